	.target	sm_100a

	.elftype	@"ET_EXEC"


//--------------------- .note.nv.tkinfo           --------------------------
	.section	.note.nv.tkinfo,"",@"SHT_NOTE"
	.sectionflags	@"SHF_NOTE_NV_TKINFO"
	.tkinfo
        /*0018*/ 	.word	0x00000002
        /*0030*/ 	.string	""
        /*0030*/ 	.string	"ptxas"
        /*0030*/ 	.string	"Cuda compilation tools, release 13.0, V13.0.88"
        /*0030*/ 	.string	"Build cuda_13.0.r13.0/compiler.36424714_0"
        /*0030*/ 	.string	"-arch sm_100a -m 64 "



//--------------------- .note.nv.cuinfo           --------------------------
	.section	.note.nv.cuinfo,"",@"SHT_NOTE"
	.sectionflags	@"SHF_NOTE_NV_CUINFO"
        /*0018*/ 	.short	0x0002
        /*001a*/ 	.short	0x0064
        /*001c*/ 	.short	0x0082
	.zero		2


//--------------------- .nv.info                  --------------------------
	.section	.nv.info,"",@"SHT_CUDA_INFO"
	.align	4


	//----- nvinfo : EIATTR_REGCOUNT
	.align		4
        /*0000*/ 	.byte	0x04, 0x2f
        /*0002*/ 	.short	(.L_10 - .L_9)
	.align		4
.L_9:
        /*0004*/ 	.word	index@(_ZN10layer_norm13ln_fwd_kernelINS_13Kernel_traitsIfffffjLj1536ELj1ELj4ELj1ELj16ENS_18Kernel_traits_baseILj1536EfffffjLj128EEEEELb1ELb1ELb1ELb1EEEvNS_9FwdParamsE)
        /*0008*/ 	.word	0x000000ee


	//----- nvinfo : EIATTR_FRAME_SIZE
	.align		4
.L_10:
        /*000c*/ 	.byte	0x04, 0x11
        /*000e*/ 	.short	(.L_12 - .L_11)
	.align		4
.L_11:
        /*0010*/ 	.word	index@(_ZN10layer_norm13ln_fwd_kernelINS_13Kernel_traitsIfffffjLj1536ELj1ELj4ELj1ELj16ENS_18Kernel_traits_baseILj1536EfffffjLj128EEEEELb1ELb1ELb1ELb1EEEvNS_9FwdParamsE)
        /*0014*/ 	.word	0x00000000


	//----- nvinfo : EIATTR_REGCOUNT
	.align		4
.L_12:
        /*0018*/ 	.byte	0x04, 0x2f
        /*001a*/ 	.short	(.L_14 - .L_13)
	.align		4
.L_13:
        /*001c*/ 	.word	index@(_ZN10layer_norm13ln_fwd_kernelINS_13Kernel_traitsIfffffjLj1536ELj1ELj4ELj1ELj16ENS_18Kernel_traits_baseILj1536EfffffjLj128EEEEELb1ELb1ELb1ELb0EEEvNS_9FwdParamsE)
        /*0020*/ 	.word	0x000000ec


	//----- nvinfo : EIATTR_FRAME_SIZE
	.align		4
.L_14:
        /*0024*/ 	.byte	0x04, 0x11
        /*0026*/ 	.short	(.L_16 - .L_15)
	.align		4
.L_15:
        /*0028*/ 	.word	index@(_ZN10layer_norm13ln_fwd_kernelINS_13Kernel_traitsIfffffjLj1536ELj1ELj4ELj1ELj16ENS_18Kernel_traits_baseILj1536EfffffjLj128EEEEELb1ELb1ELb1ELb0EEEvNS_9FwdParamsE)
        /*002c*/ 	.word	0x00000000


	//----- nvinfo : EIATTR_REGCOUNT
	.align		4
.L_16:
        /*0030*/ 	.byte	0x04, 0x2f
        /*0032*/ 	.short	(.L_18 - .L_17)
	.align		4
.L_17:
        /*0034*/ 	.word	index@(_ZN10layer_norm13ln_fwd_kernelINS_13Kernel_traitsIfffffjLj1536ELj1ELj4ELj1ELj16ENS_18Kernel_traits_baseILj1536EfffffjLj128EEEEELb1ELb1ELb0ELb1EEEvNS_9FwdParamsE)
        /*0038*/ 	.word	0x000000fe


	//----- nvinfo : EIATTR_FRAME_SIZE
	.align		4
.L_18:
        /*003c*/ 	.byte	0x04, 0x11
        /*003e*/ 	.short	(.L_20 - .L_19)
	.align		4
.L_19:
        /*0040*/ 	.word	index@(_ZN10layer_norm13ln_fwd_kernelINS_13Kernel_traitsIfffffjLj1536ELj1ELj4ELj1ELj16ENS_18Kernel_traits_baseILj1536EfffffjLj128EEEEELb1ELb1ELb0ELb1EEEvNS_9FwdParamsE)
        /*0044*/ 	.word	0x00000000


	//----- nvinfo : EIATTR_REGCOUNT
	.align		4
.L_20:
        /*0048*/ 	.byte	0x04, 0x2f
        /*004a*/ 	.short	(.L_22 - .L_21)
	.align		4
.L_21:
        /*004c*/ 	.word	index@(_ZN10layer_norm13ln_fwd_kernelINS_13Kernel_traitsIfffffjLj1536ELj1ELj4ELj1ELj16ENS_18Kernel_traits_baseILj1536EfffffjLj128EEEEELb1ELb1ELb0ELb0EEEvNS_9FwdParamsE)
        /*0050*/ 	.word	0x000000ea


	//----- nvinfo : EIATTR_FRAME_SIZE
	.align		4
.L_22:
        /*0054*/ 	.byte	0x04, 0x11
        /*0056*/ 	.short	(.L_24 - .L_23)
	.align		4
.L_23:
        /*0058*/ 	.word	index@(_ZN10layer_norm13ln_fwd_kernelINS_13Kernel_traitsIfffffjLj1536ELj1ELj4ELj1ELj16ENS_18Kernel_traits_baseILj1536EfffffjLj128EEEEELb1ELb1ELb0ELb0EEEvNS_9FwdParamsE)
        /*005c*/ 	.word	0x00000000


	//----- nvinfo : EIATTR_REGCOUNT
	.align		4
.L_24:
        /*0060*/ 	.byte	0x04, 0x2f
        /*0062*/ 	.short	(.L_26 - .L_25)
	.align		4
.L_25:
        /*0064*/ 	.word	index@(_ZN10layer_norm13ln_fwd_kernelINS_13Kernel_traitsIfffffjLj1536ELj1ELj4ELj1ELj16ENS_18Kernel_traits_baseILj1536EfffffjLj128EEEEELb1ELb0ELb1ELb1EEEvNS_9FwdParamsE)
        /*0068*/ 	.word	0x000000dc


	//----- nvinfo : EIATTR_FRAME_SIZE
	.align		4
.L_26:
        /*006c*/ 	.byte	0x04, 0x11
        /*006e*/ 	.short	(.L_28 - .L_27)
	.align		4
.L_27:
        /*0070*/ 	.word	index@(_ZN10layer_norm13ln_fwd_kernelINS_13Kernel_traitsIfffffjLj1536ELj1ELj4ELj1ELj16ENS_18Kernel_traits_baseILj1536EfffffjLj128EEEEELb1ELb0ELb1ELb1EEEvNS_9FwdParamsE)
        /*0074*/ 	.word	0x00000000


	//----- nvinfo : EIATTR_REGCOUNT
	.align		4
.L_28:
        /*0078*/ 	.byte	0x04, 0x2f
        /*007a*/ 	.short	(.L_30 - .L_29)
	.align		4
.L_29:
        /*007c*/ 	.word	index@(_ZN10layer_norm13ln_fwd_kernelINS_13Kernel_traitsIfffffjLj1536ELj1ELj4ELj1ELj16ENS_18Kernel_traits_baseILj1536EfffffjLj128EEEEELb1ELb0ELb1ELb0EEEvNS_9FwdParamsE)
        /*0080*/ 	.word	0x000000ba


	//----- nvinfo : EIATTR_FRAME_SIZE
	.align		4
.L_30:
        /*0084*/ 	.byte	0x04, 0x11
        /*0086*/ 	.short	(.L_32 - .L_31)
	.align		4
.L_31:
        /*0088*/ 	.word	index@(_ZN10layer_norm13ln_fwd_kernelINS_13Kernel_traitsIfffffjLj1536ELj1ELj4ELj1ELj16ENS_18Kernel_traits_baseILj1536EfffffjLj128EEEEELb1ELb0ELb1ELb0EEEvNS_9FwdParamsE)
        /*008c*/ 	.word	0x00000000


	//----- nvinfo : EIATTR_REGCOUNT
	.align		4
.L_32:
        /*0090*/ 	.byte	0x04, 0x2f
        /*0092*/ 	.short	(.L_34 - .L_33)
	.align		4
.L_33:
        /*0094*/ 	.word	index@(_ZN10layer_norm13ln_fwd_kernelINS_13Kernel_traitsIfffffjLj1536ELj1ELj4ELj1ELj16ENS_18Kernel_traits_baseILj1536EfffffjLj128EEEEELb1ELb0ELb0ELb1EEEvNS_9FwdParamsE)
        /*0098*/ 	.word	0x000000d8


	//----- nvinfo : EIATTR_FRAME_SIZE
	.align		4
.L_34:
        /*009c*/ 	.byte	0x04, 0x11
        /*009e*/ 	.short	(.L_36 - .L_35)
	.align		4
.L_35:
        /*00a0*/ 	.word	index@(_ZN10layer_norm13ln_fwd_kernelINS_13Kernel_traitsIfffffjLj1536ELj1ELj4ELj1ELj16ENS_18Kernel_traits_baseILj1536EfffffjLj128EEEEELb1ELb0ELb0ELb1EEEvNS_9FwdParamsE)
        /*00a4*/ 	.word	0x00000000


	//----- nvinfo : EIATTR_REGCOUNT
	.align		4
.L_36:
        /*00a8*/ 	.byte	0x04, 0x2f
        /*00aa*/ 	.short	(.L_38 - .L_37)
	.align		4
.L_37:
        /*00ac*/ 	.word	index@(_ZN10layer_norm13ln_fwd_kernelINS_13Kernel_traitsIfffffjLj1536ELj1ELj4ELj1ELj16ENS_18Kernel_traits_baseILj1536EfffffjLj128EEEEELb1ELb0ELb0ELb0EEEvNS_9FwdParamsE)
        /*00b0*/ 	.word	0x000000b0


	//----- nvinfo : EIATTR_FRAME_SIZE
	.align		4
.L_38:
        /*00b4*/ 	.byte	0x04, 0x11
        /*00b6*/ 	.short	(.L_40 - .L_39)
	.align		4
.L_39:
        /*00b8*/ 	.word	index@(_ZN10layer_norm13ln_fwd_kernelINS_13Kernel_traitsIfffffjLj1536ELj1ELj4ELj1ELj16ENS_18Kernel_traits_baseILj1536EfffffjLj128EEEEELb1ELb0ELb0ELb0EEEvNS_9FwdParamsE)
        /*00bc*/ 	.word	0x00000000


	//----- nvinfo : EIATTR_REGCOUNT
	.align		4
.L_40:
        /*00c0*/ 	.byte	0x04, 0x2f
        /*00c2*/ 	.short	(.L_42 - .L_41)
	.align		4
.L_41:
        /*00c4*/ 	.word	index@(_ZN10layer_norm13ln_fwd_kernelINS_13Kernel_traitsIfffffjLj1536ELj1ELj4ELj1ELj16ENS_18Kernel_traits_baseILj1536EfffffjLj128EEEEELb0ELb1ELb1ELb1EEEvNS_9FwdParamsE)
        /*00c8*/ 	.word	0x000000fe


	//----- nvinfo : EIATTR_FRAME_SIZE
	.align		4
.L_42:
        /*00cc*/ 	.byte	0x04, 0x11
        /*00ce*/ 	.short	(.L_44 - .L_43)
	.align		4
.L_43:
        /*00d0*/ 	.word	index@(_ZN10layer_norm13ln_fwd_kernelINS_13Kernel_traitsIfffffjLj1536ELj1ELj4ELj1ELj16ENS_18Kernel_traits_baseILj1536EfffffjLj128EEEEELb0ELb1ELb1ELb1EEEvNS_9FwdParamsE)
        /*00d4*/ 	.word	0x00000000


	//----- nvinfo : EIATTR_REGCOUNT
	.align		4
.L_44:
        /*00d8*/ 	.byte	0x04, 0x2f
        /*00da*/ 	.short	(.L_46 - .L_45)
	.align		4
.L_45:
        /*00dc*/ 	.word	index@(_ZN10layer_norm13ln_fwd_kernelINS_13Kernel_traitsIfffffjLj1536ELj1ELj4ELj1ELj16ENS_18Kernel_traits_baseILj1536EfffffjLj128EEEEELb0ELb1ELb1ELb0EEEvNS_9FwdParamsE)
        /*00e0*/ 	.word	0x000000e2


	//----- nvinfo : EIATTR_FRAME_SIZE
	.align		4
.L_46:
        /*00e4*/ 	.byte	0x04, 0x11
        /*00e6*/ 	.short	(.L_48 - .L_47)
	.align		4
.L_47:
        /*00e8*/ 	.word	index@(_ZN10layer_norm13ln_fwd_kernelINS_13Kernel_traitsIfffffjLj1536ELj1ELj4ELj1ELj16ENS_18Kernel_traits_baseILj1536EfffffjLj128EEEEELb0ELb1ELb1ELb0EEEvNS_9FwdParamsE)
        /*00ec*/ 	.word	0x00000000


	//----- nvinfo : EIATTR_REGCOUNT
	.align		4
.L_48:
        /*00f0*/ 	.byte	0x04, 0x2f
        /*00f2*/ 	.short	(.L_50 - .L_49)
	.align		4
.L_49:
        /*00f4*/ 	.word	index@(_ZN10layer_norm13ln_fwd_kernelINS_13Kernel_traitsIfffffjLj1536ELj1ELj4ELj1ELj16ENS_18Kernel_traits_baseILj1536EfffffjLj128EEEEELb0ELb1ELb0ELb1EEEvNS_9FwdParamsE)
        /*00f8*/ 	.word	0x000000fa


	//----- nvinfo : EIATTR_FRAME_SIZE
	.align		4
.L_50:
        /*00fc*/ 	.byte	0x04, 0x11
        /*00fe*/ 	.short	(.L_52 - .L_51)
	.align		4
.L_51:
        /*0100*/ 	.word	index@(_ZN10layer_norm13ln_fwd_kernelINS_13Kernel_traitsIfffffjLj1536ELj1ELj4ELj1ELj16ENS_18Kernel_traits_baseILj1536EfffffjLj128EEEEELb0ELb1ELb0ELb1EEEvNS_9FwdParamsE)
        /*0104*/ 	.word	0x00000000


	//----- nvinfo : EIATTR_REGCOUNT
	.align		4
.L_52:
        /*0108*/ 	.byte	0x04, 0x2f
        /*010a*/ 	.short	(.L_54 - .L_53)
	.align		4
.L_53:
        /*010c*/ 	.word	index@(_ZN10layer_norm13ln_fwd_kernelINS_13Kernel_traitsIfffffjLj1536ELj1ELj4ELj1ELj16ENS_18Kernel_traits_baseILj1536EfffffjLj128EEEEELb0ELb1ELb0ELb0EEEvNS_9FwdParamsE)
        /*0110*/ 	.word	0x000000da


	//----- nvinfo : EIATTR_FRAME_SIZE
	.align		4
.L_54:
        /*0114*/ 	.byte	0x04, 0x11
        /*0116*/ 	.short	(.L_56 - .L_55)
	.align		4
.L_55:
        /*0118*/ 	.word	index@(_ZN10layer_norm13ln_fwd_kernelINS_13Kernel_traitsIfffffjLj1536ELj1ELj4ELj1ELj16ENS_18Kernel_traits_baseILj1536EfffffjLj128EEEEELb0ELb1ELb0ELb0EEEvNS_9FwdParamsE)
        /*011c*/ 	.word	0x00000000


	//----- nvinfo : EIATTR_REGCOUNT
	.align		4
.L_56:
        /*0120*/ 	.byte	0x04, 0x2f
        /*0122*/ 	.short	(.L_58 - .L_57)
	.align		4
.L_57:
        /*0124*/ 	.word	index@(_ZN10layer_norm13ln_fwd_kernelINS_13Kernel_traitsIfffffjLj1536ELj1ELj4ELj1ELj16ENS_18Kernel_traits_baseILj1536EfffffjLj128EEEEELb0ELb0ELb1ELb1EEEvNS_9FwdParamsE)
        /*0128*/ 	.word	0x000000a7


	//----- nvinfo : EIATTR_FRAME_SIZE
	.align		4
.L_58:
        /*012c*/ 	.byte	0x04, 0x11
        /*012e*/ 	.short	(.L_60 - .L_59)
	.align		4
.L_59:
        /*0130*/ 	.word	index@(_ZN10layer_norm13ln_fwd_kernelINS_13Kernel_traitsIfffffjLj1536ELj1ELj4ELj1ELj16ENS_18Kernel_traits_baseILj1536EfffffjLj128EEEEELb0ELb0ELb1ELb1EEEvNS_9FwdParamsE)
        /*0134*/ 	.word	0x00000000


	//----- nvinfo : EIATTR_REGCOUNT
	.align		4
.L_60:
        /*0138*/ 	.byte	0x04, 0x2f
        /*013a*/ 	.short	(.L_62 - .L_61)
	.align		4
.L_61:
        /*013c*/ 	.word	index@(_ZN10layer_norm13ln_fwd_kernelINS_13Kernel_traitsIfffffjLj1536ELj1ELj4ELj1ELj16ENS_18Kernel_traits_baseILj1536EfffffjLj128EEEEELb0ELb0ELb1ELb0EEEvNS_9FwdParamsE)
        /*0140*/ 	.word	0x000000a8


	//----- nvinfo : EIATTR_FRAME_SIZE
	.align		4
.L_62:
        /*0144*/ 	.byte	0x04, 0x11
        /*0146*/ 	.short	(.L_64 - .L_63)
	.align		4
.L_63:
        /*0148*/ 	.word	index@(_ZN10layer_norm13ln_fwd_kernelINS_13Kernel_traitsIfffffjLj1536ELj1ELj4ELj1ELj16ENS_18Kernel_traits_baseILj1536EfffffjLj128EEEEELb0ELb0ELb1ELb0EEEvNS_9FwdParamsE)
        /*014c*/ 	.word	0x00000000


	//----- nvinfo : EIATTR_REGCOUNT
	.align		4
.L_64:
        /*0150*/ 	.byte	0x04, 0x2f
        /*0152*/ 	.short	(.L_66 - .L_65)
	.align		4
.L_65:
        /*0154*/ 	.word	index@(_ZN10layer_norm13ln_fwd_kernelINS_13Kernel_traitsIfffffjLj1536ELj1ELj4ELj1ELj16ENS_18Kernel_traits_baseILj1536EfffffjLj128EEEEELb0ELb0ELb0ELb1EEEvNS_9FwdParamsE)
        /*0158*/ 	.word	0x000000c6


	//----- nvinfo : EIATTR_FRAME_SIZE
	.align		4
.L_66:
        /*015c*/ 	.byte	0x04, 0x11
        /*015e*/ 	.short	(.L_68 - .L_67)
	.align		4
.L_67:
        /*0160*/ 	.word	index@(_ZN10layer_norm13ln_fwd_kernelINS_13Kernel_traitsIfffffjLj1536ELj1ELj4ELj1ELj16ENS_18Kernel_traits_baseILj1536EfffffjLj128EEEEELb0ELb0ELb0ELb1EEEvNS_9FwdParamsE)
        /*0164*/ 	.word	0x00000000


	//----- nvinfo : EIATTR_REGCOUNT
	.align		4
.L_68:
        /*0168*/ 	.byte	0x04, 0x2f
        /*016a*/ 	.short	(.L_70 - .L_69)
	.align		4
.L_69:
        /*016c*/ 	.word	index@(_ZN10layer_norm13ln_fwd_kernelINS_13Kernel_traitsIfffffjLj1536ELj1ELj4ELj1ELj16ENS_18Kernel_traits_baseILj1536EfffffjLj128EEEEELb0ELb0ELb0ELb0EEEvNS_9FwdParamsE)
        /*0170*/ 	.word	0x000000aa


	//----- nvinfo : EIATTR_FRAME_SIZE
	.align		4
.L_70:
        /*0174*/ 	.byte	0x04, 0x11
        /*0176*/ 	.short	(.L_72 - .L_71)
	.align		4
.L_71:
        /*0178*/ 	.word	index@(_ZN10layer_norm13ln_fwd_kernelINS_13Kernel_traitsIfffffjLj1536ELj1ELj4ELj1ELj16ENS_18Kernel_traits_baseILj1536EfffffjLj128EEEEELb0ELb0ELb0ELb0EEEvNS_9FwdParamsE)
        /*017c*/ 	.word	0x00000000


	//----- nvinfo : EIATTR_REGCOUNT
	.align		4
.L_72:
        /*0180*/ 	.byte	0x04, 0x2f
        /*0182*/ 	.short	(.L_74 - .L_73)
	.align		4
.L_73:
        /*0184*/ 	.word	index@(_ZN10layer_norm13ln_fwd_kernelINS_13Kernel_traitsI6__halfffffjLj1536ELj1ELj4ELj1ELj16ENS_18Kernel_traits_baseILj1536ES2_ffffjLj128EEEEELb1ELb1ELb1ELb1EEEvNS_9FwdParamsE)
        /*0188*/ 	.word	0x000000a8


	//----- nvinfo : EIATTR_FRAME_SIZE
	.align		4
.L_74:
        /*018c*/ 	.byte	0x04, 0x11
        /*018e*/ 	.short	(.L_76 - .L_75)
	.align		4
.L_75:
        /*0190*/ 	.word	index@(_ZN10layer_norm13ln_fwd_kernelINS_13Kernel_traitsI6__halfffffjLj1536ELj1ELj4ELj1ELj16ENS_18Kernel_traits_baseILj1536ES2_ffffjLj128EEEEELb1ELb1ELb1ELb1EEEvNS_9FwdParamsE)
        /*0194*/ 	.word	0x00000000


	//----- nvinfo : EIATTR_REGCOUNT
	.align		4
.L_76:
        /*0198*/ 	.byte	0x04, 0x2f
        /*019a*/ 	.short	(.L_78 - .L_77)
	.align		4
.L_77:
        /*019c*/ 	.word	index@(_ZN10layer_norm13ln_fwd_kernelINS_13Kernel_traitsI6__halfffffjLj1536ELj1ELj4ELj1ELj16ENS_18Kernel_traits_baseILj1536ES2_ffffjLj128EEEEELb1ELb1ELb1ELb0EEEvNS_9FwdParamsE)
        /*01a0*/ 	.word	0x000000be


	//----- nvinfo : EIATTR_FRAME_SIZE
	.align		4
.L_78:
        /*01a4*/ 	.byte	0x04, 0x11
        /*01a6*/ 	.short	(.L_80 - .L_79)
	.align		4
.L_79:
        /*01a8*/ 	.word	index@(_ZN10layer_norm13ln_fwd_kernelINS_13Kernel_traitsI6__halfffffjLj1536ELj1ELj4ELj1ELj16ENS_18Kernel_traits_baseILj1536ES2_ffffjLj128EEEEELb1ELb1ELb1ELb0EEEvNS_9FwdParamsE)
        /*01ac*/ 	.word	0x00000000


	//----- nvinfo : EIATTR_REGCOUNT
	.align		4
.L_80:
        /*01b0*/ 	.byte	0x04, 0x2f
        /*01b2*/ 	.short	(.L_82 - .L_81)
	.align		4
.L_81:
        /*01b4*/ 	.word	index@(_ZN10layer_norm13ln_fwd_kernelINS_13Kernel_traitsI6__halfffffjLj1536ELj1ELj4ELj1ELj16ENS_18Kernel_traits_baseILj1536ES2_ffffjLj128EEEEELb1ELb1ELb0ELb1EEEvNS_9FwdParamsE)
        /*01b8*/ 	.word	0x000000d9


	//----- nvinfo : EIATTR_FRAME_SIZE
	.align		4
.L_82:
        /*01bc*/ 	.byte	0x04, 0x11
        /*01be*/ 	.short	(.L_84 - .L_83)
	.align		4
.L_83:
        /*01c0*/ 	.word	index@(_ZN10layer_norm13ln_fwd_kernelINS_13Kernel_traitsI6__halfffffjLj1536ELj1ELj4ELj1ELj16ENS_18Kernel_traits_baseILj1536ES2_ffffjLj128EEEEELb1ELb1ELb0ELb1EEEvNS_9FwdParamsE)
        /*01c4*/ 	.word	0x00000000


	//----- nvinfo : EIATTR_REGCOUNT
	.align		4
.L_84:
        /*01c8*/ 	.byte	0x04, 0x2f
        /*01ca*/ 	.short	(.L_86 - .L_85)
	.align		4
.L_85:
        /*01cc*/ 	.word	index@(_ZN10layer_norm13ln_fwd_kernelINS_13Kernel_traitsI6__halfffffjLj1536ELj1ELj4ELj1ELj16ENS_18Kernel_traits_baseILj1536ES2_ffffjLj128EEEEELb1ELb1ELb0ELb0EEEvNS_9FwdParamsE)
        /*01d0*/ 	.word	0x000000a8


	//----- nvinfo : EIATTR_FRAME_SIZE
	.align		4
.L_86:
        /*01d4*/ 	.byte	0x04, 0x11
        /*01d6*/ 	.short	(.L_88 - .L_87)
	.align		4
.L_87:
        /*01d8*/ 	.word	index@(_ZN10layer_norm13ln_fwd_kernelINS_13Kernel_traitsI6__halfffffjLj1536ELj1ELj4ELj1ELj16ENS_18Kernel_traits_baseILj1536ES2_ffffjLj128EEEEELb1ELb1ELb0ELb0EEEvNS_9FwdParamsE)
        /*01dc*/ 	.word	0x00000008


	//----- nvinfo : EIATTR_REGCOUNT
	.align		4
.L_88:
        /*01e0*/ 	.byte	0x04, 0x2f
        /*01e2*/ 	.short	(.L_90 - .L_89)
	.align		4
.L_89:
        /*01e4*/ 	.word	index@(_ZN10layer_norm13ln_fwd_kernelINS_13Kernel_traitsI6__halfffffjLj1536ELj1ELj4ELj1ELj16ENS_18Kernel_traits_baseILj1536ES2_ffffjLj128EEEEELb1ELb0ELb1ELb1EEEvNS_9FwdParamsE)
        /*01e8*/ 	.word	0x000000a7


	//----- nvinfo : EIATTR_FRAME_SIZE
	.align		4
.L_90:
        /*01ec*/ 	.byte	0x04, 0x11
        /*01ee*/ 	.short	(.L_92 - .L_91)
	.align		4
.L_91:
        /*01f0*/ 	.word	index@(_ZN10layer_norm13ln_fwd_kernelINS_13Kernel_traitsI6__halfffffjLj1536ELj1ELj4ELj1ELj16ENS_18Kernel_traits_baseILj1536ES2_ffffjLj128EEEEELb1ELb0ELb1ELb1EEEvNS_9FwdParamsE)
        /*01f4*/ 	.word	0x00000000


	//----- nvinfo : EIATTR_REGCOUNT
	.align		4
.L_92:
        /*01f8*/ 	.byte	0x04, 0x2f
        /*01fa*/ 	.short	(.L_94 - .L_93)
	.align		4
.L_93:
        /*01fc*/ 	.word	index@(_ZN10layer_norm13ln_fwd_kernelINS_13Kernel_traitsI6__halfffffjLj1536ELj1ELj4ELj1ELj16ENS_18Kernel_traits_baseILj1536ES2_ffffjLj128EEEEELb1ELb0ELb1ELb0EEEvNS_9FwdParamsE)
        /*0200*/ 	.word	0x000000a6


	//----- nvinfo : EIATTR_FRAME_SIZE
	.align		4
.L_94:
        /*0204*/ 	.byte	0x04, 0x11
        /*0206*/ 	.short	(.L_96 - .L_95)
	.align		4
.L_95:
        /*0208*/ 	.word	index@(_ZN10layer_norm13ln_fwd_kernelINS_13Kernel_traitsI6__halfffffjLj1536ELj1ELj4ELj1ELj16ENS_18Kernel_traits_baseILj1536ES2_ffffjLj128EEEEELb1ELb0ELb1ELb0EEEvNS_9FwdParamsE)
        /*020c*/ 	.word	0x00000000


	//----- nvinfo : EIATTR_REGCOUNT
	.align		4
.L_96:
        /*0210*/ 	.byte	0x04, 0x2f
        /*0212*/ 	.short	(.L_98 - .L_97)
	.align		4
.L_97:
        /*0214*/ 	.word	index@(_ZN10layer_norm13ln_fwd_kernelINS_13Kernel_traitsI6__halfffffjLj1536ELj1ELj4ELj1ELj16ENS_18Kernel_traits_baseILj1536ES2_ffffjLj128EEEEELb1ELb0ELb0ELb1EEEvNS_9FwdParamsE)
        /*0218*/ 	.word	0x000000a8


	//----- nvinfo : EIATTR_FRAME_SIZE
	.align		4
.L_98:
        /*021c*/ 	.byte	0x04, 0x11
        /*021e*/ 	.short	(.L_100 - .L_99)
	.align		4
.L_99:
        /*0220*/ 	.word	index@(_ZN10layer_norm13ln_fwd_kernelINS_13Kernel_traitsI6__halfffffjLj1536ELj1ELj4ELj1ELj16ENS_18Kernel_traits_baseILj1536ES2_ffffjLj128EEEEELb1ELb0ELb0ELb1EEEvNS_9FwdParamsE)
        /*0224*/ 	.word	0x00000008


	//----- nvinfo : EIATTR_REGCOUNT
	.align		4
.L_100:
        /*0228*/ 	.byte	0x04, 0x2f
        /*022a*/ 	.short	(.L_102 - .L_101)
	.align		4
.L_101:
        /*022c*/ 	.word	index@(_ZN10layer_norm13ln_fwd_kernelINS_13Kernel_traitsI6__halfffffjLj1536ELj1ELj4ELj1ELj16ENS_18Kernel_traits_baseILj1536ES2_ffffjLj128EEEEELb1ELb0ELb0ELb0EEEvNS_9FwdParamsE)
        /*0230*/ 	.word	0x0000009e


	//----- nvinfo : EIATTR_FRAME_SIZE
	.align		4
.L_102:
        /*0234*/ 	.byte	0x04, 0x11
        /*0236*/ 	.short	(.L_104 - .L_103)
	.align		4
.L_103:
        /*0238*/ 	.word	index@(_ZN10layer_norm13ln_fwd_kernelINS_13Kernel_traitsI6__halfffffjLj1536ELj1ELj4ELj1ELj16ENS_18Kernel_traits_baseILj1536ES2_ffffjLj128EEEEELb1ELb0ELb0ELb0EEEvNS_9FwdParamsE)
        /*023c*/ 	.word	0x00000000


	//----- nvinfo : EIATTR_REGCOUNT
	.align		4
.L_104:
        /*0240*/ 	.byte	0x04, 0x2f
        /*0242*/ 	.short	(.L_106 - .L_105)
	.align		4
.L_105:
        /*0244*/ 	.word	index@(_ZN10layer_norm13ln_fwd_kernelINS_13Kernel_traitsI6__halfffffjLj1536ELj1ELj4ELj1ELj16ENS_18Kernel_traits_baseILj1536ES2_ffffjLj128EEEEELb0ELb1ELb1ELb1EEEvNS_9FwdParamsE)
        /*0248*/ 	.word	0x0000009e


	//----- nvinfo : EIATTR_FRAME_SIZE
	.align		4
.L_106:
        /*024c*/ 	.byte	0x04, 0x11
        /*024e*/ 	.short	(.L_108 - .L_107)
	.align		4
.L_107:
        /*0250*/ 	.word	index@(_ZN10layer_norm13ln_fwd_kernelINS_13Kernel_traitsI6__halfffffjLj1536ELj1ELj4ELj1ELj16ENS_18Kernel_traits_baseILj1536ES2_ffffjLj128EEEEELb0ELb1ELb1ELb1EEEvNS_9FwdParamsE)
        /*0254*/ 	.word	0x00000000


	//----- nvinfo : EIATTR_REGCOUNT
	.align		4
.L_108:
        /*0258*/ 	.byte	0x04, 0x2f
        /*025a*/ 	.short	(.L_110 - .L_109)
	.align		4
.L_109:
        /*025c*/ 	.word	index@(_ZN10layer_norm13ln_fwd_kernelINS_13Kernel_traitsI6__halfffffjLj1536ELj1ELj4ELj1ELj16ENS_18Kernel_traits_baseILj1536ES2_ffffjLj128EEEEELb0ELb1ELb1ELb0EEEvNS_9FwdParamsE)
        /*0260*/ 	.word	0x000000b6


	//----- nvinfo : EIATTR_FRAME_SIZE
	.align		4
.L_110:
        /*0264*/ 	.byte	0x04, 0x11
        /*0266*/ 	.short	(.L_112 - .L_111)
	.align		4
.L_111:
        /*0268*/ 	.word	index@(_ZN10layer_norm13ln_fwd_kernelINS_13Kernel_traitsI6__halfffffjLj1536ELj1ELj4ELj1ELj16ENS_18Kernel_traits_baseILj1536ES2_ffffjLj128EEEEELb0ELb1ELb1ELb0EEEvNS_9FwdParamsE)
        /*026c*/ 	.word	0x00000000


	//----- nvinfo : EIATTR_REGCOUNT
	.align		4
.L_112:
        /*0270*/ 	.byte	0x04, 0x2f
        /*0272*/ 	.short	(.L_114 - .L_113)
	.align		4
.L_113:
        /*0274*/ 	.word	index@(_ZN10layer_norm13ln_fwd_kernelINS_13Kernel_traitsI6__halfffffjLj1536ELj1ELj4ELj1ELj16ENS_18Kernel_traits_baseILj1536ES2_ffffjLj128EEEEELb0ELb1ELb0ELb1EEEvNS_9FwdParamsE)
        /*0278*/ 	.word	0x000000a8


	//----- nvinfo : EIATTR_FRAME_SIZE
	.align		4
.L_114:
        /*027c*/ 	.byte	0x04, 0x11
        /*027e*/ 	.short	(.L_116 - .L_115)
	.align		4
.L_115:
        /*0280*/ 	.word	index@(_ZN10layer_norm13ln_fwd_kernelINS_13Kernel_traitsI6__halfffffjLj1536ELj1ELj4ELj1ELj16ENS_18Kernel_traits_baseILj1536ES2_ffffjLj128EEEEELb0ELb1ELb0ELb1EEEvNS_9FwdParamsE)
        /*0284*/ 	.word	0x00000000


	//----- nvinfo : EIATTR_REGCOUNT
	.align		4
.L_116:
        /*0288*/ 	.byte	0x04, 0x2f
        /*028a*/ 	.short	(.L_118 - .L_117)
	.align		4
.L_117:
        /*028c*/ 	.word	index@(_ZN10layer_norm13ln_fwd_kernelINS_13Kernel_traitsI6__halfffffjLj1536ELj1ELj4ELj1ELj16ENS_18Kernel_traits_baseILj1536ES2_ffffjLj128EEEEELb0ELb1ELb0ELb0EEEvNS_9FwdParamsE)
        /*0290*/ 	.word	0x000000a2


	//----- nvinfo : EIATTR_FRAME_SIZE
	.align		4
.L_118:
        /*0294*/ 	.byte	0x04, 0x11
        /*0296*/ 	.short	(.L_120 - .L_119)
	.align		4
.L_119:
        /*0298*/ 	.word	index@(_ZN10layer_norm13ln_fwd_kernelINS_13Kernel_traitsI6__halfffffjLj1536ELj1ELj4ELj1ELj16ENS_18Kernel_traits_baseILj1536ES2_ffffjLj128EEEEELb0ELb1ELb0ELb0EEEvNS_9FwdParamsE)
        /*029c*/ 	.word	0x00000000


	//----- nvinfo : EIATTR_REGCOUNT
	.align		4
.L_120:
        /*02a0*/ 	.byte	0x04, 0x2f
        /*02a2*/ 	.short	(.L_122 - .L_121)
	.align		4
.L_121:
        /*02a4*/ 	.word	index@(_ZN10layer_norm13ln_fwd_kernelINS_13Kernel_traitsI6__halfffffjLj1536ELj1ELj4ELj1ELj16ENS_18Kernel_traits_baseILj1536ES2_ffffjLj128EEEEELb0ELb0ELb1ELb1EEEvNS_9FwdParamsE)
        /*02a8*/ 	.word	0x0000007e


	//----- nvinfo : EIATTR_FRAME_SIZE
	.align		4
.L_122:
        /*02ac*/ 	.byte	0x04, 0x11
        /*02ae*/ 	.short	(.L_124 - .L_123)
	.align		4
.L_123:
        /*02b0*/ 	.word	index@(_ZN10layer_norm13ln_fwd_kernelINS_13Kernel_traitsI6__halfffffjLj1536ELj1ELj4ELj1ELj16ENS_18Kernel_traits_baseILj1536ES2_ffffjLj128EEEEELb0ELb0ELb1ELb1EEEvNS_9FwdParamsE)
        /*02b4*/ 	.word	0x00000000


	//----- nvinfo : EIATTR_REGCOUNT
	.align		4
.L_124:
        /*02b8*/ 	.byte	0x04, 0x2f
        /*02ba*/ 	.short	(.L_126 - .L_125)
	.align		4
.L_125:
        /*02bc*/ 	.word	index@(_ZN10layer_norm13ln_fwd_kernelINS_13Kernel_traitsI6__halfffffjLj1536ELj1ELj4ELj1ELj16ENS_18Kernel_traits_baseILj1536ES2_ffffjLj128EEEEELb0ELb0ELb1ELb0EEEvNS_9FwdParamsE)
        /*02c0*/ 	.word	0x0000008d


	//----- nvinfo : EIATTR_FRAME_SIZE
	.align		4
.L_126:
        /*02c4*/ 	.byte	0x04, 0x11
        /*02c6*/ 	.short	(.L_128 - .L_127)
	.align		4
.L_127:
        /*02c8*/ 	.word	index@(_ZN10layer_norm13ln_fwd_kernelINS_13Kernel_traitsI6__halfffffjLj1536ELj1ELj4ELj1ELj16ENS_18Kernel_traits_baseILj1536ES2_ffffjLj128EEEEELb0ELb0ELb1ELb0EEEvNS_9FwdParamsE)
        /*02cc*/ 	.word	0x00000000


	//----- nvinfo : EIATTR_REGCOUNT
	.align		4
.L_128:
        /*02d0*/ 	.byte	0x04, 0x2f
        /*02d2*/ 	.short	(.L_130 - .L_129)
	.align		4
.L_129:
        /*02d4*/ 	.word	index@(_ZN10layer_norm13ln_fwd_kernelINS_13Kernel_traitsI6__halfffffjLj1536ELj1ELj4ELj1ELj16ENS_18Kernel_traits_baseILj1536ES2_ffffjLj128EEEEELb0ELb0ELb0ELb1EEEvNS_9FwdParamsE)
        /*02d8*/ 	.word	0x0000009e


	//----- nvinfo : EIATTR_FRAME_SIZE
	.align		4
.L_130:
        /*02dc*/ 	.byte	0x04, 0x11
        /*02de*/ 	.short	(.L_132 - .L_131)
	.align		4
.L_131:
        /*02e0*/ 	.word	index@(_ZN10layer_norm13ln_fwd_kernelINS_13Kernel_traitsI6__halfffffjLj1536ELj1ELj4ELj1ELj16ENS_18Kernel_traits_baseILj1536ES2_ffffjLj128EEEEELb0ELb0ELb0ELb1EEEvNS_9FwdParamsE)
        /*02e4*/ 	.word	0x00000000


	//----- nvinfo : EIATTR_REGCOUNT
	.align		4
.L_132:
        /*02e8*/ 	.byte	0x04, 0x2f
        /*02ea*/ 	.short	(.L_134 - .L_133)
	.align		4
.L_133:
        /*02ec*/ 	.word	index@(_ZN10layer_norm13ln_fwd_kernelINS_13Kernel_traitsI6__halfffffjLj1536ELj1ELj4ELj1ELj16ENS_18Kernel_traits_baseILj1536ES2_ffffjLj128EEEEELb0ELb0ELb0ELb0EEEvNS_9FwdParamsE)
        /*02f0*/ 	.word	0x0000008b


	//----- nvinfo : EIATTR_FRAME_SIZE
	.align		4
.L_134:
        /*02f4*/ 	.byte	0x04, 0x11
        /*02f6*/ 	.short	(.L_136 - .L_135)
	.align		4
.L_135:
        /*02f8*/ 	.word	index@(_ZN10layer_norm13ln_fwd_kernelINS_13Kernel_traitsI6__halfffffjLj1536ELj1ELj4ELj1ELj16ENS_18Kernel_traits_baseILj1536ES2_ffffjLj128EEEEELb0ELb0ELb0ELb0EEEvNS_9FwdParamsE)
        /*02fc*/ 	.word	0x00000000


	//----- nvinfo : EIATTR_REGCOUNT
	.align		4
.L_136:
        /*0300*/ 	.byte	0x04, 0x2f
        /*0302*/ 	.short	(.L_138 - .L_137)
	.align		4
.L_137:
        /*0304*/ 	.word	index@(_ZN10layer_norm13ln_fwd_kernelINS_13Kernel_traitsIf6__halffS2_fjLj1536ELj1ELj4ELj1ELj16ENS_18Kernel_traits_baseILj1536EfS2_fS2_fjLj128EEEEELb1ELb1ELb1ELb1EEEvNS_9FwdParamsE)
        /*0308*/ 	.word	0x000000ff


	//----- nvinfo : EIATTR_FRAME_SIZE
	.align		4
.L_138:
        /*030c*/ 	.byte	0x04, 0x11
        /*030e*/ 	.short	(.L_140 - .L_139)
	.align		4
.L_139:
        /*0310*/ 	.word	index@(_ZN10layer_norm13ln_fwd_kernelINS_13Kernel_traitsIf6__halffS2_fjLj1536ELj1ELj4ELj1ELj16ENS_18Kernel_traits_baseILj1536EfS2_fS2_fjLj128EEEEELb1ELb1ELb1ELb1EEEvNS_9FwdParamsE)
        /*0314*/ 	.word	0x00000000


	//----- nvinfo : EIATTR_REGCOUNT
	.align		4
.L_140:
        /*0318*/ 	.byte	0x04, 0x2f
        /*031a*/ 	.short	(.L_142 - .L_141)
	.align		4
.L_141:
        /*031c*/ 	.word	index@(_ZN10layer_norm13ln_fwd_kernelINS_13Kernel_traitsIf6__halffS2_fjLj1536ELj1ELj4ELj1ELj16ENS_18Kernel_traits_baseILj1536EfS2_fS2_fjLj128EEEEELb1ELb1ELb1ELb0EEEvNS_9FwdParamsE)
        /*0320*/ 	.word	0x000000fa


	//----- nvinfo : EIATTR_FRAME_SIZE
	.align		4
.L_142:
        /*0324*/ 	.byte	0x04, 0x11
        /*0326*/ 	.short	(.L_144 - .L_143)
	.align		4
.L_143:
        /*0328*/ 	.word	index@(_ZN10layer_norm13ln_fwd_kernelINS_13Kernel_traitsIf6__halffS2_fjLj1536ELj1ELj4ELj1ELj16ENS_18Kernel_traits_baseILj1536EfS2_fS2_fjLj128EEEEELb1ELb1ELb1ELb0EEEvNS_9FwdParamsE)
        /*032c*/ 	.word	0x00000000


	//----- nvinfo : EIATTR_REGCOUNT
	.align		4
.L_144:
        /*0330*/ 	.byte	0x04, 0x2f
        /*0332*/ 	.short	(.L_146 - .L_145)
	.align		4
.L_145:
        /*0334*/ 	.word	index@(_ZN10layer_norm13ln_fwd_kernelINS_13Kernel_traitsIf6__halffS2_fjLj1536ELj1ELj4ELj1ELj16ENS_18Kernel_traits_baseILj1536EfS2_fS2_fjLj128EEEEELb1ELb1ELb0ELb1EEEvNS_9FwdParamsE)
        /*0338*/ 	.word	0x000000f1


	//----- nvinfo : EIATTR_FRAME_SIZE
	.align		4
.L_146:
        /*033c*/ 	.byte	0x04, 0x11
        /*033e*/ 	.short	(.L_148 - .L_147)
	.align		4
.L_147:
        /*0340*/ 	.word	index@(_ZN10layer_norm13ln_fwd_kernelINS_13Kernel_traitsIf6__halffS2_fjLj1536ELj1ELj4ELj1ELj16ENS_18Kernel_traits_baseILj1536EfS2_fS2_fjLj128EEEEELb1ELb1ELb0ELb1EEEvNS_9FwdParamsE)
        /*0344*/ 	.word	0x00000000


	//----- nvinfo : EIATTR_REGCOUNT
	.align		4
.L_148:
        /*0348*/ 	.byte	0x04, 0x2f
        /*034a*/ 	.short	(.L_150 - .L_149)
	.align		4
.L_149:
        /*034c*/ 	.word	index@(_ZN10layer_norm13ln_fwd_kernelINS_13Kernel_traitsIf6__halffS2_fjLj1536ELj1ELj4ELj1ELj16ENS_18Kernel_traits_baseILj1536EfS2_fS2_fjLj128EEEEELb1ELb1ELb0ELb0EEEvNS_9FwdParamsE)
        /*0350*/ 	.word	0x000000eb


	//----- nvinfo : EIATTR_FRAME_SIZE
	.align		4
.L_150:
        /*0354*/ 	.byte	0x04, 0x11
        /*0356*/ 	.short	(.L_152 - .L_151)
	.align		4
.L_151:
        /*0358*/ 	.word	index@(_ZN10layer_norm13ln_fwd_kernelINS_13Kernel_traitsIf6__halffS2_fjLj1536ELj1ELj4ELj1ELj16ENS_18Kernel_traits_baseILj1536EfS2_fS2_fjLj128EEEEELb1ELb1ELb0ELb0EEEvNS_9FwdParamsE)
        /*035c*/ 	.word	0x00000000


	//----- nvinfo : EIATTR_REGCOUNT
	.align		4
.L_152:
        /*0360*/ 	.byte	0x04, 0x2f
        /*0362*/ 	.short	(.L_154 - .L_153)
	.align		4
.L_153:
        /*0364*/ 	.word	index@(_ZN10layer_norm13ln_fwd_kernelINS_13Kernel_traitsIf6__halffS2_fjLj1536ELj1ELj4ELj1ELj16ENS_18Kernel_traits_baseILj1536EfS2_fS2_fjLj128EEEEELb1ELb0ELb1ELb1EEEvNS_9FwdParamsE)
        /*0368*/ 	.word	0x000000dc


	//----- nvinfo : EIATTR_FRAME_SIZE
	.align		4
.L_154:
        /*036c*/ 	.byte	0x04, 0x11
        /*036e*/ 	.short	(.L_156 - .L_155)
	.align		4
.L_155:
        /*0370*/ 	.word	index@(_ZN10layer_norm13ln_fwd_kernelINS_13Kernel_traitsIf6__halffS2_fjLj1536ELj1ELj4ELj1ELj16ENS_18Kernel_traits_baseILj1536EfS2_fS2_fjLj128EEEEELb1ELb0ELb1ELb1EEEvNS_9FwdParamsE)
        /*0374*/ 	.word	0x00000000


	//----- nvinfo : EIATTR_REGCOUNT
	.align		4
.L_156:
        /*0378*/ 	.byte	0x04, 0x2f
        /*037a*/ 	.short	(.L_158 - .L_157)
	.align		4
.L_157:
        /*037c*/ 	.word	index@(_ZN10layer_norm13ln_fwd_kernelINS_13Kernel_traitsIf6__halffS2_fjLj1536ELj1ELj4ELj1ELj16ENS_18Kernel_traits_baseILj1536EfS2_fS2_fjLj128EEEEELb1ELb0ELb1ELb0EEEvNS_9FwdParamsE)
        /*0380*/ 	.word	0x000000c6


	//----- nvinfo : EIATTR_FRAME_SIZE
	.align		4
.L_158:
        /*0384*/ 	.byte	0x04, 0x11
        /*0386*/ 	.short	(.L_160 - .L_159)
	.align		4
.L_159:
        /*0388*/ 	.word	index@(_ZN10layer_norm13ln_fwd_kernelINS_13Kernel_traitsIf6__halffS2_fjLj1536ELj1ELj4ELj1ELj16ENS_18Kernel_traits_baseILj1536EfS2_fS2_fjLj128EEEEELb1ELb0ELb1ELb0EEEvNS_9FwdParamsE)
        /*038c*/ 	.word	0x00000000


	//----- nvinfo : EIATTR_REGCOUNT
	.align		4
.L_160:
        /*0390*/ 	.byte	0x04, 0x2f
        /*0392*/ 	.short	(.L_162 - .L_161)
	.align		4
.L_161:
        /*0394*/ 	.word	index@(_ZN10layer_norm13ln_fwd_kernelINS_13Kernel_traitsIf6__halffS2_fjLj1536ELj1ELj4ELj1ELj16ENS_18Kernel_traits_baseILj1536EfS2_fS2_fjLj128EEEEELb1ELb0ELb0ELb1EEEvNS_9FwdParamsE)
        /*0398*/ 	.word	0x000000d0


	//----- nvinfo : EIATTR_FRAME_SIZE
	.align		4
.L_162:
        /*039c*/ 	.byte	0x04, 0x11
        /*039e*/ 	.short	(.L_164 - .L_163)
	.align		4
.L_163:
        /*03a0*/ 	.word	index@(_ZN10layer_norm13ln_fwd_kernelINS_13Kernel_traitsIf6__halffS2_fjLj1536ELj1ELj4ELj1ELj16ENS_18Kernel_traits_baseILj1536EfS2_fS2_fjLj128EEEEELb1ELb0ELb0ELb1EEEvNS_9FwdParamsE)
        /*03a4*/ 	.word	0x00000000


	//----- nvinfo : EIATTR_REGCOUNT
	.align		4
.L_164:
        /*03a8*/ 	.byte	0x04, 0x2f
        /*03aa*/ 	.short	(.L_166 - .L_165)
	.align		4
.L_165:
        /*03ac*/ 	.word	index@(_ZN10layer_norm13ln_fwd_kernelINS_13Kernel_traitsIf6__halffS2_fjLj1536ELj1ELj4ELj1ELj16ENS_18Kernel_traits_baseILj1536EfS2_fS2_fjLj128EEEEELb1ELb0ELb0ELb0EEEvNS_9FwdParamsE)
        /*03b0*/ 	.word	0x000000b5


	//----- nvinfo : EIATTR_FRAME_SIZE
	.align		4
.L_166:
        /*03b4*/ 	.byte	0x04, 0x11
        /*03b6*/ 	.short	(.L_168 - .L_167)
	.align		4
.L_167:
        /*03b8*/ 	.word	index@(_ZN10layer_norm13ln_fwd_kernelINS_13Kernel_traitsIf6__halffS2_fjLj1536ELj1ELj4ELj1ELj16ENS_18Kernel_traits_baseILj1536EfS2_fS2_fjLj128EEEEELb1ELb0ELb0ELb0EEEvNS_9FwdParamsE)
        /*03bc*/ 	.word	0x00000000


	//----- nvinfo : EIATTR_REGCOUNT
	.align		4
.L_168:
        /*03c0*/ 	.byte	0x04, 0x2f
        /*03c2*/ 	.short	(.L_170 - .L_169)
	.align		4
.L_169:
        /*03c4*/ 	.word	index@(_ZN10layer_norm13ln_fwd_kernelINS_13Kernel_traitsIf6__halffS2_fjLj1536ELj1ELj4ELj1ELj16ENS_18Kernel_traits_baseILj1536EfS2_fS2_fjLj128EEEEELb0ELb1ELb1ELb1EEEvNS_9FwdParamsE)
        /*03c8*/ 	.word	0x000000fe


	//----- nvinfo : EIATTR_FRAME_SIZE
	.align		4
.L_170:
        /*03cc*/ 	.byte	0x04, 0x11
        /*03ce*/ 	.short	(.L_172 - .L_171)
	.align		4
.L_171:
        /*03d0*/ 	.word	index@(_ZN10layer_norm13ln_fwd_kernelINS_13Kernel_traitsIf6__halffS2_fjLj1536ELj1ELj4ELj1ELj16ENS_18Kernel_traits_baseILj1536EfS2_fS2_fjLj128EEEEELb0ELb1ELb1ELb1EEEvNS_9FwdParamsE)
        /*03d4*/ 	.word	0x00000000


	//----- nvinfo : EIATTR_REGCOUNT
	.align		4
.L_172:
        /*03d8*/ 	.byte	0x04, 0x2f
        /*03da*/ 	.short	(.L_174 - .L_173)
	.align		4
.L_173:
        /*03dc*/ 	.word	index@(_ZN10layer_norm13ln_fwd_kernelINS_13Kernel_traitsIf6__halffS2_fjLj1536ELj1ELj4ELj1ELj16ENS_18Kernel_traits_baseILj1536EfS2_fS2_fjLj128EEEEELb0ELb1ELb1ELb0EEEvNS_9FwdParamsE)
        /*03e0*/ 	.word	0x000000e6


	//----- nvinfo : EIATTR_FRAME_SIZE
	.align		4
.L_174:
        /*03e4*/ 	.byte	0x04, 0x11
        /*03e6*/ 	.short	(.L_176 - .L_175)
	.align		4
.L_175:
        /*03e8*/ 	.word	index@(_ZN10layer_norm13ln_fwd_kernelINS_13Kernel_traitsIf6__halffS2_fjLj1536ELj1ELj4ELj1ELj16ENS_18Kernel_traits_baseILj1536EfS2_fS2_fjLj128EEEEELb0ELb1ELb1ELb0EEEvNS_9FwdParamsE)
        /*03ec*/ 	.word	0x00000000


	//----- nvinfo : EIATTR_REGCOUNT
	.align		4
.L_176:
        /*03f0*/ 	.byte	0x04, 0x2f
        /*03f2*/ 	.short	(.L_178 - .L_177)
	.align		4
.L_177:
        /*03f4*/ 	.word	index@(_ZN10layer_norm13ln_fwd_kernelINS_13Kernel_traitsIf6__halffS2_fjLj1536ELj1ELj4ELj1ELj16ENS_18Kernel_traits_baseILj1536EfS2_fS2_fjLj128EEEEELb0ELb1ELb0ELb1EEEvNS_9FwdParamsE)
        /*03f8*/ 	.word	0x000000e9


	//----- nvinfo : EIATTR_FRAME_SIZE
	.align		4
.L_178:
        /*03fc*/ 	.byte	0x04, 0x11
        /*03fe*/ 	.short	(.L_180 - .L_179)
	.align		4
.L_179:
        /*0400*/ 	.word	index@(_ZN10layer_norm13ln_fwd_kernelINS_13Kernel_traitsIf6__halffS2_fjLj1536ELj1ELj4ELj1ELj16ENS_18Kernel_traits_baseILj1536EfS2_fS2_fjLj128EEEEELb0ELb1ELb0ELb1EEEvNS_9FwdParamsE)
        /*0404*/ 	.word	0x00000000


	//----- nvinfo : EIATTR_REGCOUNT
	.align		4
.L_180:
        /*0408*/ 	.byte	0x04, 0x2f
        /*040a*/ 	.short	(.L_182 - .L_181)
	.align		4
.L_181:
        /*040c*/ 	.word	index@(_ZN10layer_norm13ln_fwd_kernelINS_13Kernel_traitsIf6__halffS2_fjLj1536ELj1ELj4ELj1ELj16ENS_18Kernel_traits_baseILj1536EfS2_fS2_fjLj128EEEEELb0ELb1ELb0ELb0EEEvNS_9FwdParamsE)
        /*0410*/ 	.word	0x000000e2


	//----- nvinfo : EIATTR_FRAME_SIZE
	.align		4
.L_182:
        /*0414*/ 	.byte	0x04, 0x11
        /*0416*/ 	.short	(.L_184 - .L_183)
	.align		4
.L_183:
        /*0418*/ 	.word	index@(_ZN10layer_norm13ln_fwd_kernelINS_13Kernel_traitsIf6__halffS2_fjLj1536ELj1ELj4ELj1ELj16ENS_18Kernel_traits_baseILj1536EfS2_fS2_fjLj128EEEEELb0ELb1ELb0ELb0EEEvNS_9FwdParamsE)
        /*041c*/ 	.word	0x00000000


	//----- nvinfo : EIATTR_REGCOUNT
	.align		4
.L_184:
        /*0420*/ 	.byte	0x04, 0x2f
        /*0422*/ 	.short	(.L_186 - .L_185)
	.align		4
.L_185:
        /*0424*/ 	.word	index@(_ZN10layer_norm13ln_fwd_kernelINS_13Kernel_traitsIf6__halffS2_fjLj1536ELj1ELj4ELj1ELj16ENS_18Kernel_traits_baseILj1536EfS2_fS2_fjLj128EEEEELb0ELb0ELb1ELb1EEEvNS_9FwdParamsE)
        /*0428*/ 	.word	0x000000a8


	//----- nvinfo : EIATTR_FRAME_SIZE
	.align		4
.L_186:
        /*042c*/ 	.byte	0x04, 0x11
        /*042e*/ 	.short	(.L_188 - .L_187)
	.align		4
.L_187:
        /*0430*/ 	.word	index@(_ZN10layer_norm13ln_fwd_kernelINS_13Kernel_traitsIf6__halffS2_fjLj1536ELj1ELj4ELj1ELj16ENS_18Kernel_traits_baseILj1536EfS2_fS2_fjLj128EEEEELb0ELb0ELb1ELb1EEEvNS_9FwdParamsE)
        /*0434*/ 	.word	0x00000000


	//----- nvinfo : EIATTR_REGCOUNT
	.align		4
.L_188:
        /*0438*/ 	.byte	0x04, 0x2f
        /*043a*/ 	.short	(.L_190 - .L_189)
	.align		4
.L_189:
        /*043c*/ 	.word	index@(_ZN10layer_norm13ln_fwd_kernelINS_13Kernel_traitsIf6__halffS2_fjLj1536ELj1ELj4ELj1ELj16ENS_18Kernel_traits_baseILj1536EfS2_fS2_fjLj128EEEEELb0ELb0ELb1ELb0EEEvNS_9FwdParamsE)
        /*0440*/ 	.word	0x000000a8


	//----- nvinfo : EIATTR_FRAME_SIZE
	.align		4
.L_190:
        /*0444*/ 	.byte	0x04, 0x11
        /*0446*/ 	.short	(.L_192 - .L_191)
	.align		4
.L_191:
        /*0448*/ 	.word	index@(_ZN10layer_norm13ln_fwd_kernelINS_13Kernel_traitsIf6__halffS2_fjLj1536ELj1ELj4ELj1ELj16ENS_18Kernel_traits_baseILj1536EfS2_fS2_fjLj128EEEEELb0ELb0ELb1ELb0EEEvNS_9FwdParamsE)
        /*044c*/ 	.word	0x00000000


	//----- nvinfo : EIATTR_REGCOUNT
	.align		4
.L_192:
        /*0450*/ 	.byte	0x04, 0x2f
        /*0452*/ 	.short	(.L_194 - .L_193)
	.align		4
.L_193:
        /*0454*/ 	.word	index@(_ZN10layer_norm13ln_fwd_kernelINS_13Kernel_traitsIf6__halffS2_fjLj1536ELj1ELj4ELj1ELj16ENS_18Kernel_traits_baseILj1536EfS2_fS2_fjLj128EEEEELb0ELb0ELb0ELb1EEEvNS_9FwdParamsE)
        /*0458*/ 	.word	0x000000a8


	//----- nvinfo : EIATTR_FRAME_SIZE
	.align		4
.L_194:
        /*045c*/ 	.byte	0x04, 0x11
        /*045e*/ 	.short	(.L_196 - .L_195)
	.align		4
.L_195:
        /*0460*/ 	.word	index@(_ZN10layer_norm13ln_fwd_kernelINS_13Kernel_traitsIf6__halffS2_fjLj1536ELj1ELj4ELj1ELj16ENS_18Kernel_traits_baseILj1536EfS2_fS2_fjLj128EEEEELb0ELb0ELb0ELb1EEEvNS_9FwdParamsE)
        /*0464*/ 	.word	0x00000000


	//----- nvinfo : EIATTR_REGCOUNT
	.align		4
.L_196:
        /*0468*/ 	.byte	0x04, 0x2f
        /*046a*/ 	.short	(.L_198 - .L_197)
	.align		4
.L_197:
        /*046c*/ 	.word	index@(_ZN10layer_norm13ln_fwd_kernelINS_13Kernel_traitsIf6__halffS2_fjLj1536ELj1ELj4ELj1ELj16ENS_18Kernel_traits_baseILj1536EfS2_fS2_fjLj128EEEEELb0ELb0ELb0ELb0EEEvNS_9FwdParamsE)
        /*0470*/ 	.word	0x000000a8


	//----- nvinfo : EIATTR_FRAME_SIZE
	.align		4
.L_198:
        /*0474*/ 	.byte	0x04, 0x11
        /*0476*/ 	.short	(.L_200 - .L_199)
	.align		4
.L_199:
        /*0478*/ 	.word	index@(_ZN10layer_norm13ln_fwd_kernelINS_13Kernel_traitsIf6__halffS2_fjLj1536ELj1ELj4ELj1ELj16ENS_18Kernel_traits_baseILj1536EfS2_fS2_fjLj128EEEEELb0ELb0ELb0ELb0EEEvNS_9FwdParamsE)
        /*047c*/ 	.word	0x00000000


	//----- nvinfo : EIATTR_REGCOUNT
	.align		4
.L_200:
        /*0480*/ 	.byte	0x04, 0x2f
        /*0482*/ 	.short	(.L_202 - .L_201)
	.align		4
.L_201:
        /*0484*/ 	.word	index@(_ZN10layer_norm13ln_fwd_kernelINS_13Kernel_traitsI6__halfS2_fS2_fjLj1536ELj1ELj4ELj1ELj16ENS_18Kernel_traits_baseILj1536ES2_S2_fS2_fjLj128EEEEELb1ELb1ELb1ELb1EEEvNS_9FwdParamsE)
        /*0488*/ 	.word	0x000000a8


	//----- nvinfo : EIATTR_FRAME_SIZE
	.align		4
.L_202:
        /*048c*/ 	.byte	0x04, 0x11
        /*048e*/ 	.short	(.L_204 - .L_203)
	.align		4
.L_203:
        /*0490*/ 	.word	index@(_ZN10layer_norm13ln_fwd_kernelINS_13Kernel_traitsI6__halfS2_fS2_fjLj1536ELj1ELj4ELj1ELj16ENS_18Kernel_traits_baseILj1536ES2_S2_fS2_fjLj128EEEEELb1ELb1ELb1ELb1EEEvNS_9FwdParamsE)
        /*0494*/ 	.word	0x00000000


	//----- nvinfo : EIATTR_REGCOUNT
	.align		4
.L_204:
        /*0498*/ 	.byte	0x04, 0x2f
        /*049a*/ 	.short	(.L_206 - .L_205)
	.align		4
.L_205:
        /*049c*/ 	.word	index@(_ZN10layer_norm13ln_fwd_kernelINS_13Kernel_traitsI6__halfS2_fS2_fjLj1536ELj1ELj4ELj1ELj16ENS_18Kernel_traits_baseILj1536ES2_S2_fS2_fjLj128EEEEELb1ELb1ELb1ELb0EEEvNS_9FwdParamsE)
        /*04a0*/ 	.word	0x000000b0


	//----- nvinfo : EIATTR_FRAME_SIZE
	.align		4
.L_206:
        /*04a4*/ 	.byte	0x04, 0x11
        /*04a6*/ 	.short	(.L_208 - .L_207)
	.align		4
.L_207:
        /*04a8*/ 	.word	index@(_ZN10layer_norm13ln_fwd_kernelINS_13Kernel_traitsI6__halfS2_fS2_fjLj1536ELj1ELj4ELj1ELj16ENS_18Kernel_traits_baseILj1536ES2_S2_fS2_fjLj128EEEEELb1ELb1ELb1ELb0EEEvNS_9FwdParamsE)
        /*04ac*/ 	.word	0x00000000


	//----- nvinfo : EIATTR_REGCOUNT
	.align		4
.L_208:
        /*04b0*/ 	.byte	0x04, 0x2f
        /*04b2*/ 	.short	(.L_210 - .L_209)
	.align		4
.L_209:
        /*04b4*/ 	.word	index@(_ZN10layer_norm13ln_fwd_kernelINS_13Kernel_traitsI6__halfS2_fS2_fjLj1536ELj1ELj4ELj1ELj16ENS_18Kernel_traits_baseILj1536ES2_S2_fS2_fjLj128EEEEELb1ELb1ELb0ELb1EEEvNS_9FwdParamsE)
        /*04b8*/ 	.word	0x000000a8


	//----- nvinfo : EIATTR_FRAME_SIZE
	.align		4
.L_210:
        /*04bc*/ 	.byte	0x04, 0x11
        /*04be*/ 	.short	(.L_212 - .L_211)
	.align		4
.L_211:
        /*04c0*/ 	.word	index@(_ZN10layer_norm13ln_fwd_kernelINS_13Kernel_traitsI6__halfS2_fS2_fjLj1536ELj1ELj4ELj1ELj16ENS_18Kernel_traits_baseILj1536ES2_S2_fS2_fjLj128EEEEELb1ELb1ELb0ELb1EEEvNS_9FwdParamsE)
        /*04c4*/ 	.word	0x00000000


	//----- nvinfo : EIATTR_REGCOUNT
	.align		4
.L_212:
        /*04c8*/ 	.byte	0x04, 0x2f
        /*04ca*/ 	.short	(.L_214 - .L_213)
	.align		4
.L_213:
        /*04cc*/ 	.word	index@(_ZN10layer_norm13ln_fwd_kernelINS_13Kernel_traitsI6__halfS2_fS2_fjLj1536ELj1ELj4ELj1ELj16ENS_18Kernel_traits_baseILj1536ES2_S2_fS2_fjLj128EEEEELb1ELb1ELb0ELb0EEEvNS_9FwdParamsE)
        /*04d0*/ 	.word	0x0000009f


	//----- nvinfo : EIATTR_FRAME_SIZE
	.align		4
.L_214:
        /*04d4*/ 	.byte	0x04, 0x11
        /*04d6*/ 	.short	(.L_216 - .L_215)
	.align		4
.L_215:
        /*04d8*/ 	.word	index@(_ZN10layer_norm13ln_fwd_kernelINS_13Kernel_traitsI6__halfS2_fS2_fjLj1536ELj1ELj4ELj1ELj16ENS_18Kernel_traits_baseILj1536ES2_S2_fS2_fjLj128EEEEELb1ELb1ELb0ELb0EEEvNS_9FwdParamsE)
        /*04dc*/ 	.word	0x00000000


	//----- nvinfo : EIATTR_REGCOUNT
	.align		4
.L_216:
        /*04e0*/ 	.byte	0x04, 0x2f
        /*04e2*/ 	.short	(.L_218 - .L_217)
	.align		4
.L_217:
        /*04e4*/ 	.word	index@(_ZN10layer_norm13ln_fwd_kernelINS_13Kernel_traitsI6__halfS2_fS2_fjLj1536ELj1ELj4ELj1ELj16ENS_18Kernel_traits_baseILj1536ES2_S2_fS2_fjLj128EEEEELb1ELb0ELb1ELb1EEEvNS_9FwdParamsE)
        /*04e8*/ 	.word	0x000000a8


	//----- nvinfo : EIATTR_FRAME_SIZE
	.align		4
.L_218:
        /*04ec*/ 	.byte	0x04, 0x11
        /*04ee*/ 	.short	(.L_220 - .L_219)
	.align		4
.L_219:
        /*04f0*/ 	.word	index@(_ZN10layer_norm13ln_fwd_kernelINS_13Kernel_traitsI6__halfS2_fS2_fjLj1536ELj1ELj4ELj1ELj16ENS_18Kernel_traits_baseILj1536ES2_S2_fS2_fjLj128EEEEELb1ELb0ELb1ELb1EEEvNS_9FwdParamsE)
        /*04f4*/ 	.word	0x00000000


	//----- nvinfo : EIATTR_REGCOUNT
	.align		4
.L_220:
        /*04f8*/ 	.byte	0x04, 0x2f
        /*04fa*/ 	.short	(.L_222 - .L_221)
	.align		4
.L_221:
        /*04fc*/ 	.word	index@(_ZN10layer_norm13ln_fwd_kernelINS_13Kernel_traitsI6__halfS2_fS2_fjLj1536ELj1ELj4ELj1ELj16ENS_18Kernel_traits_baseILj1536ES2_S2_fS2_fjLj128EEEEELb1ELb0ELb1ELb0EEEvNS_9FwdParamsE)
        /*0500*/ 	.word	0x00000098


	//----- nvinfo : EIATTR_FRAME_SIZE
	.align		4
.L_222:
        /*0504*/ 	.byte	0x04, 0x11
        /*0506*/ 	.short	(.L_224 - .L_223)
	.align		4
.L_223:
        /*0508*/ 	.word	index@(_ZN10layer_norm13ln_fwd_kernelINS_13Kernel_traitsI6__halfS2_fS2_fjLj1536ELj1ELj4ELj1ELj16ENS_18Kernel_traits_baseILj1536ES2_S2_fS2_fjLj128EEEEELb1ELb0ELb1ELb0EEEvNS_9FwdParamsE)
        /*050c*/ 	.word	0x00000000


	//----- nvinfo : EIATTR_REGCOUNT
	.align		4
.L_224:
        /*0510*/ 	.byte	0x04, 0x2f
        /*0512*/ 	.short	(.L_226 - .L_225)
	.align		4
.L_225:
        /*0514*/ 	.word	index@(_ZN10layer_norm13ln_fwd_kernelINS_13Kernel_traitsI6__halfS2_fS2_fjLj1536ELj1ELj4ELj1ELj16ENS_18Kernel_traits_baseILj1536ES2_S2_fS2_fjLj128EEEEELb1ELb0ELb0ELb1EEEvNS_9FwdParamsE)
        /*0518*/ 	.word	0x000000a8


	//----- nvinfo : EIATTR_FRAME_SIZE
	.align		4
.L_226:
        /*051c*/ 	.byte	0x04, 0x11
        /*051e*/ 	.short	(.L_228 - .L_227)
	.align		4
.L_227:
        /*0520*/ 	.word	index@(_ZN10layer_norm13ln_fwd_kernelINS_13Kernel_traitsI6__halfS2_fS2_fjLj1536ELj1ELj4ELj1ELj16ENS_18Kernel_traits_baseILj1536ES2_S2_fS2_fjLj128EEEEELb1ELb0ELb0ELb1EEEvNS_9FwdParamsE)
        /*0524*/ 	.word	0x00000000


	//----- nvinfo : EIATTR_REGCOUNT
	.align		4
.L_228:
        /*0528*/ 	.byte	0x04, 0x2f
        /*052a*/ 	.short	(.L_230 - .L_229)
	.align		4
.L_229:
        /*052c*/ 	.word	index@(_ZN10layer_norm13ln_fwd_kernelINS_13Kernel_traitsI6__halfS2_fS2_fjLj1536ELj1ELj4ELj1ELj16ENS_18Kernel_traits_baseILj1536ES2_S2_fS2_fjLj128EEEEELb1ELb0ELb0ELb0EEEvNS_9FwdParamsE)
        /*0530*/ 	.word	0x00000086


	//----- nvinfo : EIATTR_FRAME_SIZE
	.align		4
.L_230:
        /*0534*/ 	.byte	0x04, 0x11
        /*0536*/ 	.short	(.L_232 - .L_231)
	.align		4
.L_231:
        /*0538*/ 	.word	index@(_ZN10layer_norm13ln_fwd_kernelINS_13Kernel_traitsI6__halfS2_fS2_fjLj1536ELj1ELj4ELj1ELj16ENS_18Kernel_traits_baseILj1536ES2_S2_fS2_fjLj128EEEEELb1ELb0ELb0ELb0EEEvNS_9FwdParamsE)
        /*053c*/ 	.word	0x00000000


	//----- nvinfo : EIATTR_REGCOUNT
	.align		4
.L_232:
        /*0540*/ 	.byte	0x04, 0x2f
        /*0542*/ 	.short	(.L_234 - .L_233)
	.align		4
.L_233:
        /*0544*/ 	.word	index@(_ZN10layer_norm13ln_fwd_kernelINS_13Kernel_traitsI6__halfS2_fS2_fjLj1536ELj1ELj4ELj1ELj16ENS_18Kernel_traits_baseILj1536ES2_S2_fS2_fjLj128EEEEELb0ELb1ELb1ELb1EEEvNS_9FwdParamsE)
        /*0548*/ 	.word	0x0000009a


	//----- nvinfo : EIATTR_FRAME_SIZE
	.align		4
.L_234:
        /*054c*/ 	.byte	0x04, 0x11
        /*054e*/ 	.short	(.L_236 - .L_235)
	.align		4
.L_235:
        /*0550*/ 	.word	index@(_ZN10layer_norm13ln_fwd_kernelINS_13Kernel_traitsI6__halfS2_fS2_fjLj1536ELj1ELj4ELj1ELj16ENS_18Kernel_traits_baseILj1536ES2_S2_fS2_fjLj128EEEEELb0ELb1ELb1ELb1EEEvNS_9FwdParamsE)
        /*0554*/ 	.word	0x00000000


	//----- nvinfo : EIATTR_REGCOUNT
	.align		4
.L_236:
        /*0558*/ 	.byte	0x04, 0x2f
        /*055a*/ 	.short	(.L_238 - .L_237)
	.align		4
.L_237:
        /*055c*/ 	.word	index@(_ZN10layer_norm13ln_fwd_kernelINS_13Kernel_traitsI6__halfS2_fS2_fjLj1536ELj1ELj4ELj1ELj16ENS_18Kernel_traits_baseILj1536ES2_S2_fS2_fjLj128EEEEELb0ELb1ELb1ELb0EEEvNS_9FwdParamsE)
        /*0560*/ 	.word	0x000000a2


	//----- nvinfo : EIATTR_FRAME_SIZE
	.align		4
.L_238:
        /*0564*/ 	.byte	0x04, 0x11
        /*0566*/ 	.short	(.L_240 - .L_239)
	.align		4
.L_239:
        /*0568*/ 	.word	index@(_ZN10layer_norm13ln_fwd_kernelINS_13Kernel_traitsI6__halfS2_fS2_fjLj1536ELj1ELj4ELj1ELj16ENS_18Kernel_traits_baseILj1536ES2_S2_fS2_fjLj128EEEEELb0ELb1ELb1ELb0EEEvNS_9FwdParamsE)
        /*056c*/ 	.word	0x00000000


	//----- nvinfo : EIATTR_REGCOUNT
	.align		4
.L_240:
        /*0570*/ 	.byte	0x04, 0x2f
        /*0572*/ 	.short	(.L_242 - .L_241)
	.align		4
.L_241:
        /*0574*/ 	.word	index@(_ZN10layer_norm13ln_fwd_kernelINS_13Kernel_traitsI6__halfS2_fS2_fjLj1536ELj1ELj4ELj1ELj16ENS_18Kernel_traits_baseILj1536ES2_S2_fS2_fjLj128EEEEELb0ELb1ELb0ELb1EEEvNS_9FwdParamsE)
        /*0578*/ 	.word	0x000000a7


	//----- nvinfo : EIATTR_FRAME_SIZE
	.align		4
.L_242:
        /*057c*/ 	.byte	0x04, 0x11
        /*057e*/ 	.short	(.L_244 - .L_243)
	.align		4
.L_243:
        /*0580*/ 	.word	index@(_ZN10layer_norm13ln_fwd_kernelINS_13Kernel_traitsI6__halfS2_fS2_fjLj1536ELj1ELj4ELj1ELj16ENS_18Kernel_traits_baseILj1536ES2_S2_fS2_fjLj128EEEEELb0ELb1ELb0ELb1EEEvNS_9FwdParamsE)
        /*0584*/ 	.word	0x00000000


	//----- nvinfo : EIATTR_REGCOUNT
	.align		4
.L_244:
        /*0588*/ 	.byte	0x04, 0x2f
        /*058a*/ 	.short	(.L_246 - .L_245)
	.align		4
.L_245:
        /*058c*/ 	.word	index@(_ZN10layer_norm13ln_fwd_kernelINS_13Kernel_traitsI6__halfS2_fS2_fjLj1536ELj1ELj4ELj1ELj16ENS_18Kernel_traits_baseILj1536ES2_S2_fS2_fjLj128EEEEELb0ELb1ELb0ELb0EEEvNS_9FwdParamsE)
        /*0590*/ 	.word	0x0000009b


	//----- nvinfo : EIATTR_FRAME_SIZE
	.align		4
.L_246:
        /*0594*/ 	.byte	0x04, 0x11
        /*0596*/ 	.short	(.L_248 - .L_247)
	.align		4
.L_247:
        /*0598*/ 	.word	index@(_ZN10layer_norm13ln_fwd_kernelINS_13Kernel_traitsI6__halfS2_fS2_fjLj1536ELj1ELj4ELj1ELj16ENS_18Kernel_traits_baseILj1536ES2_S2_fS2_fjLj128EEEEELb0ELb1ELb0ELb0EEEvNS_9FwdParamsE)
        /*059c*/ 	.word	0x00000000


	//----- nvinfo : EIATTR_REGCOUNT
	.align		4
.L_248:
        /*05a0*/ 	.byte	0x04, 0x2f
        /*05a2*/ 	.short	(.L_250 - .L_249)
	.align		4
.L_249:
        /*05a4*/ 	.word	index@(_ZN10layer_norm13ln_fwd_kernelINS_13Kernel_traitsI6__halfS2_fS2_fjLj1536ELj1ELj4ELj1ELj16ENS_18Kernel_traits_baseILj1536ES2_S2_fS2_fjLj128EEEEELb0ELb0ELb1ELb1EEEvNS_9FwdParamsE)
        /*05a8*/ 	.word	0x00000080


	//----- nvinfo : EIATTR_FRAME_SIZE
	.align		4
.L_250:
        /*05ac*/ 	.byte	0x04, 0x11
        /*05ae*/ 	.short	(.L_252 - .L_251)
	.align		4
.L_251:
        /*05b0*/ 	.word	index@(_ZN10layer_norm13ln_fwd_kernelINS_13Kernel_traitsI6__halfS2_fS2_fjLj1536ELj1ELj4ELj1ELj16ENS_18Kernel_traits_baseILj1536ES2_S2_fS2_fjLj128EEEEELb0ELb0ELb1ELb1EEEvNS_9FwdParamsE)
        /*05b4*/ 	.word	0x00000000


	//----- nvinfo : EIATTR_REGCOUNT
	.align		4
.L_252:
        /*05b8*/ 	.byte	0x04, 0x2f
        /*05ba*/ 	.short	(.L_254 - .L_253)
	.align		4
.L_253:
        /*05bc*/ 	.word	index@(_ZN10layer_norm13ln_fwd_kernelINS_13Kernel_traitsI6__halfS2_fS2_fjLj1536ELj1ELj4ELj1ELj16ENS_18Kernel_traits_baseILj1536ES2_S2_fS2_fjLj128EEEEELb0ELb0ELb1ELb0EEEvNS_9FwdParamsE)
        /*05c0*/ 	.word	0x0000007b


	//----- nvinfo : EIATTR_FRAME_SIZE
	.align		4
.L_254:
        /*05c4*/ 	.byte	0x04, 0x11
        /*05c6*/ 	.short	(.L_256 - .L_255)
	.align		4
.L_255:
        /*05c8*/ 	.word	index@(_ZN10layer_norm13ln_fwd_kernelINS_13Kernel_traitsI6__halfS2_fS2_fjLj1536ELj1ELj4ELj1ELj16ENS_18Kernel_traits_baseILj1536ES2_S2_fS2_fjLj128EEEEELb0ELb0ELb1ELb0EEEvNS_9FwdParamsE)
        /*05cc*/ 	.word	0x00000000


	//----- nvinfo : EIATTR_REGCOUNT
	.align		4
.L_256:
        /*05d0*/ 	.byte	0x04, 0x2f
        /*05d2*/ 	.short	(.L_258 - .L_257)
	.align		4
.L_257:
        /*05d4*/ 	.word	index@(_ZN10layer_norm13ln_fwd_kernelINS_13Kernel_traitsI6__halfS2_fS2_fjLj1536ELj1ELj4ELj1ELj16ENS_18Kernel_traits_baseILj1536ES2_S2_fS2_fjLj128EEEEELb0ELb0ELb0ELb1EEEvNS_9FwdParamsE)
        /*05d8*/ 	.word	0x0000007a


	//----- nvinfo : EIATTR_FRAME_SIZE
	.align		4
.L_258:
        /*05dc*/ 	.byte	0x04, 0x11
        /*05de*/ 	.short	(.L_260 - .L_259)
	.align		4
.L_259:
        /*05e0*/ 	.word	index@(_ZN10layer_norm13ln_fwd_kernelINS_13Kernel_traitsI6__halfS2_fS2_fjLj1536ELj1ELj4ELj1ELj16ENS_18Kernel_traits_baseILj1536ES2_S2_fS2_fjLj128EEEEELb0ELb0ELb0ELb1EEEvNS_9FwdParamsE)
        /*05e4*/ 	.word	0x00000000


	//----- nvinfo : EIATTR_REGCOUNT
	.align		4
.L_260:
        /*05e8*/ 	.byte	0x04, 0x2f
        /*05ea*/ 	.short	(.L_262 - .L_261)
	.align		4
.L_261:
        /*05ec*/ 	.word	index@(_ZN10layer_norm13ln_fwd_kernelINS_13Kernel_traitsI6__halfS2_fS2_fjLj1536ELj1ELj4ELj1ELj16ENS_18Kernel_traits_baseILj1536ES2_S2_fS2_fjLj128EEEEELb0ELb0ELb0ELb0EEEvNS_9FwdParamsE)
        /*05f0*/ 	.word	0x0000007b


	//----- nvinfo : EIATTR_FRAME_SIZE
	.align		4
.L_262:
        /*05f4*/ 	.byte	0x04, 0x11
        /*05f6*/ 	.short	(.L_264 - .L_263)
	.align		4
.L_263:
        /*05f8*/ 	.word	index@(_ZN10layer_norm13ln_fwd_kernelINS_13Kernel_traitsI6__halfS2_fS2_fjLj1536ELj1ELj4ELj1ELj16ENS_18Kernel_traits_baseILj1536ES2_S2_fS2_fjLj128EEEEELb0ELb0ELb0ELb0EEEvNS_9FwdParamsE)
        /*05fc*/ 	.word	0x00000000


	//----- nvinfo : EIATTR_REGCOUNT
	.align		4
.L_264:
        /*0600*/ 	.byte	0x04, 0x2f
        /*0602*/ 	.short	(.L_266 - .L_265)
	.align		4
.L_265:
        /*0604*/ 	.word	index@(_ZN10layer_norm13ln_fwd_kernelINS_13Kernel_traitsIf6__halfS2_S2_fjLj1536ELj1ELj4ELj1ELj16ENS_18Kernel_traits_baseILj1536EfS2_S2_S2_fjLj128EEEEELb1ELb1ELb1ELb1EEEvNS_9FwdParamsE)
        /*0608*/ 	.word	0x000000ff


	//----- nvinfo : EIATTR_FRAME_SIZE
	.align		4
.L_266:
        /*060c*/ 	.byte	0x04, 0x11
        /*060e*/ 	.short	(.L_268 - .L_267)
	.align		4
.L_267:
        /*0610*/ 	.word	index@(_ZN10layer_norm13ln_fwd_kernelINS_13Kernel_traitsIf6__halfS2_S2_fjLj1536ELj1ELj4ELj1ELj16ENS_18Kernel_traits_baseILj1536EfS2_S2_S2_fjLj128EEEEELb1ELb1ELb1ELb1EEEvNS_9FwdParamsE)
        /*0614*/ 	.word	0x00000000


	//----- nvinfo : EIATTR_REGCOUNT
	.align		4
.L_268:
        /*0618*/ 	.byte	0x04, 0x2f
        /*061a*/ 	.short	(.L_270 - .L_269)
	.align		4
.L_269:
        /*061c*/ 	.word	index@(_ZN10layer_norm13ln_fwd_kernelINS_13Kernel_traitsIf6__halfS2_S2_fjLj1536ELj1ELj4ELj1ELj16ENS_18Kernel_traits_baseILj1536EfS2_S2_S2_fjLj128EEEEELb1ELb1ELb1ELb0EEEvNS_9FwdParamsE)
        /*0620*/ 	.word	0x000000f6


	//----- nvinfo : EIATTR_FRAME_SIZE
	.align		4
.L_270:
        /*0624*/ 	.byte	0x04, 0x11
        /*0626*/ 	.short	(.L_272 - .L_271)
	.align		4
.L_271:
        /*0628*/ 	.word	index@(_ZN10layer_norm13ln_fwd_kernelINS_13Kernel_traitsIf6__halfS2_S2_fjLj1536ELj1ELj4ELj1ELj16ENS_18Kernel_traits_baseILj1536EfS2_S2_S2_fjLj128EEEEELb1ELb1ELb1ELb0EEEvNS_9FwdParamsE)
        /*062c*/ 	.word	0x00000000


	//----- nvinfo : EIATTR_REGCOUNT
	.align		4
.L_272:
        /*0630*/ 	.byte	0x04, 0x2f
        /*0632*/ 	.short	(.L_274 - .L_273)
	.align		4
.L_273:
        /*0634*/ 	.word	index@(_ZN10layer_norm13ln_fwd_kernelINS_13Kernel_traitsIf6__halfS2_S2_fjLj1536ELj1ELj4ELj1ELj16ENS_18Kernel_traits_baseILj1536EfS2_S2_S2_fjLj128EEEEELb1ELb1ELb0ELb1EEEvNS_9FwdParamsE)
        /*0638*/ 	.word	0x000000f3


	//----- nvinfo : EIATTR_FRAME_SIZE
	.align		4
.L_274:
        /*063c*/ 	.byte	0x04, 0x11
        /*063e*/ 	.short	(.L_276 - .L_275)
	.align		4
.L_275:
        /*0640*/ 	.word	index@(_ZN10layer_norm13ln_fwd_kernelINS_13Kernel_traitsIf6__halfS2_S2_fjLj1536ELj1ELj4ELj1ELj16ENS_18Kernel_traits_baseILj1536EfS2_S2_S2_fjLj128EEEEELb1ELb1ELb0ELb1EEEvNS_9FwdParamsE)
        /*0644*/ 	.word	0x00000000


	//----- nvinfo : EIATTR_REGCOUNT
	.align		4
.L_276:
        /*0648*/ 	.byte	0x04, 0x2f
        /*064a*/ 	.short	(.L_278 - .L_277)
	.align		4
.L_277:
        /*064c*/ 	.word	index@(_ZN10layer_norm13ln_fwd_kernelINS_13Kernel_traitsIf6__halfS2_S2_fjLj1536ELj1ELj4ELj1ELj16ENS_18Kernel_traits_baseILj1536EfS2_S2_S2_fjLj128EEEEELb1ELb1ELb0ELb0EEEvNS_9FwdParamsE)
        /*0650*/ 	.word	0x000000e7


	//----- nvinfo : EIATTR_FRAME_SIZE
	.align		4
.L_278:
        /*0654*/ 	.byte	0x04, 0x11
        /*0656*/ 	.short	(.L_280 - .L_279)
	.align		4
.L_279:
        /*0658*/ 	.word	index@(_ZN10layer_norm13ln_fwd_kernelINS_13Kernel_traitsIf6__halfS2_S2_fjLj1536ELj1ELj4ELj1ELj16ENS_18Kernel_traits_baseILj1536EfS2_S2_S2_fjLj128EEEEELb1ELb1ELb0ELb0EEEvNS_9FwdParamsE)
        /*065c*/ 	.word	0x00000000


	//----- nvinfo : EIATTR_REGCOUNT
	.align		4
.L_280:
        /*0660*/ 	.byte	0x04, 0x2f
        /*0662*/ 	.short	(.L_282 - .L_281)
	.align		4
.L_281:
        /*0664*/ 	.word	index@(_ZN10layer_norm13ln_fwd_kernelINS_13Kernel_traitsIf6__halfS2_S2_fjLj1536ELj1ELj4ELj1ELj16ENS_18Kernel_traits_baseILj1536EfS2_S2_S2_fjLj128EEEEELb1ELb0ELb1ELb1EEEvNS_9FwdParamsE)
        /*0668*/ 	.word	0x000000df


	//----- nvinfo : EIATTR_FRAME_SIZE
	.align		4
.L_282:
        /*066c*/ 	.byte	0x04, 0x11
        /*066e*/ 	.short	(.L_284 - .L_283)
	.align		4
.L_283:
        /*0670*/ 	.word	index@(_ZN10layer_norm13ln_fwd_kernelINS_13Kernel_traitsIf6__halfS2_S2_fjLj1536ELj1ELj4ELj1ELj16ENS_18Kernel_traits_baseILj1536EfS2_S2_S2_fjLj128EEEEELb1ELb0ELb1ELb1EEEvNS_9FwdParamsE)
        /*0674*/ 	.word	0x00000000


	//----- nvinfo : EIATTR_REGCOUNT
	.align		4
.L_284:
        /*0678*/ 	.byte	0x04, 0x2f
        /*067a*/ 	.short	(.L_286 - .L_285)
	.align		4
.L_285:
        /*067c*/ 	.word	index@(_ZN10layer_norm13ln_fwd_kernelINS_13Kernel_traitsIf6__halfS2_S2_fjLj1536ELj1ELj4ELj1ELj16ENS_18Kernel_traits_baseILj1536EfS2_S2_S2_fjLj128EEEEELb1ELb0ELb1ELb0EEEvNS_9FwdParamsE)
        /*0680*/ 	.word	0x000000c5


	//----- nvinfo : EIATTR_FRAME_SIZE
	.align		4
.L_286:
        /*0684*/ 	.byte	0x04, 0x11
        /*0686*/ 	.short	(.L_288 - .L_287)
	.align		4
.L_287:
        /*0688*/ 	.word	index@(_ZN10layer_norm13ln_fwd_kernelINS_13Kernel_traitsIf6__halfS2_S2_fjLj1536ELj1ELj4ELj1ELj16ENS_18Kernel_traits_baseILj1536EfS2_S2_S2_fjLj128EEEEELb1ELb0ELb1ELb0EEEvNS_9FwdParamsE)
        /*068c*/ 	.word	0x00000000


	//----- nvinfo : EIATTR_REGCOUNT
	.align		4
.L_288:
        /*0690*/ 	.byte	0x04, 0x2f
        /*0692*/ 	.short	(.L_290 - .L_289)
	.align		4
.L_289:
        /*0694*/ 	.word	index@(_ZN10layer_norm13ln_fwd_kernelINS_13Kernel_traitsIf6__halfS2_S2_fjLj1536ELj1ELj4ELj1ELj16ENS_18Kernel_traits_baseILj1536EfS2_S2_S2_fjLj128EEEEELb1ELb0ELb0ELb1EEEvNS_9FwdParamsE)
        /*0698*/ 	.word	0x000000cc


	//----- nvinfo : EIATTR_FRAME_SIZE
	.align		4
.L_290:
        /*069c*/ 	.byte	0x04, 0x11
        /*069e*/ 	.short	(.L_292 - .L_291)
	.align		4
.L_291:
        /*06a0*/ 	.word	index@(_ZN10layer_norm13ln_fwd_kernelINS_13Kernel_traitsIf6__halfS2_S2_fjLj1536ELj1ELj4ELj1ELj16ENS_18Kernel_traits_baseILj1536EfS2_S2_S2_fjLj128EEEEELb1ELb0ELb0ELb1EEEvNS_9FwdParamsE)
        /*06a4*/ 	.word	0x00000000


	//----- nvinfo : EIATTR_REGCOUNT
	.align		4
.L_292:
        /*06a8*/ 	.byte	0x04, 0x2f
        /*06aa*/ 	.short	(.L_294 - .L_293)
	.align		4
.L_293:
        /*06ac*/ 	.word	index@(_ZN10layer_norm13ln_fwd_kernelINS_13Kernel_traitsIf6__halfS2_S2_fjLj1536ELj1ELj4ELj1ELj16ENS_18Kernel_traits_baseILj1536EfS2_S2_S2_fjLj128EEEEELb1ELb0ELb0ELb0EEEvNS_9FwdParamsE)
        /*06b0*/ 	.word	0x000000b6


	//----- nvinfo : EIATTR_FRAME_SIZE
	.align		4
.L_294:
        /*06b4*/ 	.byte	0x04, 0x11
        /*06b6*/ 	.short	(.L_296 - .L_295)
	.align		4
.L_295:
        /*06b8*/ 	.word	index@(_ZN10layer_norm13ln_fwd_kernelINS_13Kernel_traitsIf6__halfS2_S2_fjLj1536ELj1ELj4ELj1ELj16ENS_18Kernel_traits_baseILj1536EfS2_S2_S2_fjLj128EEEEELb1ELb0ELb0ELb0EEEvNS_9FwdParamsE)
        /*06bc*/ 	.word	0x00000000


	//----- nvinfo : EIATTR_REGCOUNT
	.align		4
.L_296:
        /*06c0*/ 	.byte	0x04, 0x2f
        /*06c2*/ 	.short	(.L_298 - .L_297)
	.align		4
.L_297:
        /*06c4*/ 	.word	index@(_ZN10layer_norm13ln_fwd_kernelINS_13Kernel_traitsIf6__halfS2_S2_fjLj1536ELj1ELj4ELj1ELj16ENS_18Kernel_traits_baseILj1536EfS2_S2_S2_fjLj128EEEEELb0ELb1ELb1ELb1EEEvNS_9FwdParamsE)
        /*06c8*/ 	.word	0x000000fd


	//----- nvinfo : EIATTR_FRAME_SIZE
	.align		4
.L_298:
        /*06cc*/ 	.byte	0x04, 0x11
        /*06ce*/ 	.short	(.L_300 - .L_299)
	.align		4
.L_299:
        /*06d0*/ 	.word	index@(_ZN10layer_norm13ln_fwd_kernelINS_13Kernel_traitsIf6__halfS2_S2_fjLj1536ELj1ELj4ELj1ELj16ENS_18Kernel_traits_baseILj1536EfS2_S2_S2_fjLj128EEEEELb0ELb1ELb1ELb1EEEvNS_9FwdParamsE)
        /*06d4*/ 	.word	0x00000000


	//----- nvinfo : EIATTR_REGCOUNT
	.align		4
.L_300:
        /*06d8*/ 	.byte	0x04, 0x2f
        /*06da*/ 	.short	(.L_302 - .L_301)
	.align		4
.L_301:
        /*06dc*/ 	.word	index@(_ZN10layer_norm13ln_fwd_kernelINS_13Kernel_traitsIf6__halfS2_S2_fjLj1536ELj1ELj4ELj1ELj16ENS_18Kernel_traits_baseILj1536EfS2_S2_S2_fjLj128EEEEELb0ELb1ELb1ELb0EEEvNS_9FwdParamsE)
        /*06e0*/ 	.word	0x000000e1


	//----- nvinfo : EIATTR_FRAME_SIZE
	.align		4
.L_302:
        /*06e4*/ 	.byte	0x04, 0x11
        /*06e6*/ 	.short	(.L_304 - .L_303)
	.align		4
.L_303:
        /*06e8*/ 	.word	index@(_ZN10layer_norm13ln_fwd_kernelINS_13Kernel_traitsIf6__halfS2_S2_fjLj1536ELj1ELj4ELj1ELj16ENS_18Kernel_traits_baseILj1536EfS2_S2_S2_fjLj128EEEEELb0ELb1ELb1ELb0EEEvNS_9FwdParamsE)
        /*06ec*/ 	.word	0x00000000


	//----- nvinfo : EIATTR_REGCOUNT
	.align		4
.L_304:
        /*06f0*/ 	.byte	0x04, 0x2f
        /*06f2*/ 	.short	(.L_306 - .L_305)
	.align		4
.L_305:
        /*06f4*/ 	.word	index@(_ZN10layer_norm13ln_fwd_kernelINS_13Kernel_traitsIf6__halfS2_S2_fjLj1536ELj1ELj4ELj1ELj16ENS_18Kernel_traits_baseILj1536EfS2_S2_S2_fjLj128EEEEELb0ELb1ELb0ELb1EEEvNS_9FwdParamsE)
        /*06f8*/ 	.word	0x000000e4


	//----- nvinfo : EIATTR_FRAME_SIZE
	.align		4
.L_306:
        /*06fc*/ 	.byte	0x04, 0x11
        /*06fe*/ 	.short	(.L_308 - .L_307)
	.align		4
.L_307:
        /*0700*/ 	.word	index@(_ZN10layer_norm13ln_fwd_kernelINS_13Kernel_traitsIf6__halfS2_S2_fjLj1536ELj1ELj4ELj1ELj16ENS_18Kernel_traits_baseILj1536EfS2_S2_S2_fjLj128EEEEELb0ELb1ELb0ELb1EEEvNS_9FwdParamsE)
        /*0704*/ 	.word	0x00000000


	//----- nvinfo : EIATTR_REGCOUNT
	.align		4
.L_308:
        /*0708*/ 	.byte	0x04, 0x2f
        /*070a*/ 	.short	(.L_310 - .L_309)
	.align		4
.L_309:
        /*070c*/ 	.word	index@(_ZN10layer_norm13ln_fwd_kernelINS_13Kernel_traitsIf6__halfS2_S2_fjLj1536ELj1ELj4ELj1ELj16ENS_18Kernel_traits_baseILj1536EfS2_S2_S2_fjLj128EEEEELb0ELb1ELb0ELb0EEEvNS_9FwdParamsE)
        /*0710*/ 	.word	0x000000dd


	//----- nvinfo : EIATTR_FRAME_SIZE
	.align		4
.L_310:
        /*0714*/ 	.byte	0x04, 0x11
        /*0716*/ 	.short	(.L_312 - .L_311)
	.align		4
.L_311:
        /*0718*/ 	.word	index@(_ZN10layer_norm13ln_fwd_kernelINS_13Kernel_traitsIf6__halfS2_S2_fjLj1536ELj1ELj4ELj1ELj16ENS_18Kernel_traits_baseILj1536EfS2_S2_S2_fjLj128EEEEELb0ELb1ELb0ELb0EEEvNS_9FwdParamsE)
        /*071c*/ 	.word	0x00000000


	//----- nvinfo : EIATTR_REGCOUNT
	.align		4
.L_312:
        /*0720*/ 	.byte	0x04, 0x2f
        /*0722*/ 	.short	(.L_314 - .L_313)
	.align		4
.L_313:
        /*0724*/ 	.word	index@(_ZN10layer_norm13ln_fwd_kernelINS_13Kernel_traitsIf6__halfS2_S2_fjLj1536ELj1ELj4ELj1ELj16ENS_18Kernel_traits_baseILj1536EfS2_S2_S2_fjLj128EEEEELb0ELb0ELb1ELb1EEEvNS_9FwdParamsE)
        /*0728*/ 	.word	0x000000a8


	//----- nvinfo : EIATTR_FRAME_SIZE
	.align		4
.L_314:
        /*072c*/ 	.byte	0x04, 0x11
        /*072e*/ 	.short	(.L_316 - .L_315)
	.align		4
.L_315:
        /*0730*/ 	.word	index@(_ZN10layer_norm13ln_fwd_kernelINS_13Kernel_traitsIf6__halfS2_S2_fjLj1536ELj1ELj4ELj1ELj16ENS_18Kernel_traits_baseILj1536EfS2_S2_S2_fjLj128EEEEELb0ELb0ELb1ELb1EEEvNS_9FwdParamsE)
        /*0734*/ 	.word	0x00000000


	//----- nvinfo : EIATTR_REGCOUNT
	.align		4
.L_316:
        /*0738*/ 	.byte	0x04, 0x2f
        /*073a*/ 	.short	(.L_318 - .L_317)
	.align		4
.L_317:
        /*073c*/ 	.word	index@(_ZN10layer_norm13ln_fwd_kernelINS_13Kernel_traitsIf6__halfS2_S2_fjLj1536ELj1ELj4ELj1ELj16ENS_18Kernel_traits_baseILj1536EfS2_S2_S2_fjLj128EEEEELb0ELb0ELb1ELb0EEEvNS_9FwdParamsE)
        /*0740*/ 	.word	0x000000a8


	//----- nvinfo : EIATTR_FRAME_SIZE
	.align		4
.L_318:
        /*0744*/ 	.byte	0x04, 0x11
        /*0746*/ 	.short	(.L_320 - .L_319)
	.align		4
.L_319:
        /*0748*/ 	.word	index@(_ZN10layer_norm13ln_fwd_kernelINS_13Kernel_traitsIf6__halfS2_S2_fjLj1536ELj1ELj4ELj1ELj16ENS_18Kernel_traits_baseILj1536EfS2_S2_S2_fjLj128EEEEELb0ELb0ELb1ELb0EEEvNS_9FwdParamsE)
        /*074c*/ 	.word	0x00000000


	//----- nvinfo : EIATTR_REGCOUNT
	.align		4
.L_320:
        /*0750*/ 	.byte	0x04, 0x2f
        /*0752*/ 	.short	(.L_322 - .L_321)
	.align		4
.L_321:
        /*0754*/ 	.word	index@(_ZN10layer_norm13ln_fwd_kernelINS_13Kernel_traitsIf6__halfS2_S2_fjLj1536ELj1ELj4ELj1ELj16ENS_18Kernel_traits_baseILj1536EfS2_S2_S2_fjLj128EEEEELb0ELb0ELb0ELb1EEEvNS_9FwdParamsE)
        /*0758*/ 	.word	0x000000a8


	//----- nvinfo : EIATTR_FRAME_SIZE
	.align		4
.L_322:
        /*075c*/ 	.byte	0x04, 0x11
        /*075e*/ 	.short	(.L_324 - .L_323)
	.align		4
.L_323:
        /*0760*/ 	.word	index@(_ZN10layer_norm13ln_fwd_kernelINS_13Kernel_traitsIf6__halfS2_S2_fjLj1536ELj1ELj4ELj1ELj16ENS_18Kernel_traits_baseILj1536EfS2_S2_S2_fjLj128EEEEELb0ELb0ELb0ELb1EEEvNS_9FwdParamsE)
        /*0764*/ 	.word	0x00000000


	//----- nvinfo : EIATTR_REGCOUNT
	.align		4
.L_324:
        /*0768*/ 	.byte	0x04, 0x2f
        /*076a*/ 	.short	(.L_326 - .L_325)
	.align		4
.L_325:
        /*076c*/ 	.word	index@(_ZN10layer_norm13ln_fwd_kernelINS_13Kernel_traitsIf6__halfS2_S2_fjLj1536ELj1ELj4ELj1ELj16ENS_18Kernel_traits_baseILj1536EfS2_S2_S2_fjLj128EEEEELb0ELb0ELb0ELb0EEEvNS_9FwdParamsE)
        /*0770*/ 	.word	0x000000a8


	//----- nvinfo : EIATTR_FRAME_SIZE
	.align		4
.L_326:
        /*0774*/ 	.byte	0x04, 0x11
        /*0776*/ 	.short	(.L_328 - .L_327)
	.align		4
.L_327:
        /*0778*/ 	.word	index@(_ZN10layer_norm13ln_fwd_kernelINS_13Kernel_traitsIf6__halfS2_S2_fjLj1536ELj1ELj4ELj1ELj16ENS_18Kernel_traits_baseILj1536EfS2_S2_S2_fjLj128EEEEELb0ELb0ELb0ELb0EEEvNS_9FwdParamsE)
        /*077c*/ 	.word	0x00000000


	//----- nvinfo : EIATTR_REGCOUNT
	.align		4
.L_328:
        /*0780*/ 	.byte	0x04, 0x2f
        /*0782*/ 	.short	(.L_330 - .L_329)
	.align		4
.L_329:
        /*0784*/ 	.word	index@(_ZN10layer_norm13ln_fwd_kernelINS_13Kernel_traitsIf13__nv_bfloat16fS2_fjLj1536ELj1ELj4ELj1ELj16ENS_18Kernel_traits_baseILj1536EfS2_fS2_fjLj128EEEEELb1ELb1ELb1ELb1EEEvNS_9FwdParamsE)
        /*0788*/ 	.word	0x000000ff


	//----- nvinfo : EIATTR_FRAME_SIZE
	.align		4
.L_330:
        /*078c*/ 	.byte	0x04, 0x11
        /*078e*/ 	.short	(.L_332 - .L_331)
	.align		4
.L_331:
        /*0790*/ 	.word	index@(_ZN10layer_norm13ln_fwd_kernelINS_13Kernel_traitsIf13__nv_bfloat16fS2_fjLj1536ELj1ELj4ELj1ELj16ENS_18Kernel_traits_baseILj1536EfS2_fS2_fjLj128EEEEELb1ELb1ELb1ELb1EEEvNS_9FwdParamsE)
        /*0794*/ 	.word	0x00000000


	//----- nvinfo : EIATTR_REGCOUNT
	.align		4
.L_332:
        /*0798*/ 	.byte	0x04, 0x2f
        /*079a*/ 	.short	(.L_334 - .L_333)
	.align		4
.L_333:
        /*079c*/ 	.word	index@(_ZN10layer_norm13ln_fwd_kernelINS_13Kernel_traitsIf13__nv_bfloat16fS2_fjLj1536ELj1ELj4ELj1ELj16ENS_18Kernel_traits_baseILj1536EfS2_fS2_fjLj128EEEEELb1ELb1ELb1ELb0EEEvNS_9FwdParamsE)
        /*07a0*/ 	.word	0x000000fa


	//----- nvinfo : EIATTR_FRAME_SIZE
	.align		4
.L_334:
        /*07a4*/ 	.byte	0x04, 0x11
        /*07a6*/ 	.short	(.L_336 - .L_335)
	.align		4
.L_335:
        /*07a8*/ 	.word	index@(_ZN10layer_norm13ln_fwd_kernelINS_13Kernel_traitsIf13__nv_bfloat16fS2_fjLj1536ELj1ELj4ELj1ELj16ENS_18Kernel_traits_baseILj1536EfS2_fS2_fjLj128EEEEELb1ELb1ELb1ELb0EEEvNS_9FwdParamsE)
        /*07ac*/ 	.word	0x00000000


	//----- nvinfo : EIATTR_REGCOUNT
	.align		4
.L_336:
        /*07b0*/ 	.byte	0x04, 0x2f
        /*07b2*/ 	.short	(.L_338 - .L_337)
	.align		4
.L_337:
        /*07b4*/ 	.word	index@(_ZN10layer_norm13ln_fwd_kernelINS_13Kernel_traitsIf13__nv_bfloat16fS2_fjLj1536ELj1ELj4ELj1ELj16ENS_18Kernel_traits_baseILj1536EfS2_fS2_fjLj128EEEEELb1ELb1ELb0ELb1EEEvNS_9FwdParamsE)
        /*07b8*/ 	.word	0x000000f1


	//----- nvinfo : EIATTR_FRAME_SIZE
	.align		4
.L_338:
        /*07bc*/ 	.byte	0x04, 0x11
        /*07be*/ 	.short	(.L_340 - .L_339)
	.align		4
.L_339:
        /*07c0*/ 	.word	index@(_ZN10layer_norm13ln_fwd_kernelINS_13Kernel_traitsIf13__nv_bfloat16fS2_fjLj1536ELj1ELj4ELj1ELj16ENS_18Kernel_traits_baseILj1536EfS2_fS2_fjLj128EEEEELb1ELb1ELb0ELb1EEEvNS_9FwdParamsE)
        /*07c4*/ 	.word	0x00000000


	//----- nvinfo : EIATTR_REGCOUNT
	.align		4
.L_340:
        /*07c8*/ 	.byte	0x04, 0x2f
        /*07ca*/ 	.short	(.L_342 - .L_341)
	.align		4
.L_341:
        /*07cc*/ 	.word	index@(_ZN10layer_norm13ln_fwd_kernelINS_13Kernel_traitsIf13__nv_bfloat16fS2_fjLj1536ELj1ELj4ELj1ELj16ENS_18Kernel_traits_baseILj1536EfS2_fS2_fjLj128EEEEELb1ELb1ELb0ELb0EEEvNS_9FwdParamsE)
        /*07d0*/ 	.word	0x000000eb


	//----- nvinfo : EIATTR_FRAME_SIZE
	.align		4
.L_342:
        /*07d4*/ 	.byte	0x04, 0x11
        /*07d6*/ 	.short	(.L_344 - .L_343)
	.align		4
.L_343:
        /*07d8*/ 	.word	index@(_ZN10layer_norm13ln_fwd_kernelINS_13Kernel_traitsIf13__nv_bfloat16fS2_fjLj1536ELj1ELj4ELj1ELj16ENS_18Kernel_traits_baseILj1536EfS2_fS2_fjLj128EEEEELb1ELb1ELb0ELb0EEEvNS_9FwdParamsE)
        /*07dc*/ 	.word	0x00000000


	//----- nvinfo : EIATTR_REGCOUNT
	.align		4
.L_344:
        /*07e0*/ 	.byte	0x04, 0x2f
        /*07e2*/ 	.short	(.L_346 - .L_345)
	.align		4
.L_345:
        /*07e4*/ 	.word	index@(_ZN10layer_norm13ln_fwd_kernelINS_13Kernel_traitsIf13__nv_bfloat16fS2_fjLj1536ELj1ELj4ELj1ELj16ENS_18Kernel_traits_baseILj1536EfS2_fS2_fjLj128EEEEELb1ELb0ELb1ELb1EEEvNS_9FwdParamsE)
        /*07e8*/ 	.word	0x000000dc


	//----- nvinfo : EIATTR_FRAME_SIZE
	.align		4
.L_346:
        /*07ec*/ 	.byte	0x04, 0x11
        /*07ee*/ 	.short	(.L_348 - .L_347)
	.align		4
.L_347:
        /*07f0*/ 	.word	index@(_ZN10layer_norm13ln_fwd_kernelINS_13Kernel_traitsIf13__nv_bfloat16fS2_fjLj1536ELj1ELj4ELj1ELj16ENS_18Kernel_traits_baseILj1536EfS2_fS2_fjLj128EEEEELb1ELb0ELb1ELb1EEEvNS_9FwdParamsE)
        /*07f4*/ 	.word	0x00000000


	//----- nvinfo : EIATTR_REGCOUNT
	.align		4
.L_348:
        /*07f8*/ 	.byte	0x04, 0x2f
        /*07fa*/ 	.short	(.L_350 - .L_349)
	.align		4
.L_349:
        /*07fc*/ 	.word	index@(_ZN10layer_norm13ln_fwd_kernelINS_13Kernel_traitsIf13__nv_bfloat16fS2_fjLj1536ELj1ELj4ELj1ELj16ENS_18Kernel_traits_baseILj1536EfS2_fS2_fjLj128EEEEELb1ELb0ELb1ELb0EEEvNS_9FwdParamsE)
        /*0800*/ 	.word	0x000000c6


	//----- nvinfo : EIATTR_FRAME_SIZE
	.align		4
.L_350:
        /*0804*/ 	.byte	0x04, 0x11
        /*0806*/ 	.short	(.L_352 - .L_351)
	.align		4
.L_351:
        /*0808*/ 	.word	index@(_ZN10layer_norm13ln_fwd_kernelINS_13Kernel_traitsIf13__nv_bfloat16fS2_fjLj1536ELj1ELj4ELj1ELj16ENS_18Kernel_traits_baseILj1536EfS2_fS2_fjLj128EEEEELb1ELb0ELb1ELb0EEEvNS_9FwdParamsE)
        /*080c*/ 	.word	0x00000000


	//----- nvinfo : EIATTR_REGCOUNT
	.align		4
.L_352:
        /*0810*/ 	.byte	0x04, 0x2f
        /*0812*/ 	.short	(.L_354 - .L_353)
	.align		4
.L_353:
        /*0814*/ 	.word	index@(_ZN10layer_norm13ln_fwd_kernelINS_13Kernel_traitsIf13__nv_bfloat16fS2_fjLj1536ELj1ELj4ELj1ELj16ENS_18Kernel_traits_baseILj1536EfS2_fS2_fjLj128EEEEELb1ELb0ELb0ELb1EEEvNS_9FwdParamsE)
        /*0818*/ 	.word	0x000000d0


	//----- nvinfo : EIATTR_FRAME_SIZE
	.align		4
.L_354:
        /*081c*/ 	.byte	0x04, 0x11
        /*081e*/ 	.short	(.L_356 - .L_355)
	.align		4
.L_355:
        /*0820*/ 	.word	index@(_ZN10layer_norm13ln_fwd_kernelINS_13Kernel_traitsIf13__nv_bfloat16fS2_fjLj1536ELj1ELj4ELj1ELj16ENS_18Kernel_traits_baseILj1536EfS2_fS2_fjLj128EEEEELb1ELb0ELb0ELb1EEEvNS_9FwdParamsE)
        /*0824*/ 	.word	0x00000000


	//----- nvinfo : EIATTR_REGCOUNT
	.align		4
.L_356:
        /*0828*/ 	.byte	0x04, 0x2f
        /*082a*/ 	.short	(.L_358 - .L_357)
	.align		4
.L_357:
        /*082c*/ 	.word	index@(_ZN10layer_norm13ln_fwd_kernelINS_13Kernel_traitsIf13__nv_bfloat16fS2_fjLj1536ELj1ELj4ELj1ELj16ENS_18Kernel_traits_baseILj1536EfS2_fS2_fjLj128EEEEELb1ELb0ELb0ELb0EEEvNS_9FwdParamsE)
        /*0830*/ 	.word	0x000000b5


	//----- nvinfo : EIATTR_FRAME_SIZE
	.align		4
.L_358:
        /*0834*/ 	.byte	0x04, 0x11
        /*0836*/ 	.short	(.L_360 - .L_359)
	.align		4
.L_359:
        /*0838*/ 	.word	index@(_ZN10layer_norm13ln_fwd_kernelINS_13Kernel_traitsIf13__nv_bfloat16fS2_fjLj1536ELj1ELj4ELj1ELj16ENS_18Kernel_traits_baseILj1536EfS2_fS2_fjLj128EEEEELb1ELb0ELb0ELb0EEEvNS_9FwdParamsE)
        /*083c*/ 	.word	0x00000000


	//----- nvinfo : EIATTR_REGCOUNT
	.align		4
.L_360:
        /*0840*/ 	.byte	0x04, 0x2f
        /*0842*/ 	.short	(.L_362 - .L_361)
	.align		4
.L_361:
        /*0844*/ 	.word	index@(_ZN10layer_norm13ln_fwd_kernelINS_13Kernel_traitsIf13__nv_bfloat16fS2_fjLj1536ELj1ELj4ELj1ELj16ENS_18Kernel_traits_baseILj1536EfS2_fS2_fjLj128EEEEELb0ELb1ELb1ELb1EEEvNS_9FwdParamsE)
        /*0848*/ 	.word	0x000000fe


	//----- nvinfo : EIATTR_FRAME_SIZE
	.align		4
.L_362:
        /*084c*/ 	.byte	0x04, 0x11
        /*084e*/ 	.short	(.L_364 - .L_363)
	.align		4
.L_363:
        /*0850*/ 	.word	index@(_ZN10layer_norm13ln_fwd_kernelINS_13Kernel_traitsIf13__nv_bfloat16fS2_fjLj1536ELj1ELj4ELj1ELj16ENS_18Kernel_traits_baseILj1536EfS2_fS2_fjLj128EEEEELb0ELb1ELb1ELb1EEEvNS_9FwdParamsE)
        /*0854*/ 	.word	0x00000000


	//----- nvinfo : EIATTR_REGCOUNT
	.align		4
.L_364:
        /*0858*/ 	.byte	0x04, 0x2f
        /*085a*/ 	.short	(.L_366 - .L_365)
	.align		4
.L_365:
        /*085c*/ 	.word	index@(_ZN10layer_norm13ln_fwd_kernelINS_13Kernel_traitsIf13__nv_bfloat16fS2_fjLj1536ELj1ELj4ELj1ELj16ENS_18Kernel_traits_baseILj1536EfS2_fS2_fjLj128EEEEELb0ELb1ELb1ELb0EEEvNS_9FwdParamsE)
        /*0860*/ 	.word	0x000000e6


	//----- nvinfo : EIATTR_FRAME_SIZE
	.align		4
.L_366:
        /*0864*/ 	.byte	0x04, 0x11
        /*0866*/ 	.short	(.L_368 - .L_367)
	.align		4
.L_367:
        /*0868*/ 	.word	index@(_ZN10layer_norm13ln_fwd_kernelINS_13Kernel_traitsIf13__nv_bfloat16fS2_fjLj1536ELj1ELj4ELj1ELj16ENS_18Kernel_traits_baseILj1536EfS2_fS2_fjLj128EEEEELb0ELb1ELb1ELb0EEEvNS_9FwdParamsE)
        /*086c*/ 	.word	0x00000000


	//----- nvinfo : EIATTR_REGCOUNT
	.align		4
.L_368:
        /*0870*/ 	.byte	0x04, 0x2f
        /*0872*/ 	.short	(.L_370 - .L_369)
	.align		4
.L_369:
        /*0874*/ 	.word	index@(_ZN10layer_norm13ln_fwd_kernelINS_13Kernel_traitsIf13__nv_bfloat16fS2_fjLj1536ELj1ELj4ELj1ELj16ENS_18Kernel_traits_baseILj1536EfS2_fS2_fjLj128EEEEELb0ELb1ELb0ELb1EEEvNS_9FwdParamsE)
        /*0878*/ 	.word	0x000000e9


	//----- nvinfo : EIATTR_FRAME_SIZE
	.align		4
.L_370:
        /*087c*/ 	.byte	0x04, 0x11
        /*087e*/ 	.short	(.L_372 - .L_371)
	.align		4
.L_371:
        /*0880*/ 	.word	index@(_ZN10layer_norm13ln_fwd_kernelINS_13Kernel_traitsIf13__nv_bfloat16fS2_fjLj1536ELj1ELj4ELj1ELj16ENS_18Kernel_traits_baseILj1536EfS2_fS2_fjLj128EEEEELb0ELb1ELb0ELb1EEEvNS_9FwdParamsE)
        /*0884*/ 	.word	0x00000000


	//----- nvinfo : EIATTR_REGCOUNT
	.align		4
.L_372:
        /*0888*/ 	.byte	0x04, 0x2f
        /*088a*/ 	.short	(.L_374 - .L_373)
	.align		4
.L_373:
        /*088c*/ 	.word	index@(_ZN10layer_norm13ln_fwd_kernelINS_13Kernel_traitsIf13__nv_bfloat16fS2_fjLj1536ELj1ELj4ELj1ELj16ENS_18Kernel_traits_baseILj1536EfS2_fS2_fjLj128EEEEELb0ELb1ELb0ELb0EEEvNS_9FwdParamsE)
        /*0890*/ 	.word	0x000000e2


	//----- nvinfo : EIATTR_FRAME_SIZE
	.align		4
.L_374:
        /*0894*/ 	.byte	0x04, 0x11
        /*0896*/ 	.short	(.L_376 - .L_375)
	.align		4
.L_375:
        /*0898*/ 	.word	index@(_ZN10layer_norm13ln_fwd_kernelINS_13Kernel_traitsIf13__nv_bfloat16fS2_fjLj1536ELj1ELj4ELj1ELj16ENS_18Kernel_traits_baseILj1536EfS2_fS2_fjLj128EEEEELb0ELb1ELb0ELb0EEEvNS_9FwdParamsE)
        /*089c*/ 	.word	0x00000000


	//----- nvinfo : EIATTR_REGCOUNT
	.align		4
.L_376:
        /*08a0*/ 	.byte	0x04, 0x2f
        /*08a2*/ 	.short	(.L_378 - .L_377)
	.align		4
.L_377:
        /*08a4*/ 	.word	index@(_ZN10layer_norm13ln_fwd_kernelINS_13Kernel_traitsIf13__nv_bfloat16fS2_fjLj1536ELj1ELj4ELj1ELj16ENS_18Kernel_traits_baseILj1536EfS2_fS2_fjLj128EEEEELb0ELb0ELb1ELb1EEEvNS_9FwdParamsE)
        /*08a8*/ 	.word	0x000000a8


	//----- nvinfo : EIATTR_FRAME_SIZE
	.align		4
.L_378:
        /*08ac*/ 	.byte	0x04, 0x11
        /*08ae*/ 	.short	(.L_380 - .L_379)
	.align		4
.L_379:
        /*08b0*/ 	.word	index@(_ZN10layer_norm13ln_fwd_kernelINS_13Kernel_traitsIf13__nv_bfloat16fS2_fjLj1536ELj1ELj4ELj1ELj16ENS_18Kernel_traits_baseILj1536EfS2_fS2_fjLj128EEEEELb0ELb0ELb1ELb1EEEvNS_9FwdParamsE)
        /*08b4*/ 	.word	0x00000000


	//----- nvinfo : EIATTR_REGCOUNT
	.align		4
.L_380:
        /*08b8*/ 	.byte	0x04, 0x2f
        /*08ba*/ 	.short	(.L_382 - .L_381)
	.align		4
.L_381:
        /*08bc*/ 	.word	index@(_ZN10layer_norm13ln_fwd_kernelINS_13Kernel_traitsIf13__nv_bfloat16fS2_fjLj1536ELj1ELj4ELj1ELj16ENS_18Kernel_traits_baseILj1536EfS2_fS2_fjLj128EEEEELb0ELb0ELb1ELb0EEEvNS_9FwdParamsE)
        /*08c0*/ 	.word	0x000000a8


	//----- nvinfo : EIATTR_FRAME_SIZE
	.align		4
.L_382:
        /*08c4*/ 	.byte	0x04, 0x11
        /*08c6*/ 	.short	(.L_384 - .L_383)
	.align		4
.L_383:
        /*08c8*/ 	.word	index@(_ZN10layer_norm13ln_fwd_kernelINS_13Kernel_traitsIf13__nv_bfloat16fS2_fjLj1536ELj1ELj4ELj1ELj16ENS_18Kernel_traits_baseILj1536EfS2_fS2_fjLj128EEEEELb0ELb0ELb1ELb0EEEvNS_9FwdParamsE)
        /*08cc*/ 	.word	0x00000000


	//----- nvinfo : EIATTR_REGCOUNT
	.align		4
.L_384:
        /*08d0*/ 	.byte	0x04, 0x2f
        /*08d2*/ 	.short	(.L_386 - .L_385)
	.align		4
.L_385:
        /*08d4*/ 	.word	index@(_ZN10layer_norm13ln_fwd_kernelINS_13Kernel_traitsIf13__nv_bfloat16fS2_fjLj1536ELj1ELj4ELj1ELj16ENS_18Kernel_traits_baseILj1536EfS2_fS2_fjLj128EEEEELb0ELb0ELb0ELb1EEEvNS_9FwdParamsE)
        /*08d8*/ 	.word	0x000000a8


	//----- nvinfo : EIATTR_FRAME_SIZE
	.align		4
.L_386:
        /*08dc*/ 	.byte	0x04, 0x11
        /*08de*/ 	.short	(.L_388 - .L_387)
	.align		4
.L_387:
        /*08e0*/ 	.word	index@(_ZN10layer_norm13ln_fwd_kernelINS_13Kernel_traitsIf13__nv_bfloat16fS2_fjLj1536ELj1ELj4ELj1ELj16ENS_18Kernel_traits_baseILj1536EfS2_fS2_fjLj128EEEEELb0ELb0ELb0ELb1EEEvNS_9FwdParamsE)
        /*08e4*/ 	.word	0x00000000


	//----- nvinfo : EIATTR_REGCOUNT
	.align		4
.L_388:
        /*08e8*/ 	.byte	0x04, 0x2f
        /*08ea*/ 	.short	(.L_390 - .L_389)
	.align		4
.L_389:
        /*08ec*/ 	.word	index@(_ZN10layer_norm13ln_fwd_kernelINS_13Kernel_traitsIf13__nv_bfloat16fS2_fjLj1536ELj1ELj4ELj1ELj16ENS_18Kernel_traits_baseILj1536EfS2_fS2_fjLj128EEEEELb0ELb0ELb0ELb0EEEvNS_9FwdParamsE)
        /*08f0*/ 	.word	0x000000a8


	//----- nvinfo : EIATTR_FRAME_SIZE
	.align		4
.L_390:
        /*08f4*/ 	.byte	0x04, 0x11
        /*08f6*/ 	.short	(.L_392 - .L_391)
	.align		4
.L_391:
        /*08f8*/ 	.word	index@(_ZN10layer_norm13ln_fwd_kernelINS_13Kernel_traitsIf13__nv_bfloat16fS2_fjLj1536ELj1ELj4ELj1ELj16ENS_18Kernel_traits_baseILj1536EfS2_fS2_fjLj128EEEEELb0ELb0ELb0ELb0EEEvNS_9FwdParamsE)
        /*08fc*/ 	.word	0x00000000


	//----- nvinfo : EIATTR_REGCOUNT
	.align		4
.L_392:
        /*0900*/ 	.byte	0x04, 0x2f
        /*0902*/ 	.short	(.L_394 - .L_393)
	.align		4
.L_393:
        /*0904*/ 	.word	index@(_ZN10layer_norm13ln_fwd_kernelINS_13Kernel_traitsI13__nv_bfloat16S2_fS2_fjLj1536ELj1ELj4ELj1ELj16ENS_18Kernel_traits_baseILj1536ES2_S2_fS2_fjLj128EEEEELb1ELb1ELb1ELb1EEEvNS_9FwdParamsE)
        /*0908*/ 	.word	0x000000ff


	//----- nvinfo : EIATTR_FRAME_SIZE
	.align		4
.L_394:
        /*090c*/ 	.byte	0x04, 0x11
        /*090e*/ 	.short	(.L_396 - .L_395)
	.align		4
.L_395:
        /*0910*/ 	.word	index@(_ZN10layer_norm13ln_fwd_kernelINS_13Kernel_traitsI13__nv_bfloat16S2_fS2_fjLj1536ELj1ELj4ELj1ELj16ENS_18Kernel_traits_baseILj1536ES2_S2_fS2_fjLj128EEEEELb1ELb1ELb1ELb1EEEvNS_9FwdParamsE)
        /*0914*/ 	.word	0x00000000


	//----- nvinfo : EIATTR_REGCOUNT
	.align		4
.L_396:
        /*0918*/ 	.byte	0x04, 0x2f
        /*091a*/ 	.short	(.L_398 - .L_397)
	.align		4
.L_397:
        /*091c*/ 	.word	index@(_ZN10layer_norm13ln_fwd_kernelINS_13Kernel_traitsI13__nv_bfloat16S2_fS2_fjLj1536ELj1ELj4ELj1ELj16ENS_18Kernel_traits_baseILj1536ES2_S2_fS2_fjLj128EEEEELb1ELb1ELb1ELb0EEEvNS_9FwdParamsE)
        /*0920*/ 	.word	0x000000f1


	//----- nvinfo : EIATTR_FRAME_SIZE
	.align		4
.L_398:
        /*0924*/ 	.byte	0x04, 0x11
        /*0926*/ 	.short	(.L_400 - .L_399)
	.align		4
.L_399:
        /*0928*/ 	.word	index@(_ZN10layer_norm13ln_fwd_kernelINS_13Kernel_traitsI13__nv_bfloat16S2_fS2_fjLj1536ELj1ELj4ELj1ELj16ENS_18Kernel_traits_baseILj1536ES2_S2_fS2_fjLj128EEEEELb1ELb1ELb1ELb0EEEvNS_9FwdParamsE)
        /*092c*/ 	.word	0x00000000


	//----- nvinfo : EIATTR_REGCOUNT
	.align		4
.L_400:
        /*0930*/ 	.byte	0x04, 0x2f
        /*0932*/ 	.short	(.L_402 - .L_401)
	.align		4
.L_401:
        /*0934*/ 	.word	index@(_ZN10layer_norm13ln_fwd_kernelINS_13Kernel_traitsI13__nv_bfloat16S2_fS2_fjLj1536ELj1ELj4ELj1ELj16ENS_18Kernel_traits_baseILj1536ES2_S2_fS2_fjLj128EEEEELb1ELb1ELb0ELb1EEEvNS_9FwdParamsE)
        /*0938*/ 	.word	0x000000fe


	//----- nvinfo : EIATTR_FRAME_SIZE
	.align		4
.L_402:
        /*093c*/ 	.byte	0x04, 0x11
        /*093e*/ 	.short	(.L_404 - .L_403)
	.align		4
.L_403:
        /*0940*/ 	.word	index@(_ZN10layer_norm13ln_fwd_kernelINS_13Kernel_traitsI13__nv_bfloat16S2_fS2_fjLj1536ELj1ELj4ELj1ELj16ENS_18Kernel_traits_baseILj1536ES2_S2_fS2_fjLj128EEEEELb1ELb1ELb0ELb1EEEvNS_9FwdParamsE)
        /*0944*/ 	.word	0x00000000


	//----- nvinfo : EIATTR_REGCOUNT
	.align		4
.L_404:
        /*0948*/ 	.byte	0x04, 0x2f
        /*094a*/ 	.short	(.L_406 - .L_405)
	.align		4
.L_405:
        /*094c*/ 	.word	index@(_ZN10layer_norm13ln_fwd_kernelINS_13Kernel_traitsI13__nv_bfloat16S2_fS2_fjLj1536ELj1ELj4ELj1ELj16ENS_18Kernel_traits_baseILj1536ES2_S2_fS2_fjLj128EEEEELb1ELb1ELb0ELb0EEEvNS_9FwdParamsE)
        /*0950*/ 	.word	0x000000eb


	//----- nvinfo : EIATTR_FRAME_SIZE
	.align		4
.L_406:
        /*0954*/ 	.byte	0x04, 0x11
        /*0956*/ 	.short	(.L_408 - .L_407)
	.align		4
.L_407:
        /*0958*/ 	.word	index@(_ZN10layer_norm13ln_fwd_kernelINS_13Kernel_traitsI13__nv_bfloat16S2_fS2_fjLj1536ELj1ELj4ELj1ELj16ENS_18Kernel_traits_baseILj1536ES2_S2_fS2_fjLj128EEEEELb1ELb1ELb0ELb0EEEvNS_9FwdParamsE)
        /*095c*/ 	.word	0x00000000


	//----- nvinfo : EIATTR_REGCOUNT
	.align		4
.L_408:
        /*0960*/ 	.byte	0x04, 0x2f
        /*0962*/ 	.short	(.L_410 - .L_409)
	.align		4
.L_409:
        /*0964*/ 	.word	index@(_ZN10layer_norm13ln_fwd_kernelINS_13Kernel_traitsI13__nv_bfloat16S2_fS2_fjLj1536ELj1ELj4ELj1ELj16ENS_18Kernel_traits_baseILj1536ES2_S2_fS2_fjLj128EEEEELb1ELb0ELb1ELb1EEEvNS_9FwdParamsE)
        /*0968*/ 	.word	0x000000a8


	//----- nvinfo : EIATTR_FRAME_SIZE
	.align		4
.L_410:
        /*096c*/ 	.byte	0x04, 0x11
        /*096e*/ 	.short	(.L_412 - .L_411)
	.align		4
.L_411:
        /*0970*/ 	.word	index@(_ZN10layer_norm13ln_fwd_kernelINS_13Kernel_traitsI13__nv_bfloat16S2_fS2_fjLj1536ELj1ELj4ELj1ELj16ENS_18Kernel_traits_baseILj1536ES2_S2_fS2_fjLj128EEEEELb1ELb0ELb1ELb1EEEvNS_9FwdParamsE)
        /*0974*/ 	.word	0x00000000


	//----- nvinfo : EIATTR_REGCOUNT
	.align		4
.L_412:
        /*0978*/ 	.byte	0x04, 0x2f
        /*097a*/ 	.short	(.L_414 - .L_413)
	.align		4
.L_413:
        /*097c*/ 	.word	index@(_ZN10layer_norm13ln_fwd_kernelINS_13Kernel_traitsI13__nv_bfloat16S2_fS2_fjLj1536ELj1ELj4ELj1ELj16ENS_18Kernel_traits_baseILj1536ES2_S2_fS2_fjLj128EEEEELb1ELb0ELb1ELb0EEEvNS_9FwdParamsE)
        /*0980*/ 	.word	0x000000ca


	//----- nvinfo : EIATTR_FRAME_SIZE
	.align		4
.L_414:
        /*0984*/ 	.byte	0x04, 0x11
        /*0986*/ 	.short	(.L_416 - .L_415)
	.align		4
.L_415:
        /*0988*/ 	.word	index@(_ZN10layer_norm13ln_fwd_kernelINS_13Kernel_traitsI13__nv_bfloat16S2_fS2_fjLj1536ELj1ELj4ELj1ELj16ENS_18Kernel_traits_baseILj1536ES2_S2_fS2_fjLj128EEEEELb1ELb0ELb1ELb0EEEvNS_9FwdParamsE)
        /*098c*/ 	.word	0x00000000


	//----- nvinfo : EIATTR_REGCOUNT
	.align		4
.L_416:
        /*0990*/ 	.byte	0x04, 0x2f
        /*0992*/ 	.short	(.L_418 - .L_417)
	.align		4
.L_417:
        /*0994*/ 	.word	index@(_ZN10layer_norm13ln_fwd_kernelINS_13Kernel_traitsI13__nv_bfloat16S2_fS2_fjLj1536ELj1ELj4ELj1ELj16ENS_18Kernel_traits_baseILj1536ES2_S2_fS2_fjLj128EEEEELb1ELb0ELb0ELb1EEEvNS_9FwdParamsE)
        /*0998*/ 	.word	0x000000c4


	//----- nvinfo : EIATTR_FRAME_SIZE
	.align		4
.L_418:
        /*099c*/ 	.byte	0x04, 0x11
        /*099e*/ 	.short	(.L_420 - .L_419)
	.align		4
.L_419:
        /*09a0*/ 	.word	index@(_ZN10layer_norm13ln_fwd_kernelINS_13Kernel_traitsI13__nv_bfloat16S2_fS2_fjLj1536ELj1ELj4ELj1ELj16ENS_18Kernel_traits_baseILj1536ES2_S2_fS2_fjLj128EEEEELb1ELb0ELb0ELb1EEEvNS_9FwdParamsE)
        /*09a4*/ 	.word	0x00000000


	//----- nvinfo : EIATTR_REGCOUNT
	.align		4
.L_420:
        /*09a8*/ 	.byte	0x04, 0x2f
        /*09aa*/ 	.short	(.L_422 - .L_421)
	.align		4
.L_421:
        /*09ac*/ 	.word	index@(_ZN10layer_norm13ln_fwd_kernelINS_13Kernel_traitsI13__nv_bfloat16S2_fS2_fjLj1536ELj1ELj4ELj1ELj16ENS_18Kernel_traits_baseILj1536ES2_S2_fS2_fjLj128EEEEELb1ELb0ELb0ELb0EEEvNS_9FwdParamsE)
        /*09b0*/ 	.word	0x000000b8


	//----- nvinfo : EIATTR_FRAME_SIZE
	.align		4
.L_422:
        /*09b4*/ 	.byte	0x04, 0x11
        /*09b6*/ 	.short	(.L_424 - .L_423)
	.align		4
.L_423:
        /*09b8*/ 	.word	index@(_ZN10layer_norm13ln_fwd_kernelINS_13Kernel_traitsI13__nv_bfloat16S2_fS2_fjLj1536ELj1ELj4ELj1ELj16ENS_18Kernel_traits_baseILj1536ES2_S2_fS2_fjLj128EEEEELb1ELb0ELb0ELb0EEEvNS_9FwdParamsE)
        /*09bc*/ 	.word	0x00000000


	//----- nvinfo : EIATTR_REGCOUNT
	.align		4
.L_424:
        /*09c0*/ 	.byte	0x04, 0x2f
        /*09c2*/ 	.short	(.L_426 - .L_425)
	.align		4
.L_425:
        /*09c4*/ 	.word	index@(_ZN10layer_norm13ln_fwd_kernelINS_13Kernel_traitsI13__nv_bfloat16S2_fS2_fjLj1536ELj1ELj4ELj1ELj16ENS_18Kernel_traits_baseILj1536ES2_S2_fS2_fjLj128EEEEELb0ELb1ELb1ELb1EEEvNS_9FwdParamsE)
        /*09c8*/ 	.word	0x000000ff


	//----- nvinfo : EIATTR_FRAME_SIZE
	.align		4
.L_426:
        /*09cc*/ 	.byte	0x04, 0x11
        /*09ce*/ 	.short	(.L_428 - .L_427)
	.align		4
.L_427:
        /*09d0*/ 	.word	index@(_ZN10layer_norm13ln_fwd_kernelINS_13Kernel_traitsI13__nv_bfloat16S2_fS2_fjLj1536ELj1ELj4ELj1ELj16ENS_18Kernel_traits_baseILj1536ES2_S2_fS2_fjLj128EEEEELb0ELb1ELb1ELb1EEEvNS_9FwdParamsE)
        /*09d4*/ 	.word	0x00000000


	//----- nvinfo : EIATTR_REGCOUNT
	.align		4
.L_428:
        /*09d8*/ 	.byte	0x04, 0x2f
        /*09da*/ 	.short	(.L_430 - .L_429)
	.align		4
.L_429:
        /*09dc*/ 	.word	index@(_ZN10layer_norm13ln_fwd_kernelINS_13Kernel_traitsI13__nv_bfloat16S2_fS2_fjLj1536ELj1ELj4ELj1ELj16ENS_18Kernel_traits_baseILj1536ES2_S2_fS2_fjLj128EEEEELb0ELb1ELb1ELb0EEEvNS_9FwdParamsE)
        /*09e0*/ 	.word	0x000000ea


	//----- nvinfo : EIATTR_FRAME_SIZE
	.align		4
.L_430:
        /*09e4*/ 	.byte	0x04, 0x11
        /*09e6*/ 	.short	(.L_432 - .L_431)
	.align		4
.L_431:
        /*09e8*/ 	.word	index@(_ZN10layer_norm13ln_fwd_kernelINS_13Kernel_traitsI13__nv_bfloat16S2_fS2_fjLj1536ELj1ELj4ELj1ELj16ENS_18Kernel_traits_baseILj1536ES2_S2_fS2_fjLj128EEEEELb0ELb1ELb1ELb0EEEvNS_9FwdParamsE)
        /*09ec*/ 	.word	0x00000000


	//----- nvinfo : EIATTR_REGCOUNT
	.align		4
.L_432:
        /*09f0*/ 	.byte	0x04, 0x2f
        /*09f2*/ 	.short	(.L_434 - .L_433)
	.align		4
.L_433:
        /*09f4*/ 	.word	index@(_ZN10layer_norm13ln_fwd_kernelINS_13Kernel_traitsI13__nv_bfloat16S2_fS2_fjLj1536ELj1ELj4ELj1ELj16ENS_18Kernel_traits_baseILj1536ES2_S2_fS2_fjLj128EEEEELb0ELb1ELb0ELb1EEEvNS_9FwdParamsE)
        /*09f8*/ 	.word	0x000000f4


	//----- nvinfo : EIATTR_FRAME_SIZE
	.align		4
.L_434:
        /*09fc*/ 	.byte	0x04, 0x11
        /*09fe*/ 	.short	(.L_436 - .L_435)
	.align		4
.L_435:
        /*0a00*/ 	.word	index@(_ZN10layer_norm13ln_fwd_kernelINS_13Kernel_traitsI13__nv_bfloat16S2_fS2_fjLj1536ELj1ELj4ELj1ELj16ENS_18Kernel_traits_baseILj1536ES2_S2_fS2_fjLj128EEEEELb0ELb1ELb0ELb1EEEvNS_9FwdParamsE)
        /*0a04*/ 	.word	0x00000000


	//----- nvinfo : EIATTR_REGCOUNT
	.align		4
.L_436:
        /*0a08*/ 	.byte	0x04, 0x2f
        /*0a0a*/ 	.short	(.L_438 - .L_437)
	.align		4
.L_437:
        /*0a0c*/ 	.word	index@(_ZN10layer_norm13ln_fwd_kernelINS_13Kernel_traitsI13__nv_bfloat16S2_fS2_fjLj1536ELj1ELj4ELj1ELj16ENS_18Kernel_traits_baseILj1536ES2_S2_fS2_fjLj128EEEEELb0ELb1ELb0ELb0EEEvNS_9FwdParamsE)
        /*0a10*/ 	.word	0x000000e6


	//----- nvinfo : EIATTR_FRAME_SIZE
	.align		4
.L_438:
        /*0a14*/ 	.byte	0x04, 0x11
        /*0a16*/ 	.short	(.L_440 - .L_439)
	.align		4
.L_439:
        /*0a18*/ 	.word	index@(_ZN10layer_norm13ln_fwd_kernelINS_13Kernel_traitsI13__nv_bfloat16S2_fS2_fjLj1536ELj1ELj4ELj1ELj16ENS_18Kernel_traits_baseILj1536ES2_S2_fS2_fjLj128EEEEELb0ELb1ELb0ELb0EEEvNS_9FwdParamsE)
        /*0a1c*/ 	.word	0x00000000


	//----- nvinfo : EIATTR_REGCOUNT
	.align		4
.L_440:
        /*0a20*/ 	.byte	0x04, 0x2f
        /*0a22*/ 	.short	(.L_442 - .L_441)
	.align		4
.L_441:
        /*0a24*/ 	.word	index@(_ZN10layer_norm13ln_fwd_kernelINS_13Kernel_traitsI13__nv_bfloat16S2_fS2_fjLj1536ELj1ELj4ELj1ELj16ENS_18Kernel_traits_baseILj1536ES2_S2_fS2_fjLj128EEEEELb0ELb0ELb1ELb1EEEvNS_9FwdParamsE)
        /*0a28*/ 	.word	0x000000a8


	//----- nvinfo : EIATTR_FRAME_SIZE
	.align		4
.L_442:
        /*0a2c*/ 	.byte	0x04, 0x11
        /*0a2e*/ 	.short	(.L_444 - .L_443)
	.align		4
.L_443:
        /*0a30*/ 	.word	index@(_ZN10layer_norm13ln_fwd_kernelINS_13Kernel_traitsI13__nv_bfloat16S2_fS2_fjLj1536ELj1ELj4ELj1ELj16ENS_18Kernel_traits_baseILj1536ES2_S2_fS2_fjLj128EEEEELb0ELb0ELb1ELb1EEEvNS_9FwdParamsE)
        /*0a34*/ 	.word	0x00000000


	//----- nvinfo : EIATTR_REGCOUNT
	.align		4
.L_444:
        /*0a38*/ 	.byte	0x04, 0x2f
        /*0a3a*/ 	.short	(.L_446 - .L_445)
	.align		4
.L_445:
        /*0a3c*/ 	.word	index@(_ZN10layer_norm13ln_fwd_kernelINS_13Kernel_traitsI13__nv_bfloat16S2_fS2_fjLj1536ELj1ELj4ELj1ELj16ENS_18Kernel_traits_baseILj1536ES2_S2_fS2_fjLj128EEEEELb0ELb0ELb1ELb0EEEvNS_9FwdParamsE)
        /*0a40*/ 	.word	0x000000a4


	//----- nvinfo : EIATTR_FRAME_SIZE
	.align		4
.L_446:
        /*0a44*/ 	.byte	0x04, 0x11
        /*0a46*/ 	.short	(.L_448 - .L_447)
	.align		4
.L_447:
        /*0a48*/ 	.word	index@(_ZN10layer_norm13ln_fwd_kernelINS_13Kernel_traitsI13__nv_bfloat16S2_fS2_fjLj1536ELj1ELj4ELj1ELj16ENS_18Kernel_traits_baseILj1536ES2_S2_fS2_fjLj128EEEEELb0ELb0ELb1ELb0EEEvNS_9FwdParamsE)
        /*0a4c*/ 	.word	0x00000000


	//----- nvinfo : EIATTR_REGCOUNT
	.align		4
.L_448:
        /*0a50*/ 	.byte	0x04, 0x2f
        /*0a52*/ 	.short	(.L_450 - .L_449)
	.align		4
.L_449:
        /*0a54*/ 	.word	index@(_ZN10layer_norm13ln_fwd_kernelINS_13Kernel_traitsI13__nv_bfloat16S2_fS2_fjLj1536ELj1ELj4ELj1ELj16ENS_18Kernel_traits_baseILj1536ES2_S2_fS2_fjLj128EEEEELb0ELb0ELb0ELb1EEEvNS_9FwdParamsE)
        /*0a58*/ 	.word	0x000000a7


	//----- nvinfo : EIATTR_FRAME_SIZE
	.align		4
.L_450:
        /*0a5c*/ 	.byte	0x04, 0x11
        /*0a5e*/ 	.short	(.L_452 - .L_451)
	.align		4
.L_451:
        /*0a60*/ 	.word	index@(_ZN10layer_norm13ln_fwd_kernelINS_13Kernel_traitsI13__nv_bfloat16S2_fS2_fjLj1536ELj1ELj4ELj1ELj16ENS_18Kernel_traits_baseILj1536ES2_S2_fS2_fjLj128EEEEELb0ELb0ELb0ELb1EEEvNS_9FwdParamsE)
        /*0a64*/ 	.word	0x00000000


	//----- nvinfo : EIATTR_REGCOUNT
	.align		4
.L_452:
        /*0a68*/ 	.byte	0x04, 0x2f
        /*0a6a*/ 	.short	(.L_454 - .L_453)
	.align		4
.L_453:
        /*0a6c*/ 	.word	index@(_ZN10layer_norm13ln_fwd_kernelINS_13Kernel_traitsI13__nv_bfloat16S2_fS2_fjLj1536ELj1ELj4ELj1ELj16ENS_18Kernel_traits_baseILj1536ES2_S2_fS2_fjLj128EEEEELb0ELb0ELb0ELb0EEEvNS_9FwdParamsE)
        /*0a70*/ 	.word	0x000000a4


	//----- nvinfo : EIATTR_FRAME_SIZE
	.align		4
.L_454:
        /*0a74*/ 	.byte	0x04, 0x11
        /*0a76*/ 	.short	(.L_456 - .L_455)
	.align		4
.L_455:
        /*0a78*/ 	.word	index@(_ZN10layer_norm13ln_fwd_kernelINS_13Kernel_traitsI13__nv_bfloat16S2_fS2_fjLj1536ELj1ELj4ELj1ELj16ENS_18Kernel_traits_baseILj1536ES2_S2_fS2_fjLj128EEEEELb0ELb0ELb0ELb0EEEvNS_9FwdParamsE)
        /*0a7c*/ 	.word	0x00000000


	//----- nvinfo : EIATTR_REGCOUNT
	.align		4
.L_456:
        /*0a80*/ 	.byte	0x04, 0x2f
        /*0a82*/ 	.short	(.L_458 - .L_457)
	.align		4
.L_457:
        /*0a84*/ 	.word	index@(_ZN10layer_norm13ln_fwd_kernelINS_13Kernel_traitsIf13__nv_bfloat16S2_S2_fjLj1536ELj1ELj4ELj1ELj16ENS_18Kernel_traits_baseILj1536EfS2_S2_S2_fjLj128EEEEELb1ELb1ELb1ELb1EEEvNS_9FwdParamsE)
        /*0a88*/ 	.word	0x000000ff


	//----- nvinfo : EIATTR_FRAME_SIZE
	.align		4
.L_458:
        /*0a8c*/ 	.byte	0x04, 0x11
        /*0a8e*/ 	.short	(.L_460 - .L_459)
	.align		4
.L_459:
        /*0a90*/ 	.word	index@(_ZN10layer_norm13ln_fwd_kernelINS_13Kernel_traitsIf13__nv_bfloat16S2_S2_fjLj1536ELj1ELj4ELj1ELj16ENS_18Kernel_traits_baseILj1536EfS2_S2_S2_fjLj128EEEEELb1ELb1ELb1ELb1EEEvNS_9FwdParamsE)
        /*0a94*/ 	.word	0x00000000


	//----- nvinfo : EIATTR_REGCOUNT
	.align		4
.L_460:
        /*0a98*/ 	.byte	0x04, 0x2f
        /*0a9a*/ 	.short	(.L_462 - .L_461)
	.align		4
.L_461:
        /*0a9c*/ 	.word	index@(_ZN10layer_norm13ln_fwd_kernelINS_13Kernel_traitsIf13__nv_bfloat16S2_S2_fjLj1536ELj1ELj4ELj1ELj16ENS_18Kernel_traits_baseILj1536EfS2_S2_S2_fjLj128EEEEELb1ELb1ELb1ELb0EEEvNS_9FwdParamsE)
        /*0aa0*/ 	.word	0x000000f6


	//----- nvinfo : EIATTR_FRAME_SIZE
	.align		4
.L_462:
        /*0aa4*/ 	.byte	0x04, 0x11
        /*0aa6*/ 	.short	(.L_464 - .L_463)
	.align		4
.L_463:
        /*0aa8*/ 	.word	index@(_ZN10layer_norm13ln_fwd_kernelINS_13Kernel_traitsIf13__nv_bfloat16S2_S2_fjLj1536ELj1ELj4ELj1ELj16ENS_18Kernel_traits_baseILj1536EfS2_S2_S2_fjLj128EEEEELb1ELb1ELb1ELb0EEEvNS_9FwdParamsE)
        /*0aac*/ 	.word	0x00000000


	//----- nvinfo : EIATTR_REGCOUNT
	.align		4
.L_464:
        /*0ab0*/ 	.byte	0x04, 0x2f
        /*0ab2*/ 	.short	(.L_466 - .L_465)
	.align		4
.L_465:
        /*0ab4*/ 	.word	index@(_ZN10layer_norm13ln_fwd_kernelINS_13Kernel_traitsIf13__nv_bfloat16S2_S2_fjLj1536ELj1ELj4ELj1ELj16ENS_18Kernel_traits_baseILj1536EfS2_S2_S2_fjLj128EEEEELb1ELb1ELb0ELb1EEEvNS_9FwdParamsE)
        /*0ab8*/ 	.word	0x000000f3


	//----- nvinfo : EIATTR_FRAME_SIZE
	.align		4
.L_466:
        /*0abc*/ 	.byte	0x04, 0x11
        /*0abe*/ 	.short	(.L_468 - .L_467)
	.align		4
.L_467:
        /*0ac0*/ 	.word	index@(_ZN10layer_norm13ln_fwd_kernelINS_13Kernel_traitsIf13__nv_bfloat16S2_S2_fjLj1536ELj1ELj4ELj1ELj16ENS_18Kernel_traits_baseILj1536EfS2_S2_S2_fjLj128EEEEELb1ELb1ELb0ELb1EEEvNS_9FwdParamsE)
        /*0ac4*/ 	.word	0x00000000


	//----- nvinfo : EIATTR_REGCOUNT
	.align		4
.L_468:
        /*0ac8*/ 	.byte	0x04, 0x2f
        /*0aca*/ 	.short	(.L_470 - .L_469)
	.align		4
.L_469:
        /*0acc*/ 	.word	index@(_ZN10layer_norm13ln_fwd_kernelINS_13Kernel_traitsIf13__nv_bfloat16S2_S2_fjLj1536ELj1ELj4ELj1ELj16ENS_18Kernel_traits_baseILj1536EfS2_S2_S2_fjLj128EEEEELb1ELb1ELb0ELb0EEEvNS_9FwdParamsE)
        /*0ad0*/ 	.word	0x000000e9


	//----- nvinfo : EIATTR_FRAME_SIZE
	.align		4
.L_470:
        /*0ad4*/ 	.byte	0x04, 0x11
        /*0ad6*/ 	.short	(.L_472 - .L_471)
	.align		4
.L_471:
        /*0ad8*/ 	.word	index@(_ZN10layer_norm13ln_fwd_kernelINS_13Kernel_traitsIf13__nv_bfloat16S2_S2_fjLj1536ELj1ELj4ELj1ELj16ENS_18Kernel_traits_baseILj1536EfS2_S2_S2_fjLj128EEEEELb1ELb1ELb0ELb0EEEvNS_9FwdParamsE)
        /*0adc*/ 	.word	0x00000000


	//----- nvinfo : EIATTR_REGCOUNT
	.align		4
.L_472:
        /*0ae0*/ 	.byte	0x04, 0x2f
        /*0ae2*/ 	.short	(.L_474 - .L_473)
	.align		4
.L_473:
        /*0ae4*/ 	.word	index@(_ZN10layer_norm13ln_fwd_kernelINS_13Kernel_traitsIf13__nv_bfloat16S2_S2_fjLj1536ELj1ELj4ELj1ELj16ENS_18Kernel_traits_baseILj1536EfS2_S2_S2_fjLj128EEEEELb1ELb0ELb1ELb1EEEvNS_9FwdParamsE)
        /*0ae8*/ 	.word	0x000000df


	//----- nvinfo : EIATTR_FRAME_SIZE
	.align		4
.L_474:
        /*0aec*/ 	.byte	0x04, 0x11
        /*0aee*/ 	.short	(.L_476 - .L_475)
	.align		4
.L_475:
        /*0af0*/ 	.word	index@(_ZN10layer_norm13ln_fwd_kernelINS_13Kernel_traitsIf13__nv_bfloat16S2_S2_fjLj1536ELj1ELj4ELj1ELj16ENS_18Kernel_traits_baseILj1536EfS2_S2_S2_fjLj128EEEEELb1ELb0ELb1ELb1EEEvNS_9FwdParamsE)
        /*0af4*/ 	.word	0x00000000


	//----- nvinfo : EIATTR_REGCOUNT
	.align		4
.L_476:
        /*0af8*/ 	.byte	0x04, 0x2f
        /*0afa*/ 	.short	(.L_478 - .L_477)
	.align		4
.L_477:
        /*0afc*/ 	.word	index@(_ZN10layer_norm13ln_fwd_kernelINS_13Kernel_traitsIf13__nv_bfloat16S2_S2_fjLj1536ELj1ELj4ELj1ELj16ENS_18Kernel_traits_baseILj1536EfS2_S2_S2_fjLj128EEEEELb1ELb0ELb1ELb0EEEvNS_9FwdParamsE)
        /*0b00*/ 	.word	0x000000c5


	//----- nvinfo : EIATTR_FRAME_SIZE
	.align		4
.L_478:
        /*0b04*/ 	.byte	0x04, 0x11
        /*0b06*/ 	.short	(.L_480 - .L_479)
	.align		4
.L_479:
        /*0b08*/ 	.word	index@(_ZN10layer_norm13ln_fwd_kernelINS_13Kernel_traitsIf13__nv_bfloat16S2_S2_fjLj1536ELj1ELj4ELj1ELj16ENS_18Kernel_traits_baseILj1536EfS2_S2_S2_fjLj128EEEEELb1ELb0ELb1ELb0EEEvNS_9FwdParamsE)
        /*0b0c*/ 	.word	0x00000000


	//----- nvinfo : EIATTR_REGCOUNT
	.align		4
.L_480:
        /*0b10*/ 	.byte	0x04, 0x2f
        /*0b12*/ 	.short	(.L_482 - .L_481)
	.align		4
.L_481:
        /*0b14*/ 	.word	index@(_ZN10layer_norm13ln_fwd_kernelINS_13Kernel_traitsIf13__nv_bfloat16S2_S2_fjLj1536ELj1ELj4ELj1ELj16ENS_18Kernel_traits_baseILj1536EfS2_S2_S2_fjLj128EEEEELb1ELb0ELb0ELb1EEEvNS_9FwdParamsE)
        /*0b18*/ 	.word	0x000000cb


	//----- nvinfo : EIATTR_FRAME_SIZE
	.align		4
.L_482:
        /*0b1c*/ 	.byte	0x04, 0x11
        /*0b1e*/ 	.short	(.L_484 - .L_483)
	.align		4
.L_483:
        /*0b20*/ 	.word	index@(_ZN10layer_norm13ln_fwd_kernelINS_13Kernel_traitsIf13__nv_bfloat16S2_S2_fjLj1536ELj1ELj4ELj1ELj16ENS_18Kernel_traits_baseILj1536EfS2_S2_S2_fjLj128EEEEELb1ELb0ELb0ELb1EEEvNS_9FwdParamsE)
        /*0b24*/ 	.word	0x00000000


	//----- nvinfo : EIATTR_REGCOUNT
	.align		4
.L_484:
        /*0b28*/ 	.byte	0x04, 0x2f
        /*0b2a*/ 	.short	(.L_486 - .L_485)
	.align		4
.L_485:
        /*0b2c*/ 	.word	index@(_ZN10layer_norm13ln_fwd_kernelINS_13Kernel_traitsIf13__nv_bfloat16S2_S2_fjLj1536ELj1ELj4ELj1ELj16ENS_18Kernel_traits_baseILj1536EfS2_S2_S2_fjLj128EEEEELb1ELb0ELb0ELb0EEEvNS_9FwdParamsE)
        /*0b30*/ 	.word	0x000000b4


	//----- nvinfo : EIATTR_FRAME_SIZE
	.align		4
.L_486:
        /*0b34*/ 	.byte	0x04, 0x11
        /*0b36*/ 	.short	(.L_488 - .L_487)
	.align		4
.L_487:
        /*0b38*/ 	.word	index@(_ZN10layer_norm13ln_fwd_kernelINS_13Kernel_traitsIf13__nv_bfloat16S2_S2_fjLj1536ELj1ELj4ELj1ELj16ENS_18Kernel_traits_baseILj1536EfS2_S2_S2_fjLj128EEEEELb1ELb0ELb0ELb0EEEvNS_9FwdParamsE)
        /*0b3c*/ 	.word	0x00000000


	//----- nvinfo : EIATTR_REGCOUNT
	.align		4
.L_488:
        /*0b40*/ 	.byte	0x04, 0x2f
        /*0b42*/ 	.short	(.L_490 - .L_489)
	.align		4
.L_489:
        /*0b44*/ 	.word	index@(_ZN10layer_norm13ln_fwd_kernelINS_13Kernel_traitsIf13__nv_bfloat16S2_S2_fjLj1536ELj1ELj4ELj1ELj16ENS_18Kernel_traits_baseILj1536EfS2_S2_S2_fjLj128EEEEELb0ELb1ELb1ELb1EEEvNS_9FwdParamsE)
        /*0b48*/ 	.word	0x000000fd


	//----- nvinfo : EIATTR_FRAME_SIZE
	.align		4
.L_490:
        /*0b4c*/ 	.byte	0x04, 0x11
        /*0b4e*/ 	.short	(.L_492 - .L_491)
	.align		4
.L_491:
        /*0b50*/ 	.word	index@(_ZN10layer_norm13ln_fwd_kernelINS_13Kernel_traitsIf13__nv_bfloat16S2_S2_fjLj1536ELj1ELj4ELj1ELj16ENS_18Kernel_traits_baseILj1536EfS2_S2_S2_fjLj128EEEEELb0ELb1ELb1ELb1EEEvNS_9FwdParamsE)
        /*0b54*/ 	.word	0x00000000


	//----- nvinfo : EIATTR_REGCOUNT
	.align		4
.L_492:
        /*0b58*/ 	.byte	0x04, 0x2f
        /*0b5a*/ 	.short	(.L_494 - .L_493)
	.align		4
.L_493:
        /*0b5c*/ 	.word	index@(_ZN10layer_norm13ln_fwd_kernelINS_13Kernel_traitsIf13__nv_bfloat16S2_S2_fjLj1536ELj1ELj4ELj1ELj16ENS_18Kernel_traits_baseILj1536EfS2_S2_S2_fjLj128EEEEELb0ELb1ELb1ELb0EEEvNS_9FwdParamsE)
        /*0b60*/ 	.word	0x000000e1


	//----- nvinfo : EIATTR_FRAME_SIZE
	.align		4
.L_494:
        /*0b64*/ 	.byte	0x04, 0x11
        /*0b66*/ 	.short	(.L_496 - .L_495)
	.align		4
.L_495:
        /*0b68*/ 	.word	index@(_ZN10layer_norm13ln_fwd_kernelINS_13Kernel_traitsIf13__nv_bfloat16S2_S2_fjLj1536ELj1ELj4ELj1ELj16ENS_18Kernel_traits_baseILj1536EfS2_S2_S2_fjLj128EEEEELb0ELb1ELb1ELb0EEEvNS_9FwdParamsE)
        /*0b6c*/ 	.word	0x00000000


	//----- nvinfo : EIATTR_REGCOUNT
	.align		4
.L_496:
        /*0b70*/ 	.byte	0x04, 0x2f
        /*0b72*/ 	.short	(.L_498 - .L_497)
	.align		4
.L_497:
        /*0b74*/ 	.word	index@(_ZN10layer_norm13ln_fwd_kernelINS_13Kernel_traitsIf13__nv_bfloat16S2_S2_fjLj1536ELj1ELj4ELj1ELj16ENS_18Kernel_traits_baseILj1536EfS2_S2_S2_fjLj128EEEEELb0ELb1ELb0ELb1EEEvNS_9FwdParamsE)
        /*0b78*/ 	.word	0x000000e4


	//----- nvinfo : EIATTR_FRAME_SIZE
	.align		4
.L_498:
        /*0b7c*/ 	.byte	0x04, 0x11
        /*0b7e*/ 	.short	(.L_500 - .L_499)
	.align		4
.L_499:
        /*0b80*/ 	.word	index@(_ZN10layer_norm13ln_fwd_kernelINS_13Kernel_traitsIf13__nv_bfloat16S2_S2_fjLj1536ELj1ELj4ELj1ELj16ENS_18Kernel_traits_baseILj1536EfS2_S2_S2_fjLj128EEEEELb0ELb1ELb0ELb1EEEvNS_9FwdParamsE)
        /*0b84*/ 	.word	0x00000000


	//----- nvinfo : EIATTR_REGCOUNT
	.align		4
.L_500:
        /*0b88*/ 	.byte	0x04, 0x2f
        /*0b8a*/ 	.short	(.L_502 - .L_501)
	.align		4
.L_501:
        /*0b8c*/ 	.word	index@(_ZN10layer_norm13ln_fwd_kernelINS_13Kernel_traitsIf13__nv_bfloat16S2_S2_fjLj1536ELj1ELj4ELj1ELj16ENS_18Kernel_traits_baseILj1536EfS2_S2_S2_fjLj128EEEEELb0ELb1ELb0ELb0EEEvNS_9FwdParamsE)
        /*0b90*/ 	.word	0x000000dd


	//----- nvinfo : EIATTR_FRAME_SIZE
	.align		4
.L_502:
        /*0b94*/ 	.byte	0x04, 0x11
        /*0b96*/ 	.short	(.L_504 - .L_503)
	.align		4
.L_503:
        /*0b98*/ 	.word	index@(_ZN10layer_norm13ln_fwd_kernelINS_13Kernel_traitsIf13__nv_bfloat16S2_S2_fjLj1536ELj1ELj4ELj1ELj16ENS_18Kernel_traits_baseILj1536EfS2_S2_S2_fjLj128EEEEELb0ELb1ELb0ELb0EEEvNS_9FwdParamsE)
        /*0b9c*/ 	.word	0x00000000


	//----- nvinfo : EIATTR_REGCOUNT
	.align		4
.L_504:
        /*0ba0*/ 	.byte	0x04, 0x2f
        /*0ba2*/ 	.short	(.L_506 - .L_505)
	.align		4
.L_505:
        /*0ba4*/ 	.word	index@(_ZN10layer_norm13ln_fwd_kernelINS_13Kernel_traitsIf13__nv_bfloat16S2_S2_fjLj1536ELj1ELj4ELj1ELj16ENS_18Kernel_traits_baseILj1536EfS2_S2_S2_fjLj128EEEEELb0ELb0ELb1ELb1EEEvNS_9FwdParamsE)
        /*0ba8*/ 	.word	0x000000a8


	//----- nvinfo : EIATTR_FRAME_SIZE
	.align		4
.L_506:
        /*0bac*/ 	.byte	0x04, 0x11
        /*0bae*/ 	.short	(.L_508 - .L_507)
	.align		4
.L_507:
        /*0bb0*/ 	.word	index@(_ZN10layer_norm13ln_fwd_kernelINS_13Kernel_traitsIf13__nv_bfloat16S2_S2_fjLj1536ELj1ELj4ELj1ELj16ENS_18Kernel_traits_baseILj1536EfS2_S2_S2_fjLj128EEEEELb0ELb0ELb1ELb1EEEvNS_9FwdParamsE)
        /*0bb4*/ 	.word	0x00000000


	//----- nvinfo : EIATTR_REGCOUNT
	.align		4
.L_508:
        /*0bb8*/ 	.byte	0x04, 0x2f
        /*0bba*/ 	.short	(.L_510 - .L_509)
	.align		4
.L_509:
        /*0bbc*/ 	.word	index@(_ZN10layer_norm13ln_fwd_kernelINS_13Kernel_traitsIf13__nv_bfloat16S2_S2_fjLj1536ELj1ELj4ELj1ELj16ENS_18Kernel_traits_baseILj1536EfS2_S2_S2_fjLj128EEEEELb0ELb0ELb1ELb0EEEvNS_9FwdParamsE)
        /*0bc0*/ 	.word	0x000000a8


	//----- nvinfo : EIATTR_FRAME_SIZE
	.align		4
.L_510:
        /*0bc4*/ 	.byte	0x04, 0x11
        /*0bc6*/ 	.short	(.L_512 - .L_511)
	.align		4
.L_511:
        /*0bc8*/ 	.word	index@(_ZN10layer_norm13ln_fwd_kernelINS_13Kernel_traitsIf13__nv_bfloat16S2_S2_fjLj1536ELj1ELj4ELj1ELj16ENS_18Kernel_traits_baseILj1536EfS2_S2_S2_fjLj128EEEEELb0ELb0ELb1ELb0EEEvNS_9FwdParamsE)
        /*0bcc*/ 	.word	0x00000000


	//----- nvinfo : EIATTR_REGCOUNT
	.align		4
.L_512:
        /*0bd0*/ 	.byte	0x04, 0x2f
        /*0bd2*/ 	.short	(.L_514 - .L_513)
	.align		4
.L_513:
        /*0bd4*/ 	.word	index@(_ZN10layer_norm13ln_fwd_kernelINS_13Kernel_traitsIf13__nv_bfloat16S2_S2_fjLj1536ELj1ELj4ELj1ELj16ENS_18Kernel_traits_baseILj1536EfS2_S2_S2_fjLj128EEEEELb0ELb0ELb0ELb1EEEvNS_9FwdParamsE)
        /*0bd8*/ 	.word	0x000000a8


	//----- nvinfo : EIATTR_FRAME_SIZE
	.align		4
.L_514:
        /*0bdc*/ 	.byte	0x04, 0x11
        /*0bde*/ 	.short	(.L_516 - .L_515)
	.align		4
.L_515:
        /*0be0*/ 	.word	index@(_ZN10layer_norm13ln_fwd_kernelINS_13Kernel_traitsIf13__nv_bfloat16S2_S2_fjLj1536ELj1ELj4ELj1ELj16ENS_18Kernel_traits_baseILj1536EfS2_S2_S2_fjLj128EEEEELb0ELb0ELb0ELb1EEEvNS_9FwdParamsE)
        /*0be4*/ 	.word	0x00000000


	//----- nvinfo : EIATTR_REGCOUNT
	.align		4
.L_516:
        /*0be8*/ 	.byte	0x04, 0x2f
        /*0bea*/ 	.short	(.L_518 - .L_517)
	.align		4
.L_517:
        /*0bec*/ 	.word	index@(_ZN10layer_norm13ln_fwd_kernelINS_13Kernel_traitsIf13__nv_bfloat16S2_S2_fjLj1536ELj1ELj4ELj1ELj16ENS_18Kernel_traits_baseILj1536EfS2_S2_S2_fjLj128EEEEELb0ELb0ELb0ELb0EEEvNS_9FwdParamsE)
        /*0bf0*/ 	.word	0x000000a8


	//----- nvinfo : EIATTR_FRAME_SIZE
	.align		4
.L_518:
        /*0bf4*/ 	.byte	0x04, 0x11
        /*0bf6*/ 	.short	(.L_520 - .L_519)
	.align		4
.L_519:
        /*0bf8*/ 	.word	index@(_ZN10layer_norm13ln_fwd_kernelINS_13Kernel_traitsIf13__nv_bfloat16S2_S2_fjLj1536ELj1ELj4ELj1ELj16ENS_18Kernel_traits_baseILj1536EfS2_S2_S2_fjLj128EEEEELb0ELb0ELb0ELb0EEEvNS_9FwdParamsE)
        /*0bfc*/ 	.word	0x00000000


	//----- nvinfo : EIATTR_REGCOUNT
	.align		4
.L_520:
        /*0c00*/ 	.byte	0x04, 0x2f
        /*0c02*/ 	.short	(.L_522 - .L_521)
	.align		4
.L_521:
        /*0c04*/ 	.word	index@(_ZN10layer_norm13ln_fwd_kernelINS_13Kernel_traitsI6__halfS2_S2_S2_fjLj1536ELj1ELj4ELj1ELj16ENS_18Kernel_traits_baseILj1536ES2_S2_S2_S2_fjLj128EEEEELb1ELb1ELb1ELb1EEEvNS_9FwdParamsE)
        /*0c08*/ 	.word	0x000000a7


	//----- nvinfo : EIATTR_FRAME_SIZE
	.align		4
.L_522:
        /*0c0c*/ 	.byte	0x04, 0x11
        /*0c0e*/ 	.short	(.L_524 - .L_523)
	.align		4
.L_523:
        /*0c10*/ 	.word	index@(_ZN10layer_norm13ln_fwd_kernelINS_13Kernel_traitsI6__halfS2_S2_S2_fjLj1536ELj1ELj4ELj1ELj16ENS_18Kernel_traits_baseILj1536ES2_S2_S2_S2_fjLj128EEEEELb1ELb1ELb1ELb1EEEvNS_9FwdParamsE)
        /*0c14*/ 	.word	0x00000000


	//----- nvinfo : EIATTR_REGCOUNT
	.align		4
.L_524:
        /*0c18*/ 	.byte	0x04, 0x2f
        /*0c1a*/ 	.short	(.L_526 - .L_525)
	.align		4
.L_525:
        /*0c1c*/ 	.word	index@(_ZN10layer_norm13ln_fwd_kernelINS_13Kernel_traitsI6__halfS2_S2_S2_fjLj1536ELj1ELj4ELj1ELj16ENS_18Kernel_traits_baseILj1536ES2_S2_S2_S2_fjLj128EEEEELb1ELb1ELb1ELb0EEEvNS_9FwdParamsE)
        /*0c20*/ 	.word	0x000000a8


	//----- nvinfo : EIATTR_FRAME_SIZE
	.align		4
.L_526:
        /*0c24*/ 	.byte	0x04, 0x11
        /*0c26*/ 	.short	(.L_528 - .L_527)
	.align		4
.L_527:
        /*0c28*/ 	.word	index@(_ZN10layer_norm13ln_fwd_kernelINS_13Kernel_traitsI6__halfS2_S2_S2_fjLj1536ELj1ELj4ELj1ELj16ENS_18Kernel_traits_baseILj1536ES2_S2_S2_S2_fjLj128EEEEELb1ELb1ELb1ELb0EEEvNS_9FwdParamsE)
        /*0c2c*/ 	.word	0x00000008


	//----- nvinfo : EIATTR_REGCOUNT
	.align		4
.L_528:
        /*0c30*/ 	.byte	0x04, 0x2f
        /*0c32*/ 	.short	(.L_530 - .L_529)
	.align		4
.L_529:
        /*0c34*/ 	.word	index@(_ZN10layer_norm13ln_fwd_kernelINS_13Kernel_traitsI6__halfS2_S2_S2_fjLj1536ELj1ELj4ELj1ELj16ENS_18Kernel_traits_baseILj1536ES2_S2_S2_S2_fjLj128EEEEELb1ELb1ELb0ELb1EEEvNS_9FwdParamsE)
        /*0c38*/ 	.word	0x000000a6


	//----- nvinfo : EIATTR_FRAME_SIZE
	.align		4
.L_530:
        /*0c3c*/ 	.byte	0x04, 0x11
        /*0c3e*/ 	.short	(.L_532 - .L_531)
	.align		4
.L_531:
        /*0c40*/ 	.word	index@(_ZN10layer_norm13ln_fwd_kernelINS_13Kernel_traitsI6__halfS2_S2_S2_fjLj1536ELj1ELj4ELj1ELj16ENS_18Kernel_traits_baseILj1536ES2_S2_S2_S2_fjLj128EEEEELb1ELb1ELb0ELb1EEEvNS_9FwdParamsE)
        /*0c44*/ 	.word	0x00000000


	//----- nvinfo : EIATTR_REGCOUNT
	.align		4
.L_532:
        /*0c48*/ 	.byte	0x04, 0x2f
        /*0c4a*/ 	.short	(.L_534 - .L_533)
	.align		4
.L_533:
        /*0c4c*/ 	.word	index@(_ZN10layer_norm13ln_fwd_kernelINS_13Kernel_traitsI6__halfS2_S2_S2_fjLj1536ELj1ELj4ELj1ELj16ENS_18Kernel_traits_baseILj1536ES2_S2_S2_S2_fjLj128EEEEELb1ELb1ELb0ELb0EEEvNS_9FwdParamsE)
        /*0c50*/ 	.word	0x0000009d


	//----- nvinfo : EIATTR_FRAME_SIZE
	.align		4
.L_534:
        /*0c54*/ 	.byte	0x04, 0x11
        /*0c56*/ 	.short	(.L_536 - .L_535)
	.align		4
.L_535:
        /*0c58*/ 	.word	index@(_ZN10layer_norm13ln_fwd_kernelINS_13Kernel_traitsI6__halfS2_S2_S2_fjLj1536ELj1ELj4ELj1ELj16ENS_18Kernel_traits_baseILj1536ES2_S2_S2_S2_fjLj128EEEEELb1ELb1ELb0ELb0EEEvNS_9FwdParamsE)
        /*0c5c*/ 	.word	0x00000000


	//----- nvinfo : EIATTR_REGCOUNT
	.align		4
.L_536:
        /*0c60*/ 	.byte	0x04, 0x2f
        /*0c62*/ 	.short	(.L_538 - .L_537)
	.align		4
.L_537:
        /*0c64*/ 	.word	index@(_ZN10layer_norm13ln_fwd_kernelINS_13Kernel_traitsI6__halfS2_S2_S2_fjLj1536ELj1ELj4ELj1ELj16ENS_18Kernel_traits_baseILj1536ES2_S2_S2_S2_fjLj128EEEEELb1ELb0ELb1ELb1EEEvNS_9FwdParamsE)
        /*0c68*/ 	.word	0x000000a7


	//----- nvinfo : EIATTR_FRAME_SIZE
	.align		4
.L_538:
        /*0c6c*/ 	.byte	0x04, 0x11
        /*0c6e*/ 	.short	(.L_540 - .L_539)
	.align		4
.L_539:
        /*0c70*/ 	.word	index@(_ZN10layer_norm13ln_fwd_kernelINS_13Kernel_traitsI6__halfS2_S2_S2_fjLj1536ELj1ELj4ELj1ELj16ENS_18Kernel_traits_baseILj1536ES2_S2_S2_S2_fjLj128EEEEELb1ELb0ELb1ELb1EEEvNS_9FwdParamsE)
        /*0c74*/ 	.word	0x00000000


	//----- nvinfo : EIATTR_REGCOUNT
	.align		4
.L_540:
        /*0c78*/ 	.byte	0x04, 0x2f
        /*0c7a*/ 	.short	(.L_542 - .L_541)
	.align		4
.L_541:
        /*0c7c*/ 	.word	index@(_ZN10layer_norm13ln_fwd_kernelINS_13Kernel_traitsI6__halfS2_S2_S2_fjLj1536ELj1ELj4ELj1ELj16ENS_18Kernel_traits_baseILj1536ES2_S2_S2_S2_fjLj128EEEEELb1ELb0ELb1ELb0EEEvNS_9FwdParamsE)
        /*0c80*/ 	.word	0x0000009a


	//----- nvinfo : EIATTR_FRAME_SIZE
	.align		4
.L_542:
        /*0c84*/ 	.byte	0x04, 0x11
        /*0c86*/ 	.short	(.L_544 - .L_543)
	.align		4
.L_543:
        /*0c88*/ 	.word	index@(_ZN10layer_norm13ln_fwd_kernelINS_13Kernel_traitsI6__halfS2_S2_S2_fjLj1536ELj1ELj4ELj1ELj16ENS_18Kernel_traits_baseILj1536ES2_S2_S2_S2_fjLj128EEEEELb1ELb0ELb1ELb0EEEvNS_9FwdParamsE)
        /*0c8c*/ 	.word	0x00000000


	//----- nvinfo : EIATTR_REGCOUNT
	.align		4
.L_544:
        /*0c90*/ 	.byte	0x04, 0x2f
        /*0c92*/ 	.short	(.L_546 - .L_545)
	.align		4
.L_545:
        /*0c94*/ 	.word	index@(_ZN10layer_norm13ln_fwd_kernelINS_13Kernel_traitsI6__halfS2_S2_S2_fjLj1536ELj1ELj4ELj1ELj16ENS_18Kernel_traits_baseILj1536ES2_S2_S2_S2_fjLj128EEEEELb1ELb0ELb0ELb1EEEvNS_9FwdParamsE)
        /*0c98*/ 	.word	0x000000a8


	//----- nvinfo : EIATTR_FRAME_SIZE
	.align		4
.L_546:
        /*0c9c*/ 	.byte	0x04, 0x11
        /*0c9e*/ 	.short	(.L_548 - .L_547)
	.align		4
.L_547:
        /*0ca0*/ 	.word	index@(_ZN10layer_norm13ln_fwd_kernelINS_13Kernel_traitsI6__halfS2_S2_S2_fjLj1536ELj1ELj4ELj1ELj16ENS_18Kernel_traits_baseILj1536ES2_S2_S2_S2_fjLj128EEEEELb1ELb0ELb0ELb1EEEvNS_9FwdParamsE)
        /*0ca4*/ 	.word	0x00000000


	//----- nvinfo : EIATTR_REGCOUNT
	.align		4
.L_548:
        /*0ca8*/ 	.byte	0x04, 0x2f
        /*0caa*/ 	.short	(.L_550 - .L_549)
	.align		4
.L_549:
        /*0cac*/ 	.word	index@(_ZN10layer_norm13ln_fwd_kernelINS_13Kernel_traitsI6__halfS2_S2_S2_fjLj1536ELj1ELj4ELj1ELj16ENS_18Kernel_traits_baseILj1536ES2_S2_S2_S2_fjLj128EEEEELb1ELb0ELb0ELb0EEEvNS_9FwdParamsE)
        /*0cb0*/ 	.word	0x00000086


	//----- nvinfo : EIATTR_FRAME_SIZE
	.align		4
.L_550:
        /*0cb4*/ 	.byte	0x04, 0x11
        /*0cb6*/ 	.short	(.L_552 - .L_551)
	.align		4
.L_551:
        /*0cb8*/ 	.word	index@(_ZN10layer_norm13ln_fwd_kernelINS_13Kernel_traitsI6__halfS2_S2_S2_fjLj1536ELj1ELj4ELj1ELj16ENS_18Kernel_traits_baseILj1536ES2_S2_S2_S2_fjLj128EEEEELb1ELb0ELb0ELb0EEEvNS_9FwdParamsE)
        /*0cbc*/ 	.word	0x00000000


	//----- nvinfo : EIATTR_REGCOUNT
	.align		4
.L_552:
        /*0cc0*/ 	.byte	0x04, 0x2f
        /*0cc2*/ 	.short	(.L_554 - .L_553)
	.align		4
.L_553:
        /*0cc4*/ 	.word	index@(_ZN10layer_norm13ln_fwd_kernelINS_13Kernel_traitsI6__halfS2_S2_S2_fjLj1536ELj1ELj4ELj1ELj16ENS_18Kernel_traits_baseILj1536ES2_S2_S2_S2_fjLj128EEEEELb0ELb1ELb1ELb1EEEvNS_9FwdParamsE)
        /*0cc8*/ 	.word	0x000000a7


	//----- nvinfo : EIATTR_FRAME_SIZE
	.align		4
.L_554:
        /*0ccc*/ 	.byte	0x04, 0x11
        /*0cce*/ 	.short	(.L_556 - .L_555)
	.align		4
.L_555:
        /*0cd0*/ 	.word	index@(_ZN10layer_norm13ln_fwd_kernelINS_13Kernel_traitsI6__halfS2_S2_S2_fjLj1536ELj1ELj4ELj1ELj16ENS_18Kernel_traits_baseILj1536ES2_S2_S2_S2_fjLj128EEEEELb0ELb1ELb1ELb1EEEvNS_9FwdParamsE)
        /*0cd4*/ 	.word	0x00000000


	//----- nvinfo : EIATTR_REGCOUNT
	.align		4
.L_556:
        /*0cd8*/ 	.byte	0x04, 0x2f
        /*0cda*/ 	.short	(.L_558 - .L_557)
	.align		4
.L_557:
        /*0cdc*/ 	.word	index@(_ZN10layer_norm13ln_fwd_kernelINS_13Kernel_traitsI6__halfS2_S2_S2_fjLj1536ELj1ELj4ELj1ELj16ENS_18Kernel_traits_baseILj1536ES2_S2_S2_S2_fjLj128EEEEELb0ELb1ELb1ELb0EEEvNS_9FwdParamsE)
        /*0ce0*/ 	.word	0x000000a4


	//----- nvinfo : EIATTR_FRAME_SIZE
	.align		4
.L_558:
        /*0ce4*/ 	.byte	0x04, 0x11
        /*0ce6*/ 	.short	(.L_560 - .L_559)
	.align		4
.L_559:
        /*0ce8*/ 	.word	index@(_ZN10layer_norm13ln_fwd_kernelINS_13Kernel_traitsI6__halfS2_S2_S2_fjLj1536ELj1ELj4ELj1ELj16ENS_18Kernel_traits_baseILj1536ES2_S2_S2_S2_fjLj128EEEEELb0ELb1ELb1ELb0EEEvNS_9FwdParamsE)
        /*0cec*/ 	.word	0x00000000


	//----- nvinfo : EIATTR_REGCOUNT
	.align		4
.L_560:
        /*0cf0*/ 	.byte	0x04, 0x2f
        /*0cf2*/ 	.short	(.L_562 - .L_561)
	.align		4
.L_561:
        /*0cf4*/ 	.word	index@(_ZN10layer_norm13ln_fwd_kernelINS_13Kernel_traitsI6__halfS2_S2_S2_fjLj1536ELj1ELj4ELj1ELj16ENS_18Kernel_traits_baseILj1536ES2_S2_S2_S2_fjLj128EEEEELb0ELb1ELb0ELb1EEEvNS_9FwdParamsE)
        /*0cf8*/ 	.word	0x000000a3


	//----- nvinfo : EIATTR_FRAME_SIZE
	.align		4
.L_562:
        /*0cfc*/ 	.byte	0x04, 0x11
        /*0cfe*/ 	.short	(.L_564 - .L_563)
	.align		4
.L_563:
        /*0d00*/ 	.word	index@(_ZN10layer_norm13ln_fwd_kernelINS_13Kernel_traitsI6__halfS2_S2_S2_fjLj1536ELj1ELj4ELj1ELj16ENS_18Kernel_traits_baseILj1536ES2_S2_S2_S2_fjLj128EEEEELb0ELb1ELb0ELb1EEEvNS_9FwdParamsE)
        /*0d04*/ 	.word	0x00000000


	//----- nvinfo : EIATTR_REGCOUNT
	.align		4
.L_564:
        /*0d08*/ 	.byte	0x04, 0x2f
        /*0d0a*/ 	.short	(.L_566 - .L_565)
	.align		4
.L_565:
        /*0d0c*/ 	.word	index@(_ZN10layer_norm13ln_fwd_kernelINS_13Kernel_traitsI6__halfS2_S2_S2_fjLj1536ELj1ELj4ELj1ELj16ENS_18Kernel_traits_baseILj1536ES2_S2_S2_S2_fjLj128EEEEELb0ELb1ELb0ELb0EEEvNS_9FwdParamsE)
        /*0d10*/ 	.word	0x00000099


	//----- nvinfo : EIATTR_FRAME_SIZE
	.align		4
.L_566:
        /*0d14*/ 	.byte	0x04, 0x11
        /*0d16*/ 	.short	(.L_568 - .L_567)
	.align		4
.L_567:
        /*0d18*/ 	.word	index@(_ZN10layer_norm13ln_fwd_kernelINS_13Kernel_traitsI6__halfS2_S2_S2_fjLj1536ELj1ELj4ELj1ELj16ENS_18Kernel_traits_baseILj1536ES2_S2_S2_S2_fjLj128EEEEELb0ELb1ELb0ELb0EEEvNS_9FwdParamsE)
        /*0d1c*/ 	.word	0x00000000


	//----- nvinfo : EIATTR_REGCOUNT
	.align		4
.L_568:
        /*0d20*/ 	.byte	0x04, 0x2f
        /*0d22*/ 	.short	(.L_570 - .L_569)
	.align		4
.L_569:
        /*0d24*/ 	.word	index@(_ZN10layer_norm13ln_fwd_kernelINS_13Kernel_traitsI6__halfS2_S2_S2_fjLj1536ELj1ELj4ELj1ELj16ENS_18Kernel_traits_baseILj1536ES2_S2_S2_S2_fjLj128EEEEELb0ELb0ELb1ELb1EEEvNS_9FwdParamsE)
        /*0d28*/ 	.word	0x00000080


	//----- nvinfo : EIATTR_FRAME_SIZE
	.align		4
.L_570:
        /*0d2c*/ 	.byte	0x04, 0x11
        /*0d2e*/ 	.short	(.L_572 - .L_571)
	.align		4
.L_571:
        /*0d30*/ 	.word	index@(_ZN10layer_norm13ln_fwd_kernelINS_13Kernel_traitsI6__halfS2_S2_S2_fjLj1536ELj1ELj4ELj1ELj16ENS_18Kernel_traits_baseILj1536ES2_S2_S2_S2_fjLj128EEEEELb0ELb0ELb1ELb1EEEvNS_9FwdParamsE)
        /*0d34*/ 	.word	0x00000000


	//----- nvinfo : EIATTR_REGCOUNT
	.align		4
.L_572:
        /*0d38*/ 	.byte	0x04, 0x2f
        /*0d3a*/ 	.short	(.L_574 - .L_573)
	.align		4
.L_573:
        /*0d3c*/ 	.word	index@(_ZN10layer_norm13ln_fwd_kernelINS_13Kernel_traitsI6__halfS2_S2_S2_fjLj1536ELj1ELj4ELj1ELj16ENS_18Kernel_traits_baseILj1536ES2_S2_S2_S2_fjLj128EEEEELb0ELb0ELb1ELb0EEEvNS_9FwdParamsE)
        /*0d40*/ 	.word	0x0000007b


	//----- nvinfo : EIATTR_FRAME_SIZE
	.align		4
.L_574:
        /*0d44*/ 	.byte	0x04, 0x11
        /*0d46*/ 	.short	(.L_576 - .L_575)
	.align		4
.L_575:
        /*0d48*/ 	.word	index@(_ZN10layer_norm13ln_fwd_kernelINS_13Kernel_traitsI6__halfS2_S2_S2_fjLj1536ELj1ELj4ELj1ELj16ENS_18Kernel_traits_baseILj1536ES2_S2_S2_S2_fjLj128EEEEELb0ELb0ELb1ELb0EEEvNS_9FwdParamsE)
        /*0d4c*/ 	.word	0x00000000


	//----- nvinfo : EIATTR_REGCOUNT
	.align		4
.L_576:
        /*0d50*/ 	.byte	0x04, 0x2f
        /*0d52*/ 	.short	(.L_578 - .L_577)
	.align		4
.L_577:
        /*0d54*/ 	.word	index@(_ZN10layer_norm13ln_fwd_kernelINS_13Kernel_traitsI6__halfS2_S2_S2_fjLj1536ELj1ELj4ELj1ELj16ENS_18Kernel_traits_baseILj1536ES2_S2_S2_S2_fjLj128EEEEELb0ELb0ELb0ELb1EEEvNS_9FwdParamsE)
        /*0d58*/ 	.word	0x00000080


	//----- nvinfo : EIATTR_FRAME_SIZE
	.align		4
.L_578:
        /*0d5c*/ 	.byte	0x04, 0x11
        /*0d5e*/ 	.short	(.L_580 - .L_579)
	.align		4
.L_579:
        /*0d60*/ 	.word	index@(_ZN10layer_norm13ln_fwd_kernelINS_13Kernel_traitsI6__halfS2_S2_S2_fjLj1536ELj1ELj4ELj1ELj16ENS_18Kernel_traits_baseILj1536ES2_S2_S2_S2_fjLj128EEEEELb0ELb0ELb0ELb1EEEvNS_9FwdParamsE)
        /*0d64*/ 	.word	0x00000000


	//----- nvinfo : EIATTR_REGCOUNT
	.align		4
.L_580:
        /*0d68*/ 	.byte	0x04, 0x2f
        /*0d6a*/ 	.short	(.L_582 - .L_581)
	.align		4
.L_581:
        /*0d6c*/ 	.word	index@(_ZN10layer_norm13ln_fwd_kernelINS_13Kernel_traitsI6__halfS2_S2_S2_fjLj1536ELj1ELj4ELj1ELj16ENS_18Kernel_traits_baseILj1536ES2_S2_S2_S2_fjLj128EEEEELb0ELb0ELb0ELb0EEEvNS_9FwdParamsE)
        /*0d70*/ 	.word	0x0000007b


	//----- nvinfo : EIATTR_FRAME_SIZE
	.align		4
.L_582:
        /*0d74*/ 	.byte	0x04, 0x11
        /*0d76*/ 	.short	(.L_584 - .L_583)
	.align		4
.L_583:
        /*0d78*/ 	.word	index@(_ZN10layer_norm13ln_fwd_kernelINS_13Kernel_traitsI6__halfS2_S2_S2_fjLj1536ELj1ELj4ELj1ELj16ENS_18Kernel_traits_baseILj1536ES2_S2_S2_S2_fjLj128EEEEELb0ELb0ELb0ELb0EEEvNS_9FwdParamsE)
        /*0d7c*/ 	.word	0x00000000


	//----- nvinfo : EIATTR_REGCOUNT
	.align		4
.L_584:
        /*0d80*/ 	.byte	0x04, 0x2f
        /*0d82*/ 	.short	(.L_586 - .L_585)
	.align		4
.L_585:
        /*0d84*/ 	.word	index@(_ZN10layer_norm13ln_fwd_kernelINS_13Kernel_traitsI13__nv_bfloat16S2_S2_S2_fjLj1536ELj1ELj4ELj1ELj16ENS_18Kernel_traits_baseILj1536ES2_S2_S2_S2_fjLj128EEEEELb1ELb1ELb1ELb1EEEvNS_9FwdParamsE)
        /*0d88*/ 	.word	0x000000ff


	//----- nvinfo : EIATTR_FRAME_SIZE
	.align		4
.L_586:
        /*0d8c*/ 	.byte	0x04, 0x11
        /*0d8e*/ 	.short	(.L_588 - .L_587)
	.align		4
.L_587:
        /*0d90*/ 	.word	index@(_ZN10layer_norm13ln_fwd_kernelINS_13Kernel_traitsI13__nv_bfloat16S2_S2_S2_fjLj1536ELj1ELj4ELj1ELj16ENS_18Kernel_traits_baseILj1536ES2_S2_S2_S2_fjLj128EEEEELb1ELb1ELb1ELb1EEEvNS_9FwdParamsE)
        /*0d94*/ 	.word	0x00000000


	//----- nvinfo : EIATTR_REGCOUNT
	.align		4
.L_588:
        /*0d98*/ 	.byte	0x04, 0x2f
        /*0d9a*/ 	.short	(.L_590 - .L_589)
	.align		4
.L_589:
        /*0d9c*/ 	.word	index@(_ZN10layer_norm13ln_fwd_kernelINS_13Kernel_traitsI13__nv_bfloat16S2_S2_S2_fjLj1536ELj1ELj4ELj1ELj16ENS_18Kernel_traits_baseILj1536ES2_S2_S2_S2_fjLj128EEEEELb1ELb1ELb1ELb0EEEvNS_9FwdParamsE)
        /*0da0*/ 	.word	0x000000f0


	//----- nvinfo : EIATTR_FRAME_SIZE
	.align		4
.L_590:
        /*0da4*/ 	.byte	0x04, 0x11
        /*0da6*/ 	.short	(.L_592 - .L_591)
	.align		4
.L_591:
        /*0da8*/ 	.word	index@(_ZN10layer_norm13ln_fwd_kernelINS_13Kernel_traitsI13__nv_bfloat16S2_S2_S2_fjLj1536ELj1ELj4ELj1ELj16ENS_18Kernel_traits_baseILj1536ES2_S2_S2_S2_fjLj128EEEEELb1ELb1ELb1ELb0EEEvNS_9FwdParamsE)
        /*0dac*/ 	.word	0x00000000


	//----- nvinfo : EIATTR_REGCOUNT
	.align		4
.L_592:
        /*0db0*/ 	.byte	0x04, 0x2f
        /*0db2*/ 	.short	(.L_594 - .L_593)
	.align		4
.L_593:
        /*0db4*/ 	.word	index@(_ZN10layer_norm13ln_fwd_kernelINS_13Kernel_traitsI13__nv_bfloat16S2_S2_S2_fjLj1536ELj1ELj4ELj1ELj16ENS_18Kernel_traits_baseILj1536ES2_S2_S2_S2_fjLj128EEEEELb1ELb1ELb0ELb1EEEvNS_9FwdParamsE)
        /*0db8*/ 	.word	0x000000fd


	//----- nvinfo : EIATTR_FRAME_SIZE
	.align		4
.L_594:
        /*0dbc*/ 	.byte	0x04, 0x11
        /*0dbe*/ 	.short	(.L_596 - .L_595)
	.align		4
.L_595:
        /*0dc0*/ 	.word	index@(_ZN10layer_norm13ln_fwd_kernelINS_13Kernel_traitsI13__nv_bfloat16S2_S2_S2_fjLj1536ELj1ELj4ELj1ELj16ENS_18Kernel_traits_baseILj1536ES2_S2_S2_S2_fjLj128EEEEELb1ELb1ELb0ELb1EEEvNS_9FwdParamsE)
        /*0dc4*/ 	.word	0x00000000


	//----- nvinfo : EIATTR_REGCOUNT
	.align		4
.L_596:
        /*0dc8*/ 	.byte	0x04, 0x2f
        /*0dca*/ 	.short	(.L_598 - .L_597)
	.align		4
.L_597:
        /*0dcc*/ 	.word	index@(_ZN10layer_norm13ln_fwd_kernelINS_13Kernel_traitsI13__nv_bfloat16S2_S2_S2_fjLj1536ELj1ELj4ELj1ELj16ENS_18Kernel_traits_baseILj1536ES2_S2_S2_S2_fjLj128EEEEELb1ELb1ELb0ELb0EEEvNS_9FwdParamsE)
        /*0dd0*/ 	.word	0x000000e6


	//----- nvinfo : EIATTR_FRAME_SIZE
	.align		4
.L_598:
        /*0dd4*/ 	.byte	0x04, 0x11
        /*0dd6*/ 	.short	(.L_600 - .L_599)
	.align		4
.L_599:
        /*0dd8*/ 	.word	index@(_ZN10layer_norm13ln_fwd_kernelINS_13Kernel_traitsI13__nv_bfloat16S2_S2_S2_fjLj1536ELj1ELj4ELj1ELj16ENS_18Kernel_traits_baseILj1536ES2_S2_S2_S2_fjLj128EEEEELb1ELb1ELb0ELb0EEEvNS_9FwdParamsE)
        /*0ddc*/ 	.word	0x00000000


	//----- nvinfo : EIATTR_REGCOUNT
	.align		4
.L_600:
        /*0de0*/ 	.byte	0x04, 0x2f
        /*0de2*/ 	.short	(.L_602 - .L_601)
	.align		4
.L_601:
        /*0de4*/ 	.word	index@(_ZN10layer_norm13ln_fwd_kernelINS_13Kernel_traitsI13__nv_bfloat16S2_S2_S2_fjLj1536ELj1ELj4ELj1ELj16ENS_18Kernel_traits_baseILj1536ES2_S2_S2_S2_fjLj128EEEEELb1ELb0ELb1ELb1EEEvNS_9FwdParamsE)
        /*0de8*/ 	.word	0x000000f9


	//----- nvinfo : EIATTR_FRAME_SIZE
	.align		4
.L_602:
        /*0dec*/ 	.byte	0x04, 0x11
        /*0dee*/ 	.short	(.L_604 - .L_603)
	.align		4
.L_603:
        /*0df0*/ 	.word	index@(_ZN10layer_norm13ln_fwd_kernelINS_13Kernel_traitsI13__nv_bfloat16S2_S2_S2_fjLj1536ELj1ELj4ELj1ELj16ENS_18Kernel_traits_baseILj1536ES2_S2_S2_S2_fjLj128EEEEELb1ELb0ELb1ELb1EEEvNS_9FwdParamsE)
        /*0df4*/ 	.word	0x00000000


	//----- nvinfo : EIATTR_REGCOUNT
	.align		4
.L_604:
        /*0df8*/ 	.byte	0x04, 0x2f
        /*0dfa*/ 	.short	(.L_606 - .L_605)
	.align		4
.L_605:
        /*0dfc*/ 	.word	index@(_ZN10layer_norm13ln_fwd_kernelINS_13Kernel_traitsI13__nv_bfloat16S2_S2_S2_fjLj1536ELj1ELj4ELj1ELj16ENS_18Kernel_traits_baseILj1536ES2_S2_S2_S2_fjLj128EEEEELb1ELb0ELb1ELb0EEEvNS_9FwdParamsE)
        /*0e00*/ 	.word	0x000000ca


	//----- nvinfo : EIATTR_FRAME_SIZE
	.align		4
.L_606:
        /*0e04*/ 	.byte	0x04, 0x11
        /*0e06*/ 	.short	(.L_608 - .L_607)
	.align		4
.L_607:
        /*0e08*/ 	.word	index@(_ZN10layer_norm13ln_fwd_kernelINS_13Kernel_traitsI13__nv_bfloat16S2_S2_S2_fjLj1536ELj1ELj4ELj1ELj16ENS_18Kernel_traits_baseILj1536ES2_S2_S2_S2_fjLj128EEEEELb1ELb0ELb1ELb0EEEvNS_9FwdParamsE)
        /*0e0c*/ 	.word	0x00000000


	//----- nvinfo : EIATTR_REGCOUNT
	.align		4
.L_608:
        /*0e10*/ 	.byte	0x04, 0x2f
        /*0e12*/ 	.short	(.L_610 - .L_609)
	.align		4
.L_609:
        /*0e14*/ 	.word	index@(_ZN10layer_norm13ln_fwd_kernelINS_13Kernel_traitsI13__nv_bfloat16S2_S2_S2_fjLj1536ELj1ELj4ELj1ELj16ENS_18Kernel_traits_baseILj1536ES2_S2_S2_S2_fjLj128EEEEELb1ELb0ELb0ELb1EEEvNS_9FwdParamsE)
        /*0e18*/ 	.word	0x000000e1


	//----- nvinfo : EIATTR_FRAME_SIZE
	.align		4
.L_610:
        /*0e1c*/ 	.byte	0x04, 0x11
        /*0e1e*/ 	.short	(.L_612 - .L_611)
	.align		4
.L_611:
        /*0e20*/ 	.word	index@(_ZN10layer_norm13ln_fwd_kernelINS_13Kernel_traitsI13__nv_bfloat16S2_S2_S2_fjLj1536ELj1ELj4ELj1ELj16ENS_18Kernel_traits_baseILj1536ES2_S2_S2_S2_fjLj128EEEEELb1ELb0ELb0ELb1EEEvNS_9FwdParamsE)
        /*0e24*/ 	.word	0x00000000


	//----- nvinfo : EIATTR_REGCOUNT
	.align		4
.L_612:
        /*0e28*/ 	.byte	0x04, 0x2f
        /*0e2a*/ 	.short	(.L_614 - .L_613)
	.align		4
.L_613:
        /*0e2c*/ 	.word	index@(_ZN10layer_norm13ln_fwd_kernelINS_13Kernel_traitsI13__nv_bfloat16S2_S2_S2_fjLj1536ELj1ELj4ELj1ELj16ENS_18Kernel_traits_baseILj1536ES2_S2_S2_S2_fjLj128EEEEELb1ELb0ELb0ELb0EEEvNS_9FwdParamsE)
        /*0e30*/ 	.word	0x000000ba


	//----- nvinfo : EIATTR_FRAME_SIZE
	.align		4
.L_614:
        /*0e34*/ 	.byte	0x04, 0x11
        /*0e36*/ 	.short	(.L_616 - .L_615)
	.align		4
.L_615:
        /*0e38*/ 	.word	index@(_ZN10layer_norm13ln_fwd_kernelINS_13Kernel_traitsI13__nv_bfloat16S2_S2_S2_fjLj1536ELj1ELj4ELj1ELj16ENS_18Kernel_traits_baseILj1536ES2_S2_S2_S2_fjLj128EEEEELb1ELb0ELb0ELb0EEEvNS_9FwdParamsE)
        /*0e3c*/ 	.word	0x00000000


	//----- nvinfo : EIATTR_REGCOUNT
	.align		4
.L_616:
        /*0e40*/ 	.byte	0x04, 0x2f
        /*0e42*/ 	.short	(.L_618 - .L_617)
	.align		4
.L_617:
        /*0e44*/ 	.word	index@(_ZN10layer_norm13ln_fwd_kernelINS_13Kernel_traitsI13__nv_bfloat16S2_S2_S2_fjLj1536ELj1ELj4ELj1ELj16ENS_18Kernel_traits_baseILj1536ES2_S2_S2_S2_fjLj128EEEEELb0ELb1ELb1ELb1EEEvNS_9FwdParamsE)
        /*0e48*/ 	.word	0x000000ff


	//----- nvinfo : EIATTR_FRAME_SIZE
	.align		4
.L_618:
        /*0e4c*/ 	.byte	0x04, 0x11
        /*0e4e*/ 	.short	(.L_620 - .L_619)
	.align		4
.L_619:
        /*0e50*/ 	.word	index@(_ZN10layer_norm13ln_fwd_kernelINS_13Kernel_traitsI13__nv_bfloat16S2_S2_S2_fjLj1536ELj1ELj4ELj1ELj16ENS_18Kernel_traits_baseILj1536ES2_S2_S2_S2_fjLj128EEEEELb0ELb1ELb1ELb1EEEvNS_9FwdParamsE)
        /*0e54*/ 	.word	0x00000000


	//----- nvinfo : EIATTR_REGCOUNT
	.align		4
.L_620:
        /*0e58*/ 	.byte	0x04, 0x2f
        /*0e5a*/ 	.short	(.L_622 - .L_621)
	.align		4
.L_621:
        /*0e5c*/ 	.word	index@(_ZN10layer_norm13ln_fwd_kernelINS_13Kernel_traitsI13__nv_bfloat16S2_S2_S2_fjLj1536ELj1ELj4ELj1ELj16ENS_18Kernel_traits_baseILj1536ES2_S2_S2_S2_fjLj128EEEEELb0ELb1ELb1ELb0EEEvNS_9FwdParamsE)
        /*0e60*/ 	.word	0x000000e6


	//----- nvinfo : EIATTR_FRAME_SIZE
	.align		4
.L_622:
        /*0e64*/ 	.byte	0x04, 0x11
        /*0e66*/ 	.short	(.L_624 - .L_623)
	.align		4
.L_623:
        /*0e68*/ 	.word	index@(_ZN10layer_norm13ln_fwd_kernelINS_13Kernel_traitsI13__nv_bfloat16S2_S2_S2_fjLj1536ELj1ELj4ELj1ELj16ENS_18Kernel_traits_baseILj1536ES2_S2_S2_S2_fjLj128EEEEELb0ELb1ELb1ELb0EEEvNS_9FwdParamsE)
        /*0e6c*/ 	.word	0x00000000


	//----- nvinfo : EIATTR_REGCOUNT
	.align		4
.L_624:
        /*0e70*/ 	.byte	0x04, 0x2f
        /*0e72*/ 	.short	(.L_626 - .L_625)
	.align		4
.L_625:
        /*0e74*/ 	.word	index@(_ZN10layer_norm13ln_fwd_kernelINS_13Kernel_traitsI13__nv_bfloat16S2_S2_S2_fjLj1536ELj1ELj4ELj1ELj16ENS_18Kernel_traits_baseILj1536ES2_S2_S2_S2_fjLj128EEEEELb0ELb1ELb0ELb1EEEvNS_9FwdParamsE)
        /*0e78*/ 	.word	0x000000fe


	//----- nvinfo : EIATTR_FRAME_SIZE
	.align		4
.L_626:
        /*0e7c*/ 	.byte	0x04, 0x11
        /*0e7e*/ 	.short	(.L_628 - .L_627)
	.align		4
.L_627:
        /*0e80*/ 	.word	index@(_ZN10layer_norm13ln_fwd_kernelINS_13Kernel_traitsI13__nv_bfloat16S2_S2_S2_fjLj1536ELj1ELj4ELj1ELj16ENS_18Kernel_traits_baseILj1536ES2_S2_S2_S2_fjLj128EEEEELb0ELb1ELb0ELb1EEEvNS_9FwdParamsE)
        /*0e84*/ 	.word	0x00000000


	//----- nvinfo : EIATTR_REGCOUNT
	.align		4
.L_628:
        /*0e88*/ 	.byte	0x04, 0x2f
        /*0e8a*/ 	.short	(.L_630 - .L_629)
	.align		4
.L_629:
        /*0e8c*/ 	.word	index@(_ZN10layer_norm13ln_fwd_kernelINS_13Kernel_traitsI13__nv_bfloat16S2_S2_S2_fjLj1536ELj1ELj4ELj1ELj16ENS_18Kernel_traits_baseILj1536ES2_S2_S2_S2_fjLj128EEEEELb0ELb1ELb0ELb0EEEvNS_9FwdParamsE)
        /*0e90*/ 	.word	0x000000e4


	//----- nvinfo : EIATTR_FRAME_SIZE
	.align		4
.L_630:
        /*0e94*/ 	.byte	0x04, 0x11
        /*0e96*/ 	.short	(.L_632 - .L_631)
	.align		4
.L_631:
        /*0e98*/ 	.word	index@(_ZN10layer_norm13ln_fwd_kernelINS_13Kernel_traitsI13__nv_bfloat16S2_S2_S2_fjLj1536ELj1ELj4ELj1ELj16ENS_18Kernel_traits_baseILj1536ES2_S2_S2_S2_fjLj128EEEEELb0ELb1ELb0ELb0EEEvNS_9FwdParamsE)
        /*0e9c*/ 	.word	0x00000000


	//----- nvinfo : EIATTR_REGCOUNT
	.align		4
.L_632:
        /*0ea0*/ 	.byte	0x04, 0x2f
        /*0ea2*/ 	.short	(.L_634 - .L_633)
	.align		4
.L_633:
        /*0ea4*/ 	.word	index@(_ZN10layer_norm13ln_fwd_kernelINS_13Kernel_traitsI13__nv_bfloat16S2_S2_S2_fjLj1536ELj1ELj4ELj1ELj16ENS_18Kernel_traits_baseILj1536ES2_S2_S2_S2_fjLj128EEEEELb0ELb0ELb1ELb1EEEvNS_9FwdParamsE)
        /*0ea8*/ 	.word	0x000000a8


	//----- nvinfo : EIATTR_FRAME_SIZE
	.align		4
.L_634:
        /*0eac*/ 	.byte	0x04, 0x11
        /*0eae*/ 	.short	(.L_636 - .L_635)
	.align		4
.L_635:
        /*0eb0*/ 	.word	index@(_ZN10layer_norm13ln_fwd_kernelINS_13Kernel_traitsI13__nv_bfloat16S2_S2_S2_fjLj1536ELj1ELj4ELj1ELj16ENS_18Kernel_traits_baseILj1536ES2_S2_S2_S2_fjLj128EEEEELb0ELb0ELb1ELb1EEEvNS_9FwdParamsE)
        /*0eb4*/ 	.word	0x00000000


	//----- nvinfo : EIATTR_REGCOUNT
	.align		4
.L_636:
        /*0eb8*/ 	.byte	0x04, 0x2f
        /*0eba*/ 	.short	(.L_638 - .L_637)
	.align		4
.L_637:
        /*0ebc*/ 	.word	index@(_ZN10layer_norm13ln_fwd_kernelINS_13Kernel_traitsI13__nv_bfloat16S2_S2_S2_fjLj1536ELj1ELj4ELj1ELj16ENS_18Kernel_traits_baseILj1536ES2_S2_S2_S2_fjLj128EEEEELb0ELb0ELb1ELb0EEEvNS_9FwdParamsE)
        /*0ec0*/ 	.word	0x000000a3


	//----- nvinfo : EIATTR_FRAME_SIZE
	.align		4
.L_638:
        /*0ec4*/ 	.byte	0x04, 0x11
        /*0ec6*/ 	.short	(.L_640 - .L_639)
	.align		4
.L_639:
        /*0ec8*/ 	.word	index@(_ZN10layer_norm13ln_fwd_kernelINS_13Kernel_traitsI13__nv_bfloat16S2_S2_S2_fjLj1536ELj1ELj4ELj1ELj16ENS_18Kernel_traits_baseILj1536ES2_S2_S2_S2_fjLj128EEEEELb0ELb0ELb1ELb0EEEvNS_9FwdParamsE)
        /*0ecc*/ 	.word	0x00000000


	//----- nvinfo : EIATTR_REGCOUNT
	.align		4
.L_640:
        /*0ed0*/ 	.byte	0x04, 0x2f
        /*0ed2*/ 	.short	(.L_642 - .L_641)
	.align		4
.L_641:
        /*0ed4*/ 	.word	index@(_ZN10layer_norm13ln_fwd_kernelINS_13Kernel_traitsI13__nv_bfloat16S2_S2_S2_fjLj1536ELj1ELj4ELj1ELj16ENS_18Kernel_traits_baseILj1536ES2_S2_S2_S2_fjLj128EEEEELb0ELb0ELb0ELb1EEEvNS_9FwdParamsE)
        /*0ed8*/ 	.word	0x000000a8


	//----- nvinfo : EIATTR_FRAME_SIZE
	.align		4
.L_642:
        /*0edc*/ 	.byte	0x04, 0x11
        /*0ede*/ 	.short	(.L_644 - .L_643)
	.align		4
.L_643:
        /*0ee0*/ 	.word	index@(_ZN10layer_norm13ln_fwd_kernelINS_13Kernel_traitsI13__nv_bfloat16S2_S2_S2_fjLj1536ELj1ELj4ELj1ELj16ENS_18Kernel_traits_baseILj1536ES2_S2_S2_S2_fjLj128EEEEELb0ELb0ELb0ELb1EEEvNS_9FwdParamsE)
        /*0ee4*/ 	.word	0x00000000


	//----- nvinfo : EIATTR_REGCOUNT
	.align		4
.L_644:
        /*0ee8*/ 	.byte	0x04, 0x2f
        /*0eea*/ 	.short	(.L_646 - .L_645)
	.align		4
.L_645:
        /*0eec*/ 	.word	index@(_ZN10layer_norm13ln_fwd_kernelINS_13Kernel_traitsI13__nv_bfloat16S2_S2_S2_fjLj1536ELj1ELj4ELj1ELj16ENS_18Kernel_traits_baseILj1536ES2_S2_S2_S2_fjLj128EEEEELb0ELb0ELb0ELb0EEEvNS_9FwdParamsE)
        /*0ef0*/ 	.word	0x000000a3


	//----- nvinfo : EIATTR_FRAME_SIZE
	.align		4
.L_646:
        /*0ef4*/ 	.byte	0x04, 0x11
        /*0ef6*/ 	.short	(.L_648 - .L_647)
	.align		4
.L_647:
        /*0ef8*/ 	.word	index@(_ZN10layer_norm13ln_fwd_kernelINS_13Kernel_traitsI13__nv_bfloat16S2_S2_S2_fjLj1536ELj1ELj4ELj1ELj16ENS_18Kernel_traits_baseILj1536ES2_S2_S2_S2_fjLj128EEEEELb0ELb0ELb0ELb0EEEvNS_9FwdParamsE)
        /*0efc*/ 	.word	0x00000000


	//----- nvinfo : EIATTR_MIN_STACK_SIZE
	.align		4
.L_648:
        /*0f00*/ 	.byte	0x04, 0x12
        /*0f02*/ 	.short	(.L_650 - .L_649)
	.align		4
.L_649:
        /*0f04*/ 	.word	index@(_ZN10layer_norm13ln_fwd_kernelINS_13Kernel_traitsI13__nv_bfloat16S2_S2_S2_fjLj1536ELj1ELj4ELj1ELj16ENS_18Kernel_traits_baseILj1536ES2_S2_S2_S2_fjLj128EEEEELb0ELb0ELb0ELb0EEEvNS_9FwdParamsE)
        /*0f08*/ 	.word	0x00000000


	//----- nvinfo : EIATTR_MIN_STACK_SIZE
	.align		4
.L_650:
        /*0f0c*/ 	.byte	0x04, 0x12
        /*0f0e*/ 	.short	(.L_652 - .L_651)
	.align		4
.L_651:
        /*0f10*/ 	.word	index@(_ZN10layer_norm13ln_fwd_kernelINS_13Kernel_traitsI13__nv_bfloat16S2_S2_S2_fjLj1536ELj1ELj4ELj1ELj16ENS_18Kernel_traits_baseILj1536ES2_S2_S2_S2_fjLj128EEEEELb0ELb0ELb0ELb1EEEvNS_9FwdParamsE)
        /*0f14*/ 	.word	0x00000000


	//----- nvinfo : EIATTR_MIN_STACK_SIZE
	.align		4
.L_652:
        /*0f18*/ 	.byte	0x04, 0x12
        /*0f1a*/ 	.short	(.L_654 - .L_653)
	.align		4
.L_653:
        /*0f1c*/ 	.word	index@(_ZN10layer_norm13ln_fwd_kernelINS_13Kernel_traitsI13__nv_bfloat16S2_S2_S2_fjLj1536ELj1ELj4ELj1ELj16ENS_18Kernel_traits_baseILj1536ES2_S2_S2_S2_fjLj128EEEEELb0ELb0ELb1ELb0EEEvNS_9FwdParamsE)
        /*0f20*/ 	.word	0x00000000


	//----- nvinfo : EIATTR_MIN_STACK_SIZE
	.align		4
.L_654:
        /*0f24*/ 	.byte	0x04, 0x12
        /*0f26*/ 	.short	(.L_656 - .L_655)
	.align		4
.L_655:
        /*0f28*/ 	.word	index@(_ZN10layer_norm13ln_fwd_kernelINS_13Kernel_traitsI13__nv_bfloat16S2_S2_S2_fjLj1536ELj1ELj4ELj1ELj16ENS_18Kernel_traits_baseILj1536ES2_S2_S2_S2_fjLj128EEEEELb0ELb0ELb1ELb1EEEvNS_9FwdParamsE)
        /*0f2c*/ 	.word	0x00000000


	//----- nvinfo : EIATTR_MIN_STACK_SIZE
	.align		4
.L_656:
        /*0f30*/ 	.byte	0x04, 0x12
        /*0f32*/ 	.short	(.L_658 - .L_657)
	.align		4
.L_657:
        /*0f34*/ 	.word	index@(_ZN10layer_norm13ln_fwd_kernelINS_13Kernel_traitsI13__nv_bfloat16S2_S2_S2_fjLj1536ELj1ELj4ELj1ELj16ENS_18Kernel_traits_baseILj1536ES2_S2_S2_S2_fjLj128EEEEELb0ELb1ELb0ELb0EEEvNS_9FwdParamsE)
        /*0f38*/ 	.word	0x00000000


	//----- nvinfo : EIATTR_MIN_STACK_SIZE
	.align		4
.L_658:
        /*0f3c*/ 	.byte	0x04, 0x12
        /*0f3e*/ 	.short	(.L_660 - .L_659)
	.align		4
.L_659:
        /*0f40*/ 	.word	index@(_ZN10layer_norm13ln_fwd_kernelINS_13Kernel_traitsI13__nv_bfloat16S2_S2_S2_fjLj1536ELj1ELj4ELj1ELj16ENS_18Kernel_traits_baseILj1536ES2_S2_S2_S2_fjLj128EEEEELb0ELb1ELb0ELb1EEEvNS_9FwdParamsE)
        /*0f44*/ 	.word	0x00000000


	//----- nvinfo : EIATTR_MIN_STACK_SIZE
	.align		4
.L_660:
        /*0f48*/ 	.byte	0x04, 0x12
        /*0f4a*/ 	.short	(.L_662 - .L_661)
	.align		4
.L_661:
        /*0f4c*/ 	.word	index@(_ZN10layer_norm13ln_fwd_kernelINS_13Kernel_traitsI13__nv_bfloat16S2_S2_S2_fjLj1536ELj1ELj4ELj1ELj16ENS_18Kernel_traits_baseILj1536ES2_S2_S2_S2_fjLj128EEEEELb0ELb1ELb1ELb0EEEvNS_9FwdParamsE)
        /*0f50*/ 	.word	0x00000000


	//----- nvinfo : EIATTR_MIN_STACK_SIZE
	.align		4
.L_662:
        /*0f54*/ 	.byte	0x04, 0x12
        /*0f56*/ 	.short	(.L_664 - .L_663)
	.align		4
.L_663:
        /*0f58*/ 	.word	index@(_ZN10layer_norm13ln_fwd_kernelINS_13Kernel_traitsI13__nv_bfloat16S2_S2_S2_fjLj1536ELj1ELj4ELj1ELj16ENS_18Kernel_traits_baseILj1536ES2_S2_S2_S2_fjLj128EEEEELb0ELb1ELb1ELb1EEEvNS_9FwdParamsE)
        /*0f5c*/ 	.word	0x00000000


	//----- nvinfo : EIATTR_MIN_STACK_SIZE
	.align		4
.L_664:
        /*0f60*/ 	.byte	0x04, 0x12
        /*0f62*/ 	.short	(.L_666 - .L_665)
	.align		4
.L_665:
        /*0f64*/ 	.word	index@(_ZN10layer_norm13ln_fwd_kernelINS_13Kernel_traitsI13__nv_bfloat16S2_S2_S2_fjLj1536ELj1ELj4ELj1ELj16ENS_18Kernel_traits_baseILj1536ES2_S2_S2_S2_fjLj128EEEEELb1ELb0ELb0ELb0EEEvNS_9FwdParamsE)
        /*0f68*/ 	.word	0x00000000


	//----- nvinfo : EIATTR_MIN_STACK_SIZE
	.align		4
.L_666:
        /*0f6c*/ 	.byte	0x04, 0x12
        /*0f6e*/ 	.short	(.L_668 - .L_667)
	.align		4
.L_667:
        /*0f70*/ 	.word	index@(_ZN10layer_norm13ln_fwd_kernelINS_13Kernel_traitsI13__nv_bfloat16S2_S2_S2_fjLj1536ELj1ELj4ELj1ELj16ENS_18Kernel_traits_baseILj1536ES2_S2_S2_S2_fjLj128EEEEELb1ELb0ELb0ELb1EEEvNS_9FwdParamsE)
        /*0f74*/ 	.word	0x00000000


	//----- nvinfo : EIATTR_MIN_STACK_SIZE
	.align		4
.L_668:
        /*0f78*/ 	.byte	0x04, 0x12
        /*0f7a*/ 	.short	(.L_670 - .L_669)
	.align		4
.L_669:
        /*0f7c*/ 	.word	index@(_ZN10layer_norm13ln_fwd_kernelINS_13Kernel_traitsI13__nv_bfloat16S2_S2_S2_fjLj1536ELj1ELj4ELj1ELj16ENS_18Kernel_traits_baseILj1536ES2_S2_S2_S2_fjLj128EEEEELb1ELb0ELb1ELb0EEEvNS_9FwdParamsE)
        /*0f80*/ 	.word	0x00000000


	//----- nvinfo : EIATTR_MIN_STACK_SIZE
	.align		4
.L_670:
        /*0f84*/ 	.byte	0x04, 0x12
        /*0f86*/ 	.short	(.L_672 - .L_671)
	.align		4
.L_671:
        /*0f88*/ 	.word	index@(_ZN10layer_norm13ln_fwd_kernelINS_13Kernel_traitsI13__nv_bfloat16S2_S2_S2_fjLj1536ELj1ELj4ELj1ELj16ENS_18Kernel_traits_baseILj1536ES2_S2_S2_S2_fjLj128EEEEELb1ELb0ELb1ELb1EEEvNS_9FwdParamsE)
        /*0f8c*/ 	.word	0x00000000


	//----- nvinfo : EIATTR_MIN_STACK_SIZE
	.align		4
.L_672:
        /*0f90*/ 	.byte	0x04, 0x12
        /*0f92*/ 	.short	(.L_674 - .L_673)
	.align		4
.L_673:
        /*0f94*/ 	.word	index@(_ZN10layer_norm13ln_fwd_kernelINS_13Kernel_traitsI13__nv_bfloat16S2_S2_S2_fjLj1536ELj1ELj4ELj1ELj16ENS_18Kernel_traits_baseILj1536ES2_S2_S2_S2_fjLj128EEEEELb1ELb1ELb0ELb0EEEvNS_9FwdParamsE)
        /*0f98*/ 	.word	0x00000000


	//----- nvinfo : EIATTR_MIN_STACK_SIZE
	.align		4
.L_674:
        /*0f9c*/ 	.byte	0x04, 0x12
        /*0f9e*/ 	.short	(.L_676 - .L_675)
	.align		4
.L_675:
        /*0fa0*/ 	.word	index@(_ZN10layer_norm13ln_fwd_kernelINS_13Kernel_traitsI13__nv_bfloat16S2_S2_S2_fjLj1536ELj1ELj4ELj1ELj16ENS_18Kernel_traits_baseILj1536ES2_S2_S2_S2_fjLj128EEEEELb1ELb1ELb0ELb1EEEvNS_9FwdParamsE)
        /*0fa4*/ 	.word	0x00000000


	//----- nvinfo : EIATTR_MIN_STACK_SIZE
	.align		4
.L_676:
        /*0fa8*/ 	.byte	0x04, 0x12
        /*0faa*/ 	.short	(.L_678 - .L_677)
	.align		4
.L_677:
        /*0fac*/ 	.word	index@(_ZN10layer_norm13ln_fwd_kernelINS_13Kernel_traitsI13__nv_bfloat16S2_S2_S2_fjLj1536ELj1ELj4ELj1ELj16ENS_18Kernel_traits_baseILj1536ES2_S2_S2_S2_fjLj128EEEEELb1ELb1ELb1ELb0EEEvNS_9FwdParamsE)
        /*0fb0*/ 	.word	0x00000000


	//----- nvinfo : EIATTR_MIN_STACK_SIZE
	.align		4
.L_678:
        /*0fb4*/ 	.byte	0x04, 0x12
        /*0fb6*/ 	.short	(.L_680 - .L_679)
	.align		4
.L_679:
        /*0fb8*/ 	.word	index@(_ZN10layer_norm13ln_fwd_kernelINS_13Kernel_traitsI13__nv_bfloat16S2_S2_S2_fjLj1536ELj1ELj4ELj1ELj16ENS_18Kernel_traits_baseILj1536ES2_S2_S2_S2_fjLj128EEEEELb1ELb1ELb1ELb1EEEvNS_9FwdParamsE)
        /*0fbc*/ 	.word	0x00000000


	//----- nvinfo : EIATTR_MIN_STACK_SIZE
	.align		4
.L_680:
        /*0fc0*/ 	.byte	0x04, 0x12
        /*0fc2*/ 	.short	(.L_682 - .L_681)
	.align		4
.L_681:
        /*0fc4*/ 	.word	index@(_ZN10layer_norm13ln_fwd_kernelINS_13Kernel_traitsI6__halfS2_S2_S2_fjLj1536ELj1ELj4ELj1ELj16ENS_18Kernel_traits_baseILj1536ES2_S2_S2_S2_fjLj128EEEEELb0ELb0ELb0ELb0EEEvNS_9FwdParamsE)
        /*0fc8*/ 	.word	0x00000000


	//----- nvinfo : EIATTR_MIN_STACK_SIZE
	.align		4
.L_682:
        /*0fcc*/ 	.byte	0x04, 0x12
        /*0fce*/ 	.short	(.L_684 - .L_683)
	.align		4
.L_683:
        /*0fd0*/ 	.word	index@(_ZN10layer_norm13ln_fwd_kernelINS_13Kernel_traitsI6__halfS2_S2_S2_fjLj1536ELj1ELj4ELj1ELj16ENS_18Kernel_traits_baseILj1536ES2_S2_S2_S2_fjLj128EEEEELb0ELb0ELb0ELb1EEEvNS_9FwdParamsE)
        /*0fd4*/ 	.word	0x00000000


	//----- nvinfo : EIATTR_MIN_STACK_SIZE
	.align		4
.L_684:
        /*0fd8*/ 	.byte	0x04, 0x12
        /*0fda*/ 	.short	(.L_686 - .L_685)
	.align		4
.L_685:
        /*0fdc*/ 	.word	index@(_ZN10layer_norm13ln_fwd_kernelINS_13Kernel_traitsI6__halfS2_S2_S2_fjLj1536ELj1ELj4ELj1ELj16ENS_18Kernel_traits_baseILj1536ES2_S2_S2_S2_fjLj128EEEEELb0ELb0ELb1ELb0EEEvNS_9FwdParamsE)
        /*0fe0*/ 	.word	0x00000000


	//----- nvinfo : EIATTR_MIN_STACK_SIZE
	.align		4
.L_686:
        /*0fe4*/ 	.byte	0x04, 0x12
        /*0fe6*/ 	.short	(.L_688 - .L_687)
	.align		4
.L_687:
        /*0fe8*/ 	.word	index@(_ZN10layer_norm13ln_fwd_kernelINS_13Kernel_traitsI6__halfS2_S2_S2_fjLj1536ELj1ELj4ELj1ELj16ENS_18Kernel_traits_baseILj1536ES2_S2_S2_S2_fjLj128EEEEELb0ELb0ELb1ELb1EEEvNS_9FwdParamsE)
        /*0fec*/ 	.word	0x00000000


	//----- nvinfo : EIATTR_MIN_STACK_SIZE
	.align		4
.L_688:
        /*0ff0*/ 	.byte	0x04, 0x12
        /*0ff2*/ 	.short	(.L_690 - .L_689)
	.align		4
.L_689:
        /*0ff4*/ 	.word	index@(_ZN10layer_norm13ln_fwd_kernelINS_13Kernel_traitsI6__halfS2_S2_S2_fjLj1536ELj1ELj4ELj1ELj16ENS_18Kernel_traits_baseILj1536ES2_S2_S2_S2_fjLj128EEEEELb0ELb1ELb0ELb0EEEvNS_9FwdParamsE)
        /*0ff8*/ 	.word	0x00000000


	//----- nvinfo : EIATTR_MIN_STACK_SIZE
	.align		4
.L_690:
        /*0ffc*/ 	.byte	0x04, 0x12
        /*0ffe*/ 	.short	(.L_692 - .L_691)
	.align		4
.L_691:
        /*1000*/ 	.word	index@(_ZN10layer_norm13ln_fwd_kernelINS_13Kernel_traitsI6__halfS2_S2_S2_fjLj1536ELj1ELj4ELj1ELj16ENS_18Kernel_traits_baseILj1536ES2_S2_S2_S2_fjLj128EEEEELb0ELb1ELb0ELb1EEEvNS_9FwdParamsE)
        /*1004*/ 	.word	0x00000000


	//----- nvinfo : EIATTR_MIN_STACK_SIZE
	.align		4
.L_692:
        /*1008*/ 	.byte	0x04, 0x12
        /*100a*/ 	.short	(.L_694 - .L_693)
	.align		4
.L_693:
        /*100c*/ 	.word	index@(_ZN10layer_norm13ln_fwd_kernelINS_13Kernel_traitsI6__halfS2_S2_S2_fjLj1536ELj1ELj4ELj1ELj16ENS_18Kernel_traits_baseILj1536ES2_S2_S2_S2_fjLj128EEEEELb0ELb1ELb1ELb0EEEvNS_9FwdParamsE)
        /*1010*/ 	.word	0x00000000


	//----- nvinfo : EIATTR_MIN_STACK_SIZE
	.align		4
.L_694:
        /*1014*/ 	.byte	0x04, 0x12
        /*1016*/ 	.short	(.L_696 - .L_695)
	.align		4
.L_695:
        /*1018*/ 	.word	index@(_ZN10layer_norm13ln_fwd_kernelINS_13Kernel_traitsI6__halfS2_S2_S2_fjLj1536ELj1ELj4ELj1ELj16ENS_18Kernel_traits_baseILj1536ES2_S2_S2_S2_fjLj128EEEEELb0ELb1ELb1ELb1EEEvNS_9FwdParamsE)
        /*101c*/ 	.word	0x00000000


	//----- nvinfo : EIATTR_MIN_STACK_SIZE
	.align		4
.L_696:
        /*1020*/ 	.byte	0x04, 0x12
        /*1022*/ 	.short	(.L_698 - .L_697)
	.align		4
.L_697:
        /*1024*/ 	.word	index@(_ZN10layer_norm13ln_fwd_kernelINS_13Kernel_traitsI6__halfS2_S2_S2_fjLj1536ELj1ELj4ELj1ELj16ENS_18Kernel_traits_baseILj1536ES2_S2_S2_S2_fjLj128EEEEELb1ELb0ELb0ELb0EEEvNS_9FwdParamsE)
        /*1028*/ 	.word	0x00000000


	//----- nvinfo : EIATTR_MIN_STACK_SIZE
	.align		4
.L_698:
        /*102c*/ 	.byte	0x04, 0x12
        /*102e*/ 	.short	(.L_700 - .L_699)
	.align		4
.L_699:
        /*1030*/ 	.word	index@(_ZN10layer_norm13ln_fwd_kernelINS_13Kernel_traitsI6__halfS2_S2_S2_fjLj1536ELj1ELj4ELj1ELj16ENS_18Kernel_traits_baseILj1536ES2_S2_S2_S2_fjLj128EEEEELb1ELb0ELb0ELb1EEEvNS_9FwdParamsE)
        /*1034*/ 	.word	0x00000000


	//----- nvinfo : EIATTR_MIN_STACK_SIZE
	.align		4
.L_700:
        /*1038*/ 	.byte	0x04, 0x12
        /*103a*/ 	.short	(.L_702 - .L_701)
	.align		4
.L_701:
        /*103c*/ 	.word	index@(_ZN10layer_norm13ln_fwd_kernelINS_13Kernel_traitsI6__halfS2_S2_S2_fjLj1536ELj1ELj4ELj1ELj16ENS_18Kernel_traits_baseILj1536ES2_S2_S2_S2_fjLj128EEEEELb1ELb0ELb1ELb0EEEvNS_9FwdParamsE)
        /*1040*/ 	.word	0x00000000


	//----- nvinfo : EIATTR_MIN_STACK_SIZE
	.align		4
.L_702:
        /*1044*/ 	.byte	0x04, 0x12
        /*1046*/ 	.short	(.L_704 - .L_703)
	.align		4
.L_703:
        /*1048*/ 	.word	index@(_ZN10layer_norm13ln_fwd_kernelINS_13Kernel_traitsI6__halfS2_S2_S2_fjLj1536ELj1ELj4ELj1ELj16ENS_18Kernel_traits_baseILj1536ES2_S2_S2_S2_fjLj128EEEEELb1ELb0ELb1ELb1EEEvNS_9FwdParamsE)
        /*104c*/ 	.word	0x00000000


	//----- nvinfo : EIATTR_MIN_STACK_SIZE
	.align		4
.L_704:
        /*1050*/ 	.byte	0x04, 0x12
        /*1052*/ 	.short	(.L_706 - .L_705)
	.align		4
.L_705:
        /*1054*/ 	.word	index@(_ZN10layer_norm13ln_fwd_kernelINS_13Kernel_traitsI6__halfS2_S2_S2_fjLj1536ELj1ELj4ELj1ELj16ENS_18Kernel_traits_baseILj1536ES2_S2_S2_S2_fjLj128EEEEELb1ELb1ELb0ELb0EEEvNS_9FwdParamsE)
        /*1058*/ 	.word	0x00000000


	//----- nvinfo : EIATTR_MIN_STACK_SIZE
	.align		4
.L_706:
        /*105c*/ 	.byte	0x04, 0x12
        /*105e*/ 	.short	(.L_708 - .L_707)
	.align		4
.L_707:
        /*1060*/ 	.word	index@(_ZN10layer_norm13ln_fwd_kernelINS_13Kernel_traitsI6__halfS2_S2_S2_fjLj1536ELj1ELj4ELj1ELj16ENS_18Kernel_traits_baseILj1536ES2_S2_S2_S2_fjLj128EEEEELb1ELb1ELb0ELb1EEEvNS_9FwdParamsE)
        /*1064*/ 	.word	0x00000000


	//----- nvinfo : EIATTR_MIN_STACK_SIZE
	.align		4
.L_708:
        /*1068*/ 	.byte	0x04, 0x12
        /*106a*/ 	.short	(.L_710 - .L_709)
	.align		4
.L_709:
        /*106c*/ 	.word	index@(_ZN10layer_norm13ln_fwd_kernelINS_13Kernel_traitsI6__halfS2_S2_S2_fjLj1536ELj1ELj4ELj1ELj16ENS_18Kernel_traits_baseILj1536ES2_S2_S2_S2_fjLj128EEEEELb1ELb1ELb1ELb0EEEvNS_9FwdParamsE)
        /*1070*/ 	.word	0x00000008


	//----- nvinfo : EIATTR_MIN_STACK_SIZE
	.align		4
.L_710:
        /*1074*/ 	.byte	0x04, 0x12
        /*1076*/ 	.short	(.L_712 - .L_711)
	.align		4
.L_711:
        /*1078*/ 	.word	index@(_ZN10layer_norm13ln_fwd_kernelINS_13Kernel_traitsI6__halfS2_S2_S2_fjLj1536ELj1ELj4ELj1ELj16ENS_18Kernel_traits_baseILj1536ES2_S2_S2_S2_fjLj128EEEEELb1ELb1ELb1ELb1EEEvNS_9FwdParamsE)
        /*107c*/ 	.word	0x00000000


	//----- nvinfo : EIATTR_MIN_STACK_SIZE
	.align		4
.L_712:
        /*1080*/ 	.byte	0x04, 0x12
        /*1082*/ 	.short	(.L_714 - .L_713)
	.align		4
.L_713:
        /*1084*/ 	.word	index@(_ZN10layer_norm13ln_fwd_kernelINS_13Kernel_traitsIf13__nv_bfloat16S2_S2_fjLj1536ELj1ELj4ELj1ELj16ENS_18Kernel_traits_baseILj1536EfS2_S2_S2_fjLj128EEEEELb0ELb0ELb0ELb0EEEvNS_9FwdParamsE)
        /*1088*/ 	.word	0x00000000


	//----- nvinfo : EIATTR_MIN_STACK_SIZE
	.align		4
.L_714:
        /*108c*/ 	.byte	0x04, 0x12
        /*108e*/ 	.short	(.L_716 - .L_715)
	.align		4
.L_715:
        /*1090*/ 	.word	index@(_ZN10layer_norm13ln_fwd_kernelINS_13Kernel_traitsIf13__nv_bfloat16S2_S2_fjLj1536ELj1ELj4ELj1ELj16ENS_18Kernel_traits_baseILj1536EfS2_S2_S2_fjLj128EEEEELb0ELb0ELb0ELb1EEEvNS_9FwdParamsE)
        /*1094*/ 	.word	0x00000000


	//----- nvinfo : EIATTR_MIN_STACK_SIZE
	.align		4
.L_716:
        /*1098*/ 	.byte	0x04, 0x12
        /*109a*/ 	.short	(.L_718 - .L_717)
	.align		4
.L_717:
        /*109c*/ 	.word	index@(_ZN10layer_norm13ln_fwd_kernelINS_13Kernel_traitsIf13__nv_bfloat16S2_S2_fjLj1536ELj1ELj4ELj1ELj16ENS_18Kernel_traits_baseILj1536EfS2_S2_S2_fjLj128EEEEELb0ELb0ELb1ELb0EEEvNS_9FwdParamsE)
        /*10a0*/ 	.word	0x00000000


	//----- nvinfo : EIATTR_MIN_STACK_SIZE
	.align		4
.L_718:
        /*10a4*/ 	.byte	0x04, 0x12
        /*10a6*/ 	.short	(.L_720 - .L_719)
	.align		4
.L_719:
        /*10a8*/ 	.word	index@(_ZN10layer_norm13ln_fwd_kernelINS_13Kernel_traitsIf13__nv_bfloat16S2_S2_fjLj1536ELj1ELj4ELj1ELj16ENS_18Kernel_traits_baseILj1536EfS2_S2_S2_fjLj128EEEEELb0ELb0ELb1ELb1EEEvNS_9FwdParamsE)
        /*10ac*/ 	.word	0x00000000


	//----- nvinfo : EIATTR_MIN_STACK_SIZE
	.align		4
.L_720:
        /*10b0*/ 	.byte	0x04, 0x12
        /*10b2*/ 	.short	(.L_722 - .L_721)
	.align		4
.L_721:
        /*10b4*/ 	.word	index@(_ZN10layer_norm13ln_fwd_kernelINS_13Kernel_traitsIf13__nv_bfloat16S2_S2_fjLj1536ELj1ELj4ELj1ELj16ENS_18Kernel_traits_baseILj1536EfS2_S2_S2_fjLj128EEEEELb0ELb1ELb0ELb0EEEvNS_9FwdParamsE)
        /*10b8*/ 	.word	0x00000000


	//----- nvinfo : EIATTR_MIN_STACK_SIZE
	.align		4
.L_722:
        /*10bc*/ 	.byte	0x04, 0x12
        /*10be*/ 	.short	(.L_724 - .L_723)
	.align		4
.L_723:
        /*10c0*/ 	.word	index@(_ZN10layer_norm13ln_fwd_kernelINS_13Kernel_traitsIf13__nv_bfloat16S2_S2_fjLj1536ELj1ELj4ELj1ELj16ENS_18Kernel_traits_baseILj1536EfS2_S2_S2_fjLj128EEEEELb0ELb1ELb0ELb1EEEvNS_9FwdParamsE)
        /*10c4*/ 	.word	0x00000000


	//----- nvinfo : EIATTR_MIN_STACK_SIZE
	.align		4
.L_724:
        /*10c8*/ 	.byte	0x04, 0x12
        /*10ca*/ 	.short	(.L_726 - .L_725)
	.align		4
.L_725:
        /*10cc*/ 	.word	index@(_ZN10layer_norm13ln_fwd_kernelINS_13Kernel_traitsIf13__nv_bfloat16S2_S2_fjLj1536ELj1ELj4ELj1ELj16ENS_18Kernel_traits_baseILj1536EfS2_S2_S2_fjLj128EEEEELb0ELb1ELb1ELb0EEEvNS_9FwdParamsE)
        /*10d0*/ 	.word	0x00000000


	//----- nvinfo : EIATTR_MIN_STACK_SIZE
	.align		4
.L_726:
        /*10d4*/ 	.byte	0x04, 0x12
        /*10d6*/ 	.short	(.L_728 - .L_727)
	.align		4
.L_727:
        /*10d8*/ 	.word	index@(_ZN10layer_norm13ln_fwd_kernelINS_13Kernel_traitsIf13__nv_bfloat16S2_S2_fjLj1536ELj1ELj4ELj1ELj16ENS_18Kernel_traits_baseILj1536EfS2_S2_S2_fjLj128EEEEELb0ELb1ELb1ELb1EEEvNS_9FwdParamsE)
        /*10dc*/ 	.word	0x00000000


	//----- nvinfo : EIATTR_MIN_STACK_SIZE
	.align		4
.L_728:
        /*10e0*/ 	.byte	0x04, 0x12
        /*10e2*/ 	.short	(.L_730 - .L_729)
	.align		4
.L_729:
        /*10e4*/ 	.word	index@(_ZN10layer_norm13ln_fwd_kernelINS_13Kernel_traitsIf13__nv_bfloat16S2_S2_fjLj1536ELj1ELj4ELj1ELj16ENS_18Kernel_traits_baseILj1536EfS2_S2_S2_fjLj128EEEEELb1ELb0ELb0ELb0EEEvNS_9FwdParamsE)
        /*10e8*/ 	.word	0x00000000


	//----- nvinfo : EIATTR_MIN_STACK_SIZE
	.align		4
.L_730:
        /*10ec*/ 	.byte	0x04, 0x12
        /*10ee*/ 	.short	(.L_732 - .L_731)
	.align		4
.L_731:
        /*10f0*/ 	.word	index@(_ZN10layer_norm13ln_fwd_kernelINS_13Kernel_traitsIf13__nv_bfloat16S2_S2_fjLj1536ELj1ELj4ELj1ELj16ENS_18Kernel_traits_baseILj1536EfS2_S2_S2_fjLj128EEEEELb1ELb0ELb0ELb1EEEvNS_9FwdParamsE)
        /*10f4*/ 	.word	0x00000000


	//----- nvinfo : EIATTR_MIN_STACK_SIZE
	.align		4
.L_732:
        /*10f8*/ 	.byte	0x04, 0x12
        /*10fa*/ 	.short	(.L_734 - .L_733)
	.align		4
.L_733:
        /*10fc*/ 	.word	index@(_ZN10layer_norm13ln_fwd_kernelINS_13Kernel_traitsIf13__nv_bfloat16S2_S2_fjLj1536ELj1ELj4ELj1ELj16ENS_18Kernel_traits_baseILj1536EfS2_S2_S2_fjLj128EEEEELb1ELb0ELb1ELb0EEEvNS_9FwdParamsE)
        /*1100*/ 	.word	0x00000000


	//----- nvinfo : EIATTR_MIN_STACK_SIZE
	.align		4
.L_734:
        /*1104*/ 	.byte	0x04, 0x12
        /*1106*/ 	.short	(.L_736 - .L_735)
	.align		4
.L_735:
        /*1108*/ 	.word	index@(_ZN10layer_norm13ln_fwd_kernelINS_13Kernel_traitsIf13__nv_bfloat16S2_S2_fjLj1536ELj1ELj4ELj1ELj16ENS_18Kernel_traits_baseILj1536EfS2_S2_S2_fjLj128EEEEELb1ELb0ELb1ELb1EEEvNS_9FwdParamsE)
        /*110c*/ 	.word	0x00000000


	//----- nvinfo : EIATTR_MIN_STACK_SIZE
	.align		4
.L_736:
        /*1110*/ 	.byte	0x04, 0x12
        /*1112*/ 	.short	(.L_738 - .L_737)
	.align		4
.L_737:
        /*1114*/ 	.word	index@(_ZN10layer_norm13ln_fwd_kernelINS_13Kernel_traitsIf13__nv_bfloat16S2_S2_fjLj1536ELj1ELj4ELj1ELj16ENS_18Kernel_traits_baseILj1536EfS2_S2_S2_fjLj128EEEEELb1ELb1ELb0ELb0EEEvNS_9FwdParamsE)
        /*1118*/ 	.word	0x00000000


	//----- nvinfo : EIATTR_MIN_STACK_SIZE
	.align		4
.L_738:
        /*111c*/ 	.byte	0x04, 0x12
        /*111e*/ 	.short	(.L_740 - .L_739)
	.align		4
.L_739:
        /*1120*/ 	.word	index@(_ZN10layer_norm13ln_fwd_kernelINS_13Kernel_traitsIf13__nv_bfloat16S2_S2_fjLj1536ELj1ELj4ELj1ELj16ENS_18Kernel_traits_baseILj1536EfS2_S2_S2_fjLj128EEEEELb1ELb1ELb0ELb1EEEvNS_9FwdParamsE)
        /*1124*/ 	.word	0x00000000


	//----- nvinfo : EIATTR_MIN_STACK_SIZE
	.align		4
.L_740:
        /*1128*/ 	.byte	0x04, 0x12
        /*112a*/ 	.short	(.L_742 - .L_741)
	.align		4
.L_741:
        /*112c*/ 	.word	index@(_ZN10layer_norm13ln_fwd_kernelINS_13Kernel_traitsIf13__nv_bfloat16S2_S2_fjLj1536ELj1ELj4ELj1ELj16ENS_18Kernel_traits_baseILj1536EfS2_S2_S2_fjLj128EEEEELb1ELb1ELb1ELb0EEEvNS_9FwdParamsE)
        /*1130*/ 	.word	0x00000000


	//----- nvinfo : EIATTR_MIN_STACK_SIZE
	.align		4
.L_742:
        /*1134*/ 	.byte	0x04, 0x12
        /*1136*/ 	.short	(.L_744 - .L_743)
	.align		4
.L_743:
        /*1138*/ 	.word	index@(_ZN10layer_norm13ln_fwd_kernelINS_13Kernel_traitsIf13__nv_bfloat16S2_S2_fjLj1536ELj1ELj4ELj1ELj16ENS_18Kernel_traits_baseILj1536EfS2_S2_S2_fjLj128EEEEELb1ELb1ELb1ELb1EEEvNS_9FwdParamsE)
        /*113c*/ 	.word	0x00000000


	//----- nvinfo : EIATTR_MIN_STACK_SIZE
	.align		4
.L_744:
        /*1140*/ 	.byte	0x04, 0x12
        /*1142*/ 	.short	(.L_746 - .L_745)
	.align		4
.L_745:
        /*1144*/ 	.word	index@(_ZN10layer_norm13ln_fwd_kernelINS_13Kernel_traitsI13__nv_bfloat16S2_fS2_fjLj1536ELj1ELj4ELj1ELj16ENS_18Kernel_traits_baseILj1536ES2_S2_fS2_fjLj128EEEEELb0ELb0ELb0ELb0EEEvNS_9FwdParamsE)
        /*1148*/ 	.word	0x00000000


	//----- nvinfo : EIATTR_MIN_STACK_SIZE
	.align		4
.L_746:
        /*114c*/ 	.byte	0x04, 0x12
        /*114e*/ 	.short	(.L_748 - .L_747)
	.align		4
.L_747:
        /*1150*/ 	.word	index@(_ZN10layer_norm13ln_fwd_kernelINS_13Kernel_traitsI13__nv_bfloat16S2_fS2_fjLj1536ELj1ELj4ELj1ELj16ENS_18Kernel_traits_baseILj1536ES2_S2_fS2_fjLj128EEEEELb0ELb0ELb0ELb1EEEvNS_9FwdParamsE)
        /*1154*/ 	.word	0x00000000


	//----- nvinfo : EIATTR_MIN_STACK_SIZE
	.align		4
.L_748:
        /*1158*/ 	.byte	0x04, 0x12
        /*115a*/ 	.short	(.L_750 - .L_749)
	.align		4
.L_749:
        /*115c*/ 	.word	index@(_ZN10layer_norm13ln_fwd_kernelINS_13Kernel_traitsI13__nv_bfloat16S2_fS2_fjLj1536ELj1ELj4ELj1ELj16ENS_18Kernel_traits_baseILj1536ES2_S2_fS2_fjLj128EEEEELb0ELb0ELb1ELb0EEEvNS_9FwdParamsE)
        /*1160*/ 	.word	0x00000000


	//----- nvinfo : EIATTR_MIN_STACK_SIZE
	.align		4
.L_750:
        /*1164*/ 	.byte	0x04, 0x12
        /*1166*/ 	.short	(.L_752 - .L_751)
	.align		4
.L_751:
        /*1168*/ 	.word	index@(_ZN10layer_norm13ln_fwd_kernelINS_13Kernel_traitsI13__nv_bfloat16S2_fS2_fjLj1536ELj1ELj4ELj1ELj16ENS_18Kernel_traits_baseILj1536ES2_S2_fS2_fjLj128EEEEELb0ELb0ELb1ELb1EEEvNS_9FwdParamsE)
        /*116c*/ 	.word	0x00000000


	//----- nvinfo : EIATTR_MIN_STACK_SIZE
	.align		4
.L_752:
        /*1170*/ 	.byte	0x04, 0x12
        /*1172*/ 	.short	(.L_754 - .L_753)
	.align		4
.L_753:
        /*1174*/ 	.word	index@(_ZN10layer_norm13ln_fwd_kernelINS_13Kernel_traitsI13__nv_bfloat16S2_fS2_fjLj1536ELj1ELj4ELj1ELj16ENS_18Kernel_traits_baseILj1536ES2_S2_fS2_fjLj128EEEEELb0ELb1ELb0ELb0EEEvNS_9FwdParamsE)
        /*1178*/ 	.word	0x00000000


	//----- nvinfo : EIATTR_MIN_STACK_SIZE
	.align		4
.L_754:
        /*117c*/ 	.byte	0x04, 0x12
        /*117e*/ 	.short	(.L_756 - .L_755)
	.align		4
.L_755:
        /*1180*/ 	.word	index@(_ZN10layer_norm13ln_fwd_kernelINS_13Kernel_traitsI13__nv_bfloat16S2_fS2_fjLj1536ELj1ELj4ELj1ELj16ENS_18Kernel_traits_baseILj1536ES2_S2_fS2_fjLj128EEEEELb0ELb1ELb0ELb1EEEvNS_9FwdParamsE)
        /*1184*/ 	.word	0x00000000


	//----- nvinfo : EIATTR_MIN_STACK_SIZE
	.align		4
.L_756:
        /*1188*/ 	.byte	0x04, 0x12
        /*118a*/ 	.short	(.L_758 - .L_757)
	.align		4
.L_757:
        /*118c*/ 	.word	index@(_ZN10layer_norm13ln_fwd_kernelINS_13Kernel_traitsI13__nv_bfloat16S2_fS2_fjLj1536ELj1ELj4ELj1ELj16ENS_18Kernel_traits_baseILj1536ES2_S2_fS2_fjLj128EEEEELb0ELb1ELb1ELb0EEEvNS_9FwdParamsE)
        /*1190*/ 	.word	0x00000000


	//----- nvinfo : EIATTR_MIN_STACK_SIZE
	.align		4
.L_758:
        /*1194*/ 	.byte	0x04, 0x12
        /*1196*/ 	.short	(.L_760 - .L_759)
	.align		4
.L_759:
        /*1198*/ 	.word	index@(_ZN10layer_norm13ln_fwd_kernelINS_13Kernel_traitsI13__nv_bfloat16S2_fS2_fjLj1536ELj1ELj4ELj1ELj16ENS_18Kernel_traits_baseILj1536ES2_S2_fS2_fjLj128EEEEELb0ELb1ELb1ELb1EEEvNS_9FwdParamsE)
        /*119c*/ 	.word	0x00000000


	//----- nvinfo : EIATTR_MIN_STACK_SIZE
	.align		4
.L_760:
        /*11a0*/ 	.byte	0x04, 0x12
        /*11a2*/ 	.short	(.L_762 - .L_761)
	.align		4
.L_761:
        /*11a4*/ 	.word	index@(_ZN10layer_norm13ln_fwd_kernelINS_13Kernel_traitsI13__nv_bfloat16S2_fS2_fjLj1536ELj1ELj4ELj1ELj16ENS_18Kernel_traits_baseILj1536ES2_S2_fS2_fjLj128EEEEELb1ELb0ELb0ELb0EEEvNS_9FwdParamsE)
        /*11a8*/ 	.word	0x00000000


	//----- nvinfo : EIATTR_MIN_STACK_SIZE
	.align		4
.L_762:
        /*11ac*/ 	.byte	0x04, 0x12
        /*11ae*/ 	.short	(.L_764 - .L_763)
	.align		4
.L_763:
        /*11b0*/ 	.word	index@(_ZN10layer_norm13ln_fwd_kernelINS_13Kernel_traitsI13__nv_bfloat16S2_fS2_fjLj1536ELj1ELj4ELj1ELj16ENS_18Kernel_traits_baseILj1536ES2_S2_fS2_fjLj128EEEEELb1ELb0ELb0ELb1EEEvNS_9FwdParamsE)
        /*11b4*/ 	.word	0x00000000


	//----- nvinfo : EIATTR_MIN_STACK_SIZE
	.align		4
.L_764:
        /*11b8*/ 	.byte	0x04, 0x12
        /*11ba*/ 	.short	(.L_766 - .L_765)
	.align		4
.L_765:
        /*11bc*/ 	.word	index@(_ZN10layer_norm13ln_fwd_kernelINS_13Kernel_traitsI13__nv_bfloat16S2_fS2_fjLj1536ELj1ELj4ELj1ELj16ENS_18Kernel_traits_baseILj1536ES2_S2_fS2_fjLj128EEEEELb1ELb0ELb1ELb0EEEvNS_9FwdParamsE)
        /*11c0*/ 	.word	0x00000000


	//----- nvinfo : EIATTR_MIN_STACK_SIZE
	.align		4
.L_766:
        /*11c4*/ 	.byte	0x04, 0x12
        /*11c6*/ 	.short	(.L_768 - .L_767)
	.align		4
.L_767:
        /*11c8*/ 	.word	index@(_ZN10layer_norm13ln_fwd_kernelINS_13Kernel_traitsI13__nv_bfloat16S2_fS2_fjLj1536ELj1ELj4ELj1ELj16ENS_18Kernel_traits_baseILj1536ES2_S2_fS2_fjLj128EEEEELb1ELb0ELb1ELb1EEEvNS_9FwdParamsE)
        /*11cc*/ 	.word	0x00000000


	//----- nvinfo : EIATTR_MIN_STACK_SIZE
	.align		4
.L_768:
        /*11d0*/ 	.byte	0x04, 0x12
        /*11d2*/ 	.short	(.L_770 - .L_769)
	.align		4
.L_769:
        /*11d4*/ 	.word	index@(_ZN10layer_norm13ln_fwd_kernelINS_13Kernel_traitsI13__nv_bfloat16S2_fS2_fjLj1536ELj1ELj4ELj1ELj16ENS_18Kernel_traits_baseILj1536ES2_S2_fS2_fjLj128EEEEELb1ELb1ELb0ELb0EEEvNS_9FwdParamsE)
        /*11d8*/ 	.word	0x00000000


	//----- nvinfo : EIATTR_MIN_STACK_SIZE
	.align		4
.L_770:
        /*11dc*/ 	.byte	0x04, 0x12
        /*11de*/ 	.short	(.L_772 - .L_771)
	.align		4
.L_771:
        /*11e0*/ 	.word	index@(_ZN10layer_norm13ln_fwd_kernelINS_13Kernel_traitsI13__nv_bfloat16S2_fS2_fjLj1536ELj1ELj4ELj1ELj16ENS_18Kernel_traits_baseILj1536ES2_S2_fS2_fjLj128EEEEELb1ELb1ELb0ELb1EEEvNS_9FwdParamsE)
        /*11e4*/ 	.word	0x00000000


	//----- nvinfo : EIATTR_MIN_STACK_SIZE
	.align		4
.L_772:
        /*11e8*/ 	.byte	0x04, 0x12
        /*11ea*/ 	.short	(.L_774 - .L_773)
	.align		4
.L_773:
        /*11ec*/ 	.word	index@(_ZN10layer_norm13ln_fwd_kernelINS_13Kernel_traitsI13__nv_bfloat16S2_fS2_fjLj1536ELj1ELj4ELj1ELj16ENS_18Kernel_traits_baseILj1536ES2_S2_fS2_fjLj128EEEEELb1ELb1ELb1ELb0EEEvNS_9FwdParamsE)
        /*11f0*/ 	.word	0x00000000


	//----- nvinfo : EIATTR_MIN_STACK_SIZE
	.align		4
.L_774:
        /*11f4*/ 	.byte	0x04, 0x12
        /*11f6*/ 	.short	(.L_776 - .L_775)
	.align		4
.L_775:
        /*11f8*/ 	.word	index@(_ZN10layer_norm13ln_fwd_kernelINS_13Kernel_traitsI13__nv_bfloat16S2_fS2_fjLj1536ELj1ELj4ELj1ELj16ENS_18Kernel_traits_baseILj1536ES2_S2_fS2_fjLj128EEEEELb1ELb1ELb1ELb1EEEvNS_9FwdParamsE)
        /*11fc*/ 	.word	0x00000000


	//----- nvinfo : EIATTR_MIN_STACK_SIZE
	.align		4
.L_776:
        /*1200*/ 	.byte	0x04, 0x12
        /*1202*/ 	.short	(.L_778 - .L_777)
	.align		4
.L_777:
        /*1204*/ 	.word	index@(_ZN10layer_norm13ln_fwd_kernelINS_13Kernel_traitsIf13__nv_bfloat16fS2_fjLj1536ELj1ELj4ELj1ELj16ENS_18Kernel_traits_baseILj1536EfS2_fS2_fjLj128EEEEELb0ELb0ELb0ELb0EEEvNS_9FwdParamsE)
        /*1208*/ 	.word	0x00000000


	//----- nvinfo : EIATTR_MIN_STACK_SIZE
	.align		4
.L_778:
        /*120c*/ 	.byte	0x04, 0x12
        /*120e*/ 	.short	(.L_780 - .L_779)
	.align		4
.L_779:
        /*1210*/ 	.word	index@(_ZN10layer_norm13ln_fwd_kernelINS_13Kernel_traitsIf13__nv_bfloat16fS2_fjLj1536ELj1ELj4ELj1ELj16ENS_18Kernel_traits_baseILj1536EfS2_fS2_fjLj128EEEEELb0ELb0ELb0ELb1EEEvNS_9FwdParamsE)
        /*1214*/ 	.word	0x00000000


	//----- nvinfo : EIATTR_MIN_STACK_SIZE
	.align		4
.L_780:
        /*1218*/ 	.byte	0x04, 0x12
        /*121a*/ 	.short	(.L_782 - .L_781)
	.align		4
.L_781:
        /*121c*/ 	.word	index@(_ZN10layer_norm13ln_fwd_kernelINS_13Kernel_traitsIf13__nv_bfloat16fS2_fjLj1536ELj1ELj4ELj1ELj16ENS_18Kernel_traits_baseILj1536EfS2_fS2_fjLj128EEEEELb0ELb0ELb1ELb0EEEvNS_9FwdParamsE)
        /*1220*/ 	.word	0x00000000


	//----- nvinfo : EIATTR_MIN_STACK_SIZE
	.align		4
.L_782:
        /*1224*/ 	.byte	0x04, 0x12
        /*1226*/ 	.short	(.L_784 - .L_783)
	.align		4
.L_783:
        /*1228*/ 	.word	index@(_ZN10layer_norm13ln_fwd_kernelINS_13Kernel_traitsIf13__nv_bfloat16fS2_fjLj1536ELj1ELj4ELj1ELj16ENS_18Kernel_traits_baseILj1536EfS2_fS2_fjLj128EEEEELb0ELb0ELb1ELb1EEEvNS_9FwdParamsE)
        /*122c*/ 	.word	0x00000000


	//----- nvinfo : EIATTR_MIN_STACK_SIZE
	.align		4
.L_784:
        /*1230*/ 	.byte	0x04, 0x12
        /*1232*/ 	.short	(.L_786 - .L_785)
	.align		4
.L_785:
        /*1234*/ 	.word	index@(_ZN10layer_norm13ln_fwd_kernelINS_13Kernel_traitsIf13__nv_bfloat16fS2_fjLj1536ELj1ELj4ELj1ELj16ENS_18Kernel_traits_baseILj1536EfS2_fS2_fjLj128EEEEELb0ELb1ELb0ELb0EEEvNS_9FwdParamsE)
        /*1238*/ 	.word	0x00000000


	//----- nvinfo : EIATTR_MIN_STACK_SIZE
	.align		4
.L_786:
        /*123c*/ 	.byte	0x04, 0x12
        /*123e*/ 	.short	(.L_788 - .L_787)
	.align		4
.L_787:
        /*1240*/ 	.word	index@(_ZN10layer_norm13ln_fwd_kernelINS_13Kernel_traitsIf13__nv_bfloat16fS2_fjLj1536ELj1ELj4ELj1ELj16ENS_18Kernel_traits_baseILj1536EfS2_fS2_fjLj128EEEEELb0ELb1ELb0ELb1EEEvNS_9FwdParamsE)
        /*1244*/ 	.word	0x00000000


	//----- nvinfo : EIATTR_MIN_STACK_SIZE
	.align		4
.L_788:
        /*1248*/ 	.byte	0x04, 0x12
        /*124a*/ 	.short	(.L_790 - .L_789)
	.align		4
.L_789:
        /*124c*/ 	.word	index@(_ZN10layer_norm13ln_fwd_kernelINS_13Kernel_traitsIf13__nv_bfloat16fS2_fjLj1536ELj1ELj4ELj1ELj16ENS_18Kernel_traits_baseILj1536EfS2_fS2_fjLj128EEEEELb0ELb1ELb1ELb0EEEvNS_9FwdParamsE)
        /*1250*/ 	.word	0x00000000


	//----- nvinfo : EIATTR_MIN_STACK_SIZE
	.align		4
.L_790:
        /*1254*/ 	.byte	0x04, 0x12
        /*1256*/ 	.short	(.L_792 - .L_791)
	.align		4
.L_791:
        /*1258*/ 	.word	index@(_ZN10layer_norm13ln_fwd_kernelINS_13Kernel_traitsIf13__nv_bfloat16fS2_fjLj1536ELj1ELj4ELj1ELj16ENS_18Kernel_traits_baseILj1536EfS2_fS2_fjLj128EEEEELb0ELb1ELb1ELb1EEEvNS_9FwdParamsE)
        /*125c*/ 	.word	0x00000000


	//----- nvinfo : EIATTR_MIN_STACK_SIZE
	.align		4
.L_792:
        /*1260*/ 	.byte	0x04, 0x12
        /*1262*/ 	.short	(.L_794 - .L_793)
	.align		4
.L_793:
        /*1264*/ 	.word	index@(_ZN10layer_norm13ln_fwd_kernelINS_13Kernel_traitsIf13__nv_bfloat16fS2_fjLj1536ELj1ELj4ELj1ELj16ENS_18Kernel_traits_baseILj1536EfS2_fS2_fjLj128EEEEELb1ELb0ELb0ELb0EEEvNS_9FwdParamsE)
        /*1268*/ 	.word	0x00000000


	//----- nvinfo : EIATTR_MIN_STACK_SIZE
	.align		4
.L_794:
        /*126c*/ 	.byte	0x04, 0x12
        /*126e*/ 	.short	(.L_796 - .L_795)
	.align		4
.L_795:
        /*1270*/ 	.word	index@(_ZN10layer_norm13ln_fwd_kernelINS_13Kernel_traitsIf13__nv_bfloat16fS2_fjLj1536ELj1ELj4ELj1ELj16ENS_18Kernel_traits_baseILj1536EfS2_fS2_fjLj128EEEEELb1ELb0ELb0ELb1EEEvNS_9FwdParamsE)
        /*1274*/ 	.word	0x00000000


	//----- nvinfo : EIATTR_MIN_STACK_SIZE
	.align		4
.L_796:
        /*1278*/ 	.byte	0x04, 0x12
        /*127a*/ 	.short	(.L_798 - .L_797)
	.align		4
.L_797:
        /*127c*/ 	.word	index@(_ZN10layer_norm13ln_fwd_kernelINS_13Kernel_traitsIf13__nv_bfloat16fS2_fjLj1536ELj1ELj4ELj1ELj16ENS_18Kernel_traits_baseILj1536EfS2_fS2_fjLj128EEEEELb1ELb0ELb1ELb0EEEvNS_9FwdParamsE)
        /*1280*/ 	.word	0x00000000


	//----- nvinfo : EIATTR_MIN_STACK_SIZE
	.align		4
.L_798:
        /*1284*/ 	.byte	0x04, 0x12
        /*1286*/ 	.short	(.L_800 - .L_799)
	.align		4
.L_799:
        /*1288*/ 	.word	index@(_ZN10layer_norm13ln_fwd_kernelINS_13Kernel_traitsIf13__nv_bfloat16fS2_fjLj1536ELj1ELj4ELj1ELj16ENS_18Kernel_traits_baseILj1536EfS2_fS2_fjLj128EEEEELb1ELb0ELb1ELb1EEEvNS_9FwdParamsE)
        /*128c*/ 	.word	0x00000000


	//----- nvinfo : EIATTR_MIN_STACK_SIZE
	.align		4
.L_800:
        /*1290*/ 	.byte	0x04, 0x12
        /*1292*/ 	.short	(.L_802 - .L_801)
	.align		4
.L_801:
        /*1294*/ 	.word	index@(_ZN10layer_norm13ln_fwd_kernelINS_13Kernel_traitsIf13__nv_bfloat16fS2_fjLj1536ELj1ELj4ELj1ELj16ENS_18Kernel_traits_baseILj1536EfS2_fS2_fjLj128EEEEELb1ELb1ELb0ELb0EEEvNS_9FwdParamsE)
        /*1298*/ 	.word	0x00000000


	//----- nvinfo : EIATTR_MIN_STACK_SIZE
	.align		4
.L_802:
        /*129c*/ 	.byte	0x04, 0x12
        /*129e*/ 	.short	(.L_804 - .L_803)
	.align		4
.L_803:
        /*12a0*/ 	.word	index@(_ZN10layer_norm13ln_fwd_kernelINS_13Kernel_traitsIf13__nv_bfloat16fS2_fjLj1536ELj1ELj4ELj1ELj16ENS_18Kernel_traits_baseILj1536EfS2_fS2_fjLj128EEEEELb1ELb1ELb0ELb1EEEvNS_9FwdParamsE)
        /*12a4*/ 	.word	0x00000000


	//----- nvinfo : EIATTR_MIN_STACK_SIZE
	.align		4
.L_804:
        /*12a8*/ 	.byte	0x04, 0x12
        /*12aa*/ 	.short	(.L_806 - .L_805)
	.align		4
.L_805:
        /*12ac*/ 	.word	index@(_ZN10layer_norm13ln_fwd_kernelINS_13Kernel_traitsIf13__nv_bfloat16fS2_fjLj1536ELj1ELj4ELj1ELj16ENS_18Kernel_traits_baseILj1536EfS2_fS2_fjLj128EEEEELb1ELb1ELb1ELb0EEEvNS_9FwdParamsE)
        /*12b0*/ 	.word	0x00000000


	//----- nvinfo : EIATTR_MIN_STACK_SIZE
	.align		4
.L_806:
        /*12b4*/ 	.byte	0x04, 0x12
        /*12b6*/ 	.short	(.L_808 - .L_807)
	.align		4
.L_807:
        /*12b8*/ 	.word	index@(_ZN10layer_norm13ln_fwd_kernelINS_13Kernel_traitsIf13__nv_bfloat16fS2_fjLj1536ELj1ELj4ELj1ELj16ENS_18Kernel_traits_baseILj1536EfS2_fS2_fjLj128EEEEELb1ELb1ELb1ELb1EEEvNS_9FwdParamsE)
        /*12bc*/ 	.word	0x00000000


	//----- nvinfo : EIATTR_MIN_STACK_SIZE
	.align		4
.L_808:
        /*12c0*/ 	.byte	0x04, 0x12
        /*12c2*/ 	.short	(.L_810 - .L_809)
	.align		4
.L_809:
        /*12c4*/ 	.word	index@(_ZN10layer_norm13ln_fwd_kernelINS_13Kernel_traitsIf6__halfS2_S2_fjLj1536ELj1ELj4ELj1ELj16ENS_18Kernel_traits_baseILj1536EfS2_S2_S2_fjLj128EEEEELb0ELb0ELb0ELb0EEEvNS_9FwdParamsE)
        /*12c8*/ 	.word	0x00000000


	//----- nvinfo : EIATTR_MIN_STACK_SIZE
	.align		4
.L_810:
        /*12cc*/ 	.byte	0x04, 0x12
        /*12ce*/ 	.short	(.L_812 - .L_811)
	.align		4
.L_811:
        /*12d0*/ 	.word	index@(_ZN10layer_norm13ln_fwd_kernelINS_13Kernel_traitsIf6__halfS2_S2_fjLj1536ELj1ELj4ELj1ELj16ENS_18Kernel_traits_baseILj1536EfS2_S2_S2_fjLj128EEEEELb0ELb0ELb0ELb1EEEvNS_9FwdParamsE)
        /*12d4*/ 	.word	0x00000000


	//----- nvinfo : EIATTR_MIN_STACK_SIZE
	.align		4
.L_812:
        /*12d8*/ 	.byte	0x04, 0x12
        /*12da*/ 	.short	(.L_814 - .L_813)
	.align		4
.L_813:
        /*12dc*/ 	.word	index@(_ZN10layer_norm13ln_fwd_kernelINS_13Kernel_traitsIf6__halfS2_S2_fjLj1536ELj1ELj4ELj1ELj16ENS_18Kernel_traits_baseILj1536EfS2_S2_S2_fjLj128EEEEELb0ELb0ELb1ELb0EEEvNS_9FwdParamsE)
        /*12e0*/ 	.word	0x00000000


	//----- nvinfo : EIATTR_MIN_STACK_SIZE
	.align		4
.L_814:
        /*12e4*/ 	.byte	0x04, 0x12
        /*12e6*/ 	.short	(.L_816 - .L_815)
	.align		4
.L_815:
        /*12e8*/ 	.word	index@(_ZN10layer_norm13ln_fwd_kernelINS_13Kernel_traitsIf6__halfS2_S2_fjLj1536ELj1ELj4ELj1ELj16ENS_18Kernel_traits_baseILj1536EfS2_S2_S2_fjLj128EEEEELb0ELb0ELb1ELb1EEEvNS_9FwdParamsE)
        /*12ec*/ 	.word	0x00000000


	//----- nvinfo : EIATTR_MIN_STACK_SIZE
	.align		4
.L_816:
        /*12f0*/ 	.byte	0x04, 0x12
        /*12f2*/ 	.short	(.L_818 - .L_817)
	.align		4
.L_817:
        /*12f4*/ 	.word	index@(_ZN10layer_norm13ln_fwd_kernelINS_13Kernel_traitsIf6__halfS2_S2_fjLj1536ELj1ELj4ELj1ELj16ENS_18Kernel_traits_baseILj1536EfS2_S2_S2_fjLj128EEEEELb0ELb1ELb0ELb0EEEvNS_9FwdParamsE)
        /*12f8*/ 	.word	0x00000000


	//----- nvinfo : EIATTR_MIN_STACK_SIZE
	.align		4
.L_818:
        /*12fc*/ 	.byte	0x04, 0x12
        /*12fe*/ 	.short	(.L_820 - .L_819)
	.align		4
.L_819:
        /*1300*/ 	.word	index@(_ZN10layer_norm13ln_fwd_kernelINS_13Kernel_traitsIf6__halfS2_S2_fjLj1536ELj1ELj4ELj1ELj16ENS_18Kernel_traits_baseILj1536EfS2_S2_S2_fjLj128EEEEELb0ELb1ELb0ELb1EEEvNS_9FwdParamsE)
        /*1304*/ 	.word	0x00000000


	//----- nvinfo : EIATTR_MIN_STACK_SIZE
	.align		4
.L_820:
        /*1308*/ 	.byte	0x04, 0x12
        /*130a*/ 	.short	(.L_822 - .L_821)
	.align		4
.L_821:
        /*130c*/ 	.word	index@(_ZN10layer_norm13ln_fwd_kernelINS_13Kernel_traitsIf6__halfS2_S2_fjLj1536ELj1ELj4ELj1ELj16ENS_18Kernel_traits_baseILj1536EfS2_S2_S2_fjLj128EEEEELb0ELb1ELb1ELb0EEEvNS_9FwdParamsE)
        /*1310*/ 	.word	0x00000000


	//----- nvinfo : EIATTR_MIN_STACK_SIZE
	.align		4
.L_822:
        /*1314*/ 	.byte	0x04, 0x12
        /*1316*/ 	.short	(.L_824 - .L_823)
	.align		4
.L_823:
        /*1318*/ 	.word	index@(_ZN10layer_norm13ln_fwd_kernelINS_13Kernel_traitsIf6__halfS2_S2_fjLj1536ELj1ELj4ELj1ELj16ENS_18Kernel_traits_baseILj1536EfS2_S2_S2_fjLj128EEEEELb0ELb1ELb1ELb1EEEvNS_9FwdParamsE)
        /*131c*/ 	.word	0x00000000


	//----- nvinfo : EIATTR_MIN_STACK_SIZE
	.align		4
.L_824:
        /*1320*/ 	.byte	0x04, 0x12
        /*1322*/ 	.short	(.L_826 - .L_825)
	.align		4
.L_825:
        /*1324*/ 	.word	index@(_ZN10layer_norm13ln_fwd_kernelINS_13Kernel_traitsIf6__halfS2_S2_fjLj1536ELj1ELj4ELj1ELj16ENS_18Kernel_traits_baseILj1536EfS2_S2_S2_fjLj128EEEEELb1ELb0ELb0ELb0EEEvNS_9FwdParamsE)
        /*1328*/ 	.word	0x00000000


	//----- nvinfo : EIATTR_MIN_STACK_SIZE
	.align		4
.L_826:
        /*132c*/ 	.byte	0x04, 0x12
        /*132e*/ 	.short	(.L_828 - .L_827)
	.align		4
.L_827:
        /*1330*/ 	.word	index@(_ZN10layer_norm13ln_fwd_kernelINS_13Kernel_traitsIf6__halfS2_S2_fjLj1536ELj1ELj4ELj1ELj16ENS_18Kernel_traits_baseILj1536EfS2_S2_S2_fjLj128EEEEELb1ELb0ELb0ELb1EEEvNS_9FwdParamsE)
        /*1334*/ 	.word	0x00000000


	//----- nvinfo : EIATTR_MIN_STACK_SIZE
	.align		4
.L_828:
        /*1338*/ 	.byte	0x04, 0x12
        /*133a*/ 	.short	(.L_830 - .L_829)
	.align		4
.L_829:
        /*133c*/ 	.word	index@(_ZN10layer_norm13ln_fwd_kernelINS_13Kernel_traitsIf6__halfS2_S2_fjLj1536ELj1ELj4ELj1ELj16ENS_18Kernel_traits_baseILj1536EfS2_S2_S2_fjLj128EEEEELb1ELb0ELb1ELb0EEEvNS_9FwdParamsE)
        /*1340*/ 	.word	0x00000000


	//----- nvinfo : EIATTR_MIN_STACK_SIZE
	.align		4
.L_830:
        /*1344*/ 	.byte	0x04, 0x12
        /*1346*/ 	.short	(.L_832 - .L_831)
	.align		4
.L_831:
        /*1348*/ 	.word	index@(_ZN10layer_norm13ln_fwd_kernelINS_13Kernel_traitsIf6__halfS2_S2_fjLj1536ELj1ELj4ELj1ELj16ENS_18Kernel_traits_baseILj1536EfS2_S2_S2_fjLj128EEEEELb1ELb0ELb1ELb1EEEvNS_9FwdParamsE)
        /*134c*/ 	.word	0x00000000


	//----- nvinfo : EIATTR_MIN_STACK_SIZE
	.align		4
.L_832:
        /*1350*/ 	.byte	0x04, 0x12
        /*1352*/ 	.short	(.L_834 - .L_833)
	.align		4
.L_833:
        /*1354*/ 	.word	index@(_ZN10layer_norm13ln_fwd_kernelINS_13Kernel_traitsIf6__halfS2_S2_fjLj1536ELj1ELj4ELj1ELj16ENS_18Kernel_traits_baseILj1536EfS2_S2_S2_fjLj128EEEEELb1ELb1ELb0ELb0EEEvNS_9FwdParamsE)
        /*1358*/ 	.word	0x00000000


	//----- nvinfo : EIATTR_MIN_STACK_SIZE
	.align		4
.L_834:
        /*135c*/ 	.byte	0x04, 0x12
        /*135e*/ 	.short	(.L_836 - .L_835)
	.align		4
.L_835:
        /*1360*/ 	.word	index@(_ZN10layer_norm13ln_fwd_kernelINS_13Kernel_traitsIf6__halfS2_S2_fjLj1536ELj1ELj4ELj1ELj16ENS_18Kernel_traits_baseILj1536EfS2_S2_S2_fjLj128EEEEELb1ELb1ELb0ELb1EEEvNS_9FwdParamsE)
        /*1364*/ 	.word	0x00000000


	//----- nvinfo : EIATTR_MIN_STACK_SIZE
	.align		4
.L_836:
        /*1368*/ 	.byte	0x04, 0x12
        /*136a*/ 	.short	(.L_838 - .L_837)
	.align		4
.L_837:
        /*136c*/ 	.word	index@(_ZN10layer_norm13ln_fwd_kernelINS_13Kernel_traitsIf6__halfS2_S2_fjLj1536ELj1ELj4ELj1ELj16ENS_18Kernel_traits_baseILj1536EfS2_S2_S2_fjLj128EEEEELb1ELb1ELb1ELb0EEEvNS_9FwdParamsE)
        /*1370*/ 	.word	0x00000000


	//----- nvinfo : EIATTR_MIN_STACK_SIZE
	.align		4
.L_838:
        /*1374*/ 	.byte	0x04, 0x12
        /*1376*/ 	.short	(.L_840 - .L_839)
	.align		4
.L_839:
        /*1378*/ 	.word	index@(_ZN10layer_norm13ln_fwd_kernelINS_13Kernel_traitsIf6__halfS2_S2_fjLj1536ELj1ELj4ELj1ELj16ENS_18Kernel_traits_baseILj1536EfS2_S2_S2_fjLj128EEEEELb1ELb1ELb1ELb1EEEvNS_9FwdParamsE)
        /*137c*/ 	.word	0x00000000


	//----- nvinfo : EIATTR_MIN_STACK_SIZE
	.align		4
.L_840:
        /*1380*/ 	.byte	0x04, 0x12
        /*1382*/ 	.short	(.L_842 - .L_841)
	.align		4
.L_841:
        /*1384*/ 	.word	index@(_ZN10layer_norm13ln_fwd_kernelINS_13Kernel_traitsI6__halfS2_fS2_fjLj1536ELj1ELj4ELj1ELj16ENS_18Kernel_traits_baseILj1536ES2_S2_fS2_fjLj128EEEEELb0ELb0ELb0ELb0EEEvNS_9FwdParamsE)
        /*1388*/ 	.word	0x00000000


	//----- nvinfo : EIATTR_MIN_STACK_SIZE
	.align		4
.L_842:
        /*138c*/ 	.byte	0x04, 0x12
        /*138e*/ 	.short	(.L_844 - .L_843)
	.align		4
.L_843:
        /*1390*/ 	.word	index@(_ZN10layer_norm13ln_fwd_kernelINS_13Kernel_traitsI6__halfS2_fS2_fjLj1536ELj1ELj4ELj1ELj16ENS_18Kernel_traits_baseILj1536ES2_S2_fS2_fjLj128EEEEELb0ELb0ELb0ELb1EEEvNS_9FwdParamsE)
        /*1394*/ 	.word	0x00000000


	//----- nvinfo : EIATTR_MIN_STACK_SIZE
	.align		4
.L_844:
        /*1398*/ 	.byte	0x04, 0x12
        /*139a*/ 	.short	(.L_846 - .L_845)
	.align		4
.L_845:
        /*139c*/ 	.word	index@(_ZN10layer_norm13ln_fwd_kernelINS_13Kernel_traitsI6__halfS2_fS2_fjLj1536ELj1ELj4ELj1ELj16ENS_18Kernel_traits_baseILj1536ES2_S2_fS2_fjLj128EEEEELb0ELb0ELb1ELb0EEEvNS_9FwdParamsE)
        /*13a0*/ 	.word	0x00000000


	//----- nvinfo : EIATTR_MIN_STACK_SIZE
	.align		4
.L_846:
        /*13a4*/ 	.byte	0x04, 0x12
        /*13a6*/ 	.short	(.L_848 - .L_847)
	.align		4
.L_847:
        /*13a8*/ 	.word	index@(_ZN10layer_norm13ln_fwd_kernelINS_13Kernel_traitsI6__halfS2_fS2_fjLj1536ELj1ELj4ELj1ELj16ENS_18Kernel_traits_baseILj1536ES2_S2_fS2_fjLj128EEEEELb0ELb0ELb1ELb1EEEvNS_9FwdParamsE)
        /*13ac*/ 	.word	0x00000000


	//----- nvinfo : EIATTR_MIN_STACK_SIZE
	.align		4
.L_848:
        /*13b0*/ 	.byte	0x04, 0x12
        /*13b2*/ 	.short	(.L_850 - .L_849)
	.align		4
.L_849:
        /*13b4*/ 	.word	index@(_ZN10layer_norm13ln_fwd_kernelINS_13Kernel_traitsI6__halfS2_fS2_fjLj1536ELj1ELj4ELj1ELj16ENS_18Kernel_traits_baseILj1536ES2_S2_fS2_fjLj128EEEEELb0ELb1ELb0ELb0EEEvNS_9FwdParamsE)
        /*13b8*/ 	.word	0x00000000


	//----- nvinfo : EIATTR_MIN_STACK_SIZE
	.align		4
.L_850:
        /*13bc*/ 	.byte	0x04, 0x12
        /*13be*/ 	.short	(.L_852 - .L_851)
	.align		4
.L_851:
        /*13c0*/ 	.word	index@(_ZN10layer_norm13ln_fwd_kernelINS_13Kernel_traitsI6__halfS2_fS2_fjLj1536ELj1ELj4ELj1ELj16ENS_18Kernel_traits_baseILj1536ES2_S2_fS2_fjLj128EEEEELb0ELb1ELb0ELb1EEEvNS_9FwdParamsE)
        /*13c4*/ 	.word	0x00000000


	//----- nvinfo : EIATTR_MIN_STACK_SIZE
	.align		4
.L_852:
        /*13c8*/ 	.byte	0x04, 0x12
        /*13ca*/ 	.short	(.L_854 - .L_853)
	.align		4
.L_853:
        /*13cc*/ 	.word	index@(_ZN10layer_norm13ln_fwd_kernelINS_13Kernel_traitsI6__halfS2_fS2_fjLj1536ELj1ELj4ELj1ELj16ENS_18Kernel_traits_baseILj1536ES2_S2_fS2_fjLj128EEEEELb0ELb1ELb1ELb0EEEvNS_9FwdParamsE)
        /*13d0*/ 	.word	0x00000000


	//----- nvinfo : EIATTR_MIN_STACK_SIZE
	.align		4
.L_854:
        /*13d4*/ 	.byte	0x04, 0x12
        /*13d6*/ 	.short	(.L_856 - .L_855)
	.align		4
.L_855:
        /*13d8*/ 	.word	index@(_ZN10layer_norm13ln_fwd_kernelINS_13Kernel_traitsI6__halfS2_fS2_fjLj1536ELj1ELj4ELj1ELj16ENS_18Kernel_traits_baseILj1536ES2_S2_fS2_fjLj128EEEEELb0ELb1ELb1ELb1EEEvNS_9FwdParamsE)
        /*13dc*/ 	.word	0x00000000


	//----- nvinfo : EIATTR_MIN_STACK_SIZE
	.align		4
.L_856:
        /*13e0*/ 	.byte	0x04, 0x12
        /*13e2*/ 	.short	(.L_858 - .L_857)
	.align		4
.L_857:
        /*13e4*/ 	.word	index@(_ZN10layer_norm13ln_fwd_kernelINS_13Kernel_traitsI6__halfS2_fS2_fjLj1536ELj1ELj4ELj1ELj16ENS_18Kernel_traits_baseILj1536ES2_S2_fS2_fjLj128EEEEELb1ELb0ELb0ELb0EEEvNS_9FwdParamsE)
        /*13e8*/ 	.word	0x00000000


	//----- nvinfo : EIATTR_MIN_STACK_SIZE
	.align		4
.L_858:
        /*13ec*/ 	.byte	0x04, 0x12
        /*13ee*/ 	.short	(.L_860 - .L_859)
	.align		4
.L_859:
        /*13f0*/ 	.word	index@(_ZN10layer_norm13ln_fwd_kernelINS_13Kernel_traitsI6__halfS2_fS2_fjLj1536ELj1ELj4ELj1ELj16ENS_18Kernel_traits_baseILj1536ES2_S2_fS2_fjLj128EEEEELb1ELb0ELb0ELb1EEEvNS_9FwdParamsE)
        /*13f4*/ 	.word	0x00000000


	//----- nvinfo : EIATTR_MIN_STACK_SIZE
	.align		4
.L_860:
        /*13f8*/ 	.byte	0x04, 0x12
        /*13fa*/ 	.short	(.L_862 - .L_861)
	.align		4
.L_861:
        /*13fc*/ 	.word	index@(_ZN10layer_norm13ln_fwd_kernelINS_13Kernel_traitsI6__halfS2_fS2_fjLj1536ELj1ELj4ELj1ELj16ENS_18Kernel_traits_baseILj1536ES2_S2_fS2_fjLj128EEEEELb1ELb0ELb1ELb0EEEvNS_9FwdParamsE)
        /*1400*/ 	.word	0x00000000


	//----- nvinfo : EIATTR_MIN_STACK_SIZE
	.align		4
.L_862:
        /*1404*/ 	.byte	0x04, 0x12
        /*1406*/ 	.short	(.L_864 - .L_863)
	.align		4
.L_863:
        /*1408*/ 	.word	index@(_ZN10layer_norm13ln_fwd_kernelINS_13Kernel_traitsI6__halfS2_fS2_fjLj1536ELj1ELj4ELj1ELj16ENS_18Kernel_traits_baseILj1536ES2_S2_fS2_fjLj128EEEEELb1ELb0ELb1ELb1EEEvNS_9FwdParamsE)
        /*140c*/ 	.word	0x00000000


	//----- nvinfo : EIATTR_MIN_STACK_SIZE
	.align		4
.L_864:
        /*1410*/ 	.byte	0x04, 0x12
        /*1412*/ 	.short	(.L_866 - .L_865)
	.align		4
.L_865:
        /*1414*/ 	.word	index@(_ZN10layer_norm13ln_fwd_kernelINS_13Kernel_traitsI6__halfS2_fS2_fjLj1536ELj1ELj4ELj1ELj16ENS_18Kernel_traits_baseILj1536ES2_S2_fS2_fjLj128EEEEELb1ELb1ELb0ELb0EEEvNS_9FwdParamsE)
        /*1418*/ 	.word	0x00000000


	//----- nvinfo : EIATTR_MIN_STACK_SIZE
	.align		4
.L_866:
        /*141c*/ 	.byte	0x04, 0x12
        /*141e*/ 	.short	(.L_868 - .L_867)
	.align		4
.L_867:
        /*1420*/ 	.word	index@(_ZN10layer_norm13ln_fwd_kernelINS_13Kernel_traitsI6__halfS2_fS2_fjLj1536ELj1ELj4ELj1ELj16ENS_18Kernel_traits_baseILj1536ES2_S2_fS2_fjLj128EEEEELb1ELb1ELb0ELb1EEEvNS_9FwdParamsE)
        /*1424*/ 	.word	0x00000000


	//----- nvinfo : EIATTR_MIN_STACK_SIZE
	.align		4
.L_868:
        /*1428*/ 	.byte	0x04, 0x12
        /*142a*/ 	.short	(.L_870 - .L_869)
	.align		4
.L_869:
        /*142c*/ 	.word	index@(_ZN10layer_norm13ln_fwd_kernelINS_13Kernel_traitsI6__halfS2_fS2_fjLj1536ELj1ELj4ELj1ELj16ENS_18Kernel_traits_baseILj1536ES2_S2_fS2_fjLj128EEEEELb1ELb1ELb1ELb0EEEvNS_9FwdParamsE)
        /*1430*/ 	.word	0x00000000


	//----- nvinfo : EIATTR_MIN_STACK_SIZE
	.align		4
.L_870:
        /*1434*/ 	.byte	0x04, 0x12
        /*1436*/ 	.short	(.L_872 - .L_871)
	.align		4
.L_871:
        /*1438*/ 	.word	index@(_ZN10layer_norm13ln_fwd_kernelINS_13Kernel_traitsI6__halfS2_fS2_fjLj1536ELj1ELj4ELj1ELj16ENS_18Kernel_traits_baseILj1536ES2_S2_fS2_fjLj128EEEEELb1ELb1ELb1ELb1EEEvNS_9FwdParamsE)
        /*143c*/ 	.word	0x00000000


	//----- nvinfo : EIATTR_MIN_STACK_SIZE
	.align		4
.L_872:
        /*1440*/ 	.byte	0x04, 0x12
        /*1442*/ 	.short	(.L_874 - .L_873)
	.align		4
.L_873:
        /*1444*/ 	.word	index@(_ZN10layer_norm13ln_fwd_kernelINS_13Kernel_traitsIf6__halffS2_fjLj1536ELj1ELj4ELj1ELj16ENS_18Kernel_traits_baseILj1536EfS2_fS2_fjLj128EEEEELb0ELb0ELb0ELb0EEEvNS_9FwdParamsE)
        /*1448*/ 	.word	0x00000000


	//----- nvinfo : EIATTR_MIN_STACK_SIZE
	.align		4
.L_874:
        /*144c*/ 	.byte	0x04, 0x12
        /*144e*/ 	.short	(.L_876 - .L_875)
	.align		4
.L_875:
        /*1450*/ 	.word	index@(_ZN10layer_norm13ln_fwd_kernelINS_13Kernel_traitsIf6__halffS2_fjLj1536ELj1ELj4ELj1ELj16ENS_18Kernel_traits_baseILj1536EfS2_fS2_fjLj128EEEEELb0ELb0ELb0ELb1EEEvNS_9FwdParamsE)
        /*1454*/ 	.word	0x00000000


	//----- nvinfo : EIATTR_MIN_STACK_SIZE
	.align		4
.L_876:
        /*1458*/ 	.byte	0x04, 0x12
        /*145a*/ 	.short	(.L_878 - .L_877)
	.align		4
.L_877:
        /*145c*/ 	.word	index@(_ZN10layer_norm13ln_fwd_kernelINS_13Kernel_traitsIf6__halffS2_fjLj1536ELj1ELj4ELj1ELj16ENS_18Kernel_traits_baseILj1536EfS2_fS2_fjLj128EEEEELb0ELb0ELb1ELb0EEEvNS_9FwdParamsE)
        /*1460*/ 	.word	0x00000000


	//----- nvinfo : EIATTR_MIN_STACK_SIZE
	.align		4
.L_878:
        /*1464*/ 	.byte	0x04, 0x12
        /*1466*/ 	.short	(.L_880 - .L_879)
	.align		4
.L_879:
        /*1468*/ 	.word	index@(_ZN10layer_norm13ln_fwd_kernelINS_13Kernel_traitsIf6__halffS2_fjLj1536ELj1ELj4ELj1ELj16ENS_18Kernel_traits_baseILj1536EfS2_fS2_fjLj128EEEEELb0ELb0ELb1ELb1EEEvNS_9FwdParamsE)
        /*146c*/ 	.word	0x00000000


	//----- nvinfo : EIATTR_MIN_STACK_SIZE
	.align		4
.L_880:
        /*1470*/ 	.byte	0x04, 0x12
        /*1472*/ 	.short	(.L_882 - .L_881)
	.align		4
.L_881:
        /*1474*/ 	.word	index@(_ZN10layer_norm13ln_fwd_kernelINS_13Kernel_traitsIf6__halffS2_fjLj1536ELj1ELj4ELj1ELj16ENS_18Kernel_traits_baseILj1536EfS2_fS2_fjLj128EEEEELb0ELb1ELb0ELb0EEEvNS_9FwdParamsE)
        /*1478*/ 	.word	0x00000000


	//----- nvinfo : EIATTR_MIN_STACK_SIZE
	.align		4
.L_882:
        /*147c*/ 	.byte	0x04, 0x12
        /*147e*/ 	.short	(.L_884 - .L_883)
	.align		4
.L_883:
        /*1480*/ 	.word	index@(_ZN10layer_norm13ln_fwd_kernelINS_13Kernel_traitsIf6__halffS2_fjLj1536ELj1ELj4ELj1ELj16ENS_18Kernel_traits_baseILj1536EfS2_fS2_fjLj128EEEEELb0ELb1ELb0ELb1EEEvNS_9FwdParamsE)
        /*1484*/ 	.word	0x00000000


	//----- nvinfo : EIATTR_MIN_STACK_SIZE
	.align		4
.L_884:
        /*1488*/ 	.byte	0x04, 0x12
        /*148a*/ 	.short	(.L_886 - .L_885)
	.align		4
.L_885:
        /*148c*/ 	.word	index@(_ZN10layer_norm13ln_fwd_kernelINS_13Kernel_traitsIf6__halffS2_fjLj1536ELj1ELj4ELj1ELj16ENS_18Kernel_traits_baseILj1536EfS2_fS2_fjLj128EEEEELb0ELb1ELb1ELb0EEEvNS_9FwdParamsE)
        /*1490*/ 	.word	0x00000000


	//----- nvinfo : EIATTR_MIN_STACK_SIZE
	.align		4
.L_886:
        /*1494*/ 	.byte	0x04, 0x12
        /*1496*/ 	.short	(.L_888 - .L_887)
	.align		4
.L_887:
        /*1498*/ 	.word	index@(_ZN10layer_norm13ln_fwd_kernelINS_13Kernel_traitsIf6__halffS2_fjLj1536ELj1ELj4ELj1ELj16ENS_18Kernel_traits_baseILj1536EfS2_fS2_fjLj128EEEEELb0ELb1ELb1ELb1EEEvNS_9FwdParamsE)
        /*149c*/ 	.word	0x00000000


	//----- nvinfo : EIATTR_MIN_STACK_SIZE
	.align		4
.L_888:
        /*14a0*/ 	.byte	0x04, 0x12
        /*14a2*/ 	.short	(.L_890 - .L_889)
	.align		4
.L_889:
        /*14a4*/ 	.word	index@(_ZN10layer_norm13ln_fwd_kernelINS_13Kernel_traitsIf6__halffS2_fjLj1536ELj1ELj4ELj1ELj16ENS_18Kernel_traits_baseILj1536EfS2_fS2_fjLj128EEEEELb1ELb0ELb0ELb0EEEvNS_9FwdParamsE)
        /*14a8*/ 	.word	0x00000000


	//----- nvinfo : EIATTR_MIN_STACK_SIZE
	.align		4
.L_890:
        /*14ac*/ 	.byte	0x04, 0x12
        /*14ae*/ 	.short	(.L_892 - .L_891)
	.align		4
.L_891:
        /*14b0*/ 	.word	index@(_ZN10layer_norm13ln_fwd_kernelINS_13Kernel_traitsIf6__halffS2_fjLj1536ELj1ELj4ELj1ELj16ENS_18Kernel_traits_baseILj1536EfS2_fS2_fjLj128EEEEELb1ELb0ELb0ELb1EEEvNS_9FwdParamsE)
        /*14b4*/ 	.word	0x00000000


	//----- nvinfo : EIATTR_MIN_STACK_SIZE
	.align		4
.L_892:
        /*14b8*/ 	.byte	0x04, 0x12
        /*14ba*/ 	.short	(.L_894 - .L_893)
	.align		4
.L_893:
        /*14bc*/ 	.word	index@(_ZN10layer_norm13ln_fwd_kernelINS_13Kernel_traitsIf6__halffS2_fjLj1536ELj1ELj4ELj1ELj16ENS_18Kernel_traits_baseILj1536EfS2_fS2_fjLj128EEEEELb1ELb0ELb1ELb0EEEvNS_9FwdParamsE)
        /*14c0*/ 	.word	0x00000000


	//----- nvinfo : EIATTR_MIN_STACK_SIZE
	.align		4
.L_894:
        /*14c4*/ 	.byte	0x04, 0x12
        /*14c6*/ 	.short	(.L_896 - .L_895)
	.align		4
.L_895:
        /*14c8*/ 	.word	index@(_ZN10layer_norm13ln_fwd_kernelINS_13Kernel_traitsIf6__halffS2_fjLj1536ELj1ELj4ELj1ELj16ENS_18Kernel_traits_baseILj1536EfS2_fS2_fjLj128EEEEELb1ELb0ELb1ELb1EEEvNS_9FwdParamsE)
        /*14cc*/ 	.word	0x00000000


	//----- nvinfo : EIATTR_MIN_STACK_SIZE
	.align		4
.L_896:
        /*14d0*/ 	.byte	0x04, 0x12
        /*14d2*/ 	.short	(.L_898 - .L_897)
	.align		4
.L_897:
        /*14d4*/ 	.word	index@(_ZN10layer_norm13ln_fwd_kernelINS_13Kernel_traitsIf6__halffS2_fjLj1536ELj1ELj4ELj1ELj16ENS_18Kernel_traits_baseILj1536EfS2_fS2_fjLj128EEEEELb1ELb1ELb0ELb0EEEvNS_9FwdParamsE)
        /*14d8*/ 	.word	0x00000000


	//----- nvinfo : EIATTR_MIN_STACK_SIZE
	.align		4
.L_898:
        /*14dc*/ 	.byte	0x04, 0x12
        /*14de*/ 	.short	(.L_900 - .L_899)
	.align		4
.L_899:
        /*14e0*/ 	.word	index@(_ZN10layer_norm13ln_fwd_kernelINS_13Kernel_traitsIf6__halffS2_fjLj1536ELj1ELj4ELj1ELj16ENS_18Kernel_traits_baseILj1536EfS2_fS2_fjLj128EEEEELb1ELb1ELb0ELb1EEEvNS_9FwdParamsE)
        /*14e4*/ 	.word	0x00000000


	//----- nvinfo : EIATTR_MIN_STACK_SIZE
	.align		4
.L_900:
        /*14e8*/ 	.byte	0x04, 0x12
        /*14ea*/ 	.short	(.L_902 - .L_901)
	.align		4
.L_901:
        /*14ec*/ 	.word	index@(_ZN10layer_norm13ln_fwd_kernelINS_13Kernel_traitsIf6__halffS2_fjLj1536ELj1ELj4ELj1ELj16ENS_18Kernel_traits_baseILj1536EfS2_fS2_fjLj128EEEEELb1ELb1ELb1ELb0EEEvNS_9FwdParamsE)
        /*14f0*/ 	.word	0x00000000


	//----- nvinfo : EIATTR_MIN_STACK_SIZE
	.align		4
.L_902:
        /*14f4*/ 	.byte	0x04, 0x12
        /*14f6*/ 	.short	(.L_904 - .L_903)
	.align		4
.L_903:
        /*14f8*/ 	.word	index@(_ZN10layer_norm13ln_fwd_kernelINS_13Kernel_traitsIf6__halffS2_fjLj1536ELj1ELj4ELj1ELj16ENS_18Kernel_traits_baseILj1536EfS2_fS2_fjLj128EEEEELb1ELb1ELb1ELb1EEEvNS_9FwdParamsE)
        /*14fc*/ 	.word	0x00000000


	//----- nvinfo : EIATTR_MIN_STACK_SIZE
	.align		4
.L_904:
        /*1500*/ 	.byte	0x04, 0x12
        /*1502*/ 	.short	(.L_906 - .L_905)
	.align		4
.L_905:
        /*1504*/ 	.word	index@(_ZN10layer_norm13ln_fwd_kernelINS_13Kernel_traitsI6__halfffffjLj1536ELj1ELj4ELj1ELj16ENS_18Kernel_traits_baseILj1536ES2_ffffjLj128EEEEELb0ELb0ELb0ELb0EEEvNS_9FwdParamsE)
        /*1508*/ 	.word	0x00000000


	//----- nvinfo : EIATTR_MIN_STACK_SIZE
	.align		4
.L_906:
        /*150c*/ 	.byte	0x04, 0x12
        /*150e*/ 	.short	(.L_908 - .L_907)
	.align		4
.L_907:
        /*1510*/ 	.word	index@(_ZN10layer_norm13ln_fwd_kernelINS_13Kernel_traitsI6__halfffffjLj1536ELj1ELj4ELj1ELj16ENS_18Kernel_traits_baseILj1536ES2_ffffjLj128EEEEELb0ELb0ELb0ELb1EEEvNS_9FwdParamsE)
        /*1514*/ 	.word	0x00000000


	//----- nvinfo : EIATTR_MIN_STACK_SIZE
	.align		4
.L_908:
        /*1518*/ 	.byte	0x04, 0x12
        /*151a*/ 	.short	(.L_910 - .L_909)
	.align		4
.L_909:
        /*151c*/ 	.word	index@(_ZN10layer_norm13ln_fwd_kernelINS_13Kernel_traitsI6__halfffffjLj1536ELj1ELj4ELj1ELj16ENS_18Kernel_traits_baseILj1536ES2_ffffjLj128EEEEELb0ELb0ELb1ELb0EEEvNS_9FwdParamsE)
        /*1520*/ 	.word	0x00000000


	//----- nvinfo : EIATTR_MIN_STACK_SIZE
	.align		4
.L_910:
        /*1524*/ 	.byte	0x04, 0x12
        /*1526*/ 	.short	(.L_912 - .L_911)
	.align		4
.L_911:
        /*1528*/ 	.word	index@(_ZN10layer_norm13ln_fwd_kernelINS_13Kernel_traitsI6__halfffffjLj1536ELj1ELj4ELj1ELj16ENS_18Kernel_traits_baseILj1536ES2_ffffjLj128EEEEELb0ELb0ELb1ELb1EEEvNS_9FwdParamsE)
        /*152c*/ 	.word	0x00000000


	//----- nvinfo : EIATTR_MIN_STACK_SIZE
	.align		4
.L_912:
        /*1530*/ 	.byte	0x04, 0x12
        /*1532*/ 	.short	(.L_914 - .L_913)
	.align		4
.L_913:
        /*1534*/ 	.word	index@(_ZN10layer_norm13ln_fwd_kernelINS_13Kernel_traitsI6__halfffffjLj1536ELj1ELj4ELj1ELj16ENS_18Kernel_traits_baseILj1536ES2_ffffjLj128EEEEELb0ELb1ELb0ELb0EEEvNS_9FwdParamsE)
        /*1538*/ 	.word	0x00000000


	//----- nvinfo : EIATTR_MIN_STACK_SIZE
	.align		4
.L_914:
        /*153c*/ 	.byte	0x04, 0x12
        /*153e*/ 	.short	(.L_916 - .L_915)
	.align		4
.L_915:
        /*1540*/ 	.word	index@(_ZN10layer_norm13ln_fwd_kernelINS_13Kernel_traitsI6__halfffffjLj1536ELj1ELj4ELj1ELj16ENS_18Kernel_traits_baseILj1536ES2_ffffjLj128EEEEELb0ELb1ELb0ELb1EEEvNS_9FwdParamsE)
        /*1544*/ 	.word	0x00000000


	//----- nvinfo : EIATTR_MIN_STACK_SIZE
	.align		4
.L_916:
        /*1548*/ 	.byte	0x04, 0x12
        /*154a*/ 	.short	(.L_918 - .L_917)
	.align		4
.L_917:
        /*154c*/ 	.word	index@(_ZN10layer_norm13ln_fwd_kernelINS_13Kernel_traitsI6__halfffffjLj1536ELj1ELj4ELj1ELj16ENS_18Kernel_traits_baseILj1536ES2_ffffjLj128EEEEELb0ELb1ELb1ELb0EEEvNS_9FwdParamsE)
        /*1550*/ 	.word	0x00000000


	//----- nvinfo : EIATTR_MIN_STACK_SIZE
	.align		4
.L_918:
        /*1554*/ 	.byte	0x04, 0x12
        /*1556*/ 	.short	(.L_920 - .L_919)
	.align		4
.L_919:
        /*1558*/ 	.word	index@(_ZN10layer_norm13ln_fwd_kernelINS_13Kernel_traitsI6__halfffffjLj1536ELj1ELj4ELj1ELj16ENS_18Kernel_traits_baseILj1536ES2_ffffjLj128EEEEELb0ELb1ELb1ELb1EEEvNS_9FwdParamsE)
        /*155c*/ 	.word	0x00000000


	//----- nvinfo : EIATTR_MIN_STACK_SIZE
	.align		4
.L_920:
        /*1560*/ 	.byte	0x04, 0x12
        /*1562*/ 	.short	(.L_922 - .L_921)
	.align		4
.L_921:
        /*1564*/ 	.word	index@(_ZN10layer_norm13ln_fwd_kernelINS_13Kernel_traitsI6__halfffffjLj1536ELj1ELj4ELj1ELj16ENS_18Kernel_traits_baseILj1536ES2_ffffjLj128EEEEELb1ELb0ELb0ELb0EEEvNS_9FwdParamsE)
        /*1568*/ 	.word	0x00000000


	//----- nvinfo : EIATTR_MIN_STACK_SIZE
	.align		4
.L_922:
        /*156c*/ 	.byte	0x04, 0x12
        /*156e*/ 	.short	(.L_924 - .L_923)
	.align		4
.L_923:
        /*1570*/ 	.word	index@(_ZN10layer_norm13ln_fwd_kernelINS_13Kernel_traitsI6__halfffffjLj1536ELj1ELj4ELj1ELj16ENS_18Kernel_traits_baseILj1536ES2_ffffjLj128EEEEELb1ELb0ELb0ELb1EEEvNS_9FwdParamsE)
        /*1574*/ 	.word	0x00000008


	//----- nvinfo : EIATTR_MIN_STACK_SIZE
	.align		4
.L_924:
        /*1578*/ 	.byte	0x04, 0x12
        /*157a*/ 	.short	(.L_926 - .L_925)
	.align		4
.L_925:
        /*157c*/ 	.word	index@(_ZN10layer_norm13ln_fwd_kernelINS_13Kernel_traitsI6__halfffffjLj1536ELj1ELj4ELj1ELj16ENS_18Kernel_traits_baseILj1536ES2_ffffjLj128EEEEELb1ELb0ELb1ELb0EEEvNS_9FwdParamsE)
        /*1580*/ 	.word	0x00000000


	//----- nvinfo : EIATTR_MIN_STACK_SIZE
	.align		4
.L_926:
        /*1584*/ 	.byte	0x04, 0x12
        /*1586*/ 	.short	(.L_928 - .L_927)
	.align		4
.L_927:
        /*1588*/ 	.word	index@(_ZN10layer_norm13ln_fwd_kernelINS_13Kernel_traitsI6__halfffffjLj1536ELj1ELj4ELj1ELj16ENS_18Kernel_traits_baseILj1536ES2_ffffjLj128EEEEELb1ELb0ELb1ELb1EEEvNS_9FwdParamsE)
        /*158c*/ 	.word	0x00000000


	//----- nvinfo : EIATTR_MIN_STACK_SIZE
	.align		4
.L_928:
        /*1590*/ 	.byte	0x04, 0x12
        /*1592*/ 	.short	(.L_930 - .L_929)
	.align		4
.L_929:
        /*1594*/ 	.word	index@(_ZN10layer_norm13ln_fwd_kernelINS_13Kernel_traitsI6__halfffffjLj1536ELj1ELj4ELj1ELj16ENS_18Kernel_traits_baseILj1536ES2_ffffjLj128EEEEELb1ELb1ELb0ELb0EEEvNS_9FwdParamsE)
        /*1598*/ 	.word	0x00000008


	//----- nvinfo : EIATTR_MIN_STACK_SIZE
	.align		4
.L_930:
        /*159c*/ 	.byte	0x04, 0x12
        /*159e*/ 	.short	(.L_932 - .L_931)
	.align		4
.L_931:
        /*15a0*/ 	.word	index@(_ZN10layer_norm13ln_fwd_kernelINS_13Kernel_traitsI6__halfffffjLj1536ELj1ELj4ELj1ELj16ENS_18Kernel_traits_baseILj1536ES2_ffffjLj128EEEEELb1ELb1ELb0ELb1EEEvNS_9FwdParamsE)
        /*15a4*/ 	.word	0x00000000


	//----- nvinfo : EIATTR_MIN_STACK_SIZE
	.align		4
.L_932:
        /*15a8*/ 	.byte	0x04, 0x12
        /*15aa*/ 	.short	(.L_934 - .L_933)
	.align		4
.L_933:
        /*15ac*/ 	.word	index@(_ZN10layer_norm13ln_fwd_kernelINS_13Kernel_traitsI6__halfffffjLj1536ELj1ELj4ELj1ELj16ENS_18Kernel_traits_baseILj1536ES2_ffffjLj128EEEEELb1ELb1ELb1ELb0EEEvNS_9FwdParamsE)
        /*15b0*/ 	.word	0x00000000


	//----- nvinfo : EIATTR_MIN_STACK_SIZE
	.align		4
.L_934:
        /*15b4*/ 	.byte	0x04, 0x12
        /*15b6*/ 	.short	(.L_936 - .L_935)
	.align		4
.L_935:
        /*15b8*/ 	.word	index@(_ZN10layer_norm13ln_fwd_kernelINS_13Kernel_traitsI6__halfffffjLj1536ELj1ELj4ELj1ELj16ENS_18Kernel_traits_baseILj1536ES2_ffffjLj128EEEEELb1ELb1ELb1ELb1EEEvNS_9FwdParamsE)
        /*15bc*/ 	.word	0x00000000


	//----- nvinfo : EIATTR_MIN_STACK_SIZE
	.align		4
.L_936:
        /*15c0*/ 	.byte	0x04, 0x12
        /*15c2*/ 	.short	(.L_938 - .L_937)
	.align		4
.L_937:
        /*15c4*/ 	.word	index@(_ZN10layer_norm13ln_fwd_kernelINS_13Kernel_traitsIfffffjLj1536ELj1ELj4ELj1ELj16ENS_18Kernel_traits_baseILj1536EfffffjLj128EEEEELb0ELb0ELb0ELb0EEEvNS_9FwdParamsE)
        /*15c8*/ 	.word	0x00000000


	//----- nvinfo : EIATTR_MIN_STACK_SIZE
	.align		4
.L_938:
        /*15cc*/ 	.byte	0x04, 0x12
        /*15ce*/ 	.short	(.L_940 - .L_939)
	.align		4
.L_939:
        /*15d0*/ 	.word	index@(_ZN10layer_norm13ln_fwd_kernelINS_13Kernel_traitsIfffffjLj1536ELj1ELj4ELj1ELj16ENS_18Kernel_traits_baseILj1536EfffffjLj128EEEEELb0ELb0ELb0ELb1EEEvNS_9FwdParamsE)
        /*15d4*/ 	.word	0x00000000


	//----- nvinfo : EIATTR_MIN_STACK_SIZE
	.align		4
.L_940:
        /*15d8*/ 	.byte	0x04, 0x12
        /*15da*/ 	.short	(.L_942 - .L_941)
	.align		4
.L_941:
        /*15dc*/ 	.word	index@(_ZN10layer_norm13ln_fwd_kernelINS_13Kernel_traitsIfffffjLj1536ELj1ELj4ELj1ELj16ENS_18Kernel_traits_baseILj1536EfffffjLj128EEEEELb0ELb0ELb1ELb0EEEvNS_9FwdParamsE)
        /*15e0*/ 	.word	0x00000000


	//----- nvinfo : EIATTR_MIN_STACK_SIZE
	.align		4
.L_942:
        /*15e4*/ 	.byte	0x04, 0x12
        /*15e6*/ 	.short	(.L_944 - .L_943)
	.align		4
.L_943:
        /*15e8*/ 	.word	index@(_ZN10layer_norm13ln_fwd_kernelINS_13Kernel_traitsIfffffjLj1536ELj1ELj4ELj1ELj16ENS_18Kernel_traits_baseILj1536EfffffjLj128EEEEELb0ELb0ELb1ELb1EEEvNS_9FwdParamsE)
        /*15ec*/ 	.word	0x00000000


	//----- nvinfo : EIATTR_MIN_STACK_SIZE
	.align		4
.L_944:
        /*15f0*/ 	.byte	0x04, 0x12
        /*15f2*/ 	.short	(.L_946 - .L_945)
	.align		4
.L_945:
        /*15f4*/ 	.word	index@(_ZN10layer_norm13ln_fwd_kernelINS_13Kernel_traitsIfffffjLj1536ELj1ELj4ELj1ELj16ENS_18Kernel_traits_baseILj1536EfffffjLj128EEEEELb0ELb1ELb0ELb0EEEvNS_9FwdParamsE)
        /*15f8*/ 	.word	0x00000000


	//----- nvinfo : EIATTR_MIN_STACK_SIZE
	.align		4
.L_946:
        /*15fc*/ 	.byte	0x04, 0x12
        /*15fe*/ 	.short	(.L_948 - .L_947)
	.align		4
.L_947:
        /*1600*/ 	.word	index@(_ZN10layer_norm13ln_fwd_kernelINS_13Kernel_traitsIfffffjLj1536ELj1ELj4ELj1ELj16ENS_18Kernel_traits_baseILj1536EfffffjLj128EEEEELb0ELb1ELb0ELb1EEEvNS_9FwdParamsE)
        /*1604*/ 	.word	0x00000000


	//----- nvinfo : EIATTR_MIN_STACK_SIZE
	.align		4
.L_948:
        /*1608*/ 	.byte	0x04, 0x12
        /*160a*/ 	.short	(.L_950 - .L_949)
	.align		4
.L_949:
        /*160c*/ 	.word	index@(_ZN10layer_norm13ln_fwd_kernelINS_13Kernel_traitsIfffffjLj1536ELj1ELj4ELj1ELj16ENS_18Kernel_traits_baseILj1536EfffffjLj128EEEEELb0ELb1ELb1ELb0EEEvNS_9FwdParamsE)
        /*1610*/ 	.word	0x00000000


	//----- nvinfo : EIATTR_MIN_STACK_SIZE
	.align		4
.L_950:
        /*1614*/ 	.byte	0x04, 0x12
        /*1616*/ 	.short	(.L_952 - .L_951)
	.align		4
.L_951:
        /*1618*/ 	.word	index@(_ZN10layer_norm13ln_fwd_kernelINS_13Kernel_traitsIfffffjLj1536ELj1ELj4ELj1ELj16ENS_18Kernel_traits_baseILj1536EfffffjLj128EEEEELb0ELb1ELb1ELb1EEEvNS_9FwdParamsE)
        /*161c*/ 	.word	0x00000000


	//----- nvinfo : EIATTR_MIN_STACK_SIZE
	.align		4
.L_952:
        /*1620*/ 	.byte	0x04, 0x12
        /*1622*/ 	.short	(.L_954 - .L_953)
	.align		4
.L_953:
        /*1624*/ 	.word	index@(_ZN10layer_norm13ln_fwd_kernelINS_13Kernel_traitsIfffffjLj1536ELj1ELj4ELj1ELj16ENS_18Kernel_traits_baseILj1536EfffffjLj128EEEEELb1ELb0ELb0ELb0EEEvNS_9FwdParamsE)
        /*1628*/ 	.word	0x00000000


	//----- nvinfo : EIATTR_MIN_STACK_SIZE
	.align		4
.L_954:
        /*162c*/ 	.byte	0x04, 0x12
        /*162e*/ 	.short	(.L_956 - .L_955)
	.align		4
.L_955:
        /*1630*/ 	.word	index@(_ZN10layer_norm13ln_fwd_kernelINS_13Kernel_traitsIfffffjLj1536ELj1ELj4ELj1ELj16ENS_18Kernel_traits_baseILj1536EfffffjLj128EEEEELb1ELb0ELb0ELb1EEEvNS_9FwdParamsE)
        /*1634*/ 	.word	0x00000000


	//----- nvinfo : EIATTR_MIN_STACK_SIZE
	.align		4
.L_956:
        /*1638*/ 	.byte	0x04, 0x12
        /*163a*/ 	.short	(.L_958 - .L_957)
	.align		4
.L_957:
        /*163c*/ 	.word	index@(_ZN10layer_norm13ln_fwd_kernelINS_13Kernel_traitsIfffffjLj1536ELj1ELj4ELj1ELj16ENS_18Kernel_traits_baseILj1536EfffffjLj128EEEEELb1ELb0ELb1ELb0EEEvNS_9FwdParamsE)
        /*1640*/ 	.word	0x00000000


	//----- nvinfo : EIATTR_MIN_STACK_SIZE
	.align		4
.L_958:
        /*1644*/ 	.byte	0x04, 0x12
        /*1646*/ 	.short	(.L_960 - .L_959)
	.align		4
.L_959:
        /*1648*/ 	.word	index@(_ZN10layer_norm13ln_fwd_kernelINS_13Kernel_traitsIfffffjLj1536ELj1ELj4ELj1ELj16ENS_18Kernel_traits_baseILj1536EfffffjLj128EEEEELb1ELb0ELb1ELb1EEEvNS_9FwdParamsE)
        /*164c*/ 	.word	0x00000000


	//----- nvinfo : EIATTR_MIN_STACK_SIZE
	.align		4
.L_960:
        /*1650*/ 	.byte	0x04, 0x12
        /*1652*/ 	.short	(.L_962 - .L_961)
	.align		4
.L_961:
        /*1654*/ 	.word	index@(_ZN10layer_norm13ln_fwd_kernelINS_13Kernel_traitsIfffffjLj1536ELj1ELj4ELj1ELj16ENS_18Kernel_traits_baseILj1536EfffffjLj128EEEEELb1ELb1ELb0ELb0EEEvNS_9FwdParamsE)
        /*1658*/ 	.word	0x00000000


	//----- nvinfo : EIATTR_MIN_STACK_SIZE
	.align		4
.L_962:
        /*165c*/ 	.byte	0x04, 0x12
        /*165e*/ 	.short	(.L_964 - .L_963)
	.align		4
.L_963:
        /*1660*/ 	.word	index@(_ZN10layer_norm13ln_fwd_kernelINS_13Kernel_traitsIfffffjLj1536ELj1ELj4ELj1ELj16ENS_18Kernel_traits_baseILj1536EfffffjLj128EEEEELb1ELb1ELb0ELb1EEEvNS_9FwdParamsE)
        /*1664*/ 	.word	0x00000000


	//----- nvinfo : EIATTR_MIN_STACK_SIZE
	.align		4
.L_964:
        /*1668*/ 	.byte	0x04, 0x12
        /*166a*/ 	.short	(.L_966 - .L_965)
	.align		4
.L_965:
        /*166c*/ 	.word	index@(_ZN10layer_norm13ln_fwd_kernelINS_13Kernel_traitsIfffffjLj1536ELj1ELj4ELj1ELj16ENS_18Kernel_traits_baseILj1536EfffffjLj128EEEEELb1ELb1ELb1ELb0EEEvNS_9FwdParamsE)
        /*1670*/ 	.word	0x00000000


	//----- nvinfo : EIATTR_MIN_STACK_SIZE
	.align		4
.L_966:
        /*1674*/ 	.byte	0x04, 0x12
        /*1676*/ 	.short	(.L_968 - .L_967)
	.align		4
.L_967:
        /*1678*/ 	.word	index@(_ZN10layer_norm13ln_fwd_kernelINS_13Kernel_traitsIfffffjLj1536ELj1ELj4ELj1ELj16ENS_18Kernel_traits_baseILj1536EfffffjLj128EEEEELb1ELb1ELb1ELb1EEEvNS_9FwdParamsE)
        /*167c*/ 	.word	0x00000000
.L_968:


//--------------------- .nv.compat                --------------------------
	.section	.nv.compat,"",@"SHT_CUDA_COMPAT_INFO"
	.align	4
        /*0000*/ 	.byte	0x02, 0x09, 0x01, 0x00, 0x02, 0x02, 0x01, 0x00, 0x02, 0x05, 0x05, 0x00, 0x03, 0x07, 0x01, 0x01
        /*0010*/ 	.byte	0x02, 0x03, 0x00, 0x00, 0x02, 0x06, 0x01, 0x00, 0x04, 0x0b, 0x08, 0x00, 0x09, 0x00, 0x00, 0x00
        /*0020*/ 	.byte	0x00, 0x00, 0x00, 0x00


//--------------------- .nv.info._ZN10layer_norm13ln_fwd_kernelINS_13Kernel_traitsI13__nv_bfloat16S2_S2_S2_fjLj1536ELj1ELj4ELj1ELj16ENS_18Kernel_traits_baseILj1536ES2_S2_S2_S2_fjLj128EEEEELb0ELb0ELb0ELb0EEEvNS_9FwdParamsE --------------------------
	.section	.nv.info._ZN10layer_norm13ln_fwd_kernelINS_13Kernel_traitsI13__nv_bfloat16S2_S2_S2_fjLj1536ELj1ELj4ELj1ELj16ENS_18Kernel_traits_baseILj1536ES2_S2_S2_S2_fjLj128EEEEELb0ELb0ELb0ELb0EEEvNS_9FwdParamsE,"",@"SHT_CUDA_INFO"
	.sectionflags	@""
	.align	4


	//----- nvinfo : EIATTR_CUDA_API_VERSION
	.align		4
        /*0000*/ 	.byte	0x04, 0x37
        /*0002*/ 	.short	(.L_970 - .L_969)
.L_969:
        /*0004*/ 	.word	0x00000082


	//----- nvinfo : EIATTR_KPARAM_INFO
	.align		4
.L_970:
        /*0008*/ 	.byte	0x04, 0x17
        /*000a*/ 	.short	(.L_972 - .L_971)
.L_971:
        /*000c*/ 	.word	0x00000000
        /*0010*/ 	.short	0x0000
        /*0012*/ 	.short	0x0000
        /*0014*/ 	.byte	0x00, 0xf0, 0xa1, 0x03


	//----- nvinfo : EIATTR_SPARSE_MMA_MASK
	.align		4
.L_972:
        /*0018*/ 	.byte	0x03, 0x50
        /*001a*/ 	.short	0x0000


	//----- nvinfo : EIATTR_MAXREG_COUNT
	.align		4
        /*001c*/ 	.byte	0x03, 0x1b
        /*001e*/ 	.short	0x00ff


	//----- nvinfo : EIATTR_MERCURY_ISA_VERSION
	.align		4
        /*0020*/ 	.byte	0x03, 0x5f
        /*0022*/ 	.short	0x0101


	//----- nvinfo : EIATTR_COOP_GROUP_MASK_REGIDS
	.align		4
        /*0024*/ 	.byte	0x04, 0x29
        /*0026*/ 	.short	(.L_974 - .L_973)


	//   ....[0]....
.L_973:
        /*0028*/ 	.word	0xffffffff


	//   ....[1]....
        /*002c*/ 	.word	0xffffffff


	//   ....[2]....
        /*0030*/ 	.word	0xffffffff


	//   ....[3]....
        /*0034*/ 	.word	0xffffffff


	//   ....[4]....
        /*0038*/ 	.word	0xffffffff


	//   ....[5]....
        /*003c*/ 	.word	0xffffffff


	//   ....[6]....
        /*0040*/ 	.word	0xffffffff


	//   ....[7]....
        /*0044*/ 	.word	0xffffffff


	//   ....[8]....
        /*0048*/ 	.word	0xffffffff


	//   ....[9]....
        /*004c*/ 	.word	0xffffffff


	//   ....[10]....
        /*0050*/ 	.word	0x0500009d


	//   ....[11]....
        /*0054*/ 	.word	0x0500009d


	//   ....[12]....
        /*0058*/ 	.word	0x0500009d


	//   ....[13]....
        /*005c*/ 	.word	0x0500009d


	//   ....[14]....
        /*0060*/ 	.word	0x0500009d


	//   ....[15]....
        /*0064*/ 	.word	0x0500009d


	//   ....[16]....
        /*0068*/ 	.word	0x0500009d


	//   ....[17]....
        /*006c*/ 	.word	0x0500009d


	//   ....[18]....
        /*0070*/ 	.word	0x0500009d


	//   ....[19]....
        /*0074*/ 	.word	0x0500009d


	//----- nvinfo : EIATTR_COOP_GROUP_INSTR_OFFSETS
	.align		4
.L_974:
        /*0078*/ 	.byte	0x04, 0x28
        /*007a*/ 	.short	(.L_976 - .L_975)


	//   ....[0]....
.L_975:
        /*007c*/ 	.word	0x000035a0


	//   ....[1]....
        /*0080*/ 	.word	0x000035d0


	//   ....[2]....
        /*0084*/ 	.word	0x000035f0


	//   ....[3]....
        /*0088*/ 	.word	0x00003610


	//   ....[4]....
        /*008c*/ 	.word	0x00003640


	//   ....[5]....
        /*0090*/ 	.word	0x00003c90


	//   ....[6]....
        /*0094*/ 	.word	0x00003cb0


	//   ....[7]....
        /*0098*/ 	.word	0x00003cd0


	//   ....[8]....
        /*009c*/ 	.word	0x00003cf0


	//   ....[9]....
        /*00a0*/ 	.word	0x00003d10


	//   ....[10]....
        /*00a4*/ 	.word	0x00005260


	//   ....[11]....
        /*00a8*/ 	.word	0x00005300


	//   ....[12]....
        /*00ac*/ 	.word	0x00005370


	//   ....[13]....
        /*00b0*/ 	.word	0x000053e0


	//   ....[14]....
        /*00b4*/ 	.word	0x00005460


	//   ....[15]....
        /*00b8*/ 	.word	0x00005b00


	//   ....[16]....
        /*00bc*/ 	.word	0x00005b70


	//   ....[17]....
        /*00c0*/ 	.word	0x00005be0


	//   ....[18]....
        /*00c4*/ 	.word	0x00005c50


	//   ....[19]....
        /*00c8*/ 	.word	0x00005cc0


	//----- nvinfo : EIATTR_VRC_CTA_INIT_COUNT
	.align		4
.L_976:
        /*00cc*/ 	.byte	0x02, 0x4a
	.zero		1
	.zero		1


	//----- nvinfo : EIATTR_EXIT_INSTR_OFFSETS
	.align		4
        /*00d0*/ 	.byte	0x04, 0x1c
        /*00d2*/ 	.short	(.L_978 - .L_977)


	//   ....[0]....
.L_977:
        /*00d4*/ 	.word	0x00000760


	//   ....[1]....
        /*00d8*/ 	.word	0x000051f0


	//----- nvinfo : EIATTR_MAX_THREADS
	.align		4
.L_978:
        /*00dc*/ 	.byte	0x04, 0x05
        /*00de*/ 	.short	(.L_980 - .L_979)
.L_979:
        /*00e0*/ 	.word	0x00000080
        /*00e4*/ 	.word	0x00000001
        /*00e8*/ 	.word	0x00000001


	//----- nvinfo : EIATTR_CRS_STACK_SIZE
	.align		4
.L_980:
        /*00ec*/ 	.byte	0x04, 0x1e
        /*00ee*/ 	.short	(.L_982 - .L_981)
.L_981:
        /*00f0*/ 	.word	0x00000000


	//----- nvinfo : EIATTR_CBANK_PARAM_SIZE
	.align		4
.L_982:
        /*00f4*/ 	.byte	0x03, 0x19
        /*00f6*/ 	.short	0x00e8


	//----- nvinfo : EIATTR_PARAM_CBANK
	.align		4
        /*00f8*/ 	.byte	0x04, 0x0a
        /*00fa*/ 	.short	(.L_984 - .L_983)
	.align		4
.L_983:
        /*00fc*/ 	.word	index@(.nv.constant0._ZN10layer_norm13ln_fwd_kernelINS_13Kernel_traitsI13__nv_bfloat16S2_S2_S2_fjLj1536ELj1ELj4ELj1ELj16ENS_18Kernel_traits_baseILj1536ES2_S2_S2_S2_fjLj128EEEEELb0ELb0ELb0ELb0EEEvNS_9FwdParamsE)
        /*0100*/ 	.short	0x0380
        /*0102*/ 	.short	0x00e8


	//----- nvinfo : EIATTR_SW_WAR
	.align		4
.L_984:
        /*0104*/ 	.byte	0x04, 0x36
        /*0106*/ 	.short	(.L_986 - .L_985)
.L_985:
        /*0108*/ 	.word	0x00000008
.L_986:


//--------------------- .nv.info._ZN10layer_norm13ln_fwd_kernelINS_13Kernel_traitsI13__nv_bfloat16S2_S2_S2_fjLj1536ELj1ELj4ELj1ELj16ENS_18Kernel_traits_baseILj1536ES2_S2_S2_S2_fjLj128EEEEELb0ELb0ELb0ELb1EEEvNS_9FwdParamsE --------------------------
	.section	.nv.info._ZN10layer_norm13ln_fwd_kernelINS_13Kernel_traitsI13__nv_bfloat16S2_S2_S2_fjLj1536ELj1ELj4ELj1ELj16ENS_18Kernel_traits_baseILj1536ES2_S2_S2_S2_fjLj128EEEEELb0ELb0ELb0ELb1EEEvNS_9FwdParamsE,"",@"SHT_CUDA_INFO"
	.sectionflags	@""
	.align	4


	//----- nvinfo : EIATTR_CUDA_API_VERSION
	.align		4
        /*0000*/ 	.byte	0x04, 0x37
        /*0002*/ 	.short	(.L_988 - .L_987)
.L_987:
        /*0004*/ 	.word	0x00000082


	//----- nvinfo : EIATTR_KPARAM_INFO
	.align		4
.L_988:
        /*0008*/ 	.byte	0x04, 0x17
        /*000a*/ 	.short	(.L_990 - .L_989)
.L_989:
        /*000c*/ 	.word	0x00000000
        /*0010*/ 	.short	0x0000
        /*0012*/ 	.short	0x0000
        /*0014*/ 	.byte	0x00, 0xf0, 0xa1, 0x03


	//----- nvinfo : EIATTR_SPARSE_MMA_MASK
	.align		4
.L_990:
        /*0018*/ 	.byte	0x03, 0x50
        /*001a*/ 	.short	0x0000


	//----- nvinfo : EIATTR_MAXREG_COUNT
	.align		4
        /*001c*/ 	.byte	0x03, 0x1b
        /*001e*/ 	.short	0x00ff


	//----- nvinfo : EIATTR_MERCURY_ISA_VERSION
	.align		4
        /*0020*/ 	.byte	0x03, 0x5f
        /*0022*/ 	.short	0x0101


	//----- nvinfo : EIATTR_COOP_GROUP_MASK_REGIDS
	.align		4
        /*0024*/ 	.byte	0x04, 0x29
        /*0026*/ 	.short	(.L_992 - .L_991)


	//   ....[0]....
.L_991:
        /*0028*/ 	.word	0xffffffff


	//   ....[1]....
        /*002c*/ 	.word	0xffffffff


	//   ....[2]....
        /*0030*/ 	.word	0xffffffff


	//   ....[3]....
        /*0034*/ 	.word	0xffffffff


	//   ....[4]....
        /*0038*/ 	.word	0xffffffff


	//   ....[5]....
        /*003c*/ 	.word	0xffffffff


	//   ....[6]....
        /*0040*/ 	.word	0xffffffff


	//   ....[7]....
        /*0044*/ 	.word	0xffffffff


	//   ....[8]....
        /*0048*/ 	.word	0xffffffff


	//   ....[9]....
        /*004c*/ 	.word	0xffffffff


	//   ....[10]....
        /*0050*/ 	.word	0x0500004d


	//   ....[11]....
        /*0054*/ 	.word	0x0500004d


	//   ....[12]....
        /*0058*/ 	.word	0x0500004d


	//   ....[13]....
        /*005c*/ 	.word	0x0500004d


	//   ....[14]....
        /*0060*/ 	.word	0x0500004d


	//   ....[15]....
        /*0064*/ 	.word	0x0500004d


	//   ....[16]....
        /*0068*/ 	.word	0x0500004d


	//   ....[17]....
        /*006c*/ 	.word	0x0500004d


	//   ....[18]....
        /*0070*/ 	.word	0x0500004d


	//   ....[19]....
        /*0074*/ 	.word	0x0500004d


	//----- nvinfo : EIATTR_COOP_GROUP_INSTR_OFFSETS
	.align		4
.L_992:
        /*0078*/ 	.byte	0x04, 0x28
        /*007a*/ 	.short	(.L_994 - .L_993)


	//   ....[0]....
.L_993:
        /*007c*/ 	.word	0x00002e90


	//   ....[1]....
        /*0080*/ 	.word	0x00002ec0


	//   ....[2]....
        /*0084*/ 	.word	0x00002ee0


	//   ....[3]....
        /*0088*/ 	.word	0x00002f00


	//   ....[4]....
        /*008c*/ 	.word	0x00002f20


	//   ....[5]....
        /*0090*/ 	.word	0x00003550


	//   ....[6]....
        /*0094*/ 	.word	0x00003570


	//   ....[7]....
        /*0098*/ 	.word	0x00003590


	//   ....[8]....
        /*009c*/ 	.word	0x000035b0


	//   ....[9]....
        /*00a0*/ 	.word	0x000035d0


	//   ....[10]....
        /*00a4*/ 	.word	0x000048b0


	//   ....[11]....
        /*00a8*/ 	.word	0x00004950


	//   ....[12]....
        /*00ac*/ 	.word	0x000049b0


	//   ....[13]....
        /*00b0*/ 	.word	0x00004a10


	//   ....[14]....
        /*00b4*/ 	.word	0x00004a70


	//   ....[15]....
        /*00b8*/ 	.word	0x000050e0


	//   ....[16]....
        /*00bc*/ 	.word	0x00005140


	//   ....[17]....
        /*00c0*/ 	.word	0x000051a0


	//   ....[18]....
        /*00c4*/ 	.word	0x00005200


	//   ....[19]....
        /*00c8*/ 	.word	0x00005260


	//----- nvinfo : EIATTR_VRC_CTA_INIT_COUNT
	.align		4
.L_994:
        /*00cc*/ 	.byte	0x02, 0x4a
	.zero		1
	.zero		1


	//----- nvinfo : EIATTR_EXIT_INSTR_OFFSETS
	.align		4
        /*00d0*/ 	.byte	0x04, 0x1c
        /*00d2*/ 	.short	(.L_996 - .L_995)


	//   ....[0]....
.L_995:
        /*00d4*/ 	.word	0x00000360


	//   ....[1]....
        /*00d8*/ 	.word	0x00004850


	//----- nvinfo : EIATTR_MAX_THREADS
	.align		4
.L_996:
        /*00dc*/ 	.byte	0x04, 0x05
        /*00de*/ 	.short	(.L_998 - .L_997)
.L_997:
        /*00e0*/ 	.word	0x00000080
        /*00e4*/ 	.word	0x00000001
        /*00e8*/ 	.word	0x00000001


	//----- nvinfo : EIATTR_CRS_STACK_SIZE
	.align		4
.L_998:
        /*00ec*/ 	.byte	0x04, 0x1e
        /*00ee*/ 	.short	(.L_1000 - .L_999)
.L_999:
        /*00f0*/ 	.word	0x00000000


	//----- nvinfo : EIATTR_CBANK_PARAM_SIZE
	.align		4
.L_1000:
        /*00f4*/ 	.byte	0x03, 0x19
        /*00f6*/ 	.short	0x00e8


	//----- nvinfo : EIATTR_PARAM_CBANK
	.align		4
        /*00f8*/ 	.byte	0x04, 0x0a
        /*00fa*/ 	.short	(.L_1002 - .L_1001)
	.align		4
.L_1001:
        /*00fc*/ 	.word	index@(.nv.constant0._ZN10layer_norm13ln_fwd_kernelINS_13Kernel_traitsI13__nv_bfloat16S2_S2_S2_fjLj1536ELj1ELj4ELj1ELj16ENS_18Kernel_traits_baseILj1536ES2_S2_S2_S2_fjLj128EEEEELb0ELb0ELb0ELb1EEEvNS_9FwdParamsE)
        /*0100*/ 	.short	0x0380
        /*0102*/ 	.short	0x00e8


	//----- nvinfo : EIATTR_SW_WAR
	.align		4
.L_1002:
        /*0104*/ 	.byte	0x04, 0x36
        /*0106*/ 	.short	(.L_1004 - .L_1003)
.L_1003:
        /*0108*/ 	.word	0x00000008
.L_1004:


//--------------------- .nv.info._ZN10layer_norm13ln_fwd_kernelINS_13Kernel_traitsI13__nv_bfloat16S2_S2_S2_fjLj1536ELj1ELj4ELj1ELj16ENS_18Kernel_traits_baseILj1536ES2_S2_S2_S2_fjLj128EEEEELb0ELb0ELb1ELb0EEEvNS_9FwdParamsE --------------------------
	.section	.nv.info._ZN10layer_norm13ln_fwd_kernelINS_13Kernel_traitsI13__nv_bfloat16S2_S2_S2_fjLj1536ELj1ELj4ELj1ELj16ENS_18Kernel_traits_baseILj1536ES2_S2_S2_S2_fjLj128EEEEELb0ELb0ELb1ELb0EEEvNS_9FwdParamsE,"",@"SHT_CUDA_INFO"
	.sectionflags	@""
	.align	4


	//----- nvinfo : EIATTR_CUDA_API_VERSION
	.align		4
        /*0000*/ 	.byte	0x04, 0x37
        /*0002*/ 	.short	(.L_1006 - .L_1005)
.L_1005:
        /*0004*/ 	.word	0x00000082


	//----- nvinfo : EIATTR_KPARAM_INFO
	.align		4
.L_1006:
        /*0008*/ 	.byte	0x04, 0x17
        /*000a*/ 	.short	(.L_1008 - .L_1007)
.L_1007:
        /*000c*/ 	.word	0x00000000
        /*0010*/ 	.short	0x0000
        /*0012*/ 	.short	0x0000
        /*0014*/ 	.byte	0x00, 0xf0, 0xa1, 0x03


	//----- nvinfo : EIATTR_SPARSE_MMA_MASK
	.align		4
.L_1008:
        /*0018*/ 	.byte	0x03, 0x50
        /*001a*/ 	.short	0x0000


	//----- nvinfo : EIATTR_MAXREG_COUNT
	.align		4
        /*001c*/ 	.byte	0x03, 0x1b
        /*001e*/ 	.short	0x00ff


	//----- nvinfo : EIATTR_MERCURY_ISA_VERSION
	.align		4
        /*0020*/ 	.byte	0x03, 0x5f
        /*0022*/ 	.short	0x0101


	//----- nvinfo : EIATTR_COOP_GROUP_MASK_REGIDS
	.align		4
        /*0024*/ 	.byte	0x04, 0x29
        /*0026*/ 	.short	(.L_1010 - .L_1009)


	//   ....[0]....
.L_1009:
        /*0028*/ 	.word	0xffffffff


	//   ....[1]....
        /*002c*/ 	.word	0xffffffff


	//   ....[2]....
        /*0030*/ 	.word	0xffffffff


	//   ....[3]....
        /*0034*/ 	.word	0xffffffff


	//   ....[4]....
        /*0038*/ 	.word	0xffffffff


	//   ....[5]....
        /*003c*/ 	.word	0xffffffff


	//   ....[6]....
        /*0040*/ 	.word	0xffffffff


	//   ....[7]....
        /*0044*/ 	.word	0xffffffff


	//   ....[8]....
        /*0048*/ 	.word	0xffffffff


	//   ....[9]....
        /*004c*/ 	.word	0xffffffff


	//   ....[10]....
        /*0050*/ 	.word	0x0500009a


	//   ....[11]....
        /*0054*/ 	.word	0x0500009a


	//   ....[12]....
        /*0058*/ 	.word	0x0500009a


	//   ....[13]....
        /*005c*/ 	.word	0x0500009a


	//   ....[14]....
        /*0060*/ 	.word	0x0500009a


	//   ....[15]....
        /*0064*/ 	.word	0x0500009a


	//   ....[16]....
        /*0068*/ 	.word	0x0500009a


	//   ....[17]....
        /*006c*/ 	.word	0x0500009a


	//   ....[18]....
        /*0070*/ 	.word	0x0500009a


	//   ....[19]....
        /*0074*/ 	.word	0x0500009a


	//----- nvinfo : EIATTR_COOP_GROUP_INSTR_OFFSETS
	.align		4
.L_1010:
        /*0078*/ 	.byte	0x04, 0x28
        /*007a*/ 	.short	(.L_1012 - .L_1011)


	//   ....[0]....
.L_1011:
        /*007c*/ 	.word	0x00003d30


	//   ....[1]....
        /*0080*/ 	.word	0x00003d60


	//   ....[2]....
        /*0084*/ 	.word	0x00003d80


	//   ....[3]....
        /*0088*/ 	.word	0x00003da0


	//   ....[4]....
        /*008c*/ 	.word	0x00003dd0


	//   ....[5]....
        /*0090*/ 	.word	0x00004410


	//   ....[6]....
        /*0094*/ 	.word	0x00004430


	//   ....[7]....
        /*0098*/ 	.word	0x00004450


	//   ....[8]....
        /*009c*/ 	.word	0x00004470


	//   ....[9]....
        /*00a0*/ 	.word	0x00004490


	//   ....[10]....
        /*00a4*/ 	.word	0x00005a80


	//   ....[11]....
        /*00a8*/ 	.word	0x00005b20


	//   ....[12]....
        /*00ac*/ 	.word	0x00005b90


	//   ....[13]....
        /*00b0*/ 	.word	0x00005c00


	//   ....[14]....
        /*00b4*/ 	.word	0x00005c80


	//   ....[15]....
        /*00b8*/ 	.word	0x00006320


	//   ....[16]....
        /*00bc*/ 	.word	0x00006390


	//   ....[17]....
        /*00c0*/ 	.word	0x00006400


	//   ....[18]....
        /*00c4*/ 	.word	0x00006470


	//   ....[19]....
        /*00c8*/ 	.word	0x000064e0


	//----- nvinfo : EIATTR_VRC_CTA_INIT_COUNT
	.align		4
.L_1012:
        /*00cc*/ 	.byte	0x02, 0x4a
	.zero		1
	.zero		1


	//----- nvinfo : EIATTR_EXIT_INSTR_OFFSETS
	.align		4
        /*00d0*/ 	.byte	0x04, 0x1c
        /*00d2*/ 	.short	(.L_1014 - .L_1013)


	//   ....[0]....
.L_1013:
        /*00d4*/ 	.word	0x00000760


	//   ....[1]....
        /*00d8*/ 	.word	0x00005a10


	//----- nvinfo : EIATTR_MAX_THREADS
	.align		4
.L_1014:
        /*00dc*/ 	.byte	0x04, 0x05
        /*00de*/ 	.short	(.L_1016 - .L_1015)
.L_1015:
        /*00e0*/ 	.word	0x00000080
        /*00e4*/ 	.word	0x00000001
        /*00e8*/ 	.word	0x00000001


	//----- nvinfo : EIATTR_CRS_STACK_SIZE
	.align		4
.L_1016:
        /*00ec*/ 	.byte	0x04, 0x1e
        /*00ee*/ 	.short	(.L_1018 - .L_1017)
.L_1017:
        /*00f0*/ 	.word	0x00000000


	//----- nvinfo : EIATTR_CBANK_PARAM_SIZE
	.align		4
.L_1018:
        /*00f4*/ 	.byte	0x03, 0x19
        /*00f6*/ 	.short	0x00e8


	//----- nvinfo : EIATTR_PARAM_CBANK
	.align		4
        /*00f8*/ 	.byte	0x04, 0x0a
        /*00fa*/ 	.short	(.L_1020 - .L_1019)
	.align		4
.L_1019:
        /*00fc*/ 	.word	index@(.nv.constant0._ZN10layer_norm13ln_fwd_kernelINS_13Kernel_traitsI13__nv_bfloat16S2_S2_S2_fjLj1536ELj1ELj4ELj1ELj16ENS_18Kernel_traits_baseILj1536ES2_S2_S2_S2_fjLj128EEEEELb0ELb0ELb1ELb0EEEvNS_9FwdParamsE)
        /*0100*/ 	.short	0x0380
        /*0102*/ 	.short	0x00e8


	//----- nvinfo : EIATTR_SW_WAR
	.align		4
.L_1020:
        /*0104*/ 	.byte	0x04, 0x36
        /*0106*/ 	.short	(.L_1022 - .L_1021)
.L_1021:
        /*0108*/ 	.word	0x00000008
.L_1022:


//--------------------- .nv.info._ZN10layer_norm13ln_fwd_kernelINS_13Kernel_traitsI13__nv_bfloat16S2_S2_S2_fjLj1536ELj1ELj4ELj1ELj16ENS_18Kernel_traits_baseILj1536ES2_S2_S2_S2_fjLj128EEEEELb0ELb0ELb1ELb1EEEvNS_9FwdParamsE --------------------------
	.section	.nv.info._ZN10layer_norm13ln_fwd_kernelINS_13Kernel_traitsI13__nv_bfloat16S2_S2_S2_fjLj1536ELj1ELj4ELj1ELj16ENS_18Kernel_traits_baseILj1536ES2_S2_S2_S2_fjLj128EEEEELb0ELb0ELb1ELb1EEEvNS_9FwdParamsE,"",@"SHT_CUDA_INFO"
	.sectionflags	@""
	.align	4


	//----- nvinfo : EIATTR_CUDA_API_VERSION
	.align		4
        /*0000*/ 	.byte	0x04, 0x37
        /*0002*/ 	.short	(.L_1024 - .L_1023)
.L_1023:
        /*0004*/ 	.word	0x00000082


	//----- nvinfo : EIATTR_KPARAM_INFO
	.align		4
.L_1024:
        /*0008*/ 	.byte	0x04, 0x17
        /*000a*/ 	.short	(.L_1026 - .L_1025)
.L_1025:
        /*000c*/ 	.word	0x00000000
        /*0010*/ 	.short	0x0000
        /*0012*/ 	.short	0x0000
        /*0014*/ 	.byte	0x00, 0xf0, 0xa1, 0x03


	//----- nvinfo : EIATTR_SPARSE_MMA_MASK
	.align		4
.L_1026:
        /*0018*/ 	.byte	0x03, 0x50
        /*001a*/ 	.short	0x0000


	//----- nvinfo : EIATTR_MAXREG_COUNT
	.align		4
        /*001c*/ 	.byte	0x03, 0x1b
        /*001e*/ 	.short	0x00ff


	//----- nvinfo : EIATTR_MERCURY_ISA_VERSION
	.align		4
        /*0020*/ 	.byte	0x03, 0x5f
        /*0022*/ 	.short	0x0101


	//----- nvinfo : EIATTR_COOP_GROUP_MASK_REGIDS
	.align		4
        /*0024*/ 	.byte	0x04, 0x29
        /*0026*/ 	.short	(.L_1028 - .L_1027)


	//   ....[0]....
.L_1027:
        /*0028*/ 	.word	0xffffffff


	//   ....[1]....
        /*002c*/ 	.word	0xffffffff


	//   ....[2]....
        /*0030*/ 	.word	0xffffffff


	//   ....[3]....
        /*0034*/ 	.word	0xffffffff


	//   ....[4]....
        /*0038*/ 	.word	0xffffffff


	//   ....[5]....
        /*003c*/ 	.word	0xffffffff


	//   ....[6]....
        /*0040*/ 	.word	0xffffffff


	//   ....[7]....
        /*0044*/ 	.word	0xffffffff


	//   ....[8]....
        /*0048*/ 	.word	0xffffffff


	//   ....[9]....
        /*004c*/ 	.word	0xffffffff


	//   ....[10]....
        /*0050*/ 	.word	0x0500004e


	//   ....[11]....
        /*0054*/ 	.word	0x0500004e


	//   ....[12]....
        /*0058*/ 	.word	0x0500004e


	//   ....[13]....
        /*005c*/ 	.word	0x0500004e


	//   ....[14]....
        /*0060*/ 	.word	0x0500004e


	//   ....[15]....
        /*0064*/ 	.word	0x0500004e


	//   ....[16]....
        /*0068*/ 	.word	0x0500004e


	//   ....[17]....
        /*006c*/ 	.word	0x0500004e


	//   ....[18]....
        /*0070*/ 	.word	0x0500004e


	//   ....[19]....
        /*0074*/ 	.word	0x0500004e


	//----- nvinfo : EIATTR_COOP_GROUP_INSTR_OFFSETS
	.align		4
.L_1028:
        /*0078*/ 	.byte	0x04, 0x28
        /*007a*/ 	.short	(.L_1030 - .L_1029)


	//   ....[0]....
.L_1029:
        /*007c*/ 	.word	0x000033f0


	//   ....[1]....
        /*0080*/ 	.word	0x00003420


	//   ....[2]....
        /*0084*/ 	.word	0x00003440


	//   ....[3]....
        /*0088*/ 	.word	0x00003460


	//   ....[4]....
        /*008c*/ 	.word	0x00003480


	//   ....[5]....
        /*0090*/ 	.word	0x00003ab0


	//   ....[6]....
        /*0094*/ 	.word	0x00003ad0


	//   ....[7]....
        /*0098*/ 	.word	0x00003af0


	//   ....[8]....
        /*009c*/ 	.word	0x00003b10


	//   ....[9]....
        /*00a0*/ 	.word	0x00003b30


	//   ....[10]....
        /*00a4*/ 	.word	0x00004f00


	//   ....[11]....
        /*00a8*/ 	.word	0x00004fb0


	//   ....[12]....
        /*00ac*/ 	.word	0x00005020


	//   ....[13]....
        /*00b0*/ 	.word	0x00005090


	//   ....[14]....
        /*00b4*/ 	.word	0x00005100


	//   ....[15]....
        /*00b8*/ 	.word	0x00005780


	//   ....[16]....
        /*00bc*/ 	.word	0x000057f0


	//   ....[17]....
        /*00c0*/ 	.word	0x00005860


	//   ....[18]....
        /*00c4*/ 	.word	0x000058d0


	//   ....[19]....
        /*00c8*/ 	.word	0x00005940


	//----- nvinfo : EIATTR_VRC_CTA_INIT_COUNT
	.align		4
.L_1030:
        /*00cc*/ 	.byte	0x02, 0x4a
	.zero		1
	.zero		1


	//----- nvinfo : EIATTR_EXIT_INSTR_OFFSETS
	.align		4
        /*00d0*/ 	.byte	0x04, 0x1c
        /*00d2*/ 	.short	(.L_1032 - .L_1031)


	//   ....[0]....
.L_1031:
        /*00d4*/ 	.word	0x00000330


	//   ....[1]....
        /*00d8*/ 	.word	0x00004e90


	//----- nvinfo : EIATTR_MAX_THREADS
	.align		4
.L_1032:
        /*00dc*/ 	.byte	0x04, 0x05
        /*00de*/ 	.short	(.L_1034 - .L_1033)
.L_1033:
        /*00e0*/ 	.word	0x00000080
        /*00e4*/ 	.word	0x00000001
        /*00e8*/ 	.word	0x00000001


	//----- nvinfo : EIATTR_CRS_STACK_SIZE
	.align		4
.L_1034:
        /*00ec*/ 	.byte	0x04, 0x1e
        /*00ee*/ 	.short	(.L_1036 - .L_1035)
.L_1035:
        /*00f0*/ 	.word	0x00000000


	//----- nvinfo : EIATTR_CBANK_PARAM_SIZE
	.align		4
.L_1036:
        /*00f4*/ 	.byte	0x03, 0x19
        /*00f6*/ 	.short	0x00e8


	//----- nvinfo : EIATTR_PARAM_CBANK
	.align		4
        /*00f8*/ 	.byte	0x04, 0x0a
        /*00fa*/ 	.short	(.L_1038 - .L_1037)
	.align		4
.L_1037:
        /*00fc*/ 	.word	index@(.nv.constant0._ZN10layer_norm13ln_fwd_kernelINS_13Kernel_traitsI13__nv_bfloat16S2_S2_S2_fjLj1536ELj1ELj4ELj1ELj16ENS_18Kernel_traits_baseILj1536ES2_S2_S2_S2_fjLj128EEEEELb0ELb0ELb1ELb1EEEvNS_9FwdParamsE)
        /*0100*/ 	.short	0x0380
        /*0102*/ 	.short	0x00e8


	//----- nvinfo : EIATTR_SW_WAR
	.align		4
.L_1038:
        /*0104*/ 	.byte	0x04, 0x36
        /*0106*/ 	.short	(.L_1040 - .L_1039)
.L_1039:
        /*0108*/ 	.word	0x00000008
.L_1040:


//--------------------- .nv.info._ZN10layer_norm13ln_fwd_kernelINS_13Kernel_traitsI13__nv_bfloat16S2_S2_S2_fjLj1536ELj1ELj4ELj1ELj16ENS_18Kernel_traits_baseILj1536ES2_S2_S2_S2_fjLj128EEEEELb0ELb1ELb0ELb0EEEvNS_9FwdParamsE --------------------------
	.section	.nv.info._ZN10layer_norm13ln_fwd_kernelINS_13Kernel_traitsI13__nv_bfloat16S2_S2_S2_fjLj1536ELj1ELj4ELj1ELj16ENS_18Kernel_traits_baseILj1536ES2_S2_S2_S2_fjLj128EEEEELb0ELb1ELb0ELb0EEEvNS_9FwdParamsE,"",@"SHT_CUDA_INFO"
	.sectionflags	@""
	.align	4


	//----- nvinfo : EIATTR_CUDA_API_VERSION
	.align		4
        /*0000*/ 	.byte	0x04, 0x37
        /*0002*/ 	.short	(.L_1042 - .L_1041)
.L_1041:
        /*0004*/ 	.word	0x00000082


	//----- nvinfo : EIATTR_KPARAM_INFO
	.align		4
.L_1042:
        /*0008*/ 	.byte	0x04, 0x17
        /*000a*/ 	.short	(.L_1044 - .L_1043)
.L_1043:
        /*000c*/ 	.word	0x00000000
        /*0010*/ 	.short	0x0000
        /*0012*/ 	.short	0x0000
        /*0014*/ 	.byte	0x00, 0xf0, 0xa1, 0x03


	//----- nvinfo : EIATTR_SPARSE_MMA_MASK
	.align		4
.L_1044:
        /*0018*/ 	.byte	0x03, 0x50
        /*001a*/ 	.short	0x0000


	//----- nvinfo : EIATTR_MAXREG_COUNT
	.align		4
        /*001c*/ 	.byte	0x03, 0x1b
        /*001e*/ 	.short	0x00ff


	//----- nvinfo : EIATTR_MERCURY_ISA_VERSION
	.align		4
        /*0020*/ 	.byte	0x03, 0x5f
        /*0022*/ 	.short	0x0101


	//----- nvinfo : EIATTR_COOP_GROUP_MASK_REGIDS
	.align		4
        /*0024*/ 	.byte	0x04, 0x29
        /*0026*/ 	.short	(.L_1046 - .L_1045)


	//   ....[0]....
.L_1045:
        /*0028*/ 	.word	0xffffffff


	//   ....[1]....
        /*002c*/ 	.word	0xffffffff


	//   ....[2]....
        /*0030*/ 	.word	0xffffffff


	//   ....[3]....
        /*0034*/ 	.word	0xffffffff


	//   ....[4]....
        /*0038*/ 	.word	0xffffffff


	//   ....[5]....
        /*003c*/ 	.word	0xffffffff


	//   ....[6]....
        /*0040*/ 	.word	0xffffffff


	//   ....[7]....
        /*0044*/ 	.word	0xffffffff


	//   ....[8]....
        /*0048*/ 	.word	0xffffffff


	//   ....[9]....
        /*004c*/ 	.word	0xffffffff


	//   ....[10]....
        /*0050*/ 	.word	0x050000d3


	//   ....[11]....
        /*0054*/ 	.word	0x050000d3


	//   ....[12]....
        /*0058*/ 	.word	0x050000d3


	//   ....[13]....
        /*005c*/ 	.word	0x050000d3


	//   ....[14]....
        /*0060*/ 	.word	0x050000d3


	//   ....[15]....
        /*0064*/ 	.word	0x050000d3


	//   ....[16]....
        /*0068*/ 	.word	0x050000d3


	//   ....[17]....
        /*006c*/ 	.word	0x050000d3


	//   ....[18]....
        /*0070*/ 	.word	0x050000d3


	//   ....[19]....
        /*0074*/ 	.word	0x050000d3


	//----- nvinfo : EIATTR_COOP_GROUP_INSTR_OFFSETS
	.align		4
.L_1046:
        /*0078*/ 	.byte	0x04, 0x28
        /*007a*/ 	.short	(.L_1048 - .L_1047)


	//   ....[0]....
.L_1047:
        /*007c*/ 	.word	0x00003ce0


	//   ....[1]....
        /*0080*/ 	.word	0x00003d10


	//   ....[2]....
        /*0084*/ 	.word	0x00003d30


	//   ....[3]....
        /*0088*/ 	.word	0x00003d50


	//   ....[4]....
        /*008c*/ 	.word	0x00003d80


	//   ....[5]....
        /*0090*/ 	.word	0x000043c0


	//   ....[6]....
        /*0094*/ 	.word	0x000043e0


	//   ....[7]....
        /*0098*/ 	.word	0x00004400


	//   ....[8]....
        /*009c*/ 	.word	0x00004420


	//   ....[9]....
        /*00a0*/ 	.word	0x00004440


	//   ....[10]....
        /*00a4*/ 	.word	0x00005950


	//   ....[11]....
        /*00a8*/ 	.word	0x000059f0


	//   ....[12]....
        /*00ac*/ 	.word	0x00005a60


	//   ....[13]....
        /*00b0*/ 	.word	0x00005ad0


	//   ....[14]....
        /*00b4*/ 	.word	0x00005b50


	//   ....[15]....
        /*00b8*/ 	.word	0x000061f0


	//   ....[16]....
        /*00bc*/ 	.word	0x00006260


	//   ....[17]....
        /*00c0*/ 	.word	0x000062d0


	//   ....[18]....
        /*00c4*/ 	.word	0x00006340


	//   ....[19]....
        /*00c8*/ 	.word	0x000063b0


	//----- nvinfo : EIATTR_VRC_CTA_INIT_COUNT
	.align		4
.L_1048:
        /*00cc*/ 	.byte	0x02, 0x4a
	.zero		1
	.zero		1


	//----- nvinfo : EIATTR_EXIT_INSTR_OFFSETS
	.align		4
        /*00d0*/ 	.byte	0x04, 0x1c
        /*00d2*/ 	.short	(.L_1050 - .L_1049)


	//   ....[0]....
.L_1049:
        /*00d4*/ 	.word	0x00000980


	//   ....[1]....
        /*00d8*/ 	.word	0x000058e0


	//----- nvinfo : EIATTR_MAX_THREADS
	.align		4
.L_1050:
        /*00dc*/ 	.byte	0x04, 0x05
        /*00de*/ 	.short	(.L_1052 - .L_1051)
.L_1051:
        /*00e0*/ 	.word	0x00000080
        /*00e4*/ 	.word	0x00000001
        /*00e8*/ 	.word	0x00000001


	//----- nvinfo : EIATTR_CRS_STACK_SIZE
	.align		4
.L_1052:
        /*00ec*/ 	.byte	0x04, 0x1e
        /*00ee*/ 	.short	(.L_1054 - .L_1053)
.L_1053:
        /*00f0*/ 	.word	0x00000000


	//----- nvinfo : EIATTR_CBANK_PARAM_SIZE
	.align		4
.L_1054:
        /*00f4*/ 	.byte	0x03, 0x19
        /*00f6*/ 	.short	0x00e8


	//----- nvinfo : EIATTR_PARAM_CBANK
	.align		4
        /*00f8*/ 	.byte	0x04, 0x0a
        /*00fa*/ 	.short	(.L_1056 - .L_1055)
	.align		4
.L_1055:
        /*00fc*/ 	.word	index@(.nv.constant0._ZN10layer_norm13ln_fwd_kernelINS_13Kernel_traitsI13__nv_bfloat16S2_S2_S2_fjLj1536ELj1ELj4ELj1ELj16ENS_18Kernel_traits_baseILj1536ES2_S2_S2_S2_fjLj128EEEEELb0ELb1ELb0ELb0EEEvNS_9FwdParamsE)
        /*0100*/ 	.short	0x0380
        /*0102*/ 	.short	0x00e8


	//----- nvinfo : EIATTR_SW_WAR
	.align		4
.L_1056:
        /*0104*/ 	.byte	0x04, 0x36
        /*0106*/ 	.short	(.L_1058 - .L_1057)
.L_1057:
        /*0108*/ 	.word	0x00000008
.L_1058:


//--------------------- .nv.info._ZN10layer_norm13ln_fwd_kernelINS_13Kernel_traitsI13__nv_bfloat16S2_S2_S2_fjLj1536ELj1ELj4ELj1ELj16ENS_18Kernel_traits_baseILj1536ES2_S2_S2_S2_fjLj128EEEEELb0ELb1ELb0ELb1EEEvNS_9FwdParamsE --------------------------
	.section	.nv.info._ZN10layer_norm13ln_fwd_kernelINS_13Kernel_traitsI13__nv_bfloat16S2_S2_S2_fjLj1536ELj1ELj4ELj1ELj16ENS_18Kernel_traits_baseILj1536ES2_S2_S2_S2_fjLj128EEEEELb0ELb1ELb0ELb1EEEvNS_9FwdParamsE,"",@"SHT_CUDA_INFO"
	.sectionflags	@""
	.align	4


	//----- nvinfo : EIATTR_CUDA_API_VERSION
	.align		4
        /*0000*/ 	.byte	0x04, 0x37
        /*0002*/ 	.short	(.L_1060 - .L_1059)
.L_1059:
        /*0004*/ 	.word	0x00000082


	//----- nvinfo : EIATTR_KPARAM_INFO
	.align		4
.L_1060:
        /*0008*/ 	.byte	0x04, 0x17
        /*000a*/ 	.short	(.L_1062 - .L_1061)
.L_1061:
        /*000c*/ 	.word	0x00000000
        /*0010*/ 	.short	0x0000
        /*0012*/ 	.short	0x0000
        /*0014*/ 	.byte	0x00, 0xf0, 0xa1, 0x03


	//----- nvinfo : EIATTR_SPARSE_MMA_MASK
	.align		4
.L_1062:
        /*0018*/ 	.byte	0x03, 0x50
        /*001a*/ 	.short	0x0000


	//----- nvinfo : EIATTR_MAXREG_COUNT
	.align		4
        /*001c*/ 	.byte	0x03, 0x1b
        /*001e*/ 	.short	0x00ff


	//----- nvinfo : EIATTR_MERCURY_ISA_VERSION
	.align		4
        /*0020*/ 	.byte	0x03, 0x5f
        /*0022*/ 	.short	0x0101


	//----- nvinfo : EIATTR_COOP_GROUP_MASK_REGIDS
	.align		4
        /*0024*/ 	.byte	0x04, 0x29
        /*0026*/ 	.short	(.L_1064 - .L_1063)


	//   ....[0]....
.L_1063:
        /*0028*/ 	.word	0xffffffff


	//   ....[1]....
        /*002c*/ 	.word	0xffffffff


	//   ....[2]....
        /*0030*/ 	.word	0xffffffff


	//   ....[3]....
        /*0034*/ 	.word	0xffffffff


	//   ....[4]....
        /*0038*/ 	.word	0xffffffff


	//   ....[5]....
        /*003c*/ 	.word	0xffffffff


	//   ....[6]....
        /*0040*/ 	.word	0xffffffff


	//   ....[7]....
        /*0044*/ 	.word	0xffffffff


	//   ....[8]....
        /*0048*/ 	.word	0xffffffff


	//   ....[9]....
        /*004c*/ 	.word	0xffffffff


	//   ....[10]....
        /*0050*/ 	.word	0xffffffff


	//   ....[11]....
        /*0054*/ 	.word	0xffffffff


	//   ....[12]....
        /*0058*/ 	.word	0xffffffff


	//   ....[13]....
        /*005c*/ 	.word	0xffffffff


	//   ....[14]....
        /*0060*/ 	.word	0xffffffff


	//   ....[15]....
        /*0064*/ 	.word	0xffffffff


	//   ....[16]....
        /*0068*/ 	.word	0xffffffff


	//   ....[17]....
        /*006c*/ 	.word	0xffffffff


	//   ....[18]....
        /*0070*/ 	.word	0xffffffff


	//   ....[19]....
        /*0074*/ 	.word	0xffffffff


	//   ....[20]....
        /*0078*/ 	.word	0x05000075


	//   ....[21]....
        /*007c*/ 	.word	0x05000075


	//   ....[22]....
        /*0080*/ 	.word	0x05000075


	//   ....[23]....
        /*0084*/ 	.word	0x05000075


	//   ....[24]....
        /*0088*/ 	.word	0x05000075


	//   ....[25]....
        /*008c*/ 	.word	0x05000075


	//   ....[26]....
        /*0090*/ 	.word	0x05000075


	//   ....[27]....
        /*0094*/ 	.word	0x05000075


	//   ....[28]....
        /*0098*/ 	.word	0x05000075


	//   ....[29]....
        /*009c*/ 	.word	0x05000075


	//   ....[30]....
        /*00a0*/ 	.word	0x05000075


	//   ....[31]....
        /*00a4*/ 	.word	0x05000075


	//   ....[32]....
        /*00a8*/ 	.word	0x05000075


	//   ....[33]....
        /*00ac*/ 	.word	0x05000075


	//   ....[34]....
        /*00b0*/ 	.word	0x05000075


	//   ....[35]....
        /*00b4*/ 	.word	0x05000075


	//   ....[36]....
        /*00b8*/ 	.word	0x05000075


	//   ....[37]....
        /*00bc*/ 	.word	0x05000075


	//   ....[38]....
        /*00c0*/ 	.word	0x05000075


	//   ....[39]....
        /*00c4*/ 	.word	0x05000075


	//----- nvinfo : EIATTR_COOP_GROUP_INSTR_OFFSETS
	.align		4
.L_1064:
        /*00c8*/ 	.byte	0x04, 0x28
        /*00ca*/ 	.short	(.L_1066 - .L_1065)


	//   ....[0]....
.L_1065:
        /*00cc*/ 	.word	0x00002d20


	//   ....[1]....
        /*00d0*/ 	.word	0x00002d50


	//   ....[2]....
        /*00d4*/ 	.word	0x00002d70


	//   ....[3]....
        /*00d8*/ 	.word	0x00002d90


	//   ....[4]....
        /*00dc*/ 	.word	0x00002db0


	//   ....[5]....
        /*00e0*/ 	.word	0x000033e0


	//   ....[6]....
        /*00e4*/ 	.word	0x00003400


	//   ....[7]....
        /*00e8*/ 	.word	0x00003420


	//   ....[8]....
        /*00ec*/ 	.word	0x00003440


	//   ....[9]....
        /*00f0*/ 	.word	0x00003460


	//   ....[10]....
        /*00f4*/ 	.word	0x00007150


	//   ....[11]....
        /*00f8*/ 	.word	0x00007180


	//   ....[12]....
        /*00fc*/ 	.word	0x000071a0


	//   ....[13]....
        /*0100*/ 	.word	0x000071c0


	//   ....[14]....
        /*0104*/ 	.word	0x000071e0


	//   ....[15]....
        /*0108*/ 	.word	0x00007810


	//   ....[16]....
        /*010c*/ 	.word	0x00007830


	//   ....[17]....
        /*0110*/ 	.word	0x00007850


	//   ....[18]....
        /*0114*/ 	.word	0x00007870


	//   ....[19]....
        /*0118*/ 	.word	0x00007890


	//   ....[20]....
        /*011c*/ 	.word	0x00008b70


	//   ....[21]....
        /*0120*/ 	.word	0x00008c00


	//   ....[22]....
        /*0124*/ 	.word	0x00008c60


	//   ....[23]....
        /*0128*/ 	.word	0x00008cc0


	//   ....[24]....
        /*012c*/ 	.word	0x00008d20


	//   ....[25]....
        /*0130*/ 	.word	0x00009390


	//   ....[26]....
        /*0134*/ 	.word	0x000093f0


	//   ....[27]....
        /*0138*/ 	.word	0x00009450


	//   ....[28]....
        /*013c*/ 	.word	0x000094b0


	//   ....[29]....
        /*0140*/ 	.word	0x00009510


	//   ....[30]....
        /*0144*/ 	.word	0x000095a0


	//   ....[31]....
        /*0148*/ 	.word	0x00009630


	//   ....[32]....
        /*014c*/ 	.word	0x00009690


	//   ....[33]....
        /*0150*/ 	.word	0x000096f0


	//   ....[34]....
        /*0154*/ 	.word	0x00009750


	//   ....[35]....
        /*0158*/ 	.word	0x00009dc0


	//   ....[36]....
        /*015c*/ 	.word	0x00009e20


	//   ....[37]....
        /*0160*/ 	.word	0x00009e80


	//   ....[38]....
        /*0164*/ 	.word	0x00009ee0


	//   ....[39]....
        /*0168*/ 	.word	0x00009f40


	//----- nvinfo : EIATTR_VRC_CTA_INIT_COUNT
	.align		4
.L_1066:
        /*016c*/ 	.byte	0x02, 0x4a
	.zero		1
	.zero		1


	//----- nvinfo : EIATTR_EXIT_INSTR_OFFSETS
	.align		4
        /*0170*/ 	.byte	0x04, 0x1c
        /*0172*/ 	.short	(.L_1068 - .L_1067)


	//   ....[0]....
.L_1067:
        /*0174*/ 	.word	0x00000430


	//   ....[1]....
        /*0178*/ 	.word	0x000046f0


	//   ....[2]....
        /*017c*/ 	.word	0x00008b10


	//----- nvinfo : EIATTR_MAX_THREADS
	.align		4
.L_1068:
        /*0180*/ 	.byte	0x04, 0x05
        /*0182*/ 	.short	(.L_1070 - .L_1069)
.L_1069:
        /*0184*/ 	.word	0x00000080
        /*0188*/ 	.word	0x00000001
        /*018c*/ 	.word	0x00000001


	//----- nvinfo : EIATTR_CRS_STACK_SIZE
	.align		4
.L_1070:
        /*0190*/ 	.byte	0x04, 0x1e
        /*0192*/ 	.short	(.L_1072 - .L_1071)
.L_1071:
        /*0194*/ 	.word	0x00000000


	//----- nvinfo : EIATTR_CBANK_PARAM_SIZE
	.align		4
.L_1072:
        /*0198*/ 	.byte	0x03, 0x19
        /*019a*/ 	.short	0x00e8


	//----- nvinfo : EIATTR_PARAM_CBANK
	.align		4
        /*019c*/ 	.byte	0x04, 0x0a
        /*019e*/ 	.short	(.L_1074 - .L_1073)
	.align		4
.L_1073:
        /*01a0*/ 	.word	index@(.nv.constant0._ZN10layer_norm13ln_fwd_kernelINS_13Kernel_traitsI13__nv_bfloat16S2_S2_S2_fjLj1536ELj1ELj4ELj1ELj16ENS_18Kernel_traits_baseILj1536ES2_S2_S2_S2_fjLj128EEEEELb0ELb1ELb0ELb1EEEvNS_9FwdParamsE)
        /*01a4*/ 	.short	0x0380
        /*01a6*/ 	.short	0x00e8


	//----- nvinfo : EIATTR_SW_WAR
	.align		4
.L_1074:
        /*01a8*/ 	.byte	0x04, 0x36
        /*01aa*/ 	.short	(.L_1076 - .L_1075)
.L_1075:
        /*01ac*/ 	.word	0x00000008
.L_1076:


//--------------------- .nv.info._ZN10layer_norm13ln_fwd_kernelINS_13Kernel_traitsI13__nv_bfloat16S2_S2_S2_fjLj1536ELj1ELj4ELj1ELj16ENS_18Kernel_traits_baseILj1536ES2_S2_S2_S2_fjLj128EEEEELb0ELb1ELb1ELb0EEEvNS_9FwdParamsE --------------------------
	.section	.nv.info._ZN10layer_norm13ln_fwd_kernelINS_13Kernel_traitsI13__nv_bfloat16S2_S2_S2_fjLj1536ELj1ELj4ELj1ELj16ENS_18Kernel_traits_baseILj1536ES2_S2_S2_S2_fjLj128EEEEELb0ELb1ELb1ELb0EEEvNS_9FwdParamsE,"",@"SHT_CUDA_INFO"
	.sectionflags	@""
	.align	4


	//----- nvinfo : EIATTR_CUDA_API_VERSION
	.align		4
        /*0000*/ 	.byte	0x04, 0x37
        /*0002*/ 	.short	(.L_1078 - .L_1077)
.L_1077:
        /*0004*/ 	.word	0x00000082


	//----- nvinfo : EIATTR_KPARAM_INFO
	.align		4
.L_1078:
        /*0008*/ 	.byte	0x04, 0x17
        /*000a*/ 	.short	(.L_1080 - .L_1079)
.L_1079:
        /*000c*/ 	.word	0x00000000
        /*0010*/ 	.short	0x0000
        /*0012*/ 	.short	0x0000
        /*0014*/ 	.byte	0x00, 0xf0, 0xa1, 0x03


	//----- nvinfo : EIATTR_SPARSE_MMA_MASK
	.align		4
.L_1080:
        /*0018*/ 	.byte	0x03, 0x50
        /*001a*/ 	.short	0x0000


	//----- nvinfo : EIATTR_MAXREG_COUNT
	.align		4
        /*001c*/ 	.byte	0x03, 0x1b
        /*001e*/ 	.short	0x00ff


	//----- nvinfo : EIATTR_MERCURY_ISA_VERSION
	.align		4
        /*0020*/ 	.byte	0x03, 0x5f
        /*0022*/ 	.short	0x0101


	//----- nvinfo : EIATTR_COOP_GROUP_MASK_REGIDS
	.align		4
        /*0024*/ 	.byte	0x04, 0x29
        /*0026*/ 	.short	(.L_1082 - .L_1081)


	//   ....[0]....
.L_1081:
        /*0028*/ 	.word	0xffffffff


	//   ....[1]....
        /*002c*/ 	.word	0xffffffff


	//   ....[2]....
        /*0030*/ 	.word	0xffffffff


	//   ....[3]....
        /*0034*/ 	.word	0xffffffff


	//   ....[4]....
        /*0038*/ 	.word	0xffffffff


	//   ....[5]....
        /*003c*/ 	.word	0xffffffff


	//   ....[6]....
        /*0040*/ 	.word	0xffffffff


	//   ....[7]....
        /*0044*/ 	.word	0xffffffff


	//   ....[8]....
        /*0048*/ 	.word	0xffffffff


	//   ....[9]....
        /*004c*/ 	.word	0xffffffff


	//   ....[10]....
        /*0050*/ 	.word	0x050000d8


	//   ....[11]....
        /*0054*/ 	.word	0x050000d8


	//   ....[12]....
        /*0058*/ 	.word	0x050000d8


	//   ....[13]....
        /*005c*/ 	.word	0x050000d8


	//   ....[14]....
        /*0060*/ 	.word	0x050000d8


	//   ....[15]....
        /*0064*/ 	.word	0x050000d8


	//   ....[16]....
        /*0068*/ 	.word	0x050000d8


	//   ....[17]....
        /*006c*/ 	.word	0x050000d8


	//   ....[18]....
        /*0070*/ 	.word	0x050000d8


	//   ....[19]....
        /*0074*/ 	.word	0x050000d8


	//----- nvinfo : EIATTR_COOP_GROUP_INSTR_OFFSETS
	.align		4
.L_1082:
        /*0078*/ 	.byte	0x04, 0x28
        /*007a*/ 	.short	(.L_1084 - .L_1083)


	//   ....[0]....
.L_1083:
        /*007c*/ 	.word	0x00004d60


	//   ....[1]....
        /*0080*/ 	.word	0x00004d80


	//   ....[2]....
        /*0084*/ 	.word	0x00004da0


	//   ....[3]....
        /*0088*/ 	.word	0x00004dc0


	//   ....[4]....
        /*008c*/ 	.word	0x00004df0


	//   ....[5]....
        /*0090*/ 	.word	0x00005430


	//   ....[6]....
        /*0094*/ 	.word	0x00005450


	//   ....[7]....
        /*0098*/ 	.word	0x00005470


	//   ....[8]....
        /*009c*/ 	.word	0x00005490


	//   ....[9]....
        /*00a0*/ 	.word	0x000054b0


	//   ....[10]....
        /*00a4*/ 	.word	0x00006a40


	//   ....[11]....
        /*00a8*/ 	.word	0x00006ae0


	//   ....[12]....
        /*00ac*/ 	.word	0x00006b50


	//   ....[13]....
        /*00b0*/ 	.word	0x00006bc0


	//   ....[14]....
        /*00b4*/ 	.word	0x00006c40


	//   ....[15]....
        /*00b8*/ 	.word	0x000072d0


	//   ....[16]....
        /*00bc*/ 	.word	0x00007340


	//   ....[17]....
        /*00c0*/ 	.word	0x000073b0


	//   ....[18]....
        /*00c4*/ 	.word	0x00007420


	//   ....[19]....
        /*00c8*/ 	.word	0x00007490


	//----- nvinfo : EIATTR_VRC_CTA_INIT_COUNT
	.align		4
.L_1084:
        /*00cc*/ 	.byte	0x02, 0x4a
	.zero		1
	.zero		1


	//----- nvinfo : EIATTR_EXIT_INSTR_OFFSETS
	.align		4
        /*00d0*/ 	.byte	0x04, 0x1c
        /*00d2*/ 	.short	(.L_1086 - .L_1085)


	//   ....[0]....
.L_1085:
        /*00d4*/ 	.word	0x00000990


	//   ....[1]....
        /*00d8*/ 	.word	0x000069d0


	//----- nvinfo : EIATTR_MAX_THREADS
	.align		4
.L_1086:
        /*00dc*/ 	.byte	0x04, 0x05
        /*00de*/ 	.short	(.L_1088 - .L_1087)
.L_1087:
        /*00e0*/ 	.word	0x00000080
        /*00e4*/ 	.word	0x00000001
        /*00e8*/ 	.word	0x00000001


	//----- nvinfo : EIATTR_CRS_STACK_SIZE
	.align		4
.L_1088:
        /*00ec*/ 	.byte	0x04, 0x1e
        /*00ee*/ 	.short	(.L_1090 - .L_1089)
.L_1089:
        /*00f0*/ 	.word	0x00000000


	//----- nvinfo : EIATTR_CBANK_PARAM_SIZE
	.align		4
.L_1090:
        /*00f4*/ 	.byte	0x03, 0x19
        /*00f6*/ 	.short	0x00e8


	//----- nvinfo : EIATTR_PARAM_CBANK
	.align		4
        /*00f8*/ 	.byte	0x04, 0x0a
        /*00fa*/ 	.short	(.L_1092 - .L_1091)
	.align		4
.L_1091:
        /*00fc*/ 	.word	index@(.nv.constant0._ZN10layer_norm13ln_fwd_kernelINS_13Kernel_traitsI13__nv_bfloat16S2_S2_S2_fjLj1536ELj1ELj4ELj1ELj16ENS_18Kernel_traits_baseILj1536ES2_S2_S2_S2_fjLj128EEEEELb0ELb1ELb1ELb0EEEvNS_9FwdParamsE)
        /*0100*/ 	.short	0x0380
        /*0102*/ 	.short	0x00e8


	//----- nvinfo : EIATTR_SW_WAR
	.align		4
.L_1092:
        /*0104*/ 	.byte	0x04, 0x36
        /*0106*/ 	.short	(.L_1094 - .L_1093)
.L_1093:
        /*0108*/ 	.word	0x00000008
.L_1094:


//--------------------- .nv.info._ZN10layer_norm13ln_fwd_kernelINS_13Kernel_traitsI13__nv_bfloat16S2_S2_S2_fjLj1536ELj1ELj4ELj1ELj16ENS_18Kernel_traits_baseILj1536ES2_S2_S2_S2_fjLj128EEEEELb0ELb1ELb1ELb1EEEvNS_9FwdParamsE --------------------------
	.section	.nv.info._ZN10layer_norm13ln_fwd_kernelINS_13Kernel_traitsI13__nv_bfloat16S2_S2_S2_fjLj1536ELj1ELj4ELj1ELj16ENS_18Kernel_traits_baseILj1536ES2_S2_S2_S2_fjLj128EEEEELb0ELb1ELb1ELb1EEEvNS_9FwdParamsE,"",@"SHT_CUDA_INFO"
	.sectionflags	@""
	.align	4


	//----- nvinfo : EIATTR_CUDA_API_VERSION
	.align		4
        /*0000*/ 	.byte	0x04, 0x37
        /*0002*/ 	.short	(.L_1096 - .L_1095)
.L_1095:
        /*0004*/ 	.word	0x00000082


	//----- nvinfo : EIATTR_KPARAM_INFO
	.align		4
.L_1096:
        /*0008*/ 	.byte	0x04, 0x17
        /*000a*/ 	.short	(.L_1098 - .L_1097)
.L_1097:
        /*000c*/ 	.word	0x00000000
        /*0010*/ 	.short	0x0000
        /*0012*/ 	.short	0x0000
        /*0014*/ 	.byte	0x00, 0xf0, 0xa1, 0x03


	//----- nvinfo : EIATTR_SPARSE_MMA_MASK
	.align		4
.L_1098:
        /*0018*/ 	.byte	0x03, 0x50
        /*001a*/ 	.short	0x0000


	//----- nvinfo : EIATTR_MAXREG_COUNT
	.align		4
        /*001c*/ 	.byte	0x03, 0x1b
        /*001e*/ 	.short	0x00ff


	//----- nvinfo : EIATTR_MERCURY_ISA_VERSION
	.align		4
        /*0020*/ 	.byte	0x03, 0x5f
        /*0022*/ 	.short	0x0101


	//----- nvinfo : EIATTR_COOP_GROUP_MASK_REGIDS
	.align		4
        /*0024*/ 	.byte	0x04, 0x29
        /*0026*/ 	.short	(.L_1100 - .L_1099)


	//   ....[0]....
.L_1099:
        /*0028*/ 	.word	0xffffffff


	//   ....[1]....
        /*002c*/ 	.word	0xffffffff


	//   ....[2]....
        /*0030*/ 	.word	0xffffffff


	//   ....[3]....
        /*0034*/ 	.word	0xffffffff


	//   ....[4]....
        /*0038*/ 	.word	0xffffffff


	//   ....[5]....
        /*003c*/ 	.word	0xffffffff


	//   ....[6]....
        /*0040*/ 	.word	0xffffffff


	//   ....[7]....
        /*0044*/ 	.word	0xffffffff


	//   ....[8]....
        /*0048*/ 	.word	0xffffffff


	//   ....[9]....
        /*004c*/ 	.word	0xffffffff


	//   ....[10]....
        /*0050*/ 	.word	0x050000d6


	//   ....[11]....
        /*0054*/ 	.word	0x050000d6


	//   ....[12]....
        /*0058*/ 	.word	0x050000d6


	//   ....[13]....
        /*005c*/ 	.word	0x050000d6


	//   ....[14]....
        /*0060*/ 	.word	0x050000d6


	//   ....[15]....
        /*0064*/ 	.word	0x050000d6


	//   ....[16]....
        /*0068*/ 	.word	0x050000d6


	//   ....[17]....
        /*006c*/ 	.word	0x050000d6


	//   ....[18]....
        /*0070*/ 	.word	0x050000d6


	//   ....[19]....
        /*0074*/ 	.word	0x050000d6


	//----- nvinfo : EIATTR_COOP_GROUP_INSTR_OFFSETS
	.align		4
.L_1100:
        /*0078*/ 	.byte	0x04, 0x28
        /*007a*/ 	.short	(.L_1102 - .L_1101)


	//   ....[0]....
.L_1101:
        /*007c*/ 	.word	0x000043b0


	//   ....[1]....
        /*0080*/ 	.word	0x000043e0


	//   ....[2]....
        /*0084*/ 	.word	0x00004400


	//   ....[3]....
        /*0088*/ 	.word	0x00004420


	//   ....[4]....
        /*008c*/ 	.word	0x00004440


	//   ....[5]....
        /*0090*/ 	.word	0x00004a70


	//   ....[6]....
        /*0094*/ 	.word	0x00004a90


	//   ....[7]....
        /*0098*/ 	.word	0x00004ab0


	//   ....[8]....
        /*009c*/ 	.word	0x00004ad0


	//   ....[9]....
        /*00a0*/ 	.word	0x00004af0


	//   ....[10]....
        /*00a4*/ 	.word	0x00005ed0


	//   ....[11]....
        /*00a8*/ 	.word	0x00005f80


	//   ....[12]....
        /*00ac*/ 	.word	0x00005ff0


	//   ....[13]....
        /*00b0*/ 	.word	0x00006060


	//   ....[14]....
        /*00b4*/ 	.word	0x000060d0


	//   ....[15]....
        /*00b8*/ 	.word	0x00006740


	//   ....[16]....
        /*00bc*/ 	.word	0x000067b0


	//   ....[17]....
        /*00c0*/ 	.word	0x00006820


	//   ....[18]....
        /*00c4*/ 	.word	0x00006890


	//   ....[19]....
        /*00c8*/ 	.word	0x00006900


	//----- nvinfo : EIATTR_VRC_CTA_INIT_COUNT
	.align		4
.L_1102:
        /*00cc*/ 	.byte	0x02, 0x4a
	.zero		1
	.zero		1


	//----- nvinfo : EIATTR_EXIT_INSTR_OFFSETS
	.align		4
        /*00d0*/ 	.byte	0x04, 0x1c
        /*00d2*/ 	.short	(.L_1104 - .L_1103)


	//   ....[0]....
.L_1103:
        /*00d4*/ 	.word	0x00000430


	//   ....[1]....
        /*00d8*/ 	.word	0x00005e60


	//----- nvinfo : EIATTR_MAX_THREADS
	.align		4
.L_1104:
        /*00dc*/ 	.byte	0x04, 0x05
        /*00de*/ 	.short	(.L_1106 - .L_1105)
.L_1105:
        /*00e0*/ 	.word	0x00000080
        /*00e4*/ 	.word	0x00000001
        /*00e8*/ 	.word	0x00000001


	//----- nvinfo : EIATTR_CRS_STACK_SIZE
	.align		4
.L_1106:
        /*00ec*/ 	.byte	0x04, 0x1e
        /*00ee*/ 	.short	(.L_1108 - .L_1107)
.L_1107:
        /*00f0*/ 	.word	0x00000000


	//----- nvinfo : EIATTR_CBANK_PARAM_SIZE
	.align		4
.L_1108:
        /*00f4*/ 	.byte	0x03, 0x19
        /*00f6*/ 	.short	0x00e8


	//----- nvinfo : EIATTR_PARAM_CBANK
	.align		4
        /*00f8*/ 	.byte	0x04, 0x0a
        /*00fa*/ 	.short	(.L_1110 - .L_1109)
	.align		4
.L_1109:
        /*00fc*/ 	.word	index@(.nv.constant0._ZN10layer_norm13ln_fwd_kernelINS_13Kernel_traitsI13__nv_bfloat16S2_S2_S2_fjLj1536ELj1ELj4ELj1ELj16ENS_18Kernel_traits_baseILj1536ES2_S2_S2_S2_fjLj128EEEEELb0ELb1ELb1ELb1EEEvNS_9FwdParamsE)
        /*0100*/ 	.short	0x0380
        /*0102*/ 	.short	0x00e8


	//----- nvinfo : EIATTR_SW_WAR
	.align		4
.L_1110:
        /*0104*/ 	.byte	0x04, 0x36
        /*0106*/ 	.short	(.L_1112 - .L_1111)
.L_1111:
        /*0108*/ 	.word	0x00000008
.L_1112:


//--------------------- .nv.info._ZN10layer_norm13ln_fwd_kernelINS_13Kernel_traitsI13__nv_bfloat16S2_S2_S2_fjLj1536ELj1ELj4ELj1ELj16ENS_18Kernel_traits_baseILj1536ES2_S2_S2_S2_fjLj128EEEEELb1ELb0ELb0ELb0EEEvNS_9FwdParamsE --------------------------
	.section	.nv.info._ZN10layer_norm13ln_fwd_kernelINS_13Kernel_traitsI13__nv_bfloat16S2_S2_S2_fjLj1536ELj1ELj4ELj1ELj16ENS_18Kernel_traits_baseILj1536ES2_S2_S2_S2_fjLj128EEEEELb1ELb0ELb0ELb0EEEvNS_9FwdParamsE,"",@"SHT_CUDA_INFO"
	.sectionflags	@""
	.align	4


	//----- nvinfo : EIATTR_CUDA_API_VERSION
	.align		4
        /*0000*/ 	.byte	0x04, 0x37
        /*0002*/ 	.short	(.L_1114 - .L_1113)
.L_1113:
        /*0004*/ 	.word	0x00000082


	//----- nvinfo : EIATTR_KPARAM_INFO
	.align		4
.L_1114:
        /*0008*/ 	.byte	0x04, 0x17
        /*000a*/ 	.short	(.L_1116 - .L_1115)
.L_1115:
        /*000c*/ 	.word	0x00000000
        /*0010*/ 	.short	0x0000
        /*0012*/ 	.short	0x0000
        /*0014*/ 	.byte	0x00, 0xf0, 0xa1, 0x03


	//----- nvinfo : EIATTR_SPARSE_MMA_MASK
	.align		4
.L_1116:
        /*0018*/ 	.byte	0x03, 0x50
        /*001a*/ 	.short	0x0000


	//----- nvinfo : EIATTR_MAXREG_COUNT
	.align		4
        /*001c*/ 	.byte	0x03, 0x1b
        /*001e*/ 	.short	0x00ff


	//----- nvinfo : EIATTR_MERCURY_ISA_VERSION
	.align		4
        /*0020*/ 	.byte	0x03, 0x5f
        /*0022*/ 	.short	0x0101


	//----- nvinfo : EIATTR_COOP_GROUP_MASK_REGIDS
	.align		4
        /*0024*/ 	.byte	0x04, 0x29
        /*0026*/ 	.short	(.L_1118 - .L_1117)


	//   ....[0]....
.L_1117:
        /*0028*/ 	.word	0xffffffff


	//   ....[1]....
        /*002c*/ 	.word	0xffffffff


	//   ....[2]....
        /*0030*/ 	.word	0xffffffff


	//   ....[3]....
        /*0034*/ 	.word	0xffffffff


	//   ....[4]....
        /*0038*/ 	.word	0xffffffff


	//   ....[5]....
        /*003c*/ 	.word	0xffffffff


	//   ....[6]....
        /*0040*/ 	.word	0xffffffff


	//   ....[7]....
        /*0044*/ 	.word	0xffffffff


	//   ....[8]....
        /*0048*/ 	.word	0xffffffff


	//   ....[9]....
        /*004c*/ 	.word	0xffffffff


	//   ....[10]....
        /*0050*/ 	.word	0x050000a5


	//   ....[11]....
        /*0054*/ 	.word	0x050000a5


	//   ....[12]....
        /*0058*/ 	.word	0x050000a5


	//   ....[13]....
        /*005c*/ 	.word	0x050000a5


	//   ....[14]....
        /*0060*/ 	.word	0x050000a5


	//   ....[15]....
        /*0064*/ 	.word	0x050000a5


	//   ....[16]....
        /*0068*/ 	.word	0x050000a5


	//   ....[17]....
        /*006c*/ 	.word	0x050000a5


	//   ....[18]....
        /*0070*/ 	.word	0x050000a5


	//   ....[19]....
        /*0074*/ 	.word	0x050000a5


	//----- nvinfo : EIATTR_COOP_GROUP_INSTR_OFFSETS
	.align		4
.L_1118:
        /*0078*/ 	.byte	0x04, 0x28
        /*007a*/ 	.short	(.L_1120 - .L_1119)


	//   ....[0]....
.L_1119:
        /*007c*/ 	.word	0x000277c0


	//   ....[1]....
        /*0080*/ 	.word	0x00027800


	//   ....[2]....
        /*0084*/ 	.word	0x00027820


	//   ....[3]....
        /*0088*/ 	.word	0x00027840


	//   ....[4]....
        /*008c*/ 	.word	0x00027860


	//   ....[5]....
        /*0090*/ 	.word	0x00027ea0


	//   ....[6]....
        /*0094*/ 	.word	0x00027ec0


	//   ....[7]....
        /*0098*/ 	.word	0x00027ee0


	//   ....[8]....
        /*009c*/ 	.word	0x00027f00


	//   ....[9]....
        /*00a0*/ 	.word	0x00027f20


	//   ....[10]....
        /*00a4*/ 	.word	0x00029430


	//   ....[11]....
        /*00a8*/ 	.word	0x000294e0


	//   ....[12]....
        /*00ac*/ 	.word	0x00029550


	//   ....[13]....
        /*00b0*/ 	.word	0x000295c0


	//   ....[14]....
        /*00b4*/ 	.word	0x00029630


	//   ....[15]....
        /*00b8*/ 	.word	0x00029cd0


	//   ....[16]....
        /*00bc*/ 	.word	0x00029d40


	//   ....[17]....
        /*00c0*/ 	.word	0x00029db0


	//   ....[18]....
        /*00c4*/ 	.word	0x00029e20


	//   ....[19]....
        /*00c8*/ 	.word	0x00029e90


	//----- nvinfo : EIATTR_VRC_CTA_INIT_COUNT
	.align		4
.L_1120:
        /*00cc*/ 	.byte	0x02, 0x4a
	.zero		1
	.zero		1


	//----- nvinfo : EIATTR_EXIT_INSTR_OFFSETS
	.align		4
        /*00d0*/ 	.byte	0x04, 0x1c
        /*00d2*/ 	.short	(.L_1122 - .L_1121)


	//   ....[0]....
.L_1121:
        /*00d4*/ 	.word	0x00000980


	//   ....[1]....
        /*00d8*/ 	.word	0x000293c0


	//----- nvinfo : EIATTR_INDIRECT_BRANCH_TARGETS
	.align		4
.L_1122:
        /*00dc*/ 	.byte	0x04, 0x34
        /*00de*/ 	.short	(.L_1124 - .L_1123)


	//   ....[0]....
.L_1123:
        /*00e0*/ 	.word	.L_x_54168@srel
        /*00e4*/ 	.short	0x0
        /*00e6*/ 	.short	0x0
        /*00e8*/ 	.word	0x3
        /*00ec*/ 	.word	.L_x_54169@srel
        /*00f0*/ 	.word	.L_x_54170@srel
        /*00f4*/ 	.word	.L_x_54171@srel


	//----- nvinfo : EIATTR_MAX_THREADS
	.align		4
.L_1124:
        /*00f8*/ 	.byte	0x04, 0x05
        /*00fa*/ 	.short	(.L_1126 - .L_1125)
.L_1125:
        /*00fc*/ 	.word	0x00000080
        /*0100*/ 	.word	0x00000001
        /*0104*/ 	.word	0x00000001


	//----- nvinfo : EIATTR_CRS_STACK_SIZE
	.align		4
.L_1126:
        /*0108*/ 	.byte	0x04, 0x1e
        /*010a*/ 	.short	(.L_1128 - .L_1127)
.L_1127:
        /*010c*/ 	.word	0x00000000


	//----- nvinfo : EIATTR_CBANK_PARAM_SIZE
	.align		4
.L_1128:
        /*0110*/ 	.byte	0x03, 0x19
        /*0112*/ 	.short	0x00e8


	//----- nvinfo : EIATTR_PARAM_CBANK
	.align		4
        /*0114*/ 	.byte	0x04, 0x0a
        /*0116*/ 	.short	(.L_1130 - .L_1129)
	.align		4
.L_1129:
        /*0118*/ 	.word	index@(.nv.constant0._ZN10layer_norm13ln_fwd_kernelINS_13Kernel_traitsI13__nv_bfloat16S2_S2_S2_fjLj1536ELj1ELj4ELj1ELj16ENS_18Kernel_traits_baseILj1536ES2_S2_S2_S2_fjLj128EEEEELb1ELb0ELb0ELb0EEEvNS_9FwdParamsE)
        /*011c*/ 	.short	0x0380
        /*011e*/ 	.short	0x00e8


	//----- nvinfo : EIATTR_SW_WAR
	.align		4
.L_1130:
        /*0120*/ 	.byte	0x04, 0x36
        /*0122*/ 	.short	(.L_1132 - .L_1131)
.L_1131:
        /*0124*/ 	.word	0x00000008
.L_1132:


//--------------------- .nv.info._ZN10layer_norm13ln_fwd_kernelINS_13Kernel_traitsI13__nv_bfloat16S2_S2_S2_fjLj1536ELj1ELj4ELj1ELj16ENS_18Kernel_traits_baseILj1536ES2_S2_S2_S2_fjLj128EEEEELb1ELb0ELb0ELb1EEEvNS_9FwdParamsE --------------------------
	.section	.nv.info._ZN10layer_norm13ln_fwd_kernelINS_13Kernel_traitsI13__nv_bfloat16S2_S2_S2_fjLj1536ELj1ELj4ELj1ELj16ENS_18Kernel_traits_baseILj1536ES2_S2_S2_S2_fjLj128EEEEELb1ELb0ELb0ELb1EEEvNS_9FwdParamsE,"",@"SHT_CUDA_INFO"
	.sectionflags	@""
	.align	4


	//----- nvinfo : EIATTR_CUDA_API_VERSION
	.align		4
        /*0000*/ 	.byte	0x04, 0x37
        /*0002*/ 	.short	(.L_1134 - .L_1133)
.L_1133:
        /*0004*/ 	.word	0x00000082


	//----- nvinfo : EIATTR_KPARAM_INFO
	.align		4
.L_1134:
        /*0008*/ 	.byte	0x04, 0x17
        /*000a*/ 	.short	(.L_1136 - .L_1135)
.L_1135:
        /*000c*/ 	.word	0x00000000
        /*0010*/ 	.short	0x0000
        /*0012*/ 	.short	0x0000
        /*0014*/ 	.byte	0x00, 0xf0, 0xa1, 0x03


	//----- nvinfo : EIATTR_SPARSE_MMA_MASK
	.align		4
.L_1136:
        /*0018*/ 	.byte	0x03, 0x50
        /*001a*/ 	.short	0x0000


	//----- nvinfo : EIATTR_MAXREG_COUNT
	.align		4
        /*001c*/ 	.byte	0x03, 0x1b
        /*001e*/ 	.short	0x00ff


	//----- nvinfo : EIATTR_MERCURY_ISA_VERSION
	.align		4
        /*0020*/ 	.byte	0x03, 0x5f
        /*0022*/ 	.short	0x0101


	//----- nvinfo : EIATTR_COOP_GROUP_MASK_REGIDS
	.align		4
        /*0024*/ 	.byte	0x04, 0x29
        /*0026*/ 	.short	(.L_1138 - .L_1137)


	//   ....[0]....
.L_1137:
        /*0028*/ 	.word	0xffffffff


	//   ....[1]....
        /*002c*/ 	.word	0xffffffff


	//   ....[2]....
        /*0030*/ 	.word	0xffffffff


	//   ....[3]....
        /*0034*/ 	.word	0xffffffff


	//   ....[4]....
        /*0038*/ 	.word	0xffffffff


	//   ....[5]....
        /*003c*/ 	.word	0xffffffff


	//   ....[6]....
        /*0040*/ 	.word	0xffffffff


	//   ....[7]....
        /*0044*/ 	.word	0xffffffff


	//   ....[8]....
        /*0048*/ 	.word	0xffffffff


	//   ....[9]....
        /*004c*/ 	.word	0xffffffff


	//   ....[10]....
        /*0050*/ 	.word	0x0500006e


	//   ....[11]....
        /*0054*/ 	.word	0x0500006e


	//   ....[12]....
        /*0058*/ 	.word	0x0500006e


	//   ....[13]....
        /*005c*/ 	.word	0x0500006e


	//   ....[14]....
        /*0060*/ 	.word	0x0500006e


	//   ....[15]....
        /*0064*/ 	.word	0x0500006e


	//   ....[16]....
        /*0068*/ 	.word	0x0500006e


	//   ....[17]....
        /*006c*/ 	.word	0x0500006e


	//   ....[18]....
        /*0070*/ 	.word	0x0500006e


	//   ....[19]....
        /*0074*/ 	.word	0x0500006e


	//----- nvinfo : EIATTR_COOP_GROUP_INSTR_OFFSETS
	.align		4
.L_1138:
        /*0078*/ 	.byte	0x04, 0x28
        /*007a*/ 	.short	(.L_1140 - .L_1139)


	//   ....[0]....
.L_1139:
        /*007c*/ 	.word	0x00020370


	//   ....[1]....
        /*0080*/ 	.word	0x00020390


	//   ....[2]....
        /*0084*/ 	.word	0x000203b0


	//   ....[3]....
        /*0088*/ 	.word	0x000203d0


	//   ....[4]....
        /*008c*/ 	.word	0x00020400


	//   ....[5]....
        /*0090*/ 	.word	0x00020a30


	//   ....[6]....
        /*0094*/ 	.word	0x00020a50


	//   ....[7]....
        /*0098*/ 	.word	0x00020a70


	//   ....[8]....
        /*009c*/ 	.word	0x00020a90


	//   ....[9]....
        /*00a0*/ 	.word	0x00020ab0


	//   ....[10]....
        /*00a4*/ 	.word	0x00021da0


	//   ....[11]....
        /*00a8*/ 	.word	0x00021e40


	//   ....[12]....
        /*00ac*/ 	.word	0x00021eb0


	//   ....[13]....
        /*00b0*/ 	.word	0x00021f20


	//   ....[14]....
        /*00b4*/ 	.word	0x00021fa0


	//   ....[15]....
        /*00b8*/ 	.word	0x00022620


	//   ....[16]....
        /*00bc*/ 	.word	0x00022690


	//   ....[17]....
        /*00c0*/ 	.word	0x00022700


	//   ....[18]....
        /*00c4*/ 	.word	0x00022770


	//   ....[19]....
        /*00c8*/ 	.word	0x000227e0


	//----- nvinfo : EIATTR_VRC_CTA_INIT_COUNT
	.align		4
.L_1140:
        /*00cc*/ 	.byte	0x02, 0x4a
	.zero		1
	.zero		1


	//----- nvinfo : EIATTR_EXIT_INSTR_OFFSETS
	.align		4
        /*00d0*/ 	.byte	0x04, 0x1c
        /*00d2*/ 	.short	(.L_1142 - .L_1141)


	//   ....[0]....
.L_1141:
        /*00d4*/ 	.word	0x00000430


	//   ....[1]....
        /*00d8*/ 	.word	0x00021d30


	//----- nvinfo : EIATTR_INDIRECT_BRANCH_TARGETS
	.align		4
.L_1142:
        /*00dc*/ 	.byte	0x04, 0x34
        /*00de*/ 	.short	(.L_1144 - .L_1143)


	//   ....[0]....
.L_1143:
        /*00e0*/ 	.word	.L_x_54172@srel
        /*00e4*/ 	.short	0x0
        /*00e6*/ 	.short	0x0
        /*00e8*/ 	.word	0x3
        /*00ec*/ 	.word	.L_x_54173@srel
        /*00f0*/ 	.word	.L_x_54174@srel
        /*00f4*/ 	.word	.L_x_54175@srel


	//----- nvinfo : EIATTR_MAX_THREADS
	.align		4
.L_1144:
        /*00f8*/ 	.byte	0x04, 0x05
        /*00fa*/ 	.short	(.L_1146 - .L_1145)
.L_1145:
        /*00fc*/ 	.word	0x00000080
        /*0100*/ 	.word	0x00000001
        /*0104*/ 	.word	0x00000001


	//----- nvinfo : EIATTR_CRS_STACK_SIZE
	.align		4
.L_1146:
        /*0108*/ 	.byte	0x04, 0x1e
        /*010a*/ 	.short	(.L_1148 - .L_1147)
.L_1147:
        /*010c*/ 	.word	0x00000000


	//----- nvinfo : EIATTR_CBANK_PARAM_SIZE
	.align		4
.L_1148:
        /*0110*/ 	.byte	0x03, 0x19
        /*0112*/ 	.short	0x00e8


	//----- nvinfo : EIATTR_PARAM_CBANK
	.align		4
        /*0114*/ 	.byte	0x04, 0x0a
        /*0116*/ 	.short	(.L_1150 - .L_1149)
	.align		4
.L_1149:
        /*0118*/ 	.word	index@(.nv.constant0._ZN10layer_norm13ln_fwd_kernelINS_13Kernel_traitsI13__nv_bfloat16S2_S2_S2_fjLj1536ELj1ELj4ELj1ELj16ENS_18Kernel_traits_baseILj1536ES2_S2_S2_S2_fjLj128EEEEELb1ELb0ELb0ELb1EEEvNS_9FwdParamsE)
        /*011c*/ 	.short	0x0380
        /*011e*/ 	.short	0x00e8


	//----- nvinfo : EIATTR_SW_WAR
	.align		4
.L_1150:
        /*0120*/ 	.byte	0x04, 0x36
        /*0122*/ 	.short	(.L_1152 - .L_1151)
.L_1151:
        /*0124*/ 	.word	0x00000008
.L_1152:


//--------------------- .nv.info._ZN10layer_norm13ln_fwd_kernelINS_13Kernel_traitsI13__nv_bfloat16S2_S2_S2_fjLj1536ELj1ELj4ELj1ELj16ENS_18Kernel_traits_baseILj1536ES2_S2_S2_S2_fjLj128EEEEELb1ELb0ELb1ELb0EEEvNS_9FwdParamsE --------------------------
	.section	.nv.info._ZN10layer_norm13ln_fwd_kernelINS_13Kernel_traitsI13__nv_bfloat16S2_S2_S2_fjLj1536ELj1ELj4ELj1ELj16ENS_18Kernel_traits_baseILj1536ES2_S2_S2_S2_fjLj128EEEEELb1ELb0ELb1ELb0EEEvNS_9FwdParamsE,"",@"SHT_CUDA_INFO"
	.sectionflags	@""
	.align	4


	//----- nvinfo : EIATTR_CUDA_API_VERSION
	.align		4
        /*0000*/ 	.byte	0x04, 0x37
        /*0002*/ 	.short	(.L_1154 - .L_1153)
.L_1153:
        /*0004*/ 	.word	0x00000082


	//----- nvinfo : EIATTR_KPARAM_INFO
	.align		4
.L_1154:
        /*0008*/ 	.byte	0x04, 0x17
        /*000a*/ 	.short	(.L_1156 - .L_1155)
.L_1155:
        /*000c*/ 	.word	0x00000000
        /*0010*/ 	.short	0x0000
        /*0012*/ 	.short	0x0000
        /*0014*/ 	.byte	0x00, 0xf0, 0xa1, 0x03


	//----- nvinfo : EIATTR_SPARSE_MMA_MASK
	.align		4
.L_1156:
        /*0018*/ 	.byte	0x03, 0x50
        /*001a*/ 	.short	0x0000


	//----- nvinfo : EIATTR_MAXREG_COUNT
	.align		4
        /*001c*/ 	.byte	0x03, 0x1b
        /*001e*/ 	.short	0x00ff


	//----- nvinfo : EIATTR_MERCURY_ISA_VERSION
	.align		4
        /*0020*/ 	.byte	0x03, 0x5f
        /*0022*/ 	.short	0x0101


	//----- nvinfo : EIATTR_COOP_GROUP_MASK_REGIDS
	.align		4
        /*0024*/ 	.byte	0x04, 0x29
        /*0026*/ 	.short	(.L_1158 - .L_1157)


	//   ....[0]....
.L_1157:
        /*0028*/ 	.word	0xffffffff


	//   ....[1]....
        /*002c*/ 	.word	0xffffffff


	//   ....[2]....
        /*0030*/ 	.word	0xffffffff


	//   ....[3]....
        /*0034*/ 	.word	0xffffffff


	//   ....[4]....
        /*0038*/ 	.word	0xffffffff


	//   ....[5]....
        /*003c*/ 	.word	0xffffffff


	//   ....[6]....
        /*0040*/ 	.word	0xffffffff


	//   ....[7]....
        /*0044*/ 	.word	0xffffffff


	//   ....[8]....
        /*0048*/ 	.word	0xffffffff


	//   ....[9]....
        /*004c*/ 	.word	0xffffffff


	//   ....[10]....
        /*0050*/ 	.word	0x050000bb


	//   ....[11]....
        /*0054*/ 	.word	0x050000bb


	//   ....[12]....
        /*0058*/ 	.word	0x050000bb


	//   ....[13]....
        /*005c*/ 	.word	0x050000bb


	//   ....[14]....
        /*0060*/ 	.word	0x050000bb


	//   ....[15]....
        /*0064*/ 	.word	0x050000bb


	//   ....[16]....
        /*0068*/ 	.word	0x050000bb


	//   ....[17]....
        /*006c*/ 	.word	0x050000bb


	//   ....[18]....
        /*0070*/ 	.word	0x050000bb


	//   ....[19]....
        /*0074*/ 	.word	0x050000bb


	//----- nvinfo : EIATTR_COOP_GROUP_INSTR_OFFSETS
	.align		4
.L_1158:
        /*0078*/ 	.byte	0x04, 0x28
        /*007a*/ 	.short	(.L_1160 - .L_1159)


	//   ....[0]....
.L_1159:
        /*007c*/ 	.word	0x0002b040


	//   ....[1]....
        /*0080*/ 	.word	0x0002b070


	//   ....[2]....
        /*0084*/ 	.word	0x0002b090


	//   ....[3]....
        /*0088*/ 	.word	0x0002b0b0


	//   ....[4]....
        /*008c*/ 	.word	0x0002b0d0


	//   ....[5]....
        /*0090*/ 	.word	0x0002b710


	//   ....[6]....
        /*0094*/ 	.word	0x0002b730


	//   ....[7]....
        /*0098*/ 	.word	0x0002b750


	//   ....[8]....
        /*009c*/ 	.word	0x0002b770


	//   ....[9]....
        /*00a0*/ 	.word	0x0002b790


	//   ....[10]....
        /*00a4*/ 	.word	0x0002cd20


	//   ....[11]....
        /*00a8*/ 	.word	0x0002cdd0


	//   ....[12]....
        /*00ac*/ 	.word	0x0002ce40


	//   ....[13]....
        /*00b0*/ 	.word	0x0002ceb0


	//   ....[14]....
        /*00b4*/ 	.word	0x0002cf20


	//   ....[15]....
        /*00b8*/ 	.word	0x0002d5b0


	//   ....[16]....
        /*00bc*/ 	.word	0x0002d620


	//   ....[17]....
        /*00c0*/ 	.word	0x0002d690


	//   ....[18]....
        /*00c4*/ 	.word	0x0002d700


	//   ....[19]....
        /*00c8*/ 	.word	0x0002d770


	//----- nvinfo : EIATTR_VRC_CTA_INIT_COUNT
	.align		4
.L_1160:
        /*00cc*/ 	.byte	0x02, 0x4a
	.zero		1
	.zero		1


	//----- nvinfo : EIATTR_EXIT_INSTR_OFFSETS
	.align		4
        /*00d0*/ 	.byte	0x04, 0x1c
        /*00d2*/ 	.short	(.L_1162 - .L_1161)


	//   ....[0]....
.L_1161:
        /*00d4*/ 	.word	0x00000990


	//   ....[1]....
        /*00d8*/ 	.word	0x0002ccb0


	//----- nvinfo : EIATTR_MAX_THREADS
	.align		4
.L_1162:
        /*00dc*/ 	.byte	0x04, 0x05
        /*00de*/ 	.short	(.L_1164 - .L_1163)
.L_1163:
        /*00e0*/ 	.word	0x00000080
        /*00e4*/ 	.word	0x00000001
        /*00e8*/ 	.word	0x00000001


	//----- nvinfo : EIATTR_CRS_STACK_SIZE
	.align		4
.L_1164:
        /*00ec*/ 	.byte	0x04, 0x1e
        /*00ee*/ 	.short	(.L_1166 - .L_1165)
.L_1165:
        /*00f0*/ 	.word	0x00000000


	//----- nvinfo : EIATTR_CBANK_PARAM_SIZE
	.align		4
.L_1166:
        /*00f4*/ 	.byte	0x03, 0x19
        /*00f6*/ 	.short	0x00e8


	//----- nvinfo : EIATTR_PARAM_CBANK
	.align		4
        /*00f8*/ 	.byte	0x04, 0x0a
        /*00fa*/ 	.short	(.L_1168 - .L_1167)
	.align		4
.L_1167:
        /*00fc*/ 	.word	index@(.nv.constant0._ZN10layer_norm13ln_fwd_kernelINS_13Kernel_traitsI13__nv_bfloat16S2_S2_S2_fjLj1536ELj1ELj4ELj1ELj16ENS_18Kernel_traits_baseILj1536ES2_S2_S2_S2_fjLj128EEEEELb1ELb0ELb1ELb0EEEvNS_9FwdParamsE)
        /*0100*/ 	.short	0x0380
        /*0102*/ 	.short	0x00e8


	//----- nvinfo : EIATTR_SW_WAR
	.align		4
.L_1168:
        /*0104*/ 	.byte	0x04, 0x36
        /*0106*/ 	.short	(.L_1170 - .L_1169)
.L_1169:
        /*0108*/ 	.word	0x00000008
.L_1170:


//--------------------- .nv.info._ZN10layer_norm13ln_fwd_kernelINS_13Kernel_traitsI13__nv_bfloat16S2_S2_S2_fjLj1536ELj1ELj4ELj1ELj16ENS_18Kernel_traits_baseILj1536ES2_S2_S2_S2_fjLj128EEEEELb1ELb0ELb1ELb1EEEvNS_9FwdParamsE --------------------------
	.section	.nv.info._ZN10layer_norm13ln_fwd_kernelINS_13Kernel_traitsI13__nv_bfloat16S2_S2_S2_fjLj1536ELj1ELj4ELj1ELj16ENS_18Kernel_traits_baseILj1536ES2_S2_S2_S2_fjLj128EEEEELb1ELb0ELb1ELb1EEEvNS_9FwdParamsE,"",@"SHT_CUDA_INFO"
	.sectionflags	@""
	.align	4


	//----- nvinfo : EIATTR_CUDA_API_VERSION
	.align		4
        /*0000*/ 	.byte	0x04, 0x37
        /*0002*/ 	.short	(.L_1172 - .L_1171)
.L_1171:
        /*0004*/ 	.word	0x00000082


	//----- nvinfo : EIATTR_KPARAM_INFO
	.align		4
.L_1172:
        /*0008*/ 	.byte	0x04, 0x17
        /*000a*/ 	.short	(.L_1174 - .L_1173)
.L_1173:
        /*000c*/ 	.word	0x00000000
        /*0010*/ 	.short	0x0000
        /*0012*/ 	.short	0x0000
        /*0014*/ 	.byte	0x00, 0xf0, 0xa1, 0x03


	//----- nvinfo : EIATTR_SPARSE_MMA_MASK
	.align		4
.L_1174:
        /*0018*/ 	.byte	0x03, 0x50
        /*001a*/ 	.short	0x0000


	//----- nvinfo : EIATTR_MAXREG_COUNT
	.align		4
        /*001c*/ 	.byte	0x03, 0x1b
        /*001e*/ 	.short	0x00ff


	//----- nvinfo : EIATTR_MERCURY_ISA_VERSION
	.align		4
        /*0020*/ 	.byte	0x03, 0x5f
        /*0022*/ 	.short	0x0101


	//----- nvinfo : EIATTR_COOP_GROUP_MASK_REGIDS
	.align		4
        /*0024*/ 	.byte	0x04, 0x29
        /*0026*/ 	.short	(.L_1176 - .L_1175)


	//   ....[0]....
.L_1175:
        /*0028*/ 	.word	0xffffffff


	//   ....[1]....
        /*002c*/ 	.word	0xffffffff


	//   ....[2]....
        /*0030*/ 	.word	0xffffffff


	//   ....[3]....
        /*0034*/ 	.word	0xffffffff


	//   ....[4]....
        /*0038*/ 	.word	0xffffffff


	//   ....[5]....
        /*003c*/ 	.word	0xffffffff


	//   ....[6]....
        /*0040*/ 	.word	0xffffffff


	//   ....[7]....
        /*0044*/ 	.word	0xffffffff


	//   ....[8]....
        /*0048*/ 	.word	0xffffffff


	//   ....[9]....
        /*004c*/ 	.word	0xffffffff


	//   ....[10]....
        /*0050*/ 	.word	0x05000076


	//   ....[11]....
        /*0054*/ 	.word	0x05000076


	//   ....[12]....
        /*0058*/ 	.word	0x05000076


	//   ....[13]....
        /*005c*/ 	.word	0x05000076


	//   ....[14]....
        /*0060*/ 	.word	0x05000076


	//   ....[15]....
        /*0064*/ 	.word	0x05000076


	//   ....[16]....
        /*0068*/ 	.word	0x05000076


	//   ....[17]....
        /*006c*/ 	.word	0x05000076


	//   ....[18]....
        /*0070*/ 	.word	0x05000076


	//   ....[19]....
        /*0074*/ 	.word	0x05000076


	//----- nvinfo : EIATTR_COOP_GROUP_INSTR_OFFSETS
	.align		4
.L_1176:
        /*0078*/ 	.byte	0x04, 0x28
        /*007a*/ 	.short	(.L_1178 - .L_1177)


	//   ....[0]....
.L_1177:
        /*007c*/ 	.word	0x00023af0


	//   ....[1]....
        /*0080*/ 	.word	0x00023b20


	//   ....[2]....
        /*0084*/ 	.word	0x00023b40


	//   ....[3]....
        /*0088*/ 	.word	0x00023b60


	//   ....[4]....
        /*008c*/ 	.word	0x00023b80


	//   ....[5]....
        /*0090*/ 	.word	0x000241b0


	//   ....[6]....
        /*0094*/ 	.word	0x000241d0


	//   ....[7]....
        /*0098*/ 	.word	0x000241f0


	//   ....[8]....
        /*009c*/ 	.word	0x00024210


	//   ....[9]....
        /*00a0*/ 	.word	0x00024230


	//   ....[10]....
        /*00a4*/ 	.word	0x00025610


	//   ....[11]....
        /*00a8*/ 	.word	0x000256c0


	//   ....[12]....
        /*00ac*/ 	.word	0x00025730


	//   ....[13]....
        /*00b0*/ 	.word	0x000257a0


	//   ....[14]....
        /*00b4*/ 	.word	0x00025810


	//   ....[15]....
        /*00b8*/ 	.word	0x00025e90


	//   ....[16]....
        /*00bc*/ 	.word	0x00025f00


	//   ....[17]....
        /*00c0*/ 	.word	0x00025f70


	//   ....[18]....
        /*00c4*/ 	.word	0x00025fe0


	//   ....[19]....
        /*00c8*/ 	.word	0x00026050


	//----- nvinfo : EIATTR_VRC_CTA_INIT_COUNT
	.align		4
.L_1178:
        /*00cc*/ 	.byte	0x02, 0x4a
	.zero		1
	.zero		1


	//----- nvinfo : EIATTR_EXIT_INSTR_OFFSETS
	.align		4
        /*00d0*/ 	.byte	0x04, 0x1c
        /*00d2*/ 	.short	(.L_1180 - .L_1179)


	//   ....[0]....
.L_1179:
        /*00d4*/ 	.word	0x00000430


	//   ....[1]....
        /*00d8*/ 	.word	0x000255a0


	//----- nvinfo : EIATTR_MAX_THREADS
	.align		4
.L_1180:
        /*00dc*/ 	.byte	0x04, 0x05
        /*00de*/ 	.short	(.L_1182 - .L_1181)
.L_1181:
        /*00e0*/ 	.word	0x00000080
        /*00e4*/ 	.word	0x00000001
        /*00e8*/ 	.word	0x00000001


	//----- nvinfo : EIATTR_CRS_STACK_SIZE
	.align		4
.L_1182:
        /*00ec*/ 	.byte	0x04, 0x1e
        /*00ee*/ 	.short	(.L_1184 - .L_1183)
.L_1183:
        /*00f0*/ 	.word	0x00000000


	//----- nvinfo : EIATTR_CBANK_PARAM_SIZE
	.align		4
.L_1184:
        /*00f4*/ 	.byte	0x03, 0x19
        /*00f6*/ 	.short	0x00e8


	//----- nvinfo : EIATTR_PARAM_CBANK
	.align		4
        /*00f8*/ 	.byte	0x04, 0x0a
        /*00fa*/ 	.short	(.L_1186 - .L_1185)
	.align		4
.L_1185:
        /*00fc*/ 	.word	index@(.nv.constant0._ZN10layer_norm13ln_fwd_kernelINS_13Kernel_traitsI13__nv_bfloat16S2_S2_S2_fjLj1536ELj1ELj4ELj1ELj16ENS_18Kernel_traits_baseILj1536ES2_S2_S2_S2_fjLj128EEEEELb1ELb0ELb1ELb1EEEvNS_9FwdParamsE)
        /*0100*/ 	.short	0x0380
        /*0102*/ 	.short	0x00e8


	//----- nvinfo : EIATTR_SW_WAR
	.align		4
.L_1186:
        /*0104*/ 	.byte	0x04, 0x36
        /*0106*/ 	.short	(.L_1188 - .L_1187)
.L_1187:
        /*0108*/ 	.word	0x00000008
.L_1188:


//--------------------- .nv.info._ZN10layer_norm13ln_fwd_kernelINS_13Kernel_traitsI13__nv_bfloat16S2_S2_S2_fjLj1536ELj1ELj4ELj1ELj16ENS_18Kernel_traits_baseILj1536ES2_S2_S2_S2_fjLj128EEEEELb1ELb1ELb0ELb0EEEvNS_9FwdParamsE --------------------------
	.section	.nv.info._ZN10layer_norm13ln_fwd_kernelINS_13Kernel_traitsI13__nv_bfloat16S2_S2_S2_fjLj1536ELj1ELj4ELj1ELj16ENS_18Kernel_traits_baseILj1536ES2_S2_S2_S2_fjLj128EEEEELb1ELb1ELb0ELb0EEEvNS_9FwdParamsE,"",@"SHT_CUDA_INFO"
	.sectionflags	@""
	.align	4


	//----- nvinfo : EIATTR_CUDA_API_VERSION
	.align		4
        /*0000*/ 	.byte	0x04, 0x37
        /*0002*/ 	.short	(.L_1190 - .L_1189)
.L_1189:
        /*0004*/ 	.word	0x00000082


	//----- nvinfo : EIATTR_KPARAM_INFO
	.align		4
.L_1190:
        /*0008*/ 	.byte	0x04, 0x17
        /*000a*/ 	.short	(.L_1192 - .L_1191)
.L_1191:
        /*000c*/ 	.word	0x00000000
        /*0010*/ 	.short	0x0000
        /*0012*/ 	.short	0x0000
        /*0014*/ 	.byte	0x00, 0xf0, 0xa1, 0x03


	//----- nvinfo : EIATTR_SPARSE_MMA_MASK
	.align		4
.L_1192:
        /*0018*/ 	.byte	0x03, 0x50
        /*001a*/ 	.short	0x0000


	//----- nvinfo : EIATTR_MAXREG_COUNT
	.align		4
        /*001c*/ 	.byte	0x03, 0x1b
        /*001e*/ 	.short	0x00ff


	//----- nvinfo : EIATTR_MERCURY_ISA_VERSION
	.align		4
        /*0020*/ 	.byte	0x03, 0x5f
        /*0022*/ 	.short	0x0101


	//----- nvinfo : EIATTR_COOP_GROUP_MASK_REGIDS
	.align		4
        /*0024*/ 	.byte	0x04, 0x29
        /*0026*/ 	.short	(.L_1194 - .L_1193)


	//   ....[0]....
.L_1193:
        /*0028*/ 	.word	0xffffffff


	//   ....[1]....
        /*002c*/ 	.word	0xffffffff


	//   ....[2]....
        /*0030*/ 	.word	0xffffffff


	//   ....[3]....
        /*0034*/ 	.word	0xffffffff


	//   ....[4]....
        /*0038*/ 	.word	0xffffffff


	//   ....[5]....
        /*003c*/ 	.word	0xffffffff


	//   ....[6]....
        /*0040*/ 	.word	0xffffffff


	//   ....[7]....
        /*0044*/ 	.word	0xffffffff


	//   ....[8]....
        /*0048*/ 	.word	0xffffffff


	//   ....[9]....
        /*004c*/ 	.word	0xffffffff


	//   ....[10]....
        /*0050*/ 	.word	0x050000d5


	//   ....[11]....
        /*0054*/ 	.word	0x050000d5


	//   ....[12]....
        /*0058*/ 	.word	0x050000d5


	//   ....[13]....
        /*005c*/ 	.word	0x050000d5


	//   ....[14]....
        /*0060*/ 	.word	0x050000d5


	//   ....[15]....
        /*0064*/ 	.word	0x050000d5


	//   ....[16]....
        /*0068*/ 	.word	0x050000d5


	//   ....[17]....
        /*006c*/ 	.word	0x050000d5


	//   ....[18]....
        /*0070*/ 	.word	0x050000d5


	//   ....[19]....
        /*0074*/ 	.word	0x050000d5


	//----- nvinfo : EIATTR_COOP_GROUP_INSTR_OFFSETS
	.align		4
.L_1194:
        /*0078*/ 	.byte	0x04, 0x28
        /*007a*/ 	.short	(.L_1196 - .L_1195)


	//   ....[0]....
.L_1195:
        /*007c*/ 	.word	0x00021e50


	//   ....[1]....
        /*0080*/ 	.word	0x00021e90


	//   ....[2]....
        /*0084*/ 	.word	0x00021eb0


	//   ....[3]....
        /*0088*/ 	.word	0x00021ed0


	//   ....[4]....
        /*008c*/ 	.word	0x00021ef0


	//   ....[5]....
        /*0090*/ 	.word	0x00022530


	//   ....[6]....
        /*0094*/ 	.word	0x00022550


	//   ....[7]....
        /*0098*/ 	.word	0x00022570


	//   ....[8]....
        /*009c*/ 	.word	0x00022590


	//   ....[9]....
        /*00a0*/ 	.word	0x000225b0


	//   ....[10]....
        /*00a4*/ 	.word	0x00023b40


	//   ....[11]....
        /*00a8*/ 	.word	0x00023bf0


	//   ....[12]....
        /*00ac*/ 	.word	0x00023c60


	//   ....[13]....
        /*00b0*/ 	.word	0x00023cd0


	//   ....[14]....
        /*00b4*/ 	.word	0x00023d40


	//   ....[15]....
        /*00b8*/ 	.word	0x000243e0


	//   ....[16]....
        /*00bc*/ 	.word	0x00024450


	//   ....[17]....
        /*00c0*/ 	.word	0x000244c0


	//   ....[18]....
        /*00c4*/ 	.word	0x00024530


	//   ....[19]....
        /*00c8*/ 	.word	0x000245a0


	//----- nvinfo : EIATTR_VRC_CTA_INIT_COUNT
	.align		4
.L_1196:
        /*00cc*/ 	.byte	0x02, 0x4a
	.zero		1
	.zero		1


	//----- nvinfo : EIATTR_EXIT_INSTR_OFFSETS
	.align		4
        /*00d0*/ 	.byte	0x04, 0x1c
        /*00d2*/ 	.short	(.L_1198 - .L_1197)


	//   ....[0]....
.L_1197:
        /*00d4*/ 	.word	0x00000c00


	//   ....[1]....
        /*00d8*/ 	.word	0x00023ad0


	//----- nvinfo : EIATTR_INDIRECT_BRANCH_TARGETS
	.align		4
.L_1198:
        /*00dc*/ 	.byte	0x04, 0x34
        /*00de*/ 	.short	(.L_1200 - .L_1199)


	//   ....[0]....
.L_1199:
        /*00e0*/ 	.word	.L_x_54176@srel
        /*00e4*/ 	.short	0x0
        /*00e6*/ 	.short	0x0
        /*00e8*/ 	.word	0x3
        /*00ec*/ 	.word	.L_x_54177@srel
        /*00f0*/ 	.word	.L_x_54178@srel
        /*00f4*/ 	.word	.L_x_54179@srel


	//----- nvinfo : EIATTR_MAX_THREADS
	.align		4
.L_1200:
        /*00f8*/ 	.byte	0x04, 0x05
        /*00fa*/ 	.short	(.L_1202 - .L_1201)
.L_1201:
        /*00fc*/ 	.word	0x00000080
        /*0100*/ 	.word	0x00000001
        /*0104*/ 	.word	0x00000001


	//----- nvinfo : EIATTR_CRS_STACK_SIZE
	.align		4
.L_1202:
        /*0108*/ 	.byte	0x04, 0x1e
        /*010a*/ 	.short	(.L_1204 - .L_1203)
.L_1203:
        /*010c*/ 	.word	0x00000000


	//----- nvinfo : EIATTR_CBANK_PARAM_SIZE
	.align		4
.L_1204:
        /*0110*/ 	.byte	0x03, 0x19
        /*0112*/ 	.short	0x00e8


	//----- nvinfo : EIATTR_PARAM_CBANK
	.align		4
        /*0114*/ 	.byte	0x04, 0x0a
        /*0116*/ 	.short	(.L_1206 - .L_1205)
	.align		4
.L_1205:
        /*0118*/ 	.word	index@(.nv.constant0._ZN10layer_norm13ln_fwd_kernelINS_13Kernel_traitsI13__nv_bfloat16S2_S2_S2_fjLj1536ELj1ELj4ELj1ELj16ENS_18Kernel_traits_baseILj1536ES2_S2_S2_S2_fjLj128EEEEELb1ELb1ELb0ELb0EEEvNS_9FwdParamsE)
        /*011c*/ 	.short	0x0380
        /*011e*/ 	.short	0x00e8


	//----- nvinfo : EIATTR_SW_WAR
	.align		4
.L_1206:
        /*0120*/ 	.byte	0x04, 0x36
        /*0122*/ 	.short	(.L_1208 - .L_1207)
.L_1207:
        /*0124*/ 	.word	0x00000008
.L_1208:


//--------------------- .nv.info._ZN10layer_norm13ln_fwd_kernelINS_13Kernel_traitsI13__nv_bfloat16S2_S2_S2_fjLj1536ELj1ELj4ELj1ELj16ENS_18Kernel_traits_baseILj1536ES2_S2_S2_S2_fjLj128EEEEELb1ELb1ELb0ELb1EEEvNS_9FwdParamsE --------------------------
	.section	.nv.info._ZN10layer_norm13ln_fwd_kernelINS_13Kernel_traitsI13__nv_bfloat16S2_S2_S2_fjLj1536ELj1ELj4ELj1ELj16ENS_18Kernel_traits_baseILj1536ES2_S2_S2_S2_fjLj128EEEEELb1ELb1ELb0ELb1EEEvNS_9FwdParamsE,"",@"SHT_CUDA_INFO"
	.sectionflags	@""
	.align	4


	//----- nvinfo : EIATTR_CUDA_API_VERSION
	.align		4
        /*0000*/ 	.byte	0x04, 0x37
        /*0002*/ 	.short	(.L_1210 - .L_1209)
.L_1209:
        /*0004*/ 	.word	0x00000082


	//----- nvinfo : EIATTR_KPARAM_INFO
	.align		4
.L_1210:
        /*0008*/ 	.byte	0x04, 0x17
        /*000a*/ 	.short	(.L_1212 - .L_1211)
.L_1211:
        /*000c*/ 	.word	0x00000000
        /*0010*/ 	.short	0x0000
        /*0012*/ 	.short	0x0000
        /*0014*/ 	.byte	0x00, 0xf0, 0xa1, 0x03


	//----- nvinfo : EIATTR_SPARSE_MMA_MASK
	.align		4
.L_1212:
        /*0018*/ 	.byte	0x03, 0x50
        /*001a*/ 	.short	0x0000


	//----- nvinfo : EIATTR_MAXREG_COUNT
	.align		4
        /*001c*/ 	.byte	0x03, 0x1b
        /*001e*/ 	.short	0x00ff


	//----- nvinfo : EIATTR_MERCURY_ISA_VERSION
	.align		4
        /*0020*/ 	.byte	0x03, 0x5f
        /*0022*/ 	.short	0x0101


	//----- nvinfo : EIATTR_COOP_GROUP_MASK_REGIDS
	.align		4
        /*0024*/ 	.byte	0x04, 0x29
        /*0026*/ 	.short	(.L_1214 - .L_1213)


	//   ....[0]....
.L_1213:
        /*0028*/ 	.word	0xffffffff


	//   ....[1]....
        /*002c*/ 	.word	0xffffffff


	//   ....[2]....
        /*0030*/ 	.word	0xffffffff


	//   ....[3]....
        /*0034*/ 	.word	0xffffffff


	//   ....[4]....
        /*0038*/ 	.word	0xffffffff


	//   ....[5]....
        /*003c*/ 	.word	0xffffffff


	//   ....[6]....
        /*0040*/ 	.word	0xffffffff


	//   ....[7]....
        /*0044*/ 	.word	0xffffffff


	//   ....[8]....
        /*0048*/ 	.word	0xffffffff


	//   ....[9]....
        /*004c*/ 	.word	0xffffffff


	//   ....[10]....
        /*0050*/ 	.word	0x050000df


	//   ....[11]....
        /*0054*/ 	.word	0x050000df


	//   ....[12]....
        /*0058*/ 	.word	0x050000df


	//   ....[13]....
        /*005c*/ 	.word	0x050000df


	//   ....[14]....
        /*0060*/ 	.word	0x050000df


	//   ....[15]....
        /*0064*/ 	.word	0x050000df


	//   ....[16]....
        /*0068*/ 	.word	0x050000df


	//   ....[17]....
        /*006c*/ 	.word	0x050000df


	//   ....[18]....
        /*0070*/ 	.word	0x050000df


	//   ....[19]....
        /*0074*/ 	.word	0x050000df


	//----- nvinfo : EIATTR_COOP_GROUP_INSTR_OFFSETS
	.align		4
.L_1214:
        /*0078*/ 	.byte	0x04, 0x28
        /*007a*/ 	.short	(.L_1216 - .L_1215)


	//   ....[0]....
.L_1215:
        /*007c*/ 	.word	0x000213b0


	//   ....[1]....
        /*0080*/ 	.word	0x000213d0


	//   ....[2]....
        /*0084*/ 	.word	0x00021400


	//   ....[3]....
        /*0088*/ 	.word	0x00021420


	//   ....[4]....
        /*008c*/ 	.word	0x00021440


	//   ....[5]....
        /*0090*/ 	.word	0x00021a70


	//   ....[6]....
        /*0094*/ 	.word	0x00021a90


	//   ....[7]....
        /*0098*/ 	.word	0x00021ab0


	//   ....[8]....
        /*009c*/ 	.word	0x00021ad0


	//   ....[9]....
        /*00a0*/ 	.word	0x00021af0


	//   ....[10]....
        /*00a4*/ 	.word	0x00022e00


	//   ....[11]....
        /*00a8*/ 	.word	0x00022ea0


	//   ....[12]....
        /*00ac*/ 	.word	0x00022f20


	//   ....[13]....
        /*00b0*/ 	.word	0x00022f90


	//   ....[14]....
        /*00b4*/ 	.word	0x00023000


	//   ....[15]....
        /*00b8*/ 	.word	0x00023670


	//   ....[16]....
        /*00bc*/ 	.word	0x000236e0


	//   ....[17]....
        /*00c0*/ 	.word	0x00023750


	//   ....[18]....
        /*00c4*/ 	.word	0x000237c0


	//   ....[19]....
        /*00c8*/ 	.word	0x00023830


	//----- nvinfo : EIATTR_VRC_CTA_INIT_COUNT
	.align		4
.L_1216:
        /*00cc*/ 	.byte	0x02, 0x4a
	.zero		1
	.zero		1


	//----- nvinfo : EIATTR_EXIT_INSTR_OFFSETS
	.align		4
        /*00d0*/ 	.byte	0x04, 0x1c
        /*00d2*/ 	.short	(.L_1218 - .L_1217)


	//   ....[0]....
.L_1217:
        /*00d4*/ 	.word	0x00000690


	//   ....[1]....
        /*00d8*/ 	.word	0x00022d90


	//----- nvinfo : EIATTR_INDIRECT_BRANCH_TARGETS
	.align		4
.L_1218:
        /*00dc*/ 	.byte	0x04, 0x34
        /*00de*/ 	.short	(.L_1220 - .L_1219)


	//   ....[0]....
.L_1219:
        /*00e0*/ 	.word	.L_x_54180@srel
        /*00e4*/ 	.short	0x0
        /*00e6*/ 	.short	0x0
        /*00e8*/ 	.word	0x3
        /*00ec*/ 	.word	.L_x_54181@srel
        /*00f0*/ 	.word	.L_x_54182@srel
        /*00f4*/ 	.word	.L_x_54183@srel


	//----- nvinfo : EIATTR_MAX_THREADS
	.align		4
.L_1220:
        /*00f8*/ 	.byte	0x04, 0x05
        /*00fa*/ 	.short	(.L_1222 - .L_1221)
.L_1221:
        /*00fc*/ 	.word	0x00000080
        /*0100*/ 	.word	0x00000001
        /*0104*/ 	.word	0x00000001


	//----- nvinfo : EIATTR_CRS_STACK_SIZE
	.align		4
.L_1222:
        /*0108*/ 	.byte	0x04, 0x1e
        /*010a*/ 	.short	(.L_1224 - .L_1223)
.L_1223:
        /*010c*/ 	.word	0x00000000


	//----- nvinfo : EIATTR_CBANK_PARAM_SIZE
	.align		4
.L_1224:
        /*0110*/ 	.byte	0x03, 0x19
        /*0112*/ 	.short	0x00e8


	//----- nvinfo : EIATTR_PARAM_CBANK
	.align		4
        /*0114*/ 	.byte	0x04, 0x0a
        /*0116*/ 	.short	(.L_1226 - .L_1225)
	.align		4
.L_1225:
        /*0118*/ 	.word	index@(.nv.constant0._ZN10layer_norm13ln_fwd_kernelINS_13Kernel_traitsI13__nv_bfloat16S2_S2_S2_fjLj1536ELj1ELj4ELj1ELj16ENS_18Kernel_traits_baseILj1536ES2_S2_S2_S2_fjLj128EEEEELb1ELb1ELb0ELb1EEEvNS_9FwdParamsE)
        /*011c*/ 	.short	0x0380
        /*011e*/ 	.short	0x00e8


	//----- nvinfo : EIATTR_SW_WAR
	.align		4
.L_1226:
        /*0120*/ 	.byte	0x04, 0x36
        /*0122*/ 	.short	(.L_1228 - .L_1227)
.L_1227:
        /*0124*/ 	.word	0x00000008
.L_1228:


//--------------------- .nv.info._ZN10layer_norm13ln_fwd_kernelINS_13Kernel_traitsI13__nv_bfloat16S2_S2_S2_fjLj1536ELj1ELj4ELj1ELj16ENS_18Kernel_traits_baseILj1536ES2_S2_S2_S2_fjLj128EEEEELb1ELb1ELb1ELb0EEEvNS_9FwdParamsE --------------------------
	.section	.nv.info._ZN10layer_norm13ln_fwd_kernelINS_13Kernel_traitsI13__nv_bfloat16S2_S2_S2_fjLj1536ELj1ELj4ELj1ELj16ENS_18Kernel_traits_baseILj1536ES2_S2_S2_S2_fjLj128EEEEELb1ELb1ELb1ELb0EEEvNS_9FwdParamsE,"",@"SHT_CUDA_INFO"
	.sectionflags	@""
	.align	4


	//----- nvinfo : EIATTR_CUDA_API_VERSION
	.align		4
        /*0000*/ 	.byte	0x04, 0x37
        /*0002*/ 	.short	(.L_1230 - .L_1229)
.L_1229:
        /*0004*/ 	.word	0x00000082


	//----- nvinfo : EIATTR_KPARAM_INFO
	.align		4
.L_1230:
        /*0008*/ 	.byte	0x04, 0x17
        /*000a*/ 	.short	(.L_1232 - .L_1231)
.L_1231:
        /*000c*/ 	.word	0x00000000
        /*0010*/ 	.short	0x0000
        /*0012*/ 	.short	0x0000
        /*0014*/ 	.byte	0x00, 0xf0, 0xa1, 0x03


	//----- nvinfo : EIATTR_SPARSE_MMA_MASK
	.align		4
.L_1232:
        /*0018*/ 	.byte	0x03, 0x50
        /*001a*/ 	.short	0x0000


	//----- nvinfo : EIATTR_MAXREG_COUNT
	.align		4
        /*001c*/ 	.byte	0x03, 0x1b
        /*001e*/ 	.short	0x00ff


	//----- nvinfo : EIATTR_MERCURY_ISA_VERSION
	.align		4
        /*0020*/ 	.byte	0x03, 0x5f
        /*0022*/ 	.short	0x0101


	//----- nvinfo : EIATTR_COOP_GROUP_MASK_REGIDS
	.align		4
        /*0024*/ 	.byte	0x04, 0x29
        /*0026*/ 	.short	(.L_1234 - .L_1233)


	//   ....[0]....
.L_1233:
        /*0028*/ 	.word	0xffffffff


	//   ....[1]....
        /*002c*/ 	.word	0xffffffff


	//   ....[2]....
        /*0030*/ 	.word	0xffffffff


	//   ....[3]....
        /*0034*/ 	.word	0xffffffff


	//   ....[4]....
        /*0038*/ 	.word	0xffffffff


	//   ....[5]....
        /*003c*/ 	.word	0xffffffff


	//   ....[6]....
        /*0040*/ 	.word	0xffffffff


	//   ....[7]....
        /*0044*/ 	.word	0xffffffff


	//   ....[8]....
        /*0048*/ 	.word	0xffffffff


	//   ....[9]....
        /*004c*/ 	.word	0xffffffff


	//   ....[10]....
        /*0050*/ 	.word	0x050000df


	//   ....[11]....
        /*0054*/ 	.word	0x050000df


	//   ....[12]....
        /*0058*/ 	.word	0x050000df


	//   ....[13]....
        /*005c*/ 	.word	0x050000df


	//   ....[14]....
        /*0060*/ 	.word	0x050000df


	//   ....[15]....
        /*0064*/ 	.word	0x050000df


	//   ....[16]....
        /*0068*/ 	.word	0x050000df


	//   ....[17]....
        /*006c*/ 	.word	0x050000df


	//   ....[18]....
        /*0070*/ 	.word	0x050000df


	//   ....[19]....
        /*0074*/ 	.word	0x050000df


	//----- nvinfo : EIATTR_COOP_GROUP_INSTR_OFFSETS
	.align		4
.L_1234:
        /*0078*/ 	.byte	0x04, 0x28
        /*007a*/ 	.short	(.L_1236 - .L_1235)


	//   ....[0]....
.L_1235:
        /*007c*/ 	.word	0x00025100


	//   ....[1]....
        /*0080*/ 	.word	0x00025140


	//   ....[2]....
        /*0084*/ 	.word	0x00025160


	//   ....[3]....
        /*0088*/ 	.word	0x00025180


	//   ....[4]....
        /*008c*/ 	.word	0x000251a0


	//   ....[5]....
        /*0090*/ 	.word	0x000257e0


	//   ....[6]....
        /*0094*/ 	.word	0x00025800


	//   ....[7]....
        /*0098*/ 	.word	0x00025820


	//   ....[8]....
        /*009c*/ 	.word	0x00025840


	//   ....[9]....
        /*00a0*/ 	.word	0x00025860


	//   ....[10]....
        /*00a4*/ 	.word	0x00026e70


	//   ....[11]....
        /*00a8*/ 	.word	0x00026f20


	//   ....[12]....
        /*00ac*/ 	.word	0x00026f90


	//   ....[13]....
        /*00b0*/ 	.word	0x00027000


	//   ....[14]....
        /*00b4*/ 	.word	0x00027070


	//   ....[15]....
        /*00b8*/ 	.word	0x00027710


	//   ....[16]....
        /*00bc*/ 	.word	0x00027780


	//   ....[17]....
        /*00c0*/ 	.word	0x000277f0


	//   ....[18]....
        /*00c4*/ 	.word	0x00027860


	//   ....[19]....
        /*00c8*/ 	.word	0x000278d0


	//----- nvinfo : EIATTR_VRC_CTA_INIT_COUNT
	.align		4
.L_1236:
        /*00cc*/ 	.byte	0x02, 0x4a
	.zero		1
	.zero		1


	//----- nvinfo : EIATTR_EXIT_INSTR_OFFSETS
	.align		4
        /*00d0*/ 	.byte	0x04, 0x1c
        /*00d2*/ 	.short	(.L_1238 - .L_1237)


	//   ....[0]....
.L_1237:
        /*00d4*/ 	.word	0x00000be0


	//   ....[1]....
        /*00d8*/ 	.word	0x00026e00


	//----- nvinfo : EIATTR_MAX_THREADS
	.align		4
.L_1238:
        /*00dc*/ 	.byte	0x04, 0x05
        /*00de*/ 	.short	(.L_1240 - .L_1239)
.L_1239:
        /*00e0*/ 	.word	0x00000080
        /*00e4*/ 	.word	0x00000001
        /*00e8*/ 	.word	0x00000001


	//----- nvinfo : EIATTR_CRS_STACK_SIZE
	.align		4
.L_1240:
        /*00ec*/ 	.byte	0x04, 0x1e
        /*00ee*/ 	.short	(.L_1242 - .L_1241)
.L_1241:
        /*00f0*/ 	.word	0x00000000


	//----- nvinfo : EIATTR_CBANK_PARAM_SIZE
	.align		4
.L_1242:
        /*00f4*/ 	.byte	0x03, 0x19
        /*00f6*/ 	.short	0x00e8


	//----- nvinfo : EIATTR_PARAM_CBANK
	.align		4
        /*00f8*/ 	.byte	0x04, 0x0a
        /*00fa*/ 	.short	(.L_1244 - .L_1243)
	.align		4
.L_1243:
        /*00fc*/ 	.word	index@(.nv.constant0._ZN10layer_norm13ln_fwd_kernelINS_13Kernel_traitsI13__nv_bfloat16S2_S2_S2_fjLj1536ELj1ELj4ELj1ELj16ENS_18Kernel_traits_baseILj1536ES2_S2_S2_S2_fjLj128EEEEELb1ELb1ELb1ELb0EEEvNS_9FwdParamsE)
        /*0100*/ 	.short	0x0380
        /*0102*/ 	.short	0x00e8


	//----- nvinfo : EIATTR_SW_WAR
	.align		4
.L_1244:
        /*0104*/ 	.byte	0x04, 0x36
        /*0106*/ 	.short	(.L_1246 - .L_1245)
.L_1245:
        /*0108*/ 	.word	0x00000008
.L_1246:


//--------------------- .nv.info._ZN10layer_norm13ln_fwd_kernelINS_13Kernel_traitsI13__nv_bfloat16S2_S2_S2_fjLj1536ELj1ELj4ELj1ELj16ENS_18Kernel_traits_baseILj1536ES2_S2_S2_S2_fjLj128EEEEELb1ELb1ELb1ELb1EEEvNS_9FwdParamsE --------------------------
	.section	.nv.info._ZN10layer_norm13ln_fwd_kernelINS_13Kernel_traitsI13__nv_bfloat16S2_S2_S2_fjLj1536ELj1ELj4ELj1ELj16ENS_18Kernel_traits_baseILj1536ES2_S2_S2_S2_fjLj128EEEEELb1ELb1ELb1ELb1EEEvNS_9FwdParamsE,"",@"SHT_CUDA_INFO"
	.sectionflags	@""
	.align	4


	//----- nvinfo : EIATTR_CUDA_API_VERSION
	.align		4
        /*0000*/ 	.byte	0x04, 0x37
        /*0002*/ 	.short	(.L_1248 - .L_1247)
.L_1247:
        /*0004*/ 	.word	0x00000082


	//----- nvinfo : EIATTR_KPARAM_INFO
	.align		4
.L_1248:
        /*0008*/ 	.byte	0x04, 0x17
        /*000a*/ 	.short	(.L_1250 - .L_1249)
.L_1249:
        /*000c*/ 	.word	0x00000000
        /*0010*/ 	.short	0x0000
        /*0012*/ 	.short	0x0000
        /*0014*/ 	.byte	0x00, 0xf0, 0xa1, 0x03


	//----- nvinfo : EIATTR_SPARSE_MMA_MASK
	.align		4
.L_1250:
        /*0018*/ 	.byte	0x03, 0x50
        /*001a*/ 	.short	0x0000


	//----- nvinfo : EIATTR_MAXREG_COUNT
	.align		4
        /*001c*/ 	.byte	0x03, 0x1b
        /*001e*/ 	.short	0x00ff


	//----- nvinfo : EIATTR_MERCURY_ISA_VERSION
	.align		4
        /*0020*/ 	.byte	0x03, 0x5f
        /*0022*/ 	.short	0x0101


	//----- nvinfo : EIATTR_COOP_GROUP_MASK_REGIDS
	.align		4
        /*0024*/ 	.byte	0x04, 0x29
        /*0026*/ 	.short	(.L_1252 - .L_1251)


	//   ....[0]....
.L_1251:
        /*0028*/ 	.word	0xffffffff


	//   ....[1]....
        /*002c*/ 	.word	0xffffffff


	//   ....[2]....
        /*0030*/ 	.word	0xffffffff


	//   ....[3]....
        /*0034*/ 	.word	0xffffffff


	//   ....[4]....
        /*0038*/ 	.word	0xffffffff


	//   ....[5]....
        /*003c*/ 	.word	0xffffffff


	//   ....[6]....
        /*0040*/ 	.word	0xffffffff


	//   ....[7]....
        /*0044*/ 	.word	0xffffffff


	//   ....[8]....
        /*0048*/ 	.word	0xffffffff


	//   ....[9]....
        /*004c*/ 	.word	0xffffffff


	//   ....[10]....
        /*0050*/ 	.word	0x050000d4


	//   ....[11]....
        /*0054*/ 	.word	0x050000d4


	//   ....[12]....
        /*0058*/ 	.word	0x050000d4


	//   ....[13]....
        /*005c*/ 	.word	0x050000d4


	//   ....[14]....
        /*0060*/ 	.word	0x050000d4


	//   ....[15]....
        /*0064*/ 	.word	0x050000d4


	//   ....[16]....
        /*0068*/ 	.word	0x050000d4


	//   ....[17]....
        /*006c*/ 	.word	0x050000d4


	//   ....[18]....
        /*0070*/ 	.word	0x050000d4


	//   ....[19]....
        /*0074*/ 	.word	0x050000d4


	//----- nvinfo : EIATTR_COOP_GROUP_INSTR_OFFSETS
	.align		4
.L_1252:
        /*0078*/ 	.byte	0x04, 0x28
        /*007a*/ 	.short	(.L_1254 - .L_1253)


	//   ....[0]....
.L_1253:
        /*007c*/ 	.word	0x000243a0


	//   ....[1]....
        /*0080*/ 	.word	0x000243d0


	//   ....[2]....
        /*0084*/ 	.word	0x000243f0


	//   ....[3]....
        /*0088*/ 	.word	0x00024410


	//   ....[4]....
        /*008c*/ 	.word	0x00024430


	//   ....[5]....
        /*0090*/ 	.word	0x00024a60


	//   ....[6]....
        /*0094*/ 	.word	0x00024a80


	//   ....[7]....
        /*0098*/ 	.word	0x00024aa0


	//   ....[8]....
        /*009c*/ 	.word	0x00024ac0


	//   ....[9]....
        /*00a0*/ 	.word	0x00024ae0


	//   ....[10]....
        /*00a4*/ 	.word	0x00025ee0


	//   ....[11]....
        /*00a8*/ 	.word	0x00025f90


	//   ....[12]....
        /*00ac*/ 	.word	0x00026000


	//   ....[13]....
        /*00b0*/ 	.word	0x00026070


	//   ....[14]....
        /*00b4*/ 	.word	0x000260e0


	//   ....[15]....
        /*00b8*/ 	.word	0x00026760


	//   ....[16]....
        /*00bc*/ 	.word	0x000267d0


	//   ....[17]....
        /*00c0*/ 	.word	0x00026840


	//   ....[18]....
        /*00c4*/ 	.word	0x000268b0


	//   ....[19]....
        /*00c8*/ 	.word	0x00026920


	//----- nvinfo : EIATTR_VRC_CTA_INIT_COUNT
	.align		4
.L_1254:
        /*00cc*/ 	.byte	0x02, 0x4a
	.zero		1
	.zero		1


	//----- nvinfo : EIATTR_EXIT_INSTR_OFFSETS
	.align		4
        /*00d0*/ 	.byte	0x04, 0x1c
        /*00d2*/ 	.short	(.L_1256 - .L_1255)


	//   ....[0]....
.L_1255:
        /*00d4*/ 	.word	0x00000690


	//   ....[1]....
        /*00d8*/ 	.word	0x00025e80


	//----- nvinfo : EIATTR_MAX_THREADS
	.align		4
.L_1256:
        /*00dc*/ 	.byte	0x04, 0x05
        /*00de*/ 	.short	(.L_1258 - .L_1257)
.L_1257:
        /*00e0*/ 	.word	0x00000080
        /*00e4*/ 	.word	0x00000001
        /*00e8*/ 	.word	0x00000001


	//----- nvinfo : EIATTR_CRS_STACK_SIZE
	.align		4
.L_1258:
        /*00ec*/ 	.byte	0x04, 0x1e
        /*00ee*/ 	.short	(.L_1260 - .L_1259)
.L_1259:
        /*00f0*/ 	.word	0x00000000


	//----- nvinfo : EIATTR_CBANK_PARAM_SIZE
	.align		4
.L_1260:
        /*00f4*/ 	.byte	0x03, 0x19
        /*00f6*/ 	.short	0x00e8


	//----- nvinfo : EIATTR_PARAM_CBANK
	.align		4
        /*00f8*/ 	.byte	0x04, 0x0a
        /*00fa*/ 	.short	(.L_1262 - .L_1261)
	.align		4
.L_1261:
        /*00fc*/ 	.word	index@(.nv.constant0._ZN10layer_norm13ln_fwd_kernelINS_13Kernel_traitsI13__nv_bfloat16S2_S2_S2_fjLj1536ELj1ELj4ELj1ELj16ENS_18Kernel_traits_baseILj1536ES2_S2_S2_S2_fjLj128EEEEELb1ELb1ELb1ELb1EEEvNS_9FwdParamsE)
        /*0100*/ 	.short	0x0380
        /*0102*/ 	.short	0x00e8


	//----- nvinfo : EIATTR_SW_WAR
	.align		4
.L_1262:
        /*0104*/ 	.byte	0x04, 0x36
        /*0106*/ 	.short	(.L_1264 - .L_1263)
.L_1263:
        /*0108*/ 	.word	0x00000008
.L_1264:


//--------------------- .nv.info._ZN10layer_norm13ln_fwd_kernelINS_13Kernel_traitsI6__halfS2_S2_S2_fjLj1536ELj1ELj4ELj1ELj16ENS_18Kernel_traits_baseILj1536ES2_S2_S2_S2_fjLj128EEEEELb0ELb0ELb0ELb0EEEvNS_9FwdParamsE --------------------------
	.section	.nv.info._ZN10layer_norm13ln_fwd_kernelINS_13Kernel_traitsI6__halfS2_S2_S2_fjLj1536ELj1ELj4ELj1ELj16ENS_18Kernel_traits_baseILj1536ES2_S2_S2_S2_fjLj128EEEEELb0ELb0ELb0ELb0EEEvNS_9FwdParamsE,"",@"SHT_CUDA_INFO"
	.sectionflags	@""
	.align	4


	//----- nvinfo : EIATTR_CUDA_API_VERSION
	.align		4
        /*0000*/ 	.byte	0x04, 0x37
        /*0002*/ 	.short	(.L_1266 - .L_1265)
.L_1265:
        /*0004*/ 	.word	0x00000082


	//----- nvinfo : EIATTR_KPARAM_INFO
	.align		4
.L_1266:
        /*0008*/ 	.byte	0x04, 0x17
        /*000a*/ 	.short	(.L_1268 - .L_1267)
.L_1267:
        /*000c*/ 	.word	0x00000000
        /*0010*/ 	.short	0x0000
        /*0012*/ 	.short	0x0000
        /*0014*/ 	.byte	0x00, 0xf0, 0xa1, 0x03


	//----- nvinfo : EIATTR_SPARSE_MMA_MASK
	.align		4
.L_1268:
        /*0018*/ 	.byte	0x03, 0x50
        /*001a*/ 	.short	0x0000


	//----- nvinfo : EIATTR_MAXREG_COUNT
	.align		4
        /*001c*/ 	.byte	0x03, 0x1b
        /*001e*/ 	.short	0x00ff


	//----- nvinfo : EIATTR_MERCURY_ISA_VERSION
	.align		4
        /*0020*/ 	.byte	0x03, 0x5f
        /*0022*/ 	.short	0x0101


	//----- nvinfo : EIATTR_COOP_GROUP_MASK_REGIDS
	.align		4
        /*0024*/ 	.byte	0x04, 0x29
        /*0026*/ 	.short	(.L_1270 - .L_1269)


	//   ....[0]....
.L_1269:
        /*0028*/ 	.word	0xffffffff


	//   ....[1]....
        /*002c*/ 	.word	0xffffffff


	//   ....[2]....
        /*0030*/ 	.word	0xffffffff


	//   ....[3]....
        /*0034*/ 	.word	0xffffffff


	//   ....[4]....
        /*0038*/ 	.word	0xffffffff


	//   ....[5]....
        /*003c*/ 	.word	0xffffffff


	//   ....[6]....
        /*0040*/ 	.word	0xffffffff


	//   ....[7]....
        /*0044*/ 	.word	0xffffffff


	//   ....[8]....
        /*0048*/ 	.word	0xffffffff


	//   ....[9]....
        /*004c*/ 	.word	0xffffffff


	//   ....[10]....
        /*0050*/ 	.word	0x0500004e


	//   ....[11]....
        /*0054*/ 	.word	0x0500004e


	//   ....[12]....
        /*0058*/ 	.word	0x0500004e


	//   ....[13]....
        /*005c*/ 	.word	0x0500004e


	//   ....[14]....
        /*0060*/ 	.word	0x0500004e


	//   ....[15]....
        /*0064*/ 	.word	0x0500004e


	//   ....[16]....
        /*0068*/ 	.word	0x0500004e


	//   ....[17]....
        /*006c*/ 	.word	0x0500004e


	//   ....[18]....
        /*0070*/ 	.word	0x0500004e


	//   ....[19]....
        /*0074*/ 	.word	0x0500004e


	//----- nvinfo : EIATTR_COOP_GROUP_INSTR_OFFSETS
	.align		4
.L_1270:
        /*0078*/ 	.byte	0x04, 0x28
        /*007a*/ 	.short	(.L_1272 - .L_1271)


	//   ....[0]....
.L_1271:
        /*007c*/ 	.word	0x00002cf0


	//   ....[1]....
        /*0080*/ 	.word	0x00002d20


	//   ....[2]....
        /*0084*/ 	.word	0x00002d40


	//   ....[3]....
        /*0088*/ 	.word	0x00002d60


	//   ....[4]....
        /*008c*/ 	.word	0x00002d90


	//   ....[5]....
        /*0090*/ 	.word	0x000033e0


	//   ....[6]....
        /*0094*/ 	.word	0x00003400


	//   ....[7]....
        /*0098*/ 	.word	0x00003420


	//   ....[8]....
        /*009c*/ 	.word	0x00003440


	//   ....[9]....
        /*00a0*/ 	.word	0x00003460


	//   ....[10]....
        /*00a4*/ 	.word	0x00004960


	//   ....[11]....
        /*00a8*/ 	.word	0x00004a00


	//   ....[12]....
        /*00ac*/ 	.word	0x00004a70


	//   ....[13]....
        /*00b0*/ 	.word	0x00004ae0


	//   ....[14]....
        /*00b4*/ 	.word	0x00004b60


	//   ....[15]....
        /*00b8*/ 	.word	0x00005200


	//   ....[16]....
        /*00bc*/ 	.word	0x00005270


	//   ....[17]....
        /*00c0*/ 	.word	0x000052e0


	//   ....[18]....
        /*00c4*/ 	.word	0x00005350


	//   ....[19]....
        /*00c8*/ 	.word	0x000053c0


	//----- nvinfo : EIATTR_VRC_CTA_INIT_COUNT
	.align		4
.L_1272:
        /*00cc*/ 	.byte	0x02, 0x4a
	.zero		1
	.zero		1


	//----- nvinfo : EIATTR_EXIT_INSTR_OFFSETS
	.align		4
        /*00d0*/ 	.byte	0x04, 0x1c
        /*00d2*/ 	.short	(.L_1274 - .L_1273)


	//   ....[0]....
.L_1273:
        /*00d4*/ 	.word	0x00000760


	//   ....[1]....
        /*00d8*/ 	.word	0x000048f0


	//----- nvinfo : EIATTR_MAX_THREADS
	.align		4
.L_1274:
        /*00dc*/ 	.byte	0x04, 0x05
        /*00de*/ 	.short	(.L_1276 - .L_1275)
.L_1275:
        /*00e0*/ 	.word	0x00000080
        /*00e4*/ 	.word	0x00000001
        /*00e8*/ 	.word	0x00000001


	//----- nvinfo : EIATTR_CRS_STACK_SIZE
	.align		4
.L_1276:
        /*00ec*/ 	.byte	0x04, 0x1e
        /*00ee*/ 	.short	(.L_1278 - .L_1277)
.L_1277:
        /*00f0*/ 	.word	0x00000000


	//----- nvinfo : EIATTR_CBANK_PARAM_SIZE
	.align		4
.L_1278:
        /*00f4*/ 	.byte	0x03, 0x19
        /*00f6*/ 	.short	0x00e8


	//----- nvinfo : EIATTR_PARAM_CBANK
	.align		4
        /*00f8*/ 	.byte	0x04, 0x0a
        /*00fa*/ 	.short	(.L_1280 - .L_1279)
	.align		4
.L_1279:
        /*00fc*/ 	.word	index@(.nv.constant0._ZN10layer_norm13ln_fwd_kernelINS_13Kernel_traitsI6__halfS2_S2_S2_fjLj1536ELj1ELj4ELj1ELj16ENS_18Kernel_traits_baseILj1536ES2_S2_S2_S2_fjLj128EEEEELb0ELb0ELb0ELb0EEEvNS_9FwdParamsE)
        /*0100*/ 	.short	0x0380
        /*0102*/ 	.short	0x00e8


	//----- nvinfo : EIATTR_SW_WAR
	.align		4
.L_1280:
        /*0104*/ 	.byte	0x04, 0x36
        /*0106*/ 	.short	(.L_1282 - .L_1281)
.L_1281:
        /*0108*/ 	.word	0x00000008
.L_1282:


//--------------------- .nv.info._ZN10layer_norm13ln_fwd_kernelINS_13Kernel_traitsI6__halfS2_S2_S2_fjLj1536ELj1ELj4ELj1ELj16ENS_18Kernel_traits_baseILj1536ES2_S2_S2_S2_fjLj128EEEEELb0ELb0ELb0ELb1EEEvNS_9FwdParamsE --------------------------
	.section	.nv.info._ZN10layer_norm13ln_fwd_kernelINS_13Kernel_traitsI6__halfS2_S2_S2_fjLj1536ELj1ELj4ELj1ELj16ENS_18Kernel_traits_baseILj1536ES2_S2_S2_S2_fjLj128EEEEELb0ELb0ELb0ELb1EEEvNS_9FwdParamsE,"",@"SHT_CUDA_INFO"
	.sectionflags	@""
	.align	4


	//----- nvinfo : EIATTR_CUDA_API_VERSION
	.align		4
        /*0000*/ 	.byte	0x04, 0x37
        /*0002*/ 	.short	(.L_1284 - .L_1283)
.L_1283:
        /*0004*/ 	.word	0x00000082


	//----- nvinfo : EIATTR_KPARAM_INFO
	.align		4
.L_1284:
        /*0008*/ 	.byte	0x04, 0x17
        /*000a*/ 	.short	(.L_1286 - .L_1285)
.L_1285:
        /*000c*/ 	.word	0x00000000
        /*0010*/ 	.short	0x0000
        /*0012*/ 	.short	0x0000
        /*0014*/ 	.byte	0x00, 0xf0, 0xa1, 0x03


	//----- nvinfo : EIATTR_SPARSE_MMA_MASK
	.align		4
.L_1286:
        /*0018*/ 	.byte	0x03, 0x50
        /*001a*/ 	.short	0x0000


	//----- nvinfo : EIATTR_MAXREG_COUNT
	.align		4
        /*001c*/ 	.byte	0x03, 0x1b
        /*001e*/ 	.short	0x00ff


	//----- nvinfo : EIATTR_MERCURY_ISA_VERSION
	.align		4
        /*0020*/ 	.byte	0x03, 0x5f
        /*0022*/ 	.short	0x0101


	//----- nvinfo : EIATTR_COOP_GROUP_MASK_REGIDS
	.align		4
        /*0024*/ 	.byte	0x04, 0x29
        /*0026*/ 	.short	(.L_1288 - .L_1287)


	//   ....[0]....
.L_1287:
        /*0028*/ 	.word	0xffffffff


	//   ....[1]....
        /*002c*/ 	.word	0xffffffff


	//   ....[2]....
        /*0030*/ 	.word	0xffffffff


	//   ....[3]....
        /*0034*/ 	.word	0xffffffff


	//   ....[4]....
        /*0038*/ 	.word	0xffffffff


	//   ....[5]....
        /*003c*/ 	.word	0xffffffff


	//   ....[6]....
        /*0040*/ 	.word	0xffffffff


	//   ....[7]....
        /*0044*/ 	.word	0xffffffff


	//   ....[8]....
        /*0048*/ 	.word	0xffffffff


	//   ....[9]....
        /*004c*/ 	.word	0xffffffff


	//   ....[10]....
        /*0050*/ 	.word	0x05000075


	//   ....[11]....
        /*0054*/ 	.word	0x05000075


	//   ....[12]....
        /*0058*/ 	.word	0x05000075


	//   ....[13]....
        /*005c*/ 	.word	0x05000075


	//   ....[14]....
        /*0060*/ 	.word	0x05000075


	//   ....[15]....
        /*0064*/ 	.word	0x05000075


	//   ....[16]....
        /*0068*/ 	.word	0x05000075


	//   ....[17]....
        /*006c*/ 	.word	0x05000075


	//   ....[18]....
        /*0070*/ 	.word	0x05000075


	//   ....[19]....
        /*0074*/ 	.word	0x05000075


	//----- nvinfo : EIATTR_COOP_GROUP_INSTR_OFFSETS
	.align		4
.L_1288:
        /*0078*/ 	.byte	0x04, 0x28
        /*007a*/ 	.short	(.L_1290 - .L_1289)


	//   ....[0]....
.L_1289:
        /*007c*/ 	.word	0x00002590


	//   ....[1]....
        /*0080*/ 	.word	0x000025b0


	//   ....[2]....
        /*0084*/ 	.word	0x000025d0


	//   ....[3]....
        /*0088*/ 	.word	0x00002600


	//   ....[4]....
        /*008c*/ 	.word	0x00002620


	//   ....[5]....
        /*0090*/ 	.word	0x00002c50


	//   ....[6]....
        /*0094*/ 	.word	0x00002c70


	//   ....[7]....
        /*0098*/ 	.word	0x00002c90


	//   ....[8]....
        /*009c*/ 	.word	0x00002cb0


	//   ....[9]....
        /*00a0*/ 	.word	0x00002cd0


	//   ....[10]....
        /*00a4*/ 	.word	0x00003fc0


	//   ....[11]....
        /*00a8*/ 	.word	0x00004060


	//   ....[12]....
        /*00ac*/ 	.word	0x000040d0


	//   ....[13]....
        /*00b0*/ 	.word	0x00004150


	//   ....[14]....
        /*00b4*/ 	.word	0x000041c0


	//   ....[15]....
        /*00b8*/ 	.word	0x00004830


	//   ....[16]....
        /*00bc*/ 	.word	0x000048a0


	//   ....[17]....
        /*00c0*/ 	.word	0x00004910


	//   ....[18]....
        /*00c4*/ 	.word	0x00004980


	//   ....[19]....
        /*00c8*/ 	.word	0x000049f0


	//----- nvinfo : EIATTR_VRC_CTA_INIT_COUNT
	.align		4
.L_1290:
        /*00cc*/ 	.byte	0x02, 0x4a
	.zero		1
	.zero		1


	//----- nvinfo : EIATTR_EXIT_INSTR_OFFSETS
	.align		4
        /*00d0*/ 	.byte	0x04, 0x1c
        /*00d2*/ 	.short	(.L_1292 - .L_1291)


	//   ....[0]....
.L_1291:
        /*00d4*/ 	.word	0x00000360


	//   ....[1]....
        /*00d8*/ 	.word	0x00003f50


	//----- nvinfo : EIATTR_MAX_THREADS
	.align		4
.L_1292:
        /*00dc*/ 	.byte	0x04, 0x05
        /*00de*/ 	.short	(.L_1294 - .L_1293)
.L_1293:
        /*00e0*/ 	.word	0x00000080
        /*00e4*/ 	.word	0x00000001
        /*00e8*/ 	.word	0x00000001


	//----- nvinfo : EIATTR_CRS_STACK_SIZE
	.align		4
.L_1294:
        /*00ec*/ 	.byte	0x04, 0x1e
        /*00ee*/ 	.short	(.L_1296 - .L_1295)
.L_1295:
        /*00f0*/ 	.word	0x00000000


	//----- nvinfo : EIATTR_CBANK_PARAM_SIZE
	.align		4
.L_1296:
        /*00f4*/ 	.byte	0x03, 0x19
        /*00f6*/ 	.short	0x00e8


	//----- nvinfo : EIATTR_PARAM_CBANK
	.align		4
        /*00f8*/ 	.byte	0x04, 0x0a
        /*00fa*/ 	.short	(.L_1298 - .L_1297)
	.align		4
.L_1297:
        /*00fc*/ 	.word	index@(.nv.constant0._ZN10layer_norm13ln_fwd_kernelINS_13Kernel_traitsI6__halfS2_S2_S2_fjLj1536ELj1ELj4ELj1ELj16ENS_18Kernel_traits_baseILj1536ES2_S2_S2_S2_fjLj128EEEEELb0ELb0ELb0ELb1EEEvNS_9FwdParamsE)
        /*0100*/ 	.short	0x0380
        /*0102*/ 	.short	0x00e8


	//----- nvinfo : EIATTR_SW_WAR
	.align		4
.L_1298:
        /*0104*/ 	.byte	0x04, 0x36
        /*0106*/ 	.short	(.L_1300 - .L_1299)
.L_1299:
        /*0108*/ 	.word	0x00000008
.L_1300:


//--------------------- .nv.info._ZN10layer_norm13ln_fwd_kernelINS_13Kernel_traitsI6__halfS2_S2_S2_fjLj1536ELj1ELj4ELj1ELj16ENS_18Kernel_traits_baseILj1536ES2_S2_S2_S2_fjLj128EEEEELb0ELb0ELb1ELb0EEEvNS_9FwdParamsE --------------------------
	.section	.nv.info._ZN10layer_norm13ln_fwd_kernelINS_13Kernel_traitsI6__halfS2_S2_S2_fjLj1536ELj1ELj4ELj1ELj16ENS_18Kernel_traits_baseILj1536ES2_S2_S2_S2_fjLj128EEEEELb0ELb0ELb1ELb0EEEvNS_9FwdParamsE,"",@"SHT_CUDA_INFO"
	.sectionflags	@""
	.align	4


	//----- nvinfo : EIATTR_CUDA_API_VERSION
	.align		4
        /*0000*/ 	.byte	0x04, 0x37
        /*0002*/ 	.short	(.L_1302 - .L_1301)
.L_1301:
        /*0004*/ 	.word	0x00000082


	//----- nvinfo : EIATTR_KPARAM_INFO
	.align		4
.L_1302:
        /*0008*/ 	.byte	0x04, 0x17
        /*000a*/ 	.short	(.L_1304 - .L_1303)
.L_1303:
        /*000c*/ 	.word	0x00000000
        /*0010*/ 	.short	0x0000
        /*0012*/ 	.short	0x0000
        /*0014*/ 	.byte	0x00, 0xf0, 0xa1, 0x03


	//----- nvinfo : EIATTR_SPARSE_MMA_MASK
	.align		4
.L_1304:
        /*0018*/ 	.byte	0x03, 0x50
        /*001a*/ 	.short	0x0000


	//----- nvinfo : EIATTR_MAXREG_COUNT
	.align		4
        /*001c*/ 	.byte	0x03, 0x1b
        /*001e*/ 	.short	0x00ff


	//----- nvinfo : EIATTR_MERCURY_ISA_VERSION
	.align		4
        /*0020*/ 	.byte	0x03, 0x5f
        /*0022*/ 	.short	0x0101


	//----- nvinfo : EIATTR_COOP_GROUP_MASK_REGIDS
	.align		4
        /*0024*/ 	.byte	0x04, 0x29
        /*0026*/ 	.short	(.L_1306 - .L_1305)


	//   ....[0]....
.L_1305:
        /*0028*/ 	.word	0xffffffff


	//   ....[1]....
        /*002c*/ 	.word	0xffffffff


	//   ....[2]....
        /*0030*/ 	.word	0xffffffff


	//   ....[3]....
        /*0034*/ 	.word	0xffffffff


	//   ....[4]....
        /*0038*/ 	.word	0xffffffff


	//   ....[5]....
        /*003c*/ 	.word	0xffffffff


	//   ....[6]....
        /*0040*/ 	.word	0xffffffff


	//   ....[7]....
        /*0044*/ 	.word	0xffffffff


	//   ....[8]....
        /*0048*/ 	.word	0xffffffff


	//   ....[9]....
        /*004c*/ 	.word	0xffffffff


	//   ....[10]....
        /*0050*/ 	.word	0x05000072


	//   ....[11]....
        /*0054*/ 	.word	0x05000072


	//   ....[12]....
        /*0058*/ 	.word	0x05000072


	//   ....[13]....
        /*005c*/ 	.word	0x05000072


	//   ....[14]....
        /*0060*/ 	.word	0x05000072


	//   ....[15]....
        /*0064*/ 	.word	0x05000072


	//   ....[16]....
        /*0068*/ 	.word	0x05000072


	//   ....[17]....
        /*006c*/ 	.word	0x05000072


	//   ....[18]....
        /*0070*/ 	.word	0x05000072


	//   ....[19]....
        /*0074*/ 	.word	0x05000072


	//----- nvinfo : EIATTR_COOP_GROUP_INSTR_OFFSETS
	.align		4
.L_1306:
        /*0078*/ 	.byte	0x04, 0x28
        /*007a*/ 	.short	(.L_1308 - .L_1307)


	//   ....[0]....
.L_1307:
        /*007c*/ 	.word	0x000035d0


	//   ....[1]....
        /*0080*/ 	.word	0x00003610


	//   ....[2]....
        /*0084*/ 	.word	0x00003630


	//   ....[3]....
        /*0088*/ 	.word	0x00003650


	//   ....[4]....
        /*008c*/ 	.word	0x00003670


	//   ....[5]....
        /*0090*/ 	.word	0x00003cb0


	//   ....[6]....
        /*0094*/ 	.word	0x00003cd0


	//   ....[7]....
        /*0098*/ 	.word	0x00003cf0


	//   ....[8]....
        /*009c*/ 	.word	0x00003d10


	//   ....[9]....
        /*00a0*/ 	.word	0x00003d30


	//   ....[10]....
        /*00a4*/ 	.word	0x000052a0


	//   ....[11]....
        /*00a8*/ 	.word	0x00005350


	//   ....[12]....
        /*00ac*/ 	.word	0x000053c0


	//   ....[13]....
        /*00b0*/ 	.word	0x00005430


	//   ....[14]....
        /*00b4*/ 	.word	0x000054a0


	//   ....[15]....
        /*00b8*/ 	.word	0x00005b40


	//   ....[16]....
        /*00bc*/ 	.word	0x00005bb0


	//   ....[17]....
        /*00c0*/ 	.word	0x00005c20


	//   ....[18]....
        /*00c4*/ 	.word	0x00005c90


	//   ....[19]....
        /*00c8*/ 	.word	0x00005d00


	//----- nvinfo : EIATTR_VRC_CTA_INIT_COUNT
	.align		4
.L_1308:
        /*00cc*/ 	.byte	0x02, 0x4a
	.zero		1
	.zero		1


	//----- nvinfo : EIATTR_EXIT_INSTR_OFFSETS
	.align		4
        /*00d0*/ 	.byte	0x04, 0x1c
        /*00d2*/ 	.short	(.L_1310 - .L_1309)


	//   ....[0]....
.L_1309:
        /*00d4*/ 	.word	0x00000790


	//   ....[1]....
        /*00d8*/ 	.word	0x00005230


	//----- nvinfo : EIATTR_MAX_THREADS
	.align		4
.L_1310:
        /*00dc*/ 	.byte	0x04, 0x05
        /*00de*/ 	.short	(.L_1312 - .L_1311)
.L_1311:
        /*00e0*/ 	.word	0x00000080
        /*00e4*/ 	.word	0x00000001
        /*00e8*/ 	.word	0x00000001


	//----- nvinfo : EIATTR_CRS_STACK_SIZE
	.align		4
.L_1312:
        /*00ec*/ 	.byte	0x04, 0x1e
        /*00ee*/ 	.short	(.L_1314 - .L_1313)
.L_1313:
        /*00f0*/ 	.word	0x00000000


	//----- nvinfo : EIATTR_CBANK_PARAM_SIZE
	.align		4
.L_1314:
        /*00f4*/ 	.byte	0x03, 0x19
        /*00f6*/ 	.short	0x00e8


	//----- nvinfo : EIATTR_PARAM_CBANK
	.align		4
        /*00f8*/ 	.byte	0x04, 0x0a
        /*00fa*/ 	.short	(.L_1316 - .L_1315)
	.align		4
.L_1315:
        /*00fc*/ 	.word	index@(.nv.constant0._ZN10layer_norm13ln_fwd_kernelINS_13Kernel_traitsI6__halfS2_S2_S2_fjLj1536ELj1ELj4ELj1ELj16ENS_18Kernel_traits_baseILj1536ES2_S2_S2_S2_fjLj128EEEEELb0ELb0ELb1ELb0EEEvNS_9FwdParamsE)
        /*0100*/ 	.short	0x0380
        /*0102*/ 	.short	0x00e8


	//----- nvinfo : EIATTR_SW_WAR
	.align		4
.L_1316:
        /*0104*/ 	.byte	0x04, 0x36
        /*0106*/ 	.short	(.L_1318 - .L_1317)
.L_1317:
        /*0108*/ 	.word	0x00000008
.L_1318:


//--------------------- .nv.info._ZN10layer_norm13ln_fwd_kernelINS_13Kernel_traitsI6__halfS2_S2_S2_fjLj1536ELj1ELj4ELj1ELj16ENS_18Kernel_traits_baseILj1536ES2_S2_S2_S2_fjLj128EEEEELb0ELb0ELb1ELb1EEEvNS_9FwdParamsE --------------------------
	.section	.nv.info._ZN10layer_norm13ln_fwd_kernelINS_13Kernel_traitsI6__halfS2_S2_S2_fjLj1536ELj1ELj4ELj1ELj16ENS_18Kernel_traits_baseILj1536ES2_S2_S2_S2_fjLj128EEEEELb0ELb0ELb1ELb1EEEvNS_9FwdParamsE,"",@"SHT_CUDA_INFO"
	.sectionflags	@""
	.align	4


	//----- nvinfo : EIATTR_CUDA_API_VERSION
	.align		4
        /*0000*/ 	.byte	0x04, 0x37
        /*0002*/ 	.short	(.L_1320 - .L_1319)
.L_1319:
        /*0004*/ 	.word	0x00000082


	//----- nvinfo : EIATTR_KPARAM_INFO
	.align		4
.L_1320:
        /*0008*/ 	.byte	0x04, 0x17
        /*000a*/ 	.short	(.L_1322 - .L_1321)
.L_1321:
        /*000c*/ 	.word	0x00000000
        /*0010*/ 	.short	0x0000
        /*0012*/ 	.short	0x0000
        /*0014*/ 	.byte	0x00, 0xf0, 0xa1, 0x03


	//----- nvinfo : EIATTR_SPARSE_MMA_MASK
	.align		4
.L_1322:
        /*0018*/ 	.byte	0x03, 0x50
        /*001a*/ 	.short	0x0000


	//----- nvinfo : EIATTR_MAXREG_COUNT
	.align		4
        /*001c*/ 	.byte	0x03, 0x1b
        /*001e*/ 	.short	0x00ff


	//----- nvinfo : EIATTR_MERCURY_ISA_VERSION
	.align		4
        /*0020*/ 	.byte	0x03, 0x5f
        /*0022*/ 	.short	0x0101


	//----- nvinfo : EIATTR_COOP_GROUP_MASK_REGIDS
	.align		4
        /*0024*/ 	.byte	0x04, 0x29
        /*0026*/ 	.short	(.L_1324 - .L_1323)


	//   ....[0]....
.L_1323:
        /*0028*/ 	.word	0xffffffff


	//   ....[1]....
        /*002c*/ 	.word	0xffffffff


	//   ....[2]....
        /*0030*/ 	.word	0xffffffff


	//   ....[3]....
        /*0034*/ 	.word	0xffffffff


	//   ....[4]....
        /*0038*/ 	.word	0xffffffff


	//   ....[5]....
        /*003c*/ 	.word	0xffffffff


	//   ....[6]....
        /*0040*/ 	.word	0xffffffff


	//   ....[7]....
        /*0044*/ 	.word	0xffffffff


	//   ....[8]....
        /*0048*/ 	.word	0xffffffff


	//   ....[9]....
        /*004c*/ 	.word	0xffffffff


	//   ....[10]....
        /*0050*/ 	.word	0x05000072


	//   ....[11]....
        /*0054*/ 	.word	0x05000072


	//   ....[12]....
        /*0058*/ 	.word	0x05000072


	//   ....[13]....
        /*005c*/ 	.word	0x05000072


	//   ....[14]....
        /*0060*/ 	.word	0x05000072


	//   ....[15]....
        /*0064*/ 	.word	0x05000072


	//   ....[16]....
        /*0068*/ 	.word	0x05000072


	//   ....[17]....
        /*006c*/ 	.word	0x05000072


	//   ....[18]....
        /*0070*/ 	.word	0x05000072


	//   ....[19]....
        /*0074*/ 	.word	0x05000072


	//----- nvinfo : EIATTR_COOP_GROUP_INSTR_OFFSETS
	.align		4
.L_1324:
        /*0078*/ 	.byte	0x04, 0x28
        /*007a*/ 	.short	(.L_1326 - .L_1325)


	//   ....[0]....
.L_1325:
        /*007c*/ 	.word	0x00002d50


	//   ....[1]....
        /*0080*/ 	.word	0x00002d80


	//   ....[2]....
        /*0084*/ 	.word	0x00002da0


	//   ....[3]....
        /*0088*/ 	.word	0x00002dc0


	//   ....[4]....
        /*008c*/ 	.word	0x00002de0


	//   ....[5]....
        /*0090*/ 	.word	0x00003410


	//   ....[6]....
        /*0094*/ 	.word	0x00003430


	//   ....[7]....
        /*0098*/ 	.word	0x00003450


	//   ....[8]....
        /*009c*/ 	.word	0x00003470


	//   ....[9]....
        /*00a0*/ 	.word	0x00003490


	//   ....[10]....
        /*00a4*/ 	.word	0x00004860


	//   ....[11]....
        /*00a8*/ 	.word	0x00004910


	//   ....[12]....
        /*00ac*/ 	.word	0x00004980


	//   ....[13]....
        /*00b0*/ 	.word	0x000049f0


	//   ....[14]....
        /*00b4*/ 	.word	0x00004a60


	//   ....[15]....
        /*00b8*/ 	.word	0x000050e0


	//   ....[16]....
        /*00bc*/ 	.word	0x00005150


	//   ....[17]....
        /*00c0*/ 	.word	0x000051c0


	//   ....[18]....
        /*00c4*/ 	.word	0x00005230


	//   ....[19]....
        /*00c8*/ 	.word	0x000052a0


	//----- nvinfo : EIATTR_VRC_CTA_INIT_COUNT
	.align		4
.L_1326:
        /*00cc*/ 	.byte	0x02, 0x4a
	.zero		1
	.zero		1


	//----- nvinfo : EIATTR_EXIT_INSTR_OFFSETS
	.align		4
        /*00d0*/ 	.byte	0x04, 0x1c
        /*00d2*/ 	.short	(.L_1328 - .L_1327)


	//   ....[0]....
.L_1327:
        /*00d4*/ 	.word	0x00000360


	//   ....[1]....
        /*00d8*/ 	.word	0x000047f0


	//----- nvinfo : EIATTR_MAX_THREADS
	.align		4
.L_1328:
        /*00dc*/ 	.byte	0x04, 0x05
        /*00de*/ 	.short	(.L_1330 - .L_1329)
.L_1329:
        /*00e0*/ 	.word	0x00000080
        /*00e4*/ 	.word	0x00000001
        /*00e8*/ 	.word	0x00000001


	//----- nvinfo : EIATTR_CRS_STACK_SIZE
	.align		4
.L_1330:
        /*00ec*/ 	.byte	0x04, 0x1e
        /*00ee*/ 	.short	(.L_1332 - .L_1331)
.L_1331:
        /*00f0*/ 	.word	0x00000000


	//----- nvinfo : EIATTR_CBANK_PARAM_SIZE
	.align		4
.L_1332:
        /*00f4*/ 	.byte	0x03, 0x19
        /*00f6*/ 	.short	0x00e8


	//----- nvinfo : EIATTR_PARAM_CBANK
	.align		4
        /*00f8*/ 	.byte	0x04, 0x0a
        /*00fa*/ 	.short	(.L_1334 - .L_1333)
	.align		4
.L_1333:
        /*00fc*/ 	.word	index@(.nv.constant0._ZN10layer_norm13ln_fwd_kernelINS_13Kernel_traitsI6__halfS2_S2_S2_fjLj1536ELj1ELj4ELj1ELj16ENS_18Kernel_traits_baseILj1536ES2_S2_S2_S2_fjLj128EEEEELb0ELb0ELb1ELb1EEEvNS_9FwdParamsE)
        /*0100*/ 	.short	0x0380
        /*0102*/ 	.short	0x00e8


	//----- nvinfo : EIATTR_SW_WAR
	.align		4
.L_1334:
        /*0104*/ 	.byte	0x04, 0x36
        /*0106*/ 	.short	(.L_1336 - .L_1335)
.L_1335:
        /*0108*/ 	.word	0x00000008
.L_1336:


//--------------------- .nv.info._ZN10layer_norm13ln_fwd_kernelINS_13Kernel_traitsI6__halfS2_S2_S2_fjLj1536ELj1ELj4ELj1ELj16ENS_18Kernel_traits_baseILj1536ES2_S2_S2_S2_fjLj128EEEEELb0ELb1ELb0ELb0EEEvNS_9FwdParamsE --------------------------
	.section	.nv.info._ZN10layer_norm13ln_fwd_kernelINS_13Kernel_traitsI6__halfS2_S2_S2_fjLj1536ELj1ELj4ELj1ELj16ENS_18Kernel_traits_baseILj1536ES2_S2_S2_S2_fjLj128EEEEELb0ELb1ELb0ELb0EEEvNS_9FwdParamsE,"",@"SHT_CUDA_INFO"
	.sectionflags	@""
	.align	4


	//----- nvinfo : EIATTR_CUDA_API_VERSION
	.align		4
        /*0000*/ 	.byte	0x04, 0x37
        /*0002*/ 	.short	(.L_1338 - .L_1337)
.L_1337:
        /*0004*/ 	.word	0x00000082


	//----- nvinfo : EIATTR_KPARAM_INFO
	.align		4
.L_1338:
        /*0008*/ 	.byte	0x04, 0x17
        /*000a*/ 	.short	(.L_1340 - .L_1339)
.L_1339:
        /*000c*/ 	.word	0x00000000
        /*0010*/ 	.short	0x0000
        /*0012*/ 	.short	0x0000
        /*0014*/ 	.byte	0x00, 0xf0, 0xa1, 0x03


	//----- nvinfo : EIATTR_SPARSE_MMA_MASK
	.align		4
.L_1340:
        /*0018*/ 	.byte	0x03, 0x50
        /*001a*/ 	.short	0x0000


	//----- nvinfo : EIATTR_MAXREG_COUNT
	.align		4
        /*001c*/ 	.byte	0x03, 0x1b
        /*001e*/ 	.short	0x00ff


	//----- nvinfo : EIATTR_MERCURY_ISA_VERSION
	.align		4
        /*0020*/ 	.byte	0x03, 0x5f
        /*0022*/ 	.short	0x0101


	//----- nvinfo : EIATTR_COOP_GROUP_MASK_REGIDS
	.align		4
        /*0024*/ 	.byte	0x04, 0x29
        /*0026*/ 	.short	(.L_1342 - .L_1341)


	//   ....[0]....
.L_1341:
        /*0028*/ 	.word	0xffffffff


	//   ....[1]....
        /*002c*/ 	.word	0xffffffff


	//   ....[2]....
        /*0030*/ 	.word	0xffffffff


	//   ....[3]....
        /*0034*/ 	.word	0xffffffff


	//   ....[4]....
        /*0038*/ 	.word	0xffffffff


	//   ....[5]....
        /*003c*/ 	.word	0xffffffff


	//   ....[6]....
        /*0040*/ 	.word	0xffffffff


	//   ....[7]....
        /*0044*/ 	.word	0xffffffff


	//   ....[8]....
        /*0048*/ 	.word	0xffffffff


	//   ....[9]....
        /*004c*/ 	.word	0xffffffff


	//   ....[10]....
        /*0050*/ 	.word	0x0500008a


	//   ....[11]....
        /*0054*/ 	.word	0x0500008a


	//   ....[12]....
        /*0058*/ 	.word	0x0500008a


	//   ....[13]....
        /*005c*/ 	.word	0x0500008a


	//   ....[14]....
        /*0060*/ 	.word	0x0500008a


	//   ....[15]....
        /*0064*/ 	.word	0x0500008a


	//   ....[16]....
        /*0068*/ 	.word	0x0500008a


	//   ....[17]....
        /*006c*/ 	.word	0x0500008a


	//   ....[18]....
        /*0070*/ 	.word	0x0500008a


	//   ....[19]....
        /*0074*/ 	.word	0x0500008a


	//----- nvinfo : EIATTR_COOP_GROUP_INSTR_OFFSETS
	.align		4
.L_1342:
        /*0078*/ 	.byte	0x04, 0x28
        /*007a*/ 	.short	(.L_1344 - .L_1343)


	//   ....[0]....
.L_1343:
        /*007c*/ 	.word	0x00003370


	//   ....[1]....
        /*0080*/ 	.word	0x000033a0


	//   ....[2]....
        /*0084*/ 	.word	0x000033c0


	//   ....[3]....
        /*0088*/ 	.word	0x000033e0


	//   ....[4]....
        /*008c*/ 	.word	0x00003410


	//   ....[5]....
        /*0090*/ 	.word	0x00003a50


	//   ....[6]....
        /*0094*/ 	.word	0x00003a70


	//   ....[7]....
        /*0098*/ 	.word	0x00003a90


	//   ....[8]....
        /*009c*/ 	.word	0x00003ab0


	//   ....[9]....
        /*00a0*/ 	.word	0x00003ad0


	//   ....[10]....
        /*00a4*/ 	.word	0x00004fe0


	//   ....[11]....
        /*00a8*/ 	.word	0x00005080


	//   ....[12]....
        /*00ac*/ 	.word	0x000050f0


	//   ....[13]....
        /*00b0*/ 	.word	0x00005160


	//   ....[14]....
        /*00b4*/ 	.word	0x000051e0


	//   ....[15]....
        /*00b8*/ 	.word	0x00005880


	//   ....[16]....
        /*00bc*/ 	.word	0x000058f0


	//   ....[17]....
        /*00c0*/ 	.word	0x00005960


	//   ....[18]....
        /*00c4*/ 	.word	0x000059d0


	//   ....[19]....
        /*00c8*/ 	.word	0x00005a40


	//----- nvinfo : EIATTR_VRC_CTA_INIT_COUNT
	.align		4
.L_1344:
        /*00cc*/ 	.byte	0x02, 0x4a
	.zero		1
	.zero		1


	//----- nvinfo : EIATTR_EXIT_INSTR_OFFSETS
	.align		4
        /*00d0*/ 	.byte	0x04, 0x1c
        /*00d2*/ 	.short	(.L_1346 - .L_1345)


	//   ....[0]....
.L_1345:
        /*00d4*/ 	.word	0x00000980


	//   ....[1]....
        /*00d8*/ 	.word	0x00004f70


	//----- nvinfo : EIATTR_MAX_THREADS
	.align		4
.L_1346:
        /*00dc*/ 	.byte	0x04, 0x05
        /*00de*/ 	.short	(.L_1348 - .L_1347)
.L_1347:
        /*00e0*/ 	.word	0x00000080
        /*00e4*/ 	.word	0x00000001
        /*00e8*/ 	.word	0x00000001


	//----- nvinfo : EIATTR_CRS_STACK_SIZE
	.align		4
.L_1348:
        /*00ec*/ 	.byte	0x04, 0x1e
        /*00ee*/ 	.short	(.L_1350 - .L_1349)
.L_1349:
        /*00f0*/ 	.word	0x00000000


	//----- nvinfo : EIATTR_CBANK_PARAM_SIZE
	.align		4
.L_1350:
        /*00f4*/ 	.byte	0x03, 0x19
        /*00f6*/ 	.short	0x00e8


	//----- nvinfo : EIATTR_PARAM_CBANK
	.align		4
        /*00f8*/ 	.byte	0x04, 0x0a
        /*00fa*/ 	.short	(.L_1352 - .L_1351)
	.align		4
.L_1351:
        /*00fc*/ 	.word	index@(.nv.constant0._ZN10layer_norm13ln_fwd_kernelINS_13Kernel_traitsI6__halfS2_S2_S2_fjLj1536ELj1ELj4ELj1ELj16ENS_18Kernel_traits_baseILj1536ES2_S2_S2_S2_fjLj128EEEEELb0ELb1ELb0ELb0EEEvNS_9FwdParamsE)
        /*0100*/ 	.short	0x0380
        /*0102*/ 	.short	0x00e8


	//----- nvinfo : EIATTR_SW_WAR
	.align		4
.L_1352:
        /*0104*/ 	.byte	0x04, 0x36
        /*0106*/ 	.short	(.L_1354 - .L_1353)
.L_1353:
        /*0108*/ 	.word	0x00000008
.L_1354:


//--------------------- .nv.info._ZN10layer_norm13ln_fwd_kernelINS_13Kernel_traitsI6__halfS2_S2_S2_fjLj1536ELj1ELj4ELj1ELj16ENS_18Kernel_traits_baseILj1536ES2_S2_S2_S2_fjLj128EEEEELb0ELb1ELb0ELb1EEEvNS_9FwdParamsE --------------------------
	.section	.nv.info._ZN10layer_norm13ln_fwd_kernelINS_13Kernel_traitsI6__halfS2_S2_S2_fjLj1536ELj1ELj4ELj1ELj16ENS_18Kernel_traits_baseILj1536ES2_S2_S2_S2_fjLj128EEEEELb0ELb1ELb0ELb1EEEvNS_9FwdParamsE,"",@"SHT_CUDA_INFO"
	.sectionflags	@""
	.align	4


	//----- nvinfo : EIATTR_CUDA_API_VERSION
	.align		4
        /*0000*/ 	.byte	0x04, 0x37
        /*0002*/ 	.short	(.L_1356 - .L_1355)
.L_1355:
        /*0004*/ 	.word	0x00000082


	//----- nvinfo : EIATTR_KPARAM_INFO
	.align		4
.L_1356:
        /*0008*/ 	.byte	0x04, 0x17
        /*000a*/ 	.short	(.L_1358 - .L_1357)
.L_1357:
        /*000c*/ 	.word	0x00000000
        /*0010*/ 	.short	0x0000
        /*0012*/ 	.short	0x0000
        /*0014*/ 	.byte	0x00, 0xf0, 0xa1, 0x03


	//----- nvinfo : EIATTR_SPARSE_MMA_MASK
	.align		4
.L_1358:
        /*0018*/ 	.byte	0x03, 0x50
        /*001a*/ 	.short	0x0000


	//----- nvinfo : EIATTR_MAXREG_COUNT
	.align		4
        /*001c*/ 	.byte	0x03, 0x1b
        /*001e*/ 	.short	0x00ff


	//----- nvinfo : EIATTR_MERCURY_ISA_VERSION
	.align		4
        /*0020*/ 	.byte	0x03, 0x5f
        /*0022*/ 	.short	0x0101


	//----- nvinfo : EIATTR_COOP_GROUP_MASK_REGIDS
	.align		4
        /*0024*/ 	.byte	0x04, 0x29
        /*0026*/ 	.short	(.L_1360 - .L_1359)


	//   ....[0]....
.L_1359:
        /*0028*/ 	.word	0xffffffff


	//   ....[1]....
        /*002c*/ 	.word	0xffffffff


	//   ....[2]....
        /*0030*/ 	.word	0xffffffff


	//   ....[3]....
        /*0034*/ 	.word	0xffffffff


	//   ....[4]....
        /*0038*/ 	.word	0xffffffff


	//   ....[5]....
        /*003c*/ 	.word	0xffffffff


	//   ....[6]....
        /*0040*/ 	.word	0xffffffff


	//   ....[7]....
        /*0044*/ 	.word	0xffffffff


	//   ....[8]....
        /*0048*/ 	.word	0xffffffff


	//   ....[9]....
        /*004c*/ 	.word	0xffffffff


	//   ....[10]....
        /*0050*/ 	.word	0xffffffff


	//   ....[11]....
        /*0054*/ 	.word	0xffffffff


	//   ....[12]....
        /*0058*/ 	.word	0xffffffff


	//   ....[13]....
        /*005c*/ 	.word	0xffffffff


	//   ....[14]....
        /*0060*/ 	.word	0xffffffff


	//   ....[15]....
        /*0064*/ 	.word	0xffffffff


	//   ....[16]....
        /*0068*/ 	.word	0xffffffff


	//   ....[17]....
        /*006c*/ 	.word	0xffffffff


	//   ....[18]....
        /*0070*/ 	.word	0xffffffff


	//   ....[19]....
        /*0074*/ 	.word	0xffffffff


	//   ....[20]....
        /*0078*/ 	.word	0x0500006f


	//   ....[21]....
        /*007c*/ 	.word	0x0500006f


	//   ....[22]....
        /*0080*/ 	.word	0x0500006f


	//   ....[23]....
        /*0084*/ 	.word	0x0500006f


	//   ....[24]....
        /*0088*/ 	.word	0x0500006f


	//   ....[25]....
        /*008c*/ 	.word	0x0500006f


	//   ....[26]....
        /*0090*/ 	.word	0x0500006f


	//   ....[27]....
        /*0094*/ 	.word	0x0500006f


	//   ....[28]....
        /*0098*/ 	.word	0x0500006f


	//   ....[29]....
        /*009c*/ 	.word	0x0500006f


	//   ....[30]....
        /*00a0*/ 	.word	0x0500006f


	//   ....[31]....
        /*00a4*/ 	.word	0x0500006f


	//   ....[32]....
        /*00a8*/ 	.word	0x0500006f


	//   ....[33]....
        /*00ac*/ 	.word	0x0500006f


	//   ....[34]....
        /*00b0*/ 	.word	0x0500006f


	//   ....[35]....
        /*00b4*/ 	.word	0x0500006f


	//   ....[36]....
        /*00b8*/ 	.word	0x0500006f


	//   ....[37]....
        /*00bc*/ 	.word	0x0500006f


	//   ....[38]....
        /*00c0*/ 	.word	0x0500006f


	//   ....[39]....
        /*00c4*/ 	.word	0x0500006f


	//----- nvinfo : EIATTR_COOP_GROUP_INSTR_OFFSETS
	.align		4
.L_1360:
        /*00c8*/ 	.byte	0x04, 0x28
        /*00ca*/ 	.short	(.L_1362 - .L_1361)


	//   ....[0]....
.L_1361:
        /*00cc*/ 	.word	0x00002420


	//   ....[1]....
        /*00d0*/ 	.word	0x00002450


	//   ....[2]....
        /*00d4*/ 	.word	0x00002470


	//   ....[3]....
        /*00d8*/ 	.word	0x00002490


	//   ....[4]....
        /*00dc*/ 	.word	0x000024b0


	//   ....[5]....
        /*00e0*/ 	.word	0x00002ae0


	//   ....[6]....
        /*00e4*/ 	.word	0x00002b00


	//   ....[7]....
        /*00e8*/ 	.word	0x00002b20


	//   ....[8]....
        /*00ec*/ 	.word	0x00002b40


	//   ....[9]....
        /*00f0*/ 	.word	0x00002b60


	//   ....[10]....
        /*00f4*/ 	.word	0x000063d0


	//   ....[11]....
        /*00f8*/ 	.word	0x00006400


	//   ....[12]....
        /*00fc*/ 	.word	0x00006420


	//   ....[13]....
        /*0100*/ 	.word	0x00006440


	//   ....[14]....
        /*0104*/ 	.word	0x00006460


	//   ....[15]....
        /*0108*/ 	.word	0x00006a90


	//   ....[16]....
        /*010c*/ 	.word	0x00006ab0


	//   ....[17]....
        /*0110*/ 	.word	0x00006ad0


	//   ....[18]....
        /*0114*/ 	.word	0x00006af0


	//   ....[19]....
        /*0118*/ 	.word	0x00006b10


	//   ....[20]....
        /*011c*/ 	.word	0x00007e00


	//   ....[21]....
        /*0120*/ 	.word	0x00007e90


	//   ....[22]....
        /*0124*/ 	.word	0x00007ef0


	//   ....[23]....
        /*0128*/ 	.word	0x00007f50


	//   ....[24]....
        /*012c*/ 	.word	0x00007fb0


	//   ....[25]....
        /*0130*/ 	.word	0x00008610


	//   ....[26]....
        /*0134*/ 	.word	0x00008670


	//   ....[27]....
        /*0138*/ 	.word	0x000086d0


	//   ....[28]....
        /*013c*/ 	.word	0x00008730


	//   ....[29]....
        /*0140*/ 	.word	0x00008790


	//   ....[30]....
        /*0144*/ 	.word	0x00008820


	//   ....[31]....
        /*0148*/ 	.word	0x000088b0


	//   ....[32]....
        /*014c*/ 	.word	0x00008910


	//   ....[33]....
        /*0150*/ 	.word	0x00008970


	//   ....[34]....
        /*0154*/ 	.word	0x000089d0


	//   ....[35]....
        /*0158*/ 	.word	0x00009030


	//   ....[36]....
        /*015c*/ 	.word	0x00009090


	//   ....[37]....
        /*0160*/ 	.word	0x000090f0


	//   ....[38]....
        /*0164*/ 	.word	0x00009150


	//   ....[39]....
        /*0168*/ 	.word	0x000091b0


	//----- nvinfo : EIATTR_VRC_CTA_INIT_COUNT
	.align		4
.L_1362:
        /*016c*/ 	.byte	0x02, 0x4a
	.zero		1
	.zero		1


	//----- nvinfo : EIATTR_EXIT_INSTR_OFFSETS
	.align		4
        /*0170*/ 	.byte	0x04, 0x1c
        /*0172*/ 	.short	(.L_1364 - .L_1363)


	//   ....[0]....
.L_1363:
        /*0174*/ 	.word	0x00000430


	//   ....[1]....
        /*0178*/ 	.word	0x00003df0


	//   ....[2]....
        /*017c*/ 	.word	0x00007d90


	//----- nvinfo : EIATTR_MAX_THREADS
	.align		4
.L_1364:
        /*0180*/ 	.byte	0x04, 0x05
        /*0182*/ 	.short	(.L_1366 - .L_1365)
.L_1365:
        /*0184*/ 	.word	0x00000080
        /*0188*/ 	.word	0x00000001
        /*018c*/ 	.word	0x00000001


	//----- nvinfo : EIATTR_CRS_STACK_SIZE
	.align		4
.L_1366:
        /*0190*/ 	.byte	0x04, 0x1e
        /*0192*/ 	.short	(.L_1368 - .L_1367)
.L_1367:
        /*0194*/ 	.word	0x00000000


	//----- nvinfo : EIATTR_CBANK_PARAM_SIZE
	.align		4
.L_1368:
        /*0198*/ 	.byte	0x03, 0x19
        /*019a*/ 	.short	0x00e8


	//----- nvinfo : EIATTR_PARAM_CBANK
	.align		4
        /*019c*/ 	.byte	0x04, 0x0a
        /*019e*/ 	.short	(.L_1370 - .L_1369)
	.align		4
.L_1369:
        /*01a0*/ 	.word	index@(.nv.constant0._ZN10layer_norm13ln_fwd_kernelINS_13Kernel_traitsI6__halfS2_S2_S2_fjLj1536ELj1ELj4ELj1ELj16ENS_18Kernel_traits_baseILj1536ES2_S2_S2_S2_fjLj128EEEEELb0ELb1ELb0ELb1EEEvNS_9FwdParamsE)
        /*01a4*/ 	.short	0x0380
        /*01a6*/ 	.short	0x00e8


	//----- nvinfo : EIATTR_SW_WAR
	.align		4
.L_1370:
        /*01a8*/ 	.byte	0x04, 0x36
        /*01aa*/ 	.short	(.L_1372 - .L_1371)
.L_1371:
        /*01ac*/ 	.word	0x00000008
.L_1372:


//--------------------- .nv.info._ZN10layer_norm13ln_fwd_kernelINS_13Kernel_traitsI6__halfS2_S2_S2_fjLj1536ELj1ELj4ELj1ELj16ENS_18Kernel_traits_baseILj1536ES2_S2_S2_S2_fjLj128EEEEELb0ELb1ELb1ELb0EEEvNS_9FwdParamsE --------------------------
	.section	.nv.info._ZN10layer_norm13ln_fwd_kernelINS_13Kernel_traitsI6__halfS2_S2_S2_fjLj1536ELj1ELj4ELj1ELj16ENS_18Kernel_traits_baseILj1536ES2_S2_S2_S2_fjLj128EEEEELb0ELb1ELb1ELb0EEEvNS_9FwdParamsE,"",@"SHT_CUDA_INFO"
	.sectionflags	@""
	.align	4


	//----- nvinfo : EIATTR_CUDA_API_VERSION
	.align		4
        /*0000*/ 	.byte	0x04, 0x37
        /*0002*/ 	.short	(.L_1374 - .L_1373)
.L_1373:
        /*0004*/ 	.word	0x00000082


	//----- nvinfo : EIATTR_KPARAM_INFO
	.align		4
.L_1374:
        /*0008*/ 	.byte	0x04, 0x17
        /*000a*/ 	.short	(.L_1376 - .L_1375)
.L_1375:
        /*000c*/ 	.word	0x00000000
        /*0010*/ 	.short	0x0000
        /*0012*/ 	.short	0x0000
        /*0014*/ 	.byte	0x00, 0xf0, 0xa1, 0x03


	//----- nvinfo : EIATTR_SPARSE_MMA_MASK
	.align		4
.L_1376:
        /*0018*/ 	.byte	0x03, 0x50
        /*001a*/ 	.short	0x0000


	//----- nvinfo : EIATTR_MAXREG_COUNT
	.align		4
        /*001c*/ 	.byte	0x03, 0x1b
        /*001e*/ 	.short	0x00ff


	//----- nvinfo : EIATTR_MERCURY_ISA_VERSION
	.align		4
        /*0020*/ 	.byte	0x03, 0x5f
        /*0022*/ 	.short	0x0101


	//----- nvinfo : EIATTR_COOP_GROUP_MASK_REGIDS
	.align		4
        /*0024*/ 	.byte	0x04, 0x29
        /*0026*/ 	.short	(.L_1378 - .L_1377)


	//   ....[0]....
.L_1377:
        /*0028*/ 	.word	0xffffffff


	//   ....[1]....
        /*002c*/ 	.word	0xffffffff


	//   ....[2]....
        /*0030*/ 	.word	0xffffffff


	//   ....[3]....
        /*0034*/ 	.word	0xffffffff


	//   ....[4]....
        /*0038*/ 	.word	0xffffffff


	//   ....[5]....
        /*003c*/ 	.word	0xffffffff


	//   ....[6]....
        /*0040*/ 	.word	0xffffffff


	//   ....[7]....
        /*0044*/ 	.word	0xffffffff


	//   ....[8]....
        /*0048*/ 	.word	0xffffffff


	//   ....[9]....
        /*004c*/ 	.word	0xffffffff


	//   ....[10]....
        /*0050*/ 	.word	0x05000094


	//   ....[11]....
        /*0054*/ 	.word	0x05000094


	//   ....[12]....
        /*0058*/ 	.word	0x05000094


	//   ....[13]....
        /*005c*/ 	.word	0x05000094


	//   ....[14]....
        /*0060*/ 	.word	0x05000094


	//   ....[15]....
        /*0064*/ 	.word	0x05000094


	//   ....[16]....
        /*0068*/ 	.word	0x05000094


	//   ....[17]....
        /*006c*/ 	.word	0x05000094


	//   ....[18]....
        /*0070*/ 	.word	0x05000094


	//   ....[19]....
        /*0074*/ 	.word	0x05000094


	//----- nvinfo : EIATTR_COOP_GROUP_INSTR_OFFSETS
	.align		4
.L_1378:
        /*0078*/ 	.byte	0x04, 0x28
        /*007a*/ 	.short	(.L_1380 - .L_1379)


	//   ....[0]....
.L_1379:
        /*007c*/ 	.word	0x000042e0


	//   ....[1]....
        /*0080*/ 	.word	0x00004310


	//   ....[2]....
        /*0084*/ 	.word	0x00004330


	//   ....[3]....
        /*0088*/ 	.word	0x00004350


	//   ....[4]....
        /*008c*/ 	.word	0x00004370


	//   ....[5]....
        /*0090*/ 	.word	0x000049b0


	//   ....[6]....
        /*0094*/ 	.word	0x000049d0


	//   ....[7]....
        /*0098*/ 	.word	0x000049f0


	//   ....[8]....
        /*009c*/ 	.word	0x00004a10


	//   ....[9]....
        /*00a0*/ 	.word	0x00004a30


	//   ....[10]....
        /*00a4*/ 	.word	0x00005fc0


	//   ....[11]....
        /*00a8*/ 	.word	0x00006070


	//   ....[12]....
        /*00ac*/ 	.word	0x000060e0


	//   ....[13]....
        /*00b0*/ 	.word	0x00006150


	//   ....[14]....
        /*00b4*/ 	.word	0x000061c0


	//   ....[15]....
        /*00b8*/ 	.word	0x00006840


	//   ....[16]....
        /*00bc*/ 	.word	0x000068b0


	//   ....[17]....
        /*00c0*/ 	.word	0x00006920


	//   ....[18]....
        /*00c4*/ 	.word	0x00006990


	//   ....[19]....
        /*00c8*/ 	.word	0x00006a00


	//----- nvinfo : EIATTR_VRC_CTA_INIT_COUNT
	.align		4
.L_1380:
        /*00cc*/ 	.byte	0x02, 0x4a
	.zero		1
	.zero		1


	//----- nvinfo : EIATTR_EXIT_INSTR_OFFSETS
	.align		4
        /*00d0*/ 	.byte	0x04, 0x1c
        /*00d2*/ 	.short	(.L_1382 - .L_1381)


	//   ....[0]....
.L_1381:
        /*00d4*/ 	.word	0x000009c0


	//   ....[1]....
        /*00d8*/ 	.word	0x00005f50


	//----- nvinfo : EIATTR_MAX_THREADS
	.align		4
.L_1382:
        /*00dc*/ 	.byte	0x04, 0x05
        /*00de*/ 	.short	(.L_1384 - .L_1383)
.L_1383:
        /*00e0*/ 	.word	0x00000080
        /*00e4*/ 	.word	0x00000001
        /*00e8*/ 	.word	0x00000001


	//----- nvinfo : EIATTR_CRS_STACK_SIZE
	.align		4
.L_1384:
        /*00ec*/ 	.byte	0x04, 0x1e
        /*00ee*/ 	.short	(.L_1386 - .L_1385)
.L_1385:
        /*00f0*/ 	.word	0x00000000


	//----- nvinfo : EIATTR_CBANK_PARAM_SIZE
	.align		4
.L_1386:
        /*00f4*/ 	.byte	0x03, 0x19
        /*00f6*/ 	.short	0x00e8


	//----- nvinfo : EIATTR_PARAM_CBANK
	.align		4
        /*00f8*/ 	.byte	0x04, 0x0a
        /*00fa*/ 	.short	(.L_1388 - .L_1387)
	.align		4
.L_1387:
        /*00fc*/ 	.word	index@(.nv.constant0._ZN10layer_norm13ln_fwd_kernelINS_13Kernel_traitsI6__halfS2_S2_S2_fjLj1536ELj1ELj4ELj1ELj16ENS_18Kernel_traits_baseILj1536ES2_S2_S2_S2_fjLj128EEEEELb0ELb1ELb1ELb0EEEvNS_9FwdParamsE)
        /*0100*/ 	.short	0x0380
        /*0102*/ 	.short	0x00e8


	//----- nvinfo : EIATTR_SW_WAR
	.align		4
.L_1388:
        /*0104*/ 	.byte	0x04, 0x36
        /*0106*/ 	.short	(.L_1390 - .L_1389)
.L_1389:
        /*0108*/ 	.word	0x00000008
.L_1390:


//--------------------- .nv.info._ZN10layer_norm13ln_fwd_kernelINS_13Kernel_traitsI6__halfS2_S2_S2_fjLj1536ELj1ELj4ELj1ELj16ENS_18Kernel_traits_baseILj1536ES2_S2_S2_S2_fjLj128EEEEELb0ELb1ELb1ELb1EEEvNS_9FwdParamsE --------------------------
	.section	.nv.info._ZN10layer_norm13ln_fwd_kernelINS_13Kernel_traitsI6__halfS2_S2_S2_fjLj1536ELj1ELj4ELj1ELj16ENS_18Kernel_traits_baseILj1536ES2_S2_S2_S2_fjLj128EEEEELb0ELb1ELb1ELb1EEEvNS_9FwdParamsE,"",@"SHT_CUDA_INFO"
	.sectionflags	@""
	.align	4


	//----- nvinfo : EIATTR_CUDA_API_VERSION
	.align		4
        /*0000*/ 	.byte	0x04, 0x37
        /*0002*/ 	.short	(.L_1392 - .L_1391)
.L_1391:
        /*0004*/ 	.word	0x00000082


	//----- nvinfo : EIATTR_KPARAM_INFO
	.align		4
.L_1392:
        /*0008*/ 	.byte	0x04, 0x17
        /*000a*/ 	.short	(.L_1394 - .L_1393)
.L_1393:
        /*000c*/ 	.word	0x00000000
        /*0010*/ 	.short	0x0000
        /*0012*/ 	.short	0x0000
        /*0014*/ 	.byte	0x00, 0xf0, 0xa1, 0x03


	//----- nvinfo : EIATTR_SPARSE_MMA_MASK
	.align		4
.L_1394:
        /*0018*/ 	.byte	0x03, 0x50
        /*001a*/ 	.short	0x0000


	//----- nvinfo : EIATTR_MAXREG_COUNT
	.align		4
        /*001c*/ 	.byte	0x03, 0x1b
        /*001e*/ 	.short	0x00ff


	//----- nvinfo : EIATTR_MERCURY_ISA_VERSION
	.align		4
        /*0020*/ 	.byte	0x03, 0x5f
        /*0022*/ 	.short	0x0101


	//----- nvinfo : EIATTR_COOP_GROUP_MASK_REGIDS
	.align		4
        /*0024*/ 	.byte	0x04, 0x29
        /*0026*/ 	.short	(.L_1396 - .L_1395)


	//   ....[0]....
.L_1395:
        /*0028*/ 	.word	0xffffffff


	//   ....[1]....
        /*002c*/ 	.word	0xffffffff


	//   ....[2]....
        /*0030*/ 	.word	0xffffffff


	//   ....[3]....
        /*0034*/ 	.word	0xffffffff


	//   ....[4]....
        /*0038*/ 	.word	0xffffffff


	//   ....[5]....
        /*003c*/ 	.word	0xffffffff


	//   ....[6]....
        /*0040*/ 	.word	0xffffffff


	//   ....[7]....
        /*0044*/ 	.word	0xffffffff


	//   ....[8]....
        /*0048*/ 	.word	0xffffffff


	//   ....[9]....
        /*004c*/ 	.word	0xffffffff


	//   ....[10]....
        /*0050*/ 	.word	0x0500008e


	//   ....[11]....
        /*0054*/ 	.word	0x0500008e


	//   ....[12]....
        /*0058*/ 	.word	0x0500008e


	//   ....[13]....
        /*005c*/ 	.word	0x0500008e


	//   ....[14]....
        /*0060*/ 	.word	0x0500008e


	//   ....[15]....
        /*0064*/ 	.word	0x0500008e


	//   ....[16]....
        /*0068*/ 	.word	0x0500008e


	//   ....[17]....
        /*006c*/ 	.word	0x0500008e


	//   ....[18]....
        /*0070*/ 	.word	0x0500008e


	//   ....[19]....
        /*0074*/ 	.word	0x0500008e


	//----- nvinfo : EIATTR_COOP_GROUP_INSTR_OFFSETS
	.align		4
.L_1396:
        /*0078*/ 	.byte	0x04, 0x28
        /*007a*/ 	.short	(.L_1398 - .L_1397)


	//   ....[0]....
.L_1397:
        /*007c*/ 	.word	0x00003a90


	//   ....[1]....
        /*0080*/ 	.word	0x00003ac0


	//   ....[2]....
        /*0084*/ 	.word	0x00003ae0


	//   ....[3]....
        /*0088*/ 	.word	0x00003b00


	//   ....[4]....
        /*008c*/ 	.word	0x00003b20


	//   ....[5]....
        /*0090*/ 	.word	0x00004150


	//   ....[6]....
        /*0094*/ 	.word	0x00004170


	//   ....[7]....
        /*0098*/ 	.word	0x00004190


	//   ....[8]....
        /*009c*/ 	.word	0x000041b0


	//   ....[9]....
        /*00a0*/ 	.word	0x000041d0


	//   ....[10]....
        /*00a4*/ 	.word	0x000055b0


	//   ....[11]....
        /*00a8*/ 	.word	0x00005660


	//   ....[12]....
        /*00ac*/ 	.word	0x000056d0


	//   ....[13]....
        /*00b0*/ 	.word	0x00005740


	//   ....[14]....
        /*00b4*/ 	.word	0x000057b0


	//   ....[15]....
        /*00b8*/ 	.word	0x00005e30


	//   ....[16]....
        /*00bc*/ 	.word	0x00005ea0


	//   ....[17]....
        /*00c0*/ 	.word	0x00005f10


	//   ....[18]....
        /*00c4*/ 	.word	0x00005f80


	//   ....[19]....
        /*00c8*/ 	.word	0x00005ff0


	//----- nvinfo : EIATTR_VRC_CTA_INIT_COUNT
	.align		4
.L_1398:
        /*00cc*/ 	.byte	0x02, 0x4a
	.zero		1
	.zero		1


	//----- nvinfo : EIATTR_EXIT_INSTR_OFFSETS
	.align		4
        /*00d0*/ 	.byte	0x04, 0x1c
        /*00d2*/ 	.short	(.L_1400 - .L_1399)


	//   ....[0]....
.L_1399:
        /*00d4*/ 	.word	0x00000460


	//   ....[1]....
        /*00d8*/ 	.word	0x00005540


	//----- nvinfo : EIATTR_MAX_THREADS
	.align		4
.L_1400:
        /*00dc*/ 	.byte	0x04, 0x05
        /*00de*/ 	.short	(.L_1402 - .L_1401)
.L_1401:
        /*00e0*/ 	.word	0x00000080
        /*00e4*/ 	.word	0x00000001
        /*00e8*/ 	.word	0x00000001


	//----- nvinfo : EIATTR_CRS_STACK_SIZE
	.align		4
.L_1402:
        /*00ec*/ 	.byte	0x04, 0x1e
        /*00ee*/ 	.short	(.L_1404 - .L_1403)
.L_1403:
        /*00f0*/ 	.word	0x00000000


	//----- nvinfo : EIATTR_CBANK_PARAM_SIZE
	.align		4
.L_1404:
        /*00f4*/ 	.byte	0x03, 0x19
        /*00f6*/ 	.short	0x00e8


	//----- nvinfo : EIATTR_PARAM_CBANK
	.align		4
        /*00f8*/ 	.byte	0x04, 0x0a
        /*00fa*/ 	.short	(.L_1406 - .L_1405)
	.align		4
.L_1405:
        /*00fc*/ 	.word	index@(.nv.constant0._ZN10layer_norm13ln_fwd_kernelINS_13Kernel_traitsI6__halfS2_S2_S2_fjLj1536ELj1ELj4ELj1ELj16ENS_18Kernel_traits_baseILj1536ES2_S2_S2_S2_fjLj128EEEEELb0ELb1ELb1ELb1EEEvNS_9FwdParamsE)
        /*0100*/ 	.short	0x0380
        /*0102*/ 	.short	0x00e8


	//----- nvinfo : EIATTR_SW_WAR
	.align		4
.L_1406:
        /*0104*/ 	.byte	0x04, 0x36
        /*0106*/ 	.short	(.L_1408 - .L_1407)
.L_1407:
        /*0108*/ 	.word	0x00000008
.L_1408:


//--------------------- .nv.info._ZN10layer_norm13ln_fwd_kernelINS_13Kernel_traitsI6__halfS2_S2_S2_fjLj1536ELj1ELj4ELj1ELj16ENS_18Kernel_traits_baseILj1536ES2_S2_S2_S2_fjLj128EEEEELb1ELb0ELb0ELb0EEEvNS_9FwdParamsE --------------------------
	.section	.nv.info._ZN10layer_norm13ln_fwd_kernelINS_13Kernel_traitsI6__halfS2_S2_S2_fjLj1536ELj1ELj4ELj1ELj16ENS_18Kernel_traits_baseILj1536ES2_S2_S2_S2_fjLj128EEEEELb1ELb0ELb0ELb0EEEvNS_9FwdParamsE,"",@"SHT_CUDA_INFO"
	.sectionflags	@""
	.align	4


	//----- nvinfo : EIATTR_CUDA_API_VERSION
	.align		4
        /*0000*/ 	.byte	0x04, 0x37
        /*0002*/ 	.short	(.L_1410 - .L_1409)
.L_1409:
        /*0004*/ 	.word	0x00000082


	//----- nvinfo : EIATTR_KPARAM_INFO
	.align		4
.L_1410:
        /*0008*/ 	.byte	0x04, 0x17
        /*000a*/ 	.short	(.L_1412 - .L_1411)
.L_1411:
        /*000c*/ 	.word	0x00000000
        /*0010*/ 	.short	0x0000
        /*0012*/ 	.short	0x0000
        /*0014*/ 	.byte	0x00, 0xf0, 0xa1, 0x03


	//----- nvinfo : EIATTR_SPARSE_MMA_MASK
	.align		4
.L_1412:
        /*0018*/ 	.byte	0x03, 0x50
        /*001a*/ 	.short	0x0000


	//----- nvinfo : EIATTR_MAXREG_COUNT
	.align		4
        /*001c*/ 	.byte	0x03, 0x1b
        /*001e*/ 	.short	0x00ff


	//----- nvinfo : EIATTR_MERCURY_ISA_VERSION
	.align		4
        /*0020*/ 	.byte	0x03, 0x5f
        /*0022*/ 	.short	0x0101


	//----- nvinfo : EIATTR_COOP_GROUP_MASK_REGIDS
	.align		4
        /*0024*/ 	.byte	0x04, 0x29
        /*0026*/ 	.short	(.L_1414 - .L_1413)


	//   ....[0]....
.L_1413:
        /*0028*/ 	.word	0xffffffff


	//   ....[1]....
        /*002c*/ 	.word	0xffffffff


	//   ....[2]....
        /*0030*/ 	.word	0xffffffff


	//   ....[3]....
        /*0034*/ 	.word	0xffffffff


	//   ....[4]....
        /*0038*/ 	.word	0xffffffff


	//   ....[5]....
        /*003c*/ 	.word	0xffffffff


	//   ....[6]....
        /*0040*/ 	.word	0xffffffff


	//   ....[7]....
        /*0044*/ 	.word	0xffffffff


	//   ....[8]....
        /*0048*/ 	.word	0xffffffff


	//   ....[9]....
        /*004c*/ 	.word	0xffffffff


	//   ....[10]....
        /*0050*/ 	.word	0x05000077


	//   ....[11]....
        /*0054*/ 	.word	0x05000077


	//   ....[12]....
        /*0058*/ 	.word	0x05000077


	//   ....[13]....
        /*005c*/ 	.word	0x05000077


	//   ....[14]....
        /*0060*/ 	.word	0x05000077


	//   ....[15]....
        /*0064*/ 	.word	0x05000077


	//   ....[16]....
        /*0068*/ 	.word	0x05000077


	//   ....[17]....
        /*006c*/ 	.word	0x05000077


	//   ....[18]....
        /*0070*/ 	.word	0x05000077


	//   ....[19]....
        /*0074*/ 	.word	0x05000077


	//----- nvinfo : EIATTR_COOP_GROUP_INSTR_OFFSETS
	.align		4
.L_1414:
        /*0078*/ 	.byte	0x04, 0x28
        /*007a*/ 	.short	(.L_1416 - .L_1415)


	//   ....[0]....
.L_1415:
        /*007c*/ 	.word	0x00027530


	//   ....[1]....
        /*0080*/ 	.word	0x00027560


	//   ....[2]....
        /*0084*/ 	.word	0x00027580


	//   ....[3]....
        /*0088*/ 	.word	0x000275a0


	//   ....[4]....
        /*008c*/ 	.word	0x000275d0


	//   ....[5]....
        /*0090*/ 	.word	0x00027c10


	//   ....[6]....
        /*0094*/ 	.word	0x00027c30


	//   ....[7]....
        /*0098*/ 	.word	0x00027c50


	//   ....[8]....
        /*009c*/ 	.word	0x00027c70


	//   ....[9]....
        /*00a0*/ 	.word	0x00027c90


	//   ....[10]....
        /*00a4*/ 	.word	0x000291a0


	//   ....[11]....
        /*00a8*/ 	.word	0x00029240


	//   ....[12]....
        /*00ac*/ 	.word	0x000292b0


	//   ....[13]....
        /*00b0*/ 	.word	0x00029320


	//   ....[14]....
        /*00b4*/ 	.word	0x000293a0


	//   ....[15]....
        /*00b8*/ 	.word	0x00029a40


	//   ....[16]....
        /*00bc*/ 	.word	0x00029ab0


	//   ....[17]....
        /*00c0*/ 	.word	0x00029b20


	//   ....[18]....
        /*00c4*/ 	.word	0x00029b90


	//   ....[19]....
        /*00c8*/ 	.word	0x00029c00


	//----- nvinfo : EIATTR_VRC_CTA_INIT_COUNT
	.align		4
.L_1416:
        /*00cc*/ 	.byte	0x02, 0x4a
	.zero		1
	.zero		1


	//----- nvinfo : EIATTR_EXIT_INSTR_OFFSETS
	.align		4
        /*00d0*/ 	.byte	0x04, 0x1c
        /*00d2*/ 	.short	(.L_1418 - .L_1417)


	//   ....[0]....
.L_1417:
        /*00d4*/ 	.word	0x00000990


	//   ....[1]....
        /*00d8*/ 	.word	0x00029130


	//----- nvinfo : EIATTR_INDIRECT_BRANCH_TARGETS
	.align		4
.L_1418:
        /*00dc*/ 	.byte	0x04, 0x34
        /*00de*/ 	.short	(.L_1420 - .L_1419)


	//   ....[0]....
.L_1419:
        /*00e0*/ 	.word	.L_x_54184@srel
        /*00e4*/ 	.short	0x0
        /*00e6*/ 	.short	0x0
        /*00e8*/ 	.word	0x3
        /*00ec*/ 	.word	.L_x_54185@srel
        /*00f0*/ 	.word	.L_x_54186@srel
        /*00f4*/ 	.word	.L_x_54187@srel


	//----- nvinfo : EIATTR_MAX_THREADS
	.align		4
.L_1420:
        /*00f8*/ 	.byte	0x04, 0x05
        /*00fa*/ 	.short	(.L_1422 - .L_1421)
.L_1421:
        /*00fc*/ 	.word	0x00000080
        /*0100*/ 	.word	0x00000001
        /*0104*/ 	.word	0x00000001


	//----- nvinfo : EIATTR_CRS_STACK_SIZE
	.align		4
.L_1422:
        /*0108*/ 	.byte	0x04, 0x1e
        /*010a*/ 	.short	(.L_1424 - .L_1423)
.L_1423:
        /*010c*/ 	.word	0x00000000


	//----- nvinfo : EIATTR_CBANK_PARAM_SIZE
	.align		4
.L_1424:
        /*0110*/ 	.byte	0x03, 0x19
        /*0112*/ 	.short	0x00e8


	//----- nvinfo : EIATTR_PARAM_CBANK
	.align		4
        /*0114*/ 	.byte	0x04, 0x0a
        /*0116*/ 	.short	(.L_1426 - .L_1425)
	.align		4
.L_1425:
        /*0118*/ 	.word	index@(.nv.constant0._ZN10layer_norm13ln_fwd_kernelINS_13Kernel_traitsI6__halfS2_S2_S2_fjLj1536ELj1ELj4ELj1ELj16ENS_18Kernel_traits_baseILj1536ES2_S2_S2_S2_fjLj128EEEEELb1ELb0ELb0ELb0EEEvNS_9FwdParamsE)
        /*011c*/ 	.short	0x0380
        /*011e*/ 	.short	0x00e8


	//----- nvinfo : EIATTR_SW_WAR
	.align		4
.L_1426:
        /*0120*/ 	.byte	0x04, 0x36
        /*0122*/ 	.short	(.L_1428 - .L_1427)
.L_1427:
        /*0124*/ 	.word	0x00000008
.L_1428:


//--------------------- .nv.info._ZN10layer_norm13ln_fwd_kernelINS_13Kernel_traitsI6__halfS2_S2_S2_fjLj1536ELj1ELj4ELj1ELj16ENS_18Kernel_traits_baseILj1536ES2_S2_S2_S2_fjLj128EEEEELb1ELb0ELb0ELb1EEEvNS_9FwdParamsE --------------------------
	.section	.nv.info._ZN10layer_norm13ln_fwd_kernelINS_13Kernel_traitsI6__halfS2_S2_S2_fjLj1536ELj1ELj4ELj1ELj16ENS_18Kernel_traits_baseILj1536ES2_S2_S2_S2_fjLj128EEEEELb1ELb0ELb0ELb1EEEvNS_9FwdParamsE,"",@"SHT_CUDA_INFO"
	.sectionflags	@""
	.align	4


	//----- nvinfo : EIATTR_CUDA_API_VERSION
	.align		4
        /*0000*/ 	.byte	0x04, 0x37
        /*0002*/ 	.short	(.L_1430 - .L_1429)
.L_1429:
        /*0004*/ 	.word	0x00000082


	//----- nvinfo : EIATTR_KPARAM_INFO
	.align		4
.L_1430:
        /*0008*/ 	.byte	0x04, 0x17
        /*000a*/ 	.short	(.L_1432 - .L_1431)
.L_1431:
        /*000c*/ 	.word	0x00000000
        /*0010*/ 	.short	0x0000
        /*0012*/ 	.short	0x0000
        /*0014*/ 	.byte	0x00, 0xf0, 0xa1, 0x03


	//----- nvinfo : EIATTR_SPARSE_MMA_MASK
	.align		4
.L_1432:
        /*0018*/ 	.byte	0x03, 0x50
        /*001a*/ 	.short	0x0000


	//----- nvinfo : EIATTR_MAXREG_COUNT
	.align		4
        /*001c*/ 	.byte	0x03, 0x1b
        /*001e*/ 	.short	0x00ff


	//----- nvinfo : EIATTR_MERCURY_ISA_VERSION
	.align		4
        /*0020*/ 	.byte	0x03, 0x5f
        /*0022*/ 	.short	0x0101


	//----- nvinfo : EIATTR_COOP_GROUP_MASK_REGIDS
	.align		4
        /*0024*/ 	.byte	0x04, 0x29
        /*0026*/ 	.short	(.L_1434 - .L_1433)


	//   ....[0]....
.L_1433:
        /*0028*/ 	.word	0xffffffff


	//   ....[1]....
        /*002c*/ 	.word	0xffffffff


	//   ....[2]....
        /*0030*/ 	.word	0xffffffff


	//   ....[3]....
        /*0034*/ 	.word	0xffffffff


	//   ....[4]....
        /*0038*/ 	.word	0xffffffff


	//   ....[5]....
        /*003c*/ 	.word	0xffffffff


	//   ....[6]....
        /*0040*/ 	.word	0xffffffff


	//   ....[7]....
        /*0044*/ 	.word	0xffffffff


	//   ....[8]....
        /*0048*/ 	.word	0xffffffff


	//   ....[9]....
        /*004c*/ 	.word	0xffffffff


	//   ....[10]....
        /*0050*/ 	.word	0x0500000a


	//   ....[11]....
        /*0054*/ 	.word	0x0500000a


	//   ....[12]....
        /*0058*/ 	.word	0x0500000a


	//   ....[13]....
        /*005c*/ 	.word	0x0500000a


	//   ....[14]....
        /*0060*/ 	.word	0x0500000a


	//   ....[15]....
        /*0064*/ 	.word	0x0500000a


	//   ....[16]....
        /*0068*/ 	.word	0x0500000a


	//   ....[17]....
        /*006c*/ 	.word	0x0500000a


	//   ....[18]....
        /*0070*/ 	.word	0x0500000a


	//   ....[19]....
        /*0074*/ 	.word	0x0500000a


	//----- nvinfo : EIATTR_COOP_GROUP_INSTR_OFFSETS
	.align		4
.L_1434:
        /*0078*/ 	.byte	0x04, 0x28
        /*007a*/ 	.short	(.L_1436 - .L_1435)


	//   ....[0]....
.L_1435:
        /*007c*/ 	.word	0x000200a0


	//   ....[1]....
        /*0080*/ 	.word	0x000200c0


	//   ....[2]....
        /*0084*/ 	.word	0x000200e0


	//   ....[3]....
        /*0088*/ 	.word	0x00020110


	//   ....[4]....
        /*008c*/ 	.word	0x00020130


	//   ....[5]....
        /*0090*/ 	.word	0x00020760


	//   ....[6]....
        /*0094*/ 	.word	0x00020780


	//   ....[7]....
        /*0098*/ 	.word	0x000207a0


	//   ....[8]....
        /*009c*/ 	.word	0x000207c0


	//   ....[9]....
        /*00a0*/ 	.word	0x000207e0


	//   ....[10]....
        /*00a4*/ 	.word	0x00021ad0


	//   ....[11]....
        /*00a8*/ 	.word	0x00021b70


	//   ....[12]....
        /*00ac*/ 	.word	0x00021be0


	//   ....[13]....
        /*00b0*/ 	.word	0x00021c60


	//   ....[14]....
        /*00b4*/ 	.word	0x00021cd0


	//   ....[15]....
        /*00b8*/ 	.word	0x00022340


	//   ....[16]....
        /*00bc*/ 	.word	0x000223b0


	//   ....[17]....
        /*00c0*/ 	.word	0x00022420


	//   ....[18]....
        /*00c4*/ 	.word	0x00022490


	//   ....[19]....
        /*00c8*/ 	.word	0x00022500


	//----- nvinfo : EIATTR_VRC_CTA_INIT_COUNT
	.align		4
.L_1436:
        /*00cc*/ 	.byte	0x02, 0x4a
	.zero		1
	.zero		1


	//----- nvinfo : EIATTR_EXIT_INSTR_OFFSETS
	.align		4
        /*00d0*/ 	.byte	0x04, 0x1c
        /*00d2*/ 	.short	(.L_1438 - .L_1437)


	//   ....[0]....
.L_1437:
        /*00d4*/ 	.word	0x00000430


	//   ....[1]....
        /*00d8*/ 	.word	0x00021a60


	//----- nvinfo : EIATTR_INDIRECT_BRANCH_TARGETS
	.align		4
.L_1438:
        /*00dc*/ 	.byte	0x04, 0x34
        /*00de*/ 	.short	(.L_1440 - .L_1439)


	//   ....[0]....
.L_1439:
        /*00e0*/ 	.word	.L_x_54188@srel
        /*00e4*/ 	.short	0x0
        /*00e6*/ 	.short	0x0
        /*00e8*/ 	.word	0x3
        /*00ec*/ 	.word	.L_x_54189@srel
        /*00f0*/ 	.word	.L_x_54190@srel
        /*00f4*/ 	.word	.L_x_54191@srel


	//----- nvinfo : EIATTR_MAX_THREADS
	.align		4
.L_1440:
        /*00f8*/ 	.byte	0x04, 0x05
        /*00fa*/ 	.short	(.L_1442 - .L_1441)
.L_1441:
        /*00fc*/ 	.word	0x00000080
        /*0100*/ 	.word	0x00000001
        /*0104*/ 	.word	0x00000001


	//----- nvinfo : EIATTR_CRS_STACK_SIZE
	.align		4
.L_1442:
        /*0108*/ 	.byte	0x04, 0x1e
        /*010a*/ 	.short	(.L_1444 - .L_1443)
.L_1443:
        /*010c*/ 	.word	0x00000000


	//----- nvinfo : EIATTR_CBANK_PARAM_SIZE
	.align		4
.L_1444:
        /*0110*/ 	.byte	0x03, 0x19
        /*0112*/ 	.short	0x00e8


	//----- nvinfo : EIATTR_PARAM_CBANK
	.align		4
        /*0114*/ 	.byte	0x04, 0x0a
        /*0116*/ 	.short	(.L_1446 - .L_1445)
	.align		4
.L_1445:
        /*0118*/ 	.word	index@(.nv.constant0._ZN10layer_norm13ln_fwd_kernelINS_13Kernel_traitsI6__halfS2_S2_S2_fjLj1536ELj1ELj4ELj1ELj16ENS_18Kernel_traits_baseILj1536ES2_S2_S2_S2_fjLj128EEEEELb1ELb0ELb0ELb1EEEvNS_9FwdParamsE)
        /*011c*/ 	.short	0x0380
        /*011e*/ 	.short	0x00e8


	//----- nvinfo : EIATTR_SW_WAR
	.align		4
.L_1446:
        /*0120*/ 	.byte	0x04, 0x36
        /*0122*/ 	.short	(.L_1448 - .L_1447)
.L_1447:
        /*0124*/ 	.word	0x00000008
.L_1448:


//--------------------- .nv.info._ZN10layer_norm13ln_fwd_kernelINS_13Kernel_traitsI6__halfS2_S2_S2_fjLj1536ELj1ELj4ELj1ELj16ENS_18Kernel_traits_baseILj1536ES2_S2_S2_S2_fjLj128EEEEELb1ELb0ELb1ELb0EEEvNS_9FwdParamsE --------------------------
	.section	.nv.info._ZN10layer_norm13ln_fwd_kernelINS_13Kernel_traitsI6__halfS2_S2_S2_fjLj1536ELj1ELj4ELj1ELj16ENS_18Kernel_traits_baseILj1536ES2_S2_S2_S2_fjLj128EEEEELb1ELb0ELb1ELb0EEEvNS_9FwdParamsE,"",@"SHT_CUDA_INFO"
	.sectionflags	@""
	.align	4


	//----- nvinfo : EIATTR_CUDA_API_VERSION
	.align		4
        /*0000*/ 	.byte	0x04, 0x37
        /*0002*/ 	.short	(.L_1450 - .L_1449)
.L_1449:
        /*0004*/ 	.word	0x00000082


	//----- nvinfo : EIATTR_KPARAM_INFO
	.align		4
.L_1450:
        /*0008*/ 	.byte	0x04, 0x17
        /*000a*/ 	.short	(.L_1452 - .L_1451)
.L_1451:
        /*000c*/ 	.word	0x00000000
        /*0010*/ 	.short	0x0000
        /*0012*/ 	.short	0x0000
        /*0014*/ 	.byte	0x00, 0xf0, 0xa1, 0x03


	//----- nvinfo : EIATTR_SPARSE_MMA_MASK
	.align		4
.L_1452:
        /*0018*/ 	.byte	0x03, 0x50
        /*001a*/ 	.short	0x0000


	//----- nvinfo : EIATTR_MAXREG_COUNT
	.align		4
        /*001c*/ 	.byte	0x03, 0x1b
        /*001e*/ 	.short	0x00ff


	//----- nvinfo : EIATTR_MERCURY_ISA_VERSION
	.align		4
        /*0020*/ 	.byte	0x03, 0x5f
        /*0022*/ 	.short	0x0101


	//----- nvinfo : EIATTR_COOP_GROUP_MASK_REGIDS
	.align		4
        /*0024*/ 	.byte	0x04, 0x29
        /*0026*/ 	.short	(.L_1454 - .L_1453)


	//   ....[0]....
.L_1453:
        /*0028*/ 	.word	0xffffffff


	//   ....[1]....
        /*002c*/ 	.word	0xffffffff


	//   ....[2]....
        /*0030*/ 	.word	0xffffffff


	//   ....[3]....
        /*0034*/ 	.word	0xffffffff


	//   ....[4]....
        /*0038*/ 	.word	0xffffffff


	//   ....[5]....
        /*003c*/ 	.word	0xffffffff


	//   ....[6]....
        /*0040*/ 	.word	0xffffffff


	//   ....[7]....
        /*0044*/ 	.word	0xffffffff


	//   ....[8]....
        /*0048*/ 	.word	0xffffffff


	//   ....[9]....
        /*004c*/ 	.word	0xffffffff


	//   ....[10]....
        /*0050*/ 	.word	0x0500008b


	//   ....[11]....
        /*0054*/ 	.word	0x0500008b


	//   ....[12]....
        /*0058*/ 	.word	0x0500008b


	//   ....[13]....
        /*005c*/ 	.word	0x0500008b


	//   ....[14]....
        /*0060*/ 	.word	0x0500008b


	//   ....[15]....
        /*0064*/ 	.word	0x0500008b


	//   ....[16]....
        /*0068*/ 	.word	0x0500008b


	//   ....[17]....
        /*006c*/ 	.word	0x0500008b


	//   ....[18]....
        /*0070*/ 	.word	0x0500008b


	//   ....[19]....
        /*0074*/ 	.word	0x0500008b


	//----- nvinfo : EIATTR_COOP_GROUP_INSTR_OFFSETS
	.align		4
.L_1454:
        /*0078*/ 	.byte	0x04, 0x28
        /*007a*/ 	.short	(.L_1456 - .L_1455)


	//   ....[0]....
.L_1455:
        /*007c*/ 	.word	0x0002a310


	//   ....[1]....
        /*0080*/ 	.word	0x0002a340


	//   ....[2]....
        /*0084*/ 	.word	0x0002a360


	//   ....[3]....
        /*0088*/ 	.word	0x0002a380


	//   ....[4]....
        /*008c*/ 	.word	0x0002a3a0


	//   ....[5]....
        /*0090*/ 	.word	0x0002a9e0


	//   ....[6]....
        /*0094*/ 	.word	0x0002aa00


	//   ....[7]....
        /*0098*/ 	.word	0x0002aa20


	//   ....[8]....
        /*009c*/ 	.word	0x0002aa40


	//   ....[9]....
        /*00a0*/ 	.word	0x0002aa60


	//   ....[10]....
        /*00a4*/ 	.word	0x0002bff0


	//   ....[11]....
        /*00a8*/ 	.word	0x0002c0a0


	//   ....[12]....
        /*00ac*/ 	.word	0x0002c110


	//   ....[13]....
        /*00b0*/ 	.word	0x0002c180


	//   ....[14]....
        /*00b4*/ 	.word	0x0002c1f0


	//   ....[15]....
        /*00b8*/ 	.word	0x0002c880


	//   ....[16]....
        /*00bc*/ 	.word	0x0002c8f0


	//   ....[17]....
        /*00c0*/ 	.word	0x0002c960


	//   ....[18]....
        /*00c4*/ 	.word	0x0002c9d0


	//   ....[19]....
        /*00c8*/ 	.word	0x0002ca40


	//----- nvinfo : EIATTR_VRC_CTA_INIT_COUNT
	.align		4
.L_1456:
        /*00cc*/ 	.byte	0x02, 0x4a
	.zero		1
	.zero		1


	//----- nvinfo : EIATTR_EXIT_INSTR_OFFSETS
	.align		4
        /*00d0*/ 	.byte	0x04, 0x1c
        /*00d2*/ 	.short	(.L_1458 - .L_1457)


	//   ....[0]....
.L_1457:
        /*00d4*/ 	.word	0x00000990


	//   ....[1]....
        /*00d8*/ 	.word	0x0002bf80


	//----- nvinfo : EIATTR_MAX_THREADS
	.align		4
.L_1458:
        /*00dc*/ 	.byte	0x04, 0x05
        /*00de*/ 	.short	(.L_1460 - .L_1459)
.L_1459:
        /*00e0*/ 	.word	0x00000080
        /*00e4*/ 	.word	0x00000001
        /*00e8*/ 	.word	0x00000001


	//----- nvinfo : EIATTR_CRS_STACK_SIZE
	.align		4
.L_1460:
        /*00ec*/ 	.byte	0x04, 0x1e
        /*00ee*/ 	.short	(.L_1462 - .L_1461)
.L_1461:
        /*00f0*/ 	.word	0x00000000


	//----- nvinfo : EIATTR_CBANK_PARAM_SIZE
	.align		4
.L_1462:
        /*00f4*/ 	.byte	0x03, 0x19
        /*00f6*/ 	.short	0x00e8


	//----- nvinfo : EIATTR_PARAM_CBANK
	.align		4
        /*00f8*/ 	.byte	0x04, 0x0a
        /*00fa*/ 	.short	(.L_1464 - .L_1463)
	.align		4
.L_1463:
        /*00fc*/ 	.word	index@(.nv.constant0._ZN10layer_norm13ln_fwd_kernelINS_13Kernel_traitsI6__halfS2_S2_S2_fjLj1536ELj1ELj4ELj1ELj16ENS_18Kernel_traits_baseILj1536ES2_S2_S2_S2_fjLj128EEEEELb1ELb0ELb1ELb0EEEvNS_9FwdParamsE)
        /*0100*/ 	.short	0x0380
        /*0102*/ 	.short	0x00e8


	//----- nvinfo : EIATTR_SW_WAR
	.align		4
.L_1464:
        /*0104*/ 	.byte	0x04, 0x36
        /*0106*/ 	.short	(.L_1466 - .L_1465)
.L_1465:
        /*0108*/ 	.word	0x00000008
.L_1466:


//--------------------- .nv.info._ZN10layer_norm13ln_fwd_kernelINS_13Kernel_traitsI6__halfS2_S2_S2_fjLj1536ELj1ELj4ELj1ELj16ENS_18Kernel_traits_baseILj1536ES2_S2_S2_S2_fjLj128EEEEELb1ELb0ELb1ELb1EEEvNS_9FwdParamsE --------------------------
	.section	.nv.info._ZN10layer_norm13ln_fwd_kernelINS_13Kernel_traitsI6__halfS2_S2_S2_fjLj1536ELj1ELj4ELj1ELj16ENS_18Kernel_traits_baseILj1536ES2_S2_S2_S2_fjLj128EEEEELb1ELb0ELb1ELb1EEEvNS_9FwdParamsE,"",@"SHT_CUDA_INFO"
	.sectionflags	@""
	.align	4


	//----- nvinfo : EIATTR_CUDA_API_VERSION
	.align		4
        /*0000*/ 	.byte	0x04, 0x37
        /*0002*/ 	.short	(.L_1468 - .L_1467)
.L_1467:
        /*0004*/ 	.word	0x00000082


	//----- nvinfo : EIATTR_KPARAM_INFO
	.align		4
.L_1468:
        /*0008*/ 	.byte	0x04, 0x17
        /*000a*/ 	.short	(.L_1470 - .L_1469)
.L_1469:
        /*000c*/ 	.word	0x00000000
        /*0010*/ 	.short	0x0000
        /*0012*/ 	.short	0x0000
        /*0014*/ 	.byte	0x00, 0xf0, 0xa1, 0x03


	//----- nvinfo : EIATTR_SPARSE_MMA_MASK
	.align		4
.L_1470:
        /*0018*/ 	.byte	0x03, 0x50
        /*001a*/ 	.short	0x0000


	//----- nvinfo : EIATTR_MAXREG_COUNT
	.align		4
        /*001c*/ 	.byte	0x03, 0x1b
        /*001e*/ 	.short	0x00ff


	//----- nvinfo : EIATTR_MERCURY_ISA_VERSION
	.align		4
        /*0020*/ 	.byte	0x03, 0x5f
        /*0022*/ 	.short	0x0101


	//----- nvinfo : EIATTR_COOP_GROUP_MASK_REGIDS
	.align		4
        /*0024*/ 	.byte	0x04, 0x29
        /*0026*/ 	.short	(.L_1472 - .L_1471)


	//   ....[0]....
.L_1471:
        /*0028*/ 	.word	0xffffffff


	//   ....[1]....
        /*002c*/ 	.word	0xffffffff


	//   ....[2]....
        /*0030*/ 	.word	0xffffffff


	//   ....[3]....
        /*0034*/ 	.word	0xffffffff


	//   ....[4]....
        /*0038*/ 	.word	0xffffffff


	//   ....[5]....
        /*003c*/ 	.word	0xffffffff


	//   ....[6]....
        /*0040*/ 	.word	0xffffffff


	//   ....[7]....
        /*0044*/ 	.word	0xffffffff


	//   ....[8]....
        /*0048*/ 	.word	0xffffffff


	//   ....[9]....
        /*004c*/ 	.word	0xffffffff


	//   ....[10]....
        /*0050*/ 	.word	0x0500005c


	//   ....[11]....
        /*0054*/ 	.word	0x0500005c


	//   ....[12]....
        /*0058*/ 	.word	0x0500005c


	//   ....[13]....
        /*005c*/ 	.word	0x0500005c


	//   ....[14]....
        /*0060*/ 	.word	0x0500005c


	//   ....[15]....
        /*0064*/ 	.word	0x0500005c


	//   ....[16]....
        /*0068*/ 	.word	0x0500005c


	//   ....[17]....
        /*006c*/ 	.word	0x0500005c


	//   ....[18]....
        /*0070*/ 	.word	0x0500005c


	//   ....[19]....
        /*0074*/ 	.word	0x0500005c


	//----- nvinfo : EIATTR_COOP_GROUP_INSTR_OFFSETS
	.align		4
.L_1472:
        /*0078*/ 	.byte	0x04, 0x28
        /*007a*/ 	.short	(.L_1474 - .L_1473)


	//   ....[0]....
.L_1473:
        /*007c*/ 	.word	0x00023170


	//   ....[1]....
        /*0080*/ 	.word	0x000231a0


	//   ....[2]....
        /*0084*/ 	.word	0x000231c0


	//   ....[3]....
        /*0088*/ 	.word	0x000231e0


	//   ....[4]....
        /*008c*/ 	.word	0x00023200


	//   ....[5]....
        /*0090*/ 	.word	0x00023830


	//   ....[6]....
        /*0094*/ 	.word	0x00023850


	//   ....[7]....
        /*0098*/ 	.word	0x00023870


	//   ....[8]....
        /*009c*/ 	.word	0x00023890


	//   ....[9]....
        /*00a0*/ 	.word	0x000238b0


	//   ....[10]....
        /*00a4*/ 	.word	0x00024c80


	//   ....[11]....
        /*00a8*/ 	.word	0x00024d30


	//   ....[12]....
        /*00ac*/ 	.word	0x00024da0


	//   ....[13]....
        /*00b0*/ 	.word	0x00024e10


	//   ....[14]....
        /*00b4*/ 	.word	0x00024e80


	//   ....[15]....
        /*00b8*/ 	.word	0x000254f0


	//   ....[16]....
        /*00bc*/ 	.word	0x00025560


	//   ....[17]....
        /*00c0*/ 	.word	0x000255d0


	//   ....[18]....
        /*00c4*/ 	.word	0x00025640


	//   ....[19]....
        /*00c8*/ 	.word	0x000256b0


	//----- nvinfo : EIATTR_VRC_CTA_INIT_COUNT
	.align		4
.L_1474:
        /*00cc*/ 	.byte	0x02, 0x4a
	.zero		1
	.zero		1


	//----- nvinfo : EIATTR_EXIT_INSTR_OFFSETS
	.align		4
        /*00d0*/ 	.byte	0x04, 0x1c
        /*00d2*/ 	.short	(.L_1476 - .L_1475)


	//   ....[0]....
.L_1475:
        /*00d4*/ 	.word	0x00000430


	//   ....[1]....
        /*00d8*/ 	.word	0x00024c20


	//----- nvinfo : EIATTR_MAX_THREADS
	.align		4
.L_1476:
        /*00dc*/ 	.byte	0x04, 0x05
        /*00de*/ 	.short	(.L_1478 - .L_1477)
.L_1477:
        /*00e0*/ 	.word	0x00000080
        /*00e4*/ 	.word	0x00000001
        /*00e8*/ 	.word	0x00000001


	//----- nvinfo : EIATTR_CRS_STACK_SIZE
	.align		4
.L_1478:
        /*00ec*/ 	.byte	0x04, 0x1e
        /*00ee*/ 	.short	(.L_1480 - .L_1479)
.L_1479:
        /*00f0*/ 	.word	0x00000000


	//----- nvinfo : EIATTR_CBANK_PARAM_SIZE
	.align		4
.L_1480:
        /*00f4*/ 	.byte	0x03, 0x19
        /*00f6*/ 	.short	0x00e8


	//----- nvinfo : EIATTR_PARAM_CBANK
	.align		4
        /*00f8*/ 	.byte	0x04, 0x0a
        /*00fa*/ 	.short	(.L_1482 - .L_1481)
	.align		4
.L_1481:
        /*00fc*/ 	.word	index@(.nv.constant0._ZN10layer_norm13ln_fwd_kernelINS_13Kernel_traitsI6__halfS2_S2_S2_fjLj1536ELj1ELj4ELj1ELj16ENS_18Kernel_traits_baseILj1536ES2_S2_S2_S2_fjLj128EEEEELb1ELb0ELb1ELb1EEEvNS_9FwdParamsE)
        /*0100*/ 	.short	0x0380
        /*0102*/ 	.short	0x00e8


	//----- nvinfo : EIATTR_SW_WAR
	.align		4
.L_1482:
        /*0104*/ 	.byte	0x04, 0x36
        /*0106*/ 	.short	(.L_1484 - .L_1483)
.L_1483:
        /*0108*/ 	.word	0x00000008
.L_1484:


//--------------------- .nv.info._ZN10layer_norm13ln_fwd_kernelINS_13Kernel_traitsI6__halfS2_S2_S2_fjLj1536ELj1ELj4ELj1ELj16ENS_18Kernel_traits_baseILj1536ES2_S2_S2_S2_fjLj128EEEEELb1ELb1ELb0ELb0EEEvNS_9FwdParamsE --------------------------
	.section	.nv.info._ZN10layer_norm13ln_fwd_kernelINS_13Kernel_traitsI6__halfS2_S2_S2_fjLj1536ELj1ELj4ELj1ELj16ENS_18Kernel_traits_baseILj1536ES2_S2_S2_S2_fjLj128EEEEELb1ELb1ELb0ELb0EEEvNS_9FwdParamsE,"",@"SHT_CUDA_INFO"
	.sectionflags	@""
	.align	4


	//----- nvinfo : EIATTR_CUDA_API_VERSION
	.align		4
        /*0000*/ 	.byte	0x04, 0x37
        /*0002*/ 	.short	(.L_1486 - .L_1485)
.L_1485:
        /*0004*/ 	.word	0x00000082


	//----- nvinfo : EIATTR_KPARAM_INFO
	.align		4
.L_1486:
        /*0008*/ 	.byte	0x04, 0x17
        /*000a*/ 	.short	(.L_1488 - .L_1487)
.L_1487:
        /*000c*/ 	.word	0x00000000
        /*0010*/ 	.short	0x0000
        /*0012*/ 	.short	0x0000
        /*0014*/ 	.byte	0x00, 0xf0, 0xa1, 0x03


	//----- nvinfo : EIATTR_SPARSE_MMA_MASK
	.align		4
.L_1488:
        /*0018*/ 	.byte	0x03, 0x50
        /*001a*/ 	.short	0x0000


	//----- nvinfo : EIATTR_MAXREG_COUNT
	.align		4
        /*001c*/ 	.byte	0x03, 0x1b
        /*001e*/ 	.short	0x00ff


	//----- nvinfo : EIATTR_MERCURY_ISA_VERSION
	.align		4
        /*0020*/ 	.byte	0x03, 0x5f
        /*0022*/ 	.short	0x0101


	//----- nvinfo : EIATTR_COOP_GROUP_MASK_REGIDS
	.align		4
        /*0024*/ 	.byte	0x04, 0x29
        /*0026*/ 	.short	(.L_1490 - .L_1489)


	//   ....[0]....
.L_1489:
        /*0028*/ 	.word	0xffffffff


	//   ....[1]....
        /*002c*/ 	.word	0xffffffff


	//   ....[2]....
        /*0030*/ 	.word	0xffffffff


	//   ....[3]....
        /*0034*/ 	.word	0xffffffff


	//   ....[4]....
        /*0038*/ 	.word	0xffffffff


	//   ....[5]....
        /*003c*/ 	.word	0xffffffff


	//   ....[6]....
        /*0040*/ 	.word	0xffffffff


	//   ....[7]....
        /*0044*/ 	.word	0xffffffff


	//   ....[8]....
        /*0048*/ 	.word	0xffffffff


	//   ....[9]....
        /*004c*/ 	.word	0xffffffff


	//   ....[10]....
        /*0050*/ 	.word	0x05000094


	//   ....[11]....
        /*0054*/ 	.word	0x05000094


	//   ....[12]....
        /*0058*/ 	.word	0x05000094


	//   ....[13]....
        /*005c*/ 	.word	0x05000094


	//   ....[14]....
        /*0060*/ 	.word	0x05000094


	//   ....[15]....
        /*0064*/ 	.word	0x05000094


	//   ....[16]....
        /*0068*/ 	.word	0x05000094


	//   ....[17]....
        /*006c*/ 	.word	0x05000094


	//   ....[18]....
        /*0070*/ 	.word	0x05000094


	//   ....[19]....
        /*0074*/ 	.word	0x05000094


	//----- nvinfo : EIATTR_COOP_GROUP_INSTR_OFFSETS
	.align		4
.L_1490:
        /*0078*/ 	.byte	0x04, 0x28
        /*007a*/ 	.short	(.L_1492 - .L_1491)


	//   ....[0]....
.L_1491:
        /*007c*/ 	.word	0x00021580


	//   ....[1]....
        /*0080*/ 	.word	0x000215b0


	//   ....[2]....
        /*0084*/ 	.word	0x000215d0


	//   ....[3]....
        /*0088*/ 	.word	0x000215f0


	//   ....[4]....
        /*008c*/ 	.word	0x00021620


	//   ....[5]....
        /*0090*/ 	.word	0x00021c60


	//   ....[6]....
        /*0094*/ 	.word	0x00021c80


	//   ....[7]....
        /*0098*/ 	.word	0x00021ca0


	//   ....[8]....
        /*009c*/ 	.word	0x00021cc0


	//   ....[9]....
        /*00a0*/ 	.word	0x00021ce0


	//   ....[10]....
        /*00a4*/ 	.word	0x00023200


	//   ....[11]....
        /*00a8*/ 	.word	0x000232a0


	//   ....[12]....
        /*00ac*/ 	.word	0x00023310


	//   ....[13]....
        /*00b0*/ 	.word	0x00023380


	//   ....[14]....
        /*00b4*/ 	.word	0x00023400


	//   ....[15]....
        /*00b8*/ 	.word	0x00023aa0


	//   ....[16]....
        /*00bc*/ 	.word	0x00023b10


	//   ....[17]....
        /*00c0*/ 	.word	0x00023b80


	//   ....[18]....
        /*00c4*/ 	.word	0x00023bf0


	//   ....[19]....
        /*00c8*/ 	.word	0x00023c60


	//----- nvinfo : EIATTR_VRC_CTA_INIT_COUNT
	.align		4
.L_1492:
        /*00cc*/ 	.byte	0x02, 0x4a
	.zero		1
	.zero		1


	//----- nvinfo : EIATTR_EXIT_INSTR_OFFSETS
	.align		4
        /*00d0*/ 	.byte	0x04, 0x1c
        /*00d2*/ 	.short	(.L_1494 - .L_1493)


	//   ....[0]....
.L_1493:
        /*00d4*/ 	.word	0x00000be0


	//   ....[1]....
        /*00d8*/ 	.word	0x00023190


	//----- nvinfo : EIATTR_INDIRECT_BRANCH_TARGETS
	.align		4
.L_1494:
        /*00dc*/ 	.byte	0x04, 0x34
        /*00de*/ 	.short	(.L_1496 - .L_1495)


	//   ....[0]....
.L_1495:
        /*00e0*/ 	.word	.L_x_54192@srel
        /*00e4*/ 	.short	0x0
        /*00e6*/ 	.short	0x0
        /*00e8*/ 	.word	0x3
        /*00ec*/ 	.word	.L_x_54193@srel
        /*00f0*/ 	.word	.L_x_54194@srel
        /*00f4*/ 	.word	.L_x_54195@srel


	//----- nvinfo : EIATTR_MAX_THREADS
	.align		4
.L_1496:
        /*00f8*/ 	.byte	0x04, 0x05
        /*00fa*/ 	.short	(.L_1498 - .L_1497)
.L_1497:
        /*00fc*/ 	.word	0x00000080
        /*0100*/ 	.word	0x00000001
        /*0104*/ 	.word	0x00000001


	//----- nvinfo : EIATTR_CRS_STACK_SIZE
	.align		4
.L_1498:
        /*0108*/ 	.byte	0x04, 0x1e
        /*010a*/ 	.short	(.L_1500 - .L_1499)
.L_1499:
        /*010c*/ 	.word	0x00000000


	//----- nvinfo : EIATTR_CBANK_PARAM_SIZE
	.align		4
.L_1500:
        /*0110*/ 	.byte	0x03, 0x19
        /*0112*/ 	.short	0x00e8


	//----- nvinfo : EIATTR_PARAM_CBANK
	.align		4
        /*0114*/ 	.byte	0x04, 0x0a
        /*0116*/ 	.short	(.L_1502 - .L_1501)
	.align		4
.L_1501:
        /*0118*/ 	.word	index@(.nv.constant0._ZN10layer_norm13ln_fwd_kernelINS_13Kernel_traitsI6__halfS2_S2_S2_fjLj1536ELj1ELj4ELj1ELj16ENS_18Kernel_traits_baseILj1536ES2_S2_S2_S2_fjLj128EEEEELb1ELb1ELb0ELb0EEEvNS_9FwdParamsE)
        /*011c*/ 	.short	0x0380
        /*011e*/ 	.short	0x00e8


	//----- nvinfo : EIATTR_SW_WAR
	.align		4
.L_1502:
        /*0120*/ 	.byte	0x04, 0x36
        /*0122*/ 	.short	(.L_1504 - .L_1503)
.L_1503:
        /*0124*/ 	.word	0x00000008
.L_1504:


//--------------------- .nv.info._ZN10layer_norm13ln_fwd_kernelINS_13Kernel_traitsI6__halfS2_S2_S2_fjLj1536ELj1ELj4ELj1ELj16ENS_18Kernel_traits_baseILj1536ES2_S2_S2_S2_fjLj128EEEEELb1ELb1ELb0ELb1EEEvNS_9FwdParamsE --------------------------
	.section	.nv.info._ZN10layer_norm13ln_fwd_kernelINS_13Kernel_traitsI6__halfS2_S2_S2_fjLj1536ELj1ELj4ELj1ELj16ENS_18Kernel_traits_baseILj1536ES2_S2_S2_S2_fjLj128EEEEELb1ELb1ELb0ELb1EEEvNS_9FwdParamsE,"",@"SHT_CUDA_INFO"
	.sectionflags	@""
	.align	4


	//----- nvinfo : EIATTR_CUDA_API_VERSION
	.align		4
        /*0000*/ 	.byte	0x04, 0x37
        /*0002*/ 	.short	(.L_1506 - .L_1505)
.L_1505:
        /*0004*/ 	.word	0x00000082


	//----- nvinfo : EIATTR_KPARAM_INFO
	.align		4
.L_1506:
        /*0008*/ 	.byte	0x04, 0x17
        /*000a*/ 	.short	(.L_1508 - .L_1507)
.L_1507:
        /*000c*/ 	.word	0x00000000
        /*0010*/ 	.short	0x0000
        /*0012*/ 	.short	0x0000
        /*0014*/ 	.byte	0x00, 0xf0, 0xa1, 0x03


	//----- nvinfo : EIATTR_SPARSE_MMA_MASK
	.align		4
.L_1508:
        /*0018*/ 	.byte	0x03, 0x50
        /*001a*/ 	.short	0x0000


	//----- nvinfo : EIATTR_MAXREG_COUNT
	.align		4
        /*001c*/ 	.byte	0x03, 0x1b
        /*001e*/ 	.short	0x00ff


	//----- nvinfo : EIATTR_MERCURY_ISA_VERSION
	.align		4
        /*0020*/ 	.byte	0x03, 0x5f
        /*0022*/ 	.short	0x0101


	//----- nvinfo : EIATTR_COOP_GROUP_MASK_REGIDS
	.align		4
        /*0024*/ 	.byte	0x04, 0x29
        /*0026*/ 	.short	(.L_1510 - .L_1509)


	//   ....[0]....
.L_1509:
        /*0028*/ 	.word	0xffffffff


	//   ....[1]....
        /*002c*/ 	.word	0xffffffff


	//   ....[2]....
        /*0030*/ 	.word	0xffffffff


	//   ....[3]....
        /*0034*/ 	.word	0xffffffff


	//   ....[4]....
        /*0038*/ 	.word	0xffffffff


	//   ....[5]....
        /*003c*/ 	.word	0xffffffff


	//   ....[6]....
        /*0040*/ 	.word	0xffffffff


	//   ....[7]....
        /*0044*/ 	.word	0xffffffff


	//   ....[8]....
        /*0048*/ 	.word	0xffffffff


	//   ....[9]....
        /*004c*/ 	.word	0xffffffff


	//   ....[10]....
        /*0050*/ 	.word	0x05000097


	//   ....[11]....
        /*0054*/ 	.word	0x05000097


	//   ....[12]....
        /*0058*/ 	.word	0x05000097


	//   ....[13]....
        /*005c*/ 	.word	0x05000097


	//   ....[14]....
        /*0060*/ 	.word	0x05000097


	//   ....[15]....
        /*0064*/ 	.word	0x05000097


	//   ....[16]....
        /*0068*/ 	.word	0x05000097


	//   ....[17]....
        /*006c*/ 	.word	0x05000097


	//   ....[18]....
        /*0070*/ 	.word	0x05000097


	//   ....[19]....
        /*0074*/ 	.word	0x05000097


	//----- nvinfo : EIATTR_COOP_GROUP_INSTR_OFFSETS
	.align		4
.L_1510:
        /*0078*/ 	.byte	0x04, 0x28
        /*007a*/ 	.short	(.L_1512 - .L_1511)


	//   ....[0]....
.L_1511:
        /*007c*/ 	.word	0x00020b80


	//   ....[1]....
        /*0080*/ 	.word	0x00020bb0


	//   ....[2]....
        /*0084*/ 	.word	0x00020bd0


	//   ....[3]....
        /*0088*/ 	.word	0x00020bf0


	//   ....[4]....
        /*008c*/ 	.word	0x00020c10


	//   ....[5]....
        /*0090*/ 	.word	0x00021240


	//   ....[6]....
        /*0094*/ 	.word	0x00021260


	//   ....[7]....
        /*0098*/ 	.word	0x00021280


	//   ....[8]....
        /*009c*/ 	.word	0x000212a0


	//   ....[9]....
        /*00a0*/ 	.word	0x000212c0


	//   ....[10]....
        /*00a4*/ 	.word	0x000225d0


	//   ....[11]....
        /*00a8*/ 	.word	0x00022680


	//   ....[12]....
        /*00ac*/ 	.word	0x000226f0


	//   ....[13]....
        /*00b0*/ 	.word	0x00022760


	//   ....[14]....
        /*00b4*/ 	.word	0x000227d0


	//   ....[15]....
        /*00b8*/ 	.word	0x00022e50


	//   ....[16]....
        /*00bc*/ 	.word	0x00022ec0


	//   ....[17]....
        /*00c0*/ 	.word	0x00022f30


	//   ....[18]....
        /*00c4*/ 	.word	0x00022fa0


	//   ....[19]....
        /*00c8*/ 	.word	0x00023010


	//----- nvinfo : EIATTR_VRC_CTA_INIT_COUNT
	.align		4
.L_1512:
        /*00cc*/ 	.byte	0x02, 0x4a
	.zero		1
	.zero		1


	//----- nvinfo : EIATTR_EXIT_INSTR_OFFSETS
	.align		4
        /*00d0*/ 	.byte	0x04, 0x1c
        /*00d2*/ 	.short	(.L_1514 - .L_1513)


	//   ....[0]....
.L_1513:
        /*00d4*/ 	.word	0x00000690


	//   ....[1]....
        /*00d8*/ 	.word	0x00022560


	//----- nvinfo : EIATTR_INDIRECT_BRANCH_TARGETS
	.align		4
.L_1514:
        /*00dc*/ 	.byte	0x04, 0x34
        /*00de*/ 	.short	(.L_1516 - .L_1515)


	//   ....[0]....
.L_1515:
        /*00e0*/ 	.word	.L_x_54196@srel
        /*00e4*/ 	.short	0x0
        /*00e6*/ 	.short	0x0
        /*00e8*/ 	.word	0x3
        /*00ec*/ 	.word	.L_x_54197@srel
        /*00f0*/ 	.word	.L_x_54198@srel
        /*00f4*/ 	.word	.L_x_54199@srel


	//----- nvinfo : EIATTR_MAX_THREADS
	.align		4
.L_1516:
        /*00f8*/ 	.byte	0x04, 0x05
        /*00fa*/ 	.short	(.L_1518 - .L_1517)
.L_1517:
        /*00fc*/ 	.word	0x00000080
        /*0100*/ 	.word	0x00000001
        /*0104*/ 	.word	0x00000001


	//----- nvinfo : EIATTR_CRS_STACK_SIZE
	.align		4
.L_1518:
        /*0108*/ 	.byte	0x04, 0x1e
        /*010a*/ 	.short	(.L_1520 - .L_1519)
.L_1519:
        /*010c*/ 	.word	0x00000000


	//----- nvinfo : EIATTR_CBANK_PARAM_SIZE
	.align		4
.L_1520:
        /*0110*/ 	.byte	0x03, 0x19
        /*0112*/ 	.short	0x00e8


	//----- nvinfo : EIATTR_PARAM_CBANK
	.align		4
        /*0114*/ 	.byte	0x04, 0x0a
        /*0116*/ 	.short	(.L_1522 - .L_1521)
	.align		4
.L_1521:
        /*0118*/ 	.word	index@(.nv.constant0._ZN10layer_norm13ln_fwd_kernelINS_13Kernel_traitsI6__halfS2_S2_S2_fjLj1536ELj1ELj4ELj1ELj16ENS_18Kernel_traits_baseILj1536ES2_S2_S2_S2_fjLj128EEEEELb1ELb1ELb0ELb1EEEvNS_9FwdParamsE)
        /*011c*/ 	.short	0x0380
        /*011e*/ 	.short	0x00e8


	//----- nvinfo : EIATTR_SW_WAR
	.align		4
.L_1522:
        /*0120*/ 	.byte	0x04, 0x36
        /*0122*/ 	.short	(.L_1524 - .L_1523)
.L_1523:
        /*0124*/ 	.word	0x00000008
.L_1524:


//--------------------- .nv.info._ZN10layer_norm13ln_fwd_kernelINS_13Kernel_traitsI6__halfS2_S2_S2_fjLj1536ELj1ELj4ELj1ELj16ENS_18Kernel_traits_baseILj1536ES2_S2_S2_S2_fjLj128EEEEELb1ELb1ELb1ELb0EEEvNS_9FwdParamsE --------------------------
	.section	.nv.info._ZN10layer_norm13ln_fwd_kernelINS_13Kernel_traitsI6__halfS2_S2_S2_fjLj1536ELj1ELj4ELj1ELj16ENS_18Kernel_traits_baseILj1536ES2_S2_S2_S2_fjLj128EEEEELb1ELb1ELb1ELb0EEEvNS_9FwdParamsE,"",@"SHT_CUDA_INFO"
	.sectionflags	@""
	.align	4


	//----- nvinfo : EIATTR_CUDA_API_VERSION
	.align		4
        /*0000*/ 	.byte	0x04, 0x37
        /*0002*/ 	.short	(.L_1526 - .L_1525)
.L_1525:
        /*0004*/ 	.word	0x00000082


	//----- nvinfo : EIATTR_KPARAM_INFO
	.align		4
.L_1526:
        /*0008*/ 	.byte	0x04, 0x17
        /*000a*/ 	.short	(.L_1528 - .L_1527)
.L_1527:
        /*000c*/ 	.word	0x00000000
        /*0010*/ 	.short	0x0000
        /*0012*/ 	.short	0x0000
        /*0014*/ 	.byte	0x00, 0xf0, 0xa1, 0x03


	//----- nvinfo : EIATTR_SPARSE_MMA_MASK
	.align		4
.L_1528:
        /*0018*/ 	.byte	0x03, 0x50
        /*001a*/ 	.short	0x0000


	//----- nvinfo : EIATTR_MAXREG_COUNT
	.align		4
        /*001c*/ 	.byte	0x03, 0x1b
        /*001e*/ 	.short	0x00ff


	//----- nvinfo : EIATTR_ANNOTATIONS
	.align		4
        /*0020*/ 	.byte	0x04, 0x55
        /*0022*/ 	.short	(.L_1530 - .L_1529)


	//   ....[0]....
.L_1529:
        /*0024*/ 	.word	0x00000001
        /*0028*/ 	.byte	0xb0, 0x6f, 0x00, 0x00, 0x01, 0x00, 0x00, 0x00, 0x80, 0x54, 0x02, 0x00


	//----- nvinfo : EIATTR_MERCURY_ISA_VERSION
	.align		4
.L_1530:
        /*0034*/ 	.byte	0x03, 0x5f
        /*0036*/ 	.short	0x0101


	//----- nvinfo : EIATTR_COOP_GROUP_MASK_REGIDS
	.align		4
        /*0038*/ 	.byte	0x04, 0x29
        /*003a*/ 	.short	(.L_1532 - .L_1531)


	//   ....[0]....
.L_1531:
        /*003c*/ 	.word	0xffffffff


	//   ....[1]....
        /*0040*/ 	.word	0xffffffff


	//   ....[2]....
        /*0044*/ 	.word	0xffffffff


	//   ....[3]....
        /*0048*/ 	.word	0xffffffff


	//   ....[4]....
        /*004c*/ 	.word	0xffffffff


	//   ....[5]....
        /*0050*/ 	.word	0xffffffff


	//   ....[6]....
        /*0054*/ 	.word	0xffffffff


	//   ....[7]....
        /*0058*/ 	.word	0xffffffff


	//   ....[8]....
        /*005c*/ 	.word	0xffffffff


	//   ....[9]....
        /*0060*/ 	.word	0xffffffff


	//   ....[10]....
        /*0064*/ 	.word	0x05000042


	//   ....[11]....
        /*0068*/ 	.word	0x05000042


	//   ....[12]....
        /*006c*/ 	.word	0x05000042


	//   ....[13]....
        /*0070*/ 	.word	0x05000042


	//   ....[14]....
        /*0074*/ 	.word	0x05000042


	//   ....[15]....
        /*0078*/ 	.word	0x05000042


	//   ....[16]....
        /*007c*/ 	.word	0x05000042


	//   ....[17]....
        /*0080*/ 	.word	0x05000042


	//   ....[18]....
        /*0084*/ 	.word	0x05000042


	//   ....[19]....
        /*0088*/ 	.word	0x05000042


	//----- nvinfo : EIATTR_COOP_GROUP_INSTR_OFFSETS
	.align		4
.L_1532:
        /*008c*/ 	.byte	0x04, 0x28
        /*008e*/ 	.short	(.L_1534 - .L_1533)


	//   ....[0]....
.L_1533:
        /*0090*/ 	.word	0x00024870


	//   ....[1]....
        /*0094*/ 	.word	0x000248b0


	//   ....[2]....
        /*0098*/ 	.word	0x000248d0


	//   ....[3]....
        /*009c*/ 	.word	0x000248f0


	//   ....[4]....
        /*00a0*/ 	.word	0x00024910


	//   ....[5]....
        /*00a4*/ 	.word	0x00024f50


	//   ....[6]....
        /*00a8*/ 	.word	0x00024f70


	//   ....[7]....
        /*00ac*/ 	.word	0x00024f90


	//   ....[8]....
        /*00b0*/ 	.word	0x00024fb0


	//   ....[9]....
        /*00b4*/ 	.word	0x00024fd0


	//   ....[10]....
        /*00b8*/ 	.word	0x00026560


	//   ....[11]....
        /*00bc*/ 	.word	0x00026600


	//   ....[12]....
        /*00c0*/ 	.word	0x00026660


	//   ....[13]....
        /*00c4*/ 	.word	0x000266c0


	//   ....[14]....
        /*00c8*/ 	.word	0x00026720


	//   ....[15]....
        /*00cc*/ 	.word	0x00026db0


	//   ....[16]....
        /*00d0*/ 	.word	0x00026e10


	//   ....[17]....
        /*00d4*/ 	.word	0x00026e70


	//   ....[18]....
        /*00d8*/ 	.word	0x00026ed0


	//   ....[19]....
        /*00dc*/ 	.word	0x00026f30


	//----- nvinfo : EIATTR_VRC_CTA_INIT_COUNT
	.align		4
.L_1534:
        /*00e0*/ 	.byte	0x02, 0x4a
	.zero		1
	.zero		1


	//----- nvinfo : EIATTR_EXIT_INSTR_OFFSETS
	.align		4
        /*00e4*/ 	.byte	0x04, 0x1c
        /*00e6*/ 	.short	(.L_1536 - .L_1535)


	//   ....[0]....
.L_1535:
        /*00e8*/ 	.word	0x00000be0


	//   ....[1]....
        /*00ec*/ 	.word	0x00026500


	//----- nvinfo : EIATTR_MAX_THREADS
	.align		4
.L_1536:
        /*00f0*/ 	.byte	0x04, 0x05
        /*00f2*/ 	.short	(.L_1538 - .L_1537)
.L_1537:
        /*00f4*/ 	.word	0x00000080
        /*00f8*/ 	.word	0x00000001
        /*00fc*/ 	.word	0x00000001


	//----- nvinfo : EIATTR_CRS_STACK_SIZE
	.align		4
.L_1538:
        /*0100*/ 	.byte	0x04, 0x1e
        /*0102*/ 	.short	(.L_1540 - .L_1539)
.L_1539:
        /*0104*/ 	.word	0x00000000


	//----- nvinfo : EIATTR_CBANK_PARAM_SIZE
	.align		4
.L_1540:
        /*0108*/ 	.byte	0x03, 0x19
        /*010a*/ 	.short	0x00e8


	//----- nvinfo : EIATTR_PARAM_CBANK
	.align		4
        /*010c*/ 	.byte	0x04, 0x0a
        /*010e*/ 	.short	(.L_1542 - .L_1541)
	.align		4
.L_1541:
        /*0110*/ 	.word	index@(.nv.constant0._ZN10layer_norm13ln_fwd_kernelINS_13Kernel_traitsI6__halfS2_S2_S2_fjLj1536ELj1ELj4ELj1ELj16ENS_18Kernel_traits_baseILj1536ES2_S2_S2_S2_fjLj128EEEEELb1ELb1ELb1ELb0EEEvNS_9FwdParamsE)
        /*0114*/ 	.short	0x0380
        /*0116*/ 	.short	0x00e8


	//----- nvinfo : EIATTR_SW_WAR
	.align		4
.L_1542:
        /*0118*/ 	.byte	0x04, 0x36
        /*011a*/ 	.short	(.L_1544 - .L_1543)
.L_1543:
        /*011c*/ 	.word	0x00000008
.L_1544:


//--------------------- .nv.info._ZN10layer_norm13ln_fwd_kernelINS_13Kernel_traitsI6__halfS2_S2_S2_fjLj1536ELj1ELj4ELj1ELj16ENS_18Kernel_traits_baseILj1536ES2_S2_S2_S2_fjLj128EEEEELb1ELb1ELb1ELb1EEEvNS_9FwdParamsE --------------------------
	.section	.nv.info._ZN10layer_norm13ln_fwd_kernelINS_13Kernel_traitsI6__halfS2_S2_S2_fjLj1536ELj1ELj4ELj1ELj16ENS_18Kernel_traits_baseILj1536ES2_S2_S2_S2_fjLj128EEEEELb1ELb1ELb1ELb1EEEvNS_9FwdParamsE,"",@"SHT_CUDA_INFO"
	.sectionflags	@""
	.align	4


	//----- nvinfo : EIATTR_CUDA_API_VERSION
	.align		4
        /*0000*/ 	.byte	0x04, 0x37
        /*0002*/ 	.short	(.L_1546 - .L_1545)
.L_1545:
        /*0004*/ 	.word	0x00000082


	//----- nvinfo : EIATTR_KPARAM_INFO
	.align		4
.L_1546:
        /*0008*/ 	.byte	0x04, 0x17
        /*000a*/ 	.short	(.L_1548 - .L_1547)
.L_1547:
        /*000c*/ 	.word	0x00000000
        /*0010*/ 	.short	0x0000
        /*0012*/ 	.short	0x0000
        /*0014*/ 	.byte	0x00, 0xf0, 0xa1, 0x03


	//----- nvinfo : EIATTR_SPARSE_MMA_MASK
	.align		4
.L_1548:
        /*0018*/ 	.byte	0x03, 0x50
        /*001a*/ 	.short	0x0000


	//----- nvinfo : EIATTR_MAXREG_COUNT
	.align		4
        /*001c*/ 	.byte	0x03, 0x1b
        /*001e*/ 	.short	0x00ff


	//----- nvinfo : EIATTR_MERCURY_ISA_VERSION
	.align		4
        /*0020*/ 	.byte	0x03, 0x5f
        /*0022*/ 	.short	0x0101


	//----- nvinfo : EIATTR_COOP_GROUP_MASK_REGIDS
	.align		4
        /*0024*/ 	.byte	0x04, 0x29
        /*0026*/ 	.short	(.L_1550 - .L_1549)


	//   ....[0]....
.L_1549:
        /*0028*/ 	.word	0xffffffff


	//   ....[1]....
        /*002c*/ 	.word	0xffffffff


	//   ....[2]....
        /*0030*/ 	.word	0xffffffff


	//   ....[3]....
        /*0034*/ 	.word	0xffffffff


	//   ....[4]....
        /*0038*/ 	.word	0xffffffff


	//   ....[5]....
        /*003c*/ 	.word	0xffffffff


	//   ....[6]....
        /*0040*/ 	.word	0xffffffff


	//   ....[7]....
        /*0044*/ 	.word	0xffffffff


	//   ....[8]....
        /*0048*/ 	.word	0xffffffff


	//   ....[9]....
        /*004c*/ 	.word	0xffffffff


	//   ....[10]....
        /*0050*/ 	.word	0x0500009b


	//   ....[11]....
        /*0054*/ 	.word	0x0500009b


	//   ....[12]....
        /*0058*/ 	.word	0x0500009b


	//   ....[13]....
        /*005c*/ 	.word	0x0500009b


	//   ....[14]....
        /*0060*/ 	.word	0x0500009b


	//   ....[15]....
        /*0064*/ 	.word	0x0500009b


	//   ....[16]....
        /*0068*/ 	.word	0x0500009b


	//   ....[17]....
        /*006c*/ 	.word	0x0500009b


	//   ....[18]....
        /*0070*/ 	.word	0x0500009b


	//   ....[19]....
        /*0074*/ 	.word	0x0500009b


	//----- nvinfo : EIATTR_COOP_GROUP_INSTR_OFFSETS
	.align		4
.L_1550:
        /*0078*/ 	.byte	0x04, 0x28
        /*007a*/ 	.short	(.L_1552 - .L_1551)


	//   ....[0]....
.L_1551:
        /*007c*/ 	.word	0x00023a10


	//   ....[1]....
        /*0080*/ 	.word	0x00023a30


	//   ....[2]....
        /*0084*/ 	.word	0x00023a50


	//   ....[3]....
        /*0088*/ 	.word	0x00023a80


	//   ....[4]....
        /*008c*/ 	.word	0x00023aa0


	//   ....[5]....
        /*0090*/ 	.word	0x000240d0


	//   ....[6]....
        /*0094*/ 	.word	0x000240f0


	//   ....[7]....
        /*0098*/ 	.word	0x00024110


	//   ....[8]....
        /*009c*/ 	.word	0x00024130


	//   ....[9]....
        /*00a0*/ 	.word	0x00024150


	//   ....[10]....
        /*00a4*/ 	.word	0x00025530


	//   ....[11]....
        /*00a8*/ 	.word	0x000255d0


	//   ....[12]....
        /*00ac*/ 	.word	0x00025640


	//   ....[13]....
        /*00b0*/ 	.word	0x000256c0


	//   ....[14]....
        /*00b4*/ 	.word	0x00025730


	//   ....[15]....
        /*00b8*/ 	.word	0x00025da0


	//   ....[16]....
        /*00bc*/ 	.word	0x00025e10


	//   ....[17]....
        /*00c0*/ 	.word	0x00025e80


	//   ....[18]....
        /*00c4*/ 	.word	0x00025ef0


	//   ....[19]....
        /*00c8*/ 	.word	0x00025f60


	//----- nvinfo : EIATTR_VRC_CTA_INIT_COUNT
	.align		4
.L_1552:
        /*00cc*/ 	.byte	0x02, 0x4a
	.zero		1
	.zero		1


	//----- nvinfo : EIATTR_EXIT_INSTR_OFFSETS
	.align		4
        /*00d0*/ 	.byte	0x04, 0x1c
        /*00d2*/ 	.short	(.L_1554 - .L_1553)


	//   ....[0]....
.L_1553:
        /*00d4*/ 	.word	0x00000690


	//   ....[1]....
        /*00d8*/ 	.word	0x000254c0


	//----- nvinfo : EIATTR_MAX_THREADS
	.align		4
.L_1554:
        /*00dc*/ 	.byte	0x04, 0x05
        /*00de*/ 	.short	(.L_1556 - .L_1555)
.L_1555:
        /*00e0*/ 	.word	0x00000080
        /*00e4*/ 	.word	0x00000001
        /*00e8*/ 	.word	0x00000001


	//----- nvinfo : EIATTR_CRS_STACK_SIZE
	.align		4
.L_1556:
        /*00ec*/ 	.byte	0x04, 0x1e
        /*00ee*/ 	.short	(.L_1558 - .L_1557)
.L_1557:
        /*00f0*/ 	.word	0x00000000


	//----- nvinfo : EIATTR_CBANK_PARAM_SIZE
	.align		4
.L_1558:
        /*00f4*/ 	.byte	0x03, 0x19
        /*00f6*/ 	.short	0x00e8


	//----- nvinfo : EIATTR_PARAM_CBANK
	.align		4
        /*00f8*/ 	.byte	0x04, 0x0a
        /*00fa*/ 	.short	(.L_1560 - .L_1559)
	.align		4
.L_1559:
        /*00fc*/ 	.word	index@(.nv.constant0._ZN10layer_norm13ln_fwd_kernelINS_13Kernel_traitsI6__halfS2_S2_S2_fjLj1536ELj1ELj4ELj1ELj16ENS_18Kernel_traits_baseILj1536ES2_S2_S2_S2_fjLj128EEEEELb1ELb1ELb1ELb1EEEvNS_9FwdParamsE)
        /*0100*/ 	.short	0x0380
        /*0102*/ 	.short	0x00e8


	//----- nvinfo : EIATTR_SW_WAR
	.align		4
.L_1560:
        /*0104*/ 	.byte	0x04, 0x36
        /*0106*/ 	.short	(.L_1562 - .L_1561)
.L_1561:
        /*0108*/ 	.word	0x00000008
.L_1562:


//--------------------- .nv.info._ZN10layer_norm13ln_fwd_kernelINS_13Kernel_traitsIf13__nv_bfloat16S2_S2_fjLj1536ELj1ELj4ELj1ELj16ENS_18Kernel_traits_baseILj1536EfS2_S2_S2_fjLj128EEEEELb0ELb0ELb0ELb0EEEvNS_9FwdParamsE --------------------------
	.section	.nv.info._ZN10layer_norm13ln_fwd_kernelINS_13Kernel_traitsIf13__nv_bfloat16S2_S2_fjLj1536ELj1ELj4ELj1ELj16ENS_18Kernel_traits_baseILj1536EfS2_S2_S2_fjLj128EEEEELb0ELb0ELb0ELb0EEEvNS_9FwdParamsE,"",@"SHT_CUDA_INFO"
	.sectionflags	@""
	.align	4


	//----- nvinfo : EIATTR_CUDA_API_VERSION
	.align		4
        /*0000*/ 	.byte	0x04, 0x37
        /*0002*/ 	.short	(.L_1564 - .L_1563)
.L_1563:
        /*0004*/ 	.word	0x00000082


	//----- nvinfo : EIATTR_KPARAM_INFO
	.align		4
.L_1564:
        /*0008*/ 	.byte	0x04, 0x17
        /*000a*/ 	.short	(.L_1566 - .L_1565)
.L_1565:
        /*000c*/ 	.word	0x00000000
        /*0010*/ 	.short	0x0000
        /*0012*/ 	.short	0x0000
        /*0014*/ 	.byte	0x00, 0xf0, 0xa1, 0x03


	//----- nvinfo : EIATTR_SPARSE_MMA_MASK
	.align		4
.L_1566:
        /*0018*/ 	.byte	0x03, 0x50
        /*001a*/ 	.short	0x0000


	//----- nvinfo : EIATTR_MAXREG_COUNT
	.align		4
        /*001c*/ 	.byte	0x03, 0x1b
        /*001e*/ 	.short	0x00ff


	//----- nvinfo : EIATTR_MERCURY_ISA_VERSION
	.align		4
        /*0020*/ 	.byte	0x03, 0x5f
        /*0022*/ 	.short	0x0101


	//----- nvinfo : EIATTR_COOP_GROUP_MASK_REGIDS
	.align		4
        /*0024*/ 	.byte	0x04, 0x29
        /*0026*/ 	.short	(.L_1568 - .L_1567)


	//   ....[0]....
.L_1567:
        /*0028*/ 	.word	0xffffffff


	//   ....[1]....
        /*002c*/ 	.word	0xffffffff


	//   ....[2]....
        /*0030*/ 	.word	0xffffffff


	//   ....[3]....
        /*0034*/ 	.word	0xffffffff


	//   ....[4]....
        /*0038*/ 	.word	0xffffffff


	//   ....[5]....
        /*003c*/ 	.word	0xffffffff


	//   ....[6]....
        /*0040*/ 	.word	0xffffffff


	//   ....[7]....
        /*0044*/ 	.word	0xffffffff


	//   ....[8]....
        /*0048*/ 	.word	0xffffffff


	//   ....[9]....
        /*004c*/ 	.word	0xffffffff


	//   ....[10]....
        /*0050*/ 	.word	0x05000010


	//   ....[11]....
        /*0054*/ 	.word	0x05000010


	//   ....[12]....
        /*0058*/ 	.word	0x05000010


	//   ....[13]....
        /*005c*/ 	.word	0x05000010


	//   ....[14]....
        /*0060*/ 	.word	0x05000010


	//   ....[15]....
        /*0064*/ 	.word	0x05000010


	//   ....[16]....
        /*0068*/ 	.word	0x05000010


	//   ....[17]....
        /*006c*/ 	.word	0x05000010


	//   ....[18]....
        /*0070*/ 	.word	0x05000010


	//   ....[19]....
        /*0074*/ 	.word	0x05000010


	//----- nvinfo : EIATTR_COOP_GROUP_INSTR_OFFSETS
	.align		4
.L_1568:
        /*0078*/ 	.byte	0x04, 0x28
        /*007a*/ 	.short	(.L_1570 - .L_1569)


	//   ....[0]....
.L_1569:
        /*007c*/ 	.word	0x00003480


	//   ....[1]....
        /*0080*/ 	.word	0x000034b0


	//   ....[2]....
        /*0084*/ 	.word	0x000034d0


	//   ....[3]....
        /*0088*/ 	.word	0x00003500


	//   ....[4]....
        /*008c*/ 	.word	0x00003520


	//   ....[5]....
        /*0090*/ 	.word	0x00003b70


	//   ....[6]....
        /*0094*/ 	.word	0x00003b90


	//   ....[7]....
        /*0098*/ 	.word	0x00003bb0


	//   ....[8]....
        /*009c*/ 	.word	0x00003bd0


	//   ....[9]....
        /*00a0*/ 	.word	0x00003bf0


	//   ....[10]....
        /*00a4*/ 	.word	0x00004af0


	//   ....[11]....
        /*00a8*/ 	.word	0x00004b90


	//   ....[12]....
        /*00ac*/ 	.word	0x00004c00


	//   ....[13]....
        /*00b0*/ 	.word	0x00004c80


	//   ....[14]....
        /*00b4*/ 	.word	0x00004cf0


	//   ....[15]....
        /*00b8*/ 	.word	0x000053c0


	//   ....[16]....
        /*00bc*/ 	.word	0x00005430


	//   ....[17]....
        /*00c0*/ 	.word	0x000054a0


	//   ....[18]....
        /*00c4*/ 	.word	0x00005510


	//   ....[19]....
        /*00c8*/ 	.word	0x00005580


	//----- nvinfo : EIATTR_VRC_CTA_INIT_COUNT
	.align		4
.L_1570:
        /*00cc*/ 	.byte	0x02, 0x4a
	.zero		1
	.zero		1


	//----- nvinfo : EIATTR_EXIT_INSTR_OFFSETS
	.align		4
        /*00d0*/ 	.byte	0x04, 0x1c
        /*00d2*/ 	.short	(.L_1572 - .L_1571)


	//   ....[0]....
.L_1571:
        /*00d4*/ 	.word	0x000008f0


	//   ....[1]....
        /*00d8*/ 	.word	0x00004a80


	//----- nvinfo : EIATTR_MAX_THREADS
	.align		4
.L_1572:
        /*00dc*/ 	.byte	0x04, 0x05
        /*00de*/ 	.short	(.L_1574 - .L_1573)
.L_1573:
        /*00e0*/ 	.word	0x00000080
        /*00e4*/ 	.word	0x00000001
        /*00e8*/ 	.word	0x00000001


	//----- nvinfo : EIATTR_CRS_STACK_SIZE
	.align		4
.L_1574:
        /*00ec*/ 	.byte	0x04, 0x1e
        /*00ee*/ 	.short	(.L_1576 - .L_1575)
.L_1575:
        /*00f0*/ 	.word	0x00000000


	//----- nvinfo : EIATTR_CBANK_PARAM_SIZE
	.align		4
.L_1576:
        /*00f4*/ 	.byte	0x03, 0x19
        /*00f6*/ 	.short	0x00e8


	//----- nvinfo : EIATTR_PARAM_CBANK
	.align		4
        /*00f8*/ 	.byte	0x04, 0x0a
        /*00fa*/ 	.short	(.L_1578 - .L_1577)
	.align		4
.L_1577:
        /*00fc*/ 	.word	index@(.nv.constant0._ZN10layer_norm13ln_fwd_kernelINS_13Kernel_traitsIf13__nv_bfloat16S2_S2_fjLj1536ELj1ELj4ELj1ELj16ENS_18Kernel_traits_baseILj1536EfS2_S2_S2_fjLj128EEEEELb0ELb0ELb0ELb0EEEvNS_9FwdParamsE)
        /*0100*/ 	.short	0x0380
        /*0102*/ 	.short	0x00e8


	//----- nvinfo : EIATTR_SW_WAR
	.align		4
.L_1578:
        /*0104*/ 	.byte	0x04, 0x36
        /*0106*/ 	.short	(.L_1580 - .L_1579)
.L_1579:
        /*0108*/ 	.word	0x00000008
.L_1580:


//--------------------- .nv.info._ZN10layer_norm13ln_fwd_kernelINS_13Kernel_traitsIf13__nv_bfloat16S2_S2_fjLj1536ELj1ELj4ELj1ELj16ENS_18Kernel_traits_baseILj1536EfS2_S2_S2_fjLj128EEEEELb0ELb0ELb0ELb1EEEvNS_9FwdParamsE --------------------------
	.section	.nv.info._ZN10layer_norm13ln_fwd_kernelINS_13Kernel_traitsIf13__nv_bfloat16S2_S2_fjLj1536ELj1ELj4ELj1ELj16ENS_18Kernel_traits_baseILj1536EfS2_S2_S2_fjLj128EEEEELb0ELb0ELb0ELb1EEEvNS_9FwdParamsE,"",@"SHT_CUDA_INFO"
	.sectionflags	@""
	.align	4


	//----- nvinfo : EIATTR_CUDA_API_VERSION
	.align		4
        /*0000*/ 	.byte	0x04, 0x37
        /*0002*/ 	.short	(.L_1582 - .L_1581)
.L_1581:
        /*0004*/ 	.word	0x00000082


	//----- nvinfo : EIATTR_KPARAM_INFO
	.align		4
.L_1582:
        /*0008*/ 	.byte	0x04, 0x17
        /*000a*/ 	.short	(.L_1584 - .L_1583)
.L_1583:
        /*000c*/ 	.word	0x00000000
        /*0010*/ 	.short	0x0000
        /*0012*/ 	.short	0x0000
        /*0014*/ 	.byte	0x00, 0xf0, 0xa1, 0x03


	//----- nvinfo : EIATTR_SPARSE_MMA_MASK
	.align		4
.L_1584:
        /*0018*/ 	.byte	0x03, 0x50
        /*001a*/ 	.short	0x0000


	//----- nvinfo : EIATTR_MAXREG_COUNT
	.align		4
        /*001c*/ 	.byte	0x03, 0x1b
        /*001e*/ 	.short	0x00ff


	//----- nvinfo : EIATTR_MERCURY_ISA_VERSION
	.align		4
        /*0020*/ 	.byte	0x03, 0x5f
        /*0022*/ 	.short	0x0101


	//----- nvinfo : EIATTR_COOP_GROUP_MASK_REGIDS
	.align		4
        /*0024*/ 	.byte	0x04, 0x29
        /*0026*/ 	.short	(.L_1586 - .L_1585)


	//   ....[0]....
.L_1585:
        /*0028*/ 	.word	0xffffffff


	//   ....[1]....
        /*002c*/ 	.word	0xffffffff


	//   ....[2]....
        /*0030*/ 	.word	0xffffffff


	//   ....[3]....
        /*0034*/ 	.word	0xffffffff


	//   ....[4]....
        /*0038*/ 	.word	0xffffffff


	//   ....[5]....
        /*003c*/ 	.word	0xffffffff


	//   ....[6]....
        /*0040*/ 	.word	0xffffffff


	//   ....[7]....
        /*0044*/ 	.word	0xffffffff


	//   ....[8]....
        /*0048*/ 	.word	0xffffffff


	//   ....[9]....
        /*004c*/ 	.word	0xffffffff


	//   ....[10]....
        /*0050*/ 	.word	0x05000075


	//   ....[11]....
        /*0054*/ 	.word	0x05000075


	//   ....[12]....
        /*0058*/ 	.word	0x05000075


	//   ....[13]....
        /*005c*/ 	.word	0x05000075


	//   ....[14]....
        /*0060*/ 	.word	0x05000075


	//   ....[15]....
        /*0064*/ 	.word	0x05000075


	//   ....[16]....
        /*0068*/ 	.word	0x05000075


	//   ....[17]....
        /*006c*/ 	.word	0x05000075


	//   ....[18]....
        /*0070*/ 	.word	0x05000075


	//   ....[19]....
        /*0074*/ 	.word	0x05000075


	//----- nvinfo : EIATTR_COOP_GROUP_INSTR_OFFSETS
	.align		4
.L_1586:
        /*0078*/ 	.byte	0x04, 0x28
        /*007a*/ 	.short	(.L_1588 - .L_1587)


	//   ....[0]....
.L_1587:
        /*007c*/ 	.word	0x00002d80


	//   ....[1]....
        /*0080*/ 	.word	0x00002db0


	//   ....[2]....
        /*0084*/ 	.word	0x00002dd0


	//   ....[3]....
        /*0088*/ 	.word	0x00002df0


	//   ....[4]....
        /*008c*/ 	.word	0x00002e10


	//   ....[5]....
        /*0090*/ 	.word	0x00003440


	//   ....[6]....
        /*0094*/ 	.word	0x00003460


	//   ....[7]....
        /*0098*/ 	.word	0x00003480


	//   ....[8]....
        /*009c*/ 	.word	0x000034a0


	//   ....[9]....
        /*00a0*/ 	.word	0x000034c0


	//   ....[10]....
        /*00a4*/ 	.word	0x000041a0


	//   ....[11]....
        /*00a8*/ 	.word	0x00004240


	//   ....[12]....
        /*00ac*/ 	.word	0x000042a0


	//   ....[13]....
        /*00b0*/ 	.word	0x00004300


	//   ....[14]....
        /*00b4*/ 	.word	0x00004360


	//   ....[15]....
        /*00b8*/ 	.word	0x000049d0


	//   ....[16]....
        /*00bc*/ 	.word	0x00004a30


	//   ....[17]....
        /*00c0*/ 	.word	0x00004a90


	//   ....[18]....
        /*00c4*/ 	.word	0x00004af0


	//   ....[19]....
        /*00c8*/ 	.word	0x00004b50


	//----- nvinfo : EIATTR_VRC_CTA_INIT_COUNT
	.align		4
.L_1588:
        /*00cc*/ 	.byte	0x02, 0x4a
	.zero		1
	.zero		1


	//----- nvinfo : EIATTR_EXIT_INSTR_OFFSETS
	.align		4
        /*00d0*/ 	.byte	0x04, 0x1c
        /*00d2*/ 	.short	(.L_1590 - .L_1589)


	//   ....[0]....
.L_1589:
        /*00d4*/ 	.word	0x00000550


	//   ....[1]....
        /*00d8*/ 	.word	0x00004140


	//----- nvinfo : EIATTR_MAX_THREADS
	.align		4
.L_1590:
        /*00dc*/ 	.byte	0x04, 0x05
        /*00de*/ 	.short	(.L_1592 - .L_1591)
.L_1591:
        /*00e0*/ 	.word	0x00000080
        /*00e4*/ 	.word	0x00000001
        /*00e8*/ 	.word	0x00000001


	//----- nvinfo : EIATTR_CRS_STACK_SIZE
	.align		4
.L_1592:
        /*00ec*/ 	.byte	0x04, 0x1e
        /*00ee*/ 	.short	(.L_1594 - .L_1593)
.L_1593:
        /*00f0*/ 	.word	0x00000000


	//----- nvinfo : EIATTR_CBANK_PARAM_SIZE
	.align		4
.L_1594:
        /*00f4*/ 	.byte	0x03, 0x19
        /*00f6*/ 	.short	0x00e8


	//----- nvinfo : EIATTR_PARAM_CBANK
	.align		4
        /*00f8*/ 	.byte	0x04, 0x0a
        /*00fa*/ 	.short	(.L_1596 - .L_1595)
	.align		4
.L_1595:
        /*00fc*/ 	.word	index@(.nv.constant0._ZN10layer_norm13ln_fwd_kernelINS_13Kernel_traitsIf13__nv_bfloat16S2_S2_fjLj1536ELj1ELj4ELj1ELj16ENS_18Kernel_traits_baseILj1536EfS2_S2_S2_fjLj128EEEEELb0ELb0ELb0ELb1EEEvNS_9FwdParamsE)
        /*0100*/ 	.short	0x0380
        /*0102*/ 	.short	0x00e8


	//----- nvinfo : EIATTR_SW_WAR
	.align		4
.L_1596:
        /*0104*/ 	.byte	0x04, 0x36
        /*0106*/ 	.short	(.L_1598 - .L_1597)
.L_1597:
        /*0108*/ 	.word	0x00000008
.L_1598:


//--------------------- .nv.info._ZN10layer_norm13ln_fwd_kernelINS_13Kernel_traitsIf13__nv_bfloat16S2_S2_fjLj1536ELj1ELj4ELj1ELj16ENS_18Kernel_traits_baseILj1536EfS2_S2_S2_fjLj128EEEEELb0ELb0ELb1ELb0EEEvNS_9FwdParamsE --------------------------
	.section	.nv.info._ZN10layer_norm13ln_fwd_kernelINS_13Kernel_traitsIf13__nv_bfloat16S2_S2_fjLj1536ELj1ELj4ELj1ELj16ENS_18Kernel_traits_baseILj1536EfS2_S2_S2_fjLj128EEEEELb0ELb0ELb1ELb0EEEvNS_9FwdParamsE,"",@"SHT_CUDA_INFO"
	.sectionflags	@""
	.align	4


	//----- nvinfo : EIATTR_CUDA_API_VERSION
	.align		4
        /*0000*/ 	.byte	0x04, 0x37
        /*0002*/ 	.short	(.L_1600 - .L_1599)
.L_1599:
        /*0004*/ 	.word	0x00000082


	//----- nvinfo : EIATTR_KPARAM_INFO
	.align		4
.L_1600:
        /*0008*/ 	.byte	0x04, 0x17
        /*000a*/ 	.short	(.L_1602 - .L_1601)
.L_1601:
        /*000c*/ 	.word	0x00000000
        /*0010*/ 	.short	0x0000
        /*0012*/ 	.short	0x0000
        /*0014*/ 	.byte	0x00, 0xf0, 0xa1, 0x03


	//----- nvinfo : EIATTR_SPARSE_MMA_MASK
	.align		4
.L_1602:
        /*0018*/ 	.byte	0x03, 0x50
        /*001a*/ 	.short	0x0000


	//----- nvinfo : EIATTR_MAXREG_COUNT
	.align		4
        /*001c*/ 	.byte	0x03, 0x1b
        /*001e*/ 	.short	0x00ff


	//----- nvinfo : EIATTR_MERCURY_ISA_VERSION
	.align		4
        /*0020*/ 	.byte	0x03, 0x5f
        /*0022*/ 	.short	0x0101


	//----- nvinfo : EIATTR_COOP_GROUP_MASK_REGIDS
	.align		4
        /*0024*/ 	.byte	0x04, 0x29
        /*0026*/ 	.short	(.L_1604 - .L_1603)


	//   ....[0]....
.L_1603:
        /*0028*/ 	.word	0xffffffff


	//   ....[1]....
        /*002c*/ 	.word	0xffffffff


	//   ....[2]....
        /*0030*/ 	.word	0xffffffff


	//   ....[3]....
        /*0034*/ 	.word	0xffffffff


	//   ....[4]....
        /*0038*/ 	.word	0xffffffff


	//   ....[5]....
        /*003c*/ 	.word	0xffffffff


	//   ....[6]....
        /*0040*/ 	.word	0xffffffff


	//   ....[7]....
        /*0044*/ 	.word	0xffffffff


	//   ....[8]....
        /*0048*/ 	.word	0xffffffff


	//   ....[9]....
        /*004c*/ 	.word	0xffffffff


	//   ....[10]....
        /*0050*/ 	.word	0x05000076


	//   ....[11]....
        /*0054*/ 	.word	0x05000076


	//   ....[12]....
        /*0058*/ 	.word	0x05000076


	//   ....[13]....
        /*005c*/ 	.word	0x05000076


	//   ....[14]....
        /*0060*/ 	.word	0x05000076


	//   ....[15]....
        /*0064*/ 	.word	0x05000076


	//   ....[16]....
        /*0068*/ 	.word	0x05000076


	//   ....[17]....
        /*006c*/ 	.word	0x05000076


	//   ....[18]....
        /*0070*/ 	.word	0x05000076


	//   ....[19]....
        /*0074*/ 	.word	0x05000076


	//----- nvinfo : EIATTR_COOP_GROUP_INSTR_OFFSETS
	.align		4
.L_1604:
        /*0078*/ 	.byte	0x04, 0x28
        /*007a*/ 	.short	(.L_1606 - .L_1605)


	//   ....[0]....
.L_1605:
        /*007c*/ 	.word	0x00003be0


	//   ....[1]....
        /*0080*/ 	.word	0x00003c20


	//   ....[2]....
        /*0084*/ 	.word	0x00003c40


	//   ....[3]....
        /*0088*/ 	.word	0x00003c60


	//   ....[4]....
        /*008c*/ 	.word	0x00003c80


	//   ....[5]....
        /*0090*/ 	.word	0x000042c0


	//   ....[6]....
        /*0094*/ 	.word	0x000042e0


	//   ....[7]....
        /*0098*/ 	.word	0x00004300


	//   ....[8]....
        /*009c*/ 	.word	0x00004320


	//   ....[9]....
        /*00a0*/ 	.word	0x00004340


	//   ....[10]....
        /*00a4*/ 	.word	0x000052b0


	//   ....[11]....
        /*00a8*/ 	.word	0x00005350


	//   ....[12]....
        /*00ac*/ 	.word	0x000053b0


	//   ....[13]....
        /*00b0*/ 	.word	0x00005410


	//   ....[14]....
        /*00b4*/ 	.word	0x00005470


	//   ....[15]....
        /*00b8*/ 	.word	0x00005b20


	//   ....[16]....
        /*00bc*/ 	.word	0x00005b80


	//   ....[17]....
        /*00c0*/ 	.word	0x00005be0


	//   ....[18]....
        /*00c4*/ 	.word	0x00005c40


	//   ....[19]....
        /*00c8*/ 	.word	0x00005ca0


	//----- nvinfo : EIATTR_VRC_CTA_INIT_COUNT
	.align		4
.L_1606:
        /*00cc*/ 	.byte	0x02, 0x4a
	.zero		1
	.zero		1


	//----- nvinfo : EIATTR_EXIT_INSTR_OFFSETS
	.align		4
        /*00d0*/ 	.byte	0x04, 0x1c
        /*00d2*/ 	.short	(.L_1608 - .L_1607)


	//   ....[0]....
.L_1607:
        /*00d4*/ 	.word	0x00000920


	//   ....[1]....
        /*00d8*/ 	.word	0x00005240


	//----- nvinfo : EIATTR_MAX_THREADS
	.align		4
.L_1608:
        /*00dc*/ 	.byte	0x04, 0x05
        /*00de*/ 	.short	(.L_1610 - .L_1609)
.L_1609:
        /*00e0*/ 	.word	0x00000080
        /*00e4*/ 	.word	0x00000001
        /*00e8*/ 	.word	0x00000001


	//----- nvinfo : EIATTR_CRS_STACK_SIZE
	.align		4
.L_1610:
        /*00ec*/ 	.byte	0x04, 0x1e
        /*00ee*/ 	.short	(.L_1612 - .L_1611)
.L_1611:
        /*00f0*/ 	.word	0x00000000


	//----- nvinfo : EIATTR_CBANK_PARAM_SIZE
	.align		4
.L_1612:
        /*00f4*/ 	.byte	0x03, 0x19
        /*00f6*/ 	.short	0x00e8


	//----- nvinfo : EIATTR_PARAM_CBANK
	.align		4
        /*00f8*/ 	.byte	0x04, 0x0a
        /*00fa*/ 	.short	(.L_1614 - .L_1613)
	.align		4
.L_1613:
        /*00fc*/ 	.word	index@(.nv.constant0._ZN10layer_norm13ln_fwd_kernelINS_13Kernel_traitsIf13__nv_bfloat16S2_S2_fjLj1536ELj1ELj4ELj1ELj16ENS_18Kernel_traits_baseILj1536EfS2_S2_S2_fjLj128EEEEELb0ELb0ELb1ELb0EEEvNS_9FwdParamsE)
        /*0100*/ 	.short	0x0380
        /*0102*/ 	.short	0x00e8


	//----- nvinfo : EIATTR_SW_WAR
	.align		4
.L_1614:
        /*0104*/ 	.byte	0x04, 0x36
        /*0106*/ 	.short	(.L_1616 - .L_1615)
.L_1615:
        /*0108*/ 	.word	0x00000008
.L_1616:


//--------------------- .nv.info._ZN10layer_norm13ln_fwd_kernelINS_13Kernel_traitsIf13__nv_bfloat16S2_S2_fjLj1536ELj1ELj4ELj1ELj16ENS_18Kernel_traits_baseILj1536EfS2_S2_S2_fjLj128EEEEELb0ELb0ELb1ELb1EEEvNS_9FwdParamsE --------------------------
	.section	.nv.info._ZN10layer_norm13ln_fwd_kernelINS_13Kernel_traitsIf13__nv_bfloat16S2_S2_fjLj1536ELj1ELj4ELj1ELj16ENS_18Kernel_traits_baseILj1536EfS2_S2_S2_fjLj128EEEEELb0ELb0ELb1ELb1EEEvNS_9FwdParamsE,"",@"SHT_CUDA_INFO"
	.sectionflags	@""
	.align	4


	//----- nvinfo : EIATTR_CUDA_API_VERSION
	.align		4
        /*0000*/ 	.byte	0x04, 0x37
        /*0002*/ 	.short	(.L_1618 - .L_1617)
.L_1617:
        /*0004*/ 	.word	0x00000082


	//----- nvinfo : EIATTR_KPARAM_INFO
	.align		4
.L_1618:
        /*0008*/ 	.byte	0x04, 0x17
        /*000a*/ 	.short	(.L_1620 - .L_1619)
.L_1619:
        /*000c*/ 	.word	0x00000000
        /*0010*/ 	.short	0x0000
        /*0012*/ 	.short	0x0000
        /*0014*/ 	.byte	0x00, 0xf0, 0xa1, 0x03


	//----- nvinfo : EIATTR_SPARSE_MMA_MASK
	.align		4
.L_1620:
        /*0018*/ 	.byte	0x03, 0x50
        /*001a*/ 	.short	0x0000


	//----- nvinfo : EIATTR_MAXREG_COUNT
	.align		4
        /*001c*/ 	.byte	0x03, 0x1b
        /*001e*/ 	.short	0x00ff


	//----- nvinfo : EIATTR_MERCURY_ISA_VERSION
	.align		4
        /*0020*/ 	.byte	0x03, 0x5f
        /*0022*/ 	.short	0x0101


	//----- nvinfo : EIATTR_COOP_GROUP_MASK_REGIDS
	.align		4
        /*0024*/ 	.byte	0x04, 0x29
        /*0026*/ 	.short	(.L_1622 - .L_1621)


	//   ....[0]....
.L_1621:
        /*0028*/ 	.word	0xffffffff


	//   ....[1]....
        /*002c*/ 	.word	0xffffffff


	//   ....[2]....
        /*0030*/ 	.word	0xffffffff


	//   ....[3]....
        /*0034*/ 	.word	0xffffffff


	//   ....[4]....
        /*0038*/ 	.word	0xffffffff


	//   ....[5]....
        /*003c*/ 	.word	0xffffffff


	//   ....[6]....
        /*0040*/ 	.word	0xffffffff


	//   ....[7]....
        /*0044*/ 	.word	0xffffffff


	//   ....[8]....
        /*0048*/ 	.word	0xffffffff


	//   ....[9]....
        /*004c*/ 	.word	0xffffffff


	//   ....[10]....
        /*0050*/ 	.word	0x05000074


	//   ....[11]....
        /*0054*/ 	.word	0x05000074


	//   ....[12]....
        /*0058*/ 	.word	0x05000074


	//   ....[13]....
        /*005c*/ 	.word	0x05000074


	//   ....[14]....
        /*0060*/ 	.word	0x05000074


	//   ....[15]....
        /*0064*/ 	.word	0x05000074


	//   ....[16]....
        /*0068*/ 	.word	0x05000074


	//   ....[17]....
        /*006c*/ 	.word	0x05000074


	//   ....[18]....
        /*0070*/ 	.word	0x05000074


	//   ....[19]....
        /*0074*/ 	.word	0x05000074


	//----- nvinfo : EIATTR_COOP_GROUP_INSTR_OFFSETS
	.align		4
.L_1622:
        /*0078*/ 	.byte	0x04, 0x28
        /*007a*/ 	.short	(.L_1624 - .L_1623)


	//   ....[0]....
.L_1623:
        /*007c*/ 	.word	0x00003370


	//   ....[1]....
        /*0080*/ 	.word	0x00003390


	//   ....[2]....
        /*0084*/ 	.word	0x000033b0


	//   ....[3]....
        /*0088*/ 	.word	0x000033e0


	//   ....[4]....
        /*008c*/ 	.word	0x00003400


	//   ....[5]....
        /*0090*/ 	.word	0x00003a30


	//   ....[6]....
        /*0094*/ 	.word	0x00003a50


	//   ....[7]....
        /*0098*/ 	.word	0x00003a70


	//   ....[8]....
        /*009c*/ 	.word	0x00003a90


	//   ....[9]....
        /*00a0*/ 	.word	0x00003ab0


	//   ....[10]....
        /*00a4*/ 	.word	0x00004880


	//   ....[11]....
        /*00a8*/ 	.word	0x00004920


	//   ....[12]....
        /*00ac*/ 	.word	0x00004990


	//   ....[13]....
        /*00b0*/ 	.word	0x00004a10


	//   ....[14]....
        /*00b4*/ 	.word	0x00004a80


	//   ....[15]....
        /*00b8*/ 	.word	0x00005110


	//   ....[16]....
        /*00bc*/ 	.word	0x00005180


	//   ....[17]....
        /*00c0*/ 	.word	0x000051f0


	//   ....[18]....
        /*00c4*/ 	.word	0x00005260


	//   ....[19]....
        /*00c8*/ 	.word	0x000052d0


	//----- nvinfo : EIATTR_VRC_CTA_INIT_COUNT
	.align		4
.L_1624:
        /*00cc*/ 	.byte	0x02, 0x4a
	.zero		1
	.zero		1


	//----- nvinfo : EIATTR_EXIT_INSTR_OFFSETS
	.align		4
        /*00d0*/ 	.byte	0x04, 0x1c
        /*00d2*/ 	.short	(.L_1626 - .L_1625)


	//   ....[0]....
.L_1625:
        /*00d4*/ 	.word	0x00000540


	//   ....[1]....
        /*00d8*/ 	.word	0x00004810


	//----- nvinfo : EIATTR_MAX_THREADS
	.align		4
.L_1626:
        /*00dc*/ 	.byte	0x04, 0x05
        /*00de*/ 	.short	(.L_1628 - .L_1627)
.L_1627:
        /*00e0*/ 	.word	0x00000080
        /*00e4*/ 	.word	0x00000001
        /*00e8*/ 	.word	0x00000001


	//----- nvinfo : EIATTR_CRS_STACK_SIZE
	.align		4
.L_1628:
        /*00ec*/ 	.byte	0x04, 0x1e
        /*00ee*/ 	.short	(.L_1630 - .L_1629)
.L_1629:
        /*00f0*/ 	.word	0x00000000


	//----- nvinfo : EIATTR_CBANK_PARAM_SIZE
	.align		4
.L_1630:
        /*00f4*/ 	.byte	0x03, 0x19
        /*00f6*/ 	.short	0x00e8


	//----- nvinfo : EIATTR_PARAM_CBANK
	.align		4
        /*00f8*/ 	.byte	0x04, 0x0a
        /*00fa*/ 	.short	(.L_1632 - .L_1631)
	.align		4
.L_1631:
        /*00fc*/ 	.word	index@(.nv.constant0._ZN10layer_norm13ln_fwd_kernelINS_13Kernel_traitsIf13__nv_bfloat16S2_S2_fjLj1536ELj1ELj4ELj1ELj16ENS_18Kernel_traits_baseILj1536EfS2_S2_S2_fjLj128EEEEELb0ELb0ELb1ELb1EEEvNS_9FwdParamsE)
        /*0100*/ 	.short	0x0380
        /*0102*/ 	.short	0x00e8


	//----- nvinfo : EIATTR_SW_WAR
	.align		4
.L_1632:
        /*0104*/ 	.byte	0x04, 0x36
        /*0106*/ 	.short	(.L_1634 - .L_1633)
.L_1633:
        /*0108*/ 	.word	0x00000008
.L_1634:


//--------------------- .nv.info._ZN10layer_norm13ln_fwd_kernelINS_13Kernel_traitsIf13__nv_bfloat16S2_S2_fjLj1536ELj1ELj4ELj1ELj16ENS_18Kernel_traits_baseILj1536EfS2_S2_S2_fjLj128EEEEELb0ELb1ELb0ELb0EEEvNS_9FwdParamsE --------------------------
	.section	.nv.info._ZN10layer_norm13ln_fwd_kernelINS_13Kernel_traitsIf13__nv_bfloat16S2_S2_fjLj1536ELj1ELj4ELj1ELj16ENS_18Kernel_traits_baseILj1536EfS2_S2_S2_fjLj128EEEEELb0ELb1ELb0ELb0EEEvNS_9FwdParamsE,"",@"SHT_CUDA_INFO"
	.sectionflags	@""
	.align	4


	//----- nvinfo : EIATTR_CUDA_API_VERSION
	.align		4
        /*0000*/ 	.byte	0x04, 0x37
        /*0002*/ 	.short	(.L_1636 - .L_1635)
.L_1635:
        /*0004*/ 	.word	0x00000082


	//----- nvinfo : EIATTR_KPARAM_INFO
	.align		4
.L_1636:
        /*0008*/ 	.byte	0x04, 0x17
        /*000a*/ 	.short	(.L_1638 - .L_1637)
.L_1637:
        /*000c*/ 	.word	0x00000000
        /*0010*/ 	.short	0x0000
        /*0012*/ 	.short	0x0000
        /*0014*/ 	.byte	0x00, 0xf0, 0xa1, 0x03


	//----- nvinfo : EIATTR_SPARSE_MMA_MASK
	.align		4
.L_1638:
        /*0018*/ 	.byte	0x03, 0x50
        /*001a*/ 	.short	0x0000


	//----- nvinfo : EIATTR_MAXREG_COUNT
	.align		4
        /*001c*/ 	.byte	0x03, 0x1b
        /*001e*/ 	.short	0x00ff


	//----- nvinfo : EIATTR_MERCURY_ISA_VERSION
	.align		4
        /*0020*/ 	.byte	0x03, 0x5f
        /*0022*/ 	.short	0x0101


	//----- nvinfo : EIATTR_COOP_GROUP_MASK_REGIDS
	.align		4
        /*0024*/ 	.byte	0x04, 0x29
        /*0026*/ 	.short	(.L_1640 - .L_1639)


	//   ....[0]....
.L_1639:
        /*0028*/ 	.word	0xffffffff


	//   ....[1]....
        /*002c*/ 	.word	0xffffffff


	//   ....[2]....
        /*0030*/ 	.word	0xffffffff


	//   ....[3]....
        /*0034*/ 	.word	0xffffffff


	//   ....[4]....
        /*0038*/ 	.word	0xffffffff


	//   ....[5]....
        /*003c*/ 	.word	0xffffffff


	//   ....[6]....
        /*0040*/ 	.word	0xffffffff


	//   ....[7]....
        /*0044*/ 	.word	0xffffffff


	//   ....[8]....
        /*0048*/ 	.word	0xffffffff


	//   ....[9]....
        /*004c*/ 	.word	0xffffffff


	//   ....[10]....
        /*0050*/ 	.word	0x050000d1


	//   ....[11]....
        /*0054*/ 	.word	0x050000d1


	//   ....[12]....
        /*0058*/ 	.word	0x050000d1


	//   ....[13]....
        /*005c*/ 	.word	0x050000d1


	//   ....[14]....
        /*0060*/ 	.word	0x050000d1


	//   ....[15]....
        /*0064*/ 	.word	0x050000d1


	//   ....[16]....
        /*0068*/ 	.word	0x050000d1


	//   ....[17]....
        /*006c*/ 	.word	0x050000d1


	//   ....[18]....
        /*0070*/ 	.word	0x050000d1


	//   ....[19]....
        /*0074*/ 	.word	0x050000d1


	//----- nvinfo : EIATTR_COOP_GROUP_INSTR_OFFSETS
	.align		4
.L_1640:
        /*0078*/ 	.byte	0x04, 0x28
        /*007a*/ 	.short	(.L_1642 - .L_1641)


	//   ....[0]....
.L_1641:
        /*007c*/ 	.word	0x00003440


	//   ....[1]....
        /*0080*/ 	.word	0x00003480


	//   ....[2]....
        /*0084*/ 	.word	0x000034a0


	//   ....[3]....
        /*0088*/ 	.word	0x000034c0


	//   ....[4]....
        /*008c*/ 	.word	0x000034e0


	//   ....[5]....
        /*0090*/ 	.word	0x00003b20


	//   ....[6]....
        /*0094*/ 	.word	0x00003b40


	//   ....[7]....
        /*0098*/ 	.word	0x00003b60


	//   ....[8]....
        /*009c*/ 	.word	0x00003b80


	//   ....[9]....
        /*00a0*/ 	.word	0x00003ba0


	//   ....[10]....
        /*00a4*/ 	.word	0x00004ab0


	//   ....[11]....
        /*00a8*/ 	.word	0x00004b60


	//   ....[12]....
        /*00ac*/ 	.word	0x00004bd0


	//   ....[13]....
        /*00b0*/ 	.word	0x00004c40


	//   ....[14]....
        /*00b4*/ 	.word	0x00004cb0


	//   ....[15]....
        /*00b8*/ 	.word	0x00005350


	//   ....[16]....
        /*00bc*/ 	.word	0x000053c0


	//   ....[17]....
        /*00c0*/ 	.word	0x00005430


	//   ....[18]....
        /*00c4*/ 	.word	0x000054a0


	//   ....[19]....
        /*00c8*/ 	.word	0x00005510


	//----- nvinfo : EIATTR_VRC_CTA_INIT_COUNT
	.align		4
.L_1642:
        /*00cc*/ 	.byte	0x02, 0x4a
	.zero		1
	.zero		1


	//----- nvinfo : EIATTR_EXIT_INSTR_OFFSETS
	.align		4
        /*00d0*/ 	.byte	0x04, 0x1c
        /*00d2*/ 	.short	(.L_1644 - .L_1643)


	//   ....[0]....
.L_1643:
        /*00d4*/ 	.word	0x00000bd0


	//   ....[1]....
        /*00d8*/ 	.word	0x00004a40


	//----- nvinfo : EIATTR_MAX_THREADS
	.align		4
.L_1644:
        /*00dc*/ 	.byte	0x04, 0x05
        /*00de*/ 	.short	(.L_1646 - .L_1645)
.L_1645:
        /*00e0*/ 	.word	0x00000080
        /*00e4*/ 	.word	0x00000001
        /*00e8*/ 	.word	0x00000001


	//----- nvinfo : EIATTR_CRS_STACK_SIZE
	.align		4
.L_1646:
        /*00ec*/ 	.byte	0x04, 0x1e
        /*00ee*/ 	.short	(.L_1648 - .L_1647)
.L_1647:
        /*00f0*/ 	.word	0x00000000


	//----- nvinfo : EIATTR_CBANK_PARAM_SIZE
	.align		4
.L_1648:
        /*00f4*/ 	.byte	0x03, 0x19
        /*00f6*/ 	.short	0x00e8


	//----- nvinfo : EIATTR_PARAM_CBANK
	.align		4
        /*00f8*/ 	.byte	0x04, 0x0a
        /*00fa*/ 	.short	(.L_1650 - .L_1649)
	.align		4
.L_1649:
        /*00fc*/ 	.word	index@(.nv.constant0._ZN10layer_norm13ln_fwd_kernelINS_13Kernel_traitsIf13__nv_bfloat16S2_S2_fjLj1536ELj1ELj4ELj1ELj16ENS_18Kernel_traits_baseILj1536EfS2_S2_S2_fjLj128EEEEELb0ELb1ELb0ELb0EEEvNS_9FwdParamsE)
        /*0100*/ 	.short	0x0380
        /*0102*/ 	.short	0x00e8


	//----- nvinfo : EIATTR_SW_WAR
	.align		4
.L_1650:
        /*0104*/ 	.byte	0x04, 0x36
        /*0106*/ 	.short	(.L_1652 - .L_1651)
.L_1651:
        /*0108*/ 	.word	0x00000008
.L_1652:


//--------------------- .nv.info._ZN10layer_norm13ln_fwd_kernelINS_13Kernel_traitsIf13__nv_bfloat16S2_S2_fjLj1536ELj1ELj4ELj1ELj16ENS_18Kernel_traits_baseILj1536EfS2_S2_S2_fjLj128EEEEELb0ELb1ELb0ELb1EEEvNS_9FwdParamsE --------------------------
	.section	.nv.info._ZN10layer_norm13ln_fwd_kernelINS_13Kernel_traitsIf13__nv_bfloat16S2_S2_fjLj1536ELj1ELj4ELj1ELj16ENS_18Kernel_traits_baseILj1536EfS2_S2_S2_fjLj128EEEEELb0ELb1ELb0ELb1EEEvNS_9FwdParamsE,"",@"SHT_CUDA_INFO"
	.sectionflags	@""
	.align	4


	//----- nvinfo : EIATTR_CUDA_API_VERSION
	.align		4
        /*0000*/ 	.byte	0x04, 0x37
        /*0002*/ 	.short	(.L_1654 - .L_1653)
.L_1653:
        /*0004*/ 	.word	0x00000082


	//----- nvinfo : EIATTR_KPARAM_INFO
	.align		4
.L_1654:
        /*0008*/ 	.byte	0x04, 0x17
        /*000a*/ 	.short	(.L_1656 - .L_1655)
.L_1655:
        /*000c*/ 	.word	0x00000000
        /*0010*/ 	.short	0x0000
        /*0012*/ 	.short	0x0000
        /*0014*/ 	.byte	0x00, 0xf0, 0xa1, 0x03


	//----- nvinfo : EIATTR_SPARSE_MMA_MASK
	.align		4
.L_1656:
        /*0018*/ 	.byte	0x03, 0x50
        /*001a*/ 	.short	0x0000


	//----- nvinfo : EIATTR_MAXREG_COUNT
	.align		4
        /*001c*/ 	.byte	0x03, 0x1b
        /*001e*/ 	.short	0x00ff


	//----- nvinfo : EIATTR_MERCURY_ISA_VERSION
	.align		4
        /*0020*/ 	.byte	0x03, 0x5f
        /*0022*/ 	.short	0x0101


	//----- nvinfo : EIATTR_COOP_GROUP_MASK_REGIDS
	.align		4
        /*0024*/ 	.byte	0x04, 0x29
        /*0026*/ 	.short	(.L_1658 - .L_1657)


	//   ....[0]....
.L_1657:
        /*0028*/ 	.word	0xffffffff


	//   ....[1]....
        /*002c*/ 	.word	0xffffffff


	//   ....[2]....
        /*0030*/ 	.word	0xffffffff


	//   ....[3]....
        /*0034*/ 	.word	0xffffffff


	//   ....[4]....
        /*0038*/ 	.word	0xffffffff


	//   ....[5]....
        /*003c*/ 	.word	0xffffffff


	//   ....[6]....
        /*0040*/ 	.word	0xffffffff


	//   ....[7]....
        /*0044*/ 	.word	0xffffffff


	//   ....[8]....
        /*0048*/ 	.word	0xffffffff


	//   ....[9]....
        /*004c*/ 	.word	0xffffffff


	//   ....[10]....
        /*0050*/ 	.word	0xffffffff


	//   ....[11]....
        /*0054*/ 	.word	0xffffffff


	//   ....[12]....
        /*0058*/ 	.word	0xffffffff


	//   ....[13]....
        /*005c*/ 	.word	0xffffffff


	//   ....[14]....
        /*0060*/ 	.word	0xffffffff


	//   ....[15]....
        /*0064*/ 	.word	0xffffffff


	//   ....[16]....
        /*0068*/ 	.word	0xffffffff


	//   ....[17]....
        /*006c*/ 	.word	0xffffffff


	//   ....[18]....
        /*0070*/ 	.word	0xffffffff


	//   ....[19]....
        /*0074*/ 	.word	0xffffffff


	//   ....[20]....
        /*0078*/ 	.word	0x0500009b


	//   ....[21]....
        /*007c*/ 	.word	0x0500009b


	//   ....[22]....
        /*0080*/ 	.word	0x0500009b


	//   ....[23]....
        /*0084*/ 	.word	0x0500009b


	//   ....[24]....
        /*0088*/ 	.word	0x0500009b


	//   ....[25]....
        /*008c*/ 	.word	0x0500009b


	//   ....[26]....
        /*0090*/ 	.word	0x0500009b


	//   ....[27]....
        /*0094*/ 	.word	0x0500009b


	//   ....[28]....
        /*0098*/ 	.word	0x0500009b


	//   ....[29]....
        /*009c*/ 	.word	0x0500009b


	//   ....[30]....
        /*00a0*/ 	.word	0x0500009b


	//   ....[31]....
        /*00a4*/ 	.word	0x0500009b


	//   ....[32]....
        /*00a8*/ 	.word	0x0500009b


	//   ....[33]....
        /*00ac*/ 	.word	0x0500009b


	//   ....[34]....
        /*00b0*/ 	.word	0x0500009b


	//   ....[35]....
        /*00b4*/ 	.word	0x0500009b


	//   ....[36]....
        /*00b8*/ 	.word	0x0500009b


	//   ....[37]....
        /*00bc*/ 	.word	0x0500009b


	//   ....[38]....
        /*00c0*/ 	.word	0x0500009b


	//   ....[39]....
        /*00c4*/ 	.word	0x0500009b


	//----- nvinfo : EIATTR_COOP_GROUP_INSTR_OFFSETS
	.align		4
.L_1658:
        /*00c8*/ 	.byte	0x04, 0x28
        /*00ca*/ 	.short	(.L_1660 - .L_1659)


	//   ....[0]....
.L_1659:
        /*00cc*/ 	.word	0x00002c00


	//   ....[1]....
        /*00d0*/ 	.word	0x00002c30


	//   ....[2]....
        /*00d4*/ 	.word	0x00002c50


	//   ....[3]....
        /*00d8*/ 	.word	0x00002c70


	//   ....[4]....
        /*00dc*/ 	.word	0x00002c90


	//   ....[5]....
        /*00e0*/ 	.word	0x000032c0


	//   ....[6]....
        /*00e4*/ 	.word	0x000032e0


	//   ....[7]....
        /*00e8*/ 	.word	0x00003300


	//   ....[8]....
        /*00ec*/ 	.word	0x00003320


	//   ....[9]....
        /*00f0*/ 	.word	0x00003340


	//   ....[10]....
        /*00f4*/ 	.word	0x00005e70


	//   ....[11]....
        /*00f8*/ 	.word	0x00005ea0


	//   ....[12]....
        /*00fc*/ 	.word	0x00005ec0


	//   ....[13]....
        /*0100*/ 	.word	0x00005ee0


	//   ....[14]....
        /*0104*/ 	.word	0x00005f00


	//   ....[15]....
        /*0108*/ 	.word	0x00006530


	//   ....[16]....
        /*010c*/ 	.word	0x00006550


	//   ....[17]....
        /*0110*/ 	.word	0x00006570


	//   ....[18]....
        /*0114*/ 	.word	0x00006590


	//   ....[19]....
        /*0118*/ 	.word	0x000065b0


	//   ....[20]....
        /*011c*/ 	.word	0x000072a0


	//   ....[21]....
        /*0120*/ 	.word	0x00007330


	//   ....[22]....
        /*0124*/ 	.word	0x00007390


	//   ....[23]....
        /*0128*/ 	.word	0x000073f0


	//   ....[24]....
        /*012c*/ 	.word	0x00007450


	//   ....[25]....
        /*0130*/ 	.word	0x00007ab0


	//   ....[26]....
        /*0134*/ 	.word	0x00007b10


	//   ....[27]....
        /*0138*/ 	.word	0x00007b70


	//   ....[28]....
        /*013c*/ 	.word	0x00007bd0


	//   ....[29]....
        /*0140*/ 	.word	0x00007c30


	//   ....[30]....
        /*0144*/ 	.word	0x00007cc0


	//   ....[31]....
        /*0148*/ 	.word	0x00007d50


	//   ....[32]....
        /*014c*/ 	.word	0x00007db0


	//   ....[33]....
        /*0150*/ 	.word	0x00007e10


	//   ....[34]....
        /*0154*/ 	.word	0x00007e70


	//   ....[35]....
        /*0158*/ 	.word	0x000084d0


	//   ....[36]....
        /*015c*/ 	.word	0x00008530


	//   ....[37]....
        /*0160*/ 	.word	0x00008590


	//   ....[38]....
        /*0164*/ 	.word	0x000085f0


	//   ....[39]....
        /*0168*/ 	.word	0x00008650


	//----- nvinfo : EIATTR_VRC_CTA_INIT_COUNT
	.align		4
.L_1660:
        /*016c*/ 	.byte	0x02, 0x4a
	.zero		1
	.zero		1


	//----- nvinfo : EIATTR_EXIT_INSTR_OFFSETS
	.align		4
        /*0170*/ 	.byte	0x04, 0x1c
        /*0172*/ 	.short	(.L_1662 - .L_1661)


	//   ....[0]....
.L_1661:
        /*0174*/ 	.word	0x000006d0


	//   ....[1]....
        /*0178*/ 	.word	0x00003fc0


	//   ....[2]....
        /*017c*/ 	.word	0x00007230


	//----- nvinfo : EIATTR_MAX_THREADS
	.align		4
.L_1662:
        /*0180*/ 	.byte	0x04, 0x05
        /*0182*/ 	.short	(.L_1664 - .L_1663)
.L_1663:
        /*0184*/ 	.word	0x00000080
        /*0188*/ 	.word	0x00000001
        /*018c*/ 	.word	0x00000001


	//----- nvinfo : EIATTR_CRS_STACK_SIZE
	.align		4
.L_1664:
        /*0190*/ 	.byte	0x04, 0x1e
        /*0192*/ 	.short	(.L_1666 - .L_1665)
.L_1665:
        /*0194*/ 	.word	0x00000000


	//----- nvinfo : EIATTR_CBANK_PARAM_SIZE
	.align		4
.L_1666:
        /*0198*/ 	.byte	0x03, 0x19
        /*019a*/ 	.short	0x00e8


	//----- nvinfo : EIATTR_PARAM_CBANK
	.align		4
        /*019c*/ 	.byte	0x04, 0x0a
        /*019e*/ 	.short	(.L_1668 - .L_1667)
	.align		4
.L_1667:
        /*01a0*/ 	.word	index@(.nv.constant0._ZN10layer_norm13ln_fwd_kernelINS_13Kernel_traitsIf13__nv_bfloat16S2_S2_fjLj1536ELj1ELj4ELj1ELj16ENS_18Kernel_traits_baseILj1536EfS2_S2_S2_fjLj128EEEEELb0ELb1ELb0ELb1EEEvNS_9FwdParamsE)
        /*01a4*/ 	.short	0x0380
        /*01a6*/ 	.short	0x00e8


	//----- nvinfo : EIATTR_SW_WAR
	.align		4
.L_1668:
        /*01a8*/ 	.byte	0x04, 0x36
        /*01aa*/ 	.short	(.L_1670 - .L_1669)
.L_1669:
        /*01ac*/ 	.word	0x00000008
.L_1670:


//--------------------- .nv.info._ZN10layer_norm13ln_fwd_kernelINS_13Kernel_traitsIf13__nv_bfloat16S2_S2_fjLj1536ELj1ELj4ELj1ELj16ENS_18Kernel_traits_baseILj1536EfS2_S2_S2_fjLj128EEEEELb0ELb1ELb1ELb0EEEvNS_9FwdParamsE --------------------------
	.section	.nv.info._ZN10layer_norm13ln_fwd_kernelINS_13Kernel_traitsIf13__nv_bfloat16S2_S2_fjLj1536ELj1ELj4ELj1ELj16ENS_18Kernel_traits_baseILj1536EfS2_S2_S2_fjLj128EEEEELb0ELb1ELb1ELb0EEEvNS_9FwdParamsE,"",@"SHT_CUDA_INFO"
	.sectionflags	@""
	.align	4


	//----- nvinfo : EIATTR_CUDA_API_VERSION
	.align		4
        /*0000*/ 	.byte	0x04, 0x37
        /*0002*/ 	.short	(.L_1672 - .L_1671)
.L_1671:
        /*0004*/ 	.word	0x00000082


	//----- nvinfo : EIATTR_KPARAM_INFO
	.align		4
.L_1672:
        /*0008*/ 	.byte	0x04, 0x17
        /*000a*/ 	.short	(.L_1674 - .L_1673)
.L_1673:
        /*000c*/ 	.word	0x00000000
        /*0010*/ 	.short	0x0000
        /*0012*/ 	.short	0x0000
        /*0014*/ 	.byte	0x00, 0xf0, 0xa1, 0x03


	//----- nvinfo : EIATTR_SPARSE_MMA_MASK
	.align		4
.L_1674:
        /*0018*/ 	.byte	0x03, 0x50
        /*001a*/ 	.short	0x0000


	//----- nvinfo : EIATTR_MAXREG_COUNT
	.align		4
        /*001c*/ 	.byte	0x03, 0x1b
        /*001e*/ 	.short	0x00ff


	//----- nvinfo : EIATTR_MERCURY_ISA_VERSION
	.align		4
        /*0020*/ 	.byte	0x03, 0x5f
        /*0022*/ 	.short	0x0101


	//----- nvinfo : EIATTR_COOP_GROUP_MASK_REGIDS
	.align		4
        /*0024*/ 	.byte	0x04, 0x29
        /*0026*/ 	.short	(.L_1676 - .L_1675)


	//   ....[0]....
.L_1675:
        /*0028*/ 	.word	0xffffffff


	//   ....[1]....
        /*002c*/ 	.word	0xffffffff


	//   ....[2]....
        /*0030*/ 	.word	0xffffffff


	//   ....[3]....
        /*0034*/ 	.word	0xffffffff


	//   ....[4]....
        /*0038*/ 	.word	0xffffffff


	//   ....[5]....
        /*003c*/ 	.word	0xffffffff


	//   ....[6]....
        /*0040*/ 	.word	0xffffffff


	//   ....[7]....
        /*0044*/ 	.word	0xffffffff


	//   ....[8]....
        /*0048*/ 	.word	0xffffffff


	//   ....[9]....
        /*004c*/ 	.word	0xffffffff


	//   ....[10]....
        /*0050*/ 	.word	0x050000d8


	//   ....[11]....
        /*0054*/ 	.word	0x050000d8


	//   ....[12]....
        /*0058*/ 	.word	0x050000d8


	//   ....[13]....
        /*005c*/ 	.word	0x050000d8


	//   ....[14]....
        /*0060*/ 	.word	0x050000d8


	//   ....[15]....
        /*0064*/ 	.word	0x050000d8


	//   ....[16]....
        /*0068*/ 	.word	0x050000d8


	//   ....[17]....
        /*006c*/ 	.word	0x050000d8


	//   ....[18]....
        /*0070*/ 	.word	0x050000d8


	//   ....[19]....
        /*0074*/ 	.word	0x050000d8


	//----- nvinfo : EIATTR_COOP_GROUP_INSTR_OFFSETS
	.align		4
.L_1676:
        /*0078*/ 	.byte	0x04, 0x28
        /*007a*/ 	.short	(.L_1678 - .L_1677)


	//   ....[0]....
.L_1677:
        /*007c*/ 	.word	0x00004560


	//   ....[1]....
        /*0080*/ 	.word	0x00004580


	//   ....[2]....
        /*0084*/ 	.word	0x000045a0


	//   ....[3]....
        /*0088*/ 	.word	0x000045c0


	//   ....[4]....
        /*008c*/ 	.word	0x000045f0


	//   ....[5]....
        /*0090*/ 	.word	0x00004c30


	//   ....[6]....
        /*0094*/ 	.word	0x00004c50


	//   ....[7]....
        /*0098*/ 	.word	0x00004c70


	//   ....[8]....
        /*009c*/ 	.word	0x00004c90


	//   ....[9]....
        /*00a0*/ 	.word	0x00004cb0


	//   ....[10]....
        /*00a4*/ 	.word	0x00005c40


	//   ....[11]....
        /*00a8*/ 	.word	0x00005ce0


	//   ....[12]....
        /*00ac*/ 	.word	0x00005d50


	//   ....[13]....
        /*00b0*/ 	.word	0x00005dc0


	//   ....[14]....
        /*00b4*/ 	.word	0x00005e40


	//   ....[15]....
        /*00b8*/ 	.word	0x000064d0


	//   ....[16]....
        /*00bc*/ 	.word	0x00006540


	//   ....[17]....
        /*00c0*/ 	.word	0x000065b0


	//   ....[18]....
        /*00c4*/ 	.word	0x00006620


	//   ....[19]....
        /*00c8*/ 	.word	0x00006690


	//----- nvinfo : EIATTR_VRC_CTA_INIT_COUNT
	.align		4
.L_1678:
        /*00cc*/ 	.byte	0x02, 0x4a
	.zero		1
	.zero		1


	//----- nvinfo : EIATTR_EXIT_INSTR_OFFSETS
	.align		4
        /*00d0*/ 	.byte	0x04, 0x1c
        /*00d2*/ 	.short	(.L_1680 - .L_1679)


	//   ....[0]....
.L_1679:
        /*00d4*/ 	.word	0x00000c10


	//   ....[1]....
        /*00d8*/ 	.word	0x00005bd0


	//----- nvinfo : EIATTR_MAX_THREADS
	.align		4
.L_1680:
        /*00dc*/ 	.byte	0x04, 0x05
        /*00de*/ 	.short	(.L_1682 - .L_1681)
.L_1681:
        /*00e0*/ 	.word	0x00000080
        /*00e4*/ 	.word	0x00000001
        /*00e8*/ 	.word	0x00000001


	//----- nvinfo : EIATTR_CRS_STACK_SIZE
	.align		4
.L_1682:
        /*00ec*/ 	.byte	0x04, 0x1e
        /*00ee*/ 	.short	(.L_1684 - .L_1683)
.L_1683:
        /*00f0*/ 	.word	0x00000000


	//----- nvinfo : EIATTR_CBANK_PARAM_SIZE
	.align		4
.L_1684:
        /*00f4*/ 	.byte	0x03, 0x19
        /*00f6*/ 	.short	0x00e8


	//----- nvinfo : EIATTR_PARAM_CBANK
	.align		4
        /*00f8*/ 	.byte	0x04, 0x0a
        /*00fa*/ 	.short	(.L_1686 - .L_1685)
	.align		4
.L_1685:
        /*00fc*/ 	.word	index@(.nv.constant0._ZN10layer_norm13ln_fwd_kernelINS_13Kernel_traitsIf13__nv_bfloat16S2_S2_fjLj1536ELj1ELj4ELj1ELj16ENS_18Kernel_traits_baseILj1536EfS2_S2_S2_fjLj128EEEEELb0ELb1ELb1ELb0EEEvNS_9FwdParamsE)
        /*0100*/ 	.short	0x0380
        /*0102*/ 	.short	0x00e8


	//----- nvinfo : EIATTR_SW_WAR
	.align		4
.L_1686:
        /*0104*/ 	.byte	0x04, 0x36
        /*0106*/ 	.short	(.L_1688 - .L_1687)
.L_1687:
        /*0108*/ 	.word	0x00000008
.L_1688:


//--------------------- .nv.info._ZN10layer_norm13ln_fwd_kernelINS_13Kernel_traitsIf13__nv_bfloat16S2_S2_fjLj1536ELj1ELj4ELj1ELj16ENS_18Kernel_traits_baseILj1536EfS2_S2_S2_fjLj128EEEEELb0ELb1ELb1ELb1EEEvNS_9FwdParamsE --------------------------
	.section	.nv.info._ZN10layer_norm13ln_fwd_kernelINS_13Kernel_traitsIf13__nv_bfloat16S2_S2_fjLj1536ELj1ELj4ELj1ELj16ENS_18Kernel_traits_baseILj1536EfS2_S2_S2_fjLj128EEEEELb0ELb1ELb1ELb1EEEvNS_9FwdParamsE,"",@"SHT_CUDA_INFO"
	.sectionflags	@""
	.align	4


	//----- nvinfo : EIATTR_CUDA_API_VERSION
	.align		4
        /*0000*/ 	.byte	0x04, 0x37
        /*0002*/ 	.short	(.L_1690 - .L_1689)
.L_1689:
        /*0004*/ 	.word	0x00000082


	//----- nvinfo : EIATTR_KPARAM_INFO
	.align		4
.L_1690:
        /*0008*/ 	.byte	0x04, 0x17
        /*000a*/ 	.short	(.L_1692 - .L_1691)
.L_1691:
        /*000c*/ 	.word	0x00000000
        /*0010*/ 	.short	0x0000
        /*0012*/ 	.short	0x0000
        /*0014*/ 	.byte	0x00, 0xf0, 0xa1, 0x03


	//----- nvinfo : EIATTR_SPARSE_MMA_MASK
	.align		4
.L_1692:
        /*0018*/ 	.byte	0x03, 0x50
        /*001a*/ 	.short	0x0000


	//----- nvinfo : EIATTR_MAXREG_COUNT
	.align		4
        /*001c*/ 	.byte	0x03, 0x1b
        /*001e*/ 	.short	0x00ff


	//----- nvinfo : EIATTR_MERCURY_ISA_VERSION
	.align		4
        /*0020*/ 	.byte	0x03, 0x5f
        /*0022*/ 	.short	0x0101


	//----- nvinfo : EIATTR_COOP_GROUP_MASK_REGIDS
	.align		4
        /*0024*/ 	.byte	0x04, 0x29
        /*0026*/ 	.short	(.L_1694 - .L_1693)


	//   ....[0]....
.L_1693:
        /*0028*/ 	.word	0xffffffff


	//   ....[1]....
        /*002c*/ 	.word	0xffffffff


	//   ....[2]....
        /*0030*/ 	.word	0xffffffff


	//   ....[3]....
        /*0034*/ 	.word	0xffffffff


	//   ....[4]....
        /*0038*/ 	.word	0xffffffff


	//   ....[5]....
        /*003c*/ 	.word	0xffffffff


	//   ....[6]....
        /*0040*/ 	.word	0xffffffff


	//   ....[7]....
        /*0044*/ 	.word	0xffffffff


	//   ....[8]....
        /*0048*/ 	.word	0xffffffff


	//   ....[9]....
        /*004c*/ 	.word	0xffffffff


	//   ....[10]....
        /*0050*/ 	.word	0x050000d6


	//   ....[11]....
        /*0054*/ 	.word	0x050000d6


	//   ....[12]....
        /*0058*/ 	.word	0x050000d6


	//   ....[13]....
        /*005c*/ 	.word	0x050000d6


	//   ....[14]....
        /*0060*/ 	.word	0x050000d6


	//   ....[15]....
        /*0064*/ 	.word	0x050000d6


	//   ....[16]....
        /*0068*/ 	.word	0x050000d6


	//   ....[17]....
        /*006c*/ 	.word	0x050000d6


	//   ....[18]....
        /*0070*/ 	.word	0x050000d6


	//   ....[19]....
        /*0074*/ 	.word	0x050000d6


	//----- nvinfo : EIATTR_COOP_GROUP_INSTR_OFFSETS
	.align		4
.L_1694:
        /*0078*/ 	.byte	0x04, 0x28
        /*007a*/ 	.short	(.L_1696 - .L_1695)


	//   ....[0]....
.L_1695:
        /*007c*/ 	.word	0x00003c30


	//   ....[1]....
        /*0080*/ 	.word	0x00003c60


	//   ....[2]....
        /*0084*/ 	.word	0x00003c80


	//   ....[3]....
        /*0088*/ 	.word	0x00003ca0


	//   ....[4]....
        /*008c*/ 	.word	0x00003cc0


	//   ....[5]....
        /*0090*/ 	.word	0x000042f0


	//   ....[6]....
        /*0094*/ 	.word	0x00004310


	//   ....[7]....
        /*0098*/ 	.word	0x00004330


	//   ....[8]....
        /*009c*/ 	.word	0x00004350


	//   ....[9]....
        /*00a0*/ 	.word	0x00004370


	//   ....[10]....
        /*00a4*/ 	.word	0x00005150


	//   ....[11]....
        /*00a8*/ 	.word	0x00005200


	//   ....[12]....
        /*00ac*/ 	.word	0x00005270


	//   ....[13]....
        /*00b0*/ 	.word	0x000052e0


	//   ....[14]....
        /*00b4*/ 	.word	0x00005350


	//   ....[15]....
        /*00b8*/ 	.word	0x000059d0


	//   ....[16]....
        /*00bc*/ 	.word	0x00005a40


	//   ....[17]....
        /*00c0*/ 	.word	0x00005ab0


	//   ....[18]....
        /*00c4*/ 	.word	0x00005b20


	//   ....[19]....
        /*00c8*/ 	.word	0x00005b90


	//----- nvinfo : EIATTR_VRC_CTA_INIT_COUNT
	.align		4
.L_1696:
        /*00cc*/ 	.byte	0x02, 0x4a
	.zero		1
	.zero		1


	//----- nvinfo : EIATTR_EXIT_INSTR_OFFSETS
	.align		4
        /*00d0*/ 	.byte	0x04, 0x1c
        /*00d2*/ 	.short	(.L_1698 - .L_1697)


	//   ....[0]....
.L_1697:
        /*00d4*/ 	.word	0x00000700


	//   ....[1]....
        /*00d8*/ 	.word	0x000050e0


	//----- nvinfo : EIATTR_MAX_THREADS
	.align		4
.L_1698:
        /*00dc*/ 	.byte	0x04, 0x05
        /*00de*/ 	.short	(.L_1700 - .L_1699)
.L_1699:
        /*00e0*/ 	.word	0x00000080
        /*00e4*/ 	.word	0x00000001
        /*00e8*/ 	.word	0x00000001


	//----- nvinfo : EIATTR_CRS_STACK_SIZE
	.align		4
.L_1700:
        /*00ec*/ 	.byte	0x04, 0x1e
        /*00ee*/ 	.short	(.L_1702 - .L_1701)
.L_1701:
        /*00f0*/ 	.word	0x00000000


	//----- nvinfo : EIATTR_CBANK_PARAM_SIZE
	.align		4
.L_1702:
        /*00f4*/ 	.byte	0x03, 0x19
        /*00f6*/ 	.short	0x00e8


	//----- nvinfo : EIATTR_PARAM_CBANK
	.align		4
        /*00f8*/ 	.byte	0x04, 0x0a
        /*00fa*/ 	.short	(.L_1704 - .L_1703)
	.align		4
.L_1703:
        /*00fc*/ 	.word	index@(.nv.constant0._ZN10layer_norm13ln_fwd_kernelINS_13Kernel_traitsIf13__nv_bfloat16S2_S2_fjLj1536ELj1ELj4ELj1ELj16ENS_18Kernel_traits_baseILj1536EfS2_S2_S2_fjLj128EEEEELb0ELb1ELb1ELb1EEEvNS_9FwdParamsE)
        /*0100*/ 	.short	0x0380
        /*0102*/ 	.short	0x00e8


	//----- nvinfo : EIATTR_SW_WAR
	.align		4
.L_1704:
        /*0104*/ 	.byte	0x04, 0x36
        /*0106*/ 	.short	(.L_1706 - .L_1705)
.L_1705:
        /*0108*/ 	.word	0x00000008
.L_1706:


//--------------------- .nv.info._ZN10layer_norm13ln_fwd_kernelINS_13Kernel_traitsIf13__nv_bfloat16S2_S2_fjLj1536ELj1ELj4ELj1ELj16ENS_18Kernel_traits_baseILj1536EfS2_S2_S2_fjLj128EEEEELb1ELb0ELb0ELb0EEEvNS_9FwdParamsE --------------------------
	.section	.nv.info._ZN10layer_norm13ln_fwd_kernelINS_13Kernel_traitsIf13__nv_bfloat16S2_S2_fjLj1536ELj1ELj4ELj1ELj16ENS_18Kernel_traits_baseILj1536EfS2_S2_S2_fjLj128EEEEELb1ELb0ELb0ELb0EEEvNS_9FwdParamsE,"",@"SHT_CUDA_INFO"
	.sectionflags	@""
	.align	4


	//----- nvinfo : EIATTR_CUDA_API_VERSION
	.align		4
        /*0000*/ 	.byte	0x04, 0x37
        /*0002*/ 	.short	(.L_1708 - .L_1707)
.L_1707:
        /*0004*/ 	.word	0x00000082


	//----- nvinfo : EIATTR_KPARAM_INFO
	.align		4
.L_1708:
        /*0008*/ 	.byte	0x04, 0x17
        /*000a*/ 	.short	(.L_1710 - .L_1709)
.L_1709:
        /*000c*/ 	.word	0x00000000
        /*0010*/ 	.short	0x0000
        /*0012*/ 	.short	0x0000
        /*0014*/ 	.byte	0x00, 0xf0, 0xa1, 0x03


	//----- nvinfo : EIATTR_SPARSE_MMA_MASK
	.align		4
.L_1710:
        /*0018*/ 	.byte	0x03, 0x50
        /*001a*/ 	.short	0x0000


	//----- nvinfo : EIATTR_MAXREG_COUNT
	.align		4
        /*001c*/ 	.byte	0x03, 0x1b
        /*001e*/ 	.short	0x00ff


	//----- nvinfo : EIATTR_MERCURY_ISA_VERSION
	.align		4
        /*0020*/ 	.byte	0x03, 0x5f
        /*0022*/ 	.short	0x0101


	//----- nvinfo : EIATTR_COOP_GROUP_MASK_REGIDS
	.align		4
        /*0024*/ 	.byte	0x04, 0x29
        /*0026*/ 	.short	(.L_1712 - .L_1711)


	//   ....[0]....
.L_1711:
        /*0028*/ 	.word	0xffffffff


	//   ....[1]....
        /*002c*/ 	.word	0xffffffff


	//   ....[2]....
        /*0030*/ 	.word	0xffffffff


	//   ....[3]....
        /*0034*/ 	.word	0xffffffff


	//   ....[4]....
        /*0038*/ 	.word	0xffffffff


	//   ....[5]....
        /*003c*/ 	.word	0xffffffff


	//   ....[6]....
        /*0040*/ 	.word	0xffffffff


	//   ....[7]....
        /*0044*/ 	.word	0xffffffff


	//   ....[8]....
        /*0048*/ 	.word	0xffffffff


	//   ....[9]....
        /*004c*/ 	.word	0xffffffff


	//   ....[10]....
        /*0050*/ 	.word	0x050000a8


	//   ....[11]....
        /*0054*/ 	.word	0x050000a8


	//   ....[12]....
        /*0058*/ 	.word	0x050000a8


	//   ....[13]....
        /*005c*/ 	.word	0x050000a8


	//   ....[14]....
        /*0060*/ 	.word	0x050000a8


	//   ....[15]....
        /*0064*/ 	.word	0x050000a8


	//   ....[16]....
        /*0068*/ 	.word	0x050000a8


	//   ....[17]....
        /*006c*/ 	.word	0x050000a8


	//   ....[18]....
        /*0070*/ 	.word	0x050000a8


	//   ....[19]....
        /*0074*/ 	.word	0x050000a8


	//----- nvinfo : EIATTR_COOP_GROUP_INSTR_OFFSETS
	.align		4
.L_1712:
        /*0078*/ 	.byte	0x04, 0x28
        /*007a*/ 	.short	(.L_1714 - .L_1713)


	//   ....[0]....
.L_1713:
        /*007c*/ 	.word	0x00027c50


	//   ....[1]....
        /*0080*/ 	.word	0x00027c80


	//   ....[2]....
        /*0084*/ 	.word	0x00027ca0


	//   ....[3]....
        /*0088*/ 	.word	0x00027cd0


	//   ....[4]....
        /*008c*/ 	.word	0x00027cf0


	//   ....[5]....
        /*0090*/ 	.word	0x00028330


	//   ....[6]....
        /*0094*/ 	.word	0x00028350


	//   ....[7]....
        /*0098*/ 	.word	0x00028370


	//   ....[8]....
        /*009c*/ 	.word	0x00028390


	//   ....[9]....
        /*00a0*/ 	.word	0x000283b0


	//   ....[10]....
        /*00a4*/ 	.word	0x000292c0


	//   ....[11]....
        /*00a8*/ 	.word	0x00029360


	//   ....[12]....
        /*00ac*/ 	.word	0x000293d0


	//   ....[13]....
        /*00b0*/ 	.word	0x00029450


	//   ....[14]....
        /*00b4*/ 	.word	0x000294c0


	//   ....[15]....
        /*00b8*/ 	.word	0x00029b50


	//   ....[16]....
        /*00bc*/ 	.word	0x00029bc0


	//   ....[17]....
        /*00c0*/ 	.word	0x00029c30


	//   ....[18]....
        /*00c4*/ 	.word	0x00029ca0


	//   ....[19]....
        /*00c8*/ 	.word	0x00029d10


	//----- nvinfo : EIATTR_VRC_CTA_INIT_COUNT
	.align		4
.L_1714:
        /*00cc*/ 	.byte	0x02, 0x4a
	.zero		1
	.zero		1


	//----- nvinfo : EIATTR_EXIT_INSTR_OFFSETS
	.align		4
        /*00d0*/ 	.byte	0x04, 0x1c
        /*00d2*/ 	.short	(.L_1716 - .L_1715)


	//   ....[0]....
.L_1715:
        /*00d4*/ 	.word	0x00000b10


	//   ....[1]....
        /*00d8*/ 	.word	0x00029250


	//----- nvinfo : EIATTR_INDIRECT_BRANCH_TARGETS
	.align		4
.L_1716:
        /*00dc*/ 	.byte	0x04, 0x34
        /*00de*/ 	.short	(.L_1718 - .L_1717)


	//   ....[0]....
.L_1717:
        /*00e0*/ 	.word	.L_x_54200@srel
        /*00e4*/ 	.short	0x0
        /*00e6*/ 	.short	0x0
        /*00e8*/ 	.word	0x3
        /*00ec*/ 	.word	.L_x_54201@srel
        /*00f0*/ 	.word	.L_x_54202@srel
        /*00f4*/ 	.word	.L_x_54203@srel


	//----- nvinfo : EIATTR_MAX_THREADS
	.align		4
.L_1718:
        /*00f8*/ 	.byte	0x04, 0x05
        /*00fa*/ 	.short	(.L_1720 - .L_1719)
.L_1719:
        /*00fc*/ 	.word	0x00000080
        /*0100*/ 	.word	0x00000001
        /*0104*/ 	.word	0x00000001


	//----- nvinfo : EIATTR_CRS_STACK_SIZE
	.align		4
.L_1720:
        /*0108*/ 	.byte	0x04, 0x1e
        /*010a*/ 	.short	(.L_1722 - .L_1721)
.L_1721:
        /*010c*/ 	.word	0x00000000


	//----- nvinfo : EIATTR_CBANK_PARAM_SIZE
	.align		4
.L_1722:
        /*0110*/ 	.byte	0x03, 0x19
        /*0112*/ 	.short	0x00e8


	//----- nvinfo : EIATTR_PARAM_CBANK
	.align		4
        /*0114*/ 	.byte	0x04, 0x0a
        /*0116*/ 	.short	(.L_1724 - .L_1723)
	.align		4
.L_1723:
        /*0118*/ 	.word	index@(.nv.constant0._ZN10layer_norm13ln_fwd_kernelINS_13Kernel_traitsIf13__nv_bfloat16S2_S2_fjLj1536ELj1ELj4ELj1ELj16ENS_18Kernel_traits_baseILj1536EfS2_S2_S2_fjLj128EEEEELb1ELb0ELb0ELb0EEEvNS_9FwdParamsE)
        /*011c*/ 	.short	0x0380
        /*011e*/ 	.short	0x00e8


	//----- nvinfo : EIATTR_SW_WAR
	.align		4
.L_1724:
        /*0120*/ 	.byte	0x04, 0x36
        /*0122*/ 	.short	(.L_1726 - .L_1725)
.L_1725:
        /*0124*/ 	.word	0x00000008
.L_1726:


//--------------------- .nv.info._ZN10layer_norm13ln_fwd_kernelINS_13Kernel_traitsIf13__nv_bfloat16S2_S2_fjLj1536ELj1ELj4ELj1ELj16ENS_18Kernel_traits_baseILj1536EfS2_S2_S2_fjLj128EEEEELb1ELb0ELb0ELb1EEEvNS_9FwdParamsE --------------------------
	.section	.nv.info._ZN10layer_norm13ln_fwd_kernelINS_13Kernel_traitsIf13__nv_bfloat16S2_S2_fjLj1536ELj1ELj4ELj1ELj16ENS_18Kernel_traits_baseILj1536EfS2_S2_S2_fjLj128EEEEELb1ELb0ELb0ELb1EEEvNS_9FwdParamsE,"",@"SHT_CUDA_INFO"
	.sectionflags	@""
	.align	4


	//----- nvinfo : EIATTR_CUDA_API_VERSION
	.align		4
        /*0000*/ 	.byte	0x04, 0x37
        /*0002*/ 	.short	(.L_1728 - .L_1727)
.L_1727:
        /*0004*/ 	.word	0x00000082


	//----- nvinfo : EIATTR_KPARAM_INFO
	.align		4
.L_1728:
        /*0008*/ 	.byte	0x04, 0x17
        /*000a*/ 	.short	(.L_1730 - .L_1729)
.L_1729:
        /*000c*/ 	.word	0x00000000
        /*0010*/ 	.short	0x0000
        /*0012*/ 	.short	0x0000
        /*0014*/ 	.byte	0x00, 0xf0, 0xa1, 0x03


	//----- nvinfo : EIATTR_SPARSE_MMA_MASK
	.align		4
.L_1730:
        /*0018*/ 	.byte	0x03, 0x50
        /*001a*/ 	.short	0x0000


	//----- nvinfo : EIATTR_MAXREG_COUNT
	.align		4
        /*001c*/ 	.byte	0x03, 0x1b
        /*001e*/ 	.short	0x00ff


	//----- nvinfo : EIATTR_MERCURY_ISA_VERSION
	.align		4
        /*0020*/ 	.byte	0x03, 0x5f
        /*0022*/ 	.short	0x0101


	//----- nvinfo : EIATTR_COOP_GROUP_MASK_REGIDS
	.align		4
        /*0024*/ 	.byte	0x04, 0x29
        /*0026*/ 	.short	(.L_1732 - .L_1731)


	//   ....[0]....
.L_1731:
        /*0028*/ 	.word	0xffffffff


	//   ....[1]....
        /*002c*/ 	.word	0xffffffff


	//   ....[2]....
        /*0030*/ 	.word	0xffffffff


	//   ....[3]....
        /*0034*/ 	.word	0xffffffff


	//   ....[4]....
        /*0038*/ 	.word	0xffffffff


	//   ....[5]....
        /*003c*/ 	.word	0xffffffff


	//   ....[6]....
        /*0040*/ 	.word	0xffffffff


	//   ....[7]....
        /*0044*/ 	.word	0xffffffff


	//   ....[8]....
        /*0048*/ 	.word	0xffffffff


	//   ....[9]....
        /*004c*/ 	.word	0xffffffff


	//   ....[10]....
        /*0050*/ 	.word	0x05000016


	//   ....[11]....
        /*0054*/ 	.word	0x05000016


	//   ....[12]....
        /*0058*/ 	.word	0x05000016


	//   ....[13]....
        /*005c*/ 	.word	0x05000016


	//   ....[14]....
        /*0060*/ 	.word	0x05000016


	//   ....[15]....
        /*0064*/ 	.word	0x05000016


	//   ....[16]....
        /*0068*/ 	.word	0x05000016


	//   ....[17]....
        /*006c*/ 	.word	0x05000016


	//   ....[18]....
        /*0070*/ 	.word	0x05000016


	//   ....[19]....
        /*0074*/ 	.word	0x05000016


	//----- nvinfo : EIATTR_COOP_GROUP_INSTR_OFFSETS
	.align		4
.L_1732:
        /*0078*/ 	.byte	0x04, 0x28
        /*007a*/ 	.short	(.L_1734 - .L_1733)


	//   ....[0]....
.L_1733:
        /*007c*/ 	.word	0x000207c0


	//   ....[1]....
        /*0080*/ 	.word	0x000207f0


	//   ....[2]....
        /*0084*/ 	.word	0x00020810


	//   ....[3]....
        /*0088*/ 	.word	0x00020830


	//   ....[4]....
        /*008c*/ 	.word	0x00020850


	//   ....[5]....
        /*0090*/ 	.word	0x00020e80


	//   ....[6]....
        /*0094*/ 	.word	0x00020ea0


	//   ....[7]....
        /*0098*/ 	.word	0x00020ec0


	//   ....[8]....
        /*009c*/ 	.word	0x00020ee0


	//   ....[9]....
        /*00a0*/ 	.word	0x00020f00


	//   ....[10]....
        /*00a4*/ 	.word	0x00021bf0


	//   ....[11]....
        /*00a8*/ 	.word	0x00021ca0


	//   ....[12]....
        /*00ac*/ 	.word	0x00021d10


	//   ....[13]....
        /*00b0*/ 	.word	0x00021d80


	//   ....[14]....
        /*00b4*/ 	.word	0x00021df0


	//   ....[15]....
        /*00b8*/ 	.word	0x00022470


	//   ....[16]....
        /*00bc*/ 	.word	0x000224e0


	//   ....[17]....
        /*00c0*/ 	.word	0x00022550


	//   ....[18]....
        /*00c4*/ 	.word	0x000225c0


	//   ....[19]....
        /*00c8*/ 	.word	0x00022630


	//----- nvinfo : EIATTR_VRC_CTA_INIT_COUNT
	.align		4
.L_1734:
        /*00cc*/ 	.byte	0x02, 0x4a
	.zero		1
	.zero		1


	//----- nvinfo : EIATTR_EXIT_INSTR_OFFSETS
	.align		4
        /*00d0*/ 	.byte	0x04, 0x1c
        /*00d2*/ 	.short	(.L_1736 - .L_1735)


	//   ....[0]....
.L_1735:
        /*00d4*/ 	.word	0x00000750


	//   ....[1]....
        /*00d8*/ 	.word	0x00021b80


	//----- nvinfo : EIATTR_INDIRECT_BRANCH_TARGETS
	.align		4
.L_1736:
        /*00dc*/ 	.byte	0x04, 0x34
        /*00de*/ 	.short	(.L_1738 - .L_1737)


	//   ....[0]....
.L_1737:
        /*00e0*/ 	.word	.L_x_54204@srel
        /*00e4*/ 	.short	0x0
        /*00e6*/ 	.short	0x0
        /*00e8*/ 	.word	0x3
        /*00ec*/ 	.word	.L_x_54205@srel
        /*00f0*/ 	.word	.L_x_54206@srel
        /*00f4*/ 	.word	.L_x_54207@srel


	//----- nvinfo : EIATTR_MAX_THREADS
	.align		4
.L_1738:
        /*00f8*/ 	.byte	0x04, 0x05
        /*00fa*/ 	.short	(.L_1740 - .L_1739)
.L_1739:
        /*00fc*/ 	.word	0x00000080
        /*0100*/ 	.word	0x00000001
        /*0104*/ 	.word	0x00000001


	//----- nvinfo : EIATTR_CRS_STACK_SIZE
	.align		4
.L_1740:
        /*0108*/ 	.byte	0x04, 0x1e
        /*010a*/ 	.short	(.L_1742 - .L_1741)
.L_1741:
        /*010c*/ 	.word	0x00000000


	//----- nvinfo : EIATTR_CBANK_PARAM_SIZE
	.align		4
.L_1742:
        /*0110*/ 	.byte	0x03, 0x19
        /*0112*/ 	.short	0x00e8


	//----- nvinfo : EIATTR_PARAM_CBANK
	.align		4
        /*0114*/ 	.byte	0x04, 0x0a
        /*0116*/ 	.short	(.L_1744 - .L_1743)
	.align		4
.L_1743:
        /*0118*/ 	.word	index@(.nv.constant0._ZN10layer_norm13ln_fwd_kernelINS_13Kernel_traitsIf13__nv_bfloat16S2_S2_fjLj1536ELj1ELj4ELj1ELj16ENS_18Kernel_traits_baseILj1536EfS2_S2_S2_fjLj128EEEEELb1ELb0ELb0ELb1EEEvNS_9FwdParamsE)
        /*011c*/ 	.short	0x0380
        /*011e*/ 	.short	0x00e8


	//----- nvinfo : EIATTR_SW_WAR
	.align		4
.L_1744:
        /*0120*/ 	.byte	0x04, 0x36
        /*0122*/ 	.short	(.L_1746 - .L_1745)
.L_1745:
        /*0124*/ 	.word	0x00000008
.L_1746:


//--------------------- .nv.info._ZN10layer_norm13ln_fwd_kernelINS_13Kernel_traitsIf13__nv_bfloat16S2_S2_fjLj1536ELj1ELj4ELj1ELj16ENS_18Kernel_traits_baseILj1536EfS2_S2_S2_fjLj128EEEEELb1ELb0ELb1ELb0EEEvNS_9FwdParamsE --------------------------
	.section	.nv.info._ZN10layer_norm13ln_fwd_kernelINS_13Kernel_traitsIf13__nv_bfloat16S2_S2_fjLj1536ELj1ELj4ELj1ELj16ENS_18Kernel_traits_baseILj1536EfS2_S2_S2_fjLj128EEEEELb1ELb0ELb1ELb0EEEvNS_9FwdParamsE,"",@"SHT_CUDA_INFO"
	.sectionflags	@""
	.align	4


	//----- nvinfo : EIATTR_CUDA_API_VERSION
	.align		4
        /*0000*/ 	.byte	0x04, 0x37
        /*0002*/ 	.short	(.L_1748 - .L_1747)
.L_1747:
        /*0004*/ 	.word	0x00000082


	//----- nvinfo : EIATTR_KPARAM_INFO
	.align		4
.L_1748:
        /*0008*/ 	.byte	0x04, 0x17
        /*000a*/ 	.short	(.L_1750 - .L_1749)
.L_1749:
        /*000c*/ 	.word	0x00000000
        /*0010*/ 	.short	0x0000
        /*0012*/ 	.short	0x0000
        /*0014*/ 	.byte	0x00, 0xf0, 0xa1, 0x03


	//----- nvinfo : EIATTR_SPARSE_MMA_MASK
	.align		4
.L_1750:
        /*0018*/ 	.byte	0x03, 0x50
        /*001a*/ 	.short	0x0000


	//----- nvinfo : EIATTR_MAXREG_COUNT
	.align		4
        /*001c*/ 	.byte	0x03, 0x1b
        /*001e*/ 	.short	0x00ff


	//----- nvinfo : EIATTR_MERCURY_ISA_VERSION
	.align		4
        /*0020*/ 	.byte	0x03, 0x5f
        /*0022*/ 	.short	0x0101


	//----- nvinfo : EIATTR_COOP_GROUP_MASK_REGIDS
	.align		4
        /*0024*/ 	.byte	0x04, 0x29
        /*0026*/ 	.short	(.L_1752 - .L_1751)


	//   ....[0]....
.L_1751:
        /*0028*/ 	.word	0xffffffff


	//   ....[1]....
        /*002c*/ 	.word	0xffffffff


	//   ....[2]....
        /*0030*/ 	.word	0xffffffff


	//   ....[3]....
        /*0034*/ 	.word	0xffffffff


	//   ....[4]....
        /*0038*/ 	.word	0xffffffff


	//   ....[5]....
        /*003c*/ 	.word	0xffffffff


	//   ....[6]....
        /*0040*/ 	.word	0xffffffff


	//   ....[7]....
        /*0044*/ 	.word	0xffffffff


	//   ....[8]....
        /*0048*/ 	.word	0xffffffff


	//   ....[9]....
        /*004c*/ 	.word	0xffffffff


	//   ....[10]....
        /*0050*/ 	.word	0x050000ba


	//   ....[11]....
        /*0054*/ 	.word	0x050000ba


	//   ....[12]....
        /*0058*/ 	.word	0x050000ba


	//   ....[13]....
        /*005c*/ 	.word	0x050000ba


	//   ....[14]....
        /*0060*/ 	.word	0x050000ba


	//   ....[15]....
        /*0064*/ 	.word	0x050000ba


	//   ....[16]....
        /*0068*/ 	.word	0x050000ba


	//   ....[17]....
        /*006c*/ 	.word	0x050000ba


	//   ....[18]....
        /*0070*/ 	.word	0x050000ba


	//   ....[19]....
        /*0074*/ 	.word	0x050000ba


	//----- nvinfo : EIATTR_COOP_GROUP_INSTR_OFFSETS
	.align		4
.L_1752:
        /*0078*/ 	.byte	0x04, 0x28
        /*007a*/ 	.short	(.L_1754 - .L_1753)


	//   ....[0]....
.L_1753:
        /*007c*/ 	.word	0x0002b1a0


	//   ....[1]....
        /*0080*/ 	.word	0x0002b1d0


	//   ....[2]....
        /*0084*/ 	.word	0x0002b1f0


	//   ....[3]....
        /*0088*/ 	.word	0x0002b210


	//   ....[4]....
        /*008c*/ 	.word	0x0002b230


	//   ....[5]....
        /*0090*/ 	.word	0x0002b870


	//   ....[6]....
        /*0094*/ 	.word	0x0002b890


	//   ....[7]....
        /*0098*/ 	.word	0x0002b8b0


	//   ....[8]....
        /*009c*/ 	.word	0x0002b8d0


	//   ....[9]....
        /*00a0*/ 	.word	0x0002b8f0


	//   ....[10]....
        /*00a4*/ 	.word	0x0002c880


	//   ....[11]....
        /*00a8*/ 	.word	0x0002c930


	//   ....[12]....
        /*00ac*/ 	.word	0x0002c9a0


	//   ....[13]....
        /*00b0*/ 	.word	0x0002ca10


	//   ....[14]....
        /*00b4*/ 	.word	0x0002ca80


	//   ....[15]....
        /*00b8*/ 	.word	0x0002d110


	//   ....[16]....
        /*00bc*/ 	.word	0x0002d180


	//   ....[17]....
        /*00c0*/ 	.word	0x0002d1f0


	//   ....[18]....
        /*00c4*/ 	.word	0x0002d260


	//   ....[19]....
        /*00c8*/ 	.word	0x0002d2d0


	//----- nvinfo : EIATTR_VRC_CTA_INIT_COUNT
	.align		4
.L_1754:
        /*00cc*/ 	.byte	0x02, 0x4a
	.zero		1
	.zero		1


	//----- nvinfo : EIATTR_EXIT_INSTR_OFFSETS
	.align		4
        /*00d0*/ 	.byte	0x04, 0x1c
        /*00d2*/ 	.short	(.L_1756 - .L_1755)


	//   ....[0]....
.L_1755:
        /*00d4*/ 	.word	0x00000b00


	//   ....[1]....
        /*00d8*/ 	.word	0x0002c810


	//----- nvinfo : EIATTR_MAX_THREADS
	.align		4
.L_1756:
        /*00dc*/ 	.byte	0x04, 0x05
        /*00de*/ 	.short	(.L_1758 - .L_1757)
.L_1757:
        /*00e0*/ 	.word	0x00000080
        /*00e4*/ 	.word	0x00000001
        /*00e8*/ 	.word	0x00000001


	//----- nvinfo : EIATTR_CRS_STACK_SIZE
	.align		4
.L_1758:
        /*00ec*/ 	.byte	0x04, 0x1e
        /*00ee*/ 	.short	(.L_1760 - .L_1759)
.L_1759:
        /*00f0*/ 	.word	0x00000000


	//----- nvinfo : EIATTR_CBANK_PARAM_SIZE
	.align		4
.L_1760:
        /*00f4*/ 	.byte	0x03, 0x19
        /*00f6*/ 	.short	0x00e8


	//----- nvinfo : EIATTR_PARAM_CBANK
	.align		4
        /*00f8*/ 	.byte	0x04, 0x0a
        /*00fa*/ 	.short	(.L_1762 - .L_1761)
	.align		4
.L_1761:
        /*00fc*/ 	.word	index@(.nv.constant0._ZN10layer_norm13ln_fwd_kernelINS_13Kernel_traitsIf13__nv_bfloat16S2_S2_fjLj1536ELj1ELj4ELj1ELj16ENS_18Kernel_traits_baseILj1536EfS2_S2_S2_fjLj128EEEEELb1ELb0ELb1ELb0EEEvNS_9FwdParamsE)
        /*0100*/ 	.short	0x0380
        /*0102*/ 	.short	0x00e8


	//----- nvinfo : EIATTR_SW_WAR
	.align		4
.L_1762:
        /*0104*/ 	.byte	0x04, 0x36
        /*0106*/ 	.short	(.L_1764 - .L_1763)
.L_1763:
        /*0108*/ 	.word	0x00000008
.L_1764:


//--------------------- .nv.info._ZN10layer_norm13ln_fwd_kernelINS_13Kernel_traitsIf13__nv_bfloat16S2_S2_fjLj1536ELj1ELj4ELj1ELj16ENS_18Kernel_traits_baseILj1536EfS2_S2_S2_fjLj128EEEEELb1ELb0ELb1ELb1EEEvNS_9FwdParamsE --------------------------
	.section	.nv.info._ZN10layer_norm13ln_fwd_kernelINS_13Kernel_traitsIf13__nv_bfloat16S2_S2_fjLj1536ELj1ELj4ELj1ELj16ENS_18Kernel_traits_baseILj1536EfS2_S2_S2_fjLj128EEEEELb1ELb0ELb1ELb1EEEvNS_9FwdParamsE,"",@"SHT_CUDA_INFO"
	.sectionflags	@""
	.align	4


	//----- nvinfo : EIATTR_CUDA_API_VERSION
	.align		4
        /*0000*/ 	.byte	0x04, 0x37
        /*0002*/ 	.short	(.L_1766 - .L_1765)
.L_1765:
        /*0004*/ 	.word	0x00000082


	//----- nvinfo : EIATTR_KPARAM_INFO
	.align		4
.L_1766:
        /*0008*/ 	.byte	0x04, 0x17
        /*000a*/ 	.short	(.L_1768 - .L_1767)
.L_1767:
        /*000c*/ 	.word	0x00000000
        /*0010*/ 	.short	0x0000
        /*0012*/ 	.short	0x0000
        /*0014*/ 	.byte	0x00, 0xf0, 0xa1, 0x03


	//----- nvinfo : EIATTR_SPARSE_MMA_MASK
	.align		4
.L_1768:
        /*0018*/ 	.byte	0x03, 0x50
        /*001a*/ 	.short	0x0000


	//----- nvinfo : EIATTR_MAXREG_COUNT
	.align		4
        /*001c*/ 	.byte	0x03, 0x1b
        /*001e*/ 	.short	0x00ff


	//----- nvinfo : EIATTR_MERCURY_ISA_VERSION
	.align		4
        /*0020*/ 	.byte	0x03, 0x5f
        /*0022*/ 	.short	0x0101


	//----- nvinfo : EIATTR_COOP_GROUP_MASK_REGIDS
	.align		4
        /*0024*/ 	.byte	0x04, 0x29
        /*0026*/ 	.short	(.L_1770 - .L_1769)


	//   ....[0]....
.L_1769:
        /*0028*/ 	.word	0xffffffff


	//   ....[1]....
        /*002c*/ 	.word	0xffffffff


	//   ....[2]....
        /*0030*/ 	.word	0xffffffff


	//   ....[3]....
        /*0034*/ 	.word	0xffffffff


	//   ....[4]....
        /*0038*/ 	.word	0xffffffff


	//   ....[5]....
        /*003c*/ 	.word	0xffffffff


	//   ....[6]....
        /*0040*/ 	.word	0xffffffff


	//   ....[7]....
        /*0044*/ 	.word	0xffffffff


	//   ....[8]....
        /*0048*/ 	.word	0xffffffff


	//   ....[9]....
        /*004c*/ 	.word	0xffffffff


	//   ....[10]....
        /*0050*/ 	.word	0x0500001b


	//   ....[11]....
        /*0054*/ 	.word	0x0500001b


	//   ....[12]....
        /*0058*/ 	.word	0x0500001b


	//   ....[13]....
        /*005c*/ 	.word	0x0500001b


	//   ....[14]....
        /*0060*/ 	.word	0x0500001b


	//   ....[15]....
        /*0064*/ 	.word	0x0500001b


	//   ....[16]....
        /*0068*/ 	.word	0x0500001b


	//   ....[17]....
        /*006c*/ 	.word	0x0500001b


	//   ....[18]....
        /*0070*/ 	.word	0x0500001b


	//   ....[19]....
        /*0074*/ 	.word	0x0500001b


	//----- nvinfo : EIATTR_COOP_GROUP_INSTR_OFFSETS
	.align		4
.L_1770:
        /*0078*/ 	.byte	0x04, 0x28
        /*007a*/ 	.short	(.L_1772 - .L_1771)


	//   ....[0]....
.L_1771:
        /*007c*/ 	.word	0x000239c0


	//   ....[1]....
        /*0080*/ 	.word	0x000239f0


	//   ....[2]....
        /*0084*/ 	.word	0x00023a10


	//   ....[3]....
        /*0088*/ 	.word	0x00023a30


	//   ....[4]....
        /*008c*/ 	.word	0x00023a50


	//   ....[5]....
        /*0090*/ 	.word	0x00024080


	//   ....[6]....
        /*0094*/ 	.word	0x000240a0


	//   ....[7]....
        /*0098*/ 	.word	0x000240c0


	//   ....[8]....
        /*009c*/ 	.word	0x000240e0


	//   ....[9]....
        /*00a0*/ 	.word	0x00024100


	//   ....[10]....
        /*00a4*/ 	.word	0x00024ee0


	//   ....[11]....
        /*00a8*/ 	.word	0x00024f90


	//   ....[12]....
        /*00ac*/ 	.word	0x00025000


	//   ....[13]....
        /*00b0*/ 	.word	0x00025070


	//   ....[14]....
        /*00b4*/ 	.word	0x000250e0


	//   ....[15]....
        /*00b8*/ 	.word	0x00025750


	//   ....[16]....
        /*00bc*/ 	.word	0x000257c0


	//   ....[17]....
        /*00c0*/ 	.word	0x00025830


	//   ....[18]....
        /*00c4*/ 	.word	0x000258a0


	//   ....[19]....
        /*00c8*/ 	.word	0x00025910


	//----- nvinfo : EIATTR_VRC_CTA_INIT_COUNT
	.align		4
.L_1772:
        /*00cc*/ 	.byte	0x02, 0x4a
	.zero		1
	.zero		1


	//----- nvinfo : EIATTR_EXIT_INSTR_OFFSETS
	.align		4
        /*00d0*/ 	.byte	0x04, 0x1c
        /*00d2*/ 	.short	(.L_1774 - .L_1773)


	//   ....[0]....
.L_1773:
        /*00d4*/ 	.word	0x00000750


	//   ....[1]....
        /*00d8*/ 	.word	0x00024e70


	//----- nvinfo : EIATTR_MAX_THREADS
	.align		4
.L_1774:
        /*00dc*/ 	.byte	0x04, 0x05
        /*00de*/ 	.short	(.L_1776 - .L_1775)
.L_1775:
        /*00e0*/ 	.word	0x00000080
        /*00e4*/ 	.word	0x00000001
        /*00e8*/ 	.word	0x00000001


	//----- nvinfo : EIATTR_CRS_STACK_SIZE
	.align		4
.L_1776:
        /*00ec*/ 	.byte	0x04, 0x1e
        /*00ee*/ 	.short	(.L_1778 - .L_1777)
.L_1777:
        /*00f0*/ 	.word	0x00000000


	//----- nvinfo : EIATTR_CBANK_PARAM_SIZE
	.align		4
.L_1778:
        /*00f4*/ 	.byte	0x03, 0x19
        /*00f6*/ 	.short	0x00e8


	//----- nvinfo : EIATTR_PARAM_CBANK
	.align		4
        /*00f8*/ 	.byte	0x04, 0x0a
        /*00fa*/ 	.short	(.L_1780 - .L_1779)
	.align		4
.L_1779:
        /*00fc*/ 	.word	index@(.nv.constant0._ZN10layer_norm13ln_fwd_kernelINS_13Kernel_traitsIf13__nv_bfloat16S2_S2_fjLj1536ELj1ELj4ELj1ELj16ENS_18Kernel_traits_baseILj1536EfS2_S2_S2_fjLj128EEEEELb1ELb0ELb1ELb1EEEvNS_9FwdParamsE)
        /*0100*/ 	.short	0x0380
        /*0102*/ 	.short	0x00e8


	//----- nvinfo : EIATTR_SW_WAR
	.align		4
.L_1780:
        /*0104*/ 	.byte	0x04, 0x36
        /*0106*/ 	.short	(.L_1782 - .L_1781)
.L_1781:
        /*0108*/ 	.word	0x00000008
.L_1782:


//--------------------- .nv.info._ZN10layer_norm13ln_fwd_kernelINS_13Kernel_traitsIf13__nv_bfloat16S2_S2_fjLj1536ELj1ELj4ELj1ELj16ENS_18Kernel_traits_baseILj1536EfS2_S2_S2_fjLj128EEEEELb1ELb1ELb0ELb0EEEvNS_9FwdParamsE --------------------------
	.section	.nv.info._ZN10layer_norm13ln_fwd_kernelINS_13Kernel_traitsIf13__nv_bfloat16S2_S2_fjLj1536ELj1ELj4ELj1ELj16ENS_18Kernel_traits_baseILj1536EfS2_S2_S2_fjLj128EEEEELb1ELb1ELb0ELb0EEEvNS_9FwdParamsE,"",@"SHT_CUDA_INFO"
	.sectionflags	@""
	.align	4


	//----- nvinfo : EIATTR_CUDA_API_VERSION
	.align		4
        /*0000*/ 	.byte	0x04, 0x37
        /*0002*/ 	.short	(.L_1784 - .L_1783)
.L_1783:
        /*0004*/ 	.word	0x00000082


	//----- nvinfo : EIATTR_KPARAM_INFO
	.align		4
.L_1784:
        /*0008*/ 	.byte	0x04, 0x17
        /*000a*/ 	.short	(.L_1786 - .L_1785)
.L_1785:
        /*000c*/ 	.word	0x00000000
        /*0010*/ 	.short	0x0000
        /*0012*/ 	.short	0x0000
        /*0014*/ 	.byte	0x00, 0xf0, 0xa1, 0x03


	//----- nvinfo : EIATTR_SPARSE_MMA_MASK
	.align		4
.L_1786:
        /*0018*/ 	.byte	0x03, 0x50
        /*001a*/ 	.short	0x0000


	//----- nvinfo : EIATTR_MAXREG_COUNT
	.align		4
        /*001c*/ 	.byte	0x03, 0x1b
        /*001e*/ 	.short	0x00ff


	//----- nvinfo : EIATTR_MERCURY_ISA_VERSION
	.align		4
        /*0020*/ 	.byte	0x03, 0x5f
        /*0022*/ 	.short	0x0101


	//----- nvinfo : EIATTR_COOP_GROUP_MASK_REGIDS
	.align		4
        /*0024*/ 	.byte	0x04, 0x29
        /*0026*/ 	.short	(.L_1788 - .L_1787)


	//   ....[0]....
.L_1787:
        /*0028*/ 	.word	0xffffffff


	//   ....[1]....
        /*002c*/ 	.word	0xffffffff


	//   ....[2]....
        /*0030*/ 	.word	0xffffffff


	//   ....[3]....
        /*0034*/ 	.word	0xffffffff


	//   ....[4]....
        /*0038*/ 	.word	0xffffffff


	//   ....[5]....
        /*003c*/ 	.word	0xffffffff


	//   ....[6]....
        /*0040*/ 	.word	0xffffffff


	//   ....[7]....
        /*0044*/ 	.word	0xffffffff


	//   ....[8]....
        /*0048*/ 	.word	0xffffffff


	//   ....[9]....
        /*004c*/ 	.word	0xffffffff


	//   ....[10]....
        /*0050*/ 	.word	0x050000da


	//   ....[11]....
        /*0054*/ 	.word	0x050000da


	//   ....[12]....
        /*0058*/ 	.word	0x050000da


	//   ....[13]....
        /*005c*/ 	.word	0x050000da


	//   ....[14]....
        /*0060*/ 	.word	0x050000da


	//   ....[15]....
        /*0064*/ 	.word	0x050000da


	//   ....[16]....
        /*0068*/ 	.word	0x050000da


	//   ....[17]....
        /*006c*/ 	.word	0x050000da


	//   ....[18]....
        /*0070*/ 	.word	0x050000da


	//   ....[19]....
        /*0074*/ 	.word	0x050000da


	//----- nvinfo : EIATTR_COOP_GROUP_INSTR_OFFSETS
	.align		4
.L_1788:
        /*0078*/ 	.byte	0x04, 0x28
        /*007a*/ 	.short	(.L_1790 - .L_1789)


	//   ....[0]....
.L_1789:
        /*007c*/ 	.word	0x000216e0


	//   ....[1]....
        /*0080*/ 	.word	0x00021720


	//   ....[2]....
        /*0084*/ 	.word	0x00021740


	//   ....[3]....
        /*0088*/ 	.word	0x00021760


	//   ....[4]....
        /*008c*/ 	.word	0x00021780


	//   ....[5]....
        /*0090*/ 	.word	0x00021dc0


	//   ....[6]....
        /*0094*/ 	.word	0x00021de0


	//   ....[7]....
        /*0098*/ 	.word	0x00021e00


	//   ....[8]....
        /*009c*/ 	.word	0x00021e20


	//   ....[9]....
        /*00a0*/ 	.word	0x00021e40


	//   ....[10]....
        /*00a4*/ 	.word	0x00022d70


	//   ....[11]....
        /*00a8*/ 	.word	0x00022e20


	//   ....[12]....
        /*00ac*/ 	.word	0x00022e90


	//   ....[13]....
        /*00b0*/ 	.word	0x00022f00


	//   ....[14]....
        /*00b4*/ 	.word	0x00022f70


	//   ....[15]....
        /*00b8*/ 	.word	0x00023610


	//   ....[16]....
        /*00bc*/ 	.word	0x00023680


	//   ....[17]....
        /*00c0*/ 	.word	0x000236f0


	//   ....[18]....
        /*00c4*/ 	.word	0x00023760


	//   ....[19]....
        /*00c8*/ 	.word	0x000237d0


	//----- nvinfo : EIATTR_VRC_CTA_INIT_COUNT
	.align		4
.L_1790:
        /*00cc*/ 	.byte	0x02, 0x4a
	.zero		1
	.zero		1


	//----- nvinfo : EIATTR_EXIT_INSTR_OFFSETS
	.align		4
        /*00d0*/ 	.byte	0x04, 0x1c
        /*00d2*/ 	.short	(.L_1792 - .L_1791)


	//   ....[0]....
.L_1791:
        /*00d4*/ 	.word	0x00000e30


	//   ....[1]....
        /*00d8*/ 	.word	0x00022d00


	//----- nvinfo : EIATTR_INDIRECT_BRANCH_TARGETS
	.align		4
.L_1792:
        /*00dc*/ 	.byte	0x04, 0x34
        /*00de*/ 	.short	(.L_1794 - .L_1793)


	//   ....[0]....
.L_1793:
        /*00e0*/ 	.word	.L_x_54208@srel
        /*00e4*/ 	.short	0x0
        /*00e6*/ 	.short	0x0
        /*00e8*/ 	.word	0x3
        /*00ec*/ 	.word	.L_x_54209@srel
        /*00f0*/ 	.word	.L_x_54210@srel
        /*00f4*/ 	.word	.L_x_54211@srel


	//----- nvinfo : EIATTR_MAX_THREADS
	.align		4
.L_1794:
        /*00f8*/ 	.byte	0x04, 0x05
        /*00fa*/ 	.short	(.L_1796 - .L_1795)
.L_1795:
        /*00fc*/ 	.word	0x00000080
        /*0100*/ 	.word	0x00000001
        /*0104*/ 	.word	0x00000001


	//----- nvinfo : EIATTR_CRS_STACK_SIZE
	.align		4
.L_1796:
        /*0108*/ 	.byte	0x04, 0x1e
        /*010a*/ 	.short	(.L_1798 - .L_1797)
.L_1797:
        /*010c*/ 	.word	0x00000000


	//----- nvinfo : EIATTR_CBANK_PARAM_SIZE
	.align		4
.L_1798:
        /*0110*/ 	.byte	0x03, 0x19
        /*0112*/ 	.short	0x00e8


	//----- nvinfo : EIATTR_PARAM_CBANK
	.align		4
        /*0114*/ 	.byte	0x04, 0x0a
        /*0116*/ 	.short	(.L_1800 - .L_1799)
	.align		4
.L_1799:
        /*0118*/ 	.word	index@(.nv.constant0._ZN10layer_norm13ln_fwd_kernelINS_13Kernel_traitsIf13__nv_bfloat16S2_S2_fjLj1536ELj1ELj4ELj1ELj16ENS_18Kernel_traits_baseILj1536EfS2_S2_S2_fjLj128EEEEELb1ELb1ELb0ELb0EEEvNS_9FwdParamsE)
        /*011c*/ 	.short	0x0380
        /*011e*/ 	.short	0x00e8


	//----- nvinfo : EIATTR_SW_WAR
	.align		4
.L_1800:
        /*0120*/ 	.byte	0x04, 0x36
        /*0122*/ 	.short	(.L_1802 - .L_1801)
.L_1801:
        /*0124*/ 	.word	0x00000008
.L_1802:


//--------------------- .nv.info._ZN10layer_norm13ln_fwd_kernelINS_13Kernel_traitsIf13__nv_bfloat16S2_S2_fjLj1536ELj1ELj4ELj1ELj16ENS_18Kernel_traits_baseILj1536EfS2_S2_S2_fjLj128EEEEELb1ELb1ELb0ELb1EEEvNS_9FwdParamsE --------------------------
	.section	.nv.info._ZN10layer_norm13ln_fwd_kernelINS_13Kernel_traitsIf13__nv_bfloat16S2_S2_fjLj1536ELj1ELj4ELj1ELj16ENS_18Kernel_traits_baseILj1536EfS2_S2_S2_fjLj128EEEEELb1ELb1ELb0ELb1EEEvNS_9FwdParamsE,"",@"SHT_CUDA_INFO"
	.sectionflags	@""
	.align	4


	//----- nvinfo : EIATTR_CUDA_API_VERSION
	.align		4
        /*0000*/ 	.byte	0x04, 0x37
        /*0002*/ 	.short	(.L_1804 - .L_1803)
.L_1803:
        /*0004*/ 	.word	0x00000082


	//----- nvinfo : EIATTR_KPARAM_INFO
	.align		4
.L_1804:
        /*0008*/ 	.byte	0x04, 0x17
        /*000a*/ 	.short	(.L_1806 - .L_1805)
.L_1805:
        /*000c*/ 	.word	0x00000000
        /*0010*/ 	.short	0x0000
        /*0012*/ 	.short	0x0000
        /*0014*/ 	.byte	0x00, 0xf0, 0xa1, 0x03


	//----- nvinfo : EIATTR_SPARSE_MMA_MASK
	.align		4
.L_1806:
        /*0018*/ 	.byte	0x03, 0x50
        /*001a*/ 	.short	0x0000


	//----- nvinfo : EIATTR_MAXREG_COUNT
	.align		4
        /*001c*/ 	.byte	0x03, 0x1b
        /*001e*/ 	.short	0x00ff


	//----- nvinfo : EIATTR_MERCURY_ISA_VERSION
	.align		4
        /*0020*/ 	.byte	0x03, 0x5f
        /*0022*/ 	.short	0x0101


	//----- nvinfo : EIATTR_COOP_GROUP_MASK_REGIDS
	.align		4
        /*0024*/ 	.byte	0x04, 0x29
        /*0026*/ 	.short	(.L_1808 - .L_1807)


	//   ....[0]....
.L_1807:
        /*0028*/ 	.word	0xffffffff


	//   ....[1]....
        /*002c*/ 	.word	0xffffffff


	//   ....[2]....
        /*0030*/ 	.word	0xffffffff


	//   ....[3]....
        /*0034*/ 	.word	0xffffffff


	//   ....[4]....
        /*0038*/ 	.word	0xffffffff


	//   ....[5]....
        /*003c*/ 	.word	0xffffffff


	//   ....[6]....
        /*0040*/ 	.word	0xffffffff


	//   ....[7]....
        /*0044*/ 	.word	0xffffffff


	//   ....[8]....
        /*0048*/ 	.word	0xffffffff


	//   ....[9]....
        /*004c*/ 	.word	0xffffffff


	//   ....[10]....
        /*0050*/ 	.word	0x050000b8


	//   ....[11]....
        /*0054*/ 	.word	0x050000b8


	//   ....[12]....
        /*0058*/ 	.word	0x050000b8


	//   ....[13]....
        /*005c*/ 	.word	0x050000b8


	//   ....[14]....
        /*0060*/ 	.word	0x050000b8


	//   ....[15]....
        /*0064*/ 	.word	0x050000b8


	//   ....[16]....
        /*0068*/ 	.word	0x050000b8


	//   ....[17]....
        /*006c*/ 	.word	0x050000b8


	//   ....[18]....
        /*0070*/ 	.word	0x050000b8


	//   ....[19]....
        /*0074*/ 	.word	0x050000b8


	//----- nvinfo : EIATTR_COOP_GROUP_INSTR_OFFSETS
	.align		4
.L_1808:
        /*0078*/ 	.byte	0x04, 0x28
        /*007a*/ 	.short	(.L_1810 - .L_1809)


	//   ....[0]....
.L_1809:
        /*007c*/ 	.word	0x00020b10


	//   ....[1]....
        /*0080*/ 	.word	0x00020b30


	//   ....[2]....
        /*0084*/ 	.word	0x00020b50


	//   ....[3]....
        /*0088*/ 	.word	0x00020b70


	//   ....[4]....
        /*008c*/ 	.word	0x00020ba0


	//   ....[5]....
        /*0090*/ 	.word	0x000211d0


	//   ....[6]....
        /*0094*/ 	.word	0x000211f0


	//   ....[7]....
        /*0098*/ 	.word	0x00021210


	//   ....[8]....
        /*009c*/ 	.word	0x00021230


	//   ....[9]....
        /*00a0*/ 	.word	0x00021250


	//   ....[10]....
        /*00a4*/ 	.word	0x00021f60


	//   ....[11]....
        /*00a8*/ 	.word	0x00022000


	//   ....[12]....
        /*00ac*/ 	.word	0x00022070


	//   ....[13]....
        /*00b0*/ 	.word	0x000220e0


	//   ....[14]....
        /*00b4*/ 	.word	0x00022160


	//   ....[15]....
        /*00b8*/ 	.word	0x000227e0


	//   ....[16]....
        /*00bc*/ 	.word	0x00022850


	//   ....[17]....
        /*00c0*/ 	.word	0x000228c0


	//   ....[18]....
        /*00c4*/ 	.word	0x00022930


	//   ....[19]....
        /*00c8*/ 	.word	0x000229a0


	//----- nvinfo : EIATTR_VRC_CTA_INIT_COUNT
	.align		4
.L_1810:
        /*00cc*/ 	.byte	0x02, 0x4a
	.zero		1
	.zero		1


	//----- nvinfo : EIATTR_EXIT_INSTR_OFFSETS
	.align		4
        /*00d0*/ 	.byte	0x04, 0x1c
        /*00d2*/ 	.short	(.L_1812 - .L_1811)


	//   ....[0]....
.L_1811:
        /*00d4*/ 	.word	0x00000930


	//   ....[1]....
        /*00d8*/ 	.word	0x00021ef0


	//----- nvinfo : EIATTR_INDIRECT_BRANCH_TARGETS
	.align		4
.L_1812:
        /*00dc*/ 	.byte	0x04, 0x34
        /*00de*/ 	.short	(.L_1814 - .L_1813)


	//   ....[0]....
.L_1813:
        /*00e0*/ 	.word	.L_x_54212@srel
        /*00e4*/ 	.short	0x0
        /*00e6*/ 	.short	0x0
        /*00e8*/ 	.word	0x3
        /*00ec*/ 	.word	.L_x_54213@srel
        /*00f0*/ 	.word	.L_x_54214@srel
        /*00f4*/ 	.word	.L_x_54215@srel


	//----- nvinfo : EIATTR_MAX_THREADS
	.align		4
.L_1814:
        /*00f8*/ 	.byte	0x04, 0x05
        /*00fa*/ 	.short	(.L_1816 - .L_1815)
.L_1815:
        /*00fc*/ 	.word	0x00000080
        /*0100*/ 	.word	0x00000001
        /*0104*/ 	.word	0x00000001


	//----- nvinfo : EIATTR_CRS_STACK_SIZE
	.align		4
.L_1816:
        /*0108*/ 	.byte	0x04, 0x1e
        /*010a*/ 	.short	(.L_1818 - .L_1817)
.L_1817:
        /*010c*/ 	.word	0x00000000


	//----- nvinfo : EIATTR_CBANK_PARAM_SIZE
	.align		4
.L_1818:
        /*0110*/ 	.byte	0x03, 0x19
        /*0112*/ 	.short	0x00e8


	//----- nvinfo : EIATTR_PARAM_CBANK
	.align		4
        /*0114*/ 	.byte	0x04, 0x0a
        /*0116*/ 	.short	(.L_1820 - .L_1819)
	.align		4
.L_1819:
        /*0118*/ 	.word	index@(.nv.constant0._ZN10layer_norm13ln_fwd_kernelINS_13Kernel_traitsIf13__nv_bfloat16S2_S2_fjLj1536ELj1ELj4ELj1ELj16ENS_18Kernel_traits_baseILj1536EfS2_S2_S2_fjLj128EEEEELb1ELb1ELb0ELb1EEEvNS_9FwdParamsE)
        /*011c*/ 	.short	0x0380
        /*011e*/ 	.short	0x00e8


	//----- nvinfo : EIATTR_SW_WAR
	.align		4
.L_1820:
        /*0120*/ 	.byte	0x04, 0x36
        /*0122*/ 	.short	(.L_1822 - .L_1821)
.L_1821:
        /*0124*/ 	.word	0x00000008
.L_1822:


//--------------------- .nv.info._ZN10layer_norm13ln_fwd_kernelINS_13Kernel_traitsIf13__nv_bfloat16S2_S2_fjLj1536ELj1ELj4ELj1ELj16ENS_18Kernel_traits_baseILj1536EfS2_S2_S2_fjLj128EEEEELb1ELb1ELb1ELb0EEEvNS_9FwdParamsE --------------------------
	.section	.nv.info._ZN10layer_norm13ln_fwd_kernelINS_13Kernel_traitsIf13__nv_bfloat16S2_S2_fjLj1536ELj1ELj4ELj1ELj16ENS_18Kernel_traits_baseILj1536EfS2_S2_S2_fjLj128EEEEELb1ELb1ELb1ELb0EEEvNS_9FwdParamsE,"",@"SHT_CUDA_INFO"
	.sectionflags	@""
	.align	4


	//----- nvinfo : EIATTR_CUDA_API_VERSION
	.align		4
        /*0000*/ 	.byte	0x04, 0x37
        /*0002*/ 	.short	(.L_1824 - .L_1823)
.L_1823:
        /*0004*/ 	.word	0x00000082


	//----- nvinfo : EIATTR_KPARAM_INFO
	.align		4
.L_1824:
        /*0008*/ 	.byte	0x04, 0x17
        /*000a*/ 	.short	(.L_1826 - .L_1825)
.L_1825:
        /*000c*/ 	.word	0x00000000
        /*0010*/ 	.short	0x0000
        /*0012*/ 	.short	0x0000
        /*0014*/ 	.byte	0x00, 0xf0, 0xa1, 0x03


	//----- nvinfo : EIATTR_SPARSE_MMA_MASK
	.align		4
.L_1826:
        /*0018*/ 	.byte	0x03, 0x50
        /*001a*/ 	.short	0x0000


	//----- nvinfo : EIATTR_MAXREG_COUNT
	.align		4
        /*001c*/ 	.byte	0x03, 0x1b
        /*001e*/ 	.short	0x00ff


	//----- nvinfo : EIATTR_MERCURY_ISA_VERSION
	.align		4
        /*0020*/ 	.byte	0x03, 0x5f
        /*0022*/ 	.short	0x0101


	//----- nvinfo : EIATTR_COOP_GROUP_MASK_REGIDS
	.align		4
        /*0024*/ 	.byte	0x04, 0x29
        /*0026*/ 	.short	(.L_1828 - .L_1827)


	//   ....[0]....
.L_1827:
        /*0028*/ 	.word	0xffffffff


	//   ....[1]....
        /*002c*/ 	.word	0xffffffff


	//   ....[2]....
        /*0030*/ 	.word	0xffffffff


	//   ....[3]....
        /*0034*/ 	.word	0xffffffff


	//   ....[4]....
        /*0038*/ 	.word	0xffffffff


	//   ....[5]....
        /*003c*/ 	.word	0xffffffff


	//   ....[6]....
        /*0040*/ 	.word	0xffffffff


	//   ....[7]....
        /*0044*/ 	.word	0xffffffff


	//   ....[8]....
        /*0048*/ 	.word	0xffffffff


	//   ....[9]....
        /*004c*/ 	.word	0xffffffff


	//   ....[10]....
        /*0050*/ 	.word	0x050000e9


	//   ....[11]....
        /*0054*/ 	.word	0x050000e9


	//   ....[12]....
        /*0058*/ 	.word	0x050000e9


	//   ....[13]....
        /*005c*/ 	.word	0x050000e9


	//   ....[14]....
        /*0060*/ 	.word	0x050000e9


	//   ....[15]....
        /*0064*/ 	.word	0x050000e9


	//   ....[16]....
        /*0068*/ 	.word	0x050000e9


	//   ....[17]....
        /*006c*/ 	.word	0x050000e9


	//   ....[18]....
        /*0070*/ 	.word	0x050000e9


	//   ....[19]....
        /*0074*/ 	.word	0x050000e9


	//----- nvinfo : EIATTR_COOP_GROUP_INSTR_OFFSETS
	.align		4
.L_1828:
        /*0078*/ 	.byte	0x04, 0x28
        /*007a*/ 	.short	(.L_1830 - .L_1829)


	//   ....[0]....
.L_1829:
        /*007c*/ 	.word	0x00024470


	//   ....[1]....
        /*0080*/ 	.word	0x000244a0


	//   ....[2]....
        /*0084*/ 	.word	0x000244c0


	//   ....[3]....
        /*0088*/ 	.word	0x000244e0


	//   ....[4]....
        /*008c*/ 	.word	0x00024510


	//   ....[5]....
        /*0090*/ 	.word	0x00024b50


	//   ....[6]....
        /*0094*/ 	.word	0x00024b70


	//   ....[7]....
        /*0098*/ 	.word	0x00024b90


	//   ....[8]....
        /*009c*/ 	.word	0x00024bb0


	//   ....[9]....
        /*00a0*/ 	.word	0x00024bd0


	//   ....[10]....
        /*00a4*/ 	.word	0x00025b50


	//   ....[11]....
        /*00a8*/ 	.word	0x00025bf0


	//   ....[12]....
        /*00ac*/ 	.word	0x00025c60


	//   ....[13]....
        /*00b0*/ 	.word	0x00025cd0


	//   ....[14]....
        /*00b4*/ 	.word	0x00025d50


	//   ....[15]....
        /*00b8*/ 	.word	0x000263f0


	//   ....[16]....
        /*00bc*/ 	.word	0x00026460


	//   ....[17]....
        /*00c0*/ 	.word	0x000264d0


	//   ....[18]....
        /*00c4*/ 	.word	0x00026540


	//   ....[19]....
        /*00c8*/ 	.word	0x000265b0


	//----- nvinfo : EIATTR_VRC_CTA_INIT_COUNT
	.align		4
.L_1830:
        /*00cc*/ 	.byte	0x02, 0x4a
	.zero		1
	.zero		1


	//----- nvinfo : EIATTR_EXIT_INSTR_OFFSETS
	.align		4
        /*00d0*/ 	.byte	0x04, 0x1c
        /*00d2*/ 	.short	(.L_1832 - .L_1831)


	//   ....[0]....
.L_1831:
        /*00d4*/ 	.word	0x00000e30


	//   ....[1]....
        /*00d8*/ 	.word	0x00025ae0


	//----- nvinfo : EIATTR_MAX_THREADS
	.align		4
.L_1832:
        /*00dc*/ 	.byte	0x04, 0x05
        /*00de*/ 	.short	(.L_1834 - .L_1833)
.L_1833:
        /*00e0*/ 	.word	0x00000080
        /*00e4*/ 	.word	0x00000001
        /*00e8*/ 	.word	0x00000001


	//----- nvinfo : EIATTR_CRS_STACK_SIZE
	.align		4
.L_1834:
        /*00ec*/ 	.byte	0x04, 0x1e
        /*00ee*/ 	.short	(.L_1836 - .L_1835)
.L_1835:
        /*00f0*/ 	.word	0x00000000


	//----- nvinfo : EIATTR_CBANK_PARAM_SIZE
	.align		4
.L_1836:
        /*00f4*/ 	.byte	0x03, 0x19
        /*00f6*/ 	.short	0x00e8


	//----- nvinfo : EIATTR_PARAM_CBANK
	.align		4
        /*00f8*/ 	.byte	0x04, 0x0a
        /*00fa*/ 	.short	(.L_1838 - .L_1837)
	.align		4
.L_1837:
        /*00fc*/ 	.word	index@(.nv.constant0._ZN10layer_norm13ln_fwd_kernelINS_13Kernel_traitsIf13__nv_bfloat16S2_S2_fjLj1536ELj1ELj4ELj1ELj16ENS_18Kernel_traits_baseILj1536EfS2_S2_S2_fjLj128EEEEELb1ELb1ELb1ELb0EEEvNS_9FwdParamsE)
        /*0100*/ 	.short	0x0380
        /*0102*/ 	.short	0x00e8


	//----- nvinfo : EIATTR_SW_WAR
	.align		4
.L_1838:
        /*0104*/ 	.byte	0x04, 0x36
        /*0106*/ 	.short	(.L_1840 - .L_1839)
.L_1839:
        /*0108*/ 	.word	0x00000008
.L_1840:


//--------------------- .nv.info._ZN10layer_norm13ln_fwd_kernelINS_13Kernel_traitsIf13__nv_bfloat16S2_S2_fjLj1536ELj1ELj4ELj1ELj16ENS_18Kernel_traits_baseILj1536EfS2_S2_S2_fjLj128EEEEELb1ELb1ELb1ELb1EEEvNS_9FwdParamsE --------------------------
	.section	.nv.info._ZN10layer_norm13ln_fwd_kernelINS_13Kernel_traitsIf13__nv_bfloat16S2_S2_fjLj1536ELj1ELj4ELj1ELj16ENS_18Kernel_traits_baseILj1536EfS2_S2_S2_fjLj128EEEEELb1ELb1ELb1ELb1EEEvNS_9FwdParamsE,"",@"SHT_CUDA_INFO"
	.sectionflags	@""
	.align	4


	//----- nvinfo : EIATTR_CUDA_API_VERSION
	.align		4
        /*0000*/ 	.byte	0x04, 0x37
        /*0002*/ 	.short	(.L_1842 - .L_1841)
.L_1841:
        /*0004*/ 	.word	0x00000082


	//----- nvinfo : EIATTR_KPARAM_INFO
	.align		4
.L_1842:
        /*0008*/ 	.byte	0x04, 0x17
        /*000a*/ 	.short	(.L_1844 - .L_1843)
.L_1843:
        /*000c*/ 	.word	0x00000000
        /*0010*/ 	.short	0x0000
        /*0012*/ 	.short	0x0000
        /*0014*/ 	.byte	0x00, 0xf0, 0xa1, 0x03


	//----- nvinfo : EIATTR_SPARSE_MMA_MASK
	.align		4
.L_1844:
        /*0018*/ 	.byte	0x03, 0x50
        /*001a*/ 	.short	0x0000


	//----- nvinfo : EIATTR_MAXREG_COUNT
	.align		4
        /*001c*/ 	.byte	0x03, 0x1b
        /*001e*/ 	.short	0x00ff


	//----- nvinfo : EIATTR_MERCURY_ISA_VERSION
	.align		4
        /*0020*/ 	.byte	0x03, 0x5f
        /*0022*/ 	.short	0x0101


	//----- nvinfo : EIATTR_COOP_GROUP_MASK_REGIDS
	.align		4
        /*0024*/ 	.byte	0x04, 0x29
        /*0026*/ 	.short	(.L_1846 - .L_1845)


	//   ....[0]....
.L_1845:
        /*0028*/ 	.word	0xffffffff


	//   ....[1]....
        /*002c*/ 	.word	0xffffffff


	//   ....[2]....
        /*0030*/ 	.word	0xffffffff


	//   ....[3]....
        /*0034*/ 	.word	0xffffffff


	//   ....[4]....
        /*0038*/ 	.word	0xffffffff


	//   ....[5]....
        /*003c*/ 	.word	0xffffffff


	//   ....[6]....
        /*0040*/ 	.word	0xffffffff


	//   ....[7]....
        /*0044*/ 	.word	0xffffffff


	//   ....[8]....
        /*0048*/ 	.word	0xffffffff


	//   ....[9]....
        /*004c*/ 	.word	0xffffffff


	//   ....[10]....
        /*0050*/ 	.word	0x050000e6


	//   ....[11]....
        /*0054*/ 	.word	0x050000e6


	//   ....[12]....
        /*0058*/ 	.word	0x050000e6


	//   ....[13]....
        /*005c*/ 	.word	0x050000e6


	//   ....[14]....
        /*0060*/ 	.word	0x050000e6


	//   ....[15]....
        /*0064*/ 	.word	0x050000e6


	//   ....[16]....
        /*0068*/ 	.word	0x050000e6


	//   ....[17]....
        /*006c*/ 	.word	0x050000e6


	//   ....[18]....
        /*0070*/ 	.word	0x050000e6


	//   ....[19]....
        /*0074*/ 	.word	0x050000e6


	//----- nvinfo : EIATTR_COOP_GROUP_INSTR_OFFSETS
	.align		4
.L_1846:
        /*0078*/ 	.byte	0x04, 0x28
        /*007a*/ 	.short	(.L_1848 - .L_1847)


	//   ....[0]....
.L_1847:
        /*007c*/ 	.word	0x00024160


	//   ....[1]....
        /*0080*/ 	.word	0x00024190


	//   ....[2]....
        /*0084*/ 	.word	0x000241b0


	//   ....[3]....
        /*0088*/ 	.word	0x000241d0


	//   ....[4]....
        /*008c*/ 	.word	0x000241f0


	//   ....[5]....
        /*0090*/ 	.word	0x00024820


	//   ....[6]....
        /*0094*/ 	.word	0x00024840


	//   ....[7]....
        /*0098*/ 	.word	0x00024860


	//   ....[8]....
        /*009c*/ 	.word	0x00024880


	//   ....[9]....
        /*00a0*/ 	.word	0x000248a0


	//   ....[10]....
        /*00a4*/ 	.word	0x00025680


	//   ....[11]....
        /*00a8*/ 	.word	0x00025730


	//   ....[12]....
        /*00ac*/ 	.word	0x000257a0


	//   ....[13]....
        /*00b0*/ 	.word	0x00025810


	//   ....[14]....
        /*00b4*/ 	.word	0x00025880


	//   ....[15]....
        /*00b8*/ 	.word	0x00025ef0


	//   ....[16]....
        /*00bc*/ 	.word	0x00025f60


	//   ....[17]....
        /*00c0*/ 	.word	0x00025fd0


	//   ....[18]....
        /*00c4*/ 	.word	0x00026040


	//   ....[19]....
        /*00c8*/ 	.word	0x000260b0


	//----- nvinfo : EIATTR_VRC_CTA_INIT_COUNT
	.align		4
.L_1848:
        /*00cc*/ 	.byte	0x02, 0x4a
	.zero		1
	.zero		1


	//----- nvinfo : EIATTR_EXIT_INSTR_OFFSETS
	.align		4
        /*00d0*/ 	.byte	0x04, 0x1c
        /*00d2*/ 	.short	(.L_1850 - .L_1849)


	//   ....[0]....
.L_1849:
        /*00d4*/ 	.word	0x00000930


	//   ....[1]....
        /*00d8*/ 	.word	0x00025610


	//----- nvinfo : EIATTR_MAX_THREADS
	.align		4
.L_1850:
        /*00dc*/ 	.byte	0x04, 0x05
        /*00de*/ 	.short	(.L_1852 - .L_1851)
.L_1851:
        /*00e0*/ 	.word	0x00000080
        /*00e4*/ 	.word	0x00000001
        /*00e8*/ 	.word	0x00000001


	//----- nvinfo : EIATTR_CRS_STACK_SIZE
	.align		4
.L_1852:
        /*00ec*/ 	.byte	0x04, 0x1e
        /*00ee*/ 	.short	(.L_1854 - .L_1853)
.L_1853:
        /*00f0*/ 	.word	0x00000000


	//----- nvinfo : EIATTR_CBANK_PARAM_SIZE
	.align		4
.L_1854:
        /*00f4*/ 	.byte	0x03, 0x19
        /*00f6*/ 	.short	0x00e8


	//----- nvinfo : EIATTR_PARAM_CBANK
	.align		4
        /*00f8*/ 	.byte	0x04, 0x0a
        /*00fa*/ 	.short	(.L_1856 - .L_1855)
	.align		4
.L_1855:
        /*00fc*/ 	.word	index@(.nv.constant0._ZN10layer_norm13ln_fwd_kernelINS_13Kernel_traitsIf13__nv_bfloat16S2_S2_fjLj1536ELj1ELj4ELj1ELj16ENS_18Kernel_traits_baseILj1536EfS2_S2_S2_fjLj128EEEEELb1ELb1ELb1ELb1EEEvNS_9FwdParamsE)
        /*0100*/ 	.short	0x0380
        /*0102*/ 	.short	0x00e8


	//----- nvinfo : EIATTR_SW_WAR
	.align		4
.L_1856:
        /*0104*/ 	.byte	0x04, 0x36
        /*0106*/ 	.short	(.L_1858 - .L_1857)
.L_1857:
        /*0108*/ 	.word	0x00000008
.L_1858:


//--------------------- .nv.info._ZN10layer_norm13ln_fwd_kernelINS_13Kernel_traitsI13__nv_bfloat16S2_fS2_fjLj1536ELj1ELj4ELj1ELj16ENS_18Kernel_traits_baseILj1536ES2_S2_fS2_fjLj128EEEEELb0ELb0ELb0ELb0EEEvNS_9FwdParamsE --------------------------
	.section	.nv.info._ZN10layer_norm13ln_fwd_kernelINS_13Kernel_traitsI13__nv_bfloat16S2_fS2_fjLj1536ELj1ELj4ELj1ELj16ENS_18Kernel_traits_baseILj1536ES2_S2_fS2_fjLj128EEEEELb0ELb0ELb0ELb0EEEvNS_9FwdParamsE,"",@"SHT_CUDA_INFO"
	.sectionflags	@""
	.align	4


	//----- nvinfo : EIATTR_CUDA_API_VERSION
	.align		4
        /*0000*/ 	.byte	0x04, 0x37
        /*0002*/ 	.short	(.L_1860 - .L_1859)
.L_1859:
        /*0004*/ 	.word	0x00000082


	//----- nvinfo : EIATTR_KPARAM_INFO
	.align		4
.L_1860:
        /*0008*/ 	.byte	0x04, 0x17
        /*000a*/ 	.short	(.L_1862 - .L_1861)
.L_1861:
        /*000c*/ 	.word	0x00000000
        /*0010*/ 	.short	0x0000
        /*0012*/ 	.short	0x0000
        /*0014*/ 	.byte	0x00, 0xf0, 0xa1, 0x03


	//----- nvinfo : EIATTR_SPARSE_MMA_MASK
	.align		4
.L_1862:
        /*0018*/ 	.byte	0x03, 0x50
        /*001a*/ 	.short	0x0000


	//----- nvinfo : EIATTR_MAXREG_COUNT
	.align		4
        /*001c*/ 	.byte	0x03, 0x1b
        /*001e*/ 	.short	0x00ff


	//----- nvinfo : EIATTR_MERCURY_ISA_VERSION
	.align		4
        /*0020*/ 	.byte	0x03, 0x5f
        /*0022*/ 	.short	0x0101


	//----- nvinfo : EIATTR_COOP_GROUP_MASK_REGIDS
	.align		4
        /*0024*/ 	.byte	0x04, 0x29
        /*0026*/ 	.short	(.L_1864 - .L_1863)


	//   ....[0]....
.L_1863:
        /*0028*/ 	.word	0xffffffff


	//   ....[1]....
        /*002c*/ 	.word	0xffffffff


	//   ....[2]....
        /*0030*/ 	.word	0xffffffff


	//   ....[3]....
        /*0034*/ 	.word	0xffffffff


	//   ....[4]....
        /*0038*/ 	.word	0xffffffff


	//   ....[5]....
        /*003c*/ 	.word	0xffffffff


	//   ....[6]....
        /*0040*/ 	.word	0xffffffff


	//   ....[7]....
        /*0044*/ 	.word	0xffffffff


	//   ....[8]....
        /*0048*/ 	.word	0xffffffff


	//   ....[9]....
        /*004c*/ 	.word	0xffffffff


	//   ....[10]....
        /*0050*/ 	.word	0x0500009c


	//   ....[11]....
        /*0054*/ 	.word	0x0500009c


	//   ....[12]....
        /*0058*/ 	.word	0x0500009c


	//   ....[13]....
        /*005c*/ 	.word	0x0500009c


	//   ....[14]....
        /*0060*/ 	.word	0x0500009c


	//   ....[15]....
        /*0064*/ 	.word	0x0500009c


	//   ....[16]....
        /*0068*/ 	.word	0x0500009c


	//   ....[17]....
        /*006c*/ 	.word	0x0500009c


	//   ....[18]....
        /*0070*/ 	.word	0x0500009c


	//   ....[19]....
        /*0074*/ 	.word	0x0500009c


	//----- nvinfo : EIATTR_COOP_GROUP_INSTR_OFFSETS
	.align		4
.L_1864:
        /*0078*/ 	.byte	0x04, 0x28
        /*007a*/ 	.short	(.L_1866 - .L_1865)


	//   ....[0]....
.L_1865:
        /*007c*/ 	.word	0x00002610


	//   ....[1]....
        /*0080*/ 	.word	0x00002650


	//   ....[2]....
        /*0084*/ 	.word	0x00002670


	//   ....[3]....
        /*0088*/ 	.word	0x00002690


	//   ....[4]....
        /*008c*/ 	.word	0x000026b0


	//   ....[5]....
        /*0090*/ 	.word	0x00002cf0


	//   ....[6]....
        /*0094*/ 	.word	0x00002d10


	//   ....[7]....
        /*0098*/ 	.word	0x00002d30


	//   ....[8]....
        /*009c*/ 	.word	0x00002d50


	//   ....[9]....
        /*00a0*/ 	.word	0x00002d70


	//   ....[10]....
        /*00a4*/ 	.word	0x00004280


	//   ....[11]....
        /*00a8*/ 	.word	0x00004330


	//   ....[12]....
        /*00ac*/ 	.word	0x000043a0


	//   ....[13]....
        /*00b0*/ 	.word	0x00004410


	//   ....[14]....
        /*00b4*/ 	.word	0x00004480


	//   ....[15]....
        /*00b8*/ 	.word	0x00004b20


	//   ....[16]....
        /*00bc*/ 	.word	0x00004b90


	//   ....[17]....
        /*00c0*/ 	.word	0x00004c00


	//   ....[18]....
        /*00c4*/ 	.word	0x00004c70


	//   ....[19]....
        /*00c8*/ 	.word	0x00004ce0


	//----- nvinfo : EIATTR_VRC_CTA_INIT_COUNT
	.align		4
.L_1866:
        /*00cc*/ 	.byte	0x02, 0x4a
	.zero		1
	.zero		1


	//----- nvinfo : EIATTR_EXIT_INSTR_OFFSETS
	.align		4
        /*00d0*/ 	.byte	0x04, 0x1c
        /*00d2*/ 	.short	(.L_1868 - .L_1867)


	//   ....[0]....
.L_1867:
        /*00d4*/ 	.word	0x00000760


	//   ....[1]....
        /*00d8*/ 	.word	0x00004210


	//----- nvinfo : EIATTR_MAX_THREADS
	.align		4
.L_1868:
        /*00dc*/ 	.byte	0x04, 0x05
        /*00de*/ 	.short	(.L_1870 - .L_1869)
.L_1869:
        /*00e0*/ 	.word	0x00000080
        /*00e4*/ 	.word	0x00000001
        /*00e8*/ 	.word	0x00000001


	//----- nvinfo : EIATTR_CRS_STACK_SIZE
	.align		4
.L_1870:
        /*00ec*/ 	.byte	0x04, 0x1e
        /*00ee*/ 	.short	(.L_1872 - .L_1871)
.L_1871:
        /*00f0*/ 	.word	0x00000000


	//----- nvinfo : EIATTR_CBANK_PARAM_SIZE
	.align		4
.L_1872:
        /*00f4*/ 	.byte	0x03, 0x19
        /*00f6*/ 	.short	0x00e8


	//----- nvinfo : EIATTR_PARAM_CBANK
	.align		4
        /*00f8*/ 	.byte	0x04, 0x0a
        /*00fa*/ 	.short	(.L_1874 - .L_1873)
	.align		4
.L_1873:
        /*00fc*/ 	.word	index@(.nv.constant0._ZN10layer_norm13ln_fwd_kernelINS_13Kernel_traitsI13__nv_bfloat16S2_fS2_fjLj1536ELj1ELj4ELj1ELj16ENS_18Kernel_traits_baseILj1536ES2_S2_fS2_fjLj128EEEEELb0ELb0ELb0ELb0EEEvNS_9FwdParamsE)
        /*0100*/ 	.short	0x0380
        /*0102*/ 	.short	0x00e8


	//----- nvinfo : EIATTR_SW_WAR
	.align		4
.L_1874:
        /*0104*/ 	.byte	0x04, 0x36
        /*0106*/ 	.short	(.L_1876 - .L_1875)
.L_1875:
        /*0108*/ 	.word	0x00000008
.L_1876:


//--------------------- .nv.info._ZN10layer_norm13ln_fwd_kernelINS_13Kernel_traitsI13__nv_bfloat16S2_fS2_fjLj1536ELj1ELj4ELj1ELj16ENS_18Kernel_traits_baseILj1536ES2_S2_fS2_fjLj128EEEEELb0ELb0ELb0ELb1EEEvNS_9FwdParamsE --------------------------
	.section	.nv.info._ZN10layer_norm13ln_fwd_kernelINS_13Kernel_traitsI13__nv_bfloat16S2_fS2_fjLj1536ELj1ELj4ELj1ELj16ENS_18Kernel_traits_baseILj1536ES2_S2_fS2_fjLj128EEEEELb0ELb0ELb0ELb1EEEvNS_9FwdParamsE,"",@"SHT_CUDA_INFO"
	.sectionflags	@""
	.align	4


	//----- nvinfo : EIATTR_CUDA_API_VERSION
	.align		4
        /*0000*/ 	.byte	0x04, 0x37
        /*0002*/ 	.short	(.L_1878 - .L_1877)
.L_1877:
        /*0004*/ 	.word	0x00000082


	//----- nvinfo : EIATTR_KPARAM_INFO
	.align		4
.L_1878:
        /*0008*/ 	.byte	0x04, 0x17
        /*000a*/ 	.short	(.L_1880 - .L_1879)
.L_1879:
        /*000c*/ 	.word	0x00000000
        /*0010*/ 	.short	0x0000
        /*0012*/ 	.short	0x0000
        /*0014*/ 	.byte	0x00, 0xf0, 0xa1, 0x03


	//----- nvinfo : EIATTR_SPARSE_MMA_MASK
	.align		4
.L_1880:
        /*0018*/ 	.byte	0x03, 0x50
        /*001a*/ 	.short	0x0000


	//----- nvinfo : EIATTR_MAXREG_COUNT
	.align		4
        /*001c*/ 	.byte	0x03, 0x1b
        /*001e*/ 	.short	0x00ff


	//----- nvinfo : EIATTR_MERCURY_ISA_VERSION
	.align		4
        /*0020*/ 	.byte	0x03, 0x5f
        /*0022*/ 	.short	0x0101


	//----- nvinfo : EIATTR_COOP_GROUP_MASK_REGIDS
	.align		4
        /*0024*/ 	.byte	0x04, 0x29
        /*0026*/ 	.short	(.L_1882 - .L_1881)


	//   ....[0]....
.L_1881:
        /*0028*/ 	.word	0xffffffff


	//   ....[1]....
        /*002c*/ 	.word	0xffffffff


	//   ....[2]....
        /*0030*/ 	.word	0xffffffff


	//   ....[3]....
        /*0034*/ 	.word	0xffffffff


	//   ....[4]....
        /*0038*/ 	.word	0xffffffff


	//   ....[5]....
        /*003c*/ 	.word	0xffffffff


	//   ....[6]....
        /*0040*/ 	.word	0xffffffff


	//   ....[7]....
        /*0044*/ 	.word	0xffffffff


	//   ....[8]....
        /*0048*/ 	.word	0xffffffff


	//   ....[9]....
        /*004c*/ 	.word	0xffffffff


	//   ....[10]....
        /*0050*/ 	.word	0xffffffff


	//   ....[11]....
        /*0054*/ 	.word	0xffffffff


	//   ....[12]....
        /*0058*/ 	.word	0xffffffff


	//   ....[13]....
        /*005c*/ 	.word	0xffffffff


	//   ....[14]....
        /*0060*/ 	.word	0xffffffff


	//   ....[15]....
        /*0064*/ 	.word	0xffffffff


	//   ....[16]....
        /*0068*/ 	.word	0xffffffff


	//   ....[17]....
        /*006c*/ 	.word	0xffffffff


	//   ....[18]....
        /*0070*/ 	.word	0xffffffff


	//   ....[19]....
        /*0074*/ 	.word	0xffffffff


	//   ....[20]....
        /*0078*/ 	.word	0x0500006b


	//   ....[21]....
        /*007c*/ 	.word	0x0500006b


	//   ....[22]....
        /*0080*/ 	.word	0x0500006b


	//   ....[23]....
        /*0084*/ 	.word	0x0500006b


	//   ....[24]....
        /*0088*/ 	.word	0x0500006b


	//   ....[25]....
        /*008c*/ 	.word	0x0500006b


	//   ....[26]....
        /*0090*/ 	.word	0x0500006b


	//   ....[27]....
        /*0094*/ 	.word	0x0500006b


	//   ....[28]....
        /*0098*/ 	.word	0x0500006b


	//   ....[29]....
        /*009c*/ 	.word	0x0500006b


	//   ....[30]....
        /*00a0*/ 	.word	0x0500006b


	//   ....[31]....
        /*00a4*/ 	.word	0x0500006b


	//   ....[32]....
        /*00a8*/ 	.word	0x0500006b


	//   ....[33]....
        /*00ac*/ 	.word	0x0500006b


	//   ....[34]....
        /*00b0*/ 	.word	0x0500006b


	//   ....[35]....
        /*00b4*/ 	.word	0x0500006b


	//   ....[36]....
        /*00b8*/ 	.word	0x0500006b


	//   ....[37]....
        /*00bc*/ 	.word	0x0500006b


	//   ....[38]....
        /*00c0*/ 	.word	0x0500006b


	//   ....[39]....
        /*00c4*/ 	.word	0x0500006b


	//----- nvinfo : EIATTR_COOP_GROUP_INSTR_OFFSETS
	.align		4
.L_1882:
        /*00c8*/ 	.byte	0x04, 0x28
        /*00ca*/ 	.short	(.L_1884 - .L_1883)


	//   ....[0]....
.L_1883:
        /*00cc*/ 	.word	0x00001af0


	//   ....[1]....
        /*00d0*/ 	.word	0x00001b20


	//   ....[2]....
        /*00d4*/ 	.word	0x00001b40


	//   ....[3]....
        /*00d8*/ 	.word	0x00001b60


	//   ....[4]....
        /*00dc*/ 	.word	0x00001b80


	//   ....[5]....
        /*00e0*/ 	.word	0x000021b0


	//   ....[6]....
        /*00e4*/ 	.word	0x000021d0


	//   ....[7]....
        /*00e8*/ 	.word	0x000021f0


	//   ....[8]....
        /*00ec*/ 	.word	0x00002210


	//   ....[9]....
        /*00f0*/ 	.word	0x00002230


	//   ....[10]....
        /*00f4*/ 	.word	0x00004d60


	//   ....[11]....
        /*00f8*/ 	.word	0x00004d90


	//   ....[12]....
        /*00fc*/ 	.word	0x00004db0


	//   ....[13]....
        /*0100*/ 	.word	0x00004dd0


	//   ....[14]....
        /*0104*/ 	.word	0x00004df0


	//   ....[15]....
        /*0108*/ 	.word	0x00005420


	//   ....[16]....
        /*010c*/ 	.word	0x00005440


	//   ....[17]....
        /*0110*/ 	.word	0x00005460


	//   ....[18]....
        /*0114*/ 	.word	0x00005480


	//   ....[19]....
        /*0118*/ 	.word	0x000054a0


	//   ....[20]....
        /*011c*/ 	.word	0x00006780


	//   ....[21]....
        /*0120*/ 	.word	0x00006810


	//   ....[22]....
        /*0124*/ 	.word	0x00006870


	//   ....[23]....
        /*0128*/ 	.word	0x000068d0


	//   ....[24]....
        /*012c*/ 	.word	0x00006930


	//   ....[25]....
        /*0130*/ 	.word	0x00006fa0


	//   ....[26]....
        /*0134*/ 	.word	0x00007000


	//   ....[27]....
        /*0138*/ 	.word	0x00007060


	//   ....[28]....
        /*013c*/ 	.word	0x000070c0


	//   ....[29]....
        /*0140*/ 	.word	0x00007120


	//   ....[30]....
        /*0144*/ 	.word	0x000071a0


	//   ....[31]....
        /*0148*/ 	.word	0x00007230


	//   ....[32]....
        /*014c*/ 	.word	0x00007290


	//   ....[33]....
        /*0150*/ 	.word	0x000072f0


	//   ....[34]....
        /*0154*/ 	.word	0x00007350


	//   ....[35]....
        /*0158*/ 	.word	0x000079c0


	//   ....[36]....
        /*015c*/ 	.word	0x00007a20


	//   ....[37]....
        /*0160*/ 	.word	0x00007a80


	//   ....[38]....
        /*0164*/ 	.word	0x00007ae0


	//   ....[39]....
        /*0168*/ 	.word	0x00007b40


	//----- nvinfo : EIATTR_VRC_CTA_INIT_COUNT
	.align		4
.L_1884:
        /*016c*/ 	.byte	0x02, 0x4a
	.zero		1
	.zero		1


	//----- nvinfo : EIATTR_EXIT_INSTR_OFFSETS
	.align		4
        /*0170*/ 	.byte	0x04, 0x1c
        /*0172*/ 	.short	(.L_1886 - .L_1885)


	//   ....[0]....
.L_1885:
        /*0174*/ 	.word	0x00000330


	//   ....[1]....
        /*0178*/ 	.word	0x000034b0


	//   ....[2]....
        /*017c*/ 	.word	0x00006720


	//----- nvinfo : EIATTR_MAX_THREADS
	.align		4
.L_1886:
        /*0180*/ 	.byte	0x04, 0x05
        /*0182*/ 	.short	(.L_1888 - .L_1887)
.L_1887:
        /*0184*/ 	.word	0x00000080
        /*0188*/ 	.word	0x00000001
        /*018c*/ 	.word	0x00000001


	//----- nvinfo : EIATTR_CRS_STACK_SIZE
	.align		4
.L_1888:
        /*0190*/ 	.byte	0x04, 0x1e
        /*0192*/ 	.short	(.L_1890 - .L_1889)
.L_1889:
        /*0194*/ 	.word	0x00000000


	//----- nvinfo : EIATTR_CBANK_PARAM_SIZE
	.align		4
.L_1890:
        /*0198*/ 	.byte	0x03, 0x19
        /*019a*/ 	.short	0x00e8


	//----- nvinfo : EIATTR_PARAM_CBANK
	.align		4
        /*019c*/ 	.byte	0x04, 0x0a
        /*019e*/ 	.short	(.L_1892 - .L_1891)
	.align		4
.L_1891:
        /*01a0*/ 	.word	index@(.nv.constant0._ZN10layer_norm13ln_fwd_kernelINS_13Kernel_traitsI13__nv_bfloat16S2_fS2_fjLj1536ELj1ELj4ELj1ELj16ENS_18Kernel_traits_baseILj1536ES2_S2_fS2_fjLj128EEEEELb0ELb0ELb0ELb1EEEvNS_9FwdParamsE)
        /*01a4*/ 	.short	0x0380
        /*01a6*/ 	.short	0x00e8


	//----- nvinfo : EIATTR_SW_WAR
	.align		4
.L_1892:
        /*01a8*/ 	.byte	0x04, 0x36
        /*01aa*/ 	.short	(.L_1894 - .L_1893)
.L_1893:
        /*01ac*/ 	.word	0x00000008
.L_1894:


//--------------------- .nv.info._ZN10layer_norm13ln_fwd_kernelINS_13Kernel_traitsI13__nv_bfloat16S2_fS2_fjLj1536ELj1ELj4ELj1ELj16ENS_18Kernel_traits_baseILj1536ES2_S2_fS2_fjLj128EEEEELb0ELb0ELb1ELb0EEEvNS_9FwdParamsE --------------------------
	.section	.nv.info._ZN10layer_norm13ln_fwd_kernelINS_13Kernel_traitsI13__nv_bfloat16S2_fS2_fjLj1536ELj1ELj4ELj1ELj16ENS_18Kernel_traits_baseILj1536ES2_S2_fS2_fjLj128EEEEELb0ELb0ELb1ELb0EEEvNS_9FwdParamsE,"",@"SHT_CUDA_INFO"
	.sectionflags	@""
	.align	4


	//----- nvinfo : EIATTR_CUDA_API_VERSION
	.align		4
        /*0000*/ 	.byte	0x04, 0x37
        /*0002*/ 	.short	(.L_1896 - .L_1895)
.L_1895:
        /*0004*/ 	.word	0x00000082


	//----- nvinfo : EIATTR_KPARAM_INFO
	.align		4
.L_1896:
        /*0008*/ 	.byte	0x04, 0x17
        /*000a*/ 	.short	(.L_1898 - .L_1897)
.L_1897:
        /*000c*/ 	.word	0x00000000
        /*0010*/ 	.short	0x0000
        /*0012*/ 	.short	0x0000
        /*0014*/ 	.byte	0x00, 0xf0, 0xa1, 0x03


	//----- nvinfo : EIATTR_SPARSE_MMA_MASK
	.align		4
.L_1898:
        /*0018*/ 	.byte	0x03, 0x50
        /*001a*/ 	.short	0x0000


	//----- nvinfo : EIATTR_MAXREG_COUNT
	.align		4
        /*001c*/ 	.byte	0x03, 0x1b
        /*001e*/ 	.short	0x00ff


	//----- nvinfo : EIATTR_MERCURY_ISA_VERSION
	.align		4
        /*0020*/ 	.byte	0x03, 0x5f
        /*0022*/ 	.short	0x0101


	//----- nvinfo : EIATTR_COOP_GROUP_MASK_REGIDS
	.align		4
        /*0024*/ 	.byte	0x04, 0x29
        /*0026*/ 	.short	(.L_1900 - .L_1899)


	//   ....[0]....
.L_1899:
        /*0028*/ 	.word	0xffffffff


	//   ....[1]....
        /*002c*/ 	.word	0xffffffff


	//   ....[2]....
        /*0030*/ 	.word	0xffffffff


	//   ....[3]....
        /*0034*/ 	.word	0xffffffff


	//   ....[4]....
        /*0038*/ 	.word	0xffffffff


	//   ....[5]....
        /*003c*/ 	.word	0xffffffff


	//   ....[6]....
        /*0040*/ 	.word	0xffffffff


	//   ....[7]....
        /*0044*/ 	.word	0xffffffff


	//   ....[8]....
        /*0048*/ 	.word	0xffffffff


	//   ....[9]....
        /*004c*/ 	.word	0xffffffff


	//   ....[10]....
        /*0050*/ 	.word	0x0500009e


	//   ....[11]....
        /*0054*/ 	.word	0x0500009e


	//   ....[12]....
        /*0058*/ 	.word	0x0500009e


	//   ....[13]....
        /*005c*/ 	.word	0x0500009e


	//   ....[14]....
        /*0060*/ 	.word	0x0500009e


	//   ....[15]....
        /*0064*/ 	.word	0x0500009e


	//   ....[16]....
        /*0068*/ 	.word	0x0500009e


	//   ....[17]....
        /*006c*/ 	.word	0x0500009e


	//   ....[18]....
        /*0070*/ 	.word	0x0500009e


	//   ....[19]....
        /*0074*/ 	.word	0x0500009e


	//----- nvinfo : EIATTR_COOP_GROUP_INSTR_OFFSETS
	.align		4
.L_1900:
        /*0078*/ 	.byte	0x04, 0x28
        /*007a*/ 	.short	(.L_1902 - .L_1901)


	//   ....[0]....
.L_1901:
        /*007c*/ 	.word	0x000030a0


	//   ....[1]....
        /*0080*/ 	.word	0x000030d0


	//   ....[2]....
        /*0084*/ 	.word	0x000030f0


	//   ....[3]....
        /*0088*/ 	.word	0x00003120


	//   ....[4]....
        /*008c*/ 	.word	0x00003140


	//   ....[5]....
        /*0090*/ 	.word	0x00003780


	//   ....[6]....
        /*0094*/ 	.word	0x000037a0


	//   ....[7]....
        /*0098*/ 	.word	0x000037c0


	//   ....[8]....
        /*009c*/ 	.word	0x000037e0


	//   ....[9]....
        /*00a0*/ 	.word	0x00003800


	//   ....[10]....
        /*00a4*/ 	.word	0x00004dc0


	//   ....[11]....
        /*00a8*/ 	.word	0x00004e60


	//   ....[12]....
        /*00ac*/ 	.word	0x00004ed0


	//   ....[13]....
        /*00b0*/ 	.word	0x00004f50


	//   ....[14]....
        /*00b4*/ 	.word	0x00004fc0


	//   ....[15]....
        /*00b8*/ 	.word	0x00005660


	//   ....[16]....
        /*00bc*/ 	.word	0x000056d0


	//   ....[17]....
        /*00c0*/ 	.word	0x00005740


	//   ....[18]....
        /*00c4*/ 	.word	0x000057b0


	//   ....[19]....
        /*00c8*/ 	.word	0x00005820


	//----- nvinfo : EIATTR_VRC_CTA_INIT_COUNT
	.align		4
.L_1902:
        /*00cc*/ 	.byte	0x02, 0x4a
	.zero		1
	.zero		1


	//----- nvinfo : EIATTR_EXIT_INSTR_OFFSETS
	.align		4
        /*00d0*/ 	.byte	0x04, 0x1c
        /*00d2*/ 	.short	(.L_1904 - .L_1903)


	//   ....[0]....
.L_1903:
        /*00d4*/ 	.word	0x00000760


	//   ....[1]....
        /*00d8*/ 	.word	0x00004d50


	//----- nvinfo : EIATTR_MAX_THREADS
	.align		4
.L_1904:
        /*00dc*/ 	.byte	0x04, 0x05
        /*00de*/ 	.short	(.L_1906 - .L_1905)
.L_1905:
        /*00e0*/ 	.word	0x00000080
        /*00e4*/ 	.word	0x00000001
        /*00e8*/ 	.word	0x00000001


	//----- nvinfo : EIATTR_CRS_STACK_SIZE
	.align		4
.L_1906:
        /*00ec*/ 	.byte	0x04, 0x1e
        /*00ee*/ 	.short	(.L_1908 - .L_1907)
.L_1907:
        /*00f0*/ 	.word	0x00000000


	//----- nvinfo : EIATTR_CBANK_PARAM_SIZE
	.align		4
.L_1908:
        /*00f4*/ 	.byte	0x03, 0x19
        /*00f6*/ 	.short	0x00e8


	//----- nvinfo : EIATTR_PARAM_CBANK
	.align		4
        /*00f8*/ 	.byte	0x04, 0x0a
        /*00fa*/ 	.short	(.L_1910 - .L_1909)
	.align		4
.L_1909:
        /*00fc*/ 	.word	index@(.nv.constant0._ZN10layer_norm13ln_fwd_kernelINS_13Kernel_traitsI13__nv_bfloat16S2_fS2_fjLj1536ELj1ELj4ELj1ELj16ENS_18Kernel_traits_baseILj1536ES2_S2_fS2_fjLj128EEEEELb0ELb0ELb1ELb0EEEvNS_9FwdParamsE)
        /*0100*/ 	.short	0x0380
        /*0102*/ 	.short	0x00e8


	//----- nvinfo : EIATTR_SW_WAR
	.align		4
.L_1910:
        /*0104*/ 	.byte	0x04, 0x36
        /*0106*/ 	.short	(.L_1912 - .L_1911)
.L_1911:
        /*0108*/ 	.word	0x00000008
.L_1912:


//--------------------- .nv.info._ZN10layer_norm13ln_fwd_kernelINS_13Kernel_traitsI13__nv_bfloat16S2_fS2_fjLj1536ELj1ELj4ELj1ELj16ENS_18Kernel_traits_baseILj1536ES2_S2_fS2_fjLj128EEEEELb0ELb0ELb1ELb1EEEvNS_9FwdParamsE --------------------------
	.section	.nv.info._ZN10layer_norm13ln_fwd_kernelINS_13Kernel_traitsI13__nv_bfloat16S2_fS2_fjLj1536ELj1ELj4ELj1ELj16ENS_18Kernel_traits_baseILj1536ES2_S2_fS2_fjLj128EEEEELb0ELb0ELb1ELb1EEEvNS_9FwdParamsE,"",@"SHT_CUDA_INFO"
	.sectionflags	@""
	.align	4


	//----- nvinfo : EIATTR_CUDA_API_VERSION
	.align		4
        /*0000*/ 	.byte	0x04, 0x37
        /*0002*/ 	.short	(.L_1914 - .L_1913)
.L_1913:
        /*0004*/ 	.word	0x00000082


	//----- nvinfo : EIATTR_KPARAM_INFO
	.align		4
.L_1914:
        /*0008*/ 	.byte	0x04, 0x17
        /*000a*/ 	.short	(.L_1916 - .L_1915)
.L_1915:
        /*000c*/ 	.word	0x00000000
        /*0010*/ 	.short	0x0000
        /*0012*/ 	.short	0x0000
        /*0014*/ 	.byte	0x00, 0xf0, 0xa1, 0x03


	//----- nvinfo : EIATTR_SPARSE_MMA_MASK
	.align		4
.L_1916:
        /*0018*/ 	.byte	0x03, 0x50
        /*001a*/ 	.short	0x0000


	//----- nvinfo : EIATTR_MAXREG_COUNT
	.align		4
        /*001c*/ 	.byte	0x03, 0x1b
        /*001e*/ 	.short	0x00ff


	//----- nvinfo : EIATTR_MERCURY_ISA_VERSION
	.align		4
        /*0020*/ 	.byte	0x03, 0x5f
        /*0022*/ 	.short	0x0101


	//----- nvinfo : EIATTR_COOP_GROUP_MASK_REGIDS
	.align		4
        /*0024*/ 	.byte	0x04, 0x29
        /*0026*/ 	.short	(.L_1918 - .L_1917)


	//   ....[0]....
.L_1917:
        /*0028*/ 	.word	0xffffffff


	//   ....[1]....
        /*002c*/ 	.word	0xffffffff


	//   ....[2]....
        /*0030*/ 	.word	0xffffffff


	//   ....[3]....
        /*0034*/ 	.word	0xffffffff


	//   ....[4]....
        /*0038*/ 	.word	0xffffffff


	//   ....[5]....
        /*003c*/ 	.word	0xffffffff


	//   ....[6]....
        /*0040*/ 	.word	0xffffffff


	//   ....[7]....
        /*0044*/ 	.word	0xffffffff


	//   ....[8]....
        /*0048*/ 	.word	0xffffffff


	//   ....[9]....
        /*004c*/ 	.word	0xffffffff


	//   ....[10]....
        /*0050*/ 	.word	0x0500009c


	//   ....[11]....
        /*0054*/ 	.word	0x0500009c


	//   ....[12]....
        /*0058*/ 	.word	0x0500009c


	//   ....[13]....
        /*005c*/ 	.word	0x0500009c


	//   ....[14]....
        /*0060*/ 	.word	0x0500009c


	//   ....[15]....
        /*0064*/ 	.word	0x0500009c


	//   ....[16]....
        /*0068*/ 	.word	0x0500009c


	//   ....[17]....
        /*006c*/ 	.word	0x0500009c


	//   ....[18]....
        /*0070*/ 	.word	0x0500009c


	//   ....[19]....
        /*0074*/ 	.word	0x0500009c


	//----- nvinfo : EIATTR_COOP_GROUP_INSTR_OFFSETS
	.align		4
.L_1918:
        /*0078*/ 	.byte	0x04, 0x28
        /*007a*/ 	.short	(.L_1920 - .L_1919)


	//   ....[0]....
.L_1919:
        /*007c*/ 	.word	0x00002790


	//   ....[1]....
        /*0080*/ 	.word	0x000027b0


	//   ....[2]....
        /*0084*/ 	.word	0x000027d0


	//   ....[3]....
        /*0088*/ 	.word	0x000027f0


	//   ....[4]....
        /*008c*/ 	.word	0x00002820


	//   ....[5]....
        /*0090*/ 	.word	0x00002e50


	//   ....[6]....
        /*0094*/ 	.word	0x00002e70


	//   ....[7]....
        /*0098*/ 	.word	0x00002e90


	//   ....[8]....
        /*009c*/ 	.word	0x00002eb0


	//   ....[9]....
        /*00a0*/ 	.word	0x00002ed0


	//   ....[10]....
        /*00a4*/ 	.word	0x000042a0


	//   ....[11]....
        /*00a8*/ 	.word	0x00004340


	//   ....[12]....
        /*00ac*/ 	.word	0x000043b0


	//   ....[13]....
        /*00b0*/ 	.word	0x00004420


	//   ....[14]....
        /*00b4*/ 	.word	0x000044a0


	//   ....[15]....
        /*00b8*/ 	.word	0x00004b30


	//   ....[16]....
        /*00bc*/ 	.word	0x00004ba0


	//   ....[17]....
        /*00c0*/ 	.word	0x00004c10


	//   ....[18]....
        /*00c4*/ 	.word	0x00004c80


	//   ....[19]....
        /*00c8*/ 	.word	0x00004cf0


	//----- nvinfo : EIATTR_VRC_CTA_INIT_COUNT
	.align		4
.L_1920:
        /*00cc*/ 	.byte	0x02, 0x4a
	.zero		1
	.zero		1


	//----- nvinfo : EIATTR_EXIT_INSTR_OFFSETS
	.align		4
        /*00d0*/ 	.byte	0x04, 0x1c
        /*00d2*/ 	.short	(.L_1922 - .L_1921)


	//   ....[0]....
.L_1921:
        /*00d4*/ 	.word	0x00000330


	//   ....[1]....
        /*00d8*/ 	.word	0x00004230


	//----- nvinfo : EIATTR_MAX_THREADS
	.align		4
.L_1922:
        /*00dc*/ 	.byte	0x04, 0x05
        /*00de*/ 	.short	(.L_1924 - .L_1923)
.L_1923:
        /*00e0*/ 	.word	0x00000080
        /*00e4*/ 	.word	0x00000001
        /*00e8*/ 	.word	0x00000001


	//----- nvinfo : EIATTR_CRS_STACK_SIZE
	.align		4
.L_1924:
        /*00ec*/ 	.byte	0x04, 0x1e
        /*00ee*/ 	.short	(.L_1926 - .L_1925)
.L_1925:
        /*00f0*/ 	.word	0x00000000


	//----- nvinfo : EIATTR_CBANK_PARAM_SIZE
	.align		4
.L_1926:
        /*00f4*/ 	.byte	0x03, 0x19
        /*00f6*/ 	.short	0x00e8


	//----- nvinfo : EIATTR_PARAM_CBANK
	.align		4
        /*00f8*/ 	.byte	0x04, 0x0a
        /*00fa*/ 	.short	(.L_1928 - .L_1927)
	.align		4
.L_1927:
        /*00fc*/ 	.word	index@(.nv.constant0._ZN10layer_norm13ln_fwd_kernelINS_13Kernel_traitsI13__nv_bfloat16S2_fS2_fjLj1536ELj1ELj4ELj1ELj16ENS_18Kernel_traits_baseILj1536ES2_S2_fS2_fjLj128EEEEELb0ELb0ELb1ELb1EEEvNS_9FwdParamsE)
        /*0100*/ 	.short	0x0380
        /*0102*/ 	.short	0x00e8


	//----- nvinfo : EIATTR_SW_WAR
	.align		4
.L_1928:
        /*0104*/ 	.byte	0x04, 0x36
        /*0106*/ 	.short	(.L_1930 - .L_1929)
.L_1929:
        /*0108*/ 	.word	0x00000008
.L_1930:


//--------------------- .nv.info._ZN10layer_norm13ln_fwd_kernelINS_13Kernel_traitsI13__nv_bfloat16S2_fS2_fjLj1536ELj1ELj4ELj1ELj16ENS_18Kernel_traits_baseILj1536ES2_S2_fS2_fjLj128EEEEELb0ELb1ELb0ELb0EEEvNS_9FwdParamsE --------------------------
	.section	.nv.info._ZN10layer_norm13ln_fwd_kernelINS_13Kernel_traitsI13__nv_bfloat16S2_fS2_fjLj1536ELj1ELj4ELj1ELj16ENS_18Kernel_traits_baseILj1536ES2_S2_fS2_fjLj128EEEEELb0ELb1ELb0ELb0EEEvNS_9FwdParamsE,"",@"SHT_CUDA_INFO"
	.sectionflags	@""
	.align	4


	//----- nvinfo : EIATTR_CUDA_API_VERSION
	.align		4
        /*0000*/ 	.byte	0x04, 0x37
        /*0002*/ 	.short	(.L_1932 - .L_1931)
.L_1931:
        /*0004*/ 	.word	0x00000082


	//----- nvinfo : EIATTR_KPARAM_INFO
	.align		4
.L_1932:
        /*0008*/ 	.byte	0x04, 0x17
        /*000a*/ 	.short	(.L_1934 - .L_1933)
.L_1933:
        /*000c*/ 	.word	0x00000000
        /*0010*/ 	.short	0x0000
        /*0012*/ 	.short	0x0000
        /*0014*/ 	.byte	0x00, 0xf0, 0xa1, 0x03


	//----- nvinfo : EIATTR_SPARSE_MMA_MASK
	.align		4
.L_1934:
        /*0018*/ 	.byte	0x03, 0x50
        /*001a*/ 	.short	0x0000


	//----- nvinfo : EIATTR_MAXREG_COUNT
	.align		4
        /*001c*/ 	.byte	0x03, 0x1b
        /*001e*/ 	.short	0x00ff


	//----- nvinfo : EIATTR_MERCURY_ISA_VERSION
	.align		4
        /*0020*/ 	.byte	0x03, 0x5f
        /*0022*/ 	.short	0x0101


	//----- nvinfo : EIATTR_COOP_GROUP_MASK_REGIDS
	.align		4
        /*0024*/ 	.byte	0x04, 0x29
        /*0026*/ 	.short	(.L_1936 - .L_1935)


	//   ....[0]....
.L_1935:
        /*0028*/ 	.word	0xffffffff


	//   ....[1]....
        /*002c*/ 	.word	0xffffffff


	//   ....[2]....
        /*0030*/ 	.word	0xffffffff


	//   ....[3]....
        /*0034*/ 	.word	0xffffffff


	//   ....[4]....
        /*0038*/ 	.word	0xffffffff


	//   ....[5]....
        /*003c*/ 	.word	0xffffffff


	//   ....[6]....
        /*0040*/ 	.word	0xffffffff


	//   ....[7]....
        /*0044*/ 	.word	0xffffffff


	//   ....[8]....
        /*0048*/ 	.word	0xffffffff


	//   ....[9]....
        /*004c*/ 	.word	0xffffffff


	//   ....[10]....
        /*0050*/ 	.word	0x050000d7


	//   ....[11]....
        /*0054*/ 	.word	0x050000d7


	//   ....[12]....
        /*0058*/ 	.word	0x050000d7


	//   ....[13]....
        /*005c*/ 	.word	0x050000d7


	//   ....[14]....
        /*0060*/ 	.word	0x050000d7


	//   ....[15]....
        /*0064*/ 	.word	0x050000d7


	//   ....[16]....
        /*0068*/ 	.word	0x050000d7


	//   ....[17]....
        /*006c*/ 	.word	0x050000d7


	//   ....[18]....
        /*0070*/ 	.word	0x050000d7


	//   ....[19]....
        /*0074*/ 	.word	0x050000d7


	//----- nvinfo : EIATTR_COOP_GROUP_INSTR_OFFSETS
	.align		4
.L_1936:
        /*0078*/ 	.byte	0x04, 0x28
        /*007a*/ 	.short	(.L_1938 - .L_1937)


	//   ....[0]....
.L_1937:
        /*007c*/ 	.word	0x00003620


	//   ....[1]....
        /*0080*/ 	.word	0x00003660


	//   ....[2]....
        /*0084*/ 	.word	0x00003680


	//   ....[3]....
        /*0088*/ 	.word	0x000036a0


	//   ....[4]....
        /*008c*/ 	.word	0x000036c0


	//   ....[5]....
        /*0090*/ 	.word	0x00003d00


	//   ....[6]....
        /*0094*/ 	.word	0x00003d20


	//   ....[7]....
        /*0098*/ 	.word	0x00003d40


	//   ....[8]....
        /*009c*/ 	.word	0x00003d60


	//   ....[9]....
        /*00a0*/ 	.word	0x00003d80


	//   ....[10]....
        /*00a4*/ 	.word	0x00005290


	//   ....[11]....
        /*00a8*/ 	.word	0x00005340


	//   ....[12]....
        /*00ac*/ 	.word	0x000053b0


	//   ....[13]....
        /*00b0*/ 	.word	0x00005420


	//   ....[14]....
        /*00b4*/ 	.word	0x00005490


	//   ....[15]....
        /*00b8*/ 	.word	0x00005b30


	//   ....[16]....
        /*00bc*/ 	.word	0x00005ba0


	//   ....[17]....
        /*00c0*/ 	.word	0x00005c10


	//   ....[18]....
        /*00c4*/ 	.word	0x00005c80


	//   ....[19]....
        /*00c8*/ 	.word	0x00005cf0


	//----- nvinfo : EIATTR_VRC_CTA_INIT_COUNT
	.align		4
.L_1938:
        /*00cc*/ 	.byte	0x02, 0x4a
	.zero		1
	.zero		1


	//----- nvinfo : EIATTR_EXIT_INSTR_OFFSETS
	.align		4
        /*00d0*/ 	.byte	0x04, 0x1c
        /*00d2*/ 	.short	(.L_1940 - .L_1939)


	//   ....[0]....
.L_1939:
        /*00d4*/ 	.word	0x00000990


	//   ....[1]....
        /*00d8*/ 	.word	0x00005220


	//----- nvinfo : EIATTR_MAX_THREADS
	.align		4
.L_1940:
        /*00dc*/ 	.byte	0x04, 0x05
        /*00de*/ 	.short	(.L_1942 - .L_1941)
.L_1941:
        /*00e0*/ 	.word	0x00000080
        /*00e4*/ 	.word	0x00000001
        /*00e8*/ 	.word	0x00000001


	//----- nvinfo : EIATTR_CRS_STACK_SIZE
	.align		4
.L_1942:
        /*00ec*/ 	.byte	0x04, 0x1e
        /*00ee*/ 	.short	(.L_1944 - .L_1943)
.L_1943:
        /*00f0*/ 	.word	0x00000000


	//----- nvinfo : EIATTR_CBANK_PARAM_SIZE
	.align		4
.L_1944:
        /*00f4*/ 	.byte	0x03, 0x19
        /*00f6*/ 	.short	0x00e8


	//----- nvinfo : EIATTR_PARAM_CBANK
	.align		4
        /*00f8*/ 	.byte	0x04, 0x0a
        /*00fa*/ 	.short	(.L_1946 - .L_1945)
	.align		4
.L_1945:
        /*00fc*/ 	.word	index@(.nv.constant0._ZN10layer_norm13ln_fwd_kernelINS_13Kernel_traitsI13__nv_bfloat16S2_fS2_fjLj1536ELj1ELj4ELj1ELj16ENS_18Kernel_traits_baseILj1536ES2_S2_fS2_fjLj128EEEEELb0ELb1ELb0ELb0EEEvNS_9FwdParamsE)
        /*0100*/ 	.short	0x0380
        /*0102*/ 	.short	0x00e8


	//----- nvinfo : EIATTR_SW_WAR
	.align		4
.L_1946:
        /*0104*/ 	.byte	0x04, 0x36
        /*0106*/ 	.short	(.L_1948 - .L_1947)
.L_1947:
        /*0108*/ 	.word	0x00000008
.L_1948:


//--------------------- .nv.info._ZN10layer_norm13ln_fwd_kernelINS_13Kernel_traitsI13__nv_bfloat16S2_fS2_fjLj1536ELj1ELj4ELj1ELj16ENS_18Kernel_traits_baseILj1536ES2_S2_fS2_fjLj128EEEEELb0ELb1ELb0ELb1EEEvNS_9FwdParamsE --------------------------
	.section	.nv.info._ZN10layer_norm13ln_fwd_kernelINS_13Kernel_traitsI13__nv_bfloat16S2_fS2_fjLj1536ELj1ELj4ELj1ELj16ENS_18Kernel_traits_baseILj1536ES2_S2_fS2_fjLj128EEEEELb0ELb1ELb0ELb1EEEvNS_9FwdParamsE,"",@"SHT_CUDA_INFO"
	.sectionflags	@""
	.align	4


	//----- nvinfo : EIATTR_CUDA_API_VERSION
	.align		4
        /*0000*/ 	.byte	0x04, 0x37
        /*0002*/ 	.short	(.L_1950 - .L_1949)
.L_1949:
        /*0004*/ 	.word	0x00000082


	//----- nvinfo : EIATTR_KPARAM_INFO
	.align		4
.L_1950:
        /*0008*/ 	.byte	0x04, 0x17
        /*000a*/ 	.short	(.L_1952 - .L_1951)
.L_1951:
        /*000c*/ 	.word	0x00000000
        /*0010*/ 	.short	0x0000
        /*0012*/ 	.short	0x0000
        /*0014*/ 	.byte	0x00, 0xf0, 0xa1, 0x03


	//----- nvinfo : EIATTR_SPARSE_MMA_MASK
	.align		4
.L_1952:
        /*0018*/ 	.byte	0x03, 0x50
        /*001a*/ 	.short	0x0000


	//----- nvinfo : EIATTR_MAXREG_COUNT
	.align		4
        /*001c*/ 	.byte	0x03, 0x1b
        /*001e*/ 	.short	0x00ff


	//----- nvinfo : EIATTR_MERCURY_ISA_VERSION
	.align		4
        /*0020*/ 	.byte	0x03, 0x5f
        /*0022*/ 	.short	0x0101


	//----- nvinfo : EIATTR_COOP_GROUP_MASK_REGIDS
	.align		4
        /*0024*/ 	.byte	0x04, 0x29
        /*0026*/ 	.short	(.L_1954 - .L_1953)


	//   ....[0]....
.L_1953:
        /*0028*/ 	.word	0xffffffff


	//   ....[1]....
        /*002c*/ 	.word	0xffffffff


	//   ....[2]....
        /*0030*/ 	.word	0xffffffff


	//   ....[3]....
        /*0034*/ 	.word	0xffffffff


	//   ....[4]....
        /*0038*/ 	.word	0xffffffff


	//   ....[5]....
        /*003c*/ 	.word	0xffffffff


	//   ....[6]....
        /*0040*/ 	.word	0xffffffff


	//   ....[7]....
        /*0044*/ 	.word	0xffffffff


	//   ....[8]....
        /*0048*/ 	.word	0xffffffff


	//   ....[9]....
        /*004c*/ 	.word	0xffffffff


	//   ....[10]....
        /*0050*/ 	.word	0x050000d8


	//   ....[11]....
        /*0054*/ 	.word	0x050000d8


	//   ....[12]....
        /*0058*/ 	.word	0x050000d8


	//   ....[13]....
        /*005c*/ 	.word	0x050000d8


	//   ....[14]....
        /*0060*/ 	.word	0x050000d8


	//   ....[15]....
        /*0064*/ 	.word	0x050000d8


	//   ....[16]....
        /*0068*/ 	.word	0x050000d8


	//   ....[17]....
        /*006c*/ 	.word	0x050000d8


	//   ....[18]....
        /*0070*/ 	.word	0x050000d8


	//   ....[19]....
        /*0074*/ 	.word	0x050000d8


	//----- nvinfo : EIATTR_COOP_GROUP_INSTR_OFFSETS
	.align		4
.L_1954:
        /*0078*/ 	.byte	0x04, 0x28
        /*007a*/ 	.short	(.L_1956 - .L_1955)


	//   ....[0]....
.L_1955:
        /*007c*/ 	.word	0x00002cb0


	//   ....[1]....
        /*0080*/ 	.word	0x00002cd0


	//   ....[2]....
        /*0084*/ 	.word	0x00002cf0


	//   ....[3]....
        /*0088*/ 	.word	0x00002d10


	//   ....[4]....
        /*008c*/ 	.word	0x00002d40


	//   ....[5]....
        /*0090*/ 	.word	0x00003370


	//   ....[6]....
        /*0094*/ 	.word	0x00003390


	//   ....[7]....
        /*0098*/ 	.word	0x000033b0


	//   ....[8]....
        /*009c*/ 	.word	0x000033d0


	//   ....[9]....
        /*00a0*/ 	.word	0x000033f0


	//   ....[10]....
        /*00a4*/ 	.word	0x000046e0


	//   ....[11]....
        /*00a8*/ 	.word	0x00004780


	//   ....[12]....
        /*00ac*/ 	.word	0x000047f0


	//   ....[13]....
        /*00b0*/ 	.word	0x00004860


	//   ....[14]....
        /*00b4*/ 	.word	0x000048e0


	//   ....[15]....
        /*00b8*/ 	.word	0x00004f60


	//   ....[16]....
        /*00bc*/ 	.word	0x00004fd0


	//   ....[17]....
        /*00c0*/ 	.word	0x00005040


	//   ....[18]....
        /*00c4*/ 	.word	0x000050b0


	//   ....[19]....
        /*00c8*/ 	.word	0x00005120


	//----- nvinfo : EIATTR_VRC_CTA_INIT_COUNT
	.align		4
.L_1956:
        /*00cc*/ 	.byte	0x02, 0x4a
	.zero		1
	.zero		1


	//----- nvinfo : EIATTR_EXIT_INSTR_OFFSETS
	.align		4
        /*00d0*/ 	.byte	0x04, 0x1c
        /*00d2*/ 	.short	(.L_1958 - .L_1957)


	//   ....[0]....
.L_1957:
        /*00d4*/ 	.word	0x00000430


	//   ....[1]....
        /*00d8*/ 	.word	0x00004670


	//----- nvinfo : EIATTR_MAX_THREADS
	.align		4
.L_1958:
        /*00dc*/ 	.byte	0x04, 0x05
        /*00de*/ 	.short	(.L_1960 - .L_1959)
.L_1959:
        /*00e0*/ 	.word	0x00000080
        /*00e4*/ 	.word	0x00000001
        /*00e8*/ 	.word	0x00000001


	//----- nvinfo : EIATTR_CRS_STACK_SIZE
	.align		4
.L_1960:
        /*00ec*/ 	.byte	0x04, 0x1e
        /*00ee*/ 	.short	(.L_1962 - .L_1961)
.L_1961:
        /*00f0*/ 	.word	0x00000000


	//----- nvinfo : EIATTR_CBANK_PARAM_SIZE
	.align		4
.L_1962:
        /*00f4*/ 	.byte	0x03, 0x19
        /*00f6*/ 	.short	0x00e8


	//----- nvinfo : EIATTR_PARAM_CBANK
	.align		4
        /*00f8*/ 	.byte	0x04, 0x0a
        /*00fa*/ 	.short	(.L_1964 - .L_1963)
	.align		4
.L_1963:
        /*00fc*/ 	.word	index@(.nv.constant0._ZN10layer_norm13ln_fwd_kernelINS_13Kernel_traitsI13__nv_bfloat16S2_fS2_fjLj1536ELj1ELj4ELj1ELj16ENS_18Kernel_traits_baseILj1536ES2_S2_fS2_fjLj128EEEEELb0ELb1ELb0ELb1EEEvNS_9FwdParamsE)
        /*0100*/ 	.short	0x0380
        /*0102*/ 	.short	0x00e8


	//----- nvinfo : EIATTR_SW_WAR
	.align		4
.L_1964:
        /*0104*/ 	.byte	0x04, 0x36
        /*0106*/ 	.short	(.L_1966 - .L_1965)
.L_1965:
        /*0108*/ 	.word	0x00000008
.L_1966:


//--------------------- .nv.info._ZN10layer_norm13ln_fwd_kernelINS_13Kernel_traitsI13__nv_bfloat16S2_fS2_fjLj1536ELj1ELj4ELj1ELj16ENS_18Kernel_traits_baseILj1536ES2_S2_fS2_fjLj128EEEEELb0ELb1ELb1ELb0EEEvNS_9FwdParamsE --------------------------
	.section	.nv.info._ZN10layer_norm13ln_fwd_kernelINS_13Kernel_traitsI13__nv_bfloat16S2_fS2_fjLj1536ELj1ELj4ELj1ELj16ENS_18Kernel_traits_baseILj1536ES2_S2_fS2_fjLj128EEEEELb0ELb1ELb1ELb0EEEvNS_9FwdParamsE,"",@"SHT_CUDA_INFO"
	.sectionflags	@""
	.align	4


	//----- nvinfo : EIATTR_CUDA_API_VERSION
	.align		4
        /*0000*/ 	.byte	0x04, 0x37
        /*0002*/ 	.short	(.L_1968 - .L_1967)
.L_1967:
        /*0004*/ 	.word	0x00000082


	//----- nvinfo : EIATTR_KPARAM_INFO
	.align		4
.L_1968:
        /*0008*/ 	.byte	0x04, 0x17
        /*000a*/ 	.short	(.L_1970 - .L_1969)
.L_1969:
        /*000c*/ 	.word	0x00000000
        /*0010*/ 	.short	0x0000
        /*0012*/ 	.short	0x0000
        /*0014*/ 	.byte	0x00, 0xf0, 0xa1, 0x03


	//----- nvinfo : EIATTR_SPARSE_MMA_MASK
	.align		4
.L_1970:
        /*0018*/ 	.byte	0x03, 0x50
        /*001a*/ 	.short	0x0000


	//----- nvinfo : EIATTR_MAXREG_COUNT
	.align		4
        /*001c*/ 	.byte	0x03, 0x1b
        /*001e*/ 	.short	0x00ff


	//----- nvinfo : EIATTR_MERCURY_ISA_VERSION
	.align		4
        /*0020*/ 	.byte	0x03, 0x5f
        /*0022*/ 	.short	0x0101


	//----- nvinfo : EIATTR_COOP_GROUP_MASK_REGIDS
	.align		4
        /*0024*/ 	.byte	0x04, 0x29
        /*0026*/ 	.short	(.L_1972 - .L_1971)


	//   ....[0]....
.L_1971:
        /*0028*/ 	.word	0xffffffff


	//   ....[1]....
        /*002c*/ 	.word	0xffffffff


	//   ....[2]....
        /*0030*/ 	.word	0xffffffff


	//   ....[3]....
        /*0034*/ 	.word	0xffffffff


	//   ....[4]....
        /*0038*/ 	.word	0xffffffff


	//   ....[5]....
        /*003c*/ 	.word	0xffffffff


	//   ....[6]....
        /*0040*/ 	.word	0xffffffff


	//   ....[7]....
        /*0044*/ 	.word	0xffffffff


	//   ....[8]....
        /*0048*/ 	.word	0xffffffff


	//   ....[9]....
        /*004c*/ 	.word	0xffffffff


	//   ....[10]....
        /*0050*/ 	.word	0x050000dc


	//   ....[11]....
        /*0054*/ 	.word	0x050000dc


	//   ....[12]....
        /*0058*/ 	.word	0x050000dc


	//   ....[13]....
        /*005c*/ 	.word	0x050000dc


	//   ....[14]....
        /*0060*/ 	.word	0x050000dc


	//   ....[15]....
        /*0064*/ 	.word	0x050000dc


	//   ....[16]....
        /*0068*/ 	.word	0x050000dc


	//   ....[17]....
        /*006c*/ 	.word	0x050000dc


	//   ....[18]....
        /*0070*/ 	.word	0x050000dc


	//   ....[19]....
        /*0074*/ 	.word	0x050000dc


	//----- nvinfo : EIATTR_COOP_GROUP_INSTR_OFFSETS
	.align		4
.L_1972:
        /*0078*/ 	.byte	0x04, 0x28
        /*007a*/ 	.short	(.L_1974 - .L_1973)


	//   ....[0]....
.L_1973:
        /*007c*/ 	.word	0x000042f0


	//   ....[1]....
        /*0080*/ 	.word	0x00004310


	//   ....[2]....
        /*0084*/ 	.word	0x00004330


	//   ....[3]....
        /*0088*/ 	.word	0x00004350


	//   ....[4]....
        /*008c*/ 	.word	0x00004380


	//   ....[5]....
        /*0090*/ 	.word	0x000049c0


	//   ....[6]....
        /*0094*/ 	.word	0x000049e0


	//   ....[7]....
        /*0098*/ 	.word	0x00004a00


	//   ....[8]....
        /*009c*/ 	.word	0x00004a20


	//   ....[9]....
        /*00a0*/ 	.word	0x00004a40


	//   ....[10]....
        /*00a4*/ 	.word	0x00005fd0


	//   ....[11]....
        /*00a8*/ 	.word	0x00006070


	//   ....[12]....
        /*00ac*/ 	.word	0x000060e0


	//   ....[13]....
        /*00b0*/ 	.word	0x00006150


	//   ....[14]....
        /*00b4*/ 	.word	0x000061d0


	//   ....[15]....
        /*00b8*/ 	.word	0x00006860


	//   ....[16]....
        /*00bc*/ 	.word	0x000068d0


	//   ....[17]....
        /*00c0*/ 	.word	0x00006940


	//   ....[18]....
        /*00c4*/ 	.word	0x000069b0


	//   ....[19]....
        /*00c8*/ 	.word	0x00006a20


	//----- nvinfo : EIATTR_VRC_CTA_INIT_COUNT
	.align		4
.L_1974:
        /*00cc*/ 	.byte	0x02, 0x4a
	.zero		1
	.zero		1


	//----- nvinfo : EIATTR_EXIT_INSTR_OFFSETS
	.align		4
        /*00d0*/ 	.byte	0x04, 0x1c
        /*00d2*/ 	.short	(.L_1976 - .L_1975)


	//   ....[0]....
.L_1975:
        /*00d4*/ 	.word	0x00000990


	//   ....[1]....
        /*00d8*/ 	.word	0x00005f60


	//----- nvinfo : EIATTR_MAX_THREADS
	.align		4
.L_1976:
        /*00dc*/ 	.byte	0x04, 0x05
        /*00de*/ 	.short	(.L_1978 - .L_1977)
.L_1977:
        /*00e0*/ 	.word	0x00000080
        /*00e4*/ 	.word	0x00000001
        /*00e8*/ 	.word	0x00000001


	//----- nvinfo : EIATTR_CRS_STACK_SIZE
	.align		4
.L_1978:
        /*00ec*/ 	.byte	0x04, 0x1e
        /*00ee*/ 	.short	(.L_1980 - .L_1979)
.L_1979:
        /*00f0*/ 	.word	0x00000000


	//----- nvinfo : EIATTR_CBANK_PARAM_SIZE
	.align		4
.L_1980:
        /*00f4*/ 	.byte	0x03, 0x19
        /*00f6*/ 	.short	0x00e8


	//----- nvinfo : EIATTR_PARAM_CBANK
	.align		4
        /*00f8*/ 	.byte	0x04, 0x0a
        /*00fa*/ 	.short	(.L_1982 - .L_1981)
	.align		4
.L_1981:
        /*00fc*/ 	.word	index@(.nv.constant0._ZN10layer_norm13ln_fwd_kernelINS_13Kernel_traitsI13__nv_bfloat16S2_fS2_fjLj1536ELj1ELj4ELj1ELj16ENS_18Kernel_traits_baseILj1536ES2_S2_fS2_fjLj128EEEEELb0ELb1ELb1ELb0EEEvNS_9FwdParamsE)
        /*0100*/ 	.short	0x0380
        /*0102*/ 	.short	0x00e8


	//----- nvinfo : EIATTR_SW_WAR
	.align		4
.L_1982:
        /*0104*/ 	.byte	0x04, 0x36
        /*0106*/ 	.short	(.L_1984 - .L_1983)
.L_1983:
        /*0108*/ 	.word	0x00000008
.L_1984:


//--------------------- .nv.info._ZN10layer_norm13ln_fwd_kernelINS_13Kernel_traitsI13__nv_bfloat16S2_fS2_fjLj1536ELj1ELj4ELj1ELj16ENS_18Kernel_traits_baseILj1536ES2_S2_fS2_fjLj128EEEEELb0ELb1ELb1ELb1EEEvNS_9FwdParamsE --------------------------
	.section	.nv.info._ZN10layer_norm13ln_fwd_kernelINS_13Kernel_traitsI13__nv_bfloat16S2_fS2_fjLj1536ELj1ELj4ELj1ELj16ENS_18Kernel_traits_baseILj1536ES2_S2_fS2_fjLj128EEEEELb0ELb1ELb1ELb1EEEvNS_9FwdParamsE,"",@"SHT_CUDA_INFO"
	.sectionflags	@""
	.align	4


	//----- nvinfo : EIATTR_CUDA_API_VERSION
	.align		4
        /*0000*/ 	.byte	0x04, 0x37
        /*0002*/ 	.short	(.L_1986 - .L_1985)
.L_1985:
        /*0004*/ 	.word	0x00000082


	//----- nvinfo : EIATTR_KPARAM_INFO
	.align		4
.L_1986:
        /*0008*/ 	.byte	0x04, 0x17
        /*000a*/ 	.short	(.L_1988 - .L_1987)
.L_1987:
        /*000c*/ 	.word	0x00000000
        /*0010*/ 	.short	0x0000
        /*0012*/ 	.short	0x0000
        /*0014*/ 	.byte	0x00, 0xf0, 0xa1, 0x03


	//----- nvinfo : EIATTR_SPARSE_MMA_MASK
	.align		4
.L_1988:
        /*0018*/ 	.byte	0x03, 0x50
        /*001a*/ 	.short	0x0000


	//----- nvinfo : EIATTR_MAXREG_COUNT
	.align		4
        /*001c*/ 	.byte	0x03, 0x1b
        /*001e*/ 	.short	0x00ff


	//----- nvinfo : EIATTR_MERCURY_ISA_VERSION
	.align		4
        /*0020*/ 	.byte	0x03, 0x5f
        /*0022*/ 	.short	0x0101


	//----- nvinfo : EIATTR_COOP_GROUP_MASK_REGIDS
	.align		4
        /*0024*/ 	.byte	0x04, 0x29
        /*0026*/ 	.short	(.L_1990 - .L_1989)


	//   ....[0]....
.L_1989:
        /*0028*/ 	.word	0xffffffff


	//   ....[1]....
        /*002c*/ 	.word	0xffffffff


	//   ....[2]....
        /*0030*/ 	.word	0xffffffff


	//   ....[3]....
        /*0034*/ 	.word	0xffffffff


	//   ....[4]....
        /*0038*/ 	.word	0xffffffff


	//   ....[5]....
        /*003c*/ 	.word	0xffffffff


	//   ....[6]....
        /*0040*/ 	.word	0xffffffff


	//   ....[7]....
        /*0044*/ 	.word	0xffffffff


	//   ....[8]....
        /*0048*/ 	.word	0xffffffff


	//   ....[9]....
        /*004c*/ 	.word	0xffffffff


	//   ....[10]....
        /*0050*/ 	.word	0x050000da


	//   ....[11]....
        /*0054*/ 	.word	0x050000da


	//   ....[12]....
        /*0058*/ 	.word	0x050000da


	//   ....[13]....
        /*005c*/ 	.word	0x050000da


	//   ....[14]....
        /*0060*/ 	.word	0x050000da


	//   ....[15]....
        /*0064*/ 	.word	0x050000da


	//   ....[16]....
        /*0068*/ 	.word	0x050000da


	//   ....[17]....
        /*006c*/ 	.word	0x050000da


	//   ....[18]....
        /*0070*/ 	.word	0x050000da


	//   ....[19]....
        /*0074*/ 	.word	0x050000da


	//----- nvinfo : EIATTR_COOP_GROUP_INSTR_OFFSETS
	.align		4
.L_1990:
        /*0078*/ 	.byte	0x04, 0x28
        /*007a*/ 	.short	(.L_1992 - .L_1991)


	//   ....[0]....
.L_1991:
        /*007c*/ 	.word	0x00003a10


	//   ....[1]....
        /*0080*/ 	.word	0x00003a40


	//   ....[2]....
        /*0084*/ 	.word	0x00003a60


	//   ....[3]....
        /*0088*/ 	.word	0x00003a80


	//   ....[4]....
        /*008c*/ 	.word	0x00003aa0


	//   ....[5]....
        /*0090*/ 	.word	0x000040d0


	//   ....[6]....
        /*0094*/ 	.word	0x000040f0


	//   ....[7]....
        /*0098*/ 	.word	0x00004110


	//   ....[8]....
        /*009c*/ 	.word	0x00004130


	//   ....[9]....
        /*00a0*/ 	.word	0x00004150


	//   ....[10]....
        /*00a4*/ 	.word	0x00005530


	//   ....[11]....
        /*00a8*/ 	.word	0x000055e0


	//   ....[12]....
        /*00ac*/ 	.word	0x00005650


	//   ....[13]....
        /*00b0*/ 	.word	0x000056c0


	//   ....[14]....
        /*00b4*/ 	.word	0x00005730


	//   ....[15]....
        /*00b8*/ 	.word	0x00005db0


	//   ....[16]....
        /*00bc*/ 	.word	0x00005e20


	//   ....[17]....
        /*00c0*/ 	.word	0x00005e90


	//   ....[18]....
        /*00c4*/ 	.word	0x00005f00


	//   ....[19]....
        /*00c8*/ 	.word	0x00005f70


	//----- nvinfo : EIATTR_VRC_CTA_INIT_COUNT
	.align		4
.L_1992:
        /*00cc*/ 	.byte	0x02, 0x4a
	.zero		1
	.zero		1


	//----- nvinfo : EIATTR_EXIT_INSTR_OFFSETS
	.align		4
        /*00d0*/ 	.byte	0x04, 0x1c
        /*00d2*/ 	.short	(.L_1994 - .L_1993)


	//   ....[0]....
.L_1993:
        /*00d4*/ 	.word	0x00000430


	//   ....[1]....
        /*00d8*/ 	.word	0x000054c0


	//----- nvinfo : EIATTR_MAX_THREADS
	.align		4
.L_1994:
        /*00dc*/ 	.byte	0x04, 0x05
        /*00de*/ 	.short	(.L_1996 - .L_1995)
.L_1995:
        /*00e0*/ 	.word	0x00000080
        /*00e4*/ 	.word	0x00000001
        /*00e8*/ 	.word	0x00000001


	//----- nvinfo : EIATTR_CRS_STACK_SIZE
	.align		4
.L_1996:
        /*00ec*/ 	.byte	0x04, 0x1e
        /*00ee*/ 	.short	(.L_1998 - .L_1997)
.L_1997:
        /*00f0*/ 	.word	0x00000000


	//----- nvinfo : EIATTR_CBANK_PARAM_SIZE
	.align		4
.L_1998:
        /*00f4*/ 	.byte	0x03, 0x19
        /*00f6*/ 	.short	0x00e8


	//----- nvinfo : EIATTR_PARAM_CBANK
	.align		4
        /*00f8*/ 	.byte	0x04, 0x0a
        /*00fa*/ 	.short	(.L_2000 - .L_1999)
	.align		4
.L_1999:
        /*00fc*/ 	.word	index@(.nv.constant0._ZN10layer_norm13ln_fwd_kernelINS_13Kernel_traitsI13__nv_bfloat16S2_fS2_fjLj1536ELj1ELj4ELj1ELj16ENS_18Kernel_traits_baseILj1536ES2_S2_fS2_fjLj128EEEEELb0ELb1ELb1ELb1EEEvNS_9FwdParamsE)
        /*0100*/ 	.short	0x0380
        /*0102*/ 	.short	0x00e8


	//----- nvinfo : EIATTR_SW_WAR
	.align		4
.L_2000:
        /*0104*/ 	.byte	0x04, 0x36
        /*0106*/ 	.short	(.L_2002 - .L_2001)
.L_2001:
        /*0108*/ 	.word	0x00000008
.L_2002:


//--------------------- .nv.info._ZN10layer_norm13ln_fwd_kernelINS_13Kernel_traitsI13__nv_bfloat16S2_fS2_fjLj1536ELj1ELj4ELj1ELj16ENS_18Kernel_traits_baseILj1536ES2_S2_fS2_fjLj128EEEEELb1ELb0ELb0ELb0EEEvNS_9FwdParamsE --------------------------
	.section	.nv.info._ZN10layer_norm13ln_fwd_kernelINS_13Kernel_traitsI13__nv_bfloat16S2_fS2_fjLj1536ELj1ELj4ELj1ELj16ENS_18Kernel_traits_baseILj1536ES2_S2_fS2_fjLj128EEEEELb1ELb0ELb0ELb0EEEvNS_9FwdParamsE,"",@"SHT_CUDA_INFO"
	.sectionflags	@""
	.align	4


	//----- nvinfo : EIATTR_CUDA_API_VERSION
	.align		4
        /*0000*/ 	.byte	0x04, 0x37
        /*0002*/ 	.short	(.L_2004 - .L_2003)
.L_2003:
        /*0004*/ 	.word	0x00000082


	//----- nvinfo : EIATTR_KPARAM_INFO
	.align		4
.L_2004:
        /*0008*/ 	.byte	0x04, 0x17
        /*000a*/ 	.short	(.L_2006 - .L_2005)
.L_2005:
        /*000c*/ 	.word	0x00000000
        /*0010*/ 	.short	0x0000
        /*0012*/ 	.short	0x0000
        /*0014*/ 	.byte	0x00, 0xf0, 0xa1, 0x03


	//----- nvinfo : EIATTR_SPARSE_MMA_MASK
	.align		4
.L_2006:
        /*0018*/ 	.byte	0x03, 0x50
        /*001a*/ 	.short	0x0000


	//----- nvinfo : EIATTR_MAXREG_COUNT
	.align		4
        /*001c*/ 	.byte	0x03, 0x1b
        /*001e*/ 	.short	0x00ff


	//----- nvinfo : EIATTR_MERCURY_ISA_VERSION
	.align		4
        /*0020*/ 	.byte	0x03, 0x5f
        /*0022*/ 	.short	0x0101


	//----- nvinfo : EIATTR_COOP_GROUP_MASK_REGIDS
	.align		4
        /*0024*/ 	.byte	0x04, 0x29
        /*0026*/ 	.short	(.L_2008 - .L_2007)


	//   ....[0]....
.L_2007:
        /*0028*/ 	.word	0xffffffff


	//   ....[1]....
        /*002c*/ 	.word	0xffffffff


	//   ....[2]....
        /*0030*/ 	.word	0xffffffff


	//   ....[3]....
        /*0034*/ 	.word	0xffffffff


	//   ....[4]....
        /*0038*/ 	.word	0xffffffff


	//   ....[5]....
        /*003c*/ 	.word	0xffffffff


	//   ....[6]....
        /*0040*/ 	.word	0xffffffff


	//   ....[7]....
        /*0044*/ 	.word	0xffffffff


	//   ....[8]....
        /*0048*/ 	.word	0xffffffff


	//   ....[9]....
        /*004c*/ 	.word	0xffffffff


	//   ....[10]....
        /*0050*/ 	.word	0x050000a9


	//   ....[11]....
        /*0054*/ 	.word	0x050000a9


	//   ....[12]....
        /*0058*/ 	.word	0x050000a9


	//   ....[13]....
        /*005c*/ 	.word	0x050000a9


	//   ....[14]....
        /*0060*/ 	.word	0x050000a9


	//   ....[15]....
        /*0064*/ 	.word	0x050000a9


	//   ....[16]....
        /*0068*/ 	.word	0x050000a9


	//   ....[17]....
        /*006c*/ 	.word	0x050000a9


	//   ....[18]....
        /*0070*/ 	.word	0x050000a9


	//   ....[19]....
        /*0074*/ 	.word	0x050000a9


	//----- nvinfo : EIATTR_COOP_GROUP_INSTR_OFFSETS
	.align		4
.L_2008:
        /*0078*/ 	.byte	0x04, 0x28
        /*007a*/ 	.short	(.L_2010 - .L_2009)


	//   ....[0]....
.L_2009:
        /*007c*/ 	.word	0x00027520


	//   ....[1]....
        /*0080*/ 	.word	0x00027560


	//   ....[2]....
        /*0084*/ 	.word	0x00027580


	//   ....[3]....
        /*0088*/ 	.word	0x000275a0


	//   ....[4]....
        /*008c*/ 	.word	0x000275c0


	//   ....[5]....
        /*0090*/ 	.word	0x00027c00


	//   ....[6]....
        /*0094*/ 	.word	0x00027c20


	//   ....[7]....
        /*0098*/ 	.word	0x00027c40


	//   ....[8]....
        /*009c*/ 	.word	0x00027c60


	//   ....[9]....
        /*00a0*/ 	.word	0x00027c80


	//   ....[10]....
        /*00a4*/ 	.word	0x00029190


	//   ....[11]....
        /*00a8*/ 	.word	0x00029240


	//   ....[12]....
        /*00ac*/ 	.word	0x000292b0


	//   ....[13]....
        /*00b0*/ 	.word	0x00029320


	//   ....[14]....
        /*00b4*/ 	.word	0x00029390


	//   ....[15]....
        /*00b8*/ 	.word	0x00029a30


	//   ....[16]....
        /*00bc*/ 	.word	0x00029aa0


	//   ....[17]....
        /*00c0*/ 	.word	0x00029b10


	//   ....[18]....
        /*00c4*/ 	.word	0x00029b80


	//   ....[19]....
        /*00c8*/ 	.word	0x00029bf0


	//----- nvinfo : EIATTR_VRC_CTA_INIT_COUNT
	.align		4
.L_2010:
        /*00cc*/ 	.byte	0x02, 0x4a
	.zero		1
	.zero		1


	//----- nvinfo : EIATTR_EXIT_INSTR_OFFSETS
	.align		4
        /*00d0*/ 	.byte	0x04, 0x1c
        /*00d2*/ 	.short	(.L_2012 - .L_2011)


	//   ....[0]....
.L_2011:
        /*00d4*/ 	.word	0x00000980


	//   ....[1]....
        /*00d8*/ 	.word	0x00029120


	//----- nvinfo : EIATTR_INDIRECT_BRANCH_TARGETS
	.align		4
.L_2012:
        /*00dc*/ 	.byte	0x04, 0x34
        /*00de*/ 	.short	(.L_2014 - .L_2013)


	//   ....[0]....
.L_2013:
        /*00e0*/ 	.word	.L_x_54216@srel
        /*00e4*/ 	.short	0x0
        /*00e6*/ 	.short	0x0
        /*00e8*/ 	.word	0x3
        /*00ec*/ 	.word	.L_x_54217@srel
        /*00f0*/ 	.word	.L_x_54218@srel
        /*00f4*/ 	.word	.L_x_54219@srel


	//----- nvinfo : EIATTR_MAX_THREADS
	.align		4
.L_2014:
        /*00f8*/ 	.byte	0x04, 0x05
        /*00fa*/ 	.short	(.L_2016 - .L_2015)
.L_2015:
        /*00fc*/ 	.word	0x00000080
        /*0100*/ 	.word	0x00000001
        /*0104*/ 	.word	0x00000001


	//----- nvinfo : EIATTR_CRS_STACK_SIZE
	.align		4
.L_2016:
        /*0108*/ 	.byte	0x04, 0x1e
        /*010a*/ 	.short	(.L_2018 - .L_2017)
.L_2017:
        /*010c*/ 	.word	0x00000000


	//----- nvinfo : EIATTR_CBANK_PARAM_SIZE
	.align		4
.L_2018:
        /*0110*/ 	.byte	0x03, 0x19
        /*0112*/ 	.short	0x00e8


	//----- nvinfo : EIATTR_PARAM_CBANK
	.align		4
        /*0114*/ 	.byte	0x04, 0x0a
        /*0116*/ 	.short	(.L_2020 - .L_2019)
	.align		4
.L_2019:
        /*0118*/ 	.word	index@(.nv.constant0._ZN10layer_norm13ln_fwd_kernelINS_13Kernel_traitsI13__nv_bfloat16S2_fS2_fjLj1536ELj1ELj4ELj1ELj16ENS_18Kernel_traits_baseILj1536ES2_S2_fS2_fjLj128EEEEELb1ELb0ELb0ELb0EEEvNS_9FwdParamsE)
        /*011c*/ 	.short	0x0380
        /*011e*/ 	.short	0x00e8


	//----- nvinfo : EIATTR_SW_WAR
	.align		4
.L_2020:
        /*0120*/ 	.byte	0x04, 0x36
        /*0122*/ 	.short	(.L_2022 - .L_2021)
.L_2021:
        /*0124*/ 	.word	0x00000008
.L_2022:


//--------------------- .nv.info._ZN10layer_norm13ln_fwd_kernelINS_13Kernel_traitsI13__nv_bfloat16S2_fS2_fjLj1536ELj1ELj4ELj1ELj16ENS_18Kernel_traits_baseILj1536ES2_S2_fS2_fjLj128EEEEELb1ELb0ELb0ELb1EEEvNS_9FwdParamsE --------------------------
	.section	.nv.info._ZN10layer_norm13ln_fwd_kernelINS_13Kernel_traitsI13__nv_bfloat16S2_fS2_fjLj1536ELj1ELj4ELj1ELj16ENS_18Kernel_traits_baseILj1536ES2_S2_fS2_fjLj128EEEEELb1ELb0ELb0ELb1EEEvNS_9FwdParamsE,"",@"SHT_CUDA_INFO"
	.sectionflags	@""
	.align	4


	//----- nvinfo : EIATTR_CUDA_API_VERSION
	.align		4
        /*0000*/ 	.byte	0x04, 0x37
        /*0002*/ 	.short	(.L_2024 - .L_2023)
.L_2023:
        /*0004*/ 	.word	0x00000082


	//----- nvinfo : EIATTR_KPARAM_INFO
	.align		4
.L_2024:
        /*0008*/ 	.byte	0x04, 0x17
        /*000a*/ 	.short	(.L_2026 - .L_2025)
.L_2025:
        /*000c*/ 	.word	0x00000000
        /*0010*/ 	.short	0x0000
        /*0012*/ 	.short	0x0000
        /*0014*/ 	.byte	0x00, 0xf0, 0xa1, 0x03


	//----- nvinfo : EIATTR_SPARSE_MMA_MASK
	.align		4
.L_2026:
        /*0018*/ 	.byte	0x03, 0x50
        /*001a*/ 	.short	0x0000


	//----- nvinfo : EIATTR_MAXREG_COUNT
	.align		4
        /*001c*/ 	.byte	0x03, 0x1b
        /*001e*/ 	.short	0x00ff


	//----- nvinfo : EIATTR_MERCURY_ISA_VERSION
	.align		4
        /*0020*/ 	.byte	0x03, 0x5f
        /*0022*/ 	.short	0x0101


	//----- nvinfo : EIATTR_COOP_GROUP_MASK_REGIDS
	.align		4
        /*0024*/ 	.byte	0x04, 0x29
        /*0026*/ 	.short	(.L_2028 - .L_2027)


	//   ....[0]....
.L_2027:
        /*0028*/ 	.word	0xffffffff


	//   ....[1]....
        /*002c*/ 	.word	0xffffffff


	//   ....[2]....
        /*0030*/ 	.word	0xffffffff


	//   ....[3]....
        /*0034*/ 	.word	0xffffffff


	//   ....[4]....
        /*0038*/ 	.word	0xffffffff


	//   ....[5]....
        /*003c*/ 	.word	0xffffffff


	//   ....[6]....
        /*0040*/ 	.word	0xffffffff


	//   ....[7]....
        /*0044*/ 	.word	0xffffffff


	//   ....[8]....
        /*0048*/ 	.word	0xffffffff


	//   ....[9]....
        /*004c*/ 	.word	0xffffffff


	//   ....[10]....
        /*0050*/ 	.word	0x05000074


	//   ....[11]....
        /*0054*/ 	.word	0x05000074


	//   ....[12]....
        /*0058*/ 	.word	0x05000074


	//   ....[13]....
        /*005c*/ 	.word	0x05000074


	//   ....[14]....
        /*0060*/ 	.word	0x05000074


	//   ....[15]....
        /*0064*/ 	.word	0x05000074


	//   ....[16]....
        /*0068*/ 	.word	0x05000074


	//   ....[17]....
        /*006c*/ 	.word	0x05000074


	//   ....[18]....
        /*0070*/ 	.word	0x05000074


	//   ....[19]....
        /*0074*/ 	.word	0x05000074


	//----- nvinfo : EIATTR_COOP_GROUP_INSTR_OFFSETS
	.align		4
.L_2028:
        /*0078*/ 	.byte	0x04, 0x28
        /*007a*/ 	.short	(.L_2030 - .L_2029)


	//   ....[0]....
.L_2029:
        /*007c*/ 	.word	0x0001fe70


	//   ....[1]....
        /*0080*/ 	.word	0x0001fe90


	//   ....[2]....
        /*0084*/ 	.word	0x0001feb0


	//   ....[3]....
        /*0088*/ 	.word	0x0001fee0


	//   ....[4]....
        /*008c*/ 	.word	0x0001ff00


	//   ....[5]....
        /*0090*/ 	.word	0x00020530


	//   ....[6]....
        /*0094*/ 	.word	0x00020550


	//   ....[7]....
        /*0098*/ 	.word	0x00020570


	//   ....[8]....
        /*009c*/ 	.word	0x00020590


	//   ....[9]....
        /*00a0*/ 	.word	0x000205b0


	//   ....[10]....
        /*00a4*/ 	.word	0x00021a00


	//   ....[11]....
        /*00a8*/ 	.word	0x00021aa0


	//   ....[12]....
        /*00ac*/ 	.word	0x00021b10


	//   ....[13]....
        /*00b0*/ 	.word	0x00021b90


	//   ....[14]....
        /*00b4*/ 	.word	0x00021c00


	//   ....[15]....
        /*00b8*/ 	.word	0x00022270


	//   ....[16]....
        /*00bc*/ 	.word	0x000222e0


	//   ....[17]....
        /*00c0*/ 	.word	0x00022350


	//   ....[18]....
        /*00c4*/ 	.word	0x000223c0


	//   ....[19]....
        /*00c8*/ 	.word	0x00022430


	//----- nvinfo : EIATTR_VRC_CTA_INIT_COUNT
	.align		4
.L_2030:
        /*00cc*/ 	.byte	0x02, 0x4a
	.zero		1
	.zero		1


	//----- nvinfo : EIATTR_EXIT_INSTR_OFFSETS
	.align		4
        /*00d0*/ 	.byte	0x04, 0x1c
        /*00d2*/ 	.short	(.L_2032 - .L_2031)


	//   ....[0]....
.L_2031:
        /*00d4*/ 	.word	0x00000430


	//   ....[1]....
        /*00d8*/ 	.word	0x00021990


	//----- nvinfo : EIATTR_INDIRECT_BRANCH_TARGETS
	.align		4
.L_2032:
        /*00dc*/ 	.byte	0x04, 0x34
        /*00de*/ 	.short	(.L_2034 - .L_2033)


	//   ....[0]....
.L_2033:
        /*00e0*/ 	.word	.L_x_54220@srel
        /*00e4*/ 	.short	0x0
        /*00e6*/ 	.short	0x0
        /*00e8*/ 	.word	0x3
        /*00ec*/ 	.word	.L_x_54221@srel
        /*00f0*/ 	.word	.L_x_54222@srel
        /*00f4*/ 	.word	.L_x_54223@srel


	//----- nvinfo : EIATTR_MAX_THREADS
	.align		4
.L_2034:
        /*00f8*/ 	.byte	0x04, 0x05
        /*00fa*/ 	.short	(.L_2036 - .L_2035)
.L_2035:
        /*00fc*/ 	.word	0x00000080
        /*0100*/ 	.word	0x00000001
        /*0104*/ 	.word	0x00000001


	//----- nvinfo : EIATTR_CRS_STACK_SIZE
	.align		4
.L_2036:
        /*0108*/ 	.byte	0x04, 0x1e
        /*010a*/ 	.short	(.L_2038 - .L_2037)
.L_2037:
        /*010c*/ 	.word	0x00000000


	//----- nvinfo : EIATTR_CBANK_PARAM_SIZE
	.align		4
.L_2038:
        /*0110*/ 	.byte	0x03, 0x19
        /*0112*/ 	.short	0x00e8


	//----- nvinfo : EIATTR_PARAM_CBANK
	.align		4
        /*0114*/ 	.byte	0x04, 0x0a
        /*0116*/ 	.short	(.L_2040 - .L_2039)
	.align		4
.L_2039:
        /*0118*/ 	.word	index@(.nv.constant0._ZN10layer_norm13ln_fwd_kernelINS_13Kernel_traitsI13__nv_bfloat16S2_fS2_fjLj1536ELj1ELj4ELj1ELj16ENS_18Kernel_traits_baseILj1536ES2_S2_fS2_fjLj128EEEEELb1ELb0ELb0ELb1EEEvNS_9FwdParamsE)
        /*011c*/ 	.short	0x0380
        /*011e*/ 	.short	0x00e8


	//----- nvinfo : EIATTR_SW_WAR
	.align		4
.L_2040:
        /*0120*/ 	.byte	0x04, 0x36
        /*0122*/ 	.short	(.L_2042 - .L_2041)
.L_2041:
        /*0124*/ 	.word	0x00000008
.L_2042:


//--------------------- .nv.info._ZN10layer_norm13ln_fwd_kernelINS_13Kernel_traitsI13__nv_bfloat16S2_fS2_fjLj1536ELj1ELj4ELj1ELj16ENS_18Kernel_traits_baseILj1536ES2_S2_fS2_fjLj128EEEEELb1ELb0ELb1ELb0EEEvNS_9FwdParamsE --------------------------
	.section	.nv.info._ZN10layer_norm13ln_fwd_kernelINS_13Kernel_traitsI13__nv_bfloat16S2_fS2_fjLj1536ELj1ELj4ELj1ELj16ENS_18Kernel_traits_baseILj1536ES2_S2_fS2_fjLj128EEEEELb1ELb0ELb1ELb0EEEvNS_9FwdParamsE,"",@"SHT_CUDA_INFO"
	.sectionflags	@""
	.align	4


	//----- nvinfo : EIATTR_CUDA_API_VERSION
	.align		4
        /*0000*/ 	.byte	0x04, 0x37
        /*0002*/ 	.short	(.L_2044 - .L_2043)
.L_2043:
        /*0004*/ 	.word	0x00000082


	//----- nvinfo : EIATTR_KPARAM_INFO
	.align		4
.L_2044:
        /*0008*/ 	.byte	0x04, 0x17
        /*000a*/ 	.short	(.L_2046 - .L_2045)
.L_2045:
        /*000c*/ 	.word	0x00000000
        /*0010*/ 	.short	0x0000
        /*0012*/ 	.short	0x0000
        /*0014*/ 	.byte	0x00, 0xf0, 0xa1, 0x03


	//----- nvinfo : EIATTR_SPARSE_MMA_MASK
	.align		4
.L_2046:
        /*0018*/ 	.byte	0x03, 0x50
        /*001a*/ 	.short	0x0000


	//----- nvinfo : EIATTR_MAXREG_COUNT
	.align		4
        /*001c*/ 	.byte	0x03, 0x1b
        /*001e*/ 	.short	0x00ff


	//----- nvinfo : EIATTR_MERCURY_ISA_VERSION
	.align		4
        /*0020*/ 	.byte	0x03, 0x5f
        /*0022*/ 	.short	0x0101


	//----- nvinfo : EIATTR_COOP_GROUP_MASK_REGIDS
	.align		4
        /*0024*/ 	.byte	0x04, 0x29
        /*0026*/ 	.short	(.L_2048 - .L_2047)


	//   ....[0]....
.L_2047:
        /*0028*/ 	.word	0xffffffff


	//   ....[1]....
        /*002c*/ 	.word	0xffffffff


	//   ....[2]....
        /*0030*/ 	.word	0xffffffff


	//   ....[3]....
        /*0034*/ 	.word	0xffffffff


	//   ....[4]....
        /*0038*/ 	.word	0xffffffff


	//   ....[5]....
        /*003c*/ 	.word	0xffffffff


	//   ....[6]....
        /*0040*/ 	.word	0xffffffff


	//   ....[7]....
        /*0044*/ 	.word	0xffffffff


	//   ....[8]....
        /*0048*/ 	.word	0xffffffff


	//   ....[9]....
        /*004c*/ 	.word	0xffffffff


	//   ....[10]....
        /*0050*/ 	.word	0x050000b6


	//   ....[11]....
        /*0054*/ 	.word	0x050000b6


	//   ....[12]....
        /*0058*/ 	.word	0x050000b6


	//   ....[13]....
        /*005c*/ 	.word	0x050000b6


	//   ....[14]....
        /*0060*/ 	.word	0x050000b6


	//   ....[15]....
        /*0064*/ 	.word	0x050000b6


	//   ....[16]....
        /*0068*/ 	.word	0x050000b6


	//   ....[17]....
        /*006c*/ 	.word	0x050000b6


	//   ....[18]....
        /*0070*/ 	.word	0x050000b6


	//   ....[19]....
        /*0074*/ 	.word	0x050000b6


	//----- nvinfo : EIATTR_COOP_GROUP_INSTR_OFFSETS
	.align		4
.L_2048:
        /*0078*/ 	.byte	0x04, 0x28
        /*007a*/ 	.short	(.L_2050 - .L_2049)


	//   ....[0]....
.L_2049:
        /*007c*/ 	.word	0x0002a1c0


	//   ....[1]....
        /*0080*/ 	.word	0x0002a1f0


	//   ....[2]....
        /*0084*/ 	.word	0x0002a210


	//   ....[3]....
        /*0088*/ 	.word	0x0002a230


	//   ....[4]....
        /*008c*/ 	.word	0x0002a250


	//   ....[5]....
        /*0090*/ 	.word	0x0002a890


	//   ....[6]....
        /*0094*/ 	.word	0x0002a8b0


	//   ....[7]....
        /*0098*/ 	.word	0x0002a8d0


	//   ....[8]....
        /*009c*/ 	.word	0x0002a8f0


	//   ....[9]....
        /*00a0*/ 	.word	0x0002a910


	//   ....[10]....
        /*00a4*/ 	.word	0x0002bea0


	//   ....[11]....
        /*00a8*/ 	.word	0x0002bf50


	//   ....[12]....
        /*00ac*/ 	.word	0x0002bfc0


	//   ....[13]....
        /*00b0*/ 	.word	0x0002c030


	//   ....[14]....
        /*00b4*/ 	.word	0x0002c0a0


	//   ....[15]....
        /*00b8*/ 	.word	0x0002c730


	//   ....[16]....
        /*00bc*/ 	.word	0x0002c7a0


	//   ....[17]....
        /*00c0*/ 	.word	0x0002c810


	//   ....[18]....
        /*00c4*/ 	.word	0x0002c880


	//   ....[19]....
        /*00c8*/ 	.word	0x0002c8f0


	//----- nvinfo : EIATTR_VRC_CTA_INIT_COUNT
	.align		4
.L_2050:
        /*00cc*/ 	.byte	0x02, 0x4a
	.zero		1
	.zero		1


	//----- nvinfo : EIATTR_EXIT_INSTR_OFFSETS
	.align		4
        /*00d0*/ 	.byte	0x04, 0x1c
        /*00d2*/ 	.short	(.L_2052 - .L_2051)


	//   ....[0]....
.L_2051:
        /*00d4*/ 	.word	0x00000990


	//   ....[1]....
        /*00d8*/ 	.word	0x0002be30


	//----- nvinfo : EIATTR_MAX_THREADS
	.align		4
.L_2052:
        /*00dc*/ 	.byte	0x04, 0x05
        /*00de*/ 	.short	(.L_2054 - .L_2053)
.L_2053:
        /*00e0*/ 	.word	0x00000080
        /*00e4*/ 	.word	0x00000001
        /*00e8*/ 	.word	0x00000001


	//----- nvinfo : EIATTR_CRS_STACK_SIZE
	.align		4
.L_2054:
        /*00ec*/ 	.byte	0x04, 0x1e
        /*00ee*/ 	.short	(.L_2056 - .L_2055)
.L_2055:
        /*00f0*/ 	.word	0x00000000


	//----- nvinfo : EIATTR_CBANK_PARAM_SIZE
	.align		4
.L_2056:
        /*00f4*/ 	.byte	0x03, 0x19
        /*00f6*/ 	.short	0x00e8


	//----- nvinfo : EIATTR_PARAM_CBANK
	.align		4
        /*00f8*/ 	.byte	0x04, 0x0a
        /*00fa*/ 	.short	(.L_2058 - .L_2057)
	.align		4
.L_2057:
        /*00fc*/ 	.word	index@(.nv.constant0._ZN10layer_norm13ln_fwd_kernelINS_13Kernel_traitsI13__nv_bfloat16S2_fS2_fjLj1536ELj1ELj4ELj1ELj16ENS_18Kernel_traits_baseILj1536ES2_S2_fS2_fjLj128EEEEELb1ELb0ELb1ELb0EEEvNS_9FwdParamsE)
        /*0100*/ 	.short	0x0380
        /*0102*/ 	.short	0x00e8


	//----- nvinfo : EIATTR_SW_WAR
	.align		4
.L_2058:
        /*0104*/ 	.byte	0x04, 0x36
        /*0106*/ 	.short	(.L_2060 - .L_2059)
.L_2059:
        /*0108*/ 	.word	0x00000008
.L_2060:


//--------------------- .nv.info._ZN10layer_norm13ln_fwd_kernelINS_13Kernel_traitsI13__nv_bfloat16S2_fS2_fjLj1536ELj1ELj4ELj1ELj16ENS_18Kernel_traits_baseILj1536ES2_S2_fS2_fjLj128EEEEELb1ELb0ELb1ELb1EEEvNS_9FwdParamsE --------------------------
	.section	.nv.info._ZN10layer_norm13ln_fwd_kernelINS_13Kernel_traitsI13__nv_bfloat16S2_fS2_fjLj1536ELj1ELj4ELj1ELj16ENS_18Kernel_traits_baseILj1536ES2_S2_fS2_fjLj128EEEEELb1ELb0ELb1ELb1EEEvNS_9FwdParamsE,"",@"SHT_CUDA_INFO"
	.sectionflags	@""
	.align	4


	//----- nvinfo : EIATTR_CUDA_API_VERSION
	.align		4
        /*0000*/ 	.byte	0x04, 0x37
        /*0002*/ 	.short	(.L_2062 - .L_2061)
.L_2061:
        /*0004*/ 	.word	0x00000082


	//----- nvinfo : EIATTR_KPARAM_INFO
	.align		4
.L_2062:
        /*0008*/ 	.byte	0x04, 0x17
        /*000a*/ 	.short	(.L_2064 - .L_2063)
.L_2063:
        /*000c*/ 	.word	0x00000000
        /*0010*/ 	.short	0x0000
        /*0012*/ 	.short	0x0000
        /*0014*/ 	.byte	0x00, 0xf0, 0xa1, 0x03


	//----- nvinfo : EIATTR_SPARSE_MMA_MASK
	.align		4
.L_2064:
        /*0018*/ 	.byte	0x03, 0x50
        /*001a*/ 	.short	0x0000


	//----- nvinfo : EIATTR_MAXREG_COUNT
	.align		4
        /*001c*/ 	.byte	0x03, 0x1b
        /*001e*/ 	.short	0x00ff


	//----- nvinfo : EIATTR_MERCURY_ISA_VERSION
	.align		4
        /*0020*/ 	.byte	0x03, 0x5f
        /*0022*/ 	.short	0x0101


	//----- nvinfo : EIATTR_COOP_GROUP_MASK_REGIDS
	.align		4
        /*0024*/ 	.byte	0x04, 0x29
        /*0026*/ 	.short	(.L_2066 - .L_2065)


	//   ....[0]....
.L_2065:
        /*0028*/ 	.word	0xffffffff


	//   ....[1]....
        /*002c*/ 	.word	0xffffffff


	//   ....[2]....
        /*0030*/ 	.word	0xffffffff


	//   ....[3]....
        /*0034*/ 	.word	0xffffffff


	//   ....[4]....
        /*0038*/ 	.word	0xffffffff


	//   ....[5]....
        /*003c*/ 	.word	0xffffffff


	//   ....[6]....
        /*0040*/ 	.word	0xffffffff


	//   ....[7]....
        /*0044*/ 	.word	0xffffffff


	//   ....[8]....
        /*0048*/ 	.word	0xffffffff


	//   ....[9]....
        /*004c*/ 	.word	0xffffffff


	//   ....[10]....
        /*0050*/ 	.word	0x05000011


	//   ....[11]....
        /*0054*/ 	.word	0x05000011


	//   ....[12]....
        /*0058*/ 	.word	0x05000011


	//   ....[13]....
        /*005c*/ 	.word	0x05000011


	//   ....[14]....
        /*0060*/ 	.word	0x05000011


	//   ....[15]....
        /*0064*/ 	.word	0x05000011


	//   ....[16]....
        /*0068*/ 	.word	0x05000011


	//   ....[17]....
        /*006c*/ 	.word	0x05000011


	//   ....[18]....
        /*0070*/ 	.word	0x05000011


	//   ....[19]....
        /*0074*/ 	.word	0x05000011


	//----- nvinfo : EIATTR_COOP_GROUP_INSTR_OFFSETS
	.align		4
.L_2066:
        /*0078*/ 	.byte	0x04, 0x28
        /*007a*/ 	.short	(.L_2068 - .L_2067)


	//   ....[0]....
.L_2067:
        /*007c*/ 	.word	0x000242e0


	//   ....[1]....
        /*0080*/ 	.word	0x00024300


	//   ....[2]....
        /*0084*/ 	.word	0x00024320


	//   ....[3]....
        /*0088*/ 	.word	0x00024340


	//   ....[4]....
        /*008c*/ 	.word	0x00024370


	//   ....[5]....
        /*0090*/ 	.word	0x000249a0


	//   ....[6]....
        /*0094*/ 	.word	0x000249c0


	//   ....[7]....
        /*0098*/ 	.word	0x000249e0


	//   ....[8]....
        /*009c*/ 	.word	0x00024a00


	//   ....[9]....
        /*00a0*/ 	.word	0x00024a20


	//   ....[10]....
        /*00a4*/ 	.word	0x00025fc0


	//   ....[11]....
        /*00a8*/ 	.word	0x00026060


	//   ....[12]....
        /*00ac*/ 	.word	0x000260d0


	//   ....[13]....
        /*00b0*/ 	.word	0x00026140


	//   ....[14]....
        /*00b4*/ 	.word	0x000261c0


	//   ....[15]....
        /*00b8*/ 	.word	0x00026840


	//   ....[16]....
        /*00bc*/ 	.word	0x000268b0


	//   ....[17]....
        /*00c0*/ 	.word	0x00026920


	//   ....[18]....
        /*00c4*/ 	.word	0x00026990


	//   ....[19]....
        /*00c8*/ 	.word	0x00026a00


	//----- nvinfo : EIATTR_VRC_CTA_INIT_COUNT
	.align		4
.L_2068:
        /*00cc*/ 	.byte	0x02, 0x4a
	.zero		1
	.zero		1


	//----- nvinfo : EIATTR_EXIT_INSTR_OFFSETS
	.align		4
        /*00d0*/ 	.byte	0x04, 0x1c
        /*00d2*/ 	.short	(.L_2070 - .L_2069)


	//   ....[0]....
.L_2069:
        /*00d4*/ 	.word	0x00000430


	//   ....[1]....
        /*00d8*/ 	.word	0x00025f60


	//----- nvinfo : EIATTR_MAX_THREADS
	.align		4
.L_2070:
        /*00dc*/ 	.byte	0x04, 0x05
        /*00de*/ 	.short	(.L_2072 - .L_2071)
.L_2071:
        /*00e0*/ 	.word	0x00000080
        /*00e4*/ 	.word	0x00000001
        /*00e8*/ 	.word	0x00000001


	//----- nvinfo : EIATTR_CRS_STACK_SIZE
	.align		4
.L_2072:
        /*00ec*/ 	.byte	0x04, 0x1e
        /*00ee*/ 	.short	(.L_2074 - .L_2073)
.L_2073:
        /*00f0*/ 	.word	0x00000000


	//----- nvinfo : EIATTR_CBANK_PARAM_SIZE
	.align		4
.L_2074:
        /*00f4*/ 	.byte	0x03, 0x19
        /*00f6*/ 	.short	0x00e8


	//----- nvinfo : EIATTR_PARAM_CBANK
	.align		4
        /*00f8*/ 	.byte	0x04, 0x0a
        /*00fa*/ 	.short	(.L_2076 - .L_2075)
	.align		4
.L_2075:
        /*00fc*/ 	.word	index@(.nv.constant0._ZN10layer_norm13ln_fwd_kernelINS_13Kernel_traitsI13__nv_bfloat16S2_fS2_fjLj1536ELj1ELj4ELj1ELj16ENS_18Kernel_traits_baseILj1536ES2_S2_fS2_fjLj128EEEEELb1ELb0ELb1ELb1EEEvNS_9FwdParamsE)
        /*0100*/ 	.short	0x0380
        /*0102*/ 	.short	0x00e8


	//----- nvinfo : EIATTR_SW_WAR
	.align		4
.L_2076:
        /*0104*/ 	.byte	0x04, 0x36
        /*0106*/ 	.short	(.L_2078 - .L_2077)
.L_2077:
        /*0108*/ 	.word	0x00000008
.L_2078:


//--------------------- .nv.info._ZN10layer_norm13ln_fwd_kernelINS_13Kernel_traitsI13__nv_bfloat16S2_fS2_fjLj1536ELj1ELj4ELj1ELj16ENS_18Kernel_traits_baseILj1536ES2_S2_fS2_fjLj128EEEEELb1ELb1ELb0ELb0EEEvNS_9FwdParamsE --------------------------
	.section	.nv.info._ZN10layer_norm13ln_fwd_kernelINS_13Kernel_traitsI13__nv_bfloat16S2_fS2_fjLj1536ELj1ELj4ELj1ELj16ENS_18Kernel_traits_baseILj1536ES2_S2_fS2_fjLj128EEEEELb1ELb1ELb0ELb0EEEvNS_9FwdParamsE,"",@"SHT_CUDA_INFO"
	.sectionflags	@""
	.align	4


	//----- nvinfo : EIATTR_CUDA_API_VERSION
	.align		4
        /*0000*/ 	.byte	0x04, 0x37
        /*0002*/ 	.short	(.L_2080 - .L_2079)
.L_2079:
        /*0004*/ 	.word	0x00000082


	//----- nvinfo : EIATTR_KPARAM_INFO
	.align		4
.L_2080:
        /*0008*/ 	.byte	0x04, 0x17
        /*000a*/ 	.short	(.L_2082 - .L_2081)
.L_2081:
        /*000c*/ 	.word	0x00000000
        /*0010*/ 	.short	0x0000
        /*0012*/ 	.short	0x0000
        /*0014*/ 	.byte	0x00, 0xf0, 0xa1, 0x03


	//----- nvinfo : EIATTR_SPARSE_MMA_MASK
	.align		4
.L_2082:
        /*0018*/ 	.byte	0x03, 0x50
        /*001a*/ 	.short	0x0000


	//----- nvinfo : EIATTR_MAXREG_COUNT
	.align		4
        /*001c*/ 	.byte	0x03, 0x1b
        /*001e*/ 	.short	0x00ff


	//----- nvinfo : EIATTR_MERCURY_ISA_VERSION
	.align		4
        /*0020*/ 	.byte	0x03, 0x5f
        /*0022*/ 	.short	0x0101


	//----- nvinfo : EIATTR_COOP_GROUP_MASK_REGIDS
	.align		4
        /*0024*/ 	.byte	0x04, 0x29
        /*0026*/ 	.short	(.L_2084 - .L_2083)


	//   ....[0]....
.L_2083:
        /*0028*/ 	.word	0xffffffff


	//   ....[1]....
        /*002c*/ 	.word	0xffffffff


	//   ....[2]....
        /*0030*/ 	.word	0xffffffff


	//   ....[3]....
        /*0034*/ 	.word	0xffffffff


	//   ....[4]....
        /*0038*/ 	.word	0xffffffff


	//   ....[5]....
        /*003c*/ 	.word	0xffffffff


	//   ....[6]....
        /*0040*/ 	.word	0xffffffff


	//   ....[7]....
        /*0044*/ 	.word	0xffffffff


	//   ....[8]....
        /*0048*/ 	.word	0xffffffff


	//   ....[9]....
        /*004c*/ 	.word	0xffffffff


	//   ....[10]....
        /*0050*/ 	.word	0x050000da


	//   ....[11]....
        /*0054*/ 	.word	0x050000da


	//   ....[12]....
        /*0058*/ 	.word	0x050000da


	//   ....[13]....
        /*005c*/ 	.word	0x050000da


	//   ....[14]....
        /*0060*/ 	.word	0x050000da


	//   ....[15]....
        /*0064*/ 	.word	0x050000da


	//   ....[16]....
        /*0068*/ 	.word	0x050000da


	//   ....[17]....
        /*006c*/ 	.word	0x050000da


	//   ....[18]....
        /*0070*/ 	.word	0x050000da


	//   ....[19]....
        /*0074*/ 	.word	0x050000da


	//----- nvinfo : EIATTR_COOP_GROUP_INSTR_OFFSETS
	.align		4
.L_2084:
        /*0078*/ 	.byte	0x04, 0x28
        /*007a*/ 	.short	(.L_2086 - .L_2085)


	//   ....[0]....
.L_2085:
        /*007c*/ 	.word	0x000217b0


	//   ....[1]....
        /*0080*/ 	.word	0x000217f0


	//   ....[2]....
        /*0084*/ 	.word	0x00021810


	//   ....[3]....
        /*0088*/ 	.word	0x00021830


	//   ....[4]....
        /*008c*/ 	.word	0x00021850


	//   ....[5]....
        /*0090*/ 	.word	0x00021e90


	//   ....[6]....
        /*0094*/ 	.word	0x00021eb0


	//   ....[7]....
        /*0098*/ 	.word	0x00021ed0


	//   ....[8]....
        /*009c*/ 	.word	0x00021ef0


	//   ....[9]....
        /*00a0*/ 	.word	0x00021f10


	//   ....[10]....
        /*00a4*/ 	.word	0x00023470


	//   ....[11]....
        /*00a8*/ 	.word	0x00023520


	//   ....[12]....
        /*00ac*/ 	.word	0x00023590


	//   ....[13]....
        /*00b0*/ 	.word	0x00023600


	//   ....[14]....
        /*00b4*/ 	.word	0x00023670


	//   ....[15]....
        /*00b8*/ 	.word	0x00023d10


	//   ....[16]....
        /*00bc*/ 	.word	0x00023d80


	//   ....[17]....
        /*00c0*/ 	.word	0x00023df0


	//   ....[18]....
        /*00c4*/ 	.word	0x00023e60


	//   ....[19]....
        /*00c8*/ 	.word	0x00023ed0


	//----- nvinfo : EIATTR_VRC_CTA_INIT_COUNT
	.align		4
.L_2086:
        /*00cc*/ 	.byte	0x02, 0x4a
	.zero		1
	.zero		1


	//----- nvinfo : EIATTR_EXIT_INSTR_OFFSETS
	.align		4
        /*00d0*/ 	.byte	0x04, 0x1c
        /*00d2*/ 	.short	(.L_2088 - .L_2087)


	//   ....[0]....
.L_2087:
        /*00d4*/ 	.word	0x00000bd0


	//   ....[1]....
        /*00d8*/ 	.word	0x00023400


	//----- nvinfo : EIATTR_INDIRECT_BRANCH_TARGETS
	.align		4
.L_2088:
        /*00dc*/ 	.byte	0x04, 0x34
        /*00de*/ 	.short	(.L_2090 - .L_2089)


	//   ....[0]....
.L_2089:
        /*00e0*/ 	.word	.L_x_54224@srel
        /*00e4*/ 	.short	0x0
        /*00e6*/ 	.short	0x0
        /*00e8*/ 	.word	0x3
        /*00ec*/ 	.word	.L_x_54225@srel
        /*00f0*/ 	.word	.L_x_54226@srel
        /*00f4*/ 	.word	.L_x_54227@srel


	//----- nvinfo : EIATTR_MAX_THREADS
	.align		4
.L_2090:
        /*00f8*/ 	.byte	0x04, 0x05
        /*00fa*/ 	.short	(.L_2092 - .L_2091)
.L_2091:
        /*00fc*/ 	.word	0x00000080
        /*0100*/ 	.word	0x00000001
        /*0104*/ 	.word	0x00000001


	//----- nvinfo : EIATTR_CRS_STACK_SIZE
	.align		4
.L_2092:
        /*0108*/ 	.byte	0x04, 0x1e
        /*010a*/ 	.short	(.L_2094 - .L_2093)
.L_2093:
        /*010c*/ 	.word	0x00000000


	//----- nvinfo : EIATTR_CBANK_PARAM_SIZE
	.align		4
.L_2094:
        /*0110*/ 	.byte	0x03, 0x19
        /*0112*/ 	.short	0x00e8


	//----- nvinfo : EIATTR_PARAM_CBANK
	.align		4
        /*0114*/ 	.byte	0x04, 0x0a
        /*0116*/ 	.short	(.L_2096 - .L_2095)
	.align		4
.L_2095:
        /*0118*/ 	.word	index@(.nv.constant0._ZN10layer_norm13ln_fwd_kernelINS_13Kernel_traitsI13__nv_bfloat16S2_fS2_fjLj1536ELj1ELj4ELj1ELj16ENS_18Kernel_traits_baseILj1536ES2_S2_fS2_fjLj128EEEEELb1ELb1ELb0ELb0EEEvNS_9FwdParamsE)
        /*011c*/ 	.short	0x0380
        /*011e*/ 	.short	0x00e8


	//----- nvinfo : EIATTR_SW_WAR
	.align		4
.L_2096:
        /*0120*/ 	.byte	0x04, 0x36
        /*0122*/ 	.short	(.L_2098 - .L_2097)
.L_2097:
        /*0124*/ 	.word	0x00000008
.L_2098:


//--------------------- .nv.info._ZN10layer_norm13ln_fwd_kernelINS_13Kernel_traitsI13__nv_bfloat16S2_fS2_fjLj1536ELj1ELj4ELj1ELj16ENS_18Kernel_traits_baseILj1536ES2_S2_fS2_fjLj128EEEEELb1ELb1ELb0ELb1EEEvNS_9FwdParamsE --------------------------
	.section	.nv.info._ZN10layer_norm13ln_fwd_kernelINS_13Kernel_traitsI13__nv_bfloat16S2_fS2_fjLj1536ELj1ELj4ELj1ELj16ENS_18Kernel_traits_baseILj1536ES2_S2_fS2_fjLj128EEEEELb1ELb1ELb0ELb1EEEvNS_9FwdParamsE,"",@"SHT_CUDA_INFO"
	.sectionflags	@""
	.align	4


	//----- nvinfo : EIATTR_CUDA_API_VERSION
	.align		4
        /*0000*/ 	.byte	0x04, 0x37
        /*0002*/ 	.short	(.L_2100 - .L_2099)
.L_2099:
        /*0004*/ 	.word	0x00000082


	//----- nvinfo : EIATTR_KPARAM_INFO
	.align		4
.L_2100:
        /*0008*/ 	.byte	0x04, 0x17
        /*000a*/ 	.short	(.L_2102 - .L_2101)
.L_2101:
        /*000c*/ 	.word	0x00000000
        /*0010*/ 	.short	0x0000
        /*0012*/ 	.short	0x0000
        /*0014*/ 	.byte	0x00, 0xf0, 0xa1, 0x03


	//----- nvinfo : EIATTR_SPARSE_MMA_MASK
	.align		4
.L_2102:
        /*0018*/ 	.byte	0x03, 0x50
        /*001a*/ 	.short	0x0000


	//----- nvinfo : EIATTR_MAXREG_COUNT
	.align		4
        /*001c*/ 	.byte	0x03, 0x1b
        /*001e*/ 	.short	0x00ff


	//----- nvinfo : EIATTR_MERCURY_ISA_VERSION
	.align		4
        /*0020*/ 	.byte	0x03, 0x5f
        /*0022*/ 	.short	0x0101


	//----- nvinfo : EIATTR_COOP_GROUP_MASK_REGIDS
	.align		4
        /*0024*/ 	.byte	0x04, 0x29
        /*0026*/ 	.short	(.L_2104 - .L_2103)


	//   ....[0]....
.L_2103:
        /*0028*/ 	.word	0xffffffff


	//   ....[1]....
        /*002c*/ 	.word	0xffffffff


	//   ....[2]....
        /*0030*/ 	.word	0xffffffff


	//   ....[3]....
        /*0034*/ 	.word	0xffffffff


	//   ....[4]....
        /*0038*/ 	.word	0xffffffff


	//   ....[5]....
        /*003c*/ 	.word	0xffffffff


	//   ....[6]....
        /*0040*/ 	.word	0xffffffff


	//   ....[7]....
        /*0044*/ 	.word	0xffffffff


	//   ....[8]....
        /*0048*/ 	.word	0xffffffff


	//   ....[9]....
        /*004c*/ 	.word	0xffffffff


	//   ....[10]....
        /*0050*/ 	.word	0x050000e4


	//   ....[11]....
        /*0054*/ 	.word	0x050000e4


	//   ....[12]....
        /*0058*/ 	.word	0x050000e4


	//   ....[13]....
        /*005c*/ 	.word	0x050000e4


	//   ....[14]....
        /*0060*/ 	.word	0x050000e4


	//   ....[15]....
        /*0064*/ 	.word	0x050000e4


	//   ....[16]....
        /*0068*/ 	.word	0x050000e4


	//   ....[17]....
        /*006c*/ 	.word	0x050000e4


	//   ....[18]....
        /*0070*/ 	.word	0x050000e4


	//   ....[19]....
        /*0074*/ 	.word	0x050000e4


	//----- nvinfo : EIATTR_COOP_GROUP_INSTR_OFFSETS
	.align		4
.L_2104:
        /*0078*/ 	.byte	0x04, 0x28
        /*007a*/ 	.short	(.L_2106 - .L_2105)


	//   ....[0]....
.L_2105:
        /*007c*/ 	.word	0x00020d40


	//   ....[1]....
        /*0080*/ 	.word	0x00020d70


	//   ....[2]....
        /*0084*/ 	.word	0x00020d90


	//   ....[3]....
        /*0088*/ 	.word	0x00020db0


	//   ....[4]....
        /*008c*/ 	.word	0x00020dd0


	//   ....[5]....
        /*0090*/ 	.word	0x00021400


	//   ....[6]....
        /*0094*/ 	.word	0x00021420


	//   ....[7]....
        /*0098*/ 	.word	0x00021440


	//   ....[8]....
        /*009c*/ 	.word	0x00021460


	//   ....[9]....
        /*00a0*/ 	.word	0x00021480


	//   ....[10]....
        /*00a4*/ 	.word	0x00022780


	//   ....[11]....
        /*00a8*/ 	.word	0x00022830


	//   ....[12]....
        /*00ac*/ 	.word	0x000228a0


	//   ....[13]....
        /*00b0*/ 	.word	0x00022910


	//   ....[14]....
        /*00b4*/ 	.word	0x00022980


	//   ....[15]....
        /*00b8*/ 	.word	0x00022ff0


	//   ....[16]....
        /*00bc*/ 	.word	0x00023060


	//   ....[17]....
        /*00c0*/ 	.word	0x000230d0


	//   ....[18]....
        /*00c4*/ 	.word	0x00023140


	//   ....[19]....
        /*00c8*/ 	.word	0x000231b0


	//----- nvinfo : EIATTR_VRC_CTA_INIT_COUNT
	.align		4
.L_2106:
        /*00cc*/ 	.byte	0x02, 0x4a
	.zero		1
	.zero		1


	//----- nvinfo : EIATTR_EXIT_INSTR_OFFSETS
	.align		4
        /*00d0*/ 	.byte	0x04, 0x1c
        /*00d2*/ 	.short	(.L_2108 - .L_2107)


	//   ....[0]....
.L_2107:
        /*00d4*/ 	.word	0x00000690


	//   ....[1]....
        /*00d8*/ 	.word	0x00022710


	//----- nvinfo : EIATTR_INDIRECT_BRANCH_TARGETS
	.align		4
.L_2108:
        /*00dc*/ 	.byte	0x04, 0x34
        /*00de*/ 	.short	(.L_2110 - .L_2109)


	//   ....[0]....
.L_2109:
        /*00e0*/ 	.word	.L_x_54228@srel
        /*00e4*/ 	.short	0x0
        /*00e6*/ 	.short	0x0
        /*00e8*/ 	.word	0x3
        /*00ec*/ 	.word	.L_x_54229@srel
        /*00f0*/ 	.word	.L_x_54230@srel
        /*00f4*/ 	.word	.L_x_54231@srel


	//----- nvinfo : EIATTR_MAX_THREADS
	.align		4
.L_2110:
        /*00f8*/ 	.byte	0x04, 0x05
        /*00fa*/ 	.short	(.L_2112 - .L_2111)
.L_2111:
        /*00fc*/ 	.word	0x00000080
        /*0100*/ 	.word	0x00000001
        /*0104*/ 	.word	0x00000001


	//----- nvinfo : EIATTR_CRS_STACK_SIZE
	.align		4
.L_2112:
        /*0108*/ 	.byte	0x04, 0x1e
        /*010a*/ 	.short	(.L_2114 - .L_2113)
.L_2113:
        /*010c*/ 	.word	0x00000000


	//----- nvinfo : EIATTR_CBANK_PARAM_SIZE
	.align		4
.L_2114:
        /*0110*/ 	.byte	0x03, 0x19
        /*0112*/ 	.short	0x00e8


	//----- nvinfo : EIATTR_PARAM_CBANK
	.align		4
        /*0114*/ 	.byte	0x04, 0x0a
        /*0116*/ 	.short	(.L_2116 - .L_2115)
	.align		4
.L_2115:
        /*0118*/ 	.word	index@(.nv.constant0._ZN10layer_norm13ln_fwd_kernelINS_13Kernel_traitsI13__nv_bfloat16S2_fS2_fjLj1536ELj1ELj4ELj1ELj16ENS_18Kernel_traits_baseILj1536ES2_S2_fS2_fjLj128EEEEELb1ELb1ELb0ELb1EEEvNS_9FwdParamsE)
        /*011c*/ 	.short	0x0380
        /*011e*/ 	.short	0x00e8


	//----- nvinfo : EIATTR_SW_WAR
	.align		4
.L_2116:
        /*0120*/ 	.byte	0x04, 0x36
        /*0122*/ 	.short	(.L_2118 - .L_2117)
.L_2117:
        /*0124*/ 	.word	0x00000008
.L_2118:


//--------------------- .nv.info._ZN10layer_norm13ln_fwd_kernelINS_13Kernel_traitsI13__nv_bfloat16S2_fS2_fjLj1536ELj1ELj4ELj1ELj16ENS_18Kernel_traits_baseILj1536ES2_S2_fS2_fjLj128EEEEELb1ELb1ELb1ELb0EEEvNS_9FwdParamsE --------------------------
	.section	.nv.info._ZN10layer_norm13ln_fwd_kernelINS_13Kernel_traitsI13__nv_bfloat16S2_fS2_fjLj1536ELj1ELj4ELj1ELj16ENS_18Kernel_traits_baseILj1536ES2_S2_fS2_fjLj128EEEEELb1ELb1ELb1ELb0EEEvNS_9FwdParamsE,"",@"SHT_CUDA_INFO"
	.sectionflags	@""
	.align	4


	//----- nvinfo : EIATTR_CUDA_API_VERSION
	.align		4
        /*0000*/ 	.byte	0x04, 0x37
        /*0002*/ 	.short	(.L_2120 - .L_2119)
.L_2119:
        /*0004*/ 	.word	0x00000082


	//----- nvinfo : EIATTR_KPARAM_INFO
	.align		4
.L_2120:
        /*0008*/ 	.byte	0x04, 0x17
        /*000a*/ 	.short	(.L_2122 - .L_2121)
.L_2121:
        /*000c*/ 	.word	0x00000000
        /*0010*/ 	.short	0x0000
        /*0012*/ 	.short	0x0000
        /*0014*/ 	.byte	0x00, 0xf0, 0xa1, 0x03


	//----- nvinfo : EIATTR_SPARSE_MMA_MASK
	.align		4
.L_2122:
        /*0018*/ 	.byte	0x03, 0x50
        /*001a*/ 	.short	0x0000


	//----- nvinfo : EIATTR_MAXREG_COUNT
	.align		4
        /*001c*/ 	.byte	0x03, 0x1b
        /*001e*/ 	.short	0x00ff


	//----- nvinfo : EIATTR_MERCURY_ISA_VERSION
	.align		4
        /*0020*/ 	.byte	0x03, 0x5f
        /*0022*/ 	.short	0x0101


	//----- nvinfo : EIATTR_COOP_GROUP_MASK_REGIDS
	.align		4
        /*0024*/ 	.byte	0x04, 0x29
        /*0026*/ 	.short	(.L_2124 - .L_2123)


	//   ....[0]....
.L_2123:
        /*0028*/ 	.word	0xffffffff


	//   ....[1]....
        /*002c*/ 	.word	0xffffffff


	//   ....[2]....
        /*0030*/ 	.word	0xffffffff


	//   ....[3]....
        /*0034*/ 	.word	0xffffffff


	//   ....[4]....
        /*0038*/ 	.word	0xffffffff


	//   ....[5]....
        /*003c*/ 	.word	0xffffffff


	//   ....[6]....
        /*0040*/ 	.word	0xffffffff


	//   ....[7]....
        /*0044*/ 	.word	0xffffffff


	//   ....[8]....
        /*0048*/ 	.word	0xffffffff


	//   ....[9]....
        /*004c*/ 	.word	0xffffffff


	//   ....[10]....
        /*0050*/ 	.word	0x050000e4


	//   ....[11]....
        /*0054*/ 	.word	0x050000e4


	//   ....[12]....
        /*0058*/ 	.word	0x050000e4


	//   ....[13]....
        /*005c*/ 	.word	0x050000e4


	//   ....[14]....
        /*0060*/ 	.word	0x050000e4


	//   ....[15]....
        /*0064*/ 	.word	0x050000e4


	//   ....[16]....
        /*0068*/ 	.word	0x050000e4


	//   ....[17]....
        /*006c*/ 	.word	0x050000e4


	//   ....[18]....
        /*0070*/ 	.word	0x050000e4


	//   ....[19]....
        /*0074*/ 	.word	0x050000e4


	//----- nvinfo : EIATTR_COOP_GROUP_INSTR_OFFSETS
	.align		4
.L_2124:
        /*0078*/ 	.byte	0x04, 0x28
        /*007a*/ 	.short	(.L_2126 - .L_2125)


	//   ....[0]....
.L_2125:
        /*007c*/ 	.word	0x00025120


	//   ....[1]....
        /*0080*/ 	.word	0x00025140


	//   ....[2]....
        /*0084*/ 	.word	0x00025160


	//   ....[3]....
        /*0088*/ 	.word	0x00025180


	//   ....[4]....
        /*008c*/ 	.word	0x000251b0


	//   ....[5]....
        /*0090*/ 	.word	0x000257f0


	//   ....[6]....
        /*0094*/ 	.word	0x00025810


	//   ....[7]....
        /*0098*/ 	.word	0x00025830


	//   ....[8]....
        /*009c*/ 	.word	0x00025850


	//   ....[9]....
        /*00a0*/ 	.word	0x00025870


	//   ....[10]....
        /*00a4*/ 	.word	0x00026e90


	//   ....[11]....
        /*00a8*/ 	.word	0x00026f30


	//   ....[12]....
        /*00ac*/ 	.word	0x00026fa0


	//   ....[13]....
        /*00b0*/ 	.word	0x00027010


	//   ....[14]....
        /*00b4*/ 	.word	0x00027090


	//   ....[15]....
        /*00b8*/ 	.word	0x00027720


	//   ....[16]....
        /*00bc*/ 	.word	0x00027790


	//   ....[17]....
        /*00c0*/ 	.word	0x00027800


	//   ....[18]....
        /*00c4*/ 	.word	0x00027870


	//   ....[19]....
        /*00c8*/ 	.word	0x000278e0


	//----- nvinfo : EIATTR_VRC_CTA_INIT_COUNT
	.align		4
.L_2126:
        /*00cc*/ 	.byte	0x02, 0x4a
	.zero		1
	.zero		1


	//----- nvinfo : EIATTR_EXIT_INSTR_OFFSETS
	.align		4
        /*00d0*/ 	.byte	0x04, 0x1c
        /*00d2*/ 	.short	(.L_2128 - .L_2127)


	//   ....[0]....
.L_2127:
        /*00d4*/ 	.word	0x00000bd0


	//   ....[1]....
        /*00d8*/ 	.word	0x00026e20


	//----- nvinfo : EIATTR_MAX_THREADS
	.align		4
.L_2128:
        /*00dc*/ 	.byte	0x04, 0x05
        /*00de*/ 	.short	(.L_2130 - .L_2129)
.L_2129:
        /*00e0*/ 	.word	0x00000080
        /*00e4*/ 	.word	0x00000001
        /*00e8*/ 	.word	0x00000001


	//----- nvinfo : EIATTR_CRS_STACK_SIZE
	.align		4
.L_2130:
        /*00ec*/ 	.byte	0x04, 0x1e
        /*00ee*/ 	.short	(.L_2132 - .L_2131)
.L_2131:
        /*00f0*/ 	.word	0x00000000


	//----- nvinfo : EIATTR_CBANK_PARAM_SIZE
	.align		4
.L_2132:
        /*00f4*/ 	.byte	0x03, 0x19
        /*00f6*/ 	.short	0x00e8


	//----- nvinfo : EIATTR_PARAM_CBANK
	.align		4
        /*00f8*/ 	.byte	0x04, 0x0a
        /*00fa*/ 	.short	(.L_2134 - .L_2133)
	.align		4
.L_2133:
        /*00fc*/ 	.word	index@(.nv.constant0._ZN10layer_norm13ln_fwd_kernelINS_13Kernel_traitsI13__nv_bfloat16S2_fS2_fjLj1536ELj1ELj4ELj1ELj16ENS_18Kernel_traits_baseILj1536ES2_S2_fS2_fjLj128EEEEELb1ELb1ELb1ELb0EEEvNS_9FwdParamsE)
        /*0100*/ 	.short	0x0380
        /*0102*/ 	.short	0x00e8


	//----- nvinfo : EIATTR_SW_WAR
	.align		4
.L_2134:
        /*0104*/ 	.byte	0x04, 0x36
        /*0106*/ 	.short	(.L_2136 - .L_2135)
.L_2135:
        /*0108*/ 	.word	0x00000008
.L_2136:


//--------------------- .nv.info._ZN10layer_norm13ln_fwd_kernelINS_13Kernel_traitsI13__nv_bfloat16S2_fS2_fjLj1536ELj1ELj4ELj1ELj16ENS_18Kernel_traits_baseILj1536ES2_S2_fS2_fjLj128EEEEELb1ELb1ELb1ELb1EEEvNS_9FwdParamsE --------------------------
	.section	.nv.info._ZN10layer_norm13ln_fwd_kernelINS_13Kernel_traitsI13__nv_bfloat16S2_fS2_fjLj1536ELj1ELj4ELj1ELj16ENS_18Kernel_traits_baseILj1536ES2_S2_fS2_fjLj128EEEEELb1ELb1ELb1ELb1EEEvNS_9FwdParamsE,"",@"SHT_CUDA_INFO"
	.sectionflags	@""
	.align	4


	//----- nvinfo : EIATTR_CUDA_API_VERSION
	.align		4
        /*0000*/ 	.byte	0x04, 0x37
        /*0002*/ 	.short	(.L_2138 - .L_2137)
.L_2137:
        /*0004*/ 	.word	0x00000082


	//----- nvinfo : EIATTR_KPARAM_INFO
	.align		4
.L_2138:
        /*0008*/ 	.byte	0x04, 0x17
        /*000a*/ 	.short	(.L_2140 - .L_2139)
.L_2139:
        /*000c*/ 	.word	0x00000000
        /*0010*/ 	.short	0x0000
        /*0012*/ 	.short	0x0000
        /*0014*/ 	.byte	0x00, 0xf0, 0xa1, 0x03


	//----- nvinfo : EIATTR_SPARSE_MMA_MASK
	.align		4
.L_2140:
        /*0018*/ 	.byte	0x03, 0x50
        /*001a*/ 	.short	0x0000


	//----- nvinfo : EIATTR_MAXREG_COUNT
	.align		4
        /*001c*/ 	.byte	0x03, 0x1b
        /*001e*/ 	.short	0x00ff


	//----- nvinfo : EIATTR_MERCURY_ISA_VERSION
	.align		4
        /*0020*/ 	.byte	0x03, 0x5f
        /*0022*/ 	.short	0x0101


	//----- nvinfo : EIATTR_COOP_GROUP_MASK_REGIDS
	.align		4
        /*0024*/ 	.byte	0x04, 0x29
        /*0026*/ 	.short	(.L_2142 - .L_2141)


	//   ....[0]....
.L_2141:
        /*0028*/ 	.word	0xffffffff


	//   ....[1]....
        /*002c*/ 	.word	0xffffffff


	//   ....[2]....
        /*0030*/ 	.word	0xffffffff


	//   ....[3]....
        /*0034*/ 	.word	0xffffffff


	//   ....[4]....
        /*0038*/ 	.word	0xffffffff


	//   ....[5]....
        /*003c*/ 	.word	0xffffffff


	//   ....[6]....
        /*0040*/ 	.word	0xffffffff


	//   ....[7]....
        /*0044*/ 	.word	0xffffffff


	//   ....[8]....
        /*0048*/ 	.word	0xffffffff


	//   ....[9]....
        /*004c*/ 	.word	0xffffffff


	//   ....[10]....
        /*0050*/ 	.word	0x050000e9


	//   ....[11]....
        /*0054*/ 	.word	0x050000e9


	//   ....[12]....
        /*0058*/ 	.word	0x050000e9


	//   ....[13]....
        /*005c*/ 	.word	0x050000e9


	//   ....[14]....
        /*0060*/ 	.word	0x050000e9


	//   ....[15]....
        /*0064*/ 	.word	0x050000e9


	//   ....[16]....
        /*0068*/ 	.word	0x050000e9


	//   ....[17]....
        /*006c*/ 	.word	0x050000e9


	//   ....[18]....
        /*0070*/ 	.word	0x050000e9


	//   ....[19]....
        /*0074*/ 	.word	0x050000e9


	//----- nvinfo : EIATTR_COOP_GROUP_INSTR_OFFSETS
	.align		4
.L_2142:
        /*0078*/ 	.byte	0x04, 0x28
        /*007a*/ 	.short	(.L_2144 - .L_2143)


	//   ....[0]....
.L_2143:
        /*007c*/ 	.word	0x00023020


	//   ....[1]....
        /*0080*/ 	.word	0x00023050


	//   ....[2]....
        /*0084*/ 	.word	0x00023070


	//   ....[3]....
        /*0088*/ 	.word	0x00023090


	//   ....[4]....
        /*008c*/ 	.word	0x000230b0


	//   ....[5]....
        /*0090*/ 	.word	0x000236e0


	//   ....[6]....
        /*0094*/ 	.word	0x00023700


	//   ....[7]....
        /*0098*/ 	.word	0x00023720


	//   ....[8]....
        /*009c*/ 	.word	0x00023740


	//   ....[9]....
        /*00a0*/ 	.word	0x00023760


	//   ....[10]....
        /*00a4*/ 	.word	0x00024b40


	//   ....[11]....
        /*00a8*/ 	.word	0x00024bf0


	//   ....[12]....
        /*00ac*/ 	.word	0x00024c60


	//   ....[13]....
        /*00b0*/ 	.word	0x00024cd0


	//   ....[14]....
        /*00b4*/ 	.word	0x00024d40


	//   ....[15]....
        /*00b8*/ 	.word	0x000253b0


	//   ....[16]....
        /*00bc*/ 	.word	0x00025420


	//   ....[17]....
        /*00c0*/ 	.word	0x00025490


	//   ....[18]....
        /*00c4*/ 	.word	0x00025500


	//   ....[19]....
        /*00c8*/ 	.word	0x00025570


	//----- nvinfo : EIATTR_VRC_CTA_INIT_COUNT
	.align		4
.L_2144:
        /*00cc*/ 	.byte	0x02, 0x4a
	.zero		1
	.zero		1


	//----- nvinfo : EIATTR_EXIT_INSTR_OFFSETS
	.align		4
        /*00d0*/ 	.byte	0x04, 0x1c
        /*00d2*/ 	.short	(.L_2146 - .L_2145)


	//   ....[0]....
.L_2145:
        /*00d4*/ 	.word	0x00000690


	//   ....[1]....
        /*00d8*/ 	.word	0x00024ae0


	//----- nvinfo : EIATTR_MAX_THREADS
	.align		4
.L_2146:
        /*00dc*/ 	.byte	0x04, 0x05
        /*00de*/ 	.short	(.L_2148 - .L_2147)
.L_2147:
        /*00e0*/ 	.word	0x00000080
        /*00e4*/ 	.word	0x00000001
        /*00e8*/ 	.word	0x00000001


	//----- nvinfo : EIATTR_CRS_STACK_SIZE
	.align		4
.L_2148:
        /*00ec*/ 	.byte	0x04, 0x1e
        /*00ee*/ 	.short	(.L_2150 - .L_2149)
.L_2149:
        /*00f0*/ 	.word	0x00000000


	//----- nvinfo : EIATTR_CBANK_PARAM_SIZE
	.align		4
.L_2150:
        /*00f4*/ 	.byte	0x03, 0x19
        /*00f6*/ 	.short	0x00e8


	//----- nvinfo : EIATTR_PARAM_CBANK
	.align		4
        /*00f8*/ 	.byte	0x04, 0x0a
        /*00fa*/ 	.short	(.L_2152 - .L_2151)
	.align		4
.L_2151:
        /*00fc*/ 	.word	index@(.nv.constant0._ZN10layer_norm13ln_fwd_kernelINS_13Kernel_traitsI13__nv_bfloat16S2_fS2_fjLj1536ELj1ELj4ELj1ELj16ENS_18Kernel_traits_baseILj1536ES2_S2_fS2_fjLj128EEEEELb1ELb1ELb1ELb1EEEvNS_9FwdParamsE)
        /*0100*/ 	.short	0x0380
        /*0102*/ 	.short	0x00e8


	//----- nvinfo : EIATTR_SW_WAR
	.align		4
.L_2152:
        /*0104*/ 	.byte	0x04, 0x36
        /*0106*/ 	.short	(.L_2154 - .L_2153)
.L_2153:
        /*0108*/ 	.word	0x00000008
.L_2154:


//--------------------- .nv.info._ZN10layer_norm13ln_fwd_kernelINS_13Kernel_traitsIf13__nv_bfloat16fS2_fjLj1536ELj1ELj4ELj1ELj16ENS_18Kernel_traits_baseILj1536EfS2_fS2_fjLj128EEEEELb0ELb0ELb0ELb0EEEvNS_9FwdParamsE --------------------------
	.section	.nv.info._ZN10layer_norm13ln_fwd_kernelINS_13Kernel_traitsIf13__nv_bfloat16fS2_fjLj1536ELj1ELj4ELj1ELj16ENS_18Kernel_traits_baseILj1536EfS2_fS2_fjLj128EEEEELb0ELb0ELb0ELb0EEEvNS_9FwdParamsE,"",@"SHT_CUDA_INFO"
	.sectionflags	@""
	.align	4


	//----- nvinfo : EIATTR_CUDA_API_VERSION
	.align		4
        /*0000*/ 	.byte	0x04, 0x37
        /*0002*/ 	.short	(.L_2156 - .L_2155)
.L_2155:
        /*0004*/ 	.word	0x00000082


	//----- nvinfo : EIATTR_KPARAM_INFO
	.align		4
.L_2156:
        /*0008*/ 	.byte	0x04, 0x17
        /*000a*/ 	.short	(.L_2158 - .L_2157)
.L_2157:
        /*000c*/ 	.word	0x00000000
        /*0010*/ 	.short	0x0000
        /*0012*/ 	.short	0x0000
        /*0014*/ 	.byte	0x00, 0xf0, 0xa1, 0x03


	//----- nvinfo : EIATTR_SPARSE_MMA_MASK
	.align		4
.L_2158:
        /*0018*/ 	.byte	0x03, 0x50
        /*001a*/ 	.short	0x0000


	//----- nvinfo : EIATTR_MAXREG_COUNT
	.align		4
        /*001c*/ 	.byte	0x03, 0x1b
        /*001e*/ 	.short	0x00ff


	//----- nvinfo : EIATTR_MERCURY_ISA_VERSION
	.align		4
        /*0020*/ 	.byte	0x03, 0x5f
        /*0022*/ 	.short	0x0101


	//----- nvinfo : EIATTR_COOP_GROUP_MASK_REGIDS
	.align		4
        /*0024*/ 	.byte	0x04, 0x29
        /*0026*/ 	.short	(.L_2160 - .L_2159)


	//   ....[0]....
.L_2159:
        /*0028*/ 	.word	0xffffffff


	//   ....[1]....
        /*002c*/ 	.word	0xffffffff


	//   ....[2]....
        /*0030*/ 	.word	0xffffffff


	//   ....[3]....
        /*0034*/ 	.word	0xffffffff


	//   ....[4]....
        /*0038*/ 	.word	0xffffffff


	//   ....[5]....
        /*003c*/ 	.word	0xffffffff


	//   ....[6]....
        /*0040*/ 	.word	0xffffffff


	//   ....[7]....
        /*0044*/ 	.word	0xffffffff


	//   ....[8]....
        /*0048*/ 	.word	0xffffffff


	//   ....[9]....
        /*004c*/ 	.word	0xffffffff


	//   ....[10]....
        /*0050*/ 	.word	0x0500009d


	//   ....[11]....
        /*0054*/ 	.word	0x0500009d


	//   ....[12]....
        /*0058*/ 	.word	0x0500009d


	//   ....[13]....
        /*005c*/ 	.word	0x0500009d


	//   ....[14]....
        /*0060*/ 	.word	0x0500009d


	//   ....[15]....
        /*0064*/ 	.word	0x0500009d


	//   ....[16]....
        /*0068*/ 	.word	0x0500009d


	//   ....[17]....
        /*006c*/ 	.word	0x0500009d


	//   ....[18]....
        /*0070*/ 	.word	0x0500009d


	//   ....[19]....
        /*0074*/ 	.word	0x0500009d


	//----- nvinfo : EIATTR_COOP_GROUP_INSTR_OFFSETS
	.align		4
.L_2160:
        /*0078*/ 	.byte	0x04, 0x28
        /*007a*/ 	.short	(.L_2162 - .L_2161)


	//   ....[0]....
.L_2161:
        /*007c*/ 	.word	0x000024b0


	//   ....[1]....
        /*0080*/ 	.word	0x000024f0


	//   ....[2]....
        /*0084*/ 	.word	0x00002510


	//   ....[3]....
        /*0088*/ 	.word	0x00002530


	//   ....[4]....
        /*008c*/ 	.word	0x00002550


	//   ....[5]....
        /*0090*/ 	.word	0x00002b90


	//   ....[6]....
        /*0094*/ 	.word	0x00002bb0


	//   ....[7]....
        /*0098*/ 	.word	0x00002bd0


	//   ....[8]....
        /*009c*/ 	.word	0x00002bf0


	//   ....[9]....
        /*00a0*/ 	.word	0x00002c10


	//   ....[10]....
        /*00a4*/ 	.word	0x00003b10


	//   ....[11]....
        /*00a8*/ 	.word	0x00003bc0


	//   ....[12]....
        /*00ac*/ 	.word	0x00003c30


	//   ....[13]....
        /*00b0*/ 	.word	0x00003ca0


	//   ....[14]....
        /*00b4*/ 	.word	0x00003d10


	//   ....[15]....
        /*00b8*/ 	.word	0x000043b0


	//   ....[16]....
        /*00bc*/ 	.word	0x00004420


	//   ....[17]....
        /*00c0*/ 	.word	0x00004490


	//   ....[18]....
        /*00c4*/ 	.word	0x00004500


	//   ....[19]....
        /*00c8*/ 	.word	0x00004570


	//----- nvinfo : EIATTR_VRC_CTA_INIT_COUNT
	.align		4
.L_2162:
        /*00cc*/ 	.byte	0x02, 0x4a
	.zero		1
	.zero		1


	//----- nvinfo : EIATTR_EXIT_INSTR_OFFSETS
	.align		4
        /*00d0*/ 	.byte	0x04, 0x1c
        /*00d2*/ 	.short	(.L_2164 - .L_2163)


	//   ....[0]....
.L_2163:
        /*00d4*/ 	.word	0x000008f0


	//   ....[1]....
        /*00d8*/ 	.word	0x00003aa0


	//----- nvinfo : EIATTR_MAX_THREADS
	.align		4
.L_2164:
        /*00dc*/ 	.byte	0x04, 0x05
        /*00de*/ 	.short	(.L_2166 - .L_2165)
.L_2165:
        /*00e0*/ 	.word	0x00000080
        /*00e4*/ 	.word	0x00000001
        /*00e8*/ 	.word	0x00000001


	//----- nvinfo : EIATTR_CRS_STACK_SIZE
	.align		4
.L_2166:
        /*00ec*/ 	.byte	0x04, 0x1e
        /*00ee*/ 	.short	(.L_2168 - .L_2167)
.L_2167:
        /*00f0*/ 	.word	0x00000000


	//----- nvinfo : EIATTR_CBANK_PARAM_SIZE
	.align		4
.L_2168:
        /*00f4*/ 	.byte	0x03, 0x19
        /*00f6*/ 	.short	0x00e8


	//----- nvinfo : EIATTR_PARAM_CBANK
	.align		4
        /*00f8*/ 	.byte	0x04, 0x0a
        /*00fa*/ 	.short	(.L_2170 - .L_2169)
	.align		4
.L_2169:
        /*00fc*/ 	.word	index@(.nv.constant0._ZN10layer_norm13ln_fwd_kernelINS_13Kernel_traitsIf13__nv_bfloat16fS2_fjLj1536ELj1ELj4ELj1ELj16ENS_18Kernel_traits_baseILj1536EfS2_fS2_fjLj128EEEEELb0ELb0ELb0ELb0EEEvNS_9FwdParamsE)
        /*0100*/ 	.short	0x0380
        /*0102*/ 	.short	0x00e8


	//----- nvinfo : EIATTR_SW_WAR
	.align		4
.L_2170:
        /*0104*/ 	.byte	0x04, 0x36
        /*0106*/ 	.short	(.L_2172 - .L_2171)
.L_2171:
        /*0108*/ 	.word	0x00000008
.L_2172:


//--------------------- .nv.info._ZN10layer_norm13ln_fwd_kernelINS_13Kernel_traitsIf13__nv_bfloat16fS2_fjLj1536ELj1ELj4ELj1ELj16ENS_18Kernel_traits_baseILj1536EfS2_fS2_fjLj128EEEEELb0ELb0ELb0ELb1EEEvNS_9FwdParamsE --------------------------
	.section	.nv.info._ZN10layer_norm13ln_fwd_kernelINS_13Kernel_traitsIf13__nv_bfloat16fS2_fjLj1536ELj1ELj4ELj1ELj16ENS_18Kernel_traits_baseILj1536EfS2_fS2_fjLj128EEEEELb0ELb0ELb0ELb1EEEvNS_9FwdParamsE,"",@"SHT_CUDA_INFO"
	.sectionflags	@""
	.align	4


	//----- nvinfo : EIATTR_CUDA_API_VERSION
	.align		4
        /*0000*/ 	.byte	0x04, 0x37
        /*0002*/ 	.short	(.L_2174 - .L_2173)
.L_2173:
        /*0004*/ 	.word	0x00000082


	//----- nvinfo : EIATTR_KPARAM_INFO
	.align		4
.L_2174:
        /*0008*/ 	.byte	0x04, 0x17
        /*000a*/ 	.short	(.L_2176 - .L_2175)
.L_2175:
        /*000c*/ 	.word	0x00000000
        /*0010*/ 	.short	0x0000
        /*0012*/ 	.short	0x0000
        /*0014*/ 	.byte	0x00, 0xf0, 0xa1, 0x03


	//----- nvinfo : EIATTR_SPARSE_MMA_MASK
	.align		4
.L_2176:
        /*0018*/ 	.byte	0x03, 0x50
        /*001a*/ 	.short	0x0000


	//----- nvinfo : EIATTR_MAXREG_COUNT
	.align		4
        /*001c*/ 	.byte	0x03, 0x1b
        /*001e*/ 	.short	0x00ff


	//----- nvinfo : EIATTR_MERCURY_ISA_VERSION
	.align		4
        /*0020*/ 	.byte	0x03, 0x5f
        /*0022*/ 	.short	0x0101


	//----- nvinfo : EIATTR_COOP_GROUP_MASK_REGIDS
	.align		4
        /*0024*/ 	.byte	0x04, 0x29
        /*0026*/ 	.short	(.L_2178 - .L_2177)


	//   ....[0]....
.L_2177:
        /*0028*/ 	.word	0xffffffff


	//   ....[1]....
        /*002c*/ 	.word	0xffffffff


	//   ....[2]....
        /*0030*/ 	.word	0xffffffff


	//   ....[3]....
        /*0034*/ 	.word	0xffffffff


	//   ....[4]....
        /*0038*/ 	.word	0xffffffff


	//   ....[5]....
        /*003c*/ 	.word	0xffffffff


	//   ....[6]....
        /*0040*/ 	.word	0xffffffff


	//   ....[7]....
        /*0044*/ 	.word	0xffffffff


	//   ....[8]....
        /*0048*/ 	.word	0xffffffff


	//   ....[9]....
        /*004c*/ 	.word	0xffffffff


	//   ....[10]....
        /*0050*/ 	.word	0xffffffff


	//   ....[11]....
        /*0054*/ 	.word	0xffffffff


	//   ....[12]....
        /*0058*/ 	.word	0xffffffff


	//   ....[13]....
        /*005c*/ 	.word	0xffffffff


	//   ....[14]....
        /*0060*/ 	.word	0xffffffff


	//   ....[15]....
        /*0064*/ 	.word	0xffffffff


	//   ....[16]....
        /*0068*/ 	.word	0xffffffff


	//   ....[17]....
        /*006c*/ 	.word	0xffffffff


	//   ....[18]....
        /*0070*/ 	.word	0xffffffff


	//   ....[19]....
        /*0074*/ 	.word	0xffffffff


	//   ....[20]....
        /*0078*/ 	.word	0x05000000


	//   ....[21]....
        /*007c*/ 	.word	0x05000000


	//   ....[22]....
        /*0080*/ 	.word	0x05000000


	//   ....[23]....
        /*0084*/ 	.word	0x05000000


	//   ....[24]....
        /*0088*/ 	.word	0x05000000


	//   ....[25]....
        /*008c*/ 	.word	0x05000000


	//   ....[26]....
        /*0090*/ 	.word	0x05000000


	//   ....[27]....
        /*0094*/ 	.word	0x05000000


	//   ....[28]....
        /*0098*/ 	.word	0x05000000


	//   ....[29]....
        /*009c*/ 	.word	0x05000000


	//   ....[30]....
        /*00a0*/ 	.word	0x05000000


	//   ....[31]....
        /*00a4*/ 	.word	0x05000000


	//   ....[32]....
        /*00a8*/ 	.word	0x05000000


	//   ....[33]....
        /*00ac*/ 	.word	0x05000000


	//   ....[34]....
        /*00b0*/ 	.word	0x05000000


	//   ....[35]....
        /*00b4*/ 	.word	0x05000000


	//   ....[36]....
        /*00b8*/ 	.word	0x05000000


	//   ....[37]....
        /*00bc*/ 	.word	0x05000000


	//   ....[38]....
        /*00c0*/ 	.word	0x05000000


	//   ....[39]....
        /*00c4*/ 	.word	0x05000000


	//----- nvinfo : EIATTR_COOP_GROUP_INSTR_OFFSETS
	.align		4
.L_2178:
        /*00c8*/ 	.byte	0x04, 0x28
        /*00ca*/ 	.short	(.L_2180 - .L_2179)


	//   ....[0]....
.L_2179:
        /*00cc*/ 	.word	0x00001d80


	//   ....[1]....
        /*00d0*/ 	.word	0x00001db0


	//   ....[2]....
        /*00d4*/ 	.word	0x00001dd0


	//   ....[3]....
        /*00d8*/ 	.word	0x00001df0


	//   ....[4]....
        /*00dc*/ 	.word	0x00001e10


	//   ....[5]....
        /*00e0*/ 	.word	0x00002440


	//   ....[6]....
        /*00e4*/ 	.word	0x00002460


	//   ....[7]....
        /*00e8*/ 	.word	0x00002480


	//   ....[8]....
        /*00ec*/ 	.word	0x000024a0


	//   ....[9]....
        /*00f0*/ 	.word	0x000024c0


	//   ....[10]....
        /*00f4*/ 	.word	0x00004630


	//   ....[11]....
        /*00f8*/ 	.word	0x00004660


	//   ....[12]....
        /*00fc*/ 	.word	0x00004680


	//   ....[13]....
        /*0100*/ 	.word	0x000046a0


	//   ....[14]....
        /*0104*/ 	.word	0x000046c0


	//   ....[15]....
        /*0108*/ 	.word	0x00004cf0


	//   ....[16]....
        /*010c*/ 	.word	0x00004d10


	//   ....[17]....
        /*0110*/ 	.word	0x00004d30


	//   ....[18]....
        /*0114*/ 	.word	0x00004d50


	//   ....[19]....
        /*0118*/ 	.word	0x00004d70


	//   ....[20]....
        /*011c*/ 	.word	0x00005a50


	//   ....[21]....
        /*0120*/ 	.word	0x00005ae0


	//   ....[22]....
        /*0124*/ 	.word	0x00005b40


	//   ....[23]....
        /*0128*/ 	.word	0x00005ba0


	//   ....[24]....
        /*012c*/ 	.word	0x00005c00


	//   ....[25]....
        /*0130*/ 	.word	0x00006270


	//   ....[26]....
        /*0134*/ 	.word	0x000062d0


	//   ....[27]....
        /*0138*/ 	.word	0x00006330


	//   ....[28]....
        /*013c*/ 	.word	0x00006390


	//   ....[29]....
        /*0140*/ 	.word	0x000063f0


	//   ....[30]....
        /*0144*/ 	.word	0x00006470


	//   ....[31]....
        /*0148*/ 	.word	0x00006500


	//   ....[32]....
        /*014c*/ 	.word	0x00006560


	//   ....[33]....
        /*0150*/ 	.word	0x000065c0


	//   ....[34]....
        /*0154*/ 	.word	0x00006620


	//   ....[35]....
        /*0158*/ 	.word	0x00006c90


	//   ....[36]....
        /*015c*/ 	.word	0x00006cf0


	//   ....[37]....
        /*0160*/ 	.word	0x00006d50


	//   ....[38]....
        /*0164*/ 	.word	0x00006db0


	//   ....[39]....
        /*0168*/ 	.word	0x00006e10


	//----- nvinfo : EIATTR_VRC_CTA_INIT_COUNT
	.align		4
.L_2180:
        /*016c*/ 	.byte	0x02, 0x4a
	.zero		1
	.zero		1


	//----- nvinfo : EIATTR_EXIT_INSTR_OFFSETS
	.align		4
        /*0170*/ 	.byte	0x04, 0x1c
        /*0172*/ 	.short	(.L_2182 - .L_2181)


	//   ....[0]....
.L_2181:
        /*0174*/ 	.word	0x00000510


	//   ....[1]....
        /*0178*/ 	.word	0x00003140


	//   ....[2]....
        /*017c*/ 	.word	0x000059f0


	//----- nvinfo : EIATTR_MAX_THREADS
	.align		4
.L_2182:
        /*0180*/ 	.byte	0x04, 0x05
        /*0182*/ 	.short	(.L_2184 - .L_2183)
.L_2183:
        /*0184*/ 	.word	0x00000080
        /*0188*/ 	.word	0x00000001
        /*018c*/ 	.word	0x00000001


	//----- nvinfo : EIATTR_CRS_STACK_SIZE
	.align		4
.L_2184:
        /*0190*/ 	.byte	0x04, 0x1e
        /*0192*/ 	.short	(.L_2186 - .L_2185)
.L_2185:
        /*0194*/ 	.word	0x00000000


	//----- nvinfo : EIATTR_CBANK_PARAM_SIZE
	.align		4
.L_2186:
        /*0198*/ 	.byte	0x03, 0x19
        /*019a*/ 	.short	0x00e8


	//----- nvinfo : EIATTR_PARAM_CBANK
	.align		4
        /*019c*/ 	.byte	0x04, 0x0a
        /*019e*/ 	.short	(.L_2188 - .L_2187)
	.align		4
.L_2187:
        /*01a0*/ 	.word	index@(.nv.constant0._ZN10layer_norm13ln_fwd_kernelINS_13Kernel_traitsIf13__nv_bfloat16fS2_fjLj1536ELj1ELj4ELj1ELj16ENS_18Kernel_traits_baseILj1536EfS2_fS2_fjLj128EEEEELb0ELb0ELb0ELb1EEEvNS_9FwdParamsE)
        /*01a4*/ 	.short	0x0380
        /*01a6*/ 	.short	0x00e8


	//----- nvinfo : EIATTR_SW_WAR
	.align		4
.L_2188:
        /*01a8*/ 	.byte	0x04, 0x36
        /*01aa*/ 	.short	(.L_2190 - .L_2189)
.L_2189:
        /*01ac*/ 	.word	0x00000008
.L_2190:


//--------------------- .nv.info._ZN10layer_norm13ln_fwd_kernelINS_13Kernel_traitsIf13__nv_bfloat16fS2_fjLj1536ELj1ELj4ELj1ELj16ENS_18Kernel_traits_baseILj1536EfS2_fS2_fjLj128EEEEELb0ELb0ELb1ELb0EEEvNS_9FwdParamsE --------------------------
	.section	.nv.info._ZN10layer_norm13ln_fwd_kernelINS_13Kernel_traitsIf13__nv_bfloat16fS2_fjLj1536ELj1ELj4ELj1ELj16ENS_18Kernel_traits_baseILj1536EfS2_fS2_fjLj128EEEEELb0ELb0ELb1ELb0EEEvNS_9FwdParamsE,"",@"SHT_CUDA_INFO"
	.sectionflags	@""
	.align	4


	//----- nvinfo : EIATTR_CUDA_API_VERSION
	.align		4
        /*0000*/ 	.byte	0x04, 0x37
        /*0002*/ 	.short	(.L_2192 - .L_2191)
.L_2191:
        /*0004*/ 	.word	0x00000082


	//----- nvinfo : EIATTR_KPARAM_INFO
	.align		4
.L_2192:
        /*0008*/ 	.byte	0x04, 0x17
        /*000a*/ 	.short	(.L_2194 - .L_2193)
.L_2193:
        /*000c*/ 	.word	0x00000000
        /*0010*/ 	.short	0x0000
        /*0012*/ 	.short	0x0000
        /*0014*/ 	.byte	0x00, 0xf0, 0xa1, 0x03


	//----- nvinfo : EIATTR_SPARSE_MMA_MASK
	.align		4
.L_2194:
        /*0018*/ 	.byte	0x03, 0x50
        /*001a*/ 	.short	0x0000


	//----- nvinfo : EIATTR_MAXREG_COUNT
	.align		4
        /*001c*/ 	.byte	0x03, 0x1b
        /*001e*/ 	.short	0x00ff


	//----- nvinfo : EIATTR_MERCURY_ISA_VERSION
	.align		4
        /*0020*/ 	.byte	0x03, 0x5f
        /*0022*/ 	.short	0x0101


	//----- nvinfo : EIATTR_COOP_GROUP_MASK_REGIDS
	.align		4
        /*0024*/ 	.byte	0x04, 0x29
        /*0026*/ 	.short	(.L_2196 - .L_2195)


	//   ....[0]....
.L_2195:
        /*0028*/ 	.word	0xffffffff


	//   ....[1]....
        /*002c*/ 	.word	0xffffffff


	//   ....[2]....
        /*0030*/ 	.word	0xffffffff


	//   ....[3]....
        /*0034*/ 	.word	0xffffffff


	//   ....[4]....
        /*0038*/ 	.word	0xffffffff


	//   ....[5]....
        /*003c*/ 	.word	0xffffffff


	//   ....[6]....
        /*0040*/ 	.word	0xffffffff


	//   ....[7]....
        /*0044*/ 	.word	0xffffffff


	//   ....[8]....
        /*0048*/ 	.word	0xffffffff


	//   ....[9]....
        /*004c*/ 	.word	0xffffffff


	//   ....[10]....
        /*0050*/ 	.word	0x0500009d


	//   ....[11]....
        /*0054*/ 	.word	0x0500009d


	//   ....[12]....
        /*0058*/ 	.word	0x0500009d


	//   ....[13]....
        /*005c*/ 	.word	0x0500009d


	//   ....[14]....
        /*0060*/ 	.word	0x0500009d


	//   ....[15]....
        /*0064*/ 	.word	0x0500009d


	//   ....[16]....
        /*0068*/ 	.word	0x0500009d


	//   ....[17]....
        /*006c*/ 	.word	0x0500009d


	//   ....[18]....
        /*0070*/ 	.word	0x0500009d


	//   ....[19]....
        /*0074*/ 	.word	0x0500009d


	//----- nvinfo : EIATTR_COOP_GROUP_INSTR_OFFSETS
	.align		4
.L_2196:
        /*0078*/ 	.byte	0x04, 0x28
        /*007a*/ 	.short	(.L_2198 - .L_2197)


	//   ....[0]....
.L_2197:
        /*007c*/ 	.word	0x00002f80


	//   ....[1]....
        /*0080*/ 	.word	0x00002fc0


	//   ....[2]....
        /*0084*/ 	.word	0x00002fe0


	//   ....[3]....
        /*0088*/ 	.word	0x00003000


	//   ....[4]....
        /*008c*/ 	.word	0x00003020


	//   ....[5]....
        /*0090*/ 	.word	0x00003660


	//   ....[6]....
        /*0094*/ 	.word	0x00003680


	//   ....[7]....
        /*0098*/ 	.word	0x000036a0


	//   ....[8]....
        /*009c*/ 	.word	0x000036c0


	//   ....[9]....
        /*00a0*/ 	.word	0x000036e0


	//   ....[10]....
        /*00a4*/ 	.word	0x00004650


	//   ....[11]....
        /*00a8*/ 	.word	0x000046e0


	//   ....[12]....
        /*00ac*/ 	.word	0x00004740


	//   ....[13]....
        /*00b0*/ 	.word	0x000047a0


	//   ....[14]....
        /*00b4*/ 	.word	0x00004800


	//   ....[15]....
        /*00b8*/ 	.word	0x00004ea0


	//   ....[16]....
        /*00bc*/ 	.word	0x00004f00


	//   ....[17]....
        /*00c0*/ 	.word	0x00004f50


	//   ....[18]....
        /*00c4*/ 	.word	0x00004fb0


	//   ....[19]....
        /*00c8*/ 	.word	0x00005010


	//----- nvinfo : EIATTR_VRC_CTA_INIT_COUNT
	.align		4
.L_2198:
        /*00cc*/ 	.byte	0x02, 0x4a
	.zero		1
	.zero		1


	//----- nvinfo : EIATTR_EXIT_INSTR_OFFSETS
	.align		4
        /*00d0*/ 	.byte	0x04, 0x1c
        /*00d2*/ 	.short	(.L_2200 - .L_2199)


	//   ....[0]....
.L_2199:
        /*00d4*/ 	.word	0x00000920


	//   ....[1]....
        /*00d8*/ 	.word	0x000045e0


	//----- nvinfo : EIATTR_MAX_THREADS
	.align		4
.L_2200:
        /*00dc*/ 	.byte	0x04, 0x05
        /*00de*/ 	.short	(.L_2202 - .L_2201)
.L_2201:
        /*00e0*/ 	.word	0x00000080
        /*00e4*/ 	.word	0x00000001
        /*00e8*/ 	.word	0x00000001


	//----- nvinfo : EIATTR_CRS_STACK_SIZE
	.align		4
.L_2202:
        /*00ec*/ 	.byte	0x04, 0x1e
        /*00ee*/ 	.short	(.L_2204 - .L_2203)
.L_2203:
        /*00f0*/ 	.word	0x00000000


	//----- nvinfo : EIATTR_CBANK_PARAM_SIZE
	.align		4
.L_2204:
        /*00f4*/ 	.byte	0x03, 0x19
        /*00f6*/ 	.short	0x00e8


	//----- nvinfo : EIATTR_PARAM_CBANK
	.align		4
        /*00f8*/ 	.byte	0x04, 0x0a
        /*00fa*/ 	.short	(.L_2206 - .L_2205)
	.align		4
.L_2205:
        /*00fc*/ 	.word	index@(.nv.constant0._ZN10layer_norm13ln_fwd_kernelINS_13Kernel_traitsIf13__nv_bfloat16fS2_fjLj1536ELj1ELj4ELj1ELj16ENS_18Kernel_traits_baseILj1536EfS2_fS2_fjLj128EEEEELb0ELb0ELb1ELb0EEEvNS_9FwdParamsE)
        /*0100*/ 	.short	0x0380
        /*0102*/ 	.short	0x00e8


	//----- nvinfo : EIATTR_SW_WAR
	.align		4
.L_2206:
        /*0104*/ 	.byte	0x04, 0x36
        /*0106*/ 	.short	(.L_2208 - .L_2207)
.L_2207:
        /*0108*/ 	.word	0x00000008
.L_2208:


//--------------------- .nv.info._ZN10layer_norm13ln_fwd_kernelINS_13Kernel_traitsIf13__nv_bfloat16fS2_fjLj1536ELj1ELj4ELj1ELj16ENS_18Kernel_traits_baseILj1536EfS2_fS2_fjLj128EEEEELb0ELb0ELb1ELb1EEEvNS_9FwdParamsE --------------------------
	.section	.nv.info._ZN10layer_norm13ln_fwd_kernelINS_13Kernel_traitsIf13__nv_bfloat16fS2_fjLj1536ELj1ELj4ELj1ELj16ENS_18Kernel_traits_baseILj1536EfS2_fS2_fjLj128EEEEELb0ELb0ELb1ELb1EEEvNS_9FwdParamsE,"",@"SHT_CUDA_INFO"
	.sectionflags	@""
	.align	4


	//----- nvinfo : EIATTR_CUDA_API_VERSION
	.align		4
        /*0000*/ 	.byte	0x04, 0x37
        /*0002*/ 	.short	(.L_2210 - .L_2209)
.L_2209:
        /*0004*/ 	.word	0x00000082


	//----- nvinfo : EIATTR_KPARAM_INFO
	.align		4
.L_2210:
        /*0008*/ 	.byte	0x04, 0x17
        /*000a*/ 	.short	(.L_2212 - .L_2211)
.L_2211:
        /*000c*/ 	.word	0x00000000
        /*0010*/ 	.short	0x0000
        /*0012*/ 	.short	0x0000
        /*0014*/ 	.byte	0x00, 0xf0, 0xa1, 0x03


	//----- nvinfo : EIATTR_SPARSE_MMA_MASK
	.align		4
.L_2212:
        /*0018*/ 	.byte	0x03, 0x50
        /*001a*/ 	.short	0x0000


	//----- nvinfo : EIATTR_MAXREG_COUNT
	.align		4
        /*001c*/ 	.byte	0x03, 0x1b
        /*001e*/ 	.short	0x00ff


	//----- nvinfo : EIATTR_MERCURY_ISA_VERSION
	.align		4
        /*0020*/ 	.byte	0x03, 0x5f
        /*0022*/ 	.short	0x0101


	//----- nvinfo : EIATTR_COOP_GROUP_MASK_REGIDS
	.align		4
        /*0024*/ 	.byte	0x04, 0x29
        /*0026*/ 	.short	(.L_2214 - .L_2213)


	//   ....[0]....
.L_2213:
        /*0028*/ 	.word	0xffffffff


	//   ....[1]....
        /*002c*/ 	.word	0xffffffff


	//   ....[2]....
        /*0030*/ 	.word	0xffffffff


	//   ....[3]....
        /*0034*/ 	.word	0xffffffff


	//   ....[4]....
        /*0038*/ 	.word	0xffffffff


	//   ....[5]....
        /*003c*/ 	.word	0xffffffff


	//   ....[6]....
        /*0040*/ 	.word	0xffffffff


	//   ....[7]....
        /*0044*/ 	.word	0xffffffff


	//   ....[8]....
        /*0048*/ 	.word	0xffffffff


	//   ....[9]....
        /*004c*/ 	.word	0xffffffff


	//   ....[10]....
        /*0050*/ 	.word	0x0500009c


	//   ....[11]....
        /*0054*/ 	.word	0x0500009c


	//   ....[12]....
        /*0058*/ 	.word	0x0500009c


	//   ....[13]....
        /*005c*/ 	.word	0x0500009c


	//   ....[14]....
        /*0060*/ 	.word	0x0500009c


	//   ....[15]....
        /*0064*/ 	.word	0x0500009c


	//   ....[16]....
        /*0068*/ 	.word	0x0500009c


	//   ....[17]....
        /*006c*/ 	.word	0x0500009c


	//   ....[18]....
        /*0070*/ 	.word	0x0500009c


	//   ....[19]....
        /*0074*/ 	.word	0x0500009c


	//----- nvinfo : EIATTR_COOP_GROUP_INSTR_OFFSETS
	.align		4
.L_2214:
        /*0078*/ 	.byte	0x04, 0x28
        /*007a*/ 	.short	(.L_2216 - .L_2215)


	//   ....[0]....
.L_2215:
        /*007c*/ 	.word	0x000026a0


	//   ....[1]....
        /*0080*/ 	.word	0x000026d0


	//   ....[2]....
        /*0084*/ 	.word	0x000026f0


	//   ....[3]....
        /*0088*/ 	.word	0x00002710


	//   ....[4]....
        /*008c*/ 	.word	0x00002730


	//   ....[5]....
        /*0090*/ 	.word	0x00002d60


	//   ....[6]....
        /*0094*/ 	.word	0x00002d80


	//   ....[7]....
        /*0098*/ 	.word	0x00002da0


	//   ....[8]....
        /*009c*/ 	.word	0x00002dc0


	//   ....[9]....
        /*00a0*/ 	.word	0x00002de0


	//   ....[10]....
        /*00a4*/ 	.word	0x00003bb0


	//   ....[11]....
        /*00a8*/ 	.word	0x00003c60


	//   ....[12]....
        /*00ac*/ 	.word	0x00003cd0


	//   ....[13]....
        /*00b0*/ 	.word	0x00003d40


	//   ....[14]....
        /*00b4*/ 	.word	0x00003db0


	//   ....[15]....
        /*00b8*/ 	.word	0x00004440


	//   ....[16]....
        /*00bc*/ 	.word	0x000044b0


	//   ....[17]....
        /*00c0*/ 	.word	0x00004520


	//   ....[18]....
        /*00c4*/ 	.word	0x00004590


	//   ....[19]....
        /*00c8*/ 	.word	0x00004600


	//----- nvinfo : EIATTR_VRC_CTA_INIT_COUNT
	.align		4
.L_2216:
        /*00cc*/ 	.byte	0x02, 0x4a
	.zero		1
	.zero		1


	//----- nvinfo : EIATTR_EXIT_INSTR_OFFSETS
	.align		4
        /*00d0*/ 	.byte	0x04, 0x1c
        /*00d2*/ 	.short	(.L_2218 - .L_2217)


	//   ....[0]....
.L_2217:
        /*00d4*/ 	.word	0x00000540


	//   ....[1]....
        /*00d8*/ 	.word	0x00003b40


	//----- nvinfo : EIATTR_MAX_THREADS
	.align		4
.L_2218:
        /*00dc*/ 	.byte	0x04, 0x05
        /*00de*/ 	.short	(.L_2220 - .L_2219)
.L_2219:
        /*00e0*/ 	.word	0x00000080
        /*00e4*/ 	.word	0x00000001
        /*00e8*/ 	.word	0x00000001


	//----- nvinfo : EIATTR_CRS_STACK_SIZE
	.align		4
.L_2220:
        /*00ec*/ 	.byte	0x04, 0x1e
        /*00ee*/ 	.short	(.L_2222 - .L_2221)
.L_2221:
        /*00f0*/ 	.word	0x00000000


	//----- nvinfo : EIATTR_CBANK_PARAM_SIZE
	.align		4
.L_2222:
        /*00f4*/ 	.byte	0x03, 0x19
        /*00f6*/ 	.short	0x00e8


	//----- nvinfo : EIATTR_PARAM_CBANK
	.align		4
        /*00f8*/ 	.byte	0x04, 0x0a
        /*00fa*/ 	.short	(.L_2224 - .L_2223)
	.align		4
.L_2223:
        /*00fc*/ 	.word	index@(.nv.constant0._ZN10layer_norm13ln_fwd_kernelINS_13Kernel_traitsIf13__nv_bfloat16fS2_fjLj1536ELj1ELj4ELj1ELj16ENS_18Kernel_traits_baseILj1536EfS2_fS2_fjLj128EEEEELb0ELb0ELb1ELb1EEEvNS_9FwdParamsE)
        /*0100*/ 	.short	0x0380
        /*0102*/ 	.short	0x00e8


	//----- nvinfo : EIATTR_SW_WAR
	.align		4
.L_2224:
        /*0104*/ 	.byte	0x04, 0x36
        /*0106*/ 	.short	(.L_2226 - .L_2225)
.L_2225:
        /*0108*/ 	.word	0x00000008
.L_2226:


//--------------------- .nv.info._ZN10layer_norm13ln_fwd_kernelINS_13Kernel_traitsIf13__nv_bfloat16fS2_fjLj1536ELj1ELj4ELj1ELj16ENS_18Kernel_traits_baseILj1536EfS2_fS2_fjLj128EEEEELb0ELb1ELb0ELb0EEEvNS_9FwdParamsE --------------------------
	.section	.nv.info._ZN10layer_norm13ln_fwd_kernelINS_13Kernel_traitsIf13__nv_bfloat16fS2_fjLj1536ELj1ELj4ELj1ELj16ENS_18Kernel_traits_baseILj1536EfS2_fS2_fjLj128EEEEELb0ELb1ELb0ELb0EEEvNS_9FwdParamsE,"",@"SHT_CUDA_INFO"
	.sectionflags	@""
	.align	4


	//----- nvinfo : EIATTR_CUDA_API_VERSION
	.align		4
        /*0000*/ 	.byte	0x04, 0x37
        /*0002*/ 	.short	(.L_2228 - .L_2227)
.L_2227:
        /*0004*/ 	.word	0x00000082


	//----- nvinfo : EIATTR_KPARAM_INFO
	.align		4
.L_2228:
        /*0008*/ 	.byte	0x04, 0x17
        /*000a*/ 	.short	(.L_2230 - .L_2229)
.L_2229:
        /*000c*/ 	.word	0x00000000
        /*0010*/ 	.short	0x0000
        /*0012*/ 	.short	0x0000
        /*0014*/ 	.byte	0x00, 0xf0, 0xa1, 0x03


	//----- nvinfo : EIATTR_SPARSE_MMA_MASK
	.align		4
.L_2230:
        /*0018*/ 	.byte	0x03, 0x50
        /*001a*/ 	.short	0x0000


	//----- nvinfo : EIATTR_MAXREG_COUNT
	.align		4
        /*001c*/ 	.byte	0x03, 0x1b
        /*001e*/ 	.short	0x00ff


	//----- nvinfo : EIATTR_MERCURY_ISA_VERSION
	.align		4
        /*0020*/ 	.byte	0x03, 0x5f
        /*0022*/ 	.short	0x0101


	//----- nvinfo : EIATTR_COOP_GROUP_MASK_REGIDS
	.align		4
        /*0024*/ 	.byte	0x04, 0x29
        /*0026*/ 	.short	(.L_2232 - .L_2231)


	//   ....[0]....
.L_2231:
        /*0028*/ 	.word	0xffffffff


	//   ....[1]....
        /*002c*/ 	.word	0xffffffff


	//   ....[2]....
        /*0030*/ 	.word	0xffffffff


	//   ....[3]....
        /*0034*/ 	.word	0xffffffff


	//   ....[4]....
        /*0038*/ 	.word	0xffffffff


	//   ....[5]....
        /*003c*/ 	.word	0xffffffff


	//   ....[6]....
        /*0040*/ 	.word	0xffffffff


	//   ....[7]....
        /*0044*/ 	.word	0xffffffff


	//   ....[8]....
        /*0048*/ 	.word	0xffffffff


	//   ....[9]....
        /*004c*/ 	.word	0xffffffff


	//   ....[10]....
        /*0050*/ 	.word	0x050000d7


	//   ....[11]....
        /*0054*/ 	.word	0x050000d7


	//   ....[12]....
        /*0058*/ 	.word	0x050000d7


	//   ....[13]....
        /*005c*/ 	.word	0x050000d7


	//   ....[14]....
        /*0060*/ 	.word	0x050000d7


	//   ....[15]....
        /*0064*/ 	.word	0x050000d7


	//   ....[16]....
        /*0068*/ 	.word	0x050000d7


	//   ....[17]....
        /*006c*/ 	.word	0x050000d7


	//   ....[18]....
        /*0070*/ 	.word	0x050000d7


	//   ....[19]....
        /*0074*/ 	.word	0x050000d7


	//----- nvinfo : EIATTR_COOP_GROUP_INSTR_OFFSETS
	.align		4
.L_2232:
        /*0078*/ 	.byte	0x04, 0x28
        /*007a*/ 	.short	(.L_2234 - .L_2233)


	//   ....[0]....
.L_2233:
        /*007c*/ 	.word	0x00002df0


	//   ....[1]....
        /*0080*/ 	.word	0x00002e30


	//   ....[2]....
        /*0084*/ 	.word	0x00002e50


	//   ....[3]....
        /*0088*/ 	.word	0x00002e70


	//   ....[4]....
        /*008c*/ 	.word	0x00002e90


	//   ....[5]....
        /*0090*/ 	.word	0x000034d0


	//   ....[6]....
        /*0094*/ 	.word	0x000034f0


	//   ....[7]....
        /*0098*/ 	.word	0x00003510


	//   ....[8]....
        /*009c*/ 	.word	0x00003530


	//   ....[9]....
        /*00a0*/ 	.word	0x00003550


	//   ....[10]....
        /*00a4*/ 	.word	0x00004460


	//   ....[11]....
        /*00a8*/ 	.word	0x00004510


	//   ....[12]....
        /*00ac*/ 	.word	0x00004580


	//   ....[13]....
        /*00b0*/ 	.word	0x000045f0


	//   ....[14]....
        /*00b4*/ 	.word	0x00004660


	//   ....[15]....
        /*00b8*/ 	.word	0x00004d00


	//   ....[16]....
        /*00bc*/ 	.word	0x00004d70


	//   ....[17]....
        /*00c0*/ 	.word	0x00004de0


	//   ....[18]....
        /*00c4*/ 	.word	0x00004e50


	//   ....[19]....
        /*00c8*/ 	.word	0x00004ec0


	//----- nvinfo : EIATTR_VRC_CTA_INIT_COUNT
	.align		4
.L_2234:
        /*00cc*/ 	.byte	0x02, 0x4a
	.zero		1
	.zero		1


	//----- nvinfo : EIATTR_EXIT_INSTR_OFFSETS
	.align		4
        /*00d0*/ 	.byte	0x04, 0x1c
        /*00d2*/ 	.short	(.L_2236 - .L_2235)


	//   ....[0]....
.L_2235:
        /*00d4*/ 	.word	0x00000be0


	//   ....[1]....
        /*00d8*/ 	.word	0x000043f0


	//----- nvinfo : EIATTR_MAX_THREADS
	.align		4
.L_2236:
        /*00dc*/ 	.byte	0x04, 0x05
        /*00de*/ 	.short	(.L_2238 - .L_2237)
.L_2237:
        /*00e0*/ 	.word	0x00000080
        /*00e4*/ 	.word	0x00000001
        /*00e8*/ 	.word	0x00000001


	//----- nvinfo : EIATTR_CRS_STACK_SIZE
	.align		4
.L_2238:
        /*00ec*/ 	.byte	0x04, 0x1e
        /*00ee*/ 	.short	(.L_2240 - .L_2239)
.L_2239:
        /*00f0*/ 	.word	0x00000000


	//----- nvinfo : EIATTR_CBANK_PARAM_SIZE
	.align		4
.L_2240:
        /*00f4*/ 	.byte	0x03, 0x19
        /*00f6*/ 	.short	0x00e8


	//----- nvinfo : EIATTR_PARAM_CBANK
	.align		4
        /*00f8*/ 	.byte	0x04, 0x0a
        /*00fa*/ 	.short	(.L_2242 - .L_2241)
	.align		4
.L_2241:
        /*00fc*/ 	.word	index@(.nv.constant0._ZN10layer_norm13ln_fwd_kernelINS_13Kernel_traitsIf13__nv_bfloat16fS2_fjLj1536ELj1ELj4ELj1ELj16ENS_18Kernel_traits_baseILj1536EfS2_fS2_fjLj128EEEEELb0ELb1ELb0ELb0EEEvNS_9FwdParamsE)
        /*0100*/ 	.short	0x0380
        /*0102*/ 	.short	0x00e8


	//----- nvinfo : EIATTR_SW_WAR
	.align		4
.L_2242:
        /*0104*/ 	.byte	0x04, 0x36
        /*0106*/ 	.short	(.L_2244 - .L_2243)
.L_2243:
        /*0108*/ 	.word	0x00000008
.L_2244:


//--------------------- .nv.info._ZN10layer_norm13ln_fwd_kernelINS_13Kernel_traitsIf13__nv_bfloat16fS2_fjLj1536ELj1ELj4ELj1ELj16ENS_18Kernel_traits_baseILj1536EfS2_fS2_fjLj128EEEEELb0ELb1ELb0ELb1EEEvNS_9FwdParamsE --------------------------
	.section	.nv.info._ZN10layer_norm13ln_fwd_kernelINS_13Kernel_traitsIf13__nv_bfloat16fS2_fjLj1536ELj1ELj4ELj1ELj16ENS_18Kernel_traits_baseILj1536EfS2_fS2_fjLj128EEEEELb0ELb1ELb0ELb1EEEvNS_9FwdParamsE,"",@"SHT_CUDA_INFO"
	.sectionflags	@""
	.align	4


	//----- nvinfo : EIATTR_CUDA_API_VERSION
	.align		4
        /*0000*/ 	.byte	0x04, 0x37
        /*0002*/ 	.short	(.L_2246 - .L_2245)
.L_2245:
        /*0004*/ 	.word	0x00000082


	//----- nvinfo : EIATTR_KPARAM_INFO
	.align		4
.L_2246:
        /*0008*/ 	.byte	0x04, 0x17
        /*000a*/ 	.short	(.L_2248 - .L_2247)
.L_2247:
        /*000c*/ 	.word	0x00000000
        /*0010*/ 	.short	0x0000
        /*0012*/ 	.short	0x0000
        /*0014*/ 	.byte	0x00, 0xf0, 0xa1, 0x03


	//----- nvinfo : EIATTR_SPARSE_MMA_MASK
	.align		4
.L_2248:
        /*0018*/ 	.byte	0x03, 0x50
        /*001a*/ 	.short	0x0000


	//----- nvinfo : EIATTR_MAXREG_COUNT
	.align		4
        /*001c*/ 	.byte	0x03, 0x1b
        /*001e*/ 	.short	0x00ff


	//----- nvinfo : EIATTR_MERCURY_ISA_VERSION
	.align		4
        /*0020*/ 	.byte	0x03, 0x5f
        /*0022*/ 	.short	0x0101


	//----- nvinfo : EIATTR_COOP_GROUP_MASK_REGIDS
	.align		4
        /*0024*/ 	.byte	0x04, 0x29
        /*0026*/ 	.short	(.L_2250 - .L_2249)


	//   ....[0]....
.L_2249:
        /*0028*/ 	.word	0xffffffff


	//   ....[1]....
        /*002c*/ 	.word	0xffffffff


	//   ....[2]....
        /*0030*/ 	.word	0xffffffff


	//   ....[3]....
        /*0034*/ 	.word	0xffffffff


	//   ....[4]....
        /*0038*/ 	.word	0xffffffff


	//   ....[5]....
        /*003c*/ 	.word	0xffffffff


	//   ....[6]....
        /*0040*/ 	.word	0xffffffff


	//   ....[7]....
        /*0044*/ 	.word	0xffffffff


	//   ....[8]....
        /*0048*/ 	.word	0xffffffff


	//   ....[9]....
        /*004c*/ 	.word	0xffffffff


	//   ....[10]....
        /*0050*/ 	.word	0x050000d9


	//   ....[11]....
        /*0054*/ 	.word	0x050000d9


	//   ....[12]....
        /*0058*/ 	.word	0x050000d9


	//   ....[13]....
        /*005c*/ 	.word	0x050000d9


	//   ....[14]....
        /*0060*/ 	.word	0x050000d9


	//   ....[15]....
        /*0064*/ 	.word	0x050000d9


	//   ....[16]....
        /*0068*/ 	.word	0x050000d9


	//   ....[17]....
        /*006c*/ 	.word	0x050000d9


	//   ....[18]....
        /*0070*/ 	.word	0x050000d9


	//   ....[19]....
        /*0074*/ 	.word	0x050000d9


	//----- nvinfo : EIATTR_COOP_GROUP_INSTR_OFFSETS
	.align		4
.L_2250:
        /*0078*/ 	.byte	0x04, 0x28
        /*007a*/ 	.short	(.L_2252 - .L_2251)


	//   ....[0]....
.L_2251:
        /*007c*/ 	.word	0x000024d0


	//   ....[1]....
        /*0080*/ 	.word	0x000024f0


	//   ....[2]....
        /*0084*/ 	.word	0x00002510


	//   ....[3]....
        /*0088*/ 	.word	0x00002540


	//   ....[4]....
        /*008c*/ 	.word	0x00002560


	//   ....[5]....
        /*0090*/ 	.word	0x00002b90


	//   ....[6]....
        /*0094*/ 	.word	0x00002bb0


	//   ....[7]....
        /*0098*/ 	.word	0x00002bd0


	//   ....[8]....
        /*009c*/ 	.word	0x00002bf0


	//   ....[9]....
        /*00a0*/ 	.word	0x00002c10


	//   ....[10]....
        /*00a4*/ 	.word	0x00003900


	//   ....[11]....
        /*00a8*/ 	.word	0x000039a0


	//   ....[12]....
        /*00ac*/ 	.word	0x00003a10


	//   ....[13]....
        /*00b0*/ 	.word	0x00003a90


	//   ....[14]....
        /*00b4*/ 	.word	0x00003b00


	//   ....[15]....
        /*00b8*/ 	.word	0x00004180


	//   ....[16]....
        /*00bc*/ 	.word	0x000041f0


	//   ....[17]....
        /*00c0*/ 	.word	0x00004260


	//   ....[18]....
        /*00c4*/ 	.word	0x000042d0


	//   ....[19]....
        /*00c8*/ 	.word	0x00004340


	//----- nvinfo : EIATTR_VRC_CTA_INIT_COUNT
	.align		4
.L_2252:
        /*00cc*/ 	.byte	0x02, 0x4a
	.zero		1
	.zero		1


	//----- nvinfo : EIATTR_EXIT_INSTR_OFFSETS
	.align		4
        /*00d0*/ 	.byte	0x04, 0x1c
        /*00d2*/ 	.short	(.L_2254 - .L_2253)


	//   ....[0]....
.L_2253:
        /*00d4*/ 	.word	0x000006d0


	//   ....[1]....
        /*00d8*/ 	.word	0x00003890


	//----- nvinfo : EIATTR_MAX_THREADS
	.align		4
.L_2254:
        /*00dc*/ 	.byte	0x04, 0x05
        /*00de*/ 	.short	(.L_2256 - .L_2255)
.L_2255:
        /*00e0*/ 	.word	0x00000080
        /*00e4*/ 	.word	0x00000001
        /*00e8*/ 	.word	0x00000001


	//----- nvinfo : EIATTR_CRS_STACK_SIZE
	.align		4
.L_2256:
        /*00ec*/ 	.byte	0x04, 0x1e
        /*00ee*/ 	.short	(.L_2258 - .L_2257)
.L_2257:
        /*00f0*/ 	.word	0x00000000


	//----- nvinfo : EIATTR_CBANK_PARAM_SIZE
	.align		4
.L_2258:
        /*00f4*/ 	.byte	0x03, 0x19
        /*00f6*/ 	.short	0x00e8


	//----- nvinfo : EIATTR_PARAM_CBANK
	.align		4
        /*00f8*/ 	.byte	0x04, 0x0a
        /*00fa*/ 	.short	(.L_2260 - .L_2259)
	.align		4
.L_2259:
        /*00fc*/ 	.word	index@(.nv.constant0._ZN10layer_norm13ln_fwd_kernelINS_13Kernel_traitsIf13__nv_bfloat16fS2_fjLj1536ELj1ELj4ELj1ELj16ENS_18Kernel_traits_baseILj1536EfS2_fS2_fjLj128EEEEELb0ELb1ELb0ELb1EEEvNS_9FwdParamsE)
        /*0100*/ 	.short	0x0380
        /*0102*/ 	.short	0x00e8


	//----- nvinfo : EIATTR_SW_WAR
	.align		4
.L_2260:
        /*0104*/ 	.byte	0x04, 0x36
        /*0106*/ 	.short	(.L_2262 - .L_2261)
.L_2261:
        /*0108*/ 	.word	0x00000008
.L_2262:


//--------------------- .nv.info._ZN10layer_norm13ln_fwd_kernelINS_13Kernel_traitsIf13__nv_bfloat16fS2_fjLj1536ELj1ELj4ELj1ELj16ENS_18Kernel_traits_baseILj1536EfS2_fS2_fjLj128EEEEELb0ELb1ELb1ELb0EEEvNS_9FwdParamsE --------------------------
	.section	.nv.info._ZN10layer_norm13ln_fwd_kernelINS_13Kernel_traitsIf13__nv_bfloat16fS2_fjLj1536ELj1ELj4ELj1ELj16ENS_18Kernel_traits_baseILj1536EfS2_fS2_fjLj128EEEEELb0ELb1ELb1ELb0EEEvNS_9FwdParamsE,"",@"SHT_CUDA_INFO"
	.sectionflags	@""
	.align	4


	//----- nvinfo : EIATTR_CUDA_API_VERSION
	.align		4
        /*0000*/ 	.byte	0x04, 0x37
        /*0002*/ 	.short	(.L_2264 - .L_2263)
.L_2263:
        /*0004*/ 	.word	0x00000082


	//----- nvinfo : EIATTR_KPARAM_INFO
	.align		4
.L_2264:
        /*0008*/ 	.byte	0x04, 0x17
        /*000a*/ 	.short	(.L_2266 - .L_2265)
.L_2265:
        /*000c*/ 	.word	0x00000000
        /*0010*/ 	.short	0x0000
        /*0012*/ 	.short	0x0000
        /*0014*/ 	.byte	0x00, 0xf0, 0xa1, 0x03


	//----- nvinfo : EIATTR_SPARSE_MMA_MASK
	.align		4
.L_2266:
        /*0018*/ 	.byte	0x03, 0x50
        /*001a*/ 	.short	0x0000


	//----- nvinfo : EIATTR_MAXREG_COUNT
	.align		4
        /*001c*/ 	.byte	0x03, 0x1b
        /*001e*/ 	.short	0x00ff


	//----- nvinfo : EIATTR_MERCURY_ISA_VERSION
	.align		4
        /*0020*/ 	.byte	0x03, 0x5f
        /*0022*/ 	.short	0x0101


	//----- nvinfo : EIATTR_COOP_GROUP_MASK_REGIDS
	.align		4
        /*0024*/ 	.byte	0x04, 0x29
        /*0026*/ 	.short	(.L_2268 - .L_2267)


	//   ....[0]....
.L_2267:
        /*0028*/ 	.word	0xffffffff


	//   ....[1]....
        /*002c*/ 	.word	0xffffffff


	//   ....[2]....
        /*0030*/ 	.word	0xffffffff


	//   ....[3]....
        /*0034*/ 	.word	0xffffffff


	//   ....[4]....
        /*0038*/ 	.word	0xffffffff


	//   ....[5]....
        /*003c*/ 	.word	0xffffffff


	//   ....[6]....
        /*0040*/ 	.word	0xffffffff


	//   ....[7]....
        /*0044*/ 	.word	0xffffffff


	//   ....[8]....
        /*0048*/ 	.word	0xffffffff


	//   ....[9]....
        /*004c*/ 	.word	0xffffffff


	//   ....[10]....
        /*0050*/ 	.word	0x050000dc


	//   ....[11]....
        /*0054*/ 	.word	0x050000dc


	//   ....[12]....
        /*0058*/ 	.word	0x050000dc


	//   ....[13]....
        /*005c*/ 	.word	0x050000dc


	//   ....[14]....
        /*0060*/ 	.word	0x050000dc


	//   ....[15]....
        /*0064*/ 	.word	0x050000dc


	//   ....[16]....
        /*0068*/ 	.word	0x050000dc


	//   ....[17]....
        /*006c*/ 	.word	0x050000dc


	//   ....[18]....
        /*0070*/ 	.word	0x050000dc


	//   ....[19]....
        /*0074*/ 	.word	0x050000dc


	//----- nvinfo : EIATTR_COOP_GROUP_INSTR_OFFSETS
	.align		4
.L_2268:
        /*0078*/ 	.byte	0x04, 0x28
        /*007a*/ 	.short	(.L_2270 - .L_2269)


	//   ....[0]....
.L_2269:
        /*007c*/ 	.word	0x00003ac0


	//   ....[1]....
        /*0080*/ 	.word	0x00003ae0


	//   ....[2]....
        /*0084*/ 	.word	0x00003b00


	//   ....[3]....
        /*0088*/ 	.word	0x00003b30


	//   ....[4]....
        /*008c*/ 	.word	0x00003b50


	//   ....[5]....
        /*0090*/ 	.word	0x00004190


	//   ....[6]....
        /*0094*/ 	.word	0x000041b0


	//   ....[7]....
        /*0098*/ 	.word	0x000041d0


	//   ....[8]....
        /*009c*/ 	.word	0x000041f0


	//   ....[9]....
        /*00a0*/ 	.word	0x00004210


	//   ....[10]....
        /*00a4*/ 	.word	0x000051a0


	//   ....[11]....
        /*00a8*/ 	.word	0x00005240


	//   ....[12]....
        /*00ac*/ 	.word	0x000052b0


	//   ....[13]....
        /*00b0*/ 	.word	0x00005330


	//   ....[14]....
        /*00b4*/ 	.word	0x000053a0


	//   ....[15]....
        /*00b8*/ 	.word	0x00005a30


	//   ....[16]....
        /*00bc*/ 	.word	0x00005aa0


	//   ....[17]....
        /*00c0*/ 	.word	0x00005b10


	//   ....[18]....
        /*00c4*/ 	.word	0x00005b80


	//   ....[19]....
        /*00c8*/ 	.word	0x00005bf0


	//----- nvinfo : EIATTR_VRC_CTA_INIT_COUNT
	.align		4
.L_2270:
        /*00cc*/ 	.byte	0x02, 0x4a
	.zero		1
	.zero		1


	//----- nvinfo : EIATTR_EXIT_INSTR_OFFSETS
	.align		4
        /*00d0*/ 	.byte	0x04, 0x1c
        /*00d2*/ 	.short	(.L_2272 - .L_2271)


	//   ....[0]....
.L_2271:
        /*00d4*/ 	.word	0x00000c20


	//   ....[1]....
        /*00d8*/ 	.word	0x00005130


	//----- nvinfo : EIATTR_MAX_THREADS
	.align		4
.L_2272:
        /*00dc*/ 	.byte	0x04, 0x05
        /*00de*/ 	.short	(.L_2274 - .L_2273)
.L_2273:
        /*00e0*/ 	.word	0x00000080
        /*00e4*/ 	.word	0x00000001
        /*00e8*/ 	.word	0x00000001


	//----- nvinfo : EIATTR_CRS_STACK_SIZE
	.align		4
.L_2274:
        /*00ec*/ 	.byte	0x04, 0x1e
        /*00ee*/ 	.short	(.L_2276 - .L_2275)
.L_2275:
        /*00f0*/ 	.word	0x00000000


	//----- nvinfo : EIATTR_CBANK_PARAM_SIZE
	.align		4
.L_2276:
        /*00f4*/ 	.byte	0x03, 0x19
        /*00f6*/ 	.short	0x00e8


	//----- nvinfo : EIATTR_PARAM_CBANK
	.align		4
        /*00f8*/ 	.byte	0x04, 0x0a
        /*00fa*/ 	.short	(.L_2278 - .L_2277)
	.align		4
.L_2277:
        /*00fc*/ 	.word	index@(.nv.constant0._ZN10layer_norm13ln_fwd_kernelINS_13Kernel_traitsIf13__nv_bfloat16fS2_fjLj1536ELj1ELj4ELj1ELj16ENS_18Kernel_traits_baseILj1536EfS2_fS2_fjLj128EEEEELb0ELb1ELb1ELb0EEEvNS_9FwdParamsE)
        /*0100*/ 	.short	0x0380
        /*0102*/ 	.short	0x00e8


	//----- nvinfo : EIATTR_SW_WAR
	.align		4
.L_2278:
        /*0104*/ 	.byte	0x04, 0x36
        /*0106*/ 	.short	(.L_2280 - .L_2279)
.L_2279:
        /*0108*/ 	.word	0x00000008
.L_2280:


//--------------------- .nv.info._ZN10layer_norm13ln_fwd_kernelINS_13Kernel_traitsIf13__nv_bfloat16fS2_fjLj1536ELj1ELj4ELj1ELj16ENS_18Kernel_traits_baseILj1536EfS2_fS2_fjLj128EEEEELb0ELb1ELb1ELb1EEEvNS_9FwdParamsE --------------------------
	.section	.nv.info._ZN10layer_norm13ln_fwd_kernelINS_13Kernel_traitsIf13__nv_bfloat16fS2_fjLj1536ELj1ELj4ELj1ELj16ENS_18Kernel_traits_baseILj1536EfS2_fS2_fjLj128EEEEELb0ELb1ELb1ELb1EEEvNS_9FwdParamsE,"",@"SHT_CUDA_INFO"
	.sectionflags	@""
	.align	4


	//----- nvinfo : EIATTR_CUDA_API_VERSION
	.align		4
        /*0000*/ 	.byte	0x04, 0x37
        /*0002*/ 	.short	(.L_2282 - .L_2281)
.L_2281:
        /*0004*/ 	.word	0x00000082


	//----- nvinfo : EIATTR_KPARAM_INFO
	.align		4
.L_2282:
        /*0008*/ 	.byte	0x04, 0x17
        /*000a*/ 	.short	(.L_2284 - .L_2283)
.L_2283:
        /*000c*/ 	.word	0x00000000
        /*0010*/ 	.short	0x0000
        /*0012*/ 	.short	0x0000
        /*0014*/ 	.byte	0x00, 0xf0, 0xa1, 0x03


	//----- nvinfo : EIATTR_SPARSE_MMA_MASK
	.align		4
.L_2284:
        /*0018*/ 	.byte	0x03, 0x50
        /*001a*/ 	.short	0x0000


	//----- nvinfo : EIATTR_MAXREG_COUNT
	.align		4
        /*001c*/ 	.byte	0x03, 0x1b
        /*001e*/ 	.short	0x00ff


	//----- nvinfo : EIATTR_MERCURY_ISA_VERSION
	.align		4
        /*0020*/ 	.byte	0x03, 0x5f
        /*0022*/ 	.short	0x0101


	//----- nvinfo : EIATTR_COOP_GROUP_MASK_REGIDS
	.align		4
        /*0024*/ 	.byte	0x04, 0x29
        /*0026*/ 	.short	(.L_2286 - .L_2285)


	//   ....[0]....
.L_2285:
        /*0028*/ 	.word	0xffffffff


	//   ....[1]....
        /*002c*/ 	.word	0xffffffff


	//   ....[2]....
        /*0030*/ 	.word	0xffffffff


	//   ....[3]....
        /*0034*/ 	.word	0xffffffff


	//   ....[4]....
        /*0038*/ 	.word	0xffffffff


	//   ....[5]....
        /*003c*/ 	.word	0xffffffff


	//   ....[6]....
        /*0040*/ 	.word	0xffffffff


	//   ....[7]....
        /*0044*/ 	.word	0xffffffff


	//   ....[8]....
        /*0048*/ 	.word	0xffffffff


	//   ....[9]....
        /*004c*/ 	.word	0xffffffff


	//   ....[10]....
        /*0050*/ 	.word	0x050000da


	//   ....[11]....
        /*0054*/ 	.word	0x050000da


	//   ....[12]....
        /*0058*/ 	.word	0x050000da


	//   ....[13]....
        /*005c*/ 	.word	0x050000da


	//   ....[14]....
        /*0060*/ 	.word	0x050000da


	//   ....[15]....
        /*0064*/ 	.word	0x050000da


	//   ....[16]....
        /*0068*/ 	.word	0x050000da


	//   ....[17]....
        /*006c*/ 	.word	0x050000da


	//   ....[18]....
        /*0070*/ 	.word	0x050000da


	//   ....[19]....
        /*0074*/ 	.word	0x050000da


	//----- nvinfo : EIATTR_COOP_GROUP_INSTR_OFFSETS
	.align		4
.L_2286:
        /*0078*/ 	.byte	0x04, 0x28
        /*007a*/ 	.short	(.L_2288 - .L_2287)


	//   ....[0]....
.L_2287:
        /*007c*/ 	.word	0x000031f0


	//   ....[1]....
        /*0080*/ 	.word	0x00003220


	//   ....[2]....
        /*0084*/ 	.word	0x00003240


	//   ....[3]....
        /*0088*/ 	.word	0x00003260


	//   ....[4]....
        /*008c*/ 	.word	0x00003280


	//   ....[5]....
        /*0090*/ 	.word	0x000038b0


	//   ....[6]....
        /*0094*/ 	.word	0x000038d0


	//   ....[7]....
        /*0098*/ 	.word	0x000038f0


	//   ....[8]....
        /*009c*/ 	.word	0x00003910


	//   ....[9]....
        /*00a0*/ 	.word	0x00003930


	//   ....[10]....
        /*00a4*/ 	.word	0x00004710


	//   ....[11]....
        /*00a8*/ 	.word	0x000047c0


	//   ....[12]....
        /*00ac*/ 	.word	0x00004830


	//   ....[13]....
        /*00b0*/ 	.word	0x000048a0


	//   ....[14]....
        /*00b4*/ 	.word	0x00004910


	//   ....[15]....
        /*00b8*/ 	.word	0x00004f80


	//   ....[16]....
        /*00bc*/ 	.word	0x00004ff0


	//   ....[17]....
        /*00c0*/ 	.word	0x00005060


	//   ....[18]....
        /*00c4*/ 	.word	0x000050d0


	//   ....[19]....
        /*00c8*/ 	.word	0x00005140


	//----- nvinfo : EIATTR_VRC_CTA_INIT_COUNT
	.align		4
.L_2288:
        /*00cc*/ 	.byte	0x02, 0x4a
	.zero		1
	.zero		1


	//----- nvinfo : EIATTR_EXIT_INSTR_OFFSETS
	.align		4
        /*00d0*/ 	.byte	0x04, 0x1c
        /*00d2*/ 	.short	(.L_2290 - .L_2289)


	//   ....[0]....
.L_2289:
        /*00d4*/ 	.word	0x00000710


	//   ....[1]....
        /*00d8*/ 	.word	0x000046a0


	//----- nvinfo : EIATTR_MAX_THREADS
	.align		4
.L_2290:
        /*00dc*/ 	.byte	0x04, 0x05
        /*00de*/ 	.short	(.L_2292 - .L_2291)
.L_2291:
        /*00e0*/ 	.word	0x00000080
        /*00e4*/ 	.word	0x00000001
        /*00e8*/ 	.word	0x00000001


	//----- nvinfo : EIATTR_CRS_STACK_SIZE
	.align		4
.L_2292:
        /*00ec*/ 	.byte	0x04, 0x1e
        /*00ee*/ 	.short	(.L_2294 - .L_2293)
.L_2293:
        /*00f0*/ 	.word	0x00000000


	//----- nvinfo : EIATTR_CBANK_PARAM_SIZE
	.align		4
.L_2294:
        /*00f4*/ 	.byte	0x03, 0x19
        /*00f6*/ 	.short	0x00e8


	//----- nvinfo : EIATTR_PARAM_CBANK
	.align		4
        /*00f8*/ 	.byte	0x04, 0x0a
        /*00fa*/ 	.short	(.L_2296 - .L_2295)
	.align		4
.L_2295:
        /*00fc*/ 	.word	index@(.nv.constant0._ZN10layer_norm13ln_fwd_kernelINS_13Kernel_traitsIf13__nv_bfloat16fS2_fjLj1536ELj1ELj4ELj1ELj16ENS_18Kernel_traits_baseILj1536EfS2_fS2_fjLj128EEEEELb0ELb1ELb1ELb1EEEvNS_9FwdParamsE)
        /*0100*/ 	.short	0x0380
        /*0102*/ 	.short	0x00e8


	//----- nvinfo : EIATTR_SW_WAR
	.align		4
.L_2296:
        /*0104*/ 	.byte	0x04, 0x36
        /*0106*/ 	.short	(.L_2298 - .L_2297)
.L_2297:
        /*0108*/ 	.word	0x00000008
.L_2298:


//--------------------- .nv.info._ZN10layer_norm13ln_fwd_kernelINS_13Kernel_traitsIf13__nv_bfloat16fS2_fjLj1536ELj1ELj4ELj1ELj16ENS_18Kernel_traits_baseILj1536EfS2_fS2_fjLj128EEEEELb1ELb0ELb0ELb0EEEvNS_9FwdParamsE --------------------------
	.section	.nv.info._ZN10layer_norm13ln_fwd_kernelINS_13Kernel_traitsIf13__nv_bfloat16fS2_fjLj1536ELj1ELj4ELj1ELj16ENS_18Kernel_traits_baseILj1536EfS2_fS2_fjLj128EEEEELb1ELb0ELb0ELb0EEEvNS_9FwdParamsE,"",@"SHT_CUDA_INFO"
	.sectionflags	@""
	.align	4


	//----- nvinfo : EIATTR_CUDA_API_VERSION
	.align		4
        /*0000*/ 	.byte	0x04, 0x37
        /*0002*/ 	.short	(.L_2300 - .L_2299)
.L_2299:
        /*0004*/ 	.word	0x00000082


	//----- nvinfo : EIATTR_KPARAM_INFO
	.align		4
.L_2300:
        /*0008*/ 	.byte	0x04, 0x17
        /*000a*/ 	.short	(.L_2302 - .L_2301)
.L_2301:
        /*000c*/ 	.word	0x00000000
        /*0010*/ 	.short	0x0000
        /*0012*/ 	.short	0x0000
        /*0014*/ 	.byte	0x00, 0xf0, 0xa1, 0x03


	//----- nvinfo : EIATTR_SPARSE_MMA_MASK
	.align		4
.L_2302:
        /*0018*/ 	.byte	0x03, 0x50
        /*001a*/ 	.short	0x0000


	//----- nvinfo : EIATTR_MAXREG_COUNT
	.align		4
        /*001c*/ 	.byte	0x03, 0x1b
        /*001e*/ 	.short	0x00ff


	//----- nvinfo : EIATTR_MERCURY_ISA_VERSION
	.align		4
        /*0020*/ 	.byte	0x03, 0x5f
        /*0022*/ 	.short	0x0101


	//----- nvinfo : EIATTR_COOP_GROUP_MASK_REGIDS
	.align		4
        /*0024*/ 	.byte	0x04, 0x29
        /*0026*/ 	.short	(.L_2304 - .L_2303)


	//   ....[0]....
.L_2303:
        /*0028*/ 	.word	0xffffffff


	//   ....[1]....
        /*002c*/ 	.word	0xffffffff


	//   ....[2]....
        /*0030*/ 	.word	0xffffffff


	//   ....[3]....
        /*0034*/ 	.word	0xffffffff


	//   ....[4]....
        /*0038*/ 	.word	0xffffffff


	//   ....[5]....
        /*003c*/ 	.word	0xffffffff


	//   ....[6]....
        /*0040*/ 	.word	0xffffffff


	//   ....[7]....
        /*0044*/ 	.word	0xffffffff


	//   ....[8]....
        /*0048*/ 	.word	0xffffffff


	//   ....[9]....
        /*004c*/ 	.word	0xffffffff


	//   ....[10]....
        /*0050*/ 	.word	0x050000a6


	//   ....[11]....
        /*0054*/ 	.word	0x050000a6


	//   ....[12]....
        /*0058*/ 	.word	0x050000a6


	//   ....[13]....
        /*005c*/ 	.word	0x050000a6


	//   ....[14]....
        /*0060*/ 	.word	0x050000a6


	//   ....[15]....
        /*0064*/ 	.word	0x050000a6


	//   ....[16]....
        /*0068*/ 	.word	0x050000a6


	//   ....[17]....
        /*006c*/ 	.word	0x050000a6


	//   ....[18]....
        /*0070*/ 	.word	0x050000a6


	//   ....[19]....
        /*0074*/ 	.word	0x050000a6


	//----- nvinfo : EIATTR_COOP_GROUP_INSTR_OFFSETS
	.align		4
.L_2304:
        /*0078*/ 	.byte	0x04, 0x28
        /*007a*/ 	.short	(.L_2306 - .L_2305)


	//   ....[0]....
.L_2305:
        /*007c*/ 	.word	0x00026e10


	//   ....[1]....
        /*0080*/ 	.word	0x00026e40


	//   ....[2]....
        /*0084*/ 	.word	0x00026e60


	//   ....[3]....
        /*0088*/ 	.word	0x00026e80


	//   ....[4]....
        /*008c*/ 	.word	0x00026eb0


	//   ....[5]....
        /*0090*/ 	.word	0x000274f0


	//   ....[6]....
        /*0094*/ 	.word	0x00027510


	//   ....[7]....
        /*0098*/ 	.word	0x00027530


	//   ....[8]....
        /*009c*/ 	.word	0x00027550


	//   ....[9]....
        /*00a0*/ 	.word	0x00027570


	//   ....[10]....
        /*00a4*/ 	.word	0x00028480


	//   ....[11]....
        /*00a8*/ 	.word	0x00028520


	//   ....[12]....
        /*00ac*/ 	.word	0x00028590


	//   ....[13]....
        /*00b0*/ 	.word	0x00028600


	//   ....[14]....
        /*00b4*/ 	.word	0x00028680


	//   ....[15]....
        /*00b8*/ 	.word	0x00028d20


	//   ....[16]....
        /*00bc*/ 	.word	0x00028d90


	//   ....[17]....
        /*00c0*/ 	.word	0x00028e00


	//   ....[18]....
        /*00c4*/ 	.word	0x00028e70


	//   ....[19]....
        /*00c8*/ 	.word	0x00028ee0


	//----- nvinfo : EIATTR_VRC_CTA_INIT_COUNT
	.align		4
.L_2306:
        /*00cc*/ 	.byte	0x02, 0x4a
	.zero		1
	.zero		1


	//----- nvinfo : EIATTR_EXIT_INSTR_OFFSETS
	.align		4
        /*00d0*/ 	.byte	0x04, 0x1c
        /*00d2*/ 	.short	(.L_2308 - .L_2307)


	//   ....[0]....
.L_2307:
        /*00d4*/ 	.word	0x00000b10


	//   ....[1]....
        /*00d8*/ 	.word	0x00028410


	//----- nvinfo : EIATTR_INDIRECT_BRANCH_TARGETS
	.align		4
.L_2308:
        /*00dc*/ 	.byte	0x04, 0x34
        /*00de*/ 	.short	(.L_2310 - .L_2309)


	//   ....[0]....
.L_2309:
        /*00e0*/ 	.word	.L_x_54232@srel
        /*00e4*/ 	.short	0x0
        /*00e6*/ 	.short	0x0
        /*00e8*/ 	.word	0x3
        /*00ec*/ 	.word	.L_x_54233@srel
        /*00f0*/ 	.word	.L_x_54234@srel
        /*00f4*/ 	.word	.L_x_54235@srel


	//----- nvinfo : EIATTR_MAX_THREADS
	.align		4
.L_2310:
        /*00f8*/ 	.byte	0x04, 0x05
        /*00fa*/ 	.short	(.L_2312 - .L_2311)
.L_2311:
        /*00fc*/ 	.word	0x00000080
        /*0100*/ 	.word	0x00000001
        /*0104*/ 	.word	0x00000001


	//----- nvinfo : EIATTR_CRS_STACK_SIZE
	.align		4
.L_2312:
        /*0108*/ 	.byte	0x04, 0x1e
        /*010a*/ 	.short	(.L_2314 - .L_2313)
.L_2313:
        /*010c*/ 	.word	0x00000000


	//----- nvinfo : EIATTR_CBANK_PARAM_SIZE
	.align		4
.L_2314:
        /*0110*/ 	.byte	0x03, 0x19
        /*0112*/ 	.short	0x00e8


	//----- nvinfo : EIATTR_PARAM_CBANK
	.align		4
        /*0114*/ 	.byte	0x04, 0x0a
        /*0116*/ 	.short	(.L_2316 - .L_2315)
	.align		4
.L_2315:
        /*0118*/ 	.word	index@(.nv.constant0._ZN10layer_norm13ln_fwd_kernelINS_13Kernel_traitsIf13__nv_bfloat16fS2_fjLj1536ELj1ELj4ELj1ELj16ENS_18Kernel_traits_baseILj1536EfS2_fS2_fjLj128EEEEELb1ELb0ELb0ELb0EEEvNS_9FwdParamsE)
        /*011c*/ 	.short	0x0380
        /*011e*/ 	.short	0x00e8


	//----- nvinfo : EIATTR_SW_WAR
	.align		4
.L_2316:
        /*0120*/ 	.byte	0x04, 0x36
        /*0122*/ 	.short	(.L_2318 - .L_2317)
.L_2317:
        /*0124*/ 	.word	0x00000008
.L_2318:


//--------------------- .nv.info._ZN10layer_norm13ln_fwd_kernelINS_13Kernel_traitsIf13__nv_bfloat16fS2_fjLj1536ELj1ELj4ELj1ELj16ENS_18Kernel_traits_baseILj1536EfS2_fS2_fjLj128EEEEELb1ELb0ELb0ELb1EEEvNS_9FwdParamsE --------------------------
	.section	.nv.info._ZN10layer_norm13ln_fwd_kernelINS_13Kernel_traitsIf13__nv_bfloat16fS2_fjLj1536ELj1ELj4ELj1ELj16ENS_18Kernel_traits_baseILj1536EfS2_fS2_fjLj128EEEEELb1ELb0ELb0ELb1EEEvNS_9FwdParamsE,"",@"SHT_CUDA_INFO"
	.sectionflags	@""
	.align	4


	//----- nvinfo : EIATTR_CUDA_API_VERSION
	.align		4
        /*0000*/ 	.byte	0x04, 0x37
        /*0002*/ 	.short	(.L_2320 - .L_2319)
.L_2319:
        /*0004*/ 	.word	0x00000082


	//----- nvinfo : EIATTR_KPARAM_INFO
	.align		4
.L_2320:
        /*0008*/ 	.byte	0x04, 0x17
        /*000a*/ 	.short	(.L_2322 - .L_2321)
.L_2321:
        /*000c*/ 	.word	0x00000000
        /*0010*/ 	.short	0x0000
        /*0012*/ 	.short	0x0000
        /*0014*/ 	.byte	0x00, 0xf0, 0xa1, 0x03


	//----- nvinfo : EIATTR_SPARSE_MMA_MASK
	.align		4
.L_2322:
        /*0018*/ 	.byte	0x03, 0x50
        /*001a*/ 	.short	0x0000


	//----- nvinfo : EIATTR_MAXREG_COUNT
	.align		4
        /*001c*/ 	.byte	0x03, 0x1b
        /*001e*/ 	.short	0x00ff


	//----- nvinfo : EIATTR_MERCURY_ISA_VERSION
	.align		4
        /*0020*/ 	.byte	0x03, 0x5f
        /*0022*/ 	.short	0x0101


	//----- nvinfo : EIATTR_COOP_GROUP_MASK_REGIDS
	.align		4
        /*0024*/ 	.byte	0x04, 0x29
        /*0026*/ 	.short	(.L_2324 - .L_2323)


	//   ....[0]....
.L_2323:
        /*0028*/ 	.word	0xffffffff


	//   ....[1]....
        /*002c*/ 	.word	0xffffffff


	//   ....[2]....
        /*0030*/ 	.word	0xffffffff


	//   ....[3]....
        /*0034*/ 	.word	0xffffffff


	//   ....[4]....
        /*0038*/ 	.word	0xffffffff


	//   ....[5]....
        /*003c*/ 	.word	0xffffffff


	//   ....[6]....
        /*0040*/ 	.word	0xffffffff


	//   ....[7]....
        /*0044*/ 	.word	0xffffffff


	//   ....[8]....
        /*0048*/ 	.word	0xffffffff


	//   ....[9]....
        /*004c*/ 	.word	0xffffffff


	//   ....[10]....
        /*0050*/ 	.word	0x050000a4


	//   ....[11]....
        /*0054*/ 	.word	0x050000a4


	//   ....[12]....
        /*0058*/ 	.word	0x050000a4


	//   ....[13]....
        /*005c*/ 	.word	0x050000a4


	//   ....[14]....
        /*0060*/ 	.word	0x050000a4


	//   ....[15]....
        /*0064*/ 	.word	0x050000a4


	//   ....[16]....
        /*0068*/ 	.word	0x050000a4


	//   ....[17]....
        /*006c*/ 	.word	0x050000a4


	//   ....[18]....
        /*0070*/ 	.word	0x050000a4


	//   ....[19]....
        /*0074*/ 	.word	0x050000a4


	//----- nvinfo : EIATTR_COOP_GROUP_INSTR_OFFSETS
	.align		4
.L_2324:
        /*0078*/ 	.byte	0x04, 0x28
        /*007a*/ 	.short	(.L_2326 - .L_2325)


	//   ....[0]....
.L_2325:
        /*007c*/ 	.word	0x0001fef0


	//   ....[1]....
        /*0080*/ 	.word	0x0001ff10


	//   ....[2]....
        /*0084*/ 	.word	0x0001ff30


	//   ....[3]....
        /*0088*/ 	.word	0x0001ff50


	//   ....[4]....
        /*008c*/ 	.word	0x0001ff80


	//   ....[5]....
        /*0090*/ 	.word	0x000205b0


	//   ....[6]....
        /*0094*/ 	.word	0x000205d0


	//   ....[7]....
        /*0098*/ 	.word	0x000205f0


	//   ....[8]....
        /*009c*/ 	.word	0x00020610


	//   ....[9]....
        /*00a0*/ 	.word	0x00020630


	//   ....[10]....
        /*00a4*/ 	.word	0x00021320


	//   ....[11]....
        /*00a8*/ 	.word	0x000213c0


	//   ....[12]....
        /*00ac*/ 	.word	0x00021430


	//   ....[13]....
        /*00b0*/ 	.word	0x000214a0


	//   ....[14]....
        /*00b4*/ 	.word	0x00021520


	//   ....[15]....
        /*00b8*/ 	.word	0x00021ba0


	//   ....[16]....
        /*00bc*/ 	.word	0x00021c10


	//   ....[17]....
        /*00c0*/ 	.word	0x00021c80


	//   ....[18]....
        /*00c4*/ 	.word	0x00021cf0


	//   ....[19]....
        /*00c8*/ 	.word	0x00021d60


	//----- nvinfo : EIATTR_VRC_CTA_INIT_COUNT
	.align		4
.L_2326:
        /*00cc*/ 	.byte	0x02, 0x4a
	.zero		1
	.zero		1


	//----- nvinfo : EIATTR_EXIT_INSTR_OFFSETS
	.align		4
        /*00d0*/ 	.byte	0x04, 0x1c
        /*00d2*/ 	.short	(.L_2328 - .L_2327)


	//   ....[0]....
.L_2327:
        /*00d4*/ 	.word	0x00000750


	//   ....[1]....
        /*00d8*/ 	.word	0x000212b0


	//----- nvinfo : EIATTR_INDIRECT_BRANCH_TARGETS
	.align		4
.L_2328:
        /*00dc*/ 	.byte	0x04, 0x34
        /*00de*/ 	.short	(.L_2330 - .L_2329)


	//   ....[0]....
.L_2329:
        /*00e0*/ 	.word	.L_x_54236@srel
        /*00e4*/ 	.short	0x0
        /*00e6*/ 	.short	0x0
        /*00e8*/ 	.word	0x3
        /*00ec*/ 	.word	.L_x_54237@srel
        /*00f0*/ 	.word	.L_x_54238@srel
        /*00f4*/ 	.word	.L_x_54239@srel


	//----- nvinfo : EIATTR_MAX_THREADS
	.align		4
.L_2330:
        /*00f8*/ 	.byte	0x04, 0x05
        /*00fa*/ 	.short	(.L_2332 - .L_2331)
.L_2331:
        /*00fc*/ 	.word	0x00000080
        /*0100*/ 	.word	0x00000001
        /*0104*/ 	.word	0x00000001


	//----- nvinfo : EIATTR_CRS_STACK_SIZE
	.align		4
.L_2332:
        /*0108*/ 	.byte	0x04, 0x1e
        /*010a*/ 	.short	(.L_2334 - .L_2333)
.L_2333:
        /*010c*/ 	.word	0x00000000


	//----- nvinfo : EIATTR_CBANK_PARAM_SIZE
	.align		4
.L_2334:
        /*0110*/ 	.byte	0x03, 0x19
        /*0112*/ 	.short	0x00e8


	//----- nvinfo : EIATTR_PARAM_CBANK
	.align		4
        /*0114*/ 	.byte	0x04, 0x0a
        /*0116*/ 	.short	(.L_2336 - .L_2335)
	.align		4
.L_2335:
        /*0118*/ 	.word	index@(.nv.constant0._ZN10layer_norm13ln_fwd_kernelINS_13Kernel_traitsIf13__nv_bfloat16fS2_fjLj1536ELj1ELj4ELj1ELj16ENS_18Kernel_traits_baseILj1536EfS2_fS2_fjLj128EEEEELb1ELb0ELb0ELb1EEEvNS_9FwdParamsE)
        /*011c*/ 	.short	0x0380
        /*011e*/ 	.short	0x00e8


	//----- nvinfo : EIATTR_SW_WAR
	.align		4
.L_2336:
        /*0120*/ 	.byte	0x04, 0x36
        /*0122*/ 	.short	(.L_2338 - .L_2337)
.L_2337:
        /*0124*/ 	.word	0x00000008
.L_2338:


//--------------------- .nv.info._ZN10layer_norm13ln_fwd_kernelINS_13Kernel_traitsIf13__nv_bfloat16fS2_fjLj1536ELj1ELj4ELj1ELj16ENS_18Kernel_traits_baseILj1536EfS2_fS2_fjLj128EEEEELb1ELb0ELb1ELb0EEEvNS_9FwdParamsE --------------------------
	.section	.nv.info._ZN10layer_norm13ln_fwd_kernelINS_13Kernel_traitsIf13__nv_bfloat16fS2_fjLj1536ELj1ELj4ELj1ELj16ENS_18Kernel_traits_baseILj1536EfS2_fS2_fjLj128EEEEELb1ELb0ELb1ELb0EEEvNS_9FwdParamsE,"",@"SHT_CUDA_INFO"
	.sectionflags	@""
	.align	4


	//----- nvinfo : EIATTR_CUDA_API_VERSION
	.align		4
        /*0000*/ 	.byte	0x04, 0x37
        /*0002*/ 	.short	(.L_2340 - .L_2339)
.L_2339:
        /*0004*/ 	.word	0x00000082


	//----- nvinfo : EIATTR_KPARAM_INFO
	.align		4
.L_2340:
        /*0008*/ 	.byte	0x04, 0x17
        /*000a*/ 	.short	(.L_2342 - .L_2341)
.L_2341:
        /*000c*/ 	.word	0x00000000
        /*0010*/ 	.short	0x0000
        /*0012*/ 	.short	0x0000
        /*0014*/ 	.byte	0x00, 0xf0, 0xa1, 0x03


	//----- nvinfo : EIATTR_SPARSE_MMA_MASK
	.align		4
.L_2342:
        /*0018*/ 	.byte	0x03, 0x50
        /*001a*/ 	.short	0x0000


	//----- nvinfo : EIATTR_MAXREG_COUNT
	.align		4
        /*001c*/ 	.byte	0x03, 0x1b
        /*001e*/ 	.short	0x00ff


	//----- nvinfo : EIATTR_MERCURY_ISA_VERSION
	.align		4
        /*0020*/ 	.byte	0x03, 0x5f
        /*0022*/ 	.short	0x0101


	//----- nvinfo : EIATTR_COOP_GROUP_MASK_REGIDS
	.align		4
        /*0024*/ 	.byte	0x04, 0x29
        /*0026*/ 	.short	(.L_2344 - .L_2343)


	//   ....[0]....
.L_2343:
        /*0028*/ 	.word	0xffffffff


	//   ....[1]....
        /*002c*/ 	.word	0xffffffff


	//   ....[2]....
        /*0030*/ 	.word	0xffffffff


	//   ....[3]....
        /*0034*/ 	.word	0xffffffff


	//   ....[4]....
        /*0038*/ 	.word	0xffffffff


	//   ....[5]....
        /*003c*/ 	.word	0xffffffff


	//   ....[6]....
        /*0040*/ 	.word	0xffffffff


	//   ....[7]....
        /*0044*/ 	.word	0xffffffff


	//   ....[8]....
        /*0048*/ 	.word	0xffffffff


	//   ....[9]....
        /*004c*/ 	.word	0xffffffff


	//   ....[10]....
        /*0050*/ 	.word	0x050000bc


	//   ....[11]....
        /*0054*/ 	.word	0x050000bc


	//   ....[12]....
        /*0058*/ 	.word	0x050000bc


	//   ....[13]....
        /*005c*/ 	.word	0x050000bc


	//   ....[14]....
        /*0060*/ 	.word	0x050000bc


	//   ....[15]....
        /*0064*/ 	.word	0x050000bc


	//   ....[16]....
        /*0068*/ 	.word	0x050000bc


	//   ....[17]....
        /*006c*/ 	.word	0x050000bc


	//   ....[18]....
        /*0070*/ 	.word	0x050000bc


	//   ....[19]....
        /*0074*/ 	.word	0x050000bc


	//----- nvinfo : EIATTR_COOP_GROUP_INSTR_OFFSETS
	.align		4
.L_2344:
        /*0078*/ 	.byte	0x04, 0x28
        /*007a*/ 	.short	(.L_2346 - .L_2345)


	//   ....[0]....
.L_2345:
        /*007c*/ 	.word	0x00029ad0


	//   ....[1]....
        /*0080*/ 	.word	0x00029af0


	//   ....[2]....
        /*0084*/ 	.word	0x00029b20


	//   ....[3]....
        /*0088*/ 	.word	0x00029b40


	//   ....[4]....
        /*008c*/ 	.word	0x00029b60


	//   ....[5]....
        /*0090*/ 	.word	0x0002a1a0


	//   ....[6]....
        /*0094*/ 	.word	0x0002a1c0


	//   ....[7]....
        /*0098*/ 	.word	0x0002a1e0


	//   ....[8]....
        /*009c*/ 	.word	0x0002a200


	//   ....[9]....
        /*00a0*/ 	.word	0x0002a220


	//   ....[10]....
        /*00a4*/ 	.word	0x0002b1b0


	//   ....[11]....
        /*00a8*/ 	.word	0x0002b250


	//   ....[12]....
        /*00ac*/ 	.word	0x0002b2d0


	//   ....[13]....
        /*00b0*/ 	.word	0x0002b340


	//   ....[14]....
        /*00b4*/ 	.word	0x0002b3b0


	//   ....[15]....
        /*00b8*/ 	.word	0x0002ba30


	//   ....[16]....
        /*00bc*/ 	.word	0x0002baa0


	//   ....[17]....
        /*00c0*/ 	.word	0x0002bb10


	//   ....[18]....
        /*00c4*/ 	.word	0x0002bb80


	//   ....[19]....
        /*00c8*/ 	.word	0x0002bbf0


	//----- nvinfo : EIATTR_VRC_CTA_INIT_COUNT
	.align		4
.L_2346:
        /*00cc*/ 	.byte	0x02, 0x4a
	.zero		1
	.zero		1


	//----- nvinfo : EIATTR_EXIT_INSTR_OFFSETS
	.align		4
        /*00d0*/ 	.byte	0x04, 0x1c
        /*00d2*/ 	.short	(.L_2348 - .L_2347)


	//   ....[0]....
.L_2347:
        /*00d4*/ 	.word	0x00000b20


	//   ....[1]....
        /*00d8*/ 	.word	0x0002b140


	//----- nvinfo : EIATTR_MAX_THREADS
	.align		4
.L_2348:
        /*00dc*/ 	.byte	0x04, 0x05
        /*00de*/ 	.short	(.L_2350 - .L_2349)
.L_2349:
        /*00e0*/ 	.word	0x00000080
        /*00e4*/ 	.word	0x00000001
        /*00e8*/ 	.word	0x00000001


	//----- nvinfo : EIATTR_CRS_STACK_SIZE
	.align		4
.L_2350:
        /*00ec*/ 	.byte	0x04, 0x1e
        /*00ee*/ 	.short	(.L_2352 - .L_2351)
.L_2351:
        /*00f0*/ 	.word	0x00000000


	//----- nvinfo : EIATTR_CBANK_PARAM_SIZE
	.align		4
.L_2352:
        /*00f4*/ 	.byte	0x03, 0x19
        /*00f6*/ 	.short	0x00e8


	//----- nvinfo : EIATTR_PARAM_CBANK
	.align		4
        /*00f8*/ 	.byte	0x04, 0x0a
        /*00fa*/ 	.short	(.L_2354 - .L_2353)
	.align		4
.L_2353:
        /*00fc*/ 	.word	index@(.nv.constant0._ZN10layer_norm13ln_fwd_kernelINS_13Kernel_traitsIf13__nv_bfloat16fS2_fjLj1536ELj1ELj4ELj1ELj16ENS_18Kernel_traits_baseILj1536EfS2_fS2_fjLj128EEEEELb1ELb0ELb1ELb0EEEvNS_9FwdParamsE)
        /*0100*/ 	.short	0x0380
        /*0102*/ 	.short	0x00e8


	//----- nvinfo : EIATTR_SW_WAR
	.align		4
.L_2354:
        /*0104*/ 	.byte	0x04, 0x36
        /*0106*/ 	.short	(.L_2356 - .L_2355)
.L_2355:
        /*0108*/ 	.word	0x00000008
.L_2356:


//--------------------- .nv.info._ZN10layer_norm13ln_fwd_kernelINS_13Kernel_traitsIf13__nv_bfloat16fS2_fjLj1536ELj1ELj4ELj1ELj16ENS_18Kernel_traits_baseILj1536EfS2_fS2_fjLj128EEEEELb1ELb0ELb1ELb1EEEvNS_9FwdParamsE --------------------------
	.section	.nv.info._ZN10layer_norm13ln_fwd_kernelINS_13Kernel_traitsIf13__nv_bfloat16fS2_fjLj1536ELj1ELj4ELj1ELj16ENS_18Kernel_traits_baseILj1536EfS2_fS2_fjLj128EEEEELb1ELb0ELb1ELb1EEEvNS_9FwdParamsE,"",@"SHT_CUDA_INFO"
	.sectionflags	@""
	.align	4


	//----- nvinfo : EIATTR_CUDA_API_VERSION
	.align		4
        /*0000*/ 	.byte	0x04, 0x37
        /*0002*/ 	.short	(.L_2358 - .L_2357)
.L_2357:
        /*0004*/ 	.word	0x00000082


	//----- nvinfo : EIATTR_KPARAM_INFO
	.align		4
.L_2358:
        /*0008*/ 	.byte	0x04, 0x17
        /*000a*/ 	.short	(.L_2360 - .L_2359)
.L_2359:
        /*000c*/ 	.word	0x00000000
        /*0010*/ 	.short	0x0000
        /*0012*/ 	.short	0x0000
        /*0014*/ 	.byte	0x00, 0xf0, 0xa1, 0x03


	//----- nvinfo : EIATTR_SPARSE_MMA_MASK
	.align		4
.L_2360:
        /*0018*/ 	.byte	0x03, 0x50
        /*001a*/ 	.short	0x0000


	//----- nvinfo : EIATTR_MAXREG_COUNT
	.align		4
        /*001c*/ 	.byte	0x03, 0x1b
        /*001e*/ 	.short	0x00ff


	//----- nvinfo : EIATTR_MERCURY_ISA_VERSION
	.align		4
        /*0020*/ 	.byte	0x03, 0x5f
        /*0022*/ 	.short	0x0101


	//----- nvinfo : EIATTR_COOP_GROUP_MASK_REGIDS
	.align		4
        /*0024*/ 	.byte	0x04, 0x29
        /*0026*/ 	.short	(.L_2362 - .L_2361)


	//   ....[0]....
.L_2361:
        /*0028*/ 	.word	0xffffffff


	//   ....[1]....
        /*002c*/ 	.word	0xffffffff


	//   ....[2]....
        /*0030*/ 	.word	0xffffffff


	//   ....[3]....
        /*0034*/ 	.word	0xffffffff


	//   ....[4]....
        /*0038*/ 	.word	0xffffffff


	//   ....[5]....
        /*003c*/ 	.word	0xffffffff


	//   ....[6]....
        /*0040*/ 	.word	0xffffffff


	//   ....[7]....
        /*0044*/ 	.word	0xffffffff


	//   ....[8]....
        /*0048*/ 	.word	0xffffffff


	//   ....[9]....
        /*004c*/ 	.word	0xffffffff


	//   ....[10]....
        /*0050*/ 	.word	0x050000b2


	//   ....[11]....
        /*0054*/ 	.word	0x050000b2


	//   ....[12]....
        /*0058*/ 	.word	0x050000b2


	//   ....[13]....
        /*005c*/ 	.word	0x050000b2


	//   ....[14]....
        /*0060*/ 	.word	0x050000b2


	//   ....[15]....
        /*0064*/ 	.word	0x050000b2


	//   ....[16]....
        /*0068*/ 	.word	0x050000b2


	//   ....[17]....
        /*006c*/ 	.word	0x050000b2


	//   ....[18]....
        /*0070*/ 	.word	0x050000b2


	//   ....[19]....
        /*0074*/ 	.word	0x050000b2


	//----- nvinfo : EIATTR_COOP_GROUP_INSTR_OFFSETS
	.align		4
.L_2362:
        /*0078*/ 	.byte	0x04, 0x28
        /*007a*/ 	.short	(.L_2364 - .L_2363)


	//   ....[0]....
.L_2363:
        /*007c*/ 	.word	0x000243c0


	//   ....[1]....
        /*0080*/ 	.word	0x000243e0


	//   ....[2]....
        /*0084*/ 	.word	0x00024400


	//   ....[3]....
        /*0088*/ 	.word	0x00024430


	//   ....[4]....
        /*008c*/ 	.word	0x00024450


	//   ....[5]....
        /*0090*/ 	.word	0x00024a80


	//   ....[6]....
        /*0094*/ 	.word	0x00024aa0


	//   ....[7]....
        /*0098*/ 	.word	0x00024ac0


	//   ....[8]....
        /*009c*/ 	.word	0x00024ae0


	//   ....[9]....
        /*00a0*/ 	.word	0x00024b00


	//   ....[10]....
        /*00a4*/ 	.word	0x000258e0


	//   ....[11]....
        /*00a8*/ 	.word	0x00025980


	//   ....[12]....
        /*00ac*/ 	.word	0x000259f0


	//   ....[13]....
        /*00b0*/ 	.word	0x00025a70


	//   ....[14]....
        /*00b4*/ 	.word	0x00025ae0


	//   ....[15]....
        /*00b8*/ 	.word	0x00026150


	//   ....[16]....
        /*00bc*/ 	.word	0x000261c0


	//   ....[17]....
        /*00c0*/ 	.word	0x00026230


	//   ....[18]....
        /*00c4*/ 	.word	0x000262a0


	//   ....[19]....
        /*00c8*/ 	.word	0x00026310


	//----- nvinfo : EIATTR_VRC_CTA_INIT_COUNT
	.align		4
.L_2364:
        /*00cc*/ 	.byte	0x02, 0x4a
	.zero		1
	.zero		1


	//----- nvinfo : EIATTR_EXIT_INSTR_OFFSETS
	.align		4
        /*00d0*/ 	.byte	0x04, 0x1c
        /*00d2*/ 	.short	(.L_2366 - .L_2365)


	//   ....[0]....
.L_2365:
        /*00d4*/ 	.word	0x00000750


	//   ....[1]....
        /*00d8*/ 	.word	0x00025870


	//----- nvinfo : EIATTR_MAX_THREADS
	.align		4
.L_2366:
        /*00dc*/ 	.byte	0x04, 0x05
        /*00de*/ 	.short	(.L_2368 - .L_2367)
.L_2367:
        /*00e0*/ 	.word	0x00000080
        /*00e4*/ 	.word	0x00000001
        /*00e8*/ 	.word	0x00000001


	//----- nvinfo : EIATTR_CRS_STACK_SIZE
	.align		4
.L_2368:
        /*00ec*/ 	.byte	0x04, 0x1e
        /*00ee*/ 	.short	(.L_2370 - .L_2369)
.L_2369:
        /*00f0*/ 	.word	0x00000000


	//----- nvinfo : EIATTR_CBANK_PARAM_SIZE
	.align		4
.L_2370:
        /*00f4*/ 	.byte	0x03, 0x19
        /*00f6*/ 	.short	0x00e8


	//----- nvinfo : EIATTR_PARAM_CBANK
	.align		4
        /*00f8*/ 	.byte	0x04, 0x0a
        /*00fa*/ 	.short	(.L_2372 - .L_2371)
	.align		4
.L_2371:
        /*00fc*/ 	.word	index@(.nv.constant0._ZN10layer_norm13ln_fwd_kernelINS_13Kernel_traitsIf13__nv_bfloat16fS2_fjLj1536ELj1ELj4ELj1ELj16ENS_18Kernel_traits_baseILj1536EfS2_fS2_fjLj128EEEEELb1ELb0ELb1ELb1EEEvNS_9FwdParamsE)
        /*0100*/ 	.short	0x0380
        /*0102*/ 	.short	0x00e8


	//----- nvinfo : EIATTR_SW_WAR
	.align		4
.L_2372:
        /*0104*/ 	.byte	0x04, 0x36
        /*0106*/ 	.short	(.L_2374 - .L_2373)
.L_2373:
        /*0108*/ 	.word	0x00000008
.L_2374:


//--------------------- .nv.info._ZN10layer_norm13ln_fwd_kernelINS_13Kernel_traitsIf13__nv_bfloat16fS2_fjLj1536ELj1ELj4ELj1ELj16ENS_18Kernel_traits_baseILj1536EfS2_fS2_fjLj128EEEEELb1ELb1ELb0ELb0EEEvNS_9FwdParamsE --------------------------
	.section	.nv.info._ZN10layer_norm13ln_fwd_kernelINS_13Kernel_traitsIf13__nv_bfloat16fS2_fjLj1536ELj1ELj4ELj1ELj16ENS_18Kernel_traits_baseILj1536EfS2_fS2_fjLj128EEEEELb1ELb1ELb0ELb0EEEvNS_9FwdParamsE,"",@"SHT_CUDA_INFO"
	.sectionflags	@""
	.align	4


	//----- nvinfo : EIATTR_CUDA_API_VERSION
	.align		4
        /*0000*/ 	.byte	0x04, 0x37
        /*0002*/ 	.short	(.L_2376 - .L_2375)
.L_2375:
        /*0004*/ 	.word	0x00000082


	//----- nvinfo : EIATTR_KPARAM_INFO
	.align		4
.L_2376:
        /*0008*/ 	.byte	0x04, 0x17
        /*000a*/ 	.short	(.L_2378 - .L_2377)
.L_2377:
        /*000c*/ 	.word	0x00000000
        /*0010*/ 	.short	0x0000
        /*0012*/ 	.short	0x0000
        /*0014*/ 	.byte	0x00, 0xf0, 0xa1, 0x03


	//----- nvinfo : EIATTR_SPARSE_MMA_MASK
	.align		4
.L_2378:
        /*0018*/ 	.byte	0x03, 0x50
        /*001a*/ 	.short	0x0000


	//----- nvinfo : EIATTR_MAXREG_COUNT
	.align		4
        /*001c*/ 	.byte	0x03, 0x1b
        /*001e*/ 	.short	0x00ff


	//----- nvinfo : EIATTR_MERCURY_ISA_VERSION
	.align		4
        /*0020*/ 	.byte	0x03, 0x5f
        /*0022*/ 	.short	0x0101


	//----- nvinfo : EIATTR_COOP_GROUP_MASK_REGIDS
	.align		4
        /*0024*/ 	.byte	0x04, 0x29
        /*0026*/ 	.short	(.L_2380 - .L_2379)


	//   ....[0]....
.L_2379:
        /*0028*/ 	.word	0xffffffff


	//   ....[1]....
        /*002c*/ 	.word	0xffffffff


	//   ....[2]....
        /*0030*/ 	.word	0xffffffff


	//   ....[3]....
        /*0034*/ 	.word	0xffffffff


	//   ....[4]....
        /*0038*/ 	.word	0xffffffff


	//   ....[5]....
        /*003c*/ 	.word	0xffffffff


	//   ....[6]....
        /*0040*/ 	.word	0xffffffff


	//   ....[7]....
        /*0044*/ 	.word	0xffffffff


	//   ....[8]....
        /*0048*/ 	.word	0xffffffff


	//   ....[9]....
        /*004c*/ 	.word	0xffffffff


	//   ....[10]....
        /*0050*/ 	.word	0x050000de


	//   ....[11]....
        /*0054*/ 	.word	0x050000de


	//   ....[12]....
        /*0058*/ 	.word	0x050000de


	//   ....[13]....
        /*005c*/ 	.word	0x050000de


	//   ....[14]....
        /*0060*/ 	.word	0x050000de


	//   ....[15]....
        /*0064*/ 	.word	0x050000de


	//   ....[16]....
        /*0068*/ 	.word	0x050000de


	//   ....[17]....
        /*006c*/ 	.word	0x050000de


	//   ....[18]....
        /*0070*/ 	.word	0x050000de


	//   ....[19]....
        /*0074*/ 	.word	0x050000de


	//----- nvinfo : EIATTR_COOP_GROUP_INSTR_OFFSETS
	.align		4
.L_2380:
        /*0078*/ 	.byte	0x04, 0x28
        /*007a*/ 	.short	(.L_2382 - .L_2381)


	//   ....[0]....
.L_2381:
        /*007c*/ 	.word	0x00020ff0


	//   ....[1]....
        /*0080*/ 	.word	0x00021030


	//   ....[2]....
        /*0084*/ 	.word	0x00021050


	//   ....[3]....
        /*0088*/ 	.word	0x00021070


	//   ....[4]....
        /*008c*/ 	.word	0x00021090


	//   ....[5]....
        /*0090*/ 	.word	0x000216d0


	//   ....[6]....
        /*0094*/ 	.word	0x000216f0


	//   ....[7]....
        /*0098*/ 	.word	0x00021710


	//   ....[8]....
        /*009c*/ 	.word	0x00021730


	//   ....[9]....
        /*00a0*/ 	.word	0x00021750


	//   ....[10]....
        /*00a4*/ 	.word	0x00022670


	//   ....[11]....
        /*00a8*/ 	.word	0x00022720


	//   ....[12]....
        /*00ac*/ 	.word	0x00022790


	//   ....[13]....
        /*00b0*/ 	.word	0x00022800


	//   ....[14]....
        /*00b4*/ 	.word	0x00022870


	//   ....[15]....
        /*00b8*/ 	.word	0x00022f00


	//   ....[16]....
        /*00bc*/ 	.word	0x00022f70


	//   ....[17]....
        /*00c0*/ 	.word	0x00022fe0


	//   ....[18]....
        /*00c4*/ 	.word	0x00023050


	//   ....[19]....
        /*00c8*/ 	.word	0x000230c0


	//----- nvinfo : EIATTR_VRC_CTA_INIT_COUNT
	.align		4
.L_2382:
        /*00cc*/ 	.byte	0x02, 0x4a
	.zero		1
	.zero		1


	//----- nvinfo : EIATTR_EXIT_INSTR_OFFSETS
	.align		4
        /*00d0*/ 	.byte	0x04, 0x1c
        /*00d2*/ 	.short	(.L_2384 - .L_2383)


	//   ....[0]....
.L_2383:
        /*00d4*/ 	.word	0x00000e30


	//   ....[1]....
        /*00d8*/ 	.word	0x00022600


	//----- nvinfo : EIATTR_INDIRECT_BRANCH_TARGETS
	.align		4
.L_2384:
        /*00dc*/ 	.byte	0x04, 0x34
        /*00de*/ 	.short	(.L_2386 - .L_2385)


	//   ....[0]....
.L_2385:
        /*00e0*/ 	.word	.L_x_54240@srel
        /*00e4*/ 	.short	0x0
        /*00e6*/ 	.short	0x0
        /*00e8*/ 	.word	0x3
        /*00ec*/ 	.word	.L_x_54241@srel
        /*00f0*/ 	.word	.L_x_54242@srel
        /*00f4*/ 	.word	.L_x_54243@srel


	//----- nvinfo : EIATTR_MAX_THREADS
	.align		4
.L_2386:
        /*00f8*/ 	.byte	0x04, 0x05
        /*00fa*/ 	.short	(.L_2388 - .L_2387)
.L_2387:
        /*00fc*/ 	.word	0x00000080
        /*0100*/ 	.word	0x00000001
        /*0104*/ 	.word	0x00000001


	//----- nvinfo : EIATTR_CRS_STACK_SIZE
	.align		4
.L_2388:
        /*0108*/ 	.byte	0x04, 0x1e
        /*010a*/ 	.short	(.L_2390 - .L_2389)
.L_2389:
        /*010c*/ 	.word	0x00000000


	//----- nvinfo : EIATTR_CBANK_PARAM_SIZE
	.align		4
.L_2390:
        /*0110*/ 	.byte	0x03, 0x19
        /*0112*/ 	.short	0x00e8


	//----- nvinfo : EIATTR_PARAM_CBANK
	.align		4
        /*0114*/ 	.byte	0x04, 0x0a
        /*0116*/ 	.short	(.L_2392 - .L_2391)
	.align		4
.L_2391:
        /*0118*/ 	.word	index@(.nv.constant0._ZN10layer_norm13ln_fwd_kernelINS_13Kernel_traitsIf13__nv_bfloat16fS2_fjLj1536ELj1ELj4ELj1ELj16ENS_18Kernel_traits_baseILj1536EfS2_fS2_fjLj128EEEEELb1ELb1ELb0ELb0EEEvNS_9FwdParamsE)
        /*011c*/ 	.short	0x0380
        /*011e*/ 	.short	0x00e8


	//----- nvinfo : EIATTR_SW_WAR
	.align		4
.L_2392:
        /*0120*/ 	.byte	0x04, 0x36
        /*0122*/ 	.short	(.L_2394 - .L_2393)
.L_2393:
        /*0124*/ 	.word	0x00000008
.L_2394:


//--------------------- .nv.info._ZN10layer_norm13ln_fwd_kernelINS_13Kernel_traitsIf13__nv_bfloat16fS2_fjLj1536ELj1ELj4ELj1ELj16ENS_18Kernel_traits_baseILj1536EfS2_fS2_fjLj128EEEEELb1ELb1ELb0ELb1EEEvNS_9FwdParamsE --------------------------
	.section	.nv.info._ZN10layer_norm13ln_fwd_kernelINS_13Kernel_traitsIf13__nv_bfloat16fS2_fjLj1536ELj1ELj4ELj1ELj16ENS_18Kernel_traits_baseILj1536EfS2_fS2_fjLj128EEEEELb1ELb1ELb0ELb1EEEvNS_9FwdParamsE,"",@"SHT_CUDA_INFO"
	.sectionflags	@""
	.align	4


	//----- nvinfo : EIATTR_CUDA_API_VERSION
	.align		4
        /*0000*/ 	.byte	0x04, 0x37
        /*0002*/ 	.short	(.L_2396 - .L_2395)
.L_2395:
        /*0004*/ 	.word	0x00000082


	//----- nvinfo : EIATTR_KPARAM_INFO
	.align		4
.L_2396:
        /*0008*/ 	.byte	0x04, 0x17
        /*000a*/ 	.short	(.L_2398 - .L_2397)
.L_2397:
        /*000c*/ 	.word	0x00000000
        /*0010*/ 	.short	0x0000
        /*0012*/ 	.short	0x0000
        /*0014*/ 	.byte	0x00, 0xf0, 0xa1, 0x03


	//----- nvinfo : EIATTR_SPARSE_MMA_MASK
	.align		4
.L_2398:
        /*0018*/ 	.byte	0x03, 0x50
        /*001a*/ 	.short	0x0000


	//----- nvinfo : EIATTR_MAXREG_COUNT
	.align		4
        /*001c*/ 	.byte	0x03, 0x1b
        /*001e*/ 	.short	0x00ff


	//----- nvinfo : EIATTR_MERCURY_ISA_VERSION
	.align		4
        /*0020*/ 	.byte	0x03, 0x5f
        /*0022*/ 	.short	0x0101


	//----- nvinfo : EIATTR_COOP_GROUP_MASK_REGIDS
	.align		4
        /*0024*/ 	.byte	0x04, 0x29
        /*0026*/ 	.short	(.L_2400 - .L_2399)


	//   ....[0]....
.L_2399:
        /*0028*/ 	.word	0xffffffff


	//   ....[1]....
        /*002c*/ 	.word	0xffffffff


	//   ....[2]....
        /*0030*/ 	.word	0xffffffff


	//   ....[3]....
        /*0034*/ 	.word	0xffffffff


	//   ....[4]....
        /*0038*/ 	.word	0xffffffff


	//   ....[5]....
        /*003c*/ 	.word	0xffffffff


	//   ....[6]....
        /*0040*/ 	.word	0xffffffff


	//   ....[7]....
        /*0044*/ 	.word	0xffffffff


	//   ....[8]....
        /*0048*/ 	.word	0xffffffff


	//   ....[9]....
        /*004c*/ 	.word	0xffffffff


	//   ....[10]....
        /*0050*/ 	.word	0x050000e3


	//   ....[11]....
        /*0054*/ 	.word	0x050000e3


	//   ....[12]....
        /*0058*/ 	.word	0x050000e3


	//   ....[13]....
        /*005c*/ 	.word	0x050000e3


	//   ....[14]....
        /*0060*/ 	.word	0x050000e3


	//   ....[15]....
        /*0064*/ 	.word	0x050000e3


	//   ....[16]....
        /*0068*/ 	.word	0x050000e3


	//   ....[17]....
        /*006c*/ 	.word	0x050000e3


	//   ....[18]....
        /*0070*/ 	.word	0x050000e3


	//   ....[19]....
        /*0074*/ 	.word	0x050000e3


	//----- nvinfo : EIATTR_COOP_GROUP_INSTR_OFFSETS
	.align		4
.L_2400:
        /*0078*/ 	.byte	0x04, 0x28
        /*007a*/ 	.short	(.L_2402 - .L_2401)


	//   ....[0]....
.L_2401:
        /*007c*/ 	.word	0x00020680


	//   ....[1]....
        /*0080*/ 	.word	0x000206b0


	//   ....[2]....
        /*0084*/ 	.word	0x000206d0


	//   ....[3]....
        /*0088*/ 	.word	0x000206f0


	//   ....[4]....
        /*008c*/ 	.word	0x00020710


	//   ....[5]....
        /*0090*/ 	.word	0x00020d40


	//   ....[6]....
        /*0094*/ 	.word	0x00020d60


	//   ....[7]....
        /*0098*/ 	.word	0x00020d80


	//   ....[8]....
        /*009c*/ 	.word	0x00020da0


	//   ....[9]....
        /*00a0*/ 	.word	0x00020dc0


	//   ....[10]....
        /*00a4*/ 	.word	0x00021ac0


	//   ....[11]....
        /*00a8*/ 	.word	0x00021b70


	//   ....[12]....
        /*00ac*/ 	.word	0x00021be0


	//   ....[13]....
        /*00b0*/ 	.word	0x00021c50


	//   ....[14]....
        /*00b4*/ 	.word	0x00021cc0


	//   ....[15]....
        /*00b8*/ 	.word	0x00022340


	//   ....[16]....
        /*00bc*/ 	.word	0x000223b0


	//   ....[17]....
        /*00c0*/ 	.word	0x00022420


	//   ....[18]....
        /*00c4*/ 	.word	0x00022490


	//   ....[19]....
        /*00c8*/ 	.word	0x00022500


	//----- nvinfo : EIATTR_VRC_CTA_INIT_COUNT
	.align		4
.L_2402:
        /*00cc*/ 	.byte	0x02, 0x4a
	.zero		1
	.zero		1


	//----- nvinfo : EIATTR_EXIT_INSTR_OFFSETS
	.align		4
        /*00d0*/ 	.byte	0x04, 0x1c
        /*00d2*/ 	.short	(.L_2404 - .L_2403)


	//   ....[0]....
.L_2403:
        /*00d4*/ 	.word	0x00000930


	//   ....[1]....
        /*00d8*/ 	.word	0x00021a50


	//----- nvinfo : EIATTR_INDIRECT_BRANCH_TARGETS
	.align		4
.L_2404:
        /*00dc*/ 	.byte	0x04, 0x34
        /*00de*/ 	.short	(.L_2406 - .L_2405)


	//   ....[0]....
.L_2405:
        /*00e0*/ 	.word	.L_x_54244@srel
        /*00e4*/ 	.short	0x0
        /*00e6*/ 	.short	0x0
        /*00e8*/ 	.word	0x3
        /*00ec*/ 	.word	.L_x_54245@srel
        /*00f0*/ 	.word	.L_x_54246@srel
        /*00f4*/ 	.word	.L_x_54247@srel


	//----- nvinfo : EIATTR_MAX_THREADS
	.align		4
.L_2406:
        /*00f8*/ 	.byte	0x04, 0x05
        /*00fa*/ 	.short	(.L_2408 - .L_2407)
.L_2407:
        /*00fc*/ 	.word	0x00000080
        /*0100*/ 	.word	0x00000001
        /*0104*/ 	.word	0x00000001


	//----- nvinfo : EIATTR_CRS_STACK_SIZE
	.align		4
.L_2408:
        /*0108*/ 	.byte	0x04, 0x1e
        /*010a*/ 	.short	(.L_2410 - .L_2409)
.L_2409:
        /*010c*/ 	.word	0x00000000


	//----- nvinfo : EIATTR_CBANK_PARAM_SIZE
	.align		4
.L_2410:
        /*0110*/ 	.byte	0x03, 0x19
        /*0112*/ 	.short	0x00e8


	//----- nvinfo : EIATTR_PARAM_CBANK
	.align		4
        /*0114*/ 	.byte	0x04, 0x0a
        /*0116*/ 	.short	(.L_2412 - .L_2411)
	.align		4
.L_2411:
        /*0118*/ 	.word	index@(.nv.constant0._ZN10layer_norm13ln_fwd_kernelINS_13Kernel_traitsIf13__nv_bfloat16fS2_fjLj1536ELj1ELj4ELj1ELj16ENS_18Kernel_traits_baseILj1536EfS2_fS2_fjLj128EEEEELb1ELb1ELb0ELb1EEEvNS_9FwdParamsE)
        /*011c*/ 	.short	0x0380
        /*011e*/ 	.short	0x00e8


	//----- nvinfo : EIATTR_SW_WAR
	.align		4
.L_2412:
        /*0120*/ 	.byte	0x04, 0x36
        /*0122*/ 	.short	(.L_2414 - .L_2413)
.L_2413:
        /*0124*/ 	.word	0x00000008
.L_2414:


//--------------------- .nv.info._ZN10layer_norm13ln_fwd_kernelINS_13Kernel_traitsIf13__nv_bfloat16fS2_fjLj1536ELj1ELj4ELj1ELj16ENS_18Kernel_traits_baseILj1536EfS2_fS2_fjLj128EEEEELb1ELb1ELb1ELb0EEEvNS_9FwdParamsE --------------------------
	.section	.nv.info._ZN10layer_norm13ln_fwd_kernelINS_13Kernel_traitsIf13__nv_bfloat16fS2_fjLj1536ELj1ELj4ELj1ELj16ENS_18Kernel_traits_baseILj1536EfS2_fS2_fjLj128EEEEELb1ELb1ELb1ELb0EEEvNS_9FwdParamsE,"",@"SHT_CUDA_INFO"
	.sectionflags	@""
	.align	4


	//----- nvinfo : EIATTR_CUDA_API_VERSION
	.align		4
        /*0000*/ 	.byte	0x04, 0x37
        /*0002*/ 	.short	(.L_2416 - .L_2415)
.L_2415:
        /*0004*/ 	.word	0x00000082


	//----- nvinfo : EIATTR_KPARAM_INFO
	.align		4
.L_2416:
        /*0008*/ 	.byte	0x04, 0x17
        /*000a*/ 	.short	(.L_2418 - .L_2417)
.L_2417:
        /*000c*/ 	.word	0x00000000
        /*0010*/ 	.short	0x0000
        /*0012*/ 	.short	0x0000
        /*0014*/ 	.byte	0x00, 0xf0, 0xa1, 0x03


	//----- nvinfo : EIATTR_SPARSE_MMA_MASK
	.align		4
.L_2418:
        /*0018*/ 	.byte	0x03, 0x50
        /*001a*/ 	.short	0x0000


	//----- nvinfo : EIATTR_MAXREG_COUNT
	.align		4
        /*001c*/ 	.byte	0x03, 0x1b
        /*001e*/ 	.short	0x00ff


	//----- nvinfo : EIATTR_MERCURY_ISA_VERSION
	.align		4
        /*0020*/ 	.byte	0x03, 0x5f
        /*0022*/ 	.short	0x0101


	//----- nvinfo : EIATTR_COOP_GROUP_MASK_REGIDS
	.align		4
        /*0024*/ 	.byte	0x04, 0x29
        /*0026*/ 	.short	(.L_2420 - .L_2419)


	//   ....[0]....
.L_2419:
        /*0028*/ 	.word	0xffffffff


	//   ....[1]....
        /*002c*/ 	.word	0xffffffff


	//   ....[2]....
        /*0030*/ 	.word	0xffffffff


	//   ....[3]....
        /*0034*/ 	.word	0xffffffff


	//   ....[4]....
        /*0038*/ 	.word	0xffffffff


	//   ....[5]....
        /*003c*/ 	.word	0xffffffff


	//   ....[6]....
        /*0040*/ 	.word	0xffffffff


	//   ....[7]....
        /*0044*/ 	.word	0xffffffff


	//   ....[8]....
        /*0048*/ 	.word	0xffffffff


	//   ....[9]....
        /*004c*/ 	.word	0xffffffff


	//   ....[10]....
        /*0050*/ 	.word	0x050000ec


	//   ....[11]....
        /*0054*/ 	.word	0x050000ec


	//   ....[12]....
        /*0058*/ 	.word	0x050000ec


	//   ....[13]....
        /*005c*/ 	.word	0x050000ec


	//   ....[14]....
        /*0060*/ 	.word	0x050000ec


	//   ....[15]....
        /*0064*/ 	.word	0x050000ec


	//   ....[16]....
        /*0068*/ 	.word	0x050000ec


	//   ....[17]....
        /*006c*/ 	.word	0x050000ec


	//   ....[18]....
        /*0070*/ 	.word	0x050000ec


	//   ....[19]....
        /*0074*/ 	.word	0x050000ec


	//----- nvinfo : EIATTR_COOP_GROUP_INSTR_OFFSETS
	.align		4
.L_2420:
        /*0078*/ 	.byte	0x04, 0x28
        /*007a*/ 	.short	(.L_2422 - .L_2421)


	//   ....[0]....
.L_2421:
        /*007c*/ 	.word	0x00024bd0


	//   ....[1]....
        /*0080*/ 	.word	0x00024c00


	//   ....[2]....
        /*0084*/ 	.word	0x00024c20


	//   ....[3]....
        /*0088*/ 	.word	0x00024c40


	//   ....[4]....
        /*008c*/ 	.word	0x00024c60


	//   ....[5]....
        /*0090*/ 	.word	0x000252a0


	//   ....[6]....
        /*0094*/ 	.word	0x000252c0


	//   ....[7]....
        /*0098*/ 	.word	0x000252e0


	//   ....[8]....
        /*009c*/ 	.word	0x00025300


	//   ....[9]....
        /*00a0*/ 	.word	0x00025320


	//   ....[10]....
        /*00a4*/ 	.word	0x000262c0


	//   ....[11]....
        /*00a8*/ 	.word	0x00026370


	//   ....[12]....
        /*00ac*/ 	.word	0x000263e0


	//   ....[13]....
        /*00b0*/ 	.word	0x00026450


	//   ....[14]....
        /*00b4*/ 	.word	0x000264c0


	//   ....[15]....
        /*00b8*/ 	.word	0x00026b50


	//   ....[16]....
        /*00bc*/ 	.word	0x00026bc0


	//   ....[17]....
        /*00c0*/ 	.word	0x00026c30


	//   ....[18]....
        /*00c4*/ 	.word	0x00026ca0


	//   ....[19]....
        /*00c8*/ 	.word	0x00026d10


	//----- nvinfo : EIATTR_VRC_CTA_INIT_COUNT
	.align		4
.L_2422:
        /*00cc*/ 	.byte	0x02, 0x4a
	.zero		1
	.zero		1


	//----- nvinfo : EIATTR_EXIT_INSTR_OFFSETS
	.align		4
        /*00d0*/ 	.byte	0x04, 0x1c
        /*00d2*/ 	.short	(.L_2424 - .L_2423)


	//   ....[0]....
.L_2423:
        /*00d4*/ 	.word	0x00000e20


	//   ....[1]....
        /*00d8*/ 	.word	0x00026250


	//----- nvinfo : EIATTR_MAX_THREADS
	.align		4
.L_2424:
        /*00dc*/ 	.byte	0x04, 0x05
        /*00de*/ 	.short	(.L_2426 - .L_2425)
.L_2425:
        /*00e0*/ 	.word	0x00000080
        /*00e4*/ 	.word	0x00000001
        /*00e8*/ 	.word	0x00000001


	//----- nvinfo : EIATTR_CRS_STACK_SIZE
	.align		4
.L_2426:
        /*00ec*/ 	.byte	0x04, 0x1e
        /*00ee*/ 	.short	(.L_2428 - .L_2427)
.L_2427:
        /*00f0*/ 	.word	0x00000000


	//----- nvinfo : EIATTR_CBANK_PARAM_SIZE
	.align		4
.L_2428:
        /*00f4*/ 	.byte	0x03, 0x19
        /*00f6*/ 	.short	0x00e8


	//----- nvinfo : EIATTR_PARAM_CBANK
	.align		4
        /*00f8*/ 	.byte	0x04, 0x0a
        /*00fa*/ 	.short	(.L_2430 - .L_2429)
	.align		4
.L_2429:
        /*00fc*/ 	.word	index@(.nv.constant0._ZN10layer_norm13ln_fwd_kernelINS_13Kernel_traitsIf13__nv_bfloat16fS2_fjLj1536ELj1ELj4ELj1ELj16ENS_18Kernel_traits_baseILj1536EfS2_fS2_fjLj128EEEEELb1ELb1ELb1ELb0EEEvNS_9FwdParamsE)
        /*0100*/ 	.short	0x0380
        /*0102*/ 	.short	0x00e8


	//----- nvinfo : EIATTR_SW_WAR
	.align		4
.L_2430:
        /*0104*/ 	.byte	0x04, 0x36
        /*0106*/ 	.short	(.L_2432 - .L_2431)
.L_2431:
        /*0108*/ 	.word	0x00000008
.L_2432:


//--------------------- .nv.info._ZN10layer_norm13ln_fwd_kernelINS_13Kernel_traitsIf13__nv_bfloat16fS2_fjLj1536ELj1ELj4ELj1ELj16ENS_18Kernel_traits_baseILj1536EfS2_fS2_fjLj128EEEEELb1ELb1ELb1ELb1EEEvNS_9FwdParamsE --------------------------
	.section	.nv.info._ZN10layer_norm13ln_fwd_kernelINS_13Kernel_traitsIf13__nv_bfloat16fS2_fjLj1536ELj1ELj4ELj1ELj16ENS_18Kernel_traits_baseILj1536EfS2_fS2_fjLj128EEEEELb1ELb1ELb1ELb1EEEvNS_9FwdParamsE,"",@"SHT_CUDA_INFO"
	.sectionflags	@""
	.align	4


	//----- nvinfo : EIATTR_CUDA_API_VERSION
	.align		4
        /*0000*/ 	.byte	0x04, 0x37
        /*0002*/ 	.short	(.L_2434 - .L_2433)
.L_2433:
        /*0004*/ 	.word	0x00000082


	//----- nvinfo : EIATTR_KPARAM_INFO
	.align		4
.L_2434:
        /*0008*/ 	.byte	0x04, 0x17
        /*000a*/ 	.short	(.L_2436 - .L_2435)
.L_2435:
        /*000c*/ 	.word	0x00000000
        /*0010*/ 	.short	0x0000
        /*0012*/ 	.short	0x0000
        /*0014*/ 	.byte	0x00, 0xf0, 0xa1, 0x03


	//----- nvinfo : EIATTR_SPARSE_MMA_MASK
	.align		4
.L_2436:
        /*0018*/ 	.byte	0x03, 0x50
        /*001a*/ 	.short	0x0000


	//----- nvinfo : EIATTR_MAXREG_COUNT
	.align		4
        /*001c*/ 	.byte	0x03, 0x1b
        /*001e*/ 	.short	0x00ff


	//----- nvinfo : EIATTR_MERCURY_ISA_VERSION
	.align		4
        /*0020*/ 	.byte	0x03, 0x5f
        /*0022*/ 	.short	0x0101


	//----- nvinfo : EIATTR_COOP_GROUP_MASK_REGIDS
	.align		4
        /*0024*/ 	.byte	0x04, 0x29
        /*0026*/ 	.short	(.L_2438 - .L_2437)


	//   ....[0]....
.L_2437:
        /*0028*/ 	.word	0xffffffff


	//   ....[1]....
        /*002c*/ 	.word	0xffffffff


	//   ....[2]....
        /*0030*/ 	.word	0xffffffff


	//   ....[3]....
        /*0034*/ 	.word	0xffffffff


	//   ....[4]....
        /*0038*/ 	.word	0xffffffff


	//   ....[5]....
        /*003c*/ 	.word	0xffffffff


	//   ....[6]....
        /*0040*/ 	.word	0xffffffff


	//   ....[7]....
        /*0044*/ 	.word	0xffffffff


	//   ....[8]....
        /*0048*/ 	.word	0xffffffff


	//   ....[9]....
        /*004c*/ 	.word	0xffffffff


	//   ....[10]....
        /*0050*/ 	.word	0x050000eb


	//   ....[11]....
        /*0054*/ 	.word	0x050000eb


	//   ....[12]....
        /*0058*/ 	.word	0x050000eb


	//   ....[13]....
        /*005c*/ 	.word	0x050000eb


	//   ....[14]....
        /*0060*/ 	.word	0x050000eb


	//   ....[15]....
        /*0064*/ 	.word	0x050000eb


	//   ....[16]....
        /*0068*/ 	.word	0x050000eb


	//   ....[17]....
        /*006c*/ 	.word	0x050000eb


	//   ....[18]....
        /*0070*/ 	.word	0x050000eb


	//   ....[19]....
        /*0074*/ 	.word	0x050000eb


	//----- nvinfo : EIATTR_COOP_GROUP_INSTR_OFFSETS
	.align		4
.L_2438:
        /*0078*/ 	.byte	0x04, 0x28
        /*007a*/ 	.short	(.L_2440 - .L_2439)


	//   ....[0]....
.L_2439:
        /*007c*/ 	.word	0x00022920


	//   ....[1]....
        /*0080*/ 	.word	0x00022950


	//   ....[2]....
        /*0084*/ 	.word	0x00022970


	//   ....[3]....
        /*0088*/ 	.word	0x00022990


	//   ....[4]....
        /*008c*/ 	.word	0x000229b0


	//   ....[5]....
        /*0090*/ 	.word	0x00022fe0


	//   ....[6]....
        /*0094*/ 	.word	0x00023000


	//   ....[7]....
        /*0098*/ 	.word	0x00023020


	//   ....[8]....
        /*009c*/ 	.word	0x00023040


	//   ....[9]....
        /*00a0*/ 	.word	0x00023060


	//   ....[10]....
        /*00a4*/ 	.word	0x00023e40


	//   ....[11]....
        /*00a8*/ 	.word	0x00023ef0


	//   ....[12]....
        /*00ac*/ 	.word	0x00023f60


	//   ....[13]....
        /*00b0*/ 	.word	0x00023fd0


	//   ....[14]....
        /*00b4*/ 	.word	0x00024040


	//   ....[15]....
        /*00b8*/ 	.word	0x000246c0


	//   ....[16]....
        /*00bc*/ 	.word	0x00024730


	//   ....[17]....
        /*00c0*/ 	.word	0x000247a0


	//   ....[18]....
        /*00c4*/ 	.word	0x00024810


	//   ....[19]....
        /*00c8*/ 	.word	0x00024880


	//----- nvinfo : EIATTR_VRC_CTA_INIT_COUNT
	.align		4
.L_2440:
        /*00cc*/ 	.byte	0x02, 0x4a
	.zero		1
	.zero		1


	//----- nvinfo : EIATTR_EXIT_INSTR_OFFSETS
	.align		4
        /*00d0*/ 	.byte	0x04, 0x1c
        /*00d2*/ 	.short	(.L_2442 - .L_2441)


	//   ....[0]....
.L_2441:
        /*00d4*/ 	.word	0x00000930


	//   ....[1]....
        /*00d8*/ 	.word	0x00023de0


	//----- nvinfo : EIATTR_MAX_THREADS
	.align		4
.L_2442:
        /*00dc*/ 	.byte	0x04, 0x05
        /*00de*/ 	.short	(.L_2444 - .L_2443)
.L_2443:
        /*00e0*/ 	.word	0x00000080
        /*00e4*/ 	.word	0x00000001
        /*00e8*/ 	.word	0x00000001


	//----- nvinfo : EIATTR_CRS_STACK_SIZE
	.align		4
.L_2444:
        /*00ec*/ 	.byte	0x04, 0x1e
        /*00ee*/ 	.short	(.L_2446 - .L_2445)
.L_2445:
        /*00f0*/ 	.word	0x00000000


	//----- nvinfo : EIATTR_CBANK_PARAM_SIZE
	.align		4
.L_2446:
        /*00f4*/ 	.byte	0x03, 0x19
        /*00f6*/ 	.short	0x00e8


	//----- nvinfo : EIATTR_PARAM_CBANK
	.align		4
        /*00f8*/ 	.byte	0x04, 0x0a
        /*00fa*/ 	.short	(.L_2448 - .L_2447)
	.align		4
.L_2447:
        /*00fc*/ 	.word	index@(.nv.constant0._ZN10layer_norm13ln_fwd_kernelINS_13Kernel_traitsIf13__nv_bfloat16fS2_fjLj1536ELj1ELj4ELj1ELj16ENS_18Kernel_traits_baseILj1536EfS2_fS2_fjLj128EEEEELb1ELb1ELb1ELb1EEEvNS_9FwdParamsE)
        /*0100*/ 	.short	0x0380
        /*0102*/ 	.short	0x00e8


	//----- nvinfo : EIATTR_SW_WAR
	.align		4
.L_2448:
        /*0104*/ 	.byte	0x04, 0x36
        /*0106*/ 	.short	(.L_2450 - .L_2449)
.L_2449:
        /*0108*/ 	.word	0x00000008
.L_2450:


//--------------------- .nv.info._ZN10layer_norm13ln_fwd_kernelINS_13Kernel_traitsIf6__halfS2_S2_fjLj1536ELj1ELj4ELj1ELj16ENS_18Kernel_traits_baseILj1536EfS2_S2_S2_fjLj128EEEEELb0ELb0ELb0ELb0EEEvNS_9FwdParamsE --------------------------
	.section	.nv.info._ZN10layer_norm13ln_fwd_kernelINS_13Kernel_traitsIf6__halfS2_S2_fjLj1536ELj1ELj4ELj1ELj16ENS_18Kernel_traits_baseILj1536EfS2_S2_S2_fjLj128EEEEELb0ELb0ELb0ELb0EEEvNS_9FwdParamsE,"",@"SHT_CUDA_INFO"
	.sectionflags	@""
	.align	4


	//----- nvinfo : EIATTR_CUDA_API_VERSION
	.align		4
        /*0000*/ 	.byte	0x04, 0x37
        /*0002*/ 	.short	(.L_2452 - .L_2451)
.L_2451:
        /*0004*/ 	.word	0x00000082


	//----- nvinfo : EIATTR_KPARAM_INFO
	.align		4
.L_2452:
        /*0008*/ 	.byte	0x04, 0x17
        /*000a*/ 	.short	(.L_2454 - .L_2453)
.L_2453:
        /*000c*/ 	.word	0x00000000
        /*0010*/ 	.short	0x0000
        /*0012*/ 	.short	0x0000
        /*0014*/ 	.byte	0x00, 0xf0, 0xa1, 0x03


	//----- nvinfo : EIATTR_SPARSE_MMA_MASK
	.align		4
.L_2454:
        /*0018*/ 	.byte	0x03, 0x50
        /*001a*/ 	.short	0x0000


	//----- nvinfo : EIATTR_MAXREG_COUNT
	.align		4
        /*001c*/ 	.byte	0x03, 0x1b
        /*001e*/ 	.short	0x00ff


	//----- nvinfo : EIATTR_MERCURY_ISA_VERSION
	.align		4
        /*0020*/ 	.byte	0x03, 0x5f
        /*0022*/ 	.short	0x0101


	//----- nvinfo : EIATTR_COOP_GROUP_MASK_REGIDS
	.align		4
        /*0024*/ 	.byte	0x04, 0x29
        /*0026*/ 	.short	(.L_2456 - .L_2455)


	//   ....[0]....
.L_2455:
        /*0028*/ 	.word	0xffffffff


	//   ....[1]....
        /*002c*/ 	.word	0xffffffff


	//   ....[2]....
        /*0030*/ 	.word	0xffffffff


	//   ....[3]....
        /*0034*/ 	.word	0xffffffff


	//   ....[4]....
        /*0038*/ 	.word	0xffffffff


	//   ....[5]....
        /*003c*/ 	.word	0xffffffff


	//   ....[6]....
        /*0040*/ 	.word	0xffffffff


	//   ....[7]....
        /*0044*/ 	.word	0xffffffff


	//   ....[8]....
        /*0048*/ 	.word	0xffffffff


	//   ....[9]....
        /*004c*/ 	.word	0xffffffff


	//   ....[10]....
        /*0050*/ 	.word	0x05000010


	//   ....[11]....
        /*0054*/ 	.word	0x05000010


	//   ....[12]....
        /*0058*/ 	.word	0x05000010


	//   ....[13]....
        /*005c*/ 	.word	0x05000010


	//   ....[14]....
        /*0060*/ 	.word	0x05000010


	//   ....[15]....
        /*0064*/ 	.word	0x05000010


	//   ....[16]....
        /*0068*/ 	.word	0x05000010


	//   ....[17]....
        /*006c*/ 	.word	0x05000010


	//   ....[18]....
        /*0070*/ 	.word	0x05000010


	//   ....[19]....
        /*0074*/ 	.word	0x05000010


	//----- nvinfo : EIATTR_COOP_GROUP_INSTR_OFFSETS
	.align		4
.L_2456:
        /*0078*/ 	.byte	0x04, 0x28
        /*007a*/ 	.short	(.L_2458 - .L_2457)


	//   ....[0]....
.L_2457:
        /*007c*/ 	.word	0x00002e80


	//   ....[1]....
        /*0080*/ 	.word	0x00002eb0


	//   ....[2]....
        /*0084*/ 	.word	0x00002ed0


	//   ....[3]....
        /*0088*/ 	.word	0x00002f00


	//   ....[4]....
        /*008c*/ 	.word	0x00002f20


	//   ....[5]....
        /*0090*/ 	.word	0x00003570


	//   ....[6]....
        /*0094*/ 	.word	0x00003590


	//   ....[7]....
        /*0098*/ 	.word	0x000035b0


	//   ....[8]....
        /*009c*/ 	.word	0x000035d0


	//   ....[9]....
        /*00a0*/ 	.word	0x000035f0


	//   ....[10]....
        /*00a4*/ 	.word	0x000044f0


	//   ....[11]....
        /*00a8*/ 	.word	0x00004590


	//   ....[12]....
        /*00ac*/ 	.word	0x00004600


	//   ....[13]....
        /*00b0*/ 	.word	0x00004680


	//   ....[14]....
        /*00b4*/ 	.word	0x000046f0


	//   ....[15]....
        /*00b8*/ 	.word	0x00004dc0


	//   ....[16]....
        /*00bc*/ 	.word	0x00004e30


	//   ....[17]....
        /*00c0*/ 	.word	0x00004ea0


	//   ....[18]....
        /*00c4*/ 	.word	0x00004f10


	//   ....[19]....
        /*00c8*/ 	.word	0x00004f80


	//----- nvinfo : EIATTR_VRC_CTA_INIT_COUNT
	.align		4
.L_2458:
        /*00cc*/ 	.byte	0x02, 0x4a
	.zero		1
	.zero		1


	//----- nvinfo : EIATTR_EXIT_INSTR_OFFSETS
	.align		4
        /*00d0*/ 	.byte	0x04, 0x1c
        /*00d2*/ 	.short	(.L_2460 - .L_2459)


	//   ....[0]....
.L_2459:
        /*00d4*/ 	.word	0x000008f0


	//   ....[1]....
        /*00d8*/ 	.word	0x00004480


	//----- nvinfo : EIATTR_MAX_THREADS
	.align		4
.L_2460:
        /*00dc*/ 	.byte	0x04, 0x05
        /*00de*/ 	.short	(.L_2462 - .L_2461)
.L_2461:
        /*00e0*/ 	.word	0x00000080
        /*00e4*/ 	.word	0x00000001
        /*00e8*/ 	.word	0x00000001


	//----- nvinfo : EIATTR_CRS_STACK_SIZE
	.align		4
.L_2462:
        /*00ec*/ 	.byte	0x04, 0x1e
        /*00ee*/ 	.short	(.L_2464 - .L_2463)
.L_2463:
        /*00f0*/ 	.word	0x00000000


	//----- nvinfo : EIATTR_CBANK_PARAM_SIZE
	.align		4
.L_2464:
        /*00f4*/ 	.byte	0x03, 0x19
        /*00f6*/ 	.short	0x00e8


	//----- nvinfo : EIATTR_PARAM_CBANK
	.align		4
        /*00f8*/ 	.byte	0x04, 0x0a
        /*00fa*/ 	.short	(.L_2466 - .L_2465)
	.align		4
.L_2465:
        /*00fc*/ 	.word	index@(.nv.constant0._ZN10layer_norm13ln_fwd_kernelINS_13Kernel_traitsIf6__halfS2_S2_fjLj1536ELj1ELj4ELj1ELj16ENS_18Kernel_traits_baseILj1536EfS2_S2_S2_fjLj128EEEEELb0ELb0ELb0ELb0EEEvNS_9FwdParamsE)
        /*0100*/ 	.short	0x0380
        /*0102*/ 	.short	0x00e8


	//----- nvinfo : EIATTR_SW_WAR
	.align		4
.L_2466:
        /*0104*/ 	.byte	0x04, 0x36
        /*0106*/ 	.short	(.L_2468 - .L_2467)
.L_2467:
        /*0108*/ 	.word	0x00000008
.L_2468:


//--------------------- .nv.info._ZN10layer_norm13ln_fwd_kernelINS_13Kernel_traitsIf6__halfS2_S2_fjLj1536ELj1ELj4ELj1ELj16ENS_18Kernel_traits_baseILj1536EfS2_S2_S2_fjLj128EEEEELb0ELb0ELb0ELb1EEEvNS_9FwdParamsE --------------------------
	.section	.nv.info._ZN10layer_norm13ln_fwd_kernelINS_13Kernel_traitsIf6__halfS2_S2_fjLj1536ELj1ELj4ELj1ELj16ENS_18Kernel_traits_baseILj1536EfS2_S2_S2_fjLj128EEEEELb0ELb0ELb0ELb1EEEvNS_9FwdParamsE,"",@"SHT_CUDA_INFO"
	.sectionflags	@""
	.align	4


	//----- nvinfo : EIATTR_CUDA_API_VERSION
	.align		4
        /*0000*/ 	.byte	0x04, 0x37
        /*0002*/ 	.short	(.L_2470 - .L_2469)
.L_2469:
        /*0004*/ 	.word	0x00000082


	//----- nvinfo : EIATTR_KPARAM_INFO
	.align		4
.L_2470:
        /*0008*/ 	.byte	0x04, 0x17
        /*000a*/ 	.short	(.L_2472 - .L_2471)
.L_2471:
        /*000c*/ 	.word	0x00000000
        /*0010*/ 	.short	0x0000
        /*0012*/ 	.short	0x0000
        /*0014*/ 	.byte	0x00, 0xf0, 0xa1, 0x03


	//----- nvinfo : EIATTR_SPARSE_MMA_MASK
	.align		4
.L_2472:
        /*0018*/ 	.byte	0x03, 0x50
        /*001a*/ 	.short	0x0000


	//----- nvinfo : EIATTR_MAXREG_COUNT
	.align		4
        /*001c*/ 	.byte	0x03, 0x1b
        /*001e*/ 	.short	0x00ff


	//----- nvinfo : EIATTR_MERCURY_ISA_VERSION
	.align		4
        /*0020*/ 	.byte	0x03, 0x5f
        /*0022*/ 	.short	0x0101


	//----- nvinfo : EIATTR_COOP_GROUP_MASK_REGIDS
	.align		4
        /*0024*/ 	.byte	0x04, 0x29
        /*0026*/ 	.short	(.L_2474 - .L_2473)


	//   ....[0]....
.L_2473:
        /*0028*/ 	.word	0xffffffff


	//   ....[1]....
        /*002c*/ 	.word	0xffffffff


	//   ....[2]....
        /*0030*/ 	.word	0xffffffff


	//   ....[3]....
        /*0034*/ 	.word	0xffffffff


	//   ....[4]....
        /*0038*/ 	.word	0xffffffff


	//   ....[5]....
        /*003c*/ 	.word	0xffffffff


	//   ....[6]....
        /*0040*/ 	.word	0xffffffff


	//   ....[7]....
        /*0044*/ 	.word	0xffffffff


	//   ....[8]....
        /*0048*/ 	.word	0xffffffff


	//   ....[9]....
        /*004c*/ 	.word	0xffffffff


	//   ....[10]....
        /*0050*/ 	.word	0x05000075


	//   ....[11]....
        /*0054*/ 	.word	0x05000075


	//   ....[12]....
        /*0058*/ 	.word	0x05000075


	//   ....[13]....
        /*005c*/ 	.word	0x05000075


	//   ....[14]....
        /*0060*/ 	.word	0x05000075


	//   ....[15]....
        /*0064*/ 	.word	0x05000075


	//   ....[16]....
        /*0068*/ 	.word	0x05000075


	//   ....[17]....
        /*006c*/ 	.word	0x05000075


	//   ....[18]....
        /*0070*/ 	.word	0x05000075


	//   ....[19]....
        /*0074*/ 	.word	0x05000075


	//----- nvinfo : EIATTR_COOP_GROUP_INSTR_OFFSETS
	.align		4
.L_2474:
        /*0078*/ 	.byte	0x04, 0x28
        /*007a*/ 	.short	(.L_2476 - .L_2475)


	//   ....[0]....
.L_2475:
        /*007c*/ 	.word	0x00002780


	//   ....[1]....
        /*0080*/ 	.word	0x000027b0


	//   ....[2]....
        /*0084*/ 	.word	0x000027d0


	//   ....[3]....
        /*0088*/ 	.word	0x000027f0


	//   ....[4]....
        /*008c*/ 	.word	0x00002810


	//   ....[5]....
        /*0090*/ 	.word	0x00002e40


	//   ....[6]....
        /*0094*/ 	.word	0x00002e60


	//   ....[7]....
        /*0098*/ 	.word	0x00002e80


	//   ....[8]....
        /*009c*/ 	.word	0x00002ea0


	//   ....[9]....
        /*00a0*/ 	.word	0x00002ec0


	//   ....[10]....
        /*00a4*/ 	.word	0x00003ba0


	//   ....[11]....
        /*00a8*/ 	.word	0x00003c40


	//   ....[12]....
        /*00ac*/ 	.word	0x00003ca0


	//   ....[13]....
        /*00b0*/ 	.word	0x00003d00


	//   ....[14]....
        /*00b4*/ 	.word	0x00003d60


	//   ....[15]....
        /*00b8*/ 	.word	0x000043d0


	//   ....[16]....
        /*00bc*/ 	.word	0x00004430


	//   ....[17]....
        /*00c0*/ 	.word	0x00004490


	//   ....[18]....
        /*00c4*/ 	.word	0x000044f0


	//   ....[19]....
        /*00c8*/ 	.word	0x00004550


	//----- nvinfo : EIATTR_VRC_CTA_INIT_COUNT
	.align		4
.L_2476:
        /*00cc*/ 	.byte	0x02, 0x4a
	.zero		1
	.zero		1


	//----- nvinfo : EIATTR_EXIT_INSTR_OFFSETS
	.align		4
        /*00d0*/ 	.byte	0x04, 0x1c
        /*00d2*/ 	.short	(.L_2478 - .L_2477)


	//   ....[0]....
.L_2477:
        /*00d4*/ 	.word	0x00000550


	//   ....[1]....
        /*00d8*/ 	.word	0x00003b40


	//----- nvinfo : EIATTR_MAX_THREADS
	.align		4
.L_2478:
        /*00dc*/ 	.byte	0x04, 0x05
        /*00de*/ 	.short	(.L_2480 - .L_2479)
.L_2479:
        /*00e0*/ 	.word	0x00000080
        /*00e4*/ 	.word	0x00000001
        /*00e8*/ 	.word	0x00000001


	//----- nvinfo : EIATTR_CRS_STACK_SIZE
	.align		4
.L_2480:
        /*00ec*/ 	.byte	0x04, 0x1e
        /*00ee*/ 	.short	(.L_2482 - .L_2481)
.L_2481:
        /*00f0*/ 	.word	0x00000000


	//----- nvinfo : EIATTR_CBANK_PARAM_SIZE
	.align		4
.L_2482:
        /*00f4*/ 	.byte	0x03, 0x19
        /*00f6*/ 	.short	0x00e8


	//----- nvinfo : EIATTR_PARAM_CBANK
	.align		4
        /*00f8*/ 	.byte	0x04, 0x0a
        /*00fa*/ 	.short	(.L_2484 - .L_2483)
	.align		4
.L_2483:
        /*00fc*/ 	.word	index@(.nv.constant0._ZN10layer_norm13ln_fwd_kernelINS_13Kernel_traitsIf6__halfS2_S2_fjLj1536ELj1ELj4ELj1ELj16ENS_18Kernel_traits_baseILj1536EfS2_S2_S2_fjLj128EEEEELb0ELb0ELb0ELb1EEEvNS_9FwdParamsE)
        /*0100*/ 	.short	0x0380
        /*0102*/ 	.short	0x00e8


	//----- nvinfo : EIATTR_SW_WAR
	.align		4
.L_2484:
        /*0104*/ 	.byte	0x04, 0x36
        /*0106*/ 	.short	(.L_2486 - .L_2485)
.L_2485:
        /*0108*/ 	.word	0x00000008
.L_2486:


//--------------------- .nv.info._ZN10layer_norm13ln_fwd_kernelINS_13Kernel_traitsIf6__halfS2_S2_fjLj1536ELj1ELj4ELj1ELj16ENS_18Kernel_traits_baseILj1536EfS2_S2_S2_fjLj128EEEEELb0ELb0ELb1ELb0EEEvNS_9FwdParamsE --------------------------
	.section	.nv.info._ZN10layer_norm13ln_fwd_kernelINS_13Kernel_traitsIf6__halfS2_S2_fjLj1536ELj1ELj4ELj1ELj16ENS_18Kernel_traits_baseILj1536EfS2_S2_S2_fjLj128EEEEELb0ELb0ELb1ELb0EEEvNS_9FwdParamsE,"",@"SHT_CUDA_INFO"
	.sectionflags	@""
	.align	4


	//----- nvinfo : EIATTR_CUDA_API_VERSION
	.align		4
        /*0000*/ 	.byte	0x04, 0x37
        /*0002*/ 	.short	(.L_2488 - .L_2487)
.L_2487:
        /*0004*/ 	.word	0x00000082


	//----- nvinfo : EIATTR_KPARAM_INFO
	.align		4
.L_2488:
        /*0008*/ 	.byte	0x04, 0x17
        /*000a*/ 	.short	(.L_2490 - .L_2489)
.L_2489:
        /*000c*/ 	.word	0x00000000
        /*0010*/ 	.short	0x0000
        /*0012*/ 	.short	0x0000
        /*0014*/ 	.byte	0x00, 0xf0, 0xa1, 0x03


	//----- nvinfo : EIATTR_SPARSE_MMA_MASK
	.align		4
.L_2490:
        /*0018*/ 	.byte	0x03, 0x50
        /*001a*/ 	.short	0x0000


	//----- nvinfo : EIATTR_MAXREG_COUNT
	.align		4
        /*001c*/ 	.byte	0x03, 0x1b
        /*001e*/ 	.short	0x00ff


	//----- nvinfo : EIATTR_MERCURY_ISA_VERSION
	.align		4
        /*0020*/ 	.byte	0x03, 0x5f
        /*0022*/ 	.short	0x0101


	//----- nvinfo : EIATTR_COOP_GROUP_MASK_REGIDS
	.align		4
        /*0024*/ 	.byte	0x04, 0x29
        /*0026*/ 	.short	(.L_2492 - .L_2491)


	//   ....[0]....
.L_2491:
        /*0028*/ 	.word	0xffffffff


	//   ....[1]....
        /*002c*/ 	.word	0xffffffff


	//   ....[2]....
        /*0030*/ 	.word	0xffffffff


	//   ....[3]....
        /*0034*/ 	.word	0xffffffff


	//   ....[4]....
        /*0038*/ 	.word	0xffffffff


	//   ....[5]....
        /*003c*/ 	.word	0xffffffff


	//   ....[6]....
        /*0040*/ 	.word	0xffffffff


	//   ....[7]....
        /*0044*/ 	.word	0xffffffff


	//   ....[8]....
        /*0048*/ 	.word	0xffffffff


	//   ....[9]....
        /*004c*/ 	.word	0xffffffff


	//   ....[10]....
        /*0050*/ 	.word	0x05000076


	//   ....[11]....
        /*0054*/ 	.word	0x05000076


	//   ....[12]....
        /*0058*/ 	.word	0x05000076


	//   ....[13]....
        /*005c*/ 	.word	0x05000076


	//   ....[14]....
        /*0060*/ 	.word	0x05000076


	//   ....[15]....
        /*0064*/ 	.word	0x05000076


	//   ....[16]....
        /*0068*/ 	.word	0x05000076


	//   ....[17]....
        /*006c*/ 	.word	0x05000076


	//   ....[18]....
        /*0070*/ 	.word	0x05000076


	//   ....[19]....
        /*0074*/ 	.word	0x05000076


	//----- nvinfo : EIATTR_COOP_GROUP_INSTR_OFFSETS
	.align		4
.L_2492:
        /*0078*/ 	.byte	0x04, 0x28
        /*007a*/ 	.short	(.L_2494 - .L_2493)


	//   ....[0]....
.L_2493:
        /*007c*/ 	.word	0x000037b0


	//   ....[1]....
        /*0080*/ 	.word	0x000037f0


	//   ....[2]....
        /*0084*/ 	.word	0x00003810


	//   ....[3]....
        /*0088*/ 	.word	0x00003830


	//   ....[4]....
        /*008c*/ 	.word	0x00003850


	//   ....[5]....
        /*0090*/ 	.word	0x00003e90


	//   ....[6]....
        /*0094*/ 	.word	0x00003eb0


	//   ....[7]....
        /*0098*/ 	.word	0x00003ed0


	//   ....[8]....
        /*009c*/ 	.word	0x00003ef0


	//   ....[9]....
        /*00a0*/ 	.word	0x00003f10


	//   ....[10]....
        /*00a4*/ 	.word	0x00004e80


	//   ....[11]....
        /*00a8*/ 	.word	0x00004f20


	//   ....[12]....
        /*00ac*/ 	.word	0x00004f80


	//   ....[13]....
        /*00b0*/ 	.word	0x00004fe0


	//   ....[14]....
        /*00b4*/ 	.word	0x00005040


	//   ....[15]....
        /*00b8*/ 	.word	0x000056f0


	//   ....[16]....
        /*00bc*/ 	.word	0x00005750


	//   ....[17]....
        /*00c0*/ 	.word	0x000057b0


	//   ....[18]....
        /*00c4*/ 	.word	0x00005810


	//   ....[19]....
        /*00c8*/ 	.word	0x00005870


	//----- nvinfo : EIATTR_VRC_CTA_INIT_COUNT
	.align		4
.L_2494:
        /*00cc*/ 	.byte	0x02, 0x4a
	.zero		1
	.zero		1


	//----- nvinfo : EIATTR_EXIT_INSTR_OFFSETS
	.align		4
        /*00d0*/ 	.byte	0x04, 0x1c
        /*00d2*/ 	.short	(.L_2496 - .L_2495)


	//   ....[0]....
.L_2495:
        /*00d4*/ 	.word	0x00000920


	//   ....[1]....
        /*00d8*/ 	.word	0x00004e10


	//----- nvinfo : EIATTR_MAX_THREADS
	.align		4
.L_2496:
        /*00dc*/ 	.byte	0x04, 0x05
        /*00de*/ 	.short	(.L_2498 - .L_2497)
.L_2497:
        /*00e0*/ 	.word	0x00000080
        /*00e4*/ 	.word	0x00000001
        /*00e8*/ 	.word	0x00000001


	//----- nvinfo : EIATTR_CRS_STACK_SIZE
	.align		4
.L_2498:
        /*00ec*/ 	.byte	0x04, 0x1e
        /*00ee*/ 	.short	(.L_2500 - .L_2499)
.L_2499:
        /*00f0*/ 	.word	0x00000000


	//----- nvinfo : EIATTR_CBANK_PARAM_SIZE
	.align		4
.L_2500:
        /*00f4*/ 	.byte	0x03, 0x19
        /*00f6*/ 	.short	0x00e8


	//----- nvinfo : EIATTR_PARAM_CBANK
	.align		4
        /*00f8*/ 	.byte	0x04, 0x0a
        /*00fa*/ 	.short	(.L_2502 - .L_2501)
	.align		4
.L_2501:
        /*00fc*/ 	.word	index@(.nv.constant0._ZN10layer_norm13ln_fwd_kernelINS_13Kernel_traitsIf6__halfS2_S2_fjLj1536ELj1ELj4ELj1ELj16ENS_18Kernel_traits_baseILj1536EfS2_S2_S2_fjLj128EEEEELb0ELb0ELb1ELb0EEEvNS_9FwdParamsE)
        /*0100*/ 	.short	0x0380
        /*0102*/ 	.short	0x00e8


	//----- nvinfo : EIATTR_SW_WAR
	.align		4
.L_2502:
        /*0104*/ 	.byte	0x04, 0x36
        /*0106*/ 	.short	(.L_2504 - .L_2503)
.L_2503:
        /*0108*/ 	.word	0x00000008
.L_2504:


//--------------------- .nv.info._ZN10layer_norm13ln_fwd_kernelINS_13Kernel_traitsIf6__halfS2_S2_fjLj1536ELj1ELj4ELj1ELj16ENS_18Kernel_traits_baseILj1536EfS2_S2_S2_fjLj128EEEEELb0ELb0ELb1ELb1EEEvNS_9FwdParamsE --------------------------
	.section	.nv.info._ZN10layer_norm13ln_fwd_kernelINS_13Kernel_traitsIf6__halfS2_S2_fjLj1536ELj1ELj4ELj1ELj16ENS_18Kernel_traits_baseILj1536EfS2_S2_S2_fjLj128EEEEELb0ELb0ELb1ELb1EEEvNS_9FwdParamsE,"",@"SHT_CUDA_INFO"
	.sectionflags	@""
	.align	4


	//----- nvinfo : EIATTR_CUDA_API_VERSION
	.align		4
        /*0000*/ 	.byte	0x04, 0x37
        /*0002*/ 	.short	(.L_2506 - .L_2505)
.L_2505:
        /*0004*/ 	.word	0x00000082


	//----- nvinfo : EIATTR_KPARAM_INFO
	.align		4
.L_2506:
        /*0008*/ 	.byte	0x04, 0x17
        /*000a*/ 	.short	(.L_2508 - .L_2507)
.L_2507:
        /*000c*/ 	.word	0x00000000
        /*0010*/ 	.short	0x0000
        /*0012*/ 	.short	0x0000
        /*0014*/ 	.byte	0x00, 0xf0, 0xa1, 0x03


	//----- nvinfo : EIATTR_SPARSE_MMA_MASK
	.align		4
.L_2508:
        /*0018*/ 	.byte	0x03, 0x50
        /*001a*/ 	.short	0x0000


	//----- nvinfo : EIATTR_MAXREG_COUNT
	.align		4
        /*001c*/ 	.byte	0x03, 0x1b
        /*001e*/ 	.short	0x00ff


	//----- nvinfo : EIATTR_MERCURY_ISA_VERSION
	.align		4
        /*0020*/ 	.byte	0x03, 0x5f
        /*0022*/ 	.short	0x0101


	//----- nvinfo : EIATTR_COOP_GROUP_MASK_REGIDS
	.align		4
        /*0024*/ 	.byte	0x04, 0x29
        /*0026*/ 	.short	(.L_2510 - .L_2509)


	//   ....[0]....
.L_2509:
        /*0028*/ 	.word	0xffffffff


	//   ....[1]....
        /*002c*/ 	.word	0xffffffff


	//   ....[2]....
        /*0030*/ 	.word	0xffffffff


	//   ....[3]....
        /*0034*/ 	.word	0xffffffff


	//   ....[4]....
        /*0038*/ 	.word	0xffffffff


	//   ....[5]....
        /*003c*/ 	.word	0xffffffff


	//   ....[6]....
        /*0040*/ 	.word	0xffffffff


	//   ....[7]....
        /*0044*/ 	.word	0xffffffff


	//   ....[8]....
        /*0048*/ 	.word	0xffffffff


	//   ....[9]....
        /*004c*/ 	.word	0xffffffff


	//   ....[10]....
        /*0050*/ 	.word	0x05000074


	//   ....[11]....
        /*0054*/ 	.word	0x05000074


	//   ....[12]....
        /*0058*/ 	.word	0x05000074


	//   ....[13]....
        /*005c*/ 	.word	0x05000074


	//   ....[14]....
        /*0060*/ 	.word	0x05000074


	//   ....[15]....
        /*0064*/ 	.word	0x05000074


	//   ....[16]....
        /*0068*/ 	.word	0x05000074


	//   ....[17]....
        /*006c*/ 	.word	0x05000074


	//   ....[18]....
        /*0070*/ 	.word	0x05000074


	//   ....[19]....
        /*0074*/ 	.word	0x05000074


	//----- nvinfo : EIATTR_COOP_GROUP_INSTR_OFFSETS
	.align		4
.L_2510:
        /*0078*/ 	.byte	0x04, 0x28
        /*007a*/ 	.short	(.L_2512 - .L_2511)


	//   ....[0]....
.L_2511:
        /*007c*/ 	.word	0x00002f10


	//   ....[1]....
        /*0080*/ 	.word	0x00002f30


	//   ....[2]....
        /*0084*/ 	.word	0x00002f50


	//   ....[3]....
        /*0088*/ 	.word	0x00002f80


	//   ....[4]....
        /*008c*/ 	.word	0x00002fa0


	//   ....[5]....
        /*0090*/ 	.word	0x000035d0


	//   ....[6]....
        /*0094*/ 	.word	0x000035f0


	//   ....[7]....
        /*0098*/ 	.word	0x00003610


	//   ....[8]....
        /*009c*/ 	.word	0x00003630


	//   ....[9]....
        /*00a0*/ 	.word	0x00003650


	//   ....[10]....
        /*00a4*/ 	.word	0x00004420


	//   ....[11]....
        /*00a8*/ 	.word	0x000044c0


	//   ....[12]....
        /*00ac*/ 	.word	0x00004530


	//   ....[13]....
        /*00b0*/ 	.word	0x000045b0


	//   ....[14]....
        /*00b4*/ 	.word	0x00004620


	//   ....[15]....
        /*00b8*/ 	.word	0x00004cb0


	//   ....[16]....
        /*00bc*/ 	.word	0x00004d20


	//   ....[17]....
        /*00c0*/ 	.word	0x00004d90


	//   ....[18]....
        /*00c4*/ 	.word	0x00004e00


	//   ....[19]....
        /*00c8*/ 	.word	0x00004e70


	//----- nvinfo : EIATTR_VRC_CTA_INIT_COUNT
	.align		4
.L_2512:
        /*00cc*/ 	.byte	0x02, 0x4a
	.zero		1
	.zero		1


	//----- nvinfo : EIATTR_EXIT_INSTR_OFFSETS
	.align		4
        /*00d0*/ 	.byte	0x04, 0x1c
        /*00d2*/ 	.short	(.L_2514 - .L_2513)


	//   ....[0]....
.L_2513:
        /*00d4*/ 	.word	0x00000540


	//   ....[1]....
        /*00d8*/ 	.word	0x000043b0


	//----- nvinfo : EIATTR_MAX_THREADS
	.align		4
.L_2514:
        /*00dc*/ 	.byte	0x04, 0x05
        /*00de*/ 	.short	(.L_2516 - .L_2515)
.L_2515:
        /*00e0*/ 	.word	0x00000080
        /*00e4*/ 	.word	0x00000001
        /*00e8*/ 	.word	0x00000001


	//----- nvinfo : EIATTR_CRS_STACK_SIZE
	.align		4
.L_2516:
        /*00ec*/ 	.byte	0x04, 0x1e
        /*00ee*/ 	.short	(.L_2518 - .L_2517)
.L_2517:
        /*00f0*/ 	.word	0x00000000


	//----- nvinfo : EIATTR_CBANK_PARAM_SIZE
	.align		4
.L_2518:
        /*00f4*/ 	.byte	0x03, 0x19
        /*00f6*/ 	.short	0x00e8


	//----- nvinfo : EIATTR_PARAM_CBANK
	.align		4
        /*00f8*/ 	.byte	0x04, 0x0a
        /*00fa*/ 	.short	(.L_2520 - .L_2519)
	.align		4
.L_2519:
        /*00fc*/ 	.word	index@(.nv.constant0._ZN10layer_norm13ln_fwd_kernelINS_13Kernel_traitsIf6__halfS2_S2_fjLj1536ELj1ELj4ELj1ELj16ENS_18Kernel_traits_baseILj1536EfS2_S2_S2_fjLj128EEEEELb0ELb0ELb1ELb1EEEvNS_9FwdParamsE)
        /*0100*/ 	.short	0x0380
        /*0102*/ 	.short	0x00e8


	//----- nvinfo : EIATTR_SW_WAR
	.align		4
.L_2520:
        /*0104*/ 	.byte	0x04, 0x36
        /*0106*/ 	.short	(.L_2522 - .L_2521)
.L_2521:
        /*0108*/ 	.word	0x00000008
.L_2522:


//--------------------- .nv.info._ZN10layer_norm13ln_fwd_kernelINS_13Kernel_traitsIf6__halfS2_S2_fjLj1536ELj1ELj4ELj1ELj16ENS_18Kernel_traits_baseILj1536EfS2_S2_S2_fjLj128EEEEELb0ELb1ELb0ELb0EEEvNS_9FwdParamsE --------------------------
	.section	.nv.info._ZN10layer_norm13ln_fwd_kernelINS_13Kernel_traitsIf6__halfS2_S2_fjLj1536ELj1ELj4ELj1ELj16ENS_18Kernel_traits_baseILj1536EfS2_S2_S2_fjLj128EEEEELb0ELb1ELb0ELb0EEEvNS_9FwdParamsE,"",@"SHT_CUDA_INFO"
	.sectionflags	@""
	.align	4


	//----- nvinfo : EIATTR_CUDA_API_VERSION
	.align		4
        /*0000*/ 	.byte	0x04, 0x37
        /*0002*/ 	.short	(.L_2524 - .L_2523)
.L_2523:
        /*0004*/ 	.word	0x00000082


	//----- nvinfo : EIATTR_KPARAM_INFO
	.align		4
.L_2524:
        /*0008*/ 	.byte	0x04, 0x17
        /*000a*/ 	.short	(.L_2526 - .L_2525)
.L_2525:
        /*000c*/ 	.word	0x00000000
        /*0010*/ 	.short	0x0000
        /*0012*/ 	.short	0x0000
        /*0014*/ 	.byte	0x00, 0xf0, 0xa1, 0x03


	//----- nvinfo : EIATTR_SPARSE_MMA_MASK
	.align		4
.L_2526:
        /*0018*/ 	.byte	0x03, 0x50
        /*001a*/ 	.short	0x0000


	//----- nvinfo : EIATTR_MAXREG_COUNT
	.align		4
        /*001c*/ 	.byte	0x03, 0x1b
        /*001e*/ 	.short	0x00ff


	//----- nvinfo : EIATTR_MERCURY_ISA_VERSION
	.align		4
        /*0020*/ 	.byte	0x03, 0x5f
        /*0022*/ 	.short	0x0101


	//----- nvinfo : EIATTR_COOP_GROUP_MASK_REGIDS
	.align		4
        /*0024*/ 	.byte	0x04, 0x29
        /*0026*/ 	.short	(.L_2528 - .L_2527)


	//   ....[0]....
.L_2527:
        /*0028*/ 	.word	0xffffffff


	//   ....[1]....
        /*002c*/ 	.word	0xffffffff


	//   ....[2]....
        /*0030*/ 	.word	0xffffffff


	//   ....[3]....
        /*0034*/ 	.word	0xffffffff


	//   ....[4]....
        /*0038*/ 	.word	0xffffffff


	//   ....[5]....
        /*003c*/ 	.word	0xffffffff


	//   ....[6]....
        /*0040*/ 	.word	0xffffffff


	//   ....[7]....
        /*0044*/ 	.word	0xffffffff


	//   ....[8]....
        /*0048*/ 	.word	0xffffffff


	//   ....[9]....
        /*004c*/ 	.word	0xffffffff


	//   ....[10]....
        /*0050*/ 	.word	0x050000d1


	//   ....[11]....
        /*0054*/ 	.word	0x050000d1


	//   ....[12]....
        /*0058*/ 	.word	0x050000d1


	//   ....[13]....
        /*005c*/ 	.word	0x050000d1


	//   ....[14]....
        /*0060*/ 	.word	0x050000d1


	//   ....[15]....
        /*0064*/ 	.word	0x050000d1


	//   ....[16]....
        /*0068*/ 	.word	0x050000d1


	//   ....[17]....
        /*006c*/ 	.word	0x050000d1


	//   ....[18]....
        /*0070*/ 	.word	0x050000d1


	//   ....[19]....
        /*0074*/ 	.word	0x050000d1


	//----- nvinfo : EIATTR_COOP_GROUP_INSTR_OFFSETS
	.align		4
.L_2528:
        /*0078*/ 	.byte	0x04, 0x28
        /*007a*/ 	.short	(.L_2530 - .L_2529)


	//   ....[0]....
.L_2529:
        /*007c*/ 	.word	0x00002fc0


	//   ....[1]....
        /*0080*/ 	.word	0x00003000


	//   ....[2]....
        /*0084*/ 	.word	0x00003020


	//   ....[3]....
        /*0088*/ 	.word	0x00003040


	//   ....[4]....
        /*008c*/ 	.word	0x00003060


	//   ....[5]....
        /*0090*/ 	.word	0x000036a0


	//   ....[6]....
        /*0094*/ 	.word	0x000036c0


	//   ....[7]....
        /*0098*/ 	.word	0x000036e0


	//   ....[8]....
        /*009c*/ 	.word	0x00003700


	//   ....[9]....
        /*00a0*/ 	.word	0x00003720


	//   ....[10]....
        /*00a4*/ 	.word	0x00004630


	//   ....[11]....
        /*00a8*/ 	.word	0x000046e0


	//   ....[12]....
        /*00ac*/ 	.word	0x00004750


	//   ....[13]....
        /*00b0*/ 	.word	0x000047c0


	//   ....[14]....
        /*00b4*/ 	.word	0x00004830


	//   ....[15]....
        /*00b8*/ 	.word	0x00004ed0


	//   ....[16]....
        /*00bc*/ 	.word	0x00004f40


	//   ....[17]....
        /*00c0*/ 	.word	0x00004fb0


	//   ....[18]....
        /*00c4*/ 	.word	0x00005020


	//   ....[19]....
        /*00c8*/ 	.word	0x00005090


	//----- nvinfo : EIATTR_VRC_CTA_INIT_COUNT
	.align		4
.L_2530:
        /*00cc*/ 	.byte	0x02, 0x4a
	.zero		1
	.zero		1


	//----- nvinfo : EIATTR_EXIT_INSTR_OFFSETS
	.align		4
        /*00d0*/ 	.byte	0x04, 0x1c
        /*00d2*/ 	.short	(.L_2532 - .L_2531)


	//   ....[0]....
.L_2531:
        /*00d4*/ 	.word	0x00000bd0


	//   ....[1]....
        /*00d8*/ 	.word	0x000045c0


	//----- nvinfo : EIATTR_MAX_THREADS
	.align		4
.L_2532:
        /*00dc*/ 	.byte	0x04, 0x05
        /*00de*/ 	.short	(.L_2534 - .L_2533)
.L_2533:
        /*00e0*/ 	.word	0x00000080
        /*00e4*/ 	.word	0x00000001
        /*00e8*/ 	.word	0x00000001


	//----- nvinfo : EIATTR_CRS_STACK_SIZE
	.align		4
.L_2534:
        /*00ec*/ 	.byte	0x04, 0x1e
        /*00ee*/ 	.short	(.L_2536 - .L_2535)
.L_2535:
        /*00f0*/ 	.word	0x00000000


	//----- nvinfo : EIATTR_CBANK_PARAM_SIZE
	.align		4
.L_2536:
        /*00f4*/ 	.byte	0x03, 0x19
        /*00f6*/ 	.short	0x00e8


	//----- nvinfo : EIATTR_PARAM_CBANK
	.align		4
        /*00f8*/ 	.byte	0x04, 0x0a
        /*00fa*/ 	.short	(.L_2538 - .L_2537)
	.align		4
.L_2537:
        /*00fc*/ 	.word	index@(.nv.constant0._ZN10layer_norm13ln_fwd_kernelINS_13Kernel_traitsIf6__halfS2_S2_fjLj1536ELj1ELj4ELj1ELj16ENS_18Kernel_traits_baseILj1536EfS2_S2_S2_fjLj128EEEEELb0ELb1ELb0ELb0EEEvNS_9FwdParamsE)
        /*0100*/ 	.short	0x0380
        /*0102*/ 	.short	0x00e8


	//----- nvinfo : EIATTR_SW_WAR
	.align		4
.L_2538:
        /*0104*/ 	.byte	0x04, 0x36
        /*0106*/ 	.short	(.L_2540 - .L_2539)
.L_2539:
        /*0108*/ 	.word	0x00000008
.L_2540:


//--------------------- .nv.info._ZN10layer_norm13ln_fwd_kernelINS_13Kernel_traitsIf6__halfS2_S2_fjLj1536ELj1ELj4ELj1ELj16ENS_18Kernel_traits_baseILj1536EfS2_S2_S2_fjLj128EEEEELb0ELb1ELb0ELb1EEEvNS_9FwdParamsE --------------------------
	.section	.nv.info._ZN10layer_norm13ln_fwd_kernelINS_13Kernel_traitsIf6__halfS2_S2_fjLj1536ELj1ELj4ELj1ELj16ENS_18Kernel_traits_baseILj1536EfS2_S2_S2_fjLj128EEEEELb0ELb1ELb0ELb1EEEvNS_9FwdParamsE,"",@"SHT_CUDA_INFO"
	.sectionflags	@""
	.align	4


	//----- nvinfo : EIATTR_CUDA_API_VERSION
	.align		4
        /*0000*/ 	.byte	0x04, 0x37
        /*0002*/ 	.short	(.L_2542 - .L_2541)
.L_2541:
        /*0004*/ 	.word	0x00000082


	//----- nvinfo : EIATTR_KPARAM_INFO
	.align		4
.L_2542:
        /*0008*/ 	.byte	0x04, 0x17
        /*000a*/ 	.short	(.L_2544 - .L_2543)
.L_2543:
        /*000c*/ 	.word	0x00000000
        /*0010*/ 	.short	0x0000
        /*0012*/ 	.short	0x0000
        /*0014*/ 	.byte	0x00, 0xf0, 0xa1, 0x03


	//----- nvinfo : EIATTR_SPARSE_MMA_MASK
	.align		4
.L_2544:
        /*0018*/ 	.byte	0x03, 0x50
        /*001a*/ 	.short	0x0000


	//----- nvinfo : EIATTR_MAXREG_COUNT
	.align		4
        /*001c*/ 	.byte	0x03, 0x1b
        /*001e*/ 	.short	0x00ff


	//----- nvinfo : EIATTR_MERCURY_ISA_VERSION
	.align		4
        /*0020*/ 	.byte	0x03, 0x5f
        /*0022*/ 	.short	0x0101


	//----- nvinfo : EIATTR_COOP_GROUP_MASK_REGIDS
	.align		4
        /*0024*/ 	.byte	0x04, 0x29
        /*0026*/ 	.short	(.L_2546 - .L_2545)


	//   ....[0]....
.L_2545:
        /*0028*/ 	.word	0xffffffff


	//   ....[1]....
        /*002c*/ 	.word	0xffffffff


	//   ....[2]....
        /*0030*/ 	.word	0xffffffff


	//   ....[3]....
        /*0034*/ 	.word	0xffffffff


	//   ....[4]....
        /*0038*/ 	.word	0xffffffff


	//   ....[5]....
        /*003c*/ 	.word	0xffffffff


	//   ....[6]....
        /*0040*/ 	.word	0xffffffff


	//   ....[7]....
        /*0044*/ 	.word	0xffffffff


	//   ....[8]....
        /*0048*/ 	.word	0xffffffff


	//   ....[9]....
        /*004c*/ 	.word	0xffffffff


	//   ....[10]....
        /*0050*/ 	.word	0xffffffff


	//   ....[11]....
        /*0054*/ 	.word	0xffffffff


	//   ....[12]....
        /*0058*/ 	.word	0xffffffff


	//   ....[13]....
        /*005c*/ 	.word	0xffffffff


	//   ....[14]....
        /*0060*/ 	.word	0xffffffff


	//   ....[15]....
        /*0064*/ 	.word	0xffffffff


	//   ....[16]....
        /*0068*/ 	.word	0xffffffff


	//   ....[17]....
        /*006c*/ 	.word	0xffffffff


	//   ....[18]....
        /*0070*/ 	.word	0xffffffff


	//   ....[19]....
        /*0074*/ 	.word	0xffffffff


	//   ....[20]....
        /*0078*/ 	.word	0x0500009b


	//   ....[21]....
        /*007c*/ 	.word	0x0500009b


	//   ....[22]....
        /*0080*/ 	.word	0x0500009b


	//   ....[23]....
        /*0084*/ 	.word	0x0500009b


	//   ....[24]....
        /*0088*/ 	.word	0x0500009b


	//   ....[25]....
        /*008c*/ 	.word	0x0500009b


	//   ....[26]....
        /*0090*/ 	.word	0x0500009b


	//   ....[27]....
        /*0094*/ 	.word	0x0500009b


	//   ....[28]....
        /*0098*/ 	.word	0x0500009b


	//   ....[29]....
        /*009c*/ 	.word	0x0500009b


	//   ....[30]....
        /*00a0*/ 	.word	0x0500009b


	//   ....[31]....
        /*00a4*/ 	.word	0x0500009b


	//   ....[32]....
        /*00a8*/ 	.word	0x0500009b


	//   ....[33]....
        /*00ac*/ 	.word	0x0500009b


	//   ....[34]....
        /*00b0*/ 	.word	0x0500009b


	//   ....[35]....
        /*00b4*/ 	.word	0x0500009b


	//   ....[36]....
        /*00b8*/ 	.word	0x0500009b


	//   ....[37]....
        /*00bc*/ 	.word	0x0500009b


	//   ....[38]....
        /*00c0*/ 	.word	0x0500009b


	//   ....[39]....
        /*00c4*/ 	.word	0x0500009b


	//----- nvinfo : EIATTR_COOP_GROUP_INSTR_OFFSETS
	.align		4
.L_2546:
        /*00c8*/ 	.byte	0x04, 0x28
        /*00ca*/ 	.short	(.L_2548 - .L_2547)


	//   ....[0]....
.L_2547:
        /*00cc*/ 	.word	0x00002780


	//   ....[1]....
        /*00d0*/ 	.word	0x000027b0


	//   ....[2]....
        /*00d4*/ 	.word	0x000027d0


	//   ....[3]....
        /*00d8*/ 	.word	0x000027f0


	//   ....[4]....
        /*00dc*/ 	.word	0x00002810


	//   ....[5]....
        /*00e0*/ 	.word	0x00002e40


	//   ....[6]....
        /*00e4*/ 	.word	0x00002e60


	//   ....[7]....
        /*00e8*/ 	.word	0x00002e80


	//   ....[8]....
        /*00ec*/ 	.word	0x00002ea0


	//   ....[9]....
        /*00f0*/ 	.word	0x00002ec0


	//   ....[10]....
        /*00f4*/ 	.word	0x00005570


	//   ....[11]....
        /*00f8*/ 	.word	0x000055a0


	//   ....[12]....
        /*00fc*/ 	.word	0x000055c0


	//   ....[13]....
        /*0100*/ 	.word	0x000055e0


	//   ....[14]....
        /*0104*/ 	.word	0x00005600


	//   ....[15]....
        /*0108*/ 	.word	0x00005c30


	//   ....[16]....
        /*010c*/ 	.word	0x00005c50


	//   ....[17]....
        /*0110*/ 	.word	0x00005c70


	//   ....[18]....
        /*0114*/ 	.word	0x00005c90


	//   ....[19]....
        /*0118*/ 	.word	0x00005cb0


	//   ....[20]....
        /*011c*/ 	.word	0x000069a0


	//   ....[21]....
        /*0120*/ 	.word	0x00006a30


	//   ....[22]....
        /*0124*/ 	.word	0x00006a90


	//   ....[23]....
        /*0128*/ 	.word	0x00006af0


	//   ....[24]....
        /*012c*/ 	.word	0x00006b50


	//   ....[25]....
        /*0130*/ 	.word	0x000071b0


	//   ....[26]....
        /*0134*/ 	.word	0x00007210


	//   ....[27]....
        /*0138*/ 	.word	0x00007270


	//   ....[28]....
        /*013c*/ 	.word	0x000072d0


	//   ....[29]....
        /*0140*/ 	.word	0x00007330


	//   ....[30]....
        /*0144*/ 	.word	0x000073c0


	//   ....[31]....
        /*0148*/ 	.word	0x00007450


	//   ....[32]....
        /*014c*/ 	.word	0x000074b0


	//   ....[33]....
        /*0150*/ 	.word	0x00007510


	//   ....[34]....
        /*0154*/ 	.word	0x00007570


	//   ....[35]....
        /*0158*/ 	.word	0x00007bd0


	//   ....[36]....
        /*015c*/ 	.word	0x00007c30


	//   ....[37]....
        /*0160*/ 	.word	0x00007c90


	//   ....[38]....
        /*0164*/ 	.word	0x00007cf0


	//   ....[39]....
        /*0168*/ 	.word	0x00007d50


	//----- nvinfo : EIATTR_VRC_CTA_INIT_COUNT
	.align		4
.L_2548:
        /*016c*/ 	.byte	0x02, 0x4a
	.zero		1
	.zero		1


	//----- nvinfo : EIATTR_EXIT_INSTR_OFFSETS
	.align		4
        /*0170*/ 	.byte	0x04, 0x1c
        /*0172*/ 	.short	(.L_2550 - .L_2549)


	//   ....[0]....
.L_2549:
        /*0174*/ 	.word	0x000006d0


	//   ....[1]....
        /*0178*/ 	.word	0x00003b40


	//   ....[2]....
        /*017c*/ 	.word	0x00006930


	//----- nvinfo : EIATTR_MAX_THREADS
	.align		4
.L_2550:
        /*0180*/ 	.byte	0x04, 0x05
        /*0182*/ 	.short	(.L_2552 - .L_2551)
.L_2551:
        /*0184*/ 	.word	0x00000080
        /*0188*/ 	.word	0x00000001
        /*018c*/ 	.word	0x00000001


	//----- nvinfo : EIATTR_CRS_STACK_SIZE
	.align		4
.L_2552:
        /*0190*/ 	.byte	0x04, 0x1e
        /*0192*/ 	.short	(.L_2554 - .L_2553)
.L_2553:
        /*0194*/ 	.word	0x00000000


	//----- nvinfo : EIATTR_CBANK_PARAM_SIZE
	.align		4
.L_2554:
        /*0198*/ 	.byte	0x03, 0x19
        /*019a*/ 	.short	0x00e8


	//----- nvinfo : EIATTR_PARAM_CBANK
	.align		4
        /*019c*/ 	.byte	0x04, 0x0a
        /*019e*/ 	.short	(.L_2556 - .L_2555)
	.align		4
.L_2555:
        /*01a0*/ 	.word	index@(.nv.constant0._ZN10layer_norm13ln_fwd_kernelINS_13Kernel_traitsIf6__halfS2_S2_fjLj1536ELj1ELj4ELj1ELj16ENS_18Kernel_traits_baseILj1536EfS2_S2_S2_fjLj128EEEEELb0ELb1ELb0ELb1EEEvNS_9FwdParamsE)
        /*01a4*/ 	.short	0x0380
        /*01a6*/ 	.short	0x00e8


	//----- nvinfo : EIATTR_SW_WAR
	.align		4
.L_2556:
        /*01a8*/ 	.byte	0x04, 0x36
        /*01aa*/ 	.short	(.L_2558 - .L_2557)
.L_2557:
        /*01ac*/ 	.word	0x00000008
.L_2558:


//--------------------- .nv.info._ZN10layer_norm13ln_fwd_kernelINS_13Kernel_traitsIf6__halfS2_S2_fjLj1536ELj1ELj4ELj1ELj16ENS_18Kernel_traits_baseILj1536EfS2_S2_S2_fjLj128EEEEELb0ELb1ELb1ELb0EEEvNS_9FwdParamsE --------------------------
	.section	.nv.info._ZN10layer_norm13ln_fwd_kernelINS_13Kernel_traitsIf6__halfS2_S2_fjLj1536ELj1ELj4ELj1ELj16ENS_18Kernel_traits_baseILj1536EfS2_S2_S2_fjLj128EEEEELb0ELb1ELb1ELb0EEEvNS_9FwdParamsE,"",@"SHT_CUDA_INFO"
	.sectionflags	@""
	.align	4


	//----- nvinfo : EIATTR_CUDA_API_VERSION
	.align		4
        /*0000*/ 	.byte	0x04, 0x37
        /*0002*/ 	.short	(.L_2560 - .L_2559)
.L_2559:
        /*0004*/ 	.word	0x00000082


	//----- nvinfo : EIATTR_KPARAM_INFO
	.align		4
.L_2560:
        /*0008*/ 	.byte	0x04, 0x17
        /*000a*/ 	.short	(.L_2562 - .L_2561)
.L_2561:
        /*000c*/ 	.word	0x00000000
        /*0010*/ 	.short	0x0000
        /*0012*/ 	.short	0x0000
        /*0014*/ 	.byte	0x00, 0xf0, 0xa1, 0x03


	//----- nvinfo : EIATTR_SPARSE_MMA_MASK
	.align		4
.L_2562:
        /*0018*/ 	.byte	0x03, 0x50
        /*001a*/ 	.short	0x0000


	//----- nvinfo : EIATTR_MAXREG_COUNT
	.align		4
        /*001c*/ 	.byte	0x03, 0x1b
        /*001e*/ 	.short	0x00ff


	//----- nvinfo : EIATTR_MERCURY_ISA_VERSION
	.align		4
        /*0020*/ 	.byte	0x03, 0x5f
        /*0022*/ 	.short	0x0101


	//----- nvinfo : EIATTR_COOP_GROUP_MASK_REGIDS
	.align		4
        /*0024*/ 	.byte	0x04, 0x29
        /*0026*/ 	.short	(.L_2564 - .L_2563)


	//   ....[0]....
.L_2563:
        /*0028*/ 	.word	0xffffffff


	//   ....[1]....
        /*002c*/ 	.word	0xffffffff


	//   ....[2]....
        /*0030*/ 	.word	0xffffffff


	//   ....[3]....
        /*0034*/ 	.word	0xffffffff


	//   ....[4]....
        /*0038*/ 	.word	0xffffffff


	//   ....[5]....
        /*003c*/ 	.word	0xffffffff


	//   ....[6]....
        /*0040*/ 	.word	0xffffffff


	//   ....[7]....
        /*0044*/ 	.word	0xffffffff


	//   ....[8]....
        /*0048*/ 	.word	0xffffffff


	//   ....[9]....
        /*004c*/ 	.word	0xffffffff


	//   ....[10]....
        /*0050*/ 	.word	0x050000d8


	//   ....[11]....
        /*0054*/ 	.word	0x050000d8


	//   ....[12]....
        /*0058*/ 	.word	0x050000d8


	//   ....[13]....
        /*005c*/ 	.word	0x050000d8


	//   ....[14]....
        /*0060*/ 	.word	0x050000d8


	//   ....[15]....
        /*0064*/ 	.word	0x050000d8


	//   ....[16]....
        /*0068*/ 	.word	0x050000d8


	//   ....[17]....
        /*006c*/ 	.word	0x050000d8


	//   ....[18]....
        /*0070*/ 	.word	0x050000d8


	//   ....[19]....
        /*0074*/ 	.word	0x050000d8


	//----- nvinfo : EIATTR_COOP_GROUP_INSTR_OFFSETS
	.align		4
.L_2564:
        /*0078*/ 	.byte	0x04, 0x28
        /*007a*/ 	.short	(.L_2566 - .L_2565)


	//   ....[0]....
.L_2565:
        /*007c*/ 	.word	0x000040b0


	//   ....[1]....
        /*0080*/ 	.word	0x000040d0


	//   ....[2]....
        /*0084*/ 	.word	0x000040f0


	//   ....[3]....
        /*0088*/ 	.word	0x00004110


	//   ....[4]....
        /*008c*/ 	.word	0x00004140


	//   ....[5]....
        /*0090*/ 	.word	0x00004780


	//   ....[6]....
        /*0094*/ 	.word	0x000047a0


	//   ....[7]....
        /*0098*/ 	.word	0x000047c0


	//   ....[8]....
        /*009c*/ 	.word	0x000047e0


	//   ....[9]....
        /*00a0*/ 	.word	0x00004800


	//   ....[10]....
        /*00a4*/ 	.word	0x00005790


	//   ....[11]....
        /*00a8*/ 	.word	0x00005830


	//   ....[12]....
        /*00ac*/ 	.word	0x000058a0


	//   ....[13]....
        /*00b0*/ 	.word	0x00005910


	//   ....[14]....
        /*00b4*/ 	.word	0x00005990


	//   ....[15]....
        /*00b8*/ 	.word	0x00006020


	//   ....[16]....
        /*00bc*/ 	.word	0x00006090


	//   ....[17]....
        /*00c0*/ 	.word	0x00006100


	//   ....[18]....
        /*00c4*/ 	.word	0x00006170


	//   ....[19]....
        /*00c8*/ 	.word	0x000061e0


	//----- nvinfo : EIATTR_VRC_CTA_INIT_COUNT
	.align		4
.L_2566:
        /*00cc*/ 	.byte	0x02, 0x4a
	.zero		1
	.zero		1


	//----- nvinfo : EIATTR_EXIT_INSTR_OFFSETS
	.align		4
        /*00d0*/ 	.byte	0x04, 0x1c
        /*00d2*/ 	.short	(.L_2568 - .L_2567)


	//   ....[0]....
.L_2567:
        /*00d4*/ 	.word	0x00000c10


	//   ....[1]....
        /*00d8*/ 	.word	0x00005720


	//----- nvinfo : EIATTR_MAX_THREADS
	.align		4
.L_2568:
        /*00dc*/ 	.byte	0x04, 0x05
        /*00de*/ 	.short	(.L_2570 - .L_2569)
.L_2569:
        /*00e0*/ 	.word	0x00000080
        /*00e4*/ 	.word	0x00000001
        /*00e8*/ 	.word	0x00000001


	//----- nvinfo : EIATTR_CRS_STACK_SIZE
	.align		4
.L_2570:
        /*00ec*/ 	.byte	0x04, 0x1e
        /*00ee*/ 	.short	(.L_2572 - .L_2571)
.L_2571:
        /*00f0*/ 	.word	0x00000000


	//----- nvinfo : EIATTR_CBANK_PARAM_SIZE
	.align		4
.L_2572:
        /*00f4*/ 	.byte	0x03, 0x19
        /*00f6*/ 	.short	0x00e8


	//----- nvinfo : EIATTR_PARAM_CBANK
	.align		4
        /*00f8*/ 	.byte	0x04, 0x0a
        /*00fa*/ 	.short	(.L_2574 - .L_2573)
	.align		4
.L_2573:
        /*00fc*/ 	.word	index@(.nv.constant0._ZN10layer_norm13ln_fwd_kernelINS_13Kernel_traitsIf6__halfS2_S2_fjLj1536ELj1ELj4ELj1ELj16ENS_18Kernel_traits_baseILj1536EfS2_S2_S2_fjLj128EEEEELb0ELb1ELb1ELb0EEEvNS_9FwdParamsE)
        /*0100*/ 	.short	0x0380
        /*0102*/ 	.short	0x00e8


	//----- nvinfo : EIATTR_SW_WAR
	.align		4
.L_2574:
        /*0104*/ 	.byte	0x04, 0x36
        /*0106*/ 	.short	(.L_2576 - .L_2575)
.L_2575:
        /*0108*/ 	.word	0x00000008
.L_2576:


//--------------------- .nv.info._ZN10layer_norm13ln_fwd_kernelINS_13Kernel_traitsIf6__halfS2_S2_fjLj1536ELj1ELj4ELj1ELj16ENS_18Kernel_traits_baseILj1536EfS2_S2_S2_fjLj128EEEEELb0ELb1ELb1ELb1EEEvNS_9FwdParamsE --------------------------
	.section	.nv.info._ZN10layer_norm13ln_fwd_kernelINS_13Kernel_traitsIf6__halfS2_S2_fjLj1536ELj1ELj4ELj1ELj16ENS_18Kernel_traits_baseILj1536EfS2_S2_S2_fjLj128EEEEELb0ELb1ELb1ELb1EEEvNS_9FwdParamsE,"",@"SHT_CUDA_INFO"
	.sectionflags	@""
	.align	4


	//----- nvinfo : EIATTR_CUDA_API_VERSION
	.align		4
        /*0000*/ 	.byte	0x04, 0x37
        /*0002*/ 	.short	(.L_2578 - .L_2577)
.L_2577:
        /*0004*/ 	.word	0x00000082


	//----- nvinfo : EIATTR_KPARAM_INFO
	.align		4
.L_2578:
        /*0008*/ 	.byte	0x04, 0x17
        /*000a*/ 	.short	(.L_2580 - .L_2579)
.L_2579:
        /*000c*/ 	.word	0x00000000
        /*0010*/ 	.short	0x0000
        /*0012*/ 	.short	0x0000
        /*0014*/ 	.byte	0x00, 0xf0, 0xa1, 0x03


	//----- nvinfo : EIATTR_SPARSE_MMA_MASK
	.align		4
.L_2580:
        /*0018*/ 	.byte	0x03, 0x50
        /*001a*/ 	.short	0x0000


	//----- nvinfo : EIATTR_MAXREG_COUNT
	.align		4
        /*001c*/ 	.byte	0x03, 0x1b
        /*001e*/ 	.short	0x00ff


	//----- nvinfo : EIATTR_MERCURY_ISA_VERSION
	.align		4
        /*0020*/ 	.byte	0x03, 0x5f
        /*0022*/ 	.short	0x0101


	//----- nvinfo : EIATTR_COOP_GROUP_MASK_REGIDS
	.align		4
        /*0024*/ 	.byte	0x04, 0x29
        /*0026*/ 	.short	(.L_2582 - .L_2581)


	//   ....[0]....
.L_2581:
        /*0028*/ 	.word	0xffffffff


	//   ....[1]....
        /*002c*/ 	.word	0xffffffff


	//   ....[2]....
        /*0030*/ 	.word	0xffffffff


	//   ....[3]....
        /*0034*/ 	.word	0xffffffff


	//   ....[4]....
        /*0038*/ 	.word	0xffffffff


	//   ....[5]....
        /*003c*/ 	.word	0xffffffff


	//   ....[6]....
        /*0040*/ 	.word	0xffffffff


	//   ....[7]....
        /*0044*/ 	.word	0xffffffff


	//   ....[8]....
        /*0048*/ 	.word	0xffffffff


	//   ....[9]....
        /*004c*/ 	.word	0xffffffff


	//   ....[10]....
        /*0050*/ 	.word	0x050000d6


	//   ....[11]....
        /*0054*/ 	.word	0x050000d6


	//   ....[12]....
        /*0058*/ 	.word	0x050000d6


	//   ....[13]....
        /*005c*/ 	.word	0x050000d6


	//   ....[14]....
        /*0060*/ 	.word	0x050000d6


	//   ....[15]....
        /*0064*/ 	.word	0x050000d6


	//   ....[16]....
        /*0068*/ 	.word	0x050000d6


	//   ....[17]....
        /*006c*/ 	.word	0x050000d6


	//   ....[18]....
        /*0070*/ 	.word	0x050000d6


	//   ....[19]....
        /*0074*/ 	.word	0x050000d6


	//----- nvinfo : EIATTR_COOP_GROUP_INSTR_OFFSETS
	.align		4
.L_2582:
        /*0078*/ 	.byte	0x04, 0x28
        /*007a*/ 	.short	(.L_2584 - .L_2583)


	//   ....[0]....
.L_2583:
        /*007c*/ 	.word	0x00003750


	//   ....[1]....
        /*0080*/ 	.word	0x00003780


	//   ....[2]....
        /*0084*/ 	.word	0x000037a0


	//   ....[3]....
        /*0088*/ 	.word	0x000037c0


	//   ....[4]....
        /*008c*/ 	.word	0x000037e0


	//   ....[5]....
        /*0090*/ 	.word	0x00003e10


	//   ....[6]....
        /*0094*/ 	.word	0x00003e30


	//   ....[7]....
        /*0098*/ 	.word	0x00003e50


	//   ....[8]....
        /*009c*/ 	.word	0x00003e70


	//   ....[9]....
        /*00a0*/ 	.word	0x00003e90


	//   ....[10]....
        /*00a4*/ 	.word	0x00004c70


	//   ....[11]....
        /*00a8*/ 	.word	0x00004d20


	//   ....[12]....
        /*00ac*/ 	.word	0x00004d90


	//   ....[13]....
        /*00b0*/ 	.word	0x00004e00


	//   ....[14]....
        /*00b4*/ 	.word	0x00004e70


	//   ....[15]....
        /*00b8*/ 	.word	0x000054f0


	//   ....[16]....
        /*00bc*/ 	.word	0x00005560


	//   ....[17]....
        /*00c0*/ 	.word	0x000055d0


	//   ....[18]....
        /*00c4*/ 	.word	0x00005640


	//   ....[19]....
        /*00c8*/ 	.word	0x000056b0


	//----- nvinfo : EIATTR_VRC_CTA_INIT_COUNT
	.align		4
.L_2584:
        /*00cc*/ 	.byte	0x02, 0x4a
	.zero		1
	.zero		1


	//----- nvinfo : EIATTR_EXIT_INSTR_OFFSETS
	.align		4
        /*00d0*/ 	.byte	0x04, 0x1c
        /*00d2*/ 	.short	(.L_2586 - .L_2585)


	//   ....[0]....
.L_2585:
        /*00d4*/ 	.word	0x00000700


	//   ....[1]....
        /*00d8*/ 	.word	0x00004c00


	//----- nvinfo : EIATTR_MAX_THREADS
	.align		4
.L_2586:
        /*00dc*/ 	.byte	0x04, 0x05
        /*00de*/ 	.short	(.L_2588 - .L_2587)
.L_2587:
        /*00e0*/ 	.word	0x00000080
        /*00e4*/ 	.word	0x00000001
        /*00e8*/ 	.word	0x00000001


	//----- nvinfo : EIATTR_CRS_STACK_SIZE
	.align		4
.L_2588:
        /*00ec*/ 	.byte	0x04, 0x1e
        /*00ee*/ 	.short	(.L_2590 - .L_2589)
.L_2589:
        /*00f0*/ 	.word	0x00000000


	//----- nvinfo : EIATTR_CBANK_PARAM_SIZE
	.align		4
.L_2590:
        /*00f4*/ 	.byte	0x03, 0x19
        /*00f6*/ 	.short	0x00e8


	//----- nvinfo : EIATTR_PARAM_CBANK
	.align		4
        /*00f8*/ 	.byte	0x04, 0x0a
        /*00fa*/ 	.short	(.L_2592 - .L_2591)
	.align		4
.L_2591:
        /*00fc*/ 	.word	index@(.nv.constant0._ZN10layer_norm13ln_fwd_kernelINS_13Kernel_traitsIf6__halfS2_S2_fjLj1536ELj1ELj4ELj1ELj16ENS_18Kernel_traits_baseILj1536EfS2_S2_S2_fjLj128EEEEELb0ELb1ELb1ELb1EEEvNS_9FwdParamsE)
        /*0100*/ 	.short	0x0380
        /*0102*/ 	.short	0x00e8


	//----- nvinfo : EIATTR_SW_WAR
	.align		4
.L_2592:
        /*0104*/ 	.byte	0x04, 0x36
        /*0106*/ 	.short	(.L_2594 - .L_2593)
.L_2593:
        /*0108*/ 	.word	0x00000008
.L_2594:


//--------------------- .nv.info._ZN10layer_norm13ln_fwd_kernelINS_13Kernel_traitsIf6__halfS2_S2_fjLj1536ELj1ELj4ELj1ELj16ENS_18Kernel_traits_baseILj1536EfS2_S2_S2_fjLj128EEEEELb1ELb0ELb0ELb0EEEvNS_9FwdParamsE --------------------------
	.section	.nv.info._ZN10layer_norm13ln_fwd_kernelINS_13Kernel_traitsIf6__halfS2_S2_fjLj1536ELj1ELj4ELj1ELj16ENS_18Kernel_traits_baseILj1536EfS2_S2_S2_fjLj128EEEEELb1ELb0ELb0ELb0EEEvNS_9FwdParamsE,"",@"SHT_CUDA_INFO"
	.sectionflags	@""
	.align	4


	//----- nvinfo : EIATTR_CUDA_API_VERSION
	.align		4
        /*0000*/ 	.byte	0x04, 0x37
        /*0002*/ 	.short	(.L_2596 - .L_2595)
.L_2595:
        /*0004*/ 	.word	0x00000082


	//----- nvinfo : EIATTR_KPARAM_INFO
	.align		4
.L_2596:
        /*0008*/ 	.byte	0x04, 0x17
        /*000a*/ 	.short	(.L_2598 - .L_2597)
.L_2597:
        /*000c*/ 	.word	0x00000000
        /*0010*/ 	.short	0x0000
        /*0012*/ 	.short	0x0000
        /*0014*/ 	.byte	0x00, 0xf0, 0xa1, 0x03


	//----- nvinfo : EIATTR_SPARSE_MMA_MASK
	.align		4
.L_2598:
        /*0018*/ 	.byte	0x03, 0x50
        /*001a*/ 	.short	0x0000


	//----- nvinfo : EIATTR_MAXREG_COUNT
	.align		4
        /*001c*/ 	.byte	0x03, 0x1b
        /*001e*/ 	.short	0x00ff


	//----- nvinfo : EIATTR_MERCURY_ISA_VERSION
	.align		4
        /*0020*/ 	.byte	0x03, 0x5f
        /*0022*/ 	.short	0x0101


	//----- nvinfo : EIATTR_COOP_GROUP_MASK_REGIDS
	.align		4
        /*0024*/ 	.byte	0x04, 0x29
        /*0026*/ 	.short	(.L_2600 - .L_2599)


	//   ....[0]....
.L_2599:
        /*0028*/ 	.word	0xffffffff


	//   ....[1]....
        /*002c*/ 	.word	0xffffffff


	//   ....[2]....
        /*0030*/ 	.word	0xffffffff


	//   ....[3]....
        /*0034*/ 	.word	0xffffffff


	//   ....[4]....
        /*0038*/ 	.word	0xffffffff


	//   ....[5]....
        /*003c*/ 	.word	0xffffffff


	//   ....[6]....
        /*0040*/ 	.word	0xffffffff


	//   ....[7]....
        /*0044*/ 	.word	0xffffffff


	//   ....[8]....
        /*0048*/ 	.word	0xffffffff


	//   ....[9]....
        /*004c*/ 	.word	0xffffffff


	//   ....[10]....
        /*0050*/ 	.word	0x0500006a


	//   ....[11]....
        /*0054*/ 	.word	0x0500006a


	//   ....[12]....
        /*0058*/ 	.word	0x0500006a


	//   ....[13]....
        /*005c*/ 	.word	0x0500006a


	//   ....[14]....
        /*0060*/ 	.word	0x0500006a


	//   ....[15]....
        /*0064*/ 	.word	0x0500006a


	//   ....[16]....
        /*0068*/ 	.word	0x0500006a


	//   ....[17]....
        /*006c*/ 	.word	0x0500006a


	//   ....[18]....
        /*0070*/ 	.word	0x0500006a


	//   ....[19]....
        /*0074*/ 	.word	0x0500006a


	//----- nvinfo : EIATTR_COOP_GROUP_INSTR_OFFSETS
	.align		4
.L_2600:
        /*0078*/ 	.byte	0x04, 0x28
        /*007a*/ 	.short	(.L_2602 - .L_2601)


	//   ....[0]....
.L_2601:
        /*007c*/ 	.word	0x000272a0


	//   ....[1]....
        /*0080*/ 	.word	0x000272e0


	//   ....[2]....
        /*0084*/ 	.word	0x00027300


	//   ....[3]....
        /*0088*/ 	.word	0x00027320


	//   ....[4]....
        /*008c*/ 	.word	0x00027340


	//   ....[5]....
        /*0090*/ 	.word	0x00027980


	//   ....[6]....
        /*0094*/ 	.word	0x000279a0


	//   ....[7]....
        /*0098*/ 	.word	0x000279c0


	//   ....[8]....
        /*009c*/ 	.word	0x000279e0


	//   ....[9]....
        /*00a0*/ 	.word	0x00027a00


	//   ....[10]....
        /*00a4*/ 	.word	0x00028910


	//   ....[11]....
        /*00a8*/ 	.word	0x000289c0


	//   ....[12]....
        /*00ac*/ 	.word	0x00028a30


	//   ....[13]....
        /*00b0*/ 	.word	0x00028aa0


	//   ....[14]....
        /*00b4*/ 	.word	0x00028b10


	//   ....[15]....
        /*00b8*/ 	.word	0x000291b0


	//   ....[16]....
        /*00bc*/ 	.word	0x00029220


	//   ....[17]....
        /*00c0*/ 	.word	0x00029290


	//   ....[18]....
        /*00c4*/ 	.word	0x00029300


	//   ....[19]....
        /*00c8*/ 	.word	0x00029370


	//----- nvinfo : EIATTR_VRC_CTA_INIT_COUNT
	.align		4
.L_2602:
        /*00cc*/ 	.byte	0x02, 0x4a
	.zero		1
	.zero		1


	//----- nvinfo : EIATTR_EXIT_INSTR_OFFSETS
	.align		4
        /*00d0*/ 	.byte	0x04, 0x1c
        /*00d2*/ 	.short	(.L_2604 - .L_2603)


	//   ....[0]....
.L_2603:
        /*00d4*/ 	.word	0x00000b10


	//   ....[1]....
        /*00d8*/ 	.word	0x000288a0


	//----- nvinfo : EIATTR_INDIRECT_BRANCH_TARGETS
	.align		4
.L_2604:
        /*00dc*/ 	.byte	0x04, 0x34
        /*00de*/ 	.short	(.L_2606 - .L_2605)


	//   ....[0]....
.L_2605:
        /*00e0*/ 	.word	.L_x_54248@srel
        /*00e4*/ 	.short	0x0
        /*00e6*/ 	.short	0x0
        /*00e8*/ 	.word	0x3
        /*00ec*/ 	.word	.L_x_54249@srel
        /*00f0*/ 	.word	.L_x_54250@srel
        /*00f4*/ 	.word	.L_x_54251@srel


	//----- nvinfo : EIATTR_MAX_THREADS
	.align		4
.L_2606:
        /*00f8*/ 	.byte	0x04, 0x05
        /*00fa*/ 	.short	(.L_2608 - .L_2607)
.L_2607:
        /*00fc*/ 	.word	0x00000080
        /*0100*/ 	.word	0x00000001
        /*0104*/ 	.word	0x00000001


	//----- nvinfo : EIATTR_CRS_STACK_SIZE
	.align		4
.L_2608:
        /*0108*/ 	.byte	0x04, 0x1e
        /*010a*/ 	.short	(.L_2610 - .L_2609)
.L_2609:
        /*010c*/ 	.word	0x00000000


	//----- nvinfo : EIATTR_CBANK_PARAM_SIZE
	.align		4
.L_2610:
        /*0110*/ 	.byte	0x03, 0x19
        /*0112*/ 	.short	0x00e8


	//----- nvinfo : EIATTR_PARAM_CBANK
	.align		4
        /*0114*/ 	.byte	0x04, 0x0a
        /*0116*/ 	.short	(.L_2612 - .L_2611)
	.align		4
.L_2611:
        /*0118*/ 	.word	index@(.nv.constant0._ZN10layer_norm13ln_fwd_kernelINS_13Kernel_traitsIf6__halfS2_S2_fjLj1536ELj1ELj4ELj1ELj16ENS_18Kernel_traits_baseILj1536EfS2_S2_S2_fjLj128EEEEELb1ELb0ELb0ELb0EEEvNS_9FwdParamsE)
        /*011c*/ 	.short	0x0380
        /*011e*/ 	.short	0x00e8


	//----- nvinfo : EIATTR_SW_WAR
	.align		4
.L_2612:
        /*0120*/ 	.byte	0x04, 0x36
        /*0122*/ 	.short	(.L_2614 - .L_2613)
.L_2613:
        /*0124*/ 	.word	0x00000008
.L_2614:


//--------------------- .nv.info._ZN10layer_norm13ln_fwd_kernelINS_13Kernel_traitsIf6__halfS2_S2_fjLj1536ELj1ELj4ELj1ELj16ENS_18Kernel_traits_baseILj1536EfS2_S2_S2_fjLj128EEEEELb1ELb0ELb0ELb1EEEvNS_9FwdParamsE --------------------------
	.section	.nv.info._ZN10layer_norm13ln_fwd_kernelINS_13Kernel_traitsIf6__halfS2_S2_fjLj1536ELj1ELj4ELj1ELj16ENS_18Kernel_traits_baseILj1536EfS2_S2_S2_fjLj128EEEEELb1ELb0ELb0ELb1EEEvNS_9FwdParamsE,"",@"SHT_CUDA_INFO"
	.sectionflags	@""
	.align	4


	//----- nvinfo : EIATTR_CUDA_API_VERSION
	.align		4
        /*0000*/ 	.byte	0x04, 0x37
        /*0002*/ 	.short	(.L_2616 - .L_2615)
.L_2615:
        /*0004*/ 	.word	0x00000082


	//----- nvinfo : EIATTR_KPARAM_INFO
	.align		4
.L_2616:
        /*0008*/ 	.byte	0x04, 0x17
        /*000a*/ 	.short	(.L_2618 - .L_2617)
.L_2617:
        /*000c*/ 	.word	0x00000000
        /*0010*/ 	.short	0x0000
        /*0012*/ 	.short	0x0000
        /*0014*/ 	.byte	0x00, 0xf0, 0xa1, 0x03


	//----- nvinfo : EIATTR_SPARSE_MMA_MASK
	.align		4
.L_2618:
        /*0018*/ 	.byte	0x03, 0x50
        /*001a*/ 	.short	0x0000


	//----- nvinfo : EIATTR_MAXREG_COUNT
	.align		4
        /*001c*/ 	.byte	0x03, 0x1b
        /*001e*/ 	.short	0x00ff


	//----- nvinfo : EIATTR_MERCURY_ISA_VERSION
	.align		4
        /*0020*/ 	.byte	0x03, 0x5f
        /*0022*/ 	.short	0x0101


	//----- nvinfo : EIATTR_COOP_GROUP_MASK_REGIDS
	.align		4
        /*0024*/ 	.byte	0x04, 0x29
        /*0026*/ 	.short	(.L_2620 - .L_2619)


	//   ....[0]....
.L_2619:
        /*0028*/ 	.word	0xffffffff


	//   ....[1]....
        /*002c*/ 	.word	0xffffffff


	//   ....[2]....
        /*0030*/ 	.word	0xffffffff


	//   ....[3]....
        /*0034*/ 	.word	0xffffffff


	//   ....[4]....
        /*0038*/ 	.word	0xffffffff


	//   ....[5]....
        /*003c*/ 	.word	0xffffffff


	//   ....[6]....
        /*0040*/ 	.word	0xffffffff


	//   ....[7]....
        /*0044*/ 	.word	0xffffffff


	//   ....[8]....
        /*0048*/ 	.word	0xffffffff


	//   ....[9]....
        /*004c*/ 	.word	0xffffffff


	//   ....[10]....
        /*0050*/ 	.word	0x05000016


	//   ....[11]....
        /*0054*/ 	.word	0x05000016


	//   ....[12]....
        /*0058*/ 	.word	0x05000016


	//   ....[13]....
        /*005c*/ 	.word	0x05000016


	//   ....[14]....
        /*0060*/ 	.word	0x05000016


	//   ....[15]....
        /*0064*/ 	.word	0x05000016


	//   ....[16]....
        /*0068*/ 	.word	0x05000016


	//   ....[17]....
        /*006c*/ 	.word	0x05000016


	//   ....[18]....
        /*0070*/ 	.word	0x05000016


	//   ....[19]....
        /*0074*/ 	.word	0x05000016


	//----- nvinfo : EIATTR_COOP_GROUP_INSTR_OFFSETS
	.align		4
.L_2620:
        /*0078*/ 	.byte	0x04, 0x28
        /*007a*/ 	.short	(.L_2622 - .L_2621)


	//   ....[0]....
.L_2621:
        /*007c*/ 	.word	0x00020320


	//   ....[1]....
        /*0080*/ 	.word	0x00020350


	//   ....[2]....
        /*0084*/ 	.word	0x00020370


	//   ....[3]....
        /*0088*/ 	.word	0x00020390


	//   ....[4]....
        /*008c*/ 	.word	0x000203b0


	//   ....[5]....
        /*0090*/ 	.word	0x000209e0


	//   ....[6]....
        /*0094*/ 	.word	0x00020a00


	//   ....[7]....
        /*0098*/ 	.word	0x00020a20


	//   ....[8]....
        /*009c*/ 	.word	0x00020a40


	//   ....[9]....
        /*00a0*/ 	.word	0x00020a60


	//   ....[10]....
        /*00a4*/ 	.word	0x00021750


	//   ....[11]....
        /*00a8*/ 	.word	0x00021800


	//   ....[12]....
        /*00ac*/ 	.word	0x00021870


	//   ....[13]....
        /*00b0*/ 	.word	0x000218e0


	//   ....[14]....
        /*00b4*/ 	.word	0x00021950


	//   ....[15]....
        /*00b8*/ 	.word	0x00021fd0


	//   ....[16]....
        /*00bc*/ 	.word	0x00022040


	//   ....[17]....
        /*00c0*/ 	.word	0x000220b0


	//   ....[18]....
        /*00c4*/ 	.word	0x00022120


	//   ....[19]....
        /*00c8*/ 	.word	0x00022190


	//----- nvinfo : EIATTR_VRC_CTA_INIT_COUNT
	.align		4
.L_2622:
        /*00cc*/ 	.byte	0x02, 0x4a
	.zero		1
	.zero		1


	//----- nvinfo : EIATTR_EXIT_INSTR_OFFSETS
	.align		4
        /*00d0*/ 	.byte	0x04, 0x1c
        /*00d2*/ 	.short	(.L_2624 - .L_2623)


	//   ....[0]....
.L_2623:
        /*00d4*/ 	.word	0x00000750


	//   ....[1]....
        /*00d8*/ 	.word	0x000216e0


	//----- nvinfo : EIATTR_INDIRECT_BRANCH_TARGETS
	.align		4
.L_2624:
        /*00dc*/ 	.byte	0x04, 0x34
        /*00de*/ 	.short	(.L_2626 - .L_2625)


	//   ....[0]....
.L_2625:
        /*00e0*/ 	.word	.L_x_54252@srel
        /*00e4*/ 	.short	0x0
        /*00e6*/ 	.short	0x0
        /*00e8*/ 	.word	0x3
        /*00ec*/ 	.word	.L_x_54253@srel
        /*00f0*/ 	.word	.L_x_54254@srel
        /*00f4*/ 	.word	.L_x_54255@srel


	//----- nvinfo : EIATTR_MAX_THREADS
	.align		4
.L_2626:
        /*00f8*/ 	.byte	0x04, 0x05
        /*00fa*/ 	.short	(.L_2628 - .L_2627)
.L_2627:
        /*00fc*/ 	.word	0x00000080
        /*0100*/ 	.word	0x00000001
        /*0104*/ 	.word	0x00000001


	//----- nvinfo : EIATTR_CRS_STACK_SIZE
	.align		4
.L_2628:
        /*0108*/ 	.byte	0x04, 0x1e
        /*010a*/ 	.short	(.L_2630 - .L_2629)
.L_2629:
        /*010c*/ 	.word	0x00000000


	//----- nvinfo : EIATTR_CBANK_PARAM_SIZE
	.align		4
.L_2630:
        /*0110*/ 	.byte	0x03, 0x19
        /*0112*/ 	.short	0x00e8


	//----- nvinfo : EIATTR_PARAM_CBANK
	.align		4
        /*0114*/ 	.byte	0x04, 0x0a
        /*0116*/ 	.short	(.L_2632 - .L_2631)
	.align		4
.L_2631:
        /*0118*/ 	.word	index@(.nv.constant0._ZN10layer_norm13ln_fwd_kernelINS_13Kernel_traitsIf6__halfS2_S2_fjLj1536ELj1ELj4ELj1ELj16ENS_18Kernel_traits_baseILj1536EfS2_S2_S2_fjLj128EEEEELb1ELb0ELb0ELb1EEEvNS_9FwdParamsE)
        /*011c*/ 	.short	0x0380
        /*011e*/ 	.short	0x00e8


	//----- nvinfo : EIATTR_SW_WAR
	.align		4
.L_2632:
        /*0120*/ 	.byte	0x04, 0x36
        /*0122*/ 	.short	(.L_2634 - .L_2633)
.L_2633:
        /*0124*/ 	.word	0x00000008
.L_2634:


//--------------------- .nv.info._ZN10layer_norm13ln_fwd_kernelINS_13Kernel_traitsIf6__halfS2_S2_fjLj1536ELj1ELj4ELj1ELj16ENS_18Kernel_traits_baseILj1536EfS2_S2_S2_fjLj128EEEEELb1ELb0ELb1ELb0EEEvNS_9FwdParamsE --------------------------
	.section	.nv.info._ZN10layer_norm13ln_fwd_kernelINS_13Kernel_traitsIf6__halfS2_S2_fjLj1536ELj1ELj4ELj1ELj16ENS_18Kernel_traits_baseILj1536EfS2_S2_S2_fjLj128EEEEELb1ELb0ELb1ELb0EEEvNS_9FwdParamsE,"",@"SHT_CUDA_INFO"
	.sectionflags	@""
	.align	4


	//----- nvinfo : EIATTR_CUDA_API_VERSION
	.align		4
        /*0000*/ 	.byte	0x04, 0x37
        /*0002*/ 	.short	(.L_2636 - .L_2635)
.L_2635:
        /*0004*/ 	.word	0x00000082


	//----- nvinfo : EIATTR_KPARAM_INFO
	.align		4
.L_2636:
        /*0008*/ 	.byte	0x04, 0x17
        /*000a*/ 	.short	(.L_2638 - .L_2637)
.L_2637:
        /*000c*/ 	.word	0x00000000
        /*0010*/ 	.short	0x0000
        /*0012*/ 	.short	0x0000
        /*0014*/ 	.byte	0x00, 0xf0, 0xa1, 0x03


	//----- nvinfo : EIATTR_SPARSE_MMA_MASK
	.align		4
.L_2638:
        /*0018*/ 	.byte	0x03, 0x50
        /*001a*/ 	.short	0x0000


	//----- nvinfo : EIATTR_MAXREG_COUNT
	.align		4
        /*001c*/ 	.byte	0x03, 0x1b
        /*001e*/ 	.short	0x00ff


	//----- nvinfo : EIATTR_MERCURY_ISA_VERSION
	.align		4
        /*0020*/ 	.byte	0x03, 0x5f
        /*0022*/ 	.short	0x0101


	//----- nvinfo : EIATTR_COOP_GROUP_MASK_REGIDS
	.align		4
        /*0024*/ 	.byte	0x04, 0x29
        /*0026*/ 	.short	(.L_2640 - .L_2639)


	//   ....[0]....
.L_2639:
        /*0028*/ 	.word	0xffffffff


	//   ....[1]....
        /*002c*/ 	.word	0xffffffff


	//   ....[2]....
        /*0030*/ 	.word	0xffffffff


	//   ....[3]....
        /*0034*/ 	.word	0xffffffff


	//   ....[4]....
        /*0038*/ 	.word	0xffffffff


	//   ....[5]....
        /*003c*/ 	.word	0xffffffff


	//   ....[6]....
        /*0040*/ 	.word	0xffffffff


	//   ....[7]....
        /*0044*/ 	.word	0xffffffff


	//   ....[8]....
        /*0048*/ 	.word	0xffffffff


	//   ....[9]....
        /*004c*/ 	.word	0xffffffff


	//   ....[10]....
        /*0050*/ 	.word	0x050000ba


	//   ....[11]....
        /*0054*/ 	.word	0x050000ba


	//   ....[12]....
        /*0058*/ 	.word	0x050000ba


	//   ....[13]....
        /*005c*/ 	.word	0x050000ba


	//   ....[14]....
        /*0060*/ 	.word	0x050000ba


	//   ....[15]....
        /*0064*/ 	.word	0x050000ba


	//   ....[16]....
        /*0068*/ 	.word	0x050000ba


	//   ....[17]....
        /*006c*/ 	.word	0x050000ba


	//   ....[18]....
        /*0070*/ 	.word	0x050000ba


	//   ....[19]....
        /*0074*/ 	.word	0x050000ba


	//----- nvinfo : EIATTR_COOP_GROUP_INSTR_OFFSETS
	.align		4
.L_2640:
        /*0078*/ 	.byte	0x04, 0x28
        /*007a*/ 	.short	(.L_2642 - .L_2641)


	//   ....[0]....
.L_2641:
        /*007c*/ 	.word	0x0002aba0


	//   ....[1]....
        /*0080*/ 	.word	0x0002abd0


	//   ....[2]....
        /*0084*/ 	.word	0x0002abf0


	//   ....[3]....
        /*0088*/ 	.word	0x0002ac10


	//   ....[4]....
        /*008c*/ 	.word	0x0002ac30


	//   ....[5]....
        /*0090*/ 	.word	0x0002b270


	//   ....[6]....
        /*0094*/ 	.word	0x0002b290


	//   ....[7]....
        /*0098*/ 	.word	0x0002b2b0


	//   ....[8]....
        /*009c*/ 	.word	0x0002b2d0


	//   ....[9]....
        /*00a0*/ 	.word	0x0002b2f0


	//   ....[10]....
        /*00a4*/ 	.word	0x0002c280


	//   ....[11]....
        /*00a8*/ 	.word	0x0002c330


	//   ....[12]....
        /*00ac*/ 	.word	0x0002c3a0


	//   ....[13]....
        /*00b0*/ 	.word	0x0002c410


	//   ....[14]....
        /*00b4*/ 	.word	0x0002c480


	//   ....[15]....
        /*00b8*/ 	.word	0x0002cb10


	//   ....[16]....
        /*00bc*/ 	.word	0x0002cb80


	//   ....[17]....
        /*00c0*/ 	.word	0x0002cbf0


	//   ....[18]....
        /*00c4*/ 	.word	0x0002cc60


	//   ....[19]....
        /*00c8*/ 	.word	0x0002ccd0


	//----- nvinfo : EIATTR_VRC_CTA_INIT_COUNT
	.align		4
.L_2642:
        /*00cc*/ 	.byte	0x02, 0x4a
	.zero		1
	.zero		1


	//----- nvinfo : EIATTR_EXIT_INSTR_OFFSETS
	.align		4
        /*00d0*/ 	.byte	0x04, 0x1c
        /*00d2*/ 	.short	(.L_2644 - .L_2643)


	//   ....[0]....
.L_2643:
        /*00d4*/ 	.word	0x00000b00


	//   ....[1]....
        /*00d8*/ 	.word	0x0002c210


	//----- nvinfo : EIATTR_MAX_THREADS
	.align		4
.L_2644:
        /*00dc*/ 	.byte	0x04, 0x05
        /*00de*/ 	.short	(.L_2646 - .L_2645)
.L_2645:
        /*00e0*/ 	.word	0x00000080
        /*00e4*/ 	.word	0x00000001
        /*00e8*/ 	.word	0x00000001


	//----- nvinfo : EIATTR_CRS_STACK_SIZE
	.align		4
.L_2646:
        /*00ec*/ 	.byte	0x04, 0x1e
        /*00ee*/ 	.short	(.L_2648 - .L_2647)
.L_2647:
        /*00f0*/ 	.word	0x00000000


	//----- nvinfo : EIATTR_CBANK_PARAM_SIZE
	.align		4
.L_2648:
        /*00f4*/ 	.byte	0x03, 0x19
        /*00f6*/ 	.short	0x00e8


	//----- nvinfo : EIATTR_PARAM_CBANK
	.align		4
        /*00f8*/ 	.byte	0x04, 0x0a
        /*00fa*/ 	.short	(.L_2650 - .L_2649)
	.align		4
.L_2649:
        /*00fc*/ 	.word	index@(.nv.constant0._ZN10layer_norm13ln_fwd_kernelINS_13Kernel_traitsIf6__halfS2_S2_fjLj1536ELj1ELj4ELj1ELj16ENS_18Kernel_traits_baseILj1536EfS2_S2_S2_fjLj128EEEEELb1ELb0ELb1ELb0EEEvNS_9FwdParamsE)
        /*0100*/ 	.short	0x0380
        /*0102*/ 	.short	0x00e8


	//----- nvinfo : EIATTR_SW_WAR
	.align		4
.L_2650:
        /*0104*/ 	.byte	0x04, 0x36
        /*0106*/ 	.short	(.L_2652 - .L_2651)
.L_2651:
        /*0108*/ 	.word	0x00000008
.L_2652:


//--------------------- .nv.info._ZN10layer_norm13ln_fwd_kernelINS_13Kernel_traitsIf6__halfS2_S2_fjLj1536ELj1ELj4ELj1ELj16ENS_18Kernel_traits_baseILj1536EfS2_S2_S2_fjLj128EEEEELb1ELb0ELb1ELb1EEEvNS_9FwdParamsE --------------------------
	.section	.nv.info._ZN10layer_norm13ln_fwd_kernelINS_13Kernel_traitsIf6__halfS2_S2_fjLj1536ELj1ELj4ELj1ELj16ENS_18Kernel_traits_baseILj1536EfS2_S2_S2_fjLj128EEEEELb1ELb0ELb1ELb1EEEvNS_9FwdParamsE,"",@"SHT_CUDA_INFO"
	.sectionflags	@""
	.align	4


	//----- nvinfo : EIATTR_CUDA_API_VERSION
	.align		4
        /*0000*/ 	.byte	0x04, 0x37
        /*0002*/ 	.short	(.L_2654 - .L_2653)
.L_2653:
        /*0004*/ 	.word	0x00000082


	//----- nvinfo : EIATTR_KPARAM_INFO
	.align		4
.L_2654:
        /*0008*/ 	.byte	0x04, 0x17
        /*000a*/ 	.short	(.L_2656 - .L_2655)
.L_2655:
        /*000c*/ 	.word	0x00000000
        /*0010*/ 	.short	0x0000
        /*0012*/ 	.short	0x0000
        /*0014*/ 	.byte	0x00, 0xf0, 0xa1, 0x03


	//----- nvinfo : EIATTR_SPARSE_MMA_MASK
	.align		4
.L_2656:
        /*0018*/ 	.byte	0x03, 0x50
        /*001a*/ 	.short	0x0000


	//----- nvinfo : EIATTR_MAXREG_COUNT
	.align		4
        /*001c*/ 	.byte	0x03, 0x1b
        /*001e*/ 	.short	0x00ff


	//----- nvinfo : EIATTR_MERCURY_ISA_VERSION
	.align		4
        /*0020*/ 	.byte	0x03, 0x5f
        /*0022*/ 	.short	0x0101


	//----- nvinfo : EIATTR_COOP_GROUP_MASK_REGIDS
	.align		4
        /*0024*/ 	.byte	0x04, 0x29
        /*0026*/ 	.short	(.L_2658 - .L_2657)


	//   ....[0]....
.L_2657:
        /*0028*/ 	.word	0xffffffff


	//   ....[1]....
        /*002c*/ 	.word	0xffffffff


	//   ....[2]....
        /*0030*/ 	.word	0xffffffff


	//   ....[3]....
        /*0034*/ 	.word	0xffffffff


	//   ....[4]....
        /*0038*/ 	.word	0xffffffff


	//   ....[5]....
        /*003c*/ 	.word	0xffffffff


	//   ....[6]....
        /*0040*/ 	.word	0xffffffff


	//   ....[7]....
        /*0044*/ 	.word	0xffffffff


	//   ....[8]....
        /*0048*/ 	.word	0xffffffff


	//   ....[9]....
        /*004c*/ 	.word	0xffffffff


	//   ....[10]....
        /*0050*/ 	.word	0x0500001b


	//   ....[11]....
        /*0054*/ 	.word	0x0500001b


	//   ....[12]....
        /*0058*/ 	.word	0x0500001b


	//   ....[13]....
        /*005c*/ 	.word	0x0500001b


	//   ....[14]....
        /*0060*/ 	.word	0x0500001b


	//   ....[15]....
        /*0064*/ 	.word	0x0500001b


	//   ....[16]....
        /*0068*/ 	.word	0x0500001b


	//   ....[17]....
        /*006c*/ 	.word	0x0500001b


	//   ....[18]....
        /*0070*/ 	.word	0x0500001b


	//   ....[19]....
        /*0074*/ 	.word	0x0500001b


	//----- nvinfo : EIATTR_COOP_GROUP_INSTR_OFFSETS
	.align		4
.L_2658:
        /*0078*/ 	.byte	0x04, 0x28
        /*007a*/ 	.short	(.L_2660 - .L_2659)


	//   ....[0]....
.L_2659:
        /*007c*/ 	.word	0x000233e0


	//   ....[1]....
        /*0080*/ 	.word	0x00023410


	//   ....[2]....
        /*0084*/ 	.word	0x00023430


	//   ....[3]....
        /*0088*/ 	.word	0x00023450


	//   ....[4]....
        /*008c*/ 	.word	0x00023470


	//   ....[5]....
        /*0090*/ 	.word	0x00023aa0


	//   ....[6]....
        /*0094*/ 	.word	0x00023ac0


	//   ....[7]....
        /*0098*/ 	.word	0x00023ae0


	//   ....[8]....
        /*009c*/ 	.word	0x00023b00


	//   ....[9]....
        /*00a0*/ 	.word	0x00023b20


	//   ....[10]....
        /*00a4*/ 	.word	0x00024900


	//   ....[11]....
        /*00a8*/ 	.word	0x000249b0


	//   ....[12]....
        /*00ac*/ 	.word	0x00024a20


	//   ....[13]....
        /*00b0*/ 	.word	0x00024a90


	//   ....[14]....
        /*00b4*/ 	.word	0x00024b00


	//   ....[15]....
        /*00b8*/ 	.word	0x00025170


	//   ....[16]....
        /*00bc*/ 	.word	0x000251e0


	//   ....[17]....
        /*00c0*/ 	.word	0x00025250


	//   ....[18]....
        /*00c4*/ 	.word	0x000252c0


	//   ....[19]....
        /*00c8*/ 	.word	0x00025330


	//----- nvinfo : EIATTR_VRC_CTA_INIT_COUNT
	.align		4
.L_2660:
        /*00cc*/ 	.byte	0x02, 0x4a
	.zero		1
	.zero		1


	//----- nvinfo : EIATTR_EXIT_INSTR_OFFSETS
	.align		4
        /*00d0*/ 	.byte	0x04, 0x1c
        /*00d2*/ 	.short	(.L_2662 - .L_2661)


	//   ....[0]....
.L_2661:
        /*00d4*/ 	.word	0x00000750


	//   ....[1]....
        /*00d8*/ 	.word	0x00024890


	//----- nvinfo : EIATTR_MAX_THREADS
	.align		4
.L_2662:
        /*00dc*/ 	.byte	0x04, 0x05
        /*00de*/ 	.short	(.L_2664 - .L_2663)
.L_2663:
        /*00e0*/ 	.word	0x00000080
        /*00e4*/ 	.word	0x00000001
        /*00e8*/ 	.word	0x00000001


	//----- nvinfo : EIATTR_CRS_STACK_SIZE
	.align		4
.L_2664:
        /*00ec*/ 	.byte	0x04, 0x1e
        /*00ee*/ 	.short	(.L_2666 - .L_2665)
.L_2665:
        /*00f0*/ 	.word	0x00000000


	//----- nvinfo : EIATTR_CBANK_PARAM_SIZE
	.align		4
.L_2666:
        /*00f4*/ 	.byte	0x03, 0x19
        /*00f6*/ 	.short	0x00e8


	//----- nvinfo : EIATTR_PARAM_CBANK
	.align		4
        /*00f8*/ 	.byte	0x04, 0x0a
        /*00fa*/ 	.short	(.L_2668 - .L_2667)
	.align		4
.L_2667:
        /*00fc*/ 	.word	index@(.nv.constant0._ZN10layer_norm13ln_fwd_kernelINS_13Kernel_traitsIf6__halfS2_S2_fjLj1536ELj1ELj4ELj1ELj16ENS_18Kernel_traits_baseILj1536EfS2_S2_S2_fjLj128EEEEELb1ELb0ELb1ELb1EEEvNS_9FwdParamsE)
        /*0100*/ 	.short	0x0380
        /*0102*/ 	.short	0x00e8


	//----- nvinfo : EIATTR_SW_WAR
	.align		4
.L_2668:
        /*0104*/ 	.byte	0x04, 0x36
        /*0106*/ 	.short	(.L_2670 - .L_2669)
.L_2669:
        /*0108*/ 	.word	0x00000008
.L_2670:


//--------------------- .nv.info._ZN10layer_norm13ln_fwd_kernelINS_13Kernel_traitsIf6__halfS2_S2_fjLj1536ELj1ELj4ELj1ELj16ENS_18Kernel_traits_baseILj1536EfS2_S2_S2_fjLj128EEEEELb1ELb1ELb0ELb0EEEvNS_9FwdParamsE --------------------------
	.section	.nv.info._ZN10layer_norm13ln_fwd_kernelINS_13Kernel_traitsIf6__halfS2_S2_fjLj1536ELj1ELj4ELj1ELj16ENS_18Kernel_traits_baseILj1536EfS2_S2_S2_fjLj128EEEEELb1ELb1ELb0ELb0EEEvNS_9FwdParamsE,"",@"SHT_CUDA_INFO"
	.sectionflags	@""
	.align	4


	//----- nvinfo : EIATTR_CUDA_API_VERSION
	.align		4
        /*0000*/ 	.byte	0x04, 0x37
        /*0002*/ 	.short	(.L_2672 - .L_2671)
.L_2671:
        /*0004*/ 	.word	0x00000082


	//----- nvinfo : EIATTR_KPARAM_INFO
	.align		4
.L_2672:
        /*0008*/ 	.byte	0x04, 0x17
        /*000a*/ 	.short	(.L_2674 - .L_2673)
.L_2673:
        /*000c*/ 	.word	0x00000000
        /*0010*/ 	.short	0x0000
        /*0012*/ 	.short	0x0000
        /*0014*/ 	.byte	0x00, 0xf0, 0xa1, 0x03


	//----- nvinfo : EIATTR_SPARSE_MMA_MASK
	.align		4
.L_2674:
        /*0018*/ 	.byte	0x03, 0x50
        /*001a*/ 	.short	0x0000


	//----- nvinfo : EIATTR_MAXREG_COUNT
	.align		4
        /*001c*/ 	.byte	0x03, 0x1b
        /*001e*/ 	.short	0x00ff


	//----- nvinfo : EIATTR_MERCURY_ISA_VERSION
	.align		4
        /*0020*/ 	.byte	0x03, 0x5f
        /*0022*/ 	.short	0x0101


	//----- nvinfo : EIATTR_COOP_GROUP_MASK_REGIDS
	.align		4
        /*0024*/ 	.byte	0x04, 0x29
        /*0026*/ 	.short	(.L_2676 - .L_2675)


	//   ....[0]....
.L_2675:
        /*0028*/ 	.word	0xffffffff


	//   ....[1]....
        /*002c*/ 	.word	0xffffffff


	//   ....[2]....
        /*0030*/ 	.word	0xffffffff


	//   ....[3]....
        /*0034*/ 	.word	0xffffffff


	//   ....[4]....
        /*0038*/ 	.word	0xffffffff


	//   ....[5]....
        /*003c*/ 	.word	0xffffffff


	//   ....[6]....
        /*0040*/ 	.word	0xffffffff


	//   ....[7]....
        /*0044*/ 	.word	0xffffffff


	//   ....[8]....
        /*0048*/ 	.word	0xffffffff


	//   ....[9]....
        /*004c*/ 	.word	0xffffffff


	//   ....[10]....
        /*0050*/ 	.word	0x050000db


	//   ....[11]....
        /*0054*/ 	.word	0x050000db


	//   ....[12]....
        /*0058*/ 	.word	0x050000db


	//   ....[13]....
        /*005c*/ 	.word	0x050000db


	//   ....[14]....
        /*0060*/ 	.word	0x050000db


	//   ....[15]....
        /*0064*/ 	.word	0x050000db


	//   ....[16]....
        /*0068*/ 	.word	0x050000db


	//   ....[17]....
        /*006c*/ 	.word	0x050000db


	//   ....[18]....
        /*0070*/ 	.word	0x050000db


	//   ....[19]....
        /*0074*/ 	.word	0x050000db


	//----- nvinfo : EIATTR_COOP_GROUP_INSTR_OFFSETS
	.align		4
.L_2676:
        /*0078*/ 	.byte	0x04, 0x28
        /*007a*/ 	.short	(.L_2678 - .L_2677)


	//   ....[0]....
.L_2677:
        /*007c*/ 	.word	0x00020c20


	//   ....[1]....
        /*0080*/ 	.word	0x00020c50


	//   ....[2]....
        /*0084*/ 	.word	0x00020c70


	//   ....[3]....
        /*0088*/ 	.word	0x00020c90


	//   ....[4]....
        /*008c*/ 	.word	0x00020cc0


	//   ....[5]....
        /*0090*/ 	.word	0x00021300


	//   ....[6]....
        /*0094*/ 	.word	0x00021320


	//   ....[7]....
        /*0098*/ 	.word	0x00021340


	//   ....[8]....
        /*009c*/ 	.word	0x00021360


	//   ....[9]....
        /*00a0*/ 	.word	0x00021380


	//   ....[10]....
        /*00a4*/ 	.word	0x000222b0


	//   ....[11]....
        /*00a8*/ 	.word	0x00022350


	//   ....[12]....
        /*00ac*/ 	.word	0x000223c0


	//   ....[13]....
        /*00b0*/ 	.word	0x00022430


	//   ....[14]....
        /*00b4*/ 	.word	0x000224b0


	//   ....[15]....
        /*00b8*/ 	.word	0x00022b50


	//   ....[16]....
        /*00bc*/ 	.word	0x00022bc0


	//   ....[17]....
        /*00c0*/ 	.word	0x00022c30


	//   ....[18]....
        /*00c4*/ 	.word	0x00022ca0


	//   ....[19]....
        /*00c8*/ 	.word	0x00022d10


	//----- nvinfo : EIATTR_VRC_CTA_INIT_COUNT
	.align		4
.L_2678:
        /*00cc*/ 	.byte	0x02, 0x4a
	.zero		1
	.zero		1


	//----- nvinfo : EIATTR_EXIT_INSTR_OFFSETS
	.align		4
        /*00d0*/ 	.byte	0x04, 0x1c
        /*00d2*/ 	.short	(.L_2680 - .L_2679)


	//   ....[0]....
.L_2679:
        /*00d4*/ 	.word	0x00000e50


	//   ....[1]....
        /*00d8*/ 	.word	0x00022240


	//----- nvinfo : EIATTR_INDIRECT_BRANCH_TARGETS
	.align		4
.L_2680:
        /*00dc*/ 	.byte	0x04, 0x34
        /*00de*/ 	.short	(.L_2682 - .L_2681)


	//   ....[0]....
.L_2681:
        /*00e0*/ 	.word	.L_x_54256@srel
        /*00e4*/ 	.short	0x0
        /*00e6*/ 	.short	0x0
        /*00e8*/ 	.word	0x3
        /*00ec*/ 	.word	.L_x_54257@srel
        /*00f0*/ 	.word	.L_x_54258@srel
        /*00f4*/ 	.word	.L_x_54259@srel


	//----- nvinfo : EIATTR_MAX_THREADS
	.align		4
.L_2682:
        /*00f8*/ 	.byte	0x04, 0x05
        /*00fa*/ 	.short	(.L_2684 - .L_2683)
.L_2683:
        /*00fc*/ 	.word	0x00000080
        /*0100*/ 	.word	0x00000001
        /*0104*/ 	.word	0x00000001


	//----- nvinfo : EIATTR_CRS_STACK_SIZE
	.align		4
.L_2684:
        /*0108*/ 	.byte	0x04, 0x1e
        /*010a*/ 	.short	(.L_2686 - .L_2685)
.L_2685:
        /*010c*/ 	.word	0x00000000


	//----- nvinfo : EIATTR_CBANK_PARAM_SIZE
	.align		4
.L_2686:
        /*0110*/ 	.byte	0x03, 0x19
        /*0112*/ 	.short	0x00e8


	//----- nvinfo : EIATTR_PARAM_CBANK
	.align		4
        /*0114*/ 	.byte	0x04, 0x0a
        /*0116*/ 	.short	(.L_2688 - .L_2687)
	.align		4
.L_2687:
        /*0118*/ 	.word	index@(.nv.constant0._ZN10layer_norm13ln_fwd_kernelINS_13Kernel_traitsIf6__halfS2_S2_fjLj1536ELj1ELj4ELj1ELj16ENS_18Kernel_traits_baseILj1536EfS2_S2_S2_fjLj128EEEEELb1ELb1ELb0ELb0EEEvNS_9FwdParamsE)
        /*011c*/ 	.short	0x0380
        /*011e*/ 	.short	0x00e8


	//----- nvinfo : EIATTR_SW_WAR
	.align		4
.L_2688:
        /*0120*/ 	.byte	0x04, 0x36
        /*0122*/ 	.short	(.L_2690 - .L_2689)
.L_2689:
        /*0124*/ 	.word	0x00000008
.L_2690:


//--------------------- .nv.info._ZN10layer_norm13ln_fwd_kernelINS_13Kernel_traitsIf6__halfS2_S2_fjLj1536ELj1ELj4ELj1ELj16ENS_18Kernel_traits_baseILj1536EfS2_S2_S2_fjLj128EEEEELb1ELb1ELb0ELb1EEEvNS_9FwdParamsE --------------------------
	.section	.nv.info._ZN10layer_norm13ln_fwd_kernelINS_13Kernel_traitsIf6__halfS2_S2_fjLj1536ELj1ELj4ELj1ELj16ENS_18Kernel_traits_baseILj1536EfS2_S2_S2_fjLj128EEEEELb1ELb1ELb0ELb1EEEvNS_9FwdParamsE,"",@"SHT_CUDA_INFO"
	.sectionflags	@""
	.align	4


	//----- nvinfo : EIATTR_CUDA_API_VERSION
	.align		4
        /*0000*/ 	.byte	0x04, 0x37
        /*0002*/ 	.short	(.L_2692 - .L_2691)
.L_2691:
        /*0004*/ 	.word	0x00000082


	//----- nvinfo : EIATTR_KPARAM_INFO
	.align		4
.L_2692:
        /*0008*/ 	.byte	0x04, 0x17
        /*000a*/ 	.short	(.L_2694 - .L_2693)
.L_2693:
        /*000c*/ 	.word	0x00000000
        /*0010*/ 	.short	0x0000
        /*0012*/ 	.short	0x0000
        /*0014*/ 	.byte	0x00, 0xf0, 0xa1, 0x03


	//----- nvinfo : EIATTR_SPARSE_MMA_MASK
	.align		4
.L_2694:
        /*0018*/ 	.byte	0x03, 0x50
        /*001a*/ 	.short	0x0000


	//----- nvinfo : EIATTR_MAXREG_COUNT
	.align		4
        /*001c*/ 	.byte	0x03, 0x1b
        /*001e*/ 	.short	0x00ff


	//----- nvinfo : EIATTR_MERCURY_ISA_VERSION
	.align		4
        /*0020*/ 	.byte	0x03, 0x5f
        /*0022*/ 	.short	0x0101


	//----- nvinfo : EIATTR_COOP_GROUP_MASK_REGIDS
	.align		4
        /*0024*/ 	.byte	0x04, 0x29
        /*0026*/ 	.short	(.L_2696 - .L_2695)


	//   ....[0]....
.L_2695:
        /*0028*/ 	.word	0xffffffff


	//   ....[1]....
        /*002c*/ 	.word	0xffffffff


	//   ....[2]....
        /*0030*/ 	.word	0xffffffff


	//   ....[3]....
        /*0034*/ 	.word	0xffffffff


	//   ....[4]....
        /*0038*/ 	.word	0xffffffff


	//   ....[5]....
        /*003c*/ 	.word	0xffffffff


	//   ....[6]....
        /*0040*/ 	.word	0xffffffff


	//   ....[7]....
        /*0044*/ 	.word	0xffffffff


	//   ....[8]....
        /*0048*/ 	.word	0xffffffff


	//   ....[9]....
        /*004c*/ 	.word	0xffffffff


	//   ....[10]....
        /*0050*/ 	.word	0x050000b7


	//   ....[11]....
        /*0054*/ 	.word	0x050000b7


	//   ....[12]....
        /*0058*/ 	.word	0x050000b7


	//   ....[13]....
        /*005c*/ 	.word	0x050000b7


	//   ....[14]....
        /*0060*/ 	.word	0x050000b7


	//   ....[15]....
        /*0064*/ 	.word	0x050000b7


	//   ....[16]....
        /*0068*/ 	.word	0x050000b7


	//   ....[17]....
        /*006c*/ 	.word	0x050000b7


	//   ....[18]....
        /*0070*/ 	.word	0x050000b7


	//   ....[19]....
        /*0074*/ 	.word	0x050000b7


	//----- nvinfo : EIATTR_COOP_GROUP_INSTR_OFFSETS
	.align		4
.L_2696:
        /*0078*/ 	.byte	0x04, 0x28
        /*007a*/ 	.short	(.L_2698 - .L_2697)


	//   ....[0]....
.L_2697:
        /*007c*/ 	.word	0x000203d0


	//   ....[1]....
        /*0080*/ 	.word	0x000203f0


	//   ....[2]....
        /*0084*/ 	.word	0x00020410


	//   ....[3]....
        /*0088*/ 	.word	0x00020430


	//   ....[4]....
        /*008c*/ 	.word	0x00020460


	//   ....[5]....
        /*0090*/ 	.word	0x00020a90


	//   ....[6]....
        /*0094*/ 	.word	0x00020ab0


	//   ....[7]....
        /*0098*/ 	.word	0x00020ad0


	//   ....[8]....
        /*009c*/ 	.word	0x00020af0


	//   ....[9]....
        /*00a0*/ 	.word	0x00020b10


	//   ....[10]....
        /*00a4*/ 	.word	0x00021820


	//   ....[11]....
        /*00a8*/ 	.word	0x000218c0


	//   ....[12]....
        /*00ac*/ 	.word	0x00021930


	//   ....[13]....
        /*00b0*/ 	.word	0x000219a0


	//   ....[14]....
        /*00b4*/ 	.word	0x00021a20


	//   ....[15]....
        /*00b8*/ 	.word	0x000220a0


	//   ....[16]....
        /*00bc*/ 	.word	0x00022110


	//   ....[17]....
        /*00c0*/ 	.word	0x00022180


	//   ....[18]....
        /*00c4*/ 	.word	0x000221f0


	//   ....[19]....
        /*00c8*/ 	.word	0x00022260


	//----- nvinfo : EIATTR_VRC_CTA_INIT_COUNT
	.align		4
.L_2698:
        /*00cc*/ 	.byte	0x02, 0x4a
	.zero		1
	.zero		1


	//----- nvinfo : EIATTR_EXIT_INSTR_OFFSETS
	.align		4
        /*00d0*/ 	.byte	0x04, 0x1c
        /*00d2*/ 	.short	(.L_2700 - .L_2699)


	//   ....[0]....
.L_2699:
        /*00d4*/ 	.word	0x00000930


	//   ....[1]....
        /*00d8*/ 	.word	0x000217b0


	//----- nvinfo : EIATTR_INDIRECT_BRANCH_TARGETS
	.align		4
.L_2700:
        /*00dc*/ 	.byte	0x04, 0x34
        /*00de*/ 	.short	(.L_2702 - .L_2701)


	//   ....[0]....
.L_2701:
        /*00e0*/ 	.word	.L_x_54260@srel
        /*00e4*/ 	.short	0x0
        /*00e6*/ 	.short	0x0
        /*00e8*/ 	.word	0x3
        /*00ec*/ 	.word	.L_x_54261@srel
        /*00f0*/ 	.word	.L_x_54262@srel
        /*00f4*/ 	.word	.L_x_54263@srel


	//----- nvinfo : EIATTR_MAX_THREADS
	.align		4
.L_2702:
        /*00f8*/ 	.byte	0x04, 0x05
        /*00fa*/ 	.short	(.L_2704 - .L_2703)
.L_2703:
        /*00fc*/ 	.word	0x00000080
        /*0100*/ 	.word	0x00000001
        /*0104*/ 	.word	0x00000001


	//----- nvinfo : EIATTR_CRS_STACK_SIZE
	.align		4
.L_2704:
        /*0108*/ 	.byte	0x04, 0x1e
        /*010a*/ 	.short	(.L_2706 - .L_2705)
.L_2705:
        /*010c*/ 	.word	0x00000000


	//----- nvinfo : EIATTR_CBANK_PARAM_SIZE
	.align		4
.L_2706:
        /*0110*/ 	.byte	0x03, 0x19
        /*0112*/ 	.short	0x00e8


	//----- nvinfo : EIATTR_PARAM_CBANK
	.align		4
        /*0114*/ 	.byte	0x04, 0x0a
        /*0116*/ 	.short	(.L_2708 - .L_2707)
	.align		4
.L_2707:
        /*0118*/ 	.word	index@(.nv.constant0._ZN10layer_norm13ln_fwd_kernelINS_13Kernel_traitsIf6__halfS2_S2_fjLj1536ELj1ELj4ELj1ELj16ENS_18Kernel_traits_baseILj1536EfS2_S2_S2_fjLj128EEEEELb1ELb1ELb0ELb1EEEvNS_9FwdParamsE)
        /*011c*/ 	.short	0x0380
        /*011e*/ 	.short	0x00e8


	//----- nvinfo : EIATTR_SW_WAR
	.align		4
.L_2708:
        /*0120*/ 	.byte	0x04, 0x36
        /*0122*/ 	.short	(.L_2710 - .L_2709)
.L_2709:
        /*0124*/ 	.word	0x00000008
.L_2710:


//--------------------- .nv.info._ZN10layer_norm13ln_fwd_kernelINS_13Kernel_traitsIf6__halfS2_S2_fjLj1536ELj1ELj4ELj1ELj16ENS_18Kernel_traits_baseILj1536EfS2_S2_S2_fjLj128EEEEELb1ELb1ELb1ELb0EEEvNS_9FwdParamsE --------------------------
	.section	.nv.info._ZN10layer_norm13ln_fwd_kernelINS_13Kernel_traitsIf6__halfS2_S2_fjLj1536ELj1ELj4ELj1ELj16ENS_18Kernel_traits_baseILj1536EfS2_S2_S2_fjLj128EEEEELb1ELb1ELb1ELb0EEEvNS_9FwdParamsE,"",@"SHT_CUDA_INFO"
	.sectionflags	@""
	.align	4


	//----- nvinfo : EIATTR_CUDA_API_VERSION
	.align		4
        /*0000*/ 	.byte	0x04, 0x37
        /*0002*/ 	.short	(.L_2712 - .L_2711)
.L_2711:
        /*0004*/ 	.word	0x00000082


	//----- nvinfo : EIATTR_KPARAM_INFO
	.align		4
.L_2712:
        /*0008*/ 	.byte	0x04, 0x17
        /*000a*/ 	.short	(.L_2714 - .L_2713)
.L_2713:
        /*000c*/ 	.word	0x00000000
        /*0010*/ 	.short	0x0000
        /*0012*/ 	.short	0x0000
        /*0014*/ 	.byte	0x00, 0xf0, 0xa1, 0x03


	//----- nvinfo : EIATTR_SPARSE_MMA_MASK
	.align		4
.L_2714:
        /*0018*/ 	.byte	0x03, 0x50
        /*001a*/ 	.short	0x0000


	//----- nvinfo : EIATTR_MAXREG_COUNT
	.align		4
        /*001c*/ 	.byte	0x03, 0x1b
        /*001e*/ 	.short	0x00ff


	//----- nvinfo : EIATTR_MERCURY_ISA_VERSION
	.align		4
        /*0020*/ 	.byte	0x03, 0x5f
        /*0022*/ 	.short	0x0101


	//----- nvinfo : EIATTR_COOP_GROUP_MASK_REGIDS
	.align		4
        /*0024*/ 	.byte	0x04, 0x29
        /*0026*/ 	.short	(.L_2716 - .L_2715)


	//   ....[0]....
.L_2715:
        /*0028*/ 	.word	0xffffffff


	//   ....[1]....
        /*002c*/ 	.word	0xffffffff


	//   ....[2]....
        /*0030*/ 	.word	0xffffffff


	//   ....[3]....
        /*0034*/ 	.word	0xffffffff


	//   ....[4]....
        /*0038*/ 	.word	0xffffffff


	//   ....[5]....
        /*003c*/ 	.word	0xffffffff


	//   ....[6]....
        /*0040*/ 	.word	0xffffffff


	//   ....[7]....
        /*0044*/ 	.word	0xffffffff


	//   ....[8]....
        /*0048*/ 	.word	0xffffffff


	//   ....[9]....
        /*004c*/ 	.word	0xffffffff


	//   ....[10]....
        /*0050*/ 	.word	0x050000e9


	//   ....[11]....
        /*0054*/ 	.word	0x050000e9


	//   ....[12]....
        /*0058*/ 	.word	0x050000e9


	//   ....[13]....
        /*005c*/ 	.word	0x050000e9


	//   ....[14]....
        /*0060*/ 	.word	0x050000e9


	//   ....[15]....
        /*0064*/ 	.word	0x050000e9


	//   ....[16]....
        /*0068*/ 	.word	0x050000e9


	//   ....[17]....
        /*006c*/ 	.word	0x050000e9


	//   ....[18]....
        /*0070*/ 	.word	0x050000e9


	//   ....[19]....
        /*0074*/ 	.word	0x050000e9


	//----- nvinfo : EIATTR_COOP_GROUP_INSTR_OFFSETS
	.align		4
.L_2716:
        /*0078*/ 	.byte	0x04, 0x28
        /*007a*/ 	.short	(.L_2718 - .L_2717)


	//   ....[0]....
.L_2717:
        /*007c*/ 	.word	0x00023e70


	//   ....[1]....
        /*0080*/ 	.word	0x00023ea0


	//   ....[2]....
        /*0084*/ 	.word	0x00023ec0


	//   ....[3]....
        /*0088*/ 	.word	0x00023ee0


	//   ....[4]....
        /*008c*/ 	.word	0x00023f10


	//   ....[5]....
        /*0090*/ 	.word	0x00024550


	//   ....[6]....
        /*0094*/ 	.word	0x00024570


	//   ....[7]....
        /*0098*/ 	.word	0x00024590


	//   ....[8]....
        /*009c*/ 	.word	0x000245b0


	//   ....[9]....
        /*00a0*/ 	.word	0x000245d0


	//   ....[10]....
        /*00a4*/ 	.word	0x00025550


	//   ....[11]....
        /*00a8*/ 	.word	0x000255f0


	//   ....[12]....
        /*00ac*/ 	.word	0x00025660


	//   ....[13]....
        /*00b0*/ 	.word	0x000256d0


	//   ....[14]....
        /*00b4*/ 	.word	0x00025750


	//   ....[15]....
        /*00b8*/ 	.word	0x00025df0


	//   ....[16]....
        /*00bc*/ 	.word	0x00025e60


	//   ....[17]....
        /*00c0*/ 	.word	0x00025ed0


	//   ....[18]....
        /*00c4*/ 	.word	0x00025f40


	//   ....[19]....
        /*00c8*/ 	.word	0x00025fb0


	//----- nvinfo : EIATTR_VRC_CTA_INIT_COUNT
	.align		4
.L_2718:
        /*00cc*/ 	.byte	0x02, 0x4a
	.zero		1
	.zero		1


	//----- nvinfo : EIATTR_EXIT_INSTR_OFFSETS
	.align		4
        /*00d0*/ 	.byte	0x04, 0x1c
        /*00d2*/ 	.short	(.L_2720 - .L_2719)


	//   ....[0]....
.L_2719:
        /*00d4*/ 	.word	0x00000e30


	//   ....[1]....
        /*00d8*/ 	.word	0x000254e0


	//----- nvinfo : EIATTR_MAX_THREADS
	.align		4
.L_2720:
        /*00dc*/ 	.byte	0x04, 0x05
        /*00de*/ 	.short	(.L_2722 - .L_2721)
.L_2721:
        /*00e0*/ 	.word	0x00000080
        /*00e4*/ 	.word	0x00000001
        /*00e8*/ 	.word	0x00000001


	//----- nvinfo : EIATTR_CRS_STACK_SIZE
	.align		4
.L_2722:
        /*00ec*/ 	.byte	0x04, 0x1e
        /*00ee*/ 	.short	(.L_2724 - .L_2723)
.L_2723:
        /*00f0*/ 	.word	0x00000000


	//----- nvinfo : EIATTR_CBANK_PARAM_SIZE
	.align		4
.L_2724:
        /*00f4*/ 	.byte	0x03, 0x19
        /*00f6*/ 	.short	0x00e8


	//----- nvinfo : EIATTR_PARAM_CBANK
	.align		4
        /*00f8*/ 	.byte	0x04, 0x0a
        /*00fa*/ 	.short	(.L_2726 - .L_2725)
	.align		4
.L_2725:
        /*00fc*/ 	.word	index@(.nv.constant0._ZN10layer_norm13ln_fwd_kernelINS_13Kernel_traitsIf6__halfS2_S2_fjLj1536ELj1ELj4ELj1ELj16ENS_18Kernel_traits_baseILj1536EfS2_S2_S2_fjLj128EEEEELb1ELb1ELb1ELb0EEEvNS_9FwdParamsE)
        /*0100*/ 	.short	0x0380
        /*0102*/ 	.short	0x00e8


	//----- nvinfo : EIATTR_SW_WAR
	.align		4
.L_2726:
        /*0104*/ 	.byte	0x04, 0x36
        /*0106*/ 	.short	(.L_2728 - .L_2727)
.L_2727:
        /*0108*/ 	.word	0x00000008
.L_2728:


//--------------------- .nv.info._ZN10layer_norm13ln_fwd_kernelINS_13Kernel_traitsIf6__halfS2_S2_fjLj1536ELj1ELj4ELj1ELj16ENS_18Kernel_traits_baseILj1536EfS2_S2_S2_fjLj128EEEEELb1ELb1ELb1ELb1EEEvNS_9FwdParamsE --------------------------
	.section	.nv.info._ZN10layer_norm13ln_fwd_kernelINS_13Kernel_traitsIf6__halfS2_S2_fjLj1536ELj1ELj4ELj1ELj16ENS_18Kernel_traits_baseILj1536EfS2_S2_S2_fjLj128EEEEELb1ELb1ELb1ELb1EEEvNS_9FwdParamsE,"",@"SHT_CUDA_INFO"
	.sectionflags	@""
	.align	4


	//----- nvinfo : EIATTR_CUDA_API_VERSION
	.align		4
        /*0000*/ 	.byte	0x04, 0x37
        /*0002*/ 	.short	(.L_2730 - .L_2729)
.L_2729:
        /*0004*/ 	.word	0x00000082


	//----- nvinfo : EIATTR_KPARAM_INFO
	.align		4
.L_2730:
        /*0008*/ 	.byte	0x04, 0x17
        /*000a*/ 	.short	(.L_2732 - .L_2731)
.L_2731:
        /*000c*/ 	.word	0x00000000
        /*0010*/ 	.short	0x0000
        /*0012*/ 	.short	0x0000
        /*0014*/ 	.byte	0x00, 0xf0, 0xa1, 0x03


	//----- nvinfo : EIATTR_SPARSE_MMA_MASK
	.align		4
.L_2732:
        /*0018*/ 	.byte	0x03, 0x50
        /*001a*/ 	.short	0x0000


	//----- nvinfo : EIATTR_MAXREG_COUNT
	.align		4
        /*001c*/ 	.byte	0x03, 0x1b
        /*001e*/ 	.short	0x00ff


	//----- nvinfo : EIATTR_MERCURY_ISA_VERSION
	.align		4
        /*0020*/ 	.byte	0x03, 0x5f
        /*0022*/ 	.short	0x0101


	//----- nvinfo : EIATTR_COOP_GROUP_MASK_REGIDS
	.align		4
        /*0024*/ 	.byte	0x04, 0x29
        /*0026*/ 	.short	(.L_2734 - .L_2733)


	//   ....[0]....
.L_2733:
        /*0028*/ 	.word	0xffffffff


	//   ....[1]....
        /*002c*/ 	.word	0xffffffff


	//   ....[2]....
        /*0030*/ 	.word	0xffffffff


	//   ....[3]....
        /*0034*/ 	.word	0xffffffff


	//   ....[4]....
        /*0038*/ 	.word	0xffffffff


	//   ....[5]....
        /*003c*/ 	.word	0xffffffff


	//   ....[6]....
        /*0040*/ 	.word	0xffffffff


	//   ....[7]....
        /*0044*/ 	.word	0xffffffff


	//   ....[8]....
        /*0048*/ 	.word	0xffffffff


	//   ....[9]....
        /*004c*/ 	.word	0xffffffff


	//   ....[10]....
        /*0050*/ 	.word	0x050000e6


	//   ....[11]....
        /*0054*/ 	.word	0x050000e6


	//   ....[12]....
        /*0058*/ 	.word	0x050000e6


	//   ....[13]....
        /*005c*/ 	.word	0x050000e6


	//   ....[14]....
        /*0060*/ 	.word	0x050000e6


	//   ....[15]....
        /*0064*/ 	.word	0x050000e6


	//   ....[16]....
        /*0068*/ 	.word	0x050000e6


	//   ....[17]....
        /*006c*/ 	.word	0x050000e6


	//   ....[18]....
        /*0070*/ 	.word	0x050000e6


	//   ....[19]....
        /*0074*/ 	.word	0x050000e6


	//----- nvinfo : EIATTR_COOP_GROUP_INSTR_OFFSETS
	.align		4
.L_2734:
        /*0078*/ 	.byte	0x04, 0x28
        /*007a*/ 	.short	(.L_2736 - .L_2735)


	//   ....[0]....
.L_2735:
        /*007c*/ 	.word	0x00023c00


	//   ....[1]....
        /*0080*/ 	.word	0x00023c30


	//   ....[2]....
        /*0084*/ 	.word	0x00023c50


	//   ....[3]....
        /*0088*/ 	.word	0x00023c70


	//   ....[4]....
        /*008c*/ 	.word	0x00023c90


	//   ....[5]....
        /*0090*/ 	.word	0x000242c0


	//   ....[6]....
        /*0094*/ 	.word	0x000242e0


	//   ....[7]....
        /*0098*/ 	.word	0x00024300


	//   ....[8]....
        /*009c*/ 	.word	0x00024320


	//   ....[9]....
        /*00a0*/ 	.word	0x00024340


	//   ....[10]....
        /*00a4*/ 	.word	0x00025120


	//   ....[11]....
        /*00a8*/ 	.word	0x000251d0


	//   ....[12]....
        /*00ac*/ 	.word	0x00025240


	//   ....[13]....
        /*00b0*/ 	.word	0x000252b0


	//   ....[14]....
        /*00b4*/ 	.word	0x00025320


	//   ....[15]....
        /*00b8*/ 	.word	0x00025990


	//   ....[16]....
        /*00bc*/ 	.word	0x00025a00


	//   ....[17]....
        /*00c0*/ 	.word	0x00025a70


	//   ....[18]....
        /*00c4*/ 	.word	0x00025ae0


	//   ....[19]....
        /*00c8*/ 	.word	0x00025b50


	//----- nvinfo : EIATTR_VRC_CTA_INIT_COUNT
	.align		4
.L_2736:
        /*00cc*/ 	.byte	0x02, 0x4a
	.zero		1
	.zero		1


	//----- nvinfo : EIATTR_EXIT_INSTR_OFFSETS
	.align		4
        /*00d0*/ 	.byte	0x04, 0x1c
        /*00d2*/ 	.short	(.L_2738 - .L_2737)


	//   ....[0]....
.L_2737:
        /*00d4*/ 	.word	0x00000930


	//   ....[1]....
        /*00d8*/ 	.word	0x000250b0


	//----- nvinfo : EIATTR_MAX_THREADS
	.align		4
.L_2738:
        /*00dc*/ 	.byte	0x04, 0x05
        /*00de*/ 	.short	(.L_2740 - .L_2739)
.L_2739:
        /*00e0*/ 	.word	0x00000080
        /*00e4*/ 	.word	0x00000001
        /*00e8*/ 	.word	0x00000001


	//----- nvinfo : EIATTR_CRS_STACK_SIZE
	.align		4
.L_2740:
        /*00ec*/ 	.byte	0x04, 0x1e
        /*00ee*/ 	.short	(.L_2742 - .L_2741)
.L_2741:
        /*00f0*/ 	.word	0x00000000


	//----- nvinfo : EIATTR_CBANK_PARAM_SIZE
	.align		4
.L_2742:
        /*00f4*/ 	.byte	0x03, 0x19
        /*00f6*/ 	.short	0x00e8


	//----- nvinfo : EIATTR_PARAM_CBANK
	.align		4
        /*00f8*/ 	.byte	0x04, 0x0a
        /*00fa*/ 	.short	(.L_2744 - .L_2743)
	.align		4
.L_2743:
        /*00fc*/ 	.word	index@(.nv.constant0._ZN10layer_norm13ln_fwd_kernelINS_13Kernel_traitsIf6__halfS2_S2_fjLj1536ELj1ELj4ELj1ELj16ENS_18Kernel_traits_baseILj1536EfS2_S2_S2_fjLj128EEEEELb1ELb1ELb1ELb1EEEvNS_9FwdParamsE)
        /*0100*/ 	.short	0x0380
        /*0102*/ 	.short	0x00e8


	//----- nvinfo : EIATTR_SW_WAR
	.align		4
.L_2744:
        /*0104*/ 	.byte	0x04, 0x36
        /*0106*/ 	.short	(.L_2746 - .L_2745)
.L_2745:
        /*0108*/ 	.word	0x00000008
.L_2746:


//--------------------- .nv.info._ZN10layer_norm13ln_fwd_kernelINS_13Kernel_traitsI6__halfS2_fS2_fjLj1536ELj1ELj4ELj1ELj16ENS_18Kernel_traits_baseILj1536ES2_S2_fS2_fjLj128EEEEELb0ELb0ELb0ELb0EEEvNS_9FwdParamsE --------------------------
	.section	.nv.info._ZN10layer_norm13ln_fwd_kernelINS_13Kernel_traitsI6__halfS2_fS2_fjLj1536ELj1ELj4ELj1ELj16ENS_18Kernel_traits_baseILj1536ES2_S2_fS2_fjLj128EEEEELb0ELb0ELb0ELb0EEEvNS_9FwdParamsE,"",@"SHT_CUDA_INFO"
	.sectionflags	@""
	.align	4


	//----- nvinfo : EIATTR_CUDA_API_VERSION
	.align		4
        /*0000*/ 	.byte	0x04, 0x37
        /*0002*/ 	.short	(.L_2748 - .L_2747)
.L_2747:
        /*0004*/ 	.word	0x00000082


	//----- nvinfo : EIATTR_KPARAM_INFO
	.align		4
.L_2748:
        /*0008*/ 	.byte	0x04, 0x17
        /*000a*/ 	.short	(.L_2750 - .L_2749)
.L_2749:
        /*000c*/ 	.word	0x00000000
        /*0010*/ 	.short	0x0000
        /*0012*/ 	.short	0x0000
        /*0014*/ 	.byte	0x00, 0xf0, 0xa1, 0x03


	//----- nvinfo : EIATTR_SPARSE_MMA_MASK
	.align		4
.L_2750:
        /*0018*/ 	.byte	0x03, 0x50
        /*001a*/ 	.short	0x0000


	//----- nvinfo : EIATTR_MAXREG_COUNT
	.align		4
        /*001c*/ 	.byte	0x03, 0x1b
        /*001e*/ 	.short	0x00ff


	//----- nvinfo : EIATTR_MERCURY_ISA_VERSION
	.align		4
        /*0020*/ 	.byte	0x03, 0x5f
        /*0022*/ 	.short	0x0101


	//----- nvinfo : EIATTR_COOP_GROUP_MASK_REGIDS
	.align		4
        /*0024*/ 	.byte	0x04, 0x29
        /*0026*/ 	.short	(.L_2752 - .L_2751)


	//   ....[0]....
.L_2751:
        /*0028*/ 	.word	0xffffffff


	//   ....[1]....
        /*002c*/ 	.word	0xffffffff


	//   ....[2]....
        /*0030*/ 	.word	0xffffffff


	//   ....[3]....
        /*0034*/ 	.word	0xffffffff


	//   ....[4]....
        /*0038*/ 	.word	0xffffffff


	//   ....[5]....
        /*003c*/ 	.word	0xffffffff


	//   ....[6]....
        /*0040*/ 	.word	0xffffffff


	//   ....[7]....
        /*0044*/ 	.word	0xffffffff


	//   ....[8]....
        /*0048*/ 	.word	0xffffffff


	//   ....[9]....
        /*004c*/ 	.word	0xffffffff


	//   ....[10]....
        /*0050*/ 	.word	0x0500006d


	//   ....[11]....
        /*0054*/ 	.word	0x0500006d


	//   ....[12]....
        /*0058*/ 	.word	0x0500006d


	//   ....[13]....
        /*005c*/ 	.word	0x0500006d


	//   ....[14]....
        /*0060*/ 	.word	0x0500006d


	//   ....[15]....
        /*0064*/ 	.word	0x0500006d


	//   ....[16]....
        /*0068*/ 	.word	0x0500006d


	//   ....[17]....
        /*006c*/ 	.word	0x0500006d


	//   ....[18]....
        /*0070*/ 	.word	0x0500006d


	//   ....[19]....
        /*0074*/ 	.word	0x0500006d


	//----- nvinfo : EIATTR_COOP_GROUP_INSTR_OFFSETS
	.align		4
.L_2752:
        /*0078*/ 	.byte	0x04, 0x28
        /*007a*/ 	.short	(.L_2754 - .L_2753)


	//   ....[0]....
.L_2753:
        /*007c*/ 	.word	0x00001ff0


	//   ....[1]....
        /*0080*/ 	.word	0x00002020


	//   ....[2]....
        /*0084*/ 	.word	0x00002050


	//   ....[3]....
        /*0088*/ 	.word	0x00002070


	//   ....[4]....
        /*008c*/ 	.word	0x00002090


	//   ....[5]....
        /*0090*/ 	.word	0x000026e0


	//   ....[6]....
        /*0094*/ 	.word	0x00002700


	//   ....[7]....
        /*0098*/ 	.word	0x00002720


	//   ....[8]....
        /*009c*/ 	.word	0x00002740


	//   ....[9]....
        /*00a0*/ 	.word	0x00002760


	//   ....[10]....
        /*00a4*/ 	.word	0x00003c60


	//   ....[11]....
        /*00a8*/ 	.word	0x00003d00


	//   ....[12]....
        /*00ac*/ 	.word	0x00003d80


	//   ....[13]....
        /*00b0*/ 	.word	0x00003df0


	//   ....[14]....
        /*00b4*/ 	.word	0x00003e60


	//   ....[15]....
        /*00b8*/ 	.word	0x00004510


	//   ....[16]....
        /*00bc*/ 	.word	0x00004580


	//   ....[17]....
        /*00c0*/ 	.word	0x000045f0


	//   ....[18]....
        /*00c4*/ 	.word	0x00004660


	//   ....[19]....
        /*00c8*/ 	.word	0x000046d0


	//----- nvinfo : EIATTR_VRC_CTA_INIT_COUNT
	.align		4
.L_2754:
        /*00cc*/ 	.byte	0x02, 0x4a
	.zero		1
	.zero		1


	//----- nvinfo : EIATTR_EXIT_INSTR_OFFSETS
	.align		4
        /*00d0*/ 	.byte	0x04, 0x1c
        /*00d2*/ 	.short	(.L_2756 - .L_2755)


	//   ....[0]....
.L_2755:
        /*00d4*/ 	.word	0x00000760


	//   ....[1]....
        /*00d8*/ 	.word	0x00003bf0


	//----- nvinfo : EIATTR_MAX_THREADS
	.align		4
.L_2756:
        /*00dc*/ 	.byte	0x04, 0x05
        /*00de*/ 	.short	(.L_2758 - .L_2757)
.L_2757:
        /*00e0*/ 	.word	0x00000080
        /*00e4*/ 	.word	0x00000001
        /*00e8*/ 	.word	0x00000001


	//----- nvinfo : EIATTR_CRS_STACK_SIZE
	.align		4
.L_2758:
        /*00ec*/ 	.byte	0x04, 0x1e
        /*00ee*/ 	.short	(.L_2760 - .L_2759)
.L_2759:
        /*00f0*/ 	.word	0x00000000


	//----- nvinfo : EIATTR_CBANK_PARAM_SIZE
	.align		4
.L_2760:
        /*00f4*/ 	.byte	0x03, 0x19
        /*00f6*/ 	.short	0x00e8


	//----- nvinfo : EIATTR_PARAM_CBANK
	.align		4
        /*00f8*/ 	.byte	0x04, 0x0a
        /*00fa*/ 	.short	(.L_2762 - .L_2761)
	.align		4
.L_2761:
        /*00fc*/ 	.word	index@(.nv.constant0._ZN10layer_norm13ln_fwd_kernelINS_13Kernel_traitsI6__halfS2_fS2_fjLj1536ELj1ELj4ELj1ELj16ENS_18Kernel_traits_baseILj1536ES2_S2_fS2_fjLj128EEEEELb0ELb0ELb0ELb0EEEvNS_9FwdParamsE)
        /*0100*/ 	.short	0x0380
        /*0102*/ 	.short	0x00e8


	//----- nvinfo : EIATTR_SW_WAR
	.align		4
.L_2762:
        /*0104*/ 	.byte	0x04, 0x36
        /*0106*/ 	.short	(.L_2764 - .L_2763)
.L_2763:
        /*0108*/ 	.word	0x00000008
.L_2764:


//--------------------- .nv.info._ZN10layer_norm13ln_fwd_kernelINS_13Kernel_traitsI6__halfS2_fS2_fjLj1536ELj1ELj4ELj1ELj16ENS_18Kernel_traits_baseILj1536ES2_S2_fS2_fjLj128EEEEELb0ELb0ELb0ELb1EEEvNS_9FwdParamsE --------------------------
	.section	.nv.info._ZN10layer_norm13ln_fwd_kernelINS_13Kernel_traitsI6__halfS2_fS2_fjLj1536ELj1ELj4ELj1ELj16ENS_18Kernel_traits_baseILj1536ES2_S2_fS2_fjLj128EEEEELb0ELb0ELb0ELb1EEEvNS_9FwdParamsE,"",@"SHT_CUDA_INFO"
	.sectionflags	@""
	.align	4


	//----- nvinfo : EIATTR_CUDA_API_VERSION
	.align		4
        /*0000*/ 	.byte	0x04, 0x37
        /*0002*/ 	.short	(.L_2766 - .L_2765)
.L_2765:
        /*0004*/ 	.word	0x00000082


	//----- nvinfo : EIATTR_KPARAM_INFO
	.align		4
.L_2766:
        /*0008*/ 	.byte	0x04, 0x17
        /*000a*/ 	.short	(.L_2768 - .L_2767)
.L_2767:
        /*000c*/ 	.word	0x00000000
        /*0010*/ 	.short	0x0000
        /*0012*/ 	.short	0x0000
        /*0014*/ 	.byte	0x00, 0xf0, 0xa1, 0x03


	//----- nvinfo : EIATTR_SPARSE_MMA_MASK
	.align		4
.L_2768:
        /*0018*/ 	.byte	0x03, 0x50
        /*001a*/ 	.short	0x0000


	//----- nvinfo : EIATTR_MAXREG_COUNT
	.align		4
        /*001c*/ 	.byte	0x03, 0x1b
        /*001e*/ 	.short	0x00ff


	//----- nvinfo : EIATTR_MERCURY_ISA_VERSION
	.align		4
        /*0020*/ 	.byte	0x03, 0x5f
        /*0022*/ 	.short	0x0101


	//----- nvinfo : EIATTR_COOP_GROUP_MASK_REGIDS
	.align		4
        /*0024*/ 	.byte	0x04, 0x29
        /*0026*/ 	.short	(.L_2770 - .L_2769)


	//   ....[0]....
.L_2769:
        /*0028*/ 	.word	0xffffffff


	//   ....[1]....
        /*002c*/ 	.word	0xffffffff


	//   ....[2]....
        /*0030*/ 	.word	0xffffffff


	//   ....[3]....
        /*0034*/ 	.word	0xffffffff


	//   ....[4]....
        /*0038*/ 	.word	0xffffffff


	//   ....[5]....
        /*003c*/ 	.word	0xffffffff


	//   ....[6]....
        /*0040*/ 	.word	0xffffffff


	//   ....[7]....
        /*0044*/ 	.word	0xffffffff


	//   ....[8]....
        /*0048*/ 	.word	0xffffffff


	//   ....[9]....
        /*004c*/ 	.word	0xffffffff


	//   ....[10]....
        /*0050*/ 	.word	0xffffffff


	//   ....[11]....
        /*0054*/ 	.word	0xffffffff


	//   ....[12]....
        /*0058*/ 	.word	0xffffffff


	//   ....[13]....
        /*005c*/ 	.word	0xffffffff


	//   ....[14]....
        /*0060*/ 	.word	0xffffffff


	//   ....[15]....
        /*0064*/ 	.word	0xffffffff


	//   ....[16]....
        /*0068*/ 	.word	0xffffffff


	//   ....[17]....
        /*006c*/ 	.word	0xffffffff


	//   ....[18]....
        /*0070*/ 	.word	0xffffffff


	//   ....[19]....
        /*0074*/ 	.word	0xffffffff


	//   ....[20]....
        /*0078*/ 	.word	0x05000000


	//   ....[21]....
        /*007c*/ 	.word	0x05000000


	//   ....[22]....
        /*0080*/ 	.word	0x05000000


	//   ....[23]....
        /*0084*/ 	.word	0x05000000


	//   ....[24]....
        /*0088*/ 	.word	0x05000000


	//   ....[25]....
        /*008c*/ 	.word	0x05000000


	//   ....[26]....
        /*0090*/ 	.word	0x05000000


	//   ....[27]....
        /*0094*/ 	.word	0x05000000


	//   ....[28]....
        /*0098*/ 	.word	0x05000000


	//   ....[29]....
        /*009c*/ 	.word	0x05000000


	//   ....[30]....
        /*00a0*/ 	.word	0x05000000


	//   ....[31]....
        /*00a4*/ 	.word	0x05000000


	//   ....[32]....
        /*00a8*/ 	.word	0x05000000


	//   ....[33]....
        /*00ac*/ 	.word	0x05000000


	//   ....[34]....
        /*00b0*/ 	.word	0x05000000


	//   ....[35]....
        /*00b4*/ 	.word	0x05000000


	//   ....[36]....
        /*00b8*/ 	.word	0x05000000


	//   ....[37]....
        /*00bc*/ 	.word	0x05000000


	//   ....[38]....
        /*00c0*/ 	.word	0x05000000


	//   ....[39]....
        /*00c4*/ 	.word	0x05000000


	//----- nvinfo : EIATTR_COOP_GROUP_INSTR_OFFSETS
	.align		4
.L_2770:
        /*00c8*/ 	.byte	0x04, 0x28
        /*00ca*/ 	.short	(.L_2772 - .L_2771)


	//   ....[0]....
.L_2771:
        /*00cc*/ 	.word	0x000014f0


	//   ....[1]....
        /*00d0*/ 	.word	0x00001520


	//   ....[2]....
        /*00d4*/ 	.word	0x00001540


	//   ....[3]....
        /*00d8*/ 	.word	0x00001560


	//   ....[4]....
        /*00dc*/ 	.word	0x00001580


	//   ....[5]....
        /*00e0*/ 	.word	0x00001bb0


	//   ....[6]....
        /*00e4*/ 	.word	0x00001bd0


	//   ....[7]....
        /*00e8*/ 	.word	0x00001bf0


	//   ....[8]....
        /*00ec*/ 	.word	0x00001c10


	//   ....[9]....
        /*00f0*/ 	.word	0x00001c30


	//   ....[10]....
        /*00f4*/ 	.word	0x00004460


	//   ....[11]....
        /*00f8*/ 	.word	0x00004490


	//   ....[12]....
        /*00fc*/ 	.word	0x000044b0


	//   ....[13]....
        /*0100*/ 	.word	0x000044d0


	//   ....[14]....
        /*0104*/ 	.word	0x000044f0


	//   ....[15]....
        /*0108*/ 	.word	0x00004b20


	//   ....[16]....
        /*010c*/ 	.word	0x00004b40


	//   ....[17]....
        /*0110*/ 	.word	0x00004b60


	//   ....[18]....
        /*0114*/ 	.word	0x00004b80


	//   ....[19]....
        /*0118*/ 	.word	0x00004ba0


	//   ....[20]....
        /*011c*/ 	.word	0x00005e80


	//   ....[21]....
        /*0120*/ 	.word	0x00005f10


	//   ....[22]....
        /*0124*/ 	.word	0x00005f70


	//   ....[23]....
        /*0128*/ 	.word	0x00005fd0


	//   ....[24]....
        /*012c*/ 	.word	0x00006030


	//   ....[25]....
        /*0130*/ 	.word	0x000066a0


	//   ....[26]....
        /*0134*/ 	.word	0x00006700


	//   ....[27]....
        /*0138*/ 	.word	0x00006760


	//   ....[28]....
        /*013c*/ 	.word	0x000067c0


	//   ....[29]....
        /*0140*/ 	.word	0x00006820


	//   ....[30]....
        /*0144*/ 	.word	0x000068a0


	//   ....[31]....
        /*0148*/ 	.word	0x00006930


	//   ....[32]....
        /*014c*/ 	.word	0x00006990


	//   ....[33]....
        /*0150*/ 	.word	0x000069f0


	//   ....[34]....
        /*0154*/ 	.word	0x00006a50


	//   ....[35]....
        /*0158*/ 	.word	0x000070c0


	//   ....[36]....
        /*015c*/ 	.word	0x00007120


	//   ....[37]....
        /*0160*/ 	.word	0x00007180


	//   ....[38]....
        /*0164*/ 	.word	0x000071e0


	//   ....[39]....
        /*0168*/ 	.word	0x00007240


	//----- nvinfo : EIATTR_VRC_CTA_INIT_COUNT
	.align		4
.L_2772:
        /*016c*/ 	.byte	0x02, 0x4a
	.zero		1
	.zero		1


	//----- nvinfo : EIATTR_EXIT_INSTR_OFFSETS
	.align		4
        /*0170*/ 	.byte	0x04, 0x1c
        /*0172*/ 	.short	(.L_2774 - .L_2773)


	//   ....[0]....
.L_2773:
        /*0174*/ 	.word	0x00000330


	//   ....[1]....
        /*0178*/ 	.word	0x00002eb0


	//   ....[2]....
        /*017c*/ 	.word	0x00005e20


	//----- nvinfo : EIATTR_MAX_THREADS
	.align		4
.L_2774:
        /*0180*/ 	.byte	0x04, 0x05
        /*0182*/ 	.short	(.L_2776 - .L_2775)
.L_2775:
        /*0184*/ 	.word	0x00000080
        /*0188*/ 	.word	0x00000001
        /*018c*/ 	.word	0x00000001


	//----- nvinfo : EIATTR_CRS_STACK_SIZE
	.align		4
.L_2776:
        /*0190*/ 	.byte	0x04, 0x1e
        /*0192*/ 	.short	(.L_2778 - .L_2777)
.L_2777:
        /*0194*/ 	.word	0x00000000


	//----- nvinfo : EIATTR_CBANK_PARAM_SIZE
	.align		4
.L_2778:
        /*0198*/ 	.byte	0x03, 0x19
        /*019a*/ 	.short	0x00e8


	//----- nvinfo : EIATTR_PARAM_CBANK
	.align		4
        /*019c*/ 	.byte	0x04, 0x0a
        /*019e*/ 	.short	(.L_2780 - .L_2779)
	.align		4
.L_2779:
        /*01a0*/ 	.word	index@(.nv.constant0._ZN10layer_norm13ln_fwd_kernelINS_13Kernel_traitsI6__halfS2_fS2_fjLj1536ELj1ELj4ELj1ELj16ENS_18Kernel_traits_baseILj1536ES2_S2_fS2_fjLj128EEEEELb0ELb0ELb0ELb1EEEvNS_9FwdParamsE)
        /*01a4*/ 	.short	0x0380
        /*01a6*/ 	.short	0x00e8


	//----- nvinfo : EIATTR_SW_WAR
	.align		4
.L_2780:
        /*01a8*/ 	.byte	0x04, 0x36
        /*01aa*/ 	.short	(.L_2782 - .L_2781)
.L_2781:
        /*01ac*/ 	.word	0x00000008
.L_2782:


//--------------------- .nv.info._ZN10layer_norm13ln_fwd_kernelINS_13Kernel_traitsI6__halfS2_fS2_fjLj1536ELj1ELj4ELj1ELj16ENS_18Kernel_traits_baseILj1536ES2_S2_fS2_fjLj128EEEEELb0ELb0ELb1ELb0EEEvNS_9FwdParamsE --------------------------
	.section	.nv.info._ZN10layer_norm13ln_fwd_kernelINS_13Kernel_traitsI6__halfS2_fS2_fjLj1536ELj1ELj4ELj1ELj16ENS_18Kernel_traits_baseILj1536ES2_S2_fS2_fjLj128EEEEELb0ELb0ELb1ELb0EEEvNS_9FwdParamsE,"",@"SHT_CUDA_INFO"
	.sectionflags	@""
	.align	4


	//----- nvinfo : EIATTR_CUDA_API_VERSION
	.align		4
        /*0000*/ 	.byte	0x04, 0x37
        /*0002*/ 	.short	(.L_2784 - .L_2783)
.L_2783:
        /*0004*/ 	.word	0x00000082


	//----- nvinfo : EIATTR_KPARAM_INFO
	.align		4
.L_2784:
        /*0008*/ 	.byte	0x04, 0x17
        /*000a*/ 	.short	(.L_2786 - .L_2785)
.L_2785:
        /*000c*/ 	.word	0x00000000
        /*0010*/ 	.short	0x0000
        /*0012*/ 	.short	0x0000
        /*0014*/ 	.byte	0x00, 0xf0, 0xa1, 0x03


	//----- nvinfo : EIATTR_SPARSE_MMA_MASK
	.align		4
.L_2786:
        /*0018*/ 	.byte	0x03, 0x50
        /*001a*/ 	.short	0x0000


	//----- nvinfo : EIATTR_MAXREG_COUNT
	.align		4
        /*001c*/ 	.byte	0x03, 0x1b
        /*001e*/ 	.short	0x00ff


	//----- nvinfo : EIATTR_MERCURY_ISA_VERSION
	.align		4
        /*0020*/ 	.byte	0x03, 0x5f
        /*0022*/ 	.short	0x0101


	//----- nvinfo : EIATTR_COOP_GROUP_MASK_REGIDS
	.align		4
        /*0024*/ 	.byte	0x04, 0x29
        /*0026*/ 	.short	(.L_2788 - .L_2787)


	//   ....[0]....
.L_2787:
        /*0028*/ 	.word	0xffffffff


	//   ....[1]....
        /*002c*/ 	.word	0xffffffff


	//   ....[2]....
        /*0030*/ 	.word	0xffffffff


	//   ....[3]....
        /*0034*/ 	.word	0xffffffff


	//   ....[4]....
        /*0038*/ 	.word	0xffffffff


	//   ....[5]....
        /*003c*/ 	.word	0xffffffff


	//   ....[6]....
        /*0040*/ 	.word	0xffffffff


	//   ....[7]....
        /*0044*/ 	.word	0xffffffff


	//   ....[8]....
        /*0048*/ 	.word	0xffffffff


	//   ....[9]....
        /*004c*/ 	.word	0xffffffff


	//   ....[10]....
        /*0050*/ 	.word	0x05000072


	//   ....[11]....
        /*0054*/ 	.word	0x05000072


	//   ....[12]....
        /*0058*/ 	.word	0x05000072


	//   ....[13]....
        /*005c*/ 	.word	0x05000072


	//   ....[14]....
        /*0060*/ 	.word	0x05000072


	//   ....[15]....
        /*0064*/ 	.word	0x05000072


	//   ....[16]....
        /*0068*/ 	.word	0x05000072


	//   ....[17]....
        /*006c*/ 	.word	0x05000072


	//   ....[18]....
        /*0070*/ 	.word	0x05000072


	//   ....[19]....
        /*0074*/ 	.word	0x05000072


	//----- nvinfo : EIATTR_COOP_GROUP_INSTR_OFFSETS
	.align		4
.L_2788:
        /*0078*/ 	.byte	0x04, 0x28
        /*007a*/ 	.short	(.L_2790 - .L_2789)


	//   ....[0]....
.L_2789:
        /*007c*/ 	.word	0x000029c0


	//   ....[1]....
        /*0080*/ 	.word	0x00002a00


	//   ....[2]....
        /*0084*/ 	.word	0x00002a20


	//   ....[3]....
        /*0088*/ 	.word	0x00002a40


	//   ....[4]....
        /*008c*/ 	.word	0x00002a60


	//   ....[5]....
        /*0090*/ 	.word	0x000030a0


	//   ....[6]....
        /*0094*/ 	.word	0x000030c0


	//   ....[7]....
        /*0098*/ 	.word	0x000030e0


	//   ....[8]....
        /*009c*/ 	.word	0x00003100


	//   ....[9]....
        /*00a0*/ 	.word	0x00003120


	//   ....[10]....
        /*00a4*/ 	.word	0x00004690


	//   ....[11]....
        /*00a8*/ 	.word	0x00004740


	//   ....[12]....
        /*00ac*/ 	.word	0x000047b0


	//   ....[13]....
        /*00b0*/ 	.word	0x00004820


	//   ....[14]....
        /*00b4*/ 	.word	0x00004890


	//   ....[15]....
        /*00b8*/ 	.word	0x00004f20


	//   ....[16]....
        /*00bc*/ 	.word	0x00004f90


	//   ....[17]....
        /*00c0*/ 	.word	0x00005000


	//   ....[18]....
        /*00c4*/ 	.word	0x00005070


	//   ....[19]....
        /*00c8*/ 	.word	0x000050e0


	//----- nvinfo : EIATTR_VRC_CTA_INIT_COUNT
	.align		4
.L_2790:
        /*00cc*/ 	.byte	0x02, 0x4a
	.zero		1
	.zero		1


	//----- nvinfo : EIATTR_EXIT_INSTR_OFFSETS
	.align		4
        /*00d0*/ 	.byte	0x04, 0x1c
        /*00d2*/ 	.short	(.L_2792 - .L_2791)


	//   ....[0]....
.L_2791:
        /*00d4*/ 	.word	0x00000790


	//   ....[1]....
        /*00d8*/ 	.word	0x00004620


	//----- nvinfo : EIATTR_MAX_THREADS
	.align		4
.L_2792:
        /*00dc*/ 	.byte	0x04, 0x05
        /*00de*/ 	.short	(.L_2794 - .L_2793)
.L_2793:
        /*00e0*/ 	.word	0x00000080
        /*00e4*/ 	.word	0x00000001
        /*00e8*/ 	.word	0x00000001


	//----- nvinfo : EIATTR_CRS_STACK_SIZE
	.align		4
.L_2794:
        /*00ec*/ 	.byte	0x04, 0x1e
        /*00ee*/ 	.short	(.L_2796 - .L_2795)
.L_2795:
        /*00f0*/ 	.word	0x00000000


	//----- nvinfo : EIATTR_CBANK_PARAM_SIZE
	.align		4
.L_2796:
        /*00f4*/ 	.byte	0x03, 0x19
        /*00f6*/ 	.short	0x00e8


	//----- nvinfo : EIATTR_PARAM_CBANK
	.align		4
        /*00f8*/ 	.byte	0x04, 0x0a
        /*00fa*/ 	.short	(.L_2798 - .L_2797)
	.align		4
.L_2797:
        /*00fc*/ 	.word	index@(.nv.constant0._ZN10layer_norm13ln_fwd_kernelINS_13Kernel_traitsI6__halfS2_fS2_fjLj1536ELj1ELj4ELj1ELj16ENS_18Kernel_traits_baseILj1536ES2_S2_fS2_fjLj128EEEEELb0ELb0ELb1ELb0EEEvNS_9FwdParamsE)
        /*0100*/ 	.short	0x0380
        /*0102*/ 	.short	0x00e8


	//----- nvinfo : EIATTR_SW_WAR
	.align		4
.L_2798:
        /*0104*/ 	.byte	0x04, 0x36
        /*0106*/ 	.short	(.L_2800 - .L_2799)
.L_2799:
        /*0108*/ 	.word	0x00000008
.L_2800:


//--------------------- .nv.info._ZN10layer_norm13ln_fwd_kernelINS_13Kernel_traitsI6__halfS2_fS2_fjLj1536ELj1ELj4ELj1ELj16ENS_18Kernel_traits_baseILj1536ES2_S2_fS2_fjLj128EEEEELb0ELb0ELb1ELb1EEEvNS_9FwdParamsE --------------------------
	.section	.nv.info._ZN10layer_norm13ln_fwd_kernelINS_13Kernel_traitsI6__halfS2_fS2_fjLj1536ELj1ELj4ELj1ELj16ENS_18Kernel_traits_baseILj1536ES2_S2_fS2_fjLj128EEEEELb0ELb0ELb1ELb1EEEvNS_9FwdParamsE,"",@"SHT_CUDA_INFO"
	.sectionflags	@""
	.align	4


	//----- nvinfo : EIATTR_CUDA_API_VERSION
	.align		4
        /*0000*/ 	.byte	0x04, 0x37
        /*0002*/ 	.short	(.L_2802 - .L_2801)
.L_2801:
        /*0004*/ 	.word	0x00000082


	//----- nvinfo : EIATTR_KPARAM_INFO
	.align		4
.L_2802:
        /*0008*/ 	.byte	0x04, 0x17
        /*000a*/ 	.short	(.L_2804 - .L_2803)
.L_2803:
        /*000c*/ 	.word	0x00000000
        /*0010*/ 	.short	0x0000
        /*0012*/ 	.short	0x0000
        /*0014*/ 	.byte	0x00, 0xf0, 0xa1, 0x03


	//----- nvinfo : EIATTR_SPARSE_MMA_MASK
	.align		4
.L_2804:
        /*0018*/ 	.byte	0x03, 0x50
        /*001a*/ 	.short	0x0000


	//----- nvinfo : EIATTR_MAXREG_COUNT
	.align		4
        /*001c*/ 	.byte	0x03, 0x1b
        /*001e*/ 	.short	0x00ff


	//----- nvinfo : EIATTR_MERCURY_ISA_VERSION
	.align		4
        /*0020*/ 	.byte	0x03, 0x5f
        /*0022*/ 	.short	0x0101


	//----- nvinfo : EIATTR_COOP_GROUP_MASK_REGIDS
	.align		4
        /*0024*/ 	.byte	0x04, 0x29
        /*0026*/ 	.short	(.L_2806 - .L_2805)


	//   ....[0]....
.L_2805:
        /*0028*/ 	.word	0xffffffff


	//   ....[1]....
        /*002c*/ 	.word	0xffffffff


	//   ....[2]....
        /*0030*/ 	.word	0xffffffff


	//   ....[3]....
        /*0034*/ 	.word	0xffffffff


	//   ....[4]....
        /*0038*/ 	.word	0xffffffff


	//   ....[5]....
        /*003c*/ 	.word	0xffffffff


	//   ....[6]....
        /*0040*/ 	.word	0xffffffff


	//   ....[7]....
        /*0044*/ 	.word	0xffffffff


	//   ....[8]....
        /*0048*/ 	.word	0xffffffff


	//   ....[9]....
        /*004c*/ 	.word	0xffffffff


	//   ....[10]....
        /*0050*/ 	.word	0x05000071


	//   ....[11]....
        /*0054*/ 	.word	0x05000071


	//   ....[12]....
        /*0058*/ 	.word	0x05000071


	//   ....[13]....
        /*005c*/ 	.word	0x05000071


	//   ....[14]....
        /*0060*/ 	.word	0x05000071


	//   ....[15]....
        /*0064*/ 	.word	0x05000071


	//   ....[16]....
        /*0068*/ 	.word	0x05000071


	//   ....[17]....
        /*006c*/ 	.word	0x05000071


	//   ....[18]....
        /*0070*/ 	.word	0x05000071


	//   ....[19]....
        /*0074*/ 	.word	0x05000071


	//----- nvinfo : EIATTR_COOP_GROUP_INSTR_OFFSETS
	.align		4
.L_2806:
        /*0078*/ 	.byte	0x04, 0x28
        /*007a*/ 	.short	(.L_2808 - .L_2807)


	//   ....[0]....
.L_2807:
        /*007c*/ 	.word	0x00002210


	//   ....[1]....
        /*0080*/ 	.word	0x00002230


	//   ....[2]....
        /*0084*/ 	.word	0x00002250


	//   ....[3]....
        /*0088*/ 	.word	0x00002270


	//   ....[4]....
        /*008c*/ 	.word	0x000022a0


	//   ....[5]....
        /*0090*/ 	.word	0x000028d0


	//   ....[6]....
        /*0094*/ 	.word	0x000028f0


	//   ....[7]....
        /*0098*/ 	.word	0x00002910


	//   ....[8]....
        /*009c*/ 	.word	0x00002930


	//   ....[9]....
        /*00a0*/ 	.word	0x00002950


	//   ....[10]....
        /*00a4*/ 	.word	0x00003d20


	//   ....[11]....
        /*00a8*/ 	.word	0x00003dc0


	//   ....[12]....
        /*00ac*/ 	.word	0x00003e30


	//   ....[13]....
        /*00b0*/ 	.word	0x00003ea0


	//   ....[14]....
        /*00b4*/ 	.word	0x00003f20


	//   ....[15]....
        /*00b8*/ 	.word	0x000045a0


	//   ....[16]....
        /*00bc*/ 	.word	0x00004610


	//   ....[17]....
        /*00c0*/ 	.word	0x00004680


	//   ....[18]....
        /*00c4*/ 	.word	0x000046f0


	//   ....[19]....
        /*00c8*/ 	.word	0x00004760


	//----- nvinfo : EIATTR_VRC_CTA_INIT_COUNT
	.align		4
.L_2808:
        /*00cc*/ 	.byte	0x02, 0x4a
	.zero		1
	.zero		1


	//----- nvinfo : EIATTR_EXIT_INSTR_OFFSETS
	.align		4
        /*00d0*/ 	.byte	0x04, 0x1c
        /*00d2*/ 	.short	(.L_2810 - .L_2809)


	//   ....[0]....
.L_2809:
        /*00d4*/ 	.word	0x00000360


	//   ....[1]....
        /*00d8*/ 	.word	0x00003cb0


	//----- nvinfo : EIATTR_MAX_THREADS
	.align		4
.L_2810:
        /*00dc*/ 	.byte	0x04, 0x05
        /*00de*/ 	.short	(.L_2812 - .L_2811)
.L_2811:
        /*00e0*/ 	.word	0x00000080
        /*00e4*/ 	.word	0x00000001
        /*00e8*/ 	.word	0x00000001


	//----- nvinfo : EIATTR_CRS_STACK_SIZE
	.align		4
.L_2812:
        /*00ec*/ 	.byte	0x04, 0x1e
        /*00ee*/ 	.short	(.L_2814 - .L_2813)
.L_2813:
        /*00f0*/ 	.word	0x00000000


	//----- nvinfo : EIATTR_CBANK_PARAM_SIZE
	.align		4
.L_2814:
        /*00f4*/ 	.byte	0x03, 0x19
        /*00f6*/ 	.short	0x00e8


	//----- nvinfo : EIATTR_PARAM_CBANK
	.align		4
        /*00f8*/ 	.byte	0x04, 0x0a
        /*00fa*/ 	.short	(.L_2816 - .L_2815)
	.align		4
.L_2815:
        /*00fc*/ 	.word	index@(.nv.constant0._ZN10layer_norm13ln_fwd_kernelINS_13Kernel_traitsI6__halfS2_fS2_fjLj1536ELj1ELj4ELj1ELj16ENS_18Kernel_traits_baseILj1536ES2_S2_fS2_fjLj128EEEEELb0ELb0ELb1ELb1EEEvNS_9FwdParamsE)
        /*0100*/ 	.short	0x0380
        /*0102*/ 	.short	0x00e8


	//----- nvinfo : EIATTR_SW_WAR
	.align		4
.L_2816:
        /*0104*/ 	.byte	0x04, 0x36
        /*0106*/ 	.short	(.L_2818 - .L_2817)
.L_2817:
        /*0108*/ 	.word	0x00000008
.L_2818:


//--------------------- .nv.info._ZN10layer_norm13ln_fwd_kernelINS_13Kernel_traitsI6__halfS2_fS2_fjLj1536ELj1ELj4ELj1ELj16ENS_18Kernel_traits_baseILj1536ES2_S2_fS2_fjLj128EEEEELb0ELb1ELb0ELb0EEEvNS_9FwdParamsE --------------------------
	.section	.nv.info._ZN10layer_norm13ln_fwd_kernelINS_13Kernel_traitsI6__halfS2_fS2_fjLj1536ELj1ELj4ELj1ELj16ENS_18Kernel_traits_baseILj1536ES2_S2_fS2_fjLj128EEEEELb0ELb1ELb0ELb0EEEvNS_9FwdParamsE,"",@"SHT_CUDA_INFO"
	.sectionflags	@""
	.align	4


	//----- nvinfo : EIATTR_CUDA_API_VERSION
	.align		4
        /*0000*/ 	.byte	0x04, 0x37
        /*0002*/ 	.short	(.L_2820 - .L_2819)
.L_2819:
        /*0004*/ 	.word	0x00000082


	//----- nvinfo : EIATTR_KPARAM_INFO
	.align		4
.L_2820:
        /*0008*/ 	.byte	0x04, 0x17
        /*000a*/ 	.short	(.L_2822 - .L_2821)
.L_2821:
        /*000c*/ 	.word	0x00000000
        /*0010*/ 	.short	0x0000
        /*0012*/ 	.short	0x0000
        /*0014*/ 	.byte	0x00, 0xf0, 0xa1, 0x03


	//----- nvinfo : EIATTR_SPARSE_MMA_MASK
	.align		4
.L_2822:
        /*0018*/ 	.byte	0x03, 0x50
        /*001a*/ 	.short	0x0000


	//----- nvinfo : EIATTR_MAXREG_COUNT
	.align		4
        /*001c*/ 	.byte	0x03, 0x1b
        /*001e*/ 	.short	0x00ff


	//----- nvinfo : EIATTR_MERCURY_ISA_VERSION
	.align		4
        /*0020*/ 	.byte	0x03, 0x5f
        /*0022*/ 	.short	0x0101


	//----- nvinfo : EIATTR_COOP_GROUP_MASK_REGIDS
	.align		4
        /*0024*/ 	.byte	0x04, 0x29
        /*0026*/ 	.short	(.L_2824 - .L_2823)


	//   ....[0]....
.L_2823:
        /*0028*/ 	.word	0xffffffff


	//   ....[1]....
        /*002c*/ 	.word	0xffffffff


	//   ....[2]....
        /*0030*/ 	.word	0xffffffff


	//   ....[3]....
        /*0034*/ 	.word	0xffffffff


	//   ....[4]....
        /*0038*/ 	.word	0xffffffff


	//   ....[5]....
        /*003c*/ 	.word	0xffffffff


	//   ....[6]....
        /*0040*/ 	.word	0xffffffff


	//   ....[7]....
        /*0044*/ 	.word	0xffffffff


	//   ....[8]....
        /*0048*/ 	.word	0xffffffff


	//   ....[9]....
        /*004c*/ 	.word	0xffffffff


	//   ....[10]....
        /*0050*/ 	.word	0x0500008e


	//   ....[11]....
        /*0054*/ 	.word	0x0500008e


	//   ....[12]....
        /*0058*/ 	.word	0x0500008e


	//   ....[13]....
        /*005c*/ 	.word	0x0500008e


	//   ....[14]....
        /*0060*/ 	.word	0x0500008e


	//   ....[15]....
        /*0064*/ 	.word	0x0500008e


	//   ....[16]....
        /*0068*/ 	.word	0x0500008e


	//   ....[17]....
        /*006c*/ 	.word	0x0500008e


	//   ....[18]....
        /*0070*/ 	.word	0x0500008e


	//   ....[19]....
        /*0074*/ 	.word	0x0500008e


	//----- nvinfo : EIATTR_COOP_GROUP_INSTR_OFFSETS
	.align		4
.L_2824:
        /*0078*/ 	.byte	0x04, 0x28
        /*007a*/ 	.short	(.L_2826 - .L_2825)


	//   ....[0]....
.L_2825:
        /*007c*/ 	.word	0x00002e30


	//   ....[1]....
        /*0080*/ 	.word	0x00002e70


	//   ....[2]....
        /*0084*/ 	.word	0x00002e90


	//   ....[3]....
        /*0088*/ 	.word	0x00002eb0


	//   ....[4]....
        /*008c*/ 	.word	0x00002ed0


	//   ....[5]....
        /*0090*/ 	.word	0x00003510


	//   ....[6]....
        /*0094*/ 	.word	0x00003530


	//   ....[7]....
        /*0098*/ 	.word	0x00003550


	//   ....[8]....
        /*009c*/ 	.word	0x00003570


	//   ....[9]....
        /*00a0*/ 	.word	0x00003590


	//   ....[10]....
        /*00a4*/ 	.word	0x00004aa0


	//   ....[11]....
        /*00a8*/ 	.word	0x00004b50


	//   ....[12]....
        /*00ac*/ 	.word	0x00004bc0


	//   ....[13]....
        /*00b0*/ 	.word	0x00004c30


	//   ....[14]....
        /*00b4*/ 	.word	0x00004ca0


	//   ....[15]....
        /*00b8*/ 	.word	0x00005340


	//   ....[16]....
        /*00bc*/ 	.word	0x000053b0


	//   ....[17]....
        /*00c0*/ 	.word	0x00005420


	//   ....[18]....
        /*00c4*/ 	.word	0x00005490


	//   ....[19]....
        /*00c8*/ 	.word	0x00005500


	//----- nvinfo : EIATTR_VRC_CTA_INIT_COUNT
	.align		4
.L_2826:
        /*00cc*/ 	.byte	0x02, 0x4a
	.zero		1
	.zero		1


	//----- nvinfo : EIATTR_EXIT_INSTR_OFFSETS
	.align		4
        /*00d0*/ 	.byte	0x04, 0x1c
        /*00d2*/ 	.short	(.L_2828 - .L_2827)


	//   ....[0]....
.L_2827:
        /*00d4*/ 	.word	0x00000990


	//   ....[1]....
        /*00d8*/ 	.word	0x00004a30


	//----- nvinfo : EIATTR_MAX_THREADS
	.align		4
.L_2828:
        /*00dc*/ 	.byte	0x04, 0x05
        /*00de*/ 	.short	(.L_2830 - .L_2829)
.L_2829:
        /*00e0*/ 	.word	0x00000080
        /*00e4*/ 	.word	0x00000001
        /*00e8*/ 	.word	0x00000001


	//----- nvinfo : EIATTR_CRS_STACK_SIZE
	.align		4
.L_2830:
        /*00ec*/ 	.byte	0x04, 0x1e
        /*00ee*/ 	.short	(.L_2832 - .L_2831)
.L_2831:
        /*00f0*/ 	.word	0x00000000


	//----- nvinfo : EIATTR_CBANK_PARAM_SIZE
	.align		4
.L_2832:
        /*00f4*/ 	.byte	0x03, 0x19
        /*00f6*/ 	.short	0x00e8


	//----- nvinfo : EIATTR_PARAM_CBANK
	.align		4
        /*00f8*/ 	.byte	0x04, 0x0a
        /*00fa*/ 	.short	(.L_2834 - .L_2833)
	.align		4
.L_2833:
        /*00fc*/ 	.word	index@(.nv.constant0._ZN10layer_norm13ln_fwd_kernelINS_13Kernel_traitsI6__halfS2_fS2_fjLj1536ELj1ELj4ELj1ELj16ENS_18Kernel_traits_baseILj1536ES2_S2_fS2_fjLj128EEEEELb0ELb1ELb0ELb0EEEvNS_9FwdParamsE)
        /*0100*/ 	.short	0x0380
        /*0102*/ 	.short	0x00e8


	//----- nvinfo : EIATTR_SW_WAR
	.align		4
.L_2834:
        /*0104*/ 	.byte	0x04, 0x36
        /*0106*/ 	.short	(.L_2836 - .L_2835)
.L_2835:
        /*0108*/ 	.word	0x00000008
.L_2836:


//--------------------- .nv.info._ZN10layer_norm13ln_fwd_kernelINS_13Kernel_traitsI6__halfS2_fS2_fjLj1536ELj1ELj4ELj1ELj16ENS_18Kernel_traits_baseILj1536ES2_S2_fS2_fjLj128EEEEELb0ELb1ELb0ELb1EEEvNS_9FwdParamsE --------------------------
	.section	.nv.info._ZN10layer_norm13ln_fwd_kernelINS_13Kernel_traitsI6__halfS2_fS2_fjLj1536ELj1ELj4ELj1ELj16ENS_18Kernel_traits_baseILj1536ES2_S2_fS2_fjLj128EEEEELb0ELb1ELb0ELb1EEEvNS_9FwdParamsE,"",@"SHT_CUDA_INFO"
	.sectionflags	@""
	.align	4


	//----- nvinfo : EIATTR_CUDA_API_VERSION
	.align		4
        /*0000*/ 	.byte	0x04, 0x37
        /*0002*/ 	.short	(.L_2838 - .L_2837)
.L_2837:
        /*0004*/ 	.word	0x00000082


	//----- nvinfo : EIATTR_KPARAM_INFO
	.align		4
.L_2838:
        /*0008*/ 	.byte	0x04, 0x17
        /*000a*/ 	.short	(.L_2840 - .L_2839)
.L_2839:
        /*000c*/ 	.word	0x00000000
        /*0010*/ 	.short	0x0000
        /*0012*/ 	.short	0x0000
        /*0014*/ 	.byte	0x00, 0xf0, 0xa1, 0x03


	//----- nvinfo : EIATTR_SPARSE_MMA_MASK
	.align		4
.L_2840:
        /*0018*/ 	.byte	0x03, 0x50
        /*001a*/ 	.short	0x0000


	//----- nvinfo : EIATTR_MAXREG_COUNT
	.align		4
        /*001c*/ 	.byte	0x03, 0x1b
        /*001e*/ 	.short	0x00ff


	//----- nvinfo : EIATTR_MERCURY_ISA_VERSION
	.align		4
        /*0020*/ 	.byte	0x03, 0x5f
        /*0022*/ 	.short	0x0101


	//----- nvinfo : EIATTR_COOP_GROUP_MASK_REGIDS
	.align		4
        /*0024*/ 	.byte	0x04, 0x29
        /*0026*/ 	.short	(.L_2842 - .L_2841)


	//   ....[0]....
.L_2841:
        /*0028*/ 	.word	0xffffffff


	//   ....[1]....
        /*002c*/ 	.word	0xffffffff


	//   ....[2]....
        /*0030*/ 	.word	0xffffffff


	//   ....[3]....
        /*0034*/ 	.word	0xffffffff


	//   ....[4]....
        /*0038*/ 	.word	0xffffffff


	//   ....[5]....
        /*003c*/ 	.word	0xffffffff


	//   ....[6]....
        /*0040*/ 	.word	0xffffffff


	//   ....[7]....
        /*0044*/ 	.word	0xffffffff


	//   ....[8]....
        /*0048*/ 	.word	0xffffffff


	//   ....[9]....
        /*004c*/ 	.word	0xffffffff


	//   ....[10]....
        /*0050*/ 	.word	0x05000092


	//   ....[11]....
        /*0054*/ 	.word	0x05000092


	//   ....[12]....
        /*0058*/ 	.word	0x05000092


	//   ....[13]....
        /*005c*/ 	.word	0x05000092


	//   ....[14]....
        /*0060*/ 	.word	0x05000092


	//   ....[15]....
        /*0064*/ 	.word	0x05000092


	//   ....[16]....
        /*0068*/ 	.word	0x05000092


	//   ....[17]....
        /*006c*/ 	.word	0x05000092


	//   ....[18]....
        /*0070*/ 	.word	0x05000092


	//   ....[19]....
        /*0074*/ 	.word	0x05000092


	//----- nvinfo : EIATTR_COOP_GROUP_INSTR_OFFSETS
	.align		4
.L_2842:
        /*0078*/ 	.byte	0x04, 0x28
        /*007a*/ 	.short	(.L_2844 - .L_2843)


	//   ....[0]....
.L_2843:
        /*007c*/ 	.word	0x00002530


	//   ....[1]....
        /*0080*/ 	.word	0x00002560


	//   ....[2]....
        /*0084*/ 	.word	0x00002580


	//   ....[3]....
        /*0088*/ 	.word	0x000025a0


	//   ....[4]....
        /*008c*/ 	.word	0x000025c0


	//   ....[5]....
        /*0090*/ 	.word	0x00002bf0


	//   ....[6]....
        /*0094*/ 	.word	0x00002c10


	//   ....[7]....
        /*0098*/ 	.word	0x00002c30


	//   ....[8]....
        /*009c*/ 	.word	0x00002c50


	//   ....[9]....
        /*00a0*/ 	.word	0x00002c70


	//   ....[10]....
        /*00a4*/ 	.word	0x00003f60


	//   ....[11]....
        /*00a8*/ 	.word	0x00004010


	//   ....[12]....
        /*00ac*/ 	.word	0x00004080


	//   ....[13]....
        /*00b0*/ 	.word	0x000040f0


	//   ....[14]....
        /*00b4*/ 	.word	0x00004160


	//   ....[15]....
        /*00b8*/ 	.word	0x000047e0


	//   ....[16]....
        /*00bc*/ 	.word	0x00004850


	//   ....[17]....
        /*00c0*/ 	.word	0x000048c0


	//   ....[18]....
        /*00c4*/ 	.word	0x00004930


	//   ....[19]....
        /*00c8*/ 	.word	0x000049a0


	//----- nvinfo : EIATTR_VRC_CTA_INIT_COUNT
	.align		4
.L_2844:
        /*00cc*/ 	.byte	0x02, 0x4a
	.zero		1
	.zero		1


	//----- nvinfo : EIATTR_EXIT_INSTR_OFFSETS
	.align		4
        /*00d0*/ 	.byte	0x04, 0x1c
        /*00d2*/ 	.short	(.L_2846 - .L_2845)


	//   ....[0]....
.L_2845:
        /*00d4*/ 	.word	0x00000430


	//   ....[1]....
        /*00d8*/ 	.word	0x00003ef0


	//----- nvinfo : EIATTR_MAX_THREADS
	.align		4
.L_2846:
        /*00dc*/ 	.byte	0x04, 0x05
        /*00de*/ 	.short	(.L_2848 - .L_2847)
.L_2847:
        /*00e0*/ 	.word	0x00000080
        /*00e4*/ 	.word	0x00000001
        /*00e8*/ 	.word	0x00000001


	//----- nvinfo : EIATTR_CRS_STACK_SIZE
	.align		4
.L_2848:
        /*00ec*/ 	.byte	0x04, 0x1e
        /*00ee*/ 	.short	(.L_2850 - .L_2849)
.L_2849:
        /*00f0*/ 	.word	0x00000000


	//----- nvinfo : EIATTR_CBANK_PARAM_SIZE
	.align		4
.L_2850:
        /*00f4*/ 	.byte	0x03, 0x19
        /*00f6*/ 	.short	0x00e8


	//----- nvinfo : EIATTR_PARAM_CBANK
	.align		4
        /*00f8*/ 	.byte	0x04, 0x0a
        /*00fa*/ 	.short	(.L_2852 - .L_2851)
	.align		4
.L_2851:
        /*00fc*/ 	.word	index@(.nv.constant0._ZN10layer_norm13ln_fwd_kernelINS_13Kernel_traitsI6__halfS2_fS2_fjLj1536ELj1ELj4ELj1ELj16ENS_18Kernel_traits_baseILj1536ES2_S2_fS2_fjLj128EEEEELb0ELb1ELb0ELb1EEEvNS_9FwdParamsE)
        /*0100*/ 	.short	0x0380
        /*0102*/ 	.short	0x00e8


	//----- nvinfo : EIATTR_SW_WAR
	.align		4
.L_2852:
        /*0104*/ 	.byte	0x04, 0x36
        /*0106*/ 	.short	(.L_2854 - .L_2853)
.L_2853:
        /*0108*/ 	.word	0x00000008
.L_2854:


//--------------------- .nv.info._ZN10layer_norm13ln_fwd_kernelINS_13Kernel_traitsI6__halfS2_fS2_fjLj1536ELj1ELj4ELj1ELj16ENS_18Kernel_traits_baseILj1536ES2_S2_fS2_fjLj128EEEEELb0ELb1ELb1ELb0EEEvNS_9FwdParamsE --------------------------
	.section	.nv.info._ZN10layer_norm13ln_fwd_kernelINS_13Kernel_traitsI6__halfS2_fS2_fjLj1536ELj1ELj4ELj1ELj16ENS_18Kernel_traits_baseILj1536ES2_S2_fS2_fjLj128EEEEELb0ELb1ELb1ELb0EEEvNS_9FwdParamsE,"",@"SHT_CUDA_INFO"
	.sectionflags	@""
	.align	4


	//----- nvinfo : EIATTR_CUDA_API_VERSION
	.align		4
        /*0000*/ 	.byte	0x04, 0x37
        /*0002*/ 	.short	(.L_2856 - .L_2855)
.L_2855:
        /*0004*/ 	.word	0x00000082


	//----- nvinfo : EIATTR_KPARAM_INFO
	.align		4
.L_2856:
        /*0008*/ 	.byte	0x04, 0x17
        /*000a*/ 	.short	(.L_2858 - .L_2857)
.L_2857:
        /*000c*/ 	.word	0x00000000
        /*0010*/ 	.short	0x0000
        /*0012*/ 	.short	0x0000
        /*0014*/ 	.byte	0x00, 0xf0, 0xa1, 0x03


	//----- nvinfo : EIATTR_SPARSE_MMA_MASK
	.align		4
.L_2858:
        /*0018*/ 	.byte	0x03, 0x50
        /*001a*/ 	.short	0x0000


	//----- nvinfo : EIATTR_MAXREG_COUNT
	.align		4
        /*001c*/ 	.byte	0x03, 0x1b
        /*001e*/ 	.short	0x00ff


	//----- nvinfo : EIATTR_MERCURY_ISA_VERSION
	.align		4
        /*0020*/ 	.byte	0x03, 0x5f
        /*0022*/ 	.short	0x0101


	//----- nvinfo : EIATTR_COOP_GROUP_MASK_REGIDS
	.align		4
        /*0024*/ 	.byte	0x04, 0x29
        /*0026*/ 	.short	(.L_2860 - .L_2859)


	//   ....[0]....
.L_2859:
        /*0028*/ 	.word	0xffffffff


	//   ....[1]....
        /*002c*/ 	.word	0xffffffff


	//   ....[2]....
        /*0030*/ 	.word	0xffffffff


	//   ....[3]....
        /*0034*/ 	.word	0xffffffff


	//   ....[4]....
        /*0038*/ 	.word	0xffffffff


	//   ....[5]....
        /*003c*/ 	.word	0xffffffff


	//   ....[6]....
        /*0040*/ 	.word	0xffffffff


	//   ....[7]....
        /*0044*/ 	.word	0xffffffff


	//   ....[8]....
        /*0048*/ 	.word	0xffffffff


	//   ....[9]....
        /*004c*/ 	.word	0xffffffff


	//   ....[10]....
        /*0050*/ 	.word	0x05000098


	//   ....[11]....
        /*0054*/ 	.word	0x05000098


	//   ....[12]....
        /*0058*/ 	.word	0x05000098


	//   ....[13]....
        /*005c*/ 	.word	0x05000098


	//   ....[14]....
        /*0060*/ 	.word	0x05000098


	//   ....[15]....
        /*0064*/ 	.word	0x05000098


	//   ....[16]....
        /*0068*/ 	.word	0x05000098


	//   ....[17]....
        /*006c*/ 	.word	0x05000098


	//   ....[18]....
        /*0070*/ 	.word	0x05000098


	//   ....[19]....
        /*0074*/ 	.word	0x05000098


	//----- nvinfo : EIATTR_COOP_GROUP_INSTR_OFFSETS
	.align		4
.L_2860:
        /*0078*/ 	.byte	0x04, 0x28
        /*007a*/ 	.short	(.L_2862 - .L_2861)


	//   ....[0]....
.L_2861:
        /*007c*/ 	.word	0x00003ac0


	//   ....[1]....
        /*0080*/ 	.word	0x00003af0


	//   ....[2]....
        /*0084*/ 	.word	0x00003b10


	//   ....[3]....
        /*0088*/ 	.word	0x00003b30


	//   ....[4]....
        /*008c*/ 	.word	0x00003b50


	//   ....[5]....
        /*0090*/ 	.word	0x00004190


	//   ....[6]....
        /*0094*/ 	.word	0x000041b0


	//   ....[7]....
        /*0098*/ 	.word	0x000041d0


	//   ....[8]....
        /*009c*/ 	.word	0x000041f0


	//   ....[9]....
        /*00a0*/ 	.word	0x00004210


	//   ....[10]....
        /*00a4*/ 	.word	0x000057a0


	//   ....[11]....
        /*00a8*/ 	.word	0x00005850


	//   ....[12]....
        /*00ac*/ 	.word	0x000058c0


	//   ....[13]....
        /*00b0*/ 	.word	0x00005930


	//   ....[14]....
        /*00b4*/ 	.word	0x000059a0


	//   ....[15]....
        /*00b8*/ 	.word	0x00006030


	//   ....[16]....
        /*00bc*/ 	.word	0x000060a0


	//   ....[17]....
        /*00c0*/ 	.word	0x00006110


	//   ....[18]....
        /*00c4*/ 	.word	0x00006180


	//   ....[19]....
        /*00c8*/ 	.word	0x000061f0


	//----- nvinfo : EIATTR_VRC_CTA_INIT_COUNT
	.align		4
.L_2862:
        /*00cc*/ 	.byte	0x02, 0x4a
	.zero		1
	.zero		1


	//----- nvinfo : EIATTR_EXIT_INSTR_OFFSETS
	.align		4
        /*00d0*/ 	.byte	0x04, 0x1c
        /*00d2*/ 	.short	(.L_2864 - .L_2863)


	//   ....[0]....
.L_2863:
        /*00d4*/ 	.word	0x000009d0


	//   ....[1]....
        /*00d8*/ 	.word	0x00005730


	//----- nvinfo : EIATTR_MAX_THREADS
	.align		4
.L_2864:
        /*00dc*/ 	.byte	0x04, 0x05
        /*00de*/ 	.short	(.L_2866 - .L_2865)
.L_2865:
        /*00e0*/ 	.word	0x00000080
        /*00e4*/ 	.word	0x00000001
        /*00e8*/ 	.word	0x00000001


	//----- nvinfo : EIATTR_CRS_STACK_SIZE
	.align		4
.L_2866:
        /*00ec*/ 	.byte	0x04, 0x1e
        /*00ee*/ 	.short	(.L_2868 - .L_2867)
.L_2867:
        /*00f0*/ 	.word	0x00000000


	//----- nvinfo : EIATTR_CBANK_PARAM_SIZE
	.align		4
.L_2868:
        /*00f4*/ 	.byte	0x03, 0x19
        /*00f6*/ 	.short	0x00e8


	//----- nvinfo : EIATTR_PARAM_CBANK
	.align		4
        /*00f8*/ 	.byte	0x04, 0x0a
        /*00fa*/ 	.short	(.L_2870 - .L_2869)
	.align		4
.L_2869:
        /*00fc*/ 	.word	index@(.nv.constant0._ZN10layer_norm13ln_fwd_kernelINS_13Kernel_traitsI6__halfS2_fS2_fjLj1536ELj1ELj4ELj1ELj16ENS_18Kernel_traits_baseILj1536ES2_S2_fS2_fjLj128EEEEELb0ELb1ELb1ELb0EEEvNS_9FwdParamsE)
        /*0100*/ 	.short	0x0380
        /*0102*/ 	.short	0x00e8


	//----- nvinfo : EIATTR_SW_WAR
	.align		4
.L_2870:
        /*0104*/ 	.byte	0x04, 0x36
        /*0106*/ 	.short	(.L_2872 - .L_2871)
.L_2871:
        /*0108*/ 	.word	0x00000008
.L_2872:


//--------------------- .nv.info._ZN10layer_norm13ln_fwd_kernelINS_13Kernel_traitsI6__halfS2_fS2_fjLj1536ELj1ELj4ELj1ELj16ENS_18Kernel_traits_baseILj1536ES2_S2_fS2_fjLj128EEEEELb0ELb1ELb1ELb1EEEvNS_9FwdParamsE --------------------------
	.section	.nv.info._ZN10layer_norm13ln_fwd_kernelINS_13Kernel_traitsI6__halfS2_fS2_fjLj1536ELj1ELj4ELj1ELj16ENS_18Kernel_traits_baseILj1536ES2_S2_fS2_fjLj128EEEEELb0ELb1ELb1ELb1EEEvNS_9FwdParamsE,"",@"SHT_CUDA_INFO"
	.sectionflags	@""
	.align	4


	//----- nvinfo : EIATTR_CUDA_API_VERSION
	.align		4
        /*0000*/ 	.byte	0x04, 0x37
        /*0002*/ 	.short	(.L_2874 - .L_2873)
.L_2873:
        /*0004*/ 	.word	0x00000082


	//----- nvinfo : EIATTR_KPARAM_INFO
	.align		4
.L_2874:
        /*0008*/ 	.byte	0x04, 0x17
        /*000a*/ 	.short	(.L_2876 - .L_2875)
.L_2875:
        /*000c*/ 	.word	0x00000000
        /*0010*/ 	.short	0x0000
        /*0012*/ 	.short	0x0000
        /*0014*/ 	.byte	0x00, 0xf0, 0xa1, 0x03


	//----- nvinfo : EIATTR_SPARSE_MMA_MASK
	.align		4
.L_2876:
        /*0018*/ 	.byte	0x03, 0x50
        /*001a*/ 	.short	0x0000


	//----- nvinfo : EIATTR_MAXREG_COUNT
	.align		4
        /*001c*/ 	.byte	0x03, 0x1b
        /*001e*/ 	.short	0x00ff


	//----- nvinfo : EIATTR_MERCURY_ISA_VERSION
	.align		4
        /*0020*/ 	.byte	0x03, 0x5f
        /*0022*/ 	.short	0x0101


	//----- nvinfo : EIATTR_COOP_GROUP_MASK_REGIDS
	.align		4
        /*0024*/ 	.byte	0x04, 0x29
        /*0026*/ 	.short	(.L_2878 - .L_2877)


	//   ....[0]....
.L_2877:
        /*0028*/ 	.word	0xffffffff


	//   ....[1]....
        /*002c*/ 	.word	0xffffffff


	//   ....[2]....
        /*0030*/ 	.word	0xffffffff


	//   ....[3]....
        /*0034*/ 	.word	0xffffffff


	//   ....[4]....
        /*0038*/ 	.word	0xffffffff


	//   ....[5]....
        /*003c*/ 	.word	0xffffffff


	//   ....[6]....
        /*0040*/ 	.word	0xffffffff


	//   ....[7]....
        /*0044*/ 	.word	0xffffffff


	//   ....[8]....
        /*0048*/ 	.word	0xffffffff


	//   ....[9]....
        /*004c*/ 	.word	0xffffffff


	//   ....[10]....
        /*0050*/ 	.word	0x05000092


	//   ....[11]....
        /*0054*/ 	.word	0x05000092


	//   ....[12]....
        /*0058*/ 	.word	0x05000092


	//   ....[13]....
        /*005c*/ 	.word	0x05000092


	//   ....[14]....
        /*0060*/ 	.word	0x05000092


	//   ....[15]....
        /*0064*/ 	.word	0x05000092


	//   ....[16]....
        /*0068*/ 	.word	0x05000092


	//   ....[17]....
        /*006c*/ 	.word	0x05000092


	//   ....[18]....
        /*0070*/ 	.word	0x05000092


	//   ....[19]....
        /*0074*/ 	.word	0x05000092


	//----- nvinfo : EIATTR_COOP_GROUP_INSTR_OFFSETS
	.align		4
.L_2878:
        /*0078*/ 	.byte	0x04, 0x28
        /*007a*/ 	.short	(.L_2880 - .L_2879)


	//   ....[0]....
.L_2879:
        /*007c*/ 	.word	0x00003250


	//   ....[1]....
        /*0080*/ 	.word	0x00003280


	//   ....[2]....
        /*0084*/ 	.word	0x000032a0


	//   ....[3]....
        /*0088*/ 	.word	0x000032c0


	//   ....[4]....
        /*008c*/ 	.word	0x000032e0


	//   ....[5]....
        /*0090*/ 	.word	0x00003910


	//   ....[6]....
        /*0094*/ 	.word	0x00003930


	//   ....[7]....
        /*0098*/ 	.word	0x00003950


	//   ....[8]....
        /*009c*/ 	.word	0x00003970


	//   ....[9]....
        /*00a0*/ 	.word	0x00003990


	//   ....[10]....
        /*00a4*/ 	.word	0x00004d70


	//   ....[11]....
        /*00a8*/ 	.word	0x00004e20


	//   ....[12]....
        /*00ac*/ 	.word	0x00004e90


	//   ....[13]....
        /*00b0*/ 	.word	0x00004f00


	//   ....[14]....
        /*00b4*/ 	.word	0x00004f70


	//   ....[15]....
        /*00b8*/ 	.word	0x000055e0


	//   ....[16]....
        /*00bc*/ 	.word	0x00005650


	//   ....[17]....
        /*00c0*/ 	.word	0x000056c0


	//   ....[18]....
        /*00c4*/ 	.word	0x00005730


	//   ....[19]....
        /*00c8*/ 	.word	0x000057a0


	//----- nvinfo : EIATTR_VRC_CTA_INIT_COUNT
	.align		4
.L_2880:
        /*00cc*/ 	.byte	0x02, 0x4a
	.zero		1
	.zero		1


	//----- nvinfo : EIATTR_EXIT_INSTR_OFFSETS
	.align		4
        /*00d0*/ 	.byte	0x04, 0x1c
        /*00d2*/ 	.short	(.L_2882 - .L_2881)


	//   ....[0]....
.L_2881:
        /*00d4*/ 	.word	0x00000470


	//   ....[1]....
        /*00d8*/ 	.word	0x00004d00


	//----- nvinfo : EIATTR_MAX_THREADS
	.align		4
.L_2882:
        /*00dc*/ 	.byte	0x04, 0x05
        /*00de*/ 	.short	(.L_2884 - .L_2883)
.L_2883:
        /*00e0*/ 	.word	0x00000080
        /*00e4*/ 	.word	0x00000001
        /*00e8*/ 	.word	0x00000001


	//----- nvinfo : EIATTR_CRS_STACK_SIZE
	.align		4
.L_2884:
        /*00ec*/ 	.byte	0x04, 0x1e
        /*00ee*/ 	.short	(.L_2886 - .L_2885)
.L_2885:
        /*00f0*/ 	.word	0x00000000


	//----- nvinfo : EIATTR_CBANK_PARAM_SIZE
	.align		4
.L_2886:
        /*00f4*/ 	.byte	0x03, 0x19
        /*00f6*/ 	.short	0x00e8


	//----- nvinfo : EIATTR_PARAM_CBANK
	.align		4
        /*00f8*/ 	.byte	0x04, 0x0a
        /*00fa*/ 	.short	(.L_2888 - .L_2887)
	.align		4
.L_2887:
        /*00fc*/ 	.word	index@(.nv.constant0._ZN10layer_norm13ln_fwd_kernelINS_13Kernel_traitsI6__halfS2_fS2_fjLj1536ELj1ELj4ELj1ELj16ENS_18Kernel_traits_baseILj1536ES2_S2_fS2_fjLj128EEEEELb0ELb1ELb1ELb1EEEvNS_9FwdParamsE)
        /*0100*/ 	.short	0x0380
        /*0102*/ 	.short	0x00e8


	//----- nvinfo : EIATTR_SW_WAR
	.align		4
.L_2888:
        /*0104*/ 	.byte	0x04, 0x36
        /*0106*/ 	.short	(.L_2890 - .L_2889)
.L_2889:
        /*0108*/ 	.word	0x00000008
.L_2890:


//--------------------- .nv.info._ZN10layer_norm13ln_fwd_kernelINS_13Kernel_traitsI6__halfS2_fS2_fjLj1536ELj1ELj4ELj1ELj16ENS_18Kernel_traits_baseILj1536ES2_S2_fS2_fjLj128EEEEELb1ELb0ELb0ELb0EEEvNS_9FwdParamsE --------------------------
	.section	.nv.info._ZN10layer_norm13ln_fwd_kernelINS_13Kernel_traitsI6__halfS2_fS2_fjLj1536ELj1ELj4ELj1ELj16ENS_18Kernel_traits_baseILj1536ES2_S2_fS2_fjLj128EEEEELb1ELb0ELb0ELb0EEEvNS_9FwdParamsE,"",@"SHT_CUDA_INFO"
	.sectionflags	@""
	.align	4


	//----- nvinfo : EIATTR_CUDA_API_VERSION
	.align		4
        /*0000*/ 	.byte	0x04, 0x37
        /*0002*/ 	.short	(.L_2892 - .L_2891)
.L_2891:
        /*0004*/ 	.word	0x00000082


	//----- nvinfo : EIATTR_KPARAM_INFO
	.align		4
.L_2892:
        /*0008*/ 	.byte	0x04, 0x17
        /*000a*/ 	.short	(.L_2894 - .L_2893)
.L_2893:
        /*000c*/ 	.word	0x00000000
        /*0010*/ 	.short	0x0000
        /*0012*/ 	.short	0x0000
        /*0014*/ 	.byte	0x00, 0xf0, 0xa1, 0x03


	//----- nvinfo : EIATTR_SPARSE_MMA_MASK
	.align		4
.L_2894:
        /*0018*/ 	.byte	0x03, 0x50
        /*001a*/ 	.short	0x0000


	//----- nvinfo : EIATTR_MAXREG_COUNT
	.align		4
        /*001c*/ 	.byte	0x03, 0x1b
        /*001e*/ 	.short	0x00ff


	//----- nvinfo : EIATTR_MERCURY_ISA_VERSION
	.align		4
        /*0020*/ 	.byte	0x03, 0x5f
        /*0022*/ 	.short	0x0101


	//----- nvinfo : EIATTR_COOP_GROUP_MASK_REGIDS
	.align		4
        /*0024*/ 	.byte	0x04, 0x29
        /*0026*/ 	.short	(.L_2896 - .L_2895)


	//   ....[0]....
.L_2895:
        /*0028*/ 	.word	0xffffffff


	//   ....[1]....
        /*002c*/ 	.word	0xffffffff


	//   ....[2]....
        /*0030*/ 	.word	0xffffffff


	//   ....[3]....
        /*0034*/ 	.word	0xffffffff


	//   ....[4]....
        /*0038*/ 	.word	0xffffffff


	//   ....[5]....
        /*003c*/ 	.word	0xffffffff


	//   ....[6]....
        /*0040*/ 	.word	0xffffffff


	//   ....[7]....
        /*0044*/ 	.word	0xffffffff


	//   ....[8]....
        /*0048*/ 	.word	0xffffffff


	//   ....[9]....
        /*004c*/ 	.word	0xffffffff


	//   ....[10]....
        /*0050*/ 	.word	0x0500007a


	//   ....[11]....
        /*0054*/ 	.word	0x0500007a


	//   ....[12]....
        /*0058*/ 	.word	0x0500007a


	//   ....[13]....
        /*005c*/ 	.word	0x0500007a


	//   ....[14]....
        /*0060*/ 	.word	0x0500007a


	//   ....[15]....
        /*0064*/ 	.word	0x0500007a


	//   ....[16]....
        /*0068*/ 	.word	0x0500007a


	//   ....[17]....
        /*006c*/ 	.word	0x0500007a


	//   ....[18]....
        /*0070*/ 	.word	0x0500007a


	//   ....[19]....
        /*0074*/ 	.word	0x0500007a


	//----- nvinfo : EIATTR_COOP_GROUP_INSTR_OFFSETS
	.align		4
.L_2896:
        /*0078*/ 	.byte	0x04, 0x28
        /*007a*/ 	.short	(.L_2898 - .L_2897)


	//   ....[0]....
.L_2897:
        /*007c*/ 	.word	0x00026de0


	//   ....[1]....
        /*0080*/ 	.word	0x00026e20


	//   ....[2]....
        /*0084*/ 	.word	0x00026e40


	//   ....[3]....
        /*0088*/ 	.word	0x00026e60


	//   ....[4]....
        /*008c*/ 	.word	0x00026e80


	//   ....[5]....
        /*0090*/ 	.word	0x000274c0


	//   ....[6]....
        /*0094*/ 	.word	0x000274e0


	//   ....[7]....
        /*0098*/ 	.word	0x00027500


	//   ....[8]....
        /*009c*/ 	.word	0x00027520


	//   ....[9]....
        /*00a0*/ 	.word	0x00027540


	//   ....[10]....
        /*00a4*/ 	.word	0x00028a50


	//   ....[11]....
        /*00a8*/ 	.word	0x00028b00


	//   ....[12]....
        /*00ac*/ 	.word	0x00028b70


	//   ....[13]....
        /*00b0*/ 	.word	0x00028be0


	//   ....[14]....
        /*00b4*/ 	.word	0x00028c50


	//   ....[15]....
        /*00b8*/ 	.word	0x000292e0


	//   ....[16]....
        /*00bc*/ 	.word	0x00029350


	//   ....[17]....
        /*00c0*/ 	.word	0x000293c0


	//   ....[18]....
        /*00c4*/ 	.word	0x00029430


	//   ....[19]....
        /*00c8*/ 	.word	0x000294a0


	//----- nvinfo : EIATTR_VRC_CTA_INIT_COUNT
	.align		4
.L_2898:
        /*00cc*/ 	.byte	0x02, 0x4a
	.zero		1
	.zero		1


	//----- nvinfo : EIATTR_EXIT_INSTR_OFFSETS
	.align		4
        /*00d0*/ 	.byte	0x04, 0x1c
        /*00d2*/ 	.short	(.L_2900 - .L_2899)


	//   ....[0]....
.L_2899:
        /*00d4*/ 	.word	0x00000990


	//   ....[1]....
        /*00d8*/ 	.word	0x000289e0


	//----- nvinfo : EIATTR_INDIRECT_BRANCH_TARGETS
	.align		4
.L_2900:
        /*00dc*/ 	.byte	0x04, 0x34
        /*00de*/ 	.short	(.L_2902 - .L_2901)


	//   ....[0]....
.L_2901:
        /*00e0*/ 	.word	.L_x_54264@srel
        /*00e4*/ 	.short	0x0
        /*00e6*/ 	.short	0x0
        /*00e8*/ 	.word	0x3
        /*00ec*/ 	.word	.L_x_54265@srel
        /*00f0*/ 	.word	.L_x_54266@srel
        /*00f4*/ 	.word	.L_x_54267@srel


	//----- nvinfo : EIATTR_MAX_THREADS
	.align		4
.L_2902:
        /*00f8*/ 	.byte	0x04, 0x05
        /*00fa*/ 	.short	(.L_2904 - .L_2903)
.L_2903:
        /*00fc*/ 	.word	0x00000080
        /*0100*/ 	.word	0x00000001
        /*0104*/ 	.word	0x00000001


	//----- nvinfo : EIATTR_CRS_STACK_SIZE
	.align		4
.L_2904:
        /*0108*/ 	.byte	0x04, 0x1e
        /*010a*/ 	.short	(.L_2906 - .L_2905)
.L_2905:
        /*010c*/ 	.word	0x00000000


	//----- nvinfo : EIATTR_CBANK_PARAM_SIZE
	.align		4
.L_2906:
        /*0110*/ 	.byte	0x03, 0x19
        /*0112*/ 	.short	0x00e8


	//----- nvinfo : EIATTR_PARAM_CBANK
	.align		4
        /*0114*/ 	.byte	0x04, 0x0a
        /*0116*/ 	.short	(.L_2908 - .L_2907)
	.align		4
.L_2907:
        /*0118*/ 	.word	index@(.nv.constant0._ZN10layer_norm13ln_fwd_kernelINS_13Kernel_traitsI6__halfS2_fS2_fjLj1536ELj1ELj4ELj1ELj16ENS_18Kernel_traits_baseILj1536ES2_S2_fS2_fjLj128EEEEELb1ELb0ELb0ELb0EEEvNS_9FwdParamsE)
        /*011c*/ 	.short	0x0380
        /*011e*/ 	.short	0x00e8


	//----- nvinfo : EIATTR_SW_WAR
	.align		4
.L_2908:
        /*0120*/ 	.byte	0x04, 0x36
        /*0122*/ 	.short	(.L_2910 - .L_2909)
.L_2909:
        /*0124*/ 	.word	0x00000008
.L_2910:


//--------------------- .nv.info._ZN10layer_norm13ln_fwd_kernelINS_13Kernel_traitsI6__halfS2_fS2_fjLj1536ELj1ELj4ELj1ELj16ENS_18Kernel_traits_baseILj1536ES2_S2_fS2_fjLj128EEEEELb1ELb0ELb0ELb1EEEvNS_9FwdParamsE --------------------------
	.section	.nv.info._ZN10layer_norm13ln_fwd_kernelINS_13Kernel_traitsI6__halfS2_fS2_fjLj1536ELj1ELj4ELj1ELj16ENS_18Kernel_traits_baseILj1536ES2_S2_fS2_fjLj128EEEEELb1ELb0ELb0ELb1EEEvNS_9FwdParamsE,"",@"SHT_CUDA_INFO"
	.sectionflags	@""
	.align	4


	//----- nvinfo : EIATTR_CUDA_API_VERSION
	.align		4
        /*0000*/ 	.byte	0x04, 0x37
        /*0002*/ 	.short	(.L_2912 - .L_2911)
.L_2911:
        /*0004*/ 	.word	0x00000082


	//----- nvinfo : EIATTR_KPARAM_INFO
	.align		4
.L_2912:
        /*0008*/ 	.byte	0x04, 0x17
        /*000a*/ 	.short	(.L_2914 - .L_2913)
.L_2913:
        /*000c*/ 	.word	0x00000000
        /*0010*/ 	.short	0x0000
        /*0012*/ 	.short	0x0000
        /*0014*/ 	.byte	0x00, 0xf0, 0xa1, 0x03


	//----- nvinfo : EIATTR_SPARSE_MMA_MASK
	.align		4
.L_2914:
        /*0018*/ 	.byte	0x03, 0x50
        /*001a*/ 	.short	0x0000


	//----- nvinfo : EIATTR_MAXREG_COUNT
	.align		4
        /*001c*/ 	.byte	0x03, 0x1b
        /*001e*/ 	.short	0x00ff


	//----- nvinfo : EIATTR_MERCURY_ISA_VERSION
	.align		4
        /*0020*/ 	.byte	0x03, 0x5f
        /*0022*/ 	.short	0x0101


	//----- nvinfo : EIATTR_COOP_GROUP_MASK_REGIDS
	.align		4
        /*0024*/ 	.byte	0x04, 0x29
        /*0026*/ 	.short	(.L_2916 - .L_2915)


	//   ....[0]....
.L_2915:
        /*0028*/ 	.word	0xffffffff


	//   ....[1]....
        /*002c*/ 	.word	0xffffffff


	//   ....[2]....
        /*0030*/ 	.word	0xffffffff


	//   ....[3]....
        /*0034*/ 	.word	0xffffffff


	//   ....[4]....
        /*0038*/ 	.word	0xffffffff


	//   ....[5]....
        /*003c*/ 	.word	0xffffffff


	//   ....[6]....
        /*0040*/ 	.word	0xffffffff


	//   ....[7]....
        /*0044*/ 	.word	0xffffffff


	//   ....[8]....
        /*0048*/ 	.word	0xffffffff


	//   ....[9]....
        /*004c*/ 	.word	0xffffffff


	//   ....[10]....
        /*0050*/ 	.word	0x05000074


	//   ....[11]....
        /*0054*/ 	.word	0x05000074


	//   ....[12]....
        /*0058*/ 	.word	0x05000074


	//   ....[13]....
        /*005c*/ 	.word	0x05000074


	//   ....[14]....
        /*0060*/ 	.word	0x05000074


	//   ....[15]....
        /*0064*/ 	.word	0x05000074


	//   ....[16]....
        /*0068*/ 	.word	0x05000074


	//   ....[17]....
        /*006c*/ 	.word	0x05000074


	//   ....[18]....
        /*0070*/ 	.word	0x05000074


	//   ....[19]....
        /*0074*/ 	.word	0x05000074


	//----- nvinfo : EIATTR_COOP_GROUP_INSTR_OFFSETS
	.align		4
.L_2916:
        /*0078*/ 	.byte	0x04, 0x28
        /*007a*/ 	.short	(.L_2918 - .L_2917)


	//   ....[0]....
.L_2917:
        /*007c*/ 	.word	0x0001f910


	//   ....[1]....
        /*0080*/ 	.word	0x0001f930


	//   ....[2]....
        /*0084*/ 	.word	0x0001f950


	//   ....[3]....
        /*0088*/ 	.word	0x0001f970


	//   ....[4]....
        /*008c*/ 	.word	0x0001f9a0


	//   ....[5]....
        /*0090*/ 	.word	0x0001ffd0


	//   ....[6]....
        /*0094*/ 	.word	0x0001fff0


	//   ....[7]....
        /*0098*/ 	.word	0x00020010


	//   ....[8]....
        /*009c*/ 	.word	0x00020030


	//   ....[9]....
        /*00a0*/ 	.word	0x00020050


	//   ....[10]....
        /*00a4*/ 	.word	0x00021340


	//   ....[11]....
        /*00a8*/ 	.word	0x000213e0


	//   ....[12]....
        /*00ac*/ 	.word	0x00021450


	//   ....[13]....
        /*00b0*/ 	.word	0x000214c0


	//   ....[14]....
        /*00b4*/ 	.word	0x00021540


	//   ....[15]....
        /*00b8*/ 	.word	0x00021bb0


	//   ....[16]....
        /*00bc*/ 	.word	0x00021c20


	//   ....[17]....
        /*00c0*/ 	.word	0x00021c90


	//   ....[18]....
        /*00c4*/ 	.word	0x00021d00


	//   ....[19]....
        /*00c8*/ 	.word	0x00021d70


	//----- nvinfo : EIATTR_VRC_CTA_INIT_COUNT
	.align		4
.L_2918:
        /*00cc*/ 	.byte	0x02, 0x4a
	.zero		1
	.zero		1


	//----- nvinfo : EIATTR_EXIT_INSTR_OFFSETS
	.align		4
        /*00d0*/ 	.byte	0x04, 0x1c
        /*00d2*/ 	.short	(.L_2920 - .L_2919)


	//   ....[0]....
.L_2919:
        /*00d4*/ 	.word	0x00000430


	//   ....[1]....
        /*00d8*/ 	.word	0x000212d0


	//----- nvinfo : EIATTR_INDIRECT_BRANCH_TARGETS
	.align		4
.L_2920:
        /*00dc*/ 	.byte	0x04, 0x34
        /*00de*/ 	.short	(.L_2922 - .L_2921)


	//   ....[0]....
.L_2921:
        /*00e0*/ 	.word	.L_x_54268@srel
        /*00e4*/ 	.short	0x0
        /*00e6*/ 	.short	0x0
        /*00e8*/ 	.word	0x3
        /*00ec*/ 	.word	.L_x_54269@srel
        /*00f0*/ 	.word	.L_x_54270@srel
        /*00f4*/ 	.word	.L_x_54271@srel


	//----- nvinfo : EIATTR_MAX_THREADS
	.align		4
.L_2922:
        /*00f8*/ 	.byte	0x04, 0x05
        /*00fa*/ 	.short	(.L_2924 - .L_2923)
.L_2923:
        /*00fc*/ 	.word	0x00000080
        /*0100*/ 	.word	0x00000001
        /*0104*/ 	.word	0x00000001


	//----- nvinfo : EIATTR_CRS_STACK_SIZE
	.align		4
.L_2924:
        /*0108*/ 	.byte	0x04, 0x1e
        /*010a*/ 	.short	(.L_2926 - .L_2925)
.L_2925:
        /*010c*/ 	.word	0x00000000


	//----- nvinfo : EIATTR_CBANK_PARAM_SIZE
	.align		4
.L_2926:
        /*0110*/ 	.byte	0x03, 0x19
        /*0112*/ 	.short	0x00e8


	//----- nvinfo : EIATTR_PARAM_CBANK
	.align		4
        /*0114*/ 	.byte	0x04, 0x0a
        /*0116*/ 	.short	(.L_2928 - .L_2927)
	.align		4
.L_2927:
        /*0118*/ 	.word	index@(.nv.constant0._ZN10layer_norm13ln_fwd_kernelINS_13Kernel_traitsI6__halfS2_fS2_fjLj1536ELj1ELj4ELj1ELj16ENS_18Kernel_traits_baseILj1536ES2_S2_fS2_fjLj128EEEEELb1ELb0ELb0ELb1EEEvNS_9FwdParamsE)
        /*011c*/ 	.short	0x0380
        /*011e*/ 	.short	0x00e8


	//----- nvinfo : EIATTR_SW_WAR
	.align		4
.L_2928:
        /*0120*/ 	.byte	0x04, 0x36
        /*0122*/ 	.short	(.L_2930 - .L_2929)
.L_2929:
        /*0124*/ 	.word	0x00000008
.L_2930:


//--------------------- .nv.info._ZN10layer_norm13ln_fwd_kernelINS_13Kernel_traitsI6__halfS2_fS2_fjLj1536ELj1ELj4ELj1ELj16ENS_18Kernel_traits_baseILj1536ES2_S2_fS2_fjLj128EEEEELb1ELb0ELb1ELb0EEEvNS_9FwdParamsE --------------------------
	.section	.nv.info._ZN10layer_norm13ln_fwd_kernelINS_13Kernel_traitsI6__halfS2_fS2_fjLj1536ELj1ELj4ELj1ELj16ENS_18Kernel_traits_baseILj1536ES2_S2_fS2_fjLj128EEEEELb1ELb0ELb1ELb0EEEvNS_9FwdParamsE,"",@"SHT_CUDA_INFO"
	.sectionflags	@""
	.align	4


	//----- nvinfo : EIATTR_CUDA_API_VERSION
	.align		4
        /*0000*/ 	.byte	0x04, 0x37
        /*0002*/ 	.short	(.L_2932 - .L_2931)
.L_2931:
        /*0004*/ 	.word	0x00000082


	//----- nvinfo : EIATTR_KPARAM_INFO
	.align		4
.L_2932:
        /*0008*/ 	.byte	0x04, 0x17
        /*000a*/ 	.short	(.L_2934 - .L_2933)
.L_2933:
        /*000c*/ 	.word	0x00000000
        /*0010*/ 	.short	0x0000
        /*0012*/ 	.short	0x0000
        /*0014*/ 	.byte	0x00, 0xf0, 0xa1, 0x03


	//----- nvinfo : EIATTR_SPARSE_MMA_MASK
	.align		4
.L_2934:
        /*0018*/ 	.byte	0x03, 0x50
        /*001a*/ 	.short	0x0000


	//----- nvinfo : EIATTR_MAXREG_COUNT
	.align		4
        /*001c*/ 	.byte	0x03, 0x1b
        /*001e*/ 	.short	0x00ff


	//----- nvinfo : EIATTR_MERCURY_ISA_VERSION
	.align		4
        /*0020*/ 	.byte	0x03, 0x5f
        /*0022*/ 	.short	0x0101


	//----- nvinfo : EIATTR_COOP_GROUP_MASK_REGIDS
	.align		4
        /*0024*/ 	.byte	0x04, 0x29
        /*0026*/ 	.short	(.L_2936 - .L_2935)


	//   ....[0]....
.L_2935:
        /*0028*/ 	.word	0xffffffff


	//   ....[1]....
        /*002c*/ 	.word	0xffffffff


	//   ....[2]....
        /*0030*/ 	.word	0xffffffff


	//   ....[3]....
        /*0034*/ 	.word	0xffffffff


	//   ....[4]....
        /*0038*/ 	.word	0xffffffff


	//   ....[5]....
        /*003c*/ 	.word	0xffffffff


	//   ....[6]....
        /*0040*/ 	.word	0xffffffff


	//   ....[7]....
        /*0044*/ 	.word	0xffffffff


	//   ....[8]....
        /*0048*/ 	.word	0xffffffff


	//   ....[9]....
        /*004c*/ 	.word	0xffffffff


	//   ....[10]....
        /*0050*/ 	.word	0x0500008c


	//   ....[11]....
        /*0054*/ 	.word	0x0500008c


	//   ....[12]....
        /*0058*/ 	.word	0x0500008c


	//   ....[13]....
        /*005c*/ 	.word	0x0500008c


	//   ....[14]....
        /*0060*/ 	.word	0x0500008c


	//   ....[15]....
        /*0064*/ 	.word	0x0500008c


	//   ....[16]....
        /*0068*/ 	.word	0x0500008c


	//   ....[17]....
        /*006c*/ 	.word	0x0500008c


	//   ....[18]....
        /*0070*/ 	.word	0x0500008c


	//   ....[19]....
        /*0074*/ 	.word	0x0500008c


	//----- nvinfo : EIATTR_COOP_GROUP_INSTR_OFFSETS
	.align		4
.L_2936:
        /*0078*/ 	.byte	0x04, 0x28
        /*007a*/ 	.short	(.L_2938 - .L_2937)


	//   ....[0]....
.L_2937:
        /*007c*/ 	.word	0x00029ae0


	//   ....[1]....
        /*0080*/ 	.word	0x00029b00


	//   ....[2]....
        /*0084*/ 	.word	0x00029b20


	//   ....[3]....
        /*0088*/ 	.word	0x00029b40


	//   ....[4]....
        /*008c*/ 	.word	0x00029b70


	//   ....[5]....
        /*0090*/ 	.word	0x0002a1b0


	//   ....[6]....
        /*0094*/ 	.word	0x0002a1d0


	//   ....[7]....
        /*0098*/ 	.word	0x0002a1f0


	//   ....[8]....
        /*009c*/ 	.word	0x0002a210


	//   ....[9]....
        /*00a0*/ 	.word	0x0002a230


	//   ....[10]....
        /*00a4*/ 	.word	0x0002b7c0


	//   ....[11]....
        /*00a8*/ 	.word	0x0002b860


	//   ....[12]....
        /*00ac*/ 	.word	0x0002b8d0


	//   ....[13]....
        /*00b0*/ 	.word	0x0002b940


	//   ....[14]....
        /*00b4*/ 	.word	0x0002b9c0


	//   ....[15]....
        /*00b8*/ 	.word	0x0002c050


	//   ....[16]....
        /*00bc*/ 	.word	0x0002c0c0


	//   ....[17]....
        /*00c0*/ 	.word	0x0002c130


	//   ....[18]....
        /*00c4*/ 	.word	0x0002c1a0


	//   ....[19]....
        /*00c8*/ 	.word	0x0002c210


	//----- nvinfo : EIATTR_VRC_CTA_INIT_COUNT
	.align		4
.L_2938:
        /*00cc*/ 	.byte	0x02, 0x4a
	.zero		1
	.zero		1


	//----- nvinfo : EIATTR_EXIT_INSTR_OFFSETS
	.align		4
        /*00d0*/ 	.byte	0x04, 0x1c
        /*00d2*/ 	.short	(.L_2940 - .L_2939)


	//   ....[0]....
.L_2939:
        /*00d4*/ 	.word	0x00000980


	//   ....[1]....
        /*00d8*/ 	.word	0x0002b750


	//----- nvinfo : EIATTR_MAX_THREADS
	.align		4
.L_2940:
        /*00dc*/ 	.byte	0x04, 0x05
        /*00de*/ 	.short	(.L_2942 - .L_2941)
.L_2941:
        /*00e0*/ 	.word	0x00000080
        /*00e4*/ 	.word	0x00000001
        /*00e8*/ 	.word	0x00000001


	//----- nvinfo : EIATTR_CRS_STACK_SIZE
	.align		4
.L_2942:
        /*00ec*/ 	.byte	0x04, 0x1e
        /*00ee*/ 	.short	(.L_2944 - .L_2943)
.L_2943:
        /*00f0*/ 	.word	0x00000000


	//----- nvinfo : EIATTR_CBANK_PARAM_SIZE
	.align		4
.L_2944:
        /*00f4*/ 	.byte	0x03, 0x19
        /*00f6*/ 	.short	0x00e8


	//----- nvinfo : EIATTR_PARAM_CBANK
	.align		4
        /*00f8*/ 	.byte	0x04, 0x0a
        /*00fa*/ 	.short	(.L_2946 - .L_2945)
	.align		4
.L_2945:
        /*00fc*/ 	.word	index@(.nv.constant0._ZN10layer_norm13ln_fwd_kernelINS_13Kernel_traitsI6__halfS2_fS2_fjLj1536ELj1ELj4ELj1ELj16ENS_18Kernel_traits_baseILj1536ES2_S2_fS2_fjLj128EEEEELb1ELb0ELb1ELb0EEEvNS_9FwdParamsE)
        /*0100*/ 	.short	0x0380
        /*0102*/ 	.short	0x00e8


	//----- nvinfo : EIATTR_SW_WAR
	.align		4
.L_2946:
        /*0104*/ 	.byte	0x04, 0x36
        /*0106*/ 	.short	(.L_2948 - .L_2947)
.L_2947:
        /*0108*/ 	.word	0x00000008
.L_2948:


//--------------------- .nv.info._ZN10layer_norm13ln_fwd_kernelINS_13Kernel_traitsI6__halfS2_fS2_fjLj1536ELj1ELj4ELj1ELj16ENS_18Kernel_traits_baseILj1536ES2_S2_fS2_fjLj128EEEEELb1ELb0ELb1ELb1EEEvNS_9FwdParamsE --------------------------
	.section	.nv.info._ZN10layer_norm13ln_fwd_kernelINS_13Kernel_traitsI6__halfS2_fS2_fjLj1536ELj1ELj4ELj1ELj16ENS_18Kernel_traits_baseILj1536ES2_S2_fS2_fjLj128EEEEELb1ELb0ELb1ELb1EEEvNS_9FwdParamsE,"",@"SHT_CUDA_INFO"
	.sectionflags	@""
	.align	4


	//----- nvinfo : EIATTR_CUDA_API_VERSION
	.align		4
        /*0000*/ 	.byte	0x04, 0x37
        /*0002*/ 	.short	(.L_2950 - .L_2949)
.L_2949:
        /*0004*/ 	.word	0x00000082


	//----- nvinfo : EIATTR_KPARAM_INFO
	.align		4
.L_2950:
        /*0008*/ 	.byte	0x04, 0x17
        /*000a*/ 	.short	(.L_2952 - .L_2951)
.L_2951:
        /*000c*/ 	.word	0x00000000
        /*0010*/ 	.short	0x0000
        /*0012*/ 	.short	0x0000
        /*0014*/ 	.byte	0x00, 0xf0, 0xa1, 0x03


	//----- nvinfo : EIATTR_SPARSE_MMA_MASK
	.align		4
.L_2952:
        /*0018*/ 	.byte	0x03, 0x50
        /*001a*/ 	.short	0x0000


	//----- nvinfo : EIATTR_MAXREG_COUNT
	.align		4
        /*001c*/ 	.byte	0x03, 0x1b
        /*001e*/ 	.short	0x00ff


	//----- nvinfo : EIATTR_MERCURY_ISA_VERSION
	.align		4
        /*0020*/ 	.byte	0x03, 0x5f
        /*0022*/ 	.short	0x0101


	//----- nvinfo : EIATTR_COOP_GROUP_MASK_REGIDS
	.align		4
        /*0024*/ 	.byte	0x04, 0x29
        /*0026*/ 	.short	(.L_2954 - .L_2953)


	//   ....[0]....
.L_2953:
        /*0028*/ 	.word	0xffffffff


	//   ....[1]....
        /*002c*/ 	.word	0xffffffff


	//   ....[2]....
        /*0030*/ 	.word	0xffffffff


	//   ....[3]....
        /*0034*/ 	.word	0xffffffff


	//   ....[4]....
        /*0038*/ 	.word	0xffffffff


	//   ....[5]....
        /*003c*/ 	.word	0xffffffff


	//   ....[6]....
        /*0040*/ 	.word	0xffffffff


	//   ....[7]....
        /*0044*/ 	.word	0xffffffff


	//   ....[8]....
        /*0048*/ 	.word	0xffffffff


	//   ....[9]....
        /*004c*/ 	.word	0xffffffff


	//   ....[10]....
        /*0050*/ 	.word	0x0500000a


	//   ....[11]....
        /*0054*/ 	.word	0x0500000a


	//   ....[12]....
        /*0058*/ 	.word	0x0500000a


	//   ....[13]....
        /*005c*/ 	.word	0x0500000a


	//   ....[14]....
        /*0060*/ 	.word	0x0500000a


	//   ....[15]....
        /*0064*/ 	.word	0x0500000a


	//   ....[16]....
        /*0068*/ 	.word	0x0500000a


	//   ....[17]....
        /*006c*/ 	.word	0x0500000a


	//   ....[18]....
        /*0070*/ 	.word	0x0500000a


	//   ....[19]....
        /*0074*/ 	.word	0x0500000a


	//----- nvinfo : EIATTR_COOP_GROUP_INSTR_OFFSETS
	.align		4
.L_2954:
        /*0078*/ 	.byte	0x04, 0x28
        /*007a*/ 	.short	(.L_2956 - .L_2955)


	//   ....[0]....
.L_2955:
        /*007c*/ 	.word	0x00023880


	//   ....[1]....
        /*0080*/ 	.word	0x000238a0


	//   ....[2]....
        /*0084*/ 	.word	0x000238c0


	//   ....[3]....
        /*0088*/ 	.word	0x000238e0


	//   ....[4]....
        /*008c*/ 	.word	0x00023910


	//   ....[5]....
        /*0090*/ 	.word	0x00023f40


	//   ....[6]....
        /*0094*/ 	.word	0x00023f60


	//   ....[7]....
        /*0098*/ 	.word	0x00023f80


	//   ....[8]....
        /*009c*/ 	.word	0x00023fa0


	//   ....[9]....
        /*00a0*/ 	.word	0x00023fc0


	//   ....[10]....
        /*00a4*/ 	.word	0x000253a0


	//   ....[11]....
        /*00a8*/ 	.word	0x00025440


	//   ....[12]....
        /*00ac*/ 	.word	0x000254b0


	//   ....[13]....
        /*00b0*/ 	.word	0x00025520


	//   ....[14]....
        /*00b4*/ 	.word	0x000255a0


	//   ....[15]....
        /*00b8*/ 	.word	0x00025c20


	//   ....[16]....
        /*00bc*/ 	.word	0x00025c90


	//   ....[17]....
        /*00c0*/ 	.word	0x00025d00


	//   ....[18]....
        /*00c4*/ 	.word	0x00025d70


	//   ....[19]....
        /*00c8*/ 	.word	0x00025de0


	//----- nvinfo : EIATTR_VRC_CTA_INIT_COUNT
	.align		4
.L_2956:
        /*00cc*/ 	.byte	0x02, 0x4a
	.zero		1
	.zero		1


	//----- nvinfo : EIATTR_EXIT_INSTR_OFFSETS
	.align		4
        /*00d0*/ 	.byte	0x04, 0x1c
        /*00d2*/ 	.short	(.L_2958 - .L_2957)


	//   ....[0]....
.L_2957:
        /*00d4*/ 	.word	0x00000430


	//   ....[1]....
        /*00d8*/ 	.word	0x00025330


	//----- nvinfo : EIATTR_MAX_THREADS
	.align		4
.L_2958:
        /*00dc*/ 	.byte	0x04, 0x05
        /*00de*/ 	.short	(.L_2960 - .L_2959)
.L_2959:
        /*00e0*/ 	.word	0x00000080
        /*00e4*/ 	.word	0x00000001
        /*00e8*/ 	.word	0x00000001


	//----- nvinfo : EIATTR_CRS_STACK_SIZE
	.align		4
.L_2960:
        /*00ec*/ 	.byte	0x04, 0x1e
        /*00ee*/ 	.short	(.L_2962 - .L_2961)
.L_2961:
        /*00f0*/ 	.word	0x00000000


	//----- nvinfo : EIATTR_CBANK_PARAM_SIZE
	.align		4
.L_2962:
        /*00f4*/ 	.byte	0x03, 0x19
        /*00f6*/ 	.short	0x00e8


	//----- nvinfo : EIATTR_PARAM_CBANK
	.align		4
        /*00f8*/ 	.byte	0x04, 0x0a
        /*00fa*/ 	.short	(.L_2964 - .L_2963)
	.align		4
.L_2963:
        /*00fc*/ 	.word	index@(.nv.constant0._ZN10layer_norm13ln_fwd_kernelINS_13Kernel_traitsI6__halfS2_fS2_fjLj1536ELj1ELj4ELj1ELj16ENS_18Kernel_traits_baseILj1536ES2_S2_fS2_fjLj128EEEEELb1ELb0ELb1ELb1EEEvNS_9FwdParamsE)
        /*0100*/ 	.short	0x0380
        /*0102*/ 	.short	0x00e8


	//----- nvinfo : EIATTR_SW_WAR
	.align		4
.L_2964:
        /*0104*/ 	.byte	0x04, 0x36
        /*0106*/ 	.short	(.L_2966 - .L_2965)
.L_2965:
        /*0108*/ 	.word	0x00000008
.L_2966:


//--------------------- .nv.info._ZN10layer_norm13ln_fwd_kernelINS_13Kernel_traitsI6__halfS2_fS2_fjLj1536ELj1ELj4ELj1ELj16ENS_18Kernel_traits_baseILj1536ES2_S2_fS2_fjLj128EEEEELb1ELb1ELb0ELb0EEEvNS_9FwdParamsE --------------------------
	.section	.nv.info._ZN10layer_norm13ln_fwd_kernelINS_13Kernel_traitsI6__halfS2_fS2_fjLj1536ELj1ELj4ELj1ELj16ENS_18Kernel_traits_baseILj1536ES2_S2_fS2_fjLj128EEEEELb1ELb1ELb0ELb0EEEvNS_9FwdParamsE,"",@"SHT_CUDA_INFO"
	.sectionflags	@""
	.align	4


	//----- nvinfo : EIATTR_CUDA_API_VERSION
	.align		4
        /*0000*/ 	.byte	0x04, 0x37
        /*0002*/ 	.short	(.L_2968 - .L_2967)
.L_2967:
        /*0004*/ 	.word	0x00000082


	//----- nvinfo : EIATTR_KPARAM_INFO
	.align		4
.L_2968:
        /*0008*/ 	.byte	0x04, 0x17
        /*000a*/ 	.short	(.L_2970 - .L_2969)
.L_2969:
        /*000c*/ 	.word	0x00000000
        /*0010*/ 	.short	0x0000
        /*0012*/ 	.short	0x0000
        /*0014*/ 	.byte	0x00, 0xf0, 0xa1, 0x03


	//----- nvinfo : EIATTR_SPARSE_MMA_MASK
	.align		4
.L_2970:
        /*0018*/ 	.byte	0x03, 0x50
        /*001a*/ 	.short	0x0000


	//----- nvinfo : EIATTR_MAXREG_COUNT
	.align		4
        /*001c*/ 	.byte	0x03, 0x1b
        /*001e*/ 	.short	0x00ff


	//----- nvinfo : EIATTR_MERCURY_ISA_VERSION
	.align		4
        /*0020*/ 	.byte	0x03, 0x5f
        /*0022*/ 	.short	0x0101


	//----- nvinfo : EIATTR_COOP_GROUP_MASK_REGIDS
	.align		4
        /*0024*/ 	.byte	0x04, 0x29
        /*0026*/ 	.short	(.L_2972 - .L_2971)


	//   ....[0]....
.L_2971:
        /*0028*/ 	.word	0xffffffff


	//   ....[1]....
        /*002c*/ 	.word	0xffffffff


	//   ....[2]....
        /*0030*/ 	.word	0xffffffff


	//   ....[3]....
        /*0034*/ 	.word	0xffffffff


	//   ....[4]....
        /*0038*/ 	.word	0xffffffff


	//   ....[5]....
        /*003c*/ 	.word	0xffffffff


	//   ....[6]....
        /*0040*/ 	.word	0xffffffff


	//   ....[7]....
        /*0044*/ 	.word	0xffffffff


	//   ....[8]....
        /*0048*/ 	.word	0xffffffff


	//   ....[9]....
        /*004c*/ 	.word	0xffffffff


	//   ....[10]....
        /*0050*/ 	.word	0x05000096


	//   ....[11]....
        /*0054*/ 	.word	0x05000096


	//   ....[12]....
        /*0058*/ 	.word	0x05000096


	//   ....[13]....
        /*005c*/ 	.word	0x05000096


	//   ....[14]....
        /*0060*/ 	.word	0x05000096


	//   ....[15]....
        /*0064*/ 	.word	0x05000096


	//   ....[16]....
        /*0068*/ 	.word	0x05000096


	//   ....[17]....
        /*006c*/ 	.word	0x05000096


	//   ....[18]....
        /*0070*/ 	.word	0x05000096


	//   ....[19]....
        /*0074*/ 	.word	0x05000096


	//----- nvinfo : EIATTR_COOP_GROUP_INSTR_OFFSETS
	.align		4
.L_2972:
        /*0078*/ 	.byte	0x04, 0x28
        /*007a*/ 	.short	(.L_2974 - .L_2973)


	//   ....[0]....
.L_2973:
        /*007c*/ 	.word	0x00021060


	//   ....[1]....
        /*0080*/ 	.word	0x000210a0


	//   ....[2]....
        /*0084*/ 	.word	0x000210c0


	//   ....[3]....
        /*0088*/ 	.word	0x000210e0


	//   ....[4]....
        /*008c*/ 	.word	0x00021100


	//   ....[5]....
        /*0090*/ 	.word	0x00021740


	//   ....[6]....
        /*0094*/ 	.word	0x00021760


	//   ....[7]....
        /*0098*/ 	.word	0x00021780


	//   ....[8]....
        /*009c*/ 	.word	0x000217a0


	//   ....[9]....
        /*00a0*/ 	.word	0x000217c0


	//   ....[10]....
        /*00a4*/ 	.word	0x00022ce0


	//   ....[11]....
        /*00a8*/ 	.word	0x00022d90


	//   ....[12]....
        /*00ac*/ 	.word	0x00022e00


	//   ....[13]....
        /*00b0*/ 	.word	0x00022e70


	//   ....[14]....
        /*00b4*/ 	.word	0x00022ee0


	//   ....[15]....
        /*00b8*/ 	.word	0x00023580


	//   ....[16]....
        /*00bc*/ 	.word	0x000235f0


	//   ....[17]....
        /*00c0*/ 	.word	0x00023660


	//   ....[18]....
        /*00c4*/ 	.word	0x000236d0


	//   ....[19]....
        /*00c8*/ 	.word	0x00023740


	//----- nvinfo : EIATTR_VRC_CTA_INIT_COUNT
	.align		4
.L_2974:
        /*00cc*/ 	.byte	0x02, 0x4a
	.zero		1
	.zero		1


	//----- nvinfo : EIATTR_EXIT_INSTR_OFFSETS
	.align		4
        /*00d0*/ 	.byte	0x04, 0x1c
        /*00d2*/ 	.short	(.L_2976 - .L_2975)


	//   ....[0]....
.L_2975:
        /*00d4*/ 	.word	0x00000bc0


	//   ....[1]....
        /*00d8*/ 	.word	0x00022c70


	//----- nvinfo : EIATTR_INDIRECT_BRANCH_TARGETS
	.align		4
.L_2976:
        /*00dc*/ 	.byte	0x04, 0x34
        /*00de*/ 	.short	(.L_2978 - .L_2977)


	//   ....[0]....
.L_2977:
        /*00e0*/ 	.word	.L_x_54272@srel
        /*00e4*/ 	.short	0x0
        /*00e6*/ 	.short	0x0
        /*00e8*/ 	.word	0x3
        /*00ec*/ 	.word	.L_x_54273@srel
        /*00f0*/ 	.word	.L_x_54274@srel
        /*00f4*/ 	.word	.L_x_54275@srel


	//----- nvinfo : EIATTR_MAX_THREADS
	.align		4
.L_2978:
        /*00f8*/ 	.byte	0x04, 0x05
        /*00fa*/ 	.short	(.L_2980 - .L_2979)
.L_2979:
        /*00fc*/ 	.word	0x00000080
        /*0100*/ 	.word	0x00000001
        /*0104*/ 	.word	0x00000001


	//----- nvinfo : EIATTR_CRS_STACK_SIZE
	.align		4
.L_2980:
        /*0108*/ 	.byte	0x04, 0x1e
        /*010a*/ 	.short	(.L_2982 - .L_2981)
.L_2981:
        /*010c*/ 	.word	0x00000000


	//----- nvinfo : EIATTR_CBANK_PARAM_SIZE
	.align		4
.L_2982:
        /*0110*/ 	.byte	0x03, 0x19
        /*0112*/ 	.short	0x00e8


	//----- nvinfo : EIATTR_PARAM_CBANK
	.align		4
        /*0114*/ 	.byte	0x04, 0x0a
        /*0116*/ 	.short	(.L_2984 - .L_2983)
	.align		4
.L_2983:
        /*0118*/ 	.word	index@(.nv.constant0._ZN10layer_norm13ln_fwd_kernelINS_13Kernel_traitsI6__halfS2_fS2_fjLj1536ELj1ELj4ELj1ELj16ENS_18Kernel_traits_baseILj1536ES2_S2_fS2_fjLj128EEEEELb1ELb1ELb0ELb0EEEvNS_9FwdParamsE)
        /*011c*/ 	.short	0x0380
        /*011e*/ 	.short	0x00e8


	//----- nvinfo : EIATTR_SW_WAR
	.align		4
.L_2984:
        /*0120*/ 	.byte	0x04, 0x36
        /*0122*/ 	.short	(.L_2986 - .L_2985)
.L_2985:
        /*0124*/ 	.word	0x00000008
.L_2986:


//--------------------- .nv.info._ZN10layer_norm13ln_fwd_kernelINS_13Kernel_traitsI6__halfS2_fS2_fjLj1536ELj1ELj4ELj1ELj16ENS_18Kernel_traits_baseILj1536ES2_S2_fS2_fjLj128EEEEELb1ELb1ELb0ELb1EEEvNS_9FwdParamsE --------------------------
	.section	.nv.info._ZN10layer_norm13ln_fwd_kernelINS_13Kernel_traitsI6__halfS2_fS2_fjLj1536ELj1ELj4ELj1ELj16ENS_18Kernel_traits_baseILj1536ES2_S2_fS2_fjLj128EEEEELb1ELb1ELb0ELb1EEEvNS_9FwdParamsE,"",@"SHT_CUDA_INFO"
	.sectionflags	@""
	.align	4


	//----- nvinfo : EIATTR_CUDA_API_VERSION
	.align		4
        /*0000*/ 	.byte	0x04, 0x37
        /*0002*/ 	.short	(.L_2988 - .L_2987)
.L_2987:
        /*0004*/ 	.word	0x00000082


	//----- nvinfo : EIATTR_KPARAM_INFO
	.align		4
.L_2988:
        /*0008*/ 	.byte	0x04, 0x17
        /*000a*/ 	.short	(.L_2990 - .L_2989)
.L_2989:
        /*000c*/ 	.word	0x00000000
        /*0010*/ 	.short	0x0000
        /*0012*/ 	.short	0x0000
        /*0014*/ 	.byte	0x00, 0xf0, 0xa1, 0x03


	//----- nvinfo : EIATTR_SPARSE_MMA_MASK
	.align		4
.L_2990:
        /*0018*/ 	.byte	0x03, 0x50
        /*001a*/ 	.short	0x0000


	//----- nvinfo : EIATTR_MAXREG_COUNT
	.align		4
        /*001c*/ 	.byte	0x03, 0x1b
        /*001e*/ 	.short	0x00ff


	//----- nvinfo : EIATTR_MERCURY_ISA_VERSION
	.align		4
        /*0020*/ 	.byte	0x03, 0x5f
        /*0022*/ 	.short	0x0101


	//----- nvinfo : EIATTR_COOP_GROUP_MASK_REGIDS
	.align		4
        /*0024*/ 	.byte	0x04, 0x29
        /*0026*/ 	.short	(.L_2992 - .L_2991)


	//   ....[0]....
.L_2991:
        /*0028*/ 	.word	0xffffffff


	//   ....[1]....
        /*002c*/ 	.word	0xffffffff


	//   ....[2]....
        /*0030*/ 	.word	0xffffffff


	//   ....[3]....
        /*0034*/ 	.word	0xffffffff


	//   ....[4]....
        /*0038*/ 	.word	0xffffffff


	//   ....[5]....
        /*003c*/ 	.word	0xffffffff


	//   ....[6]....
        /*0040*/ 	.word	0xffffffff


	//   ....[7]....
        /*0044*/ 	.word	0xffffffff


	//   ....[8]....
        /*0048*/ 	.word	0xffffffff


	//   ....[9]....
        /*004c*/ 	.word	0xffffffff


	//   ....[10]....
        /*0050*/ 	.word	0x0500009b


	//   ....[11]....
        /*0054*/ 	.word	0x0500009b


	//   ....[12]....
        /*0058*/ 	.word	0x0500009b


	//   ....[13]....
        /*005c*/ 	.word	0x0500009b


	//   ....[14]....
        /*0060*/ 	.word	0x0500009b


	//   ....[15]....
        /*0064*/ 	.word	0x0500009b


	//   ....[16]....
        /*0068*/ 	.word	0x0500009b


	//   ....[17]....
        /*006c*/ 	.word	0x0500009b


	//   ....[18]....
        /*0070*/ 	.word	0x0500009b


	//   ....[19]....
        /*0074*/ 	.word	0x0500009b


	//----- nvinfo : EIATTR_COOP_GROUP_INSTR_OFFSETS
	.align		4
.L_2992:
        /*0078*/ 	.byte	0x04, 0x28
        /*007a*/ 	.short	(.L_2994 - .L_2993)


	//   ....[0]....
.L_2993:
        /*007c*/ 	.word	0x000206b0


	//   ....[1]....
        /*0080*/ 	.word	0x000206d0


	//   ....[2]....
        /*0084*/ 	.word	0x000206f0


	//   ....[3]....
        /*0088*/ 	.word	0x00020710


	//   ....[4]....
        /*008c*/ 	.word	0x00020740


	//   ....[5]....
        /*0090*/ 	.word	0x00020d70


	//   ....[6]....
        /*0094*/ 	.word	0x00020d90


	//   ....[7]....
        /*0098*/ 	.word	0x00020db0


	//   ....[8]....
        /*009c*/ 	.word	0x00020dd0


	//   ....[9]....
        /*00a0*/ 	.word	0x00020df0


	//   ....[10]....
        /*00a4*/ 	.word	0x000220f0


	//   ....[11]....
        /*00a8*/ 	.word	0x00022190


	//   ....[12]....
        /*00ac*/ 	.word	0x00022200


	//   ....[13]....
        /*00b0*/ 	.word	0x00022270


	//   ....[14]....
        /*00b4*/ 	.word	0x000222f0


	//   ....[15]....
        /*00b8*/ 	.word	0x00022970


	//   ....[16]....
        /*00bc*/ 	.word	0x000229e0


	//   ....[17]....
        /*00c0*/ 	.word	0x00022a50


	//   ....[18]....
        /*00c4*/ 	.word	0x00022ac0


	//   ....[19]....
        /*00c8*/ 	.word	0x00022b30


	//----- nvinfo : EIATTR_VRC_CTA_INIT_COUNT
	.align		4
.L_2994:
        /*00cc*/ 	.byte	0x02, 0x4a
	.zero		1
	.zero		1


	//----- nvinfo : EIATTR_EXIT_INSTR_OFFSETS
	.align		4
        /*00d0*/ 	.byte	0x04, 0x1c
        /*00d2*/ 	.short	(.L_2996 - .L_2995)


	//   ....[0]....
.L_2995:
        /*00d4*/ 	.word	0x00000670


	//   ....[1]....
        /*00d8*/ 	.word	0x00022080


	//----- nvinfo : EIATTR_INDIRECT_BRANCH_TARGETS
	.align		4
.L_2996:
        /*00dc*/ 	.byte	0x04, 0x34
        /*00de*/ 	.short	(.L_2998 - .L_2997)


	//   ....[0]....
.L_2997:
        /*00e0*/ 	.word	.L_x_54276@srel
        /*00e4*/ 	.short	0x0
        /*00e6*/ 	.short	0x0
        /*00e8*/ 	.word	0x3
        /*00ec*/ 	.word	.L_x_54277@srel
        /*00f0*/ 	.word	.L_x_54278@srel
        /*00f4*/ 	.word	.L_x_54279@srel


	//----- nvinfo : EIATTR_MAX_THREADS
	.align		4
.L_2998:
        /*00f8*/ 	.byte	0x04, 0x05
        /*00fa*/ 	.short	(.L_3000 - .L_2999)
.L_2999:
        /*00fc*/ 	.word	0x00000080
        /*0100*/ 	.word	0x00000001
        /*0104*/ 	.word	0x00000001


	//----- nvinfo : EIATTR_CRS_STACK_SIZE
	.align		4
.L_3000:
        /*0108*/ 	.byte	0x04, 0x1e
        /*010a*/ 	.short	(.L_3002 - .L_3001)
.L_3001:
        /*010c*/ 	.word	0x00000000


	//----- nvinfo : EIATTR_CBANK_PARAM_SIZE
	.align		4
.L_3002:
        /*0110*/ 	.byte	0x03, 0x19
        /*0112*/ 	.short	0x00e8


	//----- nvinfo : EIATTR_PARAM_CBANK
	.align		4
        /*0114*/ 	.byte	0x04, 0x0a
        /*0116*/ 	.short	(.L_3004 - .L_3003)
	.align		4
.L_3003:
        /*0118*/ 	.word	index@(.nv.constant0._ZN10layer_norm13ln_fwd_kernelINS_13Kernel_traitsI6__halfS2_fS2_fjLj1536ELj1ELj4ELj1ELj16ENS_18Kernel_traits_baseILj1536ES2_S2_fS2_fjLj128EEEEELb1ELb1ELb0ELb1EEEvNS_9FwdParamsE)
        /*011c*/ 	.short	0x0380
        /*011e*/ 	.short	0x00e8


	//----- nvinfo : EIATTR_SW_WAR
	.align		4
.L_3004:
        /*0120*/ 	.byte	0x04, 0x36
        /*0122*/ 	.short	(.L_3006 - .L_3005)
.L_3005:
        /*0124*/ 	.word	0x00000008
.L_3006:


//--------------------- .nv.info._ZN10layer_norm13ln_fwd_kernelINS_13Kernel_traitsI6__halfS2_fS2_fjLj1536ELj1ELj4ELj1ELj16ENS_18Kernel_traits_baseILj1536ES2_S2_fS2_fjLj128EEEEELb1ELb1ELb1ELb0EEEvNS_9FwdParamsE --------------------------
	.section	.nv.info._ZN10layer_norm13ln_fwd_kernelINS_13Kernel_traitsI6__halfS2_fS2_fjLj1536ELj1ELj4ELj1ELj16ENS_18Kernel_traits_baseILj1536ES2_S2_fS2_fjLj128EEEEELb1ELb1ELb1ELb0EEEvNS_9FwdParamsE,"",@"SHT_CUDA_INFO"
	.sectionflags	@""
	.align	4


	//----- nvinfo : EIATTR_CUDA_API_VERSION
	.align		4
        /*0000*/ 	.byte	0x04, 0x37
        /*0002*/ 	.short	(.L_3008 - .L_3007)
.L_3007:
        /*0004*/ 	.word	0x00000082


	//----- nvinfo : EIATTR_KPARAM_INFO
	.align		4
.L_3008:
        /*0008*/ 	.byte	0x04, 0x17
        /*000a*/ 	.short	(.L_3010 - .L_3009)
.L_3009:
        /*000c*/ 	.word	0x00000000
        /*0010*/ 	.short	0x0000
        /*0012*/ 	.short	0x0000
        /*0014*/ 	.byte	0x00, 0xf0, 0xa1, 0x03


	//----- nvinfo : EIATTR_SPARSE_MMA_MASK
	.align		4
.L_3010:
        /*0018*/ 	.byte	0x03, 0x50
        /*001a*/ 	.short	0x0000


	//----- nvinfo : EIATTR_MAXREG_COUNT
	.align		4
        /*001c*/ 	.byte	0x03, 0x1b
        /*001e*/ 	.short	0x00ff


	//----- nvinfo : EIATTR_MERCURY_ISA_VERSION
	.align		4
        /*0020*/ 	.byte	0x03, 0x5f
        /*0022*/ 	.short	0x0101


	//----- nvinfo : EIATTR_COOP_GROUP_MASK_REGIDS
	.align		4
        /*0024*/ 	.byte	0x04, 0x29
        /*0026*/ 	.short	(.L_3012 - .L_3011)


	//   ....[0]....
.L_3011:
        /*0028*/ 	.word	0xffffffff


	//   ....[1]....
        /*002c*/ 	.word	0xffffffff


	//   ....[2]....
        /*0030*/ 	.word	0xffffffff


	//   ....[3]....
        /*0034*/ 	.word	0xffffffff


	//   ....[4]....
        /*0038*/ 	.word	0xffffffff


	//   ....[5]....
        /*003c*/ 	.word	0xffffffff


	//   ....[6]....
        /*0040*/ 	.word	0xffffffff


	//   ....[7]....
        /*0044*/ 	.word	0xffffffff


	//   ....[8]....
        /*0048*/ 	.word	0xffffffff


	//   ....[9]....
        /*004c*/ 	.word	0xffffffff


	//   ....[10]....
        /*0050*/ 	.word	0x050000a8


	//   ....[11]....
        /*0054*/ 	.word	0x050000a8


	//   ....[12]....
        /*0058*/ 	.word	0x050000a8


	//   ....[13]....
        /*005c*/ 	.word	0x050000a8


	//   ....[14]....
        /*0060*/ 	.word	0x050000a8


	//   ....[15]....
        /*0064*/ 	.word	0x050000a8


	//   ....[16]....
        /*0068*/ 	.word	0x050000a8


	//   ....[17]....
        /*006c*/ 	.word	0x050000a8


	//   ....[18]....
        /*0070*/ 	.word	0x050000a8


	//   ....[19]....
        /*0074*/ 	.word	0x050000a8


	//----- nvinfo : EIATTR_COOP_GROUP_INSTR_OFFSETS
	.align		4
.L_3012:
        /*0078*/ 	.byte	0x04, 0x28
        /*007a*/ 	.short	(.L_3014 - .L_3013)


	//   ....[0]....
.L_3013:
        /*007c*/ 	.word	0x000249d0


	//   ....[1]....
        /*0080*/ 	.word	0x00024a00


	//   ....[2]....
        /*0084*/ 	.word	0x00024a20


	//   ....[3]....
        /*0088*/ 	.word	0x00024a40


	//   ....[4]....
        /*008c*/ 	.word	0x00024a60


	//   ....[5]....
        /*0090*/ 	.word	0x000250a0


	//   ....[6]....
        /*0094*/ 	.word	0x000250c0


	//   ....[7]....
        /*0098*/ 	.word	0x000250e0


	//   ....[8]....
        /*009c*/ 	.word	0x00025100


	//   ....[9]....
        /*00a0*/ 	.word	0x00025120


	//   ....[10]....
        /*00a4*/ 	.word	0x000266c0


	//   ....[11]....
        /*00a8*/ 	.word	0x00026770


	//   ....[12]....
        /*00ac*/ 	.word	0x000267e0


	//   ....[13]....
        /*00b0*/ 	.word	0x00026850


	//   ....[14]....
        /*00b4*/ 	.word	0x000268c0


	//   ....[15]....
        /*00b8*/ 	.word	0x00026f50


	//   ....[16]....
        /*00bc*/ 	.word	0x00026fc0


	//   ....[17]....
        /*00c0*/ 	.word	0x00027030


	//   ....[18]....
        /*00c4*/ 	.word	0x000270a0


	//   ....[19]....
        /*00c8*/ 	.word	0x00027110


	//----- nvinfo : EIATTR_VRC_CTA_INIT_COUNT
	.align		4
.L_3014:
        /*00cc*/ 	.byte	0x02, 0x4a
	.zero		1
	.zero		1


	//----- nvinfo : EIATTR_EXIT_INSTR_OFFSETS
	.align		4
        /*00d0*/ 	.byte	0x04, 0x1c
        /*00d2*/ 	.short	(.L_3016 - .L_3015)


	//   ....[0]....
.L_3015:
        /*00d4*/ 	.word	0x00000bf0


	//   ....[1]....
        /*00d8*/ 	.word	0x00026650


	//----- nvinfo : EIATTR_MAX_THREADS
	.align		4
.L_3016:
        /*00dc*/ 	.byte	0x04, 0x05
        /*00de*/ 	.short	(.L_3018 - .L_3017)
.L_3017:
        /*00e0*/ 	.word	0x00000080
        /*00e4*/ 	.word	0x00000001
        /*00e8*/ 	.word	0x00000001


	//----- nvinfo : EIATTR_CRS_STACK_SIZE
	.align		4
.L_3018:
        /*00ec*/ 	.byte	0x04, 0x1e
        /*00ee*/ 	.short	(.L_3020 - .L_3019)
.L_3019:
        /*00f0*/ 	.word	0x00000000


	//----- nvinfo : EIATTR_CBANK_PARAM_SIZE
	.align		4
.L_3020:
        /*00f4*/ 	.byte	0x03, 0x19
        /*00f6*/ 	.short	0x00e8


	//----- nvinfo : EIATTR_PARAM_CBANK
	.align		4
        /*00f8*/ 	.byte	0x04, 0x0a
        /*00fa*/ 	.short	(.L_3022 - .L_3021)
	.align		4
.L_3021:
        /*00fc*/ 	.word	index@(.nv.constant0._ZN10layer_norm13ln_fwd_kernelINS_13Kernel_traitsI6__halfS2_fS2_fjLj1536ELj1ELj4ELj1ELj16ENS_18Kernel_traits_baseILj1536ES2_S2_fS2_fjLj128EEEEELb1ELb1ELb1ELb0EEEvNS_9FwdParamsE)
        /*0100*/ 	.short	0x0380
        /*0102*/ 	.short	0x00e8


	//----- nvinfo : EIATTR_SW_WAR
	.align		4
.L_3022:
        /*0104*/ 	.byte	0x04, 0x36
        /*0106*/ 	.short	(.L_3024 - .L_3023)
.L_3023:
        /*0108*/ 	.word	0x00000008
.L_3024:


//--------------------- .nv.info._ZN10layer_norm13ln_fwd_kernelINS_13Kernel_traitsI6__halfS2_fS2_fjLj1536ELj1ELj4ELj1ELj16ENS_18Kernel_traits_baseILj1536ES2_S2_fS2_fjLj128EEEEELb1ELb1ELb1ELb1EEEvNS_9FwdParamsE --------------------------
	.section	.nv.info._ZN10layer_norm13ln_fwd_kernelINS_13Kernel_traitsI6__halfS2_fS2_fjLj1536ELj1ELj4ELj1ELj16ENS_18Kernel_traits_baseILj1536ES2_S2_fS2_fjLj128EEEEELb1ELb1ELb1ELb1EEEvNS_9FwdParamsE,"",@"SHT_CUDA_INFO"
	.sectionflags	@""
	.align	4


	//----- nvinfo : EIATTR_CUDA_API_VERSION
	.align		4
        /*0000*/ 	.byte	0x04, 0x37
        /*0002*/ 	.short	(.L_3026 - .L_3025)
.L_3025:
        /*0004*/ 	.word	0x00000082


	//----- nvinfo : EIATTR_KPARAM_INFO
	.align		4
.L_3026:
        /*0008*/ 	.byte	0x04, 0x17
        /*000a*/ 	.short	(.L_3028 - .L_3027)
.L_3027:
        /*000c*/ 	.word	0x00000000
        /*0010*/ 	.short	0x0000
        /*0012*/ 	.short	0x0000
        /*0014*/ 	.byte	0x00, 0xf0, 0xa1, 0x03


	//----- nvinfo : EIATTR_SPARSE_MMA_MASK
	.align		4
.L_3028:
        /*0018*/ 	.byte	0x03, 0x50
        /*001a*/ 	.short	0x0000


	//----- nvinfo : EIATTR_MAXREG_COUNT
	.align		4
        /*001c*/ 	.byte	0x03, 0x1b
        /*001e*/ 	.short	0x00ff


	//----- nvinfo : EIATTR_MERCURY_ISA_VERSION
	.align		4
        /*0020*/ 	.byte	0x03, 0x5f
        /*0022*/ 	.short	0x0101


	//----- nvinfo : EIATTR_COOP_GROUP_MASK_REGIDS
	.align		4
        /*0024*/ 	.byte	0x04, 0x29
        /*0026*/ 	.short	(.L_3030 - .L_3029)


	//   ....[0]....
.L_3029:
        /*0028*/ 	.word	0xffffffff


	//   ....[1]....
        /*002c*/ 	.word	0xffffffff


	//   ....[2]....
        /*0030*/ 	.word	0xffffffff


	//   ....[3]....
        /*0034*/ 	.word	0xffffffff


	//   ....[4]....
        /*0038*/ 	.word	0xffffffff


	//   ....[5]....
        /*003c*/ 	.word	0xffffffff


	//   ....[6]....
        /*0040*/ 	.word	0xffffffff


	//   ....[7]....
        /*0044*/ 	.word	0xffffffff


	//   ....[8]....
        /*0048*/ 	.word	0xffffffff


	//   ....[9]....
        /*004c*/ 	.word	0xffffffff


	//   ....[10]....
        /*0050*/ 	.word	0x0500009a


	//   ....[11]....
        /*0054*/ 	.word	0x0500009a


	//   ....[12]....
        /*0058*/ 	.word	0x0500009a


	//   ....[13]....
        /*005c*/ 	.word	0x0500009a


	//   ....[14]....
        /*0060*/ 	.word	0x0500009a


	//   ....[15]....
        /*0064*/ 	.word	0x0500009a


	//   ....[16]....
        /*0068*/ 	.word	0x0500009a


	//   ....[17]....
        /*006c*/ 	.word	0x0500009a


	//   ....[18]....
        /*0070*/ 	.word	0x0500009a


	//   ....[19]....
        /*0074*/ 	.word	0x0500009a


	//----- nvinfo : EIATTR_COOP_GROUP_INSTR_OFFSETS
	.align		4
.L_3030:
        /*0078*/ 	.byte	0x04, 0x28
        /*007a*/ 	.short	(.L_3032 - .L_3031)


	//   ....[0]....
.L_3031:
        /*007c*/ 	.word	0x00022920


	//   ....[1]....
        /*0080*/ 	.word	0x00022950


	//   ....[2]....
        /*0084*/ 	.word	0x00022970


	//   ....[3]....
        /*0088*/ 	.word	0x00022990


	//   ....[4]....
        /*008c*/ 	.word	0x000229b0


	//   ....[5]....
        /*0090*/ 	.word	0x00022fe0


	//   ....[6]....
        /*0094*/ 	.word	0x00023000


	//   ....[7]....
        /*0098*/ 	.word	0x00023020


	//   ....[8]....
        /*009c*/ 	.word	0x00023040


	//   ....[9]....
        /*00a0*/ 	.word	0x00023060


	//   ....[10]....
        /*00a4*/ 	.word	0x00024440


	//   ....[11]....
        /*00a8*/ 	.word	0x000244e0


	//   ....[12]....
        /*00ac*/ 	.word	0x00024540


	//   ....[13]....
        /*00b0*/ 	.word	0x000245a0


	//   ....[14]....
        /*00b4*/ 	.word	0x00024600


	//   ....[15]....
        /*00b8*/ 	.word	0x00024c70


	//   ....[16]....
        /*00bc*/ 	.word	0x00024cd0


	//   ....[17]....
        /*00c0*/ 	.word	0x00024d30


	//   ....[18]....
        /*00c4*/ 	.word	0x00024d90


	//   ....[19]....
        /*00c8*/ 	.word	0x00024df0


	//----- nvinfo : EIATTR_VRC_CTA_INIT_COUNT
	.align		4
.L_3032:
        /*00cc*/ 	.byte	0x02, 0x4a
	.zero		1
	.zero		1


	//----- nvinfo : EIATTR_EXIT_INSTR_OFFSETS
	.align		4
        /*00d0*/ 	.byte	0x04, 0x1c
        /*00d2*/ 	.short	(.L_3034 - .L_3033)


	//   ....[0]....
.L_3033:
        /*00d4*/ 	.word	0x00000670


	//   ....[1]....
        /*00d8*/ 	.word	0x000243e0


	//----- nvinfo : EIATTR_MAX_THREADS
	.align		4
.L_3034:
        /*00dc*/ 	.byte	0x04, 0x05
        /*00de*/ 	.short	(.L_3036 - .L_3035)
.L_3035:
        /*00e0*/ 	.word	0x00000080
        /*00e4*/ 	.word	0x00000001
        /*00e8*/ 	.word	0x00000001


	//----- nvinfo : EIATTR_CRS_STACK_SIZE
	.align		4
.L_3036:
        /*00ec*/ 	.byte	0x04, 0x1e
        /*00ee*/ 	.short	(.L_3038 - .L_3037)
.L_3037:
        /*00f0*/ 	.word	0x00000000


	//----- nvinfo : EIATTR_CBANK_PARAM_SIZE
	.align		4
.L_3038:
        /*00f4*/ 	.byte	0x03, 0x19
        /*00f6*/ 	.short	0x00e8


	//----- nvinfo : EIATTR_PARAM_CBANK
	.align		4
        /*00f8*/ 	.byte	0x04, 0x0a
        /*00fa*/ 	.short	(.L_3040 - .L_3039)
	.align		4
.L_3039:
        /*00fc*/ 	.word	index@(.nv.constant0._ZN10layer_norm13ln_fwd_kernelINS_13Kernel_traitsI6__halfS2_fS2_fjLj1536ELj1ELj4ELj1ELj16ENS_18Kernel_traits_baseILj1536ES2_S2_fS2_fjLj128EEEEELb1ELb1ELb1ELb1EEEvNS_9FwdParamsE)
        /*0100*/ 	.short	0x0380
        /*0102*/ 	.short	0x00e8


	//----- nvinfo : EIATTR_SW_WAR
	.align		4
.L_3040:
        /*0104*/ 	.byte	0x04, 0x36
        /*0106*/ 	.short	(.L_3042 - .L_3041)
.L_3041:
        /*0108*/ 	.word	0x00000008
.L_3042:


//--------------------- .nv.info._ZN10layer_norm13ln_fwd_kernelINS_13Kernel_traitsIf6__halffS2_fjLj1536ELj1ELj4ELj1ELj16ENS_18Kernel_traits_baseILj1536EfS2_fS2_fjLj128EEEEELb0ELb0ELb0ELb0EEEvNS_9FwdParamsE --------------------------
	.section	.nv.info._ZN10layer_norm13ln_fwd_kernelINS_13Kernel_traitsIf6__halffS2_fjLj1536ELj1ELj4ELj1ELj16ENS_18Kernel_traits_baseILj1536EfS2_fS2_fjLj128EEEEELb0ELb0ELb0ELb0EEEvNS_9FwdParamsE,"",@"SHT_CUDA_INFO"
	.sectionflags	@""
	.align	4


	//----- nvinfo : EIATTR_CUDA_API_VERSION
	.align		4
        /*0000*/ 	.byte	0x04, 0x37
        /*0002*/ 	.short	(.L_3044 - .L_3043)
.L_3043:
        /*0004*/ 	.word	0x00000082


	//----- nvinfo : EIATTR_KPARAM_INFO
	.align		4
.L_3044:
        /*0008*/ 	.byte	0x04, 0x17
        /*000a*/ 	.short	(.L_3046 - .L_3045)
.L_3045:
        /*000c*/ 	.word	0x00000000
        /*0010*/ 	.short	0x0000
        /*0012*/ 	.short	0x0000
        /*0014*/ 	.byte	0x00, 0xf0, 0xa1, 0x03


	//----- nvinfo : EIATTR_SPARSE_MMA_MASK
	.align		4
.L_3046:
        /*0018*/ 	.byte	0x03, 0x50
        /*001a*/ 	.short	0x0000


	//----- nvinfo : EIATTR_MAXREG_COUNT
	.align		4
        /*001c*/ 	.byte	0x03, 0x1b
        /*001e*/ 	.short	0x00ff


	//----- nvinfo : EIATTR_MERCURY_ISA_VERSION
	.align		4
        /*0020*/ 	.byte	0x03, 0x5f
        /*0022*/ 	.short	0x0101


	//----- nvinfo : EIATTR_COOP_GROUP_MASK_REGIDS
	.align		4
        /*0024*/ 	.byte	0x04, 0x29
        /*0026*/ 	.short	(.L_3048 - .L_3047)


	//   ....[0]....
.L_3047:
        /*0028*/ 	.word	0xffffffff


	//   ....[1]....
        /*002c*/ 	.word	0xffffffff


	//   ....[2]....
        /*0030*/ 	.word	0xffffffff


	//   ....[3]....
        /*0034*/ 	.word	0xffffffff


	//   ....[4]....
        /*0038*/ 	.word	0xffffffff


	//   ....[5]....
        /*003c*/ 	.word	0xffffffff


	//   ....[6]....
        /*0040*/ 	.word	0xffffffff


	//   ....[7]....
        /*0044*/ 	.word	0xffffffff


	//   ....[8]....
        /*0048*/ 	.word	0xffffffff


	//   ....[9]....
        /*004c*/ 	.word	0xffffffff


	//   ....[10]....
        /*0050*/ 	.word	0x0500009d


	//   ....[11]....
        /*0054*/ 	.word	0x0500009d


	//   ....[12]....
        /*0058*/ 	.word	0x0500009d


	//   ....[13]....
        /*005c*/ 	.word	0x0500009d


	//   ....[14]....
        /*0060*/ 	.word	0x0500009d


	//   ....[15]....
        /*0064*/ 	.word	0x0500009d


	//   ....[16]....
        /*0068*/ 	.word	0x0500009d


	//   ....[17]....
        /*006c*/ 	.word	0x0500009d


	//   ....[18]....
        /*0070*/ 	.word	0x0500009d


	//   ....[19]....
        /*0074*/ 	.word	0x0500009d


	//----- nvinfo : EIATTR_COOP_GROUP_INSTR_OFFSETS
	.align		4
.L_3048:
        /*0078*/ 	.byte	0x04, 0x28
        /*007a*/ 	.short	(.L_3050 - .L_3049)


	//   ....[0]....
.L_3049:
        /*007c*/ 	.word	0x000021b0


	//   ....[1]....
        /*0080*/ 	.word	0x000021f0


	//   ....[2]....
        /*0084*/ 	.word	0x00002210


	//   ....[3]....
        /*0088*/ 	.word	0x00002230


	//   ....[4]....
        /*008c*/ 	.word	0x00002250


	//   ....[5]....
        /*0090*/ 	.word	0x00002890


	//   ....[6]....
        /*0094*/ 	.word	0x000028b0


	//   ....[7]....
        /*0098*/ 	.word	0x000028d0


	//   ....[8]....
        /*009c*/ 	.word	0x000028f0


	//   ....[9]....
        /*00a0*/ 	.word	0x00002910


	//   ....[10]....
        /*00a4*/ 	.word	0x00003810


	//   ....[11]....
        /*00a8*/ 	.word	0x000038c0


	//   ....[12]....
        /*00ac*/ 	.word	0x00003930


	//   ....[13]....
        /*00b0*/ 	.word	0x000039a0


	//   ....[14]....
        /*00b4*/ 	.word	0x00003a10


	//   ....[15]....
        /*00b8*/ 	.word	0x000040b0


	//   ....[16]....
        /*00bc*/ 	.word	0x00004120


	//   ....[17]....
        /*00c0*/ 	.word	0x00004190


	//   ....[18]....
        /*00c4*/ 	.word	0x00004200


	//   ....[19]....
        /*00c8*/ 	.word	0x00004270


	//----- nvinfo : EIATTR_VRC_CTA_INIT_COUNT
	.align		4
.L_3050:
        /*00cc*/ 	.byte	0x02, 0x4a
	.zero		1
	.zero		1


	//----- nvinfo : EIATTR_EXIT_INSTR_OFFSETS
	.align		4
        /*00d0*/ 	.byte	0x04, 0x1c
        /*00d2*/ 	.short	(.L_3052 - .L_3051)


	//   ....[0]....
.L_3051:
        /*00d4*/ 	.word	0x000008f0


	//   ....[1]....
        /*00d8*/ 	.word	0x000037a0


	//----- nvinfo : EIATTR_MAX_THREADS
	.align		4
.L_3052:
        /*00dc*/ 	.byte	0x04, 0x05
        /*00de*/ 	.short	(.L_3054 - .L_3053)
.L_3053:
        /*00e0*/ 	.word	0x00000080
        /*00e4*/ 	.word	0x00000001
        /*00e8*/ 	.word	0x00000001


	//----- nvinfo : EIATTR_CRS_STACK_SIZE
	.align		4
.L_3054:
        /*00ec*/ 	.byte	0x04, 0x1e
        /*00ee*/ 	.short	(.L_3056 - .L_3055)
.L_3055:
        /*00f0*/ 	.word	0x00000000


	//----- nvinfo : EIATTR_CBANK_PARAM_SIZE
	.align		4
.L_3056:
        /*00f4*/ 	.byte	0x03, 0x19
        /*00f6*/ 	.short	0x00e8


	//----- nvinfo : EIATTR_PARAM_CBANK
	.align		4
        /*00f8*/ 	.byte	0x04, 0x0a
        /*00fa*/ 	.short	(.L_3058 - .L_3057)
	.align		4
.L_3057:
        /*00fc*/ 	.word	index@(.nv.constant0._ZN10layer_norm13ln_fwd_kernelINS_13Kernel_traitsIf6__halffS2_fjLj1536ELj1ELj4ELj1ELj16ENS_18Kernel_traits_baseILj1536EfS2_fS2_fjLj128EEEEELb0ELb0ELb0ELb0EEEvNS_9FwdParamsE)
        /*0100*/ 	.short	0x0380
        /*0102*/ 	.short	0x00e8


	//----- nvinfo : EIATTR_SW_WAR
	.align		4
.L_3058:
        /*0104*/ 	.byte	0x04, 0x36
        /*0106*/ 	.short	(.L_3060 - .L_3059)
.L_3059:
        /*0108*/ 	.word	0x00000008
.L_3060:


//--------------------- .nv.info._ZN10layer_norm13ln_fwd_kernelINS_13Kernel_traitsIf6__halffS2_fjLj1536ELj1ELj4ELj1ELj16ENS_18Kernel_traits_baseILj1536EfS2_fS2_fjLj128EEEEELb0ELb0ELb0ELb1EEEvNS_9FwdParamsE --------------------------
	.section	.nv.info._ZN10layer_norm13ln_fwd_kernelINS_13Kernel_traitsIf6__halffS2_fjLj1536ELj1ELj4ELj1ELj16ENS_18Kernel_traits_baseILj1536EfS2_fS2_fjLj128EEEEELb0ELb0ELb0ELb1EEEvNS_9FwdParamsE,"",@"SHT_CUDA_INFO"
	.sectionflags	@""
	.align	4


	//----- nvinfo : EIATTR_CUDA_API_VERSION
	.align		4
        /*0000*/ 	.byte	0x04, 0x37
        /*0002*/ 	.short	(.L_3062 - .L_3061)
.L_3061:
        /*0004*/ 	.word	0x00000082


	//----- nvinfo : EIATTR_KPARAM_INFO
	.align		4
.L_3062:
        /*0008*/ 	.byte	0x04, 0x17
        /*000a*/ 	.short	(.L_3064 - .L_3063)
.L_3063:
        /*000c*/ 	.word	0x00000000
        /*0010*/ 	.short	0x0000
        /*0012*/ 	.short	0x0000
        /*0014*/ 	.byte	0x00, 0xf0, 0xa1, 0x03


	//----- nvinfo : EIATTR_SPARSE_MMA_MASK
	.align		4
.L_3064:
        /*0018*/ 	.byte	0x03, 0x50
        /*001a*/ 	.short	0x0000


	//----- nvinfo : EIATTR_MAXREG_COUNT
	.align		4
        /*001c*/ 	.byte	0x03, 0x1b
        /*001e*/ 	.short	0x00ff


	//----- nvinfo : EIATTR_MERCURY_ISA_VERSION
	.align		4
        /*0020*/ 	.byte	0x03, 0x5f
        /*0022*/ 	.short	0x0101


	//----- nvinfo : EIATTR_COOP_GROUP_MASK_REGIDS
	.align		4
        /*0024*/ 	.byte	0x04, 0x29
        /*0026*/ 	.short	(.L_3066 - .L_3065)


	//   ....[0]....
.L_3065:
        /*0028*/ 	.word	0xffffffff


	//   ....[1]....
        /*002c*/ 	.word	0xffffffff


	//   ....[2]....
        /*0030*/ 	.word	0xffffffff


	//   ....[3]....
        /*0034*/ 	.word	0xffffffff


	//   ....[4]....
        /*0038*/ 	.word	0xffffffff


	//   ....[5]....
        /*003c*/ 	.word	0xffffffff


	//   ....[6]....
        /*0040*/ 	.word	0xffffffff


	//   ....[7]....
        /*0044*/ 	.word	0xffffffff


	//   ....[8]....
        /*0048*/ 	.word	0xffffffff


	//   ....[9]....
        /*004c*/ 	.word	0xffffffff


	//   ....[10]....
        /*0050*/ 	.word	0xffffffff


	//   ....[11]....
        /*0054*/ 	.word	0xffffffff


	//   ....[12]....
        /*0058*/ 	.word	0xffffffff


	//   ....[13]....
        /*005c*/ 	.word	0xffffffff


	//   ....[14]....
        /*0060*/ 	.word	0xffffffff


	//   ....[15]....
        /*0064*/ 	.word	0xffffffff


	//   ....[16]....
        /*0068*/ 	.word	0xffffffff


	//   ....[17]....
        /*006c*/ 	.word	0xffffffff


	//   ....[18]....
        /*0070*/ 	.word	0xffffffff


	//   ....[19]....
        /*0074*/ 	.word	0xffffffff


	//   ....[20]....
        /*0078*/ 	.word	0x05000000


	//   ....[21]....
        /*007c*/ 	.word	0x05000000


	//   ....[22]....
        /*0080*/ 	.word	0x05000000


	//   ....[23]....
        /*0084*/ 	.word	0x05000000


	//   ....[24]....
        /*0088*/ 	.word	0x05000000


	//   ....[25]....
        /*008c*/ 	.word	0x05000000


	//   ....[26]....
        /*0090*/ 	.word	0x05000000


	//   ....[27]....
        /*0094*/ 	.word	0x05000000


	//   ....[28]....
        /*0098*/ 	.word	0x05000000


	//   ....[29]....
        /*009c*/ 	.word	0x05000000


	//   ....[30]....
        /*00a0*/ 	.word	0x05000000


	//   ....[31]....
        /*00a4*/ 	.word	0x05000000


	//   ....[32]....
        /*00a8*/ 	.word	0x05000000


	//   ....[33]....
        /*00ac*/ 	.word	0x05000000


	//   ....[34]....
        /*00b0*/ 	.word	0x05000000


	//   ....[35]....
        /*00b4*/ 	.word	0x05000000


	//   ....[36]....
        /*00b8*/ 	.word	0x05000000


	//   ....[37]....
        /*00bc*/ 	.word	0x05000000


	//   ....[38]....
        /*00c0*/ 	.word	0x05000000


	//   ....[39]....
        /*00c4*/ 	.word	0x05000000


	//----- nvinfo : EIATTR_COOP_GROUP_INSTR_OFFSETS
	.align		4
.L_3066:
        /*00c8*/ 	.byte	0x04, 0x28
        /*00ca*/ 	.short	(.L_3068 - .L_3067)


	//   ....[0]....
.L_3067:
        /*00cc*/ 	.word	0x00001a80


	//   ....[1]....
        /*00d0*/ 	.word	0x00001ab0


	//   ....[2]....
        /*00d4*/ 	.word	0x00001ad0


	//   ....[3]....
        /*00d8*/ 	.word	0x00001af0


	//   ....[4]....
        /*00dc*/ 	.word	0x00001b10


	//   ....[5]....
        /*00e0*/ 	.word	0x00002140


	//   ....[6]....
        /*00e4*/ 	.word	0x00002160


	//   ....[7]....
        /*00e8*/ 	.word	0x00002180


	//   ....[8]....
        /*00ec*/ 	.word	0x000021a0


	//   ....[9]....
        /*00f0*/ 	.word	0x000021c0


	//   ....[10]....
        /*00f4*/ 	.word	0x00004030


	//   ....[11]....
        /*00f8*/ 	.word	0x00004060


	//   ....[12]....
        /*00fc*/ 	.word	0x00004080


	//   ....[13]....
        /*0100*/ 	.word	0x000040a0


	//   ....[14]....
        /*0104*/ 	.word	0x000040c0


	//   ....[15]....
        /*0108*/ 	.word	0x000046f0


	//   ....[16]....
        /*010c*/ 	.word	0x00004710


	//   ....[17]....
        /*0110*/ 	.word	0x00004730


	//   ....[18]....
        /*0114*/ 	.word	0x00004750


	//   ....[19]....
        /*0118*/ 	.word	0x00004770


	//   ....[20]....
        /*011c*/ 	.word	0x00005450


	//   ....[21]....
        /*0120*/ 	.word	0x000054e0


	//   ....[22]....
        /*0124*/ 	.word	0x00005540


	//   ....[23]....
        /*0128*/ 	.word	0x000055a0


	//   ....[24]....
        /*012c*/ 	.word	0x00005600


	//   ....[25]....
        /*0130*/ 	.word	0x00005c70


	//   ....[26]....
        /*0134*/ 	.word	0x00005cd0


	//   ....[27]....
        /*0138*/ 	.word	0x00005d30


	//   ....[28]....
        /*013c*/ 	.word	0x00005d90


	//   ....[29]....
        /*0140*/ 	.word	0x00005df0


	//   ....[30]....
        /*0144*/ 	.word	0x00005e70


	//   ....[31]....
        /*0148*/ 	.word	0x00005f00


	//   ....[32]....
        /*014c*/ 	.word	0x00005f60


	//   ....[33]....
        /*0150*/ 	.word	0x00005fc0


	//   ....[34]....
        /*0154*/ 	.word	0x00006020


	//   ....[35]....
        /*0158*/ 	.word	0x00006690


	//   ....[36]....
        /*015c*/ 	.word	0x000066f0


	//   ....[37]....
        /*0160*/ 	.word	0x00006750


	//   ....[38]....
        /*0164*/ 	.word	0x000067b0


	//   ....[39]....
        /*0168*/ 	.word	0x00006810


	//----- nvinfo : EIATTR_VRC_CTA_INIT_COUNT
	.align		4
.L_3068:
        /*016c*/ 	.byte	0x02, 0x4a
	.zero		1
	.zero		1


	//----- nvinfo : EIATTR_EXIT_INSTR_OFFSETS
	.align		4
        /*0170*/ 	.byte	0x04, 0x1c
        /*0172*/ 	.short	(.L_3070 - .L_3069)


	//   ....[0]....
.L_3069:
        /*0174*/ 	.word	0x00000510


	//   ....[1]....
        /*0178*/ 	.word	0x00002e40


	//   ....[2]....
        /*017c*/ 	.word	0x000053f0


	//----- nvinfo : EIATTR_MAX_THREADS
	.align		4
.L_3070:
        /*0180*/ 	.byte	0x04, 0x05
        /*0182*/ 	.short	(.L_3072 - .L_3071)
.L_3071:
        /*0184*/ 	.word	0x00000080
        /*0188*/ 	.word	0x00000001
        /*018c*/ 	.word	0x00000001


	//----- nvinfo : EIATTR_CRS_STACK_SIZE
	.align		4
.L_3072:
        /*0190*/ 	.byte	0x04, 0x1e
        /*0192*/ 	.short	(.L_3074 - .L_3073)
.L_3073:
        /*0194*/ 	.word	0x00000000


	//----- nvinfo : EIATTR_CBANK_PARAM_SIZE
	.align		4
.L_3074:
        /*0198*/ 	.byte	0x03, 0x19
        /*019a*/ 	.short	0x00e8


	//----- nvinfo : EIATTR_PARAM_CBANK
	.align		4
        /*019c*/ 	.byte	0x04, 0x0a
        /*019e*/ 	.short	(.L_3076 - .L_3075)
	.align		4
.L_3075:
        /*01a0*/ 	.word	index@(.nv.constant0._ZN10layer_norm13ln_fwd_kernelINS_13Kernel_traitsIf6__halffS2_fjLj1536ELj1ELj4ELj1ELj16ENS_18Kernel_traits_baseILj1536EfS2_fS2_fjLj128EEEEELb0ELb0ELb0ELb1EEEvNS_9FwdParamsE)
        /*01a4*/ 	.short	0x0380
        /*01a6*/ 	.short	0x00e8


	//----- nvinfo : EIATTR_SW_WAR
	.align		4
.L_3076:
        /*01a8*/ 	.byte	0x04, 0x36
        /*01aa*/ 	.short	(.L_3078 - .L_3077)
.L_3077:
        /*01ac*/ 	.word	0x00000008
.L_3078:


//--------------------- .nv.info._ZN10layer_norm13ln_fwd_kernelINS_13Kernel_traitsIf6__halffS2_fjLj1536ELj1ELj4ELj1ELj16ENS_18Kernel_traits_baseILj1536EfS2_fS2_fjLj128EEEEELb0ELb0ELb1ELb0EEEvNS_9FwdParamsE --------------------------
	.section	.nv.info._ZN10layer_norm13ln_fwd_kernelINS_13Kernel_traitsIf6__halffS2_fjLj1536ELj1ELj4ELj1ELj16ENS_18Kernel_traits_baseILj1536EfS2_fS2_fjLj128EEEEELb0ELb0ELb1ELb0EEEvNS_9FwdParamsE,"",@"SHT_CUDA_INFO"
	.sectionflags	@""
	.align	4


	//----- nvinfo : EIATTR_CUDA_API_VERSION
	.align		4
        /*0000*/ 	.byte	0x04, 0x37
        /*0002*/ 	.short	(.L_3080 - .L_3079)
.L_3079:
        /*0004*/ 	.word	0x00000082


	//----- nvinfo : EIATTR_KPARAM_INFO
	.align		4
.L_3080:
        /*0008*/ 	.byte	0x04, 0x17
        /*000a*/ 	.short	(.L_3082 - .L_3081)
.L_3081:
        /*000c*/ 	.word	0x00000000
        /*0010*/ 	.short	0x0000
        /*0012*/ 	.short	0x0000
        /*0014*/ 	.byte	0x00, 0xf0, 0xa1, 0x03


	//----- nvinfo : EIATTR_SPARSE_MMA_MASK
	.align		4
.L_3082:
        /*0018*/ 	.byte	0x03, 0x50
        /*001a*/ 	.short	0x0000


	//----- nvinfo : EIATTR_MAXREG_COUNT
	.align		4
        /*001c*/ 	.byte	0x03, 0x1b
        /*001e*/ 	.short	0x00ff


	//----- nvinfo : EIATTR_MERCURY_ISA_VERSION
	.align		4
        /*0020*/ 	.byte	0x03, 0x5f
        /*0022*/ 	.short	0x0101


	//----- nvinfo : EIATTR_COOP_GROUP_MASK_REGIDS
	.align		4
        /*0024*/ 	.byte	0x04, 0x29
        /*0026*/ 	.short	(.L_3084 - .L_3083)


	//   ....[0]....
.L_3083:
        /*0028*/ 	.word	0xffffffff


	//   ....[1]....
        /*002c*/ 	.word	0xffffffff


	//   ....[2]....
        /*0030*/ 	.word	0xffffffff


	//   ....[3]....
        /*0034*/ 	.word	0xffffffff


	//   ....[4]....
        /*0038*/ 	.word	0xffffffff


	//   ....[5]....
        /*003c*/ 	.word	0xffffffff


	//   ....[6]....
        /*0040*/ 	.word	0xffffffff


	//   ....[7]....
        /*0044*/ 	.word	0xffffffff


	//   ....[8]....
        /*0048*/ 	.word	0xffffffff


	//   ....[9]....
        /*004c*/ 	.word	0xffffffff


	//   ....[10]....
        /*0050*/ 	.word	0x0500009d


	//   ....[11]....
        /*0054*/ 	.word	0x0500009d


	//   ....[12]....
        /*0058*/ 	.word	0x0500009d


	//   ....[13]....
        /*005c*/ 	.word	0x0500009d


	//   ....[14]....
        /*0060*/ 	.word	0x0500009d


	//   ....[15]....
        /*0064*/ 	.word	0x0500009d


	//   ....[16]....
        /*0068*/ 	.word	0x0500009d


	//   ....[17]....
        /*006c*/ 	.word	0x0500009d


	//   ....[18]....
        /*0070*/ 	.word	0x0500009d


	//   ....[19]....
        /*0074*/ 	.word	0x0500009d


	//----- nvinfo : EIATTR_COOP_GROUP_INSTR_OFFSETS
	.align		4
.L_3084:
        /*0078*/ 	.byte	0x04, 0x28
        /*007a*/ 	.short	(.L_3086 - .L_3085)


	//   ....[0]....
.L_3085:
        /*007c*/ 	.word	0x00002c80


	//   ....[1]....
        /*0080*/ 	.word	0x00002cc0


	//   ....[2]....
        /*0084*/ 	.word	0x00002ce0


	//   ....[3]....
        /*0088*/ 	.word	0x00002d00


	//   ....[4]....
        /*008c*/ 	.word	0x00002d20


	//   ....[5]....
        /*0090*/ 	.word	0x00003360


	//   ....[6]....
        /*0094*/ 	.word	0x00003380


	//   ....[7]....
        /*0098*/ 	.word	0x000033a0


	//   ....[8]....
        /*009c*/ 	.word	0x000033c0


	//   ....[9]....
        /*00a0*/ 	.word	0x000033e0


	//   ....[10]....
        /*00a4*/ 	.word	0x00004350


	//   ....[11]....
        /*00a8*/ 	.word	0x000043e0


	//   ....[12]....
        /*00ac*/ 	.word	0x00004440


	//   ....[13]....
        /*00b0*/ 	.word	0x000044a0


	//   ....[14]....
        /*00b4*/ 	.word	0x00004500


	//   ....[15]....
        /*00b8*/ 	.word	0x00004ba0


	//   ....[16]....
        /*00bc*/ 	.word	0x00004c00


	//   ....[17]....
        /*00c0*/ 	.word	0x00004c50


	//   ....[18]....
        /*00c4*/ 	.word	0x00004cb0


	//   ....[19]....
        /*00c8*/ 	.word	0x00004d10


	//----- nvinfo : EIATTR_VRC_CTA_INIT_COUNT
	.align		4
.L_3086:
        /*00cc*/ 	.byte	0x02, 0x4a
	.zero		1
	.zero		1


	//----- nvinfo : EIATTR_EXIT_INSTR_OFFSETS
	.align		4
        /*00d0*/ 	.byte	0x04, 0x1c
        /*00d2*/ 	.short	(.L_3088 - .L_3087)


	//   ....[0]....
.L_3087:
        /*00d4*/ 	.word	0x00000920


	//   ....[1]....
        /*00d8*/ 	.word	0x000042e0


	//----- nvinfo : EIATTR_MAX_THREADS
	.align		4
.L_3088:
        /*00dc*/ 	.byte	0x04, 0x05
        /*00de*/ 	.short	(.L_3090 - .L_3089)
.L_3089:
        /*00e0*/ 	.word	0x00000080
        /*00e4*/ 	.word	0x00000001
        /*00e8*/ 	.word	0x00000001


	//----- nvinfo : EIATTR_CRS_STACK_SIZE
	.align		4
.L_3090:
        /*00ec*/ 	.byte	0x04, 0x1e
        /*00ee*/ 	.short	(.L_3092 - .L_3091)
.L_3091:
        /*00f0*/ 	.word	0x00000000


	//----- nvinfo : EIATTR_CBANK_PARAM_SIZE
	.align		4
.L_3092:
        /*00f4*/ 	.byte	0x03, 0x19
        /*00f6*/ 	.short	0x00e8


	//----- nvinfo : EIATTR_PARAM_CBANK
	.align		4
        /*00f8*/ 	.byte	0x04, 0x0a
        /*00fa*/ 	.short	(.L_3094 - .L_3093)
	.align		4
.L_3093:
        /*00fc*/ 	.word	index@(.nv.constant0._ZN10layer_norm13ln_fwd_kernelINS_13Kernel_traitsIf6__halffS2_fjLj1536ELj1ELj4ELj1ELj16ENS_18Kernel_traits_baseILj1536EfS2_fS2_fjLj128EEEEELb0ELb0ELb1ELb0EEEvNS_9FwdParamsE)
        /*0100*/ 	.short	0x0380
        /*0102*/ 	.short	0x00e8


	//----- nvinfo : EIATTR_SW_WAR
	.align		4
.L_3094:
        /*0104*/ 	.byte	0x04, 0x36
        /*0106*/ 	.short	(.L_3096 - .L_3095)
.L_3095:
        /*0108*/ 	.word	0x00000008
.L_3096:


//--------------------- .nv.info._ZN10layer_norm13ln_fwd_kernelINS_13Kernel_traitsIf6__halffS2_fjLj1536ELj1ELj4ELj1ELj16ENS_18Kernel_traits_baseILj1536EfS2_fS2_fjLj128EEEEELb0ELb0ELb1ELb1EEEvNS_9FwdParamsE --------------------------
	.section	.nv.info._ZN10layer_norm13ln_fwd_kernelINS_13Kernel_traitsIf6__halffS2_fjLj1536ELj1ELj4ELj1ELj16ENS_18Kernel_traits_baseILj1536EfS2_fS2_fjLj128EEEEELb0ELb0ELb1ELb1EEEvNS_9FwdParamsE,"",@"SHT_CUDA_INFO"
	.sectionflags	@""
	.align	4


	//----- nvinfo : EIATTR_CUDA_API_VERSION
	.align		4
        /*0000*/ 	.byte	0x04, 0x37
        /*0002*/ 	.short	(.L_3098 - .L_3097)
.L_3097:
        /*0004*/ 	.word	0x00000082


	//----- nvinfo : EIATTR_KPARAM_INFO
	.align		4
.L_3098:
        /*0008*/ 	.byte	0x04, 0x17
        /*000a*/ 	.short	(.L_3100 - .L_3099)
.L_3099:
        /*000c*/ 	.word	0x00000000
        /*0010*/ 	.short	0x0000
        /*0012*/ 	.short	0x0000
        /*0014*/ 	.byte	0x00, 0xf0, 0xa1, 0x03


	//----- nvinfo : EIATTR_SPARSE_MMA_MASK
	.align		4
.L_3100:
        /*0018*/ 	.byte	0x03, 0x50
        /*001a*/ 	.short	0x0000


	//----- nvinfo : EIATTR_MAXREG_COUNT
	.align		4
        /*001c*/ 	.byte	0x03, 0x1b
        /*001e*/ 	.short	0x00ff


	//----- nvinfo : EIATTR_MERCURY_ISA_VERSION
	.align		4
        /*0020*/ 	.byte	0x03, 0x5f
        /*0022*/ 	.short	0x0101


	//----- nvinfo : EIATTR_COOP_GROUP_MASK_REGIDS
	.align		4
        /*0024*/ 	.byte	0x04, 0x29
        /*0026*/ 	.short	(.L_3102 - .L_3101)


	//   ....[0]....
.L_3101:
        /*0028*/ 	.word	0xffffffff


	//   ....[1]....
        /*002c*/ 	.word	0xffffffff


	//   ....[2]....
        /*0030*/ 	.word	0xffffffff


	//   ....[3]....
        /*0034*/ 	.word	0xffffffff


	//   ....[4]....
        /*0038*/ 	.word	0xffffffff


	//   ....[5]....
        /*003c*/ 	.word	0xffffffff


	//   ....[6]....
        /*0040*/ 	.word	0xffffffff


	//   ....[7]....
        /*0044*/ 	.word	0xffffffff


	//   ....[8]....
        /*0048*/ 	.word	0xffffffff


	//   ....[9]....
        /*004c*/ 	.word	0xffffffff


	//   ....[10]....
        /*0050*/ 	.word	0x0500009c


	//   ....[11]....
        /*0054*/ 	.word	0x0500009c


	//   ....[12]....
        /*0058*/ 	.word	0x0500009c


	//   ....[13]....
        /*005c*/ 	.word	0x0500009c


	//   ....[14]....
        /*0060*/ 	.word	0x0500009c


	//   ....[15]....
        /*0064*/ 	.word	0x0500009c


	//   ....[16]....
        /*0068*/ 	.word	0x0500009c


	//   ....[17]....
        /*006c*/ 	.word	0x0500009c


	//   ....[18]....
        /*0070*/ 	.word	0x0500009c


	//   ....[19]....
        /*0074*/ 	.word	0x0500009c


	//----- nvinfo : EIATTR_COOP_GROUP_INSTR_OFFSETS
	.align		4
.L_3102:
        /*0078*/ 	.byte	0x04, 0x28
        /*007a*/ 	.short	(.L_3104 - .L_3103)


	//   ....[0]....
.L_3103:
        /*007c*/ 	.word	0x00002410


	//   ....[1]....
        /*0080*/ 	.word	0x00002440


	//   ....[2]....
        /*0084*/ 	.word	0x00002460


	//   ....[3]....
        /*0088*/ 	.word	0x00002480


	//   ....[4]....
        /*008c*/ 	.word	0x000024a0


	//   ....[5]....
        /*0090*/ 	.word	0x00002ad0


	//   ....[6]....
        /*0094*/ 	.word	0x00002af0


	//   ....[7]....
        /*0098*/ 	.word	0x00002b10


	//   ....[8]....
        /*009c*/ 	.word	0x00002b30


	//   ....[9]....
        /*00a0*/ 	.word	0x00002b50


	//   ....[10]....
        /*00a4*/ 	.word	0x00003920


	//   ....[11]....
        /*00a8*/ 	.word	0x000039d0


	//   ....[12]....
        /*00ac*/ 	.word	0x00003a40


	//   ....[13]....
        /*00b0*/ 	.word	0x00003ab0


	//   ....[14]....
        /*00b4*/ 	.word	0x00003b20


	//   ....[15]....
        /*00b8*/ 	.word	0x000041b0


	//   ....[16]....
        /*00bc*/ 	.word	0x00004220


	//   ....[17]....
        /*00c0*/ 	.word	0x00004290


	//   ....[18]....
        /*00c4*/ 	.word	0x00004300


	//   ....[19]....
        /*00c8*/ 	.word	0x00004370


	//----- nvinfo : EIATTR_VRC_CTA_INIT_COUNT
	.align		4
.L_3104:
        /*00cc*/ 	.byte	0x02, 0x4a
	.zero		1
	.zero		1


	//----- nvinfo : EIATTR_EXIT_INSTR_OFFSETS
	.align		4
        /*00d0*/ 	.byte	0x04, 0x1c
        /*00d2*/ 	.short	(.L_3106 - .L_3105)


	//   ....[0]....
.L_3105:
        /*00d4*/ 	.word	0x00000540


	//   ....[1]....
        /*00d8*/ 	.word	0x000038b0


	//----- nvinfo : EIATTR_MAX_THREADS
	.align		4
.L_3106:
        /*00dc*/ 	.byte	0x04, 0x05
        /*00de*/ 	.short	(.L_3108 - .L_3107)
.L_3107:
        /*00e0*/ 	.word	0x00000080
        /*00e4*/ 	.word	0x00000001
        /*00e8*/ 	.word	0x00000001


	//----- nvinfo : EIATTR_CRS_STACK_SIZE
	.align		4
.L_3108:
        /*00ec*/ 	.byte	0x04, 0x1e
        /*00ee*/ 	.short	(.L_3110 - .L_3109)
.L_3109:
        /*00f0*/ 	.word	0x00000000


	//----- nvinfo : EIATTR_CBANK_PARAM_SIZE
	.align		4
.L_3110:
        /*00f4*/ 	.byte	0x03, 0x19
        /*00f6*/ 	.short	0x00e8


	//----- nvinfo : EIATTR_PARAM_CBANK
	.align		4
        /*00f8*/ 	.byte	0x04, 0x0a
        /*00fa*/ 	.short	(.L_3112 - .L_3111)
	.align		4
.L_3111:
        /*00fc*/ 	.word	index@(.nv.constant0._ZN10layer_norm13ln_fwd_kernelINS_13Kernel_traitsIf6__halffS2_fjLj1536ELj1ELj4ELj1ELj16ENS_18Kernel_traits_baseILj1536EfS2_fS2_fjLj128EEEEELb0ELb0ELb1ELb1EEEvNS_9FwdParamsE)
        /*0100*/ 	.short	0x0380
        /*0102*/ 	.short	0x00e8


	//----- nvinfo : EIATTR_SW_WAR
	.align		4
.L_3112:
        /*0104*/ 	.byte	0x04, 0x36
        /*0106*/ 	.short	(.L_3114 - .L_3113)
.L_3113:
        /*0108*/ 	.word	0x00000008
.L_3114:


//--------------------- .nv.info._ZN10layer_norm13ln_fwd_kernelINS_13Kernel_traitsIf6__halffS2_fjLj1536ELj1ELj4ELj1ELj16ENS_18Kernel_traits_baseILj1536EfS2_fS2_fjLj128EEEEELb0ELb1ELb0ELb0EEEvNS_9FwdParamsE --------------------------
	.section	.nv.info._ZN10layer_norm13ln_fwd_kernelINS_13Kernel_traitsIf6__halffS2_fjLj1536ELj1ELj4ELj1ELj16ENS_18Kernel_traits_baseILj1536EfS2_fS2_fjLj128EEEEELb0ELb1ELb0ELb0EEEvNS_9FwdParamsE,"",@"SHT_CUDA_INFO"
	.sectionflags	@""
	.align	4


	//----- nvinfo : EIATTR_CUDA_API_VERSION
	.align		4
        /*0000*/ 	.byte	0x04, 0x37
        /*0002*/ 	.short	(.L_3116 - .L_3115)
.L_3115:
        /*0004*/ 	.word	0x00000082


	//----- nvinfo : EIATTR_KPARAM_INFO
	.align		4
.L_3116:
        /*0008*/ 	.byte	0x04, 0x17
        /*000a*/ 	.short	(.L_3118 - .L_3117)
.L_3117:
        /*000c*/ 	.word	0x00000000
        /*0010*/ 	.short	0x0000
        /*0012*/ 	.short	0x0000
        /*0014*/ 	.byte	0x00, 0xf0, 0xa1, 0x03


	//----- nvinfo : EIATTR_SPARSE_MMA_MASK
	.align		4
.L_3118:
        /*0018*/ 	.byte	0x03, 0x50
        /*001a*/ 	.short	0x0000


	//----- nvinfo : EIATTR_MAXREG_COUNT
	.align		4
        /*001c*/ 	.byte	0x03, 0x1b
        /*001e*/ 	.short	0x00ff


	//----- nvinfo : EIATTR_MERCURY_ISA_VERSION
	.align		4
        /*0020*/ 	.byte	0x03, 0x5f
        /*0022*/ 	.short	0x0101


	//----- nvinfo : EIATTR_COOP_GROUP_MASK_REGIDS
	.align		4
        /*0024*/ 	.byte	0x04, 0x29
        /*0026*/ 	.short	(.L_3120 - .L_3119)


	//   ....[0]....
.L_3119:
        /*0028*/ 	.word	0xffffffff


	//   ....[1]....
        /*002c*/ 	.word	0xffffffff


	//   ....[2]....
        /*0030*/ 	.word	0xffffffff


	//   ....[3]....
        /*0034*/ 	.word	0xffffffff


	//   ....[4]....
        /*0038*/ 	.word	0xffffffff


	//   ....[5]....
        /*003c*/ 	.word	0xffffffff


	//   ....[6]....
        /*0040*/ 	.word	0xffffffff


	//   ....[7]....
        /*0044*/ 	.word	0xffffffff


	//   ....[8]....
        /*0048*/ 	.word	0xffffffff


	//   ....[9]....
        /*004c*/ 	.word	0xffffffff


	//   ....[10]....
        /*0050*/ 	.word	0x050000d7


	//   ....[11]....
        /*0054*/ 	.word	0x050000d7


	//   ....[12]....
        /*0058*/ 	.word	0x050000d7


	//   ....[13]....
        /*005c*/ 	.word	0x050000d7


	//   ....[14]....
        /*0060*/ 	.word	0x050000d7


	//   ....[15]....
        /*0064*/ 	.word	0x050000d7


	//   ....[16]....
        /*0068*/ 	.word	0x050000d7


	//   ....[17]....
        /*006c*/ 	.word	0x050000d7


	//   ....[18]....
        /*0070*/ 	.word	0x050000d7


	//   ....[19]....
        /*0074*/ 	.word	0x050000d7


	//----- nvinfo : EIATTR_COOP_GROUP_INSTR_OFFSETS
	.align		4
.L_3120:
        /*0078*/ 	.byte	0x04, 0x28
        /*007a*/ 	.short	(.L_3122 - .L_3121)


	//   ....[0]....
.L_3121:
        /*007c*/ 	.word	0x00002af0


	//   ....[1]....
        /*0080*/ 	.word	0x00002b30


	//   ....[2]....
        /*0084*/ 	.word	0x00002b50


	//   ....[3]....
        /*0088*/ 	.word	0x00002b70


	//   ....[4]....
        /*008c*/ 	.word	0x00002b90


	//   ....[5]....
        /*0090*/ 	.word	0x000031d0


	//   ....[6]....
        /*0094*/ 	.word	0x000031f0


	//   ....[7]....
        /*0098*/ 	.word	0x00003210


	//   ....[8]....
        /*009c*/ 	.word	0x00003230


	//   ....[9]....
        /*00a0*/ 	.word	0x00003250


	//   ....[10]....
        /*00a4*/ 	.word	0x00004160


	//   ....[11]....
        /*00a8*/ 	.word	0x00004210


	//   ....[12]....
        /*00ac*/ 	.word	0x00004280


	//   ....[13]....
        /*00b0*/ 	.word	0x000042f0


	//   ....[14]....
        /*00b4*/ 	.word	0x00004360


	//   ....[15]....
        /*00b8*/ 	.word	0x00004a00


	//   ....[16]....
        /*00bc*/ 	.word	0x00004a70


	//   ....[17]....
        /*00c0*/ 	.word	0x00004ae0


	//   ....[18]....
        /*00c4*/ 	.word	0x00004b50


	//   ....[19]....
        /*00c8*/ 	.word	0x00004bc0


	//----- nvinfo : EIATTR_VRC_CTA_INIT_COUNT
	.align		4
.L_3122:
        /*00cc*/ 	.byte	0x02, 0x4a
	.zero		1
	.zero		1


	//----- nvinfo : EIATTR_EXIT_INSTR_OFFSETS
	.align		4
        /*00d0*/ 	.byte	0x04, 0x1c
        /*00d2*/ 	.short	(.L_3124 - .L_3123)


	//   ....[0]....
.L_3123:
        /*00d4*/ 	.word	0x00000be0


	//   ....[1]....
        /*00d8*/ 	.word	0x000040f0


	//----- nvinfo : EIATTR_MAX_THREADS
	.align		4
.L_3124:
        /*00dc*/ 	.byte	0x04, 0x05
        /*00de*/ 	.short	(.L_3126 - .L_3125)
.L_3125:
        /*00e0*/ 	.word	0x00000080
        /*00e4*/ 	.word	0x00000001
        /*00e8*/ 	.word	0x00000001


	//----- nvinfo : EIATTR_CRS_STACK_SIZE
	.align		4
.L_3126:
        /*00ec*/ 	.byte	0x04, 0x1e
        /*00ee*/ 	.short	(.L_3128 - .L_3127)
.L_3127:
        /*00f0*/ 	.word	0x00000000


	//----- nvinfo : EIATTR_CBANK_PARAM_SIZE
	.align		4
.L_3128:
        /*00f4*/ 	.byte	0x03, 0x19
        /*00f6*/ 	.short	0x00e8


	//----- nvinfo : EIATTR_PARAM_CBANK
	.align		4
        /*00f8*/ 	.byte	0x04, 0x0a
        /*00fa*/ 	.short	(.L_3130 - .L_3129)
	.align		4
.L_3129:
        /*00fc*/ 	.word	index@(.nv.constant0._ZN10layer_norm13ln_fwd_kernelINS_13Kernel_traitsIf6__halffS2_fjLj1536ELj1ELj4ELj1ELj16ENS_18Kernel_traits_baseILj1536EfS2_fS2_fjLj128EEEEELb0ELb1ELb0ELb0EEEvNS_9FwdParamsE)
        /*0100*/ 	.short	0x0380
        /*0102*/ 	.short	0x00e8


	//----- nvinfo : EIATTR_SW_WAR
	.align		4
.L_3130:
        /*0104*/ 	.byte	0x04, 0x36
        /*0106*/ 	.short	(.L_3132 - .L_3131)
.L_3131:
        /*0108*/ 	.word	0x00000008
.L_3132:


//--------------------- .nv.info._ZN10layer_norm13ln_fwd_kernelINS_13Kernel_traitsIf6__halffS2_fjLj1536ELj1ELj4ELj1ELj16ENS_18Kernel_traits_baseILj1536EfS2_fS2_fjLj128EEEEELb0ELb1ELb0ELb1EEEvNS_9FwdParamsE --------------------------
	.section	.nv.info._ZN10layer_norm13ln_fwd_kernelINS_13Kernel_traitsIf6__halffS2_fjLj1536ELj1ELj4ELj1ELj16ENS_18Kernel_traits_baseILj1536EfS2_fS2_fjLj128EEEEELb0ELb1ELb0ELb1EEEvNS_9FwdParamsE,"",@"SHT_CUDA_INFO"
	.sectionflags	@""
	.align	4


	//----- nvinfo : EIATTR_CUDA_API_VERSION
	.align		4
        /*0000*/ 	.byte	0x04, 0x37
        /*0002*/ 	.short	(.L_3134 - .L_3133)
.L_3133:
        /*0004*/ 	.word	0x00000082


	//----- nvinfo : EIATTR_KPARAM_INFO
	.align		4
.L_3134:
        /*0008*/ 	.byte	0x04, 0x17
        /*000a*/ 	.short	(.L_3136 - .L_3135)
.L_3135:
        /*000c*/ 	.word	0x00000000
        /*0010*/ 	.short	0x0000
        /*0012*/ 	.short	0x0000
        /*0014*/ 	.byte	0x00, 0xf0, 0xa1, 0x03


	//----- nvinfo : EIATTR_SPARSE_MMA_MASK
	.align		4
.L_3136:
        /*0018*/ 	.byte	0x03, 0x50
        /*001a*/ 	.short	0x0000


	//----- nvinfo : EIATTR_MAXREG_COUNT
	.align		4
        /*001c*/ 	.byte	0x03, 0x1b
        /*001e*/ 	.short	0x00ff


	//----- nvinfo : EIATTR_MERCURY_ISA_VERSION
	.align		4
        /*0020*/ 	.byte	0x03, 0x5f
        /*0022*/ 	.short	0x0101


	//----- nvinfo : EIATTR_COOP_GROUP_MASK_REGIDS
	.align		4
        /*0024*/ 	.byte	0x04, 0x29
        /*0026*/ 	.short	(.L_3138 - .L_3137)


	//   ....[0]....
.L_3137:
        /*0028*/ 	.word	0xffffffff


	//   ....[1]....
        /*002c*/ 	.word	0xffffffff


	//   ....[2]....
        /*0030*/ 	.word	0xffffffff


	//   ....[3]....
        /*0034*/ 	.word	0xffffffff


	//   ....[4]....
        /*0038*/ 	.word	0xffffffff


	//   ....[5]....
        /*003c*/ 	.word	0xffffffff


	//   ....[6]....
        /*0040*/ 	.word	0xffffffff


	//   ....[7]....
        /*0044*/ 	.word	0xffffffff


	//   ....[8]....
        /*0048*/ 	.word	0xffffffff


	//   ....[9]....
        /*004c*/ 	.word	0xffffffff


	//   ....[10]....
        /*0050*/ 	.word	0x050000d9


	//   ....[11]....
        /*0054*/ 	.word	0x050000d9


	//   ....[12]....
        /*0058*/ 	.word	0x050000d9


	//   ....[13]....
        /*005c*/ 	.word	0x050000d9


	//   ....[14]....
        /*0060*/ 	.word	0x050000d9


	//   ....[15]....
        /*0064*/ 	.word	0x050000d9


	//   ....[16]....
        /*0068*/ 	.word	0x050000d9


	//   ....[17]....
        /*006c*/ 	.word	0x050000d9


	//   ....[18]....
        /*0070*/ 	.word	0x050000d9


	//   ....[19]....
        /*0074*/ 	.word	0x050000d9


	//----- nvinfo : EIATTR_COOP_GROUP_INSTR_OFFSETS
	.align		4
.L_3138:
        /*0078*/ 	.byte	0x04, 0x28
        /*007a*/ 	.short	(.L_3140 - .L_3139)


	//   ....[0]....
.L_3139:
        /*007c*/ 	.word	0x000021d0


	//   ....[1]....
        /*0080*/ 	.word	0x000021f0


	//   ....[2]....
        /*0084*/ 	.word	0x00002210


	//   ....[3]....
        /*0088*/ 	.word	0x00002240


	//   ....[4]....
        /*008c*/ 	.word	0x00002260


	//   ....[5]....
        /*0090*/ 	.word	0x00002890


	//   ....[6]....
        /*0094*/ 	.word	0x000028b0


	//   ....[7]....
        /*0098*/ 	.word	0x000028d0


	//   ....[8]....
        /*009c*/ 	.word	0x000028f0


	//   ....[9]....
        /*00a0*/ 	.word	0x00002910


	//   ....[10]....
        /*00a4*/ 	.word	0x00003600


	//   ....[11]....
        /*00a8*/ 	.word	0x000036a0


	//   ....[12]....
        /*00ac*/ 	.word	0x00003710


	//   ....[13]....
        /*00b0*/ 	.word	0x00003790


	//   ....[14]....
        /*00b4*/ 	.word	0x00003800


	//   ....[15]....
        /*00b8*/ 	.word	0x00003e80


	//   ....[16]....
        /*00bc*/ 	.word	0x00003ef0


	//   ....[17]....
        /*00c0*/ 	.word	0x00003f60


	//   ....[18]....
        /*00c4*/ 	.word	0x00003fd0


	//   ....[19]....
        /*00c8*/ 	.word	0x00004040


	//----- nvinfo : EIATTR_VRC_CTA_INIT_COUNT
	.align		4
.L_3140:
        /*00cc*/ 	.byte	0x02, 0x4a
	.zero		1
	.zero		1


	//----- nvinfo : EIATTR_EXIT_INSTR_OFFSETS
	.align		4
        /*00d0*/ 	.byte	0x04, 0x1c
        /*00d2*/ 	.short	(.L_3142 - .L_3141)


	//   ....[0]....
.L_3141:
        /*00d4*/ 	.word	0x000006d0


	//   ....[1]....
        /*00d8*/ 	.word	0x00003590


	//----- nvinfo : EIATTR_MAX_THREADS
	.align		4
.L_3142:
        /*00dc*/ 	.byte	0x04, 0x05
        /*00de*/ 	.short	(.L_3144 - .L_3143)
.L_3143:
        /*00e0*/ 	.word	0x00000080
        /*00e4*/ 	.word	0x00000001
        /*00e8*/ 	.word	0x00000001


	//----- nvinfo : EIATTR_CRS_STACK_SIZE
	.align		4
.L_3144:
        /*00ec*/ 	.byte	0x04, 0x1e
        /*00ee*/ 	.short	(.L_3146 - .L_3145)
.L_3145:
        /*00f0*/ 	.word	0x00000000


	//----- nvinfo : EIATTR_CBANK_PARAM_SIZE
	.align		4
.L_3146:
        /*00f4*/ 	.byte	0x03, 0x19
        /*00f6*/ 	.short	0x00e8


	//----- nvinfo : EIATTR_PARAM_CBANK
	.align		4
        /*00f8*/ 	.byte	0x04, 0x0a
        /*00fa*/ 	.short	(.L_3148 - .L_3147)
	.align		4
.L_3147:
        /*00fc*/ 	.word	index@(.nv.constant0._ZN10layer_norm13ln_fwd_kernelINS_13Kernel_traitsIf6__halffS2_fjLj1536ELj1ELj4ELj1ELj16ENS_18Kernel_traits_baseILj1536EfS2_fS2_fjLj128EEEEELb0ELb1ELb0ELb1EEEvNS_9FwdParamsE)
        /*0100*/ 	.short	0x0380
        /*0102*/ 	.short	0x00e8


	//----- nvinfo : EIATTR_SW_WAR
	.align		4
.L_3148:
        /*0104*/ 	.byte	0x04, 0x36
        /*0106*/ 	.short	(.L_3150 - .L_3149)
.L_3149:
        /*0108*/ 	.word	0x00000008
.L_3150:


//--------------------- .nv.info._ZN10layer_norm13ln_fwd_kernelINS_13Kernel_traitsIf6__halffS2_fjLj1536ELj1ELj4ELj1ELj16ENS_18Kernel_traits_baseILj1536EfS2_fS2_fjLj128EEEEELb0ELb1ELb1ELb0EEEvNS_9FwdParamsE --------------------------
	.section	.nv.info._ZN10layer_norm13ln_fwd_kernelINS_13Kernel_traitsIf6__halffS2_fjLj1536ELj1ELj4ELj1ELj16ENS_18Kernel_traits_baseILj1536EfS2_fS2_fjLj128EEEEELb0ELb1ELb1ELb0EEEvNS_9FwdParamsE,"",@"SHT_CUDA_INFO"
	.sectionflags	@""
	.align	4


	//----- nvinfo : EIATTR_CUDA_API_VERSION
	.align		4
        /*0000*/ 	.byte	0x04, 0x37
        /*0002*/ 	.short	(.L_3152 - .L_3151)
.L_3151:
        /*0004*/ 	.word	0x00000082


	//----- nvinfo : EIATTR_KPARAM_INFO
	.align		4
.L_3152:
        /*0008*/ 	.byte	0x04, 0x17
        /*000a*/ 	.short	(.L_3154 - .L_3153)
.L_3153:
        /*000c*/ 	.word	0x00000000
        /*0010*/ 	.short	0x0000
        /*0012*/ 	.short	0x0000
        /*0014*/ 	.byte	0x00, 0xf0, 0xa1, 0x03


	//----- nvinfo : EIATTR_SPARSE_MMA_MASK
	.align		4
.L_3154:
        /*0018*/ 	.byte	0x03, 0x50
        /*001a*/ 	.short	0x0000


	//----- nvinfo : EIATTR_MAXREG_COUNT
	.align		4
        /*001c*/ 	.byte	0x03, 0x1b
        /*001e*/ 	.short	0x00ff


	//----- nvinfo : EIATTR_MERCURY_ISA_VERSION
	.align		4
        /*0020*/ 	.byte	0x03, 0x5f
        /*0022*/ 	.short	0x0101


	//----- nvinfo : EIATTR_COOP_GROUP_MASK_REGIDS
	.align		4
        /*0024*/ 	.byte	0x04, 0x29
        /*0026*/ 	.short	(.L_3156 - .L_3155)


	//   ....[0]....
.L_3155:
        /*0028*/ 	.word	0xffffffff


	//   ....[1]....
        /*002c*/ 	.word	0xffffffff


	//   ....[2]....
        /*0030*/ 	.word	0xffffffff


	//   ....[3]....
        /*0034*/ 	.word	0xffffffff


	//   ....[4]....
        /*0038*/ 	.word	0xffffffff


	//   ....[5]....
        /*003c*/ 	.word	0xffffffff


	//   ....[6]....
        /*0040*/ 	.word	0xffffffff


	//   ....[7]....
        /*0044*/ 	.word	0xffffffff


	//   ....[8]....
        /*0048*/ 	.word	0xffffffff


	//   ....[9]....
        /*004c*/ 	.word	0xffffffff


	//   ....[10]....
        /*0050*/ 	.word	0x050000dc


	//   ....[11]....
        /*0054*/ 	.word	0x050000dc


	//   ....[12]....
        /*0058*/ 	.word	0x050000dc


	//   ....[13]....
        /*005c*/ 	.word	0x050000dc


	//   ....[14]....
        /*0060*/ 	.word	0x050000dc


	//   ....[15]....
        /*0064*/ 	.word	0x050000dc


	//   ....[16]....
        /*0068*/ 	.word	0x050000dc


	//   ....[17]....
        /*006c*/ 	.word	0x050000dc


	//   ....[18]....
        /*0070*/ 	.word	0x050000dc


	//   ....[19]....
        /*0074*/ 	.word	0x050000dc


	//----- nvinfo : EIATTR_COOP_GROUP_INSTR_OFFSETS
	.align		4
.L_3156:
        /*0078*/ 	.byte	0x04, 0x28
        /*007a*/ 	.short	(.L_3158 - .L_3157)


	//   ....[0]....
.L_3157:
        /*007c*/ 	.word	0x000037b0


	//   ....[1]....
        /*0080*/ 	.word	0x000037d0


	//   ....[2]....
        /*0084*/ 	.word	0x000037f0


	//   ....[3]....
        /*0088*/ 	.word	0x00003820


	//   ....[4]....
        /*008c*/ 	.word	0x00003840


	//   ....[5]....
        /*0090*/ 	.word	0x00003e80


	//   ....[6]....
        /*0094*/ 	.word	0x00003ea0


	//   ....[7]....
        /*0098*/ 	.word	0x00003ec0


	//   ....[8]....
        /*009c*/ 	.word	0x00003ee0


	//   ....[9]....
        /*00a0*/ 	.word	0x00003f00


	//   ....[10]....
        /*00a4*/ 	.word	0x00004e90


	//   ....[11]....
        /*00a8*/ 	.word	0x00004f30


	//   ....[12]....
        /*00ac*/ 	.word	0x00004fa0


	//   ....[13]....
        /*00b0*/ 	.word	0x00005020


	//   ....[14]....
        /*00b4*/ 	.word	0x00005090


	//   ....[15]....
        /*00b8*/ 	.word	0x00005720


	//   ....[16]....
        /*00bc*/ 	.word	0x00005790


	//   ....[17]....
        /*00c0*/ 	.word	0x00005800


	//   ....[18]....
        /*00c4*/ 	.word	0x00005870


	//   ....[19]....
        /*00c8*/ 	.word	0x000058e0


	//----- nvinfo : EIATTR_VRC_CTA_INIT_COUNT
	.align		4
.L_3158:
        /*00cc*/ 	.byte	0x02, 0x4a
	.zero		1
	.zero		1


	//----- nvinfo : EIATTR_EXIT_INSTR_OFFSETS
	.align		4
        /*00d0*/ 	.byte	0x04, 0x1c
        /*00d2*/ 	.short	(.L_3160 - .L_3159)


	//   ....[0]....
.L_3159:
        /*00d4*/ 	.word	0x00000c20


	//   ....[1]....
        /*00d8*/ 	.word	0x00004e20


	//----- nvinfo : EIATTR_MAX_THREADS
	.align		4
.L_3160:
        /*00dc*/ 	.byte	0x04, 0x05
        /*00de*/ 	.short	(.L_3162 - .L_3161)
.L_3161:
        /*00e0*/ 	.word	0x00000080
        /*00e4*/ 	.word	0x00000001
        /*00e8*/ 	.word	0x00000001


	//----- nvinfo : EIATTR_CRS_STACK_SIZE
	.align		4
.L_3162:
        /*00ec*/ 	.byte	0x04, 0x1e
        /*00ee*/ 	.short	(.L_3164 - .L_3163)
.L_3163:
        /*00f0*/ 	.word	0x00000000


	//----- nvinfo : EIATTR_CBANK_PARAM_SIZE
	.align		4
.L_3164:
        /*00f4*/ 	.byte	0x03, 0x19
        /*00f6*/ 	.short	0x00e8


	//----- nvinfo : EIATTR_PARAM_CBANK
	.align		4
        /*00f8*/ 	.byte	0x04, 0x0a
        /*00fa*/ 	.short	(.L_3166 - .L_3165)
	.align		4
.L_3165:
        /*00fc*/ 	.word	index@(.nv.constant0._ZN10layer_norm13ln_fwd_kernelINS_13Kernel_traitsIf6__halffS2_fjLj1536ELj1ELj4ELj1ELj16ENS_18Kernel_traits_baseILj1536EfS2_fS2_fjLj128EEEEELb0ELb1ELb1ELb0EEEvNS_9FwdParamsE)
        /*0100*/ 	.short	0x0380
        /*0102*/ 	.short	0x00e8


	//----- nvinfo : EIATTR_SW_WAR
	.align		4
.L_3166:
        /*0104*/ 	.byte	0x04, 0x36
        /*0106*/ 	.short	(.L_3168 - .L_3167)
.L_3167:
        /*0108*/ 	.word	0x00000008
.L_3168:


//--------------------- .nv.info._ZN10layer_norm13ln_fwd_kernelINS_13Kernel_traitsIf6__halffS2_fjLj1536ELj1ELj4ELj1ELj16ENS_18Kernel_traits_baseILj1536EfS2_fS2_fjLj128EEEEELb0ELb1ELb1ELb1EEEvNS_9FwdParamsE --------------------------
	.section	.nv.info._ZN10layer_norm13ln_fwd_kernelINS_13Kernel_traitsIf6__halffS2_fjLj1536ELj1ELj4ELj1ELj16ENS_18Kernel_traits_baseILj1536EfS2_fS2_fjLj128EEEEELb0ELb1ELb1ELb1EEEvNS_9FwdParamsE,"",@"SHT_CUDA_INFO"
	.sectionflags	@""
	.align	4


	//----- nvinfo : EIATTR_CUDA_API_VERSION
	.align		4
        /*0000*/ 	.byte	0x04, 0x37
        /*0002*/ 	.short	(.L_3170 - .L_3169)
.L_3169:
        /*0004*/ 	.word	0x00000082


	//----- nvinfo : EIATTR_KPARAM_INFO
	.align		4
.L_3170:
        /*0008*/ 	.byte	0x04, 0x17
        /*000a*/ 	.short	(.L_3172 - .L_3171)
.L_3171:
        /*000c*/ 	.word	0x00000000
        /*0010*/ 	.short	0x0000
        /*0012*/ 	.short	0x0000
        /*0014*/ 	.byte	0x00, 0xf0, 0xa1, 0x03


	//----- nvinfo : EIATTR_SPARSE_MMA_MASK
	.align		4
.L_3172:
        /*0018*/ 	.byte	0x03, 0x50
        /*001a*/ 	.short	0x0000


	//----- nvinfo : EIATTR_MAXREG_COUNT
	.align		4
        /*001c*/ 	.byte	0x03, 0x1b
        /*001e*/ 	.short	0x00ff


	//----- nvinfo : EIATTR_MERCURY_ISA_VERSION
	.align		4
        /*0020*/ 	.byte	0x03, 0x5f
        /*0022*/ 	.short	0x0101


	//----- nvinfo : EIATTR_COOP_GROUP_MASK_REGIDS
	.align		4
        /*0024*/ 	.byte	0x04, 0x29
        /*0026*/ 	.short	(.L_3174 - .L_3173)


	//   ....[0]....
.L_3173:
        /*0028*/ 	.word	0xffffffff


	//   ....[1]....
        /*002c*/ 	.word	0xffffffff


	//   ....[2]....
        /*0030*/ 	.word	0xffffffff


	//   ....[3]....
        /*0034*/ 	.word	0xffffffff


	//   ....[4]....
        /*0038*/ 	.word	0xffffffff


	//   ....[5]....
        /*003c*/ 	.word	0xffffffff


	//   ....[6]....
        /*0040*/ 	.word	0xffffffff


	//   ....[7]....
        /*0044*/ 	.word	0xffffffff


	//   ....[8]....
        /*0048*/ 	.word	0xffffffff


	//   ....[9]....
        /*004c*/ 	.word	0xffffffff


	//   ....[10]....
        /*0050*/ 	.word	0x050000da


	//   ....[11]....
        /*0054*/ 	.word	0x050000da


	//   ....[12]....
        /*0058*/ 	.word	0x050000da


	//   ....[13]....
        /*005c*/ 	.word	0x050000da


	//   ....[14]....
        /*0060*/ 	.word	0x050000da


	//   ....[15]....
        /*0064*/ 	.word	0x050000da


	//   ....[16]....
        /*0068*/ 	.word	0x050000da


	//   ....[17]....
        /*006c*/ 	.word	0x050000da


	//   ....[18]....
        /*0070*/ 	.word	0x050000da


	//   ....[19]....
        /*0074*/ 	.word	0x050000da


	//----- nvinfo : EIATTR_COOP_GROUP_INSTR_OFFSETS
	.align		4
.L_3174:
        /*0078*/ 	.byte	0x04, 0x28
        /*007a*/ 	.short	(.L_3176 - .L_3175)


	//   ....[0]....
.L_3175:
        /*007c*/ 	.word	0x00002ee0


	//   ....[1]....
        /*0080*/ 	.word	0x00002f10


	//   ....[2]....
        /*0084*/ 	.word	0x00002f30


	//   ....[3]....
        /*0088*/ 	.word	0x00002f50


	//   ....[4]....
        /*008c*/ 	.word	0x00002f70


	//   ....[5]....
        /*0090*/ 	.word	0x000035a0


	//   ....[6]....
        /*0094*/ 	.word	0x000035c0


	//   ....[7]....
        /*0098*/ 	.word	0x000035e0


	//   ....[8]....
        /*009c*/ 	.word	0x00003600


	//   ....[9]....
        /*00a0*/ 	.word	0x00003620


	//   ....[10]....
        /*00a4*/ 	.word	0x00004400


	//   ....[11]....
        /*00a8*/ 	.word	0x000044b0


	//   ....[12]....
        /*00ac*/ 	.word	0x00004520


	//   ....[13]....
        /*00b0*/ 	.word	0x00004590


	//   ....[14]....
        /*00b4*/ 	.word	0x00004600


	//   ....[15]....
        /*00b8*/ 	.word	0x00004c70


	//   ....[16]....
        /*00bc*/ 	.word	0x00004ce0


	//   ....[17]....
        /*00c0*/ 	.word	0x00004d50


	//   ....[18]....
        /*00c4*/ 	.word	0x00004dc0


	//   ....[19]....
        /*00c8*/ 	.word	0x00004e30


	//----- nvinfo : EIATTR_VRC_CTA_INIT_COUNT
	.align		4
.L_3176:
        /*00cc*/ 	.byte	0x02, 0x4a
	.zero		1
	.zero		1


	//----- nvinfo : EIATTR_EXIT_INSTR_OFFSETS
	.align		4
        /*00d0*/ 	.byte	0x04, 0x1c
        /*00d2*/ 	.short	(.L_3178 - .L_3177)


	//   ....[0]....
.L_3177:
        /*00d4*/ 	.word	0x00000710


	//   ....[1]....
        /*00d8*/ 	.word	0x00004390


	//----- nvinfo : EIATTR_MAX_THREADS
	.align		4
.L_3178:
        /*00dc*/ 	.byte	0x04, 0x05
        /*00de*/ 	.short	(.L_3180 - .L_3179)
.L_3179:
        /*00e0*/ 	.word	0x00000080
        /*00e4*/ 	.word	0x00000001
        /*00e8*/ 	.word	0x00000001


	//----- nvinfo : EIATTR_CRS_STACK_SIZE
	.align		4
.L_3180:
        /*00ec*/ 	.byte	0x04, 0x1e
        /*00ee*/ 	.short	(.L_3182 - .L_3181)
.L_3181:
        /*00f0*/ 	.word	0x00000000


	//----- nvinfo : EIATTR_CBANK_PARAM_SIZE
	.align		4
.L_3182:
        /*00f4*/ 	.byte	0x03, 0x19
        /*00f6*/ 	.short	0x00e8


	//----- nvinfo : EIATTR_PARAM_CBANK
	.align		4
        /*00f8*/ 	.byte	0x04, 0x0a
        /*00fa*/ 	.short	(.L_3184 - .L_3183)
	.align		4
.L_3183:
        /*00fc*/ 	.word	index@(.nv.constant0._ZN10layer_norm13ln_fwd_kernelINS_13Kernel_traitsIf6__halffS2_fjLj1536ELj1ELj4ELj1ELj16ENS_18Kernel_traits_baseILj1536EfS2_fS2_fjLj128EEEEELb0ELb1ELb1ELb1EEEvNS_9FwdParamsE)
        /*0100*/ 	.short	0x0380
        /*0102*/ 	.short	0x00e8


	//----- nvinfo : EIATTR_SW_WAR
	.align		4
.L_3184:
        /*0104*/ 	.byte	0x04, 0x36
        /*0106*/ 	.short	(.L_3186 - .L_3185)
.L_3185:
        /*0108*/ 	.word	0x00000008
.L_3186:


//--------------------- .nv.info._ZN10layer_norm13ln_fwd_kernelINS_13Kernel_traitsIf6__halffS2_fjLj1536ELj1ELj4ELj1ELj16ENS_18Kernel_traits_baseILj1536EfS2_fS2_fjLj128EEEEELb1ELb0ELb0ELb0EEEvNS_9FwdParamsE --------------------------
	.section	.nv.info._ZN10layer_norm13ln_fwd_kernelINS_13Kernel_traitsIf6__halffS2_fjLj1536ELj1ELj4ELj1ELj16ENS_18Kernel_traits_baseILj1536EfS2_fS2_fjLj128EEEEELb1ELb0ELb0ELb0EEEvNS_9FwdParamsE,"",@"SHT_CUDA_INFO"
	.sectionflags	@""
	.align	4


	//----- nvinfo : EIATTR_CUDA_API_VERSION
	.align		4
        /*0000*/ 	.byte	0x04, 0x37
        /*0002*/ 	.short	(.L_3188 - .L_3187)
.L_3187:
        /*0004*/ 	.word	0x00000082


	//----- nvinfo : EIATTR_KPARAM_INFO
	.align		4
.L_3188:
        /*0008*/ 	.byte	0x04, 0x17
        /*000a*/ 	.short	(.L_3190 - .L_3189)
.L_3189:
        /*000c*/ 	.word	0x00000000
        /*0010*/ 	.short	0x0000
        /*0012*/ 	.short	0x0000
        /*0014*/ 	.byte	0x00, 0xf0, 0xa1, 0x03


	//----- nvinfo : EIATTR_SPARSE_MMA_MASK
	.align		4
.L_3190:
        /*0018*/ 	.byte	0x03, 0x50
        /*001a*/ 	.short	0x0000


	//----- nvinfo : EIATTR_MAXREG_COUNT
	.align		4
        /*001c*/ 	.byte	0x03, 0x1b
        /*001e*/ 	.short	0x00ff


	//----- nvinfo : EIATTR_MERCURY_ISA_VERSION
	.align		4
        /*0020*/ 	.byte	0x03, 0x5f
        /*0022*/ 	.short	0x0101


	//----- nvinfo : EIATTR_COOP_GROUP_MASK_REGIDS
	.align		4
        /*0024*/ 	.byte	0x04, 0x29
        /*0026*/ 	.short	(.L_3192 - .L_3191)


	//   ....[0]....
.L_3191:
        /*0028*/ 	.word	0xffffffff


	//   ....[1]....
        /*002c*/ 	.word	0xffffffff


	//   ....[2]....
        /*0030*/ 	.word	0xffffffff


	//   ....[3]....
        /*0034*/ 	.word	0xffffffff


	//   ....[4]....
        /*0038*/ 	.word	0xffffffff


	//   ....[5]....
        /*003c*/ 	.word	0xffffffff


	//   ....[6]....
        /*0040*/ 	.word	0xffffffff


	//   ....[7]....
        /*0044*/ 	.word	0xffffffff


	//   ....[8]....
        /*0048*/ 	.word	0xffffffff


	//   ....[9]....
        /*004c*/ 	.word	0xffffffff


	//   ....[10]....
        /*0050*/ 	.word	0x050000a6


	//   ....[11]....
        /*0054*/ 	.word	0x050000a6


	//   ....[12]....
        /*0058*/ 	.word	0x050000a6


	//   ....[13]....
        /*005c*/ 	.word	0x050000a6


	//   ....[14]....
        /*0060*/ 	.word	0x050000a6


	//   ....[15]....
        /*0064*/ 	.word	0x050000a6


	//   ....[16]....
        /*0068*/ 	.word	0x050000a6


	//   ....[17]....
        /*006c*/ 	.word	0x050000a6


	//   ....[18]....
        /*0070*/ 	.word	0x050000a6


	//   ....[19]....
        /*0074*/ 	.word	0x050000a6


	//----- nvinfo : EIATTR_COOP_GROUP_INSTR_OFFSETS
	.align		4
.L_3192:
        /*0078*/ 	.byte	0x04, 0x28
        /*007a*/ 	.short	(.L_3194 - .L_3193)


	//   ....[0]....
.L_3193:
        /*007c*/ 	.word	0x00026ab0


	//   ....[1]....
        /*0080*/ 	.word	0x00026ae0


	//   ....[2]....
        /*0084*/ 	.word	0x00026b00


	//   ....[3]....
        /*0088*/ 	.word	0x00026b20


	//   ....[4]....
        /*008c*/ 	.word	0x00026b50


	//   ....[5]....
        /*0090*/ 	.word	0x00027190


	//   ....[6]....
        /*0094*/ 	.word	0x000271b0


	//   ....[7]....
        /*0098*/ 	.word	0x000271d0


	//   ....[8]....
        /*009c*/ 	.word	0x000271f0


	//   ....[9]....
        /*00a0*/ 	.word	0x00027210


	//   ....[10]....
        /*00a4*/ 	.word	0x00028120


	//   ....[11]....
        /*00a8*/ 	.word	0x000281c0


	//   ....[12]....
        /*00ac*/ 	.word	0x00028230


	//   ....[13]....
        /*00b0*/ 	.word	0x000282a0


	//   ....[14]....
        /*00b4*/ 	.word	0x00028320


	//   ....[15]....
        /*00b8*/ 	.word	0x000289c0


	//   ....[16]....
        /*00bc*/ 	.word	0x00028a30


	//   ....[17]....
        /*00c0*/ 	.word	0x00028aa0


	//   ....[18]....
        /*00c4*/ 	.word	0x00028b10


	//   ....[19]....
        /*00c8*/ 	.word	0x00028b80


	//----- nvinfo : EIATTR_VRC_CTA_INIT_COUNT
	.align		4
.L_3194:
        /*00cc*/ 	.byte	0x02, 0x4a
	.zero		1
	.zero		1


	//----- nvinfo : EIATTR_EXIT_INSTR_OFFSETS
	.align		4
        /*00d0*/ 	.byte	0x04, 0x1c
        /*00d2*/ 	.short	(.L_3196 - .L_3195)


	//   ....[0]....
.L_3195:
        /*00d4*/ 	.word	0x00000b10


	//   ....[1]....
        /*00d8*/ 	.word	0x000280b0


	//----- nvinfo : EIATTR_INDIRECT_BRANCH_TARGETS
	.align		4
.L_3196:
        /*00dc*/ 	.byte	0x04, 0x34
        /*00de*/ 	.short	(.L_3198 - .L_3197)


	//   ....[0]....
.L_3197:
        /*00e0*/ 	.word	.L_x_54280@srel
        /*00e4*/ 	.short	0x0
        /*00e6*/ 	.short	0x0
        /*00e8*/ 	.word	0x3
        /*00ec*/ 	.word	.L_x_54281@srel
        /*00f0*/ 	.word	.L_x_54282@srel
        /*00f4*/ 	.word	.L_x_54283@srel


	//----- nvinfo : EIATTR_MAX_THREADS
	.align		4
.L_3198:
        /*00f8*/ 	.byte	0x04, 0x05
        /*00fa*/ 	.short	(.L_3200 - .L_3199)
.L_3199:
        /*00fc*/ 	.word	0x00000080
        /*0100*/ 	.word	0x00000001
        /*0104*/ 	.word	0x00000001


	//----- nvinfo : EIATTR_CRS_STACK_SIZE
	.align		4
.L_3200:
        /*0108*/ 	.byte	0x04, 0x1e
        /*010a*/ 	.short	(.L_3202 - .L_3201)
.L_3201:
        /*010c*/ 	.word	0x00000000


	//----- nvinfo : EIATTR_CBANK_PARAM_SIZE
	.align		4
.L_3202:
        /*0110*/ 	.byte	0x03, 0x19
        /*0112*/ 	.short	0x00e8


	//----- nvinfo : EIATTR_PARAM_CBANK
	.align		4
        /*0114*/ 	.byte	0x04, 0x0a
        /*0116*/ 	.short	(.L_3204 - .L_3203)
	.align		4
.L_3203:
        /*0118*/ 	.word	index@(.nv.constant0._ZN10layer_norm13ln_fwd_kernelINS_13Kernel_traitsIf6__halffS2_fjLj1536ELj1ELj4ELj1ELj16ENS_18Kernel_traits_baseILj1536EfS2_fS2_fjLj128EEEEELb1ELb0ELb0ELb0EEEvNS_9FwdParamsE)
        /*011c*/ 	.short	0x0380
        /*011e*/ 	.short	0x00e8


	//----- nvinfo : EIATTR_SW_WAR
	.align		4
.L_3204:
        /*0120*/ 	.byte	0x04, 0x36
        /*0122*/ 	.short	(.L_3206 - .L_3205)
.L_3205:
        /*0124*/ 	.word	0x00000008
.L_3206:


//--------------------- .nv.info._ZN10layer_norm13ln_fwd_kernelINS_13Kernel_traitsIf6__halffS2_fjLj1536ELj1ELj4ELj1ELj16ENS_18Kernel_traits_baseILj1536EfS2_fS2_fjLj128EEEEELb1ELb0ELb0ELb1EEEvNS_9FwdParamsE --------------------------
	.section	.nv.info._ZN10layer_norm13ln_fwd_kernelINS_13Kernel_traitsIf6__halffS2_fjLj1536ELj1ELj4ELj1ELj16ENS_18Kernel_traits_baseILj1536EfS2_fS2_fjLj128EEEEELb1ELb0ELb0ELb1EEEvNS_9FwdParamsE,"",@"SHT_CUDA_INFO"
	.sectionflags	@""
	.align	4


	//----- nvinfo : EIATTR_CUDA_API_VERSION
	.align		4
        /*0000*/ 	.byte	0x04, 0x37
        /*0002*/ 	.short	(.L_3208 - .L_3207)
.L_3207:
        /*0004*/ 	.word	0x00000082


	//----- nvinfo : EIATTR_KPARAM_INFO
	.align		4
.L_3208:
        /*0008*/ 	.byte	0x04, 0x17
        /*000a*/ 	.short	(.L_3210 - .L_3209)
.L_3209:
        /*000c*/ 	.word	0x00000000
        /*0010*/ 	.short	0x0000
        /*0012*/ 	.short	0x0000
        /*0014*/ 	.byte	0x00, 0xf0, 0xa1, 0x03


	//----- nvinfo : EIATTR_SPARSE_MMA_MASK
	.align		4
.L_3210:
        /*0018*/ 	.byte	0x03, 0x50
        /*001a*/ 	.short	0x0000


	//----- nvinfo : EIATTR_MAXREG_COUNT
	.align		4
        /*001c*/ 	.byte	0x03, 0x1b
        /*001e*/ 	.short	0x00ff


	//----- nvinfo : EIATTR_MERCURY_ISA_VERSION
	.align		4
        /*0020*/ 	.byte	0x03, 0x5f
        /*0022*/ 	.short	0x0101


	//----- nvinfo : EIATTR_COOP_GROUP_MASK_REGIDS
	.align		4
        /*0024*/ 	.byte	0x04, 0x29
        /*0026*/ 	.short	(.L_3212 - .L_3211)


	//   ....[0]....
.L_3211:
        /*0028*/ 	.word	0xffffffff


	//   ....[1]....
        /*002c*/ 	.word	0xffffffff


	//   ....[2]....
        /*0030*/ 	.word	0xffffffff


	//   ....[3]....
        /*0034*/ 	.word	0xffffffff


	//   ....[4]....
        /*0038*/ 	.word	0xffffffff


	//   ....[5]....
        /*003c*/ 	.word	0xffffffff


	//   ....[6]....
        /*0040*/ 	.word	0xffffffff


	//   ....[7]....
        /*0044*/ 	.word	0xffffffff


	//   ....[8]....
        /*0048*/ 	.word	0xffffffff


	//   ....[9]....
        /*004c*/ 	.word	0xffffffff


	//   ....[10]....
        /*0050*/ 	.word	0x050000a4


	//   ....[11]....
        /*0054*/ 	.word	0x050000a4


	//   ....[12]....
        /*0058*/ 	.word	0x050000a4


	//   ....[13]....
        /*005c*/ 	.word	0x050000a4


	//   ....[14]....
        /*0060*/ 	.word	0x050000a4


	//   ....[15]....
        /*0064*/ 	.word	0x050000a4


	//   ....[16]....
        /*0068*/ 	.word	0x050000a4


	//   ....[17]....
        /*006c*/ 	.word	0x050000a4


	//   ....[18]....
        /*0070*/ 	.word	0x050000a4


	//   ....[19]....
        /*0074*/ 	.word	0x050000a4


	//----- nvinfo : EIATTR_COOP_GROUP_INSTR_OFFSETS
	.align		4
.L_3212:
        /*0078*/ 	.byte	0x04, 0x28
        /*007a*/ 	.short	(.L_3214 - .L_3213)


	//   ....[0]....
.L_3213:
        /*007c*/ 	.word	0x0001fbf0


	//   ....[1]....
        /*0080*/ 	.word	0x0001fc10


	//   ....[2]....
        /*0084*/ 	.word	0x0001fc30


	//   ....[3]....
        /*0088*/ 	.word	0x0001fc50


	//   ....[4]....
        /*008c*/ 	.word	0x0001fc80


	//   ....[5]....
        /*0090*/ 	.word	0x000202b0


	//   ....[6]....
        /*0094*/ 	.word	0x000202d0


	//   ....[7]....
        /*0098*/ 	.word	0x000202f0


	//   ....[8]....
        /*009c*/ 	.word	0x00020310


	//   ....[9]....
        /*00a0*/ 	.word	0x00020330


	//   ....[10]....
        /*00a4*/ 	.word	0x00021020


	//   ....[11]....
        /*00a8*/ 	.word	0x000210c0


	//   ....[12]....
        /*00ac*/ 	.word	0x00021130


	//   ....[13]....
        /*00b0*/ 	.word	0x000211a0


	//   ....[14]....
        /*00b4*/ 	.word	0x00021220


	//   ....[15]....
        /*00b8*/ 	.word	0x000218a0


	//   ....[16]....
        /*00bc*/ 	.word	0x00021910


	//   ....[17]....
        /*00c0*/ 	.word	0x00021980


	//   ....[18]....
        /*00c4*/ 	.word	0x000219f0


	//   ....[19]....
        /*00c8*/ 	.word	0x00021a60


	//----- nvinfo : EIATTR_VRC_CTA_INIT_COUNT
	.align		4
.L_3214:
        /*00cc*/ 	.byte	0x02, 0x4a
	.zero		1
	.zero		1


	//----- nvinfo : EIATTR_EXIT_INSTR_OFFSETS
	.align		4
        /*00d0*/ 	.byte	0x04, 0x1c
        /*00d2*/ 	.short	(.L_3216 - .L_3215)


	//   ....[0]....
.L_3215:
        /*00d4*/ 	.word	0x00000750


	//   ....[1]....
        /*00d8*/ 	.word	0x00020fb0


	//----- nvinfo : EIATTR_INDIRECT_BRANCH_TARGETS
	.align		4
.L_3216:
        /*00dc*/ 	.byte	0x04, 0x34
        /*00de*/ 	.short	(.L_3218 - .L_3217)


	//   ....[0]....
.L_3217:
        /*00e0*/ 	.word	.L_x_54284@srel
        /*00e4*/ 	.short	0x0
        /*00e6*/ 	.short	0x0
        /*00e8*/ 	.word	0x3
        /*00ec*/ 	.word	.L_x_54285@srel
        /*00f0*/ 	.word	.L_x_54286@srel
        /*00f4*/ 	.word	.L_x_54287@srel


	//----- nvinfo : EIATTR_MAX_THREADS
	.align		4
.L_3218:
        /*00f8*/ 	.byte	0x04, 0x05
        /*00fa*/ 	.short	(.L_3220 - .L_3219)
.L_3219:
        /*00fc*/ 	.word	0x00000080
        /*0100*/ 	.word	0x00000001
        /*0104*/ 	.word	0x00000001


	//----- nvinfo : EIATTR_CRS_STACK_SIZE
	.align		4
.L_3220:
        /*0108*/ 	.byte	0x04, 0x1e
        /*010a*/ 	.short	(.L_3222 - .L_3221)
.L_3221:
        /*010c*/ 	.word	0x00000000


	//----- nvinfo : EIATTR_CBANK_PARAM_SIZE
	.align		4
.L_3222:
        /*0110*/ 	.byte	0x03, 0x19
        /*0112*/ 	.short	0x00e8


	//----- nvinfo : EIATTR_PARAM_CBANK
	.align		4
        /*0114*/ 	.byte	0x04, 0x0a
        /*0116*/ 	.short	(.L_3224 - .L_3223)
	.align		4
.L_3223:
        /*0118*/ 	.word	index@(.nv.constant0._ZN10layer_norm13ln_fwd_kernelINS_13Kernel_traitsIf6__halffS2_fjLj1536ELj1ELj4ELj1ELj16ENS_18Kernel_traits_baseILj1536EfS2_fS2_fjLj128EEEEELb1ELb0ELb0ELb1EEEvNS_9FwdParamsE)
        /*011c*/ 	.short	0x0380
        /*011e*/ 	.short	0x00e8


	//----- nvinfo : EIATTR_SW_WAR
	.align		4
.L_3224:
        /*0120*/ 	.byte	0x04, 0x36
        /*0122*/ 	.short	(.L_3226 - .L_3225)
.L_3225:
        /*0124*/ 	.word	0x00000008
.L_3226:


//--------------------- .nv.info._ZN10layer_norm13ln_fwd_kernelINS_13Kernel_traitsIf6__halffS2_fjLj1536ELj1ELj4ELj1ELj16ENS_18Kernel_traits_baseILj1536EfS2_fS2_fjLj128EEEEELb1ELb0ELb1ELb0EEEvNS_9FwdParamsE --------------------------
	.section	.nv.info._ZN10layer_norm13ln_fwd_kernelINS_13Kernel_traitsIf6__halffS2_fjLj1536ELj1ELj4ELj1ELj16ENS_18Kernel_traits_baseILj1536EfS2_fS2_fjLj128EEEEELb1ELb0ELb1ELb0EEEvNS_9FwdParamsE,"",@"SHT_CUDA_INFO"
	.sectionflags	@""
	.align	4


	//----- nvinfo : EIATTR_CUDA_API_VERSION
	.align		4
        /*0000*/ 	.byte	0x04, 0x37
        /*0002*/ 	.short	(.L_3228 - .L_3227)
.L_3227:
        /*0004*/ 	.word	0x00000082


	//----- nvinfo : EIATTR_KPARAM_INFO
	.align		4
.L_3228:
        /*0008*/ 	.byte	0x04, 0x17
        /*000a*/ 	.short	(.L_3230 - .L_3229)
.L_3229:
        /*000c*/ 	.word	0x00000000
        /*0010*/ 	.short	0x0000
        /*0012*/ 	.short	0x0000
        /*0014*/ 	.byte	0x00, 0xf0, 0xa1, 0x03


	//----- nvinfo : EIATTR_SPARSE_MMA_MASK
	.align		4
.L_3230:
        /*0018*/ 	.byte	0x03, 0x50
        /*001a*/ 	.short	0x0000


	//----- nvinfo : EIATTR_MAXREG_COUNT
	.align		4
        /*001c*/ 	.byte	0x03, 0x1b
        /*001e*/ 	.short	0x00ff


	//----- nvinfo : EIATTR_MERCURY_ISA_VERSION
	.align		4
        /*0020*/ 	.byte	0x03, 0x5f
        /*0022*/ 	.short	0x0101


	//----- nvinfo : EIATTR_COOP_GROUP_MASK_REGIDS
	.align		4
        /*0024*/ 	.byte	0x04, 0x29
        /*0026*/ 	.short	(.L_3232 - .L_3231)


	//   ....[0]....
.L_3231:
        /*0028*/ 	.word	0xffffffff


	//   ....[1]....
        /*002c*/ 	.word	0xffffffff


	//   ....[2]....
        /*0030*/ 	.word	0xffffffff


	//   ....[3]....
        /*0034*/ 	.word	0xffffffff


	//   ....[4]....
        /*0038*/ 	.word	0xffffffff


	//   ....[5]....
        /*003c*/ 	.word	0xffffffff


	//   ....[6]....
        /*0040*/ 	.word	0xffffffff


	//   ....[7]....
        /*0044*/ 	.word	0xffffffff


	//   ....[8]....
        /*0048*/ 	.word	0xffffffff


	//   ....[9]....
        /*004c*/ 	.word	0xffffffff


	//   ....[10]....
        /*0050*/ 	.word	0x050000bc


	//   ....[11]....
        /*0054*/ 	.word	0x050000bc


	//   ....[12]....
        /*0058*/ 	.word	0x050000bc


	//   ....[13]....
        /*005c*/ 	.word	0x050000bc


	//   ....[14]....
        /*0060*/ 	.word	0x050000bc


	//   ....[15]....
        /*0064*/ 	.word	0x050000bc


	//   ....[16]....
        /*0068*/ 	.word	0x050000bc


	//   ....[17]....
        /*006c*/ 	.word	0x050000bc


	//   ....[18]....
        /*0070*/ 	.word	0x050000bc


	//   ....[19]....
        /*0074*/ 	.word	0x050000bc


	//----- nvinfo : EIATTR_COOP_GROUP_INSTR_OFFSETS
	.align		4
.L_3232:
        /*0078*/ 	.byte	0x04, 0x28
        /*007a*/ 	.short	(.L_3234 - .L_3233)


	//   ....[0]....
.L_3233:
        /*007c*/ 	.word	0x000297d0


	//   ....[1]....
        /*0080*/ 	.word	0x000297f0


	//   ....[2]....
        /*0084*/ 	.word	0x00029820


	//   ....[3]....
        /*0088*/ 	.word	0x00029840


	//   ....[4]....
        /*008c*/ 	.word	0x00029860


	//   ....[5]....
        /*0090*/ 	.word	0x00029ea0


	//   ....[6]....
        /*0094*/ 	.word	0x00029ec0


	//   ....[7]....
        /*0098*/ 	.word	0x00029ee0


	//   ....[8]....
        /*009c*/ 	.word	0x00029f00


	//   ....[9]....
        /*00a0*/ 	.word	0x00029f20


	//   ....[10]....
        /*00a4*/ 	.word	0x0002aeb0


	//   ....[11]....
        /*00a8*/ 	.word	0x0002af50


	//   ....[12]....
        /*00ac*/ 	.word	0x0002afd0


	//   ....[13]....
        /*00b0*/ 	.word	0x0002b040


	//   ....[14]....
        /*00b4*/ 	.word	0x0002b0b0


	//   ....[15]....
        /*00b8*/ 	.word	0x0002b730


	//   ....[16]....
        /*00bc*/ 	.word	0x0002b7a0


	//   ....[17]....
        /*00c0*/ 	.word	0x0002b810


	//   ....[18]....
        /*00c4*/ 	.word	0x0002b880


	//   ....[19]....
        /*00c8*/ 	.word	0x0002b8f0


	//----- nvinfo : EIATTR_VRC_CTA_INIT_COUNT
	.align		4
.L_3234:
        /*00cc*/ 	.byte	0x02, 0x4a
	.zero		1
	.zero		1


	//----- nvinfo : EIATTR_EXIT_INSTR_OFFSETS
	.align		4
        /*00d0*/ 	.byte	0x04, 0x1c
        /*00d2*/ 	.short	(.L_3236 - .L_3235)


	//   ....[0]....
.L_3235:
        /*00d4*/ 	.word	0x00000b20


	//   ....[1]....
        /*00d8*/ 	.word	0x0002ae40


	//----- nvinfo : EIATTR_MAX_THREADS
	.align		4
.L_3236:
        /*00dc*/ 	.byte	0x04, 0x05
        /*00de*/ 	.short	(.L_3238 - .L_3237)
.L_3237:
        /*00e0*/ 	.word	0x00000080
        /*00e4*/ 	.word	0x00000001
        /*00e8*/ 	.word	0x00000001


	//----- nvinfo : EIATTR_CRS_STACK_SIZE
	.align		4
.L_3238:
        /*00ec*/ 	.byte	0x04, 0x1e
        /*00ee*/ 	.short	(.L_3240 - .L_3239)
.L_3239:
        /*00f0*/ 	.word	0x00000000


	//----- nvinfo : EIATTR_CBANK_PARAM_SIZE
	.align		4
.L_3240:
        /*00f4*/ 	.byte	0x03, 0x19
        /*00f6*/ 	.short	0x00e8


	//----- nvinfo : EIATTR_PARAM_CBANK
	.align		4
        /*00f8*/ 	.byte	0x04, 0x0a
        /*00fa*/ 	.short	(.L_3242 - .L_3241)
	.align		4
.L_3241:
        /*00fc*/ 	.word	index@(.nv.constant0._ZN10layer_norm13ln_fwd_kernelINS_13Kernel_traitsIf6__halffS2_fjLj1536ELj1ELj4ELj1ELj16ENS_18Kernel_traits_baseILj1536EfS2_fS2_fjLj128EEEEELb1ELb0ELb1ELb0EEEvNS_9FwdParamsE)
        /*0100*/ 	.short	0x0380
        /*0102*/ 	.short	0x00e8


	//----- nvinfo : EIATTR_SW_WAR
	.align		4
.L_3242:
        /*0104*/ 	.byte	0x04, 0x36
        /*0106*/ 	.short	(.L_3244 - .L_3243)
.L_3243:
        /*0108*/ 	.word	0x00000008
.L_3244:


//--------------------- .nv.info._ZN10layer_norm13ln_fwd_kernelINS_13Kernel_traitsIf6__halffS2_fjLj1536ELj1ELj4ELj1ELj16ENS_18Kernel_traits_baseILj1536EfS2_fS2_fjLj128EEEEELb1ELb0ELb1ELb1EEEvNS_9FwdParamsE --------------------------
	.section	.nv.info._ZN10layer_norm13ln_fwd_kernelINS_13Kernel_traitsIf6__halffS2_fjLj1536ELj1ELj4ELj1ELj16ENS_18Kernel_traits_baseILj1536EfS2_fS2_fjLj128EEEEELb1ELb0ELb1ELb1EEEvNS_9FwdParamsE,"",@"SHT_CUDA_INFO"
	.sectionflags	@""
	.align	4


	//----- nvinfo : EIATTR_CUDA_API_VERSION
	.align		4
        /*0000*/ 	.byte	0x04, 0x37
        /*0002*/ 	.short	(.L_3246 - .L_3245)
.L_3245:
        /*0004*/ 	.word	0x00000082


	//----- nvinfo : EIATTR_KPARAM_INFO
	.align		4
.L_3246:
        /*0008*/ 	.byte	0x04, 0x17
        /*000a*/ 	.short	(.L_3248 - .L_3247)
.L_3247:
        /*000c*/ 	.word	0x00000000
        /*0010*/ 	.short	0x0000
        /*0012*/ 	.short	0x0000
        /*0014*/ 	.byte	0x00, 0xf0, 0xa1, 0x03


	//----- nvinfo : EIATTR_SPARSE_MMA_MASK
	.align		4
.L_3248:
        /*0018*/ 	.byte	0x03, 0x50
        /*001a*/ 	.short	0x0000


	//----- nvinfo : EIATTR_MAXREG_COUNT
	.align		4
        /*001c*/ 	.byte	0x03, 0x1b
        /*001e*/ 	.short	0x00ff


	//----- nvinfo : EIATTR_MERCURY_ISA_VERSION
	.align		4
        /*0020*/ 	.byte	0x03, 0x5f
        /*0022*/ 	.short	0x0101


	//----- nvinfo : EIATTR_COOP_GROUP_MASK_REGIDS
	.align		4
        /*0024*/ 	.byte	0x04, 0x29
        /*0026*/ 	.short	(.L_3250 - .L_3249)


	//   ....[0]....
.L_3249:
        /*0028*/ 	.word	0xffffffff


	//   ....[1]....
        /*002c*/ 	.word	0xffffffff


	//   ....[2]....
        /*0030*/ 	.word	0xffffffff


	//   ....[3]....
        /*0034*/ 	.word	0xffffffff


	//   ....[4]....
        /*0038*/ 	.word	0xffffffff


	//   ....[5]....
        /*003c*/ 	.word	0xffffffff


	//   ....[6]....
        /*0040*/ 	.word	0xffffffff


	//   ....[7]....
        /*0044*/ 	.word	0xffffffff


	//   ....[8]....
        /*0048*/ 	.word	0xffffffff


	//   ....[9]....
        /*004c*/ 	.word	0xffffffff


	//   ....[10]....
        /*0050*/ 	.word	0x050000b2


	//   ....[11]....
        /*0054*/ 	.word	0x050000b2


	//   ....[12]....
        /*0058*/ 	.word	0x050000b2


	//   ....[13]....
        /*005c*/ 	.word	0x050000b2


	//   ....[14]....
        /*0060*/ 	.word	0x050000b2


	//   ....[15]....
        /*0064*/ 	.word	0x050000b2


	//   ....[16]....
        /*0068*/ 	.word	0x050000b2


	//   ....[17]....
        /*006c*/ 	.word	0x050000b2


	//   ....[18]....
        /*0070*/ 	.word	0x050000b2


	//   ....[19]....
        /*0074*/ 	.word	0x050000b2


	//----- nvinfo : EIATTR_COOP_GROUP_INSTR_OFFSETS
	.align		4
.L_3250:
        /*0078*/ 	.byte	0x04, 0x28
        /*007a*/ 	.short	(.L_3252 - .L_3251)


	//   ....[0]....
.L_3251:
        /*007c*/ 	.word	0x000240c0


	//   ....[1]....
        /*0080*/ 	.word	0x000240e0


	//   ....[2]....
        /*0084*/ 	.word	0x00024100


	//   ....[3]....
        /*0088*/ 	.word	0x00024130


	//   ....[4]....
        /*008c*/ 	.word	0x00024150


	//   ....[5]....
        /*0090*/ 	.word	0x00024780


	//   ....[6]....
        /*0094*/ 	.word	0x000247a0


	//   ....[7]....
        /*0098*/ 	.word	0x000247c0


	//   ....[8]....
        /*009c*/ 	.word	0x000247e0


	//   ....[9]....
        /*00a0*/ 	.word	0x00024800


	//   ....[10]....
        /*00a4*/ 	.word	0x000255e0


	//   ....[11]....
        /*00a8*/ 	.word	0x00025680


	//   ....[12]....
        /*00ac*/ 	.word	0x000256f0


	//   ....[13]....
        /*00b0*/ 	.word	0x00025770


	//   ....[14]....
        /*00b4*/ 	.word	0x000257e0


	//   ....[15]....
        /*00b8*/ 	.word	0x00025e50


	//   ....[16]....
        /*00bc*/ 	.word	0x00025ec0


	//   ....[17]....
        /*00c0*/ 	.word	0x00025f30


	//   ....[18]....
        /*00c4*/ 	.word	0x00025fa0


	//   ....[19]....
        /*00c8*/ 	.word	0x00026010


	//----- nvinfo : EIATTR_VRC_CTA_INIT_COUNT
	.align		4
.L_3252:
        /*00cc*/ 	.byte	0x02, 0x4a
	.zero		1
	.zero		1


	//----- nvinfo : EIATTR_EXIT_INSTR_OFFSETS
	.align		4
        /*00d0*/ 	.byte	0x04, 0x1c
        /*00d2*/ 	.short	(.L_3254 - .L_3253)


	//   ....[0]....
.L_3253:
        /*00d4*/ 	.word	0x00000750


	//   ....[1]....
        /*00d8*/ 	.word	0x00025570


	//----- nvinfo : EIATTR_MAX_THREADS
	.align		4
.L_3254:
        /*00dc*/ 	.byte	0x04, 0x05
        /*00de*/ 	.short	(.L_3256 - .L_3255)
.L_3255:
        /*00e0*/ 	.word	0x00000080
        /*00e4*/ 	.word	0x00000001
        /*00e8*/ 	.word	0x00000001


	//----- nvinfo : EIATTR_CRS_STACK_SIZE
	.align		4
.L_3256:
        /*00ec*/ 	.byte	0x04, 0x1e
        /*00ee*/ 	.short	(.L_3258 - .L_3257)
.L_3257:
        /*00f0*/ 	.word	0x00000000


	//----- nvinfo : EIATTR_CBANK_PARAM_SIZE
	.align		4
.L_3258:
        /*00f4*/ 	.byte	0x03, 0x19
        /*00f6*/ 	.short	0x00e8


	//----- nvinfo : EIATTR_PARAM_CBANK
	.align		4
        /*00f8*/ 	.byte	0x04, 0x0a
        /*00fa*/ 	.short	(.L_3260 - .L_3259)
	.align		4
.L_3259:
        /*00fc*/ 	.word	index@(.nv.constant0._ZN10layer_norm13ln_fwd_kernelINS_13Kernel_traitsIf6__halffS2_fjLj1536ELj1ELj4ELj1ELj16ENS_18Kernel_traits_baseILj1536EfS2_fS2_fjLj128EEEEELb1ELb0ELb1ELb1EEEvNS_9FwdParamsE)
        /*0100*/ 	.short	0x0380
        /*0102*/ 	.short	0x00e8


	//----- nvinfo : EIATTR_SW_WAR
	.align		4
.L_3260:
        /*0104*/ 	.byte	0x04, 0x36
        /*0106*/ 	.short	(.L_3262 - .L_3261)
.L_3261:
        /*0108*/ 	.word	0x00000008
.L_3262:


//--------------------- .nv.info._ZN10layer_norm13ln_fwd_kernelINS_13Kernel_traitsIf6__halffS2_fjLj1536ELj1ELj4ELj1ELj16ENS_18Kernel_traits_baseILj1536EfS2_fS2_fjLj128EEEEELb1ELb1ELb0ELb0EEEvNS_9FwdParamsE --------------------------
	.section	.nv.info._ZN10layer_norm13ln_fwd_kernelINS_13Kernel_traitsIf6__halffS2_fjLj1536ELj1ELj4ELj1ELj16ENS_18Kernel_traits_baseILj1536EfS2_fS2_fjLj128EEEEELb1ELb1ELb0ELb0EEEvNS_9FwdParamsE,"",@"SHT_CUDA_INFO"
	.sectionflags	@""
	.align	4


	//----- nvinfo : EIATTR_CUDA_API_VERSION
	.align		4
        /*0000*/ 	.byte	0x04, 0x37
        /*0002*/ 	.short	(.L_3264 - .L_3263)
.L_3263:
        /*0004*/ 	.word	0x00000082


	//----- nvinfo : EIATTR_KPARAM_INFO
	.align		4
.L_3264:
        /*0008*/ 	.byte	0x04, 0x17
        /*000a*/ 	.short	(.L_3266 - .L_3265)
.L_3265:
        /*000c*/ 	.word	0x00000000
        /*0010*/ 	.short	0x0000
        /*0012*/ 	.short	0x0000
        /*0014*/ 	.byte	0x00, 0xf0, 0xa1, 0x03


	//----- nvinfo : EIATTR_SPARSE_MMA_MASK
	.align		4
.L_3266:
        /*0018*/ 	.byte	0x03, 0x50
        /*001a*/ 	.short	0x0000


	//----- nvinfo : EIATTR_MAXREG_COUNT
	.align		4
        /*001c*/ 	.byte	0x03, 0x1b
        /*001e*/ 	.short	0x00ff


	//----- nvinfo : EIATTR_MERCURY_ISA_VERSION
	.align		4
        /*0020*/ 	.byte	0x03, 0x5f
        /*0022*/ 	.short	0x0101


	//----- nvinfo : EIATTR_COOP_GROUP_MASK_REGIDS
	.align		4
        /*0024*/ 	.byte	0x04, 0x29
        /*0026*/ 	.short	(.L_3268 - .L_3267)


	//   ....[0]....
.L_3267:
        /*0028*/ 	.word	0xffffffff


	//   ....[1]....
        /*002c*/ 	.word	0xffffffff


	//   ....[2]....
        /*0030*/ 	.word	0xffffffff


	//   ....[3]....
        /*0034*/ 	.word	0xffffffff


	//   ....[4]....
        /*0038*/ 	.word	0xffffffff


	//   ....[5]....
        /*003c*/ 	.word	0xffffffff


	//   ....[6]....
        /*0040*/ 	.word	0xffffffff


	//   ....[7]....
        /*0044*/ 	.word	0xffffffff


	//   ....[8]....
        /*0048*/ 	.word	0xffffffff


	//   ....[9]....
        /*004c*/ 	.word	0xffffffff


	//   ....[10]....
        /*0050*/ 	.word	0x050000de


	//   ....[11]....
        /*0054*/ 	.word	0x050000de


	//   ....[12]....
        /*0058*/ 	.word	0x050000de


	//   ....[13]....
        /*005c*/ 	.word	0x050000de


	//   ....[14]....
        /*0060*/ 	.word	0x050000de


	//   ....[15]....
        /*0064*/ 	.word	0x050000de


	//   ....[16]....
        /*0068*/ 	.word	0x050000de


	//   ....[17]....
        /*006c*/ 	.word	0x050000de


	//   ....[18]....
        /*0070*/ 	.word	0x050000de


	//   ....[19]....
        /*0074*/ 	.word	0x050000de


	//----- nvinfo : EIATTR_COOP_GROUP_INSTR_OFFSETS
	.align		4
.L_3268:
        /*0078*/ 	.byte	0x04, 0x28
        /*007a*/ 	.short	(.L_3270 - .L_3269)


	//   ....[0]....
.L_3269:
        /*007c*/ 	.word	0x00020cf0


	//   ....[1]....
        /*0080*/ 	.word	0x00020d30


	//   ....[2]....
        /*0084*/ 	.word	0x00020d50


	//   ....[3]....
        /*0088*/ 	.word	0x00020d70


	//   ....[4]....
        /*008c*/ 	.word	0x00020d90


	//   ....[5]....
        /*0090*/ 	.word	0x000213d0


	//   ....[6]....
        /*0094*/ 	.word	0x000213f0


	//   ....[7]....
        /*0098*/ 	.word	0x00021410


	//   ....[8]....
        /*009c*/ 	.word	0x00021430


	//   ....[9]....
        /*00a0*/ 	.word	0x00021450


	//   ....[10]....
        /*00a4*/ 	.word	0x00022370


	//   ....[11]....
        /*00a8*/ 	.word	0x00022420


	//   ....[12]....
        /*00ac*/ 	.word	0x00022490


	//   ....[13]....
        /*00b0*/ 	.word	0x00022500


	//   ....[14]....
        /*00b4*/ 	.word	0x00022570


	//   ....[15]....
        /*00b8*/ 	.word	0x00022c00


	//   ....[16]....
        /*00bc*/ 	.word	0x00022c70


	//   ....[17]....
        /*00c0*/ 	.word	0x00022ce0


	//   ....[18]....
        /*00c4*/ 	.word	0x00022d50


	//   ....[19]....
        /*00c8*/ 	.word	0x00022dc0


	//----- nvinfo : EIATTR_VRC_CTA_INIT_COUNT
	.align		4
.L_3270:
        /*00cc*/ 	.byte	0x02, 0x4a
	.zero		1
	.zero		1


	//----- nvinfo : EIATTR_EXIT_INSTR_OFFSETS
	.align		4
        /*00d0*/ 	.byte	0x04, 0x1c
        /*00d2*/ 	.short	(.L_3272 - .L_3271)


	//   ....[0]....
.L_3271:
        /*00d4*/ 	.word	0x00000e30


	//   ....[1]....
        /*00d8*/ 	.word	0x00022300


	//----- nvinfo : EIATTR_INDIRECT_BRANCH_TARGETS
	.align		4
.L_3272:
        /*00dc*/ 	.byte	0x04, 0x34
        /*00de*/ 	.short	(.L_3274 - .L_3273)


	//   ....[0]....
.L_3273:
        /*00e0*/ 	.word	.L_x_54288@srel
        /*00e4*/ 	.short	0x0
        /*00e6*/ 	.short	0x0
        /*00e8*/ 	.word	0x3
        /*00ec*/ 	.word	.L_x_54289@srel
        /*00f0*/ 	.word	.L_x_54290@srel
        /*00f4*/ 	.word	.L_x_54291@srel


	//----- nvinfo : EIATTR_MAX_THREADS
	.align		4
.L_3274:
        /*00f8*/ 	.byte	0x04, 0x05
        /*00fa*/ 	.short	(.L_3276 - .L_3275)
.L_3275:
        /*00fc*/ 	.word	0x00000080
        /*0100*/ 	.word	0x00000001
        /*0104*/ 	.word	0x00000001


	//----- nvinfo : EIATTR_CRS_STACK_SIZE
	.align		4
.L_3276:
        /*0108*/ 	.byte	0x04, 0x1e
        /*010a*/ 	.short	(.L_3278 - .L_3277)
.L_3277:
        /*010c*/ 	.word	0x00000000


	//----- nvinfo : EIATTR_CBANK_PARAM_SIZE
	.align		4
.L_3278:
        /*0110*/ 	.byte	0x03, 0x19
        /*0112*/ 	.short	0x00e8


	//----- nvinfo : EIATTR_PARAM_CBANK
	.align		4
        /*0114*/ 	.byte	0x04, 0x0a
        /*0116*/ 	.short	(.L_3280 - .L_3279)
	.align		4
.L_3279:
        /*0118*/ 	.word	index@(.nv.constant0._ZN10layer_norm13ln_fwd_kernelINS_13Kernel_traitsIf6__halffS2_fjLj1536ELj1ELj4ELj1ELj16ENS_18Kernel_traits_baseILj1536EfS2_fS2_fjLj128EEEEELb1ELb1ELb0ELb0EEEvNS_9FwdParamsE)
        /*011c*/ 	.short	0x0380
        /*011e*/ 	.short	0x00e8


	//----- nvinfo : EIATTR_SW_WAR
	.align		4
.L_3280:
        /*0120*/ 	.byte	0x04, 0x36
        /*0122*/ 	.short	(.L_3282 - .L_3281)
.L_3281:
        /*0124*/ 	.word	0x00000008
.L_3282:


//--------------------- .nv.info._ZN10layer_norm13ln_fwd_kernelINS_13Kernel_traitsIf6__halffS2_fjLj1536ELj1ELj4ELj1ELj16ENS_18Kernel_traits_baseILj1536EfS2_fS2_fjLj128EEEEELb1ELb1ELb0ELb1EEEvNS_9FwdParamsE --------------------------
	.section	.nv.info._ZN10layer_norm13ln_fwd_kernelINS_13Kernel_traitsIf6__halffS2_fjLj1536ELj1ELj4ELj1ELj16ENS_18Kernel_traits_baseILj1536EfS2_fS2_fjLj128EEEEELb1ELb1ELb0ELb1EEEvNS_9FwdParamsE,"",@"SHT_CUDA_INFO"
	.sectionflags	@""
	.align	4


	//----- nvinfo : EIATTR_CUDA_API_VERSION
	.align		4
        /*0000*/ 	.byte	0x04, 0x37
        /*0002*/ 	.short	(.L_3284 - .L_3283)
.L_3283:
        /*0004*/ 	.word	0x00000082


	//----- nvinfo : EIATTR_KPARAM_INFO
	.align		4
.L_3284:
        /*0008*/ 	.byte	0x04, 0x17
        /*000a*/ 	.short	(.L_3286 - .L_3285)
.L_3285:
        /*000c*/ 	.word	0x00000000
        /*0010*/ 	.short	0x0000
        /*0012*/ 	.short	0x0000
        /*0014*/ 	.byte	0x00, 0xf0, 0xa1, 0x03


	//----- nvinfo : EIATTR_SPARSE_MMA_MASK
	.align		4
.L_3286:
        /*0018*/ 	.byte	0x03, 0x50
        /*001a*/ 	.short	0x0000


	//----- nvinfo : EIATTR_MAXREG_COUNT
	.align		4
        /*001c*/ 	.byte	0x03, 0x1b
        /*001e*/ 	.short	0x00ff


	//----- nvinfo : EIATTR_MERCURY_ISA_VERSION
	.align		4
        /*0020*/ 	.byte	0x03, 0x5f
        /*0022*/ 	.short	0x0101


	//----- nvinfo : EIATTR_COOP_GROUP_MASK_REGIDS
	.align		4
        /*0024*/ 	.byte	0x04, 0x29
        /*0026*/ 	.short	(.L_3288 - .L_3287)


	//   ....[0]....
.L_3287:
        /*0028*/ 	.word	0xffffffff


	//   ....[1]....
        /*002c*/ 	.word	0xffffffff


	//   ....[2]....
        /*0030*/ 	.word	0xffffffff


	//   ....[3]....
        /*0034*/ 	.word	0xffffffff


	//   ....[4]....
        /*0038*/ 	.word	0xffffffff


	//   ....[5]....
        /*003c*/ 	.word	0xffffffff


	//   ....[6]....
        /*0040*/ 	.word	0xffffffff


	//   ....[7]....
        /*0044*/ 	.word	0xffffffff


	//   ....[8]....
        /*0048*/ 	.word	0xffffffff


	//   ....[9]....
        /*004c*/ 	.word	0xffffffff


	//   ....[10]....
        /*0050*/ 	.word	0x050000e3


	//   ....[11]....
        /*0054*/ 	.word	0x050000e3


	//   ....[12]....
        /*0058*/ 	.word	0x050000e3


	//   ....[13]....
        /*005c*/ 	.word	0x050000e3


	//   ....[14]....
        /*0060*/ 	.word	0x050000e3


	//   ....[15]....
        /*0064*/ 	.word	0x050000e3


	//   ....[16]....
        /*0068*/ 	.word	0x050000e3


	//   ....[17]....
        /*006c*/ 	.word	0x050000e3


	//   ....[18]....
        /*0070*/ 	.word	0x050000e3


	//   ....[19]....
        /*0074*/ 	.word	0x050000e3


	//----- nvinfo : EIATTR_COOP_GROUP_INSTR_OFFSETS
	.align		4
.L_3288:
        /*0078*/ 	.byte	0x04, 0x28
        /*007a*/ 	.short	(.L_3290 - .L_3289)


	//   ....[0]....
.L_3289:
        /*007c*/ 	.word	0x00020380


	//   ....[1]....
        /*0080*/ 	.word	0x000203b0


	//   ....[2]....
        /*0084*/ 	.word	0x000203d0


	//   ....[3]....
        /*0088*/ 	.word	0x000203f0


	//   ....[4]....
        /*008c*/ 	.word	0x00020410


	//   ....[5]....
        /*0090*/ 	.word	0x00020a40


	//   ....[6]....
        /*0094*/ 	.word	0x00020a60


	//   ....[7]....
        /*0098*/ 	.word	0x00020a80


	//   ....[8]....
        /*009c*/ 	.word	0x00020aa0


	//   ....[9]....
        /*00a0*/ 	.word	0x00020ac0


	//   ....[10]....
        /*00a4*/ 	.word	0x000217c0


	//   ....[11]....
        /*00a8*/ 	.word	0x00021870


	//   ....[12]....
        /*00ac*/ 	.word	0x000218e0


	//   ....[13]....
        /*00b0*/ 	.word	0x00021950


	//   ....[14]....
        /*00b4*/ 	.word	0x000219c0


	//   ....[15]....
        /*00b8*/ 	.word	0x00022040


	//   ....[16]....
        /*00bc*/ 	.word	0x000220b0


	//   ....[17]....
        /*00c0*/ 	.word	0x00022120


	//   ....[18]....
        /*00c4*/ 	.word	0x00022190


	//   ....[19]....
        /*00c8*/ 	.word	0x00022200


	//----- nvinfo : EIATTR_VRC_CTA_INIT_COUNT
	.align		4
.L_3290:
        /*00cc*/ 	.byte	0x02, 0x4a
	.zero		1
	.zero		1


	//----- nvinfo : EIATTR_EXIT_INSTR_OFFSETS
	.align		4
        /*00d0*/ 	.byte	0x04, 0x1c
        /*00d2*/ 	.short	(.L_3292 - .L_3291)


	//   ....[0]....
.L_3291:
        /*00d4*/ 	.word	0x00000930


	//   ....[1]....
        /*00d8*/ 	.word	0x00021750


	//----- nvinfo : EIATTR_INDIRECT_BRANCH_TARGETS
	.align		4
.L_3292:
        /*00dc*/ 	.byte	0x04, 0x34
        /*00de*/ 	.short	(.L_3294 - .L_3293)


	//   ....[0]....
.L_3293:
        /*00e0*/ 	.word	.L_x_54292@srel
        /*00e4*/ 	.short	0x0
        /*00e6*/ 	.short	0x0
        /*00e8*/ 	.word	0x3
        /*00ec*/ 	.word	.L_x_54293@srel
        /*00f0*/ 	.word	.L_x_54294@srel
        /*00f4*/ 	.word	.L_x_54295@srel


	//----- nvinfo : EIATTR_MAX_THREADS
	.align		4
.L_3294:
        /*00f8*/ 	.byte	0x04, 0x05
        /*00fa*/ 	.short	(.L_3296 - .L_3295)
.L_3295:
        /*00fc*/ 	.word	0x00000080
        /*0100*/ 	.word	0x00000001
        /*0104*/ 	.word	0x00000001


	//----- nvinfo : EIATTR_CRS_STACK_SIZE
	.align		4
.L_3296:
        /*0108*/ 	.byte	0x04, 0x1e
        /*010a*/ 	.short	(.L_3298 - .L_3297)
.L_3297:
        /*010c*/ 	.word	0x00000000


	//----- nvinfo : EIATTR_CBANK_PARAM_SIZE
	.align		4
.L_3298:
        /*0110*/ 	.byte	0x03, 0x19
        /*0112*/ 	.short	0x00e8


	//----- nvinfo : EIATTR_PARAM_CBANK
	.align		4
        /*0114*/ 	.byte	0x04, 0x0a
        /*0116*/ 	.short	(.L_3300 - .L_3299)
	.align		4
.L_3299:
        /*0118*/ 	.word	index@(.nv.constant0._ZN10layer_norm13ln_fwd_kernelINS_13Kernel_traitsIf6__halffS2_fjLj1536ELj1ELj4ELj1ELj16ENS_18Kernel_traits_baseILj1536EfS2_fS2_fjLj128EEEEELb1ELb1ELb0ELb1EEEvNS_9FwdParamsE)
        /*011c*/ 	.short	0x0380
        /*011e*/ 	.short	0x00e8


	//----- nvinfo : EIATTR_SW_WAR
	.align		4
.L_3300:
        /*0120*/ 	.byte	0x04, 0x36
        /*0122*/ 	.short	(.L_3302 - .L_3301)
.L_3301:
        /*0124*/ 	.word	0x00000008
.L_3302:


//--------------------- .nv.info._ZN10layer_norm13ln_fwd_kernelINS_13Kernel_traitsIf6__halffS2_fjLj1536ELj1ELj4ELj1ELj16ENS_18Kernel_traits_baseILj1536EfS2_fS2_fjLj128EEEEELb1ELb1ELb1ELb0EEEvNS_9FwdParamsE --------------------------
	.section	.nv.info._ZN10layer_norm13ln_fwd_kernelINS_13Kernel_traitsIf6__halffS2_fjLj1536ELj1ELj4ELj1ELj16ENS_18Kernel_traits_baseILj1536EfS2_fS2_fjLj128EEEEELb1ELb1ELb1ELb0EEEvNS_9FwdParamsE,"",@"SHT_CUDA_INFO"
	.sectionflags	@""
	.align	4


	//----- nvinfo : EIATTR_CUDA_API_VERSION
	.align		4
        /*0000*/ 	.byte	0x04, 0x37
        /*0002*/ 	.short	(.L_3304 - .L_3303)
.L_3303:
        /*0004*/ 	.word	0x00000082


	//----- nvinfo : EIATTR_KPARAM_INFO
	.align		4
.L_3304:
        /*0008*/ 	.byte	0x04, 0x17
        /*000a*/ 	.short	(.L_3306 - .L_3305)
.L_3305:
        /*000c*/ 	.word	0x00000000
        /*0010*/ 	.short	0x0000
        /*0012*/ 	.short	0x0000
        /*0014*/ 	.byte	0x00, 0xf0, 0xa1, 0x03


	//----- nvinfo : EIATTR_SPARSE_MMA_MASK
	.align		4
.L_3306:
        /*0018*/ 	.byte	0x03, 0x50
        /*001a*/ 	.short	0x0000


	//----- nvinfo : EIATTR_MAXREG_COUNT
	.align		4
        /*001c*/ 	.byte	0x03, 0x1b
        /*001e*/ 	.short	0x00ff


	//----- nvinfo : EIATTR_MERCURY_ISA_VERSION
	.align		4
        /*0020*/ 	.byte	0x03, 0x5f
        /*0022*/ 	.short	0x0101


	//----- nvinfo : EIATTR_COOP_GROUP_MASK_REGIDS
	.align		4
        /*0024*/ 	.byte	0x04, 0x29
        /*0026*/ 	.short	(.L_3308 - .L_3307)


	//   ....[0]....
.L_3307:
        /*0028*/ 	.word	0xffffffff


	//   ....[1]....
        /*002c*/ 	.word	0xffffffff


	//   ....[2]....
        /*0030*/ 	.word	0xffffffff


	//   ....[3]....
        /*0034*/ 	.word	0xffffffff


	//   ....[4]....
        /*0038*/ 	.word	0xffffffff


	//   ....[5]....
        /*003c*/ 	.word	0xffffffff


	//   ....[6]....
        /*0040*/ 	.word	0xffffffff


	//   ....[7]....
        /*0044*/ 	.word	0xffffffff


	//   ....[8]....
        /*0048*/ 	.word	0xffffffff


	//   ....[9]....
        /*004c*/ 	.word	0xffffffff


	//   ....[10]....
        /*0050*/ 	.word	0x050000ec


	//   ....[11]....
        /*0054*/ 	.word	0x050000ec


	//   ....[12]....
        /*0058*/ 	.word	0x050000ec


	//   ....[13]....
        /*005c*/ 	.word	0x050000ec


	//   ....[14]....
        /*0060*/ 	.word	0x050000ec


	//   ....[15]....
        /*0064*/ 	.word	0x050000ec


	//   ....[16]....
        /*0068*/ 	.word	0x050000ec


	//   ....[17]....
        /*006c*/ 	.word	0x050000ec


	//   ....[18]....
        /*0070*/ 	.word	0x050000ec


	//   ....[19]....
        /*0074*/ 	.word	0x050000ec


	//----- nvinfo : EIATTR_COOP_GROUP_INSTR_OFFSETS
	.align		4
.L_3308:
        /*0078*/ 	.byte	0x04, 0x28
        /*007a*/ 	.short	(.L_3310 - .L_3309)


	//   ....[0]....
.L_3309:
        /*007c*/ 	.word	0x000248d0


	//   ....[1]....
        /*0080*/ 	.word	0x00024900


	//   ....[2]....
        /*0084*/ 	.word	0x00024920


	//   ....[3]....
        /*0088*/ 	.word	0x00024940


	//   ....[4]....
        /*008c*/ 	.word	0x00024960


	//   ....[5]....
        /*0090*/ 	.word	0x00024fa0


	//   ....[6]....
        /*0094*/ 	.word	0x00024fc0


	//   ....[7]....
        /*0098*/ 	.word	0x00024fe0


	//   ....[8]....
        /*009c*/ 	.word	0x00025000


	//   ....[9]....
        /*00a0*/ 	.word	0x00025020


	//   ....[10]....
        /*00a4*/ 	.word	0x00025fc0


	//   ....[11]....
        /*00a8*/ 	.word	0x00026070


	//   ....[12]....
        /*00ac*/ 	.word	0x000260e0


	//   ....[13]....
        /*00b0*/ 	.word	0x00026150


	//   ....[14]....
        /*00b4*/ 	.word	0x000261c0


	//   ....[15]....
        /*00b8*/ 	.word	0x00026850


	//   ....[16]....
        /*00bc*/ 	.word	0x000268c0


	//   ....[17]....
        /*00c0*/ 	.word	0x00026930


	//   ....[18]....
        /*00c4*/ 	.word	0x000269a0


	//   ....[19]....
        /*00c8*/ 	.word	0x00026a10


	//----- nvinfo : EIATTR_VRC_CTA_INIT_COUNT
	.align		4
.L_3310:
        /*00cc*/ 	.byte	0x02, 0x4a
	.zero		1
	.zero		1


	//----- nvinfo : EIATTR_EXIT_INSTR_OFFSETS
	.align		4
        /*00d0*/ 	.byte	0x04, 0x1c
        /*00d2*/ 	.short	(.L_3312 - .L_3311)


	//   ....[0]....
.L_3311:
        /*00d4*/ 	.word	0x00000e20


	//   ....[1]....
        /*00d8*/ 	.word	0x00025f50


	//----- nvinfo : EIATTR_MAX_THREADS
	.align		4
.L_3312:
        /*00dc*/ 	.byte	0x04, 0x05
        /*00de*/ 	.short	(.L_3314 - .L_3313)
.L_3313:
        /*00e0*/ 	.word	0x00000080
        /*00e4*/ 	.word	0x00000001
        /*00e8*/ 	.word	0x00000001


	//----- nvinfo : EIATTR_CRS_STACK_SIZE
	.align		4
.L_3314:
        /*00ec*/ 	.byte	0x04, 0x1e
        /*00ee*/ 	.short	(.L_3316 - .L_3315)
.L_3315:
        /*00f0*/ 	.word	0x00000000


	//----- nvinfo : EIATTR_CBANK_PARAM_SIZE
	.align		4
.L_3316:
        /*00f4*/ 	.byte	0x03, 0x19
        /*00f6*/ 	.short	0x00e8


	//----- nvinfo : EIATTR_PARAM_CBANK
	.align		4
        /*00f8*/ 	.byte	0x04, 0x0a
        /*00fa*/ 	.short	(.L_3318 - .L_3317)
	.align		4
.L_3317:
        /*00fc*/ 	.word	index@(.nv.constant0._ZN10layer_norm13ln_fwd_kernelINS_13Kernel_traitsIf6__halffS2_fjLj1536ELj1ELj4ELj1ELj16ENS_18Kernel_traits_baseILj1536EfS2_fS2_fjLj128EEEEELb1ELb1ELb1ELb0EEEvNS_9FwdParamsE)
        /*0100*/ 	.short	0x0380
        /*0102*/ 	.short	0x00e8


	//----- nvinfo : EIATTR_SW_WAR
	.align		4
.L_3318:
        /*0104*/ 	.byte	0x04, 0x36
        /*0106*/ 	.short	(.L_3320 - .L_3319)
.L_3319:
        /*0108*/ 	.word	0x00000008
.L_3320:


//--------------------- .nv.info._ZN10layer_norm13ln_fwd_kernelINS_13Kernel_traitsIf6__halffS2_fjLj1536ELj1ELj4ELj1ELj16ENS_18Kernel_traits_baseILj1536EfS2_fS2_fjLj128EEEEELb1ELb1ELb1ELb1EEEvNS_9FwdParamsE --------------------------
	.section	.nv.info._ZN10layer_norm13ln_fwd_kernelINS_13Kernel_traitsIf6__halffS2_fjLj1536ELj1ELj4ELj1ELj16ENS_18Kernel_traits_baseILj1536EfS2_fS2_fjLj128EEEEELb1ELb1ELb1ELb1EEEvNS_9FwdParamsE,"",@"SHT_CUDA_INFO"
	.sectionflags	@""
	.align	4


	//----- nvinfo : EIATTR_CUDA_API_VERSION
	.align		4
        /*0000*/ 	.byte	0x04, 0x37
        /*0002*/ 	.short	(.L_3322 - .L_3321)
.L_3321:
        /*0004*/ 	.word	0x00000082


	//----- nvinfo : EIATTR_KPARAM_INFO
	.align		4
.L_3322:
        /*0008*/ 	.byte	0x04, 0x17
        /*000a*/ 	.short	(.L_3324 - .L_3323)
.L_3323:
        /*000c*/ 	.word	0x00000000
        /*0010*/ 	.short	0x0000
        /*0012*/ 	.short	0x0000
        /*0014*/ 	.byte	0x00, 0xf0, 0xa1, 0x03


	//----- nvinfo : EIATTR_SPARSE_MMA_MASK
	.align		4
.L_3324:
        /*0018*/ 	.byte	0x03, 0x50
        /*001a*/ 	.short	0x0000


	//----- nvinfo : EIATTR_MAXREG_COUNT
	.align		4
        /*001c*/ 	.byte	0x03, 0x1b
        /*001e*/ 	.short	0x00ff


	//----- nvinfo : EIATTR_MERCURY_ISA_VERSION
	.align		4
        /*0020*/ 	.byte	0x03, 0x5f
        /*0022*/ 	.short	0x0101


	//----- nvinfo : EIATTR_COOP_GROUP_MASK_REGIDS
	.align		4
        /*0024*/ 	.byte	0x04, 0x29
        /*0026*/ 	.short	(.L_3326 - .L_3325)


	//   ....[0]....
.L_3325:
        /*0028*/ 	.word	0xffffffff


	//   ....[1]....
        /*002c*/ 	.word	0xffffffff


	//   ....[2]....
        /*0030*/ 	.word	0xffffffff


	//   ....[3]....
        /*0034*/ 	.word	0xffffffff


	//   ....[4]....
        /*0038*/ 	.word	0xffffffff


	//   ....[5]....
        /*003c*/ 	.word	0xffffffff


	//   ....[6]....
        /*0040*/ 	.word	0xffffffff


	//   ....[7]....
        /*0044*/ 	.word	0xffffffff


	//   ....[8]....
        /*0048*/ 	.word	0xffffffff


	//   ....[9]....
        /*004c*/ 	.word	0xffffffff


	//   ....[10]....
        /*0050*/ 	.word	0x050000eb


	//   ....[11]....
        /*0054*/ 	.word	0x050000eb


	//   ....[12]....
        /*0058*/ 	.word	0x050000eb


	//   ....[13]....
        /*005c*/ 	.word	0x050000eb


	//   ....[14]....
        /*0060*/ 	.word	0x050000eb


	//   ....[15]....
        /*0064*/ 	.word	0x050000eb


	//   ....[16]....
        /*0068*/ 	.word	0x050000eb


	//   ....[17]....
        /*006c*/ 	.word	0x050000eb


	//   ....[18]....
        /*0070*/ 	.word	0x050000eb


	//   ....[19]....
        /*0074*/ 	.word	0x050000eb


	//----- nvinfo : EIATTR_COOP_GROUP_INSTR_OFFSETS
	.align		4
.L_3326:
        /*0078*/ 	.byte	0x04, 0x28
        /*007a*/ 	.short	(.L_3328 - .L_3327)


	//   ....[0]....
.L_3327:
        /*007c*/ 	.word	0x000226a0


	//   ....[1]....
        /*0080*/ 	.word	0x000226d0


	//   ....[2]....
        /*0084*/ 	.word	0x000226f0


	//   ....[3]....
        /*0088*/ 	.word	0x00022710


	//   ....[4]....
        /*008c*/ 	.word	0x00022730


	//   ....[5]....
        /*0090*/ 	.word	0x00022d60


	//   ....[6]....
        /*0094*/ 	.word	0x00022d80


	//   ....[7]....
        /*0098*/ 	.word	0x00022da0


	//   ....[8]....
        /*009c*/ 	.word	0x00022dc0


	//   ....[9]....
        /*00a0*/ 	.word	0x00022de0


	//   ....[10]....
        /*00a4*/ 	.word	0x00023bc0


	//   ....[11]....
        /*00a8*/ 	.word	0x00023c70


	//   ....[12]....
        /*00ac*/ 	.word	0x00023ce0


	//   ....[13]....
        /*00b0*/ 	.word	0x00023d50


	//   ....[14]....
        /*00b4*/ 	.word	0x00023dc0


	//   ....[15]....
        /*00b8*/ 	.word	0x00024440


	//   ....[16]....
        /*00bc*/ 	.word	0x000244b0


	//   ....[17]....
        /*00c0*/ 	.word	0x00024520


	//   ....[18]....
        /*00c4*/ 	.word	0x00024590


	//   ....[19]....
        /*00c8*/ 	.word	0x00024600


	//----- nvinfo : EIATTR_VRC_CTA_INIT_COUNT
	.align		4
.L_3328:
        /*00cc*/ 	.byte	0x02, 0x4a
	.zero		1
	.zero		1


	//----- nvinfo : EIATTR_EXIT_INSTR_OFFSETS
	.align		4
        /*00d0*/ 	.byte	0x04, 0x1c
        /*00d2*/ 	.short	(.L_3330 - .L_3329)


	//   ....[0]....
.L_3329:
        /*00d4*/ 	.word	0x00000930


	//   ....[1]....
        /*00d8*/ 	.word	0x00023b60


	//----- nvinfo : EIATTR_MAX_THREADS
	.align		4
.L_3330:
        /*00dc*/ 	.byte	0x04, 0x05
        /*00de*/ 	.short	(.L_3332 - .L_3331)
.L_3331:
        /*00e0*/ 	.word	0x00000080
        /*00e4*/ 	.word	0x00000001
        /*00e8*/ 	.word	0x00000001


	//----- nvinfo : EIATTR_CRS_STACK_SIZE
	.align		4
.L_3332:
        /*00ec*/ 	.byte	0x04, 0x1e
        /*00ee*/ 	.short	(.L_3334 - .L_3333)
.L_3333:
        /*00f0*/ 	.word	0x00000000


	//----- nvinfo : EIATTR_CBANK_PARAM_SIZE
	.align		4
.L_3334:
        /*00f4*/ 	.byte	0x03, 0x19
        /*00f6*/ 	.short	0x00e8


	//----- nvinfo : EIATTR_PARAM_CBANK
	.align		4
        /*00f8*/ 	.byte	0x04, 0x0a
        /*00fa*/ 	.short	(.L_3336 - .L_3335)
	.align		4
.L_3335:
        /*00fc*/ 	.word	index@(.nv.constant0._ZN10layer_norm13ln_fwd_kernelINS_13Kernel_traitsIf6__halffS2_fjLj1536ELj1ELj4ELj1ELj16ENS_18Kernel_traits_baseILj1536EfS2_fS2_fjLj128EEEEELb1ELb1ELb1ELb1EEEvNS_9FwdParamsE)
        /*0100*/ 	.short	0x0380
        /*0102*/ 	.short	0x00e8


	//----- nvinfo : EIATTR_SW_WAR
	.align		4
.L_3336:
        /*0104*/ 	.byte	0x04, 0x36
        /*0106*/ 	.short	(.L_3338 - .L_3337)
.L_3337:
        /*0108*/ 	.word	0x00000008
.L_3338:


//--------------------- .nv.info._ZN10layer_norm13ln_fwd_kernelINS_13Kernel_traitsI6__halfffffjLj1536ELj1ELj4ELj1ELj16ENS_18Kernel_traits_baseILj1536ES2_ffffjLj128EEEEELb0ELb0ELb0ELb0EEEvNS_9FwdParamsE --------------------------
	.section	.nv.info._ZN10layer_norm13ln_fwd_kernelINS_13Kernel_traitsI6__halfffffjLj1536ELj1ELj4ELj1ELj16ENS_18Kernel_traits_baseILj1536ES2_ffffjLj128EEEEELb0ELb0ELb0ELb0EEEvNS_9FwdParamsE,"",@"SHT_CUDA_INFO"
	.sectionflags	@""
	.align	4


	//----- nvinfo : EIATTR_CUDA_API_VERSION
	.align		4
        /*0000*/ 	.byte	0x04, 0x37
        /*0002*/ 	.short	(.L_3340 - .L_3339)
.L_3339:
        /*0004*/ 	.word	0x00000082


	//----- nvinfo : EIATTR_KPARAM_INFO
	.align		4
.L_3340:
        /*0008*/ 	.byte	0x04, 0x17
        /*000a*/ 	.short	(.L_3342 - .L_3341)
.L_3341:
        /*000c*/ 	.word	0x00000000
        /*0010*/ 	.short	0x0000
        /*0012*/ 	.short	0x0000
        /*0014*/ 	.byte	0x00, 0xf0, 0xa1, 0x03


	//----- nvinfo : EIATTR_SPARSE_MMA_MASK
	.align		4
.L_3342:
        /*0018*/ 	.byte	0x03, 0x50
        /*001a*/ 	.short	0x0000


	//----- nvinfo : EIATTR_MAXREG_COUNT
	.align		4
        /*001c*/ 	.byte	0x03, 0x1b
        /*001e*/ 	.short	0x00ff


	//----- nvinfo : EIATTR_MERCURY_ISA_VERSION
	.align		4
        /*0020*/ 	.byte	0x03, 0x5f
        /*0022*/ 	.short	0x0101


	//----- nvinfo : EIATTR_COOP_GROUP_MASK_REGIDS
	.align		4
        /*0024*/ 	.byte	0x04, 0x29
        /*0026*/ 	.short	(.L_3344 - .L_3343)


	//   ....[0]....
.L_3343:
        /*0028*/ 	.word	0xffffffff


	//   ....[1]....
        /*002c*/ 	.word	0xffffffff


	//   ....[2]....
        /*0030*/ 	.word	0xffffffff


	//   ....[3]....
        /*0034*/ 	.word	0xffffffff


	//   ....[4]....
        /*0038*/ 	.word	0xffffffff


	//   ....[5]....
        /*003c*/ 	.word	0xffffffff


	//   ....[6]....
        /*0040*/ 	.word	0xffffffff


	//   ....[7]....
        /*0044*/ 	.word	0xffffffff


	//   ....[8]....
        /*0048*/ 	.word	0xffffffff


	//   ....[9]....
        /*004c*/ 	.word	0xffffffff


	//   ....[10]....
        /*0050*/ 	.word	0x0500003c


	//   ....[11]....
        /*0054*/ 	.word	0x0500003c


	//   ....[12]....
        /*0058*/ 	.word	0x0500003c


	//   ....[13]....
        /*005c*/ 	.word	0x0500003c


	//   ....[14]....
        /*0060*/ 	.word	0x0500003c


	//   ....[15]....
        /*0064*/ 	.word	0x0500003c


	//   ....[16]....
        /*0068*/ 	.word	0x0500003c


	//   ....[17]....
        /*006c*/ 	.word	0x0500003c


	//   ....[18]....
        /*0070*/ 	.word	0x0500003c


	//   ....[19]....
        /*0074*/ 	.word	0x0500003c


	//----- nvinfo : EIATTR_COOP_GROUP_INSTR_OFFSETS
	.align		4
.L_3344:
        /*0078*/ 	.byte	0x04, 0x28
        /*007a*/ 	.short	(.L_3346 - .L_3345)


	//   ....[0]....
.L_3345:
        /*007c*/ 	.word	0x00003270


	//   ....[1]....
        /*0080*/ 	.word	0x000032a0


	//   ....[2]....
        /*0084*/ 	.word	0x000032c0


	//   ....[3]....
        /*0088*/ 	.word	0x000032e0


	//   ....[4]....
        /*008c*/ 	.word	0x00003310


	//   ....[5]....
        /*0090*/ 	.word	0x000039b0


	//   ....[6]....
        /*0094*/ 	.word	0x000039d0


	//   ....[7]....
        /*0098*/ 	.word	0x000039f0


	//   ....[8]....
        /*009c*/ 	.word	0x00003a10


	//   ....[9]....
        /*00a0*/ 	.word	0x00003a30


	//   ....[10]....
        /*00a4*/ 	.word	0x00005140


	//   ....[11]....
        /*00a8*/ 	.word	0x000051e0


	//   ....[12]....
        /*00ac*/ 	.word	0x00005250


	//   ....[13]....
        /*00b0*/ 	.word	0x000052c0


	//   ....[14]....
        /*00b4*/ 	.word	0x00005340


	//   ....[15]....
        /*00b8*/ 	.word	0x00005a40


	//   ....[16]....
        /*00bc*/ 	.word	0x00005ab0


	//   ....[17]....
        /*00c0*/ 	.word	0x00005b20


	//   ....[18]....
        /*00c4*/ 	.word	0x00005b90


	//   ....[19]....
        /*00c8*/ 	.word	0x00005c00


	//----- nvinfo : EIATTR_VRC_CTA_INIT_COUNT
	.align		4
.L_3346:
        /*00cc*/ 	.byte	0x02, 0x4a
	.zero		1
	.zero		1


	//----- nvinfo : EIATTR_EXIT_INSTR_OFFSETS
	.align		4
        /*00d0*/ 	.byte	0x04, 0x1c
        /*00d2*/ 	.short	(.L_3348 - .L_3347)


	//   ....[0]....
.L_3347:
        /*00d4*/ 	.word	0x00000bd0


	//   ....[1]....
        /*00d8*/ 	.word	0x000050d0


	//----- nvinfo : EIATTR_MAX_THREADS
	.align		4
.L_3348:
        /*00dc*/ 	.byte	0x04, 0x05
        /*00de*/ 	.short	(.L_3350 - .L_3349)
.L_3349:
        /*00e0*/ 	.word	0x00000080
        /*00e4*/ 	.word	0x00000001
        /*00e8*/ 	.word	0x00000001


	//----- nvinfo : EIATTR_CRS_STACK_SIZE
	.align		4
.L_3350:
        /*00ec*/ 	.byte	0x04, 0x1e
        /*00ee*/ 	.short	(.L_3352 - .L_3351)
.L_3351:
        /*00f0*/ 	.word	0x00000000


	//----- nvinfo : EIATTR_CBANK_PARAM_SIZE
	.align		4
.L_3352:
        /*00f4*/ 	.byte	0x03, 0x19
        /*00f6*/ 	.short	0x00e8


	//----- nvinfo : EIATTR_PARAM_CBANK
	.align		4
        /*00f8*/ 	.byte	0x04, 0x0a
        /*00fa*/ 	.short	(.L_3354 - .L_3353)
	.align		4
.L_3353:
        /*00fc*/ 	.word	index@(.nv.constant0._ZN10layer_norm13ln_fwd_kernelINS_13Kernel_traitsI6__halfffffjLj1536ELj1ELj4ELj1ELj16ENS_18Kernel_traits_baseILj1536ES2_ffffjLj128EEEEELb0ELb0ELb0ELb0EEEvNS_9FwdParamsE)
        /*0100*/ 	.short	0x0380
        /*0102*/ 	.short	0x00e8


	//----- nvinfo : EIATTR_SW_WAR
	.align		4
.L_3354:
        /*0104*/ 	.byte	0x04, 0x36
        /*0106*/ 	.short	(.L_3356 - .L_3355)
.L_3355:
        /*0108*/ 	.word	0x00000008
.L_3356:


//--------------------- .nv.info._ZN10layer_norm13ln_fwd_kernelINS_13Kernel_traitsI6__halfffffjLj1536ELj1ELj4ELj1ELj16ENS_18Kernel_traits_baseILj1536ES2_ffffjLj128EEEEELb0ELb0ELb0ELb1EEEvNS_9FwdParamsE --------------------------
	.section	.nv.info._ZN10layer_norm13ln_fwd_kernelINS_13Kernel_traitsI6__halfffffjLj1536ELj1ELj4ELj1ELj16ENS_18Kernel_traits_baseILj1536ES2_ffffjLj128EEEEELb0ELb0ELb0ELb1EEEvNS_9FwdParamsE,"",@"SHT_CUDA_INFO"
	.sectionflags	@""
	.align	4


	//----- nvinfo : EIATTR_CUDA_API_VERSION
	.align		4
        /*0000*/ 	.byte	0x04, 0x37
        /*0002*/ 	.short	(.L_3358 - .L_3357)
.L_3357:
        /*0004*/ 	.word	0x00000082


	//----- nvinfo : EIATTR_KPARAM_INFO
	.align		4
.L_3358:
        /*0008*/ 	.byte	0x04, 0x17
        /*000a*/ 	.short	(.L_3360 - .L_3359)
.L_3359:
        /*000c*/ 	.word	0x00000000
        /*0010*/ 	.short	0x0000
        /*0012*/ 	.short	0x0000
        /*0014*/ 	.byte	0x00, 0xf0, 0xa1, 0x03


	//----- nvinfo : EIATTR_SPARSE_MMA_MASK
	.align		4
.L_3360:
        /*0018*/ 	.byte	0x03, 0x50
        /*001a*/ 	.short	0x0000


	//----- nvinfo : EIATTR_MAXREG_COUNT
	.align		4
        /*001c*/ 	.byte	0x03, 0x1b
        /*001e*/ 	.short	0x00ff


	//----- nvinfo : EIATTR_MERCURY_ISA_VERSION
	.align		4
        /*0020*/ 	.byte	0x03, 0x5f
        /*0022*/ 	.short	0x0101


	//----- nvinfo : EIATTR_COOP_GROUP_MASK_REGIDS
	.align		4
        /*0024*/ 	.byte	0x04, 0x29
        /*0026*/ 	.short	(.L_3362 - .L_3361)


	//   ....[0]....
.L_3361:
        /*0028*/ 	.word	0xffffffff


	//   ....[1]....
        /*002c*/ 	.word	0xffffffff


	//   ....[2]....
        /*0030*/ 	.word	0xffffffff


	//   ....[3]....
        /*0034*/ 	.word	0xffffffff


	//   ....[4]....
        /*0038*/ 	.word	0xffffffff


	//   ....[5]....
        /*003c*/ 	.word	0xffffffff


	//   ....[6]....
        /*0040*/ 	.word	0xffffffff


	//   ....[7]....
        /*0044*/ 	.word	0xffffffff


	//   ....[8]....
        /*0048*/ 	.word	0xffffffff


	//   ....[9]....
        /*004c*/ 	.word	0xffffffff


	//   ....[10]....
        /*0050*/ 	.word	0x0500000a


	//   ....[11]....
        /*0054*/ 	.word	0x0500000a


	//   ....[12]....
        /*0058*/ 	.word	0x0500000a


	//   ....[13]....
        /*005c*/ 	.word	0x0500000a


	//   ....[14]....
        /*0060*/ 	.word	0x0500000a


	//   ....[15]....
        /*0064*/ 	.word	0x0500000a


	//   ....[16]....
        /*0068*/ 	.word	0x0500000a


	//   ....[17]....
        /*006c*/ 	.word	0x0500000a


	//   ....[18]....
        /*0070*/ 	.word	0x0500000a


	//   ....[19]....
        /*0074*/ 	.word	0x0500000a


	//----- nvinfo : EIATTR_COOP_GROUP_INSTR_OFFSETS
	.align		4
.L_3362:
        /*0078*/ 	.byte	0x04, 0x28
        /*007a*/ 	.short	(.L_3364 - .L_3363)


	//   ....[0]....
.L_3363:
        /*007c*/ 	.word	0x00002390


	//   ....[1]....
        /*0080*/ 	.word	0x000023c0


	//   ....[2]....
        /*0084*/ 	.word	0x000023e0


	//   ....[3]....
        /*0088*/ 	.word	0x00002400


	//   ....[4]....
        /*008c*/ 	.word	0x00002420


	//   ....[5]....
        /*0090*/ 	.word	0x00002a50


	//   ....[6]....
        /*0094*/ 	.word	0x00002a70


	//   ....[7]....
        /*0098*/ 	.word	0x00002a90


	//   ....[8]....
        /*009c*/ 	.word	0x00002ab0


	//   ....[9]....
        /*00a0*/ 	.word	0x00002ad0


	//   ....[10]....
        /*00a4*/ 	.word	0x00003dc0


	//   ....[11]....
        /*00a8*/ 	.word	0x00003e50


	//   ....[12]....
        /*00ac*/ 	.word	0x00003eb0


	//   ....[13]....
        /*00b0*/ 	.word	0x00003f10


	//   ....[14]....
        /*00b4*/ 	.word	0x00003f70


	//   ....[15]....
        /*00b8*/ 	.word	0x000045e0


	//   ....[16]....
        /*00bc*/ 	.word	0x00004640


	//   ....[17]....
        /*00c0*/ 	.word	0x000046a0


	//   ....[18]....
        /*00c4*/ 	.word	0x00004700


	//   ....[19]....
        /*00c8*/ 	.word	0x00004760


	//----- nvinfo : EIATTR_VRC_CTA_INIT_COUNT
	.align		4
.L_3364:
        /*00cc*/ 	.byte	0x02, 0x4a
	.zero		1
	.zero		1


	//----- nvinfo : EIATTR_EXIT_INSTR_OFFSETS
	.align		4
        /*00d0*/ 	.byte	0x04, 0x1c
        /*00d2*/ 	.short	(.L_3366 - .L_3365)


	//   ....[0]....
.L_3365:
        /*00d4*/ 	.word	0x00000490


	//   ....[1]....
        /*00d8*/ 	.word	0x00003d50


	//----- nvinfo : EIATTR_MAX_THREADS
	.align		4
.L_3366:
        /*00dc*/ 	.byte	0x04, 0x05
        /*00de*/ 	.short	(.L_3368 - .L_3367)
.L_3367:
        /*00e0*/ 	.word	0x00000080
        /*00e4*/ 	.word	0x00000001
        /*00e8*/ 	.word	0x00000001


	//----- nvinfo : EIATTR_CRS_STACK_SIZE
	.align		4
.L_3368:
        /*00ec*/ 	.byte	0x04, 0x1e
        /*00ee*/ 	.short	(.L_3370 - .L_3369)
.L_3369:
        /*00f0*/ 	.word	0x00000000


	//----- nvinfo : EIATTR_CBANK_PARAM_SIZE
	.align		4
.L_3370:
        /*00f4*/ 	.byte	0x03, 0x19
        /*00f6*/ 	.short	0x00e8


	//----- nvinfo : EIATTR_PARAM_CBANK
	.align		4
        /*00f8*/ 	.byte	0x04, 0x0a
        /*00fa*/ 	.short	(.L_3372 - .L_3371)
	.align		4
.L_3371:
        /*00fc*/ 	.word	index@(.nv.constant0._ZN10layer_norm13ln_fwd_kernelINS_13Kernel_traitsI6__halfffffjLj1536ELj1ELj4ELj1ELj16ENS_18Kernel_traits_baseILj1536ES2_ffffjLj128EEEEELb0ELb0ELb0ELb1EEEvNS_9FwdParamsE)
        /*0100*/ 	.short	0x0380
        /*0102*/ 	.short	0x00e8


	//----- nvinfo : EIATTR_SW_WAR
	.align		4
.L_3372:
        /*0104*/ 	.byte	0x04, 0x36
        /*0106*/ 	.short	(.L_3374 - .L_3373)
.L_3373:
        /*0108*/ 	.word	0x00000008
.L_3374:


//--------------------- .nv.info._ZN10layer_norm13ln_fwd_kernelINS_13Kernel_traitsI6__halfffffjLj1536ELj1ELj4ELj1ELj16ENS_18Kernel_traits_baseILj1536ES2_ffffjLj128EEEEELb0ELb0ELb1ELb0EEEvNS_9FwdParamsE --------------------------
	.section	.nv.info._ZN10layer_norm13ln_fwd_kernelINS_13Kernel_traitsI6__halfffffjLj1536ELj1ELj4ELj1ELj16ENS_18Kernel_traits_baseILj1536ES2_ffffjLj128EEEEELb0ELb0ELb1ELb0EEEvNS_9FwdParamsE,"",@"SHT_CUDA_INFO"
	.sectionflags	@""
	.align	4


	//----- nvinfo : EIATTR_CUDA_API_VERSION
	.align		4
        /*0000*/ 	.byte	0x04, 0x37
        /*0002*/ 	.short	(.L_3376 - .L_3375)
.L_3375:
        /*0004*/ 	.word	0x00000082


	//----- nvinfo : EIATTR_KPARAM_INFO
	.align		4
.L_3376:
        /*0008*/ 	.byte	0x04, 0x17
        /*000a*/ 	.short	(.L_3378 - .L_3377)
.L_3377:
        /*000c*/ 	.word	0x00000000
        /*0010*/ 	.short	0x0000
        /*0012*/ 	.short	0x0000
        /*0014*/ 	.byte	0x00, 0xf0, 0xa1, 0x03


	//----- nvinfo : EIATTR_SPARSE_MMA_MASK
	.align		4
.L_3378:
        /*0018*/ 	.byte	0x03, 0x50
        /*001a*/ 	.short	0x0000


	//----- nvinfo : EIATTR_MAXREG_COUNT
	.align		4
        /*001c*/ 	.byte	0x03, 0x1b
        /*001e*/ 	.short	0x00ff


	//----- nvinfo : EIATTR_MERCURY_ISA_VERSION
	.align		4
        /*0020*/ 	.byte	0x03, 0x5f
        /*0022*/ 	.short	0x0101


	//----- nvinfo : EIATTR_COOP_GROUP_MASK_REGIDS
	.align		4
        /*0024*/ 	.byte	0x04, 0x29
        /*0026*/ 	.short	(.L_3380 - .L_3379)


	//   ....[0]....
.L_3379:
        /*0028*/ 	.word	0xffffffff


	//   ....[1]....
        /*002c*/ 	.word	0xffffffff


	//   ....[2]....
        /*0030*/ 	.word	0xffffffff


	//   ....[3]....
        /*0034*/ 	.word	0xffffffff


	//   ....[4]....
        /*0038*/ 	.word	0xffffffff


	//   ....[5]....
        /*003c*/ 	.word	0xffffffff


	//   ....[6]....
        /*0040*/ 	.word	0xffffffff


	//   ....[7]....
        /*0044*/ 	.word	0xffffffff


	//   ....[8]....
        /*0048*/ 	.word	0xffffffff


	//   ....[9]....
        /*004c*/ 	.word	0xffffffff


	//   ....[10]....
        /*0050*/ 	.word	0x05000082


	//   ....[11]....
        /*0054*/ 	.word	0x05000082


	//   ....[12]....
        /*0058*/ 	.word	0x05000082


	//   ....[13]....
        /*005c*/ 	.word	0x05000082


	//   ....[14]....
        /*0060*/ 	.word	0x05000082


	//   ....[15]....
        /*0064*/ 	.word	0x05000082


	//   ....[16]....
        /*0068*/ 	.word	0x05000082


	//   ....[17]....
        /*006c*/ 	.word	0x05000082


	//   ....[18]....
        /*0070*/ 	.word	0x05000082


	//   ....[19]....
        /*0074*/ 	.word	0x05000082


	//----- nvinfo : EIATTR_COOP_GROUP_INSTR_OFFSETS
	.align		4
.L_3380:
        /*0078*/ 	.byte	0x04, 0x28
        /*007a*/ 	.short	(.L_3382 - .L_3381)


	//   ....[0]....
.L_3381:
        /*007c*/ 	.word	0x00002f20


	//   ....[1]....
        /*0080*/ 	.word	0x00002f50


	//   ....[2]....
        /*0084*/ 	.word	0x00002f70


	//   ....[3]....
        /*0088*/ 	.word	0x00002f90


	//   ....[4]....
        /*008c*/ 	.word	0x00002fc0


	//   ....[5]....
        /*0090*/ 	.word	0x00003660


	//   ....[6]....
        /*0094*/ 	.word	0x00003680


	//   ....[7]....
        /*0098*/ 	.word	0x000036a0


	//   ....[8]....
        /*009c*/ 	.word	0x000036c0


	//   ....[9]....
        /*00a0*/ 	.word	0x000036e0


	//   ....[10]....
        /*00a4*/ 	.word	0x00004e60


	//   ....[11]....
        /*00a8*/ 	.word	0x00004f00


	//   ....[12]....
        /*00ac*/ 	.word	0x00004f70


	//   ....[13]....
        /*00b0*/ 	.word	0x00004fe0


	//   ....[14]....
        /*00b4*/ 	.word	0x00005060


	//   ....[15]....
        /*00b8*/ 	.word	0x00005760


	//   ....[16]....
        /*00bc*/ 	.word	0x000057d0


	//   ....[17]....
        /*00c0*/ 	.word	0x00005840


	//   ....[18]....
        /*00c4*/ 	.word	0x000058b0


	//   ....[19]....
        /*00c8*/ 	.word	0x00005920


	//----- nvinfo : EIATTR_VRC_CTA_INIT_COUNT
	.align		4
.L_3382:
        /*00cc*/ 	.byte	0x02, 0x4a
	.zero		1
	.zero		1


	//----- nvinfo : EIATTR_EXIT_INSTR_OFFSETS
	.align		4
        /*00d0*/ 	.byte	0x04, 0x1c
        /*00d2*/ 	.short	(.L_3384 - .L_3383)


	//   ....[0]....
.L_3383:
        /*00d4*/ 	.word	0x00000bf0


	//   ....[1]....
        /*00d8*/ 	.word	0x00004df0


	//----- nvinfo : EIATTR_MAX_THREADS
	.align		4
.L_3384:
        /*00dc*/ 	.byte	0x04, 0x05
        /*00de*/ 	.short	(.L_3386 - .L_3385)
.L_3385:
        /*00e0*/ 	.word	0x00000080
        /*00e4*/ 	.word	0x00000001
        /*00e8*/ 	.word	0x00000001


	//----- nvinfo : EIATTR_CRS_STACK_SIZE
	.align		4
.L_3386:
        /*00ec*/ 	.byte	0x04, 0x1e
        /*00ee*/ 	.short	(.L_3388 - .L_3387)
.L_3387:
        /*00f0*/ 	.word	0x00000000


	//----- nvinfo : EIATTR_CBANK_PARAM_SIZE
	.align		4
.L_3388:
        /*00f4*/ 	.byte	0x03, 0x19
        /*00f6*/ 	.short	0x00e8


	//----- nvinfo : EIATTR_PARAM_CBANK
	.align		4
        /*00f8*/ 	.byte	0x04, 0x0a
        /*00fa*/ 	.short	(.L_3390 - .L_3389)
	.align		4
.L_3389:
        /*00fc*/ 	.word	index@(.nv.constant0._ZN10layer_norm13ln_fwd_kernelINS_13Kernel_traitsI6__halfffffjLj1536ELj1ELj4ELj1ELj16ENS_18Kernel_traits_baseILj1536ES2_ffffjLj128EEEEELb0ELb0ELb1ELb0EEEvNS_9FwdParamsE)
        /*0100*/ 	.short	0x0380
        /*0102*/ 	.short	0x00e8


	//----- nvinfo : EIATTR_SW_WAR
	.align		4
.L_3390:
        /*0104*/ 	.byte	0x04, 0x36
        /*0106*/ 	.short	(.L_3392 - .L_3391)
.L_3391:
        /*0108*/ 	.word	0x00000008
.L_3392:


//--------------------- .nv.info._ZN10layer_norm13ln_fwd_kernelINS_13Kernel_traitsI6__halfffffjLj1536ELj1ELj4ELj1ELj16ENS_18Kernel_traits_baseILj1536ES2_ffffjLj128EEEEELb0ELb0ELb1ELb1EEEvNS_9FwdParamsE --------------------------
	.section	.nv.info._ZN10layer_norm13ln_fwd_kernelINS_13Kernel_traitsI6__halfffffjLj1536ELj1ELj4ELj1ELj16ENS_18Kernel_traits_baseILj1536ES2_ffffjLj128EEEEELb0ELb0ELb1ELb1EEEvNS_9FwdParamsE,"",@"SHT_CUDA_INFO"
	.sectionflags	@""
	.align	4


	//----- nvinfo : EIATTR_CUDA_API_VERSION
	.align		4
        /*0000*/ 	.byte	0x04, 0x37
        /*0002*/ 	.short	(.L_3394 - .L_3393)
.L_3393:
        /*0004*/ 	.word	0x00000082


	//----- nvinfo : EIATTR_KPARAM_INFO
	.align		4
.L_3394:
        /*0008*/ 	.byte	0x04, 0x17
        /*000a*/ 	.short	(.L_3396 - .L_3395)
.L_3395:
        /*000c*/ 	.word	0x00000000
        /*0010*/ 	.short	0x0000
        /*0012*/ 	.short	0x0000
        /*0014*/ 	.byte	0x00, 0xf0, 0xa1, 0x03


	//----- nvinfo : EIATTR_SPARSE_MMA_MASK
	.align		4
.L_3396:
        /*0018*/ 	.byte	0x03, 0x50
        /*001a*/ 	.short	0x0000


	//----- nvinfo : EIATTR_MAXREG_COUNT
	.align		4
        /*001c*/ 	.byte	0x03, 0x1b
        /*001e*/ 	.short	0x00ff


	//----- nvinfo : EIATTR_MERCURY_ISA_VERSION
	.align		4
        /*0020*/ 	.byte	0x03, 0x5f
        /*0022*/ 	.short	0x0101


	//----- nvinfo : EIATTR_COOP_GROUP_MASK_REGIDS
	.align		4
        /*0024*/ 	.byte	0x04, 0x29
        /*0026*/ 	.short	(.L_3398 - .L_3397)


	//   ....[0]....
.L_3397:
        /*0028*/ 	.word	0xffffffff


	//   ....[1]....
        /*002c*/ 	.word	0xffffffff


	//   ....[2]....
        /*0030*/ 	.word	0xffffffff


	//   ....[3]....
        /*0034*/ 	.word	0xffffffff


	//   ....[4]....
        /*0038*/ 	.word	0xffffffff


	//   ....[5]....
        /*003c*/ 	.word	0xffffffff


	//   ....[6]....
        /*0040*/ 	.word	0xffffffff


	//   ....[7]....
        /*0044*/ 	.word	0xffffffff


	//   ....[8]....
        /*0048*/ 	.word	0xffffffff


	//   ....[9]....
        /*004c*/ 	.word	0xffffffff


	//   ....[10]....
        /*0050*/ 	.word	0x05000078


	//   ....[11]....
        /*0054*/ 	.word	0x05000078


	//   ....[12]....
        /*0058*/ 	.word	0x05000078


	//   ....[13]....
        /*005c*/ 	.word	0x05000078


	//   ....[14]....
        /*0060*/ 	.word	0x05000078


	//   ....[15]....
        /*0064*/ 	.word	0x05000078


	//   ....[16]....
        /*0068*/ 	.word	0x05000078


	//   ....[17]....
        /*006c*/ 	.word	0x05000078


	//   ....[18]....
        /*0070*/ 	.word	0x05000078


	//   ....[19]....
        /*0074*/ 	.word	0x05000078


	//----- nvinfo : EIATTR_COOP_GROUP_INSTR_OFFSETS
	.align		4
.L_3398:
        /*0078*/ 	.byte	0x04, 0x28
        /*007a*/ 	.short	(.L_3400 - .L_3399)


	//   ....[0]....
.L_3399:
        /*007c*/ 	.word	0x00002670


	//   ....[1]....
        /*0080*/ 	.word	0x000026a0


	//   ....[2]....
        /*0084*/ 	.word	0x000026c0


	//   ....[3]....
        /*0088*/ 	.word	0x000026e0


	//   ....[4]....
        /*008c*/ 	.word	0x00002700


	//   ....[5]....
        /*0090*/ 	.word	0x00002d30


	//   ....[6]....
        /*0094*/ 	.word	0x00002d50


	//   ....[7]....
        /*0098*/ 	.word	0x00002d70


	//   ....[8]....
        /*009c*/ 	.word	0x00002d90


	//   ....[9]....
        /*00a0*/ 	.word	0x00002db0


	//   ....[10]....
        /*00a4*/ 	.word	0x00004120


	//   ....[11]....
        /*00a8*/ 	.word	0x000041c0


	//   ....[12]....
        /*00ac*/ 	.word	0x00004230


	//   ....[13]....
        /*00b0*/ 	.word	0x000042a0


	//   ....[14]....
        /*00b4*/ 	.word	0x00004310


	//   ....[15]....
        /*00b8*/ 	.word	0x00004990


	//   ....[16]....
        /*00bc*/ 	.word	0x00004a00


	//   ....[17]....
        /*00c0*/ 	.word	0x00004a70


	//   ....[18]....
        /*00c4*/ 	.word	0x00004ae0


	//   ....[19]....
        /*00c8*/ 	.word	0x00004b50


	//----- nvinfo : EIATTR_VRC_CTA_INIT_COUNT
	.align		4
.L_3400:
        /*00cc*/ 	.byte	0x02, 0x4a
	.zero		1
	.zero		1


	//----- nvinfo : EIATTR_EXIT_INSTR_OFFSETS
	.align		4
        /*00d0*/ 	.byte	0x04, 0x1c
        /*00d2*/ 	.short	(.L_3402 - .L_3401)


	//   ....[0]....
.L_3401:
        /*00d4*/ 	.word	0x00000450


	//   ....[1]....
        /*00d8*/ 	.word	0x000040b0


	//----- nvinfo : EIATTR_MAX_THREADS
	.align		4
.L_3402:
        /*00dc*/ 	.byte	0x04, 0x05
        /*00de*/ 	.short	(.L_3404 - .L_3403)
.L_3403:
        /*00e0*/ 	.word	0x00000080
        /*00e4*/ 	.word	0x00000001
        /*00e8*/ 	.word	0x00000001


	//----- nvinfo : EIATTR_CRS_STACK_SIZE
	.align		4
.L_3404:
        /*00ec*/ 	.byte	0x04, 0x1e
        /*00ee*/ 	.short	(.L_3406 - .L_3405)
.L_3405:
        /*00f0*/ 	.word	0x00000000


	//----- nvinfo : EIATTR_CBANK_PARAM_SIZE
	.align		4
.L_3406:
        /*00f4*/ 	.byte	0x03, 0x19
        /*00f6*/ 	.short	0x00e8


	//----- nvinfo : EIATTR_PARAM_CBANK
	.align		4
        /*00f8*/ 	.byte	0x04, 0x0a
        /*00fa*/ 	.short	(.L_3408 - .L_3407)
	.align		4
.L_3407:
        /*00fc*/ 	.word	index@(.nv.constant0._ZN10layer_norm13ln_fwd_kernelINS_13Kernel_traitsI6__halfffffjLj1536ELj1ELj4ELj1ELj16ENS_18Kernel_traits_baseILj1536ES2_ffffjLj128EEEEELb0ELb0ELb1ELb1EEEvNS_9FwdParamsE)
        /*0100*/ 	.short	0x0380
        /*0102*/ 	.short	0x00e8


	//----- nvinfo : EIATTR_SW_WAR
	.align		4
.L_3408:
        /*0104*/ 	.byte	0x04, 0x36
        /*0106*/ 	.short	(.L_3410 - .L_3409)
.L_3409:
        /*0108*/ 	.word	0x00000008
.L_3410:


//--------------------- .nv.info._ZN10layer_norm13ln_fwd_kernelINS_13Kernel_traitsI6__halfffffjLj1536ELj1ELj4ELj1ELj16ENS_18Kernel_traits_baseILj1536ES2_ffffjLj128EEEEELb0ELb1ELb0ELb0EEEvNS_9FwdParamsE --------------------------
	.section	.nv.info._ZN10layer_norm13ln_fwd_kernelINS_13Kernel_traitsI6__halfffffjLj1536ELj1ELj4ELj1ELj16ENS_18Kernel_traits_baseILj1536ES2_ffffjLj128EEEEELb0ELb1ELb0ELb0EEEvNS_9FwdParamsE,"",@"SHT_CUDA_INFO"
	.sectionflags	@""
	.align	4


	//----- nvinfo : EIATTR_CUDA_API_VERSION
	.align		4
        /*0000*/ 	.byte	0x04, 0x37
        /*0002*/ 	.short	(.L_3412 - .L_3411)
.L_3411:
        /*0004*/ 	.word	0x00000082


	//----- nvinfo : EIATTR_KPARAM_INFO
	.align		4
.L_3412:
        /*0008*/ 	.byte	0x04, 0x17
        /*000a*/ 	.short	(.L_3414 - .L_3413)
.L_3413:
        /*000c*/ 	.word	0x00000000
        /*0010*/ 	.short	0x0000
        /*0012*/ 	.short	0x0000
        /*0014*/ 	.byte	0x00, 0xf0, 0xa1, 0x03


	//----- nvinfo : EIATTR_SPARSE_MMA_MASK
	.align		4
.L_3414:
        /*0018*/ 	.byte	0x03, 0x50
        /*001a*/ 	.short	0x0000


	//----- nvinfo : EIATTR_MAXREG_COUNT
	.align		4
        /*001c*/ 	.byte	0x03, 0x1b
        /*001e*/ 	.short	0x00ff


	//----- nvinfo : EIATTR_MERCURY_ISA_VERSION
	.align		4
        /*0020*/ 	.byte	0x03, 0x5f
        /*0022*/ 	.short	0x0101


	//----- nvinfo : EIATTR_COOP_GROUP_MASK_REGIDS
	.align		4
        /*0024*/ 	.byte	0x04, 0x29
        /*0026*/ 	.short	(.L_3416 - .L_3415)


	//   ....[0]....
.L_3415:
        /*0028*/ 	.word	0xffffffff


	//   ....[1]....
        /*002c*/ 	.word	0xffffffff


	//   ....[2]....
        /*0030*/ 	.word	0xffffffff


	//   ....[3]....
        /*0034*/ 	.word	0xffffffff


	//   ....[4]....
        /*0038*/ 	.word	0xffffffff


	//   ....[5]....
        /*003c*/ 	.word	0xffffffff


	//   ....[6]....
        /*0040*/ 	.word	0xffffffff


	//   ....[7]....
        /*0044*/ 	.word	0xffffffff


	//   ....[8]....
        /*0048*/ 	.word	0xffffffff


	//   ....[9]....
        /*004c*/ 	.word	0xffffffff


	//   ....[10]....
        /*0050*/ 	.word	0x0500006b


	//   ....[11]....
        /*0054*/ 	.word	0x0500006b


	//   ....[12]....
        /*0058*/ 	.word	0x0500006b


	//   ....[13]....
        /*005c*/ 	.word	0x0500006b


	//   ....[14]....
        /*0060*/ 	.word	0x0500006b


	//   ....[15]....
        /*0064*/ 	.word	0x0500006b


	//   ....[16]....
        /*0068*/ 	.word	0x0500006b


	//   ....[17]....
        /*006c*/ 	.word	0x0500006b


	//   ....[18]....
        /*0070*/ 	.word	0x0500006b


	//   ....[19]....
        /*0074*/ 	.word	0x0500006b


	//----- nvinfo : EIATTR_COOP_GROUP_INSTR_OFFSETS
	.align		4
.L_3416:
        /*0078*/ 	.byte	0x04, 0x28
        /*007a*/ 	.short	(.L_3418 - .L_3417)


	//   ....[0]....
.L_3417:
        /*007c*/ 	.word	0x000041a0


	//   ....[1]....
        /*0080*/ 	.word	0x000041e0


	//   ....[2]....
        /*0084*/ 	.word	0x00004200


	//   ....[3]....
        /*0088*/ 	.word	0x00004220


	//   ....[4]....
        /*008c*/ 	.word	0x00004240


	//   ....[5]....
        /*0090*/ 	.word	0x000048d0


	//   ....[6]....
        /*0094*/ 	.word	0x000048f0


	//   ....[7]....
        /*0098*/ 	.word	0x00004910


	//   ....[8]....
        /*009c*/ 	.word	0x00004930


	//   ....[9]....
        /*00a0*/ 	.word	0x00004950


	//   ....[10]....
        /*00a4*/ 	.word	0x00005f60


	//   ....[11]....
        /*00a8*/ 	.word	0x00005ff0


	//   ....[12]....
        /*00ac*/ 	.word	0x00006050


	//   ....[13]....
        /*00b0*/ 	.word	0x000060b0


	//   ....[14]....
        /*00b4*/ 	.word	0x00006110


	//   ....[15]....
        /*00b8*/ 	.word	0x000067f0


	//   ....[16]....
        /*00bc*/ 	.word	0x00006850


	//   ....[17]....
        /*00c0*/ 	.word	0x000068b0


	//   ....[18]....
        /*00c4*/ 	.word	0x00006910


	//   ....[19]....
        /*00c8*/ 	.word	0x00006970


	//----- nvinfo : EIATTR_VRC_CTA_INIT_COUNT
	.align		4
.L_3418:
        /*00cc*/ 	.byte	0x02, 0x4a
	.zero		1
	.zero		1


	//----- nvinfo : EIATTR_EXIT_INSTR_OFFSETS
	.align		4
        /*00d0*/ 	.byte	0x04, 0x1c
        /*00d2*/ 	.short	(.L_3420 - .L_3419)


	//   ....[0]....
.L_3419:
        /*00d4*/ 	.word	0x00001060


	//   ....[1]....
        /*00d8*/ 	.word	0x00005ef0


	//----- nvinfo : EIATTR_MAX_THREADS
	.align		4
.L_3420:
        /*00dc*/ 	.byte	0x04, 0x05
        /*00de*/ 	.short	(.L_3422 - .L_3421)
.L_3421:
        /*00e0*/ 	.word	0x00000080
        /*00e4*/ 	.word	0x00000001
        /*00e8*/ 	.word	0x00000001


	//----- nvinfo : EIATTR_CRS_STACK_SIZE
	.align		4
.L_3422:
        /*00ec*/ 	.byte	0x04, 0x1e
        /*00ee*/ 	.short	(.L_3424 - .L_3423)
.L_3423:
        /*00f0*/ 	.word	0x00000000


	//----- nvinfo : EIATTR_CBANK_PARAM_SIZE
	.align		4
.L_3424:
        /*00f4*/ 	.byte	0x03, 0x19
        /*00f6*/ 	.short	0x00e8


	//----- nvinfo : EIATTR_PARAM_CBANK
	.align		4
        /*00f8*/ 	.byte	0x04, 0x0a
        /*00fa*/ 	.short	(.L_3426 - .L_3425)
	.align		4
.L_3425:
        /*00fc*/ 	.word	index@(.nv.constant0._ZN10layer_norm13ln_fwd_kernelINS_13Kernel_traitsI6__halfffffjLj1536ELj1ELj4ELj1ELj16ENS_18Kernel_traits_baseILj1536ES2_ffffjLj128EEEEELb0ELb1ELb0ELb0EEEvNS_9FwdParamsE)
        /*0100*/ 	.short	0x0380
        /*0102*/ 	.short	0x00e8


	//----- nvinfo : EIATTR_SW_WAR
	.align		4
.L_3426:
        /*0104*/ 	.byte	0x04, 0x36
        /*0106*/ 	.short	(.L_3428 - .L_3427)
.L_3427:
        /*0108*/ 	.word	0x00000008
.L_3428:


//--------------------- .nv.info._ZN10layer_norm13ln_fwd_kernelINS_13Kernel_traitsI6__halfffffjLj1536ELj1ELj4ELj1ELj16ENS_18Kernel_traits_baseILj1536ES2_ffffjLj128EEEEELb0ELb1ELb0ELb1EEEvNS_9FwdParamsE --------------------------
	.section	.nv.info._ZN10layer_norm13ln_fwd_kernelINS_13Kernel_traitsI6__halfffffjLj1536ELj1ELj4ELj1ELj16ENS_18Kernel_traits_baseILj1536ES2_ffffjLj128EEEEELb0ELb1ELb0ELb1EEEvNS_9FwdParamsE,"",@"SHT_CUDA_INFO"
	.sectionflags	@""
	.align	4


	//----- nvinfo : EIATTR_CUDA_API_VERSION
	.align		4
        /*0000*/ 	.byte	0x04, 0x37
        /*0002*/ 	.short	(.L_3430 - .L_3429)
.L_3429:
        /*0004*/ 	.word	0x00000082


	//----- nvinfo : EIATTR_KPARAM_INFO
	.align		4
.L_3430:
        /*0008*/ 	.byte	0x04, 0x17
        /*000a*/ 	.short	(.L_3432 - .L_3431)
.L_3431:
        /*000c*/ 	.word	0x00000000
        /*0010*/ 	.short	0x0000
        /*0012*/ 	.short	0x0000
        /*0014*/ 	.byte	0x00, 0xf0, 0xa1, 0x03


	//----- nvinfo : EIATTR_SPARSE_MMA_MASK
	.align		4
.L_3432:
        /*0018*/ 	.byte	0x03, 0x50
        /*001a*/ 	.short	0x0000


	//----- nvinfo : EIATTR_MAXREG_COUNT
	.align		4
        /*001c*/ 	.byte	0x03, 0x1b
        /*001e*/ 	.short	0x00ff


	//----- nvinfo : EIATTR_MERCURY_ISA_VERSION
	.align		4
        /*0020*/ 	.byte	0x03, 0x5f
        /*0022*/ 	.short	0x0101


	//----- nvinfo : EIATTR_COOP_GROUP_MASK_REGIDS
	.align		4
        /*0024*/ 	.byte	0x04, 0x29
        /*0026*/ 	.short	(.L_3434 - .L_3433)


	//   ....[0]....
.L_3433:
        /*0028*/ 	.word	0xffffffff


	//   ....[1]....
        /*002c*/ 	.word	0xffffffff


	//   ....[2]....
        /*0030*/ 	.word	0xffffffff


	//   ....[3]....
        /*0034*/ 	.word	0xffffffff


	//   ....[4]....
        /*0038*/ 	.word	0xffffffff


	//   ....[5]....
        /*003c*/ 	.word	0xffffffff


	//   ....[6]....
        /*0040*/ 	.word	0xffffffff


	//   ....[7]....
        /*0044*/ 	.word	0xffffffff


	//   ....[8]....
        /*0048*/ 	.word	0xffffffff


	//   ....[9]....
        /*004c*/ 	.word	0xffffffff


	//   ....[10]....
        /*0050*/ 	.word	0xffffffff


	//   ....[11]....
        /*0054*/ 	.word	0xffffffff


	//   ....[12]....
        /*0058*/ 	.word	0xffffffff


	//   ....[13]....
        /*005c*/ 	.word	0xffffffff


	//   ....[14]....
        /*0060*/ 	.word	0xffffffff


	//   ....[15]....
        /*0064*/ 	.word	0xffffffff


	//   ....[16]....
        /*0068*/ 	.word	0xffffffff


	//   ....[17]....
        /*006c*/ 	.word	0xffffffff


	//   ....[18]....
        /*0070*/ 	.word	0xffffffff


	//   ....[19]....
        /*0074*/ 	.word	0xffffffff


	//   ....[20]....
        /*0078*/ 	.word	0x0500006d


	//   ....[21]....
        /*007c*/ 	.word	0x0500006d


	//   ....[22]....
        /*0080*/ 	.word	0x0500006d


	//   ....[23]....
        /*0084*/ 	.word	0x0500006d


	//   ....[24]....
        /*0088*/ 	.word	0x0500006d


	//   ....[25]....
        /*008c*/ 	.word	0x0500006d


	//   ....[26]....
        /*0090*/ 	.word	0x0500006d


	//   ....[27]....
        /*0094*/ 	.word	0x0500006d


	//   ....[28]....
        /*0098*/ 	.word	0x0500006d


	//   ....[29]....
        /*009c*/ 	.word	0x0500006d


	//   ....[30]....
        /*00a0*/ 	.word	0x0500006d


	//   ....[31]....
        /*00a4*/ 	.word	0x0500006d


	//   ....[32]....
        /*00a8*/ 	.word	0x0500006d


	//   ....[33]....
        /*00ac*/ 	.word	0x0500006d


	//   ....[34]....
        /*00b0*/ 	.word	0x0500006d


	//   ....[35]....
        /*00b4*/ 	.word	0x0500006d


	//   ....[36]....
        /*00b8*/ 	.word	0x0500006d


	//   ....[37]....
        /*00bc*/ 	.word	0x0500006d


	//   ....[38]....
        /*00c0*/ 	.word	0x0500006d


	//   ....[39]....
        /*00c4*/ 	.word	0x0500006d


	//----- nvinfo : EIATTR_COOP_GROUP_INSTR_OFFSETS
	.align		4
.L_3434:
        /*00c8*/ 	.byte	0x04, 0x28
        /*00ca*/ 	.short	(.L_3436 - .L_3435)


	//   ....[0]....
.L_3435:
        /*00cc*/ 	.word	0x00002850


	//   ....[1]....
        /*00d0*/ 	.word	0x00002880


	//   ....[2]....
        /*00d4*/ 	.word	0x000028a0


	//   ....[3]....
        /*00d8*/ 	.word	0x000028c0


	//   ....[4]....
        /*00dc*/ 	.word	0x000028e0


	//   ....[5]....
        /*00e0*/ 	.word	0x00002f10


	//   ....[6]....
        /*00e4*/ 	.word	0x00002f30


	//   ....[7]....
        /*00e8*/ 	.word	0x00002f50


	//   ....[8]....
        /*00ec*/ 	.word	0x00002f70


	//   ....[9]....
        /*00f0*/ 	.word	0x00002f90


	//   ....[10]....
        /*00f4*/ 	.word	0x00006620


	//   ....[11]....
        /*00f8*/ 	.word	0x00006650


	//   ....[12]....
        /*00fc*/ 	.word	0x00006670


	//   ....[13]....
        /*0100*/ 	.word	0x00006690


	//   ....[14]....
        /*0104*/ 	.word	0x000066b0


	//   ....[15]....
        /*0108*/ 	.word	0x00006ce0


	//   ....[16]....
        /*010c*/ 	.word	0x00006d00


	//   ....[17]....
        /*0110*/ 	.word	0x00006d20


	//   ....[18]....
        /*0114*/ 	.word	0x00006d40


	//   ....[19]....
        /*0118*/ 	.word	0x00006d60


	//   ....[20]....
        /*011c*/ 	.word	0x00007f80


	//   ....[21]....
        /*0120*/ 	.word	0x00008010


	//   ....[22]....
        /*0124*/ 	.word	0x00008070


	//   ....[23]....
        /*0128*/ 	.word	0x000080d0


	//   ....[24]....
        /*012c*/ 	.word	0x00008130


	//   ....[25]....
        /*0130*/ 	.word	0x000087a0


	//   ....[26]....
        /*0134*/ 	.word	0x00008800


	//   ....[27]....
        /*0138*/ 	.word	0x00008860


	//   ....[28]....
        /*013c*/ 	.word	0x000088c0


	//   ....[29]....
        /*0140*/ 	.word	0x00008920


	//   ....[30]....
        /*0144*/ 	.word	0x000089a0


	//   ....[31]....
        /*0148*/ 	.word	0x00008a30


	//   ....[32]....
        /*014c*/ 	.word	0x00008a90


	//   ....[33]....
        /*0150*/ 	.word	0x00008af0


	//   ....[34]....
        /*0154*/ 	.word	0x00008b50


	//   ....[35]....
        /*0158*/ 	.word	0x000091c0


	//   ....[36]....
        /*015c*/ 	.word	0x00009220


	//   ....[37]....
        /*0160*/ 	.word	0x00009280


	//   ....[38]....
        /*0164*/ 	.word	0x000092e0


	//   ....[39]....
        /*0168*/ 	.word	0x00009340


	//----- nvinfo : EIATTR_VRC_CTA_INIT_COUNT
	.align		4
.L_3436:
        /*016c*/ 	.byte	0x02, 0x4a
	.zero		1
	.zero		1


	//----- nvinfo : EIATTR_EXIT_INSTR_OFFSETS
	.align		4
        /*0170*/ 	.byte	0x04, 0x1c
        /*0172*/ 	.short	(.L_3438 - .L_3437)


	//   ....[0]....
.L_3437:
        /*0174*/ 	.word	0x00000620


	//   ....[1]....
        /*0178*/ 	.word	0x00004150


	//   ....[2]....
        /*017c*/ 	.word	0x00007f20


	//----- nvinfo : EIATTR_MAX_THREADS
	.align		4
.L_3438:
        /*0180*/ 	.byte	0x04, 0x05
        /*0182*/ 	.short	(.L_3440 - .L_3439)
.L_3439:
        /*0184*/ 	.word	0x00000080
        /*0188*/ 	.word	0x00000001
        /*018c*/ 	.word	0x00000001


	//----- nvinfo : EIATTR_CRS_STACK_SIZE
	.align		4
.L_3440:
        /*0190*/ 	.byte	0x04, 0x1e
        /*0192*/ 	.short	(.L_3442 - .L_3441)
.L_3441:
        /*0194*/ 	.word	0x00000000


	//----- nvinfo : EIATTR_CBANK_PARAM_SIZE
	.align		4
.L_3442:
        /*0198*/ 	.byte	0x03, 0x19
        /*019a*/ 	.short	0x00e8


	//----- nvinfo : EIATTR_PARAM_CBANK
	.align		4
        /*019c*/ 	.byte	0x04, 0x0a
        /*019e*/ 	.short	(.L_3444 - .L_3443)
	.align		4
.L_3443:
        /*01a0*/ 	.word	index@(.nv.constant0._ZN10layer_norm13ln_fwd_kernelINS_13Kernel_traitsI6__halfffffjLj1536ELj1ELj4ELj1ELj16ENS_18Kernel_traits_baseILj1536ES2_ffffjLj128EEEEELb0ELb1ELb0ELb1EEEvNS_9FwdParamsE)
        /*01a4*/ 	.short	0x0380
        /*01a6*/ 	.short	0x00e8


	//----- nvinfo : EIATTR_SW_WAR
	.align		4
.L_3444:
        /*01a8*/ 	.byte	0x04, 0x36
        /*01aa*/ 	.short	(.L_3446 - .L_3445)
.L_3445:
        /*01ac*/ 	.word	0x00000008
.L_3446:


//--------------------- .nv.info._ZN10layer_norm13ln_fwd_kernelINS_13Kernel_traitsI6__halfffffjLj1536ELj1ELj4ELj1ELj16ENS_18Kernel_traits_baseILj1536ES2_ffffjLj128EEEEELb0ELb1ELb1ELb0EEEvNS_9FwdParamsE --------------------------
	.section	.nv.info._ZN10layer_norm13ln_fwd_kernelINS_13Kernel_traitsI6__halfffffjLj1536ELj1ELj4ELj1ELj16ENS_18Kernel_traits_baseILj1536ES2_ffffjLj128EEEEELb0ELb1ELb1ELb0EEEvNS_9FwdParamsE,"",@"SHT_CUDA_INFO"
	.sectionflags	@""
	.align	4


	//----- nvinfo : EIATTR_CUDA_API_VERSION
	.align		4
        /*0000*/ 	.byte	0x04, 0x37
        /*0002*/ 	.short	(.L_3448 - .L_3447)
.L_3447:
        /*0004*/ 	.word	0x00000082


	//----- nvinfo : EIATTR_KPARAM_INFO
	.align		4
.L_3448:
        /*0008*/ 	.byte	0x04, 0x17
        /*000a*/ 	.short	(.L_3450 - .L_3449)
.L_3449:
        /*000c*/ 	.word	0x00000000
        /*0010*/ 	.short	0x0000
        /*0012*/ 	.short	0x0000
        /*0014*/ 	.byte	0x00, 0xf0, 0xa1, 0x03


	//----- nvinfo : EIATTR_SPARSE_MMA_MASK
	.align		4
.L_3450:
        /*0018*/ 	.byte	0x03, 0x50
        /*001a*/ 	.short	0x0000


	//----- nvinfo : EIATTR_MAXREG_COUNT
	.align		4
        /*001c*/ 	.byte	0x03, 0x1b
        /*001e*/ 	.short	0x00ff


	//----- nvinfo : EIATTR_MERCURY_ISA_VERSION
	.align		4
        /*0020*/ 	.byte	0x03, 0x5f
        /*0022*/ 	.short	0x0101


	//----- nvinfo : EIATTR_COOP_GROUP_MASK_REGIDS
	.align		4
        /*0024*/ 	.byte	0x04, 0x29
        /*0026*/ 	.short	(.L_3452 - .L_3451)


	//   ....[0]....
.L_3451:
        /*0028*/ 	.word	0xffffffff


	//   ....[1]....
        /*002c*/ 	.word	0xffffffff


	//   ....[2]....
        /*0030*/ 	.word	0xffffffff


	//   ....[3]....
        /*0034*/ 	.word	0xffffffff


	//   ....[4]....
        /*0038*/ 	.word	0xffffffff


	//   ....[5]....
        /*003c*/ 	.word	0xffffffff


	//   ....[6]....
        /*0040*/ 	.word	0xffffffff


	//   ....[7]....
        /*0044*/ 	.word	0xffffffff


	//   ....[8]....
        /*0048*/ 	.word	0xffffffff


	//   ....[9]....
        /*004c*/ 	.word	0xffffffff


	//   ....[10]....
        /*0050*/ 	.word	0x050000ae


	//   ....[11]....
        /*0054*/ 	.word	0x050000ae


	//   ....[12]....
        /*0058*/ 	.word	0x050000ae


	//   ....[13]....
        /*005c*/ 	.word	0x050000ae


	//   ....[14]....
        /*0060*/ 	.word	0x050000ae


	//   ....[15]....
        /*0064*/ 	.word	0x050000ae


	//   ....[16]....
        /*0068*/ 	.word	0x050000ae


	//   ....[17]....
        /*006c*/ 	.word	0x050000ae


	//   ....[18]....
        /*0070*/ 	.word	0x050000ae


	//   ....[19]....
        /*0074*/ 	.word	0x050000ae


	//----- nvinfo : EIATTR_COOP_GROUP_INSTR_OFFSETS
	.align		4
.L_3452:
        /*0078*/ 	.byte	0x04, 0x28
        /*007a*/ 	.short	(.L_3454 - .L_3453)


	//   ....[0]....
.L_3453:
        /*007c*/ 	.word	0x00005070


	//   ....[1]....
        /*0080*/ 	.word	0x000050b0


	//   ....[2]....
        /*0084*/ 	.word	0x000050d0


	//   ....[3]....
        /*0088*/ 	.word	0x000050f0


	//   ....[4]....
        /*008c*/ 	.word	0x00005110


	//   ....[5]....
        /*0090*/ 	.word	0x000057a0


	//   ....[6]....
        /*0094*/ 	.word	0x000057c0


	//   ....[7]....
        /*0098*/ 	.word	0x000057e0


	//   ....[8]....
        /*009c*/ 	.word	0x00005800


	//   ....[9]....
        /*00a0*/ 	.word	0x00005820


	//   ....[10]....
        /*00a4*/ 	.word	0x00006eb0


	//   ....[11]....
        /*00a8*/ 	.word	0x00006f50


	//   ....[12]....
        /*00ac*/ 	.word	0x00006fc0


	//   ....[13]....
        /*00b0*/ 	.word	0x00007030


	//   ....[14]....
        /*00b4*/ 	.word	0x000070a0


	//   ....[15]....
        /*00b8*/ 	.word	0x000077a0


	//   ....[16]....
        /*00bc*/ 	.word	0x00007810


	//   ....[17]....
        /*00c0*/ 	.word	0x00007880


	//   ....[18]....
        /*00c4*/ 	.word	0x000078f0


	//   ....[19]....
        /*00c8*/ 	.word	0x00007960


	//----- nvinfo : EIATTR_VRC_CTA_INIT_COUNT
	.align		4
.L_3454:
        /*00cc*/ 	.byte	0x02, 0x4a
	.zero		1
	.zero		1


	//----- nvinfo : EIATTR_EXIT_INSTR_OFFSETS
	.align		4
        /*00d0*/ 	.byte	0x04, 0x1c
        /*00d2*/ 	.short	(.L_3456 - .L_3455)


	//   ....[0]....
.L_3455:
        /*00d4*/ 	.word	0x00001060


	//   ....[1]....
        /*00d8*/ 	.word	0x00006e40


	//----- nvinfo : EIATTR_MAX_THREADS
	.align		4
.L_3456:
        /*00dc*/ 	.byte	0x04, 0x05
        /*00de*/ 	.short	(.L_3458 - .L_3457)
.L_3457:
        /*00e0*/ 	.word	0x00000080
        /*00e4*/ 	.word	0x00000001
        /*00e8*/ 	.word	0x00000001


	//----- nvinfo : EIATTR_CRS_STACK_SIZE
	.align		4
.L_3458:
        /*00ec*/ 	.byte	0x04, 0x1e
        /*00ee*/ 	.short	(.L_3460 - .L_3459)
.L_3459:
        /*00f0*/ 	.word	0x00000000


	//----- nvinfo : EIATTR_CBANK_PARAM_SIZE
	.align		4
.L_3460:
        /*00f4*/ 	.byte	0x03, 0x19
        /*00f6*/ 	.short	0x00e8


	//----- nvinfo : EIATTR_PARAM_CBANK
	.align		4
        /*00f8*/ 	.byte	0x04, 0x0a
        /*00fa*/ 	.short	(.L_3462 - .L_3461)
	.align		4
.L_3461:
        /*00fc*/ 	.word	index@(.nv.constant0._ZN10layer_norm13ln_fwd_kernelINS_13Kernel_traitsI6__halfffffjLj1536ELj1ELj4ELj1ELj16ENS_18Kernel_traits_baseILj1536ES2_ffffjLj128EEEEELb0ELb1ELb1ELb0EEEvNS_9FwdParamsE)
        /*0100*/ 	.short	0x0380
        /*0102*/ 	.short	0x00e8


	//----- nvinfo : EIATTR_SW_WAR
	.align		4
.L_3462:
        /*0104*/ 	.byte	0x04, 0x36
        /*0106*/ 	.short	(.L_3464 - .L_3463)
.L_3463:
        /*0108*/ 	.word	0x00000008
.L_3464:


//--------------------- .nv.info._ZN10layer_norm13ln_fwd_kernelINS_13Kernel_traitsI6__halfffffjLj1536ELj1ELj4ELj1ELj16ENS_18Kernel_traits_baseILj1536ES2_ffffjLj128EEEEELb0ELb1ELb1ELb1EEEvNS_9FwdParamsE --------------------------
	.section	.nv.info._ZN10layer_norm13ln_fwd_kernelINS_13Kernel_traitsI6__halfffffjLj1536ELj1ELj4ELj1ELj16ENS_18Kernel_traits_baseILj1536ES2_ffffjLj128EEEEELb0ELb1ELb1ELb1EEEvNS_9FwdParamsE,"",@"SHT_CUDA_INFO"
	.sectionflags	@""
	.align	4


	//----- nvinfo : EIATTR_CUDA_API_VERSION
	.align		4
        /*0000*/ 	.byte	0x04, 0x37
        /*0002*/ 	.short	(.L_3466 - .L_3465)
.L_3465:
        /*0004*/ 	.word	0x00000082


	//----- nvinfo : EIATTR_KPARAM_INFO
	.align		4
.L_3466:
        /*0008*/ 	.byte	0x04, 0x17
        /*000a*/ 	.short	(.L_3468 - .L_3467)
.L_3467:
        /*000c*/ 	.word	0x00000000
        /*0010*/ 	.short	0x0000
        /*0012*/ 	.short	0x0000
        /*0014*/ 	.byte	0x00, 0xf0, 0xa1, 0x03


	//----- nvinfo : EIATTR_SPARSE_MMA_MASK
	.align		4
.L_3468:
        /*0018*/ 	.byte	0x03, 0x50
        /*001a*/ 	.short	0x0000


	//----- nvinfo : EIATTR_MAXREG_COUNT
	.align		4
        /*001c*/ 	.byte	0x03, 0x1b
        /*001e*/ 	.short	0x00ff


	//----- nvinfo : EIATTR_MERCURY_ISA_VERSION
	.align		4
        /*0020*/ 	.byte	0x03, 0x5f
        /*0022*/ 	.short	0x0101


	//----- nvinfo : EIATTR_COOP_GROUP_MASK_REGIDS
	.align		4
        /*0024*/ 	.byte	0x04, 0x29
        /*0026*/ 	.short	(.L_3470 - .L_3469)


	//   ....[0]....
.L_3469:
        /*0028*/ 	.word	0xffffffff


	//   ....[1]....
        /*002c*/ 	.word	0xffffffff


	//   ....[2]....
        /*0030*/ 	.word	0xffffffff


	//   ....[3]....
        /*0034*/ 	.word	0xffffffff


	//   ....[4]....
        /*0038*/ 	.word	0xffffffff


	//   ....[5]....
        /*003c*/ 	.word	0xffffffff


	//   ....[6]....
        /*0040*/ 	.word	0xffffffff


	//   ....[7]....
        /*0044*/ 	.word	0xffffffff


	//   ....[8]....
        /*0048*/ 	.word	0xffffffff


	//   ....[9]....
        /*004c*/ 	.word	0xffffffff


	//   ....[10]....
        /*0050*/ 	.word	0x05000072


	//   ....[11]....
        /*0054*/ 	.word	0x05000072


	//   ....[12]....
        /*0058*/ 	.word	0x05000072


	//   ....[13]....
        /*005c*/ 	.word	0x05000072


	//   ....[14]....
        /*0060*/ 	.word	0x05000072


	//   ....[15]....
        /*0064*/ 	.word	0x05000072


	//   ....[16]....
        /*0068*/ 	.word	0x05000072


	//   ....[17]....
        /*006c*/ 	.word	0x05000072


	//   ....[18]....
        /*0070*/ 	.word	0x05000072


	//   ....[19]....
        /*0074*/ 	.word	0x05000072


	//----- nvinfo : EIATTR_COOP_GROUP_INSTR_OFFSETS
	.align		4
.L_3470:
        /*0078*/ 	.byte	0x04, 0x28
        /*007a*/ 	.short	(.L_3472 - .L_3471)


	//   ....[0]....
.L_3471:
        /*007c*/ 	.word	0x00003eb0


	//   ....[1]....
        /*0080*/ 	.word	0x00003ee0


	//   ....[2]....
        /*0084*/ 	.word	0x00003f00


	//   ....[3]....
        /*0088*/ 	.word	0x00003f20


	//   ....[4]....
        /*008c*/ 	.word	0x00003f40


	//   ....[5]....
        /*0090*/ 	.word	0x00004570


	//   ....[6]....
        /*0094*/ 	.word	0x00004590


	//   ....[7]....
        /*0098*/ 	.word	0x000045b0


	//   ....[8]....
        /*009c*/ 	.word	0x000045d0


	//   ....[9]....
        /*00a0*/ 	.word	0x000045f0


	//   ....[10]....
        /*00a4*/ 	.word	0x00005970


	//   ....[11]....
        /*00a8*/ 	.word	0x00005a10


	//   ....[12]....
        /*00ac*/ 	.word	0x00005a80


	//   ....[13]....
        /*00b0*/ 	.word	0x00005af0


	//   ....[14]....
        /*00b4*/ 	.word	0x00005b60


	//   ....[15]....
        /*00b8*/ 	.word	0x000061e0


	//   ....[16]....
        /*00bc*/ 	.word	0x00006250


	//   ....[17]....
        /*00c0*/ 	.word	0x000062c0


	//   ....[18]....
        /*00c4*/ 	.word	0x00006330


	//   ....[19]....
        /*00c8*/ 	.word	0x000063a0


	//----- nvinfo : EIATTR_VRC_CTA_INIT_COUNT
	.align		4
.L_3472:
        /*00cc*/ 	.byte	0x02, 0x4a
	.zero		1
	.zero		1


	//----- nvinfo : EIATTR_EXIT_INSTR_OFFSETS
	.align		4
        /*00d0*/ 	.byte	0x04, 0x1c
        /*00d2*/ 	.short	(.L_3474 - .L_3473)


	//   ....[0]....
.L_3473:
        /*00d4*/ 	.word	0x00000610


	//   ....[1]....
        /*00d8*/ 	.word	0x00005900


	//----- nvinfo : EIATTR_MAX_THREADS
	.align		4
.L_3474:
        /*00dc*/ 	.byte	0x04, 0x05
        /*00de*/ 	.short	(.L_3476 - .L_3475)
.L_3475:
        /*00e0*/ 	.word	0x00000080
        /*00e4*/ 	.word	0x00000001
        /*00e8*/ 	.word	0x00000001


	//----- nvinfo : EIATTR_CRS_STACK_SIZE
	.align		4
.L_3476:
        /*00ec*/ 	.byte	0x04, 0x1e
        /*00ee*/ 	.short	(.L_3478 - .L_3477)
.L_3477:
        /*00f0*/ 	.word	0x00000000


	//----- nvinfo : EIATTR_CBANK_PARAM_SIZE
	.align		4
.L_3478:
        /*00f4*/ 	.byte	0x03, 0x19
        /*00f6*/ 	.short	0x00e8


	//----- nvinfo : EIATTR_PARAM_CBANK
	.align		4
        /*00f8*/ 	.byte	0x04, 0x0a
        /*00fa*/ 	.short	(.L_3480 - .L_3479)
	.align		4
.L_3479:
        /*00fc*/ 	.word	index@(.nv.constant0._ZN10layer_norm13ln_fwd_kernelINS_13Kernel_traitsI6__halfffffjLj1536ELj1ELj4ELj1ELj16ENS_18Kernel_traits_baseILj1536ES2_ffffjLj128EEEEELb0ELb1ELb1ELb1EEEvNS_9FwdParamsE)
        /*0100*/ 	.short	0x0380
        /*0102*/ 	.short	0x00e8


	//----- nvinfo : EIATTR_SW_WAR
	.align		4
.L_3480:
        /*0104*/ 	.byte	0x04, 0x36
        /*0106*/ 	.short	(.L_3482 - .L_3481)
.L_3481:
        /*0108*/ 	.word	0x00000008
.L_3482:


//--------------------- .nv.info._ZN10layer_norm13ln_fwd_kernelINS_13Kernel_traitsI6__halfffffjLj1536ELj1ELj4ELj1ELj16ENS_18Kernel_traits_baseILj1536ES2_ffffjLj128EEEEELb1ELb0ELb0ELb0EEEvNS_9FwdParamsE --------------------------
	.section	.nv.info._ZN10layer_norm13ln_fwd_kernelINS_13Kernel_traitsI6__halfffffjLj1536ELj1ELj4ELj1ELj16ENS_18Kernel_traits_baseILj1536ES2_ffffjLj128EEEEELb1ELb0ELb0ELb0EEEvNS_9FwdParamsE,"",@"SHT_CUDA_INFO"
	.sectionflags	@""
	.align	4


	//----- nvinfo : EIATTR_CUDA_API_VERSION
	.align		4
        /*0000*/ 	.byte	0x04, 0x37
        /*0002*/ 	.short	(.L_3484 - .L_3483)
.L_3483:
        /*0004*/ 	.word	0x00000082


	//----- nvinfo : EIATTR_KPARAM_INFO
	.align		4
.L_3484:
        /*0008*/ 	.byte	0x04, 0x17
        /*000a*/ 	.short	(.L_3486 - .L_3485)
.L_3485:
        /*000c*/ 	.word	0x00000000
        /*0010*/ 	.short	0x0000
        /*0012*/ 	.short	0x0000
        /*0014*/ 	.byte	0x00, 0xf0, 0xa1, 0x03


	//----- nvinfo : EIATTR_SPARSE_MMA_MASK
	.align		4
.L_3486:
        /*0018*/ 	.byte	0x03, 0x50
        /*001a*/ 	.short	0x0000


	//----- nvinfo : EIATTR_MAXREG_COUNT
	.align		4
        /*001c*/ 	.byte	0x03, 0x1b
        /*001e*/ 	.short	0x00ff


	//----- nvinfo : EIATTR_MERCURY_ISA_VERSION
	.align		4
        /*0020*/ 	.byte	0x03, 0x5f
        /*0022*/ 	.short	0x0101


	//----- nvinfo : EIATTR_COOP_GROUP_MASK_REGIDS
	.align		4
        /*0024*/ 	.byte	0x04, 0x29
        /*0026*/ 	.short	(.L_3488 - .L_3487)


	//   ....[0]....
.L_3487:
        /*0028*/ 	.word	0xffffffff


	//   ....[1]....
        /*002c*/ 	.word	0xffffffff


	//   ....[2]....
        /*0030*/ 	.word	0xffffffff


	//   ....[3]....
        /*0034*/ 	.word	0xffffffff


	//   ....[4]....
        /*0038*/ 	.word	0xffffffff


	//   ....[5]....
        /*003c*/ 	.word	0xffffffff


	//   ....[6]....
        /*0040*/ 	.word	0xffffffff


	//   ....[7]....
        /*0044*/ 	.word	0xffffffff


	//   ....[8]....
        /*0048*/ 	.word	0xffffffff


	//   ....[9]....
        /*004c*/ 	.word	0xffffffff


	//   ....[10]....
        /*0050*/ 	.word	0x05000087


	//   ....[11]....
        /*0054*/ 	.word	0x05000087


	//   ....[12]....
        /*0058*/ 	.word	0x05000087


	//   ....[13]....
        /*005c*/ 	.word	0x05000087


	//   ....[14]....
        /*0060*/ 	.word	0x05000087


	//   ....[15]....
        /*0064*/ 	.word	0x05000087


	//   ....[16]....
        /*0068*/ 	.word	0x05000087


	//   ....[17]....
        /*006c*/ 	.word	0x05000087


	//   ....[18]....
        /*0070*/ 	.word	0x05000087


	//   ....[19]....
        /*0074*/ 	.word	0x05000087


	//----- nvinfo : EIATTR_COOP_GROUP_INSTR_OFFSETS
	.align		4
.L_3488:
        /*0078*/ 	.byte	0x04, 0x28
        /*007a*/ 	.short	(.L_3490 - .L_3489)


	//   ....[0]....
.L_3489:
        /*007c*/ 	.word	0x00027da0


	//   ....[1]....
        /*0080*/ 	.word	0x00027de0


	//   ....[2]....
        /*0084*/ 	.word	0x00027e00


	//   ....[3]....
        /*0088*/ 	.word	0x00027e20


	//   ....[4]....
        /*008c*/ 	.word	0x00027e40


	//   ....[5]....
        /*0090*/ 	.word	0x000284d0


	//   ....[6]....
        /*0094*/ 	.word	0x000284f0


	//   ....[7]....
        /*0098*/ 	.word	0x00028510


	//   ....[8]....
        /*009c*/ 	.word	0x00028530


	//   ....[9]....
        /*00a0*/ 	.word	0x00028550


	//   ....[10]....
        /*00a4*/ 	.word	0x00029b60


	//   ....[11]....
        /*00a8*/ 	.word	0x00029bf0


	//   ....[12]....
        /*00ac*/ 	.word	0x00029c50


	//   ....[13]....
        /*00b0*/ 	.word	0x00029cb0


	//   ....[14]....
        /*00b4*/ 	.word	0x00029d10


	//   ....[15]....
        /*00b8*/ 	.word	0x0002a3f0


	//   ....[16]....
        /*00bc*/ 	.word	0x0002a450


	//   ....[17]....
        /*00c0*/ 	.word	0x0002a4b0


	//   ....[18]....
        /*00c4*/ 	.word	0x0002a510


	//   ....[19]....
        /*00c8*/ 	.word	0x0002a570


	//----- nvinfo : EIATTR_VRC_CTA_INIT_COUNT
	.align		4
.L_3490:
        /*00cc*/ 	.byte	0x02, 0x4a
	.zero		1
	.zero		1


	//----- nvinfo : EIATTR_EXIT_INSTR_OFFSETS
	.align		4
        /*00d0*/ 	.byte	0x04, 0x1c
        /*00d2*/ 	.short	(.L_3492 - .L_3491)


	//   ....[0]....
.L_3491:
        /*00d4*/ 	.word	0x00000e10


	//   ....[1]....
        /*00d8*/ 	.word	0x00029af0


	//----- nvinfo : EIATTR_INDIRECT_BRANCH_TARGETS
	.align		4
.L_3492:
        /*00dc*/ 	.byte	0x04, 0x34
        /*00de*/ 	.short	(.L_3494 - .L_3493)


	//   ....[0]....
.L_3493:
        /*00e0*/ 	.word	.L_x_54296@srel
        /*00e4*/ 	.short	0x0
        /*00e6*/ 	.short	0x0
        /*00e8*/ 	.word	0x3
        /*00ec*/ 	.word	.L_x_54297@srel
        /*00f0*/ 	.word	.L_x_54298@srel
        /*00f4*/ 	.word	.L_x_54299@srel


	//----- nvinfo : EIATTR_MAX_THREADS
	.align		4
.L_3494:
        /*00f8*/ 	.byte	0x04, 0x05
        /*00fa*/ 	.short	(.L_3496 - .L_3495)
.L_3495:
        /*00fc*/ 	.word	0x00000080
        /*0100*/ 	.word	0x00000001
        /*0104*/ 	.word	0x00000001


	//----- nvinfo : EIATTR_CRS_STACK_SIZE
	.align		4
.L_3496:
        /*0108*/ 	.byte	0x04, 0x1e
        /*010a*/ 	.short	(.L_3498 - .L_3497)
.L_3497:
        /*010c*/ 	.word	0x00000000


	//----- nvinfo : EIATTR_CBANK_PARAM_SIZE
	.align		4
.L_3498:
        /*0110*/ 	.byte	0x03, 0x19
        /*0112*/ 	.short	0x00e8


	//----- nvinfo : EIATTR_PARAM_CBANK
	.align		4
        /*0114*/ 	.byte	0x04, 0x0a
        /*0116*/ 	.short	(.L_3500 - .L_3499)
	.align		4
.L_3499:
        /*0118*/ 	.word	index@(.nv.constant0._ZN10layer_norm13ln_fwd_kernelINS_13Kernel_traitsI6__halfffffjLj1536ELj1ELj4ELj1ELj16ENS_18Kernel_traits_baseILj1536ES2_ffffjLj128EEEEELb1ELb0ELb0ELb0EEEvNS_9FwdParamsE)
        /*011c*/ 	.short	0x0380
        /*011e*/ 	.short	0x00e8


	//----- nvinfo : EIATTR_SW_WAR
	.align		4
.L_3500:
        /*0120*/ 	.byte	0x04, 0x36
        /*0122*/ 	.short	(.L_3502 - .L_3501)
.L_3501:
        /*0124*/ 	.word	0x00000008
.L_3502:


//--------------------- .nv.info._ZN10layer_norm13ln_fwd_kernelINS_13Kernel_traitsI6__halfffffjLj1536ELj1ELj4ELj1ELj16ENS_18Kernel_traits_baseILj1536ES2_ffffjLj128EEEEELb1ELb0ELb0ELb1EEEvNS_9FwdParamsE --------------------------
	.section	.nv.info._ZN10layer_norm13ln_fwd_kernelINS_13Kernel_traitsI6__halfffffjLj1536ELj1ELj4ELj1ELj16ENS_18Kernel_traits_baseILj1536ES2_ffffjLj128EEEEELb1ELb0ELb0ELb1EEEvNS_9FwdParamsE,"",@"SHT_CUDA_INFO"
	.sectionflags	@""
	.align	4


	//----- nvinfo : EIATTR_CUDA_API_VERSION
	.align		4
        /*0000*/ 	.byte	0x04, 0x37
        /*0002*/ 	.short	(.L_3504 - .L_3503)
.L_3503:
        /*0004*/ 	.word	0x00000082


	//----- nvinfo : EIATTR_KPARAM_INFO
	.align		4
.L_3504:
        /*0008*/ 	.byte	0x04, 0x17
        /*000a*/ 	.short	(.L_3506 - .L_3505)
.L_3505:
        /*000c*/ 	.word	0x00000000
        /*0010*/ 	.short	0x0000
        /*0012*/ 	.short	0x0000
        /*0014*/ 	.byte	0x00, 0xf0, 0xa1, 0x03


	//----- nvinfo : EIATTR_SPARSE_MMA_MASK
	.align		4
.L_3506:
        /*0018*/ 	.byte	0x03, 0x50
        /*001a*/ 	.short	0x0000


	//----- nvinfo : EIATTR_MAXREG_COUNT
	.align		4
        /*001c*/ 	.byte	0x03, 0x1b
        /*001e*/ 	.short	0x00ff


	//----- nvinfo : EIATTR_ANNOTATIONS
	.align		4
        /*0020*/ 	.byte	0x04, 0x55
        /*0022*/ 	.short	(.L_3508 - .L_3507)


	//   ....[0]....
.L_3507:
        /*0024*/ 	.word	0x00000001
        /*0028*/ 	.byte	0x30, 0x07, 0x00, 0x00, 0x01, 0x00, 0x00, 0x00, 0x70, 0x07, 0x00, 0x00, 0x01, 0x00, 0x00, 0x00
        /*0038*/ 	.byte	0xb0, 0x07, 0x00, 0x00, 0x01, 0x00, 0x00, 0x00, 0x80, 0x04, 0x02, 0x00, 0x01, 0x00, 0x00, 0x00
        /*0048*/ 	.byte	0x90, 0x04, 0x02, 0x00, 0x01, 0x00, 0x00, 0x00, 0x10, 0x05, 0x02, 0x00


	//----- nvinfo : EIATTR_MERCURY_ISA_VERSION
	.align		4
.L_3508:
        /*0054*/ 	.byte	0x03, 0x5f
        /*0056*/ 	.short	0x0101


	//----- nvinfo : EIATTR_COOP_GROUP_MASK_REGIDS
	.align		4
        /*0058*/ 	.byte	0x04, 0x29
        /*005a*/ 	.short	(.L_3510 - .L_3509)


	//   ....[0]....
.L_3509:
        /*005c*/ 	.word	0xffffffff


	//   ....[1]....
        /*0060*/ 	.word	0xffffffff


	//   ....[2]....
        /*0064*/ 	.word	0xffffffff


	//   ....[3]....
        /*0068*/ 	.word	0xffffffff


	//   ....[4]....
        /*006c*/ 	.word	0xffffffff


	//   ....[5]....
        /*0070*/ 	.word	0xffffffff


	//   ....[6]....
        /*0074*/ 	.word	0xffffffff


	//   ....[7]....
        /*0078*/ 	.word	0xffffffff


	//   ....[8]....
        /*007c*/ 	.word	0xffffffff


	//   ....[9]....
        /*0080*/ 	.word	0xffffffff


	//   ....[10]....
        /*0084*/ 	.word	0x0500000d


	//   ....[11]....
        /*0088*/ 	.word	0x0500000d


	//   ....[12]....
        /*008c*/ 	.word	0x0500000d


	//   ....[13]....
        /*0090*/ 	.word	0x0500000d


	//   ....[14]....
        /*0094*/ 	.word	0x0500000d


	//   ....[15]....
        /*0098*/ 	.word	0x0500000d


	//   ....[16]....
        /*009c*/ 	.word	0x0500000d


	//   ....[17]....
        /*00a0*/ 	.word	0x0500000d


	//   ....[18]....
        /*00a4*/ 	.word	0x0500000d


	//   ....[19]....
        /*00a8*/ 	.word	0x0500000d


	//----- nvinfo : EIATTR_COOP_GROUP_INSTR_OFFSETS
	.align		4
.L_3510:
        /*00ac*/ 	.byte	0x04, 0x28
        /*00ae*/ 	.short	(.L_3512 - .L_3511)


	//   ....[0]....
.L_3511:
        /*00b0*/ 	.word	0x0001fd20


	//   ....[1]....
        /*00b4*/ 	.word	0x0001fd40


	//   ....[2]....
        /*00b8*/ 	.word	0x0001fd60


	//   ....[3]....
        /*00bc*/ 	.word	0x0001fd80


	//   ....[4]....
        /*00c0*/ 	.word	0x0001fdb0


	//   ....[5]....
        /*00c4*/ 	.word	0x000203e0


	//   ....[6]....
        /*00c8*/ 	.word	0x00020400


	//   ....[7]....
        /*00cc*/ 	.word	0x00020420


	//   ....[8]....
        /*00d0*/ 	.word	0x00020440


	//   ....[9]....
        /*00d4*/ 	.word	0x00020460


	//   ....[10]....
        /*00d8*/ 	.word	0x00021790


	//   ....[11]....
        /*00dc*/ 	.word	0x00021820


	//   ....[12]....
        /*00e0*/ 	.word	0x000218a0


	//   ....[13]....
        /*00e4*/ 	.word	0x00021920


	//   ....[14]....
        /*00e8*/ 	.word	0x000219b0


	//   ....[15]....
        /*00ec*/ 	.word	0x00022040


	//   ....[16]....
        /*00f0*/ 	.word	0x000220b0


	//   ....[17]....
        /*00f4*/ 	.word	0x00022120


	//   ....[18]....
        /*00f8*/ 	.word	0x00022190


	//   ....[19]....
        /*00fc*/ 	.word	0x00022200


	//----- nvinfo : EIATTR_VRC_CTA_INIT_COUNT
	.align		4
.L_3512:
        /*0100*/ 	.byte	0x02, 0x4a
	.zero		1
	.zero		1


	//----- nvinfo : EIATTR_EXIT_INSTR_OFFSETS
	.align		4
        /*0104*/ 	.byte	0x04, 0x1c
        /*0106*/ 	.short	(.L_3514 - .L_3513)


	//   ....[0]....
.L_3513:
        /*0108*/ 	.word	0x000006a0


	//   ....[1]....
        /*010c*/ 	.word	0x00021720


	//----- nvinfo : EIATTR_INDIRECT_BRANCH_TARGETS
	.align		4
.L_3514:
        /*0110*/ 	.byte	0x04, 0x34
        /*0112*/ 	.short	(.L_3516 - .L_3515)


	//   ....[0]....
.L_3515:
        /*0114*/ 	.word	.L_x_54300@srel
        /*0118*/ 	.short	0x0
        /*011a*/ 	.short	0x0
        /*011c*/ 	.word	0x3
        /*0120*/ 	.word	.L_x_54301@srel
        /*0124*/ 	.word	.L_x_54302@srel
        /*0128*/ 	.word	.L_x_54303@srel


	//----- nvinfo : EIATTR_MAX_THREADS
	.align		4
.L_3516:
        /*012c*/ 	.byte	0x04, 0x05
        /*012e*/ 	.short	(.L_3518 - .L_3517)
.L_3517:
        /*0130*/ 	.word	0x00000080
        /*0134*/ 	.word	0x00000001
        /*0138*/ 	.word	0x00000001


	//----- nvinfo : EIATTR_CRS_STACK_SIZE
	.align		4
.L_3518:
        /*013c*/ 	.byte	0x04, 0x1e
        /*013e*/ 	.short	(.L_3520 - .L_3519)
.L_3519:
        /*0140*/ 	.word	0x00000000


	//----- nvinfo : EIATTR_CBANK_PARAM_SIZE
	.align		4
.L_3520:
        /*0144*/ 	.byte	0x03, 0x19
        /*0146*/ 	.short	0x00e8


	//----- nvinfo : EIATTR_PARAM_CBANK
	.align		4
        /*0148*/ 	.byte	0x04, 0x0a
        /*014a*/ 	.short	(.L_3522 - .L_3521)
	.align		4
.L_3521:
        /*014c*/ 	.word	index@(.nv.constant0._ZN10layer_norm13ln_fwd_kernelINS_13Kernel_traitsI6__halfffffjLj1536ELj1ELj4ELj1ELj16ENS_18Kernel_traits_baseILj1536ES2_ffffjLj128EEEEELb1ELb0ELb0ELb1EEEvNS_9FwdParamsE)
        /*0150*/ 	.short	0x0380
        /*0152*/ 	.short	0x00e8


	//----- nvinfo : EIATTR_SW_WAR
	.align		4
.L_3522:
        /*0154*/ 	.byte	0x04, 0x36
        /*0156*/ 	.short	(.L_3524 - .L_3523)
.L_3523:
        /*0158*/ 	.word	0x00000008
.L_3524:


//--------------------- .nv.info._ZN10layer_norm13ln_fwd_kernelINS_13Kernel_traitsI6__halfffffjLj1536ELj1ELj4ELj1ELj16ENS_18Kernel_traits_baseILj1536ES2_ffffjLj128EEEEELb1ELb0ELb1ELb0EEEvNS_9FwdParamsE --------------------------
	.section	.nv.info._ZN10layer_norm13ln_fwd_kernelINS_13Kernel_traitsI6__halfffffjLj1536ELj1ELj4ELj1ELj16ENS_18Kernel_traits_baseILj1536ES2_ffffjLj128EEEEELb1ELb0ELb1ELb0EEEvNS_9FwdParamsE,"",@"SHT_CUDA_INFO"
	.sectionflags	@""
	.align	4


	//----- nvinfo : EIATTR_CUDA_API_VERSION
	.align		4
        /*0000*/ 	.byte	0x04, 0x37
        /*0002*/ 	.short	(.L_3526 - .L_3525)
.L_3525:
        /*0004*/ 	.word	0x00000082


	//----- nvinfo : EIATTR_KPARAM_INFO
	.align		4
.L_3526:
        /*0008*/ 	.byte	0x04, 0x17
        /*000a*/ 	.short	(.L_3528 - .L_3527)
.L_3527:
        /*000c*/ 	.word	0x00000000
        /*0010*/ 	.short	0x0000
        /*0012*/ 	.short	0x0000
        /*0014*/ 	.byte	0x00, 0xf0, 0xa1, 0x03


	//----- nvinfo : EIATTR_SPARSE_MMA_MASK
	.align		4
.L_3528:
        /*0018*/ 	.byte	0x03, 0x50
        /*001a*/ 	.short	0x0000


	//----- nvinfo : EIATTR_MAXREG_COUNT
	.align		4
        /*001c*/ 	.byte	0x03, 0x1b
        /*001e*/ 	.short	0x00ff


	//----- nvinfo : EIATTR_MERCURY_ISA_VERSION
	.align		4
        /*0020*/ 	.byte	0x03, 0x5f
        /*0022*/ 	.short	0x0101


	//----- nvinfo : EIATTR_COOP_GROUP_MASK_REGIDS
	.align		4
        /*0024*/ 	.byte	0x04, 0x29
        /*0026*/ 	.short	(.L_3530 - .L_3529)


	//   ....[0]....
.L_3529:
        /*0028*/ 	.word	0xffffffff


	//   ....[1]....
        /*002c*/ 	.word	0xffffffff


	//   ....[2]....
        /*0030*/ 	.word	0xffffffff


	//   ....[3]....
        /*0034*/ 	.word	0xffffffff


	//   ....[4]....
        /*0038*/ 	.word	0xffffffff


	//   ....[5]....
        /*003c*/ 	.word	0xffffffff


	//   ....[6]....
        /*0040*/ 	.word	0xffffffff


	//   ....[7]....
        /*0044*/ 	.word	0xffffffff


	//   ....[8]....
        /*0048*/ 	.word	0xffffffff


	//   ....[9]....
        /*004c*/ 	.word	0xffffffff


	//   ....[10]....
        /*0050*/ 	.word	0x0500005c


	//   ....[11]....
        /*0054*/ 	.word	0x0500005c


	//   ....[12]....
        /*0058*/ 	.word	0x0500005c


	//   ....[13]....
        /*005c*/ 	.word	0x0500005c


	//   ....[14]....
        /*0060*/ 	.word	0x0500005c


	//   ....[15]....
        /*0064*/ 	.word	0x0500005c


	//   ....[16]....
        /*0068*/ 	.word	0x0500005c


	//   ....[17]....
        /*006c*/ 	.word	0x0500005c


	//   ....[18]....
        /*0070*/ 	.word	0x0500005c


	//   ....[19]....
        /*0074*/ 	.word	0x0500005c


	//----- nvinfo : EIATTR_COOP_GROUP_INSTR_OFFSETS
	.align		4
.L_3530:
        /*0078*/ 	.byte	0x04, 0x28
        /*007a*/ 	.short	(.L_3532 - .L_3531)


	//   ....[0]....
.L_3531:
        /*007c*/ 	.word	0x0002b310


	//   ....[1]....
        /*0080*/ 	.word	0x0002b350


	//   ....[2]....
        /*0084*/ 	.word	0x0002b370


	//   ....[3]....
        /*0088*/ 	.word	0x0002b390


	//   ....[4]....
        /*008c*/ 	.word	0x0002b3b0


	//   ....[5]....
        /*0090*/ 	.word	0x0002ba40


	//   ....[6]....
        /*0094*/ 	.word	0x0002ba60


	//   ....[7]....
        /*0098*/ 	.word	0x0002ba80


	//   ....[8]....
        /*009c*/ 	.word	0x0002baa0


	//   ....[9]....
        /*00a0*/ 	.word	0x0002bac0


	//   ....[10]....
        /*00a4*/ 	.word	0x0002d130


	//   ....[11]....
        /*00a8*/ 	.word	0x0002d1c0


	//   ....[12]....
        /*00ac*/ 	.word	0x0002d220


	//   ....[13]....
        /*00b0*/ 	.word	0x0002d280


	//   ....[14]....
        /*00b4*/ 	.word	0x0002d2e0


	//   ....[15]....
        /*00b8*/ 	.word	0x0002d9d0


	//   ....[16]....
        /*00bc*/ 	.word	0x0002da30


	//   ....[17]....
        /*00c0*/ 	.word	0x0002da90


	//   ....[18]....
        /*00c4*/ 	.word	0x0002daf0


	//   ....[19]....
        /*00c8*/ 	.word	0x0002db50


	//----- nvinfo : EIATTR_VRC_CTA_INIT_COUNT
	.align		4
.L_3532:
        /*00cc*/ 	.byte	0x02, 0x4a
	.zero		1
	.zero		1


	//----- nvinfo : EIATTR_EXIT_INSTR_OFFSETS
	.align		4
        /*00d0*/ 	.byte	0x04, 0x1c
        /*00d2*/ 	.short	(.L_3534 - .L_3533)


	//   ....[0]....
.L_3533:
        /*00d4*/ 	.word	0x00000e10


	//   ....[1]....
        /*00d8*/ 	.word	0x0002d0d0


	//----- nvinfo : EIATTR_MAX_THREADS
	.align		4
.L_3534:
        /*00dc*/ 	.byte	0x04, 0x05
        /*00de*/ 	.short	(.L_3536 - .L_3535)
.L_3535:
        /*00e0*/ 	.word	0x00000080
        /*00e4*/ 	.word	0x00000001
        /*00e8*/ 	.word	0x00000001


	//----- nvinfo : EIATTR_CRS_STACK_SIZE
	.align		4
.L_3536:
        /*00ec*/ 	.byte	0x04, 0x1e
        /*00ee*/ 	.short	(.L_3538 - .L_3537)
.L_3537:
        /*00f0*/ 	.word	0x00000000


	//----- nvinfo : EIATTR_CBANK_PARAM_SIZE
	.align		4
.L_3538:
        /*00f4*/ 	.byte	0x03, 0x19
        /*00f6*/ 	.short	0x00e8


	//----- nvinfo : EIATTR_PARAM_CBANK
	.align		4
        /*00f8*/ 	.byte	0x04, 0x0a
        /*00fa*/ 	.short	(.L_3540 - .L_3539)
	.align		4
.L_3539:
        /*00fc*/ 	.word	index@(.nv.constant0._ZN10layer_norm13ln_fwd_kernelINS_13Kernel_traitsI6__halfffffjLj1536ELj1ELj4ELj1ELj16ENS_18Kernel_traits_baseILj1536ES2_ffffjLj128EEEEELb1ELb0ELb1ELb0EEEvNS_9FwdParamsE)
        /*0100*/ 	.short	0x0380
        /*0102*/ 	.short	0x00e8


	//----- nvinfo : EIATTR_SW_WAR
	.align		4
.L_3540:
        /*0104*/ 	.byte	0x04, 0x36
        /*0106*/ 	.short	(.L_3542 - .L_3541)
.L_3541:
        /*0108*/ 	.word	0x00000008
.L_3542:


//--------------------- .nv.info._ZN10layer_norm13ln_fwd_kernelINS_13Kernel_traitsI6__halfffffjLj1536ELj1ELj4ELj1ELj16ENS_18Kernel_traits_baseILj1536ES2_ffffjLj128EEEEELb1ELb0ELb1ELb1EEEvNS_9FwdParamsE --------------------------
	.section	.nv.info._ZN10layer_norm13ln_fwd_kernelINS_13Kernel_traitsI6__halfffffjLj1536ELj1ELj4ELj1ELj16ENS_18Kernel_traits_baseILj1536ES2_ffffjLj128EEEEELb1ELb0ELb1ELb1EEEvNS_9FwdParamsE,"",@"SHT_CUDA_INFO"
	.sectionflags	@""
	.align	4


	//----- nvinfo : EIATTR_CUDA_API_VERSION
	.align		4
        /*0000*/ 	.byte	0x04, 0x37
        /*0002*/ 	.short	(.L_3544 - .L_3543)
.L_3543:
        /*0004*/ 	.word	0x00000082


	//----- nvinfo : EIATTR_KPARAM_INFO
	.align		4
.L_3544:
        /*0008*/ 	.byte	0x04, 0x17
        /*000a*/ 	.short	(.L_3546 - .L_3545)
.L_3545:
        /*000c*/ 	.word	0x00000000
        /*0010*/ 	.short	0x0000
        /*0012*/ 	.short	0x0000
        /*0014*/ 	.byte	0x00, 0xf0, 0xa1, 0x03


	//----- nvinfo : EIATTR_SPARSE_MMA_MASK
	.align		4
.L_3546:
        /*0018*/ 	.byte	0x03, 0x50
        /*001a*/ 	.short	0x0000


	//----- nvinfo : EIATTR_MAXREG_COUNT
	.align		4
        /*001c*/ 	.byte	0x03, 0x1b
        /*001e*/ 	.short	0x00ff


	//----- nvinfo : EIATTR_MERCURY_ISA_VERSION
	.align		4
        /*0020*/ 	.byte	0x03, 0x5f
        /*0022*/ 	.short	0x0101


	//----- nvinfo : EIATTR_COOP_GROUP_MASK_REGIDS
	.align		4
        /*0024*/ 	.byte	0x04, 0x29
        /*0026*/ 	.short	(.L_3548 - .L_3547)


	//   ....[0]....
.L_3547:
        /*0028*/ 	.word	0xffffffff


	//   ....[1]....
        /*002c*/ 	.word	0xffffffff


	//   ....[2]....
        /*0030*/ 	.word	0xffffffff


	//   ....[3]....
        /*0034*/ 	.word	0xffffffff


	//   ....[4]....
        /*0038*/ 	.word	0xffffffff


	//   ....[5]....
        /*003c*/ 	.word	0xffffffff


	//   ....[6]....
        /*0040*/ 	.word	0xffffffff


	//   ....[7]....
        /*0044*/ 	.word	0xffffffff


	//   ....[8]....
        /*0048*/ 	.word	0xffffffff


	//   ....[9]....
        /*004c*/ 	.word	0xffffffff


	//   ....[10]....
        /*0050*/ 	.word	0x0500000e


	//   ....[11]....
        /*0054*/ 	.word	0x0500000e


	//   ....[12]....
        /*0058*/ 	.word	0x0500000e


	//   ....[13]....
        /*005c*/ 	.word	0x0500000e


	//   ....[14]....
        /*0060*/ 	.word	0x0500000e


	//   ....[15]....
        /*0064*/ 	.word	0x0500000e


	//   ....[16]....
        /*0068*/ 	.word	0x0500000e


	//   ....[17]....
        /*006c*/ 	.word	0x0500000e


	//   ....[18]....
        /*0070*/ 	.word	0x0500000e


	//   ....[19]....
        /*0074*/ 	.word	0x0500000e


	//----- nvinfo : EIATTR_COOP_GROUP_INSTR_OFFSETS
	.align		4
.L_3548:
        /*0078*/ 	.byte	0x04, 0x28
        /*007a*/ 	.short	(.L_3550 - .L_3549)


	//   ....[0]....
.L_3549:
        /*007c*/ 	.word	0x00023540


	//   ....[1]....
        /*0080*/ 	.word	0x00023570


	//   ....[2]....
        /*0084*/ 	.word	0x00023590


	//   ....[3]....
        /*0088*/ 	.word	0x000235b0


	//   ....[4]....
        /*008c*/ 	.word	0x000235d0


	//   ....[5]....
        /*0090*/ 	.word	0x00023c00


	//   ....[6]....
        /*0094*/ 	.word	0x00023c20


	//   ....[7]....
        /*0098*/ 	.word	0x00023c40


	//   ....[8]....
        /*009c*/ 	.word	0x00023c60


	//   ....[9]....
        /*00a0*/ 	.word	0x00023c80


	//   ....[10]....
        /*00a4*/ 	.word	0x000251b0


	//   ....[11]....
        /*00a8*/ 	.word	0x00025250


	//   ....[12]....
        /*00ac*/ 	.word	0x000252b0


	//   ....[13]....
        /*00b0*/ 	.word	0x00025310


	//   ....[14]....
        /*00b4*/ 	.word	0x00025370


	//   ....[15]....
        /*00b8*/ 	.word	0x000259e0


	//   ....[16]....
        /*00bc*/ 	.word	0x00025a40


	//   ....[17]....
        /*00c0*/ 	.word	0x00025aa0


	//   ....[18]....
        /*00c4*/ 	.word	0x00025b00


	//   ....[19]....
        /*00c8*/ 	.word	0x00025b60


	//----- nvinfo : EIATTR_VRC_CTA_INIT_COUNT
	.align		4
.L_3550:
        /*00cc*/ 	.byte	0x02, 0x4a
	.zero		1
	.zero		1


	//----- nvinfo : EIATTR_EXIT_INSTR_OFFSETS
	.align		4
        /*00d0*/ 	.byte	0x04, 0x1c
        /*00d2*/ 	.short	(.L_3552 - .L_3551)


	//   ....[0]....
.L_3551:
        /*00d4*/ 	.word	0x00000690


	//   ....[1]....
        /*00d8*/ 	.word	0x00025150


	//----- nvinfo : EIATTR_MAX_THREADS
	.align		4
.L_3552:
        /*00dc*/ 	.byte	0x04, 0x05
        /*00de*/ 	.short	(.L_3554 - .L_3553)
.L_3553:
        /*00e0*/ 	.word	0x00000080
        /*00e4*/ 	.word	0x00000001
        /*00e8*/ 	.word	0x00000001


	//----- nvinfo : EIATTR_CRS_STACK_SIZE
	.align		4
.L_3554:
        /*00ec*/ 	.byte	0x04, 0x1e
        /*00ee*/ 	.short	(.L_3556 - .L_3555)
.L_3555:
        /*00f0*/ 	.word	0x00000000


	//----- nvinfo : EIATTR_CBANK_PARAM_SIZE
	.align		4
.L_3556:
        /*00f4*/ 	.byte	0x03, 0x19
        /*00f6*/ 	.short	0x00e8


	//----- nvinfo : EIATTR_PARAM_CBANK
	.align		4
        /*00f8*/ 	.byte	0x04, 0x0a
        /*00fa*/ 	.short	(.L_3558 - .L_3557)
	.align		4
.L_3557:
        /*00fc*/ 	.word	index@(.nv.constant0._ZN10layer_norm13ln_fwd_kernelINS_13Kernel_traitsI6__halfffffjLj1536ELj1ELj4ELj1ELj16ENS_18Kernel_traits_baseILj1536ES2_ffffjLj128EEEEELb1ELb0ELb1ELb1EEEvNS_9FwdParamsE)
        /*0100*/ 	.short	0x0380
        /*0102*/ 	.short	0x00e8


	//----- nvinfo : EIATTR_SW_WAR
	.align		4
.L_3558:
        /*0104*/ 	.byte	0x04, 0x36
        /*0106*/ 	.short	(.L_3560 - .L_3559)
.L_3559:
        /*0108*/ 	.word	0x00000008
.L_3560:


//--------------------- .nv.info._ZN10layer_norm13ln_fwd_kernelINS_13Kernel_traitsI6__halfffffjLj1536ELj1ELj4ELj1ELj16ENS_18Kernel_traits_baseILj1536ES2_ffffjLj128EEEEELb1ELb1ELb0ELb0EEEvNS_9FwdParamsE --------------------------
	.section	.nv.info._ZN10layer_norm13ln_fwd_kernelINS_13Kernel_traitsI6__halfffffjLj1536ELj1ELj4ELj1ELj16ENS_18Kernel_traits_baseILj1536ES2_ffffjLj128EEEEELb1ELb1ELb0ELb0EEEvNS_9FwdParamsE,"",@"SHT_CUDA_INFO"
	.sectionflags	@""
	.align	4


	//----- nvinfo : EIATTR_CUDA_API_VERSION
	.align		4
        /*0000*/ 	.byte	0x04, 0x37
        /*0002*/ 	.short	(.L_3562 - .L_3561)
.L_3561:
        /*0004*/ 	.word	0x00000082


	//----- nvinfo : EIATTR_KPARAM_INFO
	.align		4
.L_3562:
        /*0008*/ 	.byte	0x04, 0x17
        /*000a*/ 	.short	(.L_3564 - .L_3563)
.L_3563:
        /*000c*/ 	.word	0x00000000
        /*0010*/ 	.short	0x0000
        /*0012*/ 	.short	0x0000
        /*0014*/ 	.byte	0x00, 0xf0, 0xa1, 0x03


	//----- nvinfo : EIATTR_SPARSE_MMA_MASK
	.align		4
.L_3564:
        /*0018*/ 	.byte	0x03, 0x50
        /*001a*/ 	.short	0x0000


	//----- nvinfo : EIATTR_MAXREG_COUNT
	.align		4
        /*001c*/ 	.byte	0x03, 0x1b
        /*001e*/ 	.short	0x00ff


	//----- nvinfo : EIATTR_ANNOTATIONS
	.align		4
        /*0020*/ 	.byte	0x04, 0x55
        /*0022*/ 	.short	(.L_3566 - .L_3565)


	//   ....[0]....
.L_3565:
        /*0024*/ 	.word	0x00000001
        /*0028*/ 	.byte	0xa0, 0x15, 0x00, 0x00, 0x01, 0x00, 0x00, 0x00, 0x60, 0x1d, 0x00, 0x00, 0x01, 0x00, 0x00, 0x00
        /*0038*/ 	.byte	0x80, 0x31, 0x02, 0x00, 0x01, 0x00, 0x00, 0x00, 0x90, 0x31, 0x02, 0x00


	//----- nvinfo : EIATTR_MERCURY_ISA_VERSION
	.align		4
.L_3566:
        /*0044*/ 	.byte	0x03, 0x5f
        /*0046*/ 	.short	0x0101


	//----- nvinfo : EIATTR_COOP_GROUP_MASK_REGIDS
	.align		4
        /*0048*/ 	.byte	0x04, 0x29
        /*004a*/ 	.short	(.L_3568 - .L_3567)


	//   ....[0]....
.L_3567:
        /*004c*/ 	.word	0xffffffff


	//   ....[1]....
        /*0050*/ 	.word	0xffffffff


	//   ....[2]....
        /*0054*/ 	.word	0xffffffff


	//   ....[3]....
        /*0058*/ 	.word	0xffffffff


	//   ....[4]....
        /*005c*/ 	.word	0xffffffff


	//   ....[5]....
        /*0060*/ 	.word	0xffffffff


	//   ....[6]....
        /*0064*/ 	.word	0xffffffff


	//   ....[7]....
        /*0068*/ 	.word	0xffffffff


	//   ....[8]....
        /*006c*/ 	.word	0xffffffff


	//   ....[9]....
        /*0070*/ 	.word	0xffffffff


	//   ....[10]....
        /*0074*/ 	.word	0x0500005c


	//   ....[11]....
        /*0078*/ 	.word	0x0500005c


	//   ....[12]....
        /*007c*/ 	.word	0x0500005c


	//   ....[13]....
        /*0080*/ 	.word	0x0500005c


	//   ....[14]....
        /*0084*/ 	.word	0x0500005c


	//   ....[15]....
        /*0088*/ 	.word	0x0500005c


	//   ....[16]....
        /*008c*/ 	.word	0x0500005c


	//   ....[17]....
        /*0090*/ 	.word	0x0500005c


	//   ....[18]....
        /*0094*/ 	.word	0x0500005c


	//   ....[19]....
        /*0098*/ 	.word	0x0500005c


	//----- nvinfo : EIATTR_COOP_GROUP_INSTR_OFFSETS
	.align		4
.L_3568:
        /*009c*/ 	.byte	0x04, 0x28
        /*009e*/ 	.short	(.L_3570 - .L_3569)


	//   ....[0]....
.L_3569:
        /*00a0*/ 	.word	0x000228a0


	//   ....[1]....
        /*00a4*/ 	.word	0x000228d0


	//   ....[2]....
        /*00a8*/ 	.word	0x000228f0


	//   ....[3]....
        /*00ac*/ 	.word	0x00022910


	//   ....[4]....
        /*00b0*/ 	.word	0x00022940


	//   ....[5]....
        /*00b4*/ 	.word	0x00022fe0


	//   ....[6]....
        /*00b8*/ 	.word	0x00023000


	//   ....[7]....
        /*00bc*/ 	.word	0x00023020


	//   ....[8]....
        /*00c0*/ 	.word	0x00023040


	//   ....[9]....
        /*00c4*/ 	.word	0x00023060


	//   ....[10]....
        /*00c8*/ 	.word	0x000246a0


	//   ....[11]....
        /*00cc*/ 	.word	0x00024730


	//   ....[12]....
        /*00d0*/ 	.word	0x000247a0


	//   ....[13]....
        /*00d4*/ 	.word	0x00024810


	//   ....[14]....
        /*00d8*/ 	.word	0x000248a0


	//   ....[15]....
        /*00dc*/ 	.word	0x00024fb0


	//   ....[16]....
        /*00e0*/ 	.word	0x00025020


	//   ....[17]....
        /*00e4*/ 	.word	0x00025090


	//   ....[18]....
        /*00e8*/ 	.word	0x00025100


	//   ....[19]....
        /*00ec*/ 	.word	0x00025170


	//----- nvinfo : EIATTR_VRC_CTA_INIT_COUNT
	.align		4
.L_3570:
        /*00f0*/ 	.byte	0x02, 0x4a
	.zero		1
	.zero		1


	//----- nvinfo : EIATTR_EXIT_INSTR_OFFSETS
	.align		4
        /*00f4*/ 	.byte	0x04, 0x1c
        /*00f6*/ 	.short	(.L_3572 - .L_3571)


	//   ....[0]....
.L_3571:
        /*00f8*/ 	.word	0x000012c0


	//   ....[1]....
        /*00fc*/ 	.word	0x00024630


	//----- nvinfo : EIATTR_INDIRECT_BRANCH_TARGETS
	.align		4
.L_3572:
        /*0100*/ 	.byte	0x04, 0x34
        /*0102*/ 	.short	(.L_3574 - .L_3573)


	//   ....[0]....
.L_3573:
        /*0104*/ 	.word	.L_x_54304@srel
        /*0108*/ 	.short	0x0
        /*010a*/ 	.short	0x0
        /*010c*/ 	.word	0x3
        /*0110*/ 	.word	.L_x_54305@srel
        /*0114*/ 	.word	.L_x_54306@srel
        /*0118*/ 	.word	.L_x_54307@srel


	//----- nvinfo : EIATTR_MAX_THREADS
	.align		4
.L_3574:
        /*011c*/ 	.byte	0x04, 0x05
        /*011e*/ 	.short	(.L_3576 - .L_3575)
.L_3575:
        /*0120*/ 	.word	0x00000080
        /*0124*/ 	.word	0x00000001
        /*0128*/ 	.word	0x00000001


	//----- nvinfo : EIATTR_CRS_STACK_SIZE
	.align		4
.L_3576:
        /*012c*/ 	.byte	0x04, 0x1e
        /*012e*/ 	.short	(.L_3578 - .L_3577)
.L_3577:
        /*0130*/ 	.word	0x00000000


	//----- nvinfo : EIATTR_CBANK_PARAM_SIZE
	.align		4
.L_3578:
        /*0134*/ 	.byte	0x03, 0x19
        /*0136*/ 	.short	0x00e8


	//----- nvinfo : EIATTR_PARAM_CBANK
	.align		4
        /*0138*/ 	.byte	0x04, 0x0a
        /*013a*/ 	.short	(.L_3580 - .L_3579)
	.align		4
.L_3579:
        /*013c*/ 	.word	index@(.nv.constant0._ZN10layer_norm13ln_fwd_kernelINS_13Kernel_traitsI6__halfffffjLj1536ELj1ELj4ELj1ELj16ENS_18Kernel_traits_baseILj1536ES2_ffffjLj128EEEEELb1ELb1ELb0ELb0EEEvNS_9FwdParamsE)
        /*0140*/ 	.short	0x0380
        /*0142*/ 	.short	0x00e8


	//----- nvinfo : EIATTR_SW_WAR
	.align		4
.L_3580:
        /*0144*/ 	.byte	0x04, 0x36
        /*0146*/ 	.short	(.L_3582 - .L_3581)
.L_3581:
        /*0148*/ 	.word	0x00000008
.L_3582:


//--------------------- .nv.info._ZN10layer_norm13ln_fwd_kernelINS_13Kernel_traitsI6__halfffffjLj1536ELj1ELj4ELj1ELj16ENS_18Kernel_traits_baseILj1536ES2_ffffjLj128EEEEELb1ELb1ELb0ELb1EEEvNS_9FwdParamsE --------------------------
	.section	.nv.info._ZN10layer_norm13ln_fwd_kernelINS_13Kernel_traitsI6__halfffffjLj1536ELj1ELj4ELj1ELj16ENS_18Kernel_traits_baseILj1536ES2_ffffjLj128EEEEELb1ELb1ELb0ELb1EEEvNS_9FwdParamsE,"",@"SHT_CUDA_INFO"
	.sectionflags	@""
	.align	4


	//----- nvinfo : EIATTR_CUDA_API_VERSION
	.align		4
        /*0000*/ 	.byte	0x04, 0x37
        /*0002*/ 	.short	(.L_3584 - .L_3583)
.L_3583:
        /*0004*/ 	.word	0x00000082


	//----- nvinfo : EIATTR_KPARAM_INFO
	.align		4
.L_3584:
        /*0008*/ 	.byte	0x04, 0x17
        /*000a*/ 	.short	(.L_3586 - .L_3585)
.L_3585:
        /*000c*/ 	.word	0x00000000
        /*0010*/ 	.short	0x0000
        /*0012*/ 	.short	0x0000
        /*0014*/ 	.byte	0x00, 0xf0, 0xa1, 0x03


	//----- nvinfo : EIATTR_SPARSE_MMA_MASK
	.align		4
.L_3586:
        /*0018*/ 	.byte	0x03, 0x50
        /*001a*/ 	.short	0x0000


	//----- nvinfo : EIATTR_MAXREG_COUNT
	.align		4
        /*001c*/ 	.byte	0x03, 0x1b
        /*001e*/ 	.short	0x00ff


	//----- nvinfo : EIATTR_MERCURY_ISA_VERSION
	.align		4
        /*0020*/ 	.byte	0x03, 0x5f
        /*0022*/ 	.short	0x0101


	//----- nvinfo : EIATTR_COOP_GROUP_MASK_REGIDS
	.align		4
        /*0024*/ 	.byte	0x04, 0x29
        /*0026*/ 	.short	(.L_3588 - .L_3587)


	//   ....[0]....
.L_3587:
        /*0028*/ 	.word	0xffffffff


	//   ....[1]....
        /*002c*/ 	.word	0xffffffff


	//   ....[2]....
        /*0030*/ 	.word	0xffffffff


	//   ....[3]....
        /*0034*/ 	.word	0xffffffff


	//   ....[4]....
        /*0038*/ 	.word	0xffffffff


	//   ....[5]....
        /*003c*/ 	.word	0xffffffff


	//   ....[6]....
        /*0040*/ 	.word	0xffffffff


	//   ....[7]....
        /*0044*/ 	.word	0xffffffff


	//   ....[8]....
        /*0048*/ 	.word	0xffffffff


	//   ....[9]....
        /*004c*/ 	.word	0xffffffff


	//   ....[10]....
        /*0050*/ 	.word	0x05000083


	//   ....[11]....
        /*0054*/ 	.word	0x05000083


	//   ....[12]....
        /*0058*/ 	.word	0x05000083


	//   ....[13]....
        /*005c*/ 	.word	0x05000083


	//   ....[14]....
        /*0060*/ 	.word	0x05000083


	//   ....[15]....
        /*0064*/ 	.word	0x05000083


	//   ....[16]....
        /*0068*/ 	.word	0x05000083


	//   ....[17]....
        /*006c*/ 	.word	0x05000083


	//   ....[18]....
        /*0070*/ 	.word	0x05000083


	//   ....[19]....
        /*0074*/ 	.word	0x05000083


	//----- nvinfo : EIATTR_COOP_GROUP_INSTR_OFFSETS
	.align		4
.L_3588:
        /*0078*/ 	.byte	0x04, 0x28
        /*007a*/ 	.short	(.L_3590 - .L_3589)


	//   ....[0]....
.L_3589:
        /*007c*/ 	.word	0x00020dc0


	//   ....[1]....
        /*0080*/ 	.word	0x00020df0


	//   ....[2]....
        /*0084*/ 	.word	0x00020e10


	//   ....[3]....
        /*0088*/ 	.word	0x00020e30


	//   ....[4]....
        /*008c*/ 	.word	0x00020e50


	//   ....[5]....
        /*0090*/ 	.word	0x00021480


	//   ....[6]....
        /*0094*/ 	.word	0x000214a0


	//   ....[7]....
        /*0098*/ 	.word	0x000214c0


	//   ....[8]....
        /*009c*/ 	.word	0x000214e0


	//   ....[9]....
        /*00a0*/ 	.word	0x00021500


	//   ....[10]....
        /*00a4*/ 	.word	0x00022740


	//   ....[11]....
        /*00a8*/ 	.word	0x000227f0


	//   ....[12]....
        /*00ac*/ 	.word	0x00022860


	//   ....[13]....
        /*00b0*/ 	.word	0x000228d0


	//   ....[14]....
        /*00b4*/ 	.word	0x00022940


	//   ....[15]....
        /*00b8*/ 	.word	0x00022fc0


	//   ....[16]....
        /*00bc*/ 	.word	0x00023030


	//   ....[17]....
        /*00c0*/ 	.word	0x000230a0


	//   ....[18]....
        /*00c4*/ 	.word	0x00023110


	//   ....[19]....
        /*00c8*/ 	.word	0x00023180


	//----- nvinfo : EIATTR_VRC_CTA_INIT_COUNT
	.align		4
.L_3590:
        /*00cc*/ 	.byte	0x02, 0x4a
	.zero		1
	.zero		1


	//----- nvinfo : EIATTR_EXIT_INSTR_OFFSETS
	.align		4
        /*00d0*/ 	.byte	0x04, 0x1c
        /*00d2*/ 	.short	(.L_3592 - .L_3591)


	//   ....[0]....
.L_3591:
        /*00d4*/ 	.word	0x00000850


	//   ....[1]....
        /*00d8*/ 	.word	0x000226d0


	//----- nvinfo : EIATTR_INDIRECT_BRANCH_TARGETS
	.align		4
.L_3592:
        /*00dc*/ 	.byte	0x04, 0x34
        /*00de*/ 	.short	(.L_3594 - .L_3593)


	//   ....[0]....
.L_3593:
        /*00e0*/ 	.word	.L_x_54308@srel
        /*00e4*/ 	.short	0x0
        /*00e6*/ 	.short	0x0
        /*00e8*/ 	.word	0x3
        /*00ec*/ 	.word	.L_x_54309@srel
        /*00f0*/ 	.word	.L_x_54310@srel
        /*00f4*/ 	.word	.L_x_54311@srel


	//----- nvinfo : EIATTR_MAX_THREADS
	.align		4
.L_3594:
        /*00f8*/ 	.byte	0x04, 0x05
        /*00fa*/ 	.short	(.L_3596 - .L_3595)
.L_3595:
        /*00fc*/ 	.word	0x00000080
        /*0100*/ 	.word	0x00000001
        /*0104*/ 	.word	0x00000001


	//----- nvinfo : EIATTR_CRS_STACK_SIZE
	.align		4
.L_3596:
        /*0108*/ 	.byte	0x04, 0x1e
        /*010a*/ 	.short	(.L_3598 - .L_3597)
.L_3597:
        /*010c*/ 	.word	0x00000000


	//----- nvinfo : EIATTR_CBANK_PARAM_SIZE
	.align		4
.L_3598:
        /*0110*/ 	.byte	0x03, 0x19
        /*0112*/ 	.short	0x00e8


	//----- nvinfo : EIATTR_PARAM_CBANK
	.align		4
        /*0114*/ 	.byte	0x04, 0x0a
        /*0116*/ 	.short	(.L_3600 - .L_3599)
	.align		4
.L_3599:
        /*0118*/ 	.word	index@(.nv.constant0._ZN10layer_norm13ln_fwd_kernelINS_13Kernel_traitsI6__halfffffjLj1536ELj1ELj4ELj1ELj16ENS_18Kernel_traits_baseILj1536ES2_ffffjLj128EEEEELb1ELb1ELb0ELb1EEEvNS_9FwdParamsE)
        /*011c*/ 	.short	0x0380
        /*011e*/ 	.short	0x00e8


	//----- nvinfo : EIATTR_SW_WAR
	.align		4
.L_3600:
        /*0120*/ 	.byte	0x04, 0x36
        /*0122*/ 	.short	(.L_3602 - .L_3601)
.L_3601:
        /*0124*/ 	.word	0x00000008
.L_3602:


//--------------------- .nv.info._ZN10layer_norm13ln_fwd_kernelINS_13Kernel_traitsI6__halfffffjLj1536ELj1ELj4ELj1ELj16ENS_18Kernel_traits_baseILj1536ES2_ffffjLj128EEEEELb1ELb1ELb1ELb0EEEvNS_9FwdParamsE --------------------------
	.section	.nv.info._ZN10layer_norm13ln_fwd_kernelINS_13Kernel_traitsI6__halfffffjLj1536ELj1ELj4ELj1ELj16ENS_18Kernel_traits_baseILj1536ES2_ffffjLj128EEEEELb1ELb1ELb1ELb0EEEvNS_9FwdParamsE,"",@"SHT_CUDA_INFO"
	.sectionflags	@""
	.align	4


	//----- nvinfo : EIATTR_CUDA_API_VERSION
	.align		4
        /*0000*/ 	.byte	0x04, 0x37
        /*0002*/ 	.short	(.L_3604 - .L_3603)
.L_3603:
        /*0004*/ 	.word	0x00000082


	//----- nvinfo : EIATTR_KPARAM_INFO
	.align		4
.L_3604:
        /*0008*/ 	.byte	0x04, 0x17
        /*000a*/ 	.short	(.L_3606 - .L_3605)
.L_3605:
        /*000c*/ 	.word	0x00000000
        /*0010*/ 	.short	0x0000
        /*0012*/ 	.short	0x0000
        /*0014*/ 	.byte	0x00, 0xf0, 0xa1, 0x03


	//----- nvinfo : EIATTR_SPARSE_MMA_MASK
	.align		4
.L_3606:
        /*0018*/ 	.byte	0x03, 0x50
        /*001a*/ 	.short	0x0000


	//----- nvinfo : EIATTR_MAXREG_COUNT
	.align		4
        /*001c*/ 	.byte	0x03, 0x1b
        /*001e*/ 	.short	0x00ff


	//----- nvinfo : EIATTR_MERCURY_ISA_VERSION
	.align		4
        /*0020*/ 	.byte	0x03, 0x5f
        /*0022*/ 	.short	0x0101


	//----- nvinfo : EIATTR_COOP_GROUP_MASK_REGIDS
	.align		4
        /*0024*/ 	.byte	0x04, 0x29
        /*0026*/ 	.short	(.L_3608 - .L_3607)


	//   ....[0]....
.L_3607:
        /*0028*/ 	.word	0xffffffff


	//   ....[1]....
        /*002c*/ 	.word	0xffffffff


	//   ....[2]....
        /*0030*/ 	.word	0xffffffff


	//   ....[3]....
        /*0034*/ 	.word	0xffffffff


	//   ....[4]....
        /*0038*/ 	.word	0xffffffff


	//   ....[5]....
        /*003c*/ 	.word	0xffffffff


	//   ....[6]....
        /*0040*/ 	.word	0xffffffff


	//   ....[7]....
        /*0044*/ 	.word	0xffffffff


	//   ....[8]....
        /*0048*/ 	.word	0xffffffff


	//   ....[9]....
        /*004c*/ 	.word	0xffffffff


	//   ....[10]....
        /*0050*/ 	.word	0x050000b3


	//   ....[11]....
        /*0054*/ 	.word	0x050000b3


	//   ....[12]....
        /*0058*/ 	.word	0x050000b3


	//   ....[13]....
        /*005c*/ 	.word	0x050000b3


	//   ....[14]....
        /*0060*/ 	.word	0x050000b3


	//   ....[15]....
        /*0064*/ 	.word	0x050000b3


	//   ....[16]....
        /*0068*/ 	.word	0x050000b3


	//   ....[17]....
        /*006c*/ 	.word	0x050000b3


	//   ....[18]....
        /*0070*/ 	.word	0x050000b3


	//   ....[19]....
        /*0074*/ 	.word	0x050000b3


	//----- nvinfo : EIATTR_COOP_GROUP_INSTR_OFFSETS
	.align		4
.L_3608:
        /*0078*/ 	.byte	0x04, 0x28
        /*007a*/ 	.short	(.L_3610 - .L_3609)


	//   ....[0]....
.L_3609:
        /*007c*/ 	.word	0x00025190


	//   ....[1]....
        /*0080*/ 	.word	0x000251d0


	//   ....[2]....
        /*0084*/ 	.word	0x000251f0


	//   ....[3]....
        /*0088*/ 	.word	0x00025210


	//   ....[4]....
        /*008c*/ 	.word	0x00025230


	//   ....[5]....
        /*0090*/ 	.word	0x000258c0


	//   ....[6]....
        /*0094*/ 	.word	0x000258e0


	//   ....[7]....
        /*0098*/ 	.word	0x00025900


	//   ....[8]....
        /*009c*/ 	.word	0x00025920


	//   ....[9]....
        /*00a0*/ 	.word	0x00025940


	//   ....[10]....
        /*00a4*/ 	.word	0x00026fe0


	//   ....[11]....
        /*00a8*/ 	.word	0x00027090


	//   ....[12]....
        /*00ac*/ 	.word	0x00027100


	//   ....[13]....
        /*00b0*/ 	.word	0x00027170


	//   ....[14]....
        /*00b4*/ 	.word	0x000271e0


	//   ....[15]....
        /*00b8*/ 	.word	0x000278d0


	//   ....[16]....
        /*00bc*/ 	.word	0x00027940


	//   ....[17]....
        /*00c0*/ 	.word	0x000279b0


	//   ....[18]....
        /*00c4*/ 	.word	0x00027a20


	//   ....[19]....
        /*00c8*/ 	.word	0x00027a90


	//----- nvinfo : EIATTR_VRC_CTA_INIT_COUNT
	.align		4
.L_3610:
        /*00cc*/ 	.byte	0x02, 0x4a
	.zero		1
	.zero		1


	//----- nvinfo : EIATTR_EXIT_INSTR_OFFSETS
	.align		4
        /*00d0*/ 	.byte	0x04, 0x1c
        /*00d2*/ 	.short	(.L_3612 - .L_3611)


	//   ....[0]....
.L_3611:
        /*00d4*/ 	.word	0x00001290


	//   ....[1]....
        /*00d8*/ 	.word	0x00026f70


	//----- nvinfo : EIATTR_MAX_THREADS
	.align		4
.L_3612:
        /*00dc*/ 	.byte	0x04, 0x05
        /*00de*/ 	.short	(.L_3614 - .L_3613)
.L_3613:
        /*00e0*/ 	.word	0x00000080
        /*00e4*/ 	.word	0x00000001
        /*00e8*/ 	.word	0x00000001


	//----- nvinfo : EIATTR_CRS_STACK_SIZE
	.align		4
.L_3614:
        /*00ec*/ 	.byte	0x04, 0x1e
        /*00ee*/ 	.short	(.L_3616 - .L_3615)
.L_3615:
        /*00f0*/ 	.word	0x00000000


	//----- nvinfo : EIATTR_CBANK_PARAM_SIZE
	.align		4
.L_3616:
        /*00f4*/ 	.byte	0x03, 0x19
        /*00f6*/ 	.short	0x00e8


	//----- nvinfo : EIATTR_PARAM_CBANK
	.align		4
        /*00f8*/ 	.byte	0x04, 0x0a
        /*00fa*/ 	.short	(.L_3618 - .L_3617)
	.align		4
.L_3617:
        /*00fc*/ 	.word	index@(.nv.constant0._ZN10layer_norm13ln_fwd_kernelINS_13Kernel_traitsI6__halfffffjLj1536ELj1ELj4ELj1ELj16ENS_18Kernel_traits_baseILj1536ES2_ffffjLj128EEEEELb1ELb1ELb1ELb0EEEvNS_9FwdParamsE)
        /*0100*/ 	.short	0x0380
        /*0102*/ 	.short	0x00e8


	//----- nvinfo : EIATTR_SW_WAR
	.align		4
.L_3618:
        /*0104*/ 	.byte	0x04, 0x36
        /*0106*/ 	.short	(.L_3620 - .L_3619)
.L_3619:
        /*0108*/ 	.word	0x00000008
.L_3620:


//--------------------- .nv.info._ZN10layer_norm13ln_fwd_kernelINS_13Kernel_traitsI6__halfffffjLj1536ELj1ELj4ELj1ELj16ENS_18Kernel_traits_baseILj1536ES2_ffffjLj128EEEEELb1ELb1ELb1ELb1EEEvNS_9FwdParamsE --------------------------
	.section	.nv.info._ZN10layer_norm13ln_fwd_kernelINS_13Kernel_traitsI6__halfffffjLj1536ELj1ELj4ELj1ELj16ENS_18Kernel_traits_baseILj1536ES2_ffffjLj128EEEEELb1ELb1ELb1ELb1EEEvNS_9FwdParamsE,"",@"SHT_CUDA_INFO"
	.sectionflags	@""
	.align	4


	//----- nvinfo : EIATTR_CUDA_API_VERSION
	.align		4
        /*0000*/ 	.byte	0x04, 0x37
        /*0002*/ 	.short	(.L_3622 - .L_3621)
.L_3621:
        /*0004*/ 	.word	0x00000082


	//----- nvinfo : EIATTR_KPARAM_INFO
	.align		4
.L_3622:
        /*0008*/ 	.byte	0x04, 0x17
        /*000a*/ 	.short	(.L_3624 - .L_3623)
.L_3623:
        /*000c*/ 	.word	0x00000000
        /*0010*/ 	.short	0x0000
        /*0012*/ 	.short	0x0000
        /*0014*/ 	.byte	0x00, 0xf0, 0xa1, 0x03


	//----- nvinfo : EIATTR_SPARSE_MMA_MASK
	.align		4
.L_3624:
        /*0018*/ 	.byte	0x03, 0x50
        /*001a*/ 	.short	0x0000


	//----- nvinfo : EIATTR_MAXREG_COUNT
	.align		4
        /*001c*/ 	.byte	0x03, 0x1b
        /*001e*/ 	.short	0x00ff


	//----- nvinfo : EIATTR_MERCURY_ISA_VERSION
	.align		4
        /*0020*/ 	.byte	0x03, 0x5f
        /*0022*/ 	.short	0x0101


	//----- nvinfo : EIATTR_COOP_GROUP_MASK_REGIDS
	.align		4
        /*0024*/ 	.byte	0x04, 0x29
        /*0026*/ 	.short	(.L_3626 - .L_3625)


	//   ....[0]....
.L_3625:
        /*0028*/ 	.word	0xffffffff


	//   ....[1]....
        /*002c*/ 	.word	0xffffffff


	//   ....[2]....
        /*0030*/ 	.word	0xffffffff


	//   ....[3]....
        /*0034*/ 	.word	0xffffffff


	//   ....[4]....
        /*0038*/ 	.word	0xffffffff


	//   ....[5]....
        /*003c*/ 	.word	0xffffffff


	//   ....[6]....
        /*0040*/ 	.word	0xffffffff


	//   ....[7]....
        /*0044*/ 	.word	0xffffffff


	//   ....[8]....
        /*0048*/ 	.word	0xffffffff


	//   ....[9]....
        /*004c*/ 	.word	0xffffffff


	//   ....[10]....
        /*0050*/ 	.word	0x05000053


	//   ....[11]....
        /*0054*/ 	.word	0x05000053


	//   ....[12]....
        /*0058*/ 	.word	0x05000053


	//   ....[13]....
        /*005c*/ 	.word	0x05000053


	//   ....[14]....
        /*0060*/ 	.word	0x05000053


	//   ....[15]....
        /*0064*/ 	.word	0x05000053


	//   ....[16]....
        /*0068*/ 	.word	0x05000053


	//   ....[17]....
        /*006c*/ 	.word	0x05000053


	//   ....[18]....
        /*0070*/ 	.word	0x05000053


	//   ....[19]....
        /*0074*/ 	.word	0x05000053


	//----- nvinfo : EIATTR_COOP_GROUP_INSTR_OFFSETS
	.align		4
.L_3626:
        /*0078*/ 	.byte	0x04, 0x28
        /*007a*/ 	.short	(.L_3628 - .L_3627)


	//   ....[0]....
.L_3627:
        /*007c*/ 	.word	0x00024080


	//   ....[1]....
        /*0080*/ 	.word	0x000240a0


	//   ....[2]....
        /*0084*/ 	.word	0x000240c0


	//   ....[3]....
        /*0088*/ 	.word	0x000240e0


	//   ....[4]....
        /*008c*/ 	.word	0x00024110


	//   ....[5]....
        /*0090*/ 	.word	0x00024740


	//   ....[6]....
        /*0094*/ 	.word	0x00024760


	//   ....[7]....
        /*0098*/ 	.word	0x00024780


	//   ....[8]....
        /*009c*/ 	.word	0x000247a0


	//   ....[9]....
        /*00a0*/ 	.word	0x000247c0


	//   ....[10]....
        /*00a4*/ 	.word	0x00025b40


	//   ....[11]....
        /*00a8*/ 	.word	0x00025bd0


	//   ....[12]....
        /*00ac*/ 	.word	0x00025c40


	//   ....[13]....
        /*00b0*/ 	.word	0x00025cb0


	//   ....[14]....
        /*00b4*/ 	.word	0x00025d40


	//   ....[15]....
        /*00b8*/ 	.word	0x000263d0


	//   ....[16]....
        /*00bc*/ 	.word	0x00026440


	//   ....[17]....
        /*00c0*/ 	.word	0x000264b0


	//   ....[18]....
        /*00c4*/ 	.word	0x00026520


	//   ....[19]....
        /*00c8*/ 	.word	0x00026590


	//----- nvinfo : EIATTR_VRC_CTA_INIT_COUNT
	.align		4
.L_3628:
        /*00cc*/ 	.byte	0x02, 0x4a
	.zero		1
	.zero		1


	//----- nvinfo : EIATTR_EXIT_INSTR_OFFSETS
	.align		4
        /*00d0*/ 	.byte	0x04, 0x1c
        /*00d2*/ 	.short	(.L_3630 - .L_3629)


	//   ....[0]....
.L_3629:
        /*00d4*/ 	.word	0x00000850


	//   ....[1]....
        /*00d8*/ 	.word	0x00025ad0


	//----- nvinfo : EIATTR_MAX_THREADS
	.align		4
.L_3630:
        /*00dc*/ 	.byte	0x04, 0x05
        /*00de*/ 	.short	(.L_3632 - .L_3631)
.L_3631:
        /*00e0*/ 	.word	0x00000080
        /*00e4*/ 	.word	0x00000001
        /*00e8*/ 	.word	0x00000001


	//----- nvinfo : EIATTR_CRS_STACK_SIZE
	.align		4
.L_3632:
        /*00ec*/ 	.byte	0x04, 0x1e
        /*00ee*/ 	.short	(.L_3634 - .L_3633)
.L_3633:
        /*00f0*/ 	.word	0x00000000


	//----- nvinfo : EIATTR_CBANK_PARAM_SIZE
	.align		4
.L_3634:
        /*00f4*/ 	.byte	0x03, 0x19
        /*00f6*/ 	.short	0x00e8


	//----- nvinfo : EIATTR_PARAM_CBANK
	.align		4
        /*00f8*/ 	.byte	0x04, 0x0a
        /*00fa*/ 	.short	(.L_3636 - .L_3635)
	.align		4
.L_3635:
        /*00fc*/ 	.word	index@(.nv.constant0._ZN10layer_norm13ln_fwd_kernelINS_13Kernel_traitsI6__halfffffjLj1536ELj1ELj4ELj1ELj16ENS_18Kernel_traits_baseILj1536ES2_ffffjLj128EEEEELb1ELb1ELb1ELb1EEEvNS_9FwdParamsE)
        /*0100*/ 	.short	0x0380
        /*0102*/ 	.short	0x00e8


	//----- nvinfo : EIATTR_SW_WAR
	.align		4
.L_3636:
        /*0104*/ 	.byte	0x04, 0x36
        /*0106*/ 	.short	(.L_3638 - .L_3637)
.L_3637:
        /*0108*/ 	.word	0x00000008
.L_3638:


//--------------------- .nv.info._ZN10layer_norm13ln_fwd_kernelINS_13Kernel_traitsIfffffjLj1536ELj1ELj4ELj1ELj16ENS_18Kernel_traits_baseILj1536EfffffjLj128EEEEELb0ELb0ELb0ELb0EEEvNS_9FwdParamsE --------------------------
	.section	.nv.info._ZN10layer_norm13ln_fwd_kernelINS_13Kernel_traitsIfffffjLj1536ELj1ELj4ELj1ELj16ENS_18Kernel_traits_baseILj1536EfffffjLj128EEEEELb0ELb0ELb0ELb0EEEvNS_9FwdParamsE,"",@"SHT_CUDA_INFO"
	.sectionflags	@""
	.align	4


	//----- nvinfo : EIATTR_CUDA_API_VERSION
	.align		4
        /*0000*/ 	.byte	0x04, 0x37
        /*0002*/ 	.short	(.L_3640 - .L_3639)
.L_3639:
        /*0004*/ 	.word	0x00000082


	//----- nvinfo : EIATTR_KPARAM_INFO
	.align		4
.L_3640:
        /*0008*/ 	.byte	0x04, 0x17
        /*000a*/ 	.short	(.L_3642 - .L_3641)
.L_3641:
        /*000c*/ 	.word	0x00000000
        /*0010*/ 	.short	0x0000
        /*0012*/ 	.short	0x0000
        /*0014*/ 	.byte	0x00, 0xf0, 0xa1, 0x03


	//----- nvinfo : EIATTR_SPARSE_MMA_MASK
	.align		4
.L_3642:
        /*0018*/ 	.byte	0x03, 0x50
        /*001a*/ 	.short	0x0000


	//----- nvinfo : EIATTR_MAXREG_COUNT
	.align		4
        /*001c*/ 	.byte	0x03, 0x1b
        /*001e*/ 	.short	0x00ff


	//----- nvinfo : EIATTR_MERCURY_ISA_VERSION
	.align		4
        /*0020*/ 	.byte	0x03, 0x5f
        /*0022*/ 	.short	0x0101


	//----- nvinfo : EIATTR_COOP_GROUP_MASK_REGIDS
	.align		4
        /*0024*/ 	.byte	0x04, 0x29
        /*0026*/ 	.short	(.L_3644 - .L_3643)


	//   ....[0]....
.L_3643:
        /*0028*/ 	.word	0xffffffff


	//   ....[1]....
        /*002c*/ 	.word	0xffffffff


	//   ....[2]....
        /*0030*/ 	.word	0xffffffff


	//   ....[3]....
        /*0034*/ 	.word	0xffffffff


	//   ....[4]....
        /*0038*/ 	.word	0xffffffff


	//   ....[5]....
        /*003c*/ 	.word	0xffffffff


	//   ....[6]....
        /*0040*/ 	.word	0xffffffff


	//   ....[7]....
        /*0044*/ 	.word	0xffffffff


	//   ....[8]....
        /*0048*/ 	.word	0xffffffff


	//   ....[9]....
        /*004c*/ 	.word	0xffffffff


	//   ....[10]....
        /*0050*/ 	.word	0x0500000f


	//   ....[11]....
        /*0054*/ 	.word	0x0500000f


	//   ....[12]....
        /*0058*/ 	.word	0x0500000f


	//   ....[13]....
        /*005c*/ 	.word	0x0500000f


	//   ....[14]....
        /*0060*/ 	.word	0x0500000f


	//   ....[15]....
        /*0064*/ 	.word	0x0500000f


	//   ....[16]....
        /*0068*/ 	.word	0x0500000f


	//   ....[17]....
        /*006c*/ 	.word	0x0500000f


	//   ....[18]....
        /*0070*/ 	.word	0x0500000f


	//   ....[19]....
        /*0074*/ 	.word	0x0500000f


	//----- nvinfo : EIATTR_COOP_GROUP_INSTR_OFFSETS
	.align		4
.L_3644:
        /*0078*/ 	.byte	0x04, 0x28
        /*007a*/ 	.short	(.L_3646 - .L_3645)


	//   ....[0]....
.L_3645:
        /*007c*/ 	.word	0x00002ec0


	//   ....[1]....
        /*0080*/ 	.word	0x00002f00


	//   ....[2]....
        /*0084*/ 	.word	0x00002f20


	//   ....[3]....
        /*0088*/ 	.word	0x00002f40


	//   ....[4]....
        /*008c*/ 	.word	0x00002f60


	//   ....[5]....
        /*0090*/ 	.word	0x00003600


	//   ....[6]....
        /*0094*/ 	.word	0x00003620


	//   ....[7]....
        /*0098*/ 	.word	0x00003640


	//   ....[8]....
        /*009c*/ 	.word	0x00003660


	//   ....[9]....
        /*00a0*/ 	.word	0x00003680


	//   ....[10]....
        /*00a4*/ 	.word	0x00004710


	//   ....[11]....
        /*00a8*/ 	.word	0x000047b0


	//   ....[12]....
        /*00ac*/ 	.word	0x00004810


	//   ....[13]....
        /*00b0*/ 	.word	0x00004870


	//   ....[14]....
        /*00b4*/ 	.word	0x000048d0


	//   ....[15]....
        /*00b8*/ 	.word	0x00004fd0


	//   ....[16]....
        /*00bc*/ 	.word	0x00005030


	//   ....[17]....
        /*00c0*/ 	.word	0x00005090


	//   ....[18]....
        /*00c4*/ 	.word	0x000050f0


	//   ....[19]....
        /*00c8*/ 	.word	0x00005150


	//----- nvinfo : EIATTR_VRC_CTA_INIT_COUNT
	.align		4
.L_3646:
        /*00cc*/ 	.byte	0x02, 0x4a
	.zero		1
	.zero		1


	//----- nvinfo : EIATTR_EXIT_INSTR_OFFSETS
	.align		4
        /*00d0*/ 	.byte	0x04, 0x1c
        /*00d2*/ 	.short	(.L_3648 - .L_3647)


	//   ....[0]....
.L_3647:
        /*00d4*/ 	.word	0x00000c90


	//   ....[1]....
        /*00d8*/ 	.word	0x000046a0


	//----- nvinfo : EIATTR_MAX_THREADS
	.align		4
.L_3648:
        /*00dc*/ 	.byte	0x04, 0x05
        /*00de*/ 	.short	(.L_3650 - .L_3649)
.L_3649:
        /*00e0*/ 	.word	0x00000080
        /*00e4*/ 	.word	0x00000001
        /*00e8*/ 	.word	0x00000001


	//----- nvinfo : EIATTR_CRS_STACK_SIZE
	.align		4
.L_3650:
        /*00ec*/ 	.byte	0x04, 0x1e
        /*00ee*/ 	.short	(.L_3652 - .L_3651)
.L_3651:
        /*00f0*/ 	.word	0x00000000


	//----- nvinfo : EIATTR_CBANK_PARAM_SIZE
	.align		4
.L_3652:
        /*00f4*/ 	.byte	0x03, 0x19
        /*00f6*/ 	.short	0x00e8


	//----- nvinfo : EIATTR_PARAM_CBANK
	.align		4
        /*00f8*/ 	.byte	0x04, 0x0a
        /*00fa*/ 	.short	(.L_3654 - .L_3653)
	.align		4
.L_3653:
        /*00fc*/ 	.word	index@(.nv.constant0._ZN10layer_norm13ln_fwd_kernelINS_13Kernel_traitsIfffffjLj1536ELj1ELj4ELj1ELj16ENS_18Kernel_traits_baseILj1536EfffffjLj128EEEEELb0ELb0ELb0ELb0EEEvNS_9FwdParamsE)
        /*0100*/ 	.short	0x0380
        /*0102*/ 	.short	0x00e8


	//----- nvinfo : EIATTR_SW_WAR
	.align		4
.L_3654:
        /*0104*/ 	.byte	0x04, 0x36
        /*0106*/ 	.short	(.L_3656 - .L_3655)
.L_3655:
        /*0108*/ 	.word	0x00000008
.L_3656:


//--------------------- .nv.info._ZN10layer_norm13ln_fwd_kernelINS_13Kernel_traitsIfffffjLj1536ELj1ELj4ELj1ELj16ENS_18Kernel_traits_baseILj1536EfffffjLj128EEEEELb0ELb0ELb0ELb1EEEvNS_9FwdParamsE --------------------------
	.section	.nv.info._ZN10layer_norm13ln_fwd_kernelINS_13Kernel_traitsIfffffjLj1536ELj1ELj4ELj1ELj16ENS_18Kernel_traits_baseILj1536EfffffjLj128EEEEELb0ELb0ELb0ELb1EEEvNS_9FwdParamsE,"",@"SHT_CUDA_INFO"
	.sectionflags	@""
	.align	4


	//----- nvinfo : EIATTR_CUDA_API_VERSION
	.align		4
        /*0000*/ 	.byte	0x04, 0x37
        /*0002*/ 	.short	(.L_3658 - .L_3657)
.L_3657:
        /*0004*/ 	.word	0x00000082


	//----- nvinfo : EIATTR_KPARAM_INFO
	.align		4
.L_3658:
        /*0008*/ 	.byte	0x04, 0x17
        /*000a*/ 	.short	(.L_3660 - .L_3659)
.L_3659:
        /*000c*/ 	.word	0x00000000
        /*0010*/ 	.short	0x0000
        /*0012*/ 	.short	0x0000
        /*0014*/ 	.byte	0x00, 0xf0, 0xa1, 0x03


	//----- nvinfo : EIATTR_SPARSE_MMA_MASK
	.align		4
.L_3660:
        /*0018*/ 	.byte	0x03, 0x50
        /*001a*/ 	.short	0x0000


	//----- nvinfo : EIATTR_MAXREG_COUNT
	.align		4
        /*001c*/ 	.byte	0x03, 0x1b
        /*001e*/ 	.short	0x00ff


	//----- nvinfo : EIATTR_MERCURY_ISA_VERSION
	.align		4
        /*0020*/ 	.byte	0x03, 0x5f
        /*0022*/ 	.short	0x0101


	//----- nvinfo : EIATTR_COOP_GROUP_MASK_REGIDS
	.align		4
        /*0024*/ 	.byte	0x04, 0x29
        /*0026*/ 	.short	(.L_3662 - .L_3661)


	//   ....[0]....
.L_3661:
        /*0028*/ 	.word	0xffffffff


	//   ....[1]....
        /*002c*/ 	.word	0xffffffff


	//   ....[2]....
        /*0030*/ 	.word	0xffffffff


	//   ....[3]....
        /*0034*/ 	.word	0xffffffff


	//   ....[4]....
        /*0038*/ 	.word	0xffffffff


	//   ....[5]....
        /*003c*/ 	.word	0xffffffff


	//   ....[6]....
        /*0040*/ 	.word	0xffffffff


	//   ....[7]....
        /*0044*/ 	.word	0xffffffff


	//   ....[8]....
        /*0048*/ 	.word	0xffffffff


	//   ....[9]....
        /*004c*/ 	.word	0xffffffff


	//   ....[10]....
        /*0050*/ 	.word	0x050000ab


	//   ....[11]....
        /*0054*/ 	.word	0x050000ab


	//   ....[12]....
        /*0058*/ 	.word	0x050000ab


	//   ....[13]....
        /*005c*/ 	.word	0x050000ab


	//   ....[14]....
        /*0060*/ 	.word	0x050000ab


	//   ....[15]....
        /*0064*/ 	.word	0x050000ab


	//   ....[16]....
        /*0068*/ 	.word	0x050000ab


	//   ....[17]....
        /*006c*/ 	.word	0x050000ab


	//   ....[18]....
        /*0070*/ 	.word	0x050000ab


	//   ....[19]....
        /*0074*/ 	.word	0x050000ab


	//----- nvinfo : EIATTR_COOP_GROUP_INSTR_OFFSETS
	.align		4
.L_3662:
        /*0078*/ 	.byte	0x04, 0x28
        /*007a*/ 	.short	(.L_3664 - .L_3663)


	//   ....[0]....
.L_3663:
        /*007c*/ 	.word	0x00001f10


	//   ....[1]....
        /*0080*/ 	.word	0x00001f30


	//   ....[2]....
        /*0084*/ 	.word	0x00001f50


	//   ....[3]....
        /*0088*/ 	.word	0x00001f80


	//   ....[4]....
        /*008c*/ 	.word	0x00001fa0


	//   ....[5]....
        /*0090*/ 	.word	0x000025d0


	//   ....[6]....
        /*0094*/ 	.word	0x000025f0


	//   ....[7]....
        /*0098*/ 	.word	0x00002610


	//   ....[8]....
        /*009c*/ 	.word	0x00002630


	//   ....[9]....
        /*00a0*/ 	.word	0x00002650


	//   ....[10]....
        /*00a4*/ 	.word	0x00003280


	//   ....[11]....
        /*00a8*/ 	.word	0x00003320


	//   ....[12]....
        /*00ac*/ 	.word	0x00003390


	//   ....[13]....
        /*00b0*/ 	.word	0x00003410


	//   ....[14]....
        /*00b4*/ 	.word	0x00003480


	//   ....[15]....
        /*00b8*/ 	.word	0x00003af0


	//   ....[16]....
        /*00bc*/ 	.word	0x00003b60


	//   ....[17]....
        /*00c0*/ 	.word	0x00003bd0


	//   ....[18]....
        /*00c4*/ 	.word	0x00003c40


	//   ....[19]....
        /*00c8*/ 	.word	0x00003cb0


	//----- nvinfo : EIATTR_VRC_CTA_INIT_COUNT
	.align		4
.L_3664:
        /*00cc*/ 	.byte	0x02, 0x4a
	.zero		1
	.zero		1


	//----- nvinfo : EIATTR_EXIT_INSTR_OFFSETS
	.align		4
        /*00d0*/ 	.byte	0x04, 0x1c
        /*00d2*/ 	.short	(.L_3666 - .L_3665)


	//   ....[0]....
.L_3665:
        /*00d4*/ 	.word	0x00000550


	//   ....[1]....
        /*00d8*/ 	.word	0x00003210


	//----- nvinfo : EIATTR_MAX_THREADS
	.align		4
.L_3666:
        /*00dc*/ 	.byte	0x04, 0x05
        /*00de*/ 	.short	(.L_3668 - .L_3667)
.L_3667:
        /*00e0*/ 	.word	0x00000080
        /*00e4*/ 	.word	0x00000001
        /*00e8*/ 	.word	0x00000001


	//----- nvinfo : EIATTR_CRS_STACK_SIZE
	.align		4
.L_3668:
        /*00ec*/ 	.byte	0x04, 0x1e
        /*00ee*/ 	.short	(.L_3670 - .L_3669)
.L_3669:
        /*00f0*/ 	.word	0x00000000


	//----- nvinfo : EIATTR_CBANK_PARAM_SIZE
	.align		4
.L_3670:
        /*00f4*/ 	.byte	0x03, 0x19
        /*00f6*/ 	.short	0x00e8


	//----- nvinfo : EIATTR_PARAM_CBANK
	.align		4
        /*00f8*/ 	.byte	0x04, 0x0a
        /*00fa*/ 	.short	(.L_3672 - .L_3671)
	.align		4
.L_3671:
        /*00fc*/ 	.word	index@(.nv.constant0._ZN10layer_norm13ln_fwd_kernelINS_13Kernel_traitsIfffffjLj1536ELj1ELj4ELj1ELj16ENS_18Kernel_traits_baseILj1536EfffffjLj128EEEEELb0ELb0ELb0ELb1EEEvNS_9FwdParamsE)
        /*0100*/ 	.short	0x0380
        /*0102*/ 	.short	0x00e8


	//----- nvinfo : EIATTR_SW_WAR
	.align		4
.L_3672:
        /*0104*/ 	.byte	0x04, 0x36
        /*0106*/ 	.short	(.L_3674 - .L_3673)
.L_3673:
        /*0108*/ 	.word	0x00000008
.L_3674:


//--------------------- .nv.info._ZN10layer_norm13ln_fwd_kernelINS_13Kernel_traitsIfffffjLj1536ELj1ELj4ELj1ELj16ENS_18Kernel_traits_baseILj1536EfffffjLj128EEEEELb0ELb0ELb1ELb0EEEvNS_9FwdParamsE --------------------------
	.section	.nv.info._ZN10layer_norm13ln_fwd_kernelINS_13Kernel_traitsIfffffjLj1536ELj1ELj4ELj1ELj16ENS_18Kernel_traits_baseILj1536EfffffjLj128EEEEELb0ELb0ELb1ELb0EEEvNS_9FwdParamsE,"",@"SHT_CUDA_INFO"
	.sectionflags	@""
	.align	4


	//----- nvinfo : EIATTR_CUDA_API_VERSION
	.align		4
        /*0000*/ 	.byte	0x04, 0x37
        /*0002*/ 	.short	(.L_3676 - .L_3675)
.L_3675:
        /*0004*/ 	.word	0x00000082


	//----- nvinfo : EIATTR_KPARAM_INFO
	.align		4
.L_3676:
        /*0008*/ 	.byte	0x04, 0x17
        /*000a*/ 	.short	(.L_3678 - .L_3677)
.L_3677:
        /*000c*/ 	.word	0x00000000
        /*0010*/ 	.short	0x0000
        /*0012*/ 	.short	0x0000
        /*0014*/ 	.byte	0x00, 0xf0, 0xa1, 0x03


	//----- nvinfo : EIATTR_SPARSE_MMA_MASK
	.align		4
.L_3678:
        /*0018*/ 	.byte	0x03, 0x50
        /*001a*/ 	.short	0x0000


	//----- nvinfo : EIATTR_MAXREG_COUNT
	.align		4
        /*001c*/ 	.byte	0x03, 0x1b
        /*001e*/ 	.short	0x00ff


	//----- nvinfo : EIATTR_MERCURY_ISA_VERSION
	.align		4
        /*0020*/ 	.byte	0x03, 0x5f
        /*0022*/ 	.short	0x0101


	//----- nvinfo : EIATTR_COOP_GROUP_MASK_REGIDS
	.align		4
        /*0024*/ 	.byte	0x04, 0x29
        /*0026*/ 	.short	(.L_3680 - .L_3679)


	//   ....[0]....
.L_3679:
        /*0028*/ 	.word	0xffffffff


	//   ....[1]....
        /*002c*/ 	.word	0xffffffff


	//   ....[2]....
        /*0030*/ 	.word	0xffffffff


	//   ....[3]....
        /*0034*/ 	.word	0xffffffff


	//   ....[4]....
        /*0038*/ 	.word	0xffffffff


	//   ....[5]....
        /*003c*/ 	.word	0xffffffff


	//   ....[6]....
        /*0040*/ 	.word	0xffffffff


	//   ....[7]....
        /*0044*/ 	.word	0xffffffff


	//   ....[8]....
        /*0048*/ 	.word	0xffffffff


	//   ....[9]....
        /*004c*/ 	.word	0xffffffff


	//   ....[10]....
        /*0050*/ 	.word	0x0500009d


	//   ....[11]....
        /*0054*/ 	.word	0x0500009d


	//   ....[12]....
        /*0058*/ 	.word	0x0500009d


	//   ....[13]....
        /*005c*/ 	.word	0x0500009d


	//   ....[14]....
        /*0060*/ 	.word	0x0500009d


	//   ....[15]....
        /*0064*/ 	.word	0x0500009d


	//   ....[16]....
        /*0068*/ 	.word	0x0500009d


	//   ....[17]....
        /*006c*/ 	.word	0x0500009d


	//   ....[18]....
        /*0070*/ 	.word	0x0500009d


	//   ....[19]....
        /*0074*/ 	.word	0x0500009d


	//----- nvinfo : EIATTR_COOP_GROUP_INSTR_OFFSETS
	.align		4
.L_3680:
        /*0078*/ 	.byte	0x04, 0x28
        /*007a*/ 	.short	(.L_3682 - .L_3681)


	//   ....[0]....
.L_3681:
        /*007c*/ 	.word	0x00002a50


	//   ....[1]....
        /*0080*/ 	.word	0x00002a90


	//   ....[2]....
        /*0084*/ 	.word	0x00002ab0


	//   ....[3]....
        /*0088*/ 	.word	0x00002ad0


	//   ....[4]....
        /*008c*/ 	.word	0x00002af0


	//   ....[5]....
        /*0090*/ 	.word	0x00003190


	//   ....[6]....
        /*0094*/ 	.word	0x000031b0


	//   ....[7]....
        /*0098*/ 	.word	0x000031d0


	//   ....[8]....
        /*009c*/ 	.word	0x000031f0


	//   ....[9]....
        /*00a0*/ 	.word	0x00003210


	//   ....[10]....
        /*00a4*/ 	.word	0x00004300


	//   ....[11]....
        /*00a8*/ 	.word	0x00004390


	//   ....[12]....
        /*00ac*/ 	.word	0x000043f0


	//   ....[13]....
        /*00b0*/ 	.word	0x00004450


	//   ....[14]....
        /*00b4*/ 	.word	0x000044b0


	//   ....[15]....
        /*00b8*/ 	.word	0x00004bb0


	//   ....[16]....
        /*00bc*/ 	.word	0x00004c10


	//   ....[17]....
        /*00c0*/ 	.word	0x00004c60


	//   ....[18]....
        /*00c4*/ 	.word	0x00004cc0


	//   ....[19]....
        /*00c8*/ 	.word	0x00004d20


	//----- nvinfo : EIATTR_VRC_CTA_INIT_COUNT
	.align		4
.L_3682:
        /*00cc*/ 	.byte	0x02, 0x4a
	.zero		1
	.zero		1


	//----- nvinfo : EIATTR_EXIT_INSTR_OFFSETS
	.align		4
        /*00d0*/ 	.byte	0x04, 0x1c
        /*00d2*/ 	.short	(.L_3684 - .L_3683)


	//   ....[0]....
.L_3683:
        /*00d4*/ 	.word	0x00000cf0


	//   ....[1]....
        /*00d8*/ 	.word	0x00004290


	//----- nvinfo : EIATTR_MAX_THREADS
	.align		4
.L_3684:
        /*00dc*/ 	.byte	0x04, 0x05
        /*00de*/ 	.short	(.L_3686 - .L_3685)
.L_3685:
        /*00e0*/ 	.word	0x00000080
        /*00e4*/ 	.word	0x00000001
        /*00e8*/ 	.word	0x00000001


	//----- nvinfo : EIATTR_CRS_STACK_SIZE
	.align		4
.L_3686:
        /*00ec*/ 	.byte	0x04, 0x1e
        /*00ee*/ 	.short	(.L_3688 - .L_3687)
.L_3687:
        /*00f0*/ 	.word	0x00000000


	//----- nvinfo : EIATTR_CBANK_PARAM_SIZE
	.align		4
.L_3688:
        /*00f4*/ 	.byte	0x03, 0x19
        /*00f6*/ 	.short	0x00e8


	//----- nvinfo : EIATTR_PARAM_CBANK
	.align		4
        /*00f8*/ 	.byte	0x04, 0x0a
        /*00fa*/ 	.short	(.L_3690 - .L_3689)
	.align		4
.L_3689:
        /*00fc*/ 	.word	index@(.nv.constant0._ZN10layer_norm13ln_fwd_kernelINS_13Kernel_traitsIfffffjLj1536ELj1ELj4ELj1ELj16ENS_18Kernel_traits_baseILj1536EfffffjLj128EEEEELb0ELb0ELb1ELb0EEEvNS_9FwdParamsE)
        /*0100*/ 	.short	0x0380
        /*0102*/ 	.short	0x00e8


	//----- nvinfo : EIATTR_SW_WAR
	.align		4
.L_3690:
        /*0104*/ 	.byte	0x04, 0x36
        /*0106*/ 	.short	(.L_3692 - .L_3691)
.L_3691:
        /*0108*/ 	.word	0x00000008
.L_3692:


//--------------------- .nv.info._ZN10layer_norm13ln_fwd_kernelINS_13Kernel_traitsIfffffjLj1536ELj1ELj4ELj1ELj16ENS_18Kernel_traits_baseILj1536EfffffjLj128EEEEELb0ELb0ELb1ELb1EEEvNS_9FwdParamsE --------------------------
	.section	.nv.info._ZN10layer_norm13ln_fwd_kernelINS_13Kernel_traitsIfffffjLj1536ELj1ELj4ELj1ELj16ENS_18Kernel_traits_baseILj1536EfffffjLj128EEEEELb0ELb0ELb1ELb1EEEvNS_9FwdParamsE,"",@"SHT_CUDA_INFO"
	.sectionflags	@""
	.align	4


	//----- nvinfo : EIATTR_CUDA_API_VERSION
	.align		4
        /*0000*/ 	.byte	0x04, 0x37
        /*0002*/ 	.short	(.L_3694 - .L_3693)
.L_3693:
        /*0004*/ 	.word	0x00000082


	//----- nvinfo : EIATTR_KPARAM_INFO
	.align		4
.L_3694:
        /*0008*/ 	.byte	0x04, 0x17
        /*000a*/ 	.short	(.L_3696 - .L_3695)
.L_3695:
        /*000c*/ 	.word	0x00000000
        /*0010*/ 	.short	0x0000
        /*0012*/ 	.short	0x0000
        /*0014*/ 	.byte	0x00, 0xf0, 0xa1, 0x03


	//----- nvinfo : EIATTR_SPARSE_MMA_MASK
	.align		4
.L_3696:
        /*0018*/ 	.byte	0x03, 0x50
        /*001a*/ 	.short	0x0000


	//----- nvinfo : EIATTR_MAXREG_COUNT
	.align		4
        /*001c*/ 	.byte	0x03, 0x1b
        /*001e*/ 	.short	0x00ff


	//----- nvinfo : EIATTR_MERCURY_ISA_VERSION
	.align		4
        /*0020*/ 	.byte	0x03, 0x5f
        /*0022*/ 	.short	0x0101


	//----- nvinfo : EIATTR_COOP_GROUP_MASK_REGIDS
	.align		4
        /*0024*/ 	.byte	0x04, 0x29
        /*0026*/ 	.short	(.L_3698 - .L_3697)


	//   ....[0]....
.L_3697:
        /*0028*/ 	.word	0xffffffff


	//   ....[1]....
        /*002c*/ 	.word	0xffffffff


	//   ....[2]....
        /*0030*/ 	.word	0xffffffff


	//   ....[3]....
        /*0034*/ 	.word	0xffffffff


	//   ....[4]....
        /*0038*/ 	.word	0xffffffff


	//   ....[5]....
        /*003c*/ 	.word	0xffffffff


	//   ....[6]....
        /*0040*/ 	.word	0xffffffff


	//   ....[7]....
        /*0044*/ 	.word	0xffffffff


	//   ....[8]....
        /*0048*/ 	.word	0xffffffff


	//   ....[9]....
        /*004c*/ 	.word	0xffffffff


	//   ....[10]....
        /*0050*/ 	.word	0x0500009c


	//   ....[11]....
        /*0054*/ 	.word	0x0500009c


	//   ....[12]....
        /*0058*/ 	.word	0x0500009c


	//   ....[13]....
        /*005c*/ 	.word	0x0500009c


	//   ....[14]....
        /*0060*/ 	.word	0x0500009c


	//   ....[15]....
        /*0064*/ 	.word	0x0500009c


	//   ....[16]....
        /*0068*/ 	.word	0x0500009c


	//   ....[17]....
        /*006c*/ 	.word	0x0500009c


	//   ....[18]....
        /*0070*/ 	.word	0x0500009c


	//   ....[19]....
        /*0074*/ 	.word	0x0500009c


	//----- nvinfo : EIATTR_COOP_GROUP_INSTR_OFFSETS
	.align		4
.L_3698:
        /*0078*/ 	.byte	0x04, 0x28
        /*007a*/ 	.short	(.L_3700 - .L_3699)


	//   ....[0]....
.L_3699:
        /*007c*/ 	.word	0x00002070


	//   ....[1]....
        /*0080*/ 	.word	0x000020a0


	//   ....[2]....
        /*0084*/ 	.word	0x000020c0


	//   ....[3]....
        /*0088*/ 	.word	0x000020e0


	//   ....[4]....
        /*008c*/ 	.word	0x00002100


	//   ....[5]....
        /*0090*/ 	.word	0x00002730


	//   ....[6]....
        /*0094*/ 	.word	0x00002750


	//   ....[7]....
        /*0098*/ 	.word	0x00002770


	//   ....[8]....
        /*009c*/ 	.word	0x00002790


	//   ....[9]....
        /*00a0*/ 	.word	0x000027b0


	//   ....[10]....
        /*00a4*/ 	.word	0x00003520


	//   ....[11]....
        /*00a8*/ 	.word	0x000035d0


	//   ....[12]....
        /*00ac*/ 	.word	0x00003640


	//   ....[13]....
        /*00b0*/ 	.word	0x000036b0


	//   ....[14]....
        /*00b4*/ 	.word	0x00003720


	//   ....[15]....
        /*00b8*/ 	.word	0x00003db0


	//   ....[16]....
        /*00bc*/ 	.word	0x00003e20


	//   ....[17]....
        /*00c0*/ 	.word	0x00003e90


	//   ....[18]....
        /*00c4*/ 	.word	0x00003f00


	//   ....[19]....
        /*00c8*/ 	.word	0x00003f70


	//----- nvinfo : EIATTR_VRC_CTA_INIT_COUNT
	.align		4
.L_3700:
        /*00cc*/ 	.byte	0x02, 0x4a
	.zero		1
	.zero		1


	//----- nvinfo : EIATTR_EXIT_INSTR_OFFSETS
	.align		4
        /*00d0*/ 	.byte	0x04, 0x1c
        /*00d2*/ 	.short	(.L_3702 - .L_3701)


	//   ....[0]....
.L_3701:
        /*00d4*/ 	.word	0x00000540


	//   ....[1]....
        /*00d8*/ 	.word	0x000034b0


	//----- nvinfo : EIATTR_MAX_THREADS
	.align		4
.L_3702:
        /*00dc*/ 	.byte	0x04, 0x05
        /*00de*/ 	.short	(.L_3704 - .L_3703)
.L_3703:
        /*00e0*/ 	.word	0x00000080
        /*00e4*/ 	.word	0x00000001
        /*00e8*/ 	.word	0x00000001


	//----- nvinfo : EIATTR_CRS_STACK_SIZE
	.align		4
.L_3704:
        /*00ec*/ 	.byte	0x04, 0x1e
        /*00ee*/ 	.short	(.L_3706 - .L_3705)
.L_3705:
        /*00f0*/ 	.word	0x00000000


	//----- nvinfo : EIATTR_CBANK_PARAM_SIZE
	.align		4
.L_3706:
        /*00f4*/ 	.byte	0x03, 0x19
        /*00f6*/ 	.short	0x00e8


	//----- nvinfo : EIATTR_PARAM_CBANK
	.align		4
        /*00f8*/ 	.byte	0x04, 0x0a
        /*00fa*/ 	.short	(.L_3708 - .L_3707)
	.align		4
.L_3707:
        /*00fc*/ 	.word	index@(.nv.constant0._ZN10layer_norm13ln_fwd_kernelINS_13Kernel_traitsIfffffjLj1536ELj1ELj4ELj1ELj16ENS_18Kernel_traits_baseILj1536EfffffjLj128EEEEELb0ELb0ELb1ELb1EEEvNS_9FwdParamsE)
        /*0100*/ 	.short	0x0380
        /*0102*/ 	.short	0x00e8


	//----- nvinfo : EIATTR_SW_WAR
	.align		4
.L_3708:
        /*0104*/ 	.byte	0x04, 0x36
        /*0106*/ 	.short	(.L_3710 - .L_3709)
.L_3709:
        /*0108*/ 	.word	0x00000008
.L_3710:


//--------------------- .nv.info._ZN10layer_norm13ln_fwd_kernelINS_13Kernel_traitsIfffffjLj1536ELj1ELj4ELj1ELj16ENS_18Kernel_traits_baseILj1536EfffffjLj128EEEEELb0ELb1ELb0ELb0EEEvNS_9FwdParamsE --------------------------
	.section	.nv.info._ZN10layer_norm13ln_fwd_kernelINS_13Kernel_traitsIfffffjLj1536ELj1ELj4ELj1ELj16ENS_18Kernel_traits_baseILj1536EfffffjLj128EEEEELb0ELb1ELb0ELb0EEEvNS_9FwdParamsE,"",@"SHT_CUDA_INFO"
	.sectionflags	@""
	.align	4


	//----- nvinfo : EIATTR_CUDA_API_VERSION
	.align		4
        /*0000*/ 	.byte	0x04, 0x37
        /*0002*/ 	.short	(.L_3712 - .L_3711)
.L_3711:
        /*0004*/ 	.word	0x00000082


	//----- nvinfo : EIATTR_KPARAM_INFO
	.align		4
.L_3712:
        /*0008*/ 	.byte	0x04, 0x17
        /*000a*/ 	.short	(.L_3714 - .L_3713)
.L_3713:
        /*000c*/ 	.word	0x00000000
        /*0010*/ 	.short	0x0000
        /*0012*/ 	.short	0x0000
        /*0014*/ 	.byte	0x00, 0xf0, 0xa1, 0x03


	//----- nvinfo : EIATTR_SPARSE_MMA_MASK
	.align		4
.L_3714:
        /*0018*/ 	.byte	0x03, 0x50
        /*001a*/ 	.short	0x0000


	//----- nvinfo : EIATTR_MAXREG_COUNT
	.align		4
        /*001c*/ 	.byte	0x03, 0x1b
        /*001e*/ 	.short	0x00ff


	//----- nvinfo : EIATTR_MERCURY_ISA_VERSION
	.align		4
        /*0020*/ 	.byte	0x03, 0x5f
        /*0022*/ 	.short	0x0101


	//----- nvinfo : EIATTR_COOP_GROUP_MASK_REGIDS
	.align		4
        /*0024*/ 	.byte	0x04, 0x29
        /*0026*/ 	.short	(.L_3716 - .L_3715)


	//   ....[0]....
.L_3715:
        /*0028*/ 	.word	0xffffffff


	//   ....[1]....
        /*002c*/ 	.word	0xffffffff


	//   ....[2]....
        /*0030*/ 	.word	0xffffffff


	//   ....[3]....
        /*0034*/ 	.word	0xffffffff


	//   ....[4]....
        /*0038*/ 	.word	0xffffffff


	//   ....[5]....
        /*003c*/ 	.word	0xffffffff


	//   ....[6]....
        /*0040*/ 	.word	0xffffffff


	//   ....[7]....
        /*0044*/ 	.word	0xffffffff


	//   ....[8]....
        /*0048*/ 	.word	0xffffffff


	//   ....[9]....
        /*004c*/ 	.word	0xffffffff


	//   ....[10]....
        /*0050*/ 	.word	0x050000d3


	//   ....[11]....
        /*0054*/ 	.word	0x050000d3


	//   ....[12]....
        /*0058*/ 	.word	0x050000d3


	//   ....[13]....
        /*005c*/ 	.word	0x050000d3


	//   ....[14]....
        /*0060*/ 	.word	0x050000d3


	//   ....[15]....
        /*0064*/ 	.word	0x050000d3


	//   ....[16]....
        /*0068*/ 	.word	0x050000d3


	//   ....[17]....
        /*006c*/ 	.word	0x050000d3


	//   ....[18]....
        /*0070*/ 	.word	0x050000d3


	//   ....[19]....
        /*0074*/ 	.word	0x050000d3


	//----- nvinfo : EIATTR_COOP_GROUP_INSTR_OFFSETS
	.align		4
.L_3716:
        /*0078*/ 	.byte	0x04, 0x28
        /*007a*/ 	.short	(.L_3718 - .L_3717)


	//   ....[0]....
.L_3717:
        /*007c*/ 	.word	0x00002d90


	//   ....[1]....
        /*0080*/ 	.word	0x00002dd0


	//   ....[2]....
        /*0084*/ 	.word	0x00002df0


	//   ....[3]....
        /*0088*/ 	.word	0x00002e10


	//   ....[4]....
        /*008c*/ 	.word	0x00002e30


	//   ....[5]....
        /*0090*/ 	.word	0x000034c0


	//   ....[6]....
        /*0094*/ 	.word	0x000034e0


	//   ....[7]....
        /*0098*/ 	.word	0x00003500


	//   ....[8]....
        /*009c*/ 	.word	0x00003520


	//   ....[9]....
        /*00a0*/ 	.word	0x00003540


	//   ....[10]....
        /*00a4*/ 	.word	0x000045d0


	//   ....[11]....
        /*00a8*/ 	.word	0x00004680


	//   ....[12]....
        /*00ac*/ 	.word	0x000046f0


	//   ....[13]....
        /*00b0*/ 	.word	0x00004760


	//   ....[14]....
        /*00b4*/ 	.word	0x000047d0


	//   ....[15]....
        /*00b8*/ 	.word	0x00004ec0


	//   ....[16]....
        /*00bc*/ 	.word	0x00004f30


	//   ....[17]....
        /*00c0*/ 	.word	0x00004fa0


	//   ....[18]....
        /*00c4*/ 	.word	0x00005010


	//   ....[19]....
        /*00c8*/ 	.word	0x00005080


	//----- nvinfo : EIATTR_VRC_CTA_INIT_COUNT
	.align		4
.L_3718:
        /*00cc*/ 	.byte	0x02, 0x4a
	.zero		1
	.zero		1


	//----- nvinfo : EIATTR_EXIT_INSTR_OFFSETS
	.align		4
        /*00d0*/ 	.byte	0x04, 0x1c
        /*00d2*/ 	.short	(.L_3720 - .L_3719)


	//   ....[0]....
.L_3719:
        /*00d4*/ 	.word	0x00001120


	//   ....[1]....
        /*00d8*/ 	.word	0x00004560


	//----- nvinfo : EIATTR_MAX_THREADS
	.align		4
.L_3720:
        /*00dc*/ 	.byte	0x04, 0x05
        /*00de*/ 	.short	(.L_3722 - .L_3721)
.L_3721:
        /*00e0*/ 	.word	0x00000080
        /*00e4*/ 	.word	0x00000001
        /*00e8*/ 	.word	0x00000001


	//----- nvinfo : EIATTR_CRS_STACK_SIZE
	.align		4
.L_3722:
        /*00ec*/ 	.byte	0x04, 0x1e
        /*00ee*/ 	.short	(.L_3724 - .L_3723)
.L_3723:
        /*00f0*/ 	.word	0x00000000


	//----- nvinfo : EIATTR_CBANK_PARAM_SIZE
	.align		4
.L_3724:
        /*00f4*/ 	.byte	0x03, 0x19
        /*00f6*/ 	.short	0x00e8


	//----- nvinfo : EIATTR_PARAM_CBANK
	.align		4
        /*00f8*/ 	.byte	0x04, 0x0a
        /*00fa*/ 	.short	(.L_3726 - .L_3725)
	.align		4
.L_3725:
        /*00fc*/ 	.word	index@(.nv.constant0._ZN10layer_norm13ln_fwd_kernelINS_13Kernel_traitsIfffffjLj1536ELj1ELj4ELj1ELj16ENS_18Kernel_traits_baseILj1536EfffffjLj128EEEEELb0ELb1ELb0ELb0EEEvNS_9FwdParamsE)
        /*0100*/ 	.short	0x0380
        /*0102*/ 	.short	0x00e8


	//----- nvinfo : EIATTR_SW_WAR
	.align		4
.L_3726:
        /*0104*/ 	.byte	0x04, 0x36
        /*0106*/ 	.short	(.L_3728 - .L_3727)
.L_3727:
        /*0108*/ 	.word	0x00000008
.L_3728:


//--------------------- .nv.info._ZN10layer_norm13ln_fwd_kernelINS_13Kernel_traitsIfffffjLj1536ELj1ELj4ELj1ELj16ENS_18Kernel_traits_baseILj1536EfffffjLj128EEEEELb0ELb1ELb0ELb1EEEvNS_9FwdParamsE --------------------------
	.section	.nv.info._ZN10layer_norm13ln_fwd_kernelINS_13Kernel_traitsIfffffjLj1536ELj1ELj4ELj1ELj16ENS_18Kernel_traits_baseILj1536EfffffjLj128EEEEELb0ELb1ELb0ELb1EEEvNS_9FwdParamsE,"",@"SHT_CUDA_INFO"
	.sectionflags	@""
	.align	4


	//----- nvinfo : EIATTR_CUDA_API_VERSION
	.align		4
        /*0000*/ 	.byte	0x04, 0x37
        /*0002*/ 	.short	(.L_3730 - .L_3729)
.L_3729:
        /*0004*/ 	.word	0x00000082


	//----- nvinfo : EIATTR_KPARAM_INFO
	.align		4
.L_3730:
        /*0008*/ 	.byte	0x04, 0x17
        /*000a*/ 	.short	(.L_3732 - .L_3731)
.L_3731:
        /*000c*/ 	.word	0x00000000
        /*0010*/ 	.short	0x0000
        /*0012*/ 	.short	0x0000
        /*0014*/ 	.byte	0x00, 0xf0, 0xa1, 0x03


	//----- nvinfo : EIATTR_SPARSE_MMA_MASK
	.align		4
.L_3732:
        /*0018*/ 	.byte	0x03, 0x50
        /*001a*/ 	.short	0x0000


	//----- nvinfo : EIATTR_MAXREG_COUNT
	.align		4
        /*001c*/ 	.byte	0x03, 0x1b
        /*001e*/ 	.short	0x00ff


	//----- nvinfo : EIATTR_MERCURY_ISA_VERSION
	.align		4
        /*0020*/ 	.byte	0x03, 0x5f
        /*0022*/ 	.short	0x0101


	//----- nvinfo : EIATTR_COOP_GROUP_MASK_REGIDS
	.align		4
        /*0024*/ 	.byte	0x04, 0x29
        /*0026*/ 	.short	(.L_3734 - .L_3733)


	//   ....[0]....
.L_3733:
        /*0028*/ 	.word	0xffffffff


	//   ....[1]....
        /*002c*/ 	.word	0xffffffff


	//   ....[2]....
        /*0030*/ 	.word	0xffffffff


	//   ....[3]....
        /*0034*/ 	.word	0xffffffff


	//   ....[4]....
        /*0038*/ 	.word	0xffffffff


	//   ....[5]....
        /*003c*/ 	.word	0xffffffff


	//   ....[6]....
        /*0040*/ 	.word	0xffffffff


	//   ....[7]....
        /*0044*/ 	.word	0xffffffff


	//   ....[8]....
        /*0048*/ 	.word	0xffffffff


	//   ....[9]....
        /*004c*/ 	.word	0xffffffff


	//   ....[10]....
        /*0050*/ 	.word	0xffffffff


	//   ....[11]....
        /*0054*/ 	.word	0xffffffff


	//   ....[12]....
        /*0058*/ 	.word	0xffffffff


	//   ....[13]....
        /*005c*/ 	.word	0xffffffff


	//   ....[14]....
        /*0060*/ 	.word	0xffffffff


	//   ....[15]....
        /*0064*/ 	.word	0xffffffff


	//   ....[16]....
        /*0068*/ 	.word	0xffffffff


	//   ....[17]....
        /*006c*/ 	.word	0xffffffff


	//   ....[18]....
        /*0070*/ 	.word	0xffffffff


	//   ....[19]....
        /*0074*/ 	.word	0xffffffff


	//   ....[20]....
        /*0078*/ 	.word	0x050000d4


	//   ....[21]....
        /*007c*/ 	.word	0x050000d4


	//   ....[22]....
        /*0080*/ 	.word	0x050000d4


	//   ....[23]....
        /*0084*/ 	.word	0x050000d4


	//   ....[24]....
        /*0088*/ 	.word	0x050000d4


	//   ....[25]....
        /*008c*/ 	.word	0x050000d4


	//   ....[26]....
        /*0090*/ 	.word	0x050000d4


	//   ....[27]....
        /*0094*/ 	.word	0x050000d4


	//   ....[28]....
        /*0098*/ 	.word	0x050000d4


	//   ....[29]....
        /*009c*/ 	.word	0x050000d4


	//   ....[30]....
        /*00a0*/ 	.word	0x050000d4


	//   ....[31]....
        /*00a4*/ 	.word	0x050000d4


	//   ....[32]....
        /*00a8*/ 	.word	0x050000d4


	//   ....[33]....
        /*00ac*/ 	.word	0x050000d4


	//   ....[34]....
        /*00b0*/ 	.word	0x050000d4


	//   ....[35]....
        /*00b4*/ 	.word	0x050000d4


	//   ....[36]....
        /*00b8*/ 	.word	0x050000d4


	//   ....[37]....
        /*00bc*/ 	.word	0x050000d4


	//   ....[38]....
        /*00c0*/ 	.word	0x050000d4


	//   ....[39]....
        /*00c4*/ 	.word	0x050000d4


	//----- nvinfo : EIATTR_COOP_GROUP_INSTR_OFFSETS
	.align		4
.L_3734:
        /*00c8*/ 	.byte	0x04, 0x28
        /*00ca*/ 	.short	(.L_3736 - .L_3735)


	//   ....[0]....
.L_3735:
        /*00cc*/ 	.word	0x00001d50


	//   ....[1]....
        /*00d0*/ 	.word	0x00001d80


	//   ....[2]....
        /*00d4*/ 	.word	0x00001da0


	//   ....[3]....
        /*00d8*/ 	.word	0x00001dc0


	//   ....[4]....
        /*00dc*/ 	.word	0x00001de0


	//   ....[5]....
        /*00e0*/ 	.word	0x00002410


	//   ....[6]....
        /*00e4*/ 	.word	0x00002430


	//   ....[7]....
        /*00e8*/ 	.word	0x00002450


	//   ....[8]....
        /*00ec*/ 	.word	0x00002470


	//   ....[9]....
        /*00f0*/ 	.word	0x00002490


	//   ....[10]....
        /*00f4*/ 	.word	0x000040a0


	//   ....[11]....
        /*00f8*/ 	.word	0x000040d0


	//   ....[12]....
        /*00fc*/ 	.word	0x000040f0


	//   ....[13]....
        /*0100*/ 	.word	0x00004110


	//   ....[14]....
        /*0104*/ 	.word	0x00004130


	//   ....[15]....
        /*0108*/ 	.word	0x00004760


	//   ....[16]....
        /*010c*/ 	.word	0x00004780


	//   ....[17]....
        /*0110*/ 	.word	0x000047a0


	//   ....[18]....
        /*0114*/ 	.word	0x000047c0


	//   ....[19]....
        /*0118*/ 	.word	0x000047e0


	//   ....[20]....
        /*011c*/ 	.word	0x00005400


	//   ....[21]....
        /*0120*/ 	.word	0x00005490


	//   ....[22]....
        /*0124*/ 	.word	0x000054f0


	//   ....[23]....
        /*0128*/ 	.word	0x00005550


	//   ....[24]....
        /*012c*/ 	.word	0x000055b0


	//   ....[25]....
        /*0130*/ 	.word	0x00005c20


	//   ....[26]....
        /*0134*/ 	.word	0x00005c80


	//   ....[27]....
        /*0138*/ 	.word	0x00005ce0


	//   ....[28]....
        /*013c*/ 	.word	0x00005d40


	//   ....[29]....
        /*0140*/ 	.word	0x00005da0


	//   ....[30]....
        /*0144*/ 	.word	0x00005e20


	//   ....[31]....
        /*0148*/ 	.word	0x00005eb0


	//   ....[32]....
        /*014c*/ 	.word	0x00005f10


	//   ....[33]....
        /*0150*/ 	.word	0x00005f70


	//   ....[34]....
        /*0154*/ 	.word	0x00005fd0


	//   ....[35]....
        /*0158*/ 	.word	0x00006640


	//   ....[36]....
        /*015c*/ 	.word	0x000066a0


	//   ....[37]....
        /*0160*/ 	.word	0x00006700


	//   ....[38]....
        /*0164*/ 	.word	0x00006760


	//   ....[39]....
        /*0168*/ 	.word	0x000067c0


	//----- nvinfo : EIATTR_VRC_CTA_INIT_COUNT
	.align		4
.L_3736:
        /*016c*/ 	.byte	0x02, 0x4a
	.zero		1
	.zero		1


	//----- nvinfo : EIATTR_EXIT_INSTR_OFFSETS
	.align		4
        /*0170*/ 	.byte	0x04, 0x1c
        /*0172*/ 	.short	(.L_3738 - .L_3737)


	//   ....[0]....
.L_3737:
        /*0174*/ 	.word	0x000006d0


	//   ....[1]....
        /*0178*/ 	.word	0x00003050


	//   ....[2]....
        /*017c*/ 	.word	0x000053a0


	//----- nvinfo : EIATTR_MAX_THREADS
	.align		4
.L_3738:
        /*0180*/ 	.byte	0x04, 0x05
        /*0182*/ 	.short	(.L_3740 - .L_3739)
.L_3739:
        /*0184*/ 	.word	0x00000080
        /*0188*/ 	.word	0x00000001
        /*018c*/ 	.word	0x00000001


	//----- nvinfo : EIATTR_CRS_STACK_SIZE
	.align		4
.L_3740:
        /*0190*/ 	.byte	0x04, 0x1e
        /*0192*/ 	.short	(.L_3742 - .L_3741)
.L_3741:
        /*0194*/ 	.word	0x00000000


	//----- nvinfo : EIATTR_CBANK_PARAM_SIZE
	.align		4
.L_3742:
        /*0198*/ 	.byte	0x03, 0x19
        /*019a*/ 	.short	0x00e8


	//----- nvinfo : EIATTR_PARAM_CBANK
	.align		4
        /*019c*/ 	.byte	0x04, 0x0a
        /*019e*/ 	.short	(.L_3744 - .L_3743)
	.align		4
.L_3743:
        /*01a0*/ 	.word	index@(.nv.constant0._ZN10layer_norm13ln_fwd_kernelINS_13Kernel_traitsIfffffjLj1536ELj1ELj4ELj1ELj16ENS_18Kernel_traits_baseILj1536EfffffjLj128EEEEELb0ELb1ELb0ELb1EEEvNS_9FwdParamsE)
        /*01a4*/ 	.short	0x0380
        /*01a6*/ 	.short	0x00e8


	//----- nvinfo : EIATTR_SW_WAR
	.align		4
.L_3744:
        /*01a8*/ 	.byte	0x04, 0x36
        /*01aa*/ 	.short	(.L_3746 - .L_3745)
.L_3745:
        /*01ac*/ 	.word	0x00000008
.L_3746:


//--------------------- .nv.info._ZN10layer_norm13ln_fwd_kernelINS_13Kernel_traitsIfffffjLj1536ELj1ELj4ELj1ELj16ENS_18Kernel_traits_baseILj1536EfffffjLj128EEEEELb0ELb1ELb1ELb0EEEvNS_9FwdParamsE --------------------------
	.section	.nv.info._ZN10layer_norm13ln_fwd_kernelINS_13Kernel_traitsIfffffjLj1536ELj1ELj4ELj1ELj16ENS_18Kernel_traits_baseILj1536EfffffjLj128EEEEELb0ELb1ELb1ELb0EEEvNS_9FwdParamsE,"",@"SHT_CUDA_INFO"
	.sectionflags	@""
	.align	4


	//----- nvinfo : EIATTR_CUDA_API_VERSION
	.align		4
        /*0000*/ 	.byte	0x04, 0x37
        /*0002*/ 	.short	(.L_3748 - .L_3747)
.L_3747:
        /*0004*/ 	.word	0x00000082


	//----- nvinfo : EIATTR_KPARAM_INFO
	.align		4
.L_3748:
        /*0008*/ 	.byte	0x04, 0x17
        /*000a*/ 	.short	(.L_3750 - .L_3749)
.L_3749:
        /*000c*/ 	.word	0x00000000
        /*0010*/ 	.short	0x0000
        /*0012*/ 	.short	0x0000
        /*0014*/ 	.byte	0x00, 0xf0, 0xa1, 0x03


	//----- nvinfo : EIATTR_SPARSE_MMA_MASK
	.align		4
.L_3750:
        /*0018*/ 	.byte	0x03, 0x50
        /*001a*/ 	.short	0x0000


	//----- nvinfo : EIATTR_MAXREG_COUNT
	.align		4
        /*001c*/ 	.byte	0x03, 0x1b
        /*001e*/ 	.short	0x00ff


	//----- nvinfo : EIATTR_MERCURY_ISA_VERSION
	.align		4
        /*0020*/ 	.byte	0x03, 0x5f
        /*0022*/ 	.short	0x0101


	//----- nvinfo : EIATTR_COOP_GROUP_MASK_REGIDS
	.align		4
        /*0024*/ 	.byte	0x04, 0x29
        /*0026*/ 	.short	(.L_3752 - .L_3751)


	//   ....[0]....
.L_3751:
        /*0028*/ 	.word	0xffffffff


	//   ....[1]....
        /*002c*/ 	.word	0xffffffff


	//   ....[2]....
        /*0030*/ 	.word	0xffffffff


	//   ....[3]....
        /*0034*/ 	.word	0xffffffff


	//   ....[4]....
        /*0038*/ 	.word	0xffffffff


	//   ....[5]....
        /*003c*/ 	.word	0xffffffff


	//   ....[6]....
        /*0040*/ 	.word	0xffffffff


	//   ....[7]....
        /*0044*/ 	.word	0xffffffff


	//   ....[8]....
        /*0048*/ 	.word	0xffffffff


	//   ....[9]....
        /*004c*/ 	.word	0xffffffff


	//   ....[10]....
        /*0050*/ 	.word	0x050000d6


	//   ....[11]....
        /*0054*/ 	.word	0x050000d6


	//   ....[12]....
        /*0058*/ 	.word	0x050000d6


	//   ....[13]....
        /*005c*/ 	.word	0x050000d6


	//   ....[14]....
        /*0060*/ 	.word	0x050000d6


	//   ....[15]....
        /*0064*/ 	.word	0x050000d6


	//   ....[16]....
        /*0068*/ 	.word	0x050000d6


	//   ....[17]....
        /*006c*/ 	.word	0x050000d6


	//   ....[18]....
        /*0070*/ 	.word	0x050000d6


	//   ....[19]....
        /*0074*/ 	.word	0x050000d6


	//----- nvinfo : EIATTR_COOP_GROUP_INSTR_OFFSETS
	.align		4
.L_3752:
        /*0078*/ 	.byte	0x04, 0x28
        /*007a*/ 	.short	(.L_3754 - .L_3753)


	//   ....[0]....
.L_3753:
        /*007c*/ 	.word	0x00004200


	//   ....[1]....
        /*0080*/ 	.word	0x00004230


	//   ....[2]....
        /*0084*/ 	.word	0x00004250


	//   ....[3]....
        /*0088*/ 	.word	0x00004270


	//   ....[4]....
        /*008c*/ 	.word	0x000042a0


	//   ....[5]....
        /*0090*/ 	.word	0x00004930


	//   ....[6]....
        /*0094*/ 	.word	0x00004950


	//   ....[7]....
        /*0098*/ 	.word	0x00004970


	//   ....[8]....
        /*009c*/ 	.word	0x00004990


	//   ....[9]....
        /*00a0*/ 	.word	0x000049b0


	//   ....[10]....
        /*00a4*/ 	.word	0x00005ac0


	//   ....[11]....
        /*00a8*/ 	.word	0x00005b60


	//   ....[12]....
        /*00ac*/ 	.word	0x00005bd0


	//   ....[13]....
        /*00b0*/ 	.word	0x00005c40


	//   ....[14]....
        /*00b4*/ 	.word	0x00005cc0


	//   ....[15]....
        /*00b8*/ 	.word	0x000063b0


	//   ....[16]....
        /*00bc*/ 	.word	0x00006420


	//   ....[17]....
        /*00c0*/ 	.word	0x00006490


	//   ....[18]....
        /*00c4*/ 	.word	0x00006500


	//   ....[19]....
        /*00c8*/ 	.word	0x00006570


	//----- nvinfo : EIATTR_VRC_CTA_INIT_COUNT
	.align		4
.L_3754:
        /*00cc*/ 	.byte	0x02, 0x4a
	.zero		1
	.zero		1


	//----- nvinfo : EIATTR_EXIT_INSTR_OFFSETS
	.align		4
        /*00d0*/ 	.byte	0x04, 0x1c
        /*00d2*/ 	.short	(.L_3756 - .L_3755)


	//   ....[0]....
.L_3755:
        /*00d4*/ 	.word	0x00001160


	//   ....[1]....
        /*00d8*/ 	.word	0x00005a50


	//----- nvinfo : EIATTR_MAX_THREADS
	.align		4
.L_3756:
        /*00dc*/ 	.byte	0x04, 0x05
        /*00de*/ 	.short	(.L_3758 - .L_3757)
.L_3757:
        /*00e0*/ 	.word	0x00000080
        /*00e4*/ 	.word	0x00000001
        /*00e8*/ 	.word	0x00000001


	//----- nvinfo : EIATTR_CRS_STACK_SIZE
	.align		4
.L_3758:
        /*00ec*/ 	.byte	0x04, 0x1e
        /*00ee*/ 	.short	(.L_3760 - .L_3759)
.L_3759:
        /*00f0*/ 	.word	0x00000000


	//----- nvinfo : EIATTR_CBANK_PARAM_SIZE
	.align		4
.L_3760:
        /*00f4*/ 	.byte	0x03, 0x19
        /*00f6*/ 	.short	0x00e8


	//----- nvinfo : EIATTR_PARAM_CBANK
	.align		4
        /*00f8*/ 	.byte	0x04, 0x0a
        /*00fa*/ 	.short	(.L_3762 - .L_3761)
	.align		4
.L_3761:
        /*00fc*/ 	.word	index@(.nv.constant0._ZN10layer_norm13ln_fwd_kernelINS_13Kernel_traitsIfffffjLj1536ELj1ELj4ELj1ELj16ENS_18Kernel_traits_baseILj1536EfffffjLj128EEEEELb0ELb1ELb1ELb0EEEvNS_9FwdParamsE)
        /*0100*/ 	.short	0x0380
        /*0102*/ 	.short	0x00e8


	//----- nvinfo : EIATTR_SW_WAR
	.align		4
.L_3762:
        /*0104*/ 	.byte	0x04, 0x36
        /*0106*/ 	.short	(.L_3764 - .L_3763)
.L_3763:
        /*0108*/ 	.word	0x00000008
.L_3764:


//--------------------- .nv.info._ZN10layer_norm13ln_fwd_kernelINS_13Kernel_traitsIfffffjLj1536ELj1ELj4ELj1ELj16ENS_18Kernel_traits_baseILj1536EfffffjLj128EEEEELb0ELb1ELb1ELb1EEEvNS_9FwdParamsE --------------------------
	.section	.nv.info._ZN10layer_norm13ln_fwd_kernelINS_13Kernel_traitsIfffffjLj1536ELj1ELj4ELj1ELj16ENS_18Kernel_traits_baseILj1536EfffffjLj128EEEEELb0ELb1ELb1ELb1EEEvNS_9FwdParamsE,"",@"SHT_CUDA_INFO"
	.sectionflags	@""
	.align	4


	//----- nvinfo : EIATTR_CUDA_API_VERSION
	.align		4
        /*0000*/ 	.byte	0x04, 0x37
        /*0002*/ 	.short	(.L_3766 - .L_3765)
.L_3765:
        /*0004*/ 	.word	0x00000082


	//----- nvinfo : EIATTR_KPARAM_INFO
	.align		4
.L_3766:
        /*0008*/ 	.byte	0x04, 0x17
        /*000a*/ 	.short	(.L_3768 - .L_3767)
.L_3767:
        /*000c*/ 	.word	0x00000000
        /*0010*/ 	.short	0x0000
        /*0012*/ 	.short	0x0000
        /*0014*/ 	.byte	0x00, 0xf0, 0xa1, 0x03


	//----- nvinfo : EIATTR_SPARSE_MMA_MASK
	.align		4
.L_3768:
        /*0018*/ 	.byte	0x03, 0x50
        /*001a*/ 	.short	0x0000


	//----- nvinfo : EIATTR_MAXREG_COUNT
	.align		4
        /*001c*/ 	.byte	0x03, 0x1b
        /*001e*/ 	.short	0x00ff


	//----- nvinfo : EIATTR_MERCURY_ISA_VERSION
	.align		4
        /*0020*/ 	.byte	0x03, 0x5f
        /*0022*/ 	.short	0x0101


	//----- nvinfo : EIATTR_COOP_GROUP_MASK_REGIDS
	.align		4
        /*0024*/ 	.byte	0x04, 0x29
        /*0026*/ 	.short	(.L_3770 - .L_3769)


	//   ....[0]....
.L_3769:
        /*0028*/ 	.word	0xffffffff


	//   ....[1]....
        /*002c*/ 	.word	0xffffffff


	//   ....[2]....
        /*0030*/ 	.word	0xffffffff


	//   ....[3]....
        /*0034*/ 	.word	0xffffffff


	//   ....[4]....
        /*0038*/ 	.word	0xffffffff


	//   ....[5]....
        /*003c*/ 	.word	0xffffffff


	//   ....[6]....
        /*0040*/ 	.word	0xffffffff


	//   ....[7]....
        /*0044*/ 	.word	0xffffffff


	//   ....[8]....
        /*0048*/ 	.word	0xffffffff


	//   ....[9]....
        /*004c*/ 	.word	0xffffffff


	//   ....[10]....
        /*0050*/ 	.word	0x050000d6


	//   ....[11]....
        /*0054*/ 	.word	0x050000d6


	//   ....[12]....
        /*0058*/ 	.word	0x050000d6


	//   ....[13]....
        /*005c*/ 	.word	0x050000d6


	//   ....[14]....
        /*0060*/ 	.word	0x050000d6


	//   ....[15]....
        /*0064*/ 	.word	0x050000d6


	//   ....[16]....
        /*0068*/ 	.word	0x050000d6


	//   ....[17]....
        /*006c*/ 	.word	0x050000d6


	//   ....[18]....
        /*0070*/ 	.word	0x050000d6


	//   ....[19]....
        /*0074*/ 	.word	0x050000d6


	//----- nvinfo : EIATTR_COOP_GROUP_INSTR_OFFSETS
	.align		4
.L_3770:
        /*0078*/ 	.byte	0x04, 0x28
        /*007a*/ 	.short	(.L_3772 - .L_3771)


	//   ....[0]....
.L_3771:
        /*007c*/ 	.word	0x00002e90


	//   ....[1]....
        /*0080*/ 	.word	0x00002eb0


	//   ....[2]....
        /*0084*/ 	.word	0x00002ee0


	//   ....[3]....
        /*0088*/ 	.word	0x00002f00


	//   ....[4]....
        /*008c*/ 	.word	0x00002f20


	//   ....[5]....
        /*0090*/ 	.word	0x00003550


	//   ....[6]....
        /*0094*/ 	.word	0x00003570


	//   ....[7]....
        /*0098*/ 	.word	0x00003590


	//   ....[8]....
        /*009c*/ 	.word	0x000035b0


	//   ....[9]....
        /*00a0*/ 	.word	0x000035d0


	//   ....[10]....
        /*00a4*/ 	.word	0x00004350


	//   ....[11]....
        /*00a8*/ 	.word	0x000043f0


	//   ....[12]....
        /*00ac*/ 	.word	0x00004470


	//   ....[13]....
        /*00b0*/ 	.word	0x000044e0


	//   ....[14]....
        /*00b4*/ 	.word	0x00004550


	//   ....[15]....
        /*00b8*/ 	.word	0x00004bc0


	//   ....[16]....
        /*00bc*/ 	.word	0x00004c30


	//   ....[17]....
        /*00c0*/ 	.word	0x00004ca0


	//   ....[18]....
        /*00c4*/ 	.word	0x00004d10


	//   ....[19]....
        /*00c8*/ 	.word	0x00004d80


	//----- nvinfo : EIATTR_VRC_CTA_INIT_COUNT
	.align		4
.L_3772:
        /*00cc*/ 	.byte	0x02, 0x4a
	.zero		1
	.zero		1


	//----- nvinfo : EIATTR_EXIT_INSTR_OFFSETS
	.align		4
        /*00d0*/ 	.byte	0x04, 0x1c
        /*00d2*/ 	.short	(.L_3774 - .L_3773)


	//   ....[0]....
.L_3773:
        /*00d4*/ 	.word	0x00000710


	//   ....[1]....
        /*00d8*/ 	.word	0x000042e0


	//----- nvinfo : EIATTR_MAX_THREADS
	.align		4
.L_3774:
        /*00dc*/ 	.byte	0x04, 0x05
        /*00de*/ 	.short	(.L_3776 - .L_3775)
.L_3775:
        /*00e0*/ 	.word	0x00000080
        /*00e4*/ 	.word	0x00000001
        /*00e8*/ 	.word	0x00000001


	//----- nvinfo : EIATTR_CRS_STACK_SIZE
	.align		4
.L_3776:
        /*00ec*/ 	.byte	0x04, 0x1e
        /*00ee*/ 	.short	(.L_3778 - .L_3777)
.L_3777:
        /*00f0*/ 	.word	0x00000000


	//----- nvinfo : EIATTR_CBANK_PARAM_SIZE
	.align		4
.L_3778:
        /*00f4*/ 	.byte	0x03, 0x19
        /*00f6*/ 	.short	0x00e8


	//----- nvinfo : EIATTR_PARAM_CBANK
	.align		4
        /*00f8*/ 	.byte	0x04, 0x0a
        /*00fa*/ 	.short	(.L_3780 - .L_3779)
	.align		4
.L_3779:
        /*00fc*/ 	.word	index@(.nv.constant0._ZN10layer_norm13ln_fwd_kernelINS_13Kernel_traitsIfffffjLj1536ELj1ELj4ELj1ELj16ENS_18Kernel_traits_baseILj1536EfffffjLj128EEEEELb0ELb1ELb1ELb1EEEvNS_9FwdParamsE)
        /*0100*/ 	.short	0x0380
        /*0102*/ 	.short	0x00e8


	//----- nvinfo : EIATTR_SW_WAR
	.align		4
.L_3780:
        /*0104*/ 	.byte	0x04, 0x36
        /*0106*/ 	.short	(.L_3782 - .L_3781)
.L_3781:
        /*0108*/ 	.word	0x00000008
.L_3782:


//--------------------- .nv.info._ZN10layer_norm13ln_fwd_kernelINS_13Kernel_traitsIfffffjLj1536ELj1ELj4ELj1ELj16ENS_18Kernel_traits_baseILj1536EfffffjLj128EEEEELb1ELb0ELb0ELb0EEEvNS_9FwdParamsE --------------------------
	.section	.nv.info._ZN10layer_norm13ln_fwd_kernelINS_13Kernel_traitsIfffffjLj1536ELj1ELj4ELj1ELj16ENS_18Kernel_traits_baseILj1536EfffffjLj128EEEEELb1ELb0ELb0ELb0EEEvNS_9FwdParamsE,"",@"SHT_CUDA_INFO"
	.sectionflags	@""
	.align	4


	//----- nvinfo : EIATTR_CUDA_API_VERSION
	.align		4
        /*0000*/ 	.byte	0x04, 0x37
        /*0002*/ 	.short	(.L_3784 - .L_3783)
.L_3783:
        /*0004*/ 	.word	0x00000082


	//----- nvinfo : EIATTR_KPARAM_INFO
	.align		4
.L_3784:
        /*0008*/ 	.byte	0x04, 0x17
        /*000a*/ 	.short	(.L_3786 - .L_3785)
.L_3785:
        /*000c*/ 	.word	0x00000000
        /*0010*/ 	.short	0x0000
        /*0012*/ 	.short	0x0000
        /*0014*/ 	.byte	0x00, 0xf0, 0xa1, 0x03


	//----- nvinfo : EIATTR_SPARSE_MMA_MASK
	.align		4
.L_3786:
        /*0018*/ 	.byte	0x03, 0x50
        /*001a*/ 	.short	0x0000


	//----- nvinfo : EIATTR_MAXREG_COUNT
	.align		4
        /*001c*/ 	.byte	0x03, 0x1b
        /*001e*/ 	.short	0x00ff


	//----- nvinfo : EIATTR_MERCURY_ISA_VERSION
	.align		4
        /*0020*/ 	.byte	0x03, 0x5f
        /*0022*/ 	.short	0x0101


	//----- nvinfo : EIATTR_COOP_GROUP_MASK_REGIDS
	.align		4
        /*0024*/ 	.byte	0x04, 0x29
        /*0026*/ 	.short	(.L_3788 - .L_3787)


	//   ....[0]....
.L_3787:
        /*0028*/ 	.word	0xffffffff


	//   ....[1]....
        /*002c*/ 	.word	0xffffffff


	//   ....[2]....
        /*0030*/ 	.word	0xffffffff


	//   ....[3]....
        /*0034*/ 	.word	0xffffffff


	//   ....[4]....
        /*0038*/ 	.word	0xffffffff


	//   ....[5]....
        /*003c*/ 	.word	0xffffffff


	//   ....[6]....
        /*0040*/ 	.word	0xffffffff


	//   ....[7]....
        /*0044*/ 	.word	0xffffffff


	//   ....[8]....
        /*0048*/ 	.word	0xffffffff


	//   ....[9]....
        /*004c*/ 	.word	0xffffffff


	//   ....[10]....
        /*0050*/ 	.word	0x050000a4


	//   ....[11]....
        /*0054*/ 	.word	0x050000a4


	//   ....[12]....
        /*0058*/ 	.word	0x050000a4


	//   ....[13]....
        /*005c*/ 	.word	0x050000a4


	//   ....[14]....
        /*0060*/ 	.word	0x050000a4


	//   ....[15]....
        /*0064*/ 	.word	0x050000a4


	//   ....[16]....
        /*0068*/ 	.word	0x050000a4


	//   ....[17]....
        /*006c*/ 	.word	0x050000a4


	//   ....[18]....
        /*0070*/ 	.word	0x050000a4


	//   ....[19]....
        /*0074*/ 	.word	0x050000a4


	//----- nvinfo : EIATTR_COOP_GROUP_INSTR_OFFSETS
	.align		4
.L_3788:
        /*0078*/ 	.byte	0x04, 0x28
        /*007a*/ 	.short	(.L_3790 - .L_3789)


	//   ....[0]....
.L_3789:
        /*007c*/ 	.word	0x00027860


	//   ....[1]....
        /*0080*/ 	.word	0x00027890


	//   ....[2]....
        /*0084*/ 	.word	0x000278b0


	//   ....[3]....
        /*0088*/ 	.word	0x000278d0


	//   ....[4]....
        /*008c*/ 	.word	0x00027900


	//   ....[5]....
        /*0090*/ 	.word	0x00027f90


	//   ....[6]....
        /*0094*/ 	.word	0x00027fb0


	//   ....[7]....
        /*0098*/ 	.word	0x00027fd0


	//   ....[8]....
        /*009c*/ 	.word	0x00027ff0


	//   ....[9]....
        /*00a0*/ 	.word	0x00028010


	//   ....[10]....
        /*00a4*/ 	.word	0x000290a0


	//   ....[11]....
        /*00a8*/ 	.word	0x00029140


	//   ....[12]....
        /*00ac*/ 	.word	0x000291b0


	//   ....[13]....
        /*00b0*/ 	.word	0x00029220


	//   ....[14]....
        /*00b4*/ 	.word	0x000292a0


	//   ....[15]....
        /*00b8*/ 	.word	0x00029990


	//   ....[16]....
        /*00bc*/ 	.word	0x00029a00


	//   ....[17]....
        /*00c0*/ 	.word	0x00029a70


	//   ....[18]....
        /*00c4*/ 	.word	0x00029ae0


	//   ....[19]....
        /*00c8*/ 	.word	0x00029b50


	//----- nvinfo : EIATTR_VRC_CTA_INIT_COUNT
	.align		4
.L_3790:
        /*00cc*/ 	.byte	0x02, 0x4a
	.zero		1
	.zero		1


	//----- nvinfo : EIATTR_EXIT_INSTR_OFFSETS
	.align		4
        /*00d0*/ 	.byte	0x04, 0x1c
        /*00d2*/ 	.short	(.L_3792 - .L_3791)


	//   ....[0]....
.L_3791:
        /*00d4*/ 	.word	0x00000ed0


	//   ....[1]....
        /*00d8*/ 	.word	0x00029030


	//----- nvinfo : EIATTR_INDIRECT_BRANCH_TARGETS
	.align		4
.L_3792:
        /*00dc*/ 	.byte	0x04, 0x34
        /*00de*/ 	.short	(.L_3794 - .L_3793)


	//   ....[0]....
.L_3793:
        /*00e0*/ 	.word	.L_x_54312@srel
        /*00e4*/ 	.short	0x0
        /*00e6*/ 	.short	0x0
        /*00e8*/ 	.word	0x3
        /*00ec*/ 	.word	.L_x_54313@srel
        /*00f0*/ 	.word	.L_x_54314@srel
        /*00f4*/ 	.word	.L_x_54315@srel


	//----- nvinfo : EIATTR_MAX_THREADS
	.align		4
.L_3794:
        /*00f8*/ 	.byte	0x04, 0x05
        /*00fa*/ 	.short	(.L_3796 - .L_3795)
.L_3795:
        /*00fc*/ 	.word	0x00000080
        /*0100*/ 	.word	0x00000001
        /*0104*/ 	.word	0x00000001


	//----- nvinfo : EIATTR_CRS_STACK_SIZE
	.align		4
.L_3796:
        /*0108*/ 	.byte	0x04, 0x1e
        /*010a*/ 	.short	(.L_3798 - .L_3797)
.L_3797:
        /*010c*/ 	.word	0x00000000


	//----- nvinfo : EIATTR_CBANK_PARAM_SIZE
	.align		4
.L_3798:
        /*0110*/ 	.byte	0x03, 0x19
        /*0112*/ 	.short	0x00e8


	//----- nvinfo : EIATTR_PARAM_CBANK
	.align		4
        /*0114*/ 	.byte	0x04, 0x0a
        /*0116*/ 	.short	(.L_3800 - .L_3799)
	.align		4
.L_3799:
        /*0118*/ 	.word	index@(.nv.constant0._ZN10layer_norm13ln_fwd_kernelINS_13Kernel_traitsIfffffjLj1536ELj1ELj4ELj1ELj16ENS_18Kernel_traits_baseILj1536EfffffjLj128EEEEELb1ELb0ELb0ELb0EEEvNS_9FwdParamsE)
        /*011c*/ 	.short	0x0380
        /*011e*/ 	.short	0x00e8


	//----- nvinfo : EIATTR_SW_WAR
	.align		4
.L_3800:
        /*0120*/ 	.byte	0x04, 0x36
        /*0122*/ 	.short	(.L_3802 - .L_3801)
.L_3801:
        /*0124*/ 	.word	0x00000008
.L_3802:


//--------------------- .nv.info._ZN10layer_norm13ln_fwd_kernelINS_13Kernel_traitsIfffffjLj1536ELj1ELj4ELj1ELj16ENS_18Kernel_traits_baseILj1536EfffffjLj128EEEEELb1ELb0ELb0ELb1EEEvNS_9FwdParamsE --------------------------
	.section	.nv.info._ZN10layer_norm13ln_fwd_kernelINS_13Kernel_traitsIfffffjLj1536ELj1ELj4ELj1ELj16ENS_18Kernel_traits_baseILj1536EfffffjLj128EEEEELb1ELb0ELb0ELb1EEEvNS_9FwdParamsE,"",@"SHT_CUDA_INFO"
	.sectionflags	@""
	.align	4


	//----- nvinfo : EIATTR_CUDA_API_VERSION
	.align		4
        /*0000*/ 	.byte	0x04, 0x37
        /*0002*/ 	.short	(.L_3804 - .L_3803)
.L_3803:
        /*0004*/ 	.word	0x00000082


	//----- nvinfo : EIATTR_KPARAM_INFO
	.align		4
.L_3804:
        /*0008*/ 	.byte	0x04, 0x17
        /*000a*/ 	.short	(.L_3806 - .L_3805)
.L_3805:
        /*000c*/ 	.word	0x00000000
        /*0010*/ 	.short	0x0000
        /*0012*/ 	.short	0x0000
        /*0014*/ 	.byte	0x00, 0xf0, 0xa1, 0x03


	//----- nvinfo : EIATTR_SPARSE_MMA_MASK
	.align		4
.L_3806:
        /*0018*/ 	.byte	0x03, 0x50
        /*001a*/ 	.short	0x0000


	//----- nvinfo : EIATTR_MAXREG_COUNT
	.align		4
        /*001c*/ 	.byte	0x03, 0x1b
        /*001e*/ 	.short	0x00ff


	//----- nvinfo : EIATTR_MERCURY_ISA_VERSION
	.align		4
        /*0020*/ 	.byte	0x03, 0x5f
        /*0022*/ 	.short	0x0101


	//----- nvinfo : EIATTR_COOP_GROUP_MASK_REGIDS
	.align		4
        /*0024*/ 	.byte	0x04, 0x29
        /*0026*/ 	.short	(.L_3808 - .L_3807)


	//   ....[0]....
.L_3807:
        /*0028*/ 	.word	0xffffffff


	//   ....[1]....
        /*002c*/ 	.word	0xffffffff


	//   ....[2]....
        /*0030*/ 	.word	0xffffffff


	//   ....[3]....
        /*0034*/ 	.word	0xffffffff


	//   ....[4]....
        /*0038*/ 	.word	0xffffffff


	//   ....[5]....
        /*003c*/ 	.word	0xffffffff


	//   ....[6]....
        /*0040*/ 	.word	0xffffffff


	//   ....[7]....
        /*0044*/ 	.word	0xffffffff


	//   ....[8]....
        /*0048*/ 	.word	0xffffffff


	//   ....[9]....
        /*004c*/ 	.word	0xffffffff


	//   ....[10]....
        /*0050*/ 	.word	0x05000014


	//   ....[11]....
        /*0054*/ 	.word	0x05000014


	//   ....[12]....
        /*0058*/ 	.word	0x05000014


	//   ....[13]....
        /*005c*/ 	.word	0x05000014


	//   ....[14]....
        /*0060*/ 	.word	0x05000014


	//   ....[15]....
        /*0064*/ 	.word	0x05000014


	//   ....[16]....
        /*0068*/ 	.word	0x05000014


	//   ....[17]....
        /*006c*/ 	.word	0x05000014


	//   ....[18]....
        /*0070*/ 	.word	0x05000014


	//   ....[19]....
        /*0074*/ 	.word	0x05000014


	//----- nvinfo : EIATTR_COOP_GROUP_INSTR_OFFSETS
	.align		4
.L_3808:
        /*0078*/ 	.byte	0x04, 0x28
        /*007a*/ 	.short	(.L_3810 - .L_3809)


	//   ....[0]....
.L_3809:
        /*007c*/ 	.word	0x0001f670


	//   ....[1]....
        /*0080*/ 	.word	0x0001f690


	//   ....[2]....
        /*0084*/ 	.word	0x0001f6b0


	//   ....[3]....
        /*0088*/ 	.word	0x0001f6d0


	//   ....[4]....
        /*008c*/ 	.word	0x0001f700


	//   ....[5]....
        /*0090*/ 	.word	0x0001fd30


	//   ....[6]....
        /*0094*/ 	.word	0x0001fd50


	//   ....[7]....
        /*0098*/ 	.word	0x0001fd70


	//   ....[8]....
        /*009c*/ 	.word	0x0001fd90


	//   ....[9]....
        /*00a0*/ 	.word	0x0001fdb0


	//   ....[10]....
        /*00a4*/ 	.word	0x000209e0


	//   ....[11]....
        /*00a8*/ 	.word	0x00020a80


	//   ....[12]....
        /*00ac*/ 	.word	0x00020af0


	//   ....[13]....
        /*00b0*/ 	.word	0x00020b60


	//   ....[14]....
        /*00b4*/ 	.word	0x00020be0


	//   ....[15]....
        /*00b8*/ 	.word	0x00021260


	//   ....[16]....
        /*00bc*/ 	.word	0x000212d0


	//   ....[17]....
        /*00c0*/ 	.word	0x00021340


	//   ....[18]....
        /*00c4*/ 	.word	0x000213b0


	//   ....[19]....
        /*00c8*/ 	.word	0x00021420


	//----- nvinfo : EIATTR_VRC_CTA_INIT_COUNT
	.align		4
.L_3810:
        /*00cc*/ 	.byte	0x02, 0x4a
	.zero		1
	.zero		1


	//----- nvinfo : EIATTR_EXIT_INSTR_OFFSETS
	.align		4
        /*00d0*/ 	.byte	0x04, 0x1c
        /*00d2*/ 	.short	(.L_3812 - .L_3811)


	//   ....[0]....
.L_3811:
        /*00d4*/ 	.word	0x00000750


	//   ....[1]....
        /*00d8*/ 	.word	0x00020970


	//----- nvinfo : EIATTR_INDIRECT_BRANCH_TARGETS
	.align		4
.L_3812:
        /*00dc*/ 	.byte	0x04, 0x34
        /*00de*/ 	.short	(.L_3814 - .L_3813)


	//   ....[0]....
.L_3813:
        /*00e0*/ 	.word	.L_x_54316@srel
        /*00e4*/ 	.short	0x0
        /*00e6*/ 	.short	0x0
        /*00e8*/ 	.word	0x3
        /*00ec*/ 	.word	.L_x_54317@srel
        /*00f0*/ 	.word	.L_x_54318@srel
        /*00f4*/ 	.word	.L_x_54319@srel


	//----- nvinfo : EIATTR_MAX_THREADS
	.align		4
.L_3814:
        /*00f8*/ 	.byte	0x04, 0x05
        /*00fa*/ 	.short	(.L_3816 - .L_3815)
.L_3815:
        /*00fc*/ 	.word	0x00000080
        /*0100*/ 	.word	0x00000001
        /*0104*/ 	.word	0x00000001


	//----- nvinfo : EIATTR_CRS_STACK_SIZE
	.align		4
.L_3816:
        /*0108*/ 	.byte	0x04, 0x1e
        /*010a*/ 	.short	(.L_3818 - .L_3817)
.L_3817:
        /*010c*/ 	.word	0x00000000


	//----- nvinfo : EIATTR_CBANK_PARAM_SIZE
	.align		4
.L_3818:
        /*0110*/ 	.byte	0x03, 0x19
        /*0112*/ 	.short	0x00e8


	//----- nvinfo : EIATTR_PARAM_CBANK
	.align		4
        /*0114*/ 	.byte	0x04, 0x0a
        /*0116*/ 	.short	(.L_3820 - .L_3819)
	.align		4
.L_3819:
        /*0118*/ 	.word	index@(.nv.constant0._ZN10layer_norm13ln_fwd_kernelINS_13Kernel_traitsIfffffjLj1536ELj1ELj4ELj1ELj16ENS_18Kernel_traits_baseILj1536EfffffjLj128EEEEELb1ELb0ELb0ELb1EEEvNS_9FwdParamsE)
        /*011c*/ 	.short	0x0380
        /*011e*/ 	.short	0x00e8


	//----- nvinfo : EIATTR_SW_WAR
	.align		4
.L_3820:
        /*0120*/ 	.byte	0x04, 0x36
        /*0122*/ 	.short	(.L_3822 - .L_3821)
.L_3821:
        /*0124*/ 	.word	0x00000008
.L_3822:


//--------------------- .nv.info._ZN10layer_norm13ln_fwd_kernelINS_13Kernel_traitsIfffffjLj1536ELj1ELj4ELj1ELj16ENS_18Kernel_traits_baseILj1536EfffffjLj128EEEEELb1ELb0ELb1ELb0EEEvNS_9FwdParamsE --------------------------
	.section	.nv.info._ZN10layer_norm13ln_fwd_kernelINS_13Kernel_traitsIfffffjLj1536ELj1ELj4ELj1ELj16ENS_18Kernel_traits_baseILj1536EfffffjLj128EEEEELb1ELb0ELb1ELb0EEEvNS_9FwdParamsE,"",@"SHT_CUDA_INFO"
	.sectionflags	@""
	.align	4


	//----- nvinfo : EIATTR_CUDA_API_VERSION
	.align		4
        /*0000*/ 	.byte	0x04, 0x37
        /*0002*/ 	.short	(.L_3824 - .L_3823)
.L_3823:
        /*0004*/ 	.word	0x00000082


	//----- nvinfo : EIATTR_KPARAM_INFO
	.align		4
.L_3824:
        /*0008*/ 	.byte	0x04, 0x17
        /*000a*/ 	.short	(.L_3826 - .L_3825)
.L_3825:
        /*000c*/ 	.word	0x00000000
        /*0010*/ 	.short	0x0000
        /*0012*/ 	.short	0x0000
        /*0014*/ 	.byte	0x00, 0xf0, 0xa1, 0x03


	//----- nvinfo : EIATTR_SPARSE_MMA_MASK
	.align		4
.L_3826:
        /*0018*/ 	.byte	0x03, 0x50
        /*001a*/ 	.short	0x0000


	//----- nvinfo : EIATTR_MAXREG_COUNT
	.align		4
        /*001c*/ 	.byte	0x03, 0x1b
        /*001e*/ 	.short	0x00ff


	//----- nvinfo : EIATTR_MERCURY_ISA_VERSION
	.align		4
        /*0020*/ 	.byte	0x03, 0x5f
        /*0022*/ 	.short	0x0101


	//----- nvinfo : EIATTR_COOP_GROUP_MASK_REGIDS
	.align		4
        /*0024*/ 	.byte	0x04, 0x29
        /*0026*/ 	.short	(.L_3828 - .L_3827)


	//   ....[0]....
.L_3827:
        /*0028*/ 	.word	0xffffffff


	//   ....[1]....
        /*002c*/ 	.word	0xffffffff


	//   ....[2]....
        /*0030*/ 	.word	0xffffffff


	//   ....[3]....
        /*0034*/ 	.word	0xffffffff


	//   ....[4]....
        /*0038*/ 	.word	0xffffffff


	//   ....[5]....
        /*003c*/ 	.word	0xffffffff


	//   ....[6]....
        /*0040*/ 	.word	0xffffffff


	//   ....[7]....
        /*0044*/ 	.word	0xffffffff


	//   ....[8]....
        /*0048*/ 	.word	0xffffffff


	//   ....[9]....
        /*004c*/ 	.word	0xffffffff


	//   ....[10]....
        /*0050*/ 	.word	0x050000b2


	//   ....[11]....
        /*0054*/ 	.word	0x050000b2


	//   ....[12]....
        /*0058*/ 	.word	0x050000b2


	//   ....[13]....
        /*005c*/ 	.word	0x050000b2


	//   ....[14]....
        /*0060*/ 	.word	0x050000b2


	//   ....[15]....
        /*0064*/ 	.word	0x050000b2


	//   ....[16]....
        /*0068*/ 	.word	0x050000b2


	//   ....[17]....
        /*006c*/ 	.word	0x050000b2


	//   ....[18]....
        /*0070*/ 	.word	0x050000b2


	//   ....[19]....
        /*0074*/ 	.word	0x050000b2


	//----- nvinfo : EIATTR_COOP_GROUP_INSTR_OFFSETS
	.align		4
.L_3828:
        /*0078*/ 	.byte	0x04, 0x28
        /*007a*/ 	.short	(.L_3830 - .L_3829)


	//   ....[0]....
.L_3829:
        /*007c*/ 	.word	0x0002a7c0


	//   ....[1]....
        /*0080*/ 	.word	0x0002a800


	//   ....[2]....
        /*0084*/ 	.word	0x0002a820


	//   ....[3]....
        /*0088*/ 	.word	0x0002a840


	//   ....[4]....
        /*008c*/ 	.word	0x0002a860


	//   ....[5]....
        /*0090*/ 	.word	0x0002aef0


	//   ....[6]....
        /*0094*/ 	.word	0x0002af10


	//   ....[7]....
        /*0098*/ 	.word	0x0002af30


	//   ....[8]....
        /*009c*/ 	.word	0x0002af50


	//   ....[9]....
        /*00a0*/ 	.word	0x0002af70


	//   ....[10]....
        /*00a4*/ 	.word	0x0002c070


	//   ....[11]....
        /*00a8*/ 	.word	0x0002c120


	//   ....[12]....
        /*00ac*/ 	.word	0x0002c190


	//   ....[13]....
        /*00b0*/ 	.word	0x0002c200


	//   ....[14]....
        /*00b4*/ 	.word	0x0002c270


	//   ....[15]....
        /*00b8*/ 	.word	0x0002c960


	//   ....[16]....
        /*00bc*/ 	.word	0x0002c9d0


	//   ....[17]....
        /*00c0*/ 	.word	0x0002ca40


	//   ....[18]....
        /*00c4*/ 	.word	0x0002cab0


	//   ....[19]....
        /*00c8*/ 	.word	0x0002cb20


	//----- nvinfo : EIATTR_VRC_CTA_INIT_COUNT
	.align		4
.L_3830:
        /*00cc*/ 	.byte	0x02, 0x4a
	.zero		1
	.zero		1


	//----- nvinfo : EIATTR_EXIT_INSTR_OFFSETS
	.align		4
        /*00d0*/ 	.byte	0x04, 0x1c
        /*00d2*/ 	.short	(.L_3832 - .L_3831)


	//   ....[0]....
.L_3831:
        /*00d4*/ 	.word	0x00000ed0


	//   ....[1]....
        /*00d8*/ 	.word	0x0002c000


	//----- nvinfo : EIATTR_MAX_THREADS
	.align		4
.L_3832:
        /*00dc*/ 	.byte	0x04, 0x05
        /*00de*/ 	.short	(.L_3834 - .L_3833)
.L_3833:
        /*00e0*/ 	.word	0x00000080
        /*00e4*/ 	.word	0x00000001
        /*00e8*/ 	.word	0x00000001


	//----- nvinfo : EIATTR_CRS_STACK_SIZE
	.align		4
.L_3834:
        /*00ec*/ 	.byte	0x04, 0x1e
        /*00ee*/ 	.short	(.L_3836 - .L_3835)
.L_3835:
        /*00f0*/ 	.word	0x00000000


	//----- nvinfo : EIATTR_CBANK_PARAM_SIZE
	.align		4
.L_3836:
        /*00f4*/ 	.byte	0x03, 0x19
        /*00f6*/ 	.short	0x00e8


	//----- nvinfo : EIATTR_PARAM_CBANK
	.align		4
        /*00f8*/ 	.byte	0x04, 0x0a
        /*00fa*/ 	.short	(.L_3838 - .L_3837)
	.align		4
.L_3837:
        /*00fc*/ 	.word	index@(.nv.constant0._ZN10layer_norm13ln_fwd_kernelINS_13Kernel_traitsIfffffjLj1536ELj1ELj4ELj1ELj16ENS_18Kernel_traits_baseILj1536EfffffjLj128EEEEELb1ELb0ELb1ELb0EEEvNS_9FwdParamsE)
        /*0100*/ 	.short	0x0380
        /*0102*/ 	.short	0x00e8


	//----- nvinfo : EIATTR_SW_WAR
	.align		4
.L_3838:
        /*0104*/ 	.byte	0x04, 0x36
        /*0106*/ 	.short	(.L_3840 - .L_3839)
.L_3839:
        /*0108*/ 	.word	0x00000008
.L_3840:


//--------------------- .nv.info._ZN10layer_norm13ln_fwd_kernelINS_13Kernel_traitsIfffffjLj1536ELj1ELj4ELj1ELj16ENS_18Kernel_traits_baseILj1536EfffffjLj128EEEEELb1ELb0ELb1ELb1EEEvNS_9FwdParamsE --------------------------
	.section	.nv.info._ZN10layer_norm13ln_fwd_kernelINS_13Kernel_traitsIfffffjLj1536ELj1ELj4ELj1ELj16ENS_18Kernel_traits_baseILj1536EfffffjLj128EEEEELb1ELb0ELb1ELb1EEEvNS_9FwdParamsE,"",@"SHT_CUDA_INFO"
	.sectionflags	@""
	.align	4


	//----- nvinfo : EIATTR_CUDA_API_VERSION
	.align		4
        /*0000*/ 	.byte	0x04, 0x37
        /*0002*/ 	.short	(.L_3842 - .L_3841)
.L_3841:
        /*0004*/ 	.word	0x00000082


	//----- nvinfo : EIATTR_KPARAM_INFO
	.align		4
.L_3842:
        /*0008*/ 	.byte	0x04, 0x17
        /*000a*/ 	.short	(.L_3844 - .L_3843)
.L_3843:
        /*000c*/ 	.word	0x00000000
        /*0010*/ 	.short	0x0000
        /*0012*/ 	.short	0x0000
        /*0014*/ 	.byte	0x00, 0xf0, 0xa1, 0x03


	//----- nvinfo : EIATTR_SPARSE_MMA_MASK
	.align		4
.L_3844:
        /*0018*/ 	.byte	0x03, 0x50
        /*001a*/ 	.short	0x0000


	//----- nvinfo : EIATTR_MAXREG_COUNT
	.align		4
        /*001c*/ 	.byte	0x03, 0x1b
        /*001e*/ 	.short	0x00ff


	//----- nvinfo : EIATTR_MERCURY_ISA_VERSION
	.align		4
        /*0020*/ 	.byte	0x03, 0x5f
        /*0022*/ 	.short	0x0101


	//----- nvinfo : EIATTR_COOP_GROUP_MASK_REGIDS
	.align		4
        /*0024*/ 	.byte	0x04, 0x29
        /*0026*/ 	.short	(.L_3846 - .L_3845)


	//   ....[0]....
.L_3845:
        /*0028*/ 	.word	0xffffffff


	//   ....[1]....
        /*002c*/ 	.word	0xffffffff


	//   ....[2]....
        /*0030*/ 	.word	0xffffffff


	//   ....[3]....
        /*0034*/ 	.word	0xffffffff


	//   ....[4]....
        /*0038*/ 	.word	0xffffffff


	//   ....[5]....
        /*003c*/ 	.word	0xffffffff


	//   ....[6]....
        /*0040*/ 	.word	0xffffffff


	//   ....[7]....
        /*0044*/ 	.word	0xffffffff


	//   ....[8]....
        /*0048*/ 	.word	0xffffffff


	//   ....[9]....
        /*004c*/ 	.word	0xffffffff


	//   ....[10]....
        /*0050*/ 	.word	0x050000b0


	//   ....[11]....
        /*0054*/ 	.word	0x050000b0


	//   ....[12]....
        /*0058*/ 	.word	0x050000b0


	//   ....[13]....
        /*005c*/ 	.word	0x050000b0


	//   ....[14]....
        /*0060*/ 	.word	0x050000b0


	//   ....[15]....
        /*0064*/ 	.word	0x050000b0


	//   ....[16]....
        /*0068*/ 	.word	0x050000b0


	//   ....[17]....
        /*006c*/ 	.word	0x050000b0


	//   ....[18]....
        /*0070*/ 	.word	0x050000b0


	//   ....[19]....
        /*0074*/ 	.word	0x050000b0


	//----- nvinfo : EIATTR_COOP_GROUP_INSTR_OFFSETS
	.align		4
.L_3846:
        /*0078*/ 	.byte	0x04, 0x28
        /*007a*/ 	.short	(.L_3848 - .L_3847)


	//   ....[0]....
.L_3847:
        /*007c*/ 	.word	0x00022cb0


	//   ....[1]....
        /*0080*/ 	.word	0x00022cd0


	//   ....[2]....
        /*0084*/ 	.word	0x00022cf0


	//   ....[3]....
        /*0088*/ 	.word	0x00022d20


	//   ....[4]....
        /*008c*/ 	.word	0x00022d40


	//   ....[5]....
        /*0090*/ 	.word	0x00023370


	//   ....[6]....
        /*0094*/ 	.word	0x00023390


	//   ....[7]....
        /*0098*/ 	.word	0x000233b0


	//   ....[8]....
        /*009c*/ 	.word	0x000233d0


	//   ....[9]....
        /*00a0*/ 	.word	0x000233f0


	//   ....[10]....
        /*00a4*/ 	.word	0x00024170


	//   ....[11]....
        /*00a8*/ 	.word	0x00024210


	//   ....[12]....
        /*00ac*/ 	.word	0x00024280


	//   ....[13]....
        /*00b0*/ 	.word	0x00024300


	//   ....[14]....
        /*00b4*/ 	.word	0x00024370


	//   ....[15]....
        /*00b8*/ 	.word	0x000249e0


	//   ....[16]....
        /*00bc*/ 	.word	0x00024a50


	//   ....[17]....
        /*00c0*/ 	.word	0x00024ac0


	//   ....[18]....
        /*00c4*/ 	.word	0x00024b30


	//   ....[19]....
        /*00c8*/ 	.word	0x00024ba0


	//----- nvinfo : EIATTR_VRC_CTA_INIT_COUNT
	.align		4
.L_3848:
        /*00cc*/ 	.byte	0x02, 0x4a
	.zero		1
	.zero		1


	//----- nvinfo : EIATTR_EXIT_INSTR_OFFSETS
	.align		4
        /*00d0*/ 	.byte	0x04, 0x1c
        /*00d2*/ 	.short	(.L_3850 - .L_3849)


	//   ....[0]....
.L_3849:
        /*00d4*/ 	.word	0x00000750


	//   ....[1]....
        /*00d8*/ 	.word	0x00024100


	//----- nvinfo : EIATTR_MAX_THREADS
	.align		4
.L_3850:
        /*00dc*/ 	.byte	0x04, 0x05
        /*00de*/ 	.short	(.L_3852 - .L_3851)
.L_3851:
        /*00e0*/ 	.word	0x00000080
        /*00e4*/ 	.word	0x00000001
        /*00e8*/ 	.word	0x00000001


	//----- nvinfo : EIATTR_CRS_STACK_SIZE
	.align		4
.L_3852:
        /*00ec*/ 	.byte	0x04, 0x1e
        /*00ee*/ 	.short	(.L_3854 - .L_3853)
.L_3853:
        /*00f0*/ 	.word	0x00000000


	//----- nvinfo : EIATTR_CBANK_PARAM_SIZE
	.align		4
.L_3854:
        /*00f4*/ 	.byte	0x03, 0x19
        /*00f6*/ 	.short	0x00e8


	//----- nvinfo : EIATTR_PARAM_CBANK
	.align		4
        /*00f8*/ 	.byte	0x04, 0x0a
        /*00fa*/ 	.short	(.L_3856 - .L_3855)
	.align		4
.L_3855:
        /*00fc*/ 	.word	index@(.nv.constant0._ZN10layer_norm13ln_fwd_kernelINS_13Kernel_traitsIfffffjLj1536ELj1ELj4ELj1ELj16ENS_18Kernel_traits_baseILj1536EfffffjLj128EEEEELb1ELb0ELb1ELb1EEEvNS_9FwdParamsE)
        /*0100*/ 	.short	0x0380
        /*0102*/ 	.short	0x00e8


	//----- nvinfo : EIATTR_SW_WAR
	.align		4
.L_3856:
        /*0104*/ 	.byte	0x04, 0x36
        /*0106*/ 	.short	(.L_3858 - .L_3857)
.L_3857:
        /*0108*/ 	.word	0x00000008
.L_3858:


//--------------------- .nv.info._ZN10layer_norm13ln_fwd_kernelINS_13Kernel_traitsIfffffjLj1536ELj1ELj4ELj1ELj16ENS_18Kernel_traits_baseILj1536EfffffjLj128EEEEELb1ELb1ELb0ELb0EEEvNS_9FwdParamsE --------------------------
	.section	.nv.info._ZN10layer_norm13ln_fwd_kernelINS_13Kernel_traitsIfffffjLj1536ELj1ELj4ELj1ELj16ENS_18Kernel_traits_baseILj1536EfffffjLj128EEEEELb1ELb1ELb0ELb0EEEvNS_9FwdParamsE,"",@"SHT_CUDA_INFO"
	.sectionflags	@""
	.align	4


	//----- nvinfo : EIATTR_CUDA_API_VERSION
	.align		4
        /*0000*/ 	.byte	0x04, 0x37
        /*0002*/ 	.short	(.L_3860 - .L_3859)
.L_3859:
        /*0004*/ 	.word	0x00000082


	//----- nvinfo : EIATTR_KPARAM_INFO
	.align		4
.L_3860:
        /*0008*/ 	.byte	0x04, 0x17
        /*000a*/ 	.short	(.L_3862 - .L_3861)
.L_3861:
        /*000c*/ 	.word	0x00000000
        /*0010*/ 	.short	0x0000
        /*0012*/ 	.short	0x0000
        /*0014*/ 	.byte	0x00, 0xf0, 0xa1, 0x03


	//----- nvinfo : EIATTR_SPARSE_MMA_MASK
	.align		4
.L_3862:
        /*0018*/ 	.byte	0x03, 0x50
        /*001a*/ 	.short	0x0000


	//----- nvinfo : EIATTR_MAXREG_COUNT
	.align		4
        /*001c*/ 	.byte	0x03, 0x1b
        /*001e*/ 	.short	0x00ff


	//----- nvinfo : EIATTR_MERCURY_ISA_VERSION
	.align		4
        /*0020*/ 	.byte	0x03, 0x5f
        /*0022*/ 	.short	0x0101


	//----- nvinfo : EIATTR_COOP_GROUP_MASK_REGIDS
	.align		4
        /*0024*/ 	.byte	0x04, 0x29
        /*0026*/ 	.short	(.L_3864 - .L_3863)


	//   ....[0]....
.L_3863:
        /*0028*/ 	.word	0xffffffff


	//   ....[1]....
        /*002c*/ 	.word	0xffffffff


	//   ....[2]....
        /*0030*/ 	.word	0xffffffff


	//   ....[3]....
        /*0034*/ 	.word	0xffffffff


	//   ....[4]....
        /*0038*/ 	.word	0xffffffff


	//   ....[5]....
        /*003c*/ 	.word	0xffffffff


	//   ....[6]....
        /*0040*/ 	.word	0xffffffff


	//   ....[7]....
        /*0044*/ 	.word	0xffffffff


	//   ....[8]....
        /*0048*/ 	.word	0xffffffff


	//   ....[9]....
        /*004c*/ 	.word	0xffffffff


	//   ....[10]....
        /*0050*/ 	.word	0x050000db


	//   ....[11]....
        /*0054*/ 	.word	0x050000db


	//   ....[12]....
        /*0058*/ 	.word	0x050000db


	//   ....[13]....
        /*005c*/ 	.word	0x050000db


	//   ....[14]....
        /*0060*/ 	.word	0x050000db


	//   ....[15]....
        /*0064*/ 	.word	0x050000db


	//   ....[16]....
        /*0068*/ 	.word	0x050000db


	//   ....[17]....
        /*006c*/ 	.word	0x050000db


	//   ....[18]....
        /*0070*/ 	.word	0x050000db


	//   ....[19]....
        /*0074*/ 	.word	0x050000db


	//----- nvinfo : EIATTR_COOP_GROUP_INSTR_OFFSETS
	.align		4
.L_3864:
        /*0078*/ 	.byte	0x04, 0x28
        /*007a*/ 	.short	(.L_3866 - .L_3865)


	//   ....[0]....
.L_3865:
        /*007c*/ 	.word	0x00021690


	//   ....[1]....
        /*0080*/ 	.word	0x000216c0


	//   ....[2]....
        /*0084*/ 	.word	0x000216e0


	//   ....[3]....
        /*0088*/ 	.word	0x00021700


	//   ....[4]....
        /*008c*/ 	.word	0x00021730


	//   ....[5]....
        /*0090*/ 	.word	0x00021dd0


	//   ....[6]....
        /*0094*/ 	.word	0x00021df0


	//   ....[7]....
        /*0098*/ 	.word	0x00021e10


	//   ....[8]....
        /*009c*/ 	.word	0x00021e30


	//   ....[9]....
        /*00a0*/ 	.word	0x00021e50


	//   ....[10]....
        /*00a4*/ 	.word	0x00022ef0


	//   ....[11]....
        /*00a8*/ 	.word	0x00022f90


	//   ....[12]....
        /*00ac*/ 	.word	0x00023000


	//   ....[13]....
        /*00b0*/ 	.word	0x00023070


	//   ....[14]....
        /*00b4*/ 	.word	0x000230f0


	//   ....[15]....
        /*00b8*/ 	.word	0x000237f0


	//   ....[16]....
        /*00bc*/ 	.word	0x00023860


	//   ....[17]....
        /*00c0*/ 	.word	0x000238d0


	//   ....[18]....
        /*00c4*/ 	.word	0x00023940


	//   ....[19]....
        /*00c8*/ 	.word	0x000239b0


	//----- nvinfo : EIATTR_VRC_CTA_INIT_COUNT
	.align		4
.L_3866:
        /*00cc*/ 	.byte	0x02, 0x4a
	.zero		1
	.zero		1


	//----- nvinfo : EIATTR_EXIT_INSTR_OFFSETS
	.align		4
        /*00d0*/ 	.byte	0x04, 0x1c
        /*00d2*/ 	.short	(.L_3868 - .L_3867)


	//   ....[0]....
.L_3867:
        /*00d4*/ 	.word	0x00001370


	//   ....[1]....
        /*00d8*/ 	.word	0x00022e80


	//----- nvinfo : EIATTR_INDIRECT_BRANCH_TARGETS
	.align		4
.L_3868:
        /*00dc*/ 	.byte	0x04, 0x34
        /*00de*/ 	.short	(.L_3870 - .L_3869)


	//   ....[0]....
.L_3869:
        /*00e0*/ 	.word	.L_x_54320@srel
        /*00e4*/ 	.short	0x0
        /*00e6*/ 	.short	0x0
        /*00e8*/ 	.word	0x3
        /*00ec*/ 	.word	.L_x_54321@srel
        /*00f0*/ 	.word	.L_x_54322@srel
        /*00f4*/ 	.word	.L_x_54323@srel


	//----- nvinfo : EIATTR_MAX_THREADS
	.align		4
.L_3870:
        /*00f8*/ 	.byte	0x04, 0x05
        /*00fa*/ 	.short	(.L_3872 - .L_3871)
.L_3871:
        /*00fc*/ 	.word	0x00000080
        /*0100*/ 	.word	0x00000001
        /*0104*/ 	.word	0x00000001


	//----- nvinfo : EIATTR_CRS_STACK_SIZE
	.align		4
.L_3872:
        /*0108*/ 	.byte	0x04, 0x1e
        /*010a*/ 	.short	(.L_3874 - .L_3873)
.L_3873:
        /*010c*/ 	.word	0x00000000


	//----- nvinfo : EIATTR_CBANK_PARAM_SIZE
	.align		4
.L_3874:
        /*0110*/ 	.byte	0x03, 0x19
        /*0112*/ 	.short	0x00e8


	//----- nvinfo : EIATTR_PARAM_CBANK
	.align		4
        /*0114*/ 	.byte	0x04, 0x0a
        /*0116*/ 	.short	(.L_3876 - .L_3875)
	.align		4
.L_3875:
        /*0118*/ 	.word	index@(.nv.constant0._ZN10layer_norm13ln_fwd_kernelINS_13Kernel_traitsIfffffjLj1536ELj1ELj4ELj1ELj16ENS_18Kernel_traits_baseILj1536EfffffjLj128EEEEELb1ELb1ELb0ELb0EEEvNS_9FwdParamsE)
        /*011c*/ 	.short	0x0380
        /*011e*/ 	.short	0x00e8


	//----- nvinfo : EIATTR_SW_WAR
	.align		4
.L_3876:
        /*0120*/ 	.byte	0x04, 0x36
        /*0122*/ 	.short	(.L_3878 - .L_3877)
.L_3877:
        /*0124*/ 	.word	0x00000008
.L_3878:


//--------------------- .nv.info._ZN10layer_norm13ln_fwd_kernelINS_13Kernel_traitsIfffffjLj1536ELj1ELj4ELj1ELj16ENS_18Kernel_traits_baseILj1536EfffffjLj128EEEEELb1ELb1ELb0ELb1EEEvNS_9FwdParamsE --------------------------
	.section	.nv.info._ZN10layer_norm13ln_fwd_kernelINS_13Kernel_traitsIfffffjLj1536ELj1ELj4ELj1ELj16ENS_18Kernel_traits_baseILj1536EfffffjLj128EEEEELb1ELb1ELb0ELb1EEEvNS_9FwdParamsE,"",@"SHT_CUDA_INFO"
	.sectionflags	@""
	.align	4


	//----- nvinfo : EIATTR_CUDA_API_VERSION
	.align		4
        /*0000*/ 	.byte	0x04, 0x37
        /*0002*/ 	.short	(.L_3880 - .L_3879)
.L_3879:
        /*0004*/ 	.word	0x00000082


	//----- nvinfo : EIATTR_KPARAM_INFO
	.align		4
.L_3880:
        /*0008*/ 	.byte	0x04, 0x17
        /*000a*/ 	.short	(.L_3882 - .L_3881)
.L_3881:
        /*000c*/ 	.word	0x00000000
        /*0010*/ 	.short	0x0000
        /*0012*/ 	.short	0x0000
        /*0014*/ 	.byte	0x00, 0xf0, 0xa1, 0x03


	//----- nvinfo : EIATTR_SPARSE_MMA_MASK
	.align		4
.L_3882:
        /*0018*/ 	.byte	0x03, 0x50
        /*001a*/ 	.short	0x0000


	//----- nvinfo : EIATTR_MAXREG_COUNT
	.align		4
        /*001c*/ 	.byte	0x03, 0x1b
        /*001e*/ 	.short	0x00ff


	//----- nvinfo : EIATTR_MERCURY_ISA_VERSION
	.align		4
        /*0020*/ 	.byte	0x03, 0x5f
        /*0022*/ 	.short	0x0101


	//----- nvinfo : EIATTR_COOP_GROUP_MASK_REGIDS
	.align		4
        /*0024*/ 	.byte	0x04, 0x29
        /*0026*/ 	.short	(.L_3884 - .L_3883)


	//   ....[0]....
.L_3883:
        /*0028*/ 	.word	0xffffffff


	//   ....[1]....
        /*002c*/ 	.word	0xffffffff


	//   ....[2]....
        /*0030*/ 	.word	0xffffffff


	//   ....[3]....
        /*0034*/ 	.word	0xffffffff


	//   ....[4]....
        /*0038*/ 	.word	0xffffffff


	//   ....[5]....
        /*003c*/ 	.word	0xffffffff


	//   ....[6]....
        /*0040*/ 	.word	0xffffffff


	//   ....[7]....
        /*0044*/ 	.word	0xffffffff


	//   ....[8]....
        /*0048*/ 	.word	0xffffffff


	//   ....[9]....
        /*004c*/ 	.word	0xffffffff


	//   ....[10]....
        /*0050*/ 	.word	0x050000e4


	//   ....[11]....
        /*0054*/ 	.word	0x050000e4


	//   ....[12]....
        /*0058*/ 	.word	0x050000e4


	//   ....[13]....
        /*005c*/ 	.word	0x050000e4


	//   ....[14]....
        /*0060*/ 	.word	0x050000e4


	//   ....[15]....
        /*0064*/ 	.word	0x050000e4


	//   ....[16]....
        /*0068*/ 	.word	0x050000e4


	//   ....[17]....
        /*006c*/ 	.word	0x050000e4


	//   ....[18]....
        /*0070*/ 	.word	0x050000e4


	//   ....[19]....
        /*0074*/ 	.word	0x050000e4


	//----- nvinfo : EIATTR_COOP_GROUP_INSTR_OFFSETS
	.align		4
.L_3884:
        /*0078*/ 	.byte	0x04, 0x28
        /*007a*/ 	.short	(.L_3886 - .L_3885)


	//   ....[0]....
.L_3885:
        /*007c*/ 	.word	0x0001fe20


	//   ....[1]....
        /*0080*/ 	.word	0x0001fe40


	//   ....[2]....
        /*0084*/ 	.word	0x0001fe60


	//   ....[3]....
        /*0088*/ 	.word	0x0001fe80


	//   ....[4]....
        /*008c*/ 	.word	0x0001feb0


	//   ....[5]....
        /*0090*/ 	.word	0x000204e0


	//   ....[6]....
        /*0094*/ 	.word	0x00020500


	//   ....[7]....
        /*0098*/ 	.word	0x00020520


	//   ....[8]....
        /*009c*/ 	.word	0x00020540


	//   ....[9]....
        /*00a0*/ 	.word	0x00020560


	//   ....[10]....
        /*00a4*/ 	.word	0x000211a0


	//   ....[11]....
        /*00a8*/ 	.word	0x00021240


	//   ....[12]....
        /*00ac*/ 	.word	0x000212b0


	//   ....[13]....
        /*00b0*/ 	.word	0x00021320


	//   ....[14]....
        /*00b4*/ 	.word	0x000213a0


	//   ....[15]....
        /*00b8*/ 	.word	0x00021a20


	//   ....[16]....
        /*00bc*/ 	.word	0x00021a90


	//   ....[17]....
        /*00c0*/ 	.word	0x00021b00


	//   ....[18]....
        /*00c4*/ 	.word	0x00021b70


	//   ....[19]....
        /*00c8*/ 	.word	0x00021be0


	//----- nvinfo : EIATTR_VRC_CTA_INIT_COUNT
	.align		4
.L_3886:
        /*00cc*/ 	.byte	0x02, 0x4a
	.zero		1
	.zero		1


	//----- nvinfo : EIATTR_EXIT_INSTR_OFFSETS
	.align		4
        /*00d0*/ 	.byte	0x04, 0x1c
        /*00d2*/ 	.short	(.L_3888 - .L_3887)


	//   ....[0]....
.L_3887:
        /*00d4*/ 	.word	0x00000930


	//   ....[1]....
        /*00d8*/ 	.word	0x00021130


	//----- nvinfo : EIATTR_INDIRECT_BRANCH_TARGETS
	.align		4
.L_3888:
        /*00dc*/ 	.byte	0x04, 0x34
        /*00de*/ 	.short	(.L_3890 - .L_3889)


	//   ....[0]....
.L_3889:
        /*00e0*/ 	.word	.L_x_54324@srel
        /*00e4*/ 	.short	0x0
        /*00e6*/ 	.short	0x0
        /*00e8*/ 	.word	0x3
        /*00ec*/ 	.word	.L_x_54325@srel
        /*00f0*/ 	.word	.L_x_54326@srel
        /*00f4*/ 	.word	.L_x_54327@srel


	//----- nvinfo : EIATTR_MAX_THREADS
	.align		4
.L_3890:
        /*00f8*/ 	.byte	0x04, 0x05
        /*00fa*/ 	.short	(.L_3892 - .L_3891)
.L_3891:
        /*00fc*/ 	.word	0x00000080
        /*0100*/ 	.word	0x00000001
        /*0104*/ 	.word	0x00000001


	//----- nvinfo : EIATTR_CRS_STACK_SIZE
	.align		4
.L_3892:
        /*0108*/ 	.byte	0x04, 0x1e
        /*010a*/ 	.short	(.L_3894 - .L_3893)
.L_3893:
        /*010c*/ 	.word	0x00000000


	//----- nvinfo : EIATTR_CBANK_PARAM_SIZE
	.align		4
.L_3894:
        /*0110*/ 	.byte	0x03, 0x19
        /*0112*/ 	.short	0x00e8


	//----- nvinfo : EIATTR_PARAM_CBANK
	.align		4
        /*0114*/ 	.byte	0x04, 0x0a
        /*0116*/ 	.short	(.L_3896 - .L_3895)
	.align		4
.L_3895:
        /*0118*/ 	.word	index@(.nv.constant0._ZN10layer_norm13ln_fwd_kernelINS_13Kernel_traitsIfffffjLj1536ELj1ELj4ELj1ELj16ENS_18Kernel_traits_baseILj1536EfffffjLj128EEEEELb1ELb1ELb0ELb1EEEvNS_9FwdParamsE)
        /*011c*/ 	.short	0x0380
        /*011e*/ 	.short	0x00e8


	//----- nvinfo : EIATTR_SW_WAR
	.align		4
.L_3896:
        /*0120*/ 	.byte	0x04, 0x36
        /*0122*/ 	.short	(.L_3898 - .L_3897)
.L_3897:
        /*0124*/ 	.word	0x00000008
.L_3898:


//--------------------- .nv.info._ZN10layer_norm13ln_fwd_kernelINS_13Kernel_traitsIfffffjLj1536ELj1ELj4ELj1ELj16ENS_18Kernel_traits_baseILj1536EfffffjLj128EEEEELb1ELb1ELb1ELb0EEEvNS_9FwdParamsE --------------------------
	.section	.nv.info._ZN10layer_norm13ln_fwd_kernelINS_13Kernel_traitsIfffffjLj1536ELj1ELj4ELj1ELj16ENS_18Kernel_traits_baseILj1536EfffffjLj128EEEEELb1ELb1ELb1ELb0EEEvNS_9FwdParamsE,"",@"SHT_CUDA_INFO"
	.sectionflags	@""
	.align	4


	//----- nvinfo : EIATTR_CUDA_API_VERSION
	.align		4
        /*0000*/ 	.byte	0x04, 0x37
        /*0002*/ 	.short	(.L_3900 - .L_3899)
.L_3899:
        /*0004*/ 	.word	0x00000082


	//----- nvinfo : EIATTR_KPARAM_INFO
	.align		4
.L_3900:
        /*0008*/ 	.byte	0x04, 0x17
        /*000a*/ 	.short	(.L_3902 - .L_3901)
.L_3901:
        /*000c*/ 	.word	0x00000000
        /*0010*/ 	.short	0x0000
        /*0012*/ 	.short	0x0000
        /*0014*/ 	.byte	0x00, 0xf0, 0xa1, 0x03


	//----- nvinfo : EIATTR_SPARSE_MMA_MASK
	.align		4
.L_3902:
        /*0018*/ 	.byte	0x03, 0x50
        /*001a*/ 	.short	0x0000


	//----- nvinfo : EIATTR_MAXREG_COUNT
	.align		4
        /*001c*/ 	.byte	0x03, 0x1b
        /*001e*/ 	.short	0x00ff


	//----- nvinfo : EIATTR_MERCURY_ISA_VERSION
	.align		4
        /*0020*/ 	.byte	0x03, 0x5f
        /*0022*/ 	.short	0x0101


	//----- nvinfo : EIATTR_COOP_GROUP_MASK_REGIDS
	.align		4
        /*0024*/ 	.byte	0x04, 0x29
        /*0026*/ 	.short	(.L_3904 - .L_3903)


	//   ....[0]....
.L_3903:
        /*0028*/ 	.word	0xffffffff


	//   ....[1]....
        /*002c*/ 	.word	0xffffffff


	//   ....[2]....
        /*0030*/ 	.word	0xffffffff


	//   ....[3]....
        /*0034*/ 	.word	0xffffffff


	//   ....[4]....
        /*0038*/ 	.word	0xffffffff


	//   ....[5]....
        /*003c*/ 	.word	0xffffffff


	//   ....[6]....
        /*0040*/ 	.word	0xffffffff


	//   ....[7]....
        /*0044*/ 	.word	0xffffffff


	//   ....[8]....
        /*0048*/ 	.word	0xffffffff


	//   ....[9]....
        /*004c*/ 	.word	0xffffffff


	//   ....[10]....
        /*0050*/ 	.word	0x050000e4


	//   ....[11]....
        /*0054*/ 	.word	0x050000e4


	//   ....[12]....
        /*0058*/ 	.word	0x050000e4


	//   ....[13]....
        /*005c*/ 	.word	0x050000e4


	//   ....[14]....
        /*0060*/ 	.word	0x050000e4


	//   ....[15]....
        /*0064*/ 	.word	0x050000e4


	//   ....[16]....
        /*0068*/ 	.word	0x050000e4


	//   ....[17]....
        /*006c*/ 	.word	0x050000e4


	//   ....[18]....
        /*0070*/ 	.word	0x050000e4


	//   ....[19]....
        /*0074*/ 	.word	0x050000e4


	//----- nvinfo : EIATTR_COOP_GROUP_INSTR_OFFSETS
	.align		4
.L_3904:
        /*0078*/ 	.byte	0x04, 0x28
        /*007a*/ 	.short	(.L_3906 - .L_3905)


	//   ....[0]....
.L_3905:
        /*007c*/ 	.word	0x00023b10


	//   ....[1]....
        /*0080*/ 	.word	0x00023b50


	//   ....[2]....
        /*0084*/ 	.word	0x00023b70


	//   ....[3]....
        /*0088*/ 	.word	0x00023b90


	//   ....[4]....
        /*008c*/ 	.word	0x00023bb0


	//   ....[5]....
        /*0090*/ 	.word	0x00024240


	//   ....[6]....
        /*0094*/ 	.word	0x00024260


	//   ....[7]....
        /*0098*/ 	.word	0x00024280


	//   ....[8]....
        /*009c*/ 	.word	0x000242a0


	//   ....[9]....
        /*00a0*/ 	.word	0x000242c0


	//   ....[10]....
        /*00a4*/ 	.word	0x000253f0


	//   ....[11]....
        /*00a8*/ 	.word	0x000254a0


	//   ....[12]....
        /*00ac*/ 	.word	0x00025510


	//   ....[13]....
        /*00b0*/ 	.word	0x00025580


	//   ....[14]....
        /*00b4*/ 	.word	0x000255f0


	//   ....[15]....
        /*00b8*/ 	.word	0x00025ce0


	//   ....[16]....
        /*00bc*/ 	.word	0x00025d50


	//   ....[17]....
        /*00c0*/ 	.word	0x00025dc0


	//   ....[18]....
        /*00c4*/ 	.word	0x00025e30


	//   ....[19]....
        /*00c8*/ 	.word	0x00025ea0


	//----- nvinfo : EIATTR_VRC_CTA_INIT_COUNT
	.align		4
.L_3906:
        /*00cc*/ 	.byte	0x02, 0x4a
	.zero		1
	.zero		1


	//----- nvinfo : EIATTR_EXIT_INSTR_OFFSETS
	.align		4
        /*00d0*/ 	.byte	0x04, 0x1c
        /*00d2*/ 	.short	(.L_3908 - .L_3907)


	//   ....[0]....
.L_3907:
        /*00d4*/ 	.word	0x00001350


	//   ....[1]....
        /*00d8*/ 	.word	0x00025380


	//----- nvinfo : EIATTR_MAX_THREADS
	.align		4
.L_3908:
        /*00dc*/ 	.byte	0x04, 0x05
        /*00de*/ 	.short	(.L_3910 - .L_3909)
.L_3909:
        /*00e0*/ 	.word	0x00000080
        /*00e4*/ 	.word	0x00000001
        /*00e8*/ 	.word	0x00000001


	//----- nvinfo : EIATTR_CRS_STACK_SIZE
	.align		4
.L_3910:
        /*00ec*/ 	.byte	0x04, 0x1e
        /*00ee*/ 	.short	(.L_3912 - .L_3911)
.L_3911:
        /*00f0*/ 	.word	0x00000000


	//----- nvinfo : EIATTR_CBANK_PARAM_SIZE
	.align		4
.L_3912:
        /*00f4*/ 	.byte	0x03, 0x19
        /*00f6*/ 	.short	0x00e8


	//----- nvinfo : EIATTR_PARAM_CBANK
	.align		4
        /*00f8*/ 	.byte	0x04, 0x0a
        /*00fa*/ 	.short	(.L_3914 - .L_3913)
	.align		4
.L_3913:
        /*00fc*/ 	.word	index@(.nv.constant0._ZN10layer_norm13ln_fwd_kernelINS_13Kernel_traitsIfffffjLj1536ELj1ELj4ELj1ELj16ENS_18Kernel_traits_baseILj1536EfffffjLj128EEEEELb1ELb1ELb1ELb0EEEvNS_9FwdParamsE)
        /*0100*/ 	.short	0x0380
        /*0102*/ 	.short	0x00e8


	//----- nvinfo : EIATTR_SW_WAR
	.align		4
.L_3914:
        /*0104*/ 	.byte	0x04, 0x36
        /*0106*/ 	.short	(.L_3916 - .L_3915)
.L_3915:
        /*0108*/ 	.word	0x00000008
.L_3916:


//--------------------- .nv.info._ZN10layer_norm13ln_fwd_kernelINS_13Kernel_traitsIfffffjLj1536ELj1ELj4ELj1ELj16ENS_18Kernel_traits_baseILj1536EfffffjLj128EEEEELb1ELb1ELb1ELb1EEEvNS_9FwdParamsE --------------------------
	.section	.nv.info._ZN10layer_norm13ln_fwd_kernelINS_13Kernel_traitsIfffffjLj1536ELj1ELj4ELj1ELj16ENS_18Kernel_traits_baseILj1536EfffffjLj128EEEEELb1ELb1ELb1ELb1EEEvNS_9FwdParamsE,"",@"SHT_CUDA_INFO"
	.sectionflags	@""
	.align	4


	//----- nvinfo : EIATTR_CUDA_API_VERSION
	.align		4
        /*0000*/ 	.byte	0x04, 0x37
        /*0002*/ 	.short	(.L_3918 - .L_3917)
.L_3917:
        /*0004*/ 	.word	0x00000082


	//----- nvinfo : EIATTR_KPARAM_INFO
	.align		4
.L_3918:
        /*0008*/ 	.byte	0x04, 0x17
        /*000a*/ 	.short	(.L_3920 - .L_3919)
.L_3919:
        /*000c*/ 	.word	0x00000000
        /*0010*/ 	.short	0x0000
        /*0012*/ 	.short	0x0000
        /*0014*/ 	.byte	0x00, 0xf0, 0xa1, 0x03


	//----- nvinfo : EIATTR_SPARSE_MMA_MASK
	.align		4
.L_3920:
        /*0018*/ 	.byte	0x03, 0x50
        /*001a*/ 	.short	0x0000


	//----- nvinfo : EIATTR_MAXREG_COUNT
	.align		4
        /*001c*/ 	.byte	0x03, 0x1b
        /*001e*/ 	.short	0x00ff


	//----- nvinfo : EIATTR_MERCURY_ISA_VERSION
	.align		4
        /*0020*/ 	.byte	0x03, 0x5f
        /*0022*/ 	.short	0x0101


	//----- nvinfo : EIATTR_COOP_GROUP_MASK_REGIDS
	.align		4
        /*0024*/ 	.byte	0x04, 0x29
        /*0026*/ 	.short	(.L_3922 - .L_3921)


	//   ....[0]....
.L_3921:
        /*0028*/ 	.word	0xffffffff


	//   ....[1]....
        /*002c*/ 	.word	0xffffffff


	//   ....[2]....
        /*0030*/ 	.word	0xffffffff


	//   ....[3]....
        /*0034*/ 	.word	0xffffffff


	//   ....[4]....
        /*0038*/ 	.word	0xffffffff


	//   ....[5]....
        /*003c*/ 	.word	0xffffffff


	//   ....[6]....
        /*0040*/ 	.word	0xffffffff


	//   ....[7]....
        /*0044*/ 	.word	0xffffffff


	//   ....[8]....
        /*0048*/ 	.word	0xffffffff


	//   ....[9]....
        /*004c*/ 	.word	0xffffffff


	//   ....[10]....
        /*0050*/ 	.word	0x050000e2


	//   ....[11]....
        /*0054*/ 	.word	0x050000e2


	//   ....[12]....
        /*0058*/ 	.word	0x050000e2


	//   ....[13]....
        /*005c*/ 	.word	0x050000e2


	//   ....[14]....
        /*0060*/ 	.word	0x050000e2


	//   ....[15]....
        /*0064*/ 	.word	0x050000e2


	//   ....[16]....
        /*0068*/ 	.word	0x050000e2


	//   ....[17]....
        /*006c*/ 	.word	0x050000e2


	//   ....[18]....
        /*0070*/ 	.word	0x050000e2


	//   ....[19]....
        /*0074*/ 	.word	0x050000e2


	//----- nvinfo : EIATTR_COOP_GROUP_INSTR_OFFSETS
	.align		4
.L_3922:
        /*0078*/ 	.byte	0x04, 0x28
        /*007a*/ 	.short	(.L_3924 - .L_3923)


	//   ....[0]....
.L_3923:
        /*007c*/ 	.word	0x000228a0


	//   ....[1]....
        /*0080*/ 	.word	0x000228d0


	//   ....[2]....
        /*0084*/ 	.word	0x000228f0


	//   ....[3]....
        /*0088*/ 	.word	0x00022910


	//   ....[4]....
        /*008c*/ 	.word	0x00022930


	//   ....[5]....
        /*0090*/ 	.word	0x00022f60


	//   ....[6]....
        /*0094*/ 	.word	0x00022f80


	//   ....[7]....
        /*0098*/ 	.word	0x00022fa0


	//   ....[8]....
        /*009c*/ 	.word	0x00022fc0


	//   ....[9]....
        /*00a0*/ 	.word	0x00022fe0


	//   ....[10]....
        /*00a4*/ 	.word	0x00023d60


	//   ....[11]....
        /*00a8*/ 	.word	0x00023e10


	//   ....[12]....
        /*00ac*/ 	.word	0x00023e80


	//   ....[13]....
        /*00b0*/ 	.word	0x00023ef0


	//   ....[14]....
        /*00b4*/ 	.word	0x00023f60


	//   ....[15]....
        /*00b8*/ 	.word	0x000245e0


	//   ....[16]....
        /*00bc*/ 	.word	0x00024650


	//   ....[17]....
        /*00c0*/ 	.word	0x000246c0


	//   ....[18]....
        /*00c4*/ 	.word	0x00024730


	//   ....[19]....
        /*00c8*/ 	.word	0x000247a0


	//----- nvinfo : EIATTR_VRC_CTA_INIT_COUNT
	.align		4
.L_3924:
        /*00cc*/ 	.byte	0x02, 0x4a
	.zero		1
	.zero		1


	//----- nvinfo : EIATTR_EXIT_INSTR_OFFSETS
	.align		4
        /*00d0*/ 	.byte	0x04, 0x1c
        /*00d2*/ 	.short	(.L_3926 - .L_3925)


	//   ....[0]....
.L_3925:
        /*00d4*/ 	.word	0x00000930


	//   ....[1]....
        /*00d8*/ 	.word	0x00023cf0


	//----- nvinfo : EIATTR_MAX_THREADS
	.align		4
.L_3926:
        /*00dc*/ 	.byte	0x04, 0x05
        /*00de*/ 	.short	(.L_3928 - .L_3927)
.L_3927:
        /*00e0*/ 	.word	0x00000080
        /*00e4*/ 	.word	0x00000001
        /*00e8*/ 	.word	0x00000001


	//----- nvinfo : EIATTR_CRS_STACK_SIZE
	.align		4
.L_3928:
        /*00ec*/ 	.byte	0x04, 0x1e
        /*00ee*/ 	.short	(.L_3930 - .L_3929)
.L_3929:
        /*00f0*/ 	.word	0x00000000


	//----- nvinfo : EIATTR_CBANK_PARAM_SIZE
	.align		4
.L_3930:
        /*00f4*/ 	.byte	0x03, 0x19
        /*00f6*/ 	.short	0x00e8


	//----- nvinfo : EIATTR_PARAM_CBANK
	.align		4
        /*00f8*/ 	.byte	0x04, 0x0a
        /*00fa*/ 	.short	(.L_3932 - .L_3931)
	.align		4
.L_3931:
        /*00fc*/ 	.word	index@(.nv.constant0._ZN10layer_norm13ln_fwd_kernelINS_13Kernel_traitsIfffffjLj1536ELj1ELj4ELj1ELj16ENS_18Kernel_traits_baseILj1536EfffffjLj128EEEEELb1ELb1ELb1ELb1EEEvNS_9FwdParamsE)
        /*0100*/ 	.short	0x0380
        /*0102*/ 	.short	0x00e8


	//----- nvinfo : EIATTR_SW_WAR
	.align		4
.L_3932:
        /*0104*/ 	.byte	0x04, 0x36
        /*0106*/ 	.short	(.L_3934 - .L_3933)
.L_3933:
        /*0108*/ 	.word	0x00000008
.L_3934:


//--------------------- .nv.callgraph             --------------------------
	.section	.nv.callgraph,"",@"SHT_CUDA_CALLGRAPH"
	.align	4
	.sectionentsize	8
	.align		4
        /*0000*/ 	.word	0x00000000
	.align		4
        /*0004*/ 	.word	0xffffffff
	.align		4
        /*0008*/ 	.word	0x00000000
	.align		4
        /*000c*/ 	.word	0xfffffffe
	.align		4
        /*0010*/ 	.word	0x00000000
	.align		4
        /*0014*/ 	.word	0xfffffffd
	.align		4
        /*0018*/ 	.word	0x00000000
	.align		4
        /*001c*/ 	.word	0xfffffffc


//--------------------- .nv.constant4             --------------------------
	.section	.nv.constant4,"a",@progbits
	.align	8
	.align		8
.nv.constant4:
        /*0000*/ 	.dword	precalc_xorwow_matrix
	.align		8
        /*0008*/ 	.dword	precalc_xorwow_offset_matrix
	.align		8
        /*0010*/ 	.dword	mrg32k3aM1
	.align		8
        /*0018*/ 	.dword	mrg32k3aM2
	.align		8
        /*0020*/ 	.dword	mrg32k3aM1SubSeq
	.align		8
        /*0028*/ 	.dword	mrg32k3aM2SubSeq
	.align		8
        /*0030*/ 	.dword	mrg32k3aM1Seq
	.align		8
        /*0038*/ 	.dword	mrg32k3aM2Seq


//--------------------- .nv.constant3             --------------------------
	.section	.nv.constant3,"a",@progbits
	.align	8
.nv.constant3:
	.type		__cr_lgamma_table,@object
	.size		__cr_lgamma_table,(.L_8 - __cr_lgamma_table)
__cr_lgamma_table:
        /*0000*/ 	.byte	0x00, 0x00, 0x00, 0x00, 0x00, 0x00, 0x00, 0x00, 0x00, 0x00, 0x00, 0x00, 0x00, 0x00, 0x00, 0x00
        /*0010*/ 	.byte	0xef, 0x39, 0xfa, 0xfe, 0x42, 0x2e, 0xe6, 0x3f, 0x02, 0x20, 0x2a, 0xfa, 0x0b, 0xab, 0xfc, 0x3f
        /*0020*/ 	.byte	0xf9, 0x2c, 0x92, 0x7c, 0xa7, 0x6c, 0x09, 0x40, 0xc9, 0x79, 0x44, 0x3c, 0x64, 0x26, 0x13, 0x40
        /*0030*/ 	.byte	0xca, 0x01, 0xcf, 0x3a, 0x27, 0x51, 0x1a, 0x40, 0x30, 0xcc, 0x2d, 0xf3, 0xe1, 0x0c, 0x21, 0x40
        /*0040*/ 	.byte	0x0d, 0xb7, 0xfc, 0x82, 0x8e, 0x35, 0x25, 0x40
.L_8:


//--------------------- .nv.constant2._ZN10layer_norm13ln_fwd_kernelINS_13Kernel_traitsI13__nv_bfloat16S2_S2_S2_fjLj1536ELj1ELj4ELj1ELj16ENS_18Kernel_traits_baseILj1536ES2_S2_S2_S2_fjLj128EEEEELb1ELb0ELb0ELb0EEEvNS_9FwdParamsE --------------------------
	.section	.nv.constant2._ZN10layer_norm13ln_fwd_kernelINS_13Kernel_traitsI13__nv_bfloat16S2_S2_S2_fjLj1536ELj1ELj4ELj1ELj16ENS_18Kernel_traits_baseILj1536ES2_S2_S2_S2_fjLj128EEEEELb1ELb0ELb0ELb0EEEvNS_9FwdParamsE,"a",@progbits
	.sectionflags	@""
	.align	4
.nv.constant2._ZN10layer_norm13ln_fwd_kernelINS_13Kernel_traitsI13__nv_bfloat16S2_S2_S2_fjLj1536ELj1ELj4ELj1ELj16ENS_18Kernel_traits_baseILj1536ES2_S2_S2_S2_fjLj128EEEEELb1ELb0ELb0ELb0EEEvNS_9FwdParamsE:
        /*0000*/ 	.byte	0xb0, 0x13, 0x00, 0x00, 0xf0, 0x13, 0x00, 0x00, 0x70, 0x13, 0x00, 0x00


//--------------------- .nv.constant2._ZN10layer_norm13ln_fwd_kernelINS_13Kernel_traitsI13__nv_bfloat16S2_S2_S2_fjLj1536ELj1ELj4ELj1ELj16ENS_18Kernel_traits_baseILj1536ES2_S2_S2_S2_fjLj128EEEEELb1ELb0ELb0ELb1EEEvNS_9FwdParamsE --------------------------
	.section	.nv.constant2._ZN10layer_norm13ln_fwd_kernelINS_13Kernel_traitsI13__nv_bfloat16S2_S2_S2_fjLj1536ELj1ELj4ELj1ELj16ENS_18Kernel_traits_baseILj1536ES2_S2_S2_S2_fjLj128EEEEELb1ELb0ELb0ELb1EEEvNS_9FwdParamsE,"a",@progbits
	.sectionflags	@""
	.align	4
.nv.constant2._ZN10layer_norm13ln_fwd_kernelINS_13Kernel_traitsI13__nv_bfloat16S2_S2_S2_fjLj1536ELj1ELj4ELj1ELj16ENS_18Kernel_traits_baseILj1536ES2_S2_S2_S2_fjLj128EEEEELb1ELb0ELb0ELb1EEEvNS_9FwdParamsE:
        /*0000*/ 	.byte	0xa0, 0x10, 0x00, 0x00, 0xe0, 0x10, 0x00, 0x00, 0x60, 0x10, 0x00, 0x00


//--------------------- .nv.constant2._ZN10layer_norm13ln_fwd_kernelINS_13Kernel_traitsI13__nv_bfloat16S2_S2_S2_fjLj1536ELj1ELj4ELj1ELj16ENS_18Kernel_traits_baseILj1536ES2_S2_S2_S2_fjLj128EEEEELb1ELb1ELb0ELb0EEEvNS_9FwdParamsE --------------------------
	.section	.nv.constant2._ZN10layer_norm13ln_fwd_kernelINS_13Kernel_traitsI13__nv_bfloat16S2_S2_S2_fjLj1536ELj1ELj4ELj1ELj16ENS_18Kernel_traits_baseILj1536ES2_S2_S2_S2_fjLj128EEEEELb1ELb1ELb0ELb0EEEvNS_9FwdParamsE,"a",@progbits
	.sectionflags	@""
	.align	4
.nv.constant2._ZN10layer_norm13ln_fwd_kernelINS_13Kernel_traitsI13__nv_bfloat16S2_S2_S2_fjLj1536ELj1ELj4ELj1ELj16ENS_18Kernel_traits_baseILj1536ES2_S2_S2_S2_fjLj128EEEEELb1ELb1ELb0ELb0EEEvNS_9FwdParamsE:
        /*0000*/ 	.byte	0x40, 0x17, 0x00, 0x00, 0x80, 0x17, 0x00, 0x00, 0x00, 0x17, 0x00, 0x00


//--------------------- .nv.constant2._ZN10layer_norm13ln_fwd_kernelINS_13Kernel_traitsI13__nv_bfloat16S2_S2_S2_fjLj1536ELj1ELj4ELj1ELj16ENS_18Kernel_traits_baseILj1536ES2_S2_S2_S2_fjLj128EEEEELb1ELb1ELb0ELb1EEEvNS_9FwdParamsE --------------------------
	.section	.nv.constant2._ZN10layer_norm13ln_fwd_kernelINS_13Kernel_traitsI13__nv_bfloat16S2_S2_S2_fjLj1536ELj1ELj4ELj1ELj16ENS_18Kernel_traits_baseILj1536ES2_S2_S2_S2_fjLj128EEEEELb1ELb1ELb0ELb1EEEvNS_9FwdParamsE,"a",@progbits
	.sectionflags	@""
	.align	4
.nv.constant2._ZN10layer_norm13ln_fwd_kernelINS_13Kernel_traitsI13__nv_bfloat16S2_S2_S2_fjLj1536ELj1ELj4ELj1ELj16ENS_18Kernel_traits_baseILj1536ES2_S2_S2_S2_fjLj128EEEEELb1ELb1ELb0ELb1EEEvNS_9FwdParamsE:
        /*0000*/ 	.byte	0xb0, 0x11, 0x00, 0x00, 0xf0, 0x11, 0x00, 0x00, 0x70, 0x11, 0x00, 0x00


//--------------------- .nv.constant2._ZN10layer_norm13ln_fwd_kernelINS_13Kernel_traitsI6__halfS2_S2_S2_fjLj1536ELj1ELj4ELj1ELj16ENS_18Kernel_traits_baseILj1536ES2_S2_S2_S2_fjLj128EEEEELb1ELb0ELb0ELb0EEEvNS_9FwdParamsE --------------------------
	.section	.nv.constant2._ZN10layer_norm13ln_fwd_kernelINS_13Kernel_traitsI6__halfS2_S2_S2_fjLj1536ELj1ELj4ELj1ELj16ENS_18Kernel_traits_baseILj1536ES2_S2_S2_S2_fjLj128EEEEELb1ELb0ELb0ELb0EEEvNS_9FwdParamsE,"a",@progbits
	.sectionflags	@""
	.align	4
.nv.constant2._ZN10layer_norm13ln_fwd_kernelINS_13Kernel_traitsI6__halfS2_S2_S2_fjLj1536ELj1ELj4ELj1ELj16ENS_18Kernel_traits_baseILj1536ES2_S2_S2_S2_fjLj128EEEEELb1ELb0ELb0ELb0EEEvNS_9FwdParamsE:
        /*0000*/ 	.byte	0xc0, 0x10, 0x00, 0x00, 0x00, 0x11, 0x00, 0x00, 0x80, 0x10, 0x00, 0x00


//--------------------- .nv.constant2._ZN10layer_norm13ln_fwd_kernelINS_13Kernel_traitsI6__halfS2_S2_S2_fjLj1536ELj1ELj4ELj1ELj16ENS_18Kernel_traits_baseILj1536ES2_S2_S2_S2_fjLj128EEEEELb1ELb0ELb0ELb1EEEvNS_9FwdParamsE --------------------------
	.section	.nv.constant2._ZN10layer_norm13ln_fwd_kernelINS_13Kernel_traitsI6__halfS2_S2_S2_fjLj1536ELj1ELj4ELj1ELj16ENS_18Kernel_traits_baseILj1536ES2_S2_S2_S2_fjLj128EEEEELb1ELb0ELb0ELb1EEEvNS_9FwdParamsE,"a",@progbits
	.sectionflags	@""
	.align	4
.nv.constant2._ZN10layer_norm13ln_fwd_kernelINS_13Kernel_traitsI6__halfS2_S2_S2_fjLj1536ELj1ELj4ELj1ELj16ENS_18Kernel_traits_baseILj1536ES2_S2_S2_S2_fjLj128EEEEELb1ELb0ELb0ELb1EEEvNS_9FwdParamsE:
        /*0000*/ 	.byte	0xb0, 0x0d, 0x00, 0x00, 0xf0, 0x0d, 0x00, 0x00, 0x70, 0x0d, 0x00, 0x00


//--------------------- .nv.constant2._ZN10layer_norm13ln_fwd_kernelINS_13Kernel_traitsI6__halfS2_S2_S2_fjLj1536ELj1ELj4ELj1ELj16ENS_18Kernel_traits_baseILj1536ES2_S2_S2_S2_fjLj128EEEEELb1ELb1ELb0ELb0EEEvNS_9FwdParamsE --------------------------
	.section	.nv.constant2._ZN10layer_norm13ln_fwd_kernelINS_13Kernel_traitsI6__halfS2_S2_S2_fjLj1536ELj1ELj4ELj1ELj16ENS_18Kernel_traits_baseILj1536ES2_S2_S2_S2_fjLj128EEEEELb1ELb1ELb0ELb0EEEvNS_9FwdParamsE,"a",@progbits
	.sectionflags	@""
	.align	4
.nv.constant2._ZN10layer_norm13ln_fwd_kernelINS_13Kernel_traitsI6__halfS2_S2_S2_fjLj1536ELj1ELj4ELj1ELj16ENS_18Kernel_traits_baseILj1536ES2_S2_S2_S2_fjLj128EEEEELb1ELb1ELb0ELb0EEEvNS_9FwdParamsE:
        /*0000*/ 	.byte	0x10, 0x13, 0x00, 0x00, 0x50, 0x13, 0x00, 0x00, 0xd0, 0x12, 0x00, 0x00


//--------------------- .nv.constant2._ZN10layer_norm13ln_fwd_kernelINS_13Kernel_traitsI6__halfS2_S2_S2_fjLj1536ELj1ELj4ELj1ELj16ENS_18Kernel_traits_baseILj1536ES2_S2_S2_S2_fjLj128EEEEELb1ELb1ELb0ELb1EEEvNS_9FwdParamsE --------------------------
	.section	.nv.constant2._ZN10layer_norm13ln_fwd_kernelINS_13Kernel_traitsI6__halfS2_S2_S2_fjLj1536ELj1ELj4ELj1ELj16ENS_18Kernel_traits_baseILj1536ES2_S2_S2_S2_fjLj128EEEEELb1ELb1ELb0ELb1EEEvNS_9FwdParamsE,"a",@progbits
	.sectionflags	@""
	.align	4
.nv.constant2._ZN10layer_norm13ln_fwd_kernelINS_13Kernel_traitsI6__halfS2_S2_S2_fjLj1536ELj1ELj4ELj1ELj16ENS_18Kernel_traits_baseILj1536ES2_S2_S2_S2_fjLj128EEEEELb1ELb1ELb0ELb1EEEvNS_9FwdParamsE:
        /*0000*/ 	.byte	0xb0, 0x0d, 0x00, 0x00, 0xf0, 0x0d, 0x00, 0x00, 0x70, 0x0d, 0x00, 0x00


//--------------------- .nv.constant2._ZN10layer_norm13ln_fwd_kernelINS_13Kernel_traitsIf13__nv_bfloat16S2_S2_fjLj1536ELj1ELj4ELj1ELj16ENS_18Kernel_traits_baseILj1536EfS2_S2_S2_fjLj128EEEEELb1ELb0ELb0ELb0EEEvNS_9FwdParamsE --------------------------
	.section	.nv.constant2._ZN10layer_norm13ln_fwd_kernelINS_13Kernel_traitsIf13__nv_bfloat16S2_S2_fjLj1536ELj1ELj4ELj1ELj16ENS_18Kernel_traits_baseILj1536EfS2_S2_S2_fjLj128EEEEELb1ELb0ELb0ELb0EEEvNS_9FwdParamsE,"a",@progbits
	.sectionflags	@""
	.align	4
.nv.constant2._ZN10layer_norm13ln_fwd_kernelINS_13Kernel_traitsIf13__nv_bfloat16S2_S2_fjLj1536ELj1ELj4ELj1ELj16ENS_18Kernel_traits_baseILj1536EfS2_S2_S2_fjLj128EEEEELb1ELb0ELb0ELb0EEEvNS_9FwdParamsE:
        /*0000*/ 	.byte	0x40, 0x12, 0x00, 0x00, 0x80, 0x12, 0x00, 0x00, 0x00, 0x12, 0x00, 0x00


//--------------------- .nv.constant2._ZN10layer_norm13ln_fwd_kernelINS_13Kernel_traitsIf13__nv_bfloat16S2_S2_fjLj1536ELj1ELj4ELj1ELj16ENS_18Kernel_traits_baseILj1536EfS2_S2_S2_fjLj128EEEEELb1ELb0ELb0ELb1EEEvNS_9FwdParamsE --------------------------
	.section	.nv.constant2._ZN10layer_norm13ln_fwd_kernelINS_13Kernel_traitsIf13__nv_bfloat16S2_S2_fjLj1536ELj1ELj4ELj1ELj16ENS_18Kernel_traits_baseILj1536EfS2_S2_S2_fjLj128EEEEELb1ELb0ELb0ELb1EEEvNS_9FwdParamsE,"a",@progbits
	.sectionflags	@""
	.align	4
.nv.constant2._ZN10layer_norm13ln_fwd_kernelINS_13Kernel_traitsIf13__nv_bfloat16S2_S2_fjLj1536ELj1ELj4ELj1ELj16ENS_18Kernel_traits_baseILj1536EfS2_S2_S2_fjLj128EEEEELb1ELb0ELb0ELb1EEEvNS_9FwdParamsE:
        /*0000*/ 	.byte	0x90, 0x0f, 0x00, 0x00, 0xd0, 0x0f, 0x00, 0x00, 0x50, 0x0f, 0x00, 0x00


//--------------------- .nv.constant2._ZN10layer_norm13ln_fwd_kernelINS_13Kernel_traitsIf13__nv_bfloat16S2_S2_fjLj1536ELj1ELj4ELj1ELj16ENS_18Kernel_traits_baseILj1536EfS2_S2_S2_fjLj128EEEEELb1ELb1ELb0ELb0EEEvNS_9FwdParamsE --------------------------
	.section	.nv.constant2._ZN10layer_norm13ln_fwd_kernelINS_13Kernel_traitsIf13__nv_bfloat16S2_S2_fjLj1536ELj1ELj4ELj1ELj16ENS_18Kernel_traits_baseILj1536EfS2_S2_S2_fjLj128EEEEELb1ELb1ELb0ELb0EEEvNS_9FwdParamsE,"a",@progbits
	.sectionflags	@""
	.align	4
.nv.constant2._ZN10layer_norm13ln_fwd_kernelINS_13Kernel_traitsIf13__nv_bfloat16S2_S2_fjLj1536ELj1ELj4ELj1ELj16ENS_18Kernel_traits_baseILj1536EfS2_S2_S2_fjLj128EEEEELb1ELb1ELb0ELb0EEEvNS_9FwdParamsE:
        /*0000*/ 	.byte	0x70, 0x15, 0x00, 0x00, 0xb0, 0x15, 0x00, 0x00, 0x30, 0x15, 0x00, 0x00


//--------------------- .nv.constant2._ZN10layer_norm13ln_fwd_kernelINS_13Kernel_traitsIf13__nv_bfloat16S2_S2_fjLj1536ELj1ELj4ELj1ELj16ENS_18Kernel_traits_baseILj1536EfS2_S2_S2_fjLj128EEEEELb1ELb1ELb0ELb1EEEvNS_9FwdParamsE --------------------------
	.section	.nv.constant2._ZN10layer_norm13ln_fwd_kernelINS_13Kernel_traitsIf13__nv_bfloat16S2_S2_fjLj1536ELj1ELj4ELj1ELj16ENS_18Kernel_traits_baseILj1536EfS2_S2_S2_fjLj128EEEEELb1ELb1ELb0ELb1EEEvNS_9FwdParamsE,"a",@progbits
	.sectionflags	@""
	.align	4
.nv.constant2._ZN10layer_norm13ln_fwd_kernelINS_13Kernel_traitsIf13__nv_bfloat16S2_S2_fjLj1536ELj1ELj4ELj1ELj16ENS_18Kernel_traits_baseILj1536EfS2_S2_S2_fjLj128EEEEELb1ELb1ELb0ELb1EEEvNS_9FwdParamsE:
        /*0000*/ 	.byte	0x40, 0x10, 0x00, 0x00, 0x80, 0x10, 0x00, 0x00, 0x00, 0x10, 0x00, 0x00


//--------------------- .nv.constant2._ZN10layer_norm13ln_fwd_kernelINS_13Kernel_traitsI13__nv_bfloat16S2_fS2_fjLj1536ELj1ELj4ELj1ELj16ENS_18Kernel_traits_baseILj1536ES2_S2_fS2_fjLj128EEEEELb1ELb0ELb0ELb0EEEvNS_9FwdParamsE --------------------------
	.section	.nv.constant2._ZN10layer_norm13ln_fwd_kernelINS_13Kernel_traitsI13__nv_bfloat16S2_fS2_fjLj1536ELj1ELj4ELj1ELj16ENS_18Kernel_traits_baseILj1536ES2_S2_fS2_fjLj128EEEEELb1ELb0ELb0ELb0EEEvNS_9FwdParamsE,"a",@progbits
	.sectionflags	@""
	.align	4
.nv.constant2._ZN10layer_norm13ln_fwd_kernelINS_13Kernel_traitsI13__nv_bfloat16S2_fS2_fjLj1536ELj1ELj4ELj1ELj16ENS_18Kernel_traits_baseILj1536ES2_S2_fS2_fjLj128EEEEELb1ELb0ELb0ELb0EEEvNS_9FwdParamsE:
        /*0000*/ 	.byte	0xc0, 0x13, 0x00, 0x00, 0x00, 0x14, 0x00, 0x00, 0x80, 0x13, 0x00, 0x00


//--------------------- .nv.constant2._ZN10layer_norm13ln_fwd_kernelINS_13Kernel_traitsI13__nv_bfloat16S2_fS2_fjLj1536ELj1ELj4ELj1ELj16ENS_18Kernel_traits_baseILj1536ES2_S2_fS2_fjLj128EEEEELb1ELb0ELb0ELb1EEEvNS_9FwdParamsE --------------------------
	.section	.nv.constant2._ZN10layer_norm13ln_fwd_kernelINS_13Kernel_traitsI13__nv_bfloat16S2_fS2_fjLj1536ELj1ELj4ELj1ELj16ENS_18Kernel_traits_baseILj1536ES2_S2_fS2_fjLj128EEEEELb1ELb0ELb0ELb1EEEvNS_9FwdParamsE,"a",@progbits
	.sectionflags	@""
	.align	4
.nv.constant2._ZN10layer_norm13ln_fwd_kernelINS_13Kernel_traitsI13__nv_bfloat16S2_fS2_fjLj1536ELj1ELj4ELj1ELj16ENS_18Kernel_traits_baseILj1536ES2_S2_fS2_fjLj128EEEEELb1ELb0ELb0ELb1EEEvNS_9FwdParamsE:
        /*0000*/ 	.byte	0x50, 0x0f, 0x00, 0x00, 0x90, 0x0f, 0x00, 0x00, 0x10, 0x0f, 0x00, 0x00


//--------------------- .nv.constant2._ZN10layer_norm13ln_fwd_kernelINS_13Kernel_traitsI13__nv_bfloat16S2_fS2_fjLj1536ELj1ELj4ELj1ELj16ENS_18Kernel_traits_baseILj1536ES2_S2_fS2_fjLj128EEEEELb1ELb1ELb0ELb0EEEvNS_9FwdParamsE --------------------------
	.section	.nv.constant2._ZN10layer_norm13ln_fwd_kernelINS_13Kernel_traitsI13__nv_bfloat16S2_fS2_fjLj1536ELj1ELj4ELj1ELj16ENS_18Kernel_traits_baseILj1536ES2_S2_fS2_fjLj128EEEEELb1ELb1ELb0ELb0EEEvNS_9FwdParamsE,"a",@progbits
	.sectionflags	@""
	.align	4
.nv.constant2._ZN10layer_norm13ln_fwd_kernelINS_13Kernel_traitsI13__nv_bfloat16S2_fS2_fjLj1536ELj1ELj4ELj1ELj16ENS_18Kernel_traits_baseILj1536ES2_S2_fS2_fjLj128EEEEELb1ELb1ELb0ELb0EEEvNS_9FwdParamsE:
        /*0000*/ 	.byte	0x70, 0x17, 0x00, 0x00, 0xb0, 0x17, 0x00, 0x00, 0x30, 0x17, 0x00, 0x00


//--------------------- .nv.constant2._ZN10layer_norm13ln_fwd_kernelINS_13Kernel_traitsI13__nv_bfloat16S2_fS2_fjLj1536ELj1ELj4ELj1ELj16ENS_18Kernel_traits_baseILj1536ES2_S2_fS2_fjLj128EEEEELb1ELb1ELb0ELb1EEEvNS_9FwdParamsE --------------------------
	.section	.nv.constant2._ZN10layer_norm13ln_fwd_kernelINS_13Kernel_traitsI13__nv_bfloat16S2_fS2_fjLj1536ELj1ELj4ELj1ELj16ENS_18Kernel_traits_baseILj1536ES2_S2_fS2_fjLj128EEEEELb1ELb1ELb0ELb1EEEvNS_9FwdParamsE,"a",@progbits
	.sectionflags	@""
	.align	4
.nv.constant2._ZN10layer_norm13ln_fwd_kernelINS_13Kernel_traitsI13__nv_bfloat16S2_fS2_fjLj1536ELj1ELj4ELj1ELj16ENS_18Kernel_traits_baseILj1536ES2_S2_fS2_fjLj128EEEEELb1ELb1ELb0ELb1EEEvNS_9FwdParamsE:
        /*0000*/ 	.byte	0xf0, 0x11, 0x00, 0x00, 0x30, 0x12, 0x00, 0x00, 0xb0, 0x11, 0x00, 0x00


//--------------------- .nv.constant2._ZN10layer_norm13ln_fwd_kernelINS_13Kernel_traitsIf13__nv_bfloat16fS2_fjLj1536ELj1ELj4ELj1ELj16ENS_18Kernel_traits_baseILj1536EfS2_fS2_fjLj128EEEEELb1ELb0ELb0ELb0EEEvNS_9FwdParamsE --------------------------
	.section	.nv.constant2._ZN10layer_norm13ln_fwd_kernelINS_13Kernel_traitsIf13__nv_bfloat16fS2_fjLj1536ELj1ELj4ELj1ELj16ENS_18Kernel_traits_baseILj1536EfS2_fS2_fjLj128EEEEELb1ELb0ELb0ELb0EEEvNS_9FwdParamsE,"a",@progbits
	.sectionflags	@""
	.align	4
.nv.constant2._ZN10layer_norm13ln_fwd_kernelINS_13Kernel_traitsIf13__nv_bfloat16fS2_fjLj1536ELj1ELj4ELj1ELj16ENS_18Kernel_traits_baseILj1536EfS2_fS2_fjLj128EEEEELb1ELb0ELb0ELb0EEEvNS_9FwdParamsE:
        /*0000*/ 	.byte	0x50, 0x12, 0x00, 0x00, 0x90, 0x12, 0x00, 0x00, 0x10, 0x12, 0x00, 0x00


//--------------------- .nv.constant2._ZN10layer_norm13ln_fwd_kernelINS_13Kernel_traitsIf13__nv_bfloat16fS2_fjLj1536ELj1ELj4ELj1ELj16ENS_18Kernel_traits_baseILj1536EfS2_fS2_fjLj128EEEEELb1ELb0ELb0ELb1EEEvNS_9FwdParamsE --------------------------
	.section	.nv.constant2._ZN10layer_norm13ln_fwd_kernelINS_13Kernel_traitsIf13__nv_bfloat16fS2_fjLj1536ELj1ELj4ELj1ELj16ENS_18Kernel_traits_baseILj1536EfS2_fS2_fjLj128EEEEELb1ELb0ELb0ELb1EEEvNS_9FwdParamsE,"a",@progbits
	.sectionflags	@""
	.align	4
.nv.constant2._ZN10layer_norm13ln_fwd_kernelINS_13Kernel_traitsIf13__nv_bfloat16fS2_fjLj1536ELj1ELj4ELj1ELj16ENS_18Kernel_traits_baseILj1536EfS2_fS2_fjLj128EEEEELb1ELb0ELb0ELb1EEEvNS_9FwdParamsE:
        /*0000*/ 	.byte	0xa0, 0x0f, 0x00, 0x00, 0xe0, 0x0f, 0x00, 0x00, 0x60, 0x0f, 0x00, 0x00


//--------------------- .nv.constant2._ZN10layer_norm13ln_fwd_kernelINS_13Kernel_traitsIf13__nv_bfloat16fS2_fjLj1536ELj1ELj4ELj1ELj16ENS_18Kernel_traits_baseILj1536EfS2_fS2_fjLj128EEEEELb1ELb1ELb0ELb0EEEvNS_9FwdParamsE --------------------------
	.section	.nv.constant2._ZN10layer_norm13ln_fwd_kernelINS_13Kernel_traitsIf13__nv_bfloat16fS2_fjLj1536ELj1ELj4ELj1ELj16ENS_18Kernel_traits_baseILj1536EfS2_fS2_fjLj128EEEEELb1ELb1ELb0ELb0EEEvNS_9FwdParamsE,"a",@progbits
	.sectionflags	@""
	.align	4
.nv.constant2._ZN10layer_norm13ln_fwd_kernelINS_13Kernel_traitsIf13__nv_bfloat16fS2_fjLj1536ELj1ELj4ELj1ELj16ENS_18Kernel_traits_baseILj1536EfS2_fS2_fjLj128EEEEELb1ELb1ELb0ELb0EEEvNS_9FwdParamsE:
        /*0000*/ 	.byte	0x90, 0x15, 0x00, 0x00, 0xd0, 0x15, 0x00, 0x00, 0x50, 0x15, 0x00, 0x00


//--------------------- .nv.constant2._ZN10layer_norm13ln_fwd_kernelINS_13Kernel_traitsIf13__nv_bfloat16fS2_fjLj1536ELj1ELj4ELj1ELj16ENS_18Kernel_traits_baseILj1536EfS2_fS2_fjLj128EEEEELb1ELb1ELb0ELb1EEEvNS_9FwdParamsE --------------------------
	.section	.nv.constant2._ZN10layer_norm13ln_fwd_kernelINS_13Kernel_traitsIf13__nv_bfloat16fS2_fjLj1536ELj1ELj4ELj1ELj16ENS_18Kernel_traits_baseILj1536EfS2_fS2_fjLj128EEEEELb1ELb1ELb0ELb1EEEvNS_9FwdParamsE,"a",@progbits
	.sectionflags	@""
	.align	4
.nv.constant2._ZN10layer_norm13ln_fwd_kernelINS_13Kernel_traitsIf13__nv_bfloat16fS2_fjLj1536ELj1ELj4ELj1ELj16ENS_18Kernel_traits_baseILj1536EfS2_fS2_fjLj128EEEEELb1ELb1ELb0ELb1EEEvNS_9FwdParamsE:
        /*0000*/ 	.byte	0x60, 0x10, 0x00, 0x00, 0xa0, 0x10, 0x00, 0x00, 0x20, 0x10, 0x00, 0x00


//--------------------- .nv.constant2._ZN10layer_norm13ln_fwd_kernelINS_13Kernel_traitsIf6__halfS2_S2_fjLj1536ELj1ELj4ELj1ELj16ENS_18Kernel_traits_baseILj1536EfS2_S2_S2_fjLj128EEEEELb1ELb0ELb0ELb0EEEvNS_9FwdParamsE --------------------------
	.section	.nv.constant2._ZN10layer_norm13ln_fwd_kernelINS_13Kernel_traitsIf6__halfS2_S2_fjLj1536ELj1ELj4ELj1ELj16ENS_18Kernel_traits_baseILj1536EfS2_S2_S2_fjLj128EEEEELb1ELb0ELb0ELb0EEEvNS_9FwdParamsE,"a",@progbits
	.sectionflags	@""
	.align	4
.nv.constant2._ZN10layer_norm13ln_fwd_kernelINS_13Kernel_traitsIf6__halfS2_S2_fjLj1536ELj1ELj4ELj1ELj16ENS_18Kernel_traits_baseILj1536EfS2_S2_S2_fjLj128EEEEELb1ELb0ELb0ELb0EEEvNS_9FwdParamsE:
        /*0000*/ 	.byte	0x40, 0x12, 0x00, 0x00, 0x80, 0x12, 0x00, 0x00, 0x00, 0x12, 0x00, 0x00


//--------------------- .nv.constant2._ZN10layer_norm13ln_fwd_kernelINS_13Kernel_traitsIf6__halfS2_S2_fjLj1536ELj1ELj4ELj1ELj16ENS_18Kernel_traits_baseILj1536EfS2_S2_S2_fjLj128EEEEELb1ELb0ELb0ELb1EEEvNS_9FwdParamsE --------------------------
	.section	.nv.constant2._ZN10layer_norm13ln_fwd_kernelINS_13Kernel_traitsIf6__halfS2_S2_fjLj1536ELj1ELj4ELj1ELj16ENS_18Kernel_traits_baseILj1536EfS2_S2_S2_fjLj128EEEEELb1ELb0ELb0ELb1EEEvNS_9FwdParamsE,"a",@progbits
	.sectionflags	@""
	.align	4
.nv.constant2._ZN10layer_norm13ln_fwd_kernelINS_13Kernel_traitsIf6__halfS2_S2_fjLj1536ELj1ELj4ELj1ELj16ENS_18Kernel_traits_baseILj1536EfS2_S2_S2_fjLj128EEEEELb1ELb0ELb0ELb1EEEvNS_9FwdParamsE:
        /*0000*/ 	.byte	0x90, 0x0f, 0x00, 0x00, 0xd0, 0x0f, 0x00, 0x00, 0x50, 0x0f, 0x00, 0x00


//--------------------- .nv.constant2._ZN10layer_norm13ln_fwd_kernelINS_13Kernel_traitsIf6__halfS2_S2_fjLj1536ELj1ELj4ELj1ELj16ENS_18Kernel_traits_baseILj1536EfS2_S2_S2_fjLj128EEEEELb1ELb1ELb0ELb0EEEvNS_9FwdParamsE --------------------------
	.section	.nv.constant2._ZN10layer_norm13ln_fwd_kernelINS_13Kernel_traitsIf6__halfS2_S2_fjLj1536ELj1ELj4ELj1ELj16ENS_18Kernel_traits_baseILj1536EfS2_S2_S2_fjLj128EEEEELb1ELb1ELb0ELb0EEEvNS_9FwdParamsE,"a",@progbits
	.sectionflags	@""
	.align	4
.nv.constant2._ZN10layer_norm13ln_fwd_kernelINS_13Kernel_traitsIf6__halfS2_S2_fjLj1536ELj1ELj4ELj1ELj16ENS_18Kernel_traits_baseILj1536EfS2_S2_S2_fjLj128EEEEELb1ELb1ELb0ELb0EEEvNS_9FwdParamsE:
        /*0000*/ 	.byte	0x90, 0x15, 0x00, 0x00, 0xd0, 0x15, 0x00, 0x00, 0x50, 0x15, 0x00, 0x00


//--------------------- .nv.constant2._ZN10layer_norm13ln_fwd_kernelINS_13Kernel_traitsIf6__halfS2_S2_fjLj1536ELj1ELj4ELj1ELj16ENS_18Kernel_traits_baseILj1536EfS2_S2_S2_fjLj128EEEEELb1ELb1ELb0ELb1EEEvNS_9FwdParamsE --------------------------
	.section	.nv.constant2._ZN10layer_norm13ln_fwd_kernelINS_13Kernel_traitsIf6__halfS2_S2_fjLj1536ELj1ELj4ELj1ELj16ENS_18Kernel_traits_baseILj1536EfS2_S2_S2_fjLj128EEEEELb1ELb1ELb0ELb1EEEvNS_9FwdParamsE,"a",@progbits
	.sectionflags	@""
	.align	4
.nv.constant2._ZN10layer_norm13ln_fwd_kernelINS_13Kernel_traitsIf6__halfS2_S2_fjLj1536ELj1ELj4ELj1ELj16ENS_18Kernel_traits_baseILj1536EfS2_S2_S2_fjLj128EEEEELb1ELb1ELb0ELb1EEEvNS_9FwdParamsE:
        /*0000*/ 	.byte	0x40, 0x10, 0x00, 0x00, 0x80, 0x10, 0x00, 0x00, 0x00, 0x10, 0x00, 0x00


//--------------------- .nv.constant2._ZN10layer_norm13ln_fwd_kernelINS_13Kernel_traitsI6__halfS2_fS2_fjLj1536ELj1ELj4ELj1ELj16ENS_18Kernel_traits_baseILj1536ES2_S2_fS2_fjLj128EEEEELb1ELb0ELb0ELb0EEEvNS_9FwdParamsE --------------------------
	.section	.nv.constant2._ZN10layer_norm13ln_fwd_kernelINS_13Kernel_traitsI6__halfS2_fS2_fjLj1536ELj1ELj4ELj1ELj16ENS_18Kernel_traits_baseILj1536ES2_S2_fS2_fjLj128EEEEELb1ELb0ELb0ELb0EEEvNS_9FwdParamsE,"a",@progbits
	.sectionflags	@""
	.align	4
.nv.constant2._ZN10layer_norm13ln_fwd_kernelINS_13Kernel_traitsI6__halfS2_fS2_fjLj1536ELj1ELj4ELj1ELj16ENS_18Kernel_traits_baseILj1536ES2_S2_fS2_fjLj128EEEEELb1ELb0ELb0ELb0EEEvNS_9FwdParamsE:
        /*0000*/ 	.byte	0xd0, 0x10, 0x00, 0x00, 0x10, 0x11, 0x00, 0x00, 0x90, 0x10, 0x00, 0x00


//--------------------- .nv.constant2._ZN10layer_norm13ln_fwd_kernelINS_13Kernel_traitsI6__halfS2_fS2_fjLj1536ELj1ELj4ELj1ELj16ENS_18Kernel_traits_baseILj1536ES2_S2_fS2_fjLj128EEEEELb1ELb0ELb0ELb1EEEvNS_9FwdParamsE --------------------------
	.section	.nv.constant2._ZN10layer_norm13ln_fwd_kernelINS_13Kernel_traitsI6__halfS2_fS2_fjLj1536ELj1ELj4ELj1ELj16ENS_18Kernel_traits_baseILj1536ES2_S2_fS2_fjLj128EEEEELb1ELb0ELb0ELb1EEEvNS_9FwdParamsE,"a",@progbits
	.sectionflags	@""
	.align	4
.nv.constant2._ZN10layer_norm13ln_fwd_kernelINS_13Kernel_traitsI6__halfS2_fS2_fjLj1536ELj1ELj4ELj1ELj16ENS_18Kernel_traits_baseILj1536ES2_S2_fS2_fjLj128EEEEELb1ELb0ELb0ELb1EEEvNS_9FwdParamsE:
        /*0000*/ 	.byte	0x90, 0x0d, 0x00, 0x00, 0xd0, 0x0d, 0x00, 0x00, 0x50, 0x0d, 0x00, 0x00


//--------------------- .nv.constant2._ZN10layer_norm13ln_fwd_kernelINS_13Kernel_traitsI6__halfS2_fS2_fjLj1536ELj1ELj4ELj1ELj16ENS_18Kernel_traits_baseILj1536ES2_S2_fS2_fjLj128EEEEELb1ELb1ELb0ELb0EEEvNS_9FwdParamsE --------------------------
	.section	.nv.constant2._ZN10layer_norm13ln_fwd_kernelINS_13Kernel_traitsI6__halfS2_fS2_fjLj1536ELj1ELj4ELj1ELj16ENS_18Kernel_traits_baseILj1536ES2_S2_fS2_fjLj128EEEEELb1ELb1ELb0ELb0EEEvNS_9FwdParamsE,"a",@progbits
	.sectionflags	@""
	.align	4
.nv.constant2._ZN10layer_norm13ln_fwd_kernelINS_13Kernel_traitsI6__halfS2_fS2_fjLj1536ELj1ELj4ELj1ELj16ENS_18Kernel_traits_baseILj1536ES2_S2_fS2_fjLj128EEEEELb1ELb1ELb0ELb0EEEvNS_9FwdParamsE:
        /*0000*/ 	.byte	0x20, 0x13, 0x00, 0x00, 0x60, 0x13, 0x00, 0x00, 0xe0, 0x12, 0x00, 0x00


//--------------------- .nv.constant2._ZN10layer_norm13ln_fwd_kernelINS_13Kernel_traitsI6__halfS2_fS2_fjLj1536ELj1ELj4ELj1ELj16ENS_18Kernel_traits_baseILj1536ES2_S2_fS2_fjLj128EEEEELb1ELb1ELb0ELb1EEEvNS_9FwdParamsE --------------------------
	.section	.nv.constant2._ZN10layer_norm13ln_fwd_kernelINS_13Kernel_traitsI6__halfS2_fS2_fjLj1536ELj1ELj4ELj1ELj16ENS_18Kernel_traits_baseILj1536ES2_S2_fS2_fjLj128EEEEELb1ELb1ELb0ELb1EEEvNS_9FwdParamsE,"a",@progbits
	.sectionflags	@""
	.align	4
.nv.constant2._ZN10layer_norm13ln_fwd_kernelINS_13Kernel_traitsI6__halfS2_fS2_fjLj1536ELj1ELj4ELj1ELj16ENS_18Kernel_traits_baseILj1536ES2_S2_fS2_fjLj128EEEEELb1ELb1ELb0ELb1EEEvNS_9FwdParamsE:
        /*0000*/ 	.byte	0x90, 0x0d, 0x00, 0x00, 0xd0, 0x0d, 0x00, 0x00, 0x50, 0x0d, 0x00, 0x00


//--------------------- .nv.constant2._ZN10layer_norm13ln_fwd_kernelINS_13Kernel_traitsIf6__halffS2_fjLj1536ELj1ELj4ELj1ELj16ENS_18Kernel_traits_baseILj1536EfS2_fS2_fjLj128EEEEELb1ELb0ELb0ELb0EEEvNS_9FwdParamsE --------------------------
	.section	.nv.constant2._ZN10layer_norm13ln_fwd_kernelINS_13Kernel_traitsIf6__halffS2_fjLj1536ELj1ELj4ELj1ELj16ENS_18Kernel_traits_baseILj1536EfS2_fS2_fjLj128EEEEELb1ELb0ELb0ELb0EEEvNS_9FwdParamsE,"a",@progbits
	.sectionflags	@""
	.align	4
.nv.constant2._ZN10layer_norm13ln_fwd_kernelINS_13Kernel_traitsIf6__halffS2_fjLj1536ELj1ELj4ELj1ELj16ENS_18Kernel_traits_baseILj1536EfS2_fS2_fjLj128EEEEELb1ELb0ELb0ELb0EEEvNS_9FwdParamsE:
        /*0000*/ 	.byte	0x50, 0x12, 0x00, 0x00, 0x90, 0x12, 0x00, 0x00, 0x10, 0x12, 0x00, 0x00


//--------------------- .nv.constant2._ZN10layer_norm13ln_fwd_kernelINS_13Kernel_traitsIf6__halffS2_fjLj1536ELj1ELj4ELj1ELj16ENS_18Kernel_traits_baseILj1536EfS2_fS2_fjLj128EEEEELb1ELb0ELb0ELb1EEEvNS_9FwdParamsE --------------------------
	.section	.nv.constant2._ZN10layer_norm13ln_fwd_kernelINS_13Kernel_traitsIf6__halffS2_fjLj1536ELj1ELj4ELj1ELj16ENS_18Kernel_traits_baseILj1536EfS2_fS2_fjLj128EEEEELb1ELb0ELb0ELb1EEEvNS_9FwdParamsE,"a",@progbits
	.sectionflags	@""
	.align	4
.nv.constant2._ZN10layer_norm13ln_fwd_kernelINS_13Kernel_traitsIf6__halffS2_fjLj1536ELj1ELj4ELj1ELj16ENS_18Kernel_traits_baseILj1536EfS2_fS2_fjLj128EEEEELb1ELb0ELb0ELb1EEEvNS_9FwdParamsE:
        /*0000*/ 	.byte	0xa0, 0x0f, 0x00, 0x00, 0xe0, 0x0f, 0x00, 0x00, 0x60, 0x0f, 0x00, 0x00


//--------------------- .nv.constant2._ZN10layer_norm13ln_fwd_kernelINS_13Kernel_traitsIf6__halffS2_fjLj1536ELj1ELj4ELj1ELj16ENS_18Kernel_traits_baseILj1536EfS2_fS2_fjLj128EEEEELb1ELb1ELb0ELb0EEEvNS_9FwdParamsE --------------------------
	.section	.nv.constant2._ZN10layer_norm13ln_fwd_kernelINS_13Kernel_traitsIf6__halffS2_fjLj1536ELj1ELj4ELj1ELj16ENS_18Kernel_traits_baseILj1536EfS2_fS2_fjLj128EEEEELb1ELb1ELb0ELb0EEEvNS_9FwdParamsE,"a",@progbits
	.sectionflags	@""
	.align	4
.nv.constant2._ZN10layer_norm13ln_fwd_kernelINS_13Kernel_traitsIf6__halffS2_fjLj1536ELj1ELj4ELj1ELj16ENS_18Kernel_traits_baseILj1536EfS2_fS2_fjLj128EEEEELb1ELb1ELb0ELb0EEEvNS_9FwdParamsE:
        /*0000*/ 	.byte	0x90, 0x15, 0x00, 0x00, 0xd0, 0x15, 0x00, 0x00, 0x50, 0x15, 0x00, 0x00


//--------------------- .nv.constant2._ZN10layer_norm13ln_fwd_kernelINS_13Kernel_traitsIf6__halffS2_fjLj1536ELj1ELj4ELj1ELj16ENS_18Kernel_traits_baseILj1536EfS2_fS2_fjLj128EEEEELb1ELb1ELb0ELb1EEEvNS_9FwdParamsE --------------------------
	.section	.nv.constant2._ZN10layer_norm13ln_fwd_kernelINS_13Kernel_traitsIf6__halffS2_fjLj1536ELj1ELj4ELj1ELj16ENS_18Kernel_traits_baseILj1536EfS2_fS2_fjLj128EEEEELb1ELb1ELb0ELb1EEEvNS_9FwdParamsE,"a",@progbits
	.sectionflags	@""
	.align	4
.nv.constant2._ZN10layer_norm13ln_fwd_kernelINS_13Kernel_traitsIf6__halffS2_fjLj1536ELj1ELj4ELj1ELj16ENS_18Kernel_traits_baseILj1536EfS2_fS2_fjLj128EEEEELb1ELb1ELb0ELb1EEEvNS_9FwdParamsE:
        /*0000*/ 	.byte	0x60, 0x10, 0x00, 0x00, 0xa0, 0x10, 0x00, 0x00, 0x20, 0x10, 0x00, 0x00


//--------------------- .nv.constant2._ZN10layer_norm13ln_fwd_kernelINS_13Kernel_traitsI6__halfffffjLj1536ELj1ELj4ELj1ELj16ENS_18Kernel_traits_baseILj1536ES2_ffffjLj128EEEEELb1ELb0ELb0ELb0EEEvNS_9FwdParamsE --------------------------
	.section	.nv.constant2._ZN10layer_norm13ln_fwd_kernelINS_13Kernel_traitsI6__halfffffjLj1536ELj1ELj4ELj1ELj16ENS_18Kernel_traits_baseILj1536ES2_ffffjLj128EEEEELb1ELb0ELb0ELb0EEEvNS_9FwdParamsE,"a",@progbits
	.sectionflags	@""
	.align	4
.nv.constant2._ZN10layer_norm13ln_fwd_kernelINS_13Kernel_traitsI6__halfffffjLj1536ELj1ELj4ELj1ELj16ENS_18Kernel_traits_baseILj1536ES2_ffffjLj128EEEEELb1ELb0ELb0ELb0EEEvNS_9FwdParamsE:
        /*0000*/ 	.byte	0x20, 0x1c, 0x00, 0x00, 0x60, 0x1c, 0x00, 0x00, 0xe0, 0x1b, 0x00, 0x00


//--------------------- .nv.constant2._ZN10layer_norm13ln_fwd_kernelINS_13Kernel_traitsI6__halfffffjLj1536ELj1ELj4ELj1ELj16ENS_18Kernel_traits_baseILj1536ES2_ffffjLj128EEEEELb1ELb0ELb0ELb1EEEvNS_9FwdParamsE --------------------------
	.section	.nv.constant2._ZN10layer_norm13ln_fwd_kernelINS_13Kernel_traitsI6__halfffffjLj1536ELj1ELj4ELj1ELj16ENS_18Kernel_traits_baseILj1536ES2_ffffjLj128EEEEELb1ELb0ELb0ELb1EEEvNS_9FwdParamsE,"a",@progbits
	.sectionflags	@""
	.align	4
.nv.constant2._ZN10layer_norm13ln_fwd_kernelINS_13Kernel_traitsI6__halfffffjLj1536ELj1ELj4ELj1ELj16ENS_18Kernel_traits_baseILj1536ES2_ffffjLj128EEEEELb1ELb0ELb0ELb1EEEvNS_9FwdParamsE:
        /*0000*/ 	.byte	0x00, 0x15, 0x00, 0x00, 0x40, 0x15, 0x00, 0x00, 0xc0, 0x14, 0x00, 0x00


//--------------------- .nv.constant2._ZN10layer_norm13ln_fwd_kernelINS_13Kernel_traitsI6__halfffffjLj1536ELj1ELj4ELj1ELj16ENS_18Kernel_traits_baseILj1536ES2_ffffjLj128EEEEELb1ELb1ELb0ELb0EEEvNS_9FwdParamsE --------------------------
	.section	.nv.constant2._ZN10layer_norm13ln_fwd_kernelINS_13Kernel_traitsI6__halfffffjLj1536ELj1ELj4ELj1ELj16ENS_18Kernel_traits_baseILj1536ES2_ffffjLj128EEEEELb1ELb1ELb0ELb0EEEvNS_9FwdParamsE,"a",@progbits
	.sectionflags	@""
	.align	4
.nv.constant2._ZN10layer_norm13ln_fwd_kernelINS_13Kernel_traitsI6__halfffffjLj1536ELj1ELj4ELj1ELj16ENS_18Kernel_traits_baseILj1536ES2_ffffjLj128EEEEELb1ELb1ELb0ELb0EEEvNS_9FwdParamsE:
        /*0000*/ 	.byte	0x50, 0x26, 0x00, 0x00, 0x90, 0x26, 0x00, 0x00, 0x10, 0x26, 0x00, 0x00


//--------------------- .nv.constant2._ZN10layer_norm13ln_fwd_kernelINS_13Kernel_traitsI6__halfffffjLj1536ELj1ELj4ELj1ELj16ENS_18Kernel_traits_baseILj1536ES2_ffffjLj128EEEEELb1ELb1ELb0ELb1EEEvNS_9FwdParamsE --------------------------
	.section	.nv.constant2._ZN10layer_norm13ln_fwd_kernelINS_13Kernel_traitsI6__halfffffjLj1536ELj1ELj4ELj1ELj16ENS_18Kernel_traits_baseILj1536ES2_ffffjLj128EEEEELb1ELb1ELb0ELb1EEEvNS_9FwdParamsE,"a",@progbits
	.sectionflags	@""
	.align	4
.nv.constant2._ZN10layer_norm13ln_fwd_kernelINS_13Kernel_traitsI6__halfffffjLj1536ELj1ELj4ELj1ELj16ENS_18Kernel_traits_baseILj1536ES2_ffffjLj128EEEEELb1ELb1ELb0ELb1EEEvNS_9FwdParamsE:
        /*0000*/ 	.byte	0x80, 0x1a, 0x00, 0x00, 0xc0, 0x1a, 0x00, 0x00, 0x40, 0x1a, 0x00, 0x00


//--------------------- .nv.constant2._ZN10layer_norm13ln_fwd_kernelINS_13Kernel_traitsIfffffjLj1536ELj1ELj4ELj1ELj16ENS_18Kernel_traits_baseILj1536EfffffjLj128EEEEELb1ELb0ELb0ELb0EEEvNS_9FwdParamsE --------------------------
	.section	.nv.constant2._ZN10layer_norm13ln_fwd_kernelINS_13Kernel_traitsIfffffjLj1536ELj1ELj4ELj1ELj16ENS_18Kernel_traits_baseILj1536EfffffjLj128EEEEELb1ELb0ELb0ELb0EEEvNS_9FwdParamsE,"a",@progbits
	.sectionflags	@""
	.align	4
.nv.constant2._ZN10layer_norm13ln_fwd_kernelINS_13Kernel_traitsIfffffjLj1536ELj1ELj4ELj1ELj16ENS_18Kernel_traits_baseILj1536EfffffjLj128EEEEELb1ELb0ELb0ELb0EEEvNS_9FwdParamsE:
        /*0000*/ 	.byte	0xd0, 0x15, 0x00, 0x00, 0x10, 0x16, 0x00, 0x00, 0x90, 0x15, 0x00, 0x00


//--------------------- .nv.constant2._ZN10layer_norm13ln_fwd_kernelINS_13Kernel_traitsIfffffjLj1536ELj1ELj4ELj1ELj16ENS_18Kernel_traits_baseILj1536EfffffjLj128EEEEELb1ELb0ELb0ELb1EEEvNS_9FwdParamsE --------------------------
	.section	.nv.constant2._ZN10layer_norm13ln_fwd_kernelINS_13Kernel_traitsIfffffjLj1536ELj1ELj4ELj1ELj16ENS_18Kernel_traits_baseILj1536EfffffjLj128EEEEELb1ELb0ELb0ELb1EEEvNS_9FwdParamsE,"a",@progbits
	.sectionflags	@""
	.align	4
.nv.constant2._ZN10layer_norm13ln_fwd_kernelINS_13Kernel_traitsIfffffjLj1536ELj1ELj4ELj1ELj16ENS_18Kernel_traits_baseILj1536EfffffjLj128EEEEELb1ELb0ELb0ELb1EEEvNS_9FwdParamsE:
        /*0000*/ 	.byte	0x30, 0x0f, 0x00, 0x00, 0x70, 0x0f, 0x00, 0x00, 0xf0, 0x0e, 0x00, 0x00


//--------------------- .nv.constant2._ZN10layer_norm13ln_fwd_kernelINS_13Kernel_traitsIfffffjLj1536ELj1ELj4ELj1ELj16ENS_18Kernel_traits_baseILj1536EfffffjLj128EEEEELb1ELb1ELb0ELb0EEEvNS_9FwdParamsE --------------------------
	.section	.nv.constant2._ZN10layer_norm13ln_fwd_kernelINS_13Kernel_traitsIfffffjLj1536ELj1ELj4ELj1ELj16ENS_18Kernel_traits_baseILj1536EfffffjLj128EEEEELb1ELb1ELb0ELb0EEEvNS_9FwdParamsE,"a",@progbits
	.sectionflags	@""
	.align	4
.nv.constant2._ZN10layer_norm13ln_fwd_kernelINS_13Kernel_traitsIfffffjLj1536ELj1ELj4ELj1ELj16ENS_18Kernel_traits_baseILj1536EfffffjLj128EEEEELb1ELb1ELb0ELb0EEEvNS_9FwdParamsE:
        /*0000*/ 	.byte	0x30, 0x1b, 0x00, 0x00, 0x70, 0x1b, 0x00, 0x00, 0xf0, 0x1a, 0x00, 0x00


//--------------------- .nv.constant2._ZN10layer_norm13ln_fwd_kernelINS_13Kernel_traitsIfffffjLj1536ELj1ELj4ELj1ELj16ENS_18Kernel_traits_baseILj1536EfffffjLj128EEEEELb1ELb1ELb0ELb1EEEvNS_9FwdParamsE --------------------------
	.section	.nv.constant2._ZN10layer_norm13ln_fwd_kernelINS_13Kernel_traitsIfffffjLj1536ELj1ELj4ELj1ELj16ENS_18Kernel_traits_baseILj1536EfffffjLj128EEEEELb1ELb1ELb0ELb1EEEvNS_9FwdParamsE,"a",@progbits
	.sectionflags	@""
	.align	4
.nv.constant2._ZN10layer_norm13ln_fwd_kernelINS_13Kernel_traitsIfffffjLj1536ELj1ELj4ELj1ELj16ENS_18Kernel_traits_baseILj1536EfffffjLj128EEEEELb1ELb1ELb0ELb1EEEvNS_9FwdParamsE:
        /*0000*/ 	.byte	0x00, 0x10, 0x00, 0x00, 0x40, 0x10, 0x00, 0x00, 0xc0, 0x0f, 0x00, 0x00


//--------------------- .text._ZN10layer_norm13ln_fwd_kernelINS_13Kernel_traitsI13__nv_bfloat16S2_S2_S2_fjLj1536ELj1ELj4ELj1ELj16ENS_18Kernel_traits_baseILj1536ES2_S2_S2_S2_fjLj128EEEEELb0ELb0ELb0ELb0EEEvNS_9FwdParamsE --------------------------
	.section	.text._ZN10layer_norm13ln_fwd_kernelINS_13Kernel_traitsI13__nv_bfloat16S2_S2_S2_fjLj1536ELj1ELj4ELj1ELj16ENS_18Kernel_traits_baseILj1536ES2_S2_S2_S2_fjLj128EEEEELb0ELb0ELb0ELb0EEEvNS_9FwdParamsE,"ax",@progbits
	.align	128
        .global         _ZN10layer_norm13ln_fwd_kernelINS_13Kernel_traitsI13__nv_bfloat16S2_S2_S2_fjLj1536ELj1ELj4ELj1ELj16ENS_18Kernel_traits_baseILj1536ES2_S2_S2_S2_fjLj128EEEEELb0ELb0ELb0ELb0EEEvNS_9FwdParamsE
        .type           _ZN10layer_norm13ln_fwd_kernelINS_13Kernel_traitsI13__nv_bfloat16S2_S2_S2_fjLj1536ELj1ELj4ELj1ELj16ENS_18Kernel_traits_baseILj1536ES2_S2_S2_S2_fjLj128EEEEELb0ELb0ELb0ELb0EEEvNS_9FwdParamsE,@function
        .size           _ZN10layer_norm13ln_fwd_kernelINS_13Kernel_traitsI13__nv_bfloat16S2_S2_S2_fjLj1536ELj1ELj4ELj1ELj16ENS_18Kernel_traits_baseILj1536ES2_S2_S2_S2_fjLj128EEEEELb0ELb0ELb0ELb0EEEvNS_9FwdParamsE,(.L_x_54328 - _ZN10layer_norm13ln_fwd_kernelINS_13Kernel_traitsI13__nv_bfloat16S2_S2_S2_fjLj1536ELj1ELj4ELj1ELj16ENS_18Kernel_traits_baseILj1536ES2_S2_S2_S2_fjLj128EEEEELb0ELb0ELb0ELb0EEEvNS_9FwdParamsE)
        .other          _ZN10layer_norm13ln_fwd_kernelINS_13Kernel_traitsI13__nv_bfloat16S2_S2_S2_fjLj1536ELj1ELj4ELj1ELj16ENS_18Kernel_traits_baseILj1536ES2_S2_S2_S2_fjLj128EEEEELb0ELb0ELb0ELb0EEEvNS_9FwdParamsE,@"STO_CUDA_ENTRY STV_DEFAULT"
_ZN10layer_norm13ln_fwd_kernelINS_13Kernel_traitsI13__nv_bfloat16S2_S2_S2_fjLj1536ELj1ELj4ELj1ELj16ENS_18Kernel_traits_baseILj1536ES2_S2_S2_S2_fjLj128EEEEELb0ELb0ELb0ELb0EEEvNS_9FwdParamsE:
.text._ZN10layer_norm13ln_fwd_kernelINS_13Kernel_traitsI13__nv_bfloat16S2_S2_S2_fjLj1536ELj1ELj4ELj1ELj16ENS_18Kernel_traits_baseILj1536ES2_S2_S2_S2_fjLj128EEEEELb0ELb0ELb0ELb0EEEvNS_9FwdParamsE:
[----:B------:R-:W-:Y:S01]  /*0000*/  LDC R1, c[0x0][0x37c] ;  /* 0x0000df00ff017b82 */ /* 0x000fe20000000800 */
[----:B------:R-:W0:Y:S01]  /*0010*/  S2R R110, SR_TID.X ;  /* 0x00000000006e7919 */ /* 0x000e220000002100 */
[----:B------:R-:W1:Y:S06]  /*0020*/  LDCU.64 UR8, c[0x0][0x438] ;  /* 0x00008700ff0877ac */ /* 0x000e6c0008000a00 */
[----:B------:R-:W2:Y:S01]  /*0030*/  LDC R3, c[0x0][0x388] ;  /* 0x0000e200ff037b82 */ /* 0x000ea20000000800 */
[----:B------:R-:W-:Y:S01]  /*0040*/  BSSY.RECONVERGENT B0, `(.L_x_0) ;  /* 0x000006f000007945 */ /* 0x000fe20003800200 */
[----:B------:R-:W3:Y:S06]  /*0050*/  LDCU.64 UR6, c[0x0][0x358] ;  /* 0x00006b00ff0677ac */ /* 0x000eec0008000a00 */
[----:B------:R-:W4:Y:S01]  /*0060*/  S2UR UR4, SR_CTAID.X ;  /* 0x00000000000479c3 */ /* 0x000f220000002500 */
[----:B-1----:R-:W-:-:S04]  /*0070*/  UISETP.NE.U32.AND UP0, UPT, UR8, URZ, UPT ;  /* 0x000000ff0800728c */ /* 0x002fc8000bf05070 */
[----:B------:R-:W-:Y:S01]  /*0080*/  UISETP.NE.AND.EX UP0, UPT, UR9, URZ, UPT, UP0 ;  /* 0x000000ff0900728c */ /* 0x000fe2000bf05300 */
[----:B--2---:R-:W-:-:S04]  /*0090*/  SHF.R.S32.HI R0, RZ, 0x1f, R3 ;  /* 0x0000001fff007819 */ /* 0x004fc80000011403 */
[----:B------:R-:W-:Y:S02]  /*00a0*/  LEA.HI R0, R0, R3, RZ, 0x3 ;  /* 0x0000000300007211 */ /* 0x000fe400078f18ff */
[----:B0-----:R-:W-:Y:S01]  /*00b0*/  LOP3.LUT R109, R110, 0x1f, RZ, 0xc, !PT ;  /* 0x0000001f6e6d7812 */ /* 0x001fe200078e0cff */
[----:B----4-:R-:W-:Y:S01]  /*00c0*/  USHF.L.U32 UR4, UR4, 0x2, URZ ;  /* 0x0000000204047899 */ /* 0x010fe200080006ff */
[----:B------:R-:W-:Y:S02]  /*00d0*/  SHF.R.U32.HI R108, RZ, 0x5, R110 ;  /* 0x00000005ff6c7819 */ /* 0x000fe4000001166e */
[----:B------:R-:W-:Y:S02]  /*00e0*/  LEA.HI.SX32 R109, R0, R109, 0x1d ;  /* 0x0000006d006d7211 */ /* 0x000fe400078feaff */
[----:B------:R-:W-:Y:S02]  /*00f0*/  LOP3.LUT R110, R110, 0x1f, RZ, 0xc0, !PT ;  /* 0x0000001f6e6e7812 */ /* 0x000fe400078ec0ff */
[----:B------:R-:W-:Y:S01]  /*0100*/  LOP3.LUT R108, R108, UR4, RZ, 0xfc, !PT ;  /* 0x000000046c6c7c12 */ /* 0x000fe2000f8efcff */
[----:B---3--:R-:W-:Y:S06]  /*0110*/  BRA.U !UP0, `(.L_x_1) ;  /* 0x0000000108c87547 */ /* 0x008fec000b800000 */
[C---:B------:R-:W-:Y:S02]  /*0120*/  ISETP.GE.U32.AND P1, PT, R109.reuse, 0x40, PT ;  /* 0x000000406d00780c */ /* 0x040fe40003f26070 */
[C---:B------:R-:W-:Y:S02]  /*0130*/  ISETP.GE.U32.AND P2, PT, R109.reuse, 0x60, PT ;  /* 0x000000606d00780c */ /* 0x040fe40003f46070 */
[C---:B------:R-:W-:Y:S02]  /*0140*/  ISETP.GE.U32.AND P3, PT, R109.reuse, 0x80, PT ;  /* 0x000000806d00780c */ /* 0x040fe40003f66070 */
[C---:B------:R-:W-:Y:S02]  /*0150*/  ISETP.GE.U32.AND P4, PT, R109.reuse, 0xa0, PT ;  /* 0x000000a06d00780c */ /* 0x040fe40003f86070 */
[----:B------:R-:W-:Y:S02]  /*0160*/  ISETP.GE.U32.AND P0, PT, R109, 0x20, PT ;  /* 0x000000206d00780c */ /* 0x000fe40003f06070 */
[----:B------:R-:W-:-:S03]  /*0170*/  MOV R23, R110 ;  /* 0x0000006e00177202 */ /* 0x000fc60000000f00 */
[----:B------:R-:W0:Y:S08]  /*0180*/  @P1 LDC.64 R6, c[0x0][0x3d0] ;  /* 0x0000f400ff061b82 */ /* 0x000e300000000a00 */
[----:B------:R-:W1:Y:S01]  /*0190*/  @P1 LDC.64 R8, c[0x0][0x438] ;  /* 0x00010e00ff081b82 */ /* 0x000e620000000a00 */
[----:B------:R-:W-:-:S07]  /*01a0*/  @P0 LOP3.LUT R23, R110, 0x20, RZ, 0xfc, !PT ;  /* 0x000000206e170812 */ /* 0x000fce00078efcff */
[----:B------:R-:W2:Y:S08]  /*01b0*/  @P2 LDC.64 R10, c[0x0][0x3d0] ;  /* 0x0000f400ff0a2b82 */ /* 0x000eb00000000a00 */
[----:B------:R-:W3:Y:S01]  /*01c0*/  @P2 LDC.64 R12, c[0x0][0x438] ;  /* 0x00010e00ff0c2b82 */ /* 0x000ee20000000a00 */
[----:B0-----:R-:W-:-:S05]  /*01d0*/  @P1 IMAD.WIDE.U32 R6, R23, 0x10, R6 ;  /* 0x0000001017061825 */ /* 0x001fca00078e0006 */
[----:B------:R0:W5:Y:S02]  /*01e0*/  @P1 LDG.E.128 R68, desc[UR6][R6.64] ;  /* 0x0000000606441981 */ /* 0x000164000c1e1d00 */
[----:B------:R-:W4:Y:S01]  /*01f0*/  @P3 LDC.64 R14, c[0x0][0x3d0] ;  /* 0x0000f400ff0e3b82 */ /* 0x000f220000000a00 */
[C---:B-1----:R-:W-:Y:S01]  /*0200*/  @P1 IMAD.WIDE.U32 R8, R23.reuse, 0x10, R8 ;  /* 0x0000001017081825 */ /* 0x042fe200078e0008 */
[----:B------:R-:W-:-:S04]  /*0210*/  @P1 IADD3 R23, PT, PT, R23, 0x20, RZ ;  /* 0x0000002017171810 */ /* 0x000fc80007ffe0ff */
[----:B------:R0:W5:Y:S02]  /*0220*/  @P1 LD.E.128 R64, desc[UR6][R8.64] ;  /* 0x0000000608401980 */ /* 0x000164000c101d00 */
[----:B------:R-:W1:Y:S01]  /*0230*/  @P3 LDC.64 R16, c[0x0][0x438] ;  /* 0x00010e00ff103b82 */ /* 0x000e620000000a00 */
[----:B--2---:R-:W-:-:S05]  /*0240*/  @P2 IMAD.WIDE.U32 R10, R23, 0x10, R10 ;  /* 0x00000010170a2825 */ /* 0x004fca00078e000a */
[----:B------:R0:W5:Y:S02]  /*0250*/  @P2 LDG.E.128 R60, desc[UR6][R10.64] ;  /* 0x000000060a3c2981 */ /* 0x000164000c1e1d00 */
[----:B------:R-:W2:Y:S01]  /*0260*/  @P4 LDC.64 R18, c[0x0][0x3d0] ;  /* 0x0000f400ff124b82 */ /* 0x000ea20000000a00 */
[C---:B---3--:R-:W-:Y:S01]  /*0270*/  @P2 IMAD.WIDE.U32 R12, R23.reuse, 0x10, R12 ;  /* 0x00000010170c2825 */ /* 0x048fe200078e000c */
[----:B------:R-:W-:-:S04]  /*0280*/  @P2 IADD3 R23, PT, PT, R23, 0x20, RZ ;  /* 0x0000002017172810 */ /* 0x000fc80007ffe0ff */
[----:B------:R0:W5:Y:S02]  /*0290*/  @P2 LD.E.128 R56, desc[UR6][R12.64] ;  /* 0x000000060c382980 */ /* 0x000164000c101d00 */
[----:B------:R-:W3:Y:S01]  /*02a0*/  @P4 LDC.64 R20, c[0x0][0x438] ;  /* 0x00010e00ff144b82 */ /* 0x000ee20000000a00 */
[----:B----4-:R-:W-:-:S05]  /*02b0*/  @P3 IMAD.WIDE.U32 R14, R23, 0x10, R14 ;  /* 0x00000010170e3825 */ /* 0x010fca00078e000e */
[----:B------:R0:W5:Y:S01]  /*02c0*/  @P3 LDG.E.128 R52, desc[UR6][R14.64] ;  /* 0x000000060e343981 */ /* 0x000162000c1e1d00 */
[C---:B-1----:R-:W-:Y:S01]  /*02d0*/  @P3 IMAD.WIDE.U32 R16, R23.reuse, 0x10, R16 ;  /* 0x0000001017103825 */ /* 0x042fe200078e0010 */
[----:B------:R-:W-:Y:S01]  /*02e0*/  @P3 IADD3 R23, PT, PT, R23, 0x20, RZ ;  /* 0x0000002017173810 */ /* 0x000fe20007ffe0ff */
[----:B------:R-:W1:Y:S03]  /*02f0*/  @P0 LDC.64 R2, c[0x0][0x3d0] ;  /* 0x0000f400ff020b82 */ /* 0x000e660000000a00 */
[----:B------:R0:W5:Y:S01]  /*0300*/  @P3 LD.E.128 R48, desc[UR6][R16.64] ;  /* 0x0000000610303980 */ /* 0x000162000c101d00 */
[----:B--2---:R-:W-:-:S04]  /*0310*/  @P4 IMAD.WIDE.U32 R18, R23, 0x10, R18 ;  /* 0x0000001017124825 */ /* 0x004fc800078e0012 */
[----:B------:R-:W2:Y:S01]  /*0320*/  @P0 LDC.64 R4, c[0x0][0x438] ;  /* 0x00010e00ff040b82 */ /* 0x000ea20000000a00 */
[----:B------:R0:W5:Y:S01]  /*0330*/  @P4 LDG.E.128 R44, desc[UR6][R18.64] ;  /* 0x00000006122c4981 */ /* 0x000162000c1e1d00 */
[----:B---3--:R-:W-:-:S05]  /*0340*/  @P4 IMAD.WIDE.U32 R20, R23, 0x10, R20 ;  /* 0x0000001017144825 */ /* 0x008fca00078e0014 */
[----:B------:R0:W5:Y:S01]  /*0350*/  @P4 LD.E.128 R40, desc[UR6][R20.64] ;  /* 0x0000000614284980 */ /* 0x000162000c101d00 */
[----:B-1----:R-:W-:-:S05]  /*0360*/  @P0 IMAD.WIDE.U32 R2, R110, 0x10, R2 ;  /* 0x000000106e020825 */ /* 0x002fca00078e0002 */
[----:B------:R0:W5:Y:S01]  /*0370*/  @P0 LDG.E.128 R76, desc[UR6][R2.64] ;  /* 0x00000006024c0981 */ /* 0x000162000c1e1d00 */
[----:B--2---:R-:W-:-:S05]  /*0380*/  @P0 IMAD.WIDE.U32 R4, R110, 0x10, R4 ;  /* 0x000000106e040825 */ /* 0x004fca00078e0004 */
[----:B------:R0:W5:Y:S01]  /*0390*/  @P0 LD.E.128 R72, desc[UR6][R4.64] ;  /* 0x0000000604480980 */ /* 0x000162000c101d00 */
[----:B------:R-:W-:Y:S02]  /*03a0*/  ISETP.GE.U32.AND P0, PT, R109, 0xc0, PT ;  /* 0x000000c06d00780c */ /* 0x000fe40003f06070 */
[----:B------:R-:W-:-:S11]  /*03b0*/  @P4 IADD3 R23, PT, PT, R23, 0x20, RZ ;  /* 0x0000002017174810 */ /* 0x000fd60007ffe0ff */
[----:B0-----:R-:W-:Y:S05]  /*03c0*/  @!P0 BRA `(.L_x_2) ;  /* 0x0000000000d88947 */ /* 0x001fea0003800000 */
[----:B------:R-:W0:Y:S08]  /*03d0*/  LDC.64 R36, c[0x0][0x3d0] ;  /* 0x0000f400ff247b82 */ /* 0x000e300000000a00 */
[----:B------:R-:W1:Y:S01]  /*03e0*/  LDC.64 R32, c[0x0][0x438] ;  /* 0x00010e00ff207b82 */ /* 0x000e620000000a00 */
[----:B0-----:R-:W-:-:S06]  /*03f0*/  IMAD.WIDE.U32 R36, R23, 0x10, R36 ;  /* 0x0000001017247825 */ /* 0x001fcc00078e0024 */
[----:B------:R-:W5:Y:S01]  /*0400*/  LDG.E.128 R36, desc[UR6][R36.64] ;  /* 0x0000000624247981 */ /* 0x000f62000c1e1d00 */
[----:B-1----:R-:W-:-:S06]  /*0410*/  IMAD.WIDE.U32 R32, R23, 0x10, R32 ;  /* 0x0000001017207825 */ /* 0x002fcc00078e0020 */
[----:B------:R-:W5:Y:S01]  /*0420*/  LD.E.128 R32, desc[UR6][R32.64] ;  /* 0x0000000620207980 */ /* 0x000f62000c101d00 */
[----:B------:R-:W-:Y:S05]  /*0430*/  BRA `(.L_x_2) ;  /* 0x0000000000bc7947 */ /* 0x000fea0003800000 */
.L_x_1:
[C---:B------:R-:W-:Y:S02]  /*0440*/  ISETP.GE.U32.AND P1, PT, R109.reuse, 0x40, PT ;  /* 0x000000406d00780c */ /* 0x040fe40003f26070 */
[C---:B------:R-:W-:Y:S02]  /*0450*/  ISETP.GE.U32.AND P2, PT, R109.reuse, 0x60, PT ;  /* 0x000000606d00780c */ /* 0x040fe40003f46070 */
[C---:B------:R-:W-:Y:S02]  /*0460*/  ISETP.GE.U32.AND P3, PT, R109.reuse, 0x80, PT ;  /* 0x000000806d00780c */ /* 0x040fe40003f66070 */
[C---:B------:R-:W-:Y:S02]  /*0470*/  ISETP.GE.U32.AND P4, PT, R109.reuse, 0xa0, PT ;  /* 0x000000a06d00780c */ /* 0x040fe40003f86070 */
[C---:B------:R-:W-:Y:S02]  /*0480*/  ISETP.GE.U32.AND P0, PT, R109.reuse, 0x20, PT ;  /* 0x000000206d00780c */ /* 0x040fe40003f06070 */
[----:B------:R-:W-:-:S02]  /*0490*/  ISETP.GE.U32.AND P5, PT, R109, 0xc0, PT ;  /* 0x000000c06d00780c */ /* 0x000fc40003fa6070 */
[----:B------:R-:W-:Y:S01]  /*04a0*/  MOV R17, R110 ;  /* 0x0000006e00117202 */ /* 0x000fe20000000f00 */
[----:B------:R-:W0:Y:S08]  /*04b0*/  @P1 LDC.64 R2, c[0x0][0x3d0] ;  /* 0x0000f400ff021b82 */ /* 0x000e300000000a00 */
[----:B------:R-:W1:Y:S01]  /*04c0*/  @P2 LDC.64 R6, c[0x0][0x3d0] ;  /* 0x0000f400ff062b82 */ /* 0x000e620000000a00 */
[----:B------:R-:W-:-:S07]  /*04d0*/  @P0 LOP3.LUT R17, R110, 0x20, RZ, 0xfc, !PT ;  /* 0x000000206e110812 */ /* 0x000fce00078efcff */
[----:B------:R-:W2:Y:S08]  /*04e0*/  @P3 LDC.64 R10, c[0x0][0x3d0] ;  /* 0x0000f400ff0a3b82 */ /* 0x000eb00000000a00 */
[----:B------:R-:W3:Y:S01]  /*04f0*/  @P4 LDC.64 R12, c[0x0][0x3d0] ;  /* 0x0000f400ff0c4b82 */ /* 0x000ee20000000a00 */
[C---:B0-----:R-:W-:Y:S01]  /*0500*/  @P1 IMAD.WIDE.U32 R2, R17.reuse, 0x10, R2 ;  /* 0x0000001011021825 */ /* 0x041fe200078e0002 */
[----:B------:R-:W-:-:S04]  /*0510*/  @P1 IADD3 R17, PT, PT, R17, 0x20, RZ ;  /* 0x0000002011111810 */ /* 0x000fc80007ffe0ff */
[----:B------:R0:W5:Y:S02]  /*0520*/  @P1 LDG.E.128 R68, desc[UR6][R2.64] ;  /* 0x0000000602441981 */ /* 0x000164000c1e1d00 */
[----:B------:R-:W4:Y:S01]  /*0530*/  @P0 LDC.64 R4, c[0x0][0x3d0] ;  /* 0x0000f400ff040b82 */ /* 0x000f220000000a00 */
[C---:B-1----:R-:W-:Y:S01]  /*0540*/  @P2 IMAD.WIDE.U32 R8, R17.reuse, 0x10, R6 ;  /* 0x0000001011082825 */ /* 0x042fe200078e0006 */
[----:B------:R-:W-:-:S04]  /*0550*/  @P2 IADD3 R17, PT, PT, R17, 0x20, RZ ;  /* 0x0000002011112810 */ /* 0x000fc80007ffe0ff */
[----:B------:R0:W5:Y:S02]  /*0560*/  @P2 LDG.E.128 R60, desc[UR6][R8.64] ;  /* 0x00000006083c2981 */ /* 0x000164000c1e1d00 */
[----:B------:R-:W1:Y:S01]  /*0570*/  @P5 LDC.64 R14, c[0x0][0x3d0] ;  /* 0x0000f400ff0e5b82 */ /* 0x000e620000000a00 */
[C---:B--2---:R-:W-:Y:S01]  /*0580*/  @P3 IMAD.WIDE.U32 R10, R17.reuse, 0x10, R10 ;  /* 0x00000010110a3825 */ /* 0x044fe200078e000a */
[----:B------:R-:W-:-:S04]  /*0590*/  @P3 IADD3 R17, PT, PT, R17, 0x20, RZ ;  /* 0x0000002011113810 */ /* 0x000fc80007ffe0ff */
[----:B------:R0:W5:Y:S01]  /*05a0*/  @P3 LDG.E.128 R52, desc[UR6][R10.64] ;  /* 0x000000060a343981 */ /* 0x000162000c1e1d00 */
[----:B---3--:R-:W-:-:S04]  /*05b0*/  @P4 IMAD.WIDE.U32 R12, R17, 0x10, R12 ;  /* 0x00000010110c4825 */ /* 0x008fc800078e000c */
[----:B------:R-:W-:Y:S01]  /*05c0*/  @P4 VIADD R17, R17, 0x20 ;  /* 0x0000002011114836 */ /* 0x000fe20000000000 */
[----:B------:R0:W5:Y:S01]  /*05d0*/  @P4 LDG.E.128 R44, desc[UR6][R12.64] ;  /* 0x000000060c2c4981 */ /* 0x000162000c1e1d00 */
[----:B----4-:R-:W-:-:S05]  /*05e0*/  @P0 IMAD.WIDE.U32 R6, R110, 0x10, R4 ;  /* 0x000000106e060825 */ /* 0x010fca00078e0004 */
[----:B------:R0:W5:Y:S01]  /*05f0*/  @P0 LDG.E.128 R76, desc[UR6][R6.64] ;  /* 0x00000006064c0981 */ /* 0x000162000c1e1d00 */
[----:B-1----:R-:W-:-:S05]  /*0600*/  @P5 IMAD.WIDE.U32 R4, R17, 0x10, R14 ;  /* 0x0000001011045825 */ /* 0x002fca00078e000e */
[----:B------:R0:W5:Y:S01]  /*0610*/  @P5 LDG.E.128 R36, desc[UR6][R4.64] ;  /* 0x0000000604245981 */ /* 0x000162000c1e1d00 */
[----:B------:R-:W-:Y:S02]  /*0620*/  HFMA2 R42, -RZ, RZ, 0, 0 ;  /* 0x00000000ff2a7431 */ /* 0x000fe400000001ff */
[----:B------:R-:W-:Y:S02]  /*0630*/  HFMA2 R58, -RZ, RZ, 0, 0 ;  /* 0x00000000ff3a7431 */ /* 0x000fe400000001ff */
[----:B------:R-:W-:Y:S01]  /*0640*/  HFMA2 R74, -RZ, RZ, 0, 0 ;  /* 0x00000000ff4a7431 */ /* 0x000fe200000001ff */
[----:B------:R-:W-:Y:S02]  /*0650*/  CS2R R40, SRZ ;  /* 0x0000000000287805 */ /* 0x000fe4000001ff00 */
[----:B------:R-:W-:Y:S02]  /*0660*/  MOV R50, RZ ;  /* 0x000000ff00327202 */ /* 0x000fe40000000f00 */
[----:B------:R-:W-:-:S02]  /*0670*/  CS2R R48, SRZ ;  /* 0x0000000000307805 */ /* 0x000fc4000001ff00 */
[----:B------:R-:W-:Y:S02]  /*0680*/  CS2R R56, SRZ ;  /* 0x0000000000387805 */ /* 0x000fe4000001ff00 */
[----:B------:R-:W-:Y:S02]  /*0690*/  MOV R66, RZ ;  /* 0x000000ff00427202 */ /* 0x000fe40000000f00 */
[----:B------:R-:W-:Y:S02]  /*06a0*/  CS2R R64, SRZ ;  /* 0x0000000000407805 */ /* 0x000fe4000001ff00 */
[----:B------:R-:W-:Y:S02]  /*06b0*/  CS2R R72, SRZ ;  /* 0x0000000000487805 */ /* 0x000fe4000001ff00 */
[----:B------:R-:W-:Y:S02]  /*06c0*/  @P5 CS2R R34, SRZ ;  /* 0x0000000000225805 */ /* 0x000fe4000001ff00 */
[----:B------:R-:W-:-:S02]  /*06d0*/  @P5 CS2R R32, SRZ ;  /* 0x0000000000205805 */ /* 0x000fc4000001ff00 */
[----:B------:R-:W-:Y:S01]  /*06e0*/  @P1 MOV R67, RZ ;  /* 0x000000ff00431202 */ /* 0x000fe20000000f00 */
[----:B------:R-:W-:Y:S01]  /*06f0*/  @P0 IMAD.MOV.U32 R75, RZ, RZ, RZ ;  /* 0x000000ffff4b0224 */ /* 0x000fe200078e00ff */
[----:B------:R-:W-:Y:S02]  /*0700*/  @P2 MOV R59, RZ ;  /* 0x000000ff003b2202 */ /* 0x000fe40000000f00 */
[----:B------:R-:W-:Y:S02]  /*0710*/  @P3 MOV R51, RZ ;  /* 0x000000ff00333202 */ /* 0x000fe40000000f00 */
[----:B0-----:R-:W-:-:S07]  /*0720*/  @P4 MOV R43, RZ ;  /* 0x000000ff002b4202 */ /* 0x001fce0000000f00 */
.L_x_2:
[----:B------:R-:W-:Y:S05]  /*0730*/  BSYNC.RECONVERGENT B0 ;  /* 0x0000000000007941 */ /* 0x000fea0003800200 */
.L_x_0:
[----:B------:R-:W0:Y:S02]  /*0740*/  LDCU UR4, c[0x0][0x384] ;  /* 0x00007080ff0477ac */ /* 0x000e240008000800 */
[----:B0-----:R-:W-:-:S13]  /*0750*/  ISETP.GE.AND P0, PT, R108, UR4, PT ;  /* 0x000000046c007c0c */ /* 0x001fda000bf06270 */
[----:B------:R-:W-:Y:S05]  /*0760*/  @P0 EXIT ;  /* 0x000000000000094d */ /* 0x000fea0003800000 */
[----:B------:R-:W0:Y:S01]  /*0770*/  LDCU.64 UR4, c[0x0][0x3e0] ;  /* 0x00007c00ff0477ac */ /* 0x000e220008000a00 */
[----:B-----5:R-:W-:Y:S02]  /*0780*/  PRMT R107, R37, 0x7632, R107 ;  /* 0x00007632256b7816 */ /* 0x020fe4000000006b */
[----:B------:R-:W-:Y:S01]  /*0790*/  PRMT R106, R32, 0x7632, R106 ;  /* 0x00007632206a7816 */ /* 0x000fe2000000006a */
[----:B------:R-:W1:Y:S01]  /*07a0*/  LDCU UR8, c[0x0][0x388] ;  /* 0x00007100ff0877ac */ /* 0x000e620008000800 */
[----:B------:R-:W-:Y:S02]  /*07b0*/  PRMT R105, R36, 0x7632, R105 ;  /* 0x0000763224697816 */ /* 0x000fe40000000069 */
[----:B------:R-:W-:Y:S02]  /*07c0*/  PRMT R104, R43, 0x7632, R104 ;  /* 0x000076322b687816 */ /* 0x000fe40000000068 */
[----:B------:R-:W-:Y:S02]  /*07d0*/  PRMT R103, R47, 0x7632, R103 ;  /* 0x000076322f677816 */ /* 0x000fe40000000067 */
[----:B------:R-:W-:-:S02]  /*07e0*/  PRMT R102, R42, 0x7632, R102 ;  /* 0x000076322a667816 */ /* 0x000fc40000000066 */
[----:B------:R-:W-:Y:S02]  /*07f0*/  PRMT R101, R46, 0x7632, R101 ;  /* 0x000076322e657816 */ /* 0x000fe40000000065 */
[----:B------:R-:W-:Y:S02]  /*0800*/  PRMT R100, R41, 0x7632, R100 ;  /* 0x0000763229647816 */ /* 0x000fe40000000064 */
[----:B------:R-:W-:Y:S01]  /*0810*/  PRMT R99, R45, 0x7632, R99 ;  /* 0x000076322d637816 */ /* 0x000fe20000000063 */
[----:B0-----:R-:W-:Y:S01]  /*0820*/  UISETP.NE.U32.AND UP0, UPT, UR4, URZ, UPT ;  /* 0x000000ff0400728c */ /* 0x001fe2000bf05070 */
[----:B------:R-:W-:Y:S01]  /*0830*/  PRMT R98, R40, 0x7632, R98 ;  /* 0x0000763228627816 */ /* 0x000fe20000000062 */
[----:B------:R-:W0:Y:S01]  /*0840*/  LDCU.U8 UR4, c[0x0][0x410] ;  /* 0x00008200ff0477ac */ /* 0x000e220008000000 */
[----:B------:R-:W-:Y:S02]  /*0850*/  PRMT R0, R44, 0x7632, R0 ;  /* 0x000076322c007816 */ /* 0x000fe40000000000 */
[----:B------:R-:W-:Y:S01]  /*0860*/  PRMT R2, R51, 0x7632, R2 ;  /* 0x0000763233027816 */ /* 0x000fe20000000002 */
[----:B------:R-:W-:Y:S01]  /*0870*/  UISETP.NE.AND.EX UP0, UPT, UR5, URZ, UPT, UP0 ;  /* 0x000000ff0500728c */ /* 0x000fe2000bf05300 */
[----:B------:R-:W-:Y:S01]  /*0880*/  PRMT R3, R55, 0x7632, R3 ;  /* 0x0000763237037816 */ /* 0x000fe20000000003 */
[----:B------:R-:W2:Y:S01]  /*0890*/  LDCU UR5, c[0x0][0x448] ;  /* 0x00008900ff0577ac */ /* 0x000ea20008000800 */
[----:B------:R-:W-:-:S02]  /*08a0*/  PRMT R4, R50, 0x7632, R4 ;  /* 0x0000763232047816 */ /* 0x000fc40000000004 */
[----:B------:R-:W-:Y:S02]  /*08b0*/  PRMT R5, R54, 0x7632, R5 ;  /* 0x0000763236057816 */ /* 0x000fe40000000005 */
[----:B------:R-:W-:Y:S02]  /*08c0*/  PRMT R6, R49, 0x7632, R6 ;  /* 0x0000763231067816 */ /* 0x000fe40000000006 */
[----:B------:R-:W-:Y:S02]  /*08d0*/  PRMT R7, R53, 0x7632, R7 ;  /* 0x0000763235077816 */ /* 0x000fe40000000007 */
[----:B------:R-:W-:Y:S02]  /*08e0*/  PRMT R8, R48, 0x7632, R8 ;  /* 0x0000763230087816 */ /* 0x000fe40000000008 */
[----:B------:R-:W-:Y:S02]  /*08f0*/  PRMT R9, R52, 0x7632, R9 ;  /* 0x0000763234097816 */ /* 0x000fe40000000009 */
        /* <DEDUP_REMOVED lines=18> */
[----:B------:R-:W-:-:S02]  /*0a20*/  PLOP3.LUT P4, PT, PT, PT, UP0, 0x80, 0x8 ;  /* 0x000000000008781c */ /* 0x000fc40003f8f008 */
[----:B------:R-:W-:Y:S02]  /*0a30*/  PRMT R84, R74, 0x7632, R84 ;  /* 0x000076324a547816 */ /* 0x000fe40000000054 */
[----:B------:R-:W-:Y:S02]  /*0a40*/  PRMT R85, R78, 0x7632, R85 ;  /* 0x000076324e557816 */ /* 0x000fe40000000055 */
[----:B------:R-:W-:Y:S02]  /*0a50*/  PRMT R86, R73, 0x7632, R86 ;  /* 0x0000763249567816 */ /* 0x000fe40000000056 */
[----:B------:R-:W-:Y:S02]  /*0a60*/  PRMT R87, R77, 0x7632, R87 ;  /* 0x000076324d577816 */ /* 0x000fe40000000057 */
[----:B------:R-:W-:Y:S02]  /*0a70*/  PRMT R88, R72, 0x7632, R88 ;  /* 0x0000763248587816 */ /* 0x000fe40000000058 */
[----:B012---:R-:W-:-:S07]  /*0a80*/  PRMT R89, R76, 0x7632, R89 ;  /* 0x000076324c597816 */ /* 0x007fce0000000059 */
.L_x_46:
[----:B------:R-:W0:Y:S08]  /*0a90*/  @P4 LDC.64 R80, c[0x0][0x3e0] ;  /* 0x0000f800ff504b82 */ /* 0x000e300000000a00 */
[----:B------:R-:W1:Y:S08]  /*0aa0*/  LDC.64 R90, c[0x0][0x3a0] ;  /* 0x0000e800ff5a7b82 */ /* 0x000e700000000a00 */
[----:B------:R-:W1:Y:S01]  /*0ab0*/  LDC.64 R92, c[0x0][0x3e0] ;  /* 0x0000f800ff5c7b82 */ /* 0x000e620000000a00 */
[----:B0-----:R-:W-:-:S06]  /*0ac0*/  @P4 IMAD.WIDE R80, R108, 0x2, R80 ;  /* 0x000000026c504825 */ /* 0x001fcc00078e0250 */
[----:B------:R-:W2:Y:S01]  /*0ad0*/  @P4 LDG.E.U16 R80, desc[UR6][R80.64] ;  /* 0x0000000650504981 */ /* 0x000ea2000c1e1500 */
[----:B------:R-:W-:Y:S01]  /*0ae0*/  IMAD R82, R108, UR8, RZ ;  /* 0x000000086c527c24 */ /* 0x000fe2000f8e02ff */
[----:B------:R-:W-:Y:S01]  /*0af0*/  ISETP.GE.U32.AND P3, PT, R109, 0x20, PT ;  /* 0x000000206d00780c */ /* 0x000fe20003f66070 */
[----:B------:R-:W-:Y:S01]  /*0b00*/  HFMA2 R155, -RZ, RZ, 1.875, 0 ;  /* 0x3f800000ff9b7431 */ /* 0x000fe200000001ff */
[----:B------:R-:W-:Y:S02]  /*0b10*/  BSSY.RECONVERGENT B0, `(.L_x_3) ;  /* 0x000006b000007945 */ /* 0x000fe40003800200 */
[----:B------:R-:W-:-:S04]  /*0b20*/  SHF.R.S32.HI R83, RZ, 0x1f, R82 ;  /* 0x0000001fff537819 */ /* 0x000fc80000011452 */
[----:B------:R-:W-:Y:S02]  /*0b30*/  LEA.HI R83, R83, R82, RZ, 0x3 ;  /* 0x0000005253537211 */ /* 0x000fe400078f18ff */
[----:B-1----:R-:W-:Y:S02]  /*0b40*/  LOP3.LUT P0, RZ, R90, R92, RZ, 0xfc, !PT ;  /* 0x0000005c5aff7212 */ /* 0x002fe4000780fcff */
[----:B------:R-:W-:Y:S02]  /*0b50*/  LEA.HI.SX32 R136, R83, R110, 0x1d ;  /* 0x0000006e53887211 */ /* 0x000fe400078feaff */
[----:B------:R-:W-:Y:S02]  /*0b60*/  LOP3.LUT P0, RZ, R91, R93, RZ, 0xfc, P0 ;  /* 0x0000005d5bff7212 */ /* 0x000fe4000000fcff */
[----:B------:R-:W-:Y:S02]  /*0b70*/  MOV R157, R136 ;  /* 0x00000088009d7202 */ /* 0x000fe40000000f00 */
[----:B--2---:R-:W-:Y:S01]  /*0b80*/  @P4 SHF.L.U32 R155, R80, 0x10, RZ ;  /* 0x00000010509b4819 */ /* 0x004fe200000006ff */
[----:B------:R-:W-:Y:S08]  /*0b90*/  @!P3 BRA `(.L_x_4) ;  /* 0x000000040088b947 */ /* 0x000ff00003800000 */
[----:B------:R-:W0:Y:S02]  /*0ba0*/  LDC.64 R80, c[0x0][0x390] ;  /* 0x0000e400ff507b82 */ /* 0x000e240000000a00 */
[----:B0-----:R-:W-:-:S06]  /*0bb0*/  IMAD.WIDE.U32 R80, R136, 0x10, R80 ;  /* 0x0000001088507825 */ /* 0x001fcc00078e0050 */
[----:B------:R-:W5:Y:S01]  /*0bc0*/  LDG.E.128 R80, desc[UR6][R80.64] ;  /* 0x0000000650507981 */ /* 0x000f62000c1e1d00 */
[----:B------:R-:W-:-:S04]  /*0bd0*/  ISETP.NE.U32.AND P1, PT, R90, RZ, PT ;  /* 0x000000ff5a00720c */ /* 0x000fc80003f25070 */
[----:B------:R-:W-:-:S13]  /*0be0*/  ISETP.NE.AND.EX P1, PT, R91, RZ, PT, P1 ;  /* 0x000000ff5b00720c */ /* 0x000fda0003f25310 */
[----:B------:R-:W-:Y:S05]  /*0bf0*/  @!P1 BRA `(.L_x_5) ;  /* 0x0000000000a09947 */ /* 0x000fea0003800000 */
[----:B------:R-:W0:Y:S02]  /*0c00*/  LDC.64 R28, c[0x0][0x3a0] ;  /* 0x0000e800ff1c7b82 */ /* 0x000e240000000a00 */
[----:B0-----:R-:W-:-:S06]  /*0c10*/  IMAD.WIDE.U32 R28, R136, 0x10, R28 ;  /* 0x00000010881c7825 */ /* 0x001fcc00078e001c */
[----:B------:R-:W2:Y:S01]  /*0c20*/  LDG.E.128 R28, desc[UR6][R28.64] ;  /* 0x000000061c1c7981 */ /* 0x000ea2000c1e1d00 */
[C---:B-----5:R-:W-:Y:S02]  /*0c30*/  SHF.L.U32 R114, R83.reuse, 0x10, RZ ;  /* 0x0000001053727819 */ /* 0x060fe400000006ff */
[----:B------:R-:W-:Y:S02]  /*0c40*/  PRMT R83, R83, 0x7632, R83 ;  /* 0x0000763253537816 */ /* 0x000fe40000000053 */
[C---:B------:R-:W-:Y:S02]  /*0c50*/  SHF.L.U32 R112, R80.reuse, 0x10, RZ ;  /* 0x0000001050707819 */ /* 0x040fe400000006ff */
[----:B------:R-:W-:Y:S02]  /*0c60*/  SHF.L.U32 R138, R83, 0x10, RZ ;  /* 0x00000010538a7819 */ /* 0x000fe400000006ff */
[----:B------:R-:W-:-:S04]  /*0c70*/  PRMT R80, R80, 0x7632, R80 ;  /* 0x0000763250507816 */ /* 0x000fc80000000050 */
[----:B------:R-:W-:Y:S02]  /*0c80*/  SHF.L.U32 R80, R80, 0x10, RZ ;  /* 0x0000001050507819 */ /* 0x000fe400000006ff */
[C---:B--2---:R-:W-:Y:S02]  /*0c90*/  SHF.L.U32 R111, R31.reuse, 0x10, RZ ;  /* 0x000000101f6f7819 */ /* 0x044fe400000006ff */
[----:B------:R-:W-:Y:S02]  /*0ca0*/  PRMT R31, R31, 0x7632, R31 ;  /* 0x000076321f1f7816 */ /* 0x000fe4000000001f */
[----:B------:R-:W-:Y:S01]  /*0cb0*/  SHF.L.U32 R113, R30, 0x10, RZ ;  /* 0x000000101e717819 */ /* 0x000fe200000006ff */
[----:B------:R-:W-:Y:S01]  /*0cc0*/  FFMA.FTZ R114, R114, R155, R111 ;  /* 0x0000009b72727223 */ /* 0x000fe2000001006f */
[----:B------:R-:W-:Y:S02]  /*0cd0*/  SHF.L.U32 R31, R31, 0x10, RZ ;  /* 0x000000101f1f7819 */ /* 0x000fe400000006ff */
[----:B------:R-:W-:-:S02]  /*0ce0*/  SHF.L.U32 R111, R28, 0x10, RZ ;  /* 0x000000101c6f7819 */ /* 0x000fc400000006ff */
[----:B------:R-:W-:Y:S01]  /*0cf0*/  PRMT R28, R28, 0x7632, R28 ;  /* 0x000076321c1c7816 */ /* 0x000fe2000000001c */
[-C--:B------:R-:W-:Y:S01]  /*0d00*/  FFMA.FTZ R115, R138, R155.reuse, R31 ;  /* 0x0000009b8a737223 */ /* 0x080fe2000001001f */
[----:B------:R-:W-:Y:S01]  /*0d10*/  SHF.L.U32 R31, R29, 0x10, RZ ;  /* 0x000000101d1f7819 */ /* 0x000fe200000006ff */
[-C--:B------:R-:W-:Y:S01]  /*0d20*/  FFMA.FTZ R111, R112, R155.reuse, R111 ;  /* 0x0000009b706f7223 */ /* 0x080fe2000001006f */
[----:B------:R-:W-:Y:S01]  /*0d30*/  IMAD.U32 R112, R81, 0x10000, RZ ;  /* 0x0001000051707824 */ /* 0x000fe200078e00ff */
[----:B------:R-:W-:Y:S02]  /*0d40*/  SHF.L.U32 R138, R82, 0x10, RZ ;  /* 0x00000010528a7819 */ /* 0x000fe400000006ff */
[----:B------:R-:W-:Y:S01]  /*0d50*/  PRMT R29, R29, 0x7632, R29 ;  /* 0x000076321d1d7816 */ /* 0x000fe2000000001d */
[-C--:B------:R-:W-:Y:S01]  /*0d60*/  FFMA.FTZ R112, R112, R155.reuse, R31 ;  /* 0x0000009b70707223 */ /* 0x080fe2000001001f */
[----:B------:R-:W-:Y:S01]  /*0d70*/  PRMT R81, R81, 0x7632, R81 ;  /* 0x0000763251517816 */ /* 0x000fe20000000051 */
[----:B------:R-:W-:Y:S01]  /*0d80*/  FFMA.FTZ R113, R138, R155, R113 ;  /* 0x0000009b8a717223 */ /* 0x000fe20000010071 */
[----:B------:R-:W-:-:S02]  /*0d90*/  PRMT R82, R82, 0x7632, R82 ;  /* 0x0000763252527816 */ /* 0x000fc40000000052 */
[----:B------:R-:W-:Y:S02]  /*0da0*/  PRMT R31, R30, 0x7632, R31 ;  /* 0x000076321e1f7816 */ /* 0x000fe4000000001f */
[----:B------:R-:W-:Y:S02]  /*0db0*/  SHF.L.U32 R137, R29, 0x10, RZ ;  /* 0x000000101d897819 */ /* 0x000fe400000006ff */
[----:B------:R-:W-:Y:S02]  /*0dc0*/  SHF.L.U32 R30, R81, 0x10, RZ ;  /* 0x00000010511e7819 */ /* 0x000fe400000006ff */
[----:B------:R-:W-:Y:S02]  /*0dd0*/  SHF.L.U32 R82, R82, 0x10, RZ ;  /* 0x0000001052527819 */ /* 0x000fe400000006ff */
[----:B------:R-:W-:Y:S01]  /*0de0*/  SHF.L.U32 R31, R31, 0x10, RZ ;  /* 0x000000101f1f7819 */ /* 0x000fe200000006ff */
[----:B------:R-:W-:Y:S01]  /*0df0*/  FFMA.FTZ R137, R30, R155, R137 ;  /* 0x0000009b1e897223 */ /* 0x000fe20000010089 */
[----:B------:R-:W-:-:S03]  /*0e00*/  SHF.L.U32 R29, R28, 0x10, RZ ;  /* 0x000000101c1d7819 */ /* 0x000fc600000006ff */
[-C--:B------:R-:W-:Y:S01]  /*0e10*/  FFMA.FTZ R140, R82, R155.reuse, R31 ;  /* 0x0000009b528c7223 */ /* 0x080fe2000001001f */
[----:B------:R-:W-:Y:S01]  /*0e20*/  F2FP.BF16.F32.PACK_AB R31, R115, R114 ;  /* 0x00000072731f723e */ /* 0x000fe200000010ff */
[----:B------:R-:W-:Y:S01]  /*0e30*/  FFMA.FTZ R138, R80, R155, R29 ;  /* 0x0000009b508a7223 */ /* 0x000fe2000001001d */
[----:B------:R-:W-:Y:S02]  /*0e40*/  F2FP.BF16.F32.PACK_AB R29, R137, R112 ;  /* 0x00000070891d723e */ /* 0x000fe400000010ff */
[----:B------:R-:W-:Y:S02]  /*0e50*/  F2FP.BF16.F32.PACK_AB R30, R140, R113 ;  /* 0x000000718c1e723e */ /* 0x000fe400000010ff */
[----:B------:R-:W-:Y:S01]  /*0e60*/  F2FP.BF16.F32.PACK_AB R28, R138, R111 ;  /* 0x0000006f8a1c723e */ /* 0x000fe200000010ff */
[----:B------:R-:W-:Y:S06]  /*0e70*/  BRA `(.L_x_6) ;  /* 0x0000000000c07947 */ /* 0x000fec0003800000 */
.L_x_5:
[----:B------:R-:W-:-:S04]  /*0e80*/  ISETP.NE.U32.AND P4, PT, R92, RZ, PT ;  /* 0x000000ff5c00720c */ /* 0x000fc80003f85070 */
[----:B------:R-:W-:-:S13]  /*0e90*/  ISETP.NE.AND.EX P4, PT, R93, RZ, PT, P4 ;  /* 0x000000ff5d00720c */ /* 0x000fda0003f85340 */
[----:B------:R-:W-:Y:S05]  /*0ea0*/  @!P4 BRA `(.L_x_7) ;  /* 0x000000000064c947 */ /* 0x000fea0003800000 */
[C---:B-----5:R-:W-:Y:S01]  /*0eb0*/  PRMT R28, R80.reuse, 0x7632, R28 ;  /* 0x00007632501c7816 */ /* 0x060fe2000000001c */
[----:B------:R-:W-:Y:S01]  /*0ec0*/  IMAD.U32 R80, R80, 0x10000, RZ ;  /* 0x0001000050507824 */ /* 0x000fe200078e00ff */
[----:B------:R-:W-:Y:S02]  /*0ed0*/  PRMT R30, R82, 0x7632, R30 ;  /* 0x00007632521e7816 */ /* 0x000fe4000000001e */
[----:B------:R-:W-:Y:S01]  /*0ee0*/  PRMT R29, R81, 0x7632, R29 ;  /* 0x00007632511d7816 */ /* 0x000fe2000000001d */
[----:B------:R-:W-:Y:S01]  /*0ef0*/  FMUL.FTZ R111, R80, R155 ;  /* 0x0000009b506f7220 */ /* 0x000fe20000410000 */
[----:B------:R-:W-:Y:S02]  /*0f00*/  PRMT R31, R83, 0x7632, R31 ;  /* 0x00007632531f7816 */ /* 0x000fe4000000001f */
[----:B------:R-:W-:Y:S02]  /*0f10*/  SHF.L.U32 R140, R30, 0x10, RZ ;  /* 0x000000101e8c7819 */ /* 0x000fe400000006ff */
[----:B------:R-:W-:-:S02]  /*0f20*/  SHF.L.U32 R112, R81, 0x10, RZ ;  /* 0x0000001051707819 */ /* 0x000fc400000006ff */
[----:B------:R-:W-:Y:S01]  /*0f30*/  SHF.L.U32 R82, R82, 0x10, RZ ;  /* 0x0000001052527819 */ /* 0x000fe200000006ff */
[-C--:B------:R-:W-:Y:S01]  /*0f40*/  FMUL.FTZ R140, R140, R155.reuse ;  /* 0x0000009b8c8c7220 */ /* 0x080fe20000410000 */
[----:B------:R-:W-:Y:S01]  /*0f50*/  SHF.L.U32 R114, R83, 0x10, RZ ;  /* 0x0000001053727819 */ /* 0x000fe200000006ff */
[-C--:B------:R-:W-:Y:S01]  /*0f60*/  FMUL.FTZ R112, R112, R155.reuse ;  /* 0x0000009b70707220 */ /* 0x080fe20000410000 */
[----:B------:R-:W-:Y:S01]  /*0f70*/  SHF.L.U32 R28, R28, 0x10, RZ ;  /* 0x000000101c1c7819 */ /* 0x000fe200000006ff */
[-C--:B------:R-:W-:Y:S01]  /*0f80*/  FMUL.FTZ R113, R82, R155.reuse ;  /* 0x0000009b52717220 */ /* 0x080fe20000410000 */
[----:B------:R-:W-:Y:S01]  /*0f90*/  SHF.L.U32 R80, R31, 0x10, RZ ;  /* 0x000000101f507819 */ /* 0x000fe200000006ff */
[-C--:B------:R-:W-:Y:S01]  /*0fa0*/  FMUL.FTZ R114, R114, R155.reuse ;  /* 0x0000009b72727220 */ /* 0x080fe20000410000 */
[----:B------:R-:W-:Y:S01]  /*0fb0*/  SHF.L.U32 R30, R29, 0x10, RZ ;  /* 0x000000101d1e7819 */ /* 0x000fe200000006ff */
[-C--:B------:R-:W-:Y:S02]  /*0fc0*/  FMUL.FTZ R138, R28, R155.reuse ;  /* 0x0000009b1c8a7220 */ /* 0x080fe40000410000 */
[----:B------:R-:W-:-:S02]  /*0fd0*/  FMUL.FTZ R115, R80, R155 ;  /* 0x0000009b50737220 */ /* 0x000fc40000410000 */
[----:B------:R-:W-:Y:S01]  /*0fe0*/  FMUL.FTZ R137, R30, R155 ;  /* 0x0000009b1e897220 */ /* 0x000fe20000410000 */
[----:B------:R-:W-:Y:S02]  /*0ff0*/  F2FP.BF16.F32.PACK_AB R30, R140, R113 ;  /* 0x000000718c1e723e */ /* 0x000fe400000010ff */
[----:B------:R-:W-:Y:S02]  /*1000*/  F2FP.BF16.F32.PACK_AB R31, R115, R114 ;  /* 0x00000072731f723e */ /* 0x000fe400000010ff */
[----:B------:R-:W-:Y:S02]  /*1010*/  F2FP.BF16.F32.PACK_AB R29, R137, R112 ;  /* 0x00000070891d723e */ /* 0x000fe400000010ff */
[----:B------:R-:W-:Y:S01]  /*1020*/  F2FP.BF16.F32.PACK_AB R28, R138, R111 ;  /* 0x0000006f8a1c723e */ /* 0x000fe200000010ff */
[----:B------:R-:W-:Y:S06]  /*1030*/  BRA `(.L_x_6) ;  /* 0x0000000000507947 */ /* 0x000fec0003800000 */
.L_x_7:
[C---:B-----5:R-:W-:Y:S02]  /*1040*/  PRMT R112, R80.reuse, 0x7632, R112 ;  /* 0x0000763250707816 */ /* 0x060fe40000000070 */
[----:B------:R-:W-:Y:S02]  /*1050*/  SHF.L.U32 R80, R80, 0x10, RZ ;  /* 0x0000001050507819 */ /* 0x000fe400000006ff */
[C---:B------:R-:W-:Y:S02]  /*1060*/  PRMT R113, R81.reuse, 0x7632, R113 ;  /* 0x0000763251717816 */ /* 0x040fe40000000071 */
[----:B------:R-:W-:Y:S01]  /*1070*/  SHF.L.U32 R114, R81, 0x10, RZ ;  /* 0x0000001051727819 */ /* 0x000fe200000006ff */
[----:B------:R-:W-:Y:S01]  /*1080*/  FMUL.FTZ R111, R80, R155 ;  /* 0x0000009b506f7220 */ /* 0x000fe20000410000 */
[C---:B------:R-:W-:Y:S01]  /*1090*/  PRMT R81, R82.reuse, 0x7632, R81 ;  /* 0x0000763252517816 */ /* 0x040fe20000000051 */
[----:B------:R-:W-:Y:S01]  /*10a0*/  IMAD.U32 R82, R82, 0x10000, RZ ;  /* 0x0001000052527824 */ /* 0x000fe200078e00ff */
[----:B------:R-:W-:-:S02]  /*10b0*/  PRMT R115, R83, 0x7632, R115 ;  /* 0x0000763253737816 */ /* 0x000fc40000000073 */
[----:B------:R-:W-:Y:S01]  /*10c0*/  SHF.L.U32 R80, R113, 0x10, RZ ;  /* 0x0000001071507819 */ /* 0x000fe200000006ff */
[-C--:B------:R-:W-:Y:S01]  /*10d0*/  FMUL.FTZ R113, R82, R155.reuse ;  /* 0x0000009b52717220 */ /* 0x080fe20000410000 */
[----:B------:R-:W-:Y:S02]  /*10e0*/  SHF.L.U32 R158, R83, 0x10, RZ ;  /* 0x00000010539e7819 */ /* 0x000fe400000006ff */
[----:B------:R-:W-:Y:S01]  /*10f0*/  SHF.L.U32 R138, R112, 0x10, RZ ;  /* 0x00000010708a7819 */ /* 0x000fe200000006ff */
[-C--:B------:R-:W-:Y:S01]  /*1100*/  FMUL.FTZ R112, R114, R155.reuse ;  /* 0x0000009b72707220 */ /* 0x080fe20000410000 */
[----:B------:R-:W-:Y:S01]  /*1110*/  SHF.L.U32 R140, R81, 0x10, RZ ;  /* 0x00000010518c7819 */ /* 0x000fe200000006ff */
[-C--:B------:R-:W-:Y:S01]  /*1120*/  FMUL.FTZ R114, R158, R155.reuse ;  /* 0x0000009b9e727220 */ /* 0x080fe20000410000 */
[----:B------:R-:W-:Y:S01]  /*1130*/  SHF.L.U32 R82, R115, 0x10, RZ ;  /* 0x0000001073527819 */ /* 0x000fe200000006ff */
[-C--:B------:R-:W-:Y:S01]  /*1140*/  FMUL.FTZ R138, R138, R155.reuse ;  /* 0x0000009b8a8a7220 */ /* 0x080fe20000410000 */
[-C--:B------:R-:W-:Y:S01]  /*1150*/  FMUL.FTZ R137, R80, R155.reuse ;  /* 0x0000009b50897220 */ /* 0x080fe20000410000 */
[----:B------:R-:W-:-:S02]  /*1160*/  FMUL.FTZ R140, R140, R155 ;  /* 0x0000009b8c8c7220 */ /* 0x000fc40000410000 */
[----:B------:R-:W-:-:S07]  /*1170*/  FMUL.FTZ R115, R82, R155 ;  /* 0x0000009b52737220 */ /* 0x000fce0000410000 */
.L_x_6:
[----:B------:R-:W0:Y:S01]  /*1180*/  @P0 LDC.64 R80, c[0x0][0x3a8] ;  /* 0x0000ea00ff500b82 */ /* 0x000e220000000a00 */
[C---:B------:R-:W-:Y:S01]  /*1190*/  IADD3 R157, PT, PT, R136.reuse, 0x20, RZ ;  /* 0x00000020889d7810 */ /* 0x040fe20007ffe0ff */
[----:B0-----:R-:W-:-:S05]  /*11a0*/  @P0 IMAD.WIDE.U32 R80, R136, 0x10, R80 ;  /* 0x0000001088500825 */ /* 0x001fca00078e0050 */
[----:B------:R0:W-:Y:S02]  /*11b0*/  @P0 STG.E.128 desc[UR6][R80.64], R28 ;  /* 0x0000001c50000986 */ /* 0x0001e4000c101d06 */
.L_x_4:
[----:B------:R-:W-:Y:S05]  /*11c0*/  BSYNC.RECONVERGENT B0 ;  /* 0x0000000000007941 */ /* 0x000fea0003800200 */
.L_x_3:
[----:B------:R-:W-:Y:S01]  /*11d0*/  ISETP.GE.U32.AND P1, PT, R109, 0x40, PT ;  /* 0x000000406d00780c */ /* 0x000fe20003f26070 */
[----:B------:R-:W-:Y:S03]  /*11e0*/  BSSY.RECONVERGENT B0, `(.L_x_8) ;  /* 0x0000065000007945 */ /* 0x000fe60003800200 */
[----:B0-----:R-:W-:-:S09]  /*11f0*/  P2R R80, PR, RZ, 0x2 ;  /* 0x00000002ff507803 */ /* 0x001fd20000000000 */
[----:B------:R-:W-:Y:S05]  /*1200*/  @!P1 BRA `(.L_x_9) ;  /* 0x0000000400889947 */ /* 0x000fea0003800000 */
        /* <DEDUP_REMOVED lines=9> */
[C---:B-----5:R-:W-:Y:S02]  /*12a0*/  PRMT R116, R83.reuse, 0x7632, R116 ;  /* 0x0000763253747816 */ /* 0x060fe40000000074 */
[----:B------:R-:W-:Y:S02]  /*12b0*/  SHF.L.U32 R118, R83, 0x10, RZ ;  /* 0x0000001053767819 */ /* 0x000fe400000006ff */
[----:B------:R-:W-:Y:S02]  /*12c0*/  SHF.L.U32 R116, R116, 0x10, RZ ;  /* 0x0000001074747819 */ /* 0x000fe400000006ff */
[C---:B------:R-:W-:Y:S02]  /*12d0*/  SHF.L.U32 R142, R82.reuse, 0x10, RZ ;  /* 0x00000010528e7819 */ /* 0x040fe400000006ff */
[----:B------:R-:W-:-:S04]  /*12e0*/  PRMT R82, R82, 0x7632, R82 ;  /* 0x0000763252527816 */ /* 0x000fc80000000052 */
[----:B------:R-:W-:Y:S02]  /*12f0*/  SHF.L.U32 R82, R82, 0x10, RZ ;  /* 0x0000001052527819 */ /* 0x000fe400000006ff */
[C---:B--2---:R-:W-:Y:S02]  /*1300*/  PRMT R83, R31.reuse, 0x7632, R83 ;  /* 0x000076321f537816 */ /* 0x044fe40000000053 */
[----:B------:R-:W-:Y:S02]  /*1310*/  SHF.L.U32 R31, R31, 0x10, RZ ;  /* 0x000000101f1f7819 */ /* 0x000fe400000006ff */
[----:B------:R-:W-:Y:S01]  /*1320*/  SHF.L.U32 R117, R29, 0x10, RZ ;  /* 0x000000101d757819 */ /* 0x000fe200000006ff */
[----:B------:R-:W-:Y:S01]  /*1330*/  IMAD.U32 R83, R83, 0x10000, RZ ;  /* 0x0001000053537824 */ /* 0x000fe200078e00ff */
[----:B------:R-:W-:Y:S01]  /*1340*/  PRMT R29, R29, 0x7632, R29 ;  /* 0x000076321d1d7816 */ /* 0x000fe2000000001d */
[-C--:B------:R-:W-:Y:S01]  /*1350*/  FFMA.FTZ R119, R118, R155.reuse, R31 ;  /* 0x0000009b76777223 */ /* 0x080fe2000001001f */
[----:B------:R-:W-:Y:S01]  /*1360*/  SHF.L.U32 R31, R28, 0x10, RZ ;  /* 0x000000101c1f7819 */ /* 0x000fe200000006ff */
[----:B------:R-:W-:Y:S01]  /*1370*/  FFMA.FTZ R120, R116, R155, R83 ;  /* 0x0000009b74787223 */ /* 0x000fe20000010053 */
[----:B------:R-:W-:-:S02]  /*1380*/  SHF.L.U32 R116, R80, 0x10, RZ ;  /* 0x0000001050747819 */ /* 0x000fc400000006ff */
[C---:B------:R-:W-:Y:S02]  /*1390*/  SHF.L.U32 R118, R81.reuse, 0x10, RZ ;  /* 0x0000001051767819 */ /* 0x040fe400000006ff */
[----:B------:R-:W-:Y:S01]  /*13a0*/  PRMT R80, R80, 0x7632, R80 ;  /* 0x0000763250507816 */ /* 0x000fe20000000050 */
[-C--:B------:R-:W-:Y:S01]  /*13b0*/  FFMA.FTZ R116, R116, R155.reuse, R31 ;  /* 0x0000009b74747223 */ /* 0x080fe2000001001f */
[----:B------:R-:W-:Y:S01]  /*13c0*/  SHF.L.U32 R31, R30, 0x10, RZ ;  /* 0x000000101e1f7819 */ /* 0x000fe200000006ff */
[-C--:B------:R-:W-:Y:S01]  /*13d0*/  FFMA.FTZ R117, R118, R155.reuse, R117 ;  /* 0x0000009b76757223 */ /* 0x080fe20000010075 */
[----:B------:R-:W-:Y:S02]  /*13e0*/  PRMT R81, R81, 0x7632, R81 ;  /* 0x0000763251517816 */ /* 0x000fe40000000051 */
[----:B------:R-:W-:Y:S01]  /*13f0*/  PRMT R28, R28, 0x7632, R28 ;  /* 0x000076321c1c7816 */ /* 0x000fe2000000001c */
[----:B------:R-:W-:Y:S01]  /*1400*/  FFMA.FTZ R118, R142, R155, R31 ;  /* 0x0000009b8e767223 */ /* 0x000fe2000001001f */
[----:B------:R-:W-:-:S02]  /*1410*/  PRMT R30, R30, 0x7632, R30 ;  /* 0x000076321e1e7816 */ /* 0x000fc4000000001e */
[----:B------:R-:W-:Y:S02]  /*1420*/  SHF.L.U32 R80, R80, 0x10, RZ ;  /* 0x0000001050507819 */ /* 0x000fe400000006ff */
[----:B------:R-:W-:Y:S01]  /*1430*/  SHF.L.U32 R142, R81, 0x10, RZ ;  /* 0x00000010518e7819 */ /* 0x000fe200000006ff */
[----:B------:R-:W-:Y:S01]  /*1440*/  IMAD.U32 R141, R30, 0x10000, RZ ;  /* 0x000100001e8d7824 */ /* 0x000fe200078e00ff */
[----:B------:R-:W-:Y:S02]  /*1450*/  SHF.L.U32 R29, R29, 0x10, RZ ;  /* 0x000000101d1d7819 */ /* 0x000fe400000006ff */
[----:B------:R-:W-:Y:S01]  /*1460*/  SHF.L.U32 R139, R28, 0x10, RZ ;  /* 0x000000101c8b7819 */ /* 0x000fe200000006ff */
[----:B------:R-:W-:Y:S01]  /*1470*/  FFMA.FTZ R141, R82, R155, R141 ;  /* 0x0000009b528d7223 */ /* 0x000fe2000001008d */
[----:B------:R-:W-:Y:S01]  /*1480*/  F2FP.BF16.F32.PACK_AB R31, R120, R119 ;  /* 0x00000077781f723e */ /* 0x000fe200000010ff */
[-C--:B------:R-:W-:Y:S02]  /*1490*/  FFMA.FTZ R142, R142, R155.reuse, R29 ;  /* 0x0000009b8e8e7223 */ /* 0x080fe4000001001d */
[----:B------:R-:W-:Y:S01]  /*14a0*/  FFMA.FTZ R139, R80, R155, R139 ;  /* 0x0000009b508b7223 */ /* 0x000fe2000001008b */
[----:B------:R-:W-:-:S02]  /*14b0*/  F2FP.BF16.F32.PACK_AB R30, R141, R118 ;  /* 0x000000768d1e723e */ /* 0x000fc400000010ff */
[----:B------:R-:W-:Y:S02]  /*14c0*/  F2FP.BF16.F32.PACK_AB R29, R142, R117 ;  /* 0x000000758e1d723e */ /* 0x000fe400000010ff */
[----:B------:R-:W-:Y:S01]  /*14d0*/  F2FP.BF16.F32.PACK_AB R28, R139, R116 ;  /* 0x000000748b1c723e */ /* 0x000fe200000010ff */
[----:B------:R-:W-:Y:S06]  /*14e0*/  BRA `(.L_x_11) ;  /* 0x0000000000c07947 */ /* 0x000fec0003800000 */
.L_x_10:
[----:B------:R-:W-:-:S04]  /*14f0*/  ISETP.NE.U32.AND P1, PT, R92, RZ, PT ;  /* 0x000000ff5c00720c */ /* 0x000fc80003f25070 */
[----:B------:R-:W-:-:S13]  /*1500*/  ISETP.NE.AND.EX P1, PT, R93, RZ, PT, P1 ;  /* 0x000000ff5d00720c */ /* 0x000fda0003f25310 */
[----:B------:R-:W-:Y:S05]  /*1510*/  @P1 BRA `(.L_x_12) ;  /* 0x0000000000541947 */ /* 0x000fea0003800000 */
[C---:B-----5:R-:W-:Y:S02]  /*1520*/  PRMT R117, R80.reuse, 0x7632, R117 ;  /* 0x0000763250757816 */ /* 0x060fe40000000075 */
[C---:B------:R-:W-:Y:S02]  /*1530*/  PRMT R118, R81.reuse, 0x7632, R118 ;  /* 0x0000763251767816 */ /* 0x040fe40000000076 */
[----:B------:R-:W-:Y:S02]  /*1540*/  SHF.L.U32 R120, R81, 0x10, RZ ;  /* 0x0000001051787819 */ /* 0x000fe400000006ff */
[----:B------:R-:W-:Y:S02]  /*1550*/  SHF.L.U32 R80, R80, 0x10, RZ ;  /* 0x0000001050507819 */ /* 0x000fe400000006ff */
[C---:B------:R-:W-:Y:S02]  /*1560*/  PRMT R81, R82.reuse, 0x7632, R81 ;  /* 0x0000763252517816 */ /* 0x040fe40000000051 */
[----:B------:R-:W-:Y:S01]  /*1570*/  SHF.L.U32 R82, R82, 0x10, RZ ;  /* 0x0000001052527819 */ /* 0x000fe200000006ff */
[----:B------:R-:W-:Y:S01]  /*1580*/  FMUL.FTZ R116, R80, R155 ;  /* 0x0000009b50747220 */ /* 0x000fe20000410000 */
[----:B------:R-:W-:-:S02]  /*1590*/  PRMT R119, R83, 0x7632, R119 ;  /* 0x0000763253777816 */ /* 0x000fc40000000077 */
[----:B------:R-:W-:Y:S01]  /*15a0*/  SHF.L.U32 R142, R118, 0x10, RZ ;  /* 0x00000010768e7819 */ /* 0x000fe200000006ff */
[-C--:B------:R-:W-:Y:S01]  /*15b0*/  FMUL.FTZ R118, R82, R155.reuse ;  /* 0x0000009b52767220 */ /* 0x080fe20000410000 */
[----:B------:R-:W-:Y:S01]  /*15c0*/  SHF.L.U32 R80, R117, 0x10, RZ ;  /* 0x0000001075507819 */ /* 0x000fe200000006ff */
[-C--:B------:R-:W-:Y:S01]  /*15d0*/  FMUL.FTZ R117, R120, R155.reuse ;  /* 0x0000009b78757220 */ /* 0x080fe20000410000 */
[----:B------:R-:W-:Y:S01]  /*15e0*/  SHF.L.U32 R158, R83, 0x10, RZ ;  /* 0x00000010539e7819 */ /* 0x000fe200000006ff */
[----:B------:R-:W-:Y:S01]  /*15f0*/  IMAD.U32 R120, R119, 0x10000, RZ ;  /* 0x0001000077787824 */ /* 0x000fe200078e00ff */
[----:B------:R-:W-:Y:S01]  /*1600*/  SHF.L.U32 R82, R81, 0x10, RZ ;  /* 0x0000001051527819 */ /* 0x000fe200000006ff */
[-C--:B------:R-:W-:Y:S01]  /*1610*/  FMUL.FTZ R139, R80, R155.reuse ;  /* 0x0000009b508b7220 */ /* 0x080fe20000410000 */
[-C--:B------:R-:W-:Y:S01]  /*1620*/  FMUL.FTZ R142, R142, R155.reuse ;  /* 0x0000009b8e8e7220 */ /* 0x080fe20000410000 */
[-C--:B------:R-:W-:Y:S01]  /*1630*/  FMUL.FTZ R119, R158, R155.reuse ;  /* 0x0000009b9e777220 */ /* 0x080fe20000410000 */
[-C--:B------:R-:W-:Y:S01]  /*1640*/  FMUL.FTZ R120, R120, R155.reuse ;  /* 0x0000009b78787220 */ /* 0x080fe20000410000 */
[----:B------:R-:W-:Y:S01]  /*1650*/  FMUL.FTZ R141, R82, R155 ;  /* 0x0000009b528d7220 */ /* 0x000fe20000410000 */
[----:B------:R-:W-:Y:S06]  /*1660*/  BRA `(.L_x_11) ;  /* 0x0000000000607947 */ /* 0x000fec0003800000 */
.L_x_12:
[C---:B-----5:R-:W-:Y:S02]  /*1670*/  PRMT R28, R80.reuse, 0x7632, R28 ;  /* 0x00007632501c7816 */ /* 0x060fe4000000001c */
[----:B------:R-:W-:Y:S02]  /*1680*/  SHF.L.U32 R80, R80, 0x10, RZ ;  /* 0x0000001050507819 */ /* 0x000fe400000006ff */
[C---:B------:R-:W-:Y:S02]  /*1690*/  SHF.L.U32 R30, R81.reuse, 0x10, RZ ;  /* 0x00000010511e7819 */ /* 0x040fe400000006ff */
[----:B------:R-:W-:Y:S01]  /*16a0*/  PRMT R29, R81, 0x7632, R29 ;  /* 0x00007632511d7816 */ /* 0x000fe2000000001d */
[-C--:B------:R-:W-:Y:S01]  /*16b0*/  FMUL.FTZ R116, R80, R155.reuse ;  /* 0x0000009b50747220 */ /* 0x080fe20000410000 */
[----:B------:R-:W-:Y:S01]  /*16c0*/  PRMT R31, R82, 0x7632, R31 ;  /* 0x00007632521f7816 */ /* 0x000fe2000000001f */
[----:B------:R-:W-:Y:S01]  /*16d0*/  FMUL.FTZ R117, R30, R155 ;  /* 0x0000009b1e757220 */ /* 0x000fe20000410000 */
[----:B------:R-:W-:-:S02]  /*16e0*/  PRMT R81, R83, 0x7632, R81 ;  /* 0x0000763253517816 */ /* 0x000fc40000000051 */
[----:B------:R-:W-:Y:S02]  /*16f0*/  SHF.L.U32 R120, R83, 0x10, RZ ;  /* 0x0000001053787819 */ /* 0x000fe400000006ff */
[----:B------:R-:W-:Y:S02]  /*1700*/  SHF.L.U32 R82, R82, 0x10, RZ ;  /* 0x0000001052527819 */ /* 0x000fe400000006ff */
[----:B------:R-:W-:Y:S01]  /*1710*/  SHF.L.U32 R28, R28, 0x10, RZ ;  /* 0x000000101c1c7819 */ /* 0x000fe200000006ff */
[-C--:B------:R-:W-:Y:S01]  /*1720*/  FMUL.FTZ R119, R120, R155.reuse ;  /* 0x0000009b78777220 */ /* 0x080fe20000410000 */
[----:B------:R-:W-:Y:S01]  /*1730*/  SHF.L.U32 R80, R81, 0x10, RZ ;  /* 0x0000001051507819 */ /* 0x000fe200000006ff */
[-C--:B------:R-:W-:Y:S01]  /*1740*/  FMUL.FTZ R118, R82, R155.reuse ;  /* 0x0000009b52767220 */ /* 0x080fe20000410000 */
[----:B------:R-:W-:Y:S01]  /*1750*/  SHF.L.U32 R30, R31, 0x10, RZ ;  /* 0x000000101f1e7819 */ /* 0x000fe200000006ff */
[-C--:B------:R-:W-:Y:S01]  /*1760*/  FMUL.FTZ R139, R28, R155.reuse ;  /* 0x0000009b1c8b7220 */ /* 0x080fe20000410000 */
[----:B------:R-:W-:Y:S01]  /*1770*/  SHF.L.U32 R142, R29, 0x10, RZ ;  /* 0x000000101d8e7819 */ /* 0x000fe200000006ff */
[----:B------:R-:W-:-:S02]  /*1780*/  FMUL.FTZ R120, R80, R155 ;  /* 0x0000009b50787220 */ /* 0x000fc40000410000 */
[-C--:B------:R-:W-:Y:S01]  /*1790*/  FMUL.FTZ R141, R30, R155.reuse ;  /* 0x0000009b1e8d7220 */ /* 0x080fe20000410000 */
[----:B------:R-:W-:Y:S01]  /*17a0*/  F2FP.BF16.F32.PACK_AB R28, R139, R116 ;  /* 0x000000748b1c723e */ /* 0x000fe200000010ff */
[----:B------:R-:W-:Y:S01]  /*17b0*/  FMUL.FTZ R142, R142, R155 ;  /* 0x0000009b8e8e7220 */ /* 0x000fe20000410000 */
[----:B------:R-:W-:Y:S02]  /*17c0*/  F2FP.BF16.F32.PACK_AB R31, R120, R119 ;  /* 0x00000077781f723e */ /* 0x000fe400000010ff */
[----:B------:R-:W-:Y:S02]  /*17d0*/  F2FP.BF16.F32.PACK_AB R30, R141, R118 ;  /* 0x000000768d1e723e */ /* 0x000fe400000010ff */
[----:B------:R-:W-:-:S07]  /*17e0*/  F2FP.BF16.F32.PACK_AB R29, R142, R117 ;  /* 0x000000758e1d723e */ /* 0x000fce00000010ff */
.L_x_11:
[----:B------:R-:W0:Y:S02]  /*17f0*/  @P0 LDC.64 R80, c[0x0][0x3a8] ;  /* 0x0000ea00ff500b82 */ /* 0x000e240000000a00 */
[C---:B0-----:R-:W-:Y:S01]  /*1800*/  @P0 IMAD.WIDE.U32 R80, R157.reuse, 0x10, R80 ;  /* 0x000000109d500825 */ /* 0x041fe200078e0050 */
[----:B------:R-:W-:-:S04]  /*1810*/  IADD3 R157, PT, PT, R157, 0x20, RZ ;  /* 0x000000209d9d7810 */ /* 0x000fc80007ffe0ff */
[----:B------:R0:W-:Y:S03]  /*1820*/  @P0 STG.E.128 desc[UR6][R80.64], R28 ;  /* 0x0000001c50000986 */ /* 0x0001e6000c101d06 */
.L_x_9:
[----:B------:R-:W-:Y:S05]  /*1830*/  BSYNC.RECONVERGENT B0 ;  /* 0x0000000000007941 */ /* 0x000fea0003800200 */
.L_x_8:
        /* <DEDUP_REMOVED lines=13> */
[C---:B-----5:R-:W-:Y:S01]  /*1910*/  PRMT R121, R83.reuse, 0x7632, R121 ;  /* 0x0000763253797816 */ /* 0x060fe20000000079 */
[----:B------:R-:W-:Y:S01]  /*1920*/  IMAD.U32 R124, R83, 0x10000, RZ ;  /* 0x00010000537c7824 */ /* 0x000fe200078e00ff */
[C---:B------:R-:W-:Y:S02]  /*1930*/  SHF.L.U32 R144, R82.reuse, 0x10, RZ ;  /* 0x0000001052907819 */ /* 0x040fe400000006ff */
[----:B------:R-:W-:Y:S02]  /*1940*/  SHF.L.U32 R122, R121, 0x10, RZ ;  /* 0x00000010797a7819 */ /* 0x000fe400000006ff */
[----:B------:R-:W-:-:S04]  /*1950*/  PRMT R82, R82, 0x7632, R82 ;  /* 0x0000763252527816 */ /* 0x000fc80000000052 */
[----:B------:R-:W-:Y:S02]  /*1960*/  SHF.L.U32 R82, R82, 0x10, RZ ;  /* 0x0000001052527819 */ /* 0x000fe400000006ff */
[C---:B--2---:R-:W-:Y:S02]  /*1970*/  PRMT R83, R31.reuse, 0x7632, R83 ;  /* 0x000076321f537816 */ /* 0x044fe40000000053 */
[----:B------:R-:W-:Y:S02]  /*1980*/  SHF.L.U32 R31, R31, 0x10, RZ ;  /* 0x000000101f1f7819 */ /* 0x000fe400000006ff */
[----:B------:R-:W-:Y:S02]  /*1990*/  SHF.L.U32 R83, R83, 0x10, RZ ;  /* 0x0000001053537819 */ /* 0x000fe400000006ff */
[----:B------:R-:W-:Y:S01]  /*19a0*/  SHF.L.U32 R121, R28, 0x10, RZ ;  /* 0x000000101c797819 */ /* 0x000fe200000006ff */
[-C--:B------:R-:W-:Y:S01]  /*19b0*/  FFMA.FTZ R124, R124, R155.reuse, R31 ;  /* 0x0000009b7c7c7223 */ /* 0x080fe2000001001f */
[----:B------:R-:W-:Y:S01]  /*19c0*/  SHF.L.U32 R31, R29, 0x10, RZ ;  /* 0x000000101d1f7819 */ /* 0x000fe200000006ff */
[----:B------:R-:W-:Y:S01]  /*19d0*/  FFMA.FTZ R125, R122, R155, R83 ;  /* 0x0000009b7a7d7223 */ /* 0x000fe20000010053 */
[----:B------:R-:W-:-:S02]  /*19e0*/  SHF.L.U32 R122, R80, 0x10, RZ ;  /* 0x00000010507a7819 */ /* 0x000fc400000006ff */
[----:B------:R-:W-:Y:S02]  /*19f0*/  PRMT R29, R29, 0x7632, R29 ;  /* 0x000076321d1d7816 */ /* 0x000fe4000000001d */
[----:B------:R-:W-:Y:S01]  /*1a00*/  PRMT R80, R80, 0x7632, R80 ;  /* 0x0000763250507816 */ /* 0x000fe20000000050 */
[-C--:B------:R-:W-:Y:S01]  /*1a10*/  FFMA.FTZ R121, R122, R155.reuse, R121 ;  /* 0x0000009b7a797223 */ /* 0x080fe20000010079 */
[C---:B------:R-:W-:Y:S02]  /*1a20*/  SHF.L.U32 R122, R81.reuse, 0x10, RZ ;  /* 0x00000010517a7819 */ /* 0x040fe400000006ff */
[----:B------:R-:W-:Y:S01]  /*1a30*/  PRMT R81, R81, 0x7632, R81 ;  /* 0x0000763251517816 */ /* 0x000fe20000000051 */
[----:B------:R-:W-:Y:S01]  /*1a40*/  IMAD.U32 R80, R80, 0x10000, RZ ;  /* 0x0001000050507824 */ /* 0x000fe200078e00ff */
[----:B------:R-:W-:Y:S01]  /*1a50*/  PRMT R28, R28, 0x7632, R28 ;  /* 0x000076321c1c7816 */ /* 0x000fe2000000001c */
[--C-:B------:R-:W-:Y:S01]  /*1a60*/  FFMA.FTZ R122, R122, R155, R31.reuse ;  /* 0x0000009b7a7a7223 */ /* 0x100fe2000001001f */
[----:B------:R-:W-:-:S02]  /*1a70*/  PRMT R31, R30, 0x7632, R31 ;  /* 0x000076321e1f7816 */ /* 0x000fc4000000001f */
[----:B------:R-:W-:Y:S02]  /*1a80*/  SHF.L.U32 R123, R30, 0x10, RZ ;  /* 0x000000101e7b7819 */ /* 0x000fe400000006ff */
[----:B------:R-:W-:Y:S02]  /*1a90*/  SHF.L.U32 R143, R29, 0x10, RZ ;  /* 0x000000101d8f7819 */ /* 0x000fe400000006ff */
[----:B------:R-:W-:Y:S01]  /*1aa0*/  SHF.L.U32 R30, R81, 0x10, RZ ;  /* 0x00000010511e7819 */ /* 0x000fe200000006ff */
[-C--:B------:R-:W-:Y:S01]  /*1ab0*/  FFMA.FTZ R123, R144, R155.reuse, R123 ;  /* 0x0000009b907b7223 */ /* 0x080fe2000001007b */
[----:B------:R-:W-:Y:S02]  /*1ac0*/  SHF.L.U32 R31, R31, 0x10, RZ ;  /* 0x000000101f1f7819 */ /* 0x000fe400000006ff */
[----:B------:R-:W-:Y:S01]  /*1ad0*/  SHF.L.U32 R29, R28, 0x10, RZ ;  /* 0x000000101c1d7819 */ /* 0x000fe200000006ff */
[-C--:B------:R-:W-:Y:S02]  /*1ae0*/  FFMA.FTZ R143, R30, R155.reuse, R143 ;  /* 0x0000009b1e8f7223 */ /* 0x080fe4000001008f */
[-C--:B------:R-:W-:Y:S01]  /*1af0*/  FFMA.FTZ R146, R82, R155.reuse, R31 ;  /* 0x0000009b52927223 */ /* 0x080fe2000001001f */
[----:B------:R-:W-:Y:S01]  /*1b00*/  F2FP.BF16.F32.PACK_AB R31, R125, R124 ;  /* 0x0000007c7d1f723e */ /* 0x000fe200000010ff */
[----:B------:R-:W-:Y:S01]  /*1b10*/  FFMA.FTZ R144, R80, R155, R29 ;  /* 0x0000009b50907223 */ /* 0x000fe2000001001d */
[----:B------:R-:W-:-:S02]  /*1b20*/  F2FP.BF16.F32.PACK_AB R29, R143, R122 ;  /* 0x0000007a8f1d723e */ /* 0x000fc400000010ff */
[----:B------:R-:W-:Y:S02]  /*1b30*/  F2FP.BF16.F32.PACK_AB R30, R146, R123 ;  /* 0x0000007b921e723e */ /* 0x000fe400000010ff */
[----:B------:R-:W-:Y:S01]  /*1b40*/  F2FP.BF16.F32.PACK_AB R28, R144, R121 ;  /* 0x00000079901c723e */ /* 0x000fe200000010ff */
[----:B------:R-:W-:Y:S06]  /*1b50*/  BRA `(.L_x_16) ;  /* 0x0000000000c07947 */ /* 0x000fec0003800000 */
.L_x_15:
[----:B------:R-:W-:-:S04]  /*1b60*/  ISETP.NE.U32.AND P1, PT, R92, RZ, PT ;  /* 0x000000ff5c00720c */ /* 0x000fc80003f25070 */
[----:B------:R-:W-:-:S13]  /*1b70*/  ISETP.NE.AND.EX P1, PT, R93, RZ, PT, P1 ;  /* 0x000000ff5d00720c */ /* 0x000fda0003f25310 */
[----:B------:R-:W-:Y:S05]  /*1b80*/  @P1 BRA `(.L_x_17) ;  /* 0x0000000000541947 */ /* 0x000fea0003800000 */
[C---:B-----5:R-:W-:Y:S02]  /*1b90*/  PRMT R122, R80.reuse, 0x7632, R122 ;  /* 0x00007632507a7816 */ /* 0x060fe4000000007a */
[----:B------:R-:W-:Y:S02]  /*1ba0*/  SHF.L.U32 R80, R80, 0x10, RZ ;  /* 0x0000001050507819 */ /* 0x000fe400000006ff */
[C---:B------:R-:W-:Y:S01]  /*1bb0*/  PRMT R123, R81.reuse, 0x7632, R123 ;  /* 0x00007632517b7816 */ /* 0x040fe2000000007b */
[----:B------:R-:W-:Y:S01]  /*1bc0*/  IMAD.U32 R144, R122, 0x10000, RZ ;  /* 0x000100007a907824 */ /* 0x000fe200078e00ff */
[----:B------:R-:W-:Y:S01]  /*1bd0*/  SHF.L.U32 R124, R81, 0x10, RZ ;  /* 0x00000010517c7819 */ /* 0x000fe200000006ff */
[-C--:B------:R-:W-:Y:S01]  /*1be0*/  FMUL.FTZ R121, R80, R155.reuse ;  /* 0x0000009b50797220 */ /* 0x080fe20000410000 */
[----:B------:R-:W-:Y:S01]  /*1bf0*/  PRMT R81, R82, 0x7632, R81 ;  /* 0x0000763252517816 */ /* 0x000fe20000000051 */
[-C--:B------:R-:W-:Y:S01]  /*1c00*/  FMUL.FTZ R144, R144, R155.reuse ;  /* 0x0000009b90907220 */ /* 0x080fe20000410000 */
[----:B------:R-:W-:Y:S01]  /*1c10*/  SHF.L.U32 R82, R82, 0x10, RZ ;  /* 0x0000001052527819 */ /* 0x000fe200000006ff */
[----:B------:R-:W-:Y:S01]  /*1c20*/  FMUL.FTZ R122, R124, R155 ;  /* 0x0000009b7c7a7220 */ /* 0x000fe20000410000 */
[----:B------:R-:W-:-:S02]  /*1c30*/  PRMT R125, R83, 0x7632, R125 ;  /* 0x00007632537d7816 */ /* 0x000fc4000000007d */
[----:B------:R-:W-:Y:S01]  /*1c40*/  SHF.L.U32 R80, R123, 0x10, RZ ;  /* 0x000000107b507819 */ /* 0x000fe200000006ff */
[-C--:B------:R-:W-:Y:S01]  /*1c50*/  FMUL.FTZ R123, R82, R155.reuse ;  /* 0x0000009b527b7220 */ /* 0x080fe20000410000 */
[----:B------:R-:W-:Y:S02]  /*1c60*/  SHF.L.U32 R158, R83, 0x10, RZ ;  /* 0x00000010539e7819 */ /* 0x000fe400000006ff */
[----:B------:R-:W-:Y:S01]  /*1c70*/  SHF.L.U32 R146, R81, 0x10, RZ ;  /* 0x0000001051927819 */ /* 0x000fe200000006ff */
[-C--:B------:R-:W-:Y:S01]  /*1c80*/  FMUL.FTZ R143, R80, R155.reuse ;  /* 0x0000009b508f7220 */ /* 0x080fe20000410000 */
[----:B------:R-:W-:Y:S01]  /*1c90*/  SHF.L.U32 R82, R125, 0x10, RZ ;  /* 0x000000107d527819 */ /* 0x000fe200000006ff */
[-C--:B------:R-:W-:Y:S02]  /*1ca0*/  FMUL.FTZ R124, R158, R155.reuse ;  /* 0x0000009b9e7c7220 */ /* 0x080fe40000410000 */
[-C--:B------:R-:W-:Y:S02]  /*1cb0*/  FMUL.FTZ R146, R146, R155.reuse ;  /* 0x0000009b92927220 */ /* 0x080fe40000410000 */
[----:B------:R-:W-:Y:S01]  /*1cc0*/  FMUL.FTZ R125, R82, R155 ;  /* 0x0000009b527d7220 */ /* 0x000fe20000410000 */
[----:B------:R-:W-:Y:S06]  /*1cd0*/  BRA `(.L_x_16) ;  /* 0x0000000000607947 */ /* 0x000fec0003800000 */
.L_x_17:
[C---:B-----5:R-:W-:Y:S02]  /*1ce0*/  PRMT R28, R80.reuse, 0x7632, R28 ;  /* 0x00007632501c7816 */ /* 0x060fe4000000001c */
[----:B------:R-:W-:Y:S02]  /*1cf0*/  SHF.L.U32 R80, R80, 0x10, RZ ;  /* 0x0000001050507819 */ /* 0x000fe400000006ff */
[----:B------:R-:W-:Y:S02]  /*1d00*/  PRMT R30, R82, 0x7632, R30 ;  /* 0x00007632521e7816 */ /* 0x000fe4000000001e */
[----:B------:R-:W-:Y:S01]  /*1d10*/  PRMT R29, R81, 0x7632, R29 ;  /* 0x00007632511d7816 */ /* 0x000fe2000000001d */
[----:B------:R-:W-:Y:S01]  /*1d20*/  FMUL.FTZ R121, R80, R155 ;  /* 0x0000009b50797220 */ /* 0x000fe20000410000 */
[----:B------:R-:W-:Y:S01]  /*1d30*/  PRMT R31, R83, 0x7632, R31 ;  /* 0x00007632531f7816 */ /* 0x000fe2000000001f */
[----:B------:R-:W-:Y:S01]  /*1d40*/  IMAD.U32 R146, R30, 0x10000, RZ ;  /* 0x000100001e927824 */ /* 0x000fe200078e00ff */
        /* <DEDUP_REMOVED lines=16> */
[----:B------:R-:W-:-:S07]  /*1e50*/  F2FP.BF16.F32.PACK_AB R28, R144, R121 ;  /* 0x00000079901c723e */ /* 0x000fce00000010ff */
.L_x_16:
[----:B------:R-:W0:Y:S02]  /*1e60*/  @P0 LDC.64 R80, c[0x0][0x3a8] ;  /* 0x0000ea00ff500b82 */ /* 0x000e240000000a00 */
[C---:B0-----:R-:W-:Y:S01]  /*1e70*/  @P0 IMAD.WIDE.U32 R80, R157.reuse, 0x10, R80 ;  /* 0x000000109d500825 */ /* 0x041fe200078e0050 */
[----:B------:R-:W-:-:S04]  /*1e80*/  IADD3 R157, PT, PT, R157, 0x20, RZ ;  /* 0x000000209d9d7810 */ /* 0x000fc80007ffe0ff */
[----:B------:R0:W-:Y:S03]  /*1e90*/  @P0 STG.E.128 desc[UR6][R80.64], R28 ;  /* 0x0000001c50000986 */ /* 0x0001e6000c101d06 */
.L_x_14:
[----:B------:R-:W-:Y:S05]  /*1ea0*/  BSYNC.RECONVERGENT B0 ;  /* 0x0000000000007941 */ /* 0x000fea0003800200 */
.L_x_13:
        /* <DEDUP_REMOVED lines=15> */
[----:B------:R-:W-:Y:S02]  /*1fa0*/  SHF.L.U32 R128, R83, 0x10, RZ ;  /* 0x0000001053807819 */ /* 0x000fe400000006ff */
        /* <DEDUP_REMOVED lines=20> */
[----:B------:R-:W-:Y:S02]  /*20f0*/  PRMT R30, R30, 0x7632, R30 ;  /* 0x000076321e1e7816 */ /* 0x000fe4000000001e */
[----:B------:R-:W-:Y:S02]  /*2100*/  SHF.L.U32 R80, R80, 0x10, RZ ;  /* 0x0000001050507819 */ /* 0x000fe400000006ff */
[----:B------:R-:W-:Y:S02]  /*2110*/  SHF.L.U32 R148, R81, 0x10, RZ ;  /* 0x0000001051947819 */ /* 0x000fe400000006ff */
[----:B------:R-:W-:Y:S02]  /*2120*/  SHF.L.U32 R147, R30, 0x10, RZ ;  /* 0x000000101e937819 */ /* 0x000fe400000006ff */
[----:B------:R-:W-:Y:S02]  /*2130*/  SHF.L.U32 R29, R29, 0x10, RZ ;  /* 0x000000101d1d7819 */ /* 0x000fe400000006ff */
[----:B------:R-:W-:Y:S01]  /*2140*/  SHF.L.U32 R145, R28, 0x10, RZ ;  /* 0x000000101c917819 */ /* 0x000fe200000006ff */
[----:B------:R-:W-:Y:S01]  /*2150*/  FFMA.FTZ R147, R82, R155, R147 ;  /* 0x0000009b52937223 */ /* 0x000fe20000010093 */
[----:B------:R-:W-:Y:S01]  /*2160*/  F2FP.BF16.F32.PACK_AB R31, R130, R129 ;  /* 0x00000081821f723e */ /* 0x000fe200000010ff */
[----:B------:R-:W-:-:S02]  /*2170*/  FFMA.FTZ R148, R148, R155, R29 ;  /* 0x0000009b94947223 */ /* 0x000fc4000001001d */
[----:B------:R-:W-:Y:S01]  /*2180*/  FFMA.FTZ R145, R80, R155, R145 ;  /* 0x0000009b50917223 */ /* 0x000fe20000010091 */
[----:B------:R-:W-:Y:S02]  /*2190*/  F2FP.BF16.F32.PACK_AB R30, R147, R128 ;  /* 0x00000080931e723e */ /* 0x000fe400000010ff */
[----:B------:R-:W-:Y:S02]  /*21a0*/  F2FP.BF16.F32.PACK_AB R29, R148, R127 ;  /* 0x0000007f941d723e */ /* 0x000fe400000010ff */
[----:B------:R-:W-:Y:S01]  /*21b0*/  F2FP.BF16.F32.PACK_AB R28, R145, R126 ;  /* 0x0000007e911c723e */ /* 0x000fe200000010ff */
[----:B------:R-:W-:Y:S06]  /*21c0*/  BRA `(.L_x_21) ;  /* 0x0000000000c07947 */ /* 0x000fec0003800000 */
.L_x_20:
[----:B------:R-:W-:-:S04]  /*21d0*/  ISETP.NE.U32.AND P1, PT, R92, RZ, PT ;  /* 0x000000ff5c00720c */ /* 0x000fc80003f25070 */
[----:B------:R-:W-:-:S13]  /*21e0*/  ISETP.NE.AND.EX P1, PT, R93, RZ, PT, P1 ;  /* 0x000000ff5d00720c */ /* 0x000fda0003f25310 */
[----:B------:R-:W-:Y:S05]  /*21f0*/  @P1 BRA `(.L_x_22) ;  /* 0x0000000000541947 */ /* 0x000fea0003800000 */
[C---:B-----5:R-:W-:Y:S01]  /*2200*/  PRMT R127, R80.reuse, 0x7632, R127 ;  /* 0x00007632507f7816 */ /* 0x060fe2000000007f */
[C---:B------:R-:W-:Y:S01]  /*2210*/  IMAD.U32 R130, R81.reuse, 0x10000, RZ ;  /* 0x0001000051827824 */ /* 0x040fe200078e00ff */
[----:B------:R-:W-:Y:S02]  /*2220*/  SHF.L.U32 R80, R80, 0x10, RZ ;  /* 0x0000001050507819 */ /* 0x000fe400000006ff */
[----:B------:R-:W-:Y:S02]  /*2230*/  PRMT R128, R81, 0x7632, R128 ;  /* 0x0000763251807816 */ /* 0x000fe40000000080 */
[----:B------:R-:W-:Y:S01]  /*2240*/  PRMT R81, R82, 0x7632, R81 ;  /* 0x0000763252517816 */ /* 0x000fe20000000051 */
[----:B------:R-:W-:Y:S01]  /*2250*/  FMUL.FTZ R126, R80, R155 ;  /* 0x0000009b507e7220 */ /* 0x000fe20000410000 */
[----:B------:R-:W-:Y:S02]  /*2260*/  SHF.L.U32 R82, R82, 0x10, RZ ;  /* 0x0000001052527819 */ /* 0x000fe400000006ff */
[----:B------:R-:W-:-:S02]  /*2270*/  PRMT R129, R83, 0x7632, R129 ;  /* 0x0000763253817816 */ /* 0x000fc40000000081 */
        /* <DEDUP_REMOVED lines=12> */
[----:B------:R-:W-:Y:S06]  /*2340*/  BRA `(.L_x_21) ;  /* 0x0000000000607947 */ /* 0x000fec0003800000 */
.L_x_22:
[C---:B-----5:R-:W-:Y:S01]  /*2350*/  PRMT R28, R80.reuse, 0x7632, R28 ;  /* 0x00007632501c7816 */ /* 0x060fe2000000001c */
[----:B------:R-:W-:Y:S01]  /*2360*/  IMAD.U32 R130, R83, 0x10000, RZ ;  /* 0x0001000053827824 */ /* 0x000fe200078e00ff */
[----:B------:R-:W-:Y:S02]  /*2370*/  SHF.L.U32 R80, R80, 0x10, RZ ;  /* 0x0000001050507819 */ /* 0x000fe400000006ff */
[C---:B------:R-:W-:Y:S01]  /*2380*/  SHF.L.U32 R30, R81.reuse, 0x10, RZ ;  /* 0x00000010511e7819 */ /* 0x040fe200000006ff */
[-C--:B------:R-:W-:Y:S01]  /*2390*/  FMUL.FTZ R129, R130, R155.reuse ;  /* 0x0000009b82817220 */ /* 0x080fe20000410000 */
        /* <DEDUP_REMOVED lines=12> */
[-C--:B------:R-:W-:Y:S02]  /*2460*/  FMUL.FTZ R130, R80, R155.reuse ;  /* 0x0000009b50827220 */ /* 0x080fe40000410000 */
[-C--:B------:R-:W-:Y:S01]  /*2470*/  FMUL.FTZ R147, R30, R155.reuse ;  /* 0x0000009b1e937220 */ /* 0x080fe20000410000 */
[----:B------:R-:W-:Y:S01]  /*2480*/  F2FP.BF16.F32.PACK_AB R28, R145, R126 ;  /* 0x0000007e911c723e */ /* 0x000fe200000010ff */
[----:B------:R-:W-:Y:S01]  /*2490*/  FMUL.FTZ R148, R148, R155 ;  /* 0x0000009b94947220 */ /* 0x000fe20000410000 */
[----:B------:R-:W-:-:S02]  /*24a0*/  F2FP.BF16.F32.PACK_AB R31, R130, R129 ;  /* 0x00000081821f723e */ /* 0x000fc400000010ff */
[----:B------:R-:W-:Y:S02]  /*24b0*/  F2FP.BF16.F32.PACK_AB R30, R147, R128 ;  /* 0x00000080931e723e */ /* 0x000fe400000010ff */
[----:B------:R-:W-:-:S07]  /*24c0*/  F2FP.BF16.F32.PACK_AB R29, R148, R127 ;  /* 0x0000007f941d723e */ /* 0x000fce00000010ff */
.L_x_21:
[----:B------:R-:W0:Y:S02]  /*24d0*/  @P0 LDC.64 R80, c[0x0][0x3a8] ;  /* 0x0000ea00ff500b82 */ /* 0x000e240000000a00 */
[C---:B0-----:R-:W-:Y:S01]  /*24e0*/  @P0 IMAD.WIDE.U32 R80, R157.reuse, 0x10, R80 ;  /* 0x000000109d500825 */ /* 0x041fe200078e0050 */
[----:B------:R-:W-:-:S04]  /*24f0*/  IADD3 R157, PT, PT, R157, 0x20, RZ ;  /* 0x000000209d9d7810 */ /* 0x000fc80007ffe0ff */
[----:B------:R0:W-:Y:S03]  /*2500*/  @P0 STG.E.128 desc[UR6][R80.64], R28 ;  /* 0x0000001c50000986 */ /* 0x0001e6000c101d06 */
.L_x_19:
[----:B------:R-:W-:Y:S05]  /*2510*/  BSYNC.RECONVERGENT B0 ;  /* 0x0000000000007941 */ /* 0x000fea0003800200 */
.L_x_18:
        /* <DEDUP_REMOVED lines=21> */
[----:B------:R-:W-:Y:S02]  /*2670*/  SHF.L.U32 R83, R83, 0x10, RZ ;  /* 0x0000001053537819 */ /* 0x000fe400000006ff */
[----:B------:R-:W-:Y:S01]  /*2680*/  SHF.L.U32 R131, R28, 0x10, RZ ;  /* 0x000000101c837819 */ /* 0x000fe200000006ff */
[-C--:B------:R-:W-:Y:S01]  /*2690*/  FFMA.FTZ R134, R134, R155.reuse, R31 ;  /* 0x0000009b86867223 */ /* 0x080fe2000001001f */
[C---:B------:R-:W-:Y:S01]  /*26a0*/  SHF.L.U32 R31, R29.reuse, 0x10, RZ ;  /* 0x000000101d1f7819 */ /* 0x040fe200000006ff */
[----:B------:R-:W-:Y:S01]  /*26b0*/  FFMA.FTZ R135, R132, R155, R83 ;  /* 0x0000009b84877223 */ /* 0x000fe20000010053 */
[----:B------:R-:W-:Y:S01]  /*26c0*/  IMAD.U32 R132, R80, 0x10000, RZ ;  /* 0x0001000050847824 */ /* 0x000fe200078e00ff */
[----:B------:R-:W-:-:S02]  /*26d0*/  PRMT R29, R29, 0x7632, R29 ;  /* 0x000076321d1d7816 */ /* 0x000fc4000000001d */
[----:B------:R-:W-:Y:S01]  /*26e0*/  PRMT R80, R80, 0x7632, R80 ;  /* 0x0000763250507816 */ /* 0x000fe20000000050 */
[-C--:B------:R-:W-:Y:S01]  /*26f0*/  FFMA.FTZ R131, R132, R155.reuse, R131 ;  /* 0x0000009b84837223 */ /* 0x080fe20000010083 */
[----:B------:R-:W-:Y:S01]  /*2700*/  SHF.L.U32 R132, R81, 0x10, RZ ;  /* 0x0000001051847819 */ /* 0x000fe200000006ff */
[----:B------:R-:W-:Y:S01]  /*2710*/  IMAD.U32 R149, R29, 0x10000, RZ ;  /* 0x000100001d957824 */ /* 0x000fe200078e00ff */
[----:B------:R-:W-:Y:S02]  /*2720*/  PRMT R81, R81, 0x7632, R81 ;  /* 0x0000763251517816 */ /* 0x000fe40000000051 */
[----:B------:R-:W-:Y:S01]  /*2730*/  PRMT R28, R28, 0x7632, R28 ;  /* 0x000076321c1c7816 */ /* 0x000fe2000000001c */
[--C-:B------:R-:W-:Y:S01]  /*2740*/  FFMA.FTZ R132, R132, R155, R31.reuse ;  /* 0x0000009b84847223 */ /* 0x100fe2000001001f */
[C---:B------:R-:W-:Y:S02]  /*2750*/  PRMT R31, R30.reuse, 0x7632, R31 ;  /* 0x000076321e1f7816 */ /* 0x040fe4000000001f */
[----:B------:R-:W-:-:S02]  /*2760*/  SHF.L.U32 R133, R30, 0x10, RZ ;  /* 0x000000101e857819 */ /* 0x000fc400000006ff */
        /* <DEDUP_REMOVED lines=13> */
.L_x_25:
[----:B------:R-:W-:-:S04]  /*2840*/  ISETP.NE.U32.AND P1, PT, R92, RZ, PT ;  /* 0x000000ff5c00720c */ /* 0x000fc80003f25070 */
[----:B------:R-:W-:-:S13]  /*2850*/  ISETP.NE.AND.EX P1, PT, R93, RZ, PT, P1 ;  /* 0x000000ff5d00720c */ /* 0x000fda0003f25310 */
[----:B------:R-:W-:Y:S05]  /*2860*/  @P1 BRA `(.L_x_27) ;  /* 0x0000000000541947 */ /* 0x000fea0003800000 */
[C---:B-----5:R-:W-:Y:S02]  /*2870*/  PRMT R132, R80.reuse, 0x7632, R132 ;  /* 0x0000763250847816 */ /* 0x060fe40000000084 */
[----:B------:R-:W-:Y:S02]  /*2880*/  SHF.L.U32 R80, R80, 0x10, RZ ;  /* 0x0000001050507819 */ /* 0x000fe400000006ff */
[C---:B------:R-:W-:Y:S02]  /*2890*/  PRMT R133, R81.reuse, 0x7632, R133 ;  /* 0x0000763251857816 */ /* 0x040fe40000000085 */
[----:B------:R-:W-:Y:S01]  /*28a0*/  SHF.L.U32 R134, R81, 0x10, RZ ;  /* 0x0000001051867819 */ /* 0x000fe200000006ff */
[----:B------:R-:W-:Y:S01]  /*28b0*/  FMUL.FTZ R131, R80, R155 ;  /* 0x0000009b50837220 */ /* 0x000fe20000410000 */
[C---:B------:R-:W-:Y:S02]  /*28c0*/  PRMT R81, R82.reuse, 0x7632, R81 ;  /* 0x0000763252517816 */ /* 0x040fe40000000051 */
[----:B------:R-:W-:-:S02]  /*28d0*/  SHF.L.U32 R82, R82, 0x10, RZ ;  /* 0x0000001052527819 */ /* 0x000fc400000006ff */
[----:B------:R-:W-:Y:S02]  /*28e0*/  PRMT R135, R83, 0x7632, R135 ;  /* 0x0000763253877816 */ /* 0x000fe40000000087 */
        /* <DEDUP_REMOVED lines=11> */
[----:B------:R-:W-:Y:S01]  /*29a0*/  FMUL.FTZ R135, R82, R155 ;  /* 0x0000009b52877220 */ /* 0x000fe20000410000 */
[----:B------:R-:W-:Y:S06]  /*29b0*/  BRA `(.L_x_26) ;  /* 0x0000000000607947 */ /* 0x000fec0003800000 */
.L_x_27:
        /* <DEDUP_REMOVED lines=24> */
.L_x_26:
[----:B------:R-:W0:Y:S02]  /*2b40*/  @P0 LDC.64 R80, c[0x0][0x3a8] ;  /* 0x0000ea00ff500b82 */ /* 0x000e240000000a00 */
[C---:B0-----:R-:W-:Y:S01]  /*2b50*/  @P0 IMAD.WIDE.U32 R80, R157.reuse, 0x10, R80 ;  /* 0x000000109d500825 */ /* 0x041fe200078e0050 */
[----:B------:R-:W-:-:S04]  /*2b60*/  IADD3 R157, PT, PT, R157, 0x20, RZ ;  /* 0x000000209d9d7810 */ /* 0x000fc80007ffe0ff */
[----:B------:R0:W-:Y:S03]  /*2b70*/  @P0 STG.E.128 desc[UR6][R80.64], R28 ;  /* 0x0000001c50000986 */ /* 0x0001e6000c101d06 */
.L_x_24:
[----:B------:R-:W-:Y:S05]  /*2b80*/  BSYNC.RECONVERGENT B0 ;  /* 0x0000000000007941 */ /* 0x000fea0003800200 */
.L_x_23:
        /* <DEDUP_REMOVED lines=13> */
[C---:B-----5:R-:W-:Y:S01]  /*2c60*/  IMAD.U32 R90, R80.reuse, 0x10000, RZ ;  /* 0x00010000505a7824 */ /* 0x060fe200078e00ff */
[----:B------:R-:W-:Y:S02]  /*2c70*/  SHF.L.U32 R94, R83, 0x10, RZ ;  /* 0x00000010535e7819 */ /* 0x000fe400000006ff */
[----:B------:R-:W-:Y:S02]  /*2c80*/  SHF.L.U32 R96, R81, 0x10, RZ ;  /* 0x0000001051607819 */ /* 0x000fe400000006ff */
[----:B------:R-:W-:Y:S02]  /*2c90*/  PRMT R83, R83, 0x7632, R83 ;  /* 0x0000763253537816 */ /* 0x000fe40000000053 */
[----:B------:R-:W-:Y:S02]  /*2ca0*/  PRMT R80, R80, 0x7632, R80 ;  /* 0x0000763250507816 */ /* 0x000fe40000000050 */
[----:B------:R-:W-:-:S02]  /*2cb0*/  PRMT R81, R81, 0x7632, R81 ;  /* 0x0000763251517816 */ /* 0x000fc40000000051 */
[----:B------:R-:W-:Y:S02]  /*2cc0*/  SHF.L.U32 R92, R83, 0x10, RZ ;  /* 0x00000010535c7819 */ /* 0x000fe400000006ff */
[----:B------:R-:W-:Y:S02]  /*2cd0*/  SHF.L.U32 R80, R80, 0x10, RZ ;  /* 0x0000001050507819 */ /* 0x000fe400000006ff */
[----:B--2---:R-:W-:Y:S02]  /*2ce0*/  SHF.L.U32 R95, R28, 0x10, RZ ;  /* 0x000000101c5f7819 */ /* 0x004fe400000006ff */
[----:B------:R-:W-:Y:S02]  /*2cf0*/  SHF.L.U32 R91, R31, 0x10, RZ ;  /* 0x000000101f5b7819 */ /* 0x000fe400000006ff */
[----:B------:R-:W-:Y:S01]  /*2d00*/  SHF.L.U32 R97, R30, 0x10, RZ ;  /* 0x000000101e617819 */ /* 0x000fe200000006ff */
[-C--:B------:R-:W-:Y:S01]  /*2d10*/  FFMA.FTZ R95, R90, R155.reuse, R95 ;  /* 0x0000009b5a5f7223 */ /* 0x080fe2000001005f */
[----:B------:R-:W-:Y:S01]  /*2d20*/  SHF.L.U32 R90, R82, 0x10, RZ ;  /* 0x00000010525a7819 */ /* 0x000fe200000006ff */
[----:B------:R-:W-:Y:S01]  /*2d30*/  FFMA.FTZ R94, R94, R155, R91 ;  /* 0x0000009b5e5e7223 */ /* 0x000fe2000001005b */
[----:B------:R-:W-:-:S02]  /*2d40*/  SHF.L.U32 R91, R29, 0x10, RZ ;  /* 0x000000101d5b7819 */ /* 0x000fc400000006ff */
[----:B------:R-:W-:Y:S01]  /*2d50*/  PRMT R29, R29, 0x7632, R29 ;  /* 0x000076321d1d7816 */ /* 0x000fe2000000001d */
[-C--:B------:R-:W-:Y:S01]  /*2d60*/  FFMA.FTZ R97, R90, R155.reuse, R97 ;  /* 0x0000009b5a617223 */ /* 0x080fe20000010061 */
[----:B------:R-:W-:Y:S01]  /*2d70*/  PRMT R90, R31, 0x7632, R90 ;  /* 0x000076321f5a7816 */ /* 0x000fe2000000005a */
[----:B------:R-:W-:Y:S01]  /*2d80*/  FFMA.FTZ R96, R96, R155, R91 ;  /* 0x0000009b60607223 */ /* 0x000fe2000001005b */
[----:B------:R-:W-:Y:S02]  /*2d90*/  PRMT R82, R82, 0x7632, R82 ;  /* 0x0000763252527816 */ /* 0x000fe40000000052 */
[----:B------:R-:W-:Y:S02]  /*2da0*/  PRMT R28, R28, 0x7632, R28 ;  /* 0x000076321c1c7816 */ /* 0x000fe4000000001c */
[----:B------:R-:W-:Y:S02]  /*2db0*/  PRMT R31, R30, 0x7632, R31 ;  /* 0x000076321e1f7816 */ /* 0x000fe4000000001f */
[----:B------:R-:W-:-:S02]  /*2dc0*/  SHF.L.U32 R151, R29, 0x10, RZ ;  /* 0x000000101d977819 */ /* 0x000fc400000006ff */
[----:B------:R-:W-:Y:S01]  /*2dd0*/  SHF.L.U32 R30, R81, 0x10, RZ ;  /* 0x00000010511e7819 */ /* 0x000fe200000006ff */
[----:B------:R-:W-:Y:S01]  /*2de0*/  IMAD.U32 R31, R31, 0x10000, RZ ;  /* 0x000100001f1f7824 */ /* 0x000fe200078e00ff */
[----:B------:R-:W-:Y:S02]  /*2df0*/  SHF.L.U32 R82, R82, 0x10, RZ ;  /* 0x0000001052527819 */ /* 0x000fe400000006ff */
[----:B------:R-:W-:Y:S01]  /*2e00*/  SHF.L.U32 R153, R90, 0x10, RZ ;  /* 0x000000105a997819 */ /* 0x000fe200000006ff */
[-C--:B------:R-:W-:Y:S01]  /*2e10*/  FFMA.FTZ R151, R30, R155.reuse, R151 ;  /* 0x0000009b1e977223 */ /* 0x080fe20000010097 */
[----:B------:R-:W-:Y:S01]  /*2e20*/  SHF.L.U32 R29, R28, 0x10, RZ ;  /* 0x000000101c1d7819 */ /* 0x000fe200000006ff */
[-C--:B------:R-:W-:Y:S02]  /*2e30*/  FFMA.FTZ R156, R82, R155.reuse, R31 ;  /* 0x0000009b529c7223 */ /* 0x080fe4000001001f */
[-C--:B------:R-:W-:Y:S02]  /*2e40*/  FFMA.FTZ R153, R92, R155.reuse, R153 ;  /* 0x0000009b5c997223 */ /* 0x080fe40000010099 */
[----:B------:R-:W-:Y:S01]  /*2e50*/  FFMA.FTZ R154, R80, R155, R29 ;  /* 0x0000009b509a7223 */ /* 0x000fe2000001001d */
[----:B------:R-:W-:-:S02]  /*2e60*/  F2FP.BF16.F32.PACK_AB R30, R156, R97 ;  /* 0x000000619c1e723e */ /* 0x000fc400000010ff */
[----:B------:R-:W-:Y:S02]  /*2e70*/  F2FP.BF16.F32.PACK_AB R31, R153, R94 ;  /* 0x0000005e991f723e */ /* 0x000fe400000010ff */
[----:B------:R-:W-:Y:S02]  /*2e80*/  F2FP.BF16.F32.PACK_AB R29, R151, R96 ;  /* 0x00000060971d723e */ /* 0x000fe400000010ff */
[----:B------:R-:W-:Y:S01]  /*2e90*/  F2FP.BF16.F32.PACK_AB R28, R154, R95 ;  /* 0x0000005f9a1c723e */ /* 0x000fe200000010ff */
[----:B------:R-:W-:Y:S06]  /*2ea0*/  BRA `(.L_x_31) ;  /* 0x0000000000c07947 */ /* 0x000fec0003800000 */
.L_x_30:
[----:B------:R-:W-:-:S04]  /*2eb0*/  ISETP.NE.U32.AND P1, PT, R92, RZ, PT ;  /* 0x000000ff5c00720c */ /* 0x000fc80003f25070 */
[----:B------:R-:W-:-:S13]  /*2ec0*/  ISETP.NE.AND.EX P1, PT, R93, RZ, PT, P1 ;  /* 0x000000ff5d00720c */ /* 0x000fda0003f25310 */
[----:B------:R-:W-:Y:S05]  /*2ed0*/  @P1 BRA `(.L_x_32) ;  /* 0x0000000000541947 */ /* 0x000fea0003800000 */
[C---:B-----5:R-:W-:Y:S02]  /*2ee0*/  PRMT R91, R83.reuse, 0x7632, R91 ;  /* 0x00007632535b7816 */ /* 0x060fe4000000005b */
[----:B------:R-:W-:Y:S02]  /*2ef0*/  SHF.L.U32 R94, R83, 0x10, RZ ;  /* 0x00000010535e7819 */ /* 0x000fe400000006ff */
[C---:B------:R-:W-:Y:S02]  /*2f00*/  PRMT R90, R81.reuse, 0x7632, R90 ;  /* 0x00007632515a7816 */ /* 0x040fe4000000005a */
[----:B------:R-:W-:Y:S01]  /*2f10*/  SHF.L.U32 R96, R81, 0x10, RZ ;  /* 0x0000001051607819 */ /* 0x000fe200000006ff */
[-C--:B------:R-:W-:Y:S01]  /*2f20*/  FMUL.FTZ R94, R94, R155.reuse ;  /* 0x0000009b5e5e7220 */ /* 0x080fe20000410000 */
[----:B------:R-:W-:Y:S02]  /*2f30*/  PRMT R83, R80, 0x7632, R83 ;  /* 0x0000763250537816 */ /* 0x000fe40000000053 */
[----:B------:R-:W-:Y:S01]  /*2f40*/  PRMT R81, R82, 0x7632, R81 ;  /* 0x0000763252517816 */ /* 0x000fe20000000051 */
[----:B------:R-:W-:Y:S01]  /*2f50*/  FMUL.FTZ R96, R96, R155 ;  /* 0x0000009b60607220 */ /* 0x000fe20000410000 */
[----:B------:R-:W-:-:S02]  /*2f60*/  SHF.L.U32 R80, R80, 0x10, RZ ;  /* 0x0000001050507819 */ /* 0x000fc400000006ff */
        /* <DEDUP_REMOVED lines=12> */
.L_x_32:
[----:B-----5:R-:W-:Y:S01]  /*3030*/  PRMT R30, R82, 0x7632, R30 ;  /* 0x00007632521e7816 */ /* 0x020fe2000000001e */
[C---:B------:R-:W-:Y:S01]  /*3040*/  IMAD.U32 R94, R83.reuse, 0x10000, RZ ;  /* 0x00010000535e7824 */ /* 0x040fe200078e00ff */
        /* <DEDUP_REMOVED lines=22> */
.L_x_31:
[----:B------:R-:W0:Y:S02]  /*31b0*/  @P0 LDC.64 R80, c[0x0][0x3a8] ;  /* 0x0000ea00ff500b82 */ /* 0x000e240000000a00 */
[----:B0-----:R-:W-:-:S05]  /*31c0*/  @P0 IMAD.WIDE.U32 R80, R157, 0x10, R80 ;  /* 0x000000109d500825 */ /* 0x001fca00078e0050 */
[----:B------:R0:W-:Y:S02]  /*31d0*/  @P0 STG.E.128 desc[UR6][R80.64], R28 ;  /* 0x0000001c50000986 */ /* 0x0001e4000c101d06 */
.L_x_29:
[----:B------:R-:W-:Y:S05]  /*31e0*/  BSYNC.RECONVERGENT B0 ;  /* 0x0000000000007941 */ /* 0x000fea0003800200 */
.L_x_28:
[----:B0-----:R-:W-:Y:S01]  /*31f0*/  FADD.FTZ R81, RZ, R111 ;  /* 0x0000006fff517221 */ /* 0x001fe20000010000 */
[C---:B------:R-:W-:Y:S01]  /*3200*/  ISETP.GT.U32.AND P2, PT, R109.reuse, 0x3f, PT ;  /* 0x0000003f6d00780c */ /* 0x040fe20003f44070 */
[----:B------:R-:W-:Y:S01]  /*3210*/  UMOV UR9, 0xffffffff ;  /* 0xffffffff00097882 */ /* 0x000fe20000000000 */
[C---:B------:R-:W-:Y:S01]  /*3220*/  ISETP.GT.U32.AND P1, PT, R109.reuse, 0x5f, PT ;  /* 0x0000005f6d00780c */ /* 0x040fe20003f24070 */
[----:B------:R-:W-:Y:S01]  /*3230*/  FADD.FTZ R81, R138, R81 ;  /* 0x000000518a517221 */ /* 0x000fe20000010000 */
[C---:B------:R-:W-:Y:S02]  /*3240*/  ISETP.GT.U32.AND P0, PT, R109.reuse, 0x7f, PT ;  /* 0x0000007f6d00780c */ /* 0x040fe40003f04070 */
[----:B------:R-:W-:Y:S01]  /*3250*/  ISETP.GT.U32.AND P5, PT, R109, 0x9f, PT ;  /* 0x0000009f6d00780c */ /* 0x000fe20003fa4070 */
[----:B------:R-:W-:-:S04]  /*3260*/  FADD.FTZ R80, R112, R81 ;  /* 0x0000005170507221 */ /* 0x000fc80000010000 */
[----:B------:R-:W-:-:S04]  /*3270*/  FADD.FTZ R80, R137, R80 ;  /* 0x0000005089507221 */ /* 0x000fc80000010000 */
[----:B------:R-:W-:-:S04]  /*3280*/  FADD.FTZ R81, R113, R80 ;  /* 0x0000005071517221 */ /* 0x000fc80000010000 */
[----:B------:R-:W-:-:S04]  /*3290*/  FADD.FTZ R81, R140, R81 ;  /* 0x000000518c517221 */ /* 0x000fc80000010000 */
[----:B------:R-:W-:-:S04]  /*32a0*/  FADD.FTZ R80, R114, R81 ;  /* 0x0000005172507221 */ /* 0x000fc80000010000 */
[----:B------:R-:W-:-:S05]  /*32b0*/  FADD.FTZ R80, R115, R80 ;  /* 0x0000005073507221 */ /* 0x000fca0000010000 */
[----:B------:R-:W-:-:S05]  /*32c0*/  FSEL R80, R80, RZ, P3 ;  /* 0x000000ff50507208 */ /* 0x000fca0001800000 */
[----:B------:R-:W-:-:S04]  /*32d0*/  FADD.FTZ R82, R116, R80 ;  /* 0x0000005074527221 */ /* 0x000fc80000010000 */
[----:B------:R-:W-:-:S04]  /*32e0*/  FADD.FTZ R82, R139, R82 ;  /* 0x000000528b527221 */ /* 0x000fc80000010000 */
[----:B------:R-:W-:-:S04]  /*32f0*/  FADD.FTZ R81, R117, R82 ;  /* 0x0000005275517221 */ /* 0x000fc80000010000 */
[----:B------:R-:W-:-:S04]  /*3300*/  FADD.FTZ R81, R142, R81 ;  /* 0x000000518e517221 */ /* 0x000fc80000010000 */
[----:B------:R-:W-:-:S04]  /*3310*/  FADD.FTZ R82, R118, R81 ;  /* 0x0000005176527221 */ /* 0x000fc80000010000 */
[----:B------:R-:W-:-:S04]  /*3320*/  FADD.FTZ R82, R141, R82 ;  /* 0x000000528d527221 */ /* 0x000fc80000010000 */
[----:B------:R-:W-:-:S04]  /*3330*/  FADD.FTZ R81, R119, R82 ;  /* 0x0000005277517221 */ /* 0x000fc80000010000 */
[----:B------:R-:W-:-:S04]  /*3340*/  @P2 FADD.FTZ R80, R120, R81 ;  /* 0x0000005178502221 */ /* 0x000fc80000010000 */
        /* <DEDUP_REMOVED lines=22> */
[----:B------:R-:W-:Y:S01]  /*34b0*/  FADD.FTZ R82, R134, R81 ;  /* 0x0000005186527221 */ /* 0x000fe20000010000 */
[----:B------:R-:W-:-:S03]  /*34c0*/  P2R R81, PR, RZ, 0x20 ;  /* 0x00000020ff517803 */ /* 0x000fc60000000000 */
[----:B------:R-:W-:Y:S01]  /*34d0*/  @P5 FADD.FTZ R80, R135, R82 ;  /* 0x0000005287505221 */ /* 0x000fe20000010000 */
[----:B------:R-:W-:-:S03]  /*34e0*/  ISETP.GT.U32.AND P5, PT, R109, 0xbf, PT ;  /* 0x000000bf6d00780c */ /* 0x000fc60003fa4070 */
        /* <DEDUP_REMOVED lines=9> */
[----:B------:R-:W-:Y:S01]  /*3580*/  ISETP.NE.AND P5, PT, R110, RZ, PT ;  /* 0x000000ff6e00720c */ /* 0x000fe20003fa5270 */
[----:B------:R-:W-:-:S12]  /*3590*/  BRA.DIV UR9, `(.L_x_33) ;  /* 0x0000001e09187947 */ /* 0x000fd8000b800000 */
[----:B------:R-:W0:Y:S01]  /*35a0*/  SHFL.BFLY PT, R81, R80, 0x1, 0x1f ;  /* 0x0c201f0050517f89 */ /* 0x000e2200000e0000 */
[----:B------:R-:W-:Y:S01]  /*35b0*/  ISETP.GT.U32.AND P6, PT, R109, 0x9f, PT ;  /* 0x0000009f6d00780c */ /* 0x000fe20003fc4070 */
[----:B0-----:R-:W-:-:S05]  /*35c0*/  FADD.FTZ R82, R80, R81 ;  /* 0x0000005150527221 */ /* 0x001fca0000010000 */
[----:B------:R-:W0:Y:S02]  /*35d0*/  SHFL.BFLY PT, R81, R82, 0x2, 0x1f ;  /* 0x0c401f0052517f89 */ /* 0x000e2400000e0000 */
[----:B0-----:R-:W-:-:S05]  /*35e0*/  FADD.FTZ R83, R82, R81 ;  /* 0x0000005152537221 */ /* 0x001fca0000010000 */
[----:B------:R-:W0:Y:S02]  /*35f0*/  SHFL.BFLY PT, R90, R83, 0x4, 0x1f ;  /* 0x0c801f00535a7f89 */ /* 0x000e2400000e0000 */
[----:B0-----:R-:W-:-:S05]  /*3600*/  FADD.FTZ R90, R83, R90 ;  /* 0x0000005a535a7221 */ /* 0x001fca0000010000 */
[----:B------:R-:W0:Y:S02]  /*3610*/  SHFL.BFLY PT, R81, R90, 0x8, 0x1f ;  /* 0x0d001f005a517f89 */ /* 0x000e2400000e0000 */
[----:B0-----:R-:W-:Y:S02]  /*3620*/  FADD.FTZ R91, R90, R81 ;  /* 0x000000515a5b7221 */ /* 0x001fe40000010000 */
[----:B------:R-:W0:Y:S03]  /*3630*/  LDC R81, c[0x0][0x400] ;  /* 0x00010000ff517b82 */ /* 0x000e260000000800 */
[----:B------:R-:W1:Y:S02]  /*3640*/  SHFL.BFLY PT, R92, R91, 0x10, 0x1f ;  /* 0x0e001f005b5c7f89 */ /* 0x000e6400000e0000 */
[----:B-1----:R-:W-:-:S04]  /*3650*/  FADD.FTZ R92, R91, R92 ;  /* 0x0000005c5b5c7221 */ /* 0x002fc80000010000 */
[----:B0-----:R-:W-:-:S04]  /*3660*/  FMUL.FTZ R93, R92, R81 ;  /* 0x000000515c5d7220 */ /* 0x001fc80000410000 */
[--C-:B------:R-:W-:Y:S01]  /*3670*/  FADD.FTZ R80, R111, -R93.reuse ;  /* 0x8000005d6f507221 */ /* 0x100fe20000010000 */
[--C-:B------:R-:W-:Y:S01]  /*3680*/  FADD.FTZ R155, R138, -R93.reuse ;  /* 0x8000005d8a9b7221 */ /* 0x100fe20000010000 */
[--C-:B------:R-:W-:Y:S01]  /*3690*/  FADD.FTZ R83, R112, -R93.reuse ;  /* 0x8000005d70537221 */ /* 0x100fe20000010000 */
[----:B------:R-:W-:Y:S01]  /*36a0*/  FADD.FTZ R82, R139, -R93 ;  /* 0x8000005d8b527221 */ /* 0x000fe20000010000 */
[----:B------:R-:W-:-:S04]  /*36b0*/  FFMA.FTZ R80, R80, R80, RZ ;  /* 0x0000005050507223 */ /* 0x000fc800000100ff */
[----:B------:R-:W-:-:S04]  /*36c0*/  FFMA.FTZ R80, R155, R155, R80 ;  /* 0x0000009b9b507223 */ /* 0x000fc80000010050 */
[----:B------:R-:W-:Y:S01]  /*36d0*/  FFMA.FTZ R80, R83, R83, R80 ;  /* 0x0000005353507223 */ /* 0x000fe20000010050 */
[----:B------:R-:W-:-:S04]  /*36e0*/  FADD.FTZ R83, R137, -R93 ;  /* 0x8000005d89537221 */ /* 0x000fc80000010000 */
        /* <DEDUP_REMOVED lines=10> */
[----:B------:R-:W-:-:S05]  /*3790*/  FSEL R80, R80, RZ, P3 ;  /* 0x000000ff50507208 */ /* 0x000fca0001800000 */
        /* <DEDUP_REMOVED lines=13> */
[----:B------:R-:W-:Y:S01]  /*3870*/  @P2 FFMA.FTZ R80, R82, R82, R83 ;  /* 0x0000005252502223 */ /* 0x000fe20000010053 */
[--C-:B------:R-:W-:Y:S01]  /*3880*/  FADD.FTZ R83, R121, -R93.reuse ;  /* 0x8000005d79537221 */ /* 0x100fe20000010000 */
[----:B------:R-:W-:-:S03]  /*3890*/  FADD.FTZ R82, R144, -R93 ;  /* 0x8000005d90527221 */ /* 0x000fc60000010000 */
        /* <DEDUP_REMOVED lines=47> */
[----:B------:R-:W-:Y:S01]  /*3b90*/  FADD.FTZ R82, R154, -R93 ;  /* 0x8000005d9a527221 */ /* 0x000fe20000010000 */
[----:B------:R-:W-:Y:S02]  /*3ba0*/  ISETP.GT.U32.AND P6, PT, R109, 0xbf, PT ;  /* 0x000000bf6d00780c */ /* 0x000fe40003fc4070 */
        /* <DEDUP_REMOVED lines=13> */
[----:B------:R-:W-:-:S05]  /*3c80*/  @P6 FFMA.FTZ R80, R82, R82, R83 ;  /* 0x0000005252506223 */ /* 0x000fca0000010053 */
[----:B------:R-:W0:Y:S02]  /*3c90*/  SHFL.BFLY PT, R83, R80, 0x1, 0x1f ;  /* 0x0c201f0050537f89 */ /* 0x000e2400000e0000 */
[----:B0-----:R-:W-:-:S05]  /*3ca0*/  FADD.FTZ R83, R80, R83 ;  /* 0x0000005350537221 */ /* 0x001fca0000010000 */
[----:B------:R-:W0:Y:S02]  /*3cb0*/  SHFL.BFLY PT, R82, R83, 0x2, 0x1f ;  /* 0x0c401f0053527f89 */ /* 0x000e2400000e0000 */
[----:B0-----:R-:W-:-:S05]  /*3cc0*/  FADD.FTZ R82, R83, R82 ;  /* 0x0000005253527221 */ /* 0x001fca0000010000 */
[----:B------:R-:W0:Y:S02]  /*3cd0*/  SHFL.BFLY PT, R91, R82, 0x4, 0x1f ;  /* 0x0c801f00525b7f89 */ /* 0x000e2400000e0000 */
[----:B0-----:R-:W-:-:S05]  /*3ce0*/  FADD.FTZ R91, R82, R91 ;  /* 0x0000005b525b7221 */ /* 0x001fca0000010000 */
[----:B------:R-:W0:Y:S02]  /*3cf0*/  SHFL.BFLY PT, R90, R91, 0x8, 0x1f ;  /* 0x0d001f005b5a7f89 */ /* 0x000e2400000e0000 */
[----:B0-----:R-:W-:-:S05]  /*3d00*/  FADD.FTZ R90, R91, R90 ;  /* 0x0000005a5b5a7221 */ /* 0x001fca0000010000 */
[----:B------:R0:W1:Y:S02]  /*3d10*/  SHFL.BFLY PT, R155, R90, 0x10, 0x1f ;  /* 0x0e001f005a9b7f89 */ /* 0x00006400000e0000 */
.L_x_58:
[----:B------:R-:W-:Y:S01]  /*3d20*/  FMUL.FTZ R80, R93, R93 ;  /* 0x0000005d5d507220 */ /* 0x000fe20000410000 */
[----:B01----:R-:W-:Y:S01]  /*3d30*/  FADD.FTZ R90, R90, R155 ;  /* 0x0000009b5a5a7221 */ /* 0x003fe20000010000 */
[----:B------:R-:W-:Y:S01]  /*3d40*/  ISETP.NE.AND P0, PT, RZ, UR4, PT ;  /* 0x00000004ff007c0c */ /* 0x000fe2000bf05270 */
[----:B------:R-:W0:Y:S01]  /*3d50*/  @!P5 LDC.64 R82, c[0x0][0x3c0] ;  /* 0x0000f000ff52db82 */ /* 0x000e220000000a00 */
[----:B------:R-:W-:Y:S01]  /*3d60*/  BSSY.RECONVERGENT B0, `(.L_x_34) ;  /* 0x000003c000007945 */ /* 0x000fe20003800200 */
[----:B------:R-:W-:Y:S01]  /*3d70*/  FFMA.FTZ R90, R90, R81, UR5 ;  /* 0x000000055a5a7e23 */ /* 0x000fe20008010051 */
[----:B------:R-:W-:-:S05]  /*3d80*/  FSEL R91, R80, RZ, P0 ;  /* 0x000000ff505b7208 */ /* 0x000fca0000000000 */
[----:B------:R-:W1:Y:S01]  /*3d90*/  @!P5 LDC.64 R80, c[0x0][0x3c8] ;  /* 0x0000f200ff50db82 */ /* 0x000e620000000a00 */
[----:B------:R-:W-:Y:S01]  /*3da0*/  FADD.FTZ R91, R90, R91 ;  /* 0x0000005b5a5b7221 */ /* 0x000fe20000010000 */
[----:B------:R-:W-:-:S05]  /*3db0*/  FSEL R90, R93, RZ, !P0 ;  /* 0x000000ff5d5a7208 */ /* 0x000fca0004000000 */
[----:B------:R-:W2:Y:S01]  /*3dc0*/  MUFU.RSQ R91, R91 ;  /* 0x0000005b005b7308 */ /* 0x000ea20000001400 */
[----:B0-----:R-:W-:-:S05]  /*3dd0*/  @!P5 IMAD.WIDE R82, R108, 0x4, R82 ;  /* 0x000000046c52d825 */ /* 0x001fca00078e0252 */
[----:B------:R0:W-:Y:S01]  /*3de0*/  @!P5 STG.E desc[UR6][R82.64], R93 ;  /* 0x0000005d5200d986 */ /* 0x0001e2000c101906 */
[----:B-1----:R-:W-:-:S05]  /*3df0*/  @!P5 IMAD.WIDE R80, R108, 0x4, R80 ;  /* 0x000000046c50d825 */ /* 0x002fca00078e0250 */
[----:B--2---:R0:W-:Y:S01]  /*3e00*/  @!P5 STG.E desc[UR6][R80.64], R91 ;  /* 0x0000005b5000d986 */ /* 0x0041e2000c101906 */
[----:B------:R-:W-:Y:S05]  /*3e10*/  @!P3 BRA `(.L_x_35) ;  /* 0x0000000000c0b947 */ /* 0x000fea0003800000 */
[--C-:B0-----:R-:W-:Y:S01]  /*3e20*/  FADD.FTZ R80, R111, -R90.reuse ;  /* 0x8000005a6f507221 */ /* 0x101fe20000010000 */
[----:B------:R-:W-:Y:S01]  /*3e30*/  SHF.L.U32 R81, R76, 0x10, RZ ;  /* 0x000000104c517819 */ /* 0x000fe200000006ff */
[----:B------:R-:W-:Y:S01]  /*3e40*/  FADD.FTZ R82, R138, -R90 ;  /* 0x8000005a8a527221 */ /* 0x000fe20000010000 */
[----:B------:R-:W-:Y:S01]  /*3e50*/  SHF.L.U32 R83, R72, 0x10, RZ ;  /* 0x0000001048537819 */ /* 0x000fe200000006ff */
[----:B------:R-:W-:Y:S01]  /*3e60*/  FMUL.FTZ R80, R91, R80 ;  /* 0x000000505b507220 */ /* 0x000fe20000410000 */
[----:B------:R-:W-:Y:S01]  /*3e70*/  SHF.L.U32 R155, R89, 0x10, RZ ;  /* 0x00000010599b7819 */ /* 0x000fe200000006ff */
[----:B------:R-:W-:Y:S01]  /*3e80*/  FMUL.FTZ R82, R91, R82 ;  /* 0x000000525b527220 */ /* 0x000fe20000410000 */
[----:B------:R-:W-:Y:S01]  /*3e90*/  SHF.L.U32 R92, R73, 0x10, RZ ;  /* 0x00000010495c7819 */ /* 0x000fe200000006ff */
[----:B------:R-:W-:Y:S01]  /*3ea0*/  FFMA.FTZ R80, R80, R81, R83 ;  /* 0x0000005150507223 */ /* 0x000fe20000010053 */
[----:B------:R-:W-:Y:S01]  /*3eb0*/  IMAD.U32 R81, R88, 0x10000, RZ ;  /* 0x0001000058517824 */ /* 0x000fe200078e00ff */
[----:B------:R-:W-:-:S02]  /*3ec0*/  SHF.L.U32 R83, R87, 0x10, RZ ;  /* 0x0000001057537819 */ /* 0x000fc400000006ff */
[----:B------:R-:W-:Y:S01]  /*3ed0*/  SHF.L.U32 R93, R86, 0x10, RZ ;  /* 0x00000010565d7819 */ /* 0x000fe200000006ff */
[----:B------:R-:W-:Y:S01]  /*3ee0*/  FFMA.FTZ R155, R82, R155, R81 ;  /* 0x0000009b529b7223 */ /* 0x000fe20000010051 */
[----:B------:R-:W-:Y:S01]  /*3ef0*/  FADD.FTZ R82, R112, -R90 ;  /* 0x8000005a70527221 */ /* 0x000fe20000010000 */
[----:B------:R-:W-:Y:S02]  /*3f00*/  SHF.L.U32 R157, R85, 0x10, RZ ;  /* 0x00000010559d7819 */ /* 0x000fe400000006ff */
[----:B------:R-:W-:Y:S01]  /*3f10*/  SHF.L.U32 R159, R26, 0x10, RZ ;  /* 0x000000101a9f7819 */ /* 0x000fe200000006ff */
[----:B------:R-:W-:Y:S01]  /*3f20*/  FMUL.FTZ R81, R91, R82 ;  /* 0x000000525b517220 */ /* 0x000fe20000410000 */
[----:B------:R-:W-:Y:S02]  /*3f30*/  SHF.L.U32 R82, R77, 0x10, RZ ;  /* 0x000000104d527819 */ /* 0x000fe400000006ff */
[----:B------:R-:W-:-:S03]  /*3f40*/  F2FP.BF16.F32.PACK_AB R80, R155, R80 ;  /* 0x000000509b50723e */ /* 0x000fc600000010ff */
[----:B------:R-:W-:Y:S01]  /*3f50*/  FFMA.FTZ R81, R81, R82, R92 ;  /* 0x0000005251517223 */ /* 0x000fe2000001005c */
[--C-:B------:R-:W-:Y:S01]  /*3f60*/  FADD.FTZ R82, R137, -R90.reuse ;  /* 0x8000005a89527221 */ /* 0x100fe20000010000 */
[----:B------:R-:W-:-:S03]  /*3f70*/  FADD.FTZ R92, R140, -R90 ;  /* 0x8000005a8c5c7221 */ /* 0x000fc60000010000 */
[C---:B------:R-:W-:Y:S01]  /*3f80*/  FMUL.FTZ R82, R91.reuse, R82 ;  /* 0x000000525b527220 */ /* 0x040fe20000410000 */
[----:B------:R-:W-:-:S03]  /*3f90*/  FMUL.FTZ R92, R91, R92 ;  /* 0x0000005c5b5c7220 */ /* 0x000fc60000410000 */
[----:B------:R-:W-:Y:S01]  /*3fa0*/  FFMA.FTZ R158, R82, R83, R93 ;  /* 0x00000053529e7223 */ /* 0x000fe2000001005d */
[----:B------:R-:W-:Y:S01]  /*3fb0*/  FADD.FTZ R82, R113, -R90 ;  /* 0x8000005a71527221 */ /* 0x000fe20000010000 */
[----:B------:R-:W-:Y:S02]  /*3fc0*/  SHF.L.U32 R83, R78, 0x10, RZ ;  /* 0x000000104e537819 */ /* 0x000fe400000006ff */
[----:B------:R-:W-:Y:S01]  /*3fd0*/  SHF.L.U32 R93, R74, 0x10, RZ ;  /* 0x000000104a5d7819 */ /* 0x000fe200000006ff */
[----:B------:R-:W-:Y:S01]  /*3fe0*/  FMUL.FTZ R82, R91, R82 ;  /* 0x000000525b527220 */ /* 0x000fe20000410000 */
[----:B------:R-:W-:-:S03]  /*3ff0*/  F2FP.BF16.F32.PACK_AB R81, R158, R81 ;  /* 0x000000519e51723e */ /* 0x000fc600000010ff */
[----:B------:R-:W-:Y:S01]  /*4000*/  FFMA.FTZ R82, R82, R83, R93 ;  /* 0x0000005352527223 */ /* 0x000fe2000001005d */
[----:B------:R-:W-:Y:S02]  /*4010*/  SHF.L.U32 R83, R84, 0x10, RZ ;  /* 0x0000001054537819 */ /* 0x000fe400000006ff */
[----:B------:R-:W-:-:S03]  /*4020*/  SHF.L.U32 R93, R75, 0x10, RZ ;  /* 0x000000104b5d7819 */ /* 0x000fc600000006ff */
[----:B------:R-:W-:Y:S01]  /*4030*/  FFMA.FTZ R157, R92, R157, R83 ;  /* 0x0000009d5c9d7223 */ /* 0x000fe20000010053 */
[----:B------:R-:W-:Y:S01]  /*4040*/  FADD.FTZ R92, R114, -R90 ;  /* 0x8000005a725c7221 */ /* 0x000fe20000010000 */
[----:B------:R-:W-:-:S03]  /*4050*/  SHF.L.U32 R83, R79, 0x10, RZ ;  /* 0x000000104f537819 */ /* 0x000fc600000006ff */
[----:B------:R-:W-:Y:S01]  /*4060*/  FMUL.FTZ R92, R91, R92 ;  /* 0x0000005c5b5c7220 */ /* 0x000fe20000410000 */
[----:B------:R-:W-:-:S03]  /*4070*/  F2FP.BF16.F32.PACK_AB R82, R157, R82 ;  /* 0x000000529d52723e */ /* 0x000fc600000010ff */
[----:B------:R-:W-:Y:S01]  /*4080*/  FFMA.FTZ R83, R92, R83, R93 ;  /* 0x000000535c537223 */ /* 0x000fe2000001005d */
[----:B------:R-:W-:Y:S01]  /*4090*/  FADD.FTZ R92, R115, -R90 ;  /* 0x8000005a735c7221 */ /* 0x000fe20000010000 */
[----:B------:R-:W-:-:S03]  /*40a0*/  IMAD.U32 R93, R27, 0x10000, RZ ;  /* 0x000100001b5d7824 */ /* 0x000fc600078e00ff */
[----:B------:R-:W-:-:S04]  /*40b0*/  FMUL.FTZ R92, R91, R92 ;  /* 0x0000005c5b5c7220 */ /* 0x000fc80000410000 */
[----:B------:R-:W-:Y:S02]  /*40c0*/  FFMA.FTZ R160, R92, R93, R159 ;  /* 0x0000005d5ca07223 */ /* 0x000fe4000001009f */
[----:B------:R-:W0:Y:S03]  /*40d0*/  LDC.64 R92, c[0x0][0x428] ;  /* 0x00010a00ff5c7b82 */ /* 0x000e260000000a00 */
[----:B------:R-:W-:Y:S01]  /*40e0*/  F2FP.BF16.F32.PACK_AB R83, R160, R83 ;  /* 0x00000053a053723e */ /* 0x000fe200000010ff */
[C---:B0-----:R-:W-:Y:S01]  /*40f0*/  IMAD.WIDE.U32 R92, R136.reuse, 0x10, R92 ;  /* 0x00000010885c7825 */ /* 0x041fe200078e005c */
[----:B------:R-:W-:-:S04]  /*4100*/  IADD3 R136, PT, PT, R136, 0x20, RZ ;  /* 0x0000002088887810 */ /* 0x000fc80007ffe0ff */
[----:B------:R1:W-:Y:S03]  /*4110*/  STG.E.128 desc[UR6][R92.64], R80 ;  /* 0x000000505c007986 */ /* 0x0003e6000c101d06 */
.L_x_35:
[----:B------:R-:W-:Y:S05]  /*4120*/  BSYNC.RECONVERGENT B0 ;  /* 0x0000000000007941 */ /* 0x000fea0003800200 */
.L_x_34:
[----:B------:R-:W-:Y:S01]  /*4130*/  ISETP.GE.U32.AND P0, PT, R109, 0x40, PT ;  /* 0x000000406d00780c */ /* 0x000fe20003f06070 */
[----:B------:R-:W-:-:S12]  /*4140*/  BSSY.RECONVERGENT B0, `(.L_x_36) ;  /* 0x0000032000007945 */ /* 0x000fd80003800200 */
[----:B------:R-:W-:Y:S05]  /*4150*/  @!P0 BRA `(.L_x_37) ;  /* 0x0000000000c08947 */ /* 0x000fea0003800000 */
[--C-:B01----:R-:W-:Y:S01]  /*4160*/  FADD.FTZ R80, R116, -R90.reuse ;  /* 0x8000005a74507221 */ /* 0x103fe20000010000 */
        /* <DEDUP_REMOVED lines=8> */
[----:B------:R-:W-:Y:S02]  /*41f0*/  SHF.L.U32 R81, R24, 0x10, RZ ;  /* 0x0000001018517819 */ /* 0x000fe400000006ff */
        /* <DEDUP_REMOVED lines=16> */
[----:B------:R-:W-:Y:S01]  /*4300*/  SHF.L.U32 R93, R66, 0x10, RZ ;  /* 0x00000010425d7819 */ /* 0x000fe200000006ff */
[----:B------:R-:W-:Y:S02]  /*4310*/  IMAD.U32 R83, R70, 0x10000, RZ ;  /* 0x0001000046537824 */ /* 0x000fe400078e00ff */
        /* <DEDUP_REMOVED lines=12> */
[----:B------:R-:W-:-:S03]  /*43e0*/  SHF.L.U32 R93, R19, 0x10, RZ ;  /* 0x00000010135d7819 */ /* 0x000fc600000006ff */
[----:B------:R-:W-:-:S04]  /*43f0*/  FMUL.FTZ R92, R91, R92 ;  /* 0x0000005c5b5c7220 */ /* 0x000fc80000410000 */
[----:B------:R-:W-:Y:S02]  /*4400*/  FFMA.FTZ R160, R92, R93, R159 ;  /* 0x0000005d5ca07223 */ /* 0x000fe4000001009f */
[----:B------:R-:W0:Y:S03]  /*4410*/  LDC.64 R92, c[0x0][0x428] ;  /* 0x00010a00ff5c7b82 */ /* 0x000e260000000a00 */
[----:B------:R-:W-:Y:S01]  /*4420*/  F2FP.BF16.F32.PACK_AB R83, R160, R83 ;  /* 0x00000053a053723e */ /* 0x000fe200000010ff */
[C---:B0-----:R-:W-:Y:S01]  /*4430*/  IMAD.WIDE.U32 R92, R136.reuse, 0x10, R92 ;  /* 0x00000010885c7825 */ /* 0x041fe200078e005c */
[----:B------:R-:W-:-:S04]  /*4440*/  IADD3 R136, PT, PT, R136, 0x20, RZ ;  /* 0x0000002088887810 */ /* 0x000fc80007ffe0ff */
[----:B------:R2:W-:Y:S03]  /*4450*/  STG.E.128 desc[UR6][R92.64], R80 ;  /* 0x000000505c007986 */ /* 0x0005e6000c101d06 */
.L_x_37:
[----:B------:R-:W-:Y:S05]  /*4460*/  BSYNC.RECONVERGENT B0 ;  /* 0x0000000000007941 */ /* 0x000fea0003800200 */
.L_x_36:
[----:B------:R-:W-:Y:S01]  /*4470*/  ISETP.GE.U32.AND P0, PT, R109, 0x60, PT ;  /* 0x000000606d00780c */ /* 0x000fe20003f06070 */
[----:B------:R-:W-:-:S12]  /*4480*/  BSSY.RECONVERGENT B0, `(.L_x_38) ;  /* 0x0000032000007945 */ /* 0x000fd80003800200 */
[----:B------:R-:W-:Y:S05]  /*4490*/  @!P0 BRA `(.L_x_39) ;  /* 0x0000000000c08947 */ /* 0x000fea0003800000 */
[--C-:B012---:R-:W-:Y:S01]  /*44a0*/  FADD.FTZ R80, R121, -R90.reuse ;  /* 0x8000005a79507221 */ /* 0x107fe20000010000 */
[----:B------:R-:W-:Y:S01]  /*44b0*/  SHF.L.U32 R81, R60, 0x10, RZ ;  /* 0x000000103c517819 */ /* 0x000fe200000006ff */
[----:B------:R-:W-:Y:S01]  /*44c0*/  FADD.FTZ R82, R144, -R90 ;  /* 0x8000005a90527221 */ /* 0x000fe20000010000 */
[----:B------:R-:W-:Y:S01]  /*44d0*/  SHF.L.U32 R83, R56, 0x10, RZ ;  /* 0x0000001038537819 */ /* 0x000fe200000006ff */
[----:B------:R-:W-:Y:S01]  /*44e0*/  FMUL.FTZ R80, R91, R80 ;  /* 0x000000505b507220 */ /* 0x000fe20000410000 */
[----:B------:R-:W-:Y:S02]  /*44f0*/  IMAD.U32 R155, R17, 0x10000, RZ ;  /* 0x00010000119b7824 */ /* 0x000fe400078e00ff */
[----:B------:R-:W-:Y:S01]  /*4500*/  FMUL.FTZ R82, R91, R82 ;  /* 0x000000525b527220 */ /* 0x000fe20000410000 */
[----:B------:R-:W-:Y:S01]  /*4510*/  SHF.L.U32 R92, R57, 0x10, RZ ;  /* 0x00000010395c7819 */ /* 0x000fe200000006ff */
[----:B------:R-:W-:Y:S01]  /*4520*/  FFMA.FTZ R80, R80, R81, R83 ;  /* 0x0000005150507223 */ /* 0x000fe20000010053 */
[----:B------:R-:W-:-:S02]  /*4530*/  SHF.L.U32 R81, R16, 0x10, RZ ;  /* 0x0000001010517819 */ /* 0x000fc400000006ff */
[----:B------:R-:W-:Y:S02]  /*4540*/  SHF.L.U32 R83, R15, 0x10, RZ ;  /* 0x000000100f537819 */ /* 0x000fe400000006ff */
        /* <DEDUP_REMOVED lines=20> */
[----:B------:R-:W-:Y:S01]  /*4690*/  SHF.L.U32 R83, R12, 0x10, RZ ;  /* 0x000000100c537819 */ /* 0x000fe200000006ff */
[----:B------:R-:W-:-:S04]  /*46a0*/  IMAD.U32 R93, R59, 0x10000, RZ ;  /* 0x000100003b5d7824 */ /* 0x000fc800078e00ff */
        /* <DEDUP_REMOVED lines=15> */
.L_x_39:
[----:B------:R-:W-:Y:S05]  /*47a0*/  BSYNC.RECONVERGENT B0 ;  /* 0x0000000000007941 */ /* 0x000fea0003800200 */
.L_x_38:
[----:B------:R-:W-:Y:S01]  /*47b0*/  ISETP.GE.U32.AND P0, PT, R109, 0x80, PT ;  /* 0x000000806d00780c */ /* 0x000fe20003f06070 */
[----:B------:R-:W-:-:S12]  /*47c0*/  BSSY.RECONVERGENT B0, `(.L_x_40) ;  /* 0x0000032000007945 */ /* 0x000fd80003800200 */
[----:B------:R-:W-:Y:S05]  /*47d0*/  @!P0 BRA `(.L_x_41) ;  /* 0x0000000000c08947 */ /* 0x000fea0003800000 */
[--C-:B0123--:R-:W-:Y:S01]  /*47e0*/  FADD.FTZ R80, R126, -R90.reuse ;  /* 0x8000005a7e507221 */ /* 0x10ffe20000010000 */
        /* <DEDUP_REMOVED lines=8> */
[----:B------:R-:W-:Y:S01]  /*4870*/  SHF.L.U32 R81, R8, 0x10, RZ ;  /* 0x0000001008517819 */ /* 0x000fe200000006ff */
[----:B------:R-:W-:Y:S01]  /*4880*/  IMAD.U32 R93, R6, 0x10000, RZ ;  /* 0x00010000065d7824 */ /* 0x000fe200078e00ff */
[----:B------:R-:W-:-:S02]  /*4890*/  SHF.L.U32 R83, R7, 0x10, RZ ;  /* 0x0000001007537819 */ /* 0x000fc400000006ff */
[----:B------:R-:W-:Y:S01]  /*48a0*/  SHF.L.U32 R157, R5, 0x10, RZ ;  /* 0x00000010059d7819 */ /* 0x000fe200000006ff */
[----:B------:R-:W-:Y:S01]  /*48b0*/  FFMA.FTZ R155, R82, R155, R81 ;  /* 0x0000009b529b7223 */ /* 0x000fe20000010051 */
[----:B------:R-:W-:Y:S01]  /*48c0*/  FADD.FTZ R82, R127, -R90 ;  /* 0x8000005a7f527221 */ /* 0x000fe20000010000 */
[----:B------:R-:W-:-:S03]  /*48d0*/  SHF.L.U32 R159, R2, 0x10, RZ ;  /* 0x00000010029f7819 */ /* 0x000fc600000006ff */
        /* <DEDUP_REMOVED lines=32> */
.L_x_41:
[----:B------:R-:W-:Y:S05]  /*4ae0*/  BSYNC.RECONVERGENT B0 ;  /* 0x0000000000007941 */ /* 0x000fea0003800200 */
.L_x_40:
[----:B------:R-:W-:Y:S01]  /*4af0*/  ISETP.GE.U32.AND P0, PT, R109, 0xa0, PT ;  /* 0x000000a06d00780c */ /* 0x000fe20003f06070 */
[----:B------:R-:W-:-:S12]  /*4b00*/  BSSY.RECONVERGENT B0, `(.L_x_42) ;  /* 0x0000032000007945 */ /* 0x000fd80003800200 */
[----:B------:R-:W-:Y:S05]  /*4b10*/  @!P0 BRA `(.L_x_43) ;  /* 0x0000000000c08947 */ /* 0x000fea0003800000 */
[--C-:B01234-:R-:W-:Y:S01]  /*4b20*/  FADD.FTZ R80, R131, -R90.reuse ;  /* 0x8000005a83507221 */ /* 0x11ffe20000010000 */
[----:B------:R-:W-:Y:S01]  /*4b30*/  SHF.L.U32 R81, R44, 0x10, RZ ;  /* 0x000000102c517819 */ /* 0x000fe200000006ff */
[----:B------:R-:W-:Y:S02]  /*4b40*/  IMAD.U32 R83, R40, 0x10000, RZ ;  /* 0x0001000028537824 */ /* 0x000fe400078e00ff */
[----:B------:R-:W-:Y:S01]  /*4b50*/  FADD.FTZ R82, R150, -R90 ;  /* 0x8000005a96527221 */ /* 0x000fe20000010000 */
[C---:B------:R-:W-:Y:S01]  /*4b60*/  FMUL.FTZ R80, R91.reuse, R80 ;  /* 0x000000505b507220 */ /* 0x040fe20000410000 */
[----:B------:R-:W-:Y:S02]  /*4b70*/  SHF.L.U32 R155, R0, 0x10, RZ ;  /* 0x00000010009b7819 */ /* 0x000fe400000006ff */
[----:B------:R-:W-:Y:S01]  /*4b80*/  FMUL.FTZ R82, R91, R82 ;  /* 0x000000525b527220 */ /* 0x000fe20000410000 */
        /* <DEDUP_REMOVED lines=10> */
[----:B------:R-:W-:-:S02]  /*4c30*/  SHF.L.U32 R159, R104, 0x10, RZ ;  /* 0x00000010689f7819 */ /* 0x000fc400000006ff */
[----:B------:R-:W-:Y:S01]  /*4c40*/  F2FP.BF16.F32.PACK_AB R80, R155, R80 ;  /* 0x000000509b50723e */ /* 0x000fe200000010ff */
        /* <DEDUP_REMOVED lines=16> */
[----:B------:R-:W-:-:S03]  /*4d50*/  IMAD.U32 R83, R47, 0x10000, RZ ;  /* 0x000100002f537824 */ /* 0x000fc600078e00ff */
        /* <DEDUP_REMOVED lines=12> */
.L_x_43:
[----:B------:R-:W-:Y:S05]  /*4e20*/  BSYNC.RECONVERGENT B0 ;  /* 0x0000000000007941 */ /* 0x000fea0003800200 */
.L_x_42:
[----:B------:R-:W-:Y:S01]  /*4e30*/  ISETP.GE.U32.AND P0, PT, R109, 0xc0, PT ;  /* 0x000000c06d00780c */ /* 0x000fe20003f06070 */
[----:B------:R-:W-:-:S12]  /*4e40*/  BSSY.RECONVERGENT B0, `(.L_x_44) ;  /* 0x0000036000007945 */ /* 0x000fd80003800200 */
[----:B------:R-:W-:Y:S05]  /*4e50*/  @!P0 BRA `(.L_x_45) ;  /* 0x0000000000d08947 */ /* 0x000fea0003800000 */
[----:B01234-:R-:W-:Y:S01]  /*4e60*/  PRMT R83, R33, 0x7632, R83 ;  /* 0x0000763221537816 */ /* 0x01ffe20000000053 */
[--C-:B------:R-:W-:Y:S01]  /*4e70*/  FADD.FTZ R80, R151, -R90.reuse ;  /* 0x8000005a97507221 */ /* 0x100fe20000010000 */
[----:B------:R-:W-:Y:S01]  /*4e80*/  SHF.L.U32 R81, R107, 0x10, RZ ;  /* 0x000000106b517819 */ /* 0x000fe200000006ff */
[--C-:B------:R-:W-:Y:S01]  /*4e90*/  FADD.FTZ R92, R96, -R90.reuse ;  /* 0x8000005a605c7221 */ /* 0x100fe20000010000 */
[----:B------:R-:W-:Y:S01]  /*4ea0*/  SHF.L.U32 R83, R83, 0x10, RZ ;  /* 0x0000001053537819 */ /* 0x000fe200000006ff */
[C---:B------:R-:W-:Y:S01]  /*4eb0*/  FMUL.FTZ R80, R91.reuse, R80 ;  /* 0x000000505b507220 */ /* 0x040fe20000410000 */
[----:B------:R-:W-:Y:S01]  /*4ec0*/  PRMT R93, R34, 0x7632, R93 ;  /* 0x00007632225d7816 */ /* 0x000fe2000000005d */
[----:B------:R-:W-:Y:S01]  /*4ed0*/  FMUL.FTZ R92, R91, R92 ;  /* 0x0000005c5b5c7220 */ /* 0x000fe20000410000 */
[----:B------:R-:W-:Y:S01]  /*4ee0*/  SHF.L.U32 R155, R32, 0x10, RZ ;  /* 0x00000010209b7819 */ /* 0x000fe200000006ff */
[--C-:B------:R-:W-:Y:S01]  /*4ef0*/  FFMA.FTZ R81, R80, R81, R83.reuse ;  /* 0x0000005150517223 */ /* 0x100fe20000010053 */
[----:B------:R-:W-:Y:S01]  /*4f00*/  PRMT R83, R38, 0x7632, R83 ;  /* 0x0000763226537816 */ /* 0x000fe20000000053 */
[----:B------:R-:W-:Y:S01]  /*4f10*/  FADD.FTZ R80, R156, -R90 ;  /* 0x8000005a9c507221 */ /* 0x000fe20000010000 */
[----:B------:R-:W-:-:S02]  /*4f20*/  SHF.L.U32 R93, R93, 0x10, RZ ;  /* 0x000000105d5d7819 */ /* 0x000fc400000006ff */
[----:B------:R-:W-:Y:S01]  /*4f30*/  SHF.L.U32 R83, R83, 0x10, RZ ;  /* 0x0000001053537819 */ /* 0x000fe200000006ff */
[----:B------:R-:W-:Y:S01]  /*4f40*/  FMUL.FTZ R80, R91, R80 ;  /* 0x000000505b507220 */ /* 0x000fe20000410000 */
[----:B------:R-:W-:-:S03]  /*4f50*/  SHF.L.U32 R157, R35, 0x10, RZ ;  /* 0x00000010239d7819 */ /* 0x000fc600000006ff */
[----:B------:R-:W-:Y:S01]  /*4f60*/  FFMA.FTZ R82, R80, R83, R93 ;  /* 0x0000005350527223 */ /* 0x000fe2000001005d */
[----:B------:R-:W-:Y:S01]  /*4f70*/  PRMT R83, R39, 0x7632, R83 ;  /* 0x0000763227537816 */ /* 0x000fe20000000053 */
[----:B------:R-:W-:Y:S01]  /*4f80*/  FADD.FTZ R80, R153, -R90 ;  /* 0x8000005a99507221 */ /* 0x000fe20000010000 */
[----:B------:R-:W-:Y:S02]  /*4f90*/  PRMT R93, R35, 0x7632, R93 ;  /* 0x00007632235d7816 */ /* 0x000fe4000000005d */
[----:B------:R-:W-:Y:S01]  /*4fa0*/  SHF.L.U32 R83, R83, 0x10, RZ ;  /* 0x0000001053537819 */ /* 0x000fe200000006ff */
[----:B------:R-:W-:Y:S01]  /*4fb0*/  FMUL.FTZ R80, R91, R80 ;  /* 0x000000505b507220 */ /* 0x000fe20000410000 */
[----:B------:R-:W-:-:S05]  /*4fc0*/  SHF.L.U32 R93, R93, 0x10, RZ ;  /* 0x000000105d5d7819 */ /* 0x000fca00000006ff */
[----:B------:R-:W-:Y:S01]  /*4fd0*/  FFMA.FTZ R83, R80, R83, R93 ;  /* 0x0000005350537223 */ /* 0x000fe2000001005d */
[----:B------:R-:W-:Y:S01]  /*4fe0*/  FADD.FTZ R80, R95, -R90 ;  /* 0x8000005a5f507221 */ /* 0x000fe20000010000 */
[----:B------:R-:W-:-:S03]  /*4ff0*/  IMAD.U32 R93, R36, 0x10000, RZ ;  /* 0x00010000245d7824 */ /* 0x000fc600078e00ff */
[----:B------:R-:W-:-:S04]  /*5000*/  FMUL.FTZ R80, R91, R80 ;  /* 0x000000505b507220 */ /* 0x000fc80000410000 */
[----:B------:R-:W-:Y:S01]  /*5010*/  FFMA.FTZ R80, R80, R93, R155 ;  /* 0x0000005d50507223 */ /* 0x000fe2000001009b */
[----:B------:R-:W-:Y:S02]  /*5020*/  SHF.L.U32 R93, R37, 0x10, RZ ;  /* 0x00000010255d7819 */ /* 0x000fe400000006ff */
[----:B------:R-:W-:-:S05]  /*5030*/  SHF.L.U32 R155, R33, 0x10, RZ ;  /* 0x00000010219b7819 */ /* 0x000fca00000006ff */
[----:B------:R-:W-:Y:S01]  /*5040*/  FFMA.FTZ R158, R92, R93, R155 ;  /* 0x0000005d5c9e7223 */ /* 0x000fe2000001009b */
[----:B------:R-:W-:Y:S01]  /*5050*/  FADD.FTZ R92, R97, -R90 ;  /* 0x8000005a615c7221 */ /* 0x000fe20000010000 */
[----:B------:R-:W-:Y:S02]  /*5060*/  SHF.L.U32 R155, R38, 0x10, RZ ;  /* 0x00000010269b7819 */ /* 0x000fe400000006ff */
[----:B------:R-:W-:Y:S01]  /*5070*/  SHF.L.U32 R93, R34, 0x10, RZ ;  /* 0x00000010225d7819 */ /* 0x000fe200000006ff */
[----:B------:R-:W-:Y:S01]  /*5080*/  FMUL.FTZ R92, R91, R92 ;  /* 0x0000005c5b5c7220 */ /* 0x000fe20000410000 */
[----:B------:R-:W-:-:S03]  /*5090*/  F2FP.BF16.F32.PACK_AB R81, R81, R158 ;  /* 0x0000009e5151723e */ /* 0x000fc600000010ff */
[----:B------:R-:W-:Y:S01]  /*50a0*/  FFMA.FTZ R155, R92, R155, R93 ;  /* 0x0000009b5c9b7223 */ /* 0x000fe2000001005d */
[--C-:B------:R-:W-:Y:S01]  /*50b0*/  FADD.FTZ R92, R94, -R90.reuse ;  /* 0x8000005a5e5c7221 */ /* 0x100fe20000010000 */
[----:B------:R-:W-:Y:S01]  /*50c0*/  SHF.L.U32 R93, R39, 0x10, RZ ;  /* 0x00000010275d7819 */ /* 0x000fe200000006ff */
[----:B------:R-:W-:Y:S02]  /*50d0*/  FADD.FTZ R90, R154, -R90 ;  /* 0x8000005a9a5a7221 */ /* 0x000fe40000010000 */
[C---:B------:R-:W-:Y:S01]  /*50e0*/  FMUL.FTZ R92, R91.reuse, R92 ;  /* 0x0000005c5b5c7220 */ /* 0x040fe20000410000 */
[----:B------:R-:W-:Y:S01]  /*50f0*/  F2FP.BF16.F32.PACK_AB R82, R82, R155 ;  /* 0x0000009b5252723e */ /* 0x000fe200000010ff */
[----:B------:R-:W-:Y:S01]  /*5100*/  FMUL.FTZ R90, R91, R90 ;  /* 0x0000005a5b5a7220 */ /* 0x000fe20000410000 */
[----:B------:R-:W-:Y:S01]  /*5110*/  SHF.L.U32 R91, R105, 0x10, RZ ;  /* 0x00000010695b7819 */ /* 0x000fe200000006ff */
[----:B------:R-:W-:Y:S01]  /*5120*/  FFMA.FTZ R160, R92, R93, R157 ;  /* 0x0000005d5ca07223 */ /* 0x000fe2000001009d */
[----:B------:R-:W-:Y:S01]  /*5130*/  SHF.L.U32 R157, R106, 0x10, RZ ;  /* 0x000000106a9d7819 */ /* 0x000fe200000006ff */
[----:B------:R-:W0:Y:S03]  /*5140*/  LDC.64 R92, c[0x0][0x428] ;  /* 0x00010a00ff5c7b82 */ /* 0x000e260000000a00 */
[----:B------:R-:W-:Y:S01]  /*5150*/  F2FP.BF16.F32.PACK_AB R83, R83, R160 ;  /* 0x000000a05353723e */ /* 0x000fe200000010ff */
[----:B------:R-:W-:-:S05]  /*5160*/  FFMA.FTZ R91, R90, R91, R157 ;  /* 0x0000005b5a5b7223 */ /* 0x000fca000001009d */
[----:B------:R-:W-:Y:S01]  /*5170*/  F2FP.BF16.F32.PACK_AB R80, R91, R80 ;  /* 0x000000505b50723e */ /* 0x000fe200000010ff */
[----:B0-----:R-:W-:-:S05]  /*5180*/  IMAD.WIDE.U32 R92, R136, 0x10, R92 ;  /* 0x00000010885c7825 */ /* 0x001fca00078e005c */
[----:B------:R0:W-:Y:S02]  /*5190*/  STG.E.128 desc[UR6][R92.64], R80 ;  /* 0x000000505c007986 */ /* 0x0001e4000c101d06 */
.L_x_45:
[----:B------:R-:W-:Y:S05]  /*51a0*/  BSYNC.RECONVERGENT B0 ;  /* 0x0000000000007941 */ /* 0x000fea0003800200 */
.L_x_44:
[----:B01234-:R-:W0:Y:S02]  /*51b0*/  LDC.64 R80, c[0x0][0x380] ;  /* 0x0000e000ff507b82 */ /* 0x01fe240000000a00 */
[----:B0-----:R-:W-:-:S04]  /*51c0*/  LEA R108, R80, R108, 0x2 ;  /* 0x0000006c506c7211 */ /* 0x001fc800078e10ff */
[----:B------:R-:W-:-:S13]  /*51d0*/  ISETP.GE.AND P0, PT, R108, R81, PT ;  /* 0x000000516c00720c */ /* 0x000fda0003f06270 */
[----:B------:R-:W-:Y:S05]  /*51e0*/  @!P0 BRA `(.L_x_46) ;  /* 0xffffffb800288947 */ /* 0x000fea000383ffff */
[----:B------:R-:W-:Y:S05]  /*51f0*/  EXIT ;  /* 0x000000000000794d */ /* 0x000fea0003800000 */
.L_x_33:
[----:B------:R-:W-:Y:S01]  /*5200*/  HFMA2 R159, -RZ, RZ, 0, 5.9604644775390625e-08 ;  /* 0x00000001ff9f7431 */ /* 0x000fe200000001ff */
[----:B------:R-:W-:Y:S01]  /*5210*/  BSSY B0, `(.L_x_47) ;  /* 0x0000007000007945 */ /* 0x000fe20003800000 */
[----:B------:R-:W-:Y:S01]  /*5220*/  IMAD.MOV.U32 R158, RZ, RZ, R80 ;  /* 0x000000ffff9e7224 */ /* 0x000fe200078e0050 */
[----:B------:R-:W-:Y:S02]  /*5230*/  MOV R160, 0x1f ;  /* 0x0000001f00a07802 */ /* 0x000fe40000000f00 */
[----:B------:R-:W-:-:S07]  /*5240*/  MOV R157, 0xffffffff ;  /* 0xffffffff009d7802 */ /* 0x000fce0000000f00 */
[----:B------:R-:W-:Y:S05]  /*5250*/  WARPSYNC.COLLECTIVE R157, `(.L_x_48) ;  /* 0x000000009d087348 */ /* 0x000fea0003c00000 */
[----:B------:R0:W1:Y:S02]  /*5260*/  SHFL.BFLY P6, R92, R158, R159, R160 ;  /* 0x0c00009f9e5c7389 */ /* 0x00006400000c00a0 */
[----:B01----:R-:W-:Y:S05]  /*5270*/  ENDCOLLECTIVE ;  /* 0x000000000000791b */ /* 0x003fea0003800000 */
.L_x_48:
[----:B------:R-:W-:Y:S05]  /*5280*/  BSYNC B0 ;  /* 0x0000000000007941 */ /* 0x000fea0003800000 */
.L_x_47:
[----:B------:R-:W-:Y:S01]  /*5290*/  MOV R81, R92 ;  /* 0x0000005c00517202 */ /* 0x000fe20000000f00 */
[----:B------:R-:W-:Y:S01]  /*52a0*/  HFMA2 R159, -RZ, RZ, 0, 1.1920928955078125e-07 ;  /* 0x00000002ff9f7431 */ /* 0x000fe200000001ff */
[----:B------:R-:W-:Y:S02]  /*52b0*/  MOV R160, 0x1f ;  /* 0x0000001f00a07802 */ /* 0x000fe40000000f00 */
[----:B------:R-:W-:Y:S01]  /*52c0*/  MOV R157, 0xffffffff ;  /* 0xffffffff009d7802 */ /* 0x000fe20000000f00 */
[----:B------:R-:W-:-:S05]  /*52d0*/  FADD.FTZ R82, R80, R81 ;  /* 0x0000005150527221 */ /* 0x000fca0000010000 */
[----:B------:R-:W-:-:S07]  /*52e0*/  MOV R158, R82 ;  /* 0x00000052009e7202 */ /* 0x000fce0000000f00 */
[----:B------:R-:W-:Y:S05]  /*52f0*/  WARPSYNC.COLLECTIVE R157, `(.L_x_49) ;  /* 0x000000009d087348 */ /* 0x000fea0003c00000 */
[----:B------:R0:W1:Y:S02]  /*5300*/  SHFL.BFLY P6, R92, R158, R159, R160 ;  /* 0x0c00009f9e5c7389 */ /* 0x00006400000c00a0 */
[----:B01----:R-:W-:Y:S05]  /*5310*/  ENDCOLLECTIVE ;  /* 0x000000000000791b */ /* 0x003fea0003800000 */
.L_x_49:
[----:B------:R-:W-:Y:S01]  /*5320*/  IMAD.MOV.U32 R159, RZ, RZ, 0x4 ;  /* 0x00000004ff9f7424 */ /* 0x000fe200078e00ff */
[----:B------:R-:W-:-:S05]  /*5330*/  MOV R81, R92 ;  /* 0x0000005c00517202 */ /* 0x000fca0000000f00 */
[----:B------:R-:W-:-:S05]  /*5340*/  FADD.FTZ R83, R82, R81 ;  /* 0x0000005152537221 */ /* 0x000fca0000010000 */
[----:B------:R-:W-:-:S07]  /*5350*/  MOV R158, R83 ;  /* 0x00000053009e7202 */ /* 0x000fce0000000f00 */
[----:B------:R-:W-:Y:S05]  /*5360*/  WARPSYNC.COLLECTIVE R157, `(.L_x_50) ;  /* 0x000000009d087348 */ /* 0x000fea0003c00000 */
[----:B------:R0:W1:Y:S02]  /*5370*/  SHFL.BFLY P6, R92, R158, R159, R160 ;  /* 0x0c00009f9e5c7389 */ /* 0x00006400000c00a0 */
[----:B01----:R-:W-:Y:S05]  /*5380*/  ENDCOLLECTIVE ;  /* 0x000000000000791b */ /* 0x003fea0003800000 */
.L_x_50:
[----:B------:R-:W-:Y:S01]  /*5390*/  HFMA2 R159, -RZ, RZ, 0, 4.76837158203125e-07 ;  /* 0x00000008ff9f7431 */ /* 0x000fe200000001ff */
[----:B------:R-:W-:-:S05]  /*53a0*/  MOV R90, R92 ;  /* 0x0000005c005a7202 */ /* 0x000fca0000000f00 */
[----:B------:R-:W-:-:S05]  /*53b0*/  FADD.FTZ R90, R83, R90 ;  /* 0x0000005a535a7221 */ /* 0x000fca0000010000 */
[----:B------:R-:W-:-:S07]  /*53c0*/  MOV R158, R90 ;  /* 0x0000005a009e7202 */ /* 0x000fce0000000f00 */
[----:B------:R-:W-:Y:S05]  /*53d0*/  WARPSYNC.COLLECTIVE R157, `(.L_x_51) ;  /* 0x000000009d087348 */ /* 0x000fea0003c00000 */
[----:B------:R0:W1:Y:S02]  /*53e0*/  SHFL.BFLY P6, R92, R158, R159, R160 ;  /* 0x0c00009f9e5c7389 */ /* 0x00006400000c00a0 */
[----:B01----:R-:W-:Y:S05]  /*53f0*/  ENDCOLLECTIVE ;  /* 0x000000000000791b */ /* 0x003fea0003800000 */
.L_x_51:
[----:B------:R-:W-:Y:S01]  /*5400*/  HFMA2 R159, -RZ, RZ, 0, 9.5367431640625e-07 ;  /* 0x00000010ff9f7431 */ /* 0x000fe200000001ff */
[----:B------:R-:W-:-:S05]  /*5410*/  MOV R81, R92 ;  /* 0x0000005c00517202 */ /* 0x000fca0000000f00 */
[----:B------:R-:W-:Y:S02]  /*5420*/  FADD.FTZ R91, R90, R81 ;  /* 0x000000515a5b7221 */ /* 0x000fe40000010000 */
[----:B------:R-:W0:Y:S03]  /*5430*/  LDC R81, c[0x0][0x400] ;  /* 0x00010000ff517b82 */ /* 0x000e260000000800 */
[----:B------:R-:W-:-:S07]  /*5440*/  MOV R158, R91 ;  /* 0x0000005b009e7202 */ /* 0x000fce0000000f00 */
[----:B0-----:R-:W-:Y:S05]  /*5450*/  WARPSYNC.COLLECTIVE R157, `(.L_x_52) ;  /* 0x000000009d087348 */ /* 0x001fea0003c00000 */
[----:B------:R1:W2:Y:S02]  /*5460*/  SHFL.BFLY P6, R92, R158, R159, R160 ;  /* 0x0c00009f9e5c7389 */ /* 0x0002a400000c00a0 */
[----:B012---:R-:W-:Y:S05]  /*5470*/  ENDCOLLECTIVE ;  /* 0x000000000000791b */ /* 0x007fea0003800000 */
.L_x_52:
[----:B------:R-:W-:Y:S02]  /*5480*/  HFMA2 R159, -RZ, RZ, 0, 5.9604644775390625e-08 ;  /* 0x00000001ff9f7431 */ /* 0x000fe400000001ff */
[----:B------:R-:W-:Y:S01]  /*5490*/  FADD.FTZ R92, R91, R92 ;  /* 0x0000005c5b5c7221 */ /* 0x000fe20000010000 */
[----:B------:R-:W-:-:S03]  /*54a0*/  ISETP.GT.U32.AND P6, PT, R109, 0x9f, PT ;  /* 0x0000009f6d00780c */ /* 0x000fc60003fc4070 */
[----:B------:R-:W-:-:S04]  /*54b0*/  FMUL.FTZ R93, R92, R81 ;  /* 0x000000515c5d7220 */ /* 0x000fc80000410000 */
[--C-:B------:R-:W-:Y:S01]  /*54c0*/  FADD.FTZ R80, R111, -R93.reuse ;  /* 0x8000005d6f507221 */ /* 0x100fe20000010000 */
[--C-:B------:R-:W-:Y:S01]  /*54d0*/  FADD.FTZ R83, R138, -R93.reuse ;  /* 0x8000005d8a537221 */ /* 0x100fe20000010000 */
[----:B------:R-:W-:Y:S02]  /*54e0*/  FADD.FTZ R82, R139, -R93 ;  /* 0x8000005d8b527221 */ /* 0x000fe40000010000 */
[----:B------:R-:W-:-:S04]  /*54f0*/  FFMA.FTZ R80, R80, R80, RZ ;  /* 0x0000005050507223 */ /* 0x000fc800000100ff */
        /* <DEDUP_REMOVED lines=94> */
[----:B------:R-:W-:-:S07]  /*5ae0*/  MOV R158, R80 ;  /* 0x00000050009e7202 */ /* 0x000fce0000000f00 */
[----:B------:R-:W-:Y:S05]  /*5af0*/  WARPSYNC.COLLECTIVE R157, `(.L_x_53) ;  /* 0x000000009d087348 */ /* 0x000fea0003c00000 */
[----:B------:R0:W1:Y:S02]  /*5b00*/  SHFL.BFLY P6, R92, R158, R159, R160 ;  /* 0x0c00009f9e5c7389 */ /* 0x00006400000c00a0 */
[----:B01----:R-:W-:Y:S05]  /*5b10*/  ENDCOLLECTIVE ;  /* 0x000000000000791b */ /* 0x003fea0003800000 */
.L_x_53:
[----:B------:R-:W-:Y:S01]  /*5b20*/  IMAD.MOV.U32 R159, RZ, RZ, 0x2 ;  /* 0x00000002ff9f7424 */ /* 0x000fe200078e00ff */
[----:B------:R-:W-:-:S05]  /*5b30*/  MOV R83, R92 ;  /* 0x0000005c00537202 */ /* 0x000fca0000000f00 */
[----:B------:R-:W-:-:S05]  /*5b40*/  FADD.FTZ R83, R80, R83 ;  /* 0x0000005350537221 */ /* 0x000fca0000010000 */
[----:B------:R-:W-:-:S07]  /*5b50*/  MOV R158, R83 ;  /* 0x00000053009e7202 */ /* 0x000fce0000000f00 */
[----:B------:R-:W-:Y:S05]  /*5b60*/  WARPSYNC.COLLECTIVE R157, `(.L_x_54) ;  /* 0x000000009d087348 */ /* 0x000fea0003c00000 */
[----:B------:R0:W1:Y:S02]  /*5b70*/  SHFL.BFLY P6, R92, R158, R159, R160 ;  /* 0x0c00009f9e5c7389 */ /* 0x00006400000c00a0 */
[----:B01----:R-:W-:Y:S05]  /*5b80*/  ENDCOLLECTIVE ;  /* 0x000000000000791b */ /* 0x003fea0003800000 */
.L_x_54:
[----:B------:R-:W-:Y:S01]  /*5b90*/  HFMA2 R159, -RZ, RZ, 0, 2.384185791015625e-07 ;  /* 0x00000004ff9f7431 */ /* 0x000fe200000001ff */
[----:B------:R-:W-:-:S05]  /*5ba0*/  MOV R82, R92 ;  /* 0x0000005c00527202 */ /* 0x000fca0000000f00 */
[----:B------:R-:W-:-:S05]  /*5bb0*/  FADD.FTZ R82, R83, R82 ;  /* 0x0000005253527221 */ /* 0x000fca0000010000 */
[----:B------:R-:W-:-:S07]  /*5bc0*/  MOV R158, R82 ;  /* 0x00000052009e7202 */ /* 0x000fce0000000f00 */
[----:B------:R-:W-:Y:S05]  /*5bd0*/  WARPSYNC.COLLECTIVE R157, `(.L_x_55) ;  /* 0x000000009d087348 */ /* 0x000fea0003c00000 */
[----:B------:R0:W1:Y:S02]  /*5be0*/  SHFL.BFLY P6, R92, R158, R159, R160 ;  /* 0x0c00009f9e5c7389 */ /* 0x00006400000c00a0 */
[----:B01----:R-:W-:Y:S05]  /*5bf0*/  ENDCOLLECTIVE ;  /* 0x000000000000791b */ /* 0x003fea0003800000 */
.L_x_55:
[----:B------:R-:W-:Y:S01]  /*5c00*/  HFMA2 R159, -RZ, RZ, 0, 4.76837158203125e-07 ;  /* 0x00000008ff9f7431 */ /* 0x000fe200000001ff */
[----:B------:R-:W-:-:S05]  /*5c10*/  MOV R91, R92 ;  /* 0x0000005c005b7202 */ /* 0x000fca0000000f00 */
[----:B------:R-:W-:-:S05]  /*5c20*/  FADD.FTZ R91, R82, R91 ;  /* 0x0000005b525b7221 */ /* 0x000fca0000010000 */
[----:B------:R-:W-:-:S07]  /*5c30*/  MOV R158, R91 ;  /* 0x0000005b009e7202 */ /* 0x000fce0000000f00 */
[----:B------:R-:W-:Y:S05]  /*5c40*/  WARPSYNC.COLLECTIVE R157, `(.L_x_56) ;  /* 0x000000009d087348 */ /* 0x000fea0003c00000 */
[----:B------:R0:W1:Y:S02]  /*5c50*/  SHFL.BFLY P6, R92, R158, R159, R160 ;  /* 0x0c00009f9e5c7389 */ /* 0x00006400000c00a0 */
[----:B01----:R-:W-:Y:S05]  /*5c60*/  ENDCOLLECTIVE ;  /* 0x000000000000791b */ /* 0x003fea0003800000 */
.L_x_56:
[----:B------:R-:W-:Y:S01]  /*5c70*/  HFMA2 R159, -RZ, RZ, 0, 9.5367431640625e-07 ;  /* 0x00000010ff9f7431 */ /* 0x000fe200000001ff */
[----:B------:R-:W-:-:S05]  /*5c80*/  MOV R90, R92 ;  /* 0x0000005c005a7202 */ /* 0x000fca0000000f00 */
[----:B------:R-:W-:-:S05]  /*5c90*/  FADD.FTZ R90, R91, R90 ;  /* 0x0000005a5b5a7221 */ /* 0x000fca0000010000 */
[----:B------:R-:W-:-:S07]  /*5ca0*/  MOV R158, R90 ;  /* 0x0000005a009e7202 */ /* 0x000fce0000000f00 */
[----:B------:R-:W-:Y:S05]  /*5cb0*/  WARPSYNC.COLLECTIVE R157, `(.L_x_57) ;  /* 0x000000009d087348 */ /* 0x000fea0003c00000 */
[----:B------:R0:W1:Y:S02]  /*5cc0*/  SHFL.BFLY P6, R92, R158, R159, R160 ;  /* 0x0c00009f9e5c7389 */ /* 0x00006400000c00a0 */
[----:B01----:R-:W-:Y:S05]  /*5cd0*/  ENDCOLLECTIVE ;  /* 0x000000000000791b */ /* 0x003fea0003800000 */
.L_x_57:
[----:B------:R-:W-:Y:S01]  /*5ce0*/  MOV R155, R92 ;  /* 0x0000005c009b7202 */ /* 0x000fe20000000f00 */
[----:B------:R-:W-:Y:S06]  /*5cf0*/  BRA `(.L_x_58) ;  /* 0xffffffe000087947 */ /* 0x000fec000383ffff */
.L_x_59:
[----:B------:R-:W-:-:S00]  /*5d00*/  BRA `(.L_x_59) ;  /* 0xfffffffc00fc7947 */ /* 0x000fc0000383ffff */
[----:B------:R-:W-:-:S00]  /*5d10*/  NOP ;  /* 0x0000000000007918 */ /* 0x000fc00000000000 */
        /* <DEDUP_REMOVED lines=14> */
.L_x_54328:


//--------------------- .text._ZN10layer_norm13ln_fwd_kernelINS_13Kernel_traitsI13__nv_bfloat16S2_S2_S2_fjLj1536ELj1ELj4ELj1ELj16ENS_18Kernel_traits_baseILj1536ES2_S2_S2_S2_fjLj128EEEEELb0ELb0ELb0ELb1EEEvNS_9FwdParamsE --------------------------
	.section	.text._ZN10layer_norm13ln_fwd_kernelINS_13Kernel_traitsI13__nv_bfloat16S2_S2_S2_fjLj1536ELj1ELj4ELj1ELj16ENS_18Kernel_traits_baseILj1536ES2_S2_S2_S2_fjLj128EEEEELb0ELb0ELb0ELb1EEEvNS_9FwdParamsE,"ax",@progbits
	.align	128
        .global         _ZN10layer_norm13ln_fwd_kernelINS_13Kernel_traitsI13__nv_bfloat16S2_S2_S2_fjLj1536ELj1ELj4ELj1ELj16ENS_18Kernel_traits_baseILj1536ES2_S2_S2_S2_fjLj128EEEEELb0ELb0ELb0ELb1EEEvNS_9FwdParamsE
        .type           _ZN10layer_norm13ln_fwd_kernelINS_13Kernel_traitsI13__nv_bfloat16S2_S2_S2_fjLj1536ELj1ELj4ELj1ELj16ENS_18Kernel_traits_baseILj1536ES2_S2_S2_S2_fjLj128EEEEELb0ELb0ELb0ELb1EEEvNS_9FwdParamsE,@function
        .size           _ZN10layer_norm13ln_fwd_kernelINS_13Kernel_traitsI13__nv_bfloat16S2_S2_S2_fjLj1536ELj1ELj4ELj1ELj16ENS_18Kernel_traits_baseILj1536ES2_S2_S2_S2_fjLj128EEEEELb0ELb0ELb0ELb1EEEvNS_9FwdParamsE,(.L_x_54329 - _ZN10layer_norm13ln_fwd_kernelINS_13Kernel_traitsI13__nv_bfloat16S2_S2_S2_fjLj1536ELj1ELj4ELj1ELj16ENS_18Kernel_traits_baseILj1536ES2_S2_S2_S2_fjLj128EEEEELb0ELb0ELb0ELb1EEEvNS_9FwdParamsE)
        .other          _ZN10layer_norm13ln_fwd_kernelINS_13Kernel_traitsI13__nv_bfloat16S2_S2_S2_fjLj1536ELj1ELj4ELj1ELj16ENS_18Kernel_traits_baseILj1536ES2_S2_S2_S2_fjLj128EEEEELb0ELb0ELb0ELb1EEEvNS_9FwdParamsE,@"STO_CUDA_ENTRY STV_DEFAULT"
_ZN10layer_norm13ln_fwd_kernelINS_13Kernel_traitsI13__nv_bfloat16S2_S2_S2_fjLj1536ELj1ELj4ELj1ELj16ENS_18Kernel_traits_baseILj1536ES2_S2_S2_S2_fjLj128EEEEELb0ELb0ELb0ELb1EEEvNS_9FwdParamsE:
.text._ZN10layer_norm13ln_fwd_kernelINS_13Kernel_traitsI13__nv_bfloat16S2_S2_S2_fjLj1536ELj1ELj4ELj1ELj16ENS_18Kernel_traits_baseILj1536ES2_S2_S2_S2_fjLj128EEEEELb0ELb0ELb0ELb1EEEvNS_9FwdParamsE:
[----:B------:R-:W-:Y:S01]  /*0000*/  LDC R1, c[0x0][0x37c] ;  /* 0x0000df00ff017b82 */ /* 0x000fe20000000800 */
[----:B------:R-:W0:Y:S01]  /*0010*/  LDCU.64 UR4, c[0x0][0x438] ;  /* 0x00008700ff0477ac */ /* 0x000e220008000a00 */
[----:B------:R-:W1:Y:S06]  /*0020*/  S2R R123, SR_TID.X ;  /* 0x00000000007b7919 */ /* 0x000e6c0000002100 */
[----:B------:R-:W2:Y:S01]  /*0030*/  LDC.64 R8, c[0x0][0x3e0] ;  /* 0x0000f800ff087b82 */ /* 0x000ea20000000a00 */
[----:B------:R-:W3:Y:S01]  /*0040*/  LDCU.64 UR6, c[0x0][0x358] ;  /* 0x00006b00ff0677ac */ /* 0x000ee20008000a00 */
[----:B------:R-:W2:Y:S01]  /*0050*/  LDCU.64 UR8, c[0x0][0x3a0] ;  /* 0x00007400ff0877ac */ /* 0x000ea20008000a00 */
[----:B0-----:R-:W-:-:S04]  /*0060*/  ISETP.NE.U32.AND P1, PT, RZ, UR4, PT ;  /* 0x00000004ff007c0c */ /* 0x001fc8000bf25070 */
[----:B------:R-:W-:Y:S02]  /*0070*/  ISETP.NE.AND.EX P1, PT, RZ, UR5, PT, P1 ;  /* 0x00000005ff007c0c */ /* 0x000fe4000bf25310 */
[----:B-1----:R-:W-:-:S11]  /*0080*/  LOP3.LUT R7, R123, 0x1f, RZ, 0xc0, !PT ;  /* 0x0000001f7b077812 */ /* 0x002fd600078ec0ff */
[----:B------:R-:W0:Y:S08]  /*0090*/  @P1 LDC.64 R2, c[0x0][0x3d0] ;  /* 0x0000f400ff021b82 */ /* 0x000e300000000a00 */
[----:B------:R-:W1:Y:S01]  /*00a0*/  @P1 LDC.64 R4, c[0x0][0x438] ;  /* 0x00010e00ff041b82 */ /* 0x000e620000000a00 */
[----:B0-----:R-:W-:-:S05]  /*00b0*/  @P1 IMAD.WIDE.U32 R2, R7, 0x10, R2 ;  /* 0x0000001007021825 */ /* 0x001fca00078e0002 */
[----:B---3--:R0:W5:Y:S01]  /*00c0*/  @P1 LDG.E.128 R24, desc[UR6][R2.64] ;  /* 0x0000000602181981 */ /* 0x008162000c1e1d00 */
[----:B-1----:R-:W-:-:S03]  /*00d0*/  @P1 IMAD.WIDE.U32 R4, R7, 0x10, R4 ;  /* 0x0000001007041825 */ /* 0x002fc600078e0004 */
[----:B------:R0:W5:Y:S04]  /*00e0*/  @P1 LDG.E.128 R28, desc[UR6][R2.64+0x200] ;  /* 0x00020006021c1981 */ /* 0x000168000c1e1d00 */
        /* <DEDUP_REMOVED lines=9> */
[----:B------:R0:W5:Y:S01]  /*0180*/  @P1 LDG.E.128 R68, desc[UR6][R4.64+0xa00] ;  /* 0x000a000604441981 */ /* 0x000162000c1e1d00 */
[----:B------:R-:W1:Y:S01]  /*0190*/  S2UR UR4, SR_CTAID.X ;  /* 0x00000000000479c3 */ /* 0x000e620000002500 */
[----:B--2---:R-:W-:-:S02]  /*01a0*/  LOP3.LUT P0, RZ, R8, UR8, RZ, 0xfc, !PT ;  /* 0x0000000808ff7c12 */ /* 0x004fc4000f80fcff */
[----:B------:R-:W-:Y:S02]  /*01b0*/  SHF.R.U32.HI R123, RZ, 0x5, R123 ;  /* 0x00000005ff7b7819 */ /* 0x000fe4000001167b */
[----:B------:R-:W-:Y:S01]  /*01c0*/  LOP3.LUT P0, RZ, R9, UR9, RZ, 0xfc, P0 ;  /* 0x0000000909ff7c12 */ /* 0x000fe2000800fcff */
[----:B-1----:R-:W-:-:S06]  /*01d0*/  USHF.L.U32 UR4, UR4, 0x2, URZ ;  /* 0x0000000204047899 */ /* 0x002fcc00080006ff */
[----:B------:R-:W-:Y:S01]  /*01e0*/  LOP3.LUT R123, R123, UR4, RZ, 0xfc, !PT ;  /* 0x000000047b7b7c12 */ /* 0x000fe2000f8efcff */
[----:B0-----:R-:W-:Y:S06]  /*01f0*/  @P1 BRA `(.L_x_60) ;  /* 0x0000000000501947 */ /* 0x001fec0003800000 */
[----:B------:R-:W0:Y:S02]  /*0200*/  LDC.64 R2, c[0x0][0x3d0] ;  /* 0x0000f400ff027b82 */ /* 0x000e240000000a00 */
[----:B0-----:R-:W-:-:S05]  /*0210*/  IMAD.WIDE.U32 R2, R7, 0x10, R2 ;  /* 0x0000001007027825 */ /* 0x001fca00078e0002 */
[----:B-----5:R0:W5:Y:S04]  /*0220*/  LDG.E.128 R24, desc[UR6][R2.64] ;  /* 0x0000000602187981 */ /* 0x020168000c1e1d00 */
[----:B------:R0:W5:Y:S04]  /*0230*/  LDG.E.128 R28, desc[UR6][R2.64+0x200] ;  /* 0x00020006021c7981 */ /* 0x000168000c1e1d00 */
[----:B------:R0:W5:Y:S04]  /*0240*/  LDG.E.128 R32, desc[UR6][R2.64+0x400] ;  /* 0x0004000602207981 */ /* 0x000168000c1e1d00 */
[----:B------:R0:W5:Y:S04]  /*0250*/  LDG.E.128 R36, desc[UR6][R2.64+0x600] ;  /* 0x0006000602247981 */ /* 0x000168000c1e1d00 */
[----:B------:R0:W5:Y:S04]  /*0260*/  LDG.E.128 R40, desc[UR6][R2.64+0x800] ;  /* 0x0008000602287981 */ /* 0x000168000c1e1d00 */
[----:B------:R0:W5:Y:S01]  /*0270*/  LDG.E.128 R44, desc[UR6][R2.64+0xa00] ;  /* 0x000a0006022c7981 */ /* 0x000162000c1e1d00 */
[----:B------:R-:W-:-:S02]  /*0280*/  CS2R R70, SRZ ;  /* 0x0000000000467805 */ /* 0x000fc4000001ff00 */
[----:B------:R-:W-:Y:S02]  /*0290*/  CS2R R68, SRZ ;  /* 0x0000000000447805 */ /* 0x000fe4000001ff00 */
[----:B------:R-:W-:Y:S02]  /*02a0*/  CS2R R66, SRZ ;  /* 0x0000000000427805 */ /* 0x000fe4000001ff00 */
[----:B------:R-:W-:Y:S02]  /*02b0*/  CS2R R64, SRZ ;  /* 0x0000000000407805 */ /* 0x000fe4000001ff00 */
[----:B------:R-:W-:Y:S02]  /*02c0*/  CS2R R62, SRZ ;  /* 0x00000000003e7805 */ /* 0x000fe4000001ff00 */
[----:B------:R-:W-:Y:S02]  /*02d0*/  CS2R R60, SRZ ;  /* 0x00000000003c7805 */ /* 0x000fe4000001ff00 */
[----:B------:R-:W-:-:S02]  /*02e0*/  CS2R R58, SRZ ;  /* 0x00000000003a7805 */ /* 0x000fc4000001ff00 */
[----:B------:R-:W-:Y:S02]  /*02f0*/  CS2R R56, SRZ ;  /* 0x0000000000387805 */ /* 0x000fe4000001ff00 */
[----:B------:R-:W-:Y:S02]  /*0300*/  CS2R R54, SRZ ;  /* 0x0000000000367805 */ /* 0x000fe4000001ff00 */
[----:B------:R-:W-:Y:S02]  /*0310*/  CS2R R52, SRZ ;  /* 0x0000000000347805 */ /* 0x000fe4000001ff00 */
[----:B------:R-:W-:Y:S02]  /*0320*/  CS2R R50, SRZ ;  /* 0x0000000000327805 */ /* 0x000fe4000001ff00 */
[----:B0-----:R-:W-:-:S07]  /*0330*/  CS2R R48, SRZ ;  /* 0x0000000000307805 */ /* 0x001fce000001ff00 */
.L_x_60:
[----:B------:R-:W0:Y:S02]  /*0340*/  LDCU UR4, c[0x0][0x384] ;  /* 0x00007080ff0477ac */ /* 0x000e240008000800 */
[----:B0-----:R-:W-:-:S13]  /*0350*/  ISETP.GE.AND P1, PT, R123, UR4, PT ;  /* 0x000000047b007c0c */ /* 0x001fda000bf26270 */
[----:B------:R-:W-:Y:S05]  /*0360*/  @P1 EXIT ;  /* 0x000000000000194d */ /* 0x000fea0003800000 */
[----:B------:R-:W-:Y:S01]  /*0370*/  ISETP.NE.U32.AND P1, PT, R8, RZ, PT ;  /* 0x000000ff0800720c */ /* 0x000fe20003f25070 */
[----:B------:R-:W0:Y:S01]  /*0380*/  LDCU UR4, c[0x0][0x388] ;  /* 0x00007100ff0477ac */ /* 0x000e220008000800 */
[----:B-----5:R-:W-:Y:S02]  /*0390*/  PRMT R122, R71, 0x7632, R122 ;  /* 0x00007632477a7816 */ /* 0x020fe4000000007a */
[----:B------:R-:W-:Y:S01]  /*03a0*/  ISETP.NE.AND.EX P1, PT, R9, RZ, PT, P1 ;  /* 0x000000ff0900720c */ /* 0x000fe20003f25310 */
[----:B------:R-:W1:Y:S01]  /*03b0*/  LDCU.U8 UR5, c[0x0][0x410] ;  /* 0x00008200ff0577ac */ /* 0x000e620008000000 */
[----:B------:R-:W-:Y:S02]  /*03c0*/  PRMT R121, R47, 0x7632, R121 ;  /* 0x000076322f797816 */ /* 0x000fe40000000079 */
[----:B------:R-:W-:Y:S01]  /*03d0*/  PRMT R120, R70, 0x7632, R120 ;  /* 0x0000763246787816 */ /* 0x000fe20000000078 */
[----:B------:R-:W2:Y:S01]  /*03e0*/  LDCU UR8, c[0x0][0x448] ;  /* 0x00008900ff0877ac */ /* 0x000ea20008000800 */
[----:B------:R-:W-:-:S02]  /*03f0*/  PRMT R117, R46, 0x7632, R117 ;  /* 0x000076322e757816 */ /* 0x000fc40000000075 */
[----:B------:R-:W-:Y:S01]  /*0400*/  PRMT R116, R69, 0x7632, R116 ;  /* 0x0000763245747816 */ /* 0x000fe20000000074 */
[----:B------:R-:W3:Y:S01]  /*0410*/  LDCU.64 UR12, c[0x0][0x3e0] ;  /* 0x00007c00ff0c77ac */ /* 0x000ee20008000a00 */
[----:B------:R-:W-:Y:S02]  /*0420*/  PRMT R115, R45, 0x7632, R115 ;  /* 0x000076322d737816 */ /* 0x000fe40000000073 */
[----:B------:R-:W-:Y:S01]  /*0430*/  PRMT R114, R68, 0x7632, R114 ;  /* 0x0000763244727816 */ /* 0x000fe20000000072 */
[----:B------:R-:W4:Y:S01]  /*0440*/  LDCU.64 UR10, c[0x0][0x3a0] ;  /* 0x00007400ff0a77ac */ /* 0x000f220008000a00 */
        /* <DEDUP_REMOVED lines=40> */
[----:B01234-:R-:W-:-:S07]  /*06d0*/  PRMT R113, R24, 0x7632, R113 ;  /* 0x0000763218717816 */ /* 0x01ffce0000000071 */
.L_x_80:
[----:B0-----:R-:W0:Y:S01]  /*06e0*/  S2R R82, SR_TID.X ;  /* 0x0000000000527919 */ /* 0x001e220000002100 */
[----:B------:R-:W1:Y:S01]  /*06f0*/  @P1 LDC.64 R84, c[0x0][0x3e0] ;  /* 0x0000f800ff541b82 */ /* 0x000e620000000a00 */
[----:B------:R-:W-:-:S05]  /*0700*/  IMAD R76, R123, UR4, RZ ;  /* 0x000000047b4c7c24 */ /* 0x000fca000f8e02ff */
[----:B------:R-:W-:Y:S02]  /*0710*/  SHF.R.S32.HI R77, RZ, 0x1f, R76 ;  /* 0x0000001fff4d7819 */ /* 0x000fe4000001144c */
[----:B------:R-:W2:Y:S02]  /*0720*/  LDC.64 R154, c[0x0][0x390] ;  /* 0x0000e400ff9a7b82 */ /* 0x000ea40000000a00 */
[----:B------:R-:W-:Y:S01]  /*0730*/  LEA.HI R77, R77, R76, RZ, 0x3 ;  /* 0x0000004c4d4d7211 */ /* 0x000fe200078f18ff */
[----:B-1----:R-:W-:-:S06]  /*0740*/  @P1 IMAD.WIDE R84, R123, 0x2, R84 ;  /* 0x000000027b541825 */ /* 0x002fcc00078e0254 */
[----:B------:R-:W3:Y:S01]  /*0750*/  @P1 LDG.E.U16 R84, desc[UR6][R84.64] ;  /* 0x0000000654541981 */ /* 0x000ee2000c1e1500 */
[----:B0-----:R-:W-:-:S04]  /*0760*/  LOP3.LUT R80, R82, 0x1f, RZ, 0xc0, !PT ;  /* 0x0000001f52507812 */ /* 0x001fc800078ec0ff */
[----:B------:R-:W-:-:S05]  /*0770*/  LEA.HI.SX32 R80, R77, R80, 0x1d ;  /* 0x000000504d507211 */ /* 0x000fca00078feaff */
[----:B--2---:R-:W-:-:S06]  /*0780*/  IMAD.WIDE.U32 R76, R80, 0x10, R154 ;  /* 0x00000010504c7825 */ /* 0x004fcc00078e009a */
[----:B------:R-:W5:Y:S01]  /*0790*/  LDG.E.128 R76, desc[UR6][R76.64] ;  /* 0x000000064c4c7981 */ /* 0x000f62000c1e1d00 */
[----:B------:R-:W-:-:S04]  /*07a0*/  UISETP.NE.U32.AND UP0, UPT, UR10, URZ, UPT ;  /* 0x000000ff0a00728c */ /* 0x000fc8000bf05070 */
[----:B------:R-:W-:Y:S01]  /*07b0*/  UISETP.NE.AND.EX UP0, UPT, UR11, URZ, UPT, UP0 ;  /* 0x000000ff0b00728c */ /* 0x000fe2000bf05300 */
[----:B------:R-:W-:Y:S01]  /*07c0*/  HFMA2 R81, -RZ, RZ, 1.875, 0 ;  /* 0x3f800000ff517431 */ /* 0x000fe200000001ff */
[----:B---3--:R-:W-:-:S07]  /*07d0*/  @P1 SHF.L.U32 R81, R84, 0x10, RZ ;  /* 0x0000001054511819 */ /* 0x008fce00000006ff */
[----:B------:R-:W-:Y:S05]  /*07e0*/  BRA.U !UP0, `(.L_x_61) ;  /* 0x0000000108a07547 */ /* 0x000fea000b800000 */
[----:B------:R-:W0:Y:S02]  /*07f0*/  LDC.64 R72, c[0x0][0x3a0] ;  /* 0x0000e800ff487b82 */ /* 0x000e240000000a00 */
[----:B0-----:R-:W-:-:S06]  /*0800*/  IMAD.WIDE.U32 R72, R80, 0x10, R72 ;  /* 0x0000001050487825 */ /* 0x001fcc00078e0048 */
[----:B------:R-:W2:Y:S01]  /*0810*/  LDG.E.128 R72, desc[UR6][R72.64] ;  /* 0x0000000648487981 */ /* 0x000ea2000c1e1d00 */
[C---:B-----5:R-:W-:Y:S02]  /*0820*/  PRMT R83, R76.reuse, 0x7632, R83 ;  /* 0x000076324c537816 */ /* 0x060fe40000000053 */
[----:B------:R-:W-:Y:S02]  /*0830*/  SHF.L.U32 R76, R76, 0x10, RZ ;  /* 0x000000104c4c7819 */ /* 0x000fe400000006ff */
[C---:B------:R-:W-:Y:S02]  /*0840*/  PRMT R85, R77.reuse, 0x7632, R85 ;  /* 0x000076324d557816 */ /* 0x040fe40000000055 */
[----:B------:R-:W-:Y:S02]  /*0850*/  SHF.L.U32 R90, R77, 0x10, RZ ;  /* 0x000000104d5a7819 */ /* 0x000fe400000006ff */
[C---:B------:R-:W-:Y:S02]  /*0860*/  PRMT R87, R79.reuse, 0x7632, R87 ;  /* 0x000076324f577816 */ /* 0x040fe40000000057 */
[----:B------:R-:W-:-:S02]  /*0870*/  SHF.L.U32 R88, R79, 0x10, RZ ;  /* 0x000000104f587819 */ /* 0x000fc400000006ff */
[C---:B------:R-:W-:Y:S02]  /*0880*/  PRMT R86, R78.reuse, 0x7632, R86 ;  /* 0x000076324e567816 */ /* 0x040fe40000000056 */
[----:B------:R-:W-:Y:S02]  /*0890*/  SHF.L.U32 R78, R78, 0x10, RZ ;  /* 0x000000104e4e7819 */ /* 0x000fe400000006ff */
[----:B------:R-:W-:Y:S02]  /*08a0*/  SHF.L.U32 R84, R83, 0x10, RZ ;  /* 0x0000001053547819 */ /* 0x000fe400000006ff */
[----:B------:R-:W-:Y:S02]  /*08b0*/  SHF.L.U32 R86, R86, 0x10, RZ ;  /* 0x0000001056567819 */ /* 0x000fe400000006ff */
[C---:B--2---:R-:W-:Y:S02]  /*08c0*/  SHF.L.U32 R91, R72.reuse, 0x10, RZ ;  /* 0x00000010485b7819 */ /* 0x044fe400000006ff */
[----:B------:R-:W-:-:S02]  /*08d0*/  PRMT R77, R72, 0x7632, R77 ;  /* 0x00007632484d7816 */ /* 0x000fc4000000004d */
[----:B------:R-:W-:Y:S01]  /*08e0*/  PRMT R72, R73, 0x7632, R72 ;  /* 0x0000763249487816 */ /* 0x000fe20000000048 */
[-C--:B------:R-:W-:Y:S01]  /*08f0*/  FFMA.FTZ R91, R76, R81.reuse, R91 ;  /* 0x000000514c5b7223 */ /* 0x080fe2000001005b */
[C---:B------:R-:W-:Y:S02]  /*0900*/  PRMT R79, R74.reuse, 0x7632, R79 ;  /* 0x000076324a4f7816 */ /* 0x040fe4000000004f */
[----:B------:R-:W-:Y:S02]  /*0910*/  PRMT R92, R75, 0x7632, R92 ;  /* 0x000076324b5c7816 */ /* 0x000fe4000000005c */
[----:B------:R-:W-:Y:S02]  /*0920*/  SHF.L.U32 R89, R74, 0x10, RZ ;  /* 0x000000104a597819 */ /* 0x000fe400000006ff */
[----:B------:R-:W-:Y:S02]  /*0930*/  SHF.L.U32 R74, R85, 0x10, RZ ;  /* 0x00000010554a7819 */ /* 0x000fe400000006ff */
[----:B------:R-:W-:Y:S01]  /*0940*/  SHF.L.U32 R76, R87, 0x10, RZ ;  /* 0x00000010574c7819 */ /* 0x000fe200000006ff */
[----:B------:R-:W-:Y:S01]  /*0950*/  FFMA.FTZ R89, R78, R81, R89 ;  /* 0x000000514e597223 */ /* 0x000fe20000010059 */
[----:B------:R-:W-:-:S02]  /*0960*/  SHF.L.U32 R73, R73, 0x10, RZ ;  /* 0x0000001049497819 */ /* 0x000fc400000006ff */
[----:B------:R-:W-:Y:S02]  /*0970*/  SHF.L.U32 R75, R75, 0x10, RZ ;  /* 0x000000104b4b7819 */ /* 0x000fe400000006ff */
[----:B------:R-:W-:Y:S01]  /*0980*/  SHF.L.U32 R87, R92, 0x10, RZ ;  /* 0x000000105c577819 */ /* 0x000fe200000006ff */
[-C--:B------:R-:W-:Y:S01]  /*0990*/  FFMA.FTZ R90, R90, R81.reuse, R73 ;  /* 0x000000515a5a7223 */ /* 0x080fe20000010049 */
[----:B------:R-:W-:Y:S01]  /*09a0*/  SHF.L.U32 R79, R79, 0x10, RZ ;  /* 0x000000104f4f7819 */ /* 0x000fe200000006ff */
[-C--:B------:R-:W-:Y:S01]  /*09b0*/  FFMA.FTZ R88, R88, R81.reuse, R75 ;  /* 0x0000005158587223 */ /* 0x080fe2000001004b */
[----:B------:R-:W-:Y:S01]  /*09c0*/  SHF.L.U32 R85, R72, 0x10, RZ ;  /* 0x0000001048557819 */ /* 0x000fe200000006ff */
[-C--:B------:R-:W-:Y:S01]  /*09d0*/  FFMA.FTZ R87, R76, R81.reuse, R87 ;  /* 0x000000514c577223 */ /* 0x080fe20000010057 */
        /* <DEDUP_REMOVED lines=9> */
.L_x_61:
[----:B------:R-:W-:-:S04]  /*0a70*/  UISETP.NE.U32.AND UP1, UPT, UR12, URZ, UPT ;  /* 0x000000ff0c00728c */ /* 0x000fc8000bf25070 */
[----:B------:R-:W-:-:S06]  /*0a80*/  UISETP.NE.AND.EX UP1, UPT, UR13, URZ, UPT, UP1 ;  /* 0x000000ff0d00728c */ /* 0x000fcc000bf25310 */
[----:B------:R-:W-:-:S13]  /*0a90*/  PLOP3.LUT P1, PT, PT, PT, UP1, 0x80, 0x8 ;  /* 0x000000000008781c */ /* 0x000fda0003f2f018 */
[----:B------:R-:W-:Y:S05]  /*0aa0*/  @!P1 BRA `(.L_x_63) ;  /* 0x0000000000649947 */ /* 0x000fea0003800000 */
[C---:B-----5:R-:W-:Y:S02]  /*0ab0*/  PRMT R72, R76.reuse, 0x7632, R72 ;  /* 0x000076324c487816 */ /* 0x060fe40000000048 */
[----:B------:R-:W-:Y:S02]  /*0ac0*/  SHF.L.U32 R76, R76, 0x10, RZ ;  /* 0x000000104c4c7819 */ /* 0x000fe400000006ff */
[----:B------:R-:W-:Y:S02]  /*0ad0*/  PRMT R74, R78, 0x7632, R74 ;  /* 0x000076324e4a7816 */ /* 0x000fe4000000004a */
[----:B------:R-:W-:Y:S01]  /*0ae0*/  PRMT R73, R77, 0x7632, R73 ;  /* 0x000076324d497816 */ /* 0x000fe20000000049 */
[----:B------:R-:W-:Y:S01]  /*0af0*/  FMUL.FTZ R91, R76, R81 ;  /* 0x000000514c5b7220 */ /* 0x000fe20000410000 */
[----:B------:R-:W-:Y:S02]  /*0b00*/  PRMT R75, R79, 0x7632, R75 ;  /* 0x000076324f4b7816 */ /* 0x000fe4000000004b */
        /* <DEDUP_REMOVED lines=12> */
[-C--:B------:R-:W-:Y:S02]  /*0bd0*/  FMUL.FTZ R87, R76, R81.reuse ;  /* 0x000000514c577220 */ /* 0x080fe40000410000 */
[----:B------:R-:W-:Y:S01]  /*0be0*/  FMUL.FTZ R85, R74, R81 ;  /* 0x000000514a557220 */ /* 0x000fe20000410000 */
[----:B------:R-:W-:Y:S02]  /*0bf0*/  F2FP.BF16.F32.PACK_AB R74, R86, R89 ;  /* 0x00000059564a723e */ /* 0x000fe400000010ff */
[----:B------:R-:W-:Y:S02]  /*0c00*/  F2FP.BF16.F32.PACK_AB R75, R87, R88 ;  /* 0x00000058574b723e */ /* 0x000fe400000010ff */
[----:B------:R-:W-:Y:S02]  /*0c10*/  F2FP.BF16.F32.PACK_AB R73, R85, R90 ;  /* 0x0000005a5549723e */ /* 0x000fe400000010ff */
[----:B------:R-:W-:Y:S01]  /*0c20*/  F2FP.BF16.F32.PACK_AB R72, R84, R91 ;  /* 0x0000005b5448723e */ /* 0x000fe200000010ff */
[----:B------:R-:W-:Y:S06]  /*0c30*/  BRA `(.L_x_62) ;  /* 0x0000000000507947 */ /* 0x000fec0003800000 */
.L_x_63:
[C---:B-----5:R-:W-:Y:S02]  /*0c40*/  PRMT R85, R77.reuse, 0x7632, R85 ;  /* 0x000076324d557816 */ /* 0x060fe40000000055 */
[----:B------:R-:W-:Y:S02]  /*0c50*/  SHF.L.U32 R90, R77, 0x10, RZ ;  /* 0x000000104d5a7819 */ /* 0x000fe400000006ff */
[----:B------:R-:W-:Y:S02]  /*0c60*/  PRMT R83, R76, 0x7632, R83 ;  /* 0x000076324c537816 */ /* 0x000fe40000000053 */
[----:B------:R-:W-:Y:S01]  /*0c70*/  PRMT R77, R78, 0x7632, R77 ;  /* 0x000076324e4d7816 */ /* 0x000fe2000000004d */
[----:B------:R-:W-:Y:S01]  /*0c80*/  FMUL.FTZ R90, R90, R81 ;  /* 0x000000515a5a7220 */ /* 0x000fe20000410000 */
[----:B------:R-:W-:Y:S02]  /*0c90*/  SHF.L.U32 R76, R76, 0x10, RZ ;  /* 0x000000104c4c7819 */ /* 0x000fe400000006ff */
[----:B------:R-:W-:-:S02]  /*0ca0*/  SHF.L.U32 R78, R78, 0x10, RZ ;  /* 0x000000104e4e7819 */ /* 0x000fc400000006ff */
[C---:B------:R-:W-:Y:S01]  /*0cb0*/  PRMT R87, R79.reuse, 0x7632, R87 ;  /* 0x000076324f577816 */ /* 0x040fe20000000057 */
[-C--:B------:R-:W-:Y:S01]  /*0cc0*/  FMUL.FTZ R91, R76, R81.reuse ;  /* 0x000000514c5b7220 */ /* 0x080fe20000410000 */
        /* <DEDUP_REMOVED lines=8> */
[----:B------:R-:W-:-:S02]  /*0d50*/  FMUL.FTZ R85, R76, R81 ;  /* 0x000000514c557220 */ /* 0x000fc40000410000 */
[-C--:B------:R-:W-:Y:S02]  /*0d60*/  FMUL.FTZ R86, R86, R81.reuse ;  /* 0x0000005156567220 */ /* 0x080fe40000410000 */
[----:B------:R-:W-:-:S07]  /*0d70*/  FMUL.FTZ R87, R78, R81 ;  /* 0x000000514e577220 */ /* 0x000fce0000410000 */
.L_x_62:
[----:B------:R-:W0:Y:S01]  /*0d80*/  @P0 LDC.64 R92, c[0x0][0x3a8] ;  /* 0x0000ea00ff5c0b82 */ /* 0x000e220000000a00 */
[----:B------:R-:W-:-:S05]  /*0d90*/  IADD3 R83, PT, PT, R80, 0x20, RZ ;  /* 0x0000002050537810 */ /* 0x000fca0007ffe0ff */
[----:B------:R-:W-:-:S04]  /*0da0*/  IMAD.WIDE.U32 R76, R83, 0x10, R154 ;  /* 0x00000010534c7825 */ /* 0x000fc800078e009a */
[----:B0-----:R-:W-:-:S05]  /*0db0*/  @P0 IMAD.WIDE.U32 R92, R80, 0x10, R92 ;  /* 0x00000010505c0825 */ /* 0x001fca00078e005c */
[----:B------:R0:W-:Y:S04]  /*0dc0*/  @P0 STG.E.128 desc[UR6][R92.64], R72 ;  /* 0x000000485c000986 */ /* 0x0001e8000c101d06 */
[----:B------:R-:W5:Y:S01]  /*0dd0*/  LDG.E.128 R76, desc[UR6][R76.64] ;  /* 0x000000064c4c7981 */ /* 0x000f62000c1e1d00 */
[----:B------:R-:W-:Y:S05]  /*0de0*/  BRA.U !UP0, `(.L_x_64) ;  /* 0x0000000108a07547 */ /* 0x000fea000b800000 */
[----:B0-----:R-:W0:Y:S02]  /*0df0*/  LDC.64 R72, c[0x0][0x3a0] ;  /* 0x0000e800ff487b82 */ /* 0x001e240000000a00 */
        /* <DEDUP_REMOVED lines=11> */
[C---:B--2---:R-:W-:Y:S02]  /*0eb0*/  PRMT R77, R72.reuse, 0x7632, R77 ;  /* 0x00007632484d7816 */ /* 0x044fe4000000004d */
[----:B------:R-:W-:Y:S02]  /*0ec0*/  SHF.L.U32 R79, R72, 0x10, RZ ;  /* 0x00000010484f7819 */ /* 0x000fe400000006ff */
[----:B------:R-:W-:-:S02]  /*0ed0*/  PRMT R72, R73, 0x7632, R72 ;  /* 0x0000763249487816 */ /* 0x000fc40000000048 */
[----:B------:R-:W-:Y:S01]  /*0ee0*/  SHF.L.U32 R73, R73, 0x10, RZ ;  /* 0x0000001049497819 */ /* 0x000fe200000006ff */
[-C--:B------:R-:W-:Y:S01]  /*0ef0*/  FFMA.FTZ R126, R76, R81.reuse, R79 ;  /* 0x000000514c7e7223 */ /* 0x080fe2000001004f */
[----:B------:R-:W-:Y:S02]  /*0f00*/  PRMT R118, R74, 0x7632, R118 ;  /* 0x000076324a767816 */ /* 0x000fe40000000076 */
[----:B------:R-:W-:Y:S01]  /*0f10*/  PRMT R129, R75, 0x7632, R129 ;  /* 0x000076324b817816 */ /* 0x000fe20000000081 */
[-C--:B------:R-:W-:Y:S01]  /*0f20*/  FFMA.FTZ R125, R94, R81.reuse, R73 ;  /* 0x000000515e7d7223 */ /* 0x080fe20000010049 */
[----:B------:R-:W-:Y:S02]  /*0f30*/  SHF.L.U32 R119, R74, 0x10, RZ ;  /* 0x000000104a777819 */ /* 0x000fe400000006ff */
[----:B------:R-:W-:Y:S02]  /*0f40*/  SHF.L.U32 R74, R95, 0x10, RZ ;  /* 0x000000105f4a7819 */ /* 0x000fe400000006ff */
[----:B------:R-:W-:Y:S01]  /*0f50*/  SHF.L.U32 R75, R75, 0x10, RZ ;  /* 0x000000104b4b7819 */ /* 0x000fe200000006ff */
[----:B------:R-:W-:Y:S01]  /*0f60*/  FFMA.FTZ R124, R78, R81, R119 ;  /* 0x000000514e7c7223 */ /* 0x000fe20000010077 */
[----:B------:R-:W-:-:S02]  /*0f70*/  SHF.L.U32 R94, R93, 0x10, RZ ;  /* 0x000000105d5e7819 */ /* 0x000fc400000006ff */
[----:B------:R-:W-:Y:S01]  /*0f80*/  SHF.L.U32 R76, R127, 0x10, RZ ;  /* 0x000000107f4c7819 */ /* 0x000fe200000006ff */
[-C--:B------:R-:W-:Y:S01]  /*0f90*/  FFMA.FTZ R119, R128, R81.reuse, R75 ;  /* 0x0000005180777223 */ /* 0x080fe2000001004b */
[----:B------:R-:W-:Y:S02]  /*0fa0*/  SHF.L.U32 R129, R129, 0x10, RZ ;  /* 0x0000001081817819 */ /* 0x000fe400000006ff */
[----:B------:R-:W-:Y:S02]  /*0fb0*/  SHF.L.U32 R95, R118, 0x10, RZ ;  /* 0x00000010765f7819 */ /* 0x000fe400000006ff */
[----:B------:R-:W-:Y:S01]  /*0fc0*/  SHF.L.U32 R73, R72, 0x10, RZ ;  /* 0x0000001048497819 */ /* 0x000fe200000006ff */
[-C--:B------:R-:W-:Y:S01]  /*0fd0*/  FFMA.FTZ R118, R76, R81.reuse, R129 ;  /* 0x000000514c767223 */ /* 0x080fe20000010081 */
[----:B------:R-:W-:Y:S01]  /*0fe0*/  SHF.L.U32 R77, R77, 0x10, RZ ;  /* 0x000000104d4d7819 */ /* 0x000fe200000006ff */
[-C--:B------:R-:W-:Y:S02]  /*0ff0*/  FFMA.FTZ R95, R74, R81.reuse, R95 ;  /* 0x000000514a5f7223 */ /* 0x080fe4000001005f */
[----:B------:R-:W-:Y:S01]  /*1000*/  FFMA.FTZ R94, R94, R81, R73 ;  /* 0x000000515e5e7223 */ /* 0x000fe20000010049 */
[----:B------:R-:W-:Y:S01]  /*1010*/  F2FP.BF16.F32.PACK_AB R75, R118, R119 ;  /* 0x00000077764b723e */ /* 0x000fe200000010ff */
[----:B------:R-:W-:Y:S01]  /*1020*/  FFMA.FTZ R93, R92, R81, R77 ;  /* 0x000000515c5d7223 */ /* 0x000fe2000001004d */
[----:B------:R-:W-:-:S02]  /*1030*/  F2FP.BF16.F32.PACK_AB R74, R95, R124 ;  /* 0x0000007c5f4a723e */ /* 0x000fc400000010ff */
[----:B------:R-:W-:Y:S02]  /*1040*/  F2FP.BF16.F32.PACK_AB R73, R94, R125 ;  /* 0x0000007d5e49723e */ /* 0x000fe400000010ff */
[----:B------:R-:W-:Y:S01]  /*1050*/  F2FP.BF16.F32.PACK_AB R72, R93, R126 ;  /* 0x0000007e5d48723e */ /* 0x000fe200000010ff */
[----:B------:R-:W-:Y:S06]  /*1060*/  BRA `(.L_x_65) ;  /* 0x0000000000c07947 */ /* 0x000fec0003800000 */
.L_x_64:
[----:B------:R-:W-:-:S04]  /*1070*/  UISETP.NE.U32.AND UP1, UPT, UR12, URZ, UPT ;  /* 0x000000ff0c00728c */ /* 0x000fc8000bf25070 */
[----:B------:R-:W-:-:S09]  /*1080*/  UISETP.NE.AND.EX UP1, UPT, UR13, URZ, UPT, UP1 ;  /* 0x000000ff0d00728c */ /* 0x000fd2000bf25310 */
[----:B------:R-:W-:Y:S05]  /*1090*/  BRA.U UP1, `(.L_x_66) ;  /* 0x0000000101547547 */ /* 0x000fea000b800000 */
[C---:B0----5:R-:W-:Y:S02]  /*10a0*/  PRMT R93, R77.reuse, 0x7632, R93 ;  /* 0x000076324d5d7816 */ /* 0x061fe4000000005d */
        /* <DEDUP_REMOVED lines=19> */
[----:B------:R-:W-:Y:S06]  /*11e0*/  BRA `(.L_x_65) ;  /* 0x0000000000607947 */ /* 0x000fec0003800000 */
.L_x_66:
[C---:B0----5:R-:W-:Y:S02]  /*11f0*/  SHF.L.U32 R74, R77.reuse, 0x10, RZ ;  /* 0x000000104d4a7819 */ /* 0x061fe400000006ff */
[----:B------:R-:W-:Y:S02]  /*1200*/  PRMT R73, R77, 0x7632, R73 ;  /* 0x000076324d497816 */ /* 0x000fe40000000049 */
[----:B------:R-:W-:Y:S01]  /*1210*/  PRMT R72, R76, 0x7632, R72 ;  /* 0x000076324c487816 */ /* 0x000fe20000000048 */
[----:B------:R-:W-:Y:S01]  /*1220*/  FMUL.FTZ R125, R74, R81 ;  /* 0x000000514a7d7220 */ /* 0x000fe20000410000 */
[----:B------:R-:W-:Y:S02]  /*1230*/  PRMT R75, R78, 0x7632, R75 ;  /* 0x000076324e4b7816 */ /* 0x000fe4000000004b */
        /* <DEDUP_REMOVED lines=19> */
.L_x_65:
        /* <DEDUP_REMOVED lines=47> */
.L_x_67:
        /* <DEDUP_REMOVED lines=24> */
.L_x_69:
[C---:B0----5:R-:W-:Y:S02]  /*17e0*/  PRMT R72, R76.reuse, 0x7632, R72 ;  /* 0x000076324c487816 */ /* 0x061fe40000000048 */
        /* <DEDUP_REMOVED lines=22> */
[----:B------:R-:W-:-:S07]  /*1950*/  F2FP.BF16.F32.PACK_AB R72, R128, R135 ;  /* 0x000000878048723e */ /* 0x000fce00000010ff */
.L_x_68:
        /* <DEDUP_REMOVED lines=20> */
[C---:B--2---:R-:W-:Y:S02]  /*1aa0*/  PRMT R77, R72.reuse, 0x7632, R77 ;  /* 0x00007632484d7816 */ /* 0x044fe4000000004d */
[----:B------:R-:W-:-:S02]  /*1ab0*/  SHF.L.U32 R79, R72, 0x10, RZ ;  /* 0x00000010484f7819 */ /* 0x000fc400000006ff */
[C---:B------:R-:W-:Y:S02]  /*1ac0*/  PRMT R72, R73.reuse, 0x7632, R72 ;  /* 0x0000763249487816 */ /* 0x040fe40000000048 */
[----:B------:R-:W-:Y:S01]  /*1ad0*/  SHF.L.U32 R73, R73, 0x10, RZ ;  /* 0x0000001049497819 */ /* 0x000fe200000006ff */
[-C--:B------:R-:W-:Y:S01]  /*1ae0*/  FFMA.FTZ R148, R76, R81.reuse, R79 ;  /* 0x000000514c947223 */ /* 0x080fe2000001004f */
[----:B------:R-:W-:Y:S02]  /*1af0*/  PRMT R140, R74, 0x7632, R140 ;  /* 0x000076324a8c7816 */ /* 0x000fe4000000008c */
[C---:B------:R-:W-:Y:S01]  /*1b00*/  PRMT R145, R75.reuse, 0x7632, R145 ;  /* 0x000076324b917816 */ /* 0x040fe20000000091 */
[----:B------:R-:W-:Y:S01]  /*1b10*/  FFMA.FTZ R147, R138, R81, R73 ;  /* 0x000000518a937223 */ /* 0x000fe20000010049 */
[----:B------:R-:W-:Y:S02]  /*1b20*/  SHF.L.U32 R141, R74, 0x10, RZ ;  /* 0x000000104a8d7819 */ /* 0x000fe400000006ff */
[----:B------:R-:W-:-:S02]  /*1b30*/  SHF.L.U32 R75, R75, 0x10, RZ ;  /* 0x000000104b4b7819 */ /* 0x000fc400000006ff */
[----:B------:R-:W-:Y:S01]  /*1b40*/  SHF.L.U32 R76, R143, 0x10, RZ ;  /* 0x000000108f4c7819 */ /* 0x000fe200000006ff */
[-C--:B------:R-:W-:Y:S01]  /*1b50*/  FFMA.FTZ R146, R78, R81.reuse, R141 ;  /* 0x000000514e927223 */ /* 0x080fe2000001008d */
[----:B------:R-:W-:Y:S02]  /*1b60*/  SHF.L.U32 R74, R139, 0x10, RZ ;  /* 0x000000108b4a7819 */ /* 0x000fe400000006ff */
[----:B------:R-:W-:Y:S01]  /*1b70*/  SHF.L.U32 R79, R145, 0x10, RZ ;  /* 0x00000010914f7819 */ /* 0x000fe200000006ff */
[-C--:B------:R-:W-:Y:S01]  /*1b80*/  FFMA.FTZ R145, R144, R81.reuse, R75 ;  /* 0x0000005190917223 */ /* 0x080fe2000001004b */
[----:B------:R-:W-:Y:S02]  /*1b90*/  SHF.L.U32 R143, R140, 0x10, RZ ;  /* 0x000000108c8f7819 */ /* 0x000fe400000006ff */
[----:B------:R-:W-:Y:S01]  /*1ba0*/  SHF.L.U32 R73, R72, 0x10, RZ ;  /* 0x0000001048497819 */ /* 0x000fe200000006ff */
[-C--:B------:R-:W-:Y:S01]  /*1bb0*/  FFMA.FTZ R144, R76, R81.reuse, R79 ;  /* 0x000000514c907223 */ /* 0x080fe2000001004f */
[----:B------:R-:W-:Y:S01]  /*1bc0*/  SHF.L.U32 R77, R77, 0x10, RZ ;  /* 0x000000104d4d7819 */ /* 0x000fe200000006ff */
[----:B------:R-:W-:-:S02]  /*1bd0*/  FFMA.FTZ R143, R74, R81, R143 ;  /* 0x000000514a8f7223 */ /* 0x000fc4000001008f */
[----:B------:R-:W-:Y:S01]  /*1be0*/  FFMA.FTZ R142, R142, R81, R73 ;  /* 0x000000518e8e7223 */ /* 0x000fe20000010049 */
[----:B------:R-:W-:Y:S01]  /*1bf0*/  F2FP.BF16.F32.PACK_AB R75, R144, R145 ;  /* 0x00000091904b723e */ /* 0x000fe200000010ff */
[----:B------:R-:W-:Y:S01]  /*1c00*/  FFMA.FTZ R141, R136, R81, R77 ;  /* 0x00000051888d7223 */ /* 0x000fe2000001004d */
[----:B------:R-:W-:Y:S02]  /*1c10*/  F2FP.BF16.F32.PACK_AB R74, R143, R146 ;  /* 0x000000928f4a723e */ /* 0x000fe400000010ff */
[----:B------:R-:W-:Y:S02]  /*1c20*/  F2FP.BF16.F32.PACK_AB R73, R142, R147 ;  /* 0x000000938e49723e */ /* 0x000fe400000010ff */
[----:B------:R-:W-:Y:S01]  /*1c30*/  F2FP.BF16.F32.PACK_AB R72, R141, R148 ;  /* 0x000000948d48723e */ /* 0x000fe200000010ff */
[----:B------:R-:W-:Y:S06]  /*1c40*/  BRA `(.L_x_71) ;  /* 0x0000000000c07947 */ /* 0x000fec0003800000 */
.L_x_70:
[----:B------:R-:W-:-:S04]  /*1c50*/  UISETP.NE.U32.AND UP1, UPT, UR12, URZ, UPT ;  /* 0x000000ff0c00728c */ /* 0x000fc8000bf25070 */
[----:B------:R-:W-:-:S09]  /*1c60*/  UISETP.NE.AND.EX UP1, UPT, UR13, URZ, UPT, UP1 ;  /* 0x000000ff0d00728c */ /* 0x000fd2000bf25310 */
[----:B------:R-:W-:Y:S05]  /*1c70*/  BRA.U UP1, `(.L_x_72) ;  /* 0x0000000101547547 */ /* 0x000fea000b800000 */
[C---:B0----5:R-:W-:Y:S02]  /*1c80*/  PRMT R136, R76.reuse, 0x7632, R136 ;  /* 0x000076324c887816 */ /* 0x061fe40000000088 */
        /* <DEDUP_REMOVED lines=20> */
.L_x_72:
        /* <DEDUP_REMOVED lines=24> */
.L_x_71:
        /* <DEDUP_REMOVED lines=10> */
[C---:B-----5:R-:W-:Y:S02]  /*1ff0*/  SHF.L.U32 R136, R76.reuse, 0x10, RZ ;  /* 0x000000104c887819 */ /* 0x060fe400000006ff */
[----:B------:R-:W-:Y:S02]  /*2000*/  SHF.L.U32 R138, R77, 0x10, RZ ;  /* 0x000000104d8a7819 */ /* 0x000fe400000006ff */
[C---:B------:R-:W-:Y:S02]  /*2010*/  SHF.L.U32 R150, R79.reuse, 0x10, RZ ;  /* 0x000000104f967819 */ /* 0x040fe400000006ff */
[----:B------:R-:W-:Y:S02]  /*2020*/  PRMT R79, R79, 0x7632, R79 ;  /* 0x000076324f4f7816 */ /* 0x000fe4000000004f */
[----:B------:R-:W-:Y:S02]  /*2030*/  PRMT R76, R76, 0x7632, R76 ;  /* 0x000076324c4c7816 */ /* 0x000fe4000000004c */
[----:B------:R-:W-:-:S02]  /*2040*/  PRMT R77, R77, 0x7632, R77 ;  /* 0x000076324d4d7816 */ /* 0x000fc4000000004d */
        /* <DEDUP_REMOVED lines=11> */
[--C-:B------:R-:W-:Y:S01]  /*2100*/  FFMA.FTZ R136, R150, R81, R149.reuse ;  /* 0x0000005196887223 */ /* 0x100fe20000010095 */
[----:B------:R-:W-:Y:S02]  /*2110*/  PRMT R149, R75, 0x7632, R149 ;  /* 0x000076324b957816 */ /* 0x000fe40000000095 */
[----:B------:R-:W-:Y:S02]  /*2120*/  PRMT R78, R78, 0x7632, R78 ;  /* 0x000076324e4e7816 */ /* 0x000fe4000000004e */
[----:B------:R-:W-:Y:S02]  /*2130*/  PRMT R72, R72, 0x7632, R72 ;  /* 0x0000763248487816 */ /* 0x000fe40000000048 */
[----:B------:R-:W-:-:S02]  /*2140*/  SHF.L.U32 R150, R79, 0x10, RZ ;  /* 0x000000104f967819 */ /* 0x000fc400000006ff */
[----:B------:R-:W-:Y:S02]  /*2150*/  SHF.L.U32 R149, R149, 0x10, RZ ;  /* 0x0000001095957819 */ /* 0x000fe400000006ff */
[----:B------:R-:W-:Y:S02]  /*2160*/  SHF.L.U32 R151, R73, 0x10, RZ ;  /* 0x0000001049977819 */ /* 0x000fe400000006ff */
[----:B------:R-:W-:Y:S01]  /*2170*/  SHF.L.U32 R74, R77, 0x10, RZ ;  /* 0x000000104d4a7819 */ /* 0x000fe200000006ff */
[-C--:B------:R-:W-:Y:S01]  /*2180*/  FFMA.FTZ R153, R150, R81.reuse, R149 ;  /* 0x0000005196997223 */ /* 0x080fe20000010095 */
        /* <DEDUP_REMOVED lines=11> */
.L_x_73:
        /* <DEDUP_REMOVED lines=8> */
[C---:B------:R-:W-:Y:S02]  /*22c0*/  PRMT R77, R78.reuse, 0x7632, R77 ;  /* 0x000076324e4d7816 */ /* 0x040fe4000000004d */
        /* <DEDUP_REMOVED lines=15> */
.L_x_75:
        /* <DEDUP_REMOVED lines=24> */
.L_x_74:
[----:B------:R-:W0:Y:S01]  /*2540*/  @P0 LDC.64 R76, c[0x0][0x3a8] ;  /* 0x0000ea00ff4c0b82 */ /* 0x000e220000000a00 */
[----:B------:R-:W-:Y:S01]  /*2550*/  IADD3 R149, PT, PT, R80, 0xa0, RZ ;  /* 0x000000a050957810 */ /* 0x000fe20007ffe0ff */
[----:B0-----:R-:W-:-:S04]  /*2560*/  @P0 IMAD.WIDE.U32 R156, R140, 0x10, R76 ;  /* 0x000000108c9c0825 */ /* 0x001fc800078e004c */
[----:B------:R-:W-:Y:S01]  /*2570*/  IMAD.WIDE.U32 R76, R149, 0x10, R154 ;  /* 0x00000010954c7825 */ /* 0x000fe200078e009a */
[----:B------:R0:W-:Y:S05]  /*2580*/  @P0 STG.E.128 desc[UR6][R156.64], R72 ;  /* 0x000000489c000986 */ /* 0x0001ea000c101d06 */
[----:B------:R-:W5:Y:S01]  /*2590*/  LDG.E.128 R76, desc[UR6][R76.64] ;  /* 0x000000064c4c7981 */ /* 0x000f62000c1e1d00 */
[----:B------:R-:W-:Y:S05]  /*25a0*/  BRA.U !UP0, `(.L_x_76) ;  /* 0x0000000108a07547 */ /* 0x000fea000b800000 */
[----:B0-----:R-:W0:Y:S02]  /*25b0*/  LDC.64 R72, c[0x0][0x3a0] ;  /* 0x0000e800ff487b82 */ /* 0x001e240000000a00 */
[----:B0-----:R-:W-:-:S06]  /*25c0*/  IMAD.WIDE.U32 R72, R149, 0x10, R72 ;  /* 0x0000001095487825 */ /* 0x001fcc00078e0048 */
[----:B------:R-:W2:Y:S01]  /*25d0*/  LDG.E.128 R72, desc[UR6][R72.64] ;  /* 0x0000000648487981 */ /* 0x000ea2000c1e1d00 */
[C---:B-----5:R-:W-:Y:S02]  /*25e0*/  PRMT R154, R79.reuse, 0x7632, R154 ;  /* 0x000076324f9a7816 */ /* 0x060fe4000000009a */
[----:B------:R-:W-:Y:S02]  /*25f0*/  SHF.L.U32 R158, R79, 0x10, RZ ;  /* 0x000000104f9e7819 */ /* 0x000fe400000006ff */
[----:B------:R-:W-:Y:S02]  /*2600*/  SHF.L.U32 R154, R154, 0x10, RZ ;  /* 0x000000109a9a7819 */ /* 0x000fe400000006ff */
[----:B------:R-:W-:Y:S02]  /*2610*/  SHF.L.U32 R156, R76, 0x10, RZ ;  /* 0x000000104c9c7819 */ /* 0x000fe400000006ff */
[----:B------:R-:W-:Y:S02]  /*2620*/  SHF.L.U32 R160, R78, 0x10, RZ ;  /* 0x000000104ea07819 */ /* 0x000fe400000006ff */
[----:B------:R-:W-:-:S02]  /*2630*/  PRMT R76, R76, 0x7632, R76 ;  /* 0x000076324c4c7816 */ /* 0x000fc4000000004c */
[----:B------:R-:W-:Y:S02]  /*2640*/  PRMT R78, R78, 0x7632, R78 ;  /* 0x000076324e4e7816 */ /* 0x000fe4000000004e */
[----:B------:R-:W-:Y:S02]  /*2650*/  SHF.L.U32 R76, R76, 0x10, RZ ;  /* 0x000000104c4c7819 */ /* 0x000fe400000006ff */
[----:B------:R-:W-:Y:S02]  /*2660*/  SHF.L.U32 R78, R78, 0x10, RZ ;  /* 0x000000104e4e7819 */ /* 0x000fe400000006ff */
[C---:B--2---:R-:W-:Y:S02]  /*2670*/  PRMT R79, R75.reuse, 0x7632, R79 ;  /* 0x000076324b4f7816 */ /* 0x044fe4000000004f */
[----:B------:R-:W-:Y:S02]  /*2680*/  SHF.L.U32 R75, R75, 0x10, RZ ;  /* 0x000000104b4b7819 */ /* 0x000fe400000006ff */
[----:B------:R-:W-:-:S02]  /*2690*/  SHF.L.U32 R79, R79, 0x10, RZ ;  /* 0x000000104f4f7819 */ /* 0x000fc400000006ff */
[----:B------:R-:W-:Y:S01]  /*26a0*/  SHF.L.U32 R155, R73, 0x10, RZ ;  /* 0x00000010499b7819 */ /* 0x000fe200000006ff */
[-C--:B------:R-:W-:Y:S01]  /*26b0*/  FFMA.FTZ R158, R158, R81.reuse, R75 ;  /* 0x000000519e9e7223 */ /* 0x080fe2000001004b */
[----:B------:R-:W-:Y:S01]  /*26c0*/  SHF.L.U32 R75, R72, 0x10, RZ ;  /* 0x00000010484b7819 */ /* 0x000fe200000006ff */
[-C--:B------:R-:W-:Y:S01]  /*26d0*/  FFMA.FTZ R157, R154, R81.reuse, R79 ;  /* 0x000000519a9d7223 */ /* 0x080fe2000001004f */
[C---:B------:R-:W-:Y:S02]  /*26e0*/  SHF.L.U32 R154, R77.reuse, 0x10, RZ ;  /* 0x000000104d9a7819 */ /* 0x040fe400000006ff */
[----:B------:R-:W-:Y:S01]  /*26f0*/  PRMT R77, R77, 0x7632, R77 ;  /* 0x000076324d4d7816 */ /* 0x000fe2000000004d */
[-C--:B------:R-:W-:Y:S01]  /*2700*/  FFMA.FTZ R156, R156, R81.reuse, R75 ;  /* 0x000000519c9c7223 */ /* 0x080fe2000001004b */
[----:B------:R-:W-:Y:S01]  /*2710*/  SHF.L.U32 R75, R74, 0x10, RZ ;  /* 0x000000104a4b7819 */ /* 0x000fe200000006ff */
[----:B------:R-:W-:Y:S01]  /*2720*/  FFMA.FTZ R155, R154, R81, R155 ;  /* 0x000000519a9b7223 */ /* 0x000fe2000001009b */
[----:B------:R-:W-:-:S02]  /*2730*/  PRMT R72, R72, 0x7632, R72 ;  /* 0x0000763248487816 */ /* 0x000fc40000000048 */
[----:B------:R-:W-:Y:S01]  /*2740*/  PRMT R73, R73, 0x7632, R73 ;  /* 0x0000763249497816 */ /* 0x000fe20000000049 */
[-C--:B------:R-:W-:Y:S01]  /*2750*/  FFMA.FTZ R154, R160, R81.reuse, R75 ;  /* 0x00000051a09a7223 */ /* 0x080fe2000001004b */
[----:B------:R-:W-:Y:S02]  /*2760*/  PRMT R74, R74, 0x7632, R74 ;  /* 0x000076324a4a7816 */ /* 0x000fe4000000004a */
[----:B------:R-:W-:Y:S02]  /*2770*/  SHF.L.U32 R160, R77, 0x10, RZ ;  /* 0x000000104da07819 */ /* 0x000fe400000006ff */
[----:B------:R-:W-:Y:S02]  /*2780*/  SHF.L.U32 R161, R74, 0x10, RZ ;  /* 0x000000104aa17819 */ /* 0x000fe400000006ff */
[----:B------:R-:W-:Y:S02]  /*2790*/  SHF.L.U32 R73, R73, 0x10, RZ ;  /* 0x0000001049497819 */ /* 0x000fe400000006ff */
[----:B------:R-:W-:Y:S01]  /*27a0*/  SHF.L.U32 R159, R72, 0x10, RZ ;  /* 0x00000010489f7819 */ /* 0x000fe200000006ff */
[-C--:B------:R-:W-:Y:S01]  /*27b0*/  FFMA.FTZ R161, R78, R81.reuse, R161 ;  /* 0x000000514ea17223 */ /* 0x080fe200000100a1 */
[----:B------:R-:W-:Y:S01]  /*27c0*/  F2FP.BF16.F32.PACK_AB R75, R157, R158 ;  /* 0x0000009e9d4b723e */ /* 0x000fe200000010ff */
[----:B------:R-:W-:-:S02]  /*27d0*/  FFMA.FTZ R160, R160, R81, R73 ;  /* 0x00000051a0a07223 */ /* 0x000fc40000010049 */
[----:B------:R-:W-:Y:S01]  /*27e0*/  FFMA.FTZ R159, R76, R81, R159 ;  /* 0x000000514c9f7223 */ /* 0x000fe2000001009f */
[----:B------:R-:W-:Y:S02]  /*27f0*/  F2FP.BF16.F32.PACK_AB R74, R161, R154 ;  /* 0x0000009aa14a723e */ /* 0x000fe400000010ff */
[----:B------:R-:W-:Y:S02]  /*2800*/  F2FP.BF16.F32.PACK_AB R73, R160, R155 ;  /* 0x0000009ba049723e */ /* 0x000fe400000010ff */
[----:B------:R-:W-:Y:S01]  /*2810*/  F2FP.BF16.F32.PACK_AB R72, R159, R156 ;  /* 0x0000009c9f48723e */ /* 0x000fe200000010ff */
[----:B------:R-:W-:Y:S06]  /*2820*/  BRA `(.L_x_77) ;  /* 0x0000000000c07947 */ /* 0x000fec0003800000 */
.L_x_76:
[----:B------:R-:W-:-:S04]  /*2830*/  UISETP.NE.U32.AND UP0, UPT, UR12, URZ, UPT ;  /* 0x000000ff0c00728c */ /* 0x000fc8000bf05070 */
[----:B------:R-:W-:-:S09]  /*2840*/  UISETP.NE.AND.EX UP0, UPT, UR13, URZ, UPT, UP0 ;  /* 0x000000ff0d00728c */ /* 0x000fd2000bf05300 */
[----:B------:R-:W-:Y:S05]  /*2850*/  BRA.U UP0, `(.L_x_78) ;  /* 0x0000000100547547 */ /* 0x000fea000b800000 */
[C---:B-----5:R-:W-:Y:S02]  /*2860*/  PRMT R155, R79.reuse, 0x7632, R155 ;  /* 0x000076324f9b7816 */ /* 0x060fe4000000009b */
[----:B------:R-:W-:Y:S02]  /*2870*/  SHF.L.U32 R158, R79, 0x10, RZ ;  /* 0x000000104f9e7819 */ /* 0x000fe400000006ff */
[C---:B------:R-:W-:Y:S02]  /*2880*/  PRMT R79, R76.reuse, 0x7632, R79 ;  /* 0x000076324c4f7816 */ /* 0x040fe4000000004f */
[----:B------:R-:W-:Y:S01]  /*2890*/  SHF.L.U32 R76, R76, 0x10, RZ ;  /* 0x000000104c4c7819 */ /* 0x000fe200000006ff */
[-C--:B------:R-:W-:Y:S01]  /*28a0*/  FMUL.FTZ R158, R158, R81.reuse ;  /* 0x000000519e9e7220 */ /* 0x080fe20000410000 */
[C---:B------:R-:W-:Y:S02]  /*28b0*/  SHF.L.U32 R160, R77.reuse, 0x10, RZ ;  /* 0x000000104da07819 */ /* 0x040fe400000006ff */
[----:B------:R-:W-:Y:S01]  /*28c0*/  PRMT R154, R77, 0x7632, R154 ;  /* 0x000076324d9a7816 */ /* 0x000fe2000000009a */
[----:B0-----:R-:W-:Y:S01]  /*28d0*/  FMUL.FTZ R156, R76, R81 ;  /* 0x000000514c9c7220 */ /* 0x001fe20000410000 */
        /* <DEDUP_REMOVED lines=13> */
.L_x_78:
        /* <DEDUP_REMOVED lines=24> */
.L_x_77:
[----:B------:R-:W-:Y:S01]  /*2b30*/  FADD.FTZ R79, RZ, R91 ;  /* 0x0000005bff4f7221 */ /* 0x000fe20000010000 */
[----:B------:R-:W0:Y:S01]  /*2b40*/  @P0 LDC.64 R76, c[0x0][0x3a8] ;  /* 0x0000ea00ff4c0b82 */ /* 0x000e220000000a00 */
[----:B------:R-:W-:Y:S01]  /*2b50*/  UMOV UR9, 0xffffffff ;  /* 0xffffffff00097882 */ /* 0x000fe20000000000 */
[----:B------:R-:W-:Y:S01]  /*2b60*/  LOP3.LUT P2, RZ, R82, 0x1f, RZ, 0xc0, !PT ;  /* 0x0000001f52ff7812 */ /* 0x000fe2000784c0ff */
[----:B------:R-:W-:-:S04]  /*2b70*/  FADD.FTZ R79, R79, R84 ;  /* 0x000000544f4f7221 */ /* 0x000fc80000010000 */
[----:B------:R-:W-:-:S04]  /*2b80*/  FADD.FTZ R78, R79, R90 ;  /* 0x0000005a4f4e7221 */ /* 0x000fc80000010000 */
[----:B------:R-:W-:-:S04]  /*2b90*/  FADD.FTZ R78, R78, R85 ;  /* 0x000000554e4e7221 */ /* 0x000fc80000010000 */
[----:B------:R-:W-:-:S04]  /*2ba0*/  FADD.FTZ R79, R78, R89 ;  /* 0x000000594e4f7221 */ /* 0x000fc80000010000 */
[----:B------:R-:W-:-:S04]  /*2bb0*/  FADD.FTZ R79, R79, R86 ;  /* 0x000000564f4f7221 */ /* 0x000fc80000010000 */
[----:B------:R-:W-:Y:S01]  /*2bc0*/  FADD.FTZ R78, R79, R88 ;  /* 0x000000584f4e7221 */ /* 0x000fe20000010000 */
[----:B0-----:R-:W-:-:S04]  /*2bd0*/  @P0 IMAD.WIDE.U32 R76, R149, 0x10, R76 ;  /* 0x00000010954c0825 */ /* 0x001fc800078e004c */
[----:B------:R-:W-:Y:S01]  /*2be0*/  FADD.FTZ R79, R78, R87 ;  /* 0x000000574e4f7221 */ /* 0x000fe20000010000 */
[----:B------:R0:W-:Y:S03]  /*2bf0*/  @P0 STG.E.128 desc[UR6][R76.64], R72 ;  /* 0x000000484c000986 */ /* 0x0001e6000c101d06 */
[----:B------:R-:W-:-:S04]  /*2c00*/  FADD.FTZ R78, R79, R126 ;  /* 0x0000007e4f4e7221 */ /* 0x000fc80000010000 */
[----:B------:R-:W-:-:S04]  /*2c10*/  FADD.FTZ R78, R78, R93 ;  /* 0x0000005d4e4e7221 */ /* 0x000fc80000010000 */
[----:B0-----:R-:W-:-:S04]  /*2c20*/  FADD.FTZ R77, R78, R125 ;  /* 0x0000007d4e4d7221 */ /* 0x001fc80000010000 */
[----:B------:R-:W-:-:S04]  /*2c30*/  FADD.FTZ R77, R77, R94 ;  /* 0x0000005e4d4d7221 */ /* 0x000fc80000010000 */
        /* <DEDUP_REMOVED lines=35> */
[----:B------:R-:W-:Y:S01]  /*2e70*/  FADD.FTZ R82, R76, R157 ;  /* 0x0000009d4c527221 */ /* 0x000fe20000010000 */
[----:B------:R-:W-:Y:S06]  /*2e80*/  BRA.DIV UR9, `(.L_x_79) ;  /* 0x0000001a09747947 */ /* 0x000fec000b800000 */
[----:B------:R-:W0:Y:S01]  /*2e90*/  SHFL.BFLY PT, R76, R82, 0x1, 0x1f ;  /* 0x0c201f00524c7f89 */ /* 0x000e2200000e0000 */
[----:B------:R-:W1:Y:S01]  /*2ea0*/  LDC R81, c[0x0][0x400] ;  /* 0x00010000ff517b82 */ /* 0x000e620000000800 */
[----:B0-----:R-:W-:-:S05]  /*2eb0*/  FADD.FTZ R162, R82, R76 ;  /* 0x0000004c52a27221 */ /* 0x001fca0000010000 */
[----:B------:R-:W0:Y:S02]  /*2ec0*/  SHFL.BFLY PT, R76, R162, 0x2, 0x1f ;  /* 0x0c401f00a24c7f89 */ /* 0x000e2400000e0000 */
[----:B0-----:R-:W-:-:S05]  /*2ed0*/  FADD.FTZ R164, R162, R76 ;  /* 0x0000004ca2a47221 */ /* 0x001fca0000010000 */
[----:B------:R-:W0:Y:S02]  /*2ee0*/  SHFL.BFLY PT, R76, R164, 0x4, 0x1f ;  /* 0x0c801f00a44c7f89 */ /* 0x000e2400000e0000 */
[----:B0-----:R-:W-:-:S05]  /*2ef0*/  FADD.FTZ R165, R164, R76 ;  /* 0x0000004ca4a57221 */ /* 0x001fca0000010000 */
[----:B------:R-:W0:Y:S02]  /*2f00*/  SHFL.BFLY PT, R76, R165, 0x8, 0x1f ;  /* 0x0d001f00a54c7f89 */ /* 0x000e2400000e0000 */
[----:B0-----:R-:W-:-:S05]  /*2f10*/  FADD.FTZ R165, R165, R76 ;  /* 0x0000004ca5a57221 */ /* 0x001fca0000010000 */
[----:B------:R-:W0:Y:S02]  /*2f20*/  SHFL.BFLY PT, R76, R165, 0x10, 0x1f ;  /* 0x0e001f00a54c7f89 */ /* 0x000e2400000e0000 */
[----:B0-----:R-:W-:-:S04]  /*2f30*/  FADD.FTZ R76, R165, R76 ;  /* 0x0000004ca54c7221 */ /* 0x001fc80000010000 */
[----:B-1----:R-:W-:-:S04]  /*2f40*/  FMUL.FTZ R163, R76, R81 ;  /* 0x000000514ca37220 */ /* 0x002fc80000410000 */
[C---:B------:R-:W-:Y:S01]  /*2f50*/  FADD.FTZ R76, -R163.reuse, R91 ;  /* 0x0000005ba34c7221 */ /* 0x040fe20000010100 */
[----:B------:R-:W-:-:S03]  /*2f60*/  FADD.FTZ R77, -R163, R84 ;  /* 0x00000054a34d7221 */ /* 0x000fc60000010100 */
[----:B------:R-:W-:-:S04]  /*2f70*/  FFMA.FTZ R76, R76, R76, RZ ;  /* 0x0000004c4c4c7223 */ /* 0x000fc800000100ff */
[----:B------:R-:W-:Y:S01]  /*2f80*/  FFMA.FTZ R76, R77, R77, R76 ;  /* 0x0000004d4d4c7223 */ /* 0x000fe2000001004c */
[----:B------:R-:W-:-:S04]  /*2f90*/  FADD.FTZ R77, -R163, R90 ;  /* 0x0000005aa34d7221 */ /* 0x000fc80000010100 */
        /* <DEDUP_REMOVED lines=90> */
[----:B------:R-:W-:-:S05]  /*3540*/  FFMA.FTZ R82, R77, R77, R76 ;  /* 0x0000004d4d527223 */ /* 0x000fca000001004c */
        /* <DEDUP_REMOVED lines=9> */
.L_x_92:
[----:B-1----:R-:W-:Y:S01]  /*35e0*/  FADD.FTZ R82, R165, R76 ;  /* 0x0000004ca5527221 */ /* 0x002fe20000010000 */
[----:B------:R-:W-:Y:S01]  /*35f0*/  ISETP.NE.AND P3, PT, RZ, UR5, PT ;  /* 0x00000005ff007c0c */ /* 0x000fe2000bf65270 */
[----:B------:R-:W1:Y:S02]  /*3600*/  @!P2 LDC.64 R76, c[0x0][0x3c0] ;  /* 0x0000f000ff4cab82 */ /* 0x000e640000000a00 */
[----:B------:R-:W-:Y:S01]  /*3610*/  FFMA.FTZ R81, R82, R81, UR8 ;  /* 0x0000000852517e23 */ /* 0x000fe20008010051 */
[----:B-1----:R-:W-:-:S04]  /*3620*/  @!P2 IMAD.WIDE R78, R123, 0x4, R76 ;  /* 0x000000047b4ea825 */ /* 0x002fc800078e024c */
[----:B------:R-:W-:Y:S01]  /*3630*/  FMUL.FTZ R76, R163, R163 ;  /* 0x000000a3a34c7220 */ /* 0x000fe20000410000 */
[----:B------:R1:W-:Y:S04]  /*3640*/  @!P2 STG.E desc[UR6][R78.64], R163 ;  /* 0x000000a34e00a986 */ /* 0x0003e8000c101906 */
[----:B------:R-:W-:Y:S02]  /*3650*/  FSEL R82, R76, RZ, P3 ;  /* 0x000000ff4c527208 */ /* 0x000fe40001800000 */
[----:B------:R-:W2:Y:S03]  /*3660*/  @!P2 LDC.64 R76, c[0x0][0x3c8] ;  /* 0x0000f200ff4cab82 */ /* 0x000ea60000000a00 */
[----:B------:R-:W-:Y:S01]  /*3670*/  FADD.FTZ R81, R81, R82 ;  /* 0x0000005251517221 */ /* 0x000fe20000010000 */
[----:B------:R-:W-:-:S05]  /*3680*/  FSEL R82, R163, RZ, !P3 ;  /* 0x000000ffa3527208 */ /* 0x000fca0005800000 */
[----:B------:R-:W3:Y:S01]  /*3690*/  MUFU.RSQ R81, R81 ;  /* 0x0000005100517308 */ /* 0x000ee20000001400 */
[----:B-1----:R-:W-:Y:S01]  /*36a0*/  FADD.FTZ R78, -R82, R91 ;  /* 0x0000005b524e7221 */ /* 0x002fe20000010100 */
[----:B------:R-:W-:Y:S01]  /*36b0*/  SHF.L.U32 R91, R24, 0x10, RZ ;  /* 0x00000010185b7819 */ /* 0x000fe200000006ff */
[----:B------:R-:W-:Y:S01]  /*36c0*/  FADD.FTZ R84, -R82, R84 ;  /* 0x0000005452547221 */ /* 0x000fe20000010100 */
[----:B------:R-:W-:Y:S01]  /*36d0*/  SHF.L.U32 R79, R48, 0x10, RZ ;  /* 0x00000010304f7819 */ /* 0x000fe200000006ff */
[----:B------:R-:W-:Y:S01]  /*36e0*/  FADD.FTZ R90, -R82, R90 ;  /* 0x0000005a525a7221 */ /* 0x000fe20000010100 */
[----:B------:R-:W-:Y:S01]  /*36f0*/  SHF.L.U32 R163, R112, 0x10, RZ ;  /* 0x0000001070a37819 */ /* 0x000fe200000006ff */
[C---:B------:R-:W-:Y:S01]  /*3700*/  FADD.FTZ R86, -R82.reuse, R86 ;  /* 0x0000005652567221 */ /* 0x040fe20000010100 */
[C---:B------:R-:W-:Y:S01]  /*3710*/  FADD.FTZ R88, -R82.reuse, R88 ;  /* 0x0000005852587221 */ /* 0x040fe20000010100 */
[C---:B------:R-:W-:Y:S01]  /*3720*/  FADD.FTZ R126, -R82.reuse, R126 ;  /* 0x0000007e527e7221 */ /* 0x040fe20000010100 */
[C---:B------:R-:W-:Y:S01]  /*3730*/  FADD.FTZ R94, -R82.reuse, R94 ;  /* 0x0000005e525e7221 */ /* 0x040fe20000010100 */
[C---:B------:R-:W-:Y:S01]  /*3740*/  FADD.FTZ R124, -R82.reuse, R124 ;  /* 0x0000007c527c7221 */ /* 0x040fe20000010100 */
[C---:B------:R-:W-:Y:S01]  /*3750*/  FADD.FTZ R118, -R82.reuse, R118 ;  /* 0x0000007652767221 */ /* 0x040fe20000010100 */
[C---:B------:R-:W-:Y:S01]  /*3760*/  FADD.FTZ R128, -R82.reuse, R128 ;  /* 0x0000008052807221 */ /* 0x040fe20000010100 */
[----:B------:R-:W-:Y:S01]  /*3770*/  FADD.FTZ R134, -R82, R134 ;  /* 0x0000008652867221 */ /* 0x000fe20000010100 */
[----:B--2---:R-:W-:-:S04]  /*3780*/  @!P2 IMAD.WIDE R76, R123, 0x4, R76 ;  /* 0x000000047b4ca825 */ /* 0x004fc800078e024c */
[----:B------:R-:W-:Y:S01]  /*3790*/  FADD.FTZ R130, -R82, R130 ;  /* 0x0000008252827221 */ /* 0x000fe20000010100 */
[C---:B---3--:R-:W-:Y:S01]  /*37a0*/  FMUL.FTZ R78, R81.reuse, R78 ;  /* 0x0000004e514e7220 */ /* 0x048fe20000410000 */
[C---:B------:R-:W-:Y:S01]  /*37b0*/  FMUL.FTZ R84, R81.reuse, R84 ;  /* 0x0000005451547220 */ /* 0x040fe20000410000 */
[----:B------:R-:W-:Y:S01]  /*37c0*/  FMUL.FTZ R88, R81, R88 ;  /* 0x0000005851587220 */ /* 0x000fe20000410000 */
[----:B------:R1:W-:Y:S01]  /*37d0*/  @!P2 STG.E desc[UR6][R76.64], R81 ;  /* 0x000000514c00a986 */ /* 0x0003e2000c101906 */
[----:B------:R-:W-:Y:S01]  /*37e0*/  FFMA.FTZ R91, R78, R91, R79 ;  /* 0x0000005b4e5b7223 */ /* 0x000fe2000001004f */
[----:B------:R-:W-:Y:S01]  /*37f0*/  SHF.L.U32 R79, R113, 0x10, RZ ;  /* 0x00000010714f7819 */ /* 0x000fe200000006ff */
[C---:B------:R-:W-:Y:S01]  /*3800*/  FADD.FTZ R132, -R82.reuse, R132 ;  /* 0x0000008452847221 */ /* 0x040fe20000010100 */
[----:B------:R-:W-:Y:S01]  /*3810*/  SHF.L.U32 R78, R25, 0x10, RZ ;  /* 0x00000010194e7819 */ /* 0x000fe200000006ff */
[C---:B------:R-:W-:Y:S01]  /*3820*/  FADD.FTZ R148, -R82.reuse, R148 ;  /* 0x0000009452947221 */ /* 0x040fe20000010100 */
[C---:B------:R-:W-:Y:S01]  /*3830*/  FADD.FTZ R142, -R82.reuse, R142 ;  /* 0x0000008e528e7221 */ /* 0x040fe20000010100 */
[C---:B------:R-:W-:Y:S01]  /*3840*/  FADD.FTZ R146, -R82.reuse, R146 ;  /* 0x0000009252927221 */ /* 0x040fe20000010100 */
[C---:B------:R-:W-:Y:S01]  /*3850*/  FADD.FTZ R144, -R82.reuse, R144 ;  /* 0x0000009052907221 */ /* 0x040fe20000010100 */
[C---:B------:R-:W-:Y:S01]  /*3860*/  FADD.FTZ R150, -R82.reuse, R150 ;  /* 0x0000009652967221 */ /* 0x040fe20000010100 */
[C---:B------:R-:W-:Y:S01]  /*3870*/  FADD.FTZ R138, -R82.reuse, R138 ;  /* 0x0000008a528a7221 */ /* 0x040fe20000010100 */
[----:B------:R-:W-:Y:S01]  /*3880*/  FADD.FTZ R152, -R82, R152 ;  /* 0x0000009852987221 */ /* 0x000fe20000010100 */
[----:B-1----:R-:W-:Y:S01]  /*3890*/  FFMA.FTZ R76, R84, R79, R163 ;  /* 0x0000004f544c7223 */ /* 0x002fe200000100a3 */
[----:B------:R-:W-:Y:S01]  /*38a0*/  SHF.L.U32 R84, R49, 0x10, RZ ;  /* 0x0000001031547819 */ /* 0x000fe200000006ff */
[----:B------:R-:W-:Y:S01]  /*38b0*/  FMUL.FTZ R77, R81, R90 ;  /* 0x0000005a514d7220 */ /* 0x000fe20000410000 */
[----:B------:R-:W-:Y:S01]  /*38c0*/  SHF.L.U32 R79, R111, 0x10, RZ ;  /* 0x000000106f4f7819 */ /* 0x000fe200000006ff */
[----:B------:R-:W1:Y:S01]  /*38d0*/  LDC.64 R162, c[0x0][0x428] ;  /* 0x00010a00ffa27b82 */ /* 0x000e620000000a00 */
[----:B------:R-:W-:Y:S01]  /*38e0*/  SHF.L.U32 R90, R108, 0x10, RZ ;  /* 0x000000106c5a7819 */ /* 0x000fe200000006ff */
[----:B------:R-:W-:Y:S01]  /*38f0*/  FFMA.FTZ R77, R77, R78, R84 ;  /* 0x0000004e4d4d7223 */ /* 0x000fe20000010054 */
[----:B------:R-:W-:Y:S01]  /*3900*/  FADD.FTZ R78, -R82, R85 ;  /* 0x00000055524e7221 */ /* 0x000fe20000010100 */
[----:B------:R-:W-:Y:S01]  /*3910*/  SHF.L.U32 R85, R110, 0x10, RZ ;  /* 0x000000106e557819 */ /* 0x000fe200000006ff */
[----:B------:R-:W-:Y:S01]  /*3920*/  FADD.FTZ R136, -R82, R136 ;  /* 0x0000008852887221 */ /* 0x000fe20000010100 */
[----:B------:R-:W-:Y:S01]  /*3930*/  F2FP.BF16.F32.PACK_AB R76, R76, R91 ;  /* 0x0000005b4c4c723e */ /* 0x000fe200000010ff */
[----:B------:R-:W-:Y:S01]  /*3940*/  FMUL.FTZ R78, R81, R78 ;  /* 0x0000004e514e7220 */ /* 0x000fe20000410000 */
[----:B------:R-:W-:Y:S01]  /*3950*/  SHF.L.U32 R91, R101, 0x10, RZ ;  /* 0x00000010655b7819 */ /* 0x000fe200000006ff */
[C---:B------:R-:W-:Y:S01]  /*3960*/  FMUL.FTZ R136, R81.reuse, R136 ;  /* 0x0000008851887220 */ /* 0x040fe20000410000 */
[----:B------:R-:W-:Y:S01]  /*3970*/  FADD.FTZ R156, -R82, R156 ;  /* 0x0000009c529c7221 */ /* 0x000fe20000010100 */
[----:B------:R-:W-:Y:S01]  /*3980*/  FFMA.FTZ R84, R78, R79, R85 ;  /* 0x0000004f4e547223 */ /* 0x000fe20000010055 */
[----:B------:R-:W-:Y:S01]  /*3990*/  FADD.FTZ R78, -R82, R89 ;  /* 0x00000059524e7221 */ /* 0x000fe20000010100 */
[----:B------:R-:W-:Y:S01]  /*39a0*/  SHF.L.U32 R79, R26, 0x10, RZ ;  /* 0x000000101a4f7819 */ /* 0x000fe200000006ff */
[----:B------:R-:W-:Y:S01]  /*39b0*/  FADD.FTZ R160, -R82, R160 ;  /* 0x000000a052a07221 */ /* 0x000fe20000010100 */
[----:B------:R-:W-:Y:S01]  /*39c0*/  SHF.L.U32 R85, R50, 0x10, RZ ;  /* 0x0000001032557819 */ /* 0x000fe200000006ff */
[----:B------:R-:W-:Y:S01]  /*39d0*/  FMUL.FTZ R78, R81, R78 ;  /* 0x0000004e514e7220 */ /* 0x000fe20000410000 */
[----:B------:R-:W-:Y:S01]  /*39e0*/  SHF.L.U32 R89, R51, 0x10, RZ ;  /* 0x0000001033597819 */ /* 0x000fe200000006ff */
[----:B------:R-:W-:Y:S01]  /*39f0*/  FADD.FTZ R154, -R82, R154 ;  /* 0x0000009a529a7221 */ /* 0x000fe20000010100 */
[----:B------:R-:W-:Y:S01]  /*3a00*/  F2FP.BF16.F32.PACK_AB R77, R84, R77 ;  /* 0x0000004d544d723e */ /* 0x000fe200000010ff */
[----:B------:R-:W-:Y:S01]  /*3a10*/  FFMA.FTZ R78, R78, R79, R85 ;  /* 0x0000004f4e4e7223 */ /* 0x000fe20000010055 */
[----:B------:R-:W-:Y:S01]  /*3a20*/  FMUL.FTZ R85, R81, R86 ;  /* 0x0000005651557220 */ /* 0x000fe20000410000 */
[----:B------:R-:W-:Y:S01]  /*3a30*/  SHF.L.U32 R86, R109, 0x10, RZ ;  /* 0x000000106d567819 */ /* 0x000fe200000006ff */
[C---:B------:R-:W-:Y:S01]  /*3a40*/  FADD.FTZ R84, -R82.reuse, R93 ;  /* 0x0000005d52547221 */ /* 0x040fe20000010100 */
[----:B------:R-:W-:Y:S01]  /*3a50*/  SHF.L.U32 R79, R27, 0x10, RZ ;  /* 0x000000101b4f7819 */ /* 0x000fe200000006ff */
[C---:B------:R-:W-:Y:S01]  /*3a60*/  FADD.FTZ R158, -R82.reuse, R158 ;  /* 0x0000009e529e7221 */ /* 0x040fe20000010100 */
[----:B------:R-:W-:Y:S01]  /*3a70*/  SHF.L.U32 R93, R57, 0x10, RZ ;  /* 0x00000010395d7819 */ /* 0x000fe200000006ff */
[----:B------:R-:W-:Y:S01]  /*3a80*/  FFMA.FTZ R85, R85, R86, R90 ;  /* 0x0000005655557223 */ /* 0x000fe2000001005a */
[----:B------:R-:W-:Y:S01]  /*3a90*/  FADD.FTZ R86, -R82, R87 ;  /* 0x0000005752567221 */ /* 0x000fe20000010100 */
[----:B------:R-:W-:Y:S01]  /*3aa0*/  FFMA.FTZ R79, R88, R79, R89 ;  /* 0x0000004f584f7223 */ /* 0x000fe20000010059 */
[----:B------:R-:W-:Y:S01]  /*3ab0*/  SHF.L.U32 R87, R107, 0x10, RZ ;  /* 0x000000106b577819 */ /* 0x000fe200000006ff */
[C---:B------:R-:W-:Y:S01]  /*3ac0*/  FMUL.FTZ R84, R81.reuse, R84 ;  /* 0x0000005451547220 */ /* 0x040fe20000410000 */
[----:B------:R-:W-:Y:S01]  /*3ad0*/  SHF.L.U32 R89, R106, 0x10, RZ ;  /* 0x000000106a597819 */ /* 0x000fe200000006ff */
[----:B------:R-:W-:Y:S01]  /*3ae0*/  FMUL.FTZ R86, R81, R86 ;  /* 0x0000005651567220 */ /* 0x000fe20000410000 */
[----:B------:R-:W-:-:S02]  /*3af0*/  F2FP.BF16.F32.PACK_AB R78, R85, R78 ;  /* 0x0000004e554e723e */ /* 0x000fc400000010ff */
[----:B------:R-:W-:Y:S01]  /*3b00*/  SHF.L.U32 R85, R28, 0x10, RZ ;  /* 0x000000101c557819 */ /* 0x000fe200000006ff */
[----:B------:R-:W-:Y:S01]  /*3b10*/  FFMA.FTZ R86, R86, R87, R89 ;  /* 0x0000005756567223 */ /* 0x000fe20000010059 */
[----:B------:R-:W-:Y:S02]  /*3b20*/  SHF.L.U32 R89, R52, 0x10, RZ ;  /* 0x0000001034597819 */ /* 0x000fe400000006ff */
[----:B------:R-:W-:Y:S02]  /*3b30*/  SHF.L.U32 R88, R96, 0x10, RZ ;  /* 0x0000001060587819 */ /* 0x000fe400000006ff */
[----:B------:R-:W-:Y:S01]  /*3b40*/  F2FP.BF16.F32.PACK_AB R79, R86, R79 ;  /* 0x0000004f564f723e */ /* 0x000fe200000010ff */
[----:B-1----:R-:W-:-:S04]  /*3b50*/  IMAD.WIDE.U32 R86, R80, 0x10, R162 ;  /* 0x0000001050567825 */ /* 0x002fc800078e00a2 */
[----:B------:R-:W-:Y:S01]  /*3b60*/  FMUL.FTZ R80, R81, R126 ;  /* 0x0000007e51507220 */ /* 0x000fe20000410000 */
[----:B------:R-:W-:Y:S02]  /*3b70*/  SHF.L.U32 R90, R20, 0x10, RZ ;  /* 0x00000010145a7819 */ /* 0x000fe400000006ff */
[----:B------:R-:W-:Y:S01]  /*3b80*/  SHF.L.U32 R126, R14, 0x10, RZ ;  /* 0x000000100e7e7819 */ /* 0x000fe200000006ff */
[----:B------:R1:W-:Y:S01]  /*3b90*/  STG.E.128 desc[UR6][R86.64], R76 ;  /* 0x0000004c56007986 */ /* 0x0003e2000c101d06 */
[----:B------:R-:W-:Y:S01]  /*3ba0*/  FFMA.FTZ R80, R80, R85, R89 ;  /* 0x0000005550507223 */ /* 0x000fe20000010059 */
[----:B------:R-:W-:Y:S02]  /*3bb0*/  SHF.L.U32 R85, R105, 0x10, RZ ;  /* 0x0000001069557819 */ /* 0x000fe400000006ff */
[----:B------:R-:W-:-:S05]  /*3bc0*/  SHF.L.U32 R89, R104, 0x10, RZ ;  /* 0x0000001068597819 */ /* 0x000fca00000006ff */
[----:B------:R-:W-:Y:S01]  /*3bd0*/  FFMA.FTZ R85, R84, R85, R89 ;  /* 0x0000005554557223 */ /* 0x000fe20000010059 */
[----:B------:R-:W-:Y:S01]  /*3be0*/  FADD.FTZ R84, -R82, R95 ;  /* 0x0000005f52547221 */ /* 0x000fe20000010100 */
[----:B------:R-:W-:Y:S02]  /*3bf0*/  SHF.L.U32 R89, R98, 0x10, RZ ;  /* 0x0000001062597819 */ /* 0x000fe400000006ff */
[----:B------:R-:W-:Y:S01]  /*3c00*/  SHF.L.U32 R95, R58, 0x10, RZ ;  /* 0x000000103a5f7819 */ /* 0x000fe200000006ff */
[----:B------:R-:W-:Y:S01]  /*3c10*/  FMUL.FTZ R84, R81, R84 ;  /* 0x0000005451547220 */ /* 0x000fe20000410000 */
[----:B-1----:R-:W-:Y:S01]  /*3c20*/  FADD.FTZ R76, -R82, R125 ;  /* 0x0000007d524c7221 */ /* 0x002fe20000010100 */
[----:B------:R-:W-:Y:S01]  /*3c30*/  SHF.L.U32 R77, R29, 0x10, RZ ;  /* 0x000000101d4d7819 */ /* 0x000fe200000006ff */
[----:B------:R-:W-:Y:S01]  /*3c40*/  FMUL.FTZ R78, R81, R124 ;  /* 0x0000007c514e7220 */ /* 0x000fe20000410000 */
[----:B------:R-:W-:Y:S01]  /*3c50*/  SHF.L.U32 R79, R53, 0x10, RZ ;  /* 0x00000010354f7819 */ /* 0x000fe200000006ff */
[----:B------:R-:W-:Y:S01]  /*3c60*/  FMUL.FTZ R76, R81, R76 ;  /* 0x0000004c514c7220 */ /* 0x000fe20000410000 */
[----:B------:R-:W-:-:S02]  /*3c70*/  SHF.L.U32 R87, R102, 0x10, RZ ;  /* 0x0000001066577819 */ /* 0x000fc400000006ff */
[----:B------:R-:W-:Y:S01]  /*3c80*/  SHF.L.U32 R86, R55, 0x10, RZ ;  /* 0x0000001037567819 */ /* 0x000fe200000006ff */
[----:B------:R-:W-:Y:S01]  /*3c90*/  FFMA.FTZ R77, R76, R77, R79 ;  /* 0x0000004d4c4d7223 */ /* 0x000fe2000001004f */
[----:B------:R-:W-:Y:S01]  /*3ca0*/  SHF.L.U32 R79, R103, 0x10, RZ ;  /* 0x00000010674f7819 */ /* 0x000fe200000006ff */
[C---:B------:R-:W-:Y:S01]  /*3cb0*/  FMUL.FTZ R76, R81.reuse, R94 ;  /* 0x0000005e514c7220 */ /* 0x040fe20000410000 */
[----:B------:R-:W-:Y:S01]  /*3cc0*/  FMUL.FTZ R94, R81, R118 ;  /* 0x00000076515e7220 */ /* 0x000fe20000410000 */
[----:B------:R-:W-:Y:S02]  /*3cd0*/  SHF.L.U32 R124, R16, 0x10, RZ ;  /* 0x00000010107c7819 */ /* 0x000fe400000006ff */
[----:B------:R-:W-:Y:S01]  /*3ce0*/  FFMA.FTZ R76, R76, R79, R87 ;  /* 0x0000004f4c4c7223 */ /* 0x000fe20000010057 */
[----:B------:R-:W-:Y:S02]  /*3cf0*/  SHF.L.U32 R79, R30, 0x10, RZ ;  /* 0x000000101e4f7819 */ /* 0x000fe400000006ff */
[----:B------:R-:W-:-:S02]  /*3d00*/  SHF.L.U32 R87, R54, 0x10, RZ ;  /* 0x0000001036577819 */ /* 0x000fc400000006ff */
[----:B------:R-:W-:Y:S02]  /*3d10*/  SHF.L.U32 R125, R61, 0x10, RZ ;  /* 0x000000103d7d7819 */ /* 0x000fe400000006ff */
[----:B------:R-:W-:Y:S01]  /*3d20*/  F2FP.BF16.F32.PACK_AB R77, R76, R77 ;  /* 0x0000004d4c4d723e */ /* 0x000fe200000010ff */
[----:B------:R-:W-:Y:S01]  /*3d30*/  FFMA.FTZ R78, R78, R79, R87 ;  /* 0x0000004f4e4e7223 */ /* 0x000fe20000010057 */
[----:B------:R-:W-:Y:S02]  /*3d40*/  SHF.L.U32 R79, R100, 0x10, RZ ;  /* 0x00000010644f7819 */ /* 0x000fe400000006ff */
[----:B------:R-:W-:Y:S02]  /*3d50*/  SHF.L.U32 R87, R99, 0x10, RZ ;  /* 0x0000001063577819 */ /* 0x000fe400000006ff */
[----:B------:R-:W-:Y:S01]  /*3d60*/  F2FP.BF16.F32.PACK_AB R76, R85, R80 ;  /* 0x00000050554c723e */ /* 0x000fe200000010ff */
[----:B------:R-:W-:Y:S01]  /*3d70*/  FFMA.FTZ R91, R84, R91, R79 ;  /* 0x0000005b545b7223 */ /* 0x000fe2000001004f */
[----:B------:R-:W-:Y:S01]  /*3d80*/  FADD.FTZ R84, -R82, R119 ;  /* 0x0000007752547221 */ /* 0x000fe20000010100 */
[----:B------:R-:W-:Y:S01]  /*3d90*/  FFMA.FTZ R94, R94, R87, R89 ;  /* 0x000000575e5e7223 */ /* 0x000fe20000010059 */
[----:B------:R-:W-:Y:S01]  /*3da0*/  SHF.L.U32 R87, R32, 0x10, RZ ;  /* 0x0000001020577819 */ /* 0x000fe200000006ff */
[C---:B------:R-:W-:Y:S01]  /*3db0*/  FMUL.FTZ R119, R81.reuse, R130 ;  /* 0x0000008251777220 */ /* 0x040fe20000410000 */
[----:B------:R-:W-:Y:S01]  /*3dc0*/  FMUL.FTZ R79, R81, R84 ;  /* 0x00000054514f7220 */ /* 0x000fe20000410000 */
[----:B------:R-:W-:Y:S01]  /*3dd0*/  SHF.L.U32 R84, R31, 0x10, RZ ;  /* 0x000000101f547819 */ /* 0x000fe200000006ff */
[----:B------:R-:W-:Y:S01]  /*3de0*/  FMUL.FTZ R130, R81, R132 ;  /* 0x0000008451827220 */ /* 0x000fe20000410000 */
[----:B------:R-:W-:-:S02]  /*3df0*/  SHF.L.U32 R89, R56, 0x10, RZ ;  /* 0x0000001038597819 */ /* 0x000fc400000006ff */
[----:B------:R-:W-:Y:S01]  /*3e00*/  SHF.L.U32 R132, R8, 0x10, RZ ;  /* 0x0000001008847819 */ /* 0x000fe200000006ff */
[----:B------:R-:W-:Y:S01]  /*3e10*/  FFMA.FTZ R79, R79, R84, R86 ;  /* 0x000000544f4f7223 */ /* 0x000fe20000010056 */
[----:B------:R-:W-:Y:S01]  /*3e20*/  FADD.FTZ R84, -R82, R135 ;  /* 0x0000008752547221 */ /* 0x000fe20000010100 */
[----:B------:R-:W-:Y:S02]  /*3e30*/  SHF.L.U32 R86, R97, 0x10, RZ ;  /* 0x0000001061567819 */ /* 0x000fe400000006ff */
[----:B------:R-:W-:Y:S01]  /*3e40*/  SHF.L.U32 R135, R65, 0x10, RZ ;  /* 0x0000001041877819 */ /* 0x000fe200000006ff */
[----:B------:R-:W-:Y:S01]  /*3e50*/  FMUL.FTZ R84, R81, R84 ;  /* 0x0000005451547220 */ /* 0x000fe20000410000 */
[----:B------:R-:W-:Y:S02]  /*3e60*/  F2FP.BF16.F32.PACK_AB R79, R94, R79 ;  /* 0x0000004f5e4f723e */ /* 0x000fe400000010ff */
[----:B------:R-:W-:Y:S01]  /*3e70*/  F2FP.BF16.F32.PACK_AB R78, R91, R78 ;  /* 0x0000004e5b4e723e */ /* 0x000fe200000010ff */
[----:B------:R-:W-:Y:S01]  /*3e80*/  FFMA.FTZ R84, R84, R87, R89 ;  /* 0x0000005754547223 */ /* 0x000fe20000010059 */
[----:B------:R-:W-:Y:S01]  /*3e90*/  FMUL.FTZ R87, R81, R128 ;  /* 0x0000008051577220 */ /* 0x000fe20000410000 */
[----:B------:R-:W-:-:S02]  /*3ea0*/  SHF.L.U32 R89, R33, 0x10, RZ ;  /* 0x0000001021597819 */ /* 0x000fc400000006ff */
[----:B------:R-:W-:Y:S01]  /*3eb0*/  SHF.L.U32 R128, R10, 0x10, RZ ;  /* 0x000000100a807819 */ /* 0x000fe200000006ff */
[----:B------:R-:W-:Y:S01]  /*3ec0*/  FFMA.FTZ R87, R87, R86, R88 ;  /* 0x0000005657577223 */ /* 0x000fe20000010058 */
[----:B------:R-:W-:Y:S01]  /*3ed0*/  FMUL.FTZ R86, R81, R134 ;  /* 0x0000008651567220 */ /* 0x000fe20000410000 */
[----:B------:R-:W-:Y:S01]  /*3ee0*/  FADD.FTZ R88, -R82, R129 ;  /* 0x0000008152587221 */ /* 0x000fe20000010100 */
[----:B------:R-:W-:Y:S02]  /*3ef0*/  SHF.L.U32 R129, R62, 0x10, RZ ;  /* 0x000000103e817819 */ /* 0x000fe400000006ff */
[----:B------:R-:W-:Y:S01]  /*3f00*/  FFMA.FTZ R86, R86, R89, R93 ;  /* 0x0000005956567223 */ /* 0x000fe2000001005d */
[----:B------:R-:W-:Y:S01]  /*3f10*/  SHF.L.U32 R93, R23, 0x10, RZ ;  /* 0x00000010175d7819 */ /* 0x000fe200000006ff */
[----:B------:R-:W-:Y:S01]  /*3f20*/  FMUL.FTZ R88, R81, R88 ;  /* 0x0000005851587220 */ /* 0x000fe20000410000 */
[----:B------:R-:W-:Y:S02]  /*3f30*/  SHF.L.U32 R89, R22, 0x10, RZ ;  /* 0x0000001016597819 */ /* 0x000fe400000006ff */
[----:B------:R-:W-:-:S03]  /*3f40*/  F2FP.BF16.F32.PACK_AB R80, R87, R84 ;  /* 0x000000545750723e */ /* 0x000fc600000010ff */
[----:B------:R-:W-:Y:S01]  /*3f50*/  FFMA.FTZ R93, R88, R93, R89 ;  /* 0x0000005d585d7223 */ /* 0x000fe20000010059 */
[----:B------:R-:W-:Y:S01]  /*3f60*/  FADD.FTZ R88, -R82, R133 ;  /* 0x0000008552587221 */ /* 0x000fe20000010100 */
[----:B------:R-:W-:Y:S02]  /*3f70*/  SHF.L.U32 R89, R34, 0x10, RZ ;  /* 0x0000001022597819 */ /* 0x000fe400000006ff */
[----:B------:R-:W-:Y:S01]  /*3f80*/  SHF.L.U32 R133, R63, 0x10, RZ ;  /* 0x000000103f857819 */ /* 0x000fe200000006ff */
[----:B------:R-:W-:-:S04]  /*3f90*/  FMUL.FTZ R88, R81, R88 ;  /* 0x0000005851587220 */ /* 0x000fc80000410000 */
[----:B------:R-:W-:Y:S01]  /*3fa0*/  FFMA.FTZ R118, R88, R89, R95 ;  /* 0x0000005958767223 */ /* 0x000fe2000001005f */
[----:B------:R-:W-:Y:S02]  /*3fb0*/  SHF.L.U32 R88, R21, 0x10, RZ ;  /* 0x0000001015587819 */ /* 0x000fe400000006ff */
[----:B------:R-:W-:Y:S02]  /*3fc0*/  SHF.L.U32 R89, R35, 0x10, RZ ;  /* 0x0000001023597819 */ /* 0x000fe400000006ff */
[----:B------:R-:W-:Y:S01]  /*3fd0*/  SHF.L.U32 R95, R59, 0x10, RZ ;  /* 0x000000103b5f7819 */ /* 0x000fe200000006ff */
[----:B------:R-:W-:Y:S01]  /*3fe0*/  FFMA.FTZ R119, R119, R88, R90 ;  /* 0x0000005877777223 */ /* 0x000fe2000001005a */
[C---:B------:R-:W-:Y:S01]  /*3ff0*/  FADD.FTZ R88, -R82.reuse, R131 ;  /* 0x0000008352587221 */ /* 0x040fe20000010100 */
[----:B------:R-:W-:Y:S01]  /*4000*/  SHF.L.U32 R131, R19, 0x10, RZ ;  /* 0x0000001013837819 */ /* 0x000fe200000006ff */
[----:B------:R-:W-:Y:S01]  /*4010*/  FADD.FTZ R90, -R82, R141 ;  /* 0x0000008d525a7221 */ /* 0x000fe20000010100 */
[----:B------:R-:W-:Y:S01]  /*4020*/  FFMA.FTZ R130, R130, R89, R95 ;  /* 0x0000005982827223 */ /* 0x000fe2000001005f */
[----:B------:R-:W-:Y:S01]  /*4030*/  SHF.L.U32 R89, R18, 0x10, RZ ;  /* 0x0000001012597819 */ /* 0x000fe200000006ff */
[C---:B------:R-:W-:Y:S01]  /*4040*/  FMUL.FTZ R88, R81.reuse, R88 ;  /* 0x0000005851587220 */ /* 0x040fe20000410000 */
[----:B------:R-:W-:Y:S01]  /*4050*/  SHF.L.U32 R95, R60, 0x10, RZ ;  /* 0x000000103c5f7819 */ /* 0x000fe200000006ff */
[C---:B------:R-:W-:Y:S01]  /*4060*/  FMUL.FTZ R141, R81.reuse, R144 ;  /* 0x00000090518d7220 */ /* 0x040fe20000410000 */
[----:B------:R-:W-:Y:S01]  /*4070*/  SHF.L.U32 R144, R114, 0x10, RZ ;  /* 0x0000001072907819 */ /* 0x000fe200000006ff */
[----:B------:R-:W-:Y:S01]  /*4080*/  FFMA.FTZ R131, R88, R131, R89 ;  /* 0x0000008358837223 */ /* 0x000fe20000010059 */
[----:B------:R-:W-:Y:S01]  /*4090*/  SHF.L.U32 R89, R36, 0x10, RZ ;  /* 0x0000001024597819 */ /* 0x000fe200000006ff */
[----:B------:R-:W-:-:S04]  /*40a0*/  FMUL.FTZ R88, R81, R148 ;  /* 0x0000009451587220 */ /* 0x000fc80000410000 */
[----:B------:R-:W-:Y:S01]  /*40b0*/  FFMA.FTZ R88, R88, R89, R95 ;  /* 0x0000005958587223 */ /* 0x000fe2000001005f */
[----:B------:R-:W-:Y:S01]  /*40c0*/  FMUL.FTZ R89, R81, R90 ;  /* 0x0000005a51597220 */ /* 0x000fe20000410000 */
[----:B------:R-:W-:Y:S02]  /*40d0*/  SHF.L.U32 R90, R17, 0x10, RZ ;  /* 0x00000010115a7819 */ /* 0x000fe400000006ff */
[----:B------:R-:W-:-:S03]  /*40e0*/  SHF.L.U32 R95, R37, 0x10, RZ ;  /* 0x00000010255f7819 */ /* 0x000fc600000006ff */
[----:B------:R-:W-:Y:S01]  /*40f0*/  FFMA.FTZ R89, R89, R90, R124 ;  /* 0x0000005a59597223 */ /* 0x000fe2000001007c */
[----:B------:R-:W-:Y:S01]  /*4100*/  FADD.FTZ R90, -R82, R147 ;  /* 0x00000093525a7221 */ /* 0x000fe20000010100 */
[----:B------:R-:W-:Y:S02]  /*4110*/  SHF.L.U32 R124, R15, 0x10, RZ ;  /* 0x000000100f7c7819 */ /* 0x000fe400000006ff */
[----:B------:R-:W-:Y:S01]  /*4120*/  SHF.L.U32 R147, R117, 0x10, RZ ;  /* 0x0000001075937819 */ /* 0x000fe200000006ff */
[----:B------:R-:W-:Y:S01]  /*4130*/  FMUL.FTZ R90, R81, R90 ;  /* 0x0000005a515a7220 */ /* 0x000fe20000410000 */
[----:B------:R-:W-:-:S03]  /*4140*/  F2FP.BF16.F32.PACK_AB R84, R89, R88 ;  /* 0x000000585954723e */ /* 0x000fc600000010ff */
[----:B------:R-:W-:Y:S01]  /*4150*/  FFMA.FTZ R90, R90, R95, R125 ;  /* 0x0000005f5a5a7223 */ /* 0x000fe2000001007d */
[----:B------:R-:W-:Y:S01]  /*4160*/  FMUL.FTZ R95, R81, R142 ;  /* 0x0000008e515f7220 */ /* 0x000fe20000410000 */
[----:B------:R-:W-:-:S03]  /*4170*/  SHF.L.U32 R125, R38, 0x10, RZ ;  /* 0x00000010267d7819 */ /* 0x000fc600000006ff */
        /* <DEDUP_REMOVED lines=8> */
[----:B------:R-:W-:-:S02]  /*4200*/  SHF.L.U32 R146, R116, 0x10, RZ ;  /* 0x0000001074927819 */ /* 0x000fc400000006ff */
[----:B------:R-:W-:Y:S01]  /*4210*/  F2FP.BF16.F32.PACK_AB R85, R95, R90 ;  /* 0x0000005a5f55723e */ /* 0x000fe200000010ff */
        /* <DEDUP_REMOVED lines=19> */
[C---:B------:R-:W-:Y:S01]  /*4350*/  FMUL.FTZ R128, R81.reuse, R138 ;  /* 0x0000008a51807220 */ /* 0x040fe20000410000 */
[----:B------:R-:W-:Y:S01]  /*4360*/  FADD.FTZ R132, -R82, R151 ;  /* 0x0000009752847221 */ /* 0x000fe20000010100 */
[----:B------:R-:W-:Y:S01]  /*4370*/  FMUL.FTZ R138, R81, R152 ;  /* 0x00000098518a7220 */ /* 0x000fe20000410000 */
[----:B------:R-:W-:Y:S01]  /*4380*/  SHF.L.U32 R151, R120, 0x10, RZ ;  /* 0x0000001078977819 */ /* 0x000fe200000006ff */
        /* <DEDUP_REMOVED lines=9> */
[----:B------:R-:W-:Y:S01]  /*4420*/  FMUL.FTZ R132, R81, R132 ;  /* 0x0000008451847220 */ /* 0x000fe20000410000 */
[----:B------:R-:W-:-:S03]  /*4430*/  F2FP.BF16.F32.PACK_AB R89, R133, R128 ;  /* 0x000000808559723e */ /* 0x000fc600000010ff */
[----:B------:R-:W-:Y:S01]  /*4440*/  FFMA.FTZ R137, R132, R137, R135 ;  /* 0x0000008984897223 */ /* 0x000fe20000010087 */
[----:B------:R-:W-:Y:S01]  /*4450*/  SHF.L.U32 R135, R5, 0x10, RZ ;  /* 0x0000001005877819 */ /* 0x000fe200000006ff */
[----:B------:R-:W-:Y:S01]  /*4460*/  FADD.FTZ R132, -R82, R153 ;  /* 0x0000009952847221 */ /* 0x000fe20000010100 */
[----:B------:R-:W-:-:S04]  /*4470*/  IMAD.WIDE.U32 R152, R92, 0x10, R162 ;  /* 0x000000105c987825 */ /* 0x000fc800078e00a2 */
[----:B------:R-:W-:Y:S01]  /*4480*/  FFMA.FTZ R138, R138, R135, R139 ;  /* 0x000000878a8a7223 */ /* 0x000fe2000001008b */
[----:B------:R-:W-:Y:S01]  /*4490*/  SHF.L.U32 R135, R43, 0x10, RZ ;  /* 0x000000102b877819 */ /* 0x000fe200000006ff */
[----:B------:R-:W-:Y:S01]  /*44a0*/  FMUL.FTZ R132, R81, R132 ;  /* 0x0000008451847220 */ /* 0x000fe20000410000 */
[----:B------:R-:W-:Y:S02]  /*44b0*/  SHF.L.U32 R139, R67, 0x10, RZ ;  /* 0x00000010438b7819 */ /* 0x000fe400000006ff */
[----:B------:R-:W-:-:S03]  /*44c0*/  F2FP.BF16.F32.PACK_AB R90, R138, R137 ;  /* 0x000000898a5a723e */ /* 0x000fc600000010ff */
[----:B------:R-:W-:Y:S01]  /*44d0*/  FFMA.FTZ R142, R136, R135, R139 ;  /* 0x00000087888e7223 */ /* 0x000fe2000001008b */
[----:B------:R-:W-:Y:S01]  /*44e0*/  SHF.L.U32 R135, R2, 0x10, RZ ;  /* 0x0000001002877819 */ /* 0x000fe200000006ff */
[----:B------:R-:W-:Y:S01]  /*44f0*/  FADD.FTZ R136, -R82, R159 ;  /* 0x0000009f52887221 */ /* 0x000fe20000010100 */
[----:B------:R-:W-:-:S03]  /*4500*/  SHF.L.U32 R139, R68, 0x10, RZ ;  /* 0x00000010448b7819 */ /* 0x000fc600000006ff */
[----:B------:R-:W-:Y:S01]  /*4510*/  FFMA.FTZ R145, R132, R145, R135 ;  /* 0x0000009184917223 */ /* 0x000fe20000010087 */
[----:B------:R-:W-:Y:S01]  /*4520*/  SHF.L.U32 R135, R44, 0x10, RZ ;  /* 0x000000102c877819 */ /* 0x000fe200000006ff */
[----:B------:R-:W-:-:S03]  /*4530*/  FMUL.FTZ R132, R81, R156 ;  /* 0x0000009c51847220 */ /* 0x000fc60000410000 */
[----:B------:R-:W-:Y:S01]  /*4540*/  F2FP.BF16.F32.PACK_AB R91, R145, R142 ;  /* 0x0000008e915b723e */ /* 0x000fe200000010ff */
[----:B------:R-:W-:Y:S01]  /*4550*/  FFMA.FTZ R132, R132, R135, R139 ;  /* 0x0000008784847223 */ /* 0x000fe2000001008b */
[----:B------:R-:W-:Y:S01]  /*4560*/  FMUL.FTZ R135, R81, R136 ;  /* 0x0000008851877220 */ /* 0x000fe20000410000 */
[----:B------:R-:W-:Y:S02]  /*4570*/  SHF.L.U32 R136, R0, 0x10, RZ ;  /* 0x0000001000887819 */ /* 0x000fe400000006ff */
[----:B------:R-:W-:-:S03]  /*4580*/  SHF.L.U32 R139, R45, 0x10, RZ ;  /* 0x000000102d8b7819 */ /* 0x000fc600000006ff */
[----:B------:R-:W-:Y:S01]  /*4590*/  FFMA.FTZ R135, R135, R136, R144 ;  /* 0x0000008887877223 */ /* 0x000fe20000010090 */
[----:B------:R-:W-:Y:S01]  /*45a0*/  FADD.FTZ R136, -R82, R155 ;  /* 0x0000009b52887221 */ /* 0x000fe20000010100 */
[----:B------:R-:W-:-:S03]  /*45b0*/  SHF.L.U32 R144, R115, 0x10, RZ ;  /* 0x0000001073907819 */ /* 0x000fc600000006ff */
[----:B------:R-:W-:Y:S01]  /*45c0*/  FMUL.FTZ R136, R81, R136 ;  /* 0x0000008851887220 */ /* 0x000fe20000410000 */
[----:B------:R-:W-:-:S03]  /*45d0*/  F2FP.BF16.F32.PACK_AB R92, R135, R132 ;  /* 0x00000084875c723e */ /* 0x000fc600000010ff */
[----:B------:R-:W-:Y:S01]  /*45e0*/  FFMA.FTZ R136, R136, R139, R143 ;  /* 0x0000008b88887223 */ /* 0x000fe2000001008f */
[C---:B------:R-:W-:Y:S01]  /*45f0*/  FMUL.FTZ R139, R81.reuse, R160 ;  /* 0x000000a0518b7220 */ /* 0x040fe20000410000 */
[----:B------:R-:W-:Y:S01]  /*4600*/  FMUL.FTZ R143, R81, R154 ;  /* 0x0000009a518f7220 */ /* 0x000fe20000410000 */
[----:B------:R-:W-:-:S04]  /*4610*/  IMAD.WIDE.U32 R154, R127, 0x10, R162 ;  /* 0x000000107f9a7825 */ /* 0x000fc800078e00a2 */
[----:B------:R-:W-:Y:S01]  /*4620*/  FFMA.FTZ R139, R139, R144, R146 ;  /* 0x000000908b8b7223 */ /* 0x000fe20000010092 */
[----:B------:R-:W-:Y:S02]  /*4630*/  SHF.L.U32 R144, R46, 0x10, RZ ;  /* 0x000000102e907819 */ /* 0x000fe400000006ff */
[----:B------:R-:W-:-:S05]  /*4640*/  SHF.L.U32 R146, R70, 0x10, RZ ;  /* 0x0000001046927819 */ /* 0x000fca00000006ff */
[----:B------:R-:W-:Y:S01]  /*4650*/  FFMA.FTZ R143, R143, R144, R146 ;  /* 0x000000908f8f7223 */ /* 0x000fe20000010092 */
[C---:B------:R-:W-:Y:S01]  /*4660*/  FADD.FTZ R144, -R82.reuse, R161 ;  /* 0x000000a152907221 */ /* 0x040fe20000010100 */
[----:B------:R-:W-:Y:S01]  /*4670*/  FADD.FTZ R82, -R82, R157 ;  /* 0x0000009d52527221 */ /* 0x000fe20000010100 */
[----:B------:R-:W-:Y:S01]  /*4680*/  FMUL.FTZ R146, R81, R158 ;  /* 0x0000009e51927220 */ /* 0x000fe20000410000 */
[----:B------:R-:W-:-:S04]  /*4690*/  IMAD.WIDE.U32 R156, R140, 0x10, R162 ;  /* 0x000000108c9c7825 */ /* 0x000fc800078e00a2 */
[C---:B------:R-:W-:Y:S01]  /*46a0*/  FMUL.FTZ R144, R81.reuse, R144 ;  /* 0x0000009051907220 */ /* 0x040fe20000410000 */
[----:B------:R-:W-:Y:S01]  /*46b0*/  FMUL.FTZ R82, R81, R82 ;  /* 0x0000005251527220 */ /* 0x000fe20000410000 */
[----:B------:R-:W-:Y:S02]  /*46c0*/  SHF.L.U32 R81, R122, 0x10, RZ ;  /* 0x000000107a517819 */ /* 0x000fe400000006ff */
[----:B------:R-:W-:Y:S01]  /*46d0*/  FFMA.FTZ R144, R144, R147, R151 ;  /* 0x0000009390907223 */ /* 0x000fe20000010097 */
[----:B------:R-:W-:Y:S02]  /*46e0*/  SHF.L.U32 R147, R47, 0x10, RZ ;  /* 0x000000102f937819 */ /* 0x000fe400000006ff */
[----:B------:R-:W-:Y:S02]  /*46f0*/  SHF.L.U32 R151, R71, 0x10, RZ ;  /* 0x0000001047977819 */ /* 0x000fe400000006ff */
[----:B------:R-:W-:-:S03]  /*4700*/  F2FP.BF16.F32.PACK_AB R94, R144, R143 ;  /* 0x0000008f905e723e */ /* 0x000fc600000010ff */
[----:B------:R-:W-:Y:S01]  /*4710*/  FFMA.FTZ R146, R146, R147, R151 ;  /* 0x0000009392927223 */ /* 0x000fe20000010097 */
[----:B------:R-:W-:Y:S01]  /*4720*/  SHF.L.U32 R147, R121, 0x10, RZ ;  /* 0x0000001079937819 */ /* 0x000fe200000006ff */
[----:B------:R-:W-:Y:S01]  /*4730*/  IMAD.WIDE.U32 R150, R83, 0x10, R162 ;  /* 0x0000001053967825 */ /* 0x000fe200078e00a2 */
[----:B------:R-:W-:-:S03]  /*4740*/  F2FP.BF16.F32.PACK_AB R83, R131, R130 ;  /* 0x000000828353723e */ /* 0x000fc600000010ff */
[----:B------:R-:W-:Y:S01]  /*4750*/  FFMA.FTZ R147, R82, R147, R81 ;  /* 0x0000009352937223 */ /* 0x000fe20000010051 */
[----:B------:R-:W-:Y:S01]  /*4760*/  F2FP.BF16.F32.PACK_AB R82, R119, R118 ;  /* 0x000000767752723e */ /* 0x000fe200000010ff */
[----:B------:R-:W-:Y:S01]  /*4770*/  IMAD.WIDE.U32 R162, R149, 0x10, R162 ;  /* 0x0000001095a27825 */ /* 0x000fe200078e00a2 */
[----:B------:R-:W1:Y:S01]  /*4780*/  LDC.64 R118, c[0x0][0x380] ;  /* 0x0000e000ff767b82 */ /* 0x000e620000000a00 */
[----:B------:R-:W-:Y:S01]  /*4790*/  F2FP.BF16.F32.PACK_AB R81, R93, R86 ;  /* 0x000000565d51723e */ /* 0x000fe200000010ff */
[----:B------:R2:W-:Y:S01]  /*47a0*/  STG.E.128 desc[UR6][R150.64], R76 ;  /* 0x0000004c96007986 */ /* 0x0005e2000c101d06 */
[----:B------:R-:W-:Y:S02]  /*47b0*/  F2FP.BF16.F32.PACK_AB R86, R129, R126 ;  /* 0x0000007e8156723e */ /* 0x000fe400000010ff */
[----:B------:R-:W-:Y:S01]  /*47c0*/  F2FP.BF16.F32.PACK_AB R95, R147, R146 ;  /* 0x00000092935f723e */ /* 0x000fe200000010ff */
[----:B------:R2:W-:Y:S01]  /*47d0*/  STG.E.128 desc[UR6][R152.64], R80 ;  /* 0x0000005098007986 */ /* 0x0005e2000c101d06 */
[----:B------:R-:W-:-:S03]  /*47e0*/  F2FP.BF16.F32.PACK_AB R93, R139, R136 ;  /* 0x000000888b5d723e */ /* 0x000fc600000010ff */
[----:B------:R2:W-:Y:S04]  /*47f0*/  STG.E.128 desc[UR6][R154.64], R84 ;  /* 0x000000549a007986 */ /* 0x0005e8000c101d06 */
[----:B------:R2:W-:Y:S04]  /*4800*/  STG.E.128 desc[UR6][R156.64], R88 ;  /* 0x000000589c007986 */ /* 0x0005e8000c101d06 */
[----:B------:R2:W-:Y:S01]  /*4810*/  STG.E.128 desc[UR6][R162.64], R92 ;  /* 0x0000005ca2007986 */ /* 0x0005e2000c101d06 */
[----:B-1----:R-:W-:-:S04]  /*4820*/  LEA R123, R118, R123, 0x2 ;  /* 0x0000007b767b7211 */ /* 0x002fc800078e10ff */
[----:B------:R-:W-:-:S13]  /*4830*/  ISETP.GE.AND P2, PT, R123, R119, PT ;  /* 0x000000777b00720c */ /* 0x000fda0003f46270 */
[----:B--2---:R-:W-:Y:S05]  /*4840*/  @!P2 BRA `(.L_x_80) ;  /* 0xffffffbc00a4a947 */ /* 0x004fea000383ffff */
[----:B------:R-:W-:Y:S05]  /*4850*/  EXIT ;  /* 0x000000000000794d */ /* 0x000fea0003800000 */
.L_x_79:
[----:B------:R-:W-:Y:S01]  /*4860*/  HFMA2 R79, -RZ, RZ, 0, 5.9604644775390625e-08 ;  /* 0x00000001ff4f7431 */ /* 0x000fe200000001ff */
[----:B------:R-:W-:Y:S01]  /*4870*/  BSSY B0, `(.L_x_81) ;  /* 0x0000006000007945 */ /* 0x000fe20003800000 */
[----:B------:R-:W-:Y:S02]  /*4880*/  MOV R78, 0x1f ;  /* 0x0000001f004e7802 */ /* 0x000fe40000000f00 */
[----:B------:R-:W-:-:S07]  /*4890*/  MOV R77, 0xffffffff ;  /* 0xffffffff004d7802 */ /* 0x000fce0000000f00 */
[----:B------:R-:W-:Y:S05]  /*48a0*/  WARPSYNC.COLLECTIVE R77, `(.L_x_82) ;  /* 0x000000004d087348 */ /* 0x000fea0003c00000 */
[----:B------:R0:W1:Y:S02]  /*48b0*/  SHFL.BFLY P3, R76, R82, R79, R78 ;  /* 0x0c00004f524c7389 */ /* 0x000064000006004e */
[----:B01----:R-:W-:Y:S05]  /*48c0*/  ENDCOLLECTIVE ;  /* 0x000000000000791b */ /* 0x003fea0003800000 */
.L_x_82:
[----:B------:R-:W-:Y:S05]  /*48d0*/  BSYNC B0 ;  /* 0x0000000000007941 */ /* 0x000fea0003800000 */
.L_x_81:
[----:B------:R-:W-:Y:S01]  /*48e0*/  FADD.FTZ R162, R82, R76 ;  /* 0x0000004c52a27221 */ /* 0x000fe20000010000 */
[----:B------:R-:W-:Y:S01]  /*48f0*/  HFMA2 R79, -RZ, RZ, 0, 1.1920928955078125e-07 ;  /* 0x00000002ff4f7431 */ /* 0x000fe200000001ff */
[----:B------:R-:W-:Y:S01]  /*4900*/  MOV R78, 0x1f ;  /* 0x0000001f004e7802 */ /* 0x000fe20000000f00 */
[----:B------:R-:W0:Y:S01]  /*4910*/  LDC R81, c[0x0][0x400] ;  /* 0x00010000ff517b82 */ /* 0x000e220000000800 */
[----:B------:R-:W-:Y:S02]  /*4920*/  MOV R77, 0xffffffff ;  /* 0xffffffff004d7802 */ /* 0x000fe40000000f00 */
[----:B------:R-:W-:-:S07]  /*4930*/  MOV R82, R162 ;  /* 0x000000a200527202 */ /* 0x000fce0000000f00 */
[----:B0-----:R-:W-:Y:S05]  /*4940*/  WARPSYNC.COLLECTIVE R77, `(.L_x_83) ;  /* 0x000000004d087348 */ /* 0x001fea0003c00000 */
[----:B------:R1:W2:Y:S02]  /*4950*/  SHFL.BFLY P3, R76, R82, R79, R78 ;  /* 0x0c00004f524c7389 */ /* 0x0002a4000006004e */
[----:B012---:R-:W-:Y:S05]  /*4960*/  ENDCOLLECTIVE ;  /* 0x000000000000791b */ /* 0x007fea0003800000 */
.L_x_83:
[----:B------:R-:W-:Y:S02]  /*4970*/  HFMA2 R79, -RZ, RZ, 0, 2.384185791015625e-07 ;  /* 0x00000004ff4f7431 */ /* 0x000fe400000001ff */
[----:B------:R-:W-:-:S05]  /*4980*/  FADD.FTZ R164, R162, R76 ;  /* 0x0000004ca2a47221 */ /* 0x000fca0000010000 */
[----:B------:R-:W-:-:S07]  /*4990*/  MOV R82, R164 ;  /* 0x000000a400527202 */ /* 0x000fce0000000f00 */
[----:B------:R-:W-:Y:S05]  /*49a0*/  WARPSYNC.COLLECTIVE R77, `(.L_x_84) ;  /* 0x000000004d087348 */ /* 0x000fea0003c00000 */
[----:B------:R0:W1:Y:S02]  /*49b0*/  SHFL.BFLY P3, R76, R82, R79, R78 ;  /* 0x0c00004f524c7389 */ /* 0x000064000006004e */
[----:B01----:R-:W-:Y:S05]  /*49c0*/  ENDCOLLECTIVE ;  /* 0x000000000000791b */ /* 0x003fea0003800000 */
.L_x_84:
[----:B------:R-:W-:Y:S02]  /*49d0*/  HFMA2 R79, -RZ, RZ, 0, 4.76837158203125e-07 ;  /* 0x00000008ff4f7431 */ /* 0x000fe400000001ff */
[----:B------:R-:W-:-:S05]  /*49e0*/  FADD.FTZ R165, R164, R76 ;  /* 0x0000004ca4a57221 */ /* 0x000fca0000010000 */
[----:B------:R-:W-:-:S07]  /*49f0*/  MOV R82, R165 ;  /* 0x000000a500527202 */ /* 0x000fce0000000f00 */
[----:B------:R-:W-:Y:S05]  /*4a00*/  WARPSYNC.COLLECTIVE R77, `(.L_x_85) ;  /* 0x000000004d087348 */ /* 0x000fea0003c00000 */
[----:B------:R0:W1:Y:S02]  /*4a10*/  SHFL.BFLY P3, R76, R82, R79, R78 ;  /* 0x0c00004f524c7389 */ /* 0x000064000006004e */
[----:B01----:R-:W-:Y:S05]  /*4a20*/  ENDCOLLECTIVE ;  /* 0x000000000000791b */ /* 0x003fea0003800000 */
.L_x_85:
[----:B------:R-:W-:Y:S02]  /*4a30*/  HFMA2 R79, -RZ, RZ, 0, 9.5367431640625e-07 ;  /* 0x00000010ff4f7431 */ /* 0x000fe400000001ff */
[----:B------:R-:W-:-:S05]  /*4a40*/  FADD.FTZ R165, R165, R76 ;  /* 0x0000004ca5a57221 */ /* 0x000fca0000010000 */
[----:B------:R-:W-:-:S07]  /*4a50*/  MOV R82, R165 ;  /* 0x000000a500527202 */ /* 0x000fce0000000f00 */
[----:B------:R-:W-:Y:S05]  /*4a60*/  WARPSYNC.COLLECTIVE R77, `(.L_x_86) ;  /* 0x000000004d087348 */ /* 0x000fea0003c00000 */
[----:B------:R0:W1:Y:S02]  /*4a70*/  SHFL.BFLY P3, R76, R82, R79, R78 ;  /* 0x0c00004f524c7389 */ /* 0x000064000006004e */
[----:B01----:R-:W-:Y:S05]  /*4a80*/  ENDCOLLECTIVE ;  /* 0x000000000000791b */ /* 0x003fea0003800000 */
.L_x_86:
[----:B------:R-:W-:Y:S01]  /*4a90*/  MOV R79, 0x1 ;  /* 0x00000001004f7802 */ /* 0x000fe20000000f00 */
[----:B------:R-:W-:-:S04]  /*4aa0*/  FADD.FTZ R76, R165, R76 ;  /* 0x0000004ca54c7221 */ /* 0x000fc80000010000 */
[----:B------:R-:W-:-:S04]  /*4ab0*/  FMUL.FTZ R163, R76, R81 ;  /* 0x000000514ca37220 */ /* 0x000fc80000410000 */
[C---:B------:R-:W-:Y:S01]  /*4ac0*/  FADD.FTZ R76, -R163.reuse, R91 ;  /* 0x0000005ba34c7221 */ /* 0x040fe20000010100 */
[C---:B------:R-:W-:Y:S01]  /*4ad0*/  FADD.FTZ R165, -R163.reuse, R84 ;  /* 0x00000054a3a57221 */ /* 0x040fe20000010100 */
[----:B------:R-:W-:Y:S02]  /*4ae0*/  FADD.FTZ R77, -R163, R85 ;  /* 0x00000055a34d7221 */ /* 0x000fe40000010100 */
[----:B------:R-:W-:-:S04]  /*4af0*/  FFMA.FTZ R76, R76, R76, RZ ;  /* 0x0000004c4c4c7223 */ /* 0x000fc800000100ff */
[----:B------:R-:W-:Y:S01]  /*4b00*/  FFMA.FTZ R76, R165, R165, R76 ;  /* 0x000000a5a54c7223 */ /* 0x000fe2000001004c */
[----:B------:R-:W-:-:S04]  /*4b10*/  FADD.FTZ R165, -R163, R90 ;  /* 0x0000005aa3a57221 */ /* 0x000fc80000010100 */
[----:B------:R-:W-:-:S04]  /*4b20*/  FFMA.FTZ R76, R165, R165, R76 ;  /* 0x000000a5a54c7223 */ /* 0x000fc8000001004c */
        /* <DEDUP_REMOVED lines=89> */
[----:B------:R-:W-:-:S07]  /*50c0*/  MOV R77, 0xffffffff ;  /* 0xffffffff004d7802 */ /* 0x000fce0000000f00 */
[----:B------:R-:W-:Y:S05]  /*50d0*/  WARPSYNC.COLLECTIVE R77, `(.L_x_87) ;  /* 0x000000004d087348 */ /* 0x000fea0003c00000 */
[----:B------:R0:W1:Y:S02]  /*50e0*/  SHFL.BFLY P3, R76, R82, R79, R78 ;  /* 0x0c00004f524c7389 */ /* 0x000064000006004e */
[----:B01----:R-:W-:Y:S05]  /*50f0*/  ENDCOLLECTIVE ;  /* 0x000000000000791b */ /* 0x003fea0003800000 */
.L_x_87:
[----:B------:R-:W-:Y:S02]  /*5100*/  HFMA2 R79, -RZ, RZ, 0, 1.1920928955078125e-07 ;  /* 0x00000002ff4f7431 */ /* 0x000fe400000001ff */
[----:B------:R-:W-:-:S05]  /*5110*/  FADD.FTZ R162, R82, R76 ;  /* 0x0000004c52a27221 */ /* 0x000fca0000010000 */
[----:B------:R-:W-:-:S07]  /*5120*/  MOV R82, R162 ;  /* 0x000000a200527202 */ /* 0x000fce0000000f00 */
[----:B------:R-:W-:Y:S05]  /*5130*/  WARPSYNC.COLLECTIVE R77, `(.L_x_88) ;  /* 0x000000004d087348 */ /* 0x000fea0003c00000 */
[----:B------:R0:W1:Y:S02]  /*5140*/  SHFL.BFLY P3, R76, R82, R79, R78 ;  /* 0x0c00004f524c7389 */ /* 0x000064000006004e */
[----:B01----:R-:W-:Y:S05]  /*5150*/  ENDCOLLECTIVE ;  /* 0x000000000000791b */ /* 0x003fea0003800000 */
.L_x_88:
[----:B------:R-:W-:Y:S02]  /*5160*/  HFMA2 R79, -RZ, RZ, 0, 2.384185791015625e-07 ;  /* 0x00000004ff4f7431 */ /* 0x000fe400000001ff */
[----:B------:R-:W-:-:S05]  /*5170*/  FADD.FTZ R164, R162, R76 ;  /* 0x0000004ca2a47221 */ /* 0x000fca0000010000 */
[----:B------:R-:W-:-:S07]  /*5180*/  MOV R82, R164 ;  /* 0x000000a400527202 */ /* 0x000fce0000000f00 */
[----:B------:R-:W-:Y:S05]  /*5190*/  WARPSYNC.COLLECTIVE R77, `(.L_x_89) ;  /* 0x000000004d087348 */ /* 0x000fea0003c00000 */
[----:B------:R0:W1:Y:S02]  /*51a0*/  SHFL.BFLY P3, R76, R82, R79, R78 ;  /* 0x0c00004f524c7389 */ /* 0x000064000006004e */
[----:B01----:R-:W-:Y:S05]  /*51b0*/  ENDCOLLECTIVE ;  /* 0x000000000000791b */ /* 0x003fea0003800000 */
.L_x_89:
[----:B------:R-:W-:Y:S02]  /*51c0*/  HFMA2 R79, -RZ, RZ, 0, 4.76837158203125e-07 ;  /* 0x00000008ff4f7431 */ /* 0x000fe400000001ff */
[----:B------:R-:W-:-:S05]  /*51d0*/  FADD.FTZ R165, R164, R76 ;  /* 0x0000004ca4a57221 */ /* 0x000fca0000010000 */
[----:B------:R-:W-:-:S07]  /*51e0*/  MOV R82, R165 ;  /* 0x000000a500527202 */ /* 0x000fce0000000f00 */
[----:B------:R-:W-:Y:S05]  /*51f0*/  WARPSYNC.COLLECTIVE R77, `(.L_x_90) ;  /* 0x000000004d087348 */ /* 0x000fea0003c00000 */
[----:B------:R0:W1:Y:S02]  /*5200*/  SHFL.BFLY P3, R76, R82, R79, R78 ;  /* 0x0c00004f524c7389 */ /* 0x000064000006004e */
[----:B01----:R-:W-:Y:S05]  /*5210*/  ENDCOLLECTIVE ;  /* 0x000000000000791b */ /* 0x003fea0003800000 */
.L_x_90:
[----:B------:R-:W-:Y:S02]  /*5220*/  HFMA2 R79, -RZ, RZ, 0, 9.5367431640625e-07 ;  /* 0x00000010ff4f7431 */ /* 0x000fe400000001ff */
[----:B------:R-:W-:-:S05]  /*5230*/  FADD.FTZ R165, R165, R76 ;  /* 0x0000004ca5a57221 */ /* 0x000fca0000010000 */
[----:B------:R-:W-:-:S07]  /*5240*/  MOV R82, R165 ;  /* 0x000000a500527202 */ /* 0x000fce0000000f00 */
[----:B------:R-:W-:Y:S05]  /*5250*/  WARPSYNC.COLLECTIVE R77, `(.L_x_91) ;  /* 0x000000004d087348 */ /* 0x000fea0003c00000 */
[----:B------:R0:W1:Y:S02]  /*5260*/  SHFL.BFLY P3, R76, R82, R79, R78 ;  /* 0x0c00004f524c7389 */ /* 0x000064000006004e */
[----:B01----:R-:W-:Y:S05]  /*5270*/  ENDCOLLECTIVE ;  /* 0x000000000000791b */ /* 0x003fea0003800000 */
.L_x_91:
[----:B------:R-:W-:Y:S05]  /*5280*/  BRA `(.L_x_92) ;  /* 0xffffffe000d47947 */ /* 0x000fea000383ffff */
.L_x_93:
        /* <DEDUP_REMOVED lines=15> */
.L_x_54329:


//--------------------- .text._ZN10layer_norm13ln_fwd_kernelINS_13Kernel_traitsI13__nv_bfloat16S2_S2_S2_fjLj1536ELj1ELj4ELj1ELj16ENS_18Kernel_traits_baseILj1536ES2_S2_S2_S2_fjLj128EEEEELb0ELb0ELb1ELb0EEEvNS_9FwdParamsE --------------------------
	.section	.text._ZN10layer_norm13ln_fwd_kernelINS_13Kernel_traitsI13__nv_bfloat16S2_S2_S2_fjLj1536ELj1ELj4ELj1ELj16ENS_18Kernel_traits_baseILj1536ES2_S2_S2_S2_fjLj128EEEEELb0ELb0ELb1ELb0EEEvNS_9FwdParamsE,"ax",@progbits
	.align	128
        .global         _ZN10layer_norm13ln_fwd_kernelINS_13Kernel_traitsI13__nv_bfloat16S2_S2_S2_fjLj1536ELj1ELj4ELj1ELj16ENS_18Kernel_traits_baseILj1536ES2_S2_S2_S2_fjLj128EEEEELb0ELb0ELb1ELb0EEEvNS_9FwdParamsE
        .type           _ZN10layer_norm13ln_fwd_kernelINS_13Kernel_traitsI13__nv_bfloat16S2_S2_S2_fjLj1536ELj1ELj4ELj1ELj16ENS_18Kernel_traits_baseILj1536ES2_S2_S2_S2_fjLj128EEEEELb0ELb0ELb1ELb0EEEvNS_9FwdParamsE,@function
        .size           _ZN10layer_norm13ln_fwd_kernelINS_13Kernel_traitsI13__nv_bfloat16S2_S2_S2_fjLj1536ELj1ELj4ELj1ELj16ENS_18Kernel_traits_baseILj1536ES2_S2_S2_S2_fjLj128EEEEELb0ELb0ELb1ELb0EEEvNS_9FwdParamsE,(.L_x_54330 - _ZN10layer_norm13ln_fwd_kernelINS_13Kernel_traitsI13__nv_bfloat16S2_S2_S2_fjLj1536ELj1ELj4ELj1ELj16ENS_18Kernel_traits_baseILj1536ES2_S2_S2_S2_fjLj128EEEEELb0ELb0ELb1ELb0EEEvNS_9FwdParamsE)
        .other          _ZN10layer_norm13ln_fwd_kernelINS_13Kernel_traitsI13__nv_bfloat16S2_S2_S2_fjLj1536ELj1ELj4ELj1ELj16ENS_18Kernel_traits_baseILj1536ES2_S2_S2_S2_fjLj128EEEEELb0ELb0ELb1ELb0EEEvNS_9FwdParamsE,@"STO_CUDA_ENTRY STV_DEFAULT"
_ZN10layer_norm13ln_fwd_kernelINS_13Kernel_traitsI13__nv_bfloat16S2_S2_S2_fjLj1536ELj1ELj4ELj1ELj16ENS_18Kernel_traits_baseILj1536ES2_S2_S2_S2_fjLj128EEEEELb0ELb0ELb1ELb0EEEvNS_9FwdParamsE:
.text._ZN10layer_norm13ln_fwd_kernelINS_13Kernel_traitsI13__nv_bfloat16S2_S2_S2_fjLj1536ELj1ELj4ELj1ELj16ENS_18Kernel_traits_baseILj1536ES2_S2_S2_S2_fjLj128EEEEELb0ELb0ELb1ELb0EEEvNS_9FwdParamsE:
[----:B------:R-:W-:Y:S01]  /*0000*/  LDC R1, c[0x0][0x37c] ;  /* 0x0000df00ff017b82 */ /* 0x000fe20000000800 */
[----:B------:R-:W0:Y:S07]  /*0010*/  S2R R109, SR_TID.X ;  /* 0x00000000006d7919 */ /* 0x000e2e0000002100 */
[----:B------:R-:W1:Y:S01]  /*0020*/  LDC R3, c[0x0][0x388] ;  /* 0x0000e200ff037b82 */ /* 0x000e620000000800 */
[----:B------:R-:W2:Y:S01]  /*0030*/  LDCU.64 UR8, c[0x0][0x438] ;  /* 0x00008700ff0877ac */ /* 0x000ea20008000a00 */
[----:B------:R-:W-:Y:S01]  /*0040*/  BSSY.RECONVERGENT B0, `(.L_x_94) ;  /* 0x000006f000007945 */ /* 0x000fe20003800200 */
[----:B------:R-:W3:Y:S05]  /*0050*/  LDCU.64 UR6, c[0x0][0x358] ;  /* 0x00006b00ff0677ac */ /* 0x000eea0008000a00 */
[----:B------:R-:W4:Y:S01]  /*0060*/  S2UR UR4, SR_CTAID.X ;  /* 0x00000000000479c3 */ /* 0x000f220000002500 */
[----:B--2---:R-:W-:-:S04]  /*0070*/  UISETP.NE.U32.AND UP0, UPT, UR8, URZ, UPT ;  /* 0x000000ff0800728c */ /* 0x004fc8000bf05070 */
[----:B------:R-:W-:Y:S01]  /*0080*/  UISETP.NE.AND.EX UP0, UPT, UR9, URZ, UPT, UP0 ;  /* 0x000000ff0900728c */ /* 0x000fe2000bf05300 */
[----:B-1----:R-:W-:-:S04]  /*0090*/  SHF.R.S32.HI R0, RZ, 0x1f, R3 ;  /* 0x0000001fff007819 */ /* 0x002fc80000011403 */
[----:B------:R-:W-:Y:S02]  /*00a0*/  LEA.HI R0, R0, R3, RZ, 0x3 ;  /* 0x0000000300007211 */ /* 0x000fe400078f18ff */
[C---:B0-----:R-:W-:Y:S01]  /*00b0*/  LOP3.LUT R3, R109.reuse, 0x1f, RZ, 0xc, !PT ;  /* 0x0000001f6d037812 */ /* 0x041fe200078e0cff */
        /* <DEDUP_REMOVED lines=34> */
[----:B------:R-:W1:Y:S03]  /*02e0*/  @P0 LDC.64 R2, c[0x0][0x3d0] ;  /* 0x0000f400ff020b82 */ /* 0x000e660000000a00 */
[----:B------:R-:W-:Y:S01]  /*02f0*/  @P3 VIADD R23, R23, 0x20 ;  /* 0x0000002017173836 */ /* 0x000fe20000000000 */
[----:B------:R0:W5:Y:S03]  /*0300*/  @P3 LD.E.128 R48, desc[UR6][R16.64] ;  /* 0x0000000610303980 */ /* 0x000166000c101d00 */
[C---:B--2---:R-:W-:Y:S01]  /*0310*/  @P4 IMAD.WIDE.U32 R18, R23.reuse, 0x10, R18 ;  /* 0x0000001017124825 */ /* 0x044fe200078e0012 */
[----:B------:R-:W2:Y:S04]  /*0320*/  @P0 LDC.64 R4, c[0x0][0x438] ;  /* 0x00010e00ff040b82 */ /* 0x000ea80000000a00 */
        /* <DEDUP_REMOVED lines=17> */
.L_x_95:
        /* <DEDUP_REMOVED lines=16> */
[----:B-1----:R-:W-:-:S04]  /*0540*/  @P2 IMAD.WIDE.U32 R8, R17, 0x10, R6 ;  /* 0x0000001011082825 */ /* 0x002fc800078e0006 */
[----:B------:R-:W-:Y:S01]  /*0550*/  @P2 VIADD R17, R17, 0x20 ;  /* 0x0000002011112836 */ /* 0x000fe20000000000 */
[----:B------:R0:W5:Y:S02]  /*0560*/  @P2 LDG.E.128 R60, desc[UR6][R8.64] ;  /* 0x00000006083c2981 */ /* 0x000164000c1e1d00 */
[----:B------:R-:W1:Y:S01]  /*0570*/  @P5 LDC.64 R14, c[0x0][0x3d0] ;  /* 0x0000f400ff0e5b82 */ /* 0x000e620000000a00 */
[C---:B--2---:R-:W-:Y:S01]  /*0580*/  @P3 IMAD.WIDE.U32 R10, R17.reuse, 0x10, R10 ;  /* 0x00000010110a3825 */ /* 0x044fe200078e000a */
[----:B------:R-:W-:-:S04]  /*0590*/  @P3 IADD3 R17, PT, PT, R17, 0x20, RZ ;  /* 0x0000002011113810 */ /* 0x000fc80007ffe0ff */
[----:B------:R0:W5:Y:S01]  /*05a0*/  @P3 LDG.E.128 R52, desc[UR6][R10.64] ;  /* 0x000000060a343981 */ /* 0x000162000c1e1d00 */
[C---:B---3--:R-:W-:Y:S01]  /*05b0*/  @P4 IMAD.WIDE.U32 R12, R17.reuse, 0x10, R12 ;  /* 0x00000010110c4825 */ /* 0x048fe200078e000c */
[----:B------:R-:W-:-:S04]  /*05c0*/  @P4 IADD3 R17, PT, PT, R17, 0x20, RZ ;  /* 0x0000002011114810 */ /* 0x000fc80007ffe0ff */
[----:B------:R0:W5:Y:S01]  /*05d0*/  @P4 LDG.E.128 R44, desc[UR6][R12.64] ;  /* 0x000000060c2c4981 */ /* 0x000162000c1e1d00 */
[----:B----4-:R-:W-:-:S05]  /*05e0*/  @P0 IMAD.WIDE.U32 R6, R109, 0x10, R4 ;  /* 0x000000106d060825 */ /* 0x010fca00078e0004 */
[----:B------:R0:W5:Y:S01]  /*05f0*/  @P0 LDG.E.128 R76, desc[UR6][R6.64] ;  /* 0x00000006064c0981 */ /* 0x000162000c1e1d00 */
[----:B-1----:R-:W-:-:S05]  /*0600*/  @P5 IMAD.WIDE.U32 R4, R17, 0x10, R14 ;  /* 0x0000001011045825 */ /* 0x002fca00078e000e */
[----:B------:R0:W5:Y:S01]  /*0610*/  @P5 LDG.E.128 R36, desc[UR6][R4.64] ;  /* 0x0000000604245981 */ /* 0x000162000c1e1d00 */
[----:B------:R-:W-:Y:S02]  /*0620*/  HFMA2 R42, -RZ, RZ, 0, 0 ;  /* 0x00000000ff2a7431 */ /* 0x000fe400000001ff */
[----:B------:R-:W-:Y:S01]  /*0630*/  HFMA2 R66, -RZ, RZ, 0, 0 ;  /* 0x00000000ff427431 */ /* 0x000fe200000001ff */
[----:B------:R-:W-:Y:S01]  /*0640*/  CS2R R40, SRZ ;  /* 0x0000000000287805 */ /* 0x000fe2000001ff00 */
[----:B------:R-:W-:Y:S01]  /*0650*/  IMAD.MOV.U32 R50, RZ, RZ, RZ ;  /* 0x000000ffff327224 */ /* 0x000fe200078e00ff */
[----:B------:R-:W-:Y:S02]  /*0660*/  CS2R R48, SRZ ;  /* 0x0000000000307805 */ /* 0x000fe4000001ff00 */
[----:B------:R-:W-:Y:S02]  /*0670*/  MOV R58, RZ ;  /* 0x000000ff003a7202 */ /* 0x000fe40000000f00 */
[----:B------:R-:W-:-:S02]  /*0680*/  CS2R R56, SRZ ;  /* 0x0000000000387805 */ /* 0x000fc4000001ff00 */
[----:B------:R-:W-:Y:S02]  /*0690*/  CS2R R64, SRZ ;  /* 0x0000000000407805 */ /* 0x000fe4000001ff00 */
[----:B------:R-:W-:Y:S02]  /*06a0*/  MOV R74, RZ ;  /* 0x000000ff004a7202 */ /* 0x000fe40000000f00 */
[----:B------:R-:W-:Y:S02]  /*06b0*/  CS2R R72, SRZ ;  /* 0x0000000000487805 */ /* 0x000fe4000001ff00 */
[----:B------:R-:W-:Y:S02]  /*06c0*/  @P5 CS2R R34, SRZ ;  /* 0x0000000000225805 */ /* 0x000fe4000001ff00 */
[----:B------:R-:W-:Y:S01]  /*06d0*/  @P5 CS2R R32, SRZ ;  /* 0x0000000000205805 */ /* 0x000fe2000001ff00 */
[----:B------:R-:W-:Y:S01]  /*06e0*/  @P1 IMAD.MOV.U32 R67, RZ, RZ, RZ ;  /* 0x000000ffff431224 */ /* 0x000fe200078e00ff */
[----:B------:R-:W-:Y:S01]  /*06f0*/  @P2 MOV R59, RZ ;  /* 0x000000ff003b2202 */ /* 0x000fe20000000f00 */
[----:B------:R-:W-:Y:S01]  /*0700*/  @P0 IMAD.MOV.U32 R75, RZ, RZ, RZ ;  /* 0x000000ffff4b0224 */ /* 0x000fe200078e00ff */
[----:B------:R-:W-:-:S02]  /*0710*/  @P3 MOV R51, RZ ;  /* 0x000000ff00333202 */ /* 0x000fc40000000f00 */
[----:B0-----:R-:W-:-:S07]  /*0720*/  @P4 MOV R43, RZ ;  /* 0x000000ff002b4202 */ /* 0x001fce0000000f00 */
.L_x_96:
[----:B------:R-:W-:Y:S05]  /*0730*/  BSYNC.RECONVERGENT B0 ;  /* 0x0000000000007941 */ /* 0x000fea0003800200 */
.L_x_94:
[----:B------:R-:W0:Y:S02]  /*0740*/  LDCU UR4, c[0x0][0x384] ;  /* 0x00007080ff0477ac */ /* 0x000e240008000800 */
[----:B0-----:R-:W-:-:S13]  /*0750*/  ISETP.GE.AND P0, PT, R107, UR4, PT ;  /* 0x000000046b007c0c */ /* 0x001fda000bf06270 */
[----:B------:R-:W-:Y:S05]  /*0760*/  @P0 EXIT ;  /* 0x000000000000094d */ /* 0x000fea0003800000 */
[----:B-----5:R-:W-:Y:S01]  /*0770*/  PRMT R106, R43, 0x7632, R106 ;  /* 0x000076322b6a7816 */ /* 0x020fe2000000006a */
[----:B------:R-:W0:Y:S01]  /*0780*/  LDCU.U8 UR8, c[0x0][0x410] ;  /* 0x00008200ff0877ac */ /* 0x000e220008000000 */
[----:B------:R-:W-:Y:S02]  /*0790*/  PRMT R105, R47, 0x7632, R105 ;  /* 0x000076322f697816 */ /* 0x000fe40000000069 */
[----:B------:R-:W-:Y:S01]  /*07a0*/  PRMT R104, R42, 0x7632, R104 ;  /* 0x000076322a687816 */ /* 0x000fe20000000068 */
[----:B------:R-:W1:Y:S01]  /*07b0*/  LDCU UR9, c[0x0][0x448] ;  /* 0x00008900ff0977ac */ /* 0x000e620008000800 */
[----:B------:R-:W-:Y:S02]  /*07c0*/  PRMT R103, R46, 0x7632, R103 ;  /* 0x000076322e677816 */ /* 0x000fe40000000067 */
[----:B------:R-:W-:Y:S01]  /*07d0*/  PRMT R102, R41, 0x7632, R102 ;  /* 0x0000763229667816 */ /* 0x000fe20000000066 */
[----:B------:R-:W2:Y:S01]  /*07e0*/  LDCU.64 UR4, c[0x0][0x3a0] ;  /* 0x00007400ff0477ac */ /* 0x000ea20008000a00 */
        /* <DEDUP_REMOVED lines=34> */
[----:B012---:R-:W-:-:S07]  /*0a10*/  PRMT R87, R76, 0x7632, R87 ;  /* 0x000076324c577816 */ /* 0x007fce0000000057 */
.L_x_146:
[----:B------:R-:W0:Y:S08]  /*0a20*/  LDC.64 R80, c[0x0][0x3f0] ;  /* 0x0000fc00ff507b82 */ /* 0x000e300000000a00 */
[----:B------:R-:W1:Y:S01]  /*0a30*/  LDC R148, c[0x0][0x388] ;  /* 0x0000e200ff947b82 */ /* 0x000e620000000800 */
[----:B0-----:R-:W-:-:S07]  /*0a40*/  IMAD.WIDE R82, R107, 0x4, R80 ;  /* 0x000000046b527825 */ /* 0x001fce00078e0250 */
[----:B------:R-:W0:Y:S01]  /*0a50*/  LDC.64 R80, c[0x0][0x3f8] ;  /* 0x0000fe00ff507b82 */ /* 0x000e220000000a00 */
[----:B------:R-:W2:Y:S01]  /*0a60*/  LDG.E R151, desc[UR6][R82.64] ;  /* 0x0000000652977981 */ /* 0x000ea2000c1e1900 */
[----:B0-----:R-:W-:-:S05]  /*0a70*/  IMAD.WIDE R80, R107, 0x4, R80 ;  /* 0x000000046b507825 */ /* 0x001fca00078e0250 */
[----:B------:R0:W5:Y:S01]  /*0a80*/  LDG.E R149, desc[UR6][R80.64] ;  /* 0x0000000650957981 */ /* 0x000162000c1e1900 */
[----:B------:R-:W-:Y:S01]  /*0a90*/  ISETP.GE.U32.AND P4, PT, R108, 0x20, PT ;  /* 0x000000206c00780c */ /* 0x000fe20003f86070 */
[----:B-1----:R-:W-:Y:S01]  /*0aa0*/  IMAD R150, R107, R148, RZ ;  /* 0x000000946b967224 */ /* 0x002fe200078e02ff */
[----:B------:R-:W-:Y:S01]  /*0ab0*/  BSSY.RECONVERGENT B0, `(.L_x_97) ;  /* 0x0000083000007945 */ /* 0x000fe20003800200 */
[----:B--2---:R-:W-:-:S13]  /*0ac0*/  ISETP.GE.AND P0, PT, R151, 0x1, PT ;  /* 0x000000019700780c */ /* 0x004fda0003f06270 */
[----:B------:R-:W-:-:S05]  /*0ad0*/  @P0 IADD3 R153, PT, PT, R151, -0x1, RZ ;  /* 0xffffffff97990810 */ /* 0x000fca0007ffe0ff */
[----:B------:R-:W-:Y:S01]  /*0ae0*/  @P0 IMAD R152, R153, R148, RZ ;  /* 0x0000009499980224 */ /* 0x000fe200078e02ff */
[----:B------:R-:W-:-:S04]  /*0af0*/  SHF.R.S32.HI R153, RZ, 0x1f, R150 ;  /* 0x0000001fff997819 */ /* 0x000fc80000011496 */
[----:B------:R-:W-:Y:S02]  /*0b00*/  @P0 SHF.R.S32.HI R155, RZ, 0x1f, R152 ;  /* 0x0000001fff9b0819 */ /* 0x000fe40000011498 */
[----:B------:R-:W-:Y:S02]  /*0b10*/  LEA.HI R150, R153, R150, RZ, 0x3 ;  /* 0x0000009699967211 */ /* 0x000fe400078f18ff */
[----:B------:R-:W-:Y:S01]  /*0b20*/  @P0 LEA.HI R82, R155, R152, RZ, 0x3 ;  /* 0x000000989b520211 */ /* 0x000fe200078f18ff */
[----:B------:R-:W-:Y:S01]  /*0b30*/  HFMA2 R152, -RZ, RZ, 0, 0 ;  /* 0x00000000ff987431 */ /* 0x000fe200000001ff */
[-C--:B------:R-:W-:Y:S02]  /*0b40*/  LEA.HI.SX32 R150, R150, R109.reuse, 0x1d ;  /* 0x0000006d96967211 */ /* 0x080fe400078feaff */
[----:B------:R-:W-:Y:S01]  /*0b50*/  @P0 LEA.HI.SX32 R152, R82, R109, 0x1d ;  /* 0x0000006d52980211 */ /* 0x000fe200078feaff */
[----:B0-----:R-:W-:Y:S06]  /*0b60*/  @!P4 BRA `(.L_x_98) ;  /* 0x0000000400dcc947 */ /* 0x001fec0003800000 */
[----:B------:R-:W-:Y:S04]  /*0b70*/  BSSY.RECONVERGENT B1, `(.L_x_99) ;  /* 0x0000005000017945 */ /* 0x000fe80003800200 */
[----:B------:R-:W-:Y:S05]  /*0b80*/  @!P0 BRA `(.L_x_100) ;  /* 0x00000000000c8947 */ /* 0x000fea0003800000 */
[----:B------:R-:W0:Y:S02]  /*0b90*/  LDC.64 R28, c[0x0][0x390] ;  /* 0x0000e400ff1c7b82 */ /* 0x000e240000000a00 */
[----:B0-----:R-:W-:-:S06]  /*0ba0*/  IMAD.WIDE.U32 R28, R152, 0x10, R28 ;  /* 0x00000010981c7825 */ /* 0x001fcc00078e001c */
[----:B------:R-:W5:Y:S02]  /*0bb0*/  LDG.E.128 R28, desc[UR6][R28.64] ;  /* 0x000000061c1c7981 */ /* 0x000f64000c1e1d00 */
.L_x_100:
[----:B------:R-:W-:Y:S05]  /*0bc0*/  BSYNC.RECONVERGENT B1 ;  /* 0x0000000000017941 */ /* 0x000fea0003800200 */
.L_x_99:
[----:B------:R-:W-:-:S04]  /*0bd0*/  UISETP.NE.U32.AND UP0, UPT, UR4, URZ, UPT ;  /* 0x000000ff0400728c */ /* 0x000fc8000bf05070 */
[----:B------:R-:W-:-:S09]  /*0be0*/  UISETP.NE.AND.EX UP0, UPT, UR5, URZ, UPT, UP0 ;  /* 0x000000ff0500728c */ /* 0x000fd2000bf05300 */
[----:B------:R-:W-:Y:S05]  /*0bf0*/  BRA.U !UP0, `(.L_x_101) ;  /* 0x0000000108e47547 */ /* 0x000fea000b800000 */
[----:B------:R-:W0:Y:S02]  /*0c00*/  LDC.64 R80, c[0x0][0x3a0] ;  /* 0x0000e800ff507b82 */ /* 0x000e240000000a00 */
[----:B0-----:R-:W-:-:S06]  /*0c10*/  IMAD.WIDE.U32 R80, R150, 0x10, R80 ;  /* 0x0000001096507825 */ /* 0x001fcc00078e0050 */
[----:B------:R-:W2:Y:S01]  /*0c20*/  LDG.E.128 R80, desc[UR6][R80.64] ;  /* 0x0000000650507981 */ /* 0x000ea2000c1e1d00 */
[----:B------:R-:W-:-:S13]  /*0c30*/  ISETP.GT.AND P1, PT, R151, RZ, PT ;  /* 0x000000ff9700720c */ /* 0x000fda0003f24270 */
[----:B------:R-:W0:Y:S01]  /*0c40*/  @P1 LDC R110, c[0x0][0x40c] ;  /* 0x00010300ff6e1b82 */ /* 0x000e220000000800 */
[----:B-----5:R-:W-:-:S07]  /*0c50*/  @P1 IMAD.U32 R89, R29, 0x10000, RZ ;  /* 0x000100001d591824 */ /* 0x020fce00078e00ff */
[----:B------:R-:W1:Y:S08]  /*0c60*/  @P1 LDC R111, c[0x0][0x40c] ;  /* 0x00010300ff6f1b82 */ /* 0x000e700000000800 */
[----:B------:R-:W3:Y:S08]  /*0c70*/  @P1 LDC R122, c[0x0][0x40c] ;  /* 0x00010300ff7a1b82 */ /* 0x000ef00000000800 */
[----:B------:R-:W4:Y:S08]  /*0c80*/  @P1 LDC R123, c[0x0][0x40c] ;  /* 0x00010300ff7b1b82 */ /* 0x000f300000000800 */
[----:B------:R-:W4:Y:S08]  /*0c90*/  @P1 LDC R136, c[0x0][0x40c] ;  /* 0x00010300ff881b82 */ /* 0x000f300000000800 */
[----:B------:R-:W4:Y:S01]  /*0ca0*/  @P1 LDC R142, c[0x0][0x40c] ;  /* 0x00010300ff8e1b82 */ /* 0x000f220000000800 */
[----:B--2---:R-:W-:-:S02]  /*0cb0*/  SHF.L.U32 R88, R81, 0x10, RZ ;  /* 0x0000001051587819 */ /* 0x004fc400000006ff */
[----:B------:R-:W-:-:S03]  /*0cc0*/  PRMT R81, R81, 0x7632, R81 ;  /* 0x0000763251517816 */ /* 0x000fc60000000051 */
[----:B0-----:R-:W-:Y:S01]  /*0cd0*/  @P1 FFMA.FTZ R88, R89, R110, R88 ;  /* 0x0000006e59581223 */ /* 0x001fe20000010058 */
[----:B------:R-:W-:Y:S02]  /*0ce0*/  PRMT R89, R80, 0x7632, R89 ;  /* 0x0000763250597816 */ /* 0x000fe40000000059 */
[----:B------:R-:W-:Y:S02]  /*0cf0*/  @P1 PRMT R110, R28, 0x7632, R110 ;  /* 0x000076321c6e1816 */ /* 0x000fe4000000006e */
[----:B------:R-:W-:Y:S02]  /*0d00*/  SHF.L.U32 R89, R89, 0x10, RZ ;  /* 0x0000001059597819 */ /* 0x000fe400000006ff */
[----:B------:R-:W-:-:S05]  /*0d10*/  @P1 SHF.L.U32 R110, R110, 0x10, RZ ;  /* 0x000000106e6e1819 */ /* 0x000fca00000006ff */
[----:B-1----:R-:W-:Y:S01]  /*0d20*/  @P1 FFMA.FTZ R89, R110, R111, R89 ;  /* 0x0000006f6e591223 */ /* 0x002fe20000010059 */
[----:B------:R-:W-:Y:S02]  /*0d30*/  @P1 PRMT R111, R29, 0x7632, R111 ;  /* 0x000076321d6f1816 */ /* 0x000fe4000000006f */
[----:B------:R-:W-:Y:S02]  /*0d40*/  SHF.L.U32 R110, R81, 0x10, RZ ;  /* 0x00000010516e7819 */ /* 0x000fe400000006ff */
[----:B------:R-:W-:Y:S01]  /*0d50*/  @P1 PRMT R81, R30, 0x7632, R81 ;  /* 0x000076321e511816 */ /* 0x000fe20000000051 */
[----:B------:R-:W-:Y:S01]  /*0d60*/  @P1 IMAD.U32 R111, R111, 0x10000, RZ ;  /* 0x000100006f6f1824 */ /* 0x000fe200078e00ff */
[----:B------:R-:W-:-:S03]  /*0d70*/  F2FP.BF16.F32.PACK_AB R153, RZ, R89 ;  /* 0x00000059ff99723e */ /* 0x000fc600000010ff */
[----:B---3--:R-:W-:Y:S01]  /*0d80*/  @P1 FFMA.FTZ R110, R111, R122, R110 ;  /* 0x0000007a6f6e1223 */ /* 0x008fe2000001006e */
[----:B------:R-:W-:Y:S01]  /*0d90*/  SHF.L.U32 R111, R82, 0x10, RZ ;  /* 0x00000010526f7819 */ /* 0x000fe200000006ff */
[----:B------:R-:W-:Y:S01]  /*0da0*/  @P1 IMAD.U32 R81, R81, 0x10000, RZ ;  /* 0x0001000051511824 */ /* 0x000fe200078e00ff */
[----:B------:R-:W-:Y:S02]  /*0db0*/  @P1 SHF.L.U32 R122, R30, 0x10, RZ ;  /* 0x000000101e7a1819 */ /* 0x000fe400000006ff */
[----:B------:R-:W-:-:S03]  /*0dc0*/  PRMT R82, R82, 0x7632, R82 ;  /* 0x0000763252527816 */ /* 0x000fc60000000052 */
[----:B----4-:R-:W-:Y:S01]  /*0dd0*/  @P1 FFMA.FTZ R111, R122, R123, R111 ;  /* 0x0000007b7a6f1223 */ /* 0x010fe2000001006f */
[----:B------:R-:W-:Y:S02]  /*0de0*/  SHF.L.U32 R122, R82, 0x10, RZ ;  /* 0x00000010527a7819 */ /* 0x000fe400000006ff */
[----:B------:R-:W-:Y:S02]  /*0df0*/  SHF.L.U32 R123, R83, 0x10, RZ ;  /* 0x00000010537b7819 */ /* 0x000fe400000006ff */
[----:B------:R-:W-:Y:S01]  /*0e00*/  @P1 SHF.L.U32 R82, R31, 0x10, RZ ;  /* 0x000000101f521819 */ /* 0x000fe200000006ff */
[----:B------:R-:W-:Y:S01]  /*0e10*/  @P1 FFMA.FTZ R122, R81, R136, R122 ;  /* 0x00000088517a1223 */ /* 0x000fe2000001007a */
[----:B------:R-:W-:Y:S01]  /*0e20*/  SHF.L.U32 R136, R80, 0x10, RZ ;  /* 0x0000001050887819 */ /* 0x000fe200000006ff */
[----:B------:R-:W0:Y:S01]  /*0e30*/  @P1 LDC R81, c[0x0][0x40c] ;  /* 0x00010300ff511b82 */ /* 0x000e220000000800 */
[----:B------:R-:W-:Y:S02]  /*0e40*/  @P1 IMAD.U32 R80, R28, 0x10000, RZ ;  /* 0x000100001c501824 */ /* 0x000fe400078e00ff */
[----:B------:R-:W-:Y:S01]  /*0e50*/  @P1 FFMA.FTZ R123, R82, R142, R123 ;  /* 0x0000008e527b1223 */ /* 0x000fe2000001007b */
[----:B------:R-:W-:-:S02]  /*0e60*/  PRMT R83, R83, 0x7632, R83 ;  /* 0x0000763253537816 */ /* 0x000fc40000000053 */
[----:B------:R-:W-:Y:S02]  /*0e70*/  F2FP.BF16.F32.PACK_AB R154, RZ, R111 ;  /* 0x0000006fff9a723e */ /* 0x000fe400000010ff */
[----:B------:R-:W-:Y:S01]  /*0e80*/  SHF.L.U32 R142, R83, 0x10, RZ ;  /* 0x00000010538e7819 */ /* 0x000fe200000006ff */
[----:B------:R-:W1:Y:S01]  /*0e90*/  @P1 LDC R82, c[0x0][0x40c] ;  /* 0x00010300ff521b82 */ /* 0x000e620000000800 */
[----:B------:R-:W-:Y:S02]  /*0ea0*/  F2FP.BF16.F32.PACK_AB R155, RZ, R122 ;  /* 0x0000007aff9b723e */ /* 0x000fe400000010ff */
[----:B------:R-:W-:Y:S01]  /*0eb0*/  F2FP.BF16.F32.PACK_AB R156, RZ, R123 ;  /* 0x0000007bff9c723e */ /* 0x000fe200000010ff */
[----:B0-----:R-:W-:Y:S01]  /*0ec0*/  @P1 FFMA.FTZ R136, R80, R81, R136 ;  /* 0x0000005150881223 */ /* 0x001fe20000010088 */
[----:B------:R-:W-:-:S04]  /*0ed0*/  @P1 PRMT R80, R31, 0x7632, R80 ;  /* 0x000076321f501816 */ /* 0x000fc80000000050 */
[----:B------:R-:W-:Y:S02]  /*0ee0*/  @P1 SHF.L.U32 R81, R80, 0x10, RZ ;  /* 0x0000001050511819 */ /* 0x000fe400000006ff */
[----:B------:R-:W-:-:S03]  /*0ef0*/  F2FP.BF16.F32.PACK_AB R80, RZ, R136 ;  /* 0x00000088ff50723e */ /* 0x000fc600000010ff */
[----:B-1----:R-:W-:Y:S01]  /*0f00*/  @P1 FFMA.FTZ R142, R81, R82, R142 ;  /* 0x00000052518e1223 */ /* 0x002fe2000001008e */
[----:B------:R-:W-:Y:S02]  /*0f10*/  F2FP.BF16.F32.PACK_AB R81, RZ, R88 ;  /* 0x00000058ff51723e */ /* 0x000fe400000010ff */
[----:B------:R-:W-:Y:S02]  /*0f20*/  F2FP.BF16.F32.PACK_AB R82, RZ, R110 ;  /* 0x0000006eff52723e */ /* 0x000fe400000010ff */
[----:B------:R-:W-:Y:S02]  /*0f30*/  F2FP.BF16.F32.PACK_AB R83, RZ, R142 ;  /* 0x0000008eff53723e */ /* 0x000fe400000010ff */
[----:B------:R-:W-:Y:S02]  /*0f40*/  PRMT R81, R81, 0x5410, R82 ;  /* 0x0000541051517816 */ /* 0x000fe40000000052 */
[----:B------:R-:W-:Y:S02]  /*0f50*/  PRMT R82, R154, 0x5410, R155 ;  /* 0x000054109a527816 */ /* 0x000fe4000000009b */
[----:B------:R-:W-:-:S02]  /*0f60*/  PRMT R80, R80, 0x5410, R153 ;  /* 0x0000541050507816 */ /* 0x000fc40000000099 */
[----:B------:R-:W-:Y:S01]  /*0f70*/  PRMT R83, R156, 0x5410, R83 ;  /* 0x000054109c537816 */ /* 0x000fe20000000053 */
[----:B------:R-:W-:Y:S06]  /*0f80*/  BRA `(.L_x_102) ;  /* 0x0000000000c07947 */ /* 0x000fec0003800000 */
.L_x_101:
[----:B------:R-:W0:Y:S01]  /*0f90*/  @P0 LDC R88, c[0x0][0x40c] ;  /* 0x00010300ff580b82 */ /* 0x000e220000000800 */
[----:B-----5:R-:W-:Y:S01]  /*0fa0*/  @P0 PRMT R81, R29, 0x7632, R81 ;  /* 0x000076321d510816 */ /* 0x020fe20000000051 */
[----:B------:R-:W-:Y:S01]  /*0fb0*/  IMAD.MOV.U32 R110, RZ, RZ, RZ ;  /* 0x000000ffff6e7224 */ /* 0x000fe200078e00ff */
[----:B------:R-:W-:Y:S01]  /*0fc0*/  @P0 PRMT R80, R28, 0x7632, R80 ;  /* 0x000076321c500816 */ /* 0x000fe20000000050 */
[----:B------:R-:W-:Y:S01]  /*0fd0*/  HFMA2 R122, -RZ, RZ, 0, 0 ;  /* 0x00000000ff7a7431 */ /* 0x000fe200000001ff */
[----:B------:R-:W-:Y:S01]  /*0fe0*/  @P0 SHF.L.U32 R81, R81, 0x10, RZ ;  /* 0x0000001051510819 */ /* 0x000fe200000006ff */
[----:B------:R-:W-:Y:S01]  /*0ff0*/  HFMA2 R136, -RZ, RZ, 0, 0 ;  /* 0x00000000ff887431 */ /* 0x000fe200000001ff */
[----:B------:R-:W-:Y:S01]  /*1000*/  @P0 SHF.L.U32 R80, R80, 0x10, RZ ;  /* 0x0000001050500819 */ /* 0x000fe200000006ff */
[----:B------:R-:W1:Y:S01]  /*1010*/  @P0 LDC R111, c[0x0][0x40c] ;  /* 0x00010300ff6f0b82 */ /* 0x000e620000000800 */
[----:B------:R-:W-:Y:S02]  /*1020*/  @P0 PRMT R82, R30, 0x7632, R82 ;  /* 0x000076321e520816 */ /* 0x000fe40000000052 */
[----:B------:R-:W-:-:S02]  /*1030*/  MOV R89, RZ ;  /* 0x000000ff00597202 */ /* 0x000fc40000000f00 */
[----:B------:R-:W-:Y:S01]  /*1040*/  MOV R142, RZ ;  /* 0x000000ff008e7202 */ /* 0x000fe20000000f00 */
[----:B------:R-:W-:Y:S02]  /*1050*/  @P0 IMAD.U32 R82, R82, 0x10000, RZ ;  /* 0x0001000052520824 */ /* 0x000fe400078e00ff */
[----:B------:R-:W2:Y:S08]  /*1060*/  @P0 LDC R123, c[0x0][0x40c] ;  /* 0x00010300ff7b0b82 */ /* 0x000eb00000000800 */
[----:B------:R-:W3:Y:S01]  /*1070*/  @P0 LDC R153, c[0x0][0x40c] ;  /* 0x00010300ff990b82 */ /* 0x000ee20000000800 */
[----:B0-----:R-:W-:Y:S01]  /*1080*/  @P0 FMUL.FTZ R110, R81, R88 ;  /* 0x00000058516e0220 */ /* 0x001fe20000410000 */
[----:B------:R-:W-:-:S06]  /*1090*/  MOV R88, RZ ;  /* 0x000000ff00587202 */ /* 0x000fcc0000000f00 */
[----:B------:R-:W0:Y:S01]  /*10a0*/  @P0 LDC R83, c[0x0][0x40c] ;  /* 0x00010300ff530b82 */ /* 0x000e220000000800 */
[----:B-1----:R-:W-:Y:S01]  /*10b0*/  @P0 FMUL.FTZ R89, R80, R111 ;  /* 0x0000006f50590220 */ /* 0x002fe20000410000 */
[----:B------:R-:W-:Y:S01]  /*10c0*/  @P0 PRMT R80, R31, 0x7632, R80 ;  /* 0x000076321f500816 */ /* 0x000fe20000000050 */
[----:B------:R-:W-:-:S03]  /*10d0*/  HFMA2 R111, -RZ, RZ, 0, 0 ;  /* 0x00000000ff6f7431 */ /* 0x000fc600000001ff */
[----:B------:R-:W-:Y:S02]  /*10e0*/  @P0 SHF.L.U32 R80, R80, 0x10, RZ ;  /* 0x0000001050500819 */ /* 0x000fe400000006ff */
[----:B------:R-:W1:Y:S01]  /*10f0*/  @P0 LDC R81, c[0x0][0x40c] ;  /* 0x00010300ff510b82 */ /* 0x000e620000000800 */
[----:B--2---:R-:W-:-:S05]  /*1100*/  @P0 FMUL.FTZ R122, R82, R123 ;  /* 0x0000007b527a0220 */ /* 0x004fca0000410000 */
[----:B------:R-:W-:Y:S02]  /*1110*/  F2FP.BF16.F32.PACK_AB R154, RZ, R122 ;  /* 0x0000007aff9a723e */ /* 0x000fe400000010ff */
[----:B------:R-:W2:Y:S01]  /*1120*/  @P0 LDC R123, c[0x0][0x40c] ;  /* 0x00010300ff7b0b82 */ /* 0x000ea20000000800 */
[----:B---3--:R-:W-:Y:S01]  /*1130*/  @P0 FMUL.FTZ R142, R80, R153 ;  /* 0x00000099508e0220 */ /* 0x008fe20000410000 */
[----:B------:R-:W-:-:S04]  /*1140*/  @P0 IMAD.U32 R80, R28, 0x10000, RZ ;  /* 0x000100001c500824 */ /* 0x000fc800078e00ff */
[----:B------:R-:W-:Y:S02]  /*1150*/  F2FP.BF16.F32.PACK_AB R156, RZ, R142 ;  /* 0x0000008eff9c723e */ /* 0x000fe400000010ff */
[----:B------:R-:W3:Y:S01]  /*1160*/  @P0 LDC R153, c[0x0][0x40c] ;  /* 0x00010300ff990b82 */ /* 0x000ee20000000800 */
[----:B0-----:R-:W-:Y:S01]  /*1170*/  @P0 FMUL.FTZ R136, R80, R83 ;  /* 0x0000005350880220 */ /* 0x001fe20000410000 */
[----:B------:R-:W-:Y:S02]  /*1180*/  @P0 SHF.L.U32 R80, R29, 0x10, RZ ;  /* 0x000000101d500819 */ /* 0x000fe400000006ff */
[----:B------:R-:W-:-:S03]  /*1190*/  F2FP.BF16.F32.PACK_AB R83, RZ, R110 ;  /* 0x0000006eff53723e */ /* 0x000fc600000010ff */
[----:B-1----:R-:W-:Y:S01]  /*11a0*/  @P0 FMUL.FTZ R88, R80, R81 ;  /* 0x0000005150580220 */ /* 0x002fe20000410000 */
[----:B------:R-:W-:Y:S01]  /*11b0*/  @P0 IMAD.U32 R80, R30, 0x10000, RZ ;  /* 0x000100001e500824 */ /* 0x000fe200078e00ff */
[----:B------:R-:W-:-:S03]  /*11c0*/  F2FP.BF16.F32.PACK_AB R81, RZ, R89 ;  /* 0x00000059ff51723e */ /* 0x000fc600000010ff */
[----:B------:R-:W-:Y:S01]  /*11d0*/  F2FP.BF16.F32.PACK_AB R82, RZ, R88 ;  /* 0x00000058ff52723e */ /* 0x000fe200000010ff */
[----:B--2---:R-:W-:Y:S01]  /*11e0*/  @P0 FMUL.FTZ R111, R80, R123 ;  /* 0x0000007b506f0220 */ /* 0x004fe20000410000 */
[----:B------:R-:W-:Y:S02]  /*11f0*/  @P0 SHF.L.U32 R80, R31, 0x10, RZ ;  /* 0x000000101f500819 */ /* 0x000fe400000006ff */
[----:B------:R-:W-:-:S03]  /*1200*/  MOV R123, RZ ;  /* 0x000000ff007b7202 */ /* 0x000fc60000000f00 */
[----:B---3--:R-:W-:Y:S01]  /*1210*/  @P0 FMUL.FTZ R123, R80, R153 ;  /* 0x00000099507b0220 */ /* 0x008fe20000410000 */
[----:B------:R-:W-:Y:S02]  /*1220*/  F2FP.BF16.F32.PACK_AB R80, RZ, R136 ;  /* 0x00000088ff50723e */ /* 0x000fe400000010ff */
[----:B------:R-:W-:Y:S02]  /*1230*/  F2FP.BF16.F32.PACK_AB R153, RZ, R111 ;  /* 0x0000006fff99723e */ /* 0x000fe400000010ff */
[----:B------:R-:W-:Y:S02]  /*1240*/  F2FP.BF16.F32.PACK_AB R155, RZ, R123 ;  /* 0x0000007bff9b723e */ /* 0x000fe400000010ff */
[----:B------:R-:W-:Y:S02]  /*1250*/  PRMT R80, R80, 0x5410, R81 ;  /* 0x0000541050507816 */ /* 0x000fe40000000051 */
[----:B------:R-:W-:Y:S02]  /*1260*/  PRMT R81, R82, 0x5410, R83 ;  /* 0x0000541052517816 */ /* 0x000fe40000000053 */
[----:B------:R-:W-:-:S02]  /*1270*/  PRMT R82, R153, 0x5410, R154 ;  /* 0x0000541099527816 */ /* 0x000fc4000000009a */
[----:B------:R-:W-:-:S07]  /*1280*/  PRMT R83, R155, 0x5410, R156 ;  /* 0x000054109b537816 */ /* 0x000fce000000009c */
.L_x_102:
[----:B------:R-:W0:Y:S01]  /*1290*/  LDC.64 R154, c[0x0][0x3a8] ;  /* 0x0000ea00ff9a7b82 */ /* 0x000e220000000a00 */
[----:B------:R-:W-:Y:S01]  /*12a0*/  IADD3 R152, PT, PT, R152, 0x20, RZ ;  /* 0x0000002098987810 */ /* 0x000fe20007ffe0ff */
[----:B0-----:R-:W-:-:S04]  /*12b0*/  IMAD.WIDE.U32 R154, R150, 0x10, R154 ;  /* 0x00000010969a7825 */ /* 0x001fc800078e009a */
[----:B------:R-:W-:Y:S01]  /*12c0*/  VIADD R150, R150, 0x20 ;  /* 0x0000002096967836 */ /* 0x000fe20000000000 */
[----:B------:R0:W-:Y:S06]  /*12d0*/  STG.E.128 desc[UR6][R154.64], R80 ;  /* 0x000000509a007986 */ /* 0x0001ec000c101d06 */
.L_x_98:
[----:B------:R-:W-:Y:S05]  /*12e0*/  BSYNC.RECONVERGENT B0 ;  /* 0x0000000000007941 */ /* 0x000fea0003800200 */
.L_x_97:
[----:B------:R-:W-:Y:S01]  /*12f0*/  ISETP.GE.U32.AND P1, PT, R108, 0x40, PT ;  /* 0x000000406c00780c */ /* 0x000fe20003f26070 */
[----:B------:R-:W-:Y:S03]  /*1300*/  BSSY.RECONVERGENT B0, `(.L_x_103) ;  /* 0x000007a000007945 */ /* 0x000fe60003800200 */
[----:B0-----:R-:W-:-:S09]  /*1310*/  P2R R80, PR, RZ, 0x2 ;  /* 0x00000002ff507803 */ /* 0x001fd20000000000 */
[----:B------:R-:W-:Y:S05]  /*1320*/  @!P1 BRA `(.L_x_104) ;  /* 0x0000000400dc9947 */ /* 0x000fea0003800000 */
[----:B------:R-:W-:Y:S04]  /*1330*/  BSSY.RECONVERGENT B1, `(.L_x_105) ;  /* 0x0000005000017945 */ /* 0x000fe80003800200 */
[----:B------:R-:W-:Y:S05]  /*1340*/  @!P0 BRA `(.L_x_106) ;  /* 0x00000000000c8947 */ /* 0x000fea0003800000 */
[----:B------:R-:W0:Y:S02]  /*1350*/  LDC.64 R28, c[0x0][0x390] ;  /* 0x0000e400ff1c7b82 */ /* 0x000e240000000a00 */
[----:B0-----:R-:W-:-:S06]  /*1360*/  IMAD.WIDE.U32 R28, R152, 0x10, R28 ;  /* 0x00000010981c7825 */ /* 0x001fcc00078e001c */
[----:B------:R-:W5:Y:S02]  /*1370*/  LDG.E.128 R28, desc[UR6][R28.64] ;  /* 0x000000061c1c7981 */ /* 0x000f64000c1e1d00 */
.L_x_106:
[----:B------:R-:W-:Y:S05]  /*1380*/  BSYNC.RECONVERGENT B1 ;  /* 0x0000000000017941 */ /* 0x000fea0003800200 */
.L_x_105:
        /* <DEDUP_REMOVED lines=8> */
[----:B-----5:R-:W-:-:S07]  /*1410*/  @P1 SHF.L.U32 R91, R29, 0x10, RZ ;  /* 0x000000101d5b1819 */ /* 0x020fce00000006ff */
        /* <DEDUP_REMOVED lines=10> */
[----:B------:R-:W-:-:S03]  /*14c0*/  SHF.L.U32 R91, R91, 0x10, RZ ;  /* 0x000000105b5b7819 */ /* 0x000fc600000006ff */
[----:B------:R-:W-:-:S04]  /*14d0*/  @P1 IMAD.U32 R112, R112, 0x10000, RZ ;  /* 0x0001000070701824 */ /* 0x000fc800078e00ff */
[----:B-1----:R-:W-:Y:S01]  /*14e0*/  @P1 FFMA.FTZ R91, R112, R113, R91 ;  /* 0x00000071705b1223 */ /* 0x002fe2000001005b */
[----:B------:R-:W-:Y:S02]  /*14f0*/  @P1 PRMT R113, R29, 0x7632, R113 ;  /* 0x000076321d711816 */ /* 0x000fe40000000071 */
[----:B------:R-:W-:Y:S02]  /*1500*/  SHF.L.U32 R112, R81, 0x10, RZ ;  /* 0x0000001051707819 */ /* 0x000fe400000006ff */
[----:B------:R-:W-:Y:S02]  /*1510*/  @P1 SHF.L.U32 R113, R113, 0x10, RZ ;  /* 0x0000001071711819 */ /* 0x000fe400000006ff */
[----:B------:R-:W-:Y:S02]  /*1520*/  @P1 PRMT R81, R30, 0x7632, R81 ;  /* 0x000076321e511816 */ /* 0x000fe40000000051 */
[----:B------:R-:W-:Y:S01]  /*1530*/  F2FP.BF16.F32.PACK_AB R153, RZ, R91 ;  /* 0x0000005bff99723e */ /* 0x000fe200000010ff */
[----:B---3--:R-:W-:Y:S01]  /*1540*/  @P1 FFMA.FTZ R112, R113, R124, R112 ;  /* 0x0000007c71701223 */ /* 0x008fe20000010070 */
[----:B------:R-:W-:Y:S01]  /*1550*/  SHF.L.U32 R113, R82, 0x10, RZ ;  /* 0x0000001052717819 */ /* 0x000fe200000006ff */
[----:B------:R-:W-:Y:S01]  /*1560*/  @P1 IMAD.U32 R124, R30, 0x10000, RZ ;  /* 0x000100001e7c1824 */ /* 0x000fe200078e00ff */
[----:B------:R-:W-:-:S02]  /*1570*/  PRMT R82, R82, 0x7632, R82 ;  /* 0x0000763252527816 */ /* 0x000fc40000000052 */
[----:B------:R-:W-:Y:S01]  /*1580*/  @P1 SHF.L.U32 R81, R81, 0x10, RZ ;  /* 0x0000001051511819 */ /* 0x000fe200000006ff */
[----:B----4-:R-:W-:Y:S01]  /*1590*/  @P1 FFMA.FTZ R113, R124, R125, R113 ;  /* 0x0000007d7c711223 */ /* 0x010fe20000010071 */
[----:B------:R-:W-:Y:S01]  /*15a0*/  SHF.L.U32 R124, R82, 0x10, RZ ;  /* 0x00000010527c7819 */ /* 0x000fe200000006ff */
[----:B------:R-:W-:Y:S01]  /*15b0*/  @P1 IMAD.U32 R82, R31, 0x10000, RZ ;  /* 0x000100001f521824 */ /* 0x000fe200078e00ff */
[C---:B------:R-:W-:Y:S02]  /*15c0*/  SHF.L.U32 R125, R83.reuse, 0x10, RZ ;  /* 0x00000010537d7819 */ /* 0x040fe400000006ff */
[----:B------:R-:W-:Y:S01]  /*15d0*/  PRMT R83, R83, 0x7632, R83 ;  /* 0x0000763253537816 */ /* 0x000fe20000000053 */
[----:B------:R-:W-:Y:S01]  /*15e0*/  @P1 FFMA.FTZ R124, R81, R137, R124 ;  /* 0x00000089517c1223 */ /* 0x000fe2000001007c */
[----:B------:R-:W-:Y:S01]  /*15f0*/  SHF.L.U32 R137, R80, 0x10, RZ ;  /* 0x0000001050897819 */ /* 0x000fe200000006ff */
[----:B------:R-:W0:Y:S01]  /*1600*/  @P1 LDC R81, c[0x0][0x40c] ;  /* 0x00010300ff511b82 */ /* 0x000e220000000800 */
[----:B------:R-:W-:Y:S01]  /*1610*/  @P1 FFMA.FTZ R125, R82, R143, R125 ;  /* 0x0000008f527d1223 */ /* 0x000fe2000001007d */
[----:B------:R-:W-:-:S02]  /*1620*/  @P1 SHF.L.U32 R80, R28, 0x10, RZ ;  /* 0x000000101c501819 */ /* 0x000fc400000006ff */
[----:B------:R-:W-:Y:S02]  /*1630*/  SHF.L.U32 R143, R83, 0x10, RZ ;  /* 0x00000010538f7819 */ /* 0x000fe400000006ff */
[----:B------:R-:W-:Y:S02]  /*1640*/  F2FP.BF16.F32.PACK_AB R154, RZ, R113 ;  /* 0x00000071ff9a723e */ /* 0x000fe400000010ff */
[----:B------:R-:W1:Y:S01]  /*1650*/  @P1 LDC R82, c[0x0][0x40c] ;  /* 0x00010300ff521b82 */ /* 0x000e620000000800 */
[----:B------:R-:W-:Y:S02]  /*1660*/  F2FP.BF16.F32.PACK_AB R155, RZ, R124 ;  /* 0x0000007cff9b723e */ /* 0x000fe400000010ff */
[----:B------:R-:W-:Y:S01]  /*1670*/  F2FP.BF16.F32.PACK_AB R156, RZ, R125 ;  /* 0x0000007dff9c723e */ /* 0x000fe200000010ff */
[----:B0-----:R-:W-:Y:S01]  /*1680*/  @P1 FFMA.FTZ R137, R80, R81, R137 ;  /* 0x0000005150891223 */ /* 0x001fe20000010089 */
[----:B------:R-:W-:Y:S02]  /*1690*/  @P1 PRMT R80, R31, 0x7632, R80 ;  /* 0x000076321f501816 */ /* 0x000fe40000000050 */
[----:B------:R-:W-:-:S03]  /*16a0*/  F2FP.BF16.F32.PACK_AB R81, RZ, R90 ;  /* 0x0000005aff51723e */ /* 0x000fc600000010ff */
[----:B------:R-:W-:-:S04]  /*16b0*/  @P1 IMAD.U32 R80, R80, 0x10000, RZ ;  /* 0x0001000050501824 */ /* 0x000fc800078e00ff */
        /* <DEDUP_REMOVED lines=9> */
.L_x_107:
[----:B------:R-:W0:Y:S01]  /*1750*/  @P0 LDC R90, c[0x0][0x40c] ;  /* 0x00010300ff5a0b82 */ /* 0x000e220000000800 */
[----:B-----5:R-:W-:Y:S01]  /*1760*/  @P0 PRMT R81, R29, 0x7632, R81 ;  /* 0x000076321d510816 */ /* 0x020fe20000000051 */
[----:B------:R-:W-:Y:S01]  /*1770*/  HFMA2 R91, -RZ, RZ, 0, 0 ;  /* 0x00000000ff5b7431 */ /* 0x000fe200000001ff */
[----:B------:R-:W-:Y:S01]  /*1780*/  @P0 PRMT R80, R28, 0x7632, R80 ;  /* 0x000076321c500816 */ /* 0x000fe20000000050 */
[----:B------:R-:W-:Y:S01]  /*1790*/  HFMA2 R124, -RZ, RZ, 0, 0 ;  /* 0x00000000ff7c7431 */ /* 0x000fe200000001ff */
[----:B------:R-:W-:Y:S01]  /*17a0*/  @P0 PRMT R82, R30, 0x7632, R82 ;  /* 0x000076321e520816 */ /* 0x000fe20000000052 */
[----:B------:R-:W-:Y:S01]  /*17b0*/  @P0 IMAD.U32 R81, R81, 0x10000, RZ ;  /* 0x0001000051510824 */ /* 0x000fe200078e00ff */
[----:B------:R-:W-:Y:S01]  /*17c0*/  @P0 SHF.L.U32 R80, R80, 0x10, RZ ;  /* 0x0000001050500819 */ /* 0x000fe200000006ff */
[----:B------:R-:W1:Y:S01]  /*17d0*/  @P0 LDC R113, c[0x0][0x40c] ;  /* 0x00010300ff710b82 */ /* 0x000e620000000800 */
[----:B------:R-:W-:Y:S02]  /*17e0*/  MOV R112, RZ ;  /* 0x000000ff00707202 */ /* 0x000fe40000000f00 */
[----:B------:R-:W-:-:S02]  /*17f0*/  @P0 SHF.L.U32 R82, R82, 0x10, RZ ;  /* 0x0000001052520819 */ /* 0x000fc400000006ff */
[----:B------:R-:W-:-:S03]  /*1800*/  MOV R143, RZ ;  /* 0x000000ff008f7202 */ /* 0x000fc60000000f00 */
[----:B------:R-:W2:Y:S08]  /*1810*/  @P0 LDC R125, c[0x0][0x40c] ;  /* 0x00010300ff7d0b82 */ /* 0x000eb00000000800 */
[----:B------:R-:W3:Y:S01]  /*1820*/  @P0 LDC R137, c[0x0][0x40c] ;  /* 0x00010300ff890b82 */ /* 0x000ee20000000800 */
[----:B0-----:R-:W-:Y:S01]  /*1830*/  @P0 FMUL.FTZ R112, R81, R90 ;  /* 0x0000005a51700220 */ /* 0x001fe20000410000 */
[----:B------:R-:W-:-:S06]  /*1840*/  MOV R90, RZ ;  /* 0x000000ff005a7202 */ /* 0x000fcc0000000f00 */
[----:B------:R-:W0:Y:S01]  /*1850*/  @P0 LDC R83, c[0x0][0x40c] ;  /* 0x00010300ff530b82 */ /* 0x000e220000000800 */
[----:B-1----:R-:W-:Y:S01]  /*1860*/  @P0 FMUL.FTZ R91, R80, R113 ;  /* 0x00000071505b0220 */ /* 0x002fe20000410000 */
[----:B------:R-:W-:Y:S01]  /*1870*/  @P0 PRMT R80, R31, 0x7632, R80 ;  /* 0x000076321f500816 */ /* 0x000fe20000000050 */
[----:B------:R-:W-:-:S04]  /*1880*/  HFMA2 R113, -RZ, RZ, 0, 0 ;  /* 0x00000000ff717431 */ /* 0x000fc800000001ff */
[----:B------:R-:W-:Y:S01]  /*1890*/  @P0 IMAD.U32 R80, R80, 0x10000, RZ ;  /* 0x0001000050500824 */ /* 0x000fe200078e00ff */
[----:B------:R-:W1:Y:S01]  /*18a0*/  @P0 LDC R81, c[0x0][0x40c] ;  /* 0x00010300ff510b82 */ /* 0x000e620000000800 */
[----:B--2---:R-:W-:-:S05]  /*18b0*/  @P0 FMUL.FTZ R124, R82, R125 ;  /* 0x0000007d527c0220 */ /* 0x004fca0000410000 */
[----:B------:R-:W-:Y:S02]  /*18c0*/  F2FP.BF16.F32.PACK_AB R154, RZ, R124 ;  /* 0x0000007cff9a723e */ /* 0x000fe400000010ff */
[----:B------:R-:W2:Y:S01]  /*18d0*/  @P0 LDC R125, c[0x0][0x40c] ;  /* 0x00010300ff7d0b82 */ /* 0x000ea20000000800 */
[----:B---3--:R-:W-:Y:S01]  /*18e0*/  @P0 FMUL.FTZ R143, R80, R137 ;  /* 0x00000089508f0220 */ /* 0x008fe20000410000 */
[----:B------:R-:W-:Y:S01]  /*18f0*/  HFMA2 R137, -RZ, RZ, 0, 0 ;  /* 0x00000000ff897431 */ /* 0x000fe200000001ff */
[----:B------:R-:W-:-:S03]  /*1900*/  @P0 SHF.L.U32 R80, R28, 0x10, RZ ;  /* 0x000000101c500819 */ /* 0x000fc600000006ff */
[----:B------:R-:W-:Y:S02]  /*1910*/  F2FP.BF16.F32.PACK_AB R156, RZ, R143 ;  /* 0x0000008fff9c723e */ /* 0x000fe400000010ff */
[----:B------:R-:W3:Y:S01]  /*1920*/  @P0 LDC R153, c[0x0][0x40c] ;  /* 0x00010300ff990b82 */ /* 0x000ee20000000800 */
[----:B0-----:R-:W-:Y:S01]  /*1930*/  @P0 FMUL.FTZ R137, R80, R83 ;  /* 0x0000005350890220 */ /* 0x001fe20000410000 */
[----:B------:R-:W-:Y:S01]  /*1940*/  @P0 IMAD.U32 R80, R29, 0x10000, RZ ;  /* 0x000100001d500824 */ /* 0x000fe200078e00ff */
[----:B------:R-:W-:-:S03]  /*1950*/  F2FP.BF16.F32.PACK_AB R83, RZ, R112 ;  /* 0x00000070ff53723e */ /* 0x000fc600000010ff */
[----:B-1----:R-:W-:Y:S01]  /*1960*/  @P0 FMUL.FTZ R90, R80, R81 ;  /* 0x00000051505a0220 */ /* 0x002fe20000410000 */
[----:B------:R-:W-:Y:S02]  /*1970*/  @P0 SHF.L.U32 R80, R30, 0x10, RZ ;  /* 0x000000101e500819 */ /* 0x000fe400000006ff */
[----:B------:R-:W-:Y:S02]  /*1980*/  F2FP.BF16.F32.PACK_AB R81, RZ, R91 ;  /* 0x0000005bff51723e */ /* 0x000fe400000010ff */
[----:B------:R-:W-:Y:S01]  /*1990*/  F2FP.BF16.F32.PACK_AB R82, RZ, R90 ;  /* 0x0000005aff52723e */ /* 0x000fe200000010ff */
[----:B--2---:R-:W-:Y:S01]  /*19a0*/  @P0 FMUL.FTZ R113, R80, R125 ;  /* 0x0000007d50710220 */ /* 0x004fe20000410000 */
[----:B------:R-:W-:Y:S01]  /*19b0*/  @P0 IMAD.U32 R80, R31, 0x10000, RZ ;  /* 0x000100001f500824 */ /* 0x000fe200078e00ff */
        /* <DEDUP_REMOVED lines=9> */
.L_x_108:
[----:B------:R-:W0:Y:S01]  /*1a50*/  LDC.64 R154, c[0x0][0x3a8] ;  /* 0x0000ea00ff9a7b82 */ /* 0x000e220000000a00 */
[----:B------:R-:W-:Y:S01]  /*1a60*/  IADD3 R152, PT, PT, R152, 0x20, RZ ;  /* 0x0000002098987810 */ /* 0x000fe20007ffe0ff */
[C---:B0-----:R-:W-:Y:S01]  /*1a70*/  IMAD.WIDE.U32 R154, R150.reuse, 0x10, R154 ;  /* 0x00000010969a7825 */ /* 0x041fe200078e009a */
[----:B------:R-:W-:-:S04]  /*1a80*/  IADD3 R150, PT, PT, R150, 0x20, RZ ;  /* 0x0000002096967810 */ /* 0x000fc80007ffe0ff */
[----:B------:R0:W-:Y:S03]  /*1a90*/  STG.E.128 desc[UR6][R154.64], R80 ;  /* 0x000000509a007986 */ /* 0x0001e6000c101d06 */
.L_x_104:
[----:B------:R-:W-:Y:S05]  /*1aa0*/  BSYNC.RECONVERGENT B0 ;  /* 0x0000000000007941 */ /* 0x000fea0003800200 */
.L_x_103:
        /* <DEDUP_REMOVED lines=9> */
.L_x_112:
[----:B------:R-:W-:Y:S05]  /*1b40*/  BSYNC.RECONVERGENT B1 ;  /* 0x0000000000017941 */ /* 0x000fea0003800200 */
.L_x_111:
        /* <DEDUP_REMOVED lines=26> */
[----:B------:R-:W-:-:S04]  /*1cf0*/  @P1 IMAD.U32 R115, R115, 0x10000, RZ ;  /* 0x0001000073731824 */ /* 0x000fc800078e00ff */
[----:B---3--:R-:W-:Y:S01]  /*1d00*/  @P1 FFMA.FTZ R114, R115, R126, R114 ;  /* 0x0000007e73721223 */ /* 0x008fe20000010072 */
[----:B------:R-:W-:Y:S01]  /*1d10*/  SHF.L.U32 R115, R82, 0x10, RZ ;  /* 0x0000001052737819 */ /* 0x000fe200000006ff */
[----:B------:R-:W-:Y:S01]  /*1d20*/  @P1 IMAD.U32 R81, R81, 0x10000, RZ ;  /* 0x0001000051511824 */ /* 0x000fe200078e00ff */
[----:B------:R-:W-:Y:S02]  /*1d30*/  @P1 SHF.L.U32 R126, R30, 0x10, RZ ;  /* 0x000000101e7e1819 */ /* 0x000fe400000006ff */
[----:B------:R-:W-:-:S03]  /*1d40*/  PRMT R82, R82, 0x7632, R82 ;  /* 0x0000763252527816 */ /* 0x000fc60000000052 */
[----:B----4-:R-:W-:Y:S01]  /*1d50*/  @P1 FFMA.FTZ R115, R126, R127, R115 ;  /* 0x0000007f7e731223 */ /* 0x010fe20000010073 */
[----:B------:R-:W-:Y:S02]  /*1d60*/  SHF.L.U32 R126, R82, 0x10, RZ ;  /* 0x00000010527e7819 */ /* 0x000fe400000006ff */
[----:B------:R-:W0:Y:S01]  /*1d70*/  @P1 LDC R82, c[0x0][0x40c] ;  /* 0x00010300ff521b82 */ /* 0x000e220000000800 */
[----:B------:R-:W-:Y:S02]  /*1d80*/  SHF.L.U32 R127, R83, 0x10, RZ ;  /* 0x00000010537f7819 */ /* 0x000fe400000006ff */
[----:B------:R-:W-:Y:S01]  /*1d90*/  @P1 FFMA.FTZ R126, R81, R138, R126 ;  /* 0x0000008a517e1223 */ /* 0x000fe2000001007e */
[----:B------:R-:W-:Y:S01]  /*1da0*/  @P1 SHF.L.U32 R138, R31, 0x10, RZ ;  /* 0x000000101f8a1819 */ /* 0x000fe200000006ff */
[----:B------:R-:W-:Y:S01]  /*1db0*/  @P1 IMAD.U32 R81, R28, 0x10000, RZ ;  /* 0x000100001c511824 */ /* 0x000fe200078e00ff */
[----:B------:R-:W-:Y:S02]  /*1dc0*/  PRMT R83, R83, 0x7632, R83 ;  /* 0x0000763253537816 */ /* 0x000fe40000000053 */
[----:B------:R-:W-:Y:S01]  /*1dd0*/  F2FP.BF16.F32.PACK_AB R154, RZ, R115 ;  /* 0x00000073ff9a723e */ /* 0x000fe200000010ff */
[----:B------:R-:W-:Y:S01]  /*1de0*/  @P1 FFMA.FTZ R127, R138, R144, R127 ;  /* 0x000000908a7f1223 */ /* 0x000fe2000001007f */
[----:B------:R-:W-:-:S02]  /*1df0*/  SHF.L.U32 R138, R80, 0x10, RZ ;  /* 0x00000010508a7819 */ /* 0x000fc400000006ff */
[----:B------:R-:W-:Y:S02]  /*1e00*/  @P1 PRMT R80, R31, 0x7632, R80 ;  /* 0x000076321f501816 */ /* 0x000fe40000000050 */
[----:B------:R-:W-:Y:S02]  /*1e10*/  SHF.L.U32 R144, R83, 0x10, RZ ;  /* 0x0000001053907819 */ /* 0x000fe400000006ff */
[----:B------:R-:W-:Y:S02]  /*1e20*/  F2FP.BF16.F32.PACK_AB R155, RZ, R126 ;  /* 0x0000007eff9b723e */ /* 0x000fe400000010ff */
[----:B------:R-:W-:Y:S01]  /*1e30*/  F2FP.BF16.F32.PACK_AB R156, RZ, R127 ;  /* 0x0000007fff9c723e */ /* 0x000fe200000010ff */
[----:B0-----:R-:W-:Y:S01]  /*1e40*/  @P1 FFMA.FTZ R138, R81, R82, R138 ;  /* 0x00000052518a1223 */ /* 0x001fe2000001008a */
[----:B------:R-:W-:Y:S02]  /*1e50*/  @P1 SHF.L.U32 R81, R80, 0x10, RZ ;  /* 0x0000001050511819 */ /* 0x000fe400000006ff */
[----:B------:R-:W-:-:S02]  /*1e60*/  F2FP.BF16.F32.PACK_AB R82, RZ, R114 ;  /* 0x00000072ff52723e */ /* 0x000fc400000010ff */
[----:B------:R-:W-:Y:S01]  /*1e70*/  F2FP.BF16.F32.PACK_AB R80, RZ, R138 ;  /* 0x0000008aff50723e */ /* 0x000fe200000010ff */
[----:B------:R-:W-:Y:S01]  /*1e80*/  @P1 FFMA.FTZ R144, R81, R153, R144 ;  /* 0x0000009951901223 */ /* 0x000fe20000010090 */
[----:B------:R-:W-:Y:S02]  /*1e90*/  F2FP.BF16.F32.PACK_AB R81, RZ, R92 ;  /* 0x0000005cff51723e */ /* 0x000fe400000010ff */
[----:B------:R-:W-:Y:S02]  /*1ea0*/  F2FP.BF16.F32.PACK_AB R153, RZ, R93 ;  /* 0x0000005dff99723e */ /* 0x000fe400000010ff */
[----:B------:R-:W-:Y:S02]  /*1eb0*/  F2FP.BF16.F32.PACK_AB R83, RZ, R144 ;  /* 0x00000090ff53723e */ /* 0x000fe400000010ff */
[----:B------:R-:W-:Y:S02]  /*1ec0*/  PRMT R81, R81, 0x5410, R82 ;  /* 0x0000541051517816 */ /* 0x000fe40000000052 */
[----:B------:R-:W-:-:S02]  /*1ed0*/  PRMT R82, R154, 0x5410, R155 ;  /* 0x000054109a527816 */ /* 0x000fc4000000009b */
[----:B------:R-:W-:Y:S02]  /*1ee0*/  PRMT R80, R80, 0x5410, R153 ;  /* 0x0000541050507816 */ /* 0x000fe40000000099 */
[----:B------:R-:W-:Y:S01]  /*1ef0*/  PRMT R83, R156, 0x5410, R83 ;  /* 0x000054109c537816 */ /* 0x000fe20000000053 */
[----:B------:R-:W-:Y:S06]  /*1f00*/  BRA `(.L_x_114) ;  /* 0x0000000000c07947 */ /* 0x000fec0003800000 */
.L_x_113:
[----:B------:R-:W0:Y:S01]  /*1f10*/  @P0 LDC R92, c[0x0][0x40c] ;  /* 0x00010300ff5c0b82 */ /* 0x000e220000000800 */
[----:B-----5:R-:W-:Y:S01]  /*1f20*/  @P0 PRMT R81, R29, 0x7632, R81 ;  /* 0x000076321d510816 */ /* 0x020fe20000000051 */
[----:B------:R-:W-:Y:S01]  /*1f30*/  HFMA2 R93, -RZ, RZ, 0, 0 ;  /* 0x00000000ff5d7431 */ /* 0x000fe200000001ff */
[----:B------:R-:W-:Y:S01]  /*1f40*/  @P0 PRMT R80, R28, 0x7632, R80 ;  /* 0x000076321c500816 */ /* 0x000fe20000000050 */
[----:B------:R-:W-:Y:S01]  /*1f50*/  IMAD.MOV.U32 R114, RZ, RZ, RZ ;  /* 0x000000ffff727224 */ /* 0x000fe200078e00ff */
[----:B------:R-:W-:Y:S01]  /*1f60*/  @P0 SHF.L.U32 R81, R81, 0x10, RZ ;  /* 0x0000001051510819 */ /* 0x000fe200000006ff */
[----:B------:R-:W-:Y:S01]  /*1f70*/  HFMA2 R144, -RZ, RZ, 0, 0 ;  /* 0x00000000ff907431 */ /* 0x000fe200000001ff */
[----:B------:R-:W-:Y:S01]  /*1f80*/  @P0 PRMT R82, R30, 0x7632, R82 ;  /* 0x000076321e520816 */ /* 0x000fe20000000052 */
[----:B------:R-:W1:Y:S01]  /*1f90*/  @P0 LDC R115, c[0x0][0x40c] ;  /* 0x00010300ff730b82 */ /* 0x000e620000000800 */
[----:B------:R-:W-:Y:S02]  /*1fa0*/  @P0 SHF.L.U32 R80, R80, 0x10, RZ ;  /* 0x0000001050500819 */ /* 0x000fe400000006ff */
[----:B------:R-:W-:Y:S01]  /*1fb0*/  MOV R126, RZ ;  /* 0x000000ff007e7202 */ /* 0x000fe20000000f00 */
[----:B------:R-:W-:Y:S01]  /*1fc0*/  @P0 IMAD.U32 R82, R82, 0x10000, RZ ;  /* 0x0001000052520824 */ /* 0x000fe200078e00ff */
[----:B------:R-:W-:-:S03]  /*1fd0*/  MOV R138, RZ ;  /* 0x000000ff008a7202 */ /* 0x000fc60000000f00 */
[----:B------:R-:W2:Y:S08]  /*1fe0*/  @P0 LDC R127, c[0x0][0x40c] ;  /* 0x00010300ff7f0b82 */ /* 0x000eb00000000800 */
[----:B------:R-:W3:Y:S01]  /*1ff0*/  @P0 LDC R153, c[0x0][0x40c] ;  /* 0x00010300ff990b82 */ /* 0x000ee20000000800 */
[----:B0-----:R-:W-:Y:S01]  /*2000*/  @P0 FMUL.FTZ R114, R81, R92 ;  /* 0x0000005c51720220 */ /* 0x001fe20000410000 */
[----:B------:R-:W-:-:S06]  /*2010*/  HFMA2 R92, -RZ, RZ, 0, 0 ;  /* 0x00000000ff5c7431 */ /* 0x000fcc00000001ff */
[----:B------:R-:W0:Y:S01]  /*2020*/  @P0 LDC R83, c[0x0][0x40c] ;  /* 0x00010300ff530b82 */ /* 0x000e220000000800 */
[----:B-1----:R-:W-:Y:S01]  /*2030*/  @P0 FMUL.FTZ R93, R80, R115 ;  /* 0x00000073505d0220 */ /* 0x002fe20000410000 */
[----:B------:R-:W-:Y:S02]  /*2040*/  @P0 PRMT R80, R31, 0x7632, R80 ;  /* 0x000076321f500816 */ /* 0x000fe40000000050 */
[----:B------:R-:W-:Y:S02]  /*2050*/  MOV R115, RZ ;  /* 0x000000ff00737202 */ /* 0x000fe40000000f00 */
        /* <DEDUP_REMOVED lines=17> */
[----:B------:R-:W-:Y:S01]  /*2170*/  HFMA2 R127, -RZ, RZ, 0, 0 ;  /* 0x00000000ff7f7431 */ /* 0x000fe200000001ff */
[----:B------:R-:W-:-:S05]  /*2180*/  @P0 SHF.L.U32 R80, R31, 0x10, RZ ;  /* 0x000000101f500819 */ /* 0x000fca00000006ff */
        /* <DEDUP_REMOVED lines=8> */
.L_x_114:
[----:B------:R-:W0:Y:S01]  /*2210*/  LDC.64 R154, c[0x0][0x3a8] ;  /* 0x0000ea00ff9a7b82 */ /* 0x000e220000000a00 */
[----:B------:R-:W-:Y:S01]  /*2220*/  IADD3 R152, PT, PT, R152, 0x20, RZ ;  /* 0x0000002098987810 */ /* 0x000fe20007ffe0ff */
[----:B0-----:R-:W-:-:S04]  /*2230*/  IMAD.WIDE.U32 R154, R150, 0x10, R154 ;  /* 0x00000010969a7825 */ /* 0x001fc800078e009a */
[----:B------:R-:W-:Y:S01]  /*2240*/  VIADD R150, R150, 0x20 ;  /* 0x0000002096967836 */ /* 0x000fe20000000000 */
[----:B------:R0:W-:Y:S06]  /*2250*/  STG.E.128 desc[UR6][R154.64], R80 ;  /* 0x000000509a007986 */ /* 0x0001ec000c101d06 */
.L_x_110:
[----:B------:R-:W-:Y:S05]  /*2260*/  BSYNC.RECONVERGENT B0 ;  /* 0x0000000000007941 */ /* 0x000fea0003800200 */
.L_x_109:
        /* <DEDUP_REMOVED lines=9> */
.L_x_118:
[----:B------:R-:W-:Y:S05]  /*2300*/  BSYNC.RECONVERGENT B1 ;  /* 0x0000000000017941 */ /* 0x000fea0003800200 */
.L_x_117:
        /* <DEDUP_REMOVED lines=60> */
.L_x_119:
        /* <DEDUP_REMOVED lines=9> */
[----:B------:R-:W-:Y:S02]  /*2760*/  @P0 SHF.L.U32 R82, R82, 0x10, RZ ;  /* 0x0000001052520819 */ /* 0x000fe400000006ff */
[----:B------:R-:W-:-:S02]  /*2770*/  MOV R95, RZ ;  /* 0x000000ff005f7202 */ /* 0x000fc40000000f00 */
        /* <DEDUP_REMOVED lines=8> */
[----:B------:R-:W-:-:S03]  /*2800*/  MOV R117, RZ ;  /* 0x000000ff00757202 */ /* 0x000fc60000000f00 */
[----:B------:R-:W-:Y:S01]  /*2810*/  @P0 IMAD.U32 R80, R80, 0x10000, RZ ;  /* 0x0001000050500824 */ /* 0x000fe200078e00ff */
[----:B------:R-:W1:Y:S01]  /*2820*/  @P0 LDC R81, c[0x0][0x40c] ;  /* 0x00010300ff510b82 */ /* 0x000e620000000800 */
[----:B--2---:R-:W-:-:S05]  /*2830*/  @P0 FMUL.FTZ R128, R82, R129 ;  /* 0x0000008152800220 */ /* 0x004fca0000410000 */
[----:B------:R-:W-:Y:S02]  /*2840*/  F2FP.BF16.F32.PACK_AB R154, RZ, R128 ;  /* 0x00000080ff9a723e */ /* 0x000fe400000010ff */
[----:B------:R-:W2:Y:S01]  /*2850*/  @P0 LDC R129, c[0x0][0x40c] ;  /* 0x00010300ff810b82 */ /* 0x000ea20000000800 */
[----:B---3--:R-:W-:Y:S01]  /*2860*/  @P0 FMUL.FTZ R145, R80, R139 ;  /* 0x0000008b50910220 */ /* 0x008fe20000410000 */
[----:B------:R-:W-:Y:S02]  /*2870*/  @P0 SHF.L.U32 R80, R28, 0x10, RZ ;  /* 0x000000101c500819 */ /* 0x000fe400000006ff */
[----:B------:R-:W-:Y:S02]  /*2880*/  MOV R139, RZ ;  /* 0x000000ff008b7202 */ /* 0x000fe40000000f00 */
        /* <DEDUP_REMOVED lines=10> */
[----:B------:R-:W-:Y:S02]  /*2930*/  HFMA2 R129, -RZ, RZ, 0, 0 ;  /* 0x00000000ff817431 */ /* 0x000fe400000001ff */
[----:B------:R-:W-:-:S04]  /*2940*/  @P0 IMAD.U32 R80, R31, 0x10000, RZ ;  /* 0x000100001f500824 */ /* 0x000fc800078e00ff */
        /* <DEDUP_REMOVED lines=8> */
.L_x_120:
[----:B------:R-:W0:Y:S01]  /*29d0*/  LDC.64 R154, c[0x0][0x3a8] ;  /* 0x0000ea00ff9a7b82 */ /* 0x000e220000000a00 */
[----:B------:R-:W-:Y:S01]  /*29e0*/  IADD3 R152, PT, PT, R152, 0x20, RZ ;  /* 0x0000002098987810 */ /* 0x000fe20007ffe0ff */
[C---:B0-----:R-:W-:Y:S01]  /*29f0*/  IMAD.WIDE.U32 R154, R150.reuse, 0x10, R154 ;  /* 0x00000010969a7825 */ /* 0x041fe200078e009a */
[----:B------:R-:W-:-:S04]  /*2a00*/  IADD3 R150, PT, PT, R150, 0x20, RZ ;  /* 0x0000002096967810 */ /* 0x000fc80007ffe0ff */
[----:B------:R0:W-:Y:S03]  /*2a10*/  STG.E.128 desc[UR6][R154.64], R80 ;  /* 0x000000509a007986 */ /* 0x0001e6000c101d06 */
.L_x_116:
[----:B------:R-:W-:Y:S05]  /*2a20*/  BSYNC.RECONVERGENT B0 ;  /* 0x0000000000007941 */ /* 0x000fea0003800200 */
.L_x_115:
        /* <DEDUP_REMOVED lines=9> */
.L_x_124:
[----:B------:R-:W-:Y:S05]  /*2ac0*/  BSYNC.RECONVERGENT B1 ;  /* 0x0000000000017941 */ /* 0x000fea0003800200 */
.L_x_123:
        /* <DEDUP_REMOVED lines=60> */
.L_x_125:
        /* <DEDUP_REMOVED lines=48> */
.L_x_126:
[----:B------:R-:W0:Y:S01]  /*3190*/  LDC.64 R154, c[0x0][0x3a8] ;  /* 0x0000ea00ff9a7b82 */ /* 0x000e220000000a00 */
[----:B------:R-:W-:Y:S01]  /*31a0*/  IADD3 R152, PT, PT, R152, 0x20, RZ ;  /* 0x0000002098987810 */ /* 0x000fe20007ffe0ff */
[----:B0-----:R-:W-:-:S04]  /*31b0*/  IMAD.WIDE.U32 R154, R150, 0x10, R154 ;  /* 0x00000010969a7825 */ /* 0x001fc800078e009a */
[----:B------:R-:W-:Y:S01]  /*31c0*/  VIADD R150, R150, 0x20 ;  /* 0x0000002096967836 */ /* 0x000fe20000000000 */
[----:B------:R0:W-:Y:S06]  /*31d0*/  STG.E.128 desc[UR6][R154.64], R80 ;  /* 0x000000509a007986 */ /* 0x0001ec000c101d06 */
.L_x_122:
[----:B------:R-:W-:Y:S05]  /*31e0*/  BSYNC.RECONVERGENT B0 ;  /* 0x0000000000007941 */ /* 0x000fea0003800200 */
.L_x_121:
        /* <DEDUP_REMOVED lines=9> */
.L_x_130:
[----:B------:R-:W-:Y:S05]  /*3280*/  BSYNC.RECONVERGENT B1 ;  /* 0x0000000000017941 */ /* 0x000fea0003800200 */
.L_x_129:
        /* <DEDUP_REMOVED lines=8> */
[C---:B-----5:R-:W-:Y:S02]  /*3310*/  @P0 PRMT R132, R29.reuse, 0x7632, R132 ;  /* 0x000076321d840816 */ /* 0x060fe40000000084 */
[----:B------:R-:W-:-:S03]  /*3320*/  @P0 SHF.L.U32 R133, R29, 0x10, RZ ;  /* 0x000000101d850819 */ /* 0x000fc600000006ff */
[----:B------:R-:W-:Y:S02]  /*3330*/  @P0 IMAD.U32 R132, R132, 0x10000, RZ ;  /* 0x0001000084840824 */ /* 0x000fe400078e00ff */
[----:B------:R-:W1:Y:S08]  /*3340*/  @P0 LDC R135, c[0x0][0x40c] ;  /* 0x00010300ff870b82 */ /* 0x000e700000000800 */
[----:B------:R-:W3:Y:S08]  /*3350*/  @P0 LDC R141, c[0x0][0x40c] ;  /* 0x00010300ff8d0b82 */ /* 0x000ef00000000800 */
[----:B------:R-:W4:Y:S08]  /*3360*/  @P0 LDC R147, c[0x0][0x40c] ;  /* 0x00010300ff930b82 */ /* 0x000f300000000800 */
[----:B------:R-:W4:Y:S01]  /*3370*/  @P0 LDC R151, c[0x0][0x40c] ;  /* 0x00010300ff970b82 */ /* 0x000f220000000800 */
[----:B--2---:R-:W-:-:S02]  /*3380*/  PRMT R121, R81, 0x7632, R121 ;  /* 0x0000763251797816 */ /* 0x004fc40000000079 */
[----:B------:R-:W-:Y:S02]  /*3390*/  SHF.L.U32 R120, R81, 0x10, RZ ;  /* 0x0000001051787819 */ /* 0x000fe400000006ff */
[----:B------:R-:W-:Y:S02]  /*33a0*/  SHF.L.U32 R121, R121, 0x10, RZ ;  /* 0x0000001079797819 */ /* 0x000fe400000006ff */
[----:B------:R-:W-:Y:S01]  /*33b0*/  @P0 PRMT R81, R30, 0x7632, R81 ;  /* 0x000076321e510816 */ /* 0x000fe20000000051 */
[----:B0-----:R-:W-:Y:S01]  /*33c0*/  @P0 FFMA.FTZ R120, R133, R134, R120 ;  /* 0x0000008685780223 */ /* 0x001fe20000010078 */
[----:B------:R-:W-:Y:S01]  /*33d0*/  SHF.L.U32 R133, R82, 0x10, RZ ;  /* 0x0000001052857819 */ /* 0x000fe200000006ff */
[----:B-1----:R-:W-:Y:S01]  /*33e0*/  @P0 FFMA.FTZ R121, R132, R135, R121 ;  /* 0x0000008784790223 */ /* 0x002fe20000010079 */
[----:B------:R-:W-:Y:S01]  /*33f0*/  @P0 SHF.L.U32 R132, R30, 0x10, RZ ;  /* 0x000000101e840819 */ /* 0x000fe200000006ff */
[----:B------:R-:W-:Y:S01]  /*3400*/  @P0 IMAD.U32 R81, R81, 0x10000, RZ ;  /* 0x0001000051510824 */ /* 0x000fe200078e00ff */
[----:B------:R-:W-:-:S02]  /*3410*/  PRMT R82, R82, 0x7632, R82 ;  /* 0x0000763252527816 */ /* 0x000fc40000000052 */
[----:B------:R-:W-:Y:S01]  /*3420*/  SHF.L.U32 R135, R83, 0x10, RZ ;  /* 0x0000001053877819 */ /* 0x000fe200000006ff */
[----:B---3--:R-:W-:Y:S01]  /*3430*/  @P0 FFMA.FTZ R133, R132, R141, R133 ;  /* 0x0000008d84850223 */ /* 0x008fe20000010085 */
[----:B------:R-:W-:Y:S01]  /*3440*/  SHF.L.U32 R134, R82, 0x10, RZ ;  /* 0x0000001052867819 */ /* 0x000fe200000006ff */
[----:B------:R-:W0:Y:S01]  /*3450*/  @P0 LDC R141, c[0x0][0x40c] ;  /* 0x00010300ff8d0b82 */ /* 0x000e220000000800 */
[----:B------:R-:W-:Y:S02]  /*3460*/  @P0 SHF.L.U32 R82, R31, 0x10, RZ ;  /* 0x000000101f520819 */ /* 0x000fe400000006ff */
[----:B------:R-:W-:Y:S01]  /*3470*/  PRMT R83, R83, 0x7632, R83 ;  /* 0x0000763253537816 */ /* 0x000fe20000000053 */
[----:B----4-:R-:W-:Y:S01]  /*3480*/  @P0 FFMA.FTZ R134, R81, R147, R134 ;  /* 0x0000009351860223 */ /* 0x010fe20000010086 */
[----:B------:R-:W-:Y:S01]  /*3490*/  PRMT R81, R80, 0x7632, R81 ;  /* 0x0000763250517816 */ /* 0x000fe20000000051 */
[----:B------:R-:W-:Y:S01]  /*34a0*/  @P0 FFMA.FTZ R135, R82, R151, R135 ;  /* 0x0000009752870223 */ /* 0x000fe20000010087 */
[----:B------:R-:W-:Y:S01]  /*34b0*/  @P0 PRMT R82, R28, 0x7632, R82 ;  /* 0x000076321c520816 */ /* 0x000fe20000000052 */
[----:B------:R-:W1:Y:S01]  /*34c0*/  @P0 LDC R147, c[0x0][0x40c] ;  /* 0x00010300ff930b82 */ /* 0x000e620000000800 */
[----:B------:R-:W-:-:S02]  /*34d0*/  SHF.L.U32 R132, R81, 0x10, RZ ;  /* 0x0000001051847819 */ /* 0x000fc400000006ff */
[----:B------:R-:W-:Y:S01]  /*34e0*/  F2FP.BF16.F32.PACK_AB R152, RZ, R133 ;  /* 0x00000085ff98723e */ /* 0x000fe200000010ff */
[----:B------:R-:W-:Y:S01]  /*34f0*/  @P0 IMAD.U32 R81, R82, 0x10000, RZ ;  /* 0x0001000052510824 */ /* 0x000fe200078e00ff */
[----:B------:R-:W-:Y:S02]  /*3500*/  F2FP.BF16.F32.PACK_AB R82, RZ, R121 ;  /* 0x00000079ff52723e */ /* 0x000fe400000010ff */
[----:B------:R-:W-:Y:S02]  /*3510*/  F2FP.BF16.F32.PACK_AB R153, RZ, R134 ;  /* 0x00000086ff99723e */ /* 0x000fe400000010ff */
[----:B------:R-:W-:Y:S01]  /*3520*/  F2FP.BF16.F32.PACK_AB R154, RZ, R135 ;  /* 0x00000087ff9a723e */ /* 0x000fe200000010ff */
[----:B0-----:R-:W-:Y:S01]  /*3530*/  @P0 FFMA.FTZ R132, R81, R141, R132 ;  /* 0x0000008d51840223 */ /* 0x001fe20000010084 */
[----:B------:R-:W-:Y:S01]  /*3540*/  SHF.L.U32 R141, R80, 0x10, RZ ;  /* 0x00000010508d7819 */ /* 0x000fe200000006ff */
[----:B------:R-:W0:Y:S01]  /*3550*/  @P0 LDC R81, c[0x0][0x40c] ;  /* 0x00010300ff510b82 */ /* 0x000e220000000800 */
[----:B------:R-:W-:-:S02]  /*3560*/  @P0 SHF.L.U32 R80, R28, 0x10, RZ ;  /* 0x000000101c500819 */ /* 0x000fc400000006ff */
[----:B------:R-:W-:-:S03]  /*3570*/  F2FP.BF16.F32.PACK_AB R151, RZ, R132 ;  /* 0x00000084ff97723e */ /* 0x000fc600000010ff */
[----:B-1----:R-:W-:Y:S01]  /*3580*/  @P0 FFMA.FTZ R141, R80, R147, R141 ;  /* 0x00000093508d0223 */ /* 0x002fe2000001008d */
[----:B------:R-:W-:Y:S02]  /*3590*/  @P0 PRMT R80, R31, 0x7632, R80 ;  /* 0x000076321f500816 */ /* 0x000fe40000000050 */
[----:B------:R-:W-:-:S03]  /*35a0*/  SHF.L.U32 R147, R83, 0x10, RZ ;  /* 0x0000001053937819 */ /* 0x000fc600000006ff */
[----:B------:R-:W-:-:S04]  /*35b0*/  @P0 IMAD.U32 R80, R80, 0x10000, RZ ;  /* 0x0001000050500824 */ /* 0x000fc800078e00ff */
[----:B0-----:R-:W-:Y:S01]  /*35c0*/  @P0 FFMA.FTZ R147, R80, R81, R147 ;  /* 0x0000005150930223 */ /* 0x001fe20000010093 */
        /* <DEDUP_REMOVED lines=8> */
.L_x_131:
[----:B------:R-:W0:Y:S01]  /*3650*/  @P0 LDC R133, c[0x0][0x40c] ;  /* 0x00010300ff850b82 */ /* 0x000e220000000800 */
[----:B-----5:R-:W-:Y:S01]  /*3660*/  @P0 PRMT R80, R28, 0x7632, R80 ;  /* 0x000076321c500816 */ /* 0x020fe20000000050 */
[----:B------:R-:W-:Y:S01]  /*3670*/  HFMA2 R132, -RZ, RZ, 0, 0 ;  /* 0x00000000ff847431 */ /* 0x000fe200000001ff */
[----:B------:R-:W-:Y:S01]  /*3680*/  @P0 PRMT R81, R29, 0x7632, R81 ;  /* 0x000076321d510816 */ /* 0x000fe20000000051 */
[----:B------:R-:W-:Y:S01]  /*3690*/  HFMA2 R134, -RZ, RZ, 0, 0 ;  /* 0x00000000ff867431 */ /* 0x000fe200000001ff */
[----:B------:R-:W-:Y:S01]  /*36a0*/  @P0 SHF.L.U32 R80, R80, 0x10, RZ ;  /* 0x0000001050500819 */ /* 0x000fe200000006ff */
[----:B------:R-:W-:Y:S01]  /*36b0*/  IMAD.MOV.U32 R147, RZ, RZ, RZ ;  /* 0x000000ffff937224 */ /* 0x000fe200078e00ff */
[----:B------:R-:W-:Y:S01]  /*36c0*/  MOV R121, RZ ;  /* 0x000000ff00797202 */ /* 0x000fe20000000f00 */
[----:B------:R-:W1:Y:S01]  /*36d0*/  @P0 LDC R120, c[0x0][0x40c] ;  /* 0x00010300ff780b82 */ /* 0x000e620000000800 */
[----:B------:R-:W-:Y:S01]  /*36e0*/  @P0 IMAD.U32 R81, R81, 0x10000, RZ ;  /* 0x0001000051510824 */ /* 0x000fe200078e00ff */
[----:B------:R-:W-:-:S06]  /*36f0*/  MOV R141, RZ ;  /* 0x000000ff008d7202 */ /* 0x000fcc0000000f00 */
[----:B------:R-:W2:Y:S08]  /*3700*/  @P0 LDC R135, c[0x0][0x40c] ;  /* 0x00010300ff870b82 */ /* 0x000eb00000000800 */
[----:B------:R-:W3:Y:S01]  /*3710*/  @P0 LDC R154, c[0x0][0x40c] ;  /* 0x00010300ff9a0b82 */ /* 0x000ee20000000800 */
[----:B0-----:R-:W-:Y:S01]  /*3720*/  @P0 FMUL.FTZ R132, R80, R133 ;  /* 0x0000008550840220 */ /* 0x001fe20000410000 */
[----:B------:R-:W-:-:S02]  /*3730*/  @P0 PRMT R80, R30, 0x7632, R80 ;  /* 0x000076321e500816 */ /* 0x000fc40000000050 */
[----:B------:R-:W-:Y:S02]  /*3740*/  MOV R133, RZ ;  /* 0x000000ff00857202 */ /* 0x000fe40000000f00 */
[----:B------:R-:W-:Y:S02]  /*3750*/  @P0 SHF.L.U32 R80, R80, 0x10, RZ ;  /* 0x0000001050500819 */ /* 0x000fe400000006ff */
[----:B------:R-:W0:Y:S01]  /*3760*/  @P0 LDC R83, c[0x0][0x40c] ;  /* 0x00010300ff530b82 */ /* 0x000e220000000800 */
[----:B-1----:R-:W-:Y:S01]  /*3770*/  @P0 FMUL.FTZ R121, R81, R120 ;  /* 0x0000007851790220 */ /* 0x002fe20000410000 */
[----:B------:R-:W-:Y:S01]  /*3780*/  @P0 PRMT R81, R31, 0x7632, R81 ;  /* 0x000076321f510816 */ /* 0x000fe20000000051 */
[----:B------:R-:W-:-:S03]  /*3790*/  HFMA2 R120, -RZ, RZ, 0, 0 ;  /* 0x00000000ff787431 */ /* 0x000fc600000001ff */
[----:B------:R-:W-:Y:S02]  /*37a0*/  @P0 SHF.L.U32 R81, R81, 0x10, RZ ;  /* 0x0000001051510819 */ /* 0x000fe400000006ff */
[----:B------:R-:W1:Y:S01]  /*37b0*/  @P0 LDC R82, c[0x0][0x40c] ;  /* 0x00010300ff520b82 */ /* 0x000e620000000800 */
[----:B--2---:R-:W-:Y:S01]  /*37c0*/  @P0 FMUL.FTZ R134, R80, R135 ;  /* 0x0000008750860220 */ /* 0x004fe20000410000 */
[----:B------:R-:W-:Y:S01]  /*37d0*/  @P0 SHF.L.U32 R80, R28, 0x10, RZ ;  /* 0x000000101c500819 */ /* 0x000fe200000006ff */
[----:B------:R-:W-:-:S05]  /*37e0*/  HFMA2 R135, -RZ, RZ, 0, 0 ;  /* 0x00000000ff877431 */ /* 0x000fca00000001ff */
[----:B------:R-:W2:Y:S01]  /*37f0*/  @P0 LDC R151, c[0x0][0x40c] ;  /* 0x00010300ff970b82 */ /* 0x000ea20000000800 */
[----:B---3--:R-:W-:Y:S01]  /*3800*/  @P0 FMUL.FTZ R147, R81, R154 ;  /* 0x0000009a51930220 */ /* 0x008fe20000410000 */
[----:B------:R-:W-:-:S04]  /*3810*/  @P0 IMAD.U32 R81, R29, 0x10000, RZ ;  /* 0x000100001d510824 */ /* 0x000fc800078e00ff */
[----:B------:R-:W-:Y:S02]  /*3820*/  F2FP.BF16.F32.PACK_AB R154, RZ, R147 ;  /* 0x00000093ff9a723e */ /* 0x000fe400000010ff */
[----:B------:R-:W3:Y:S01]  /*3830*/  @P0 LDC R152, c[0x0][0x40c] ;  /* 0x00010300ff980b82 */ /* 0x000ee20000000800 */
[----:B0-----:R-:W-:Y:S01]  /*3840*/  @P0 FMUL.FTZ R141, R80, R83 ;  /* 0x00000053508d0220 */ /* 0x001fe20000410000 */
[----:B------:R-:W-:Y:S02]  /*3850*/  @P0 SHF.L.U32 R80, R30, 0x10, RZ ;  /* 0x000000101e500819 */ /* 0x000fe400000006ff */
[----:B------:R-:W-:Y:S01]  /*3860*/  F2FP.BF16.F32.PACK_AB R83, RZ, R121 ;  /* 0x00000079ff53723e */ /* 0x000fe200000010ff */
[----:B-1----:R-:W-:Y:S01]  /*3870*/  @P0 FMUL.FTZ R120, R81, R82 ;  /* 0x0000005251780220 */ /* 0x002fe20000410000 */
[----:B------:R-:W-:-:S04]  /*3880*/  @P0 IMAD.U32 R81, R31, 0x10000, RZ ;  /* 0x000100001f510824 */ /* 0x000fc800078e00ff */
[----:B------:R-:W-:Y:S01]  /*3890*/  F2FP.BF16.F32.PACK_AB R82, RZ, R120 ;  /* 0x00000078ff52723e */ /* 0x000fe200000010ff */
[----:B--2---:R-:W-:Y:S01]  /*38a0*/  @P0 FMUL.FTZ R133, R80, R151 ;  /* 0x0000009750850220 */ /* 0x004fe20000410000 */
[----:B------:R-:W-:-:S04]  /*38b0*/  F2FP.BF16.F32.PACK_AB R80, RZ, R141 ;  /* 0x0000008dff50723e */ /* 0x000fc800000010ff */
[----:B------:R-:W-:Y:S01]  /*38c0*/  F2FP.BF16.F32.PACK_AB R151, RZ, R133 ;  /* 0x00000085ff97723e */ /* 0x000fe200000010ff */
[----:B---3--:R-:W-:Y:S01]  /*38d0*/  @P0 FMUL.FTZ R135, R81, R152 ;  /* 0x0000009851870220 */ /* 0x008fe20000410000 */
[----:B------:R-:W-:Y:S02]  /*38e0*/  F2FP.BF16.F32.PACK_AB R81, RZ, R132 ;  /* 0x00000084ff51723e */ /* 0x000fe400000010ff */
[----:B------:R-:W-:Y:S02]  /*38f0*/  F2FP.BF16.F32.PACK_AB R152, RZ, R134 ;  /* 0x00000086ff98723e */ /* 0x000fe400000010ff */
[----:B------:R-:W-:Y:S02]  /*3900*/  F2FP.BF16.F32.PACK_AB R153, RZ, R135 ;  /* 0x00000087ff99723e */ /* 0x000fe400000010ff */
[----:B------:R-:W-:Y:S02]  /*3910*/  PRMT R80, R80, 0x5410, R81 ;  /* 0x0000541050507816 */ /* 0x000fe40000000051 */
[----:B------:R-:W-:-:S02]  /*3920*/  PRMT R81, R82, 0x5410, R83 ;  /* 0x0000541052517816 */ /* 0x000fc40000000053 */
[----:B------:R-:W-:Y:S02]  /*3930*/  PRMT R82, R151, 0x5410, R152 ;  /* 0x0000541097527816 */ /* 0x000fe40000000098 */
[----:B------:R-:W-:-:S07]  /*3940*/  PRMT R83, R153, 0x5410, R154 ;  /* 0x0000541099537816 */ /* 0x000fce000000009a */
.L_x_132:
[----:B------:R-:W0:Y:S02]  /*3950*/  LDC.64 R152, c[0x0][0x3a8] ;  /* 0x0000ea00ff987b82 */ /* 0x000e240000000a00 */
[----:B0-----:R-:W-:-:S05]  /*3960*/  IMAD.WIDE.U32 R152, R150, 0x10, R152 ;  /* 0x0000001096987825 */ /* 0x001fca00078e0098 */
[----:B------:R0:W-:Y:S02]  /*3970*/  STG.E.128 desc[UR6][R152.64], R80 ;  /* 0x0000005098007986 */ /* 0x0001e4000c101d06 */
.L_x_128:
[----:B------:R-:W-:Y:S05]  /*3980*/  BSYNC.RECONVERGENT B0 ;  /* 0x0000000000007941 */ /* 0x000fea0003800200 */
.L_x_127:
[----:B0-----:R-:W-:Y:S01]  /*3990*/  FADD.FTZ R80, RZ, R136 ;  /* 0x00000088ff507221 */ /* 0x001fe20000010000 */
[C---:B------:R-:W-:Y:S01]  /*39a0*/  ISETP.GT.U32.AND P3, PT, R108.reuse, 0x3f, PT ;  /* 0x0000003f6c00780c */ /* 0x040fe20003f64070 */
[----:B------:R-:W-:Y:S01]  /*39b0*/  UMOV UR10, 0xffffffff ;  /* 0xffffffff000a7882 */ /* 0x000fe20000000000 */
[C---:B------:R-:W-:Y:S01]  /*39c0*/  ISETP.GT.U32.AND P2, PT, R108.reuse, 0x5f, PT ;  /* 0x0000005f6c00780c */ /* 0x040fe20003f44070 */
[----:B------:R-:W-:Y:S01]  /*39d0*/  FADD.FTZ R81, R89, R80 ;  /* 0x0000005059517221 */ /* 0x000fe20000010000 */
[C---:B------:R-:W-:Y:S02]  /*39e0*/  ISETP.GT.U32.AND P1, PT, R108.reuse, 0x7f, PT ;  /* 0x0000007f6c00780c */ /* 0x040fe40003f24070 */
[----:B------:R-:W-:Y:S01]  /*39f0*/  ISETP.GT.U32.AND P0, PT, R108, 0x9f, PT ;  /* 0x0000009f6c00780c */ /* 0x000fe20003f04070 */
[----:B------:R-:W-:Y:S01]  /*3a00*/  FADD.FTZ R81, R88, R81 ;  /* 0x0000005158517221 */ /* 0x000fe20000010000 */
[----:B------:R-:W-:-:S03]  /*3a10*/  ISETP.GT.U32.AND P5, PT, R108, 0xbf, PT ;  /* 0x000000bf6c00780c */ /* 0x000fc60003fa4070 */
        /* <DEDUP_REMOVED lines=43> */
[----:B------:R-:W-:Y:S01]  /*3cd0*/  FADD.FTZ R82, R134, R81 ;  /* 0x0000005186527221 */ /* 0x000fe20000010000 */
[----:B------:R-:W-:-:S03]  /*3ce0*/  P2R R81, PR, RZ, 0x20 ;  /* 0x00000020ff517803 */ /* 0x000fc60000000000 */
[----:B------:R-:W-:-:S04]  /*3cf0*/  FADD.FTZ R82, R135, R82 ;  /* 0x0000005287527221 */ /* 0x000fc80000010000 */
        /* <DEDUP_REMOVED lines=122> */
.L_x_158:
[----:B------:R-:W-:Y:S01]  /*44a0*/  FMUL.FTZ R80, R151, R151 ;  /* 0x0000009797507220 */ /* 0x000fe20000410000 */
[----:B01----:R-:W-:Y:S01]  /*44b0*/  FADD.FTZ R150, R150, R155 ;  /* 0x0000009b96967221 */ /* 0x003fe20000010000 */
[----:B------:R-:W-:Y:S01]  /*44c0*/  ISETP.NE.AND P1, PT, RZ, UR8, PT ;  /* 0x00000008ff007c0c */ /* 0x000fe2000bf25270 */
[----:B------:R-:W0:Y:S01]  /*44d0*/  @!P5 LDC.64 R82, c[0x0][0x3c0] ;  /* 0x0000f000ff52db82 */ /* 0x000e220000000a00 */
[----:B-----5:R-:W-:Y:S01]  /*44e0*/  ISETP.GE.AND P0, PT, R149, 0x1, PT ;  /* 0x000000019500780c */ /* 0x020fe20003f06270 */
[----:B------:R-:W-:Y:S01]  /*44f0*/  FFMA.FTZ R150, R150, R81, UR9 ;  /* 0x0000000996967e23 */ /* 0x000fe20008010051 */
[----:B------:R-:W-:Y:S01]  /*4500*/  FSEL R153, R80, RZ, P1 ;  /* 0x000000ff50997208 */ /* 0x000fe20000800000 */
[----:B------:R-:W-:Y:S04]  /*4510*/  BSSY.RECONVERGENT B0, `(.L_x_134) ;  /* 0x000014b000007945 */ /* 0x000fe80003800200 */
[----:B------:R-:W1:Y:S01]  /*4520*/  @!P5 LDC.64 R80, c[0x0][0x3c8] ;  /* 0x0000f200ff50db82 */ /* 0x000e620000000a00 */
[----:B------:R-:W-:-:S06]  /*4530*/  FADD.FTZ R150, R150, R153 ;  /* 0x0000009996967221 */ /* 0x000fcc0000010000 */
[----:B------:R-:W2:Y:S01]  /*4540*/  MUFU.RSQ R150, R150 ;  /* 0x0000009600967308 */ /* 0x000ea20000001400 */
[----:B0-----:R-:W-:-:S05]  /*4550*/  @!P5 IMAD.WIDE R82, R107, 0x4, R82 ;  /* 0x000000046b52d825 */ /* 0x001fca00078e0252 */
[----:B------:R0:W-:Y:S01]  /*4560*/  @!P5 STG.E desc[UR6][R82.64], R151 ;  /* 0x000000975200d986 */ /* 0x0001e2000c101906 */
[----:B-1----:R-:W-:-:S05]  /*4570*/  @!P5 IMAD.WIDE R80, R107, 0x4, R80 ;  /* 0x000000046b50d825 */ /* 0x002fca00078e0250 */
[----:B--2---:R0:W-:Y:S01]  /*4580*/  @!P5 STG.E desc[UR6][R80.64], R150 ;  /* 0x000000965000d986 */ /* 0x0041e2000c101906 */
[----:B------:R-:W-:Y:S05]  /*4590*/  @!P0 BRA `(.L_x_135) ;  /* 0x0000001400088947 */ /* 0x000fea0003800000 */
[----:B------:R-:W-:Y:S01]  /*45a0*/  IADD3 R149, PT, PT, R149, -0x1, RZ ;  /* 0xffffffff95957810 */ /* 0x000fe20007ffe0ff */
[----:B------:R-:W-:Y:S04]  /*45b0*/  BSSY.RECONVERGENT B1, `(.L_x_136) ;  /* 0x0000037000017945 */ /* 0x000fe80003800200 */
[----:B------:R-:W-:-:S05]  /*45c0*/  IMAD R149, R149, R148, RZ ;  /* 0x0000009495957224 */ /* 0x000fca00078e02ff */
[----:B0-----:R-:W-:-:S04]  /*45d0*/  SHF.R.S32.HI R80, RZ, 0x1f, R149 ;  /* 0x0000001fff507819 */ /* 0x001fc80000011495 */
[----:B------:R-:W-:Y:S02]  /*45e0*/  LEA.HI R80, R80, R149, RZ, 0x3 ;  /* 0x0000009550507211 */ /* 0x000fe400078f18ff */
[----:B------:R-:W-:Y:S02]  /*45f0*/  FSEL R149, R151, RZ, !P1 ;  /* 0x000000ff97957208 */ /* 0x000fe40004800000 */
[----:B------:R-:W-:Y:S01]  /*4600*/  LEA.HI.SX32 R148, R80, R109, 0x1d ;  /* 0x0000006d50947211 */ /* 0x000fe200078feaff */
[----:B------:R-:W-:Y:S06]  /*4610*/  @!P4 BRA `(.L_x_137) ;  /* 0x0000000000c0c947 */ /* 0x000fec0003800000 */
[--C-:B------:R-:W-:Y:S01]  /*4620*/  FADD.FTZ R81, R136, -R149.reuse ;  /* 0x8000009588517221 */ /* 0x100fe20000010000 */
[----:B------:R-:W-:Y:S01]  /*4630*/  SHF.L.U32 R83, R76, 0x10, RZ ;  /* 0x000000104c537819 */ /* 0x000fe200000006ff */
[----:B------:R-:W-:Y:S01]  /*4640*/  IMAD.U32 R82, R77, 0x10000, RZ ;  /* 0x000100004d527824 */ /* 0x000fe200078e00ff */
[----:B------:R-:W-:Y:S01]  /*4650*/  SHF.L.U32 R151, R72, 0x10, RZ ;  /* 0x0000001048977819 */ /* 0x000fe200000006ff */
[----:B------:R-:W-:Y:S01]  /*4660*/  FMUL.FTZ R80, R150, R81 ;  /* 0x0000005196507220 */ /* 0x000fe20000410000 */
[----:B------:R-:W-:Y:S01]  /*4670*/  FADD.FTZ R81, R88, -R149 ;  /* 0x8000009558517221 */ /* 0x000fe20000010000 */
[----:B------:R-:W-:Y:S02]  /*4680*/  SHF.L.U32 R152, R73, 0x10, RZ ;  /* 0x0000001049987819 */ /* 0x000fe400000006ff */
[----:B------:R-:W-:Y:S01]  /*4690*/  FFMA.FTZ R80, R80, R83, R151 ;  /* 0x0000005350507223 */ /* 0x000fe20000010097 */
[----:B------:R-:W-:Y:S01]  /*46a0*/  FMUL.FTZ R81, R150, R81 ;  /* 0x0000005196517220 */ /* 0x000fe20000410000 */
[----:B------:R-:W-:Y:S01]  /*46b0*/  FADD.FTZ R83, R110, -R149 ;  /* 0x800000956e537221 */ /* 0x000fe20000010000 */
[----:B------:R-:W-:-:S02]  /*46c0*/  SHF.L.U32 R154, R85, 0x10, RZ ;  /* 0x00000010559a7819 */ /* 0x000fc400000006ff */
[----:B------:R-:W-:Y:S01]  /*46d0*/  FFMA.FTZ R81, R81, R82, R152 ;  /* 0x0000005251517223 */ /* 0x000fe20000010098 */
[----:B------:R-:W-:Y:S01]  /*46e0*/  SHF.L.U32 R82, R84, 0x10, RZ ;  /* 0x0000001054527819 */ /* 0x000fe200000006ff */
[----:B------:R-:W-:Y:S01]  /*46f0*/  FMUL.FTZ R83, R150, R83 ;  /* 0x0000005396537220 */ /* 0x000fe20000410000 */
[----:B------:R-:W-:Y:S02]  /*4700*/  SHF.L.U32 R151, R74, 0x10, RZ ;  /* 0x000000104a977819 */ /* 0x000fe400000006ff */
[----:B------:R-:W-:Y:S01]  /*4710*/  SHF.L.U32 R152, R27, 0x10, RZ ;  /* 0x000000101b987819 */ /* 0x000fe200000006ff */
[----:B------:R-:W-:Y:S01]  /*4720*/  FFMA.FTZ R154, R83, R154, R82 ;  /* 0x0000009a539a7223 */ /* 0x000fe20000010052 */
[----:B------:R-:W-:Y:S01]  /*4730*/  FADD.FTZ R83, R111, -R149 ;  /* 0x800000956f537221 */ /* 0x000fe20000010000 */
[----:B------:R-:W-:Y:S02]  /*4740*/  SHF.L.U32 R156, R26, 0x10, RZ ;  /* 0x000000101a9c7819 */ /* 0x000fe400000006ff */
[----:B------:R-:W-:Y:S01]  /*4750*/  SHF.L.U32 R158, R86, 0x10, RZ ;  /* 0x00000010569e7819 */ /* 0x000fe200000006ff */
[----:B------:R-:W-:Y:S01]  /*4760*/  FMUL.FTZ R82, R150, R83 ;  /* 0x0000005396527220 */ /* 0x000fe20000410000 */
[----:B------:R-:W-:Y:S01]  /*4770*/  IMAD.U32 R83, R78, 0x10000, RZ ;  /* 0x000100004e537824 */ /* 0x000fe200078e00ff */
[----:B------:R-:W-:-:S03]  /*4780*/  F2FP.BF16.F32.PACK_AB R81, R154, R81 ;  /* 0x000000519a51723e */ /* 0x000fc600000010ff */
[----:B------:R-:W-:Y:S01]  /*4790*/  FFMA.FTZ R82, R82, R83, R151 ;  /* 0x0000005352527223 */ /* 0x000fe20000010097 */
[----:B------:R-:W-:-:S04]  /*47a0*/  FADD.FTZ R83, R122, -R149 ;  /* 0x800000957a537221 */ /* 0x000fc80000010000 */
[----:B------:R-:W-:-:S04]  /*47b0*/  FMUL.FTZ R83, R150, R83 ;  /* 0x0000005396537220 */ /* 0x000fc80000410000 */
[----:B------:R-:W-:Y:S01]  /*47c0*/  FFMA.FTZ R151, R83, R152, R156 ;  /* 0x0000009853977223 */ /* 0x000fe2000001009c */
[----:B------:R-:W-:Y:S01]  /*47d0*/  FADD.FTZ R83, R123, -R149 ;  /* 0x800000957b537221 */ /* 0x000fe20000010000 */
[----:B------:R-:W-:Y:S01]  /*47e0*/  SHF.L.U32 R156, R75, 0x10, RZ ;  /* 0x000000104b9c7819 */ /* 0x000fe200000006ff */
[----:B------:R-:W-:Y:S02]  /*47f0*/  IMAD.U32 R152, R79, 0x10000, RZ ;  /* 0x000100004f987824 */ /* 0x000fe400078e00ff */
[----:B------:R-:W-:Y:S01]  /*4800*/  FMUL.FTZ R83, R150, R83 ;  /* 0x0000005396537220 */ /* 0x000fe20000410000 */
[----:B------:R-:W-:-:S03]  /*4810*/  F2FP.BF16.F32.PACK_AB R82, R151, R82 ;  /* 0x000000529752723e */ /* 0x000fc600000010ff */
[----:B------:R-:W-:Y:S01]  /*4820*/  FFMA.FTZ R157, R83, R152, R156 ;  /* 0x00000098539d7223 */ /* 0x000fe2000001009c */
[----:B------:R-:W-:Y:S01]  /*4830*/  FADD.FTZ R83, R142, -R149 ;  /* 0x800000958e537221 */ /* 0x000fe20000010000 */
[----:B------:R-:W-:Y:S02]  /*4840*/  SHF.L.U32 R152, R25, 0x10, RZ ;  /* 0x0000001019987819 */ /* 0x000fe400000006ff */
[----:B------:R-:W-:Y:S01]  /*4850*/  SHF.L.U32 R156, R24, 0x10, RZ ;  /* 0x00000010189c7819 */ /* 0x000fe200000006ff */
[----:B------:R-:W-:-:S04]  /*4860*/  FMUL.FTZ R83, R150, R83 ;  /* 0x0000005396537220 */ /* 0x000fc80000410000 */
[----:B------:R-:W-:Y:S01]  /*4870*/  FFMA.FTZ R160, R83, R152, R156 ;  /* 0x0000009853a07223 */ /* 0x000fe2000001009c */
[----:B------:R-:W-:Y:S01]  /*4880*/  FADD.FTZ R83, R89, -R149 ;  /* 0x8000009559537221 */ /* 0x000fe20000010000 */
[----:B------:R-:W0:Y:S01]  /*4890*/  LDC.64 R152, c[0x0][0x428] ;  /* 0x00010a00ff987b82 */ /* 0x000e220000000a00 */
[----:B------:R-:W-:Y:S02]  /*48a0*/  IMAD.U32 R156, R87, 0x10000, RZ ;  /* 0x00010000579c7824 */ /* 0x000fe400078e00ff */
[----:B------:R-:W-:-:S04]  /*48b0*/  FMUL.FTZ R83, R150, R83 ;  /* 0x0000005396537220 */ /* 0x000fc80000410000 */
[----:B------:R-:W-:Y:S01]  /*48c0*/  FFMA.FTZ R155, R83, R156, R158 ;  /* 0x0000009c539b7223 */ /* 0x000fe2000001009e */
[----:B------:R-:W-:-:S04]  /*48d0*/  F2FP.BF16.F32.PACK_AB R83, R160, R157 ;  /* 0x0000009da053723e */ /* 0x000fc800000010ff */
[----:B------:R-:W-:Y:S01]  /*48e0*/  F2FP.BF16.F32.PACK_AB R80, R155, R80 ;  /* 0x000000509b50723e */ /* 0x000fe200000010ff */
[C---:B0-----:R-:W-:Y:S01]  /*48f0*/  IMAD.WIDE.U32 R152, R148.reuse, 0x10, R152 ;  /* 0x0000001094987825 */ /* 0x041fe200078e0098 */
[----:B------:R-:W-:-:S04]  /*4900*/  IADD3 R148, PT, PT, R148, 0x20, RZ ;  /* 0x0000002094947810 */ /* 0x000fc80007ffe0ff */
[----:B------:R0:W-:Y:S03]  /*4910*/  STG.E.128 desc[UR6][R152.64], R80 ;  /* 0x0000005098007986 */ /* 0x0001e6000c101d06 */
.L_x_137:
[----:B------:R-:W-:Y:S05]  /*4920*/  BSYNC.RECONVERGENT B1 ;  /* 0x0000000000017941 */ /* 0x000fea0003800200 */
.L_x_136:
[----:B------:R-:W-:Y:S01]  /*4930*/  ISETP.GE.U32.AND P0, PT, R108, 0x40, PT ;  /* 0x000000406c00780c */ /* 0x000fe20003f06070 */
[----:B------:R-:W-:-:S12]  /*4940*/  BSSY.RECONVERGENT B1, `(.L_x_138) ;  /* 0x0000032000017945 */ /* 0x000fd80003800200 */
[----:B------:R-:W-:Y:S05]  /*4950*/  @!P0 BRA `(.L_x_139) ;  /* 0x0000000000c08947 */ /* 0x000fea0003800000 */
[--C-:B0-----:R-:W-:Y:S01]  /*4960*/  FADD.FTZ R81, R137, -R149.reuse ;  /* 0x8000009589517221 */ /* 0x101fe20000010000 */
[----:B------:R-:W-:Y:S01]  /*4970*/  SHF.L.U32 R83, R68, 0x10, RZ ;  /* 0x0000001044537819 */ /* 0x000fe200000006ff */
[----:B------:R-:W-:Y:S01]  /*4980*/  IMAD.U32 R151, R64, 0x10000, RZ ;  /* 0x0001000040977824 */ /* 0x000fe200078e00ff */
[----:B------:R-:W-:Y:S01]  /*4990*/  SHF.L.U32 R82, R69, 0x10, RZ ;  /* 0x0000001045527819 */ /* 0x000fe200000006ff */
[----:B------:R-:W-:Y:S01]  /*49a0*/  FMUL.FTZ R80, R150, R81 ;  /* 0x0000005196507220 */ /* 0x000fe20000410000 */
[----:B------:R-:W-:Y:S01]  /*49b0*/  FADD.FTZ R81, R90, -R149 ;  /* 0x800000955a517221 */ /* 0x000fe20000010000 */
[----:B------:R-:W-:Y:S01]  /*49c0*/  SHF.L.U32 R152, R65, 0x10, RZ ;  /* 0x0000001041987819 */ /* 0x000fe200000006ff */
[----:B------:R-:W-:Y:S02]  /*49d0*/  IMAD.U32 R156, R18, 0x10000, RZ ;  /* 0x00010000129c7824 */ /* 0x000fe400078e00ff */
[----:B------:R-:W-:Y:S01]  /*49e0*/  FFMA.FTZ R80, R80, R83, R151 ;  /* 0x0000005350507223 */ /* 0x000fe20000010097 */
[----:B------:R-:W-:Y:S01]  /*49f0*/  FMUL.FTZ R81, R150, R81 ;  /* 0x0000005196517220 */ /* 0x000fe20000410000 */
[----:B------:R-:W-:Y:S01]  /*4a00*/  FADD.FTZ R83, R112, -R149 ;  /* 0x8000009570537221 */ /* 0x000fe20000010000 */
[----:B------:R-:W-:-:S02]  /*4a10*/  SHF.L.U32 R154, R21, 0x10, RZ ;  /* 0x00000010159a7819 */ /* 0x000fc400000006ff */
[----:B------:R-:W-:Y:S01]  /*4a20*/  FFMA.FTZ R81, R81, R82, R152 ;  /* 0x0000005251517223 */ /* 0x000fe20000010098 */
[----:B------:R-:W-:Y:S01]  /*4a30*/  FMUL.FTZ R83, R150, R83 ;  /* 0x0000005396537220 */ /* 0x000fe20000410000 */
[----:B------:R-:W-:Y:S01]  /*4a40*/  IMAD.U32 R82, R20, 0x10000, RZ ;  /* 0x0001000014527824 */ /* 0x000fe200078e00ff */
[----:B------:R-:W-:Y:S02]  /*4a50*/  SHF.L.U32 R151, R66, 0x10, RZ ;  /* 0x0000001042977819 */ /* 0x000fe400000006ff */
        /* <DEDUP_REMOVED lines=8> */
[----:B------:R-:W-:-:S04]  /*4ae0*/  FADD.FTZ R83, R124, -R149 ;  /* 0x800000957c537221 */ /* 0x000fc80000010000 */
[----:B------:R-:W-:-:S04]  /*4af0*/  FMUL.FTZ R83, R150, R83 ;  /* 0x0000005396537220 */ /* 0x000fc80000410000 */
[----:B------:R-:W-:Y:S01]  /*4b00*/  FFMA.FTZ R151, R83, R152, R156 ;  /* 0x0000009853977223 */ /* 0x000fe2000001009c */
[----:B------:R-:W-:Y:S01]  /*4b10*/  FADD.FTZ R83, R125, -R149 ;  /* 0x800000957d537221 */ /* 0x000fe20000010000 */
[----:B------:R-:W-:Y:S02]  /*4b20*/  SHF.L.U32 R152, R71, 0x10, RZ ;  /* 0x0000001047987819 */ /* 0x000fe400000006ff */
[----:B------:R-:W-:Y:S01]  /*4b30*/  SHF.L.U32 R156, R67, 0x10, RZ ;  /* 0x00000010439c7819 */ /* 0x000fe200000006ff */
[----:B------:R-:W-:Y:S01]  /*4b40*/  FMUL.FTZ R83, R150, R83 ;  /* 0x0000005396537220 */ /* 0x000fe20000410000 */
[----:B------:R-:W-:-:S03]  /*4b50*/  F2FP.BF16.F32.PACK_AB R82, R151, R82 ;  /* 0x000000529752723e */ /* 0x000fc600000010ff */
[----:B------:R-:W-:Y:S01]  /*4b60*/  FFMA.FTZ R157, R83, R152, R156 ;  /* 0x00000098539d7223 */ /* 0x000fe2000001009c */
[----:B------:R-:W-:Y:S01]  /*4b70*/  FADD.FTZ R83, R143, -R149 ;  /* 0x800000958f537221 */ /* 0x000fe20000010000 */
[----:B------:R-:W-:Y:S01]  /*4b80*/  SHF.L.U32 R152, R17, 0x10, RZ ;  /* 0x0000001011987819 */ /* 0x000fe200000006ff */
[----:B------:R-:W-:Y:S02]  /*4b90*/  IMAD.U32 R156, R16, 0x10000, RZ ;  /* 0x00010000109c7824 */ /* 0x000fe400078e00ff */
[----:B------:R-:W-:-:S04]  /*4ba0*/  FMUL.FTZ R83, R150, R83 ;  /* 0x0000005396537220 */ /* 0x000fc80000410000 */
[----:B------:R-:W-:Y:S01]  /*4bb0*/  FFMA.FTZ R160, R83, R152, R156 ;  /* 0x0000009853a07223 */ /* 0x000fe2000001009c */
[----:B------:R-:W-:Y:S01]  /*4bc0*/  FADD.FTZ R83, R91, -R149 ;  /* 0x800000955b537221 */ /* 0x000fe20000010000 */
[----:B------:R-:W0:Y:S01]  /*4bd0*/  LDC.64 R152, c[0x0][0x428] ;  /* 0x00010a00ff987b82 */ /* 0x000e220000000a00 */
[----:B------:R-:W-:Y:S02]  /*4be0*/  SHF.L.U32 R156, R23, 0x10, RZ ;  /* 0x00000010179c7819 */ /* 0x000fe400000006ff */
[----:B------:R-:W-:-:S04]  /*4bf0*/  FMUL.FTZ R83, R150, R83 ;  /* 0x0000005396537220 */ /* 0x000fc80000410000 */
[----:B------:R-:W-:Y:S01]  /*4c00*/  FFMA.FTZ R155, R83, R156, R158 ;  /* 0x0000009c539b7223 */ /* 0x000fe2000001009e */
[----:B------:R-:W-:-:S04]  /*4c10*/  F2FP.BF16.F32.PACK_AB R83, R160, R157 ;  /* 0x0000009da053723e */ /* 0x000fc800000010ff */
[----:B------:R-:W-:Y:S01]  /*4c20*/  F2FP.BF16.F32.PACK_AB R80, R155, R80 ;  /* 0x000000509b50723e */ /* 0x000fe200000010ff */
[C---:B0-----:R-:W-:Y:S01]  /*4c30*/  IMAD.WIDE.U32 R152, R148.reuse, 0x10, R152 ;  /* 0x0000001094987825 */ /* 0x041fe200078e0098 */
[----:B------:R-:W-:-:S04]  /*4c40*/  IADD3 R148, PT, PT, R148, 0x20, RZ ;  /* 0x0000002094947810 */ /* 0x000fc80007ffe0ff */
[----:B------:R1:W-:Y:S03]  /*4c50*/  STG.E.128 desc[UR6][R152.64], R80 ;  /* 0x0000005098007986 */ /* 0x0003e6000c101d06 */
.L_x_139:
[----:B------:R-:W-:Y:S05]  /*4c60*/  BSYNC.RECONVERGENT B1 ;  /* 0x0000000000017941 */ /* 0x000fea0003800200 */
.L_x_138:
[----:B------:R-:W-:Y:S01]  /*4c70*/  ISETP.GE.U32.AND P0, PT, R108, 0x60, PT ;  /* 0x000000606c00780c */ /* 0x000fe20003f06070 */
[----:B------:R-:W-:-:S12]  /*4c80*/  BSSY.RECONVERGENT B1, `(.L_x_140) ;  /* 0x0000032000017945 */ /* 0x000fd80003800200 */
[----:B------:R-:W-:Y:S05]  /*4c90*/  @!P0 BRA `(.L_x_141) ;  /* 0x0000000000c08947 */ /* 0x000fea0003800000 */
[--C-:B01----:R-:W-:Y:S01]  /*4ca0*/  FADD.FTZ R81, R138, -R149.reuse ;  /* 0x800000958a517221 */ /* 0x103fe20000010000 */
        /* <DEDUP_REMOVED lines=12> */
[----:B------:R-:W-:Y:S01]  /*4d70*/  SHF.L.U32 R82, R12, 0x10, RZ ;  /* 0x000000100c527819 */ /* 0x000fe200000006ff */
[----:B------:R-:W-:Y:S01]  /*4d80*/  FMUL.FTZ R83, R150, R83 ;  /* 0x0000005396537220 */ /* 0x000fe20000410000 */
[----:B------:R-:W-:Y:S01]  /*4d90*/  SHF.L.U32 R156, R10, 0x10, RZ ;  /* 0x000000100a9c7819 */ /* 0x000fe200000006ff */
[----:B------:R-:W-:Y:S01]  /*4da0*/  IMAD.U32 R152, R11, 0x10000, RZ ;  /* 0x000100000b987824 */ /* 0x000fe200078e00ff */
[----:B------:R-:W-:Y:S01]  /*4db0*/  SHF.L.U32 R158, R14, 0x10, RZ ;  /* 0x000000100e9e7819 */ /* 0x000fe200000006ff */
[----:B------:R-:W-:Y:S01]  /*4dc0*/  FFMA.FTZ R154, R83, R154, R82 ;  /* 0x0000009a539a7223 */ /* 0x000fe20000010052 */
[----:B------:R-:W-:-:S04]  /*4dd0*/  FADD.FTZ R83, R115, -R149 ;  /* 0x8000009573537221 */ /* 0x000fc80000010000 */
        /* <DEDUP_REMOVED lines=14> */
[----:B------:R-:W-:Y:S01]  /*4ec0*/  IMAD.U32 R152, R9, 0x10000, RZ ;  /* 0x0001000009987824 */ /* 0x000fe200078e00ff */
[----:B------:R-:W-:Y:S02]  /*4ed0*/  SHF.L.U32 R156, R8, 0x10, RZ ;  /* 0x00000010089c7819 */ /* 0x000fe400000006ff */
        /* <DEDUP_REMOVED lines=9> */
[----:B0-----:R-:W-:-:S04]  /*4f70*/  IMAD.WIDE.U32 R152, R148, 0x10, R152 ;  /* 0x0000001094987825 */ /* 0x001fc800078e0098 */
[----:B------:R-:W-:Y:S01]  /*4f80*/  VIADD R148, R148, 0x20 ;  /* 0x0000002094947836 */ /* 0x000fe20000000000 */
[----:B------:R2:W-:Y:S06]  /*4f90*/  STG.E.128 desc[UR6][R152.64], R80 ;  /* 0x0000005098007986 */ /* 0x0005ec000c101d06 */
.L_x_141:
[----:B------:R-:W-:Y:S05]  /*4fa0*/  BSYNC.RECONVERGENT B1 ;  /* 0x0000000000017941 */ /* 0x000fea0003800200 */
.L_x_140:
[----:B------:R-:W-:Y:S01]  /*4fb0*/  ISETP.GE.U32.AND P0, PT, R108, 0x80, PT ;  /* 0x000000806c00780c */ /* 0x000fe20003f06070 */
[----:B------:R-:W-:-:S12]  /*4fc0*/  BSSY.RECONVERGENT B1, `(.L_x_142) ;  /* 0x0000032000017945 */ /* 0x000fd80003800200 */
[----:B------:R-:W-:Y:S05]  /*4fd0*/  @!P0 BRA `(.L_x_143) ;  /* 0x0000000000c08947 */ /* 0x000fea0003800000 */
[--C-:B012---:R-:W-:Y:S01]  /*4fe0*/  FADD.FTZ R81, R139, -R149.reuse ;  /* 0x800000958b517221 */ /* 0x107fe20000010000 */
        /* <DEDUP_REMOVED lines=10> */
[----:B------:R-:W-:Y:S01]  /*5090*/  SHF.L.U32 R154, R5, 0x10, RZ ;  /* 0x00000010059a7819 */ /* 0x000fe200000006ff */
[----:B------:R-:W-:-:S02]  /*50a0*/  IMAD.U32 R151, R50, 0x10000, RZ ;  /* 0x0001000032977824 */ /* 0x000fc400078e00ff */
[----:B------:R-:W-:Y:S01]  /*50b0*/  FFMA.FTZ R81, R81, R82, R152 ;  /* 0x0000005251517223 */ /* 0x000fe20000010098 */
[----:B------:R-:W-:Y:S01]  /*50c0*/  SHF.L.U32 R82, R4, 0x10, RZ ;  /* 0x0000001004527819 */ /* 0x000fe200000006ff */
[----:B------:R-:W-:Y:S01]  /*50d0*/  FMUL.FTZ R83, R150, R83 ;  /* 0x0000005396537220 */ /* 0x000fe20000410000 */
[----:B------:R-:W-:Y:S02]  /*50e0*/  SHF.L.U32 R152, R3, 0x10, RZ ;  /* 0x0000001003987819 */ /* 0x000fe400000006ff */
        /* <DEDUP_REMOVED lines=31> */
.L_x_143:
[----:B------:R-:W-:Y:S05]  /*52e0*/  BSYNC.RECONVERGENT B1 ;  /* 0x0000000000017941 */ /* 0x000fea0003800200 */
.L_x_142:
[----:B------:R-:W-:Y:S01]  /*52f0*/  ISETP.GE.U32.AND P0, PT, R108, 0xa0, PT ;  /* 0x000000a06c00780c */ /* 0x000fe20003f06070 */
[----:B------:R-:W-:-:S12]  /*5300*/  BSSY.RECONVERGENT B1, `(.L_x_144) ;  /* 0x0000032000017945 */ /* 0x000fd80003800200 */
[----:B------:R-:W-:Y:S05]  /*5310*/  @!P0 BRA `(.L_x_145) ;  /* 0x0000000000c08947 */ /* 0x000fea0003800000 */
[--C-:B0123--:R-:W-:Y:S01]  /*5320*/  FADD.FTZ R81, R140, -R149.reuse ;  /* 0x800000958c517221 */ /* 0x10ffe20000010000 */
        /* <DEDUP_REMOVED lines=47> */
.L_x_145:
[----:B------:R-:W-:Y:S05]  /*5620*/  BSYNC.RECONVERGENT B1 ;  /* 0x0000000000017941 */ /* 0x000fea0003800200 */
.L_x_144:
[----:B------:R-:W-:-:S13]  /*5630*/  ISETP.GE.U32.AND P0, PT, R108, 0xc0, PT ;  /* 0x000000c06c00780c */ /* 0x000fda0003f06070 */
[----:B------:R-:W-:Y:S05]  /*5640*/  @!P0 BRA `(.L_x_135) ;  /* 0x0000000000dc8947 */ /* 0x000fea0003800000 */
[----:B01234-:R-:W-:Y:S01]  /*5650*/  PRMT R83, R36, 0x7632, R83 ;  /* 0x0000763224537816 */ /* 0x01ffe20000000053 */
[----:B------:R-:W-:Y:S01]  /*5660*/  FADD.FTZ R81, R132, -R149 ;  /* 0x8000009584517221 */ /* 0x000fe20000010000 */
[----:B------:R-:W-:Y:S02]  /*5670*/  PRMT R151, R32, 0x7632, R151 ;  /* 0x0000763220977816 */ /* 0x000fe40000000097 */
[----:B------:R-:W-:Y:S01]  /*5680*/  PRMT R82, R37, 0x7632, R82 ;  /* 0x0000763225527816 */ /* 0x000fe20000000052 */
[----:B------:R-:W-:Y:S01]  /*5690*/  FMUL.FTZ R80, R150, R81 ;  /* 0x0000005196507220 */ /* 0x000fe20000410000 */
[----:B------:R-:W-:Y:S01]  /*56a0*/  SHF.L.U32 R151, R151, 0x10, RZ ;  /* 0x0000001097977819 */ /* 0x000fe200000006ff */
[----:B------:R-:W-:Y:S01]  /*56b0*/  IMAD.U32 R83, R83, 0x10000, RZ ;  /* 0x0001000053537824 */ /* 0x000fe200078e00ff */
[----:B------:R-:W-:Y:S01]  /*56c0*/  PRMT R152, R33, 0x7632, R152 ;  /* 0x0000763221987816 */ /* 0x000fe20000000098 */
[----:B------:R-:W-:Y:S01]  /*56d0*/  FADD.FTZ R81, R121, -R149 ;  /* 0x8000009579517221 */ /* 0x000fe20000010000 */
[----:B------:R-:W-:Y:S01]  /*56e0*/  SHF.L.U32 R82, R82, 0x10, RZ ;  /* 0x0000001052527819 */ /* 0x000fe200000006ff */
[----:B------:R-:W-:Y:S01]  /*56f0*/  FFMA.FTZ R80, R80, R83, R151 ;  /* 0x0000005350507223 */ /* 0x000fe20000010097 */
[----:B------:R-:W-:Y:S01]  /*5700*/  SHF.L.U32 R152, R152, 0x10, RZ ;  /* 0x0000001098987819 */ /* 0x000fe200000006ff */
[----:B------:R-:W-:Y:S01]  /*5710*/  FMUL.FTZ R81, R150, R81 ;  /* 0x0000005196517220 */ /* 0x000fe20000410000 */
[----:B------:R-:W-:Y:S01]  /*5720*/  FADD.FTZ R83, R134, -R149 ;  /* 0x8000009586537221 */ /* 0x000fe20000010000 */
[----:B------:R-:W-:-:S02]  /*5730*/  PRMT R151, R38, 0x7632, R151 ;  /* 0x0000763226977816 */ /* 0x000fc40000000097 */
[----:B------:R-:W-:Y:S01]  /*5740*/  PRMT R153, R34, 0x7632, R153 ;  /* 0x0000763222997816 */ /* 0x000fe20000000099 */
[--C-:B------:R-:W-:Y:S01]  /*5750*/  FFMA.FTZ R81, R81, R82, R152.reuse ;  /* 0x0000005251517223 */ /* 0x100fe20000010098 */
[C---:B------:R-:W-:Y:S01]  /*5760*/  FMUL.FTZ R82, R150.reuse, R83 ;  /* 0x0000005396527220 */ /* 0x040fe20000410000 */
[----:B------:R-:W-:Y:S01]  /*5770*/  PRMT R152, R39, 0x7632, R152 ;  /* 0x0000763227987816 */ /* 0x000fe20000000098 */
[----:B------:R-:W-:Y:S01]  /*5780*/  FADD.FTZ R83, R147, -R149 ;  /* 0x8000009593537221 */ /* 0x000fe20000010000 */
[----:B------:R-:W-:Y:S01]  /*5790*/  PRMT R154, R35, 0x7632, R154 ;  /* 0x00007632239a7816 */ /* 0x000fe2000000009a */
[----:B------:R-:W-:Y:S01]  /*57a0*/  IMAD.U32 R153, R153, 0x10000, RZ ;  /* 0x0001000099997824 */ /* 0x000fe200078e00ff */
[----:B------:R-:W-:Y:S01]  /*57b0*/  SHF.L.U32 R151, R151, 0x10, RZ ;  /* 0x0000001097977819 */ /* 0x000fe200000006ff */
[----:B------:R-:W-:Y:S01]  /*57c0*/  FMUL.FTZ R83, R150, R83 ;  /* 0x0000005396537220 */ /* 0x000fe20000410000 */
[----:B------:R-:W-:Y:S02]  /*57d0*/  SHF.L.U32 R152, R152, 0x10, RZ ;  /* 0x0000001098987819 */ /* 0x000fe400000006ff */
[----:B------:R-:W-:Y:S01]  /*57e0*/  SHF.L.U32 R154, R154, 0x10, RZ ;  /* 0x000000109a9a7819 */ /* 0x000fe200000006ff */
[----:B------:R-:W-:Y:S01]  /*57f0*/  FFMA.FTZ R82, R82, R151, R153 ;  /* 0x0000009752527223 */ /* 0x000fe20000010099 */
[--C-:B------:R-:W-:Y:S01]  /*5800*/  FADD.FTZ R151, R120, -R149.reuse ;  /* 0x8000009578977221 */ /* 0x100fe20000010000 */
[----:B------:R-:W-:Y:S01]  /*5810*/  SHF.L.U32 R156, R34, 0x10, RZ ;  /* 0x00000010229c7819 */ /* 0x000fe200000006ff */
[----:B------:R-:W-:Y:S01]  /*5820*/  FADD.FTZ R153, R135, -R149 ;  /* 0x8000009587997221 */ /* 0x000fe20000010000 */
[----:B------:R-:W-:Y:S01]  /*5830*/  FFMA.FTZ R83, R83, R152, R154 ;  /* 0x0000009853537223 */ /* 0x000fe2000001009a */
[----:B------:R-:W-:Y:S01]  /*5840*/  SHF.L.U32 R154, R37, 0x10, RZ ;  /* 0x00000010259a7819 */ /* 0x000fe200000006ff */
[C---:B------:R-:W-:Y:S01]  /*5850*/  FMUL.FTZ R151, R150.reuse, R151 ;  /* 0x0000009796977220 */ /* 0x040fe20000410000 */
[----:B------:R-:W-:Y:S01]  /*5860*/  SHF.L.U32 R152, R33, 0x10, RZ ;  /* 0x0000001021987819 */ /* 0x000fe200000006ff */
[----:B------:R-:W-:-:S04]  /*5870*/  FMUL.FTZ R153, R150, R153 ;  /* 0x0000009996997220 */ /* 0x000fc80000410000 */
[----:B------:R-:W-:Y:S01]  /*5880*/  FFMA.FTZ R154, R151, R154, R152 ;  /* 0x0000009a979a7223 */ /* 0x000fe20000010098 */
[--C-:B------:R-:W-:Y:S01]  /*5890*/  FADD.FTZ R151, R133, -R149.reuse ;  /* 0x8000009585977221 */ /* 0x100fe20000010000 */
[----:B------:R-:W-:Y:S02]  /*58a0*/  IMAD.U32 R152, R38, 0x10000, RZ ;  /* 0x0001000026987824 */ /* 0x000fe400078e00ff */
[----:B------:R-:W-:Y:S01]  /*58b0*/  FADD.FTZ R149, R141, -R149 ;  /* 0x800000958d957221 */ /* 0x000fe20000010000 */
[C---:B------:R-:W-:Y:S01]  /*58c0*/  FMUL.FTZ R151, R150.reuse, R151 ;  /* 0x0000009796977220 */ /* 0x040fe20000410000 */
[----:B------:R-:W-:Y:S02]  /*58d0*/  F2FP.BF16.F32.PACK_AB R81, R81, R154 ;  /* 0x0000009a5151723e */ /* 0x000fe400000010ff */
[----:B------:R-:W-:Y:S01]  /*58e0*/  FMUL.FTZ R149, R150, R149 ;  /* 0x0000009596957220 */ /* 0x000fe20000410000 */
[----:B------:R-:W-:Y:S01]  /*58f0*/  SHF.L.U32 R150, R36, 0x10, RZ ;  /* 0x0000001024967819 */ /* 0x000fe200000006ff */
[----:B------:R-:W-:Y:S01]  /*5900*/  FFMA.FTZ R151, R151, R152, R156 ;  /* 0x0000009897977223 */ /* 0x000fe2000001009c */
[----:B------:R-:W-:-:S02]  /*5910*/  SHF.L.U32 R152, R39, 0x10, RZ ;  /* 0x0000001027987819 */ /* 0x000fc400000006ff */
[----:B------:R-:W-:Y:S02]  /*5920*/  SHF.L.U32 R156, R35, 0x10, RZ ;  /* 0x00000010239c7819 */ /* 0x000fe400000006ff */
[----:B------:R-:W-:-:S03]  /*5930*/  F2FP.BF16.F32.PACK_AB R82, R82, R151 ;  /* 0x000000975252723e */ /* 0x000fc600000010ff */
[----:B------:R-:W-:Y:S01]  /*5940*/  FFMA.FTZ R158, R153, R152, R156 ;  /* 0x00000098999e7223 */ /* 0x000fe2000001009c */
[----:B------:R-:W-:Y:S01]  /*5950*/  IMAD.U32 R156, R32, 0x10000, RZ ;  /* 0x00010000209c7824 */ /* 0x000fe200078e00ff */
[----:B------:R-:W0:Y:S03]  /*5960*/  LDC.64 R152, c[0x0][0x428] ;  /* 0x00010a00ff987b82 */ /* 0x000e260000000a00 */
[----:B------:R-:W-:Y:S01]  /*5970*/  FFMA.FTZ R149, R149, R150, R156 ;  /* 0x0000009695957223 */ /* 0x000fe2000001009c */
[----:B------:R-:W-:-:S04]  /*5980*/  F2FP.BF16.F32.PACK_AB R83, R83, R158 ;  /* 0x0000009e5353723e */ /* 0x000fc800000010ff */
[----:B------:R-:W-:Y:S01]  /*5990*/  F2FP.BF16.F32.PACK_AB R80, R80, R149 ;  /* 0x000000955050723e */ /* 0x000fe200000010ff */
[----:B0-----:R-:W-:-:S05]  /*59a0*/  IMAD.WIDE.U32 R152, R148, 0x10, R152 ;  /* 0x0000001094987825 */ /* 0x001fca00078e0098 */
[----:B------:R0:W-:Y:S02]  /*59b0*/  STG.E.128 desc[UR6][R152.64], R80 ;  /* 0x0000005098007986 */ /* 0x0001e4000c101d06 */
.L_x_135:
[----:B------:R-:W-:Y:S05]  /*59c0*/  BSYNC.RECONVERGENT B0 ;  /* 0x0000000000007941 */ /* 0x000fea0003800200 */
.L_x_134:
[----:B01234-:R-:W0:Y:S02]  /*59d0*/  LDC.64 R80, c[0x0][0x380] ;  /* 0x0000e000ff507b82 */ /* 0x01fe240000000a00 */
[----:B0-----:R-:W-:-:S04]  /*59e0*/  LEA R107, R80, R107, 0x2 ;  /* 0x0000006b506b7211 */ /* 0x001fc800078e10ff */
[----:B------:R-:W-:-:S13]  /*59f0*/  ISETP.GE.AND P0, PT, R107, R81, PT ;  /* 0x000000516b00720c */ /* 0x000fda0003f06270 */
[----:B------:R-:W-:Y:S05]  /*5a00*/  @!P0 BRA `(.L_x_146) ;  /* 0xffffffb000048947 */ /* 0x000fea000383ffff */
[----:B------:R-:W-:Y:S05]  /*5a10*/  EXIT ;  /* 0x000000000000794d */ /* 0x000fea0003800000 */
.L_x_133:
[----:B------:R-:W-:Y:S01]  /*5a20*/  HFMA2 R156, -RZ, RZ, 0, 5.9604644775390625e-08 ;  /* 0x00000001ff9c7431 */ /* 0x000fe200000001ff */
[----:B------:R-:W-:Y:S01]  /*5a30*/  BSSY B0, `(.L_x_147) ;  /* 0x0000007000007945 */ /* 0x000fe20003800000 */
[----:B------:R-:W-:Y:S01]  /*5a40*/  MOV R157, R80 ;  /* 0x00000050009d7202 */ /* 0x000fe20000000f00 */
[----:B------:R-:W-:Y:S01]  /*5a50*/  IMAD.MOV.U32 R154, RZ, RZ, -0x1 ;  /* 0xffffffffff9a7424 */ /* 0x000fe200078e00ff */
[----:B------:R-:W-:-:S07]  /*5a60*/  MOV R159, 0x1f ;  /* 0x0000001f009f7802 */ /* 0x000fce0000000f00 */
[----:B-----5:R-:W-:Y:S05]  /*5a70*/  WARPSYNC.COLLECTIVE R154, `(.L_x_148) ;  /* 0x000000009a087348 */ /* 0x020fea0003c00000 */
[----:B------:R0:W1:Y:S02]  /*5a80*/  SHFL.BFLY P6, R155, R157, R156, R159 ;  /* 0x0c00009c9d9b7389 */ /* 0x00006400000c009f */
[----:B01---5:R-:W-:Y:S05]  /*5a90*/  ENDCOLLECTIVE ;  /* 0x000000000000791b */ /* 0x023fea0003800000 */
.L_x_148:
[----:B------:R-:W-:Y:S05]  /*5aa0*/  BSYNC B0 ;  /* 0x0000000000007941 */ /* 0x000fea0003800000 */
.L_x_147:
[----:B------:R-:W-:Y:S01]  /*5ab0*/  MOV R81, R155 ;  /* 0x0000009b00517202 */ /* 0x000fe20000000f00 */
[----:B------:R-:W-:Y:S01]  /*5ac0*/  HFMA2 R156, -RZ, RZ, 0, 1.1920928955078125e-07 ;  /* 0x00000002ff9c7431 */ /* 0x000fe200000001ff */
[----:B------:R-:W-:Y:S01]  /*5ad0*/  MOV R159, 0x1f ;  /* 0x0000001f009f7802 */ /* 0x000fe20000000f00 */
[----:B------:R-:W-:Y:S02]  /*5ae0*/  IMAD.MOV.U32 R154, RZ, RZ, -0x1 ;  /* 0xffffffffff9a7424 */ /* 0x000fe400078e00ff */
[----:B------:R-:W-:-:S05]  /*5af0*/  FADD.FTZ R82, R80, R81 ;  /* 0x0000005150527221 */ /* 0x000fca0000010000 */
[----:B------:R-:W-:-:S07]  /*5b00*/  MOV R157, R82 ;  /* 0x00000052009d7202 */ /* 0x000fce0000000f00 */
[----:B------:R-:W-:Y:S05]  /*5b10*/  WARPSYNC.COLLECTIVE R154, `(.L_x_149) ;  /* 0x000000009a087348 */ /* 0x000fea0003c00000 */
[----:B------:R0:W1:Y:S02]  /*5b20*/  SHFL.BFLY P6, R155, R157, R156, R159 ;  /* 0x0c00009c9d9b7389 */ /* 0x00006400000c009f */
[----:B01----:R-:W-:Y:S05]  /*5b30*/  ENDCOLLECTIVE ;  /* 0x000000000000791b */ /* 0x003fea0003800000 */
.L_x_149:
[----:B------:R-:W-:Y:S01]  /*5b40*/  HFMA2 R156, -RZ, RZ, 0, 2.384185791015625e-07 ;  /* 0x00000004ff9c7431 */ /* 0x000fe200000001ff */
[----:B------:R-:W-:-:S05]  /*5b50*/  MOV R81, R155 ;  /* 0x0000009b00517202 */ /* 0x000fca0000000f00 */
[----:B------:R-:W-:-:S05]  /*5b60*/  FADD.FTZ R83, R82, R81 ;  /* 0x0000005152537221 */ /* 0x000fca0000010000 */
[----:B------:R-:W-:-:S07]  /*5b70*/  MOV R157, R83 ;  /* 0x00000053009d7202 */ /* 0x000fce0000000f00 */
[----:B------:R-:W-:Y:S05]  /*5b80*/  WARPSYNC.COLLECTIVE R154, `(.L_x_150) ;  /* 0x000000009a087348 */ /* 0x000fea0003c00000 */
[----:B------:R0:W1:Y:S02]  /*5b90*/  SHFL.BFLY P6, R155, R157, R156, R159 ;  /* 0x0c00009c9d9b7389 */ /* 0x00006400000c009f */
[----:B01----:R-:W-:Y:S05]  /*5ba0*/  ENDCOLLECTIVE ;  /* 0x000000000000791b */ /* 0x003fea0003800000 */
.L_x_150:
[----:B------:R-:W-:Y:S01]  /*5bb0*/  HFMA2 R156, -RZ, RZ, 0, 4.76837158203125e-07 ;  /* 0x00000008ff9c7431 */ /* 0x000fe200000001ff */
[----:B------:R-:W-:-:S05]  /*5bc0*/  MOV R150, R155 ;  /* 0x0000009b00967202 */ /* 0x000fca0000000f00 */
[----:B------:R-:W-:-:S04]  /*5bd0*/  FADD.FTZ R150, R83, R150 ;  /* 0x0000009653967221 */ /* 0x000fc80000010000 */
[----:B------:R-:W-:-:S07]  /*5be0*/  IMAD.MOV.U32 R157, RZ, RZ, R150 ;  /* 0x000000ffff9d7224 */ /* 0x000fce00078e0096 */
[----:B------:R-:W-:Y:S05]  /*5bf0*/  WARPSYNC.COLLECTIVE R154, `(.L_x_151) ;  /* 0x000000009a087348 */ /* 0x000fea0003c00000 */
[----:B------:R0:W1:Y:S02]  /*5c00*/  SHFL.BFLY P6, R155, R157, R156, R159 ;  /* 0x0c00009c9d9b7389 */ /* 0x00006400000c009f */
[----:B01----:R-:W-:Y:S05]  /*5c10*/  ENDCOLLECTIVE ;  /* 0x000000000000791b */ /* 0x003fea0003800000 */
.L_x_151:
        /* <DEDUP_REMOVED lines=8> */
.L_x_152:
[----:B------:R-:W-:Y:S02]  /*5ca0*/  HFMA2 R156, -RZ, RZ, 0, 5.9604644775390625e-08 ;  /* 0x00000001ff9c7431 */ /* 0x000fe400000001ff */
[----:B------:R-:W-:Y:S01]  /*5cb0*/  IMAD.MOV.U32 R151, RZ, RZ, R155 ;  /* 0x000000ffff977224 */ /* 0x000fe200078e009b */
[----:B------:R-:W-:-:S03]  /*5cc0*/  ISETP.GT.U32.AND P6, PT, R108, 0xbf, PT ;  /* 0x000000bf6c00780c */ /* 0x000fc60003fc4070 */
[----:B------:R-:W-:-:S04]  /*5cd0*/  FADD.FTZ R152, R152, R151 ;  /* 0x0000009798987221 */ /* 0x000fc80000010000 */
        /* <DEDUP_REMOVED lines=102> */
.L_x_153:
[----:B------:R-:W-:Y:S01]  /*6340*/  IMAD.MOV.U32 R156, RZ, RZ, 0x2 ;  /* 0x00000002ff9c7424 */ /* 0x000fe200078e00ff */
[----:B------:R-:W-:-:S05]  /*6350*/  MOV R83, R155 ;  /* 0x0000009b00537202 */ /* 0x000fca0000000f00 */
[----:B------:R-:W-:-:S05]  /*6360*/  FADD.FTZ R83, R80, R83 ;  /* 0x0000005350537221 */ /* 0x000fca0000010000 */
[----:B------:R-:W-:-:S07]  /*6370*/  MOV R157, R83 ;  /* 0x00000053009d7202 */ /* 0x000fce0000000f00 */
[----:B------:R-:W-:Y:S05]  /*6380*/  WARPSYNC.COLLECTIVE R154, `(.L_x_154) ;  /* 0x000000009a087348 */ /* 0x000fea0003c00000 */
[----:B------:R0:W1:Y:S02]  /*6390*/  SHFL.BFLY P6, R155, R157, R156, R159 ;  /* 0x0c00009c9d9b7389 */ /* 0x00006400000c009f */
[----:B01----:R-:W-:Y:S05]  /*63a0*/  ENDCOLLECTIVE ;  /* 0x000000000000791b */ /* 0x003fea0003800000 */
.L_x_154:
[----:B------:R-:W-:Y:S01]  /*63b0*/  HFMA2 R156, -RZ, RZ, 0, 2.384185791015625e-07 ;  /* 0x00000004ff9c7431 */ /* 0x000fe200000001ff */
[----:B------:R-:W-:-:S05]  /*63c0*/  MOV R82, R155 ;  /* 0x0000009b00527202 */ /* 0x000fca0000000f00 */
[----:B------:R-:W-:-:S05]  /*63d0*/  FADD.FTZ R82, R83, R82 ;  /* 0x0000005253527221 */ /* 0x000fca0000010000 */
[----:B------:R-:W-:-:S07]  /*63e0*/  MOV R157, R82 ;  /* 0x00000052009d7202 */ /* 0x000fce0000000f00 */
[----:B------:R-:W-:Y:S05]  /*63f0*/  WARPSYNC.COLLECTIVE R154, `(.L_x_155) ;  /* 0x000000009a087348 */ /* 0x000fea0003c00000 */
[----:B------:R0:W1:Y:S02]  /*6400*/  SHFL.BFLY P6, R155, R157, R156, R159 ;  /* 0x0c00009c9d9b7389 */ /* 0x00006400000c009f */
[----:B01----:R-:W-:Y:S05]  /*6410*/  ENDCOLLECTIVE ;  /* 0x000000000000791b */ /* 0x003fea0003800000 */
.L_x_155:
[----:B------:R-:W-:Y:S01]  /*6420*/  HFMA2 R156, -RZ, RZ, 0, 4.76837158203125e-07 ;  /* 0x00000008ff9c7431 */ /* 0x000fe200000001ff */
[----:B------:R-:W-:-:S05]  /*6430*/  MOV R153, R155 ;  /* 0x0000009b00997202 */ /* 0x000fca0000000f00 */
[----:B------:R-:W-:-:S04]  /*6440*/  FADD.FTZ R153, R82, R153 ;  /* 0x0000009952997221 */ /* 0x000fc80000010000 */
[----:B------:R-:W-:-:S07]  /*6450*/  IMAD.MOV.U32 R157, RZ, RZ, R153 ;  /* 0x000000ffff9d7224 */ /* 0x000fce00078e0099 */
[----:B------:R-:W-:Y:S05]  /*6460*/  WARPSYNC.COLLECTIVE R154, `(.L_x_156) ;  /* 0x000000009a087348 */ /* 0x000fea0003c00000 */
[----:B------:R0:W1:Y:S02]  /*6470*/  SHFL.BFLY P6, R155, R157, R156, R159 ;  /* 0x0c00009c9d9b7389 */ /* 0x00006400000c009f */
[----:B01----:R-:W-:Y:S05]  /*6480*/  ENDCOLLECTIVE ;  /* 0x000000000000791b */ /* 0x003fea0003800000 */
.L_x_156:
[----:B------:R-:W-:Y:S01]  /*6490*/  HFMA2 R156, -RZ, RZ, 0, 9.5367431640625e-07 ;  /* 0x00000010ff9c7431 */ /* 0x000fe200000001ff */
[----:B------:R-:W-:-:S05]  /*64a0*/  MOV R150, R155 ;  /* 0x0000009b00967202 */ /* 0x000fca0000000f00 */
[----:B------:R-:W-:-:S05]  /*64b0*/  FADD.FTZ R150, R153, R150 ;  /* 0x0000009699967221 */ /* 0x000fca0000010000 */
[----:B------:R-:W-:-:S07]  /*64c0*/  MOV R157, R150 ;  /* 0x00000096009d7202 */ /* 0x000fce0000000f00 */
[----:B------:R-:W-:Y:S05]  /*64d0*/  WARPSYNC.COLLECTIVE R154, `(.L_x_157) ;  /* 0x000000009a087348 */ /* 0x000fea0003c00000 */
[----:B------:R0:W1:Y:S02]  /*64e0*/  SHFL.BFLY P6, R155, R157, R156, R159 ;  /* 0x0c00009c9d9b7389 */ /* 0x00006400000c009f */
[----:B01----:R-:W-:Y:S05]  /*64f0*/  ENDCOLLECTIVE ;  /* 0x000000000000791b */ /* 0x003fea0003800000 */
.L_x_157:
[----:B------:R-:W-:Y:S05]  /*6500*/  BRA `(.L_x_158) ;  /* 0xffffffdc00e47947 */ /* 0x000fea000383ffff */
.L_x_159:
        /* <DEDUP_REMOVED lines=15> */
.L_x_54330:


//--------------------- .text._ZN10layer_norm13ln_fwd_kernelINS_13Kernel_traitsI13__nv_bfloat16S2_S2_S2_fjLj1536ELj1ELj4ELj1ELj16ENS_18Kernel_traits_baseILj1536ES2_S2_S2_S2_fjLj128EEEEELb0ELb0ELb1ELb1EEEvNS_9FwdParamsE --------------------------
	.section	.text._ZN10layer_norm13ln_fwd_kernelINS_13Kernel_traitsI13__nv_bfloat16S2_S2_S2_fjLj1536ELj1ELj4ELj1ELj16ENS_18Kernel_traits_baseILj1536ES2_S2_S2_S2_fjLj128EEEEELb0ELb0ELb1ELb1EEEvNS_9FwdParamsE,"ax",@progbits
	.align	128
        .global         _ZN10layer_norm13ln_fwd_kernelINS_13Kernel_traitsI13__nv_bfloat16S2_S2_S2_fjLj1536ELj1ELj4ELj1ELj16ENS_18Kernel_traits_baseILj1536ES2_S2_S2_S2_fjLj128EEEEELb0ELb0ELb1ELb1EEEvNS_9FwdParamsE
        .type           _ZN10layer_norm13ln_fwd_kernelINS_13Kernel_traitsI13__nv_bfloat16S2_S2_S2_fjLj1536ELj1ELj4ELj1ELj16ENS_18Kernel_traits_baseILj1536ES2_S2_S2_S2_fjLj128EEEEELb0ELb0ELb1ELb1EEEvNS_9FwdParamsE,@function
        .size           _ZN10layer_norm13ln_fwd_kernelINS_13Kernel_traitsI13__nv_bfloat16S2_S2_S2_fjLj1536ELj1ELj4ELj1ELj16ENS_18Kernel_traits_baseILj1536ES2_S2_S2_S2_fjLj128EEEEELb0ELb0ELb1ELb1EEEvNS_9FwdParamsE,(.L_x_54331 - _ZN10layer_norm13ln_fwd_kernelINS_13Kernel_traitsI13__nv_bfloat16S2_S2_S2_fjLj1536ELj1ELj4ELj1ELj16ENS_18Kernel_traits_baseILj1536ES2_S2_S2_S2_fjLj128EEEEELb0ELb0ELb1ELb1EEEvNS_9FwdParamsE)
        .other          _ZN10layer_norm13ln_fwd_kernelINS_13Kernel_traitsI13__nv_bfloat16S2_S2_S2_fjLj1536ELj1ELj4ELj1ELj16ENS_18Kernel_traits_baseILj1536ES2_S2_S2_S2_fjLj128EEEEELb0ELb0ELb1ELb1EEEvNS_9FwdParamsE,@"STO_CUDA_ENTRY STV_DEFAULT"
_ZN10layer_norm13ln_fwd_kernelINS_13Kernel_traitsI13__nv_bfloat16S2_S2_S2_fjLj1536ELj1ELj4ELj1ELj16ENS_18Kernel_traits_baseILj1536ES2_S2_S2_S2_fjLj128EEEEELb0ELb0ELb1ELb1EEEvNS_9FwdParamsE:
.text._ZN10layer_norm13ln_fwd_kernelINS_13Kernel_traitsI13__nv_bfloat16S2_S2_S2_fjLj1536ELj1ELj4ELj1ELj16ENS_18Kernel_traits_baseILj1536ES2_S2_S2_S2_fjLj128EEEEELb0ELb0ELb1ELb1EEEvNS_9FwdParamsE:
[----:B------:R-:W-:Y:S01]  /*0000*/  LDC R1, c[0x0][0x37c] ;  /* 0x0000df00ff017b82 */ /* 0x000fe20000000800 */
[----:B------:R-:W0:Y:S01]  /*0010*/  S2R R122, SR_TID.X ;  /* 0x00000000007a7919 */ /* 0x000e220000002100 */
[----:B------:R-:W1:Y:S06]  /*0020*/  LDCU.64 UR8, c[0x0][0x438] ;  /* 0x00008700ff0877ac */ /* 0x000e6c0008000a00 */
[----:B------:R-:W2:Y:S01]  /*0030*/  S2UR UR4, SR_CTAID.X ;  /* 0x00000000000479c3 */ /* 0x000ea20000002500 */
[----:B------:R-:W3:Y:S01]  /*0040*/  LDCU.64 UR6, c[0x0][0x358] ;  /* 0x00006b00ff0677ac */ /* 0x000ee20008000a00 */
[----:B-1----:R-:W-:-:S04]  /*0050*/  UISETP.NE.U32.AND UP0, UPT, UR8, URZ, UPT ;  /* 0x000000ff0800728c */ /* 0x002fc8000bf05070 */
[----:B------:R-:W-:Y:S02]  /*0060*/  UISETP.NE.AND.EX UP0, UPT, UR9, URZ, UPT, UP0 ;  /* 0x000000ff0900728c */ /* 0x000fe4000bf05300 */
[----:B--2---:R-:W-:Y:S01]  /*0070*/  USHF.L.U32 UR4, UR4, 0x2, URZ ;  /* 0x0000000204047899 */ /* 0x004fe200080006ff */
[----:B0-----:R-:W-:Y:S02]  /*0080*/  SHF.R.U32.HI R121, RZ, 0x5, R122 ;  /* 0x00000005ff797819 */ /* 0x001fe4000001167a */
[----:B------:R-:W-:-:S03]  /*0090*/  LOP3.LUT R122, R122, 0x1f, RZ, 0xc0, !PT ;  /* 0x0000001f7a7a7812 */ /* 0x000fc600078ec0ff */
[----:B------:R-:W-:Y:S01]  /*00a0*/  LOP3.LUT R121, R121, UR4, RZ, 0xfc, !PT ;  /* 0x0000000479797c12 */ /* 0x000fe2000f8efcff */
[----:B---3--:R-:W-:Y:S06]  /*00b0*/  BRA.U !UP0, `(.L_x_160) ;  /* 0x0000000108447547 */ /* 0x008fec000b800000 */
[----:B------:R-:W0:Y:S08]  /*00c0*/  LDC.64 R2, c[0x0][0x3d0] ;  /* 0x0000f400ff027b82 */ /* 0x000e300000000a00 */
[----:B------:R-:W1:Y:S01]  /*00d0*/  LDC.64 R4, c[0x0][0x438] ;  /* 0x00010e00ff047b82 */ /* 0x000e620000000a00 */
[----:B0-----:R-:W-:-:S05]  /*00e0*/  IMAD.WIDE.U32 R2, R122, 0x10, R2 ;  /* 0x000000107a027825 */ /* 0x001fca00078e0002 */
[----:B------:R0:W5:Y:S01]  /*00f0*/  LDG.E.128 R24, desc[UR6][R2.64] ;  /* 0x0000000602187981 */ /* 0x000162000c1e1d00 */
[----:B-1----:R-:W-:-:S03]  /*0100*/  IMAD.WIDE.U32 R4, R122, 0x10, R4 ;  /* 0x000000107a047825 */ /* 0x002fc600078e0004 */
[----:B------:R0:W5:Y:S04]  /*0110*/  LDG.E.128 R28, desc[UR6][R2.64+0x200] ;  /* 0x00020006021c7981 */ /* 0x000168000c1e1d00 */
        /* <DEDUP_REMOVED lines=9> */
[----:B------:R0:W5:Y:S01]  /*01b0*/  LDG.E.128 R68, desc[UR6][R4.64+0xa00] ;  /* 0x000a000604447981 */ /* 0x000162000c1e1d00 */
[----:B------:R-:W-:Y:S05]  /*01c0*/  BRA `(.L_x_161) ;  /* 0x0000000000507947 */ /* 0x000fea0003800000 */
.L_x_160:
[----:B------:R-:W0:Y:S02]  /*01d0*/  LDC.64 R2, c[0x0][0x3d0] ;  /* 0x0000f400ff027b82 */ /* 0x000e240000000a00 */
[----:B0-----:R-:W-:-:S05]  /*01e0*/  IMAD.WIDE.U32 R2, R122, 0x10, R2 ;  /* 0x000000107a027825 */ /* 0x001fca00078e0002 */
[----:B------:R0:W5:Y:S04]  /*01f0*/  LDG.E.128 R24, desc[UR6][R2.64] ;  /* 0x0000000602187981 */ /* 0x000168000c1e1d00 */
        /* <DEDUP_REMOVED lines=17> */
.L_x_161:
[----:B------:R-:W1:Y:S02]  /*0310*/  LDCU UR4, c[0x0][0x384] ;  /* 0x00007080ff0477ac */ /* 0x000e640008000800 */
[----:B-1----:R-:W-:-:S13]  /*0320*/  ISETP.GE.AND P0, PT, R121, UR4, PT ;  /* 0x0000000479007c0c */ /* 0x002fda000bf06270 */
[----:B------:R-:W-:Y:S05]  /*0330*/  @P0 EXIT ;  /* 0x000000000000094d */ /* 0x000fea0003800000 */
[----:B-----5:R-:W-:Y:S01]  /*0340*/  PRMT R120, R71, 0x7632, R120 ;  /* 0x0000763247787816 */ /* 0x020fe20000000078 */
[----:B------:R-:W1:Y:S01]  /*0350*/  LDCU.U8 UR8, c[0x0][0x410] ;  /* 0x00008200ff0877ac */ /* 0x000e620008000000 */
[----:B------:R-:W-:Y:S02]  /*0360*/  PRMT R119, R47, 0x7632, R119 ;  /* 0x000076322f777816 */ /* 0x000fe40000000077 */
[----:B------:R-:W-:Y:S01]  /*0370*/  PRMT R118, R70, 0x7632, R118 ;  /* 0x0000763246767816 */ /* 0x000fe20000000076 */
[----:B------:R-:W2:Y:S01]  /*0380*/  LDCU UR9, c[0x0][0x448] ;  /* 0x00008900ff0977ac */ /* 0x000ea20008000800 */
[----:B------:R-:W-:Y:S02]  /*0390*/  PRMT R117, R46, 0x7632, R117 ;  /* 0x000076322e757816 */ /* 0x000fe40000000075 */
[----:B------:R-:W-:Y:S01]  /*03a0*/  PRMT R116, R69, 0x7632, R116 ;  /* 0x0000763245747816 */ /* 0x000fe20000000074 */
[----:B------:R-:W3:Y:S01]  /*03b0*/  LDCU.64 UR4, c[0x0][0x3a0] ;  /* 0x00007400ff0477ac */ /* 0x000ee20008000a00 */
[----:B------:R-:W-:-:S02]  /*03c0*/  PRMT R115, R45, 0x7632, R115 ;  /* 0x000076322d737816 */ /* 0x000fc40000000073 */
[----:B------:R-:W-:Y:S02]  /*03d0*/  PRMT R114, R68, 0x7632, R114 ;  /* 0x0000763244727816 */ /* 0x000fe40000000072 */
[----:B------:R-:W-:Y:S02]  /*03e0*/  PRMT R0, R44, 0x7632, R0 ;  /* 0x000076322c007816 */ /* 0x000fe40000000000 */
[----:B0-----:R-:W-:Y:S02]  /*03f0*/  PRMT R2, R67, 0x7632, R2 ;  /* 0x0000763243027816 */ /* 0x001fe40000000002 */
        /* <DEDUP_REMOVED lines=38> */
[----:B-123--:R-:W-:-:S07]  /*0660*/  PRMT R113, R24, 0x7632, R113 ;  /* 0x0000763218717816 */ /* 0x00efce0000000071 */
.L_x_177:
[----:B0-----:R-:W0:Y:S08]  /*0670*/  LDC.64 R92, c[0x0][0x3f0] ;  /* 0x0000fc00ff5c7b82 */ /* 0x001e300000000a00 */
[----:B------:R-:W1:Y:S01]  /*0680*/  LDC R84, c[0x0][0x388] ;  /* 0x0000e200ff547b82 */ /* 0x000e620000000800 */
[----:B0-----:R-:W-:-:S06]  /*0690*/  IMAD.WIDE R92, R121, 0x4, R92 ;  /* 0x00000004795c7825 */ /* 0x001fcc00078e025c */
[----:B------:R-:W2:Y:S01]  /*06a0*/  LDG.E R92, desc[UR6][R92.64] ;  /* 0x000000065c5c7981 */ /* 0x000ea2000c1e1900 */
[----:B------:R-:W-:Y:S01]  /*06b0*/  HFMA2 R128, -RZ, RZ, 0, 0 ;  /* 0x00000000ff807431 */ /* 0x000fe200000001ff */
[----:B--2---:R-:W-:-:S13]  /*06c0*/  ISETP.GE.AND P0, PT, R92, 0x1, PT ;  /* 0x000000015c00780c */ /* 0x004fda0003f06270 */
[----:B------:R-:W-:Y:S01]  /*06d0*/  @P0 IADD3 R79, PT, PT, R92, -0x1, RZ ;  /* 0xffffffff5c4f0810 */ /* 0x000fe20007ffe0ff */
[----:B------:R-:W0:Y:S04]  /*06e0*/  @P0 LDC.64 R76, c[0x0][0x390] ;  /* 0x0000e400ff4c0b82 */ /* 0x000e280000000a00 */
[----:B-1----:R-:W-:-:S04]  /*06f0*/  @P0 IMAD R80, R79, R84, RZ ;  /* 0x000000544f500224 */ /* 0x002fc800078e02ff */
[----:B------:R-:W1:Y:S01]  /*0700*/  LDC.64 R78, c[0x0][0x3f8] ;  /* 0x0000fe00ff4e7b82 */ /* 0x000e620000000a00 */
[----:B------:R-:W-:-:S04]  /*0710*/  @P0 SHF.R.S32.HI R81, RZ, 0x1f, R80 ;  /* 0x0000001fff510819 */ /* 0x000fc80000011450 */
[----:B------:R-:W-:-:S04]  /*0720*/  @P0 LEA.HI R81, R81, R80, RZ, 0x3 ;  /* 0x0000005051510211 */ /* 0x000fc800078f18ff */
[----:B------:R-:W-:-:S05]  /*0730*/  @P0 LEA.HI.SX32 R128, R81, R122, 0x1d ;  /* 0x0000007a51800211 */ /* 0x000fca00078feaff */
[----:B0-----:R-:W-:-:S05]  /*0740*/  @P0 IMAD.WIDE.U32 R76, R128, 0x10, R76 ;  /* 0x00000010804c0825 */ /* 0x001fca00078e004c */
[----:B------:R-:W2:Y:S01]  /*0750*/  @P0 LDG.E.128 R72, desc[UR6][R76.64] ;  /* 0x000000064c480981 */ /* 0x000ea2000c1e1d00 */
[----:B-1----:R-:W-:-:S05]  /*0760*/  IMAD.WIDE R78, R121, 0x4, R78 ;  /* 0x00000004794e7825 */ /* 0x002fca00078e024e */
[----:B------:R0:W5:Y:S01]  /*0770*/  LDG.E R82, desc[UR6][R78.64] ;  /* 0x000000064e527981 */ /* 0x000162000c1e1900 */
[----:B------:R-:W-:Y:S01]  /*0780*/  UISETP.NE.U32.AND UP0, UPT, UR4, URZ, UPT ;  /* 0x000000ff0400728c */ /* 0x000fe2000bf05070 */
[----:B------:R-:W-:-:S03]  /*0790*/  IMAD R80, R121, R84, RZ ;  /* 0x0000005479507224 */ /* 0x000fc600078e02ff */
[----:B------:R-:W-:Y:S02]  /*07a0*/  UISETP.NE.AND.EX UP0, UPT, UR5, URZ, UPT, UP0 ;  /* 0x000000ff0500728c */ /* 0x000fe4000bf05300 */
[----:B------:R-:W-:-:S04]  /*07b0*/  SHF.R.S32.HI R81, RZ, 0x1f, R80 ;  /* 0x0000001fff517819 */ /* 0x000fc80000011450 */
[----:B------:R-:W-:-:S04]  /*07c0*/  LEA.HI R81, R81, R80, RZ, 0x3 ;  /* 0x0000005051517211 */ /* 0x000fc800078f18ff */
[----:B------:R-:W-:Y:S02]  /*07d0*/  LEA.HI.SX32 R129, R81, R122, 0x1d ;  /* 0x0000007a51817211 */ /* 0x000fe400078feaff */
[----:B--2---:R-:W-:Y:S02]  /*07e0*/  PRMT R80, R75, 0x7632, R80 ;  /* 0x000076324b507816 */ /* 0x004fe40000000050 */
[----:B------:R-:W-:Y:S02]  /*07f0*/  PRMT R81, R74, 0x7632, R81 ;  /* 0x000076324a517816 */ /* 0x000fe40000000051 */
[----:B------:R-:W-:Y:S02]  /*0800*/  PRMT R83, R73, 0x7632, R83 ;  /* 0x0000763249537816 */ /* 0x000fe40000000053 */
[----:B------:R-:W-:Y:S01]  /*0810*/  PRMT R85, R72, 0x7632, R85 ;  /* 0x0000763248557816 */ /* 0x000fe20000000055 */
[----:B0-----:R-:W-:Y:S06]  /*0820*/  BRA.U !UP0, `(.L_x_162) ;  /* 0x0000000108d47547 */ /* 0x001fec000b800000 */
[----:B------:R-:W0:Y:S02]  /*0830*/  LDC.64 R76, c[0x0][0x3a0] ;  /* 0x0000e800ff4c7b82 */ /* 0x000e240000000a00 */
[----:B0-----:R-:W-:-:S06]  /*0840*/  IMAD.WIDE.U32 R76, R129, 0x10, R76 ;  /* 0x00000010814c7825 */ /* 0x001fcc00078e004c */
[----:B------:R-:W2:Y:S01]  /*0850*/  LDG.E.128 R76, desc[UR6][R76.64] ;  /* 0x000000064c4c7981 */ /* 0x000ea2000c1e1d00 */
[----:B------:R-:W-:-:S13]  /*0860*/  ISETP.GT.AND P1, PT, R92, RZ, PT ;  /* 0x000000ff5c00720c */ /* 0x000fda0003f24270 */
[----:B------:R-:W0:Y:S01]  /*0870*/  @P1 LDC R123, c[0x0][0x40c] ;  /* 0x00010300ff7b1b82 */ /* 0x000e220000000800 */
[----:B------:R-:W-:Y:S01]  /*0880*/  @P1 SHF.L.U32 R87, R85, 0x10, RZ ;  /* 0x0000001055571819 */ /* 0x000fe200000006ff */
[----:B------:R-:W-:Y:S01]  /*0890*/  @P1 IMAD.U32 R90, R73, 0x10000, RZ ;  /* 0x00010000495a1824 */ /* 0x000fe200078e00ff */
[----:B------:R-:W-:Y:S02]  /*08a0*/  @P1 SHF.L.U32 R94, R83, 0x10, RZ ;  /* 0x00000010535e1819 */ /* 0x000fe400000006ff */
[----:B------:R-:W-:-:S03]  /*08b0*/  @P1 SHF.L.U32 R81, R81, 0x10, RZ ;  /* 0x0000001051511819 */ /* 0x000fc600000006ff */
[----:B------:R-:W1:Y:S08]  /*08c0*/  @P1 LDC R95, c[0x0][0x40c] ;  /* 0x00010300ff5f1b82 */ /* 0x000e700000000800 */
[----:B------:R-:W3:Y:S08]  /*08d0*/  @P1 LDC R124, c[0x0][0x40c] ;  /* 0x00010300ff7c1b82 */ /* 0x000ef00000000800 */
[----:B------:R-:W4:Y:S08]  /*08e0*/  @P1 LDC R125, c[0x0][0x40c] ;  /* 0x00010300ff7d1b82 */ /* 0x000f300000000800 */
[----:B------:R-:W4:Y:S08]  /*08f0*/  @P1 LDC R126, c[0x0][0x40c] ;  /* 0x00010300ff7e1b82 */ /* 0x000f300000000800 */
[----:B------:R-:W4:Y:S08]  /*0900*/  @P1 LDC R127, c[0x0][0x40c] ;  /* 0x00010300ff7f1b82 */ /* 0x000f300000000800 */
[----:B------:R-:W4:Y:S08]  /*0910*/  @P1 LDC R93, c[0x0][0x40c] ;  /* 0x00010300ff5d1b82 */ /* 0x000f300000000800 */
[----:B------:R-:W4:Y:S01]  /*0920*/  @P1 LDC R130, c[0x0][0x40c] ;  /* 0x00010300ff821b82 */ /* 0x000f220000000800 */
[----:B--2---:R-:W-:-:S02]  /*0930*/  SHF.L.U32 R85, R77, 0x10, RZ ;  /* 0x000000104d557819 */ /* 0x004fc400000006ff */
[----:B------:R-:W-:Y:S02]  /*0940*/  PRMT R83, R76, 0x7632, R83 ;  /* 0x000076324c537816 */ /* 0x000fe40000000053 */
[----:B------:R-:W-:Y:S01]  /*0950*/  PRMT R77, R77, 0x7632, R77 ;  /* 0x000076324d4d7816 */ /* 0x000fe2000000004d */
[----:B0-----:R-:W-:Y:S01]  /*0960*/  @P1 FFMA.FTZ R85, R90, R123, R85 ;  /* 0x0000007b5a551223 */ /* 0x001fe20000010055 */
[----:B------:R-:W-:Y:S02]  /*0970*/  SHF.L.U32 R88, R76, 0x10, RZ ;  /* 0x000000104c587819 */ /* 0x000fe400000006ff */
[----:B------:R-:W-:Y:S01]  /*0980*/  SHF.L.U32 R86, R83, 0x10, RZ ;  /* 0x0000001053567819 */ /* 0x000fe200000006ff */
[----:B------:R-:W-:Y:S01]  /*0990*/  IMAD.U32 R83, R77, 0x10000, RZ ;  /* 0x000100004d537824 */ /* 0x000fe200078e00ff */
[----:B------:R-:W-:Y:S02]  /*09a0*/  PRMT R76, R78, 0x7632, R76 ;  /* 0x000076324e4c7816 */ /* 0x000fe4000000004c */
[----:B------:R-:W-:Y:S01]  /*09b0*/  SHF.L.U32 R89, R79, 0x10, RZ ;  /* 0x000000104f597819 */ /* 0x000fe200000006ff */
[----:B-1----:R-:W-:Y:S01]  /*09c0*/  @P1 FFMA.FTZ R86, R87, R95, R86 ;  /* 0x0000005f57561223 */ /* 0x002fe20000010056 */
[----:B------:R-:W-:Y:S01]  /*09d0*/  PRMT R79, R79, 0x7632, R79 ;  /* 0x000076324f4f7816 */ /* 0x000fe2000000004f */
[----:B---3--:R-:W-:Y:S01]  /*09e0*/  @P1 FFMA.FTZ R83, R94, R124, R83 ;  /* 0x0000007c5e531223 */ /* 0x008fe20000010053 */
[----:B------:R-:W-:-:S02]  /*09f0*/  SHF.L.U32 R91, R78, 0x10, RZ ;  /* 0x000000104e5b7819 */ /* 0x000fc400000006ff */
[----:B------:R-:W-:Y:S02]  /*0a00*/  SHF.L.U32 R90, R76, 0x10, RZ ;  /* 0x000000104c5a7819 */ /* 0x000fe400000006ff */
[----:B------:R-:W-:Y:S01]  /*0a10*/  @P1 SHF.L.U32 R94, R80, 0x10, RZ ;  /* 0x00000010505e1819 */ /* 0x000fe200000006ff */
[----:B------:R-:W-:Y:S01]  /*0a20*/  @P1 IMAD.U32 R80, R75, 0x10000, RZ ;  /* 0x000100004b501824 */ /* 0x000fe200078e00ff */
[----:B------:R-:W-:Y:S01]  /*0a30*/  @P1 SHF.L.U32 R78, R74, 0x10, RZ ;  /* 0x000000104a4e1819 */ /* 0x000fe200000006ff */
[----:B----4-:R-:W-:Y:S01]  /*0a40*/  @P1 FFMA.FTZ R90, R81, R126, R90 ;  /* 0x0000007e515a1223 */ /* 0x010fe2000001005a */
[----:B------:R-:W-:Y:S01]  /*0a50*/  @P1 SHF.L.U32 R76, R72, 0x10, RZ ;  /* 0x00000010484c1819 */ /* 0x000fe200000006ff */
[----:B------:R-:W-:Y:S01]  /*0a60*/  @P1 FFMA.FTZ R89, R80, R127, R89 ;  /* 0x0000007f50591223 */ /* 0x000fe20000010059 */
[----:B------:R-:W-:Y:S01]  /*0a70*/  SHF.L.U32 R87, R79, 0x10, RZ ;  /* 0x000000104f577819 */ /* 0x000fe200000006ff */
[----:B------:R-:W-:Y:S01]  /*0a80*/  @P1 FFMA.FTZ R91, R78, R125, R91 ;  /* 0x0000007d4e5b1223 */ /* 0x000fe2000001005b */
[----:B------:R-:W-:Y:S01]  /*0a90*/  F2FP.BF16.F32.PACK_AB R77, RZ, R85 ;  /* 0x00000055ff4d723e */ /* 0x000fe200000010ff */
[----:B------:R-:W-:Y:S01]  /*0aa0*/  @P1 FFMA.FTZ R88, R76, R93, R88 ;  /* 0x0000005d4c581223 */ /* 0x000fe20000010058 */
[----:B------:R-:W-:Y:S01]  /*0ab0*/  F2FP.BF16.F32.PACK_AB R78, RZ, R83 ;  /* 0x00000053ff4e723e */ /* 0x000fe200000010ff */
[----:B------:R-:W-:Y:S01]  /*0ac0*/  @P1 FFMA.FTZ R87, R94, R130, R87 ;  /* 0x000000825e571223 */ /* 0x000fe20000010057 */
[----:B------:R-:W-:-:S02]  /*0ad0*/  F2FP.BF16.F32.PACK_AB R80, RZ, R86 ;  /* 0x00000056ff50723e */ /* 0x000fc400000010ff */
[----:B------:R-:W-:Y:S02]  /*0ae0*/  F2FP.BF16.F32.PACK_AB R81, RZ, R91 ;  /* 0x0000005bff51723e */ /* 0x000fe400000010ff */
[----:B------:R-:W-:Y:S02]  /*0af0*/  F2FP.BF16.F32.PACK_AB R93, RZ, R90 ;  /* 0x0000005aff5d723e */ /* 0x000fe400000010ff */
[----:B------:R-:W-:Y:S02]  /*0b00*/  F2FP.BF16.F32.PACK_AB R94, RZ, R89 ;  /* 0x00000059ff5e723e */ /* 0x000fe400000010ff */
[----:B------:R-:W-:Y:S02]  /*0b10*/  F2FP.BF16.F32.PACK_AB R76, RZ, R88 ;  /* 0x00000058ff4c723e */ /* 0x000fe400000010ff */
[----:B------:R-:W-:Y:S02]  /*0b20*/  F2FP.BF16.F32.PACK_AB R79, RZ, R87 ;  /* 0x00000057ff4f723e */ /* 0x000fe400000010ff */
[----:B------:R-:W-:-:S02]  /*0b30*/  PRMT R77, R77, 0x5410, R78 ;  /* 0x000054104d4d7816 */ /* 0x000fc4000000004e */
[----:B------:R-:W-:Y:S02]  /*0b40*/  PRMT R78, R81, 0x5410, R93 ;  /* 0x00005410514e7816 */ /* 0x000fe4000000005d */
[----:B------:R-:W-:Y:S02]  /*0b50*/  PRMT R76, R76, 0x5410, R80 ;  /* 0x000054104c4c7816 */ /* 0x000fe40000000050 */
[----:B------:R-:W-:Y:S01]  /*0b60*/  PRMT R79, R94, 0x5410, R79 ;  /* 0x000054105e4f7816 */ /* 0x000fe2000000004f */
[----:B------:R-:W-:Y:S06]  /*0b70*/  BRA `(.L_x_163) ;  /* 0x0000000000a87947 */ /* 0x000fec0003800000 */
.L_x_162:
[----:B------:R-:W0:Y:S01]  /*0b80*/  @P0 LDC R76, c[0x0][0x40c] ;  /* 0x00010300ff4c0b82 */ /* 0x000e220000000800 */
[----:B------:R-:W-:Y:S01]  /*0b90*/  @P0 SHF.L.U32 R85, R85, 0x10, RZ ;  /* 0x0000001055550819 */ /* 0x000fe200000006ff */
[----:B------:R-:W-:Y:S01]  /*0ba0*/  @P0 IMAD.U32 R78, R83, 0x10000, RZ ;  /* 0x00010000534e0824 */ /* 0x000fe200078e00ff */
[----:B------:R-:W-:Y:S02]  /*0bb0*/  @P0 SHF.L.U32 R81, R81, 0x10, RZ ;  /* 0x0000001051510819 */ /* 0x000fe400000006ff */
[----:B------:R-:W-:Y:S02]  /*0bc0*/  CS2R R90, SRZ ;  /* 0x00000000005a7805 */ /* 0x000fe4000001ff00 */
[----:B------:R-:W-:Y:S02]  /*0bd0*/  MOV R86, RZ ;  /* 0x000000ff00567202 */ /* 0x000fe40000000f00 */
[----:B------:R-:W-:Y:S01]  /*0be0*/  MOV R83, RZ ;  /* 0x000000ff00537202 */ /* 0x000fe20000000f00 */
[----:B------:R-:W1:Y:S01]  /*0bf0*/  @P0 LDC R87, c[0x0][0x40c] ;  /* 0x00010300ff570b82 */ /* 0x000e620000000800 */
[----:B------:R-:W-:-:S02]  /*0c00*/  @P0 SHF.L.U32 R95, R80, 0x10, RZ ;  /* 0x00000010505f0819 */ /* 0x000fc400000006ff */
[----:B------:R-:W-:-:S05]  /*0c10*/  @P0 SHF.L.U32 R80, R74, 0x10, RZ ;  /* 0x000000104a500819 */ /* 0x000fca00000006ff */
[----:B------:R-:W2:Y:S08]  /*0c20*/  @P0 LDC R88, c[0x0][0x40c] ;  /* 0x00010300ff580b82 */ /* 0x000eb00000000800 */
[----:B------:R-:W3:Y:S01]  /*0c30*/  @P0 LDC R77, c[0x0][0x40c] ;  /* 0x00010300ff4d0b82 */ /* 0x000ee20000000800 */
[----:B0-----:R-:W-:Y:S01]  /*0c40*/  @P0 FMUL.FTZ R86, R85, R76 ;  /* 0x0000004c55560220 */ /* 0x001fe20000410000 */
[----:B------:R-:W-:-:S02]  /*0c50*/  @P0 SHF.L.U32 R76, R72, 0x10, RZ ;  /* 0x00000010484c0819 */ /* 0x000fc400000006ff */
[----:B------:R-:W-:-:S04]  /*0c60*/  MOV R85, RZ ;  /* 0x000000ff00557202 */ /* 0x000fc80000000f00 */
[----:B------:R-:W0:Y:S01]  /*0c70*/  @P0 LDC R79, c[0x0][0x40c] ;  /* 0x00010300ff4f0b82 */ /* 0x000e220000000800 */
[----:B-1----:R-:W-:Y:S01]  /*0c80*/  @P0 FMUL.FTZ R83, R78, R87 ;  /* 0x000000574e530220 */ /* 0x002fe20000410000 */
[----:B------:R-:W-:Y:S01]  /*0c90*/  @P0 SHF.L.U32 R78, R73, 0x10, RZ ;  /* 0x00000010494e0819 */ /* 0x000fe200000006ff */
[----:B------:R-:W-:-:S05]  /*0ca0*/  IMAD.MOV.U32 R87, RZ, RZ, RZ ;  /* 0x000000ffff577224 */ /* 0x000fca00078e00ff */
[----:B------:R-:W1:Y:S01]  /*0cb0*/  @P0 LDC R124, c[0x0][0x40c] ;  /* 0x00010300ff7c0b82 */ /* 0x000e620000000800 */
[----:B--2---:R-:W-:Y:S01]  /*0cc0*/  @P0 FMUL.FTZ R90, R81, R88 ;  /* 0x00000058515a0220 */ /* 0x004fe20000410000 */
[----:B------:R-:W-:Y:S01]  /*0cd0*/  CS2R R88, SRZ ;  /* 0x0000000000587805 */ /* 0x000fe2000001ff00 */
[----:B------:R-:W-:-:S05]  /*0ce0*/  @P0 IMAD.U32 R81, R75, 0x10000, RZ ;  /* 0x000100004b510824 */ /* 0x000fca00078e00ff */
[----:B------:R-:W2:Y:S01]  /*0cf0*/  @P0 LDC R93, c[0x0][0x40c] ;  /* 0x00010300ff5d0b82 */ /* 0x000ea20000000800 */
[----:B---3--:R-:W-:Y:S01]  /*0d00*/  @P0 FMUL.FTZ R88, R76, R77 ;  /* 0x0000004d4c580220 */ /* 0x008fe20000410000 */
[----:B------:R-:W-:-:S04]  /*0d10*/  F2FP.BF16.F32.PACK_AB R77, RZ, R86 ;  /* 0x00000056ff4d723e */ /* 0x000fc800000010ff */
[----:B------:R-:W-:Y:S02]  /*0d20*/  F2FP.BF16.F32.PACK_AB R76, RZ, R88 ;  /* 0x00000058ff4c723e */ /* 0x000fe400000010ff */
[----:B------:R-:W3:Y:S01]  /*0d30*/  @P0 LDC R94, c[0x0][0x40c] ;  /* 0x00010300ff5e0b82 */ /* 0x000ee20000000800 */
[----:B0-----:R-:W-:Y:S01]  /*0d40*/  @P0 FMUL.FTZ R85, R78, R79 ;  /* 0x0000004f4e550220 */ /* 0x001fe20000410000 */
[----:B------:R-:W-:Y:S02]  /*0d50*/  F2FP.BF16.F32.PACK_AB R79, RZ, R83 ;  /* 0x00000053ff4f723e */ /* 0x000fe400000010ff */
[----:B------:R-:W-:Y:S02]  /*0d60*/  PRMT R76, R76, 0x5410, R77 ;  /* 0x000054104c4c7816 */ /* 0x000fe4000000004d */
[----:B------:R-:W-:Y:S01]  /*0d70*/  F2FP.BF16.F32.PACK_AB R78, RZ, R85 ;  /* 0x00000055ff4e723e */ /* 0x000fe200000010ff */
[----:B-1----:R-:W-:-:S03]  /*0d80*/  @P0 FMUL.FTZ R87, R95, R124 ;  /* 0x0000007c5f570220 */ /* 0x002fc60000410000 */
[----:B------:R-:W-:Y:S01]  /*0d90*/  PRMT R77, R78, 0x5410, R79 ;  /* 0x000054104e4d7816 */ /* 0x000fe2000000004f */
[----:B--2---:R-:W-:-:S05]  /*0da0*/  @P0 FMUL.FTZ R91, R80, R93 ;  /* 0x0000005d505b0220 */ /* 0x004fca0000410000 */
[----:B------:R-:W-:Y:S01]  /*0db0*/  F2FP.BF16.F32.PACK_AB R80, RZ, R91 ;  /* 0x0000005bff50723e */ /* 0x000fe200000010ff */
[----:B---3--:R-:W-:Y:S01]  /*0dc0*/  @P0 FMUL.FTZ R89, R81, R94 ;  /* 0x0000005e51590220 */ /* 0x008fe20000410000 */
[----:B------:R-:W-:Y:S02]  /*0dd0*/  F2FP.BF16.F32.PACK_AB R81, RZ, R90 ;  /* 0x0000005aff51723e */ /* 0x000fe400000010ff */
[----:B------:R-:W-:Y:S02]  /*0de0*/  F2FP.BF16.F32.PACK_AB R94, RZ, R87 ;  /* 0x00000057ff5e723e */ /* 0x000fe400000010ff */
[----:B------:R-:W-:Y:S02]  /*0df0*/  F2FP.BF16.F32.PACK_AB R93, RZ, R89 ;  /* 0x00000059ff5d723e */ /* 0x000fe400000010ff */
[----:B------:R-:W-:Y:S02]  /*0e00*/  PRMT R78, R80, 0x5410, R81 ;  /* 0x00005410504e7816 */ /* 0x000fe40000000051 */
[----:B------:R-:W-:-:S07]  /*0e10*/  PRMT R79, R93, 0x5410, R94 ;  /* 0x000054105d4f7816 */ /* 0x000fce000000005e */
.L_x_163:
[----:B------:R-:W0:Y:S01]  /*0e20*/  LDC.64 R80, c[0x0][0x3a8] ;  /* 0x0000ea00ff507b82 */ /* 0x000e220000000a00 */
[----:B------:R-:W-:-:S07]  /*0e30*/  @P0 IADD3 R93, PT, PT, R128, 0x20, RZ ;  /* 0x00000020805d0810 */ /* 0x000fce0007ffe0ff */
[----:B------:R-:W1:Y:S01]  /*0e40*/  @P0 LDC.64 R94, c[0x0][0x390] ;  /* 0x0000e400ff5e0b82 */ /* 0x000e620000000a00 */
[----:B0-----:R-:W-:-:S05]  /*0e50*/  IMAD.WIDE.U32 R124, R129, 0x10, R80 ;  /* 0x00000010817c7825 */ /* 0x001fca00078e0050 */
[----:B------:R0:W-:Y:S01]  /*0e60*/  STG.E.128 desc[UR6][R124.64], R76 ;  /* 0x0000004c7c007986 */ /* 0x0001e2000c101d06 */
[----:B-1----:R-:W-:-:S05]  /*0e70*/  @P0 IMAD.WIDE.U32 R94, R93, 0x10, R94 ;  /* 0x000000105d5e0825 */ /* 0x002fca00078e005e */
[----:B------:R-:W2:Y:S01]  /*0e80*/  @P0 LDG.E.128 R72, desc[UR6][R94.64] ;  /* 0x000000065e480981 */ /* 0x000ea2000c1e1d00 */
[----:B------:R-:W-:Y:S02]  /*0e90*/  IADD3 R133, PT, PT, R129, 0x20, RZ ;  /* 0x0000002081857810 */ /* 0x000fe40007ffe0ff */
        /* <DEDUP_REMOVED lines=12> */
[----:B------:R-:W-:-:S05]  /*0f60*/  @P1 SHF.L.U32 R130, R127, 0x10, RZ ;  /* 0x000000107f821819 */ /* 0x000fca00000006ff */
        /* <DEDUP_REMOVED lines=10> */
[----:B---3--:R-:W-:Y:S01]  /*1010*/  @P1 FFMA.FTZ R94, R135, R136, R94 ;  /* 0x00000088875e1223 */ /* 0x008fe2000001005e */
[----:B------:R-:W-:Y:S02]  /*1020*/  SHF.L.U32 R93, R93, 0x10, RZ ;  /* 0x000000105d5d7819 */ /* 0x000fe400000006ff */
[----:B------:R-:W-:Y:S01]  /*1030*/  SHF.L.U32 R127, R78, 0x10, RZ ;  /* 0x000000104e7f7819 */ /* 0x000fe200000006ff */
[----:B------:R-:W-:Y:S01]  /*1040*/  IMAD.U32 R95, R77, 0x10000, RZ ;  /* 0x000100004d5f7824 */ /* 0x000fe200078e00ff */
[C---:B------:R-:W-:Y:S01]  /*1050*/  SHF.L.U32 R125, R79.reuse, 0x10, RZ ;  /* 0x000000104f7d7819 */ /* 0x040fe200000006ff */
[----:B0-----:R-:W-:Y:S01]  /*1060*/  @P1 FFMA.FTZ R93, R130, R131, R93 ;  /* 0x00000083825d1223 */ /* 0x001fe2000001005d */
[----:B------:R-:W-:Y:S01]  /*1070*/  PRMT R78, R78, 0x7632, R78 ;  /* 0x000076324e4e7816 */ /* 0x000fe2000000004e */
[----:B-1----:R-:W-:Y:S01]  /*1080*/  @P1 FFMA.FTZ R95, R132, R137, R95 ;  /* 0x00000089845f1223 */ /* 0x002fe2000001005f */
[----:B------:R-:W-:-:S02]  /*1090*/  PRMT R79, R79, 0x7632, R79 ;  /* 0x000076324f4f7816 */ /* 0x000fc4000000004f */
[----:B------:R-:W-:Y:S02]  /*10a0*/  SHF.L.U32 R124, R76, 0x10, RZ ;  /* 0x000000104c7c7819 */ /* 0x000fe400000006ff */
[----:B------:R-:W-:Y:S02]  /*10b0*/  @P1 SHF.L.U32 R76, R123, 0x10, RZ ;  /* 0x000000107b4c1819 */ /* 0x000fe400000006ff */
[----:B------:R-:W-:Y:S01]  /*10c0*/  @P1 SHF.L.U32 R77, R126, 0x10, RZ ;  /* 0x000000107e4d1819 */ /* 0x000fe200000006ff */
[----:B------:R-:W-:Y:S01]  /*10d0*/  IMAD.U32 R126, R78, 0x10000, RZ ;  /* 0x000100004e7e7824 */ /* 0x000fe200078e00ff */
[----:B------:R-:W-:Y:S02]  /*10e0*/  @P1 SHF.L.U32 R130, R74, 0x10, RZ ;  /* 0x000000104a821819 */ /* 0x000fe400000006ff */
        /* <DEDUP_REMOVED lines=21> */
.L_x_164:
[----:B------:R-:W0:Y:S01]  /*1240*/  @P0 LDC R76, c[0x0][0x40c] ;  /* 0x00010300ff4c0b82 */ /* 0x000e220000000800 */
[----:B------:R-:W-:Y:S02]  /*1250*/  @P0 SHF.L.U32 R127, R127, 0x10, RZ ;  /* 0x000000107f7f0819 */ /* 0x000fe400000006ff */
[----:B------:R-:W-:Y:S01]  /*1260*/  @P0 SHF.L.U32 R78, R93, 0x10, RZ ;  /* 0x000000105d4e0819 */ /* 0x000fe200000006ff */
[----:B------:R-:W-:Y:S01]  /*1270*/  IMAD.MOV.U32 R93, RZ, RZ, RZ ;  /* 0x000000ffff5d7224 */ /* 0x000fe200078e00ff */
[----:B------:R-:W-:Y:S01]  /*1280*/  @P0 SHF.L.U32 R94, R126, 0x10, RZ ;  /* 0x000000107e5e0819 */ /* 0x000fe200000006ff */
[----:B------:R-:W-:Y:S01]  /*1290*/  HFMA2 R126, -RZ, RZ, 0, 0 ;  /* 0x00000000ff7e7431 */ /* 0x000fe200000001ff */
[----:B------:R-:W-:Y:S01]  /*12a0*/  MOV R95, RZ ;  /* 0x000000ff005f7202 */ /* 0x000fe20000000f00 */
[----:B------:R-:W1:Y:S01]  /*12b0*/  @P0 LDC R125, c[0x0][0x40c] ;  /* 0x00010300ff7d0b82 */ /* 0x000e620000000800 */
[----:B------:R-:W-:Y:S02]  /*12c0*/  @P0 SHF.L.U32 R134, R123, 0x10, RZ ;  /* 0x000000107b860819 */ /* 0x000fe400000006ff */
[----:B------:R-:W-:-:S02]  /*12d0*/  @P0 SHF.L.U32 R130, R74, 0x10, RZ ;  /* 0x000000104a820819 */ /* 0x000fc400000006ff */
[----:B------:R-:W-:Y:S02]  /*12e0*/  @P0 SHF.L.U32 R132, R75, 0x10, RZ ;  /* 0x000000104b840819 */ /* 0x000fe400000006ff */
[----:B------:R-:W-:Y:S01]  /*12f0*/  MOV R123, RZ ;  /* 0x000000ff007b7202 */ /* 0x000fe20000000f00 */
[----:B------:R-:W2:Y:S08]  /*1300*/  @P0 LDC R135, c[0x0][0x40c] ;  /* 0x00010300ff870b82 */ /* 0x000eb00000000800 */
[----:B------:R-:W3:Y:S01]  /*1310*/  @P0 LDC R77, c[0x0][0x40c] ;  /* 0x00010300ff4d0b82 */ /* 0x000ee20000000800 */
[----:B0-----:R-:W-:Y:S01]  /*1320*/  @P0 FMUL.FTZ R93, R127, R76 ;  /* 0x0000004c7f5d0220 */ /* 0x001fe20000410000 */
[----:B------:R-:W-:Y:S01]  /*1330*/  @P0 SHF.L.U32 R76, R72, 0x10, RZ ;  /* 0x00000010484c0819 */ /* 0x000fe200000006ff */
[----:B------:R-:W-:-:S05]  /*1340*/  HFMA2 R127, -RZ, RZ, 0, 0 ;  /* 0x00000000ff7f7431 */ /* 0x000fca00000001ff */
[----:B------:R-:W0:Y:S01]  /*1350*/  @P0 LDC R79, c[0x0][0x40c] ;  /* 0x00010300ff4f0b82 */ /* 0x000e220000000800 */
[----:B-1----:R-:W-:Y:S01]  /*1360*/  @P0 FMUL.FTZ R95, R78, R125 ;  /* 0x0000007d4e5f0220 */ /* 0x002fe20000410000 */
[----:B------:R-:W-:Y:S02]  /*1370*/  @P0 SHF.L.U32 R78, R73, 0x10, RZ ;  /* 0x00000010494e0819 */ /* 0x000fe400000006ff */
[----:B------:R-:W-:-:S04]  /*1380*/  CS2R R124, SRZ ;  /* 0x00000000007c7805 */ /* 0x000fc8000001ff00 */
[----:B------:R-:W1:Y:S01]  /*1390*/  @P0 LDC R139, c[0x0][0x40c] ;  /* 0x00010300ff8b0b82 */ /* 0x000e620000000800 */
[----:B--2---:R-:W-:Y:S01]  /*13a0*/  @P0 FMUL.FTZ R126, R94, R135 ;  /* 0x000000875e7e0220 */ /* 0x004fe20000410000 */
[----:B------:R-:W-:-:S06]  /*13b0*/  IMAD.MOV.U32 R94, RZ, RZ, RZ ;  /* 0x000000ffff5e7224 */ /* 0x000fcc00078e00ff */
        /* <DEDUP_REMOVED lines=10> */
[----:B------:R-:W-:Y:S02]  /*1460*/  PRMT R77, R78, 0x5410, R79 ;  /* 0x000054104e4d7816 */ /* 0x000fe4000000004f */
[----:B------:R-:W-:Y:S01]  /*1470*/  F2FP.BF16.F32.PACK_AB R134, RZ, R123 ;  /* 0x0000007bff86723e */ /* 0x000fe200000010ff */
[----:B--2---:R-:W-:Y:S01]  /*1480*/  @P0 FMUL.FTZ R127, R130, R131 ;  /* 0x00000083827f0220 */ /* 0x004fe20000410000 */
[----:B------:R-:W-:-:S04]  /*1490*/  F2FP.BF16.F32.PACK_AB R131, RZ, R126 ;  /* 0x0000007eff83723e */ /* 0x000fc800000010ff */
[----:B------:R-:W-:Y:S01]  /*14a0*/  F2FP.BF16.F32.PACK_AB R130, RZ, R127 ;  /* 0x0000007fff82723e */ /* 0x000fe200000010ff */
[----:B---3--:R-:W-:-:S03]  /*14b0*/  @P0 FMUL.FTZ R125, R132, R137 ;  /* 0x00000089847d0220 */ /* 0x008fc60000410000 */
[----:B------:R-:W-:Y:S02]  /*14c0*/  PRMT R78, R130, 0x5410, R131 ;  /* 0x00005410824e7816 */ /* 0x000fe40000000083 */
[----:B------:R-:W-:-:S04]  /*14d0*/  F2FP.BF16.F32.PACK_AB R132, RZ, R125 ;  /* 0x0000007dff84723e */ /* 0x000fc800000010ff */
[----:B------:R-:W-:-:S07]  /*14e0*/  PRMT R79, R132, 0x5410, R134 ;  /* 0x00005410844f7816 */ /* 0x000fce0000000086 */
.L_x_165:
[----:B------:R-:W0:Y:S01]  /*14f0*/  @P0 LDC.64 R130, c[0x0][0x390] ;  /* 0x0000e400ff820b82 */ /* 0x000e220000000a00 */
[----:B------:R-:W-:Y:S01]  /*1500*/  @P0 IADD3 R135, PT, PT, R128, 0x40, RZ ;  /* 0x0000004080870810 */ /* 0x000fe20007ffe0ff */
[----:B------:R-:W-:-:S05]  /*1510*/  IMAD.WIDE.U32 R132, R133, 0x10, R80 ;  /* 0x0000001085847825 */ /* 0x000fca00078e0050 */
[----:B------:R1:W-:Y:S01]  /*1520*/  STG.E.128 desc[UR6][R132.64], R76 ;  /* 0x0000004c84007986 */ /* 0x0003e2000c101d06 */
[----:B0-----:R-:W-:-:S05]  /*1530*/  @P0 IMAD.WIDE.U32 R130, R135, 0x10, R130 ;  /* 0x0000001087820825 */ /* 0x001fca00078e0082 */
[----:B------:R-:W2:Y:S01]  /*1540*/  @P0 LDG.E.128 R72, desc[UR6][R130.64] ;  /* 0x0000000682480981 */ /* 0x000ea2000c1e1d00 */
[----:B------:R-:W-:Y:S01]  /*1550*/  VIADD R141, R129, 0x40 ;  /* 0x00000040818d7836 */ /* 0x000fe20000000000 */
[----:B--2---:R-:W-:Y:S02]  /*1560*/  PRMT R134, R75, 0x7632, R134 ;  /* 0x000076324b867816 */ /* 0x004fe40000000086 */
[----:B------:R-:W-:Y:S02]  /*1570*/  PRMT R135, R74, 0x7632, R135 ;  /* 0x000076324a877816 */ /* 0x000fe40000000087 */
[----:B------:R-:W-:Y:S02]  /*1580*/  PRMT R136, R73, 0x7632, R136 ;  /* 0x0000763249887816 */ /* 0x000fe40000000088 */
[----:B------:R-:W-:Y:S01]  /*1590*/  PRMT R137, R72, 0x7632, R137 ;  /* 0x0000763248897816 */ /* 0x000fe20000000089 */
[----:B-1----:R-:W-:Y:S06]  /*15a0*/  BRA.U !UP0, `(.L_x_166) ;  /* 0x0000000108dc7547 */ /* 0x002fec000b800000 */
        /* <DEDUP_REMOVED lines=8> */
[----:B------:R-:W-:Y:S02]  /*1630*/  @P1 SHF.L.U32 R133, R73, 0x10, RZ ;  /* 0x0000001049851819 */ /* 0x000fe400000006ff */
[----:B------:R-:W-:Y:S01]  /*1640*/  @P1 SHF.L.U32 R147, R75, 0x10, RZ ;  /* 0x000000104b931819 */ /* 0x000fe200000006ff */
[----:B------:R-:W1:Y:S08]  /*1650*/  @P1 LDC R139, c[0x0][0x40c] ;  /* 0x00010300ff8b1b82 */ /* 0x000e700000000800 */
[----:B------:R-:W3:Y:S08]  /*1660*/  @P1 LDC R140, c[0x0][0x40c] ;  /* 0x00010300ff8c1b82 */ /* 0x000ef00000000800 */
[----:B------:R-:W4:Y:S08]  /*1670*/  @P1 LDC R143, c[0x0][0x40c] ;  /* 0x00010300ff8f1b82 */ /* 0x000f300000000800 */
[----:B------:R-:W3:Y:S08]  /*1680*/  @P1 LDC R145, c[0x0][0x40c] ;  /* 0x00010300ff911b82 */ /* 0x000ef00000000800 */
[----:B------:R-:W3:Y:S08]  /*1690*/  @P1 LDC R146, c[0x0][0x40c] ;  /* 0x00010300ff921b82 */ /* 0x000ef00000000800 */
[----:B------:R-:W3:Y:S08]  /*16a0*/  @P1 LDC R142, c[0x0][0x40c] ;  /* 0x00010300ff8e1b82 */ /* 0x000ef00000000800 */
[----:B------:R-:W3:Y:S01]  /*16b0*/  @P1 LDC R148, c[0x0][0x40c] ;  /* 0x00010300ff941b82 */ /* 0x000ee20000000800 */
[----:B--2---:R-:W-:-:S02]  /*16c0*/  PRMT R130, R76, 0x7632, R130 ;  /* 0x000076324c827816 */ /* 0x004fc40000000082 */
[----:B------:R-:W-:Y:S02]  /*16d0*/  SHF.L.U32 R132, R77, 0x10, RZ ;  /* 0x000000104d847819 */ /* 0x000fe400000006ff */
[----:B------:R-:W-:Y:S02]  /*16e0*/  SHF.L.U32 R130, R130, 0x10, RZ ;  /* 0x0000001082827819 */ /* 0x000fe400000006ff */
[----:B------:R-:W-:Y:S01]  /*16f0*/  SHF.L.U32 R138, R79, 0x10, RZ ;  /* 0x000000104f8a7819 */ /* 0x000fe200000006ff */
[----:B-1----:R-:W-:Y:S01]  /*1700*/  @P1 FFMA.FTZ R132, R133, R139, R132 ;  /* 0x0000008b85841223 */ /* 0x002fe20000010084 */
[----:B------:R-:W-:Y:S01]  /*1710*/  PRMT R79, R79, 0x7632, R79 ;  /* 0x000076324f4f7816 */ /* 0x000fe2000000004f */
[----:B0-----:R-:W-:Y:S01]  /*1720*/  @P1 FFMA.FTZ R130, R137, R131, R130 ;  /* 0x0000008389821223 */ /* 0x001fe20000010082 */
[----:B------:R-:W-:Y:S02]  /*1730*/  PRMT R131, R77, 0x7632, R131 ;  /* 0x000076324d837816 */ /* 0x000fe40000000083 */
[----:B------:R-:W-:-:S02]  /*1740*/  SHF.L.U32 R137, R78, 0x10, RZ ;  /* 0x000000104e897819 */ /* 0x000fc400000006ff */
[----:B------:R-:W-:Y:S01]  /*1750*/  PRMT R78, R78, 0x7632, R78 ;  /* 0x000076324e4e7816 */ /* 0x000fe2000000004e */
[----:B------:R-:W-:Y:S01]  /*1760*/  IMAD.U32 R131, R131, 0x10000, RZ ;  /* 0x0001000083837824 */ /* 0x000fe200078e00ff */
[----:B------:R-:W-:Y:S01]  /*1770*/  SHF.L.U32 R76, R76, 0x10, RZ ;  /* 0x000000104c4c7819 */ /* 0x000fe200000006ff */
[----:B----4-:R-:W-:Y:S01]  /*1780*/  @P1 FFMA.FTZ R137, R144, R143, R137 ;  /* 0x0000008f90891223 */ /* 0x010fe20000010089 */
[----:B------:R-:W-:Y:S01]  /*1790*/  @P1 SHF.L.U32 R77, R135, 0x10, RZ ;  /* 0x00000010874d1819 */ /* 0x000fe200000006ff */
[----:B---3--:R-:W-:Y:S01]  /*17a0*/  @P1 FFMA.FTZ R131, R136, R140, R131 ;  /* 0x0000008c88831223 */ /* 0x008fe20000010083 */
[----:B------:R-:W-:Y:S01]  /*17b0*/  @P1 SHF.L.U32 R140, R134, 0x10, RZ ;  /* 0x00000010868c1819 */ /* 0x000fe200000006ff */
[----:B------:R-:W-:Y:S01]  /*17c0*/  @!P1 IMAD.MOV.U32 R134, RZ, RZ, R76 ;  /* 0x000000ffff869224 */ /* 0x000fe200078e004c */
[----:B------:R-:W-:Y:S02]  /*17d0*/  SHF.L.U32 R136, R78, 0x10, RZ ;  /* 0x000000104e887819 */ /* 0x000fe400000006ff */
[----:B------:R-:W-:-:S02]  /*17e0*/  @P1 SHF.L.U32 R139, R72, 0x10, RZ ;  /* 0x00000010488b1819 */ /* 0x000fc400000006ff */
[----:B------:R-:W-:Y:S01]  /*17f0*/  SHF.L.U32 R133, R79, 0x10, RZ ;  /* 0x000000104f857819 */ /* 0x000fe200000006ff */
[----:B------:R-:W-:Y:S01]  /*1800*/  @P1 FFMA.FTZ R136, R77, R145, R136 ;  /* 0x000000914d881223 */ /* 0x000fe20000010088 */
[----:B------:R-:W-:Y:S01]  /*1810*/  @!P1 MOV R135, R138 ;  /* 0x0000008a00879202 */ /* 0x000fe20000000f00 */
[----:B------:R-:W-:Y:S01]  /*1820*/  @P1 FFMA.FTZ R135, R147, R146, R138 ;  /* 0x0000009293871223 */ /* 0x000fe2000001008a */
[----:B------:R-:W-:Y:S01]  /*1830*/  @P1 FFMA.FTZ R134, R139, R142, R76 ;  /* 0x0000008e8b861223 */ /* 0x000fe2000001004c */
[----:B------:R-:W-:Y:S01]  /*1840*/  @P1 FFMA.FTZ R133, R140, R148, R133 ;  /* 0x000000948c851223 */ /* 0x000fe20000010085 */
[----:B------:R-:W-:Y:S02]  /*1850*/  F2FP.BF16.F32.PACK_AB R77, RZ, R132 ;  /* 0x00000084ff4d723e */ /* 0x000fe400000010ff */
[----:B------:R-:W-:Y:S02]  /*1860*/  F2FP.BF16.F32.PACK_AB R78, RZ, R131 ;  /* 0x00000083ff4e723e */ /* 0x000fe400000010ff */
        /* <DEDUP_REMOVED lines=11> */
.L_x_166:
[----:B------:R-:W0:Y:S01]  /*1920*/  @P0 LDC R76, c[0x0][0x40c] ;  /* 0x00010300ff4c0b82 */ /* 0x000e220000000800 */
[----:B------:R-:W-:Y:S02]  /*1930*/  @P0 SHF.L.U32 R137, R137, 0x10, RZ ;  /* 0x0000001089890819 */ /* 0x000fe400000006ff */
[----:B------:R-:W-:Y:S02]  /*1940*/  CS2R R130, SRZ ;  /* 0x0000000000827805 */ /* 0x000fe4000001ff00 */
[----:B------:R-:W-:Y:S01]  /*1950*/  @P0 SHF.L.U32 R78, R136, 0x10, RZ ;  /* 0x00000010884e0819 */ /* 0x000fe200000006ff */
[----:B------:R-:W-:Y:S01]  /*1960*/  HFMA2 R136, -RZ, RZ, 0, 0 ;  /* 0x00000000ff887431 */ /* 0x000fe200000001ff */
[----:B------:R-:W-:Y:S02]  /*1970*/  @P0 SHF.L.U32 R135, R135, 0x10, RZ ;  /* 0x0000001087870819 */ /* 0x000fe400000006ff */
[----:B------:R-:W-:Y:S01]  /*1980*/  @P0 SHF.L.U32 R142, R134, 0x10, RZ ;  /* 0x00000010868e0819 */ /* 0x000fe200000006ff */
[----:B------:R-:W1:Y:S01]  /*1990*/  @P0 LDC R133, c[0x0][0x40c] ;  /* 0x00010300ff850b82 */ /* 0x000e620000000800 */
[----:B------:R-:W-:-:S02]  /*19a0*/  @P0 SHF.L.U32 R138, R74, 0x10, RZ ;  /* 0x000000104a8a0819 */ /* 0x000fc400000006ff */
[----:B------:R-:W-:-:S05]  /*19b0*/  @P0 SHF.L.U32 R140, R75, 0x10, RZ ;  /* 0x000000104b8c0819 */ /* 0x000fca00000006ff */
[----:B------:R-:W2:Y:S08]  /*19c0*/  @P0 LDC R132, c[0x0][0x40c] ;  /* 0x00010300ff840b82 */ /* 0x000eb00000000800 */
[----:B------:R-:W3:Y:S01]  /*19d0*/  @P0 LDC R77, c[0x0][0x40c] ;  /* 0x00010300ff4d0b82 */ /* 0x000ee20000000800 */
[----:B0-----:R-:W-:Y:S01]  /*19e0*/  @P0 FMUL.FTZ R130, R137, R76 ;  /* 0x0000004c89820220 */ /* 0x001fe20000410000 */
[----:B------:R-:W-:Y:S01]  /*19f0*/  @P0 IMAD.U32 R76, R72, 0x10000, RZ ;  /* 0x00010000484c0824 */ /* 0x000fe200078e00ff */
[----:B------:R-:W-:-:S05]  /*1a00*/  MOV R137, RZ ;  /* 0x000000ff00897202 */ /* 0x000fca0000000f00 */
[----:B------:R-:W0:Y:S01]  /*1a10*/  @P0 LDC R79, c[0x0][0x40c] ;  /* 0x00010300ff4f0b82 */ /* 0x000e220000000800 */
[----:B-1----:R-:W-:Y:S01]  /*1a20*/  @P0 FMUL.FTZ R131, R78, R133 ;  /* 0x000000854e830220 */ /* 0x002fe20000410000 */
[----:B------:R-:W-:-:S06]  /*1a30*/  @P0 SHF.L.U32 R78, R73, 0x10, RZ ;  /* 0x00000010494e0819 */ /* 0x000fcc00000006ff */
[----:B------:R-:W1:Y:S01]  /*1a40*/  @P0 LDC R145, c[0x0][0x40c] ;  /* 0x00010300ff910b82 */ /* 0x000e620000000800 */
[----:B--2---:R-:W-:Y:S01]  /*1a50*/  @P0 FMUL.FTZ R136, R135, R132 ;  /* 0x0000008487880220 */ /* 0x004fe20000410000 */
[----:B------:R-:W-:Y:S02]  /*1a60*/  CS2R R134, SRZ ;  /* 0x0000000000867805 */ /* 0x000fe4000001ff00 */
[----:B------:R-:W-:-:S04]  /*1a70*/  CS2R R132, SRZ ;  /* 0x0000000000847805 */ /* 0x000fc8000001ff00 */
        /* <DEDUP_REMOVED lines=19> */
.L_x_167:
[----:B------:R-:W0:Y:S01]  /*1bb0*/  @P0 LDC.64 R138, c[0x0][0x390] ;  /* 0x0000e400ff8a0b82 */ /* 0x000e220000000a00 */
[----:B------:R-:W-:Y:S01]  /*1bc0*/  @P0 IADD3 R143, PT, PT, R128, 0x60, RZ ;  /* 0x00000060808f0810 */ /* 0x000fe20007ffe0ff */
[----:B------:R-:W-:-:S05]  /*1bd0*/  IMAD.WIDE.U32 R140, R141, 0x10, R80 ;  /* 0x000000108d8c7825 */ /* 0x000fca00078e0050 */
[----:B------:R1:W-:Y:S01]  /*1be0*/  STG.E.128 desc[UR6][R140.64], R76 ;  /* 0x0000004c8c007986 */ /* 0x0003e2000c101d06 */
[----:B0-----:R-:W-:-:S05]  /*1bf0*/  @P0 IMAD.WIDE.U32 R138, R143, 0x10, R138 ;  /* 0x000000108f8a0825 */ /* 0x001fca00078e008a */
[----:B------:R-:W2:Y:S02]  /*1c00*/  @P0 LDG.E.128 R72, desc[UR6][R138.64] ;  /* 0x000000068a480981 */ /* 0x000ea4000c1e1d00 */
[----:B--2---:R-:W-:Y:S02]  /*1c10*/  PRMT R142, R73, 0x7632, R142 ;  /* 0x00007632498e7816 */ /* 0x004fe4000000008e */
[----:B------:R-:W-:Y:S01]  /*1c20*/  PRMT R143, R72, 0x7632, R143 ;  /* 0x00007632488f7816 */ /* 0x000fe2000000008f */
[----:B-1----:R-:W-:Y:S06]  /*1c30*/  BRA.U !UP0, `(.L_x_168) ;  /* 0x0000000108e87547 */ /* 0x002fec000b800000 */
[----:B------:R-:W0:Y:S01]  /*1c40*/  LDC.64 R76, c[0x0][0x3a0] ;  /* 0x0000e800ff4c7b82 */ /* 0x000e220000000a00 */
[----:B------:R-:W-:-:S04]  /*1c50*/  VIADD R79, R129, 0x60 ;  /* 0x00000060814f7836 */ /* 0x000fc80000000000 */
[----:B0-----:R-:W-:-:S06]  /*1c60*/  IMAD.WIDE.U32 R76, R79, 0x10, R76 ;  /* 0x000000104f4c7825 */ /* 0x001fcc00078e004c */
[----:B------:R-:W2:Y:S01]  /*1c70*/  LDG.E.128 R76, desc[UR6][R76.64] ;  /* 0x000000064c4c7981 */ /* 0x000ea2000c1e1d00 */
[----:B------:R-:W-:-:S13]  /*1c80*/  ISETP.GT.AND P1, PT, R92, RZ, PT ;  /* 0x000000ff5c00720c */ /* 0x000fda0003f24270 */
[----:B------:R-:W0:Y:S01]  /*1c90*/  @P1 LDC R146, c[0x0][0x40c] ;  /* 0x00010300ff921b82 */ /* 0x000e220000000800 */
[----:B------:R-:W-:Y:S02]  /*1ca0*/  @P1 PRMT R139, R72, 0x7632, R139 ;  /* 0x00007632488b1816 */ /* 0x000fe4000000008b */
[----:B------:R-:W-:Y:S02]  /*1cb0*/  @P1 PRMT R145, R73, 0x7632, R145 ;  /* 0x0000763249911816 */ /* 0x000fe40000000091 */
[----:B------:R-:W-:Y:S02]  /*1cc0*/  @P1 SHF.L.U32 R141, R139, 0x10, RZ ;  /* 0x000000108b8d1819 */ /* 0x000fe400000006ff */
[----:B------:R-:W-:Y:S01]  /*1cd0*/  @P1 SHF.L.U32 R148, R73, 0x10, RZ ;  /* 0x0000001049941819 */ /* 0x000fe200000006ff */
[----:B------:R-:W1:Y:S01]  /*1ce0*/  @P1 LDC R147, c[0x0][0x40c] ;  /* 0x00010300ff931b82 */ /* 0x000e620000000800 */
[----:B------:R-:W-:-:S07]  /*1cf0*/  @P1 IMAD.U32 R145, R145, 0x10000, RZ ;  /* 0x0001000091911824 */ /* 0x000fce00078e00ff */
[----:B------:R-:W3:Y:S08]  /*1d00*/  @P1 LDC R149, c[0x0][0x40c] ;  /* 0x00010300ff951b82 */ /* 0x000ef00000000800 */
[----:B------:R-:W4:Y:S08]  /*1d10*/  @P1 LDC R144, c[0x0][0x40c] ;  /* 0x00010300ff901b82 */ /* 0x000f300000000800 */
[----:B------:R-:W4:Y:S01]  /*1d20*/  @P1 LDC R143, c[0x0][0x40c] ;  /* 0x00010300ff8f1b82 */ /* 0x000f220000000800 */
[----:B--2---:R-:W-:-:S02]  /*1d30*/  PRMT R138, R76, 0x7632, R138 ;  /* 0x000076324c8a7816 */ /* 0x004fc4000000008a */
[C---:B------:R-:W-:Y:S02]  /*1d40*/  PRMT R142, R77.reuse, 0x7632, R142 ;  /* 0x000076324d8e7816 */ /* 0x040fe4000000008e */
[----:B------:R-:W-:Y:S02]  /*1d50*/  SHF.L.U32 R140, R138, 0x10, RZ ;  /* 0x000000108a8c7819 */ /* 0x000fe400000006ff */
[----:B------:R-:W-:Y:S02]  /*1d60*/  SHF.L.U32 R139, R77, 0x10, RZ ;  /* 0x000000104d8b7819 */ /* 0x000fe400000006ff */
[----:B------:R-:W-:Y:S01]  /*1d70*/  SHF.L.U32 R138, R142, 0x10, RZ ;  /* 0x000000108e8a7819 */ /* 0x000fe200000006ff */
[----:B0-----:R-:W-:Y:S01]  /*1d80*/  @P1 FFMA.FTZ R140, R141, R146, R140 ;  /* 0x000000928d8c1223 */ /* 0x001fe2000001008c */
[----:B------:R-:W-:Y:S01]  /*1d90*/  SHF.L.U32 R142, R78, 0x10, RZ ;  /* 0x000000104e8e7819 */ /* 0x000fe200000006ff */
[----:B-1----:R-:W-:Y:S01]  /*1da0*/  @P1 FFMA.FTZ R139, R148, R147, R139 ;  /* 0x00000093948b1223 */ /* 0x002fe2000001008b */
[----:B------:R-:W0:Y:S01]  /*1db0*/  @P1 LDC R146, c[0x0][0x40c] ;  /* 0x00010300ff921b82 */ /* 0x000e220000000800 */
[----:B---3--:R-:W-:Y:S01]  /*1dc0*/  @P1 FFMA.FTZ R138, R145, R149, R138 ;  /* 0x00000095918a1223 */ /* 0x008fe2000001008a */
[----:B------:R-:W-:-:S02]  /*1dd0*/  @P1 SHF.L.U32 R147, R74, 0x10, RZ ;  /* 0x000000104a931819 */ /* 0x000fc400000006ff */
[----:B------:R-:W-:Y:S02]  /*1de0*/  @P1 PRMT R145, R74, 0x7632, R145 ;  /* 0x000076324a911816 */ /* 0x000fe40000000091 */
[----:B------:R-:W-:Y:S01]  /*1df0*/  PRMT R77, R78, 0x7632, R77 ;  /* 0x000076324e4d7816 */ /* 0x000fe2000000004d */
[----:B----4-:R-:W-:Y:S01]  /*1e00*/  @P1 FFMA.FTZ R142, R147, R144, R142 ;  /* 0x00000090938e1223 */ /* 0x010fe2000001008e */
[----:B------:R-:W1:Y:S01]  /*1e10*/  @P1 LDC R148, c[0x0][0x40c] ;  /* 0x00010300ff941b82 */ /* 0x000e620000000800 */
[----:B------:R-:W-:Y:S01]  /*1e20*/  @P1 SHF.L.U32 R78, R145, 0x10, RZ ;  /* 0x00000010914e1819 */ /* 0x000fe200000006ff */
[----:B------:R-:W-:Y:S01]  /*1e30*/  IMAD.U32 R145, R79, 0x10000, RZ ;  /* 0x000100004f917824 */ /* 0x000fe200078e00ff */
[----:B------:R-:W-:Y:S02]  /*1e40*/  SHF.L.U32 R141, R77, 0x10, RZ ;  /* 0x000000104d8d7819 */ /* 0x000fe400000006ff */
[----:B------:R-:W-:Y:S02]  /*1e50*/  SHF.L.U32 R144, R76, 0x10, RZ ;  /* 0x000000104c907819 */ /* 0x000fe400000006ff */
[----:B------:R-:W-:Y:S01]  /*1e60*/  PRMT R79, R79, 0x7632, R79 ;  /* 0x000076324f4f7816 */ /* 0x000fe2000000004f */
[----:B------:R-:W2:Y:S01]  /*1e70*/  @P1 LDC R149, c[0x0][0x40c] ;  /* 0x00010300ff951b82 */ /* 0x000ea20000000800 */
[C---:B------:R-:W-:Y:S01]  /*1e80*/  @P1 PRMT R76, R75.reuse, 0x7632, R76 ;  /* 0x000076324b4c1816 */ /* 0x040fe2000000004c */
[----:B------:R-:W-:Y:S01]  /*1e90*/  @P1 FFMA.FTZ R141, R78, R143, R141 ;  /* 0x0000008f4e8d1223 */ /* 0x000fe2000001008d */
[----:B------:R-:W-:-:S02]  /*1ea0*/  @P1 SHF.L.U32 R78, R75, 0x10, RZ ;  /* 0x000000104b4e1819 */ /* 0x000fc400000006ff */
[----:B------:R-:W-:Y:S02]  /*1eb0*/  @P1 SHF.L.U32 R77, R72, 0x10, RZ ;  /* 0x00000010484d1819 */ /* 0x000fe400000006ff */
[----:B------:R-:W-:Y:S02]  /*1ec0*/  SHF.L.U32 R143, R79, 0x10, RZ ;  /* 0x000000104f8f7819 */ /* 0x000fe400000006ff */
[----:B------:R-:W-:Y:S01]  /*1ed0*/  @P1 SHF.L.U32 R76, R76, 0x10, RZ ;  /* 0x000000104c4c1819 */ /* 0x000fe200000006ff */
[----:B0-----:R-:W-:Y:S01]  /*1ee0*/  @P1 FFMA.FTZ R144, R77, R146, R144 ;  /* 0x000000924d901223 */ /* 0x001fe20000010090 */
[----:B------:R-:W-:Y:S02]  /*1ef0*/  F2FP.BF16.F32.PACK_AB R77, RZ, R139 ;  /* 0x0000008bff4d723e */ /* 0x000fe400000010ff */
[----:B------:R-:W-:Y:S02]  /*1f00*/  F2FP.BF16.F32.PACK_AB R146, RZ, R140 ;  /* 0x0000008cff92723e */ /* 0x000fe400000010ff */
[----:B------:R-:W-:Y:S01]  /*1f10*/  F2FP.BF16.F32.PACK_AB R147, RZ, R142 ;  /* 0x0000008eff93723e */ /* 0x000fe200000010ff */
[----:B-1----:R-:W-:Y:S01]  /*1f20*/  @P1 FFMA.FTZ R145, R78, R148, R145 ;  /* 0x000000944e911223 */ /* 0x002fe20000010091 */
[----:B------:R-:W-:-:S02]  /*1f30*/  F2FP.BF16.F32.PACK_AB R78, RZ, R138 ;  /* 0x0000008aff4e723e */ /* 0x000fc400000010ff */
[----:B------:R-:W-:Y:S02]  /*1f40*/  F2FP.BF16.F32.PACK_AB R148, RZ, R141 ;  /* 0x0000008dff94723e */ /* 0x000fe400000010ff */
[----:B------:R-:W-:Y:S02]  /*1f50*/  PRMT R77, R77, 0x5410, R78 ;  /* 0x000054104d4d7816 */ /* 0x000fe4000000004e */
[----:B------:R-:W-:Y:S01]  /*1f60*/  PRMT R78, R147, 0x5410, R148 ;  /* 0x00005410934e7816 */ /* 0x000fe20000000094 */
[----:B--2---:R-:W-:Y:S01]  /*1f70*/  @P1 FFMA.FTZ R143, R76, R149, R143 ;  /* 0x000000954c8f1223 */ /* 0x004fe2000001008f */
[----:B------:R-:W-:Y:S02]  /*1f80*/  F2FP.BF16.F32.PACK_AB R149, RZ, R145 ;  /* 0x00000091ff95723e */ /* 0x000fe400000010ff */
[----:B------:R-:W-:Y:S02]  /*1f90*/  F2FP.BF16.F32.PACK_AB R76, RZ, R144 ;  /* 0x00000090ff4c723e */ /* 0x000fe400000010ff */
[----:B------:R-:W-:-:S02]  /*1fa0*/  F2FP.BF16.F32.PACK_AB R79, RZ, R143 ;  /* 0x0000008fff4f723e */ /* 0x000fc400000010ff */
[----:B------:R-:W-:Y:S02]  /*1fb0*/  PRMT R76, R76, 0x5410, R146 ;  /* 0x000054104c4c7816 */ /* 0x000fe40000000092 */
[----:B------:R-:W-:Y:S01]  /*1fc0*/  PRMT R79, R149, 0x5410, R79 ;  /* 0x00005410954f7816 */ /* 0x000fe2000000004f */
[----:B------:R-:W-:Y:S06]  /*1fd0*/  BRA `(.L_x_169) ;  /* 0x0000000000b07947 */ /* 0x000fec0003800000 */
.L_x_168:
[----:B------:R-:W0:Y:S01]  /*1fe0*/  @P0 LDC R139, c[0x0][0x40c] ;  /* 0x00010300ff8b0b82 */ /* 0x000e220000000800 */
[----:B------:R-:W-:Y:S01]  /*1ff0*/  @P0 PRMT R77, R74, 0x7632, R77 ;  /* 0x000076324a4d0816 */ /* 0x000fe2000000004d */
[----:B------:R-:W-:Y:S01]  /*2000*/  HFMA2 R138, -RZ, RZ, 0, 0 ;  /* 0x00000000ff8a7431 */ /* 0x000fe200000001ff */
[----:B------:R-:W-:Y:S01]  /*2010*/  @P0 PRMT R78, R75, 0x7632, R78 ;  /* 0x000076324b4e0816 */ /* 0x000fe2000000004e */
[----:B------:R-:W-:Y:S01]  /*2020*/  @P0 IMAD.U32 R142, R142, 0x10000, RZ ;  /* 0x000100008e8e0824 */ /* 0x000fe200078e00ff */
[----:B------:R-:W-:Y:S02]  /*2030*/  @P0 SHF.L.U32 R76, R143, 0x10, RZ ;  /* 0x000000108f4c0819 */ /* 0x000fe400000006ff */
[----:B------:R-:W-:Y:S02]  /*2040*/  CS2R R140, SRZ ;  /* 0x00000000008c7805 */ /* 0x000fe4000001ff00 */
[----:B------:R-:W-:Y:S01]  /*2050*/  @P0 SHF.L.U32 R77, R77, 0x10, RZ ;  /* 0x000000104d4d0819 */ /* 0x000fe200000006ff */
[----:B------:R-:W1:Y:S01]  /*2060*/  @P0 LDC R145, c[0x0][0x40c] ;  /* 0x00010300ff910b82 */ /* 0x000e620000000800 */
[----:B------:R-:W-:-:S02]  /*2070*/  @P0 SHF.L.U32 R78, R78, 0x10, RZ ;  /* 0x000000104e4e0819 */ /* 0x000fc400000006ff */
[----:B------:R-:W-:Y:S02]  /*2080*/  MOV R143, RZ ;  /* 0x000000ff008f7202 */ /* 0x000fe40000000f00 */
[----:B------:R-:W-:-:S03]  /*2090*/  @P0 SHF.L.U32 R148, R75, 0x10, RZ ;  /* 0x000000104b940819 */ /* 0x000fc600000006ff */
[----:B------:R-:W2:Y:S08]  /*20a0*/  @P0 LDC R144, c[0x0][0x40c] ;  /* 0x00010300ff900b82 */ /* 0x000eb00000000800 */
[----:B------:R-:W3:Y:S01]  /*20b0*/  @P0 LDC R151, c[0x0][0x40c] ;  /* 0x00010300ff970b82 */ /* 0x000ee20000000800 */
[----:B0-----:R-:W-:Y:S01]  /*20c0*/  @P0 FMUL.FTZ R140, R76, R139 ;  /* 0x0000008b4c8c0220 */ /* 0x001fe20000410000 */
[----:B------:R-:W-:Y:S01]  /*20d0*/  @P0 SHF.L.U32 R76, R72, 0x10, RZ ;  /* 0x00000010484c0819 */ /* 0x000fe200000006ff */
[----:B------:R-:W-:-:S05]  /*20e0*/  IMAD.MOV.U32 R139, RZ, RZ, RZ ;  /* 0x000000ffff8b7224 */ /* 0x000fca00078e00ff */
[----:B------:R-:W0:Y:S01]  /*20f0*/  @P0 LDC R79, c[0x0][0x40c] ;  /* 0x00010300ff4f0b82 */ /* 0x000e220000000800 */
[----:B-1----:R-:W-:Y:S01]  /*2100*/  @P0 FMUL.FTZ R138, R142, R145 ;  /* 0x000000918e8a0220 */ /* 0x002fe20000410000 */
[----:B------:R-:W-:-:S06]  /*2110*/  HFMA2 R142, -RZ, RZ, 0, 0 ;  /* 0x00000000ff8e7431 */ /* 0x000fcc00000001ff */
[----:B------:R-:W1:Y:S01]  /*2120*/  @P0 LDC R146, c[0x0][0x40c] ;  /* 0x00010300ff920b82 */ /* 0x000e620000000800 */
[----:B--2---:R-:W-:Y:S01]  /*2130*/  @P0 FMUL.FTZ R141, R77, R144 ;  /* 0x000000904d8d0220 */ /* 0x004fe20000410000 */
[----:B------:R-:W-:Y:S02]  /*2140*/  @P0 SHF.L.U32 R77, R73, 0x10, RZ ;  /* 0x00000010494d0819 */ /* 0x000fe400000006ff */
[----:B------:R-:W-:-:S04]  /*2150*/  CS2R R144, SRZ ;  /* 0x0000000000907805 */ /* 0x000fc8000001ff00 */
[----:B------:R-:W2:Y:S01]  /*2160*/  @P0 LDC R147, c[0x0][0x40c] ;  /* 0x00010300ff930b82 */ /* 0x000ea20000000800 */
[----:B---3--:R-:W-:Y:S01]  /*2170*/  @P0 FMUL.FTZ R143, R78, R151 ;  /* 0x000000974e8f0220 */ /* 0x008fe20000410000 */
[----:B------:R-:W-:-:S06]  /*2180*/  @P0 SHF.L.U32 R78, R74, 0x10, RZ ;  /* 0x000000104a4e0819 */ /* 0x000fcc00000006ff */
[----:B------:R-:W3:Y:S01]  /*2190*/  @P0 LDC R149, c[0x0][0x40c] ;  /* 0x00010300ff950b82 */ /* 0x000ee20000000800 */
[----:B0-----:R-:W-:Y:S01]  /*21a0*/  @P0 FMUL.FTZ R144, R76, R79 ;  /* 0x0000004f4c900220 */ /* 0x001fe20000410000 */
[----:B------:R-:W-:-:S04]  /*21b0*/  F2FP.BF16.F32.PACK_AB R79, RZ, R138 ;  /* 0x0000008aff4f723e */ /* 0x000fc800000010ff */
[----:B------:R-:W-:Y:S01]  /*21c0*/  F2FP.BF16.F32.PACK_AB R76, RZ, R144 ;  /* 0x00000090ff4c723e */ /* 0x000fe200000010ff */
[----:B-1----:R-:W-:Y:S01]  /*21d0*/  @P0 FMUL.FTZ R139, R77, R146 ;  /* 0x000000924d8b0220 */ /* 0x002fe20000410000 */
[----:B------:R-:W-:-:S04]  /*21e0*/  F2FP.BF16.F32.PACK_AB R77, RZ, R140 ;  /* 0x0000008cff4d723e */ /* 0x000fc800000010ff */
[----:B------:R-:W-:Y:S01]  /*21f0*/  PRMT R76, R76, 0x5410, R77 ;  /* 0x000054104c4c7816 */ /* 0x000fe2000000004d */
[----:B--2---:R-:W-:Y:S01]  /*2200*/  @P0 FMUL.FTZ R142, R78, R147 ;  /* 0x000000934e8e0220 */ /* 0x004fe20000410000 */
[----:B------:R-:W-:Y:S02]  /*2210*/  F2FP.BF16.F32.PACK_AB R78, RZ, R139 ;  /* 0x0000008bff4e723e */ /* 0x000fe400000010ff */
[----:B------:R-:W-:Y:S02]  /*2220*/  F2FP.BF16.F32.PACK_AB R147, RZ, R141 ;  /* 0x0000008dff93723e */ /* 0x000fe400000010ff */
[----:B------:R-:W-:Y:S02]  /*2230*/  F2FP.BF16.F32.PACK_AB R146, RZ, R142 ;  /* 0x0000008eff92723e */ /* 0x000fe400000010ff */
[----:B------:R-:W-:Y:S01]  /*2240*/  PRMT R77, R78, 0x5410, R79 ;  /* 0x000054104e4d7816 */ /* 0x000fe2000000004f */
[----:B---3--:R-:W-:Y:S01]  /*2250*/  @P0 FMUL.FTZ R145, R148, R149 ;  /* 0x0000009594910220 */ /* 0x008fe20000410000 */
[----:B------:R-:W-:-:S02]  /*2260*/  F2FP.BF16.F32.PACK_AB R149, RZ, R143 ;  /* 0x0000008fff95723e */ /* 0x000fc400000010ff */
[----:B------:R-:W-:Y:S02]  /*2270*/  PRMT R78, R146, 0x5410, R147 ;  /* 0x00005410924e7816 */ /* 0x000fe40000000093 */
[----:B------:R-:W-:-:S04]  /*2280*/  F2FP.BF16.F32.PACK_AB R148, RZ, R145 ;  /* 0x00000091ff94723e */ /* 0x000fc800000010ff */
[----:B------:R-:W-:-:S07]  /*2290*/  PRMT R79, R148, 0x5410, R149 ;  /* 0x00005410944f7816 */ /* 0x000fce0000000095 */
.L_x_169:
[----:B------:R-:W0:Y:S01]  /*22a0*/  @P0 LDC.64 R146, c[0x0][0x390] ;  /* 0x0000e400ff920b82 */ /* 0x000e220000000a00 */
[----:B------:R-:W-:Y:S01]  /*22b0*/  IADD3 R149, PT, PT, R129, 0x60, RZ ;  /* 0x0000006081957810 */ /* 0x000fe20007ffe0ff */
[----:B------:R-:W-:-:S04]  /*22c0*/  @P0 VIADD R151, R128, 0x80 ;  /* 0x0000008080970836 */ /* 0x000fc80000000000 */
[----:B------:R-:W-:-:S05]  /*22d0*/  IMAD.WIDE.U32 R148, R149, 0x10, R80 ;  /* 0x0000001095947825 */ /* 0x000fca00078e0050 */
[----:B------:R1:W-:Y:S01]  /*22e0*/  STG.E.128 desc[UR6][R148.64], R76 ;  /* 0x0000004c94007986 */ /* 0x0003e2000c101d06 */
[----:B0-----:R-:W-:-:S05]  /*22f0*/  @P0 IMAD.WIDE.U32 R146, R151, 0x10, R146 ;  /* 0x0000001097920825 */ /* 0x001fca00078e0092 */
[----:B------:R1:W5:Y:S01]  /*2300*/  @P0 LDG.E.128 R72, desc[UR6][R146.64] ;  /* 0x0000000692480981 */ /* 0x000362000c1e1d00 */
[----:B------:R-:W-:Y:S05]  /*2310*/  BRA.U !UP0, `(.L_x_170) ;  /* 0x0000000108e87547 */ /* 0x000fea000b800000 */
[----:B-1----:R-:W0:Y:S01]  /*2320*/  LDC.64 R76, c[0x0][0x3a0] ;  /* 0x0000e800ff4c7b82 */ /* 0x002e220000000a00 */
[----:B------:R-:W-:-:S05]  /*2330*/  IADD3 R79, PT, PT, R129, 0x80, RZ ;  /* 0x00000080814f7810 */ /* 0x000fca0007ffe0ff */
        /* <DEDUP_REMOVED lines=16> */
[----:B------:R-:W-:Y:S02]  /*2440*/  @P1 SHF.L.U32 R149, R148, 0x10, RZ ;  /* 0x0000001094951819 */ /* 0x000fe400000006ff */
[----:B------:R-:W-:-:S03]  /*2450*/  @P1 PRMT R148, R73, 0x7632, R148 ;  /* 0x0000763249941816 */ /* 0x000fc60000000094 */
[----:B-1----:R-:W-:Y:S01]  /*2460*/  @P1 FFMA.FTZ R146, R149, R150, R146 ;  /* 0x0000009695921223 */ /* 0x002fe20000010092 */
[----:B------:R-:W-:Y:S01]  /*2470*/  @P1 SHF.L.U32 R148, R148, 0x10, RZ ;  /* 0x0000001094941819 */ /* 0x000fe200000006ff */
[----:B------:R-:W0:Y:S01]  /*2480*/  @P1 LDC R150, c[0x0][0x40c] ;  /* 0x00010300ff961b82 */ /* 0x000e220000000800 */
[----:B------:R-:W-:Y:S01]  /*2490*/  IMAD.U32 R149, R77, 0x10000, RZ ;  /* 0x000100004d957824 */ /* 0x000fe200078e00ff */
[----:B------:R-:W-:-:S03]  /*24a0*/  @P1 SHF.L.U32 R77, R74, 0x10, RZ ;  /* 0x000000104a4d1819 */ /* 0x000fc600000006ff */
[----:B---3--:R-:W-:Y:S01]  /*24b0*/  @P1 FFMA.FTZ R149, R148, R151, R149 ;  /* 0x0000009794951223 */ /* 0x008fe20000010095 */
[C---:B------:R-:W-:Y:S02]  /*24c0*/  SHF.L.U32 R148, R78.reuse, 0x10, RZ ;  /* 0x000000104e947819 */ /* 0x040fe400000006ff */
[----:B------:R-:W-:-:S04]  /*24d0*/  PRMT R78, R78, 0x7632, R78 ;  /* 0x000076324e4e7816 */ /* 0x000fc8000000004e */
[----:B------:R-:W-:Y:S01]  /*24e0*/  SHF.L.U32 R151, R78, 0x10, RZ ;  /* 0x000000104e977819 */ /* 0x000fe200000006ff */
[----:B0-----:R-:W-:Y:S01]  /*24f0*/  @P1 FFMA.FTZ R148, R77, R150, R148 ;  /* 0x000000964d941223 */ /* 0x001fe20000010094 */
[----:B------:R-:W-:Y:S01]  /*2500*/  @P1 PRMT R77, R74, 0x7632, R77 ;  /* 0x000076324a4d1816 */ /* 0x000fe2000000004d */
[C---:B------:R-:W-:Y:S01]  /*2510*/  IMAD.U32 R150, R79.reuse, 0x10000, RZ ;  /* 0x000100004f967824 */ /* 0x040fe200078e00ff */
[----:B------:R-:W-:Y:S02]  /*2520*/  PRMT R79, R79, 0x7632, R79 ;  /* 0x000076324f4f7816 */ /* 0x000fe4000000004f */
[----:B------:R-:W-:Y:S02]  /*2530*/  @P1 SHF.L.U32 R78, R77, 0x10, RZ ;  /* 0x000000104d4e1819 */ /* 0x000fe400000006ff */
[C---:B------:R-:W-:Y:S02]  /*2540*/  @P1 SHF.L.U32 R77, R75.reuse, 0x10, RZ ;  /* 0x000000104b4d1819 */ /* 0x040fe400000006ff */
[----:B------:R-:W-:Y:S01]  /*2550*/  F2FP.BF16.F32.PACK_AB R155, RZ, R148 ;  /* 0x00000094ff9b723e */ /* 0x000fe200000010ff */
[----:B----4-:R-:W-:Y:S01]  /*2560*/  @P1 FFMA.FTZ R151, R78, R152, R151 ;  /* 0x000000984e971223 */ /* 0x010fe20000010097 */
[----:B------:R-:W-:Y:S01]  /*2570*/  SHF.L.U32 R152, R76, 0x10, RZ ;  /* 0x000000104c987819 */ /* 0x000fe200000006ff */
[----:B------:R-:W0:Y:S01]  /*2580*/  @P1 LDC R78, c[0x0][0x40c] ;  /* 0x00010300ff4e1b82 */ /* 0x000e220000000800 */
[----:B------:R-:W-:Y:S01]  /*2590*/  @P1 PRMT R76, R75, 0x7632, R76 ;  /* 0x000076324b4c1816 */ /* 0x000fe2000000004c */
[----:B------:R-:W-:Y:S01]  /*25a0*/  @P1 FFMA.FTZ R150, R77, R153, R150 ;  /* 0x000000994d961223 */ /* 0x000fe20000010096 */
[----:B------:R-:W-:-:S02]  /*25b0*/  @P1 SHF.L.U32 R77, R72, 0x10, RZ ;  /* 0x00000010484d1819 */ /* 0x000fc400000006ff */
[----:B------:R-:W-:Y:S02]  /*25c0*/  SHF.L.U32 R153, R79, 0x10, RZ ;  /* 0x000000104f997819 */ /* 0x000fe400000006ff */
[----:B------:R-:W-:Y:S02]  /*25d0*/  @P1 SHF.L.U32 R76, R76, 0x10, RZ ;  /* 0x000000104c4c1819 */ /* 0x000fe400000006ff */
[----:B------:R-:W-:Y:S02]  /*25e0*/  F2FP.BF16.F32.PACK_AB R156, RZ, R151 ;  /* 0x00000097ff9c723e */ /* 0x000fe400000010ff */
[----:B------:R-:W-:Y:S01]  /*25f0*/  F2FP.BF16.F32.PACK_AB R157, RZ, R150 ;  /* 0x00000096ff9d723e */ /* 0x000fe200000010ff */
[----:B------:R-:W-:Y:S01]  /*2600*/  @P1 FFMA.FTZ R153, R76, R154, R153 ;  /* 0x0000009a4c991223 */ /* 0x000fe20000010099 */
[----:B------:R-:W-:-:S04]  /*2610*/  F2FP.BF16.F32.PACK_AB R154, RZ, R146 ;  /* 0x00000092ff9a723e */ /* 0x000fc800000010ff */
[----:B------:R-:W-:-:S04]  /*2620*/  F2FP.BF16.F32.PACK_AB R79, RZ, R153 ;  /* 0x00000099ff4f723e */ /* 0x000fc800000010ff */
[----:B------:R-:W-:Y:S01]  /*2630*/  PRMT R79, R157, 0x5410, R79 ;  /* 0x000054109d4f7816 */ /* 0x000fe2000000004f */
[----:B0-----:R-:W-:Y:S01]  /*2640*/  @P1 FFMA.FTZ R152, R77, R78, R152 ;  /* 0x0000004e4d981223 */ /* 0x001fe20000010098 */
[----:B------:R-:W-:Y:S02]  /*2650*/  F2FP.BF16.F32.PACK_AB R77, RZ, R147 ;  /* 0x00000093ff4d723e */ /* 0x000fe400000010ff */
[----:B------:R-:W-:Y:S02]  /*2660*/  F2FP.BF16.F32.PACK_AB R78, RZ, R149 ;  /* 0x00000095ff4e723e */ /* 0x000fe400000010ff */
[----:B------:R-:W-:Y:S02]  /*2670*/  F2FP.BF16.F32.PACK_AB R76, RZ, R152 ;  /* 0x00000098ff4c723e */ /* 0x000fe400000010ff */
[----:B------:R-:W-:Y:S02]  /*2680*/  PRMT R77, R77, 0x5410, R78 ;  /* 0x000054104d4d7816 */ /* 0x000fe4000000004e */
[----:B------:R-:W-:-:S02]  /*2690*/  PRMT R78, R155, 0x5410, R156 ;  /* 0x000054109b4e7816 */ /* 0x000fc4000000009c */
[----:B------:R-:W-:Y:S01]  /*26a0*/  PRMT R76, R76, 0x5410, R154 ;  /* 0x000054104c4c7816 */ /* 0x000fe2000000009a */
[----:B------:R-:W-:Y:S06]  /*26b0*/  BRA `(.L_x_171) ;  /* 0x0000000000b87947 */ /* 0x000fec0003800000 */
.L_x_170:
[----:B-1----:R-:W0:Y:S01]  /*26c0*/  @P0 LDC R79, c[0x0][0x40c] ;  /* 0x00010300ff4f0b82 */ /* 0x002e220000000800 */
[----:B-----5:R-:W-:Y:S01]  /*26d0*/  @P0 PRMT R76, R72, 0x7632, R76 ;  /* 0x00007632484c0816 */ /* 0x020fe2000000004c */
[----:B------:R-:W-:Y:S01]  /*26e0*/  IMAD.MOV.U32 R146, RZ, RZ, RZ ;  /* 0x000000ffff927224 */ /* 0x000fe200078e00ff */
[----:B------:R-:W-:Y:S02]  /*26f0*/  @P0 PRMT R77, R73, 0x7632, R77 ;  /* 0x00007632494d0816 */ /* 0x000fe4000000004d */
[----:B------:R-:W-:Y:S02]  /*2700*/  CS2R R152, SRZ ;  /* 0x0000000000987805 */ /* 0x000fe4000001ff00 */
[----:B------:R-:W-:Y:S02]  /*2710*/  @P0 SHF.L.U32 R76, R76, 0x10, RZ ;  /* 0x000000104c4c0819 */ /* 0x000fe400000006ff */
[----:B------:R-:W-:Y:S02]  /*2720*/  CS2R R150, SRZ ;  /* 0x0000000000967805 */ /* 0x000fe4000001ff00 */
[----:B------:R-:W-:Y:S01]  /*2730*/  @P0 SHF.L.U32 R77, R77, 0x10, RZ ;  /* 0x000000104d4d0819 */ /* 0x000fe200000006ff */
[----:B------:R-:W1:Y:S01]  /*2740*/  @P0 LDC R78, c[0x0][0x40c] ;  /* 0x00010300ff4e0b82 */ /* 0x000e620000000800 */
[----:B------:R-:W-:-:S07]  /*2750*/  MOV R149, RZ ;  /* 0x000000ff00957202 */ /* 0x000fce0000000f00 */
[----:B------:R-:W2:Y:S08]  /*2760*/  @P0 LDC R148, c[0x0][0x40c] ;  /* 0x00010300ff940b82 */ /* 0x000eb00000000800 */
[----:B------:R-:W3:Y:S01]  /*2770*/  @P0 LDC R147, c[0x0][0x40c] ;  /* 0x00010300ff930b82 */ /* 0x000ee20000000800 */
[----:B0-----:R-:W-:Y:S01]  /*2780*/  @P0 FMUL.FTZ R146, R76, R79 ;  /* 0x0000004f4c920220 */ /* 0x001fe20000410000 */
[----:B------:R-:W-:-:S04]  /*2790*/  @P0 PRMT R76, R74, 0x7632, R76 ;  /* 0x000076324a4c0816 */ /* 0x000fc8000000004c */
[----:B------:R-:W-:Y:S02]  /*27a0*/  @P0 SHF.L.U32 R76, R76, 0x10, RZ ;  /* 0x000000104c4c0819 */ /* 0x000fe400000006ff */
[----:B------:R-:W0:Y:S01]  /*27b0*/  @P0 LDC R79, c[0x0][0x40c] ;  /* 0x00010300ff4f0b82 */ /* 0x000e220000000800 */
[----:B-1----:R-:W-:Y:S01]  /*27c0*/  @P0 FMUL.FTZ R149, R77, R78 ;  /* 0x0000004e4d950220 */ /* 0x002fe20000410000 */
[----:B------:R-:W-:-:S04]  /*27d0*/  @P0 PRMT R77, R75, 0x7632, R77 ;  /* 0x000076324b4d0816 */ /* 0x000fc8000000004d */
[----:B------:R-:W-:Y:S02]  /*27e0*/  @P0 SHF.L.U32 R77, R77, 0x10, RZ ;  /* 0x000000104d4d0819 */ /* 0x000fe400000006ff */
[----:B------:R-:W1:Y:S03]  /*27f0*/  @P0 LDC R155, c[0x0][0x40c] ;  /* 0x00010300ff9b0b82 */ /* 0x000e660000000800 */
[----:B--2---:R-:W-:Y:S01]  /*2800*/  @P0 FMUL.FTZ R153, R77, R148 ;  /* 0x000000944d990220 */ /* 0x004fe20000410000 */
[----:B------:R-:W-:-:S04]  /*2810*/  MOV R148, RZ ;  /* 0x000000ff00947202 */ /* 0x000fc80000000f00 */
[----:B------:R-:W2:Y:S01]  /*2820*/  @P0 LDC R157, c[0x0][0x40c] ;  /* 0x00010300ff9d0b82 */ /* 0x000ea20000000800 */
[----:B---3--:R-:W-:Y:S01]  /*2830*/  @P0 FMUL.FTZ R151, R76, R147 ;  /* 0x000000934c970220 */ /* 0x008fe20000410000 */
[----:B------:R-:W-:Y:S02]  /*2840*/  @P0 IMAD.U32 R76, R72, 0x10000, RZ ;  /* 0x00010000484c0824 */ /* 0x000fe400078e00ff */
[----:B------:R-:W-:-:S04]  /*2850*/  HFMA2 R147, -RZ, RZ, 0, 0 ;  /* 0x00000000ff937431 */ /* 0x000fc800000001ff */
[----:B------:R-:W3:Y:S01]  /*2860*/  @P0 LDC R77, c[0x0][0x40c] ;  /* 0x00010300ff4d0b82 */ /* 0x000ee20000000800 */
[----:B0-----:R-:W-:Y:S01]  /*2870*/  @P0 FMUL.FTZ R152, R76, R79 ;  /* 0x0000004f4c980220 */ /* 0x001fe20000410000 */
[----:B------:R-:W-:Y:S02]  /*2880*/  @P0 SHF.L.U32 R76, R73, 0x10, RZ ;  /* 0x00000010494c0819 */ /* 0x000fe400000006ff */
[----:B------:R-:W-:-:S03]  /*2890*/  F2FP.BF16.F32.PACK_AB R79, RZ, R149 ;  /* 0x00000095ff4f723e */ /* 0x000fc600000010ff */
[----:B-1----:R-:W-:Y:S01]  /*28a0*/  @P0 FMUL.FTZ R147, R76, R155 ;  /* 0x0000009b4c930220 */ /* 0x002fe20000410000 */
[----:B------:R-:W-:Y:S02]  /*28b0*/  @P0 SHF.L.U32 R76, R74, 0x10, RZ ;  /* 0x000000104a4c0819 */ /* 0x000fe400000006ff */
[----:B------:R-:W-:Y:S02]  /*28c0*/  F2FP.BF16.F32.PACK_AB R155, RZ, R151 ;  /* 0x00000097ff9b723e */ /* 0x000fe400000010ff */
[----:B------:R-:W-:Y:S01]  /*28d0*/  F2FP.BF16.F32.PACK_AB R78, RZ, R147 ;  /* 0x00000093ff4e723e */ /* 0x000fe200000010ff */
[----:B--2---:R-:W-:Y:S01]  /*28e0*/  @P0 FMUL.FTZ R148, R76, R157 ;  /* 0x0000009d4c940220 */ /* 0x004fe20000410000 */
[----:B------:R-:W-:Y:S02]  /*28f0*/  @P0 SHF.L.U32 R76, R75, 0x10, RZ ;  /* 0x000000104b4c0819 */ /* 0x000fe400000006ff */
[----:B------:R-:W-:Y:S02]  /*2900*/  F2FP.BF16.F32.PACK_AB R157, RZ, R153 ;  /* 0x00000099ff9d723e */ /* 0x000fe400000010ff */
[----:B------:R-:W-:Y:S01]  /*2910*/  F2FP.BF16.F32.PACK_AB R154, RZ, R148 ;  /* 0x00000094ff9a723e */ /* 0x000fe200000010ff */
[----:B---3--:R-:W-:Y:S01]  /*2920*/  @P0 FMUL.FTZ R150, R76, R77 ;  /* 0x0000004d4c960220 */ /* 0x008fe20000410000 */
[----:B------:R-:W-:-:S02]  /*2930*/  F2FP.BF16.F32.PACK_AB R77, RZ, R146 ;  /* 0x00000092ff4d723e */ /* 0x000fc400000010ff */
[----:B------:R-:W-:Y:S02]  /*2940*/  F2FP.BF16.F32.PACK_AB R76, RZ, R152 ;  /* 0x00000098ff4c723e */ /* 0x000fe400000010ff */
[----:B------:R-:W-:Y:S02]  /*2950*/  F2FP.BF16.F32.PACK_AB R156, RZ, R150 ;  /* 0x00000096ff9c723e */ /* 0x000fe400000010ff */
[----:B------:R-:W-:Y:S02]  /*2960*/  PRMT R76, R76, 0x5410, R77 ;  /* 0x000054104c4c7816 */ /* 0x000fe4000000004d */
[----:B------:R-:W-:Y:S02]  /*2970*/  PRMT R77, R78, 0x5410, R79 ;  /* 0x000054104e4d7816 */ /* 0x000fe4000000004f */
[----:B------:R-:W-:Y:S02]  /*2980*/  PRMT R78, R154, 0x5410, R155 ;  /* 0x000054109a4e7816 */ /* 0x000fe4000000009b */
[----:B------:R-:W-:-:S07]  /*2990*/  PRMT R79, R156, 0x5410, R157 ;  /* 0x000054109c4f7816 */ /* 0x000fce000000009d */
.L_x_171:
[----:B------:R-:W0:Y:S01]  /*29a0*/  @P0 LDC.64 R154, c[0x0][0x390] ;  /* 0x0000e400ff9a0b82 */ /* 0x000e220000000a00 */
[----:B------:R-:W-:Y:S01]  /*29b0*/  VIADD R157, R129, 0x80 ;  /* 0x00000080819d7836 */ /* 0x000fe20000000000 */
[----:B------:R-:W-:-:S03]  /*29c0*/  @P0 IADD3 R159, PT, PT, R128, 0xa0, RZ ;  /* 0x000000a0809f0810 */ /* 0x000fc60007ffe0ff */
[----:B------:R-:W-:-:S05]  /*29d0*/  IMAD.WIDE.U32 R156, R157, 0x10, R80 ;  /* 0x000000109d9c7825 */ /* 0x000fca00078e0050 */
[----:B------:R1:W-:Y:S01]  /*29e0*/  STG.E.128 desc[UR6][R156.64], R76 ;  /* 0x0000004c9c007986 */ /* 0x0003e2000c101d06 */
[----:B0-----:R-:W-:-:S05]  /*29f0*/  @P0 IMAD.WIDE.U32 R154, R159, 0x10, R154 ;  /* 0x000000109f9a0825 */ /* 0x001fca00078e009a */
[----:B------:R1:W5:Y:S01]  /*2a00*/  @P0 LDG.E.128 R72, desc[UR6][R154.64] ;  /* 0x000000069a480981 */ /* 0x000362000c1e1d00 */
[----:B------:R-:W-:Y:S01]  /*2a10*/  IADD3 R159, PT, PT, R129, 0xa0, RZ ;  /* 0x000000a0819f7810 */ /* 0x000fe20007ffe0ff */
[----:B------:R-:W-:Y:S06]  /*2a20*/  BRA.U !UP0, `(.L_x_172) ;  /* 0x0000000108e47547 */ /* 0x000fec000b800000 */
[----:B-1----:R-:W0:Y:S02]  /*2a30*/  LDC.64 R76, c[0x0][0x3a0] ;  /* 0x0000e800ff4c7b82 */ /* 0x002e240000000a00 */
[----:B0-----:R-:W-:-:S06]  /*2a40*/  IMAD.WIDE.U32 R76, R159, 0x10, R76 ;  /* 0x000000109f4c7825 */ /* 0x001fcc00078e004c */
[----:B------:R-:W2:Y:S01]  /*2a50*/  LDG.E.128 R76, desc[UR6][R76.64] ;  /* 0x000000064c4c7981 */ /* 0x000ea2000c1e1d00 */
[----:B------:R-:W-:-:S13]  /*2a60*/  ISETP.GT.AND P0, PT, R92, RZ, PT ;  /* 0x000000ff5c00720c */ /* 0x000fda0003f04270 */
[----:B------:R-:W0:Y:S01]  /*2a70*/  @P0 LDC R92, c[0x0][0x40c] ;  /* 0x00010300ff5c0b82 */ /* 0x000e220000000800 */
[----:B-----5:R-:W-:-:S07]  /*2a80*/  @P0 SHF.L.U32 R129, R73, 0x10, RZ ;  /* 0x0000001049810819 */ /* 0x020fce00000006ff */
[----:B------:R-:W1:Y:S08]  /*2a90*/  @P0 LDC R154, c[0x0][0x40c] ;  /* 0x00010300ff9a0b82 */ /* 0x000e700000000800 */
[----:B------:R-:W3:Y:S08]  /*2aa0*/  @P0 LDC R155, c[0x0][0x40c] ;  /* 0x00010300ff9b0b82 */ /* 0x000ef00000000800 */
[----:B------:R-:W4:Y:S01]  /*2ab0*/  @P0 LDC R157, c[0x0][0x40c] ;  /* 0x00010300ff9d0b82 */ /* 0x000f220000000800 */
[----:B--2---:R-:W-:-:S02]  /*2ac0*/  SHF.L.U32 R128, R77, 0x10, RZ ;  /* 0x000000104d807819 */ /* 0x004fc400000006ff */
[----:B------:R-:W-:-:S03]  /*2ad0*/  PRMT R77, R77, 0x7632, R77 ;  /* 0x000076324d4d7816 */ /* 0x000fc6000000004d */
[----:B0-----:R-:W-:Y:S01]  /*2ae0*/  @P0 FFMA.FTZ R128, R129, R92, R128 ;  /* 0x0000005c81800223 */ /* 0x001fe20000010080 */
[----:B------:R-:W-:Y:S01]  /*2af0*/  SHF.L.U32 R92, R78, 0x10, RZ ;  /* 0x000000104e5c7819 */ /* 0x000fe200000006ff */
[----:B------:R-:W-:Y:S01]  /*2b00*/  @P0 IMAD.U32 R129, R74, 0x10000, RZ ;  /* 0x000100004a810824 */ /* 0x000fe200078e00ff */
[----:B------:R-:W-:-:S03]  /*2b10*/  PRMT R78, R78, 0x7632, R78 ;  /* 0x000076324e4e7816 */ /* 0x000fc6000000004e */
[----:B-1----:R-:W-:Y:S01]  /*2b20*/  @P0 FFMA.FTZ R92, R129, R154, R92 ;  /* 0x0000009a815c0223 */ /* 0x002fe2000001005c */
[----:B------:R-:W-:Y:S02]  /*2b30*/  SHF.L.U32 R129, R77, 0x10, RZ ;  /* 0x000000104d817819 */ /* 0x000fe400000006ff */
[----:B------:R-:W-:Y:S02]  /*2b40*/  @P0 PRMT R77, R73, 0x7632, R77 ;  /* 0x00007632494d0816 */ /* 0x000fe4000000004d */
[----:B------:R-:W-:Y:S01]  /*2b50*/  SHF.L.U32 R156, R78, 0x10, RZ ;  /* 0x000000104e9c7819 */ /* 0x000fe200000006ff */
[----:B------:R-:W-:Y:S01]  /*2b60*/  @P0 IMAD.U32 R78, R75, 0x10000, RZ ;  /* 0x000100004b4e0824 */ /* 0x000fe200078e00ff */
[----:B------:R-:W-:Y:S02]  /*2b70*/  @P0 SHF.L.U32 R154, R77, 0x10, RZ ;  /* 0x000000104d9a0819 */ /* 0x000fe400000006ff */
[----:B------:R-:W-:Y:S02]  /*2b80*/  @P0 PRMT R77, R74, 0x7632, R77 ;  /* 0x000076324a4d0816 */ /* 0x000fe4000000004d */
[----:B------:R-:W-:Y:S01]  /*2b90*/  F2FP.BF16.F32.PACK_AB R162, RZ, R92 ;  /* 0x0000005cffa2723e */ /* 0x000fe200000010ff */
[----:B---3--:R-:W-:Y:S01]  /*2ba0*/  @P0 FFMA.FTZ R129, R154, R155, R129 ;  /* 0x0000009b9a810223 */ /* 0x008fe20000010081 */
[----:B------:R-:W-:Y:S01]  /*2bb0*/  SHF.L.U32 R155, R79, 0x10, RZ ;  /* 0x000000104f9b7819 */ /* 0x000fe200000006ff */
[----:B------:R-:W0:Y:S01]  /*2bc0*/  @P0 LDC R154, c[0x0][0x40c] ;  /* 0x00010300ff9a0b82 */ /* 0x000e220000000800 */
[----:B------:R-:W-:-:S02]  /*2bd0*/  @P0 SHF.L.U32 R77, R77, 0x10, RZ ;  /* 0x000000104d4d0819 */ /* 0x000fc400000006ff */
[----:B------:R-:W-:Y:S01]  /*2be0*/  PRMT R79, R79, 0x7632, R79 ;  /* 0x000076324f4f7816 */ /* 0x000fe2000000004f */
[----:B----4-:R-:W-:-:S03]  /*2bf0*/  @P0 FFMA.FTZ R155, R78, R157, R155 ;  /* 0x0000009d4e9b0223 */ /* 0x010fc6000001009b */
[----:B------:R-:W-:Y:S01]  /*2c00*/  SHF.L.U32 R158, R79, 0x10, RZ ;  /* 0x000000104f9e7819 */ /* 0x000fe200000006ff */
[----:B------:R-:W1:Y:S01]  /*2c10*/  @P0 LDC R157, c[0x0][0x40c] ;  /* 0x00010300ff9d0b82 */ /* 0x000e620000000800 */
[----:B------:R-:W-:-:S07]  /*2c20*/  F2FP.BF16.F32.PACK_AB R79, RZ, R155 ;  /* 0x0000009bff4f723e */ /* 0x000fce00000010ff */
[----:B------:R-:W2:Y:S01]  /*2c30*/  @P0 LDC R78, c[0x0][0x40c] ;  /* 0x00010300ff4e0b82 */ /* 0x000ea20000000800 */
[----:B0-----:R-:W-:Y:S01]  /*2c40*/  @P0 FFMA.FTZ R156, R77, R154, R156 ;  /* 0x0000009a4d9c0223 */ /* 0x001fe2000001009c */
[----:B------:R-:W-:-:S04]  /*2c50*/  PRMT R77, R76, 0x7632, R77 ;  /* 0x000076324c4d7816 */ /* 0x000fc8000000004d */
[----:B------:R-:W-:Y:S02]  /*2c60*/  SHF.L.U32 R154, R77, 0x10, RZ ;  /* 0x000000104d9a7819 */ /* 0x000fe400000006ff */
[----:B------:R-:W-:Y:S02]  /*2c70*/  @P0 PRMT R77, R72, 0x7632, R77 ;  /* 0x00007632484d0816 */ /* 0x000fe4000000004d */
[----:B------:R-:W-:Y:S02]  /*2c80*/  F2FP.BF16.F32.PACK_AB R163, RZ, R156 ;  /* 0x0000009cffa3723e */ /* 0x000fe400000010ff */
[----:B------:R-:W-:-:S05]  /*2c90*/  @P0 SHF.L.U32 R77, R77, 0x10, RZ ;  /* 0x000000104d4d0819 */ /* 0x000fca00000006ff */
[----:B-1----:R-:W-:Y:S01]  /*2ca0*/  @P0 FFMA.FTZ R154, R77, R157, R154 ;  /* 0x0000009d4d9a0223 */ /* 0x002fe2000001009a */
[----:B------:R-:W-:Y:S02]  /*2cb0*/  SHF.L.U32 R157, R76, 0x10, RZ ;  /* 0x000000104c9d7819 */ /* 0x000fe400000006ff */
[----:B------:R-:W-:Y:S02]  /*2cc0*/  @P0 SHF.L.U32 R76, R72, 0x10, RZ ;  /* 0x00000010484c0819 */ /* 0x000fe400000006ff */
[----:B------:R-:W-:-:S03]  /*2cd0*/  F2FP.BF16.F32.PACK_AB R161, RZ, R154 ;  /* 0x0000009affa1723e */ /* 0x000fc600000010ff */
[----:B--2---:R-:W-:Y:S01]  /*2ce0*/  @P0 FFMA.FTZ R157, R76, R78, R157 ;  /* 0x0000004e4c9d0223 */ /* 0x004fe2000001009d */
[----:B------:R-:W-:Y:S01]  /*2cf0*/  @P0 PRMT R76, R75, 0x7632, R76 ;  /* 0x000076324b4c0816 */ /* 0x000fe2000000004c */
[----:B------:R-:W0:Y:S04]  /*2d00*/  @P0 LDC R78, c[0x0][0x40c] ;  /* 0x00010300ff4e0b82 */ /* 0x000e280000000800 */
[----:B------:R-:W-:Y:S01]  /*2d10*/  @P0 IMAD.U32 R77, R76, 0x10000, RZ ;  /* 0x000100004c4d0824 */ /* 0x000fe200078e00ff */
        /* <DEDUP_REMOVED lines=10> */
.L_x_172:
[----:B-1----:R-:W0:Y:S01]  /*2dc0*/  @P0 LDC R77, c[0x0][0x40c] ;  /* 0x00010300ff4d0b82 */ /* 0x002e220000000800 */
[----:B-----5:R-:W-:Y:S01]  /*2dd0*/  @P0 PRMT R76, R72, 0x7632, R76 ;  /* 0x00007632484c0816 */ /* 0x020fe2000000004c */
[----:B------:R-:W-:Y:S01]  /*2de0*/  HFMA2 R154, -RZ, RZ, 0, 0 ;  /* 0x00000000ff9a7431 */ /* 0x000fe200000001ff */
[----:B------:R-:W-:Y:S02]  /*2df0*/  CS2R R128, SRZ ;  /* 0x0000000000807805 */ /* 0x000fe4000001ff00 */
[----:B------:R-:W-:Y:S02]  /*2e00*/  CS2R R156, SRZ ;  /* 0x00000000009c7805 */ /* 0x000fe4000001ff00 */
[----:B------:R-:W-:Y:S01]  /*2e10*/  @P0 SHF.L.U32 R76, R76, 0x10, RZ ;  /* 0x000000104c4c0819 */ /* 0x000fe200000006ff */
[----:B------:R-:W-:Y:S01]  /*2e20*/  IMAD.MOV.U32 R158, RZ, RZ, RZ ;  /* 0x000000ffff9e7224 */ /* 0x000fe200078e00ff */
[----:B------:R-:W-:Y:S01]  /*2e30*/  MOV R92, RZ ;  /* 0x000000ff005c7202 */ /* 0x000fe20000000f00 */
[----:B------:R-:W1:Y:S08]  /*2e40*/  @P0 LDC R79, c[0x0][0x40c] ;  /* 0x00010300ff4f0b82 */ /* 0x000e700000000800 */
[----:B------:R-:W2:Y:S01]  /*2e50*/  @P0 LDC R155, c[0x0][0x40c] ;  /* 0x00010300ff9b0b82 */ /* 0x000ea20000000800 */
[----:B0-----:R-:W-:Y:S01]  /*2e60*/  @P0 FMUL.FTZ R154, R76, R77 ;  /* 0x0000004d4c9a0220 */ /* 0x001fe20000410000 */
[----:B------:R-:W-:-:S06]  /*2e70*/  @P0 PRMT R76, R73, 0x7632, R76 ;  /* 0x00007632494c0816 */ /* 0x000fcc000000004c */
[----:B------:R-:W0:Y:S01]  /*2e80*/  @P0 LDC R77, c[0x0][0x40c] ;  /* 0x00010300ff4d0b82 */ /* 0x000e220000000800 */
[----:B------:R-:W-:-:S05]  /*2e90*/  @P0 SHF.L.U32 R76, R76, 0x10, RZ ;  /* 0x000000104c4c0819 */ /* 0x000fca00000006ff */
[----:B-1----:R-:W-:Y:S01]  /*2ea0*/  @P0 FMUL.FTZ R129, R76, R79 ;  /* 0x0000004f4c810220 */ /* 0x002fe20000410000 */
[----:B------:R-:W-:Y:S01]  /*2eb0*/  @P0 PRMT R76, R74, 0x7632, R76 ;  /* 0x000076324a4c0816 */ /* 0x000fe2000000004c */
[----:B------:R-:W1:Y:S03]  /*2ec0*/  @P0 LDC R79, c[0x0][0x40c] ;  /* 0x00010300ff4f0b82 */ /* 0x000e660000000800 */
[----:B------:R-:W-:Y:S02]  /*2ed0*/  @P0 SHF.L.U32 R76, R76, 0x10, RZ ;  /* 0x000000104c4c0819 */ /* 0x000fe400000006ff */
[----:B------:R-:W-:-:S03]  /*2ee0*/  F2FP.BF16.F32.PACK_AB R161, RZ, R129 ;  /* 0x00000081ffa1723e */ /* 0x000fc600000010ff */
[----:B0-----:R-:W-:Y:S01]  /*2ef0*/  @P0 FMUL.FTZ R156, R76, R77 ;  /* 0x0000004d4c9c0220 */ /* 0x001fe20000410000 */
[----:B------:R-:W-:Y:S01]  /*2f00*/  @P0 PRMT R76, R75, 0x7632, R76 ;  /* 0x000076324b4c0816 */ /* 0x000fe2000000004c */
[----:B------:R-:W0:Y:S03]  /*2f10*/  @P0 LDC R77, c[0x0][0x40c] ;  /* 0x00010300ff4d0b82 */ /* 0x000e260000000800 */
[----:B------:R-:W-:Y:S02]  /*2f20*/  @P0 SHF.L.U32 R76, R76, 0x10, RZ ;  /* 0x000000104c4c0819 */ /* 0x000fe400000006ff */
[----:B------:R-:W-:-:S03]  /*2f30*/  F2FP.BF16.F32.PACK_AB R163, RZ, R156 ;  /* 0x0000009cffa3723e */ /* 0x000fc600000010ff */
[----:B-1----:R-:W-:Y:S01]  /*2f40*/  @P0 FMUL.FTZ R158, R76, R79 ;  /* 0x0000004f4c9e0220 */ /* 0x002fe20000410000 */
[----:B------:R-:W-:Y:S01]  /*2f50*/  @P0 SHF.L.U32 R76, R72, 0x10, RZ ;  /* 0x00000010484c0819 */ /* 0x000fe200000006ff */
[----:B------:R-:W1:Y:S04]  /*2f60*/  @P0 LDC R79, c[0x0][0x40c] ;  /* 0x00010300ff4f0b82 */ /* 0x000e680000000800 */
[----:B0-----:R-:W-:Y:S01]  /*2f70*/  @P0 FMUL.FTZ R157, R76, R77 ;  /* 0x0000004d4c9d0220 */ /* 0x001fe20000410000 */
[----:B------:R-:W-:-:S03]  /*2f80*/  @P0 SHF.L.U32 R76, R73, 0x10, RZ ;  /* 0x00000010494c0819 */ /* 0x000fc600000006ff */
[----:B------:R-:W0:Y:S02]  /*2f90*/  @P0 LDC R77, c[0x0][0x40c] ;  /* 0x00010300ff4d0b82 */ /* 0x000e240000000800 */
[----:B-1----:R-:W-:Y:S01]  /*2fa0*/  @P0 FMUL.FTZ R128, R76, R79 ;  /* 0x0000004f4c800220 */ /* 0x002fe20000410000 */
[----:B------:R-:W-:Y:S02]  /*2fb0*/  @P0 SHF.L.U32 R76, R74, 0x10, RZ ;  /* 0x000000104a4c0819 */ /* 0x000fe400000006ff */
[----:B------:R-:W-:Y:S02]  /*2fc0*/  F2FP.BF16.F32.PACK_AB R79, RZ, R158 ;  /* 0x0000009eff4f723e */ /* 0x000fe400000010ff */
[----:B------:R-:W-:Y:S01]  /*2fd0*/  F2FP.BF16.F32.PACK_AB R78, RZ, R128 ;  /* 0x00000080ff4e723e */ /* 0x000fe200000010ff */
[----:B--2---:R-:W-:Y:S01]  /*2fe0*/  @P0 FMUL.FTZ R92, R76, R155 ;  /* 0x0000009b4c5c0220 */ /* 0x004fe20000410000 */
[----:B------:R-:W-:Y:S02]  /*2ff0*/  HFMA2 R155, -RZ, RZ, 0, 0 ;  /* 0x00000000ff9b7431 */ /* 0x000fe400000001ff */
[----:B------:R-:W-:-:S02]  /*3000*/  @P0 IMAD.U32 R76, R75, 0x10000, RZ ;  /* 0x000100004b4c0824 */ /* 0x000fc400078e00ff */
[----:B------:R-:W-:Y:S02]  /*3010*/  F2FP.BF16.F32.PACK_AB R162, RZ, R92 ;  /* 0x0000005cffa2723e */ /* 0x000fe400000010ff */
[----:B0-----:R-:W-:Y:S01]  /*3020*/  @P0 FMUL.FTZ R155, R76, R77 ;  /* 0x0000004d4c9b0220 */ /* 0x001fe20000410000 */
[----:B------:R-:W-:Y:S02]  /*3030*/  F2FP.BF16.F32.PACK_AB R77, RZ, R154 ;  /* 0x0000009aff4d723e */ /* 0x000fe400000010ff */
[----:B------:R-:W-:Y:S02]  /*3040*/  F2FP.BF16.F32.PACK_AB R76, RZ, R157 ;  /* 0x0000009dff4c723e */ /* 0x000fe400000010ff */
[----:B------:R-:W-:Y:S02]  /*3050*/  F2FP.BF16.F32.PACK_AB R160, RZ, R155 ;  /* 0x0000009bffa0723e */ /* 0x000fe400000010ff */
[----:B------:R-:W-:Y:S02]  /*3060*/  PRMT R76, R76, 0x5410, R77 ;  /* 0x000054104c4c7816 */ /* 0x000fe4000000004d */
[----:B------:R-:W-:-:S02]  /*3070*/  PRMT R77, R78, 0x5410, R161 ;  /* 0x000054104e4d7816 */ /* 0x000fc400000000a1 */
[----:B------:R-:W-:Y:S02]  /*3080*/  PRMT R78, R162, 0x5410, R163 ;  /* 0x00005410a24e7816 */ /* 0x000fe400000000a3 */
[----:B------:R-:W-:-:S07]  /*3090*/  PRMT R79, R160, 0x5410, R79 ;  /* 0x00005410a04f7816 */ /* 0x000fce000000004f */
.L_x_173:
[----:B------:R-:W-:-:S04]  /*30a0*/  IMAD.WIDE.U32 R80, R159, 0x10, R80 ;  /* 0x000000109f507825 */ /* 0x000fc800078e0050 */
[----:B------:R-:W-:Y:S01]  /*30b0*/  FADD.FTZ R159, RZ, R88 ;  /* 0x00000058ff9f7221 */ /* 0x000fe20000010000 */
[----:B------:R-:W-:Y:S01]  /*30c0*/  UMOV UR10, 0xffffffff ;  /* 0xffffffff000a7882 */ /* 0x000fe20000000000 */
[----:B------:R-:W-:Y:S02]  /*30d0*/  ISETP.NE.AND P1, PT, R122, RZ, PT ;  /* 0x000000ff7a00720c */ /* 0x000fe40003f25270 */
[----:B------:R-:W-:Y:S01]  /*30e0*/  FADD.FTZ R160, R159, R86 ;  /* 0x000000569fa07221 */ /* 0x000fe20000010000 */
[----:B------:R0:W-:Y:S03]  /*30f0*/  STG.E.128 desc[UR6][R80.64], R76 ;  /* 0x0000004c50007986 */ /* 0x0001e6000c101d06 */
        /* <DEDUP_REMOVED lines=47> */
[----:B------:R-:W0:Y:S02]  /*33f0*/  SHFL.BFLY PT, R77, R76, 0x1, 0x1f ;  /* 0x0c201f004c4d7f89 */ /* 0x000e2400000e0000 */
[----:B0-----:R-:W-:Y:S02]  /*3400*/  FADD.FTZ R81, R76, R77 ;  /* 0x0000004d4c517221 */ /* 0x001fe40000010000 */
[----:B------:R-:W0:Y:S03]  /*3410*/  LDC R77, c[0x0][0x400] ;  /* 0x00010000ff4d7b82 */ /* 0x000e260000000800 */
[----:B------:R-:W1:Y:S02]  /*3420*/  SHFL.BFLY PT, R160, R81, 0x2, 0x1f ;  /* 0x0c401f0051a07f89 */ /* 0x000e6400000e0000 */
[----:B-1----:R-:W-:-:S05]  /*3430*/  FADD.FTZ R159, R81, R160 ;  /* 0x000000a0519f7221 */ /* 0x002fca0000010000 */
[----:B------:R-:W1:Y:S02]  /*3440*/  SHFL.BFLY PT, R160, R159, 0x4, 0x1f ;  /* 0x0c801f009fa07f89 */ /* 0x000e6400000e0000 */
[----:B-1----:R-:W-:-:S05]  /*3450*/  FADD.FTZ R161, R159, R160 ;  /* 0x000000a09fa17221 */ /* 0x002fca0000010000 */
[----:B------:R-:W1:Y:S02]  /*3460*/  SHFL.BFLY PT, R160, R161, 0x8, 0x1f ;  /* 0x0d001f00a1a07f89 */ /* 0x000e6400000e0000 */
[----:B-1----:R-:W-:-:S05]  /*3470*/  FADD.FTZ R162, R161, R160 ;  /* 0x000000a0a1a27221 */ /* 0x002fca0000010000 */
[----:B------:R-:W1:Y:S02]  /*3480*/  SHFL.BFLY PT, R163, R162, 0x10, 0x1f ;  /* 0x0e001f00a2a37f89 */ /* 0x000e6400000e0000 */
[----:B-1----:R-:W-:-:S04]  /*3490*/  FADD.FTZ R160, R162, R163 ;  /* 0x000000a3a2a07221 */ /* 0x002fc80000010000 */
[----:B0-----:R-:W-:-:S04]  /*34a0*/  FMUL.FTZ R160, R160, R77 ;  /* 0x0000004da0a07220 */ /* 0x001fc80000410000 */
        /* <DEDUP_REMOVED lines=105> */
.L_x_189:
[----:B------:R-:W-:Y:S01]  /*3b40*/  FMUL.FTZ R76, R160, R160 ;  /* 0x000000a0a04c7220 */ /* 0x000fe20000410000 */
[----:B-1----:R-:W-:Y:S01]  /*3b50*/  FADD.FTZ R80, R164, R161 ;  /* 0x000000a1a4507221 */ /* 0x002fe20000010000 */
[----:B------:R-:W-:Y:S01]  /*3b60*/  ISETP.NE.AND P0, PT, RZ, UR8, PT ;  /* 0x00000008ff007c0c */ /* 0x000fe2000bf05270 */
[----:B------:R-:W1:Y:S01]  /*3b70*/  @!P1 LDC.64 R78, c[0x0][0x3c0] ;  /* 0x0000f000ff4e9b82 */ /* 0x000e620000000a00 */
[----:B------:R-:W-:Y:S01]  /*3b80*/  BSSY.RECONVERGENT B0, `(.L_x_175) ;  /* 0x000012c000007945 */ /* 0x000fe20003800200 */
[----:B------:R-:W-:Y:S01]  /*3b90*/  FFMA.FTZ R80, R80, R77, UR9 ;  /* 0x0000000950507e23 */ /* 0x000fe2000801004d */
[----:B------:R-:W-:-:S05]  /*3ba0*/  FSEL R81, R76, RZ, P0 ;  /* 0x000000ff4c517208 */ /* 0x000fca0000000000 */
[----:B------:R-:W2:Y:S01]  /*3bb0*/  @!P1 LDC.64 R76, c[0x0][0x3c8] ;  /* 0x0000f200ff4c9b82 */ /* 0x000ea20000000a00 */
[----:B------:R-:W-:-:S04]  /*3bc0*/  FADD.FTZ R80, R80, R81 ;  /* 0x0000005150507221 */ /* 0x000fc80000010000 */
[----:B------:R-:W3:Y:S01]  /*3bd0*/  MUFU.RSQ R159, R80 ;  /* 0x00000050009f7308 */ /* 0x000ee20000001400 */
[----:B-1----:R-:W-:-:S05]  /*3be0*/  @!P1 IMAD.WIDE R78, R121, 0x4, R78 ;  /* 0x00000004794e9825 */ /* 0x002fca00078e024e */
[----:B------:R1:W-:Y:S01]  /*3bf0*/  @!P1 STG.E desc[UR6][R78.64], R160 ;  /* 0x000000a04e009986 */ /* 0x0003e2000c101906 */
[----:B--2---:R-:W-:-:S05]  /*3c00*/  @!P1 IMAD.WIDE R76, R121, 0x4, R76 ;  /* 0x00000004794c9825 */ /* 0x004fca00078e024c */
[----:B---3--:R1:W-:Y:S01]  /*3c10*/  @!P1 STG.E desc[UR6][R76.64], R159 ;  /* 0x0000009f4c009986 */ /* 0x0083e2000c101906 */
[----:B------:R-:W-:-:S13]  /*3c20*/  ISETP.GE.AND P1, PT, R82, 0x1, PT ;  /* 0x000000015200780c */ /* 0x000fda0003f26270 */
[----:B-1----:R-:W-:Y:S05]  /*3c30*/  @!P1 BRA `(.L_x_176) ;  /* 0x0000001000809947 */ /* 0x002fea0003800000 */
[----:B------:R-:W-:Y:S01]  /*3c40*/  FSEL R160, R160, RZ, !P0 ;  /* 0x000000ffa0a07208 */ /* 0x000fe20004000000 */
[----:B------:R-:W-:Y:S01]  /*3c50*/  IMAD.U32 R80, R49, 0x10000, RZ ;  /* 0x0001000031507824 */ /* 0x000fe200078e00ff */
[----:B------:R-:W-:Y:S02]  /*3c60*/  SHF.L.U32 R77, R24, 0x10, RZ ;  /* 0x00000010184d7819 */ /* 0x000fe400000006ff */
[----:B------:R-:W-:Y:S01]  /*3c70*/  SHF.L.U32 R79, R48, 0x10, RZ ;  /* 0x00000010304f7819 */ /* 0x000fe200000006ff */
[C---:B------:R-:W-:Y:S01]  /*3c80*/  FADD.FTZ R88, -R160.reuse, R88 ;  /* 0x00000058a0587221 */ /* 0x040fe20000010100 */
[C---:B------:R-:W-:Y:S01]  /*3c90*/  FADD.FTZ R86, -R160.reuse, R86 ;  /* 0x00000056a0567221 */ /* 0x040fe20000010100 */
[----:B------:R-:W-:Y:S01]  /*3ca0*/  SHF.L.U32 R161, R113, 0x10, RZ ;  /* 0x0000001071a17819 */ /* 0x000fe200000006ff */
[----:B------:R-:W-:Y:S01]  /*3cb0*/  FADD.FTZ R78, -R160, R85 ;  /* 0x00000055a04e7221 */ /* 0x000fe20000010100 */
[C---:B------:R-:W-:Y:S01]  /*3cc0*/  FMUL.FTZ R76, R159.reuse, R88 ;  /* 0x000000589f4c7220 */ /* 0x040fe20000410000 */
[----:B------:R-:W-:Y:S01]  /*3cd0*/  FMUL.FTZ R86, R159, R86 ;  /* 0x000000569f567220 */ /* 0x000fe20000410000 */
[----:B------:R-:W-:Y:S01]  /*3ce0*/  SHF.L.U32 R81, R110, 0x10, RZ ;  /* 0x000000106e517819 */ /* 0x000fe200000006ff */
[----:B------:R-:W-:Y:S01]  /*3cf0*/  FADD.FTZ R90, -R160, R90 ;  /* 0x0000005aa05a7221 */ /* 0x000fe20000010100 */
[----:B------:R-:W-:Y:S01]  /*3d00*/  FFMA.FTZ R76, R76, R77, R79 ;  /* 0x0000004d4c4c7223 */ /* 0x000fe2000001004f */
[----:B------:R-:W-:Y:S01]  /*3d10*/  SHF.L.U32 R77, R112, 0x10, RZ ;  /* 0x00000010704d7819 */ /* 0x000fe200000006ff */
[----:B------:R-:W-:Y:S01]  /*3d20*/  IMAD.U32 R88, R108, 0x10000, RZ ;  /* 0x000100006c587824 */ /* 0x000fe200078e00ff */
[----:B------:R-:W-:Y:S01]  /*3d30*/  SHF.L.U32 R79, R111, 0x10, RZ ;  /* 0x000000106f4f7819 */ /* 0x000fe200000006ff */
[----:B------:R-:W-:Y:S01]  /*3d40*/  FADD.FTZ R124, -R160, R124 ;  /* 0x0000007ca07c7221 */ /* 0x000fe20000010100 */
[----:B------:R-:W-:Y:S01]  /*3d50*/  SHF.L.U32 R85, R107, 0x10, RZ ;  /* 0x000000106b557819 */ /* 0x000fe200000006ff */
[----:B------:R-:W-:Y:S01]  /*3d60*/  FFMA.FTZ R161, R86, R161, R77 ;  /* 0x000000a156a17223 */ /* 0x000fe2000001004d */
[----:B------:R-:W-:Y:S01]  /*3d70*/  FMUL.FTZ R77, R159, R78 ;  /* 0x0000004e9f4d7220 */ /* 0x000fe20000410000 */
[----:B------:R-:W-:Y:S01]  /*3d80*/  SHF.L.U32 R78, R25, 0x10, RZ ;  /* 0x00000010194e7819 */ /* 0x000fe200000006ff */
[C---:B------:R-:W-:Y:S01]  /*3d90*/  FADD.FTZ R94, -R160.reuse, R94 ;  /* 0x0000005ea05e7221 */ /* 0x040fe20000010100 */
[C---:B------:R-:W-:Y:S01]  /*3da0*/  FADD.FTZ R126, -R160.reuse, R126 ;  /* 0x0000007ea07e7221 */ /* 0x040fe20000010100 */
[----:B------:R-:W-:Y:S01]  /*3db0*/  F2FP.BF16.F32.PACK_AB R76, R161, R76 ;  /* 0x0000004ca14c723e */ /* 0x000fe200000010ff */
[C---:B------:R-:W-:Y:S01]  /*3dc0*/  FADD.FTZ R134, -R160.reuse, R134 ;  /* 0x00000086a0867221 */ /* 0x040fe20000010100 */
[----:B------:R-:W-:Y:S01]  /*3dd0*/  FFMA.FTZ R77, R77, R78, R80 ;  /* 0x0000004e4d4d7223 */ /* 0x000fe20000010050 */
[C---:B------:R-:W-:Y:S01]  /*3de0*/  FADD.FTZ R78, -R160.reuse, R83 ;  /* 0x00000053a04e7221 */ /* 0x040fe20000010100 */
[----:B------:R-:W-:Y:S01]  /*3df0*/  SHF.L.U32 R80, R109, 0x10, RZ ;  /* 0x000000106d507819 */ /* 0x000fe200000006ff */
[C---:B------:R-:W-:Y:S01]  /*3e00*/  FMUL.FTZ R83, R159.reuse, R90 ;  /* 0x0000005a9f537220 */ /* 0x040fe20000410000 */
[C---:B------:R-:W-:Y:S01]  /*3e10*/  FADD.FTZ R90, -R160.reuse, R123 ;  /* 0x0000007ba05a7221 */ /* 0x040fe20000010100 */
[----:B------:R-:W-:Y:S01]  /*3e20*/  FMUL.FTZ R78, R159, R78 ;  /* 0x0000004e9f4e7220 */ /* 0x000fe20000410000 */
[C---:B------:R-:W-:Y:S01]  /*3e30*/  FADD.FTZ R130, -R160.reuse, R130 ;  /* 0x00000082a0827221 */ /* 0x040fe20000010100 */
[----:B------:R-:W-:Y:S01]  /*3e40*/  FFMA.FTZ R83, R83, R80, R88 ;  /* 0x0000005053537223 */ /* 0x000fe20000010058 */
[----:B------:R-:W-:Y:S01]  /*3e50*/  FADD.FTZ R80, -R160, R89 ;  /* 0x00000059a0507221 */ /* 0x000fe20000010100 */
[----:B------:R-:W-:Y:S01]  /*3e60*/  FFMA.FTZ R86, R78, R79, R81 ;  /* 0x0000004f4e567223 */ /* 0x000fe20000010051 */
[----:B------:R-:W-:Y:S01]  /*3e70*/  FADD.FTZ R78, -R160, R91 ;  /* 0x0000005ba04e7221 */ /* 0x000fe20000010100 */
[----:B------:R-:W-:Y:S01]  /*3e80*/  SHF.L.U32 R79, R26, 0x10, RZ ;  /* 0x000000101a4f7819 */ /* 0x000fe200000006ff */
[C---:B------:R-:W-:Y:S01]  /*3e90*/  FMUL.FTZ R80, R159.reuse, R80 ;  /* 0x000000509f507220 */ /* 0x040fe20000410000 */
[----:B------:R-:W-:Y:S01]  /*3ea0*/  SHF.L.U32 R81, R50, 0x10, RZ ;  /* 0x0000001032517819 */ /* 0x000fe200000006ff */
[C---:B------:R-:W-:Y:S01]  /*3eb0*/  FMUL.FTZ R78, R159.reuse, R78 ;  /* 0x0000004e9f4e7220 */ /* 0x040fe20000410000 */
[----:B------:R-:W-:Y:S01]  /*3ec0*/  F2FP.BF16.F32.PACK_AB R77, R86, R77 ;  /* 0x0000004d564d723e */ /* 0x000fe200000010ff */
[----:B------:R-:W-:Y:S01]  /*3ed0*/  FMUL.FTZ R90, R159, R90 ;  /* 0x0000005a9f5a7220 */ /* 0x000fe20000410000 */
[----:B------:R-:W-:Y:S01]  /*3ee0*/  SHF.L.U32 R89, R105, 0x10, RZ ;  /* 0x0000001069597819 */ /* 0x000fe200000006ff */
[----:B------:R-:W-:Y:S01]  /*3ef0*/  FFMA.FTZ R78, R78, R79, R81 ;  /* 0x0000004f4e4e7223 */ /* 0x000fe20000010051 */
[----:B------:R-:W-:Y:S01]  /*3f00*/  SHF.L.U32 R79, R27, 0x10, RZ ;  /* 0x000000101b4f7819 */ /* 0x000fe200000006ff */
[----:B------:R-:W-:Y:S01]  /*3f10*/  FMUL.FTZ R130, R159, R130 ;  /* 0x000000829f827220 */ /* 0x000fe20000410000 */
[----:B------:R-:W-:Y:S01]  /*3f20*/  SHF.L.U32 R81, R51, 0x10, RZ ;  /* 0x0000001033517819 */ /* 0x000fe200000006ff */
[C---:B------:R-:W-:Y:S01]  /*3f30*/  FADD.FTZ R132, -R160.reuse, R132 ;  /* 0x00000084a0847221 */ /* 0x040fe20000010100 */
[----:B------:R-:W-:Y:S01]  /*3f40*/  F2FP.BF16.F32.PACK_AB R78, R83, R78 ;  /* 0x0000004e534e723e */ /* 0x000fe200000010ff */
[----:B------:R-:W-:Y:S01]  /*3f50*/  FADD.FTZ R136, -R160, R136 ;  /* 0x00000088a0887221 */ /* 0x000fe20000010100 */
[----:B------:R-:W-:Y:S01]  /*3f60*/  SHF.L.U32 R91, R104, 0x10, RZ ;  /* 0x00000010685b7819 */ /* 0x000fe200000006ff */
[----:B------:R-:W-:Y:S01]  /*3f70*/  FFMA.FTZ R88, R80, R79, R81 ;  /* 0x0000004f50587223 */ /* 0x000fe20000010051 */
[----:B------:R-:W-:Y:S01]  /*3f80*/  FADD.FTZ R80, -R160, R87 ;  /* 0x00000057a0507221 */ /* 0x000fe20000010100 */
[----:B------:R-:W-:Y:S01]  /*3f90*/  IADD3 R79, PT, PT, R82, -0x1, RZ ;  /* 0xffffffff524f7810 */ /* 0x000fe20007ffe0ff */
[----:B------:R-:W-:Y:S01]  /*3fa0*/  FADD.FTZ R144, -R160, R144 ;  /* 0x00000090a0907221 */ /* 0x000fe20000010100 */
[----:B------:R-:W-:Y:S01]  /*3fb0*/  SHF.L.U32 R87, R106, 0x10, RZ ;  /* 0x000000106a577819 */ /* 0x000fe200000006ff */
[----:B------:R-:W-:Y:S01]  /*3fc0*/  FMUL.FTZ R82, R159, R80 ;  /* 0x000000509f527220 */ /* 0x000fe20000410000 */
[----:B------:R-:W-:Y:S01]  /*3fd0*/  SHF.L.U32 R123, R21, 0x10, RZ ;  /* 0x00000010157b7819 */ /* 0x000fe200000006ff */
[----:B------:R-:W1:Y:S01]  /*3fe0*/  LDC.64 R80, c[0x0][0x428] ;  /* 0x00010a00ff507b82 */ /* 0x000e620000000a00 */
[----:B------:R-:W-:-:S02]  /*3ff0*/  IMAD R79, R79, R84, RZ ;  /* 0x000000544f4f7224 */ /* 0x000fc400078e02ff */
[----:B------:R-:W-:Y:S01]  /*4000*/  FFMA.FTZ R87, R82, R85, R87 ;  /* 0x0000005552577223 */ /* 0x000fe20000010057 */
[----:B------:R-:W-:Y:S01]  /*4010*/  SHF.L.U32 R84, R52, 0x10, RZ ;  /* 0x0000001034547819 */ /* 0x000fe200000006ff */
[C---:B------:R-:W-:Y:S01]  /*4020*/  FADD.FTZ R140, -R160.reuse, R140 ;  /* 0x0000008ca08c7221 */ /* 0x040fe20000010100 */
[C---:B------:R-:W-:Y:S01]  /*4030*/  FADD.FTZ R138, -R160.reuse, R138 ;  /* 0x0000008aa08a7221 */ /* 0x040fe20000010100 */
[----:B------:R-:W-:Y:S01]  /*4040*/  SHF.R.S32.HI R82, RZ, 0x1f, R79 ;  /* 0x0000001fff527819 */ /* 0x000fe2000001144f */
[----:B------:R-:W-:Y:S01]  /*4050*/  FADD.FTZ R142, -R160, R142 ;  /* 0x0000008ea08e7221 */ /* 0x000fe20000010100 */
[C---:B------:R-:W-:Y:S01]  /*4060*/  FMUL.FTZ R140, R159.reuse, R140 ;  /* 0x0000008c9f8c7220 */ /* 0x040fe20000410000 */
[----:B------:R-:W-:Y:S01]  /*4070*/  FMUL.FTZ R138, R159, R138 ;  /* 0x0000008a9f8a7220 */ /* 0x000fe20000410000 */
[----:B------:R-:W-:Y:S01]  /*4080*/  LEA.HI R85, R82, R79, RZ, 0x3 ;  /* 0x0000004f52557211 */ /* 0x000fe200078f18ff */
[----:B------:R-:W-:Y:S01]  /*4090*/  IMAD.U32 R82, R28, 0x10000, RZ ;  /* 0x000100001c527824 */ /* 0x000fe200078e00ff */
[----:B------:R-:W-:Y:S01]  /*40a0*/  F2FP.BF16.F32.PACK_AB R79, R87, R88 ;  /* 0x00000058574f723e */ /* 0x000fe200000010ff */
[----:B------:R-:W-:Y:S01]  /*40b0*/  FADD.FTZ R88, -R160, R93 ;  /* 0x0000005da0587221 */ /* 0x000fe20000010100 */
[----:B------:R-:W-:Y:S01]  /*40c0*/  LEA.HI.SX32 R83, R85, R122, 0x1d ;  /* 0x0000007a55537211 */ /* 0x000fe200078feaff */
[C---:B------:R-:W-:Y:S01]  /*40d0*/  FMUL.FTZ R85, R159.reuse, R124 ;  /* 0x0000007c9f557220 */ /* 0x040fe20000410000 */
[----:B------:R-:W-:Y:S01]  /*40e0*/  SHF.L.U32 R93, R96, 0x10, RZ ;  /* 0x00000010605d7819 */ /* 0x000fe200000006ff */
[----:B------:R-:W-:Y:S01]  /*40f0*/  FMUL.FTZ R88, R159, R88 ;  /* 0x000000589f587220 */ /* 0x000fe20000410000 */
[C---:B------:R-:W-:Y:S01]  /*4100*/  FADD.FTZ R124, -R160.reuse, R133 ;  /* 0x00000085a07c7221 */ /* 0x040fe20000010100 */
[----:B------:R-:W-:Y:S01]  /*4110*/  FFMA.FTZ R85, R85, R82, R84 ;  /* 0x0000005255557223 */ /* 0x000fe20000010054 */
[----:B------:R-:W-:Y:S01]  /*4120*/  FADD.FTZ R84, -R160, R95 ;  /* 0x0000005fa0547221 */ /* 0x000fe20000010100 */
[----:B------:R-:W-:Y:S01]  /*4130*/  FFMA.FTZ R82, R88, R89, R91 ;  /* 0x0000005958527223 */ /* 0x000fe2000001005b */
[----:B------:R-:W-:Y:S01]  /*4140*/  FMUL.FTZ R89, R159, R126 ;  /* 0x0000007e9f597220 */ /* 0x000fe20000410000 */
[----:B------:R-:W-:Y:S01]  /*4150*/  SHF.L.U32 R88, R55, 0x10, RZ ;  /* 0x0000001037587819 */ /* 0x000fe200000006ff */
[----:B-1----:R-:W-:-:S04]  /*4160*/  IMAD.WIDE.U32 R86, R83, 0x10, R80 ;  /* 0x0000001053567825 */ /* 0x002fc800078e0050 */
[C---:B------:R-:W-:Y:S01]  /*4170*/  FMUL.FTZ R84, R159.reuse, R84 ;  /* 0x000000549f547220 */ /* 0x040fe20000410000 */
[----:B------:R-:W-:Y:S01]  /*4180*/  SHF.L.U32 R91, R98, 0x10, RZ ;  /* 0x00000010625b7819 */ /* 0x000fe200000006ff */
[C---:B------:R-:W-:Y:S01]  /*4190*/  FMUL.FTZ R124, R159.reuse, R124 ;  /* 0x0000007c9f7c7220 */ /* 0x040fe20000410000 */
[----:B------:R-:W-:Y:S01]  /*41a0*/  SHF.L.U32 R95, R22, 0x10, RZ ;  /* 0x00000010165f7819 */ /* 0x000fe200000006ff */
[----:B------:R1:W-:Y:S01]  /*41b0*/  STG.E.128 desc[UR6][R86.64], R76 ;  /* 0x0000004c56007986 */ /* 0x0003e2000c101d06 */
[----:B------:R-:W-:Y:S01]  /*41c0*/  SHF.L.U32 R133, R14, 0x10, RZ ;  /* 0x000000100e857819 */ /* 0x000fe200000006ff */
[C---:B------:R-:W-:Y:S01]  /*41d0*/  FADD.FTZ R152, -R160.reuse, R152 ;  /* 0x00000098a0987221 */ /* 0x040fe20000010100 */
[C---:B------:R-:W-:Y:S01]  /*41e0*/  FADD.FTZ R146, -R160.reuse, R146 ;  /* 0x00000092a0927221 */ /* 0x040fe20000010100 */
[C---:B------:R-:W-:Y:S01]  /*41f0*/  FADD.FTZ R148, -R160.reuse, R148 ;  /* 0x00000094a0947221 */ /* 0x040fe20000010100 */
[C---:B------:R-:W-:Y:S01]  /*4200*/  FADD.FTZ R150, -R160.reuse, R150 ;  /* 0x00000096a0967221 */ /* 0x040fe20000010100 */
[C---:B------:R-:W-:Y:S01]  /*4210*/  FADD.FTZ R154, -R160.reuse, R154 ;  /* 0x0000009aa09a7221 */ /* 0x040fe20000010100 */
[----:B------:R-:W-:Y:S01]  /*4220*/  FMUL.FTZ R146, R159, R146 ;  /* 0x000000929f927220 */ /* 0x000fe20000410000 */
[C---:B------:R-:W-:Y:S01]  /*4230*/  FADD.FTZ R128, -R160.reuse, R128 ;  /* 0x00000080a0807221 */ /* 0x040fe20000010100 */
[C---:B------:R-:W-:Y:S01]  /*4240*/  FADD.FTZ R156, -R160.reuse, R156 ;  /* 0x0000009ca09c7221 */ /* 0x040fe20000010100 */
[----:B------:R-:W-:-:S03]  /*4250*/  FADD.FTZ R158, -R160, R158 ;  /* 0x0000009ea09e7221 */ /* 0x000fc60000010100 */
[----:B------:R-:W-:Y:S01]  /*4260*/  FMUL.FTZ R156, R159, R156 ;  /* 0x0000009c9f9c7220 */ /* 0x000fe20000410000 */
[----:B-1----:R-:W-:Y:S01]  /*4270*/  SHF.L.U32 R76, R29, 0x10, RZ ;  /* 0x000000101d4c7819 */ /* 0x002fe200000006ff */
[----:B------:R-:W-:Y:S01]  /*4280*/  FMUL.FTZ R77, R159, R94 ;  /* 0x0000005e9f4d7220 */ /* 0x000fe20000410000 */
[----:B------:R-:W-:Y:S01]  /*4290*/  SHF.L.U32 R78, R53, 0x10, RZ ;  /* 0x00000010354e7819 */ /* 0x000fe200000006ff */
[----:B------:R-:W-:Y:S01]  /*42a0*/  IMAD.U32 R79, R103, 0x10000, RZ ;  /* 0x00010000674f7824 */ /* 0x000fe200078e00ff */
[----:B------:R-:W-:Y:S01]  /*42b0*/  SHF.L.U32 R87, R102, 0x10, RZ ;  /* 0x0000001066577819 */ /* 0x000fe200000006ff */
[----:B------:R-:W-:Y:S01]  /*42c0*/  FADD.FTZ R94, -R160, R131 ;  /* 0x00000083a05e7221 */ /* 0x000fe20000010100 */
        /* <DEDUP_REMOVED lines=8> */
[----:B------:R-:W-:Y:S01]  /*4350*/  SHF.L.U32 R87, R54, 0x10, RZ ;  /* 0x0000001036577819 */ /* 0x000fe200000006ff */
[----:B------:R-:W-:Y:S01]  /*4360*/  FFMA.FTZ R89, R89, R84, R86 ;  /* 0x0000005459597223 */ /* 0x000fe20000010056 */
[----:B------:R-:W-:Y:S01]  /*4370*/  FADD.FTZ R84, -R160, R125 ;  /* 0x0000007da0547221 */ /* 0x000fe20000010100 */
[----:B------:R-:W-:Y:S01]  /*4380*/  IMAD.U32 R86, R31, 0x10000, RZ ;  /* 0x000100001f567824 */ /* 0x000fe200078e00ff */
[----:B------:R-:W-:Y:S01]  /*4390*/  SHF.L.U32 R125, R20, 0x10, RZ ;  /* 0x00000010147d7819 */ /* 0x000fe200000006ff */
[----:B------:R-:W-:Y:S01]  /*43a0*/  FFMA.FTZ R78, R78, R79, R87 ;  /* 0x0000004f4e4e7223 */ /* 0x000fe20000010057 */
[----:B------:R-:W-:Y:S01]  /*43b0*/  FMUL.FTZ R79, R159, R84 ;  /* 0x000000549f4f7220 */ /* 0x000fe20000410000 */
[----:B------:R-:W-:Y:S01]  /*43c0*/  SHF.L.U32 R87, R99, 0x10, RZ ;  /* 0x0000001063577819 */ /* 0x000fe200000006ff */
[----:B------:R-:W-:Y:S01]  /*43d0*/  IMAD.U32 R131, R19, 0x10000, RZ ;  /* 0x0001000013837824 */ /* 0x000fe200078e00ff */
[----:B------:R-:W-:Y:S01]  /*43e0*/  SHF.L.U32 R84, R32, 0x10, RZ ;  /* 0x0000001020547819 */ /* 0x000fe200000006ff */
[----:B------:R-:W-:Y:S01]  /*43f0*/  FFMA.FTZ R79, R79, R86, R88 ;  /* 0x000000564f4f7223 */ /* 0x000fe20000010058 */
[----:B------:R-:W-:Y:S01]  /*4400*/  SHF.L.U32 R86, R56, 0x10, RZ ;  /* 0x0000001038567819 */ /* 0x000fe200000006ff */
[----:B------:R-:W-:Y:S01]  /*4410*/  FFMA.FTZ R90, R90, R87, R91 ;  /* 0x000000575a5a7223 */ /* 0x000fe2000001005b */
[----:B------:R-:W-:Y:S01]  /*4420*/  FMUL.FTZ R87, R159, R134 ;  /* 0x000000869f577220 */ /* 0x000fe20000410000 */
[----:B------:R-:W-:Y:S01]  /*4430*/  IMAD.U32 R91, R97, 0x10000, RZ ;  /* 0x00010000615b7824 */ /* 0x000fe200078e00ff */
[----:B------:R-:W-:Y:S01]  /*4440*/  SHF.L.U32 R88, R57, 0x10, RZ ;  /* 0x0000001039587819 */ /* 0x000fe200000006ff */
[----:B------:R-:W-:Y:S01]  /*4450*/  FMUL.FTZ R134, R159, R142 ;  /* 0x0000008e9f867220 */ /* 0x000fe20000410000 */
[----:B------:R-:W-:Y:S01]  /*4460*/  FFMA.FTZ R87, R87, R84, R86 ;  /* 0x0000005457577223 */ /* 0x000fe20000010056 */
[----:B------:R-:W-:Y:S01]  /*4470*/  FFMA.FTZ R84, R130, R91, R93 ;  /* 0x0000005b82547223 */ /* 0x000fe2000001005d */
[----:B------:R-:W-:Y:S01]  /*4480*/  SHF.L.U32 R86, R33, 0x10, RZ ;  /* 0x0000001021567819 */ /* 0x000fe200000006ff */
[----:B------:R-:W-:Y:S01]  /*4490*/  FMUL.FTZ R91, R159, R132 ;  /* 0x000000849f5b7220 */ /* 0x000fe20000410000 */
[----:B------:R-:W-:Y:S01]  /*44a0*/  SHF.L.U32 R93, R23, 0x10, RZ ;  /* 0x00000010175d7819 */ /* 0x000fe200000006ff */
[C---:B------:R-:W-:Y:S01]  /*44b0*/  FADD.FTZ R130, -R160.reuse, R143 ;  /* 0x0000008fa0827221 */ /* 0x040fe20000010100 */
[----:B------:R-:W-:Y:S01]  /*44c0*/  SHF.L.U32 R127, R15, 0x10, RZ ;  /* 0x000000100f7f7819 */ /* 0x000fe200000006ff */
[----:B------:R-:W-:Y:S01]  /*44d0*/  FFMA.FTZ R91, R91, R86, R88 ;  /* 0x000000565b5b7223 */ /* 0x000fe20000010058 */
[----:B------:R-:W-:Y:S01]  /*44e0*/  FADD.FTZ R88, -R160, R137 ;  /* 0x00000089a0587221 */ /* 0x000fe20000010100 */
[----:B------:R-:W-:Y:S01]  /*44f0*/  FFMA.FTZ R86, R94, R93, R95 ;  /* 0x0000005d5e567223 */ /* 0x000fe2000001005f */
[----:B------:R-:W-:Y:S01]  /*4500*/  SHF.L.U32 R93, R58, 0x10, RZ ;  /* 0x000000103a5d7819 */ /* 0x000fe200000006ff */
[----:B------:R-:W-:-:S02]  /*4510*/  IMAD.U32 R95, R34, 0x10000, RZ ;  /* 0x00010000225f7824 */ /* 0x000fc400078e00ff */
[C---:B------:R-:W-:Y:S01]  /*4520*/  FMUL.FTZ R88, R159.reuse, R88 ;  /* 0x000000589f587220 */ /* 0x040fe20000410000 */
[C---:B------:R-:W-:Y:S01]  /*4530*/  FMUL.FTZ R94, R159.reuse, R136 ;  /* 0x000000889f5e7220 */ /* 0x040fe20000410000 */
[----:B------:R-:W-:Y:S01]  /*4540*/  FMUL.FTZ R130, R159, R130 ;  /* 0x000000829f827220 */ /* 0x000fe20000410000 */
[----:B------:R-:W-:Y:S01]  /*4550*/  SHF.L.U32 R137, R8, 0x10, RZ ;  /* 0x0000001008897819 */ /* 0x000fe200000006ff */
[----:B------:R-:W-:Y:S01]  /*4560*/  FFMA.FTZ R95, R88, R95, R93 ;  /* 0x0000005f585f7223 */ /* 0x000fe2000001005d */
[----:B------:R-:W-:Y:S01]  /*4570*/  FADD.FTZ R88, -R160, R135 ;  /* 0x00000087a0587221 */ /* 0x000fe20000010100 */
[----:B------:R-:W-:Y:S01]  /*4580*/  FFMA.FTZ R94, R94, R123, R125 ;  /* 0x0000007b5e5e7223 */ /* 0x000fe2000001007d */
[----:B------:R-:W-:Y:S01]  /*4590*/  SHF.L.U32 R93, R35, 0x10, RZ ;  /* 0x00000010235d7819 */ /* 0x000fe200000006ff */
[----:B------:R-:W-:Y:S01]  /*45a0*/  FADD.FTZ R136, -R160, R149 ;  /* 0x00000095a0887221 */ /* 0x000fe20000010100 */
[----:B------:R-:W-:Y:S01]  /*45b0*/  SHF.L.U32 R123, R59, 0x10, RZ ;  /* 0x000000103b7b7819 */ /* 0x000fe200000006ff */
[----:B------:R-:W-:Y:S01]  /*45c0*/  FMUL.FTZ R88, R159, R88 ;  /* 0x000000589f587220 */ /* 0x000fe20000410000 */
[----:B------:R-:W-:-:S02]  /*45d0*/  SHF.L.U32 R125, R18, 0x10, RZ ;  /* 0x00000010127d7819 */ /* 0x000fc400000006ff */
[----:B------:R-:W-:Y:S01]  /*45e0*/  SHF.L.U32 R135, R12, 0x10, RZ ;  /* 0x000000100c877819 */ /* 0x000fe200000006ff */
[----:B------:R-:W-:Y:S01]  /*45f0*/  FFMA.FTZ R132, R88, R93, R123 ;  /* 0x0000005d58847223 */ /* 0x000fe2000001007b */
[----:B------:R-:W-:Y:S01]  /*4600*/  SHF.L.U32 R88, R36, 0x10, RZ ;  /* 0x0000001024587819 */ /* 0x000fe200000006ff */
[----:B------:R-:W-:Y:S01]  /*4610*/  FFMA.FTZ R131, R124, R131, R125 ;  /* 0x000000837c837223 */ /* 0x000fe2000001007d */
[----:B------:R-:W-:Y:S01]  /*4620*/  SHF.L.U32 R124, R60, 0x10, RZ ;  /* 0x000000103c7c7819 */ /* 0x000fe200000006ff */
[----:B------:R-:W-:Y:S01]  /*4630*/  FMUL.FTZ R93, R159, R144 ;  /* 0x000000909f5d7220 */ /* 0x000fe20000410000 */
[----:B------:R-:W-:Y:S01]  /*4640*/  SHF.L.U32 R123, R17, 0x10, RZ ;  /* 0x00000010117b7819 */ /* 0x000fe200000006ff */
[----:B------:R-:W-:Y:S01]  /*4650*/  FMUL.FTZ R144, R159, R150 ;  /* 0x000000969f907220 */ /* 0x000fe20000410000 */
[----:B------:R-:W-:Y:S01]  /*4660*/  SHF.L.U32 R125, R16, 0x10, RZ ;  /* 0x00000010107d7819 */ /* 0x000fe200000006ff */
[----:B------:R-:W-:Y:S01]  /*4670*/  FFMA.FTZ R93, R93, R88, R124 ;  /* 0x000000585d5d7223 */ /* 0x000fe2000001007c */
[----:B------:R-:W-:Y:S01]  /*4680*/  FADD.FTZ R124, -R160, R139 ;  /* 0x0000008ba07c7221 */ /* 0x000fe20000010100 */
[----:B------:R-:W-:-:S02]  /*4690*/  SHF.L.U32 R139, R11, 0x10, RZ ;  /* 0x000000100b8b7819 */ /* 0x000fc400000006ff */
[----:B------:R-:W-:Y:S01]  /*46a0*/  FFMA.FTZ R88, R140, R123, R125 ;  /* 0x0000007b8c587223 */ /* 0x000fe2000001007d */
[----:B------:R-:W-:Y:S01]  /*46b0*/  SHF.L.U32 R125, R61, 0x10, RZ ;  /* 0x000000103d7d7819 */ /* 0x000fe200000006ff */
[----:B------:R-:W-:Y:S02]  /*46c0*/  IMAD.U32 R123, R37, 0x10000, RZ ;  /* 0x00010000257b7824 */ /* 0x000fe400078e00ff */
[----:B------:R-:W-:Y:S01]  /*46d0*/  FMUL.FTZ R124, R159, R124 ;  /* 0x0000007c9f7c7220 */ /* 0x000fe20000410000 */
[----:B------:R-:W-:Y:S02]  /*46e0*/  SHF.L.U32 R142, R6, 0x10, RZ ;  /* 0x00000010068e7819 */ /* 0x000fe400000006ff */
[----:B------:R-:W-:Y:S01]  /*46f0*/  SHF.L.U32 R143, R4, 0x10, RZ ;  /* 0x00000010048f7819 */ /* 0x000fe200000006ff */
[----:B------:R-:W-:Y:S01]  /*4700*/  FFMA.FTZ R126, R124, R123, R125 ;  /* 0x0000007b7c7e7223 */ /* 0x000fe2000001007d */
[----:B------:R-:W-:Y:S01]  /*4710*/  FADD.FTZ R124, -R160, R141 ;  /* 0x0000008da07c7221 */ /* 0x000fe20000010100 */
[----:B------:R-:W-:Y:S01]  /*4720*/  FFMA.FTZ R123, R138, R127, R133 ;  /* 0x0000007f8a7b7223 */ /* 0x000fe20000010085 */
[----:B------:R-:W-:Y:S01]  /*4730*/  IMAD.U32 R133, R13, 0x10000, RZ ;  /* 0x000100000d857824 */ /* 0x000fe200078e00ff */
[----:B------:R-:W-:Y:S01]  /*4740*/  SHF.L.U32 R125, R38, 0x10, RZ ;  /* 0x00000010267d7819 */ /* 0x000fe200000006ff */
[----:B------:R-:W-:Y:S01]  /*4750*/  FMUL.FTZ R124, R159, R124 ;  /* 0x0000007c9f7c7220 */ /* 0x000fe20000410000 */
[----:B------:R-:W-:Y:S01]  /*4760*/  SHF.L.U32 R127, R62, 0x10, RZ ;  /* 0x000000103e7f7819 */ /* 0x000fe200000006ff */
[----:B------:R-:W-:Y:S01]  /*4770*/  IMAD.U32 R138, R7, 0x10000, RZ ;  /* 0x00010000078a7824 */ /* 0x000fe200078e00ff */
[----:B------:R-:W-:Y:S01]  /*4780*/  SHF.L.U32 R141, R5, 0x10, RZ ;  /* 0x00000010058d7819 */ /* 0x000fe200000006ff */
[----:B------:R-:W-:Y:S01]  /*4790*/  FFMA.FTZ R133, R124, R133, R135 ;  /* 0x000000857c857223 */ /* 0x000fe20000010087 */
[----:B------:R-:W-:Y:S01]  /*47a0*/  FADD.FTZ R124, -R160, R145 ;  /* 0x00000091a07c7221 */ /* 0x000fe20000010100 */
[----:B------:R-:W-:Y:S01]  /*47b0*/  FFMA.FTZ R134, R134, R125, R127 ;  /* 0x0000007d86867223 */ /* 0x000fe2000001007f */
[----:B------:R-:W-:-:S02]  /*47c0*/  SHF.L.U32 R125, R39, 0x10, RZ ;  /* 0x00000010277d7819 */ /* 0x000fc400000006ff */
[----:B------:R-:W-:Y:S01]  /*47d0*/  SHF.L.U32 R127, R63, 0x10, RZ ;  /* 0x000000103f7f7819 */ /* 0x000fe200000006ff */
[C---:B------:R-:W-:Y:S01]  /*47e0*/  FMUL.FTZ R124, R159.reuse, R124 ;  /* 0x0000007c9f7c7220 */ /* 0x040fe20000410000 */
[----:B------:R-:W-:Y:S02]  /*47f0*/  SHF.L.U32 R135, R10, 0x10, RZ ;  /* 0x000000100a877819 */ /* 0x000fe400000006ff */
[----:B------:R-:W-:Y:S01]  /*4800*/  SHF.L.U32 R145, R2, 0x10, RZ ;  /* 0x0000001002917819 */ /* 0x000fe200000006ff */
[----:B------:R-:W-:Y:S01]  /*4810*/  FFMA.FTZ R140, R124, R125, R127 ;  /* 0x0000007d7c8c7223 */ /* 0x000fe2000001007f */
[----:B------:R-:W-:Y:S01]  /*4820*/  SHF.L.U32 R127, R64, 0x10, RZ ;  /* 0x00000010407f7819 */ /* 0x000fe200000006ff */
[----:B------:R-:W-:Y:S01]  /*4830*/  FFMA.FTZ R139, R130, R139, R135 ;  /* 0x0000008b828b7223 */ /* 0x000fe20000010087 */
[----:B------:R-:W-:Y:S02]  /*4840*/  IMAD.U32 R125, R40, 0x10000, RZ ;  /* 0x00010000287d7824 */ /* 0x000fe400078e00ff */
[----:B------:R-:W-:Y:S01]  /*4850*/  FMUL.FTZ R130, R159, R152 ;  /* 0x000000989f827220 */ /* 0x000fe20000410000 */
[----:B------:R-:W-:Y:S01]  /*4860*/  SHF.L.U32 R135, R9, 0x10, RZ ;  /* 0x0000001009877819 */ /* 0x000fe200000006ff */
[----:B------:R-:W-:Y:S01]  /*4870*/  FADD.FTZ R124, -R160, R147 ;  /* 0x00000093a07c7221 */ /* 0x000fe20000010100 */
[----:B------:R-:W-:Y:S01]  /*4880*/  SHF.L.U32 R147, R114, 0x10, RZ ;  /* 0x0000001072937819 */ /* 0x000fe200000006ff */
[----:B------:R-:W-:Y:S01]  /*4890*/  FFMA.FTZ R130, R130, R125, R127 ;  /* 0x0000007d82827223 */ /* 0x000fe2000001007f */
[----:B------:R-:W-:Y:S01]  /*48a0*/  SHF.L.U32 R125, R41, 0x10, RZ ;  /* 0x00000010297d7819 */ /* 0x000fe200000006ff */
[----:B------:R-:W-:Y:S01]  /*48b0*/  FFMA.FTZ R127, R146, R135, R137 ;  /* 0x00000087927f7223 */ /* 0x000fe20000010089 */
[----:B------:R-:W-:Y:S01]  /*48c0*/  SHF.L.U32 R135, R65, 0x10, RZ ;  /* 0x0000001041877819 */ /* 0x000fe200000006ff */
[C---:B------:R-:W-:Y:S01]  /*48d0*/  FMUL.FTZ R124, R159.reuse, R124 ;  /* 0x0000007c9f7c7220 */ /* 0x040fe20000410000 */
[C---:B------:R-:W-:Y:S01]  /*48e0*/  FMUL.FTZ R137, R159.reuse, R136 ;  /* 0x000000889f897220 */ /* 0x040fe20000410000 */
[----:B------:R-:W-:Y:S01]  /*48f0*/  FADD.FTZ R146, -R160, R92 ;  /* 0x0000005ca0927221 */ /* 0x000fe20000010100 */
[----:B------:R-:W-:Y:S01]  /*4900*/  FMUL.FTZ R92, R159, R128 ;  /* 0x000000809f5c7220 */ /* 0x000fe20000410000 */
[----:B------:R-:W-:Y:S01]  /*4910*/  FFMA.FTZ R136, R124, R125, R135 ;  /* 0x0000007d7c887223 */ /* 0x000fe20000010087 */
[----:B------:R-:W-:Y:S01]  /*4920*/  FADD.FTZ R124, -R160, R151 ;  /* 0x00000097a07c7221 */ /* 0x000fe20000010100 */
[----:B------:R-:W-:Y:S01]  /*4930*/  FFMA.FTZ R135, R137, R138, R142 ;  /* 0x0000008a89877223 */ /* 0x000fe2000001008e */
[----:B------:R-:W-:Y:S01]  /*4940*/  SHF.L.U32 R125, R42, 0x10, RZ ;  /* 0x000000102a7d7819 */ /* 0x000fe200000006ff */
[C---:B------:R-:W-:Y:S01]  /*4950*/  FMUL.FTZ R142, R159.reuse, R148 ;  /* 0x000000949f8e7220 */ /* 0x040fe20000410000 */
[C---:B------:R-:W-:Y:S01]  /*4960*/  FMUL.FTZ R124, R159.reuse, R124 ;  /* 0x0000007c9f7c7220 */ /* 0x040fe20000410000 */
[----:B------:R-:W-:Y:S01]  /*4970*/  SHF.L.U32 R137, R66, 0x10, RZ ;  /* 0x0000001042897819 */ /* 0x000fe200000006ff */
[C---:B------:R-:W-:Y:S01]  /*4980*/  FMUL.FTZ R138, R159.reuse, R154 ;  /* 0x0000009a9f8a7220 */ /* 0x040fe20000410000 */
[----:B------:R-:W-:Y:S01]  /*4990*/  FMUL.FTZ R146, R159, R146 ;  /* 0x000000929f927220 */ /* 0x000fe20000410000 */
[----:B------:R-:W-:Y:S01]  /*49a0*/  FFMA.FTZ R141, R124, R141, R143 ;  /* 0x0000008d7c8d7223 */ /* 0x000fe2000001008f */
[----:B------:R-:W-:Y:S01]  /*49b0*/  FADD.FTZ R124, -R160, R153 ;  /* 0x00000099a07c7221 */ /* 0x000fe20000010100 */
[----:B------:R-:W-:Y:S01]  /*49c0*/  SHF.L.U32 R143, R3, 0x10, RZ ;  /* 0x00000010038f7819 */ /* 0x000fe200000006ff */
[----:B------:R-:W-:Y:S01]  /*49d0*/  FFMA.FTZ R142, R142, R125, R137 ;  /* 0x0000007d8e8e7223 */ /* 0x000fe20000010089 */
[----:B------:R-:W-:Y:S01]  /*49e0*/  SHF.L.U32 R137, R67, 0x10, RZ ;  /* 0x0000001043897819 */ /* 0x000fe200000006ff */
[----:B------:R-:W-:Y:S01]  /*49f0*/  FMUL.FTZ R124, R159, R124 ;  /* 0x0000007c9f7c7220 */ /* 0x000fe20000410000 */
[----:B------:R-:W-:-:S02]  /*4a00*/  IMAD.U32 R125, R43, 0x10000, RZ ;  /* 0x000100002b7d7824 */ /* 0x000fc400078e00ff */
[----:B------:R-:W-:Y:S01]  /*4a10*/  FADD.FTZ R128, -R160, R155 ;  /* 0x0000009ba0807221 */ /* 0x000fe20000010100 */
[----:B------:R-:W-:Y:S01]  /*4a20*/  SHF.L.U32 R149, R47, 0x10, RZ ;  /* 0x000000102f957819 */ /* 0x000fe200000006ff */
[----:B------:R-:W-:Y:S01]  /*4a30*/  FFMA.FTZ R143, R124, R143, R145 ;  /* 0x0000008f7c8f7223 */ /* 0x000fe20000010091 */
[----:B------:R-:W-:Y:S01]  /*4a40*/  FADD.FTZ R124, -R160, R157 ;  /* 0x0000009da07c7221 */ /* 0x000fe20000010100 */
[----:B------:R-:W-:Y:S01]  /*4a50*/  FFMA.FTZ R144, R144, R125, R137 ;  /* 0x0000007d90907223 */ /* 0x000fe20000010089 */
[----:B------:R-:W-:Y:S01]  /*4a60*/  SHF.L.U32 R137, R44, 0x10, RZ ;  /* 0x000000102c897819 */ /* 0x000fe200000006ff */
[----:B------:R-:W-:Y:S01]  /*4a70*/  IMAD.U32 R145, R0, 0x10000, RZ ;  /* 0x0001000000917824 */ /* 0x000fe200078e00ff */
[----:B------:R-:W-:Y:S01]  /*4a80*/  SHF.L.U32 R125, R68, 0x10, RZ ;  /* 0x00000010447d7819 */ /* 0x000fe200000006ff */
[----:B------:R-:W-:Y:S01]  /*4a90*/  FMUL.FTZ R124, R159, R124 ;  /* 0x0000007c9f7c7220 */ /* 0x000fe20000410000 */
[----:B------:R-:W-:Y:S01]  /*4aa0*/  SHF.L.U32 R151, R71, 0x10, RZ ;  /* 0x0000001047977819 */ /* 0x000fe200000006ff */
[----:B------:R-:W-:Y:S01]  /*4ab0*/  FFMA.FTZ R138, R138, R145, R147 ;  /* 0x000000918a8a7223 */ /* 0x000fe20000010093 */
[----:B------:R-:W-:Y:S01]  /*4ac0*/  SHF.L.U32 R145, R69, 0x10, RZ ;  /* 0x0000001045917819 */ /* 0x000fe200000006ff */
[----:B------:R-:W-:Y:S01]  /*4ad0*/  FFMA.FTZ R137, R124, R137, R125 ;  /* 0x000000897c897223 */ /* 0x000fe2000001007d */
[----:B------:R-:W-:Y:S01]  /*4ae0*/  SHF.L.U32 R125, R45, 0x10, RZ ;  /* 0x000000102d7d7819 */ /* 0x000fe200000006ff */
[----:B------:R-:W-:Y:S01]  /*4af0*/  FADD.FTZ R124, -R160, R129 ;  /* 0x00000081a07c7221 */ /* 0x000fe20000010100 */
[----:B------:R-:W-:Y:S01]  /*4b00*/  SHF.L.U32 R129, R70, 0x10, RZ ;  /* 0x0000001046817819 */ /* 0x000fe200000006ff */
[----:B------:R-:W-:Y:S01]  /*4b10*/  IMAD.U32 R147, R46, 0x10000, RZ ;  /* 0x000100002e937824 */ /* 0x000fe200078e00ff */
[----:B------:R-:W-:Y:S01]  /*4b20*/  SHF.L.U32 R155, R120, 0x10, RZ ;  /* 0x00000010789b7819 */ /* 0x000fe200000006ff */
[----:B------:R-:W-:Y:S01]  /*4b30*/  FFMA.FTZ R92, R92, R125, R145 ;  /* 0x0000007d5c5c7223 */ /* 0x000fe20000010091 */
[----:B------:R-:W-:Y:S01]  /*4b40*/  SHF.L.U32 R145, R115, 0x10, RZ ;  /* 0x0000001073917819 */ /* 0x000fe200000006ff */
[C---:B------:R-:W-:Y:S01]  /*4b50*/  FMUL.FTZ R124, R159.reuse, R124 ;  /* 0x0000007c9f7c7220 */ /* 0x040fe20000410000 */
[----:B------:R-:W-:Y:S01]  /*4b60*/  SHF.L.U32 R125, R116, 0x10, RZ ;  /* 0x00000010747d7819 */ /* 0x000fe200000006ff */
[----:B------:R-:W-:Y:S01]  /*4b70*/  FFMA.FTZ R147, R146, R147, R129 ;  /* 0x0000009392937223 */ /* 0x000fe20000010081 */
[----:B------:R-:W-:Y:S01]  /*4b80*/  SHF.L.U32 R129, R118, 0x10, RZ ;  /* 0x0000001076817819 */ /* 0x000fe200000006ff */
[C---:B------:R-:W-:Y:S01]  /*4b90*/  FMUL.FTZ R128, R159.reuse, R128 ;  /* 0x000000809f807220 */ /* 0x040fe20000410000 */
[----:B------:R-:W-:Y:S01]  /*4ba0*/  FMUL.FTZ R148, R159, R158 ;  /* 0x0000009e9f947220 */ /* 0x000fe20000410000 */
[----:B------:R-:W-:Y:S01]  /*4bb0*/  FFMA.FTZ R145, R124, R145, R125 ;  /* 0x000000917c917223 */ /* 0x000fe2000001007d */
[----:B------:R-:W-:Y:S01]  /*4bc0*/  SHF.L.U32 R125, R117, 0x10, RZ ;  /* 0x00000010757d7819 */ /* 0x000fe200000006ff */
[----:B------:R-:W-:-:S02]  /*4bd0*/  IMAD.U32 R153, R119, 0x10000, RZ ;  /* 0x0001000077997824 */ /* 0x000fc400078e00ff */
[----:B------:R-:W-:Y:S01]  /*4be0*/  FFMA.FTZ R149, R128, R149, R151 ;  /* 0x0000009580957223 */ /* 0x000fe20000010097 */
[C---:B------:R-:W-:Y:S01]  /*4bf0*/  IADD3 R151, PT, PT, R83.reuse, 0x40, RZ ;  /* 0x0000004053977810 */ /* 0x040fe20007ffe0ff */
[----:B------:R-:W-:Y:S01]  /*4c00*/  FFMA.FTZ R146, R156, R125, R129 ;  /* 0x0000007d9c927223 */ /* 0x000fe20000010081 */
[----:B------:R-:W-:Y:S01]  /*4c10*/  FFMA.FTZ R148, R148, R153, R155 ;  /* 0x0000009994947223 */ /* 0x000fe2000001009b */
[C---:B------:R-:W-:Y:S01]  /*4c20*/  IADD3 R153, PT, PT, R83.reuse, 0x20, RZ ;  /* 0x0000002053997810 */ /* 0x040fe20007ffe0ff */
[C---:B------:R-:W-:Y:S01]  /*4c30*/  VIADD R155, R83.reuse, 0xa0 ;  /* 0x000000a0539b7836 */ /* 0x040fe20000000000 */
[----:B------:R-:W-:Y:S01]  /*4c40*/  IADD3 R129, PT, PT, R83, 0x60, RZ ;  /* 0x0000006053817810 */ /* 0x000fe20007ffe0ff */
[--C-:B------:R-:W-:Y:S01]  /*4c50*/  IMAD.WIDE.U32 R150, R151, 0x10, R80.reuse ;  /* 0x0000001097967825 */ /* 0x100fe200078e0050 */
[----:B------:R-:W-:Y:S02]  /*4c60*/  IADD3 R125, PT, PT, R83, 0x80, RZ ;  /* 0x00000080537d7810 */ /* 0x000fe40007ffe0ff */
[----:B------:R-:W-:Y:S01]  /*4c70*/  F2FP.BF16.F32.PACK_AB R77, R76, R77 ;  /* 0x0000004d4c4d723e */ /* 0x000fe200000010ff */
[----:B------:R-:W-:Y:S01]  /*4c80*/  IMAD.WIDE.U32 R152, R153, 0x10, R80 ;  /* 0x0000001099987825 */ /* 0x000fe200078e0050 */
[----:B------:R-:W-:-:S02]  /*4c90*/  F2FP.BF16.F32.PACK_AB R79, R90, R79 ;  /* 0x0000004f5a4f723e */ /* 0x000fc400000010ff */
[----:B------:R-:W-:Y:S01]  /*4ca0*/  F2FP.BF16.F32.PACK_AB R78, R89, R78 ;  /* 0x0000004e594e723e */ /* 0x000fe200000010ff */
[--C-:B------:R-:W-:Y:S01]  /*4cb0*/  IMAD.WIDE.U32 R128, R129, 0x10, R80.reuse ;  /* 0x0000001081807825 */ /* 0x100fe200078e0050 */
[----:B------:R-:W-:Y:S02]  /*4cc0*/  F2FP.BF16.F32.PACK_AB R76, R82, R85 ;  /* 0x00000055524c723e */ /* 0x000fe400000010ff */
[----:B------:R-:W-:Y:S01]  /*4cd0*/  F2FP.BF16.F32.PACK_AB R83, R131, R132 ;  /* 0x000000848353723e */ /* 0x000fe200000010ff */
[--C-:B------:R-:W-:Y:S01]  /*4ce0*/  IMAD.WIDE.U32 R124, R125, 0x10, R80.reuse ;  /* 0x000000107d7c7825 */ /* 0x100fe200078e0050 */
[----:B------:R-:W-:Y:S01]  /*4cf0*/  F2FP.BF16.F32.PACK_AB R82, R94, R95 ;  /* 0x0000005f5e52723e */ /* 0x000fe200000010ff */
[----:B------:R1:W-:Y:S01]  /*4d00*/  STG.E.128 desc[UR6][R152.64], R76 ;  /* 0x0000004c98007986 */ /* 0x0003e2000c101d06 */
[----:B------:R-:W-:Y:S01]  /*4d10*/  F2FP.BF16.F32.PACK_AB R85, R123, R126 ;  /* 0x0000007e7b55723e */ /* 0x000fe200000010ff */
[----:B------:R-:W-:Y:S01]  /*4d20*/  IMAD.WIDE.U32 R154, R155, 0x10, R80 ;  /* 0x000000109b9a7825 */ /* 0x000fe200078e0050 */
[----:B------:R-:W-:-:S02]  /*4d30*/  F2FP.BF16.F32.PACK_AB R81, R86, R91 ;  /* 0x0000005b5651723e */ /* 0x000fc400000010ff */
[----:B------:R-:W-:Y:S02]  /*4d40*/  F2FP.BF16.F32.PACK_AB R80, R84, R87 ;  /* 0x000000575450723e */ /* 0x000fe400000010ff */
[----:B------:R-:W-:Y:S02]  /*4d50*/  F2FP.BF16.F32.PACK_AB R87, R139, R140 ;  /* 0x0000008c8b57723e */ /* 0x000fe400000010ff */
[----:B------:R-:W-:Y:S01]  /*4d60*/  F2FP.BF16.F32.PACK_AB R86, R133, R134 ;  /* 0x000000868556723e */ /* 0x000fe200000010ff */
[----:B------:R1:W-:Y:S01]  /*4d70*/  STG.E.128 desc[UR6][R150.64], R80 ;  /* 0x0000005096007986 */ /* 0x0003e2000c101d06 */
[----:B------:R-:W-:Y:S02]  /*4d80*/  F2FP.BF16.F32.PACK_AB R84, R88, R93 ;  /* 0x0000005d5854723e */ /* 0x000fe400000010ff */
[----:B------:R-:W-:Y:S02]  /*4d90*/  F2FP.BF16.F32.PACK_AB R91, R143, R144 ;  /* 0x000000908f5b723e */ /* 0x000fe400000010ff */
[----:B------:R-:W-:Y:S01]  /*4da0*/  F2FP.BF16.F32.PACK_AB R90, R141, R142 ;  /* 0x0000008e8d5a723e */ /* 0x000fe200000010ff */
[----:B------:R1:W-:Y:S01]  /*4db0*/  STG.E.128 desc[UR6][R128.64], R84 ;  /* 0x0000005480007986 */ /* 0x0003e2000c101d06 */
[----:B------:R-:W-:-:S02]  /*4dc0*/  F2FP.BF16.F32.PACK_AB R89, R135, R136 ;  /* 0x000000888759723e */ /* 0x000fc400000010ff */
[----:B------:R-:W-:Y:S02]  /*4dd0*/  F2FP.BF16.F32.PACK_AB R88, R127, R130 ;  /* 0x000000827f58723e */ /* 0x000fe400000010ff */
[----:B------:R-:W-:Y:S02]  /*4de0*/  F2FP.BF16.F32.PACK_AB R93, R145, R92 ;  /* 0x0000005c915d723e */ /* 0x000fe400000010ff */
[----:B------:R-:W-:Y:S01]  /*4df0*/  F2FP.BF16.F32.PACK_AB R95, R148, R149 ;  /* 0x00000095945f723e */ /* 0x000fe200000010ff */
[----:B------:R1:W-:Y:S01]  /*4e00*/  STG.E.128 desc[UR6][R124.64], R88 ;  /* 0x000000587c007986 */ /* 0x0003e2000c101d06 */
[----:B------:R-:W-:Y:S02]  /*4e10*/  F2FP.BF16.F32.PACK_AB R94, R146, R147 ;  /* 0x00000093925e723e */ /* 0x000fe400000010ff */
[----:B------:R-:W-:-:S05]  /*4e20*/  F2FP.BF16.F32.PACK_AB R92, R138, R137 ;  /* 0x000000898a5c723e */ /* 0x000fca00000010ff */
[----:B------:R1:W-:Y:S02]  /*4e30*/  STG.E.128 desc[UR6][R154.64], R92 ;  /* 0x0000005c9a007986 */ /* 0x0003e4000c101d06 */
.L_x_176:
[----:B------:R-:W-:Y:S05]  /*4e40*/  BSYNC.RECONVERGENT B0 ;  /* 0x0000000000007941 */ /* 0x000fea0003800200 */
.L_x_175:
[----:B-1----:R-:W1:Y:S02]  /*4e50*/  LDC.64 R76, c[0x0][0x380] ;  /* 0x0000e000ff4c7b82 */ /* 0x002e640000000a00 */
[----:B-1----:R-:W-:-:S04]  /*4e60*/  LEA R121, R76, R121, 0x2 ;  /* 0x000000794c797211 */ /* 0x002fc800078e10ff */
[----:B------:R-:W-:-:S13]  /*4e70*/  ISETP.GE.AND P0, PT, R121, R77, PT ;  /* 0x0000004d7900720c */ /* 0x000fda0003f06270 */
[----:B------:R-:W-:Y:S05]  /*4e80*/  @!P0 BRA `(.L_x_177) ;  /* 0xffffffb400f88947 */ /* 0x000fea000383ffff */
[----:B------:R-:W-:Y:S05]  /*4e90*/  EXIT ;  /* 0x000000000000794d */ /* 0x000fea0003800000 */
.L_x_174:
[----:B------:R-:W-:Y:S01]  /*4ea0*/  HFMA2 R80, -RZ, RZ, 0, 5.9604644775390625e-08 ;  /* 0x00000001ff507431 */ /* 0x000fe200000001ff */
[----:B------:R-:W-:Y:S01]  /*4eb0*/  BSSY B0, `(.L_x_178) ;  /* 0x0000007000007945 */ /* 0x000fe20003800000 */
[----:B------:R-:W-:Y:S02]  /*4ec0*/  MOV R165, R76 ;  /* 0x0000004c00a57202 */ /* 0x000fe40000000f00 */
[----:B------:R-:W-:Y:S02]  /*4ed0*/  MOV R79, 0x1f ;  /* 0x0000001f004f7802 */ /* 0x000fe40000000f00 */
[----:B------:R-:W-:-:S07]  /*4ee0*/  MOV R78, 0xffffffff ;  /* 0xffffffff004e7802 */ /* 0x000fce0000000f00 */
[----:B------:R-:W-:Y:S05]  /*4ef0*/  WARPSYNC.COLLECTIVE R78, `(.L_x_179) ;  /* 0x000000004e087348 */ /* 0x000fea0003c00000 */
[----:B------:R0:W1:Y:S02]  /*4f00*/  SHFL.BFLY P0, R163, R165, R80, R79 ;  /* 0x0c000050a5a37389 */ /* 0x000064000000004f */
[----:B01----:R-:W-:Y:S05]  /*4f10*/  ENDCOLLECTIVE ;  /* 0x000000000000791b */ /* 0x003fea0003800000 */
.L_x_179:
[----:B------:R-:W-:Y:S05]  /*4f20*/  BSYNC B0 ;  /* 0x0000000000007941 */ /* 0x000fea0003800000 */
.L_x_178:
[----:B------:R-:W-:Y:S02]  /*4f30*/  IMAD.MOV.U32 R77, RZ, RZ, R163 ;  /* 0x000000ffff4d7224 */ /* 0x000fe400078e00a3 */
[----:B------:R-:W-:Y:S01]  /*4f40*/  HFMA2 R80, -RZ, RZ, 0, 1.1920928955078125e-07 ;  /* 0x00000002ff507431 */ /* 0x000fe200000001ff */
[----:B------:R-:W-:Y:S01]  /*4f50*/  MOV R79, 0x1f ;  /* 0x0000001f004f7802 */ /* 0x000fe20000000f00 */
[----:B------:R-:W-:Y:S01]  /*4f60*/  FADD.FTZ R81, R76, R77 ;  /* 0x0000004d4c517221 */ /* 0x000fe20000010000 */
[----:B------:R-:W-:Y:S01]  /*4f70*/  MOV R78, 0xffffffff ;  /* 0xffffffff004e7802 */ /* 0x000fe20000000f00 */
[----:B------:R-:W0:Y:S03]  /*4f80*/  LDC R77, c[0x0][0x400] ;  /* 0x00010000ff4d7b82 */ /* 0x000e260000000800 */
[----:B------:R-:W-:-:S07]  /*4f90*/  MOV R165, R81 ;  /* 0x0000005100a57202 */ /* 0x000fce0000000f00 */
[----:B0-----:R-:W-:Y:S05]  /*4fa0*/  WARPSYNC.COLLECTIVE R78, `(.L_x_180) ;  /* 0x000000004e087348 */ /* 0x001fea0003c00000 */
[----:B------:R1:W2:Y:S02]  /*4fb0*/  SHFL.BFLY P0, R163, R165, R80, R79 ;  /* 0x0c000050a5a37389 */ /* 0x0002a4000000004f */
[----:B012---:R-:W-:Y:S05]  /*4fc0*/  ENDCOLLECTIVE ;  /* 0x000000000000791b */ /* 0x007fea0003800000 */
.L_x_180:
[----:B------:R-:W-:Y:S01]  /*4fd0*/  HFMA2 R80, -RZ, RZ, 0, 2.384185791015625e-07 ;  /* 0x00000004ff507431 */ /* 0x000fe200000001ff */
[----:B------:R-:W-:-:S05]  /*4fe0*/  MOV R160, R163 ;  /* 0x000000a300a07202 */ /* 0x000fca0000000f00 */
[----:B------:R-:W-:-:S04]  /*4ff0*/  FADD.FTZ R159, R81, R160 ;  /* 0x000000a0519f7221 */ /* 0x000fc80000010000 */
[----:B------:R-:W-:-:S07]  /*5000*/  IMAD.MOV.U32 R165, RZ, RZ, R159 ;  /* 0x000000ffffa57224 */ /* 0x000fce00078e009f */
[----:B------:R-:W-:Y:S05]  /*5010*/  WARPSYNC.COLLECTIVE R78, `(.L_x_181) ;  /* 0x000000004e087348 */ /* 0x000fea0003c00000 */
[----:B------:R0:W1:Y:S02]  /*5020*/  SHFL.BFLY P0, R163, R165, R80, R79 ;  /* 0x0c000050a5a37389 */ /* 0x000064000000004f */
[----:B01----:R-:W-:Y:S05]  /*5030*/  ENDCOLLECTIVE ;  /* 0x000000000000791b */ /* 0x003fea0003800000 */
.L_x_181:
[----:B------:R-:W-:Y:S01]  /*5040*/  HFMA2 R80, -RZ, RZ, 0, 4.76837158203125e-07 ;  /* 0x00000008ff507431 */ /* 0x000fe200000001ff */
[----:B------:R-:W-:-:S05]  /*5050*/  MOV R160, R163 ;  /* 0x000000a300a07202 */ /* 0x000fca0000000f00 */
[----:B------:R-:W-:-:S05]  /*5060*/  FADD.FTZ R161, R159, R160 ;  /* 0x000000a09fa17221 */ /* 0x000fca0000010000 */
[----:B------:R-:W-:-:S07]  /*5070*/  MOV R165, R161 ;  /* 0x000000a100a57202 */ /* 0x000fce0000000f00 */
[----:B------:R-:W-:Y:S05]  /*5080*/  WARPSYNC.COLLECTIVE R78, `(.L_x_182) ;  /* 0x000000004e087348 */ /* 0x000fea0003c00000 */
[----:B------:R0:W1:Y:S02]  /*5090*/  SHFL.BFLY P0, R163, R165, R80, R79 ;  /* 0x0c000050a5a37389 */ /* 0x000064000000004f */
[----:B01----:R-:W-:Y:S05]  /*50a0*/  ENDCOLLECTIVE ;  /* 0x000000000000791b */ /* 0x003fea0003800000 */
.L_x_182:
[----:B------:R-:W-:Y:S01]  /*50b0*/  HFMA2 R80, -RZ, RZ, 0, 9.5367431640625e-07 ;  /* 0x00000010ff507431 */ /* 0x000fe200000001ff */
[----:B------:R-:W-:-:S05]  /*50c0*/  MOV R160, R163 ;  /* 0x000000a300a07202 */ /* 0x000fca0000000f00 */
[----:B------:R-:W-:-:S04]  /*50d0*/  FADD.FTZ R162, R161, R160 ;  /* 0x000000a0a1a27221 */ /* 0x000fc80000010000 */
[----:B------:R-:W-:-:S07]  /*50e0*/  IMAD.MOV.U32 R165, RZ, RZ, R162 ;  /* 0x000000ffffa57224 */ /* 0x000fce00078e00a2 */
[----:B------:R-:W-:Y:S05]  /*50f0*/  WARPSYNC.COLLECTIVE R78, `(.L_x_183) ;  /* 0x000000004e087348 */ /* 0x000fea0003c00000 */
[----:B------:R0:W1:Y:S02]  /*5100*/  SHFL.BFLY P0, R163, R165, R80, R79 ;  /* 0x0c000050a5a37389 */ /* 0x000064000000004f */
[----:B01----:R-:W-:Y:S05]  /*5110*/  ENDCOLLECTIVE ;  /* 0x000000000000791b */ /* 0x003fea0003800000 */
.L_x_183:
[----:B------:R-:W-:Y:S02]  /*5120*/  HFMA2 R80, -RZ, RZ, 0, 5.9604644775390625e-08 ;  /* 0x00000001ff507431 */ /* 0x000fe400000001ff */
        /* <DEDUP_REMOVED lines=98> */
[----:B------:R-:W-:-:S04]  /*5750*/  MOV R79, 0x1f ;  /* 0x0000001f004f7802 */ /* 0x000fc80000000f00 */
[----:B------:R-:W-:-:S07]  /*5760*/  MOV R165, R76 ;  /* 0x0000004c00a57202 */ /* 0x000fce0000000f00 */
[----:B------:R-:W-:Y:S05]  /*5770*/  WARPSYNC.COLLECTIVE R78, `(.L_x_184) ;  /* 0x000000004e087348 */ /* 0x000fea0003c00000 */
[----:B------:R0:W1:Y:S02]  /*5780*/  SHFL.BFLY P0, R163, R165, R80, R79 ;  /* 0x0c000050a5a37389 */ /* 0x000064000000004f */
[----:B01----:R-:W-:Y:S05]  /*5790*/  ENDCOLLECTIVE ;  /* 0x000000000000791b */ /* 0x003fea0003800000 */
.L_x_184:
[----:B------:R-:W-:Y:S01]  /*57a0*/  HFMA2 R80, -RZ, RZ, 0, 1.1920928955078125e-07 ;  /* 0x00000002ff507431 */ /* 0x000fe200000001ff */
[----:B------:R-:W-:-:S05]  /*57b0*/  MOV R81, R163 ;  /* 0x000000a300517202 */ /* 0x000fca0000000f00 */
[----:B------:R-:W-:-:S04]  /*57c0*/  FADD.FTZ R81, R76, R81 ;  /* 0x000000514c517221 */ /* 0x000fc80000010000 */
[----:B------:R-:W-:-:S07]  /*57d0*/  IMAD.MOV.U32 R165, RZ, RZ, R81 ;  /* 0x000000ffffa57224 */ /* 0x000fce00078e0051 */
[----:B------:R-:W-:Y:S05]  /*57e0*/  WARPSYNC.COLLECTIVE R78, `(.L_x_185) ;  /* 0x000000004e087348 */ /* 0x000fea0003c00000 */
[----:B------:R0:W1:Y:S02]  /*57f0*/  SHFL.BFLY P0, R163, R165, R80, R79 ;  /* 0x0c000050a5a37389 */ /* 0x000064000000004f */
[----:B01----:R-:W-:Y:S05]  /*5800*/  ENDCOLLECTIVE ;  /* 0x000000000000791b */ /* 0x003fea0003800000 */
.L_x_185:
[----:B------:R-:W-:Y:S01]  /*5810*/  HFMA2 R80, -RZ, RZ, 0, 2.384185791015625e-07 ;  /* 0x00000004ff507431 */ /* 0x000fe200000001ff */
[----:B------:R-:W-:-:S05]  /*5820*/  MOV R162, R163 ;  /* 0x000000a300a27202 */ /* 0x000fca0000000f00 */
[----:B------:R-:W-:-:S05]  /*5830*/  FADD.FTZ R162, R81, R162 ;  /* 0x000000a251a27221 */ /* 0x000fca0000010000 */
[----:B------:R-:W-:-:S07]  /*5840*/  MOV R165, R162 ;  /* 0x000000a200a57202 */ /* 0x000fce0000000f00 */
[----:B------:R-:W-:Y:S05]  /*5850*/  WARPSYNC.COLLECTIVE R78, `(.L_x_186) ;  /* 0x000000004e087348 */ /* 0x000fea0003c00000 */
[----:B------:R0:W1:Y:S02]  /*5860*/  SHFL.BFLY P0, R163, R165, R80, R79 ;  /* 0x0c000050a5a37389 */ /* 0x000064000000004f */
[----:B01----:R-:W-:Y:S05]  /*5870*/  ENDCOLLECTIVE ;  /* 0x000000000000791b */ /* 0x003fea0003800000 */
.L_x_186:
[----:B------:R-:W-:Y:S01]  /*5880*/  HFMA2 R80, -RZ, RZ, 0, 4.76837158203125e-07 ;  /* 0x00000008ff507431 */ /* 0x000fe200000001ff */
[----:B------:R-:W-:-:S05]  /*5890*/  MOV R159, R163 ;  /* 0x000000a3009f7202 */ /* 0x000fca0000000f00 */
[----:B------:R-:W-:-:S04]  /*58a0*/  FADD.FTZ R159, R162, R159 ;  /* 0x0000009fa29f7221 */ /* 0x000fc80000010000 */
[----:B------:R-:W-:-:S07]  /*58b0*/  IMAD.MOV.U32 R165, RZ, RZ, R159 ;  /* 0x000000ffffa57224 */ /* 0x000fce00078e009f */
[----:B------:R-:W-:Y:S05]  /*58c0*/  WARPSYNC.COLLECTIVE R78, `(.L_x_187) ;  /* 0x000000004e087348 */ /* 0x000fea0003c00000 */
[----:B------:R0:W1:Y:S02]  /*58d0*/  SHFL.BFLY P0, R163, R165, R80, R79 ;  /* 0x0c000050a5a37389 */ /* 0x000064000000004f */
[----:B01----:R-:W-:Y:S05]  /*58e0*/  ENDCOLLECTIVE ;  /* 0x000000000000791b */ /* 0x003fea0003800000 */
.L_x_187:
[----:B------:R-:W-:Y:S01]  /*58f0*/  HFMA2 R80, -RZ, RZ, 0, 9.5367431640625e-07 ;  /* 0x00000010ff507431 */ /* 0x000fe200000001ff */
[----:B------:R-:W-:-:S05]  /*5900*/  MOV R164, R163 ;  /* 0x000000a300a47202 */ /* 0x000fca0000000f00 */
[----:B------:R-:W-:-:S05]  /*5910*/  FADD.FTZ R164, R159, R164 ;  /* 0x000000a49fa47221 */ /* 0x000fca0000010000 */
[----:B------:R-:W-:-:S07]  /*5920*/  MOV R165, R164 ;  /* 0x000000a400a57202 */ /* 0x000fce0000000f00 */
[----:B------:R-:W-:Y:S05]  /*5930*/  WARPSYNC.COLLECTIVE R78, `(.L_x_188) ;  /* 0x000000004e087348 */ /* 0x000fea0003c00000 */
[----:B------:R0:W1:Y:S02]  /*5940*/  SHFL.BFLY P0, R163, R165, R80, R79 ;  /* 0x0c000050a5a37389 */ /* 0x000064000000004f */
[----:B01----:R-:W-:Y:S05]  /*5950*/  ENDCOLLECTIVE ;  /* 0x000000000000791b */ /* 0x003fea0003800000 */
.L_x_188:
[----:B------:R-:W-:Y:S01]  /*5960*/  MOV R161, R163 ;  /* 0x000000a300a17202 */ /* 0x000fe20000000f00 */
[----:B------:R-:W-:Y:S06]  /*5970*/  BRA `(.L_x_189) ;  /* 0xffffffe000707947 */ /* 0x000fec000383ffff */
.L_x_190:
        /* <DEDUP_REMOVED lines=16> */
.L_x_54331:


//--------------------- .text._ZN10layer_norm13ln_fwd_kernelINS_13Kernel_traitsI13__nv_bfloat16S2_S2_S2_fjLj1536ELj1ELj4ELj1ELj16ENS_18Kernel_traits_baseILj1536ES2_S2_S2_S2_fjLj128EEEEELb0ELb1ELb0ELb0EEEvNS_9FwdParamsE --------------------------
	.section	.text._ZN10layer_norm13ln_fwd_kernelINS_13Kernel_traitsI13__nv_bfloat16S2_S2_S2_fjLj1536ELj1ELj4ELj1ELj16ENS_18Kernel_traits_baseILj1536ES2_S2_S2_S2_fjLj128EEEEELb0ELb1ELb0ELb0EEEvNS_9FwdParamsE,"ax",@progbits
	.align	128
        .global         _ZN10layer_norm13ln_fwd_kernelINS_13Kernel_traitsI13__nv_bfloat16S2_S2_S2_fjLj1536ELj1ELj4ELj1ELj16ENS_18Kernel_traits_baseILj1536ES2_S2_S2_S2_fjLj128EEEEELb0ELb1ELb0ELb0EEEvNS_9FwdParamsE
        .type           _ZN10layer_norm13ln_fwd_kernelINS_13Kernel_traitsI13__nv_bfloat16S2_S2_S2_fjLj1536ELj1ELj4ELj1ELj16ENS_18Kernel_traits_baseILj1536ES2_S2_S2_S2_fjLj128EEEEELb0ELb1ELb0ELb0EEEvNS_9FwdParamsE,@function
        .size           _ZN10layer_norm13ln_fwd_kernelINS_13Kernel_traitsI13__nv_bfloat16S2_S2_S2_fjLj1536ELj1ELj4ELj1ELj16ENS_18Kernel_traits_baseILj1536ES2_S2_S2_S2_fjLj128EEEEELb0ELb1ELb0ELb0EEEvNS_9FwdParamsE,(.L_x_54332 - _ZN10layer_norm13ln_fwd_kernelINS_13Kernel_traitsI13__nv_bfloat16S2_S2_S2_fjLj1536ELj1ELj4ELj1ELj16ENS_18Kernel_traits_baseILj1536ES2_S2_S2_S2_fjLj128EEEEELb0ELb1ELb0ELb0EEEvNS_9FwdParamsE)
        .other          _ZN10layer_norm13ln_fwd_kernelINS_13Kernel_traitsI13__nv_bfloat16S2_S2_S2_fjLj1536ELj1ELj4ELj1ELj16ENS_18Kernel_traits_baseILj1536ES2_S2_S2_S2_fjLj128EEEEELb0ELb1ELb0ELb0EEEvNS_9FwdParamsE,@"STO_CUDA_ENTRY STV_DEFAULT"
_ZN10layer_norm13ln_fwd_kernelINS_13Kernel_traitsI13__nv_bfloat16S2_S2_S2_fjLj1536ELj1ELj4ELj1ELj16ENS_18Kernel_traits_baseILj1536ES2_S2_S2_S2_fjLj128EEEEELb0ELb1ELb0ELb0EEEvNS_9FwdParamsE:
.text._ZN10layer_norm13ln_fwd_kernelINS_13Kernel_traitsI13__nv_bfloat16S2_S2_S2_fjLj1536ELj1ELj4ELj1ELj16ENS_18Kernel_traits_baseILj1536ES2_S2_S2_S2_fjLj128EEEEELb0ELb1ELb0ELb0EEEvNS_9FwdParamsE:
[----:B------:R-:W-:Y:S01]  /*0000*/  LDC R1, c[0x0][0x37c] ;  /* 0x0000df00ff017b82 */ /* 0x000fe20000000800 */
[----:B------:R-:W0:Y:S07]  /*0010*/  S2R R32, SR_TID.X ;  /* 0x0000000000207919 */ /* 0x000e2e0000002100 */
[----:B------:R-:W1:Y:S01]  /*0020*/  LDC R3, c[0x0][0x388] ;  /* 0x0000e200ff037b82 */ /* 0x000e620000000800 */
[----:B------:R-:W2:Y:S01]  /*0030*/  LDCU.64 UR4, c[0x0][0x438] ;  /* 0x00008700ff0477ac */ /* 0x000ea20008000a00 */
[----:B------:R-:W-:Y:S01]  /*0040*/  BSSY.RECONVERGENT B0, `(.L_x_191) ;  /* 0x000008d000007945 */ /* 0x000fe20003800200 */
[----:B------:R-:W3:Y:S01]  /*0050*/  LDCU.64 UR6, c[0x0][0x358] ;  /* 0x00006b00ff0677ac */ /* 0x000ee20008000a00 */
[----:B--2---:R-:W-:-:S04]  /*0060*/  UISETP.NE.U32.AND UP0, UPT, UR4, URZ, UPT ;  /* 0x000000ff0400728c */ /* 0x004fc8000bf05070 */
[----:B------:R-:W-:Y:S01]  /*0070*/  UISETP.NE.AND.EX UP0, UPT, UR5, URZ, UPT, UP0 ;  /* 0x000000ff0500728c */ /* 0x000fe2000bf05300 */
[----:B-1----:R-:W-:-:S04]  /*0080*/  SHF.R.S32.HI R0, RZ, 0x1f, R3 ;  /* 0x0000001fff007819 */ /* 0x002fc80000011403 */
[----:B------:R-:W-:Y:S02]  /*0090*/  LEA.HI R0, R0, R3, RZ, 0x3 ;  /* 0x0000000300007211 */ /* 0x000fe400078f18ff */
[C---:B0-----:R-:W-:Y:S02]  /*00a0*/  LOP3.LUT R3, R32.reuse, 0x1f, RZ, 0xc, !PT ;  /* 0x0000001f20037812 */ /* 0x041fe400078e0cff */
[----:B------:R-:W-:Y:S02]  /*00b0*/  LOP3.LUT R33, R32, 0x1f, RZ, 0xc0, !PT ;  /* 0x0000001f20217812 */ /* 0x000fe400078ec0ff */
[----:B------:R-:W-:Y:S01]  /*00c0*/  LEA.HI.SX32 R154, R0, R3, 0x1d ;  /* 0x00000003009a7211 */ /* 0x000fe200078feaff */
[----:B---3--:R-:W-:Y:S06]  /*00d0*/  BRA.U !UP0, `(.L_x_192) ;  /* 0x00000005080c7547 */ /* 0x008fec000b800000 */
[C---:B------:R-:W-:Y:S02]  /*00e0*/  ISETP.GE.U32.AND P0, PT, R154.reuse, 0x20, PT ;  /* 0x000000209a00780c */ /* 0x040fe40003f06070 */
[C---:B------:R-:W-:Y:S02]  /*00f0*/  ISETP.GE.U32.AND P1, PT, R154.reuse, 0x40, PT ;  /* 0x000000409a00780c */ /* 0x040fe40003f26070 */
[C---:B------:R-:W-:Y:S02]  /*0100*/  ISETP.GE.U32.AND P2, PT, R154.reuse, 0x60, PT ;  /* 0x000000609a00780c */ /* 0x040fe40003f46070 */
[C---:B------:R-:W-:Y:S02]  /*0110*/  ISETP.GE.U32.AND P3, PT, R154.reuse, 0x80, PT ;  /* 0x000000809a00780c */ /* 0x040fe40003f66070 */
[----:B------:R-:W-:-:S05]  /*0120*/  ISETP.GE.U32.AND P4, PT, R154, 0xa0, PT ;  /* 0x000000a09a00780c */ /* 0x000fca0003f86070 */
[----:B------:R-:W0:Y:S08]  /*0130*/  @P0 LDC.64 R2, c[0x0][0x3d0] ;  /* 0x0000f400ff020b82 */ /* 0x000e300000000a00 */
[----:B------:R-:W1:Y:S08]  /*0140*/  @P0 LDC.64 R4, c[0x0][0x438] ;  /* 0x00010e00ff040b82 */ /* 0x000e700000000a00 */
[----:B------:R-:W2:Y:S08]  /*0150*/  @P0 LDC.64 R6, c[0x0][0x3e8] ;  /* 0x0000fa00ff060b82 */ /* 0x000eb00000000a00 */
[----:B------:R-:W3:Y:S01]  /*0160*/  @P1 LDC.64 R8, c[0x0][0x3d0] ;  /* 0x0000f400ff081b82 */ /* 0x000ee20000000a00 */
[----:B0-----:R-:W-:-:S05]  /*0170*/  @P0 IMAD.WIDE.U32 R2, R33, 0x10, R2 ;  /* 0x0000001021020825 */ /* 0x001fca00078e0002 */
[----:B------:R0:W5:Y:S02]  /*0180*/  @P0 LDG.E.128 R116, desc[UR6][R2.64] ;  /* 0x0000000602740981 */ /* 0x000164000c1e1d00 */
[----:B------:R-:W4:Y:S01]  /*0190*/  @P1 LDC.64 R10, c[0x0][0x438] ;  /* 0x00010e00ff0a1b82 */ /* 0x000f220000000a00 */
[----:B-1----:R-:W-:-:S05]  /*01a0*/  @P0 IMAD.WIDE.U32 R4, R33, 0x10, R4 ;  /* 0x0000001021040825 */ /* 0x002fca00078e0004 */
[----:B------:R0:W5:Y:S02]  /*01b0*/  @P0 LD.E.128 R112, desc[UR6][R4.64] ;  /* 0x0000000604700980 */ /* 0x000164000c101d00 */
[----:B------:R-:W1:Y:S01]  /*01c0*/  @P1 LDC.64 R12, c[0x0][0x3e8] ;  /* 0x0000fa00ff0c1b82 */ /* 0x000e620000000a00 */
[C---:B--2---:R-:W-:Y:S01]  /*01d0*/  @P0 IMAD.WIDE.U32 R6, R33.reuse, 0x10, R6 ;  /* 0x0000001021060825 */ /* 0x044fe200078e0006 */
[----:B------:R-:W-:-:S04]  /*01e0*/  @P0 LOP3.LUT R33, R33, 0x20, RZ, 0xfc, !PT ;  /* 0x0000002021210812 */ /* 0x000fc800078efcff */
[----:B------:R0:W5:Y:S02]  /*01f0*/  @P0 LDG.E.128 R108, desc[UR6][R6.64] ;  /* 0x00000006066c0981 */ /* 0x000164000c1e1d00 */
[----:B------:R-:W2:Y:S01]  /*0200*/  @P2 LDC.64 R14, c[0x0][0x3d0] ;  /* 0x0000f400ff0e2b82 */ /* 0x000ea20000000a00 */
[----:B---3--:R-:W-:-:S05]  /*0210*/  @P1 IMAD.WIDE.U32 R8, R33, 0x10, R8 ;  /* 0x0000001021081825 */ /* 0x008fca00078e0008 */
[----:B------:R0:W5:Y:S02]  /*0220*/  @P1 LDG.E.128 R104, desc[UR6][R8.64] ;  /* 0x0000000608681981 */ /* 0x000164000c1e1d00 */
[----:B------:R-:W3:Y:S01]  /*0230*/  @P2 LDC.64 R16, c[0x0][0x438] ;  /* 0x00010e00ff102b82 */ /* 0x000ee20000000a00 */
[----:B----4-:R-:W-:-:S05]  /*0240*/  @P1 IMAD.WIDE.U32 R10, R33, 0x10, R10 ;  /* 0x00000010210a1825 */ /* 0x010fca00078e000a */
[----:B------:R0:W5:Y:S02]  /*0250*/  @P1 LD.E.128 R100, desc[UR6][R10.64] ;  /* 0x000000060a641980 */ /* 0x000164000c101d00 */
[----:B------:R-:W4:Y:S01]  /*0260*/  @P2 LDC.64 R18, c[0x0][0x3e8] ;  /* 0x0000fa00ff122b82 */ /* 0x000f220000000a00 */
[C---:B-1----:R-:W-:Y:S01]  /*0270*/  @P1 IMAD.WIDE.U32 R12, R33.reuse, 0x10, R12 ;  /* 0x00000010210c1825 */ /* 0x042fe200078e000c */
[----:B------:R-:W-:-:S04]  /*0280*/  @P1 IADD3 R33, PT, PT, R33, 0x20, RZ ;  /* 0x0000002021211810 */ /* 0x000fc80007ffe0ff */
[----:B------:R0:W5:Y:S02]  /*0290*/  @P1 LDG.E.128 R96, desc[UR6][R12.64] ;  /* 0x000000060c601981 */ /* 0x000164000c1e1d00 */
[----:B------:R-:W1:Y:S08]  /*02a0*/  @P3 LDC.64 R20, c[0x0][0x3d0] ;  /* 0x0000f400ff143b82 */ /* 0x000e700000000a00 */
[----:B------:R-:W0:Y:S08]  /*02b0*/  @P3 LDC.64 R22, c[0x0][0x438] ;  /* 0x00010e00ff163b82 */ /* 0x000e300000000a00 */
[----:B------:R-:W0:Y:S08]  /*02c0*/  @P3 LDC.64 R24, c[0x0][0x3e8] ;  /* 0x0000fa00ff183b82 */ /* 0x000e300000000a00 */
[----:B------:R-:W0:Y:S08]  /*02d0*/  @P4 LDC.64 R26, c[0x0][0x3d0] ;  /* 0x0000f400ff1a4b82 */ /* 0x000e300000000a00 */
[----:B------:R-:W0:Y:S08]  /*02e0*/  @P4 LDC.64 R28, c[0x0][0x438] ;  /* 0x00010e00ff1c4b82 */ /* 0x000e300000000a00 */
[----:B------:R-:W0:Y:S01]  /*02f0*/  @P4 LDC.64 R30, c[0x0][0x3e8] ;  /* 0x0000fa00ff1e4b82 */ /* 0x000e220000000a00 */
[----:B--2---:R-:W-:-:S04]  /*0300*/  @P2 IMAD.WIDE.U32 R14, R33, 0x10, R14 ;  /* 0x00000010210e2825 */ /* 0x004fc800078e000e */
[C---:B---3--:R-:W-:Y:S01]  /*0310*/  @P2 IMAD.WIDE.U32 R16, R33.reuse, 0x10, R16 ;  /* 0x0000001021102825 */ /* 0x048fe200078e0010 */
[----:B------:R2:W5:Y:S03]  /*0320*/  @P2 LDG.E.128 R92, desc[UR6][R14.64] ;  /* 0x000000060e5c2981 */ /* 0x000566000c1e1d00 */
[C---:B----4-:R-:W-:Y:S01]  /*0330*/  @P2 IMAD.WIDE.U32 R18, R33.reuse, 0x10, R18 ;  /* 0x0000001021122825 */ /* 0x050fe200078e0012 */
[----:B------:R-:W-:Y:S01]  /*0340*/  @P2 IADD3 R33, PT, PT, R33, 0x20, RZ ;  /* 0x0000002021212810 */ /* 0x000fe20007ffe0ff */
[----:B------:R2:W5:Y:S04]  /*0350*/  @P2 LD.E.128 R88, desc[UR6][R16.64] ;  /* 0x0000000610582980 */ /* 0x000568000c101d00 */
[C---:B-1----:R-:W-:Y:S01]  /*0360*/  @P3 IMAD.WIDE.U32 R20, R33.reuse, 0x10, R20 ;  /* 0x0000001021143825 */ /* 0x042fe200078e0014 */
[----:B------:R2:W5:Y:S03]  /*0370*/  @P2 LDG.E.128 R84, desc[UR6][R18.64] ;  /* 0x0000000612542981 */ /* 0x000566000c1e1d00 */
[C---:B0-----:R-:W-:Y:S01]  /*0380*/  @P3 IMAD.WIDE.U32 R22, R33.reuse, 0x10, R22 ;  /* 0x0000001021163825 */ /* 0x041fe200078e0016 */
[----:B------:R2:W5:Y:S03]  /*0390*/  @P3 LDG.E.128 R80, desc[UR6][R20.64] ;  /* 0x0000000614503981 */ /* 0x000566000c1e1d00 */
[C---:B------:R-:W-:Y:S01]  /*03a0*/  @P3 IMAD.WIDE.U32 R24, R33.reuse, 0x10, R24 ;  /* 0x0000001021183825 */ /* 0x040fe200078e0018 */
[----:B------:R-:W-:Y:S01]  /*03b0*/  @P3 IADD3 R33, PT, PT, R33, 0x20, RZ ;  /* 0x0000002021213810 */ /* 0x000fe20007ffe0ff */
[----:B------:R2:W5:Y:S04]  /*03c0*/  @P3 LD.E.128 R76, desc[UR6][R22.64] ;  /* 0x00000006164c3980 */ /* 0x000568000c101d00 */
[C---:B------:R-:W-:Y:S01]  /*03d0*/  @P4 IMAD.WIDE.U32 R26, R33.reuse, 0x10, R26 ;  /* 0x00000010211a4825 */ /* 0x040fe200078e001a */
[----:B------:R2:W5:Y:S03]  /*03e0*/  @P3 LDG.E.128 R72, desc[UR6][R24.64] ;  /* 0x0000000618483981 */ /* 0x000566000c1e1d00 */
[C---:B------:R-:W-:Y:S01]  /*03f0*/  @P4 IMAD.WIDE.U32 R28, R33.reuse, 0x10, R28 ;  /* 0x00000010211c4825 */ /* 0x040fe200078e001c */
[----:B------:R2:W5:Y:S03]  /*0400*/  @P4 LDG.E.128 R68, desc[UR6][R26.64] ;  /* 0x000000061a444981 */ /* 0x000566000c1e1d00 */
[----:B------:R-:W-:Y:S01]  /*0410*/  @P4 IMAD.WIDE.U32 R30, R33, 0x10, R30 ;  /* 0x00000010211e4825 */ /* 0x000fe200078e001e */
[----:B------:R2:W5:Y:S04]  /*0420*/  @P4 LD.E.128 R64, desc[UR6][R28.64] ;  /* 0x000000061c404980 */ /* 0x000568000c101d00 */
[----:B------:R2:W5:Y:S01]  /*0430*/  @P4 LDG.E.128 R60, desc[UR6][R30.64] ;  /* 0x000000061e3c4981 */ /* 0x000562000c1e1d00 */
[----:B------:R-:W-:-:S02]  /*0440*/  ISETP.GE.U32.AND P0, PT, R154, 0xc0, PT ;  /* 0x000000c09a00780c */ /* 0x000fc40003f06070 */
[----:B------:R-:W-:-:S11]  /*0450*/  @P4 IADD3 R33, PT, PT, R33, 0x20, RZ ;  /* 0x0000002021214810 */ /* 0x000fd60007ffe0ff */
[----:B--2---:R-:W-:Y:S05]  /*0460*/  @!P0 BRA `(.L_x_193) ;  /* 0x0000000400288947 */ /* 0x004fea0003800000 */
[----:B------:R-:W0:Y:S08]  /*0470*/  LDC.64 R56, c[0x0][0x3d0] ;  /* 0x0000f400ff387b82 */ /* 0x000e300000000a00 */
[----:B------:R-:W1:Y:S08]  /*0480*/  LDC.64 R52, c[0x0][0x438] ;  /* 0x00010e00ff347b82 */ /* 0x000e700000000a00 */
[----:B------:R-:W2:Y:S01]  /*0490*/  LDC.64 R48, c[0x0][0x3e8] ;  /* 0x0000fa00ff307b82 */ /* 0x000ea20000000a00 */
[----:B0-----:R-:W-:-:S06]  /*04a0*/  IMAD.WIDE.U32 R56, R33, 0x10, R56 ;  /* 0x0000001021387825 */ /* 0x001fcc00078e0038 */
[----:B------:R-:W5:Y:S01]  /*04b0*/  LDG.E.128 R56, desc[UR6][R56.64] ;  /* 0x0000000638387981 */ /* 0x000f62000c1e1d00 */
[----:B-1----:R-:W-:-:S06]  /*04c0*/  IMAD.WIDE.U32 R52, R33, 0x10, R52 ;  /* 0x0000001021347825 */ /* 0x002fcc00078e0034 */
[----:B------:R-:W5:Y:S01]  /*04d0*/  LD.E.128 R52, desc[UR6][R52.64] ;  /* 0x0000000634347980 */ /* 0x000f62000c101d00 */
[----:B--2---:R-:W-:-:S06]  /*04e0*/  IMAD.WIDE.U32 R48, R33, 0x10, R48 ;  /* 0x0000001021307825 */ /* 0x004fcc00078e0030 */
[----:B------:R-:W5:Y:S01]  /*04f0*/  LDG.E.128 R48, desc[UR6][R48.64] ;  /* 0x0000000630307981 */ /* 0x000f62000c1e1d00 */
[----:B------:R-:W-:Y:S05]  /*0500*/  BRA `(.L_x_193) ;  /* 0x0000000400007947 */ /* 0x000fea0003800000 */
.L_x_192:
[C---:B------:R-:W-:Y:S02]  /*0510*/  ISETP.GE.U32.AND P0, PT, R154.reuse, 0x20, PT ;  /* 0x000000209a00780c */ /* 0x040fe40003f06070 */
[C---:B------:R-:W-:Y:S02]  /*0520*/  ISETP.GE.U32.AND P1, PT, R154.reuse, 0x40, PT ;  /* 0x000000409a00780c */ /* 0x040fe40003f26070 */
[C---:B------:R-:W-:Y:S02]  /*0530*/  ISETP.GE.U32.AND P2, PT, R154.reuse, 0x60, PT ;  /* 0x000000609a00780c */ /* 0x040fe40003f46070 */
[C---:B------:R-:W-:Y:S02]  /*0540*/  ISETP.GE.U32.AND P3, PT, R154.reuse, 0x80, PT ;  /* 0x000000809a00780c */ /* 0x040fe40003f66070 */
[C---:B------:R-:W-:Y:S02]  /*0550*/  ISETP.GE.U32.AND P4, PT, R154.reuse, 0xa0, PT ;  /* 0x000000a09a00780c */ /* 0x040fe40003f86070 */
[----:B------:R-:W-:-:S03]  /*0560*/  ISETP.GE.U32.AND P5, PT, R154, 0xc0, PT ;  /* 0x000000c09a00780c */ /* 0x000fc60003fa6070 */
[----:B------:R-:W0:Y:S08]  /*0570*/  @P0 LDC.64 R2, c[0x0][0x3d0] ;  /* 0x0000f400ff020b82 */ /* 0x000e300000000a00 */
[----:B------:R-:W1:Y:S08]  /*0580*/  @P0 LDC.64 R4, c[0x0][0x3e8] ;  /* 0x0000fa00ff040b82 */ /* 0x000e700000000a00 */
[----:B------:R-:W2:Y:S08]  /*0590*/  @P1 LDC.64 R10, c[0x0][0x3d0] ;  /* 0x0000f400ff0a1b82 */ /* 0x000eb00000000a00 */
[----:B------:R-:W3:Y:S01]  /*05a0*/  @P1 LDC.64 R12, c[0x0][0x3e8] ;  /* 0x0000fa00ff0c1b82 */ /* 0x000ee20000000a00 */
[----:B0-----:R-:W-:-:S05]  /*05b0*/  @P0 IMAD.WIDE.U32 R6, R33, 0x10, R2 ;  /* 0x0000001021060825 */ /* 0x001fca00078e0002 */
[----:B------:R0:W5:Y:S02]  /*05c0*/  @P0 LDG.E.128 R116, desc[UR6][R6.64] ;  /* 0x0000000606740981 */ /* 0x000164000c1e1d00 */
[----:B------:R-:W4:Y:S01]  /*05d0*/  @P2 LDC.64 R14, c[0x0][0x3d0] ;  /* 0x0000f400ff0e2b82 */ /* 0x000f220000000a00 */
[C---:B-1----:R-:W-:Y:S01]  /*05e0*/  @P0 IMAD.WIDE.U32 R8, R33.reuse, 0x10, R4 ;  /* 0x0000001021080825 */ /* 0x042fe200078e0004 */
[----:B------:R-:W-:-:S04]  /*05f0*/  @P0 LOP3.LUT R33, R33, 0x20, RZ, 0xfc, !PT ;  /* 0x0000002021210812 */ /* 0x000fc800078efcff */
[----:B------:R0:W5:Y:S02]  /*0600*/  @P0 LDG.E.128 R108, desc[UR6][R8.64] ;  /* 0x00000006086c0981 */ /* 0x000164000c1e1d00 */
[----:B------:R-:W1:Y:S01]  /*0610*/  @P2 LDC.64 R16, c[0x0][0x3e8] ;  /* 0x0000fa00ff102b82 */ /* 0x000e620000000a00 */
[----:B--2---:R-:W-:-:S05]  /*0620*/  @P1 IMAD.WIDE.U32 R10, R33, 0x10, R10 ;  /* 0x00000010210a1825 */ /* 0x004fca00078e000a */
[----:B------:R0:W5:Y:S02]  /*0630*/  @P1 LDG.E.128 R104, desc[UR6][R10.64] ;  /* 0x000000060a681981 */ /* 0x000164000c1e1d00 */
[----:B------:R-:W2:Y:S01]  /*0640*/  @P3 LDC.64 R18, c[0x0][0x3d0] ;  /* 0x0000f400ff123b82 */ /* 0x000ea20000000a00 */
[C---:B---3--:R-:W-:Y:S01]  /*0650*/  @P1 IMAD.WIDE.U32 R12, R33.reuse, 0x10, R12 ;  /* 0x00000010210c1825 */ /* 0x048fe200078e000c */
[----:B------:R-:W-:-:S04]  /*0660*/  @P1 IADD3 R33, PT, PT, R33, 0x20, RZ ;  /* 0x0000002021211810 */ /* 0x000fc80007ffe0ff */
[----:B------:R0:W5:Y:S02]  /*0670*/  @P1 LDG.E.128 R96, desc[UR6][R12.64] ;  /* 0x000000060c601981 */ /* 0x000164000c1e1d00 */
[----:B------:R-:W3:Y:S01]  /*0680*/  @P3 LDC.64 R20, c[0x0][0x3e8] ;  /* 0x0000fa00ff143b82 */ /* 0x000ee20000000a00 */
[----:B----4-:R-:W-:-:S05]  /*0690*/  @P2 IMAD.WIDE.U32 R14, R33, 0x10, R14 ;  /* 0x00000010210e2825 */ /* 0x010fca00078e000e */
[----:B------:R0:W5:Y:S02]  /*06a0*/  @P2 LDG.E.128 R92, desc[UR6][R14.64] ;  /* 0x000000060e5c2981 */ /* 0x000164000c1e1d00 */
[----:B------:R-:W4:Y:S01]  /*06b0*/  @P4 LDC.64 R2, c[0x0][0x3d0] ;  /* 0x0000f400ff024b82 */ /* 0x000f220000000a00 */
[C---:B-1----:R-:W-:Y:S01]  /*06c0*/  @P2 IMAD.WIDE.U32 R16, R33.reuse, 0x10, R16 ;  /* 0x0000001021102825 */ /* 0x042fe200078e0010 */
[----:B------:R-:W-:-:S04]  /*06d0*/  @P2 IADD3 R33, PT, PT, R33, 0x20, RZ ;  /* 0x0000002021212810 */ /* 0x000fc80007ffe0ff */
        /* <DEDUP_REMOVED lines=10> */
[----:B------:R0:W5:Y:S01]  /*0780*/  @P4 LDG.E.128 R68, desc[UR6][R22.64] ;  /* 0x0000000616444981 */ /* 0x000162000c1e1d00 */
[C---:B-1----:R-:W-:Y:S01]  /*0790*/  @P4 IMAD.WIDE.U32 R24, R33.reuse, 0x10, R4 ;  /* 0x0000001021184825 */ /* 0x042fe200078e0004 */
[----:B------:R-:W-:-:S04]  /*07a0*/  @P4 IADD3 R33, PT, PT, R33, 0x20, RZ ;  /* 0x0000002021214810 */ /* 0x000fc80007ffe0ff */
[----:B------:R0:W5:Y:S01]  /*07b0*/  @P4 LDG.E.128 R60, desc[UR6][R24.64] ;  /* 0x00000006183c4981 */ /* 0x000162000c1e1d00 */
[----:B--2---:R-:W-:-:S05]  /*07c0*/  @P5 IMAD.WIDE.U32 R2, R33, 0x10, R26 ;  /* 0x0000001021025825 */ /* 0x004fca00078e001a */
[----:B------:R0:W5:Y:S01]  /*07d0*/  @P5 LDG.E.128 R56, desc[UR6][R2.64] ;  /* 0x0000000602385981 */ /* 0x000162000c1e1d00 */
[----:B---3--:R-:W-:-:S05]  /*07e0*/  @P5 IMAD.WIDE.U32 R4, R33, 0x10, R28 ;  /* 0x0000001021045825 */ /* 0x008fca00078e001c */
        /* <DEDUP_REMOVED lines=18> */
.L_x_193:
[----:B------:R-:W-:Y:S05]  /*0910*/  BSYNC.RECONVERGENT B0 ;  /* 0x0000000000007941 */ /* 0x000fea0003800200 */
.L_x_191:
[----:B------:R-:W0:Y:S01]  /*0920*/  S2UR UR4, SR_CTAID.X ;  /* 0x00000000000479c3 */ /* 0x000e220000002500 */
[----:B------:R-:W1:Y:S01]  /*0930*/  LDCU UR5, c[0x0][0x384] ;  /* 0x00007080ff0577ac */ /* 0x000e620008000800 */
[----:B------:R-:W-:Y:S01]  /*0940*/  SHF.R.U32.HI R0, RZ, 0x5, R32 ;  /* 0x00000005ff007819 */ /* 0x000fe20000011620 */
[----:B0-----:R-:W-:-:S06]  /*0950*/  USHF.L.U32 UR4, UR4, 0x2, URZ ;  /* 0x0000000204047899 */ /* 0x001fcc00080006ff */
[----:B------:R-:W-:-:S04]  /*0960*/  LOP3.LUT R153, R0, UR4, RZ, 0xfc, !PT ;  /* 0x0000000400997c12 */ /* 0x000fc8000f8efcff */
[----:B-1----:R-:W-:-:S13]  /*0970*/  ISETP.GE.AND P0, PT, R153, UR5, PT ;  /* 0x0000000599007c0c */ /* 0x002fda000bf06270 */
[----:B------:R-:W-:Y:S05]  /*0980*/  @P0 EXIT ;  /* 0x000000000000094d */ /* 0x000fea0003800000 */
[----:B------:R-:W0:Y:S01]  /*0990*/  LDCU.64 UR4, c[0x0][0x3e0] ;  /* 0x00007c00ff0477ac */ /* 0x000e220008000a00 */
[----:B-----5:R-:W-:Y:S02]  /*09a0*/  PRMT R152, R55, 0x7632, R152 ;  /* 0x0000763237987816 */ /* 0x020fe40000000098 */
[----:B------:R-:W-:Y:S01]  /*09b0*/  PRMT R151, R59, 0x7632, R151 ;  /* 0x000076323b977816 */ /* 0x000fe20000000097 */
[----:B------:R-:W1:Y:S01]  /*09c0*/  LDCU UR10, c[0x0][0x388] ;  /* 0x00007100ff0a77ac */ /* 0x000e620008000800 */
[----:B------:R-:W-:Y:S02]  /*09d0*/  PRMT R150, R54, 0x7632, R150 ;  /* 0x0000763236967816 */ /* 0x000fe40000000096 */
[----:B------:R-:W-:Y:S01]  /*09e0*/  PRMT R149, R58, 0x7632, R149 ;  /* 0x000076323a957816 */ /* 0x000fe20000000095 */
[----:B------:R-:W2:Y:S01]  /*09f0*/  LDCU.U8 UR8, c[0x0][0x410] ;  /* 0x00008200ff0877ac */ /* 0x000ea20008000000 */
[----:B------:R-:W-:Y:S02]  /*0a00*/  PRMT R148, R53, 0x7632, R148 ;  /* 0x0000763235947816 */ /* 0x000fe40000000094 */
[----:B------:R-:W-:Y:S01]  /*0a10*/  PRMT R147, R57, 0x7632, R147 ;  /* 0x0000763239937816 */ /* 0x000fe20000000093 */
[----:B------:R-:W3:Y:S01]  /*0a20*/  LDCU UR9, c[0x0][0x448] ;  /* 0x00008900ff0977ac */ /* 0x000ee20008000800 */
[----:B------:R-:W-:-:S02]  /*0a30*/  PRMT R146, R52, 0x7632, R146 ;  /* 0x0000763234927816 */ /* 0x000fc40000000092 */
[----:B------:R-:W-:Y:S02]  /*0a40*/  PRMT R145, R56, 0x7632, R145 ;  /* 0x0000763238917816 */ /* 0x000fe40000000091 */
[----:B------:R-:W-:Y:S02]  /*0a50*/  PRMT R144, R67, 0x7632, R144 ;  /* 0x0000763243907816 */ /* 0x000fe40000000090 */
[----:B0-----:R-:W-:Y:S02]  /*0a60*/  ISETP.NE.U32.AND P5, PT, RZ, UR4, PT ;  /* 0x00000004ff007c0c */ /* 0x001fe4000bfa5070 */
        /* <DEDUP_REMOVED lines=63> */
[----:B------:R-:W-:Y:S01]  /*0e60*/  ISETP.NE.AND.EX P5, PT, RZ, UR5, PT, P5 ;  /* 0x00000005ff007c0c */ /* 0x000fe2000bfa5350 */
[----:B-123--:R-:W0:-:S12]  /*0e70*/  LDCU.64 UR4, c[0x0][0x3a0] ;  /* 0x00007400ff0477ac */ /* 0x00ee180008000a00 */
.L_x_231:
[----:B------:R-:W1:Y:S02]  /*0e80*/  @P5 LDC.64 R120, c[0x0][0x3e0] ;  /* 0x0000f800ff785b82 */ /* 0x000e640000000a00 */
[----:B-1----:R-:W-:-:S06]  /*0e90*/  @P5 IMAD.WIDE R120, R153, 0x2, R120 ;  /* 0x0000000299785825 */ /* 0x002fcc00078e0278 */
[----:B------:R-:W2:Y:S01]  /*0ea0*/  @P5 LDG.E.U16 R120, desc[UR6][R120.64] ;  /* 0x0000000678785981 */ /* 0x000ea2000c1e1500 */
[----:B------:R-:W-:Y:S01]  /*0eb0*/  IMAD R122, R153, UR10, RZ ;  /* 0x0000000a997a7c24 */ /* 0x000fe2000f8e02ff */
[----:B------:R-:W-:Y:S01]  /*0ec0*/  ISETP.GE.U32.AND P4, PT, R154, 0x20, PT ;  /* 0x000000209a00780c */ /* 0x000fe20003f86070 */
[----:B------:R-:W-:Y:S01]  /*0ed0*/  HFMA2 R208, -RZ, RZ, 1.875, 0 ;  /* 0x3f800000ffd07431 */ /* 0x000fe200000001ff */
[----:B------:R-:W1:Y:S01]  /*0ee0*/  S2R R205, SR_TID.X ;  /* 0x0000000000cd7919 */ /* 0x000e620000002100 */
[----:B------:R-:W-:Y:S01]  /*0ef0*/  BSSY.RECONVERGENT B0, `(.L_x_194) ;  /* 0x0000072000007945 */ /* 0x000fe20003800200 */
[----:B------:R-:W-:-:S04]  /*0f00*/  SHF.R.S32.HI R123, RZ, 0x1f, R122 ;  /* 0x0000001fff7b7819 */ /* 0x000fc8000001147a */
[----:B------:R-:W-:Y:S02]  /*0f10*/  LEA.HI R123, R123, R122, RZ, 0x3 ;  /* 0x0000007a7b7b7211 */ /* 0x000fe400078f18ff */
[----:B-1----:R-:W-:-:S04]  /*0f20*/  LOP3.LUT R204, R205, 0x1f, RZ, 0xc0, !PT ;  /* 0x0000001fcdcc7812 */ /* 0x002fc800078ec0ff */
[----:B------:R-:W-:-:S04]  /*0f30*/  LEA.HI.SX32 R204, R123, R204, 0x1d ;  /* 0x000000cc7bcc7211 */ /* 0x000fc800078feaff */
[----:B------:R-:W-:Y:S02]  /*0f40*/  MOV R209, R204 ;  /* 0x000000cc00d17202 */ /* 0x000fe40000000f00 */
[----:B--2---:R-:W-:Y:S01]  /*0f50*/  @P5 SHF.L.U32 R208, R120, 0x10, RZ ;  /* 0x0000001078d05819 */ /* 0x004fe200000006ff */
[----:B------:R-:W-:Y:S06]  /*0f60*/  @!P4 BRA `(.L_x_195) ;  /* 0x0000000400a8c947 */ /* 0x000fec0003800000 */
[----:B------:R-:W1:Y:S02]  /*0f70*/  LDC.64 R120, c[0x0][0x390] ;  /* 0x0000e400ff787b82 */ /* 0x000e640000000a00 */
[----:B-1----:R-:W-:-:S06]  /*0f80*/  IMAD.WIDE.U32 R120, R204, 0x10, R120 ;  /* 0x00000010cc787825 */ /* 0x002fcc00078e0078 */
[----:B------:R-:W5:Y:S01]  /*0f90*/  LDG.E.128 R120, desc[UR6][R120.64] ;  /* 0x0000000678787981 */ /* 0x000f62000c1e1d00 */
[----:B0-----:R-:W-:-:S04]  /*0fa0*/  UISETP.NE.U32.AND UP0, UPT, UR4, URZ, UPT ;  /* 0x000000ff0400728c */ /* 0x001fc8000bf05070 */
[----:B------:R-:W-:-:S09]  /*0fb0*/  UISETP.NE.AND.EX UP0, UPT, UR5, URZ, UPT, UP0 ;  /* 0x000000ff0500728c */ /* 0x000fd2000bf05300 */
[----:B------:R-:W-:Y:S05]  /*0fc0*/  BRA.U !UP0, `(.L_x_196) ;  /* 0x0000000108e07547 */ /* 0x000fea000b800000 */
[----:B------:R-:W0:Y:S02]  /*0fd0*/  LDC.64 R44, c[0x0][0x3a0] ;  /* 0x0000e800ff2c7b82 */ /* 0x000e240000000a00 */
[----:B0-----:R-:W-:-:S06]  /*0fe0*/  IMAD.WIDE.U32 R44, R204, 0x10, R44 ;  /* 0x00000010cc2c7825 */ /* 0x001fcc00078e002c */
[----:B------:R-:W2:Y:S01]  /*0ff0*/  LDG.E.128 R44, desc[UR6][R44.64] ;  /* 0x000000062c2c7981 */ /* 0x000ea2000c1e1d00 */
[C---:B-----5:R-:W-:Y:S02]  /*1000*/  PRMT R178, R121.reuse, 0x7632, R178 ;  /* 0x0000763279b27816 */ /* 0x060fe400000000b2 */
[----:B------:R-:W-:Y:S02]  /*1010*/  SHF.L.U32 R121, R121, 0x10, RZ ;  /* 0x0000001079797819 */ /* 0x000fe400000006ff */
[C---:B------:R-:W-:Y:S02]  /*1020*/  PRMT R209, R123.reuse, 0x7632, R209 ;  /* 0x000076327bd17816 */ /* 0x040fe400000000d1 */
[----:B------:R-:W-:Y:S01]  /*1030*/  SHF.L.U32 R123, R123, 0x10, RZ ;  /* 0x000000107b7b7819 */ /* 0x000fe200000006ff */
[-C--:B------:R-:W-:Y:S01]  /*1040*/  FMUL.FTZ R121, R121, R208.reuse ;  /* 0x000000d079797220 */ /* 0x080fe20000410000 */
[----:B------:R-:W-:Y:S02]  /*1050*/  SHF.L.U32 R182, R109, 0x10, RZ ;  /* 0x000000106db67819 */ /* 0x000fe400000006ff */
[----:B------:R-:W-:Y:S01]  /*1060*/  SHF.L.U32 R212, R111, 0x10, RZ ;  /* 0x000000106fd47819 */ /* 0x000fe200000006ff */
[----:B------:R-:W-:Y:S01]  /*1070*/  FMUL.FTZ R123, R123, R208 ;  /* 0x000000d07b7b7220 */ /* 0x000fe20000410000 */
[----:B------:R-:W-:-:S02]  /*1080*/  SHF.L.U32 R177, R120, 0x10, RZ ;  /* 0x0000001078b17819 */ /* 0x000fc400000006ff */
[----:B------:R-:W-:Y:S02]  /*1090*/  PRMT R179, R122, 0x7632, R179 ;  /* 0x000076327ab37816 */ /* 0x000fe400000000b3 */
[----:B------:R-:W-:Y:S01]  /*10a0*/  PRMT R176, R120, 0x7632, R176 ;  /* 0x0000763278b07816 */ /* 0x000fe200000000b0 */
[-C--:B------:R-:W-:Y:S01]  /*10b0*/  FMUL.FTZ R177, R177, R208.reuse ;  /* 0x000000d0b1b17220 */ /* 0x080fe20000410000 */
[----:B------:R-:W-:Y:S02]  /*10c0*/  SHF.L.U32 R181, R122, 0x10, RZ ;  /* 0x000000107ab57819 */ /* 0x000fe400000006ff */
[----:B------:R-:W-:Y:S02]  /*10d0*/  SHF.L.U32 R120, R108, 0x10, RZ ;  /* 0x000000106c787819 */ /* 0x000fe400000006ff */
[----:B------:R-:W-:Y:S01]  /*10e0*/  SHF.L.U32 R179, R179, 0x10, RZ ;  /* 0x00000010b3b37819 */ /* 0x000fe200000006ff */
[----:B------:R-:W-:Y:S01]  /*10f0*/  FMUL.FTZ R181, R181, R208 ;  /* 0x000000d0b5b57220 */ /* 0x000fe20000410000 */
[----:B------:R-:W-:-:S02]  /*1100*/  SHF.L.U32 R206, R110, 0x10, RZ ;  /* 0x000000106ece7819 */ /* 0x000fc400000006ff */
[----:B------:R-:W-:Y:S02]  /*1110*/  SHF.L.U32 R209, R209, 0x10, RZ ;  /* 0x00000010d1d17819 */ /* 0x000fe400000006ff */
[----:B------:R-:W-:Y:S02]  /*1120*/  SHF.L.U32 R207, R3, 0x10, RZ ;  /* 0x0000001003cf7819 */ /* 0x000fe400000006ff */
[----:B------:R-:W-:Y:S02]  /*1130*/  SHF.L.U32 R211, R4, 0x10, RZ ;  /* 0x0000001004d37819 */ /* 0x000fe400000006ff */
[----:B--2---:R-:W-:Y:S02]  /*1140*/  SHF.L.U32 R180, R45, 0x10, RZ ;  /* 0x000000102db47819 */ /* 0x004fe400000006ff */
[----:B------:R-:W-:Y:S02]  /*1150*/  SHF.L.U32 R214, R47, 0x10, RZ ;  /* 0x000000102fd67819 */ /* 0x000fe400000006ff */
[----:B------:R-:W-:Y:S01]  /*1160*/  SHF.L.U32 R122, R44, 0x10, RZ ;  /* 0x000000102c7a7819 */ /* 0x000fe200000006ff */
[----:B------:R-:W-:Y:S01]  /*1170*/  FFMA.FTZ R182, R121, R182, R180 ;  /* 0x000000b679b67223 */ /* 0x000fe200000100b4 */
[----:B------:R-:W-:Y:S01]  /*1180*/  SHF.L.U32 R210, R46, 0x10, RZ ;  /* 0x000000102ed27819 */ /* 0x000fe200000006ff */
[----:B------:R-:W-:Y:S01]  /*1190*/  FFMA.FTZ R180, R123, R212, R214 ;  /* 0x000000d47bb47223 */ /* 0x000fe200000100d6 */
[----:B------:R-:W-:Y:S01]  /*11a0*/  SHF.L.U32 R123, R178, 0x10, RZ ;  /* 0x00000010b27b7819 */ /* 0x000fe200000006ff */
[----:B------:R-:W-:Y:S01]  /*11b0*/  FFMA.FTZ R183, R177, R120, R122 ;  /* 0x00000078b1b77223 */ /* 0x000fe2000001007a */
[----:B------:R-:W-:Y:S01]  /*11c0*/  SHF.L.U32 R121, R176, 0x10, RZ ;  /* 0x00000010b0797819 */ /* 0x000fe200000006ff */
[-C--:B------:R-:W-:Y:S01]  /*11d0*/  FMUL.FTZ R178, R179, R208.reuse ;  /* 0x000000d0b3b27220 */ /* 0x080fe20000410000 */
[----:B------:R-:W-:Y:S01]  /*11e0*/  PRMT R176, R46, 0x7632, R176 ;  /* 0x000076322eb07816 */ /* 0x000fe200000000b0 */
[----:B------:R-:W-:Y:S01]  /*11f0*/  FMUL.FTZ R177, R123, R208 ;  /* 0x000000d07bb17220 */ /* 0x000fe20000410000 */
[----:B------:R-:W-:Y:S01]  /*1200*/  PRMT R123, R45, 0x7632, R123 ;  /* 0x000076322d7b7816 */ /* 0x000fe2000000007b */
[----:B------:R-:W-:Y:S01]  /*1210*/  FFMA.FTZ R181, R181, R206, R210 ;  /* 0x000000ceb5b57223 */ /* 0x000fe200000100d2 */
[----:B------:R-:W-:Y:S01]  /*1220*/  PRMT R179, R47, 0x7632, R179 ;  /* 0x000076322fb37816 */ /* 0x000fe200000000b3 */
[-C--:B------:R-:W-:Y:S01]  /*1230*/  FMUL.FTZ R210, R209, R208.reuse ;  /* 0x000000d0d1d27220 */ /* 0x080fe20000410000 */
[----:B------:R-:W-:Y:S01]  /*1240*/  PRMT R120, R44, 0x7632, R120 ;  /* 0x000076322c787816 */ /* 0x000fe20000000078 */
[----:B------:R-:W-:Y:S01]  /*1250*/  IMAD.U32 R206, R2, 0x10000, RZ ;  /* 0x0001000002ce7824 */ /* 0x000fe200078e00ff */
[----:B------:R-:W-:Y:S01]  /*1260*/  SHF.L.U32 R209, R176, 0x10, RZ ;  /* 0x00000010b0d17819 */ /* 0x000fe200000006ff */
[----:B------:R-:W-:Y:S01]  /*1270*/  FMUL.FTZ R121, R121, R208 ;  /* 0x000000d079797220 */ /* 0x000fe20000410000 */
[----:B------:R-:W-:-:S02]  /*1280*/  SHF.L.U32 R176, R123, 0x10, RZ ;  /* 0x000000107bb07819 */ /* 0x000fc400000006ff */
[----:B------:R-:W-:Y:S01]  /*1290*/  SHF.L.U32 R122, R0, 0x10, RZ ;  /* 0x00000010007a7819 */ /* 0x000fe200000006ff */
[----:B------:R-:W-:Y:S01]  /*12a0*/  FFMA.FTZ R178, R178, R207, R209 ;  /* 0x000000cfb2b27223 */ /* 0x000fe200000100d1 */
[----:B------:R-:W-:Y:S01]  /*12b0*/  SHF.L.U32 R179, R179, 0x10, RZ ;  /* 0x00000010b3b37819 */ /* 0x000fe200000006ff */
[----:B------:R-:W-:Y:S01]  /*12c0*/  FFMA.FTZ R177, R177, R206, R176 ;  /* 0x000000ceb1b17223 */ /* 0x000fe200000100b0 */
[----:B------:R-:W-:-:S03]  /*12d0*/  SHF.L.U32 R120, R120, 0x10, RZ ;  /* 0x0000001078787819 */ /* 0x000fc600000006ff */
[----:B------:R-:W-:Y:S02]  /*12e0*/  FFMA.FTZ R179, R210, R211, R179 ;  /* 0x000000d3d2b37223 */ /* 0x000fe400000100b3 */
[----:B------:R-:W-:Y:S01]  /*12f0*/  FFMA.FTZ R176, R121, R122, R120 ;  /* 0x0000007a79b07223 */ /* 0x000fe20000010078 */
[----:B------:R-:W-:Y:S02]  /*1300*/  F2FP.BF16.F32.PACK_AB R122, R178, R181 ;  /* 0x000000b5b27a723e */ /* 0x000fe400000010ff */
[----:B------:R-:W-:Y:S02]  /*1310*/  F2FP.BF16.F32.PACK_AB R123, R179, R180 ;  /* 0x000000b4b37b723e */ /* 0x000fe400000010ff */
[----:B------:R-:W-:Y:S02]  /*1320*/  F2FP.BF16.F32.PACK_AB R121, R177, R182 ;  /* 0x000000b6b179723e */ /* 0x000fe400000010ff */
[----:B------:R-:W-:Y:S01]  /*1330*/  F2FP.BF16.F32.PACK_AB R120, R176, R183 ;  /* 0x000000b7b078723e */ /* 0x000fe200000010ff */
[----:B------:R-:W-:Y:S06]  /*1340*/  BRA `(.L_x_197) ;  /* 0x0000000000a07947 */ /* 0x000fec0003800000 */
.L_x_196:
[----:B-----5:R-:W-:Y:S02]  /*1350*/  PRMT R178, R121, 0x7632, R178 ;  /* 0x0000763279b27816 */ /* 0x020fe400000000b2 */
[----:B------:R-:W-:Y:S02]  /*1360*/  PRMT R206, R123, 0x7632, R206 ;  /* 0x000076327bce7816 */ /* 0x000fe400000000ce */
[----:B------:R-:W-:Y:S02]  /*1370*/  SHF.L.U32 R121, R121, 0x10, RZ ;  /* 0x0000001079797819 */ /* 0x000fe400000006ff */
[----:B------:R-:W-:Y:S02]  /*1380*/  SHF.L.U32 R123, R123, 0x10, RZ ;  /* 0x000000107b7b7819 */ /* 0x000fe400000006ff */
[----:B------:R-:W-:Y:S01]  /*1390*/  SHF.L.U32 R177, R120, 0x10, RZ ;  /* 0x0000001078b17819 */ /* 0x000fe200000006ff */
[-C--:B------:R-:W-:Y:S01]  /*13a0*/  FMUL.FTZ R121, R121, R208.reuse ;  /* 0x000000d079797220 */ /* 0x080fe20000410000 */
[C---:B------:R-:W-:Y:S01]  /*13b0*/  SHF.L.U32 R181, R122.reuse, 0x10, RZ ;  /* 0x000000107ab57819 */ /* 0x040fe200000006ff */
[-C--:B------:R-:W-:Y:S01]  /*13c0*/  FMUL.FTZ R123, R123, R208.reuse ;  /* 0x000000d07b7b7220 */ /* 0x080fe20000410000 */
[----:B------:R-:W-:Y:S01]  /*13d0*/  SHF.L.U32 R182, R109, 0x10, RZ ;  /* 0x000000106db67819 */ /* 0x000fe200000006ff */
[-C--:B------:R-:W-:Y:S01]  /*13e0*/  FMUL.FTZ R177, R177, R208.reuse ;  /* 0x000000d0b1b17220 */ /* 0x080fe20000410000 */
[----:B------:R-:W-:Y:S01]  /*13f0*/  SHF.L.U32 R180, R111, 0x10, RZ ;  /* 0x000000106fb47819 */ /* 0x000fe200000006ff */
[----:B------:R-:W-:Y:S01]  /*1400*/  FMUL.FTZ R181, R181, R208 ;  /* 0x000000d0b5b57220 */ /* 0x000fe20000410000 */
[----:B------:R-:W-:Y:S01]  /*1410*/  PRMT R179, R122, 0x7632, R179 ;  /* 0x000076327ab37816 */ /* 0x000fe200000000b3 */
[----:B------:R-:W-:Y:S01]  /*1420*/  IMAD.U32 R122, R110, 0x10000, RZ ;  /* 0x000100006e7a7824 */ /* 0x000fe200078e00ff */
[----:B------:R-:W-:Y:S01]  /*1430*/  PRMT R176, R120, 0x7632, R176 ;  /* 0x0000763278b07816 */ /* 0x000fe200000000b0 */
[----:B------:R-:W-:Y:S01]  /*1440*/  FMUL.FTZ R182, R121, R182 ;  /* 0x000000b679b67220 */ /* 0x000fe20000410000 */
[----:B------:R-:W-:Y:S01]  /*1450*/  SHF.L.U32 R120, R108, 0x10, RZ ;  /* 0x000000106c787819 */ /* 0x000fe200000006ff */
[----:B------:R-:W-:Y:S01]  /*1460*/  FMUL.FTZ R180, R123, R180 ;  /* 0x000000b47bb47220 */ /* 0x000fe20000410000 */
[----:B------:R-:W-:Y:S01]  /*1470*/  SHF.L.U32 R207, R206, 0x10, RZ ;  /* 0x00000010cecf7819 */ /* 0x000fe200000006ff */
[----:B------:R-:W-:Y:S01]  /*1480*/  FMUL.FTZ R181, R181, R122 ;  /* 0x0000007ab5b57220 */ /* 0x000fe20000410000 */
[----:B------:R-:W-:Y:S01]  /*1490*/  SHF.L.U32 R179, R179, 0x10, RZ ;  /* 0x00000010b3b37819 */ /* 0x000fe200000006ff */
[----:B------:R-:W-:Y:S01]  /*14a0*/  FMUL.FTZ R183, R177, R120 ;  /* 0x00000078b1b77220 */ /* 0x000fe20000410000 */
[----:B------:R-:W-:Y:S01]  /*14b0*/  SHF.L.U32 R123, R178, 0x10, RZ ;  /* 0x00000010b27b7819 */ /* 0x000fe200000006ff */
[-C--:B------:R-:W-:Y:S01]  /*14c0*/  FMUL.FTZ R207, R207, R208.reuse ;  /* 0x000000d0cfcf7220 */ /* 0x080fe20000410000 */
[----:B------:R-:W-:Y:S01]  /*14d0*/  SHF.L.U32 R121, R176, 0x10, RZ ;  /* 0x00000010b0797819 */ /* 0x000fe200000006ff */
[-C--:B------:R-:W-:Y:S01]  /*14e0*/  FMUL.FTZ R178, R179, R208.reuse ;  /* 0x000000d0b3b27220 */ /* 0x080fe20000410000 */
[----:B------:R-:W-:Y:S01]  /*14f0*/  SHF.L.U32 R177, R3, 0x10, RZ ;  /* 0x0000001003b17819 */ /* 0x000fe200000006ff */
[-C--:B------:R-:W-:Y:S01]  /*1500*/  FMUL.FTZ R123, R123, R208.reuse ;  /* 0x000000d07b7b7220 */ /* 0x080fe20000410000 */
[----:B------:R-:W-:Y:S01]  /*1510*/  SHF.L.U32 R176, R4, 0x10, RZ ;  /* 0x0000001004b07819 */ /* 0x000fe200000006ff */
[----:B------:R-:W-:Y:S01]  /*1520*/  FMUL.FTZ R121, R121, R208 ;  /* 0x000000d079797220 */ /* 0x000fe20000410000 */
[----:B------:R-:W-:Y:S01]  /*1530*/  SHF.L.U32 R120, R0, 0x10, RZ ;  /* 0x0000001000787819 */ /* 0x000fe200000006ff */
[----:B------:R-:W-:Y:S01]  /*1540*/  FMUL.FTZ R178, R178, R177 ;  /* 0x000000b1b2b27220 */ /* 0x000fe20000410000 */
[----:B------:R-:W-:Y:S01]  /*1550*/  SHF.L.U32 R122, R2, 0x10, RZ ;  /* 0x00000010027a7819 */ /* 0x000fe200000006ff */
[----:B------:R-:W-:-:S02]  /*1560*/  FMUL.FTZ R179, R207, R176 ;  /* 0x000000b0cfb37220 */ /* 0x000fc40000410000 */
[----:B------:R-:W-:Y:S02]  /*1570*/  FMUL.FTZ R176, R121, R120 ;  /* 0x0000007879b07220 */ /* 0x000fe40000410000 */
[----:B------:R-:W-:Y:S01]  /*1580*/  FMUL.FTZ R177, R123, R122 ;  /* 0x0000007a7bb17220 */ /* 0x000fe20000410000 */
[----:B------:R-:W-:Y:S02]  /*1590*/  F2FP.BF16.F32.PACK_AB R123, R179, R180 ;  /* 0x000000b4b37b723e */ /* 0x000fe400000010ff */
[----:B------:R-:W-:Y:S02]  /*15a0*/  F2FP.BF16.F32.PACK_AB R122, R178, R181 ;  /* 0x000000b5b27a723e */ /* 0x000fe400000010ff */
[----:B------:R-:W-:Y:S02]  /*15b0*/  F2FP.BF16.F32.PACK_AB R121, R177, R182 ;  /* 0x000000b6b179723e */ /* 0x000fe400000010ff */
[----:B------:R-:W-:-:S07]  /*15c0*/  F2FP.BF16.F32.PACK_AB R120, R176, R183 ;  /* 0x000000b7b078723e */ /* 0x000fce00000010ff */
.L_x_197:
[----:B------:R-:W0:Y:S01]  /*15d0*/  LDC.64 R206, c[0x0][0x3a8] ;  /* 0x0000ea00ffce7b82 */ /* 0x000e220000000a00 */
[C---:B------:R-:W-:Y:S01]  /*15e0*/  IADD3 R209, PT, PT, R204.reuse, 0x20, RZ ;  /* 0x00000020ccd17810 */ /* 0x040fe20007ffe0ff */
[----:B0-----:R-:W-:-:S05]  /*15f0*/  IMAD.WIDE.U32 R206, R204, 0x10, R206 ;  /* 0x00000010ccce7825 */ /* 0x001fca00078e00ce */
[----:B------:R1:W-:Y:S02]  /*1600*/  STG.E.128 desc[UR6][R206.64], R120 ;  /* 0x00000078ce007986 */ /* 0x0003e4000c101d06 */
.L_x_195:
[----:B0-----:R-:W-:Y:S05]  /*1610*/  BSYNC.RECONVERGENT B0 ;  /* 0x0000000000007941 */ /* 0x001fea0003800200 */
.L_x_194:
[----:B------:R-:W-:Y:S01]  /*1620*/  ISETP.GE.U32.AND P0, PT, R154, 0x40, PT ;  /* 0x000000409a00780c */ /* 0x000fe20003f06070 */
[----:B------:R-:W-:Y:S01]  /*1630*/  BSSY.RECONVERGENT B0, `(.L_x_198) ;  /* 0x000006e000007945 */ /* 0x000fe20003800200 */
[----:B------:R-:W-:-:S11]  /*1640*/  LOP3.LUT R155, R155, 0xffffffbf, RZ, 0xc0, !PT ;  /* 0xffffffbf9b9b7812 */ /* 0x000fd600078ec0ff */
[----:B------:R-:W-:Y:S01]  /*1650*/  @P0 LOP3.LUT R155, R155, 0x40, RZ, 0xfc, !PT ;  /* 0x000000409b9b0812 */ /* 0x000fe200078efcff */
[----:B------:R-:W-:Y:S06]  /*1660*/  @!P0 BRA `(.L_x_199) ;  /* 0x0000000400a88947 */ /* 0x000fec0003800000 */
[----:B------:R-:W-:Y:S01]  /*1670*/  ISETP.NE.U32.AND P0, PT, RZ, UR4, PT ;  /* 0x00000004ff007c0c */ /* 0x000fe2000bf05070 */
[----:B-1----:R-:W0:Y:S03]  /*1680*/  LDC.64 R120, c[0x0][0x390] ;  /* 0x0000e400ff787b82 */ /* 0x002e260000000a00 */
[----:B------:R-:W-:-:S13]  /*1690*/  ISETP.NE.AND.EX P0, PT, RZ, UR5, PT, P0 ;  /* 0x00000005ff007c0c */ /* 0x000fda000bf05300 */
[----:B------:R-:W1:Y:S01]  /*16a0*/  @P0 LDC.64 R168, c[0x0][0x3a0] ;  /* 0x0000e800ffa80b82 */ /* 0x000e620000000a00 */
[----:B0-----:R-:W-:-:S06]  /*16b0*/  IMAD.WIDE.U32 R120, R209, 0x10, R120 ;  /* 0x00000010d1787825 */ /* 0x001fcc00078e0078 */
[----:B------:R-:W5:Y:S01]  /*16c0*/  LDG.E.128 R120, desc[UR6][R120.64] ;  /* 0x0000000678787981 */ /* 0x000f62000c1e1d00 */
[----:B-1----:R-:W-:-:S05]  /*16d0*/  @P0 IMAD.WIDE.U32 R168, R209, 0x10, R168 ;  /* 0x00000010d1a80825 */ /* 0x002fca00078e00a8 */
[----:B------:R0:W5:Y:S01]  /*16e0*/  @P0 LDG.E.128 R44, desc[UR6][R168.64] ;  /* 0x00000006a82c0981 */ /* 0x000162000c1e1d00 */
[----:B------:R-:W-:Y:S05]  /*16f0*/  @!P0 BRA `(.L_x_200) ;  /* 0x0000000000d48947 */ /* 0x000fea0003800000 */
[----:B-----5:R-:W-:Y:S01]  /*1700*/  PRMT R170, R121, 0x7632, R170 ;  /* 0x0000763279aa7816 */ /* 0x020fe200000000aa */
[----:B------:R-:W-:Y:S01]  /*1710*/  IMAD.U32 R174, R97, 0x10000, RZ ;  /* 0x0001000061ae7824 */ /* 0x000fe200078e00ff */
[----:B------:R-:W-:Y:S02]  /*1720*/  SHF.L.U32 R121, R121, 0x10, RZ ;  /* 0x0000001079797819 */ /* 0x000fe400000006ff */
[----:B------:R-:W-:Y:S02]  /*1730*/  PRMT R212, R123, 0x7632, R212 ;  /* 0x000076327bd47816 */ /* 0x000fe400000000d4 */
[----:B0-----:R-:W-:Y:S01]  /*1740*/  SHF.L.U32 R169, R120, 0x10, RZ ;  /* 0x0000001078a97819 */ /* 0x001fe200000006ff */
[-C--:B------:R-:W-:Y:S01]  /*1750*/  FMUL.FTZ R121, R121, R208.reuse ;  /* 0x000000d079797220 */ /* 0x080fe20000410000 */
[----:B------:R-:W-:Y:S02]  /*1760*/  SHF.L.U32 R123, R123, 0x10, RZ ;  /* 0x000000107b7b7819 */ /* 0x000fe400000006ff */
[----:B------:R-:W-:Y:S01]  /*1770*/  SHF.L.U32 R173, R122, 0x10, RZ ;  /* 0x000000107aad7819 */ /* 0x000fe200000006ff */
[-C--:B------:R-:W-:Y:S01]  /*1780*/  FMUL.FTZ R169, R169, R208.reuse ;  /* 0x000000d0a9a97220 */ /* 0x080fe20000410000 */
[----:B------:R-:W-:Y:S01]  /*1790*/  PRMT R168, R120, 0x7632, R168 ;  /* 0x0000763278a87816 */ /* 0x000fe200000000a8 */
[-C--:B------:R-:W-:Y:S01]  /*17a0*/  FMUL.FTZ R123, R123, R208.reuse ;  /* 0x000000d07b7b7220 */ /* 0x080fe20000410000 */
[----:B------:R-:W-:Y:S01]  /*17b0*/  PRMT R171, R122, 0x7632, R171 ;  /* 0x000076327aab7816 */ /* 0x000fe200000000ab */
[----:B------:R-:W-:Y:S01]  /*17c0*/  FMUL.FTZ R173, R173, R208 ;  /* 0x000000d0adad7220 */ /* 0x000fe20000410000 */
[----:B------:R-:W-:-:S02]  /*17d0*/  SHF.L.U32 R172, R45, 0x10, RZ ;  /* 0x000000102dac7819 */ /* 0x000fc400000006ff */
[----:B------:R-:W-:Y:S02]  /*17e0*/  SHF.L.U32 R120, R96, 0x10, RZ ;  /* 0x0000001060787819 */ /* 0x000fe400000006ff */
[----:B------:R-:W-:Y:S01]  /*17f0*/  SHF.L.U32 R122, R44, 0x10, RZ ;  /* 0x000000102c7a7819 */ /* 0x000fe200000006ff */
[----:B------:R-:W-:Y:S01]  /*1800*/  FFMA.FTZ R174, R121, R174, R172 ;  /* 0x000000ae79ae7223 */ /* 0x000fe200000100ac */
[----:B------:R-:W-:Y:S02]  /*1810*/  SHF.L.U32 R214, R99, 0x10, RZ ;  /* 0x0000001063d67819 */ /* 0x000fe400000006ff */
[----:B------:R-:W-:Y:S01]  /*1820*/  SHF.L.U32 R216, R47, 0x10, RZ ;  /* 0x000000102fd87819 */ /* 0x000fe200000006ff */
[----:B------:R-:W-:Y:S01]  /*1830*/  FFMA.FTZ R175, R169, R120, R122 ;  /* 0x00000078a9af7223 */ /* 0x000fe2000001007a */
[----:B------:R-:W-:Y:S02]  /*1840*/  SHF.L.U32 R206, R98, 0x10, RZ ;  /* 0x0000001062ce7819 */ /* 0x000fe400000006ff */
[----:B------:R-:W-:Y:S01]  /*1850*/  SHF.L.U32 R210, R46, 0x10, RZ ;  /* 0x000000102ed27819 */ /* 0x000fe200000006ff */
[----:B------:R-:W-:Y:S01]  /*1860*/  FFMA.FTZ R172, R123, R214, R216 ;  /* 0x000000d67bac7223 */ /* 0x000fe200000100d8 */
[----:B------:R-:W-:-:S02]  /*1870*/  PRMT R123, R45, 0x7632, R123 ;  /* 0x000076322d7b7816 */ /* 0x000fc4000000007b */
[----:B------:R-:W-:Y:S01]  /*1880*/  SHF.L.U32 R169, R170, 0x10, RZ ;  /* 0x00000010aaa97819 */ /* 0x000fe200000006ff */
[----:B------:R-:W-:Y:S01]  /*1890*/  FFMA.FTZ R173, R173, R206, R210 ;  /* 0x000000ceadad7223 */ /* 0x000fe200000100d2 */
[----:B------:R-:W-:Y:S02]  /*18a0*/  PRMT R120, R44, 0x7632, R120 ;  /* 0x000076322c787816 */ /* 0x000fe40000000078 */
[----:B------:R-:W-:Y:S01]  /*18b0*/  PRMT R207, R46, 0x7632, R207 ;  /* 0x000076322ecf7816 */ /* 0x000fe200000000cf */
[-C--:B------:R-:W-:Y:S01]  /*18c0*/  FMUL.FTZ R169, R169, R208.reuse ;  /* 0x000000d0a9a97220 */ /* 0x080fe20000410000 */
[----:B------:R-:W-:Y:S02]  /*18d0*/  PRMT R210, R47, 0x7632, R210 ;  /* 0x000076322fd27816 */ /* 0x000fe400000000d2 */
[----:B------:R-:W-:Y:S02]  /*18e0*/  SHF.L.U32 R121, R168, 0x10, RZ ;  /* 0x00000010a8797819 */ /* 0x000fe400000006ff */
[----:B------:R-:W-:Y:S01]  /*18f0*/  SHF.L.U32 R213, R212, 0x10, RZ ;  /* 0x00000010d4d57819 */ /* 0x000fe200000006ff */
[----:B------:R-:W-:Y:S01]  /*1900*/  IMAD.U32 R210, R210, 0x10000, RZ ;  /* 0x00010000d2d27824 */ /* 0x000fe200078e00ff */
[----:B------:R-:W-:Y:S01]  /*1910*/  SHF.L.U32 R171, R171, 0x10, RZ ;  /* 0x00000010abab7819 */ /* 0x000fe200000006ff */
[-C--:B------:R-:W-:Y:S01]  /*1920*/  FMUL.FTZ R121, R121, R208.reuse ;  /* 0x000000d079797220 */ /* 0x080fe20000410000 */
[----:B------:R-:W-:Y:S01]  /*1930*/  SHF.L.U32 R206, R6, 0x10, RZ ;  /* 0x0000001006ce7819 */ /* 0x000fe200000006ff */
[-C--:B------:R-:W-:Y:S01]  /*1940*/  FMUL.FTZ R213, R213, R208.reuse ;  /* 0x000000d0d5d57220 */ /* 0x080fe20000410000 */
[----:B------:R-:W-:Y:S01]  /*1950*/  SHF.L.U32 R168, R123, 0x10, RZ ;  /* 0x000000107ba87819 */ /* 0x000fe200000006ff */
[----:B------:R-:W-:Y:S01]  /*1960*/  FMUL.FTZ R170, R171, R208 ;  /* 0x000000d0abaa7220 */ /* 0x000fe20000410000 */
[----:B------:R-:W-:-:S02]  /*1970*/  SHF.L.U32 R122, R5, 0x10, RZ ;  /* 0x00000010057a7819 */ /* 0x000fc400000006ff */
[----:B------:R-:W-:Y:S01]  /*1980*/  SHF.L.U32 R211, R7, 0x10, RZ ;  /* 0x0000001007d37819 */ /* 0x000fe200000006ff */
[----:B------:R-:W-:Y:S01]  /*1990*/  FFMA.FTZ R169, R169, R206, R168 ;  /* 0x000000cea9a97223 */ /* 0x000fe200000100a8 */
[----:B------:R-:W-:Y:S02]  /*19a0*/  SHF.L.U32 R214, R8, 0x10, RZ ;  /* 0x0000001008d67819 */ /* 0x000fe400000006ff */
[----:B------:R-:W-:Y:S02]  /*19b0*/  SHF.L.U32 R120, R120, 0x10, RZ ;  /* 0x0000001078787819 */ /* 0x000fe400000006ff */
[----:B------:R-:W-:Y:S01]  /*19c0*/  SHF.L.U32 R207, R207, 0x10, RZ ;  /* 0x00000010cfcf7819 */ /* 0x000fe200000006ff */
[----:B------:R-:W-:Y:S02]  /*19d0*/  FFMA.FTZ R171, R213, R214, R210 ;  /* 0x000000d6d5ab7223 */ /* 0x000fe400000100d2 */
[----:B------:R-:W-:Y:S01]  /*19e0*/  FFMA.FTZ R168, R121, R122, R120 ;  /* 0x0000007a79a87223 */ /* 0x000fe20000010078 */
[----:B------:R-:W-:Y:S01]  /*19f0*/  F2FP.BF16.F32.PACK_AB R121, R169, R174 ;  /* 0x000000aea979723e */ /* 0x000fe200000010ff */
[----:B------:R-:W-:Y:S01]  /*1a00*/  FFMA.FTZ R170, R170, R211, R207 ;  /* 0x000000d3aaaa7223 */ /* 0x000fe200000100cf */
[----:B------:R-:W-:-:S02]  /*1a10*/  F2FP.BF16.F32.PACK_AB R123, R171, R172 ;  /* 0x000000acab7b723e */ /* 0x000fc400000010ff */
[----:B------:R-:W-:Y:S02]  /*1a20*/  F2FP.BF16.F32.PACK_AB R120, R168, R175 ;  /* 0x000000afa878723e */ /* 0x000fe400000010ff */
[----:B------:R-:W-:Y:S01]  /*1a30*/  F2FP.BF16.F32.PACK_AB R122, R170, R173 ;  /* 0x000000adaa7a723e */ /* 0x000fe200000010ff */
[----:B------:R-:W-:Y:S06]  /*1a40*/  BRA `(.L_x_201) ;  /* 0x0000000000a07947 */ /* 0x000fec0003800000 */
.L_x_200:
[----:B-----5:R-:W-:Y:S02]  /*1a50*/  PRMT R170, R121, 0x7632, R170 ;  /* 0x0000763279aa7816 */ /* 0x020fe400000000aa */
[----:B------:R-:W-:Y:S02]  /*1a60*/  PRMT R206, R123, 0x7632, R206 ;  /* 0x000076327bce7816 */ /* 0x000fe400000000ce */
[----:B------:R-:W-:Y:S02]  /*1a70*/  SHF.L.U32 R121, R121, 0x10, RZ ;  /* 0x0000001079797819 */ /* 0x000fe400000006ff */
[----:B------:R-:W-:Y:S02]  /*1a80*/  SHF.L.U32 R123, R123, 0x10, RZ ;  /* 0x000000107b7b7819 */ /* 0x000fe400000006ff */
[----:B0-----:R-:W-:Y:S01]  /*1a90*/  SHF.L.U32 R169, R120, 0x10, RZ ;  /* 0x0000001078a97819 */ /* 0x001fe200000006ff */
        /* <DEDUP_REMOVED lines=8> */
[----:B------:R-:W-:Y:S01]  /*1b20*/  FMUL.FTZ R174, R121, R174 ;  /* 0x000000ae79ae7220 */ /* 0x000fe20000410000 */
[----:B------:R-:W-:Y:S01]  /*1b30*/  PRMT R168, R120, 0x7632, R168 ;  /* 0x0000763278a87816 */ /* 0x000fe200000000a8 */
[----:B------:R-:W-:Y:S01]  /*1b40*/  FMUL.FTZ R172, R123, R172 ;  /* 0x000000ac7bac7220 */ /* 0x000fe20000410000 */
[----:B------:R-:W-:-:S02]  /*1b50*/  SHF.L.U32 R120, R96, 0x10, RZ ;  /* 0x0000001060787819 */ /* 0x000fc400000006ff */
[----:B------:R-:W-:Y:S02]  /*1b60*/  SHF.L.U32 R122, R98, 0x10, RZ ;  /* 0x00000010627a7819 */ /* 0x000fe400000006ff */
        /* <DEDUP_REMOVED lines=22> */
.L_x_201:
[----:B------:R-:W0:Y:S02]  /*1cd0*/  LDC.64 R206, c[0x0][0x3a8] ;  /* 0x0000ea00ffce7b82 */ /* 0x000e240000000a00 */
[----:B0-----:R-:W-:-:S04]  /*1ce0*/  IMAD.WIDE.U32 R206, R209, 0x10, R206 ;  /* 0x00000010d1ce7825 */ /* 0x001fc800078e00ce */
[----:B------:R-:W-:Y:S01]  /*1cf0*/  VIADD R209, R209, 0x20 ;  /* 0x00000020d1d17836 */ /* 0x000fe20000000000 */
[----:B------:R0:W-:Y:S06]  /*1d00*/  STG.E.128 desc[UR6][R206.64], R120 ;  /* 0x00000078ce007986 */ /* 0x0001ec000c101d06 */
.L_x_199:
[----:B------:R-:W-:Y:S05]  /*1d10*/  BSYNC.RECONVERGENT B0 ;  /* 0x0000000000007941 */ /* 0x000fea0003800200 */
.L_x_198:
[----:B------:R-:W-:Y:S01]  /*1d20*/  ISETP.GE.U32.AND P0, PT, R154, 0x60, PT ;  /* 0x000000609a00780c */ /* 0x000fe20003f06070 */
[----:B------:R-:W-:Y:S01]  /*1d30*/  BSSY.RECONVERGENT B0, `(.L_x_202) ;  /* 0x000006e000007945 */ /* 0x000fe20003800200 */
[----:B------:R-:W-:-:S11]  /*1d40*/  LOP3.LUT R155, R155, 0xffffffef, RZ, 0xc0, !PT ;  /* 0xffffffef9b9b7812 */ /* 0x000fd600078ec0ff */
[----:B------:R-:W-:Y:S01]  /*1d50*/  @P0 LOP3.LUT R155, R155, 0x10, RZ, 0xfc, !PT ;  /* 0x000000109b9b0812 */ /* 0x000fe200078efcff */
[----:B------:R-:W-:Y:S06]  /*1d60*/  @!P0 BRA `(.L_x_203) ;  /* 0x0000000400a88947 */ /* 0x000fec0003800000 */
[----:B------:R-:W-:Y:S01]  /*1d70*/  ISETP.NE.U32.AND P0, PT, RZ, UR4, PT ;  /* 0x00000004ff007c0c */ /* 0x000fe2000bf05070 */
[----:B01----:R-:W0:Y:S03]  /*1d80*/  LDC.64 R120, c[0x0][0x390] ;  /* 0x0000e400ff787b82 */ /* 0x003e260000000a00 */
[----:B------:R-:W-:-:S13]  /*1d90*/  ISETP.NE.AND.EX P0, PT, RZ, UR5, PT, P0 ;  /* 0x00000005ff007c0c */ /* 0x000fda000bf05300 */
[----:B------:R-:W1:Y:S01]  /*1da0*/  @P0 LDC.64 R160, c[0x0][0x3a0] ;  /* 0x0000e800ffa00b82 */ /* 0x000e620000000a00 */
[----:B0-----:R-:W-:-:S06]  /*1db0*/  IMAD.WIDE.U32 R120, R209, 0x10, R120 ;  /* 0x00000010d1787825 */ /* 0x001fcc00078e0078 */
[----:B------:R-:W5:Y:S01]  /*1dc0*/  LDG.E.128 R120, desc[UR6][R120.64] ;  /* 0x0000000678787981 */ /* 0x000f62000c1e1d00 */
[----:B-1----:R-:W-:-:S05]  /*1dd0*/  @P0 IMAD.WIDE.U32 R160, R209, 0x10, R160 ;  /* 0x00000010d1a00825 */ /* 0x002fca00078e00a0 */
[----:B------:R0:W5:Y:S01]  /*1de0*/  @P0 LDG.E.128 R44, desc[UR6][R160.64] ;  /* 0x00000006a02c0981 */ /* 0x000162000c1e1d00 */
[----:B------:R-:W-:Y:S05]  /*1df0*/  @!P0 BRA `(.L_x_204) ;  /* 0x0000000000d48947 */ /* 0x000fea0003800000 */
[----:B-----5:R-:W-:Y:S02]  /*1e00*/  PRMT R210, R123, 0x7632, R210 ;  /* 0x000076327bd27816 */ /* 0x020fe400000000d2 */
[C---:B0-----:R-:W-:Y:S02]  /*1e10*/  SHF.L.U32 R161, R120.reuse, 0x10, RZ ;  /* 0x0000001078a17819 */ /* 0x041fe400000006ff */
[----:B------:R-:W-:Y:S02]  /*1e20*/  PRMT R162, R121, 0x7632, R162 ;  /* 0x0000763279a27816 */ /* 0x000fe400000000a2 */
[----:B------:R-:W-:Y:S01]  /*1e30*/  SHF.L.U32 R123, R123, 0x10, RZ ;  /* 0x000000107b7b7819 */ /* 0x000fe200000006ff */
[-C--:B------:R-:W-:Y:S01]  /*1e40*/  FMUL.FTZ R161, R161, R208.reuse ;  /* 0x000000d0a1a17220 */ /* 0x080fe20000410000 */
[----:B------:R-:W-:Y:S02]  /*1e50*/  SHF.L.U32 R121, R121, 0x10, RZ ;  /* 0x0000001079797819 */ /* 0x000fe400000006ff */
[----:B------:R-:W-:Y:S01]  /*1e60*/  PRMT R160, R120, 0x7632, R160 ;  /* 0x0000763278a07816 */ /* 0x000fe200000000a0 */
[-C--:B------:R-:W-:Y:S01]  /*1e70*/  FMUL.FTZ R123, R123, R208.reuse ;  /* 0x000000d07b7b7220 */ /* 0x080fe20000410000 */
[----:B------:R-:W-:Y:S01]  /*1e80*/  SHF.L.U32 R120, R84, 0x10, RZ ;  /* 0x0000001054787819 */ /* 0x000fe200000006ff */
[----:B------:R-:W-:Y:S01]  /*1e90*/  FMUL.FTZ R121, R121, R208 ;  /* 0x000000d079797220 */ /* 0x000fe20000410000 */
[----:B------:R-:W-:-:S02]  /*1ea0*/  SHF.L.U32 R206, R44, 0x10, RZ ;  /* 0x000000102cce7819 */ /* 0x000fc400000006ff */
[----:B------:R-:W-:Y:S02]  /*1eb0*/  SHF.L.U32 R164, R87, 0x10, RZ ;  /* 0x0000001057a47819 */ /* 0x000fe400000006ff */
[----:B------:R-:W-:Y:S01]  /*1ec0*/  SHF.L.U32 R216, R47, 0x10, RZ ;  /* 0x000000102fd87819 */ /* 0x000fe200000006ff */
[----:B------:R-:W-:Y:S01]  /*1ed0*/  FFMA.FTZ R167, R161, R120, R206 ;  /* 0x00000078a1a77223 */ /* 0x000fe200000100ce */
[C---:B------:R-:W-:Y:S02]  /*1ee0*/  SHF.L.U32 R165, R122.reuse, 0x10, RZ ;  /* 0x000000107aa57819 */ /* 0x040fe400000006ff */
[----:B------:R-:W-:Y:S01]  /*1ef0*/  SHF.L.U32 R166, R85, 0x10, RZ ;  /* 0x0000001055a67819 */ /* 0x000fe200000006ff */
[----:B------:R-:W-:Y:S01]  /*1f00*/  FFMA.FTZ R164, R123, R164, R216 ;  /* 0x000000a47ba47223 */ /* 0x000fe200000100d8 */
[----:B------:R-:W-:Y:S01]  /*1f10*/  SHF.L.U32 R212, R45, 0x10, RZ ;  /* 0x000000102dd47819 */ /* 0x000fe200000006ff */
[----:B------:R-:W-:Y:S01]  /*1f20*/  FMUL.FTZ R165, R165, R208 ;  /* 0x000000d0a5a57220 */ /* 0x000fe20000410000 */
[----:B------:R-:W-:-:S02]  /*1f30*/  PRMT R163, R122, 0x7632, R163 ;  /* 0x000076327aa37816 */ /* 0x000fc400000000a3 */
[----:B------:R-:W-:Y:S01]  /*1f40*/  SHF.L.U32 R122, R86, 0x10, RZ ;  /* 0x00000010567a7819 */ /* 0x000fe200000006ff */
[----:B------:R-:W-:Y:S01]  /*1f50*/  FFMA.FTZ R166, R121, R166, R212 ;  /* 0x000000a679a67223 */ /* 0x000fe200000100d4 */
[----:B------:R-:W-:Y:S01]  /*1f60*/  SHF.L.U32 R214, R46, 0x10, RZ ;  /* 0x000000102ed67819 */ /* 0x000fe200000006ff */
[----:B------:R-:W-:Y:S01]  /*1f70*/  IMAD.U32 R121, R160, 0x10000, RZ ;  /* 0x00010000a0797824 */ /* 0x000fe200078e00ff */
[----:B------:R-:W-:Y:S02]  /*1f80*/  PRMT R123, R45, 0x7632, R123 ;  /* 0x000076322d7b7816 */ /* 0x000fe4000000007b */
[----:B------:R-:W-:Y:S01]  /*1f90*/  SHF.L.U32 R161, R162, 0x10, RZ ;  /* 0x00000010a2a17819 */ /* 0x000fe200000006ff */
[----:B------:R-:W-:Y:S01]  /*1fa0*/  FFMA.FTZ R165, R165, R122, R214 ;  /* 0x0000007aa5a57223 */ /* 0x000fe200000100d6 */
        /* <DEDUP_REMOVED lines=10> */
[----:B------:R-:W-:Y:S01]  /*2050*/  FMUL.FTZ R162, R163, R208 ;  /* 0x000000d0a3a27220 */ /* 0x000fe20000410000 */
[----:B------:R-:W-:Y:S02]  /*2060*/  SHF.L.U32 R122, R9, 0x10, RZ ;  /* 0x00000010097a7819 */ /* 0x000fe400000006ff */
[----:B------:R-:W-:Y:S01]  /*2070*/  SHF.L.U32 R211, R11, 0x10, RZ ;  /* 0x000000100bd37819 */ /* 0x000fe200000006ff */
[----:B------:R-:W-:Y:S01]  /*2080*/  FFMA.FTZ R161, R161, R206, R160 ;  /* 0x000000cea1a17223 */ /* 0x000fe200000100a0 */
[----:B------:R-:W-:-:S02]  /*2090*/  SHF.L.U32 R214, R12, 0x10, RZ ;  /* 0x000000100cd67819 */ /* 0x000fc400000006ff */
[----:B------:R-:W-:Y:S02]  /*20a0*/  SHF.L.U32 R120, R120, 0x10, RZ ;  /* 0x0000001078787819 */ /* 0x000fe400000006ff */
[----:B------:R-:W-:Y:S02]  /*20b0*/  SHF.L.U32 R207, R207, 0x10, RZ ;  /* 0x00000010cfcf7819 */ /* 0x000fe400000006ff */
[----:B------:R-:W-:Y:S01]  /*20c0*/  SHF.L.U32 R212, R212, 0x10, RZ ;  /* 0x00000010d4d47819 */ /* 0x000fe200000006ff */
[----:B------:R-:W-:Y:S01]  /*20d0*/  FFMA.FTZ R160, R121, R122, R120 ;  /* 0x0000007a79a07223 */ /* 0x000fe20000010078 */
[----:B------:R-:W-:Y:S01]  /*20e0*/  F2FP.BF16.F32.PACK_AB R121, R161, R166 ;  /* 0x000000a6a179723e */ /* 0x000fe200000010ff */
[----:B------:R-:W-:Y:S02]  /*20f0*/  FFMA.FTZ R162, R162, R211, R207 ;  /* 0x000000d3a2a27223 */ /* 0x000fe400000100cf */
[----:B------:R-:W-:Y:S01]  /*2100*/  FFMA.FTZ R163, R213, R214, R212 ;  /* 0x000000d6d5a37223 */ /* 0x000fe200000100d4 */
[----:B------:R-:W-:-:S02]  /*2110*/  F2FP.BF16.F32.PACK_AB R120, R160, R167 ;  /* 0x000000a7a078723e */ /* 0x000fc400000010ff */
[----:B------:R-:W-:Y:S02]  /*2120*/  F2FP.BF16.F32.PACK_AB R122, R162, R165 ;  /* 0x000000a5a27a723e */ /* 0x000fe400000010ff */
[----:B------:R-:W-:Y:S01]  /*2130*/  F2FP.BF16.F32.PACK_AB R123, R163, R164 ;  /* 0x000000a4a37b723e */ /* 0x000fe200000010ff */
[----:B------:R-:W-:Y:S06]  /*2140*/  BRA `(.L_x_205) ;  /* 0x0000000000a07947 */ /* 0x000fec0003800000 */
.L_x_204:
[----:B-----5:R-:W-:Y:S02]  /*2150*/  PRMT R162, R121, 0x7632, R162 ;  /* 0x0000763279a27816 */ /* 0x020fe400000000a2 */
[----:B------:R-:W-:Y:S02]  /*2160*/  PRMT R206, R123, 0x7632, R206 ;  /* 0x000076327bce7816 */ /* 0x000fe400000000ce */
[----:B------:R-:W-:Y:S02]  /*2170*/  SHF.L.U32 R121, R121, 0x10, RZ ;  /* 0x0000001079797819 */ /* 0x000fe400000006ff */
[----:B------:R-:W-:Y:S02]  /*2180*/  SHF.L.U32 R123, R123, 0x10, RZ ;  /* 0x000000107b7b7819 */ /* 0x000fe400000006ff */
[----:B0-----:R-:W-:Y:S01]  /*2190*/  SHF.L.U32 R161, R120, 0x10, RZ ;  /* 0x0000001078a17819 */ /* 0x001fe200000006ff */
[-C--:B------:R-:W-:Y:S01]  /*21a0*/  FMUL.FTZ R121, R121, R208.reuse ;  /* 0x000000d079797220 */ /* 0x080fe20000410000 */
[----:B------:R-:W-:Y:S01]  /*21b0*/  SHF.L.U32 R166, R85, 0x10, RZ ;  /* 0x0000001055a67819 */ /* 0x000fe200000006ff */
[-C--:B------:R-:W-:Y:S01]  /*21c0*/  FMUL.FTZ R123, R123, R208.reuse ;  /* 0x000000d07b7b7220 */ /* 0x080fe20000410000 */
[----:B------:R-:W-:Y:S01]  /*21d0*/  SHF.L.U32 R164, R87, 0x10, RZ ;  /* 0x0000001057a47819 */ /* 0x000fe200000006ff */
[----:B------:R-:W-:Y:S01]  /*21e0*/  FMUL.FTZ R161, R161, R208 ;  /* 0x000000d0a1a17220 */ /* 0x000fe20000410000 */
[C---:B------:R-:W-:Y:S01]  /*21f0*/  PRMT R163, R122.reuse, 0x7632, R163 ;  /* 0x000076327aa37816 */ /* 0x040fe200000000a3 */
[----:B------:R-:W-:Y:S01]  /*2200*/  FMUL.FTZ R166, R121, R166 ;  /* 0x000000a679a67220 */ /* 0x000fe20000410000 */
[----:B------:R-:W-:Y:S01]  /*2210*/  SHF.L.U32 R165, R122, 0x10, RZ ;  /* 0x000000107aa57819 */ /* 0x000fe200000006ff */
[----:B------:R-:W-:Y:S01]  /*2220*/  FMUL.FTZ R164, R123, R164 ;  /* 0x000000a47ba47220 */ /* 0x000fe20000410000 */
[----:B------:R-:W-:-:S02]  /*2230*/  PRMT R160, R120, 0x7632, R160 ;  /* 0x0000763278a07816 */ /* 0x000fc400000000a0 */
[----:B------:R-:W-:Y:S01]  /*2240*/  SHF.L.U32 R120, R84, 0x10, RZ ;  /* 0x0000001054787819 */ /* 0x000fe200000006ff */
[----:B------:R-:W-:Y:S01]  /*2250*/  FMUL.FTZ R165, R165, R208 ;  /* 0x000000d0a5a57220 */ /* 0x000fe20000410000 */
        /* <DEDUP_REMOVED lines=13> */
[----:B------:R-:W-:Y:S01]  /*2330*/  SHF.L.U32 R120, R9, 0x10, RZ ;  /* 0x0000001009787819 */ /* 0x000fe200000006ff */
[----:B------:R-:W-:Y:S01]  /*2340*/  FMUL.FTZ R121, R121, R208 ;  /* 0x000000d079797220 */ /* 0x000fe20000410000 */
[----:B------:R-:W-:Y:S01]  /*2350*/  FMUL.FTZ R162, R162, R161 ;  /* 0x000000a1a2a27220 */ /* 0x000fe20000410000 */
[----:B------:R-:W-:Y:S01]  /*2360*/  FMUL.FTZ R163, R207, R160 ;  /* 0x000000a0cfa37220 */ /* 0x000fe20000410000 */
[----:B------:R-:W-:Y:S01]  /*2370*/  FMUL.FTZ R161, R123, R122 ;  /* 0x0000007a7ba17220 */ /* 0x000fe20000410000 */
[----:B------:R-:W-:-:S02]  /*2380*/  FMUL.FTZ R160, R121, R120 ;  /* 0x0000007879a07220 */ /* 0x000fc40000410000 */
[----:B------:R-:W-:Y:S02]  /*2390*/  F2FP.BF16.F32.PACK_AB R122, R162, R165 ;  /* 0x000000a5a27a723e */ /* 0x000fe400000010ff */
[----:B------:R-:W-:Y:S02]  /*23a0*/  F2FP.BF16.F32.PACK_AB R123, R163, R164 ;  /* 0x000000a4a37b723e */ /* 0x000fe400000010ff */
[----:B------:R-:W-:Y:S02]  /*23b0*/  F2FP.BF16.F32.PACK_AB R121, R161, R166 ;  /* 0x000000a6a179723e */ /* 0x000fe400000010ff */
[----:B------:R-:W-:-:S07]  /*23c0*/  F2FP.BF16.F32.PACK_AB R120, R160, R167 ;  /* 0x000000a7a078723e */ /* 0x000fce00000010ff */
.L_x_205:
[----:B------:R-:W0:Y:S02]  /*23d0*/  LDC.64 R206, c[0x0][0x3a8] ;  /* 0x0000ea00ffce7b82 */ /* 0x000e240000000a00 */
[C---:B0-----:R-:W-:Y:S01]  /*23e0*/  IMAD.WIDE.U32 R206, R209.reuse, 0x10, R206 ;  /* 0x00000010d1ce7825 */ /* 0x041fe200078e00ce */
[----:B------:R-:W-:-:S04]  /*23f0*/  IADD3 R209, PT, PT, R209, 0x20, RZ ;  /* 0x00000020d1d17810 */ /* 0x000fc80007ffe0ff */
[----:B------:R2:W-:Y:S03]  /*2400*/  STG.E.128 desc[UR6][R206.64], R120 ;  /* 0x00000078ce007986 */ /* 0x0005e6000c101d06 */
.L_x_203:
[----:B------:R-:W-:Y:S05]  /*2410*/  BSYNC.RECONVERGENT B0 ;  /* 0x0000000000007941 */ /* 0x000fea0003800200 */
.L_x_202:
[----:B------:R-:W-:Y:S01]  /*2420*/  ISETP.GE.U32.AND P0, PT, R154, 0x80, PT ;  /* 0x000000809a00780c */ /* 0x000fe20003f06070 */
[----:B------:R-:W-:Y:S01]  /*2430*/  BSSY.RECONVERGENT B0, `(.L_x_206) ;  /* 0x000006e000007945 */ /* 0x000fe20003800200 */
[----:B------:R-:W-:-:S11]  /*2440*/  LOP3.LUT R155, R155, 0xfffffff7, RZ, 0xc0, !PT ;  /* 0xfffffff79b9b7812 */ /* 0x000fd600078ec0ff */
[----:B------:R-:W-:Y:S01]  /*2450*/  @P0 LOP3.LUT R155, R155, 0x8, RZ, 0xfc, !PT ;  /* 0x000000089b9b0812 */ /* 0x000fe200078efcff */
[----:B------:R-:W-:Y:S06]  /*2460*/  @!P0 BRA `(.L_x_207) ;  /* 0x0000000400a88947 */ /* 0x000fec0003800000 */
[----:B------:R-:W-:Y:S01]  /*2470*/  ISETP.NE.U32.AND P0, PT, RZ, UR4, PT ;  /* 0x00000004ff007c0c */ /* 0x000fe2000bf05070 */
[----:B012---:R-:W0:Y:S03]  /*2480*/  LDC.64 R120, c[0x0][0x390] ;  /* 0x0000e400ff787b82 */ /* 0x007e260000000a00 */
[----:B------:R-:W-:-:S13]  /*2490*/  ISETP.NE.AND.EX P0, PT, RZ, UR5, PT, P0 ;  /* 0x00000005ff007c0c */ /* 0x000fda000bf05300 */
[----:B------:R-:W1:Y:S01]  /*24a0*/  @P0 LDC.64 R156, c[0x0][0x3a0] ;  /* 0x0000e800ff9c0b82 */ /* 0x000e620000000a00 */
[----:B0-----:R-:W-:-:S06]  /*24b0*/  IMAD.WIDE.U32 R120, R209, 0x10, R120 ;  /* 0x00000010d1787825 */ /* 0x001fcc00078e0078 */
[----:B------:R-:W5:Y:S01]  /*24c0*/  LDG.E.128 R120, desc[UR6][R120.64] ;  /* 0x0000000678787981 */ /* 0x000f62000c1e1d00 */
[----:B-1----:R-:W-:-:S05]  /*24d0*/  @P0 IMAD.WIDE.U32 R156, R209, 0x10, R156 ;  /* 0x00000010d19c0825 */ /* 0x002fca00078e009c */
[----:B------:R0:W5:Y:S01]  /*24e0*/  @P0 LDG.E.128 R44, desc[UR6][R156.64] ;  /* 0x000000069c2c0981 */ /* 0x000162000c1e1d00 */
[----:B------:R-:W-:Y:S05]  /*24f0*/  @!P0 BRA `(.L_x_208) ;  /* 0x0000000000d48947 */ /* 0x000fea0003800000 */
[----:B0----5:R-:W-:Y:S01]  /*2500*/  SHF.L.U32 R157, R120, 0x10, RZ ;  /* 0x00000010789d7819 */ /* 0x021fe200000006ff */
[----:B------:R-:W-:Y:S01]  /*2510*/  IMAD.U32 R211, R46, 0x10000, RZ ;  /* 0x000100002ed37824 */ /* 0x000fe200078e00ff */
[C---:B------:R-:W-:Y:S02]  /*2520*/  PRMT R185, R121.reuse, 0x7632, R185 ;  /* 0x0000763279b97816 */ /* 0x040fe400000000b9 */
[----:B------:R-:W-:Y:S01]  /*2530*/  SHF.L.U32 R121, R121, 0x10, RZ ;  /* 0x0000001079797819 */ /* 0x000fe200000006ff */
[-C--:B------:R-:W-:Y:S01]  /*2540*/  FMUL.FTZ R157, R157, R208.reuse ;  /* 0x000000d09d9d7220 */ /* 0x080fe20000410000 */
[----:B------:R-:W-:Y:S02]  /*2550*/  SHF.L.U32 R159, R122, 0x10, RZ ;  /* 0x000000107a9f7819 */ /* 0x000fe400000006ff */
[----:B------:R-:W-:Y:S01]  /*2560*/  PRMT R184, R120, 0x7632, R184 ;  /* 0x0000763278b87816 */ /* 0x000fe200000000b8 */
[----:B------:R-:W-:Y:S01]  /*2570*/  FMUL.FTZ R121, R121, R208 ;  /* 0x000000d079797220 */ /* 0x000fe20000410000 */
[----:B------:R-:W-:-:S02]  /*2580*/  PRMT R210, R123, 0x7632, R210 ;  /* 0x000076327bd27816 */ /* 0x000fc400000000d2 */
[----:B------:R-:W-:Y:S02]  /*2590*/  SHF.L.U32 R207, R123, 0x10, RZ ;  /* 0x000000107bcf7819 */ /* 0x000fe400000006ff */
[----:B------:R-:W-:Y:S02]  /*25a0*/  SHF.L.U32 R120, R72, 0x10, RZ ;  /* 0x0000001048787819 */ /* 0x000fe400000006ff */
[----:B------:R-:W-:Y:S01]  /*25b0*/  SHF.L.U32 R186, R44, 0x10, RZ ;  /* 0x000000102cba7819 */ /* 0x000fe200000006ff */
[-C--:B------:R-:W-:Y:S01]  /*25c0*/  FMUL.FTZ R207, R207, R208.reuse ;  /* 0x000000d0cfcf7220 */ /* 0x080fe20000410000 */
[----:B------:R-:W-:Y:S01]  /*25d0*/  PRMT R187, R122, 0x7632, R187 ;  /* 0x000076327abb7816 */ /* 0x000fe200000000bb */
[----:B------:R-:W-:Y:S01]  /*25e0*/  FMUL.FTZ R122, R159, R208 ;  /* 0x000000d09f7a7220 */ /* 0x000fe20000410000 */
[----:B------:R-:W-:Y:S01]  /*25f0*/  SHF.L.U32 R158, R73, 0x10, RZ ;  /* 0x00000010499e7819 */ /* 0x000fe200000006ff */
[----:B------:R-:W-:Y:S01]  /*2600*/  FFMA.FTZ R159, R157, R120, R186 ;  /* 0x000000789d9f7223 */ /* 0x000fe200000100ba */
[----:B------:R-:W-:-:S02]  /*2610*/  SHF.L.U32 R206, R45, 0x10, RZ ;  /* 0x000000102dce7819 */ /* 0x000fc400000006ff */
[----:B------:R-:W-:Y:S02]  /*2620*/  SHF.L.U32 R123, R74, 0x10, RZ ;  /* 0x000000104a7b7819 */ /* 0x000fe400000006ff */
[----:B------:R-:W-:Y:S01]  /*2630*/  SHF.L.U32 R156, R75, 0x10, RZ ;  /* 0x000000104b9c7819 */ /* 0x000fe200000006ff */
[----:B------:R-:W-:Y:S01]  /*2640*/  FFMA.FTZ R158, R121, R158, R206 ;  /* 0x0000009e799e7223 */ /* 0x000fe200000100ce */
[----:B------:R-:W-:Y:S01]  /*2650*/  SHF.L.U32 R212, R47, 0x10, RZ ;  /* 0x000000102fd47819 */ /* 0x000fe200000006ff */
[----:B------:R-:W-:Y:S01]  /*2660*/  FFMA.FTZ R157, R122, R123, R211 ;  /* 0x0000007b7a9d7223 */ /* 0x000fe200000100d3 */
[----:B------:R-:W-:Y:S02]  /*2670*/  PRMT R120, R44, 0x7632, R120 ;  /* 0x000076322c787816 */ /* 0x000fe40000000078 */
[----:B------:R-:W-:Y:S01]  /*2680*/  PRMT R122, R45, 0x7632, R122 ;  /* 0x000076322d7a7816 */ /* 0x000fe2000000007a */
[----:B------:R-:W-:Y:S01]  /*2690*/  FFMA.FTZ R156, R207, R156, R212 ;  /* 0x0000009ccf9c7223 */ /* 0x000fe200000100d4 */
[----:B------:R-:W-:-:S02]  /*26a0*/  PRMT R123, R46, 0x7632, R123 ;  /* 0x000076322e7b7816 */ /* 0x000fc4000000007b */
[----:B------:R-:W-:Y:S02]  /*26b0*/  PRMT R211, R47, 0x7632, R211 ;  /* 0x000076322fd37816 */ /* 0x000fe400000000d3 */
        /* <DEDUP_REMOVED lines=10> */
[----:B------:R-:W-:-:S02]  /*2760*/  SHF.L.U32 R207, R15, 0x10, RZ ;  /* 0x000000100fcf7819 */ /* 0x000fc400000006ff */
[----:B------:R-:W-:Y:S02]  /*2770*/  SHF.L.U32 R212, R16, 0x10, RZ ;  /* 0x0000001010d47819 */ /* 0x000fe400000006ff */
[----:B------:R-:W-:Y:S02]  /*2780*/  SHF.L.U32 R120, R120, 0x10, RZ ;  /* 0x0000001078787819 */ /* 0x000fe400000006ff */
[----:B------:R-:W-:Y:S02]  /*2790*/  SHF.L.U32 R122, R122, 0x10, RZ ;  /* 0x000000107a7a7819 */ /* 0x000fe400000006ff */
[----:B------:R-:W-:Y:S01]  /*27a0*/  SHF.L.U32 R123, R123, 0x10, RZ ;  /* 0x000000107b7b7819 */ /* 0x000fe200000006ff */
[----:B------:R-:W-:Y:S01]  /*27b0*/  FFMA.FTZ R186, R121, R186, R120 ;  /* 0x000000ba79ba7223 */ /* 0x000fe20000010078 */
        /* <DEDUP_REMOVED lines=9> */
.L_x_208:
[C---:B-----5:R-:W-:Y:S01]  /*2850*/  PRMT R185, R121.reuse, 0x7632, R185 ;  /* 0x0000763279b97816 */ /* 0x060fe200000000b9 */
[----:B------:R-:W-:Y:S01]  /*2860*/  IMAD.U32 R159, R122, 0x10000, RZ ;  /* 0x000100007a9f7824 */ /* 0x000fe200078e00ff */
[----:B------:R-:W-:Y:S02]  /*2870*/  SHF.L.U32 R121, R121, 0x10, RZ ;  /* 0x0000001079797819 */ /* 0x000fe400000006ff */
[----:B------:R-:W-:Y:S02]  /*2880*/  SHF.L.U32 R207, R123, 0x10, RZ ;  /* 0x000000107bcf7819 */ /* 0x000fe400000006ff */
[C---:B0-----:R-:W-:Y:S01]  /*2890*/  SHF.L.U32 R157, R120.reuse, 0x10, RZ ;  /* 0x00000010789d7819 */ /* 0x041fe200000006ff */
        /* <DEDUP_REMOVED lines=27> */
[----:B------:R-:W-:Y:S01]  /*2a50*/  FMUL.FTZ R185, R185, R120 ;  /* 0x00000078b9b97220 */ /* 0x000fe20000410000 */
[----:B------:R-:W-:Y:S01]  /*2a60*/  FMUL.FTZ R186, R121, R186 ;  /* 0x000000ba79ba7220 */ /* 0x000fe20000410000 */
[----:B------:R-:W-:Y:S02]  /*2a70*/  FMUL.FTZ R184, R184, R123 ;  /* 0x0000007bb8b87220 */ /* 0x000fe40000410000 */
[----:B------:R-:W-:Y:S01]  /*2a80*/  FMUL.FTZ R187, R207, R122 ;  /* 0x0000007acfbb7220 */ /* 0x000fe20000410000 */
[----:B------:R-:W-:Y:S02]  /*2a90*/  F2FP.BF16.F32.PACK_AB R121, R185, R158 ;  /* 0x0000009eb979723e */ /* 0x000fe400000010ff */
[----:B------:R-:W-:Y:S02]  /*2aa0*/  F2FP.BF16.F32.PACK_AB R122, R184, R157 ;  /* 0x0000009db87a723e */ /* 0x000fe400000010ff */
[----:B------:R-:W-:-:S02]  /*2ab0*/  F2FP.BF16.F32.PACK_AB R123, R187, R156 ;  /* 0x0000009cbb7b723e */ /* 0x000fc400000010ff */
[----:B------:R-:W-:-:S07]  /*2ac0*/  F2FP.BF16.F32.PACK_AB R120, R186, R159 ;  /* 0x0000009fba78723e */ /* 0x000fce00000010ff */
.L_x_209:
[----:B------:R-:W0:Y:S02]  /*2ad0*/  LDC.64 R206, c[0x0][0x3a8] ;  /* 0x0000ea00ffce7b82 */ /* 0x000e240000000a00 */
[C---:B0-----:R-:W-:Y:S01]  /*2ae0*/  IMAD.WIDE.U32 R206, R209.reuse, 0x10, R206 ;  /* 0x00000010d1ce7825 */ /* 0x041fe200078e00ce */
[----:B------:R-:W-:-:S04]  /*2af0*/  IADD3 R209, PT, PT, R209, 0x20, RZ ;  /* 0x00000020d1d17810 */ /* 0x000fc80007ffe0ff */
[----:B------:R3:W-:Y:S03]  /*2b00*/  STG.E.128 desc[UR6][R206.64], R120 ;  /* 0x00000078ce007986 */ /* 0x0007e6000c101d06 */
.L_x_207:
[----:B------:R-:W-:Y:S05]  /*2b10*/  BSYNC.RECONVERGENT B0 ;  /* 0x0000000000007941 */ /* 0x000fea0003800200 */
.L_x_206:
[----:B------:R-:W-:Y:S01]  /*2b20*/  ISETP.GE.U32.AND P0, PT, R154, 0xa0, PT ;  /* 0x000000a09a00780c */ /* 0x000fe20003f06070 */
[----:B------:R-:W-:Y:S01]  /*2b30*/  BSSY.RECONVERGENT B0, `(.L_x_210) ;  /* 0x000006e000007945 */ /* 0x000fe20003800200 */
[----:B------:R-:W-:-:S11]  /*2b40*/  LOP3.LUT R155, R155, 0xfffffffb, RZ, 0xc0, !PT ;  /* 0xfffffffb9b9b7812 */ /* 0x000fd600078ec0ff */
[----:B------:R-:W-:Y:S01]  /*2b50*/  @P0 LOP3.LUT R155, R155, 0x4, RZ, 0xfc, !PT ;  /* 0x000000049b9b0812 */ /* 0x000fe200078efcff */
[----:B------:R-:W-:Y:S06]  /*2b60*/  @!P0 BRA `(.L_x_211) ;  /* 0x0000000400a88947 */ /* 0x000fec0003800000 */
[----:B------:R-:W-:Y:S01]  /*2b70*/  ISETP.NE.U32.AND P0, PT, RZ, UR4, PT ;  /* 0x00000004ff007c0c */ /* 0x000fe2000bf05070 */
[----:B0123--:R-:W0:Y:S03]  /*2b80*/  LDC.64 R120, c[0x0][0x390] ;  /* 0x0000e400ff787b82 */ /* 0x00fe260000000a00 */
        /* <DEDUP_REMOVED lines=9> */
[----:B------:R-:W-:Y:S02]  /*2c20*/  PRMT R210, R123, 0x7632, R210 ;  /* 0x000076327bd27816 */ /* 0x000fe400000000d2 */
[C---:B------:R-:W-:Y:S01]  /*2c30*/  SHF.L.U32 R191, R120.reuse, 0x10, RZ ;  /* 0x0000001078bf7819 */ /* 0x040fe200000006ff */
[-C--:B------:R-:W-:Y:S01]  /*2c40*/  FMUL.FTZ R207, R207, R208.reuse ;  /* 0x000000d0cfcf7220 */ /* 0x080fe20000410000 */
[----:B------:R-:W-:Y:S02]  /*2c50*/  SHF.L.U32 R121, R121, 0x10, RZ ;  /* 0x0000001079797819 */ /* 0x000fe400000006ff */
[----:B------:R-:W-:Y:S01]  /*2c60*/  SHF.L.U32 R123, R123, 0x10, RZ ;  /* 0x000000107b7b7819 */ /* 0x000fe200000006ff */
[-C--:B------:R-:W-:Y:S01]  /*2c70*/  FMUL.FTZ R191, R191, R208.reuse ;  /* 0x000000d0bfbf7220 */ /* 0x080fe20000410000 */
[----:B0-----:R-:W-:Y:S01]  /*2c80*/  PRMT R189, R120, 0x7632, R189 ;  /* 0x0000763278bd7816 */ /* 0x001fe200000000bd */
[-C--:B------:R-:W-:Y:S01]  /*2c90*/  FMUL.FTZ R121, R121, R208.reuse ;  /* 0x000000d079797220 */ /* 0x080fe20000410000 */
[----:B------:R-:W-:Y:S01]  /*2ca0*/  PRMT R195, R122, 0x7632, R195 ;  /* 0x000076327ac37816 */ /* 0x000fe200000000c3 */
[----:B------:R-:W-:Y:S01]  /*2cb0*/  FMUL.FTZ R123, R123, R208 ;  /* 0x000000d07b7b7220 */ /* 0x000fe20000410000 */
[----:B------:R-:W-:-:S02]  /*2cc0*/  SHF.L.U32 R188, R60, 0x10, RZ ;  /* 0x000000103cbc7819 */ /* 0x000fc400000006ff */
[----:B------:R-:W-:Y:S02]  /*2cd0*/  SHF.L.U32 R120, R44, 0x10, RZ ;  /* 0x000000102c787819 */ /* 0x000fe400000006ff */
[----:B------:R-:W-:Y:S02]  /*2ce0*/  SHF.L.U32 R190, R61, 0x10, RZ ;  /* 0x000000103dbe7819 */ /* 0x000fe400000006ff */
[----:B------:R-:W-:Y:S01]  /*2cf0*/  SHF.L.U32 R122, R45, 0x10, RZ ;  /* 0x000000102d7a7819 */ /* 0x000fe200000006ff */
[----:B------:R-:W-:Y:S01]  /*2d00*/  FFMA.FTZ R188, R191, R188, R120 ;  /* 0x000000bcbfbc7223 */ /* 0x000fe20000010078 */
[----:B------:R-:W-:Y:S02]  /*2d10*/  SHF.L.U32 R194, R63, 0x10, RZ ;  /* 0x000000103fc27819 */ /* 0x000fe400000006ff */
[----:B------:R-:W-:Y:S01]  /*2d20*/  SHF.L.U32 R212, R47, 0x10, RZ ;  /* 0x000000102fd47819 */ /* 0x000fe200000006ff */
[----:B------:R-:W-:Y:S01]  /*2d30*/  FFMA.FTZ R190, R121, R190, R122 ;  /* 0x000000be79be7223 */ /* 0x000fe2000001007a */
[----:B------:R-:W-:-:S02]  /*2d40*/  SHF.L.U32 R192, R62, 0x10, RZ ;  /* 0x000000103ec07819 */ /* 0x000fc400000006ff */
[----:B------:R-:W-:Y:S01]  /*2d50*/  SHF.L.U32 R206, R46, 0x10, RZ ;  /* 0x000000102ece7819 */ /* 0x000fe200000006ff */
[----:B------:R-:W-:Y:S01]  /*2d60*/  FFMA.FTZ R194, R123, R194, R212 ;  /* 0x000000c27bc27223 */ /* 0x000fe200000100d4 */
[----:B------:R-:W-:Y:S02]  /*2d70*/  PRMT R120, R44, 0x7632, R120 ;  /* 0x000076322c787816 */ /* 0x000fe40000000078 */
[----:B------:R-:W-:Y:S01]  /*2d80*/  PRMT R121, R45, 0x7632, R121 ;  /* 0x000076322d797816 */ /* 0x000fe20000000079 */
[----:B------:R-:W-:Y:S01]  /*2d90*/  FFMA.FTZ R192, R207, R192, R206 ;  /* 0x000000c0cfc07223 */ /* 0x000fe200000100ce */
[----:B------:R-:W-:Y:S01]  /*2da0*/  PRMT R123, R46, 0x7632, R123 ;  /* 0x000076322e7b7816 */ /* 0x000fe2000000007b */
[----:B------:R-:W-:Y:S01]  /*2db0*/  IMAD.U32 R207, R210, 0x10000, RZ ;  /* 0x00010000d2cf7824 */ /* 0x000fe200078e00ff */
[----:B------:R-:W-:Y:S02]  /*2dc0*/  PRMT R191, R47, 0x7632, R191 ;  /* 0x000076322fbf7816 */ /* 0x000fe400000000bf */
[----:B------:R-:W-:Y:S01]  /*2dd0*/  SHF.L.U32 R189, R189, 0x10, RZ ;  /* 0x00000010bdbd7819 */ /* 0x000fe200000006ff */
[----:B------:R-:W-:Y:S01]  /*2de0*/  FMUL.FTZ R207, R207, R208 ;  /* 0x000000d0cfcf7220 */ /* 0x000fe20000410000 */
[----:B------:R-:W-:-:S02]  /*2df0*/  SHF.L.U32 R193, R193, 0x10, RZ ;  /* 0x00000010c1c17819 */ /* 0x000fc400000006ff */
[----:B------:R-:W-:Y:S01]  /*2e00*/  SHF.L.U32 R195, R195, 0x10, RZ ;  /* 0x00000010c3c37819 */ /* 0x000fe200000006ff */
[----:B------:R-:W-:Y:S01]  /*2e10*/  FMUL.FTZ R189, R189, R208 ;  /* 0x000000d0bdbd7220 */ /* 0x000fe20000410000 */
[----:B------:R-:W-:Y:S02]  /*2e20*/  SHF.L.U32 R122, R17, 0x10, RZ ;  /* 0x00000010117a7819 */ /* 0x000fe400000006ff */
[----:B------:R-:W-:Y:S02]  /*2e30*/  SHF.L.U32 R206, R18, 0x10, RZ ;  /* 0x0000001012ce7819 */ /* 0x000fe400000006ff */
[----:B------:R-:W-:Y:S02]  /*2e40*/  SHF.L.U32 R212, R19, 0x10, RZ ;  /* 0x0000001013d47819 */ /* 0x000fe400000006ff */
[----:B------:R-:W-:Y:S02]  /*2e50*/  SHF.L.U32 R216, R20, 0x10, RZ ;  /* 0x0000001014d87819 */ /* 0x000fe400000006ff */
[----:B------:R-:W-:-:S02]  /*2e60*/  SHF.L.U32 R120, R120, 0x10, RZ ;  /* 0x0000001078787819 */ /* 0x000fc400000006ff */
[----:B------:R-:W-:Y:S01]  /*2e70*/  SHF.L.U32 R210, R121, 0x10, RZ ;  /* 0x0000001079d27819 */ /* 0x000fe200000006ff */
[----:B------:R-:W-:Y:S01]  /*2e80*/  FMUL.FTZ R121, R195, R208 ;  /* 0x000000d0c3797220 */ /* 0x000fe20000410000 */
[----:B------:R-:W-:Y:S01]  /*2e90*/  SHF.L.U32 R214, R123, 0x10, RZ ;  /* 0x000000107bd67819 */ /* 0x000fe200000006ff */
[----:B------:R-:W-:Y:S01]  /*2ea0*/  FFMA.FTZ R189, R189, R122, R120 ;  /* 0x0000007abdbd7223 */ /* 0x000fe20000010078 */
[----:B------:R-:W-:Y:S01]  /*2eb0*/  SHF.L.U32 R218, R191, 0x10, RZ ;  /* 0x00000010bfda7819 */ /* 0x000fe200000006ff */
[----:B------:R-:W-:Y:S02]  /*2ec0*/  FMUL.FTZ R191, R193, R208 ;  /* 0x000000d0c1bf7220 */ /* 0x000fe40000410000 */
[----:B------:R-:W-:Y:S01]  /*2ed0*/  FFMA.FTZ R193, R121, R212, R214 ;  /* 0x000000d479c17223 */ /* 0x000fe200000100d6 */
[----:B------:R-:W-:Y:S01]  /*2ee0*/  F2FP.BF16.F32.PACK_AB R120, R189, R188 ;  /* 0x000000bcbd78723e */ /* 0x000fe200000010ff */
[----:B------:R-:W-:Y:S01]  /*2ef0*/  FFMA.FTZ R195, R207, R216, R218 ;  /* 0x000000d8cfc37223 */ /* 0x000fe200000100da */
[----:B------:R-:W-:-:S02]  /*2f00*/  FFMA.FTZ R191, R191, R206, R210 ;  /* 0x000000cebfbf7223 */ /* 0x000fc400000100d2 */
[----:B------:R-:W-:Y:S02]  /*2f10*/  F2FP.BF16.F32.PACK_AB R122, R193, R192 ;  /* 0x000000c0c17a723e */ /* 0x000fe400000010ff */
[----:B------:R-:W-:Y:S02]  /*2f20*/  F2FP.BF16.F32.PACK_AB R123, R195, R194 ;  /* 0x000000c2c37b723e */ /* 0x000fe400000010ff */
[----:B------:R-:W-:Y:S01]  /*2f30*/  F2FP.BF16.F32.PACK_AB R121, R191, R190 ;  /* 0x000000bebf79723e */ /* 0x000fe200000010ff */
[----:B------:R-:W-:Y:S06]  /*2f40*/  BRA `(.L_x_213) ;  /* 0x0000000000a07947 */ /* 0x000fec0003800000 */
.L_x_212:
[C---:B-----5:R-:W-:Y:S02]  /*2f50*/  PRMT R193, R121.reuse, 0x7632, R193 ;  /* 0x0000763279c17816 */ /* 0x060fe400000000c1 */
[----:B------:R-:W-:Y:S02]  /*2f60*/  SHF.L.U32 R121, R121, 0x10, RZ ;  /* 0x0000001079797819 */ /* 0x000fe400000006ff */
[----:B------:R-:W-:Y:S02]  /*2f70*/  PRMT R210, R123, 0x7632, R210 ;  /* 0x000076327bd27816 */ /* 0x000fe400000000d2 */
[----:B------:R-:W-:Y:S01]  /*2f80*/  SHF.L.U32 R190, R61, 0x10, RZ ;  /* 0x000000103dbe7819 */ /* 0x000fe200000006ff */
[----:B------:R-:W-:Y:S01]  /*2f90*/  FMUL.FTZ R121, R121, R208 ;  /* 0x000000d079797220 */ /* 0x000fe20000410000 */
[----:B------:R-:W-:Y:S02]  /*2fa0*/  SHF.L.U32 R123, R123, 0x10, RZ ;  /* 0x000000107b7b7819 */ /* 0x000fe400000006ff */
[C---:B------:R-:W-:Y:S01]  /*2fb0*/  SHF.L.U32 R191, R120.reuse, 0x10, RZ ;  /* 0x0000001078bf7819 */ /* 0x040fe200000006ff */
[----:B------:R-:W-:Y:S01]  /*2fc0*/  FMUL.FTZ R190, R121, R190 ;  /* 0x000000be79be7220 */ /* 0x000fe20000410000 */
[----:B0-----:R-:W-:Y:S01]  /*2fd0*/  PRMT R189, R120, 0x7632, R189 ;  /* 0x0000763278bd7816 */ /* 0x001fe200000000bd */
[-C--:B------:R-:W-:Y:S01]  /*2fe0*/  FMUL.FTZ R123, R123, R208.reuse ;  /* 0x000000d07b7b7220 */ /* 0x080fe20000410000 */
[----:B------:R-:W-:Y:S01]  /*2ff0*/  PRMT R195, R122, 0x7632, R195 ;  /* 0x000076327ac37816 */ /* 0x000fe200000000c3 */
[----:B------:R-:W-:Y:S01]  /*3000*/  FMUL.FTZ R191, R191, R208 ;  /* 0x000000d0bfbf7220 */ /* 0x000fe20000410000 */
[----:B------:R-:W-:-:S02]  /*3010*/  SHF.L.U32 R194, R63, 0x10, RZ ;  /* 0x000000103fc27819 */ /* 0x000fc400000006ff */
[----:B------:R-:W-:Y:S01]  /*3020*/  SHF.L.U32 R188, R60, 0x10, RZ ;  /* 0x000000103cbc7819 */ /* 0x000fe200000006ff */
[----:B------:R-:W-:Y:S01]  /*3030*/  IMAD.U32 R195, R195, 0x10000, RZ ;  /* 0x00010000c3c37824 */ /* 0x000fe200078e00ff */
        /* <DEDUP_REMOVED lines=17> */
[----:B------:R-:W-:Y:S01]  /*3150*/  FMUL.FTZ R191, R191, R122 ;  /* 0x0000007abfbf7220 */ /* 0x000fe20000410000 */
[----:B------:R-:W-:Y:S01]  /*3160*/  FMUL.FTZ R189, R189, R120 ;  /* 0x00000078bdbd7220 */ /* 0x000fe20000410000 */
[----:B------:R-:W-:-:S02]  /*3170*/  FMUL.FTZ R193, R121, R206 ;  /* 0x000000ce79c17220 */ /* 0x000fc40000410000 */
[----:B------:R-:W-:Y:S01]  /*3180*/  FMUL.FTZ R195, R123, R210 ;  /* 0x000000d27bc37220 */ /* 0x000fe20000410000 */
[----:B------:R-:W-:Y:S02]  /*3190*/  F2FP.BF16.F32.PACK_AB R121, R191, R190 ;  /* 0x000000bebf79723e */ /* 0x000fe400000010ff */
[----:B------:R-:W-:Y:S02]  /*31a0*/  F2FP.BF16.F32.PACK_AB R122, R193, R192 ;  /* 0x000000c0c17a723e */ /* 0x000fe400000010ff */
[----:B------:R-:W-:Y:S02]  /*31b0*/  F2FP.BF16.F32.PACK_AB R123, R195, R194 ;  /* 0x000000c2c37b723e */ /* 0x000fe400000010ff */
[----:B------:R-:W-:-:S07]  /*31c0*/  F2FP.BF16.F32.PACK_AB R120, R189, R188 ;  /* 0x000000bcbd78723e */ /* 0x000fce00000010ff */
.L_x_213:
[----:B------:R-:W0:Y:S02]  /*31d0*/  LDC.64 R206, c[0x0][0x3a8] ;  /* 0x0000ea00ffce7b82 */ /* 0x000e240000000a00 */
[C---:B0-----:R-:W-:Y:S01]  /*31e0*/  IMAD.WIDE.U32 R206, R209.reuse, 0x10, R206 ;  /* 0x00000010d1ce7825 */ /* 0x041fe200078e00ce */
[----:B------:R-:W-:-:S04]  /*31f0*/  IADD3 R209, PT, PT, R209, 0x20, RZ ;  /* 0x00000020d1d17810 */ /* 0x000fc80007ffe0ff */
[----:B------:R4:W-:Y:S03]  /*3200*/  STG.E.128 desc[UR6][R206.64], R120 ;  /* 0x00000078ce007986 */ /* 0x0009e6000c101d06 */
.L_x_211:
[----:B------:R-:W-:Y:S05]  /*3210*/  BSYNC.RECONVERGENT B0 ;  /* 0x0000000000007941 */ /* 0x000fea0003800200 */
.L_x_210:
[----:B------:R-:W-:Y:S01]  /*3220*/  ISETP.GE.U32.AND P0, PT, R154, 0xc0, PT ;  /* 0x000000c09a00780c */ /* 0x000fe20003f06070 */
[----:B------:R-:W-:Y:S01]  /*3230*/  BSSY.RECONVERGENT B0, `(.L_x_214) ;  /* 0x000006d000007945 */ /* 0x000fe20003800200 */
[----:B------:R-:W-:-:S11]  /*3240*/  LOP3.LUT R155, R155, 0xfffffffd, RZ, 0xc0, !PT ;  /* 0xfffffffd9b9b7812 */ /* 0x000fd600078ec0ff */
[----:B------:R-:W-:Y:S01]  /*3250*/  @P0 LOP3.LUT R155, R155, 0x2, RZ, 0xfc, !PT ;  /* 0x000000029b9b0812 */ /* 0x000fe200078efcff */
[----:B------:R-:W-:Y:S06]  /*3260*/  @!P0 BRA `(.L_x_215) ;  /* 0x0000000400a48947 */ /* 0x000fec0003800000 */
[----:B------:R-:W-:Y:S01]  /*3270*/  ISETP.NE.U32.AND P0, PT, RZ, UR4, PT ;  /* 0x00000004ff007c0c */ /* 0x000fe2000bf05070 */
[----:B01234-:R-:W0:Y:S03]  /*3280*/  LDC.64 R120, c[0x0][0x390] ;  /* 0x0000e400ff787b82 */ /* 0x01fe260000000a00 */
        /* <DEDUP_REMOVED lines=8> */
[----:B------:R-:W-:Y:S02]  /*3310*/  PRMT R210, R123, 0x7632, R210 ;  /* 0x000076327bd27816 */ /* 0x000fe400000000d2 */
[----:B------:R-:W-:Y:S02]  /*3320*/  SHF.L.U32 R199, R120, 0x10, RZ ;  /* 0x0000001078c77819 */ /* 0x000fe400000006ff */
[----:B------:R-:W-:Y:S02]  /*3330*/  SHF.L.U32 R121, R121, 0x10, RZ ;  /* 0x0000001079797819 */ /* 0x000fe400000006ff */
[----:B------:R-:W-:Y:S01]  /*3340*/  SHF.L.U32 R207, R122, 0x10, RZ ;  /* 0x000000107acf7819 */ /* 0x000fe200000006ff */
[-C--:B------:R-:W-:Y:S01]  /*3350*/  FMUL.FTZ R199, R199, R208.reuse ;  /* 0x000000d0c7c77220 */ /* 0x080fe20000410000 */
        /* <DEDUP_REMOVED lines=17> */
[----:B------:R-:W-:Y:S01]  /*3470*/  PRMT R120, R44, 0x7632, R120 ;  /* 0x000076322c787816 */ /* 0x000fe20000000078 */
[----:B------:R-:W-:Y:S01]  /*3480*/  IMAD.U32 R206, R22, 0x10000, RZ ;  /* 0x0001000016ce7824 */ /* 0x000fe200078e00ff */
[----:B------:R-:W-:Y:S01]  /*3490*/  PRMT R121, R45, 0x7632, R121 ;  /* 0x000076322d797816 */ /* 0x000fe20000000079 */
[----:B------:R-:W-:Y:S01]  /*34a0*/  FFMA.FTZ R202, R123, R202, R212 ;  /* 0x000000ca7bca7223 */ /* 0x000fe200000100d4 */
[----:B------:R-:W-:Y:S02]  /*34b0*/  PRMT R123, R46, 0x7632, R123 ;  /* 0x000076322e7b7816 */ /* 0x000fe4000000007b */
[----:B------:R-:W-:Y:S02]  /*34c0*/  PRMT R199, R47, 0x7632, R199 ;  /* 0x000076322fc77816 */ /* 0x000fe400000000c7 */
[----:B------:R-:W-:-:S02]  /*34d0*/  SHF.L.U32 R197, R197, 0x10, RZ ;  /* 0x00000010c5c57819 */ /* 0x000fc400000006ff */
[----:B------:R-:W-:Y:S02]  /*34e0*/  SHF.L.U32 R201, R201, 0x10, RZ ;  /* 0x00000010c9c97819 */ /* 0x000fe400000006ff */
[----:B------:R-:W-:Y:S01]  /*34f0*/  SHF.L.U32 R207, R210, 0x10, RZ ;  /* 0x00000010d2cf7819 */ /* 0x000fe200000006ff */
[-C--:B------:R-:W-:Y:S01]  /*3500*/  FMUL.FTZ R197, R197, R208.reuse ;  /* 0x000000d0c5c57220 */ /* 0x080fe20000410000 */
[----:B------:R-:W-:Y:S02]  /*3510*/  SHF.L.U32 R203, R203, 0x10, RZ ;  /* 0x00000010cbcb7819 */ /* 0x000fe400000006ff */
[----:B------:R-:W-:Y:S01]  /*3520*/  SHF.L.U32 R122, R21, 0x10, RZ ;  /* 0x00000010157a7819 */ /* 0x000fe200000006ff */
[----:B------:R-:W-:Y:S01]  /*3530*/  FMUL.FTZ R207, R207, R208 ;  /* 0x000000d0cfcf7220 */ /* 0x000fe20000410000 */
[----:B------:R-:W-:Y:S02]  /*3540*/  SHF.L.U32 R212, R23, 0x10, RZ ;  /* 0x0000001017d47819 */ /* 0x000fe400000006ff */
[----:B------:R-:W-:-:S02]  /*3550*/  SHF.L.U32 R216, R24, 0x10, RZ ;  /* 0x0000001018d87819 */ /* 0x000fc400000006ff */
[----:B------:R-:W-:Y:S02]  /*3560*/  SHF.L.U32 R120, R120, 0x10, RZ ;  /* 0x0000001078787819 */ /* 0x000fe400000006ff */
        /* <DEDUP_REMOVED lines=14> */
.L_x_216:
[C---:B0----5:R-:W-:Y:S02]  /*3650*/  PRMT R197, R120.reuse, 0x7632, R197 ;  /* 0x0000763278c57816 */ /* 0x061fe400000000c5 */
[----:B------:R-:W-:Y:S02]  /*3660*/  SHF.L.U32 R199, R120, 0x10, RZ ;  /* 0x0000001078c77819 */ /* 0x000fe400000006ff */
[----:B------:R-:W-:Y:S01]  /*3670*/  PRMT R120, R121, 0x7632, R120 ;  /* 0x0000763279787816 */ /* 0x000fe20000000078 */
[----:B------:R-:W-:Y:S01]  /*3680*/  IMAD.U32 R197, R197, 0x10000, RZ ;  /* 0x00010000c5c57824 */ /* 0x000fe200078e00ff */
[----:B------:R-:W-:Y:S01]  /*3690*/  SHF.L.U32 R121, R121, 0x10, RZ ;  /* 0x0000001079797819 */ /* 0x000fe200000006ff */
        /* <DEDUP_REMOVED lines=28> */
[----:B------:R-:W-:-:S02]  /*3860*/  FMUL.FTZ R201, R201, R206 ;  /* 0x000000cec9c97220 */ /* 0x000fc40000410000 */
[----:B------:R-:W-:Y:S01]  /*3870*/  FMUL.FTZ R199, R121, R122 ;  /* 0x0000007a79c77220 */ /* 0x000fe20000410000 */
[----:B------:R-:W-:Y:S01]  /*3880*/  F2FP.BF16.F32.PACK_AB R123, R203, R202 ;  /* 0x000000cacb7b723e */ /* 0x000fe200000010ff */
[----:B------:R-:W-:Y:S01]  /*3890*/  FMUL.FTZ R197, R197, R120 ;  /* 0x00000078c5c57220 */ /* 0x000fe20000410000 */
[----:B------:R-:W-:Y:S02]  /*38a0*/  F2FP.BF16.F32.PACK_AB R122, R201, R200 ;  /* 0x000000c8c97a723e */ /* 0x000fe400000010ff */
[----:B------:R-:W-:Y:S02]  /*38b0*/  F2FP.BF16.F32.PACK_AB R121, R199, R198 ;  /* 0x000000c6c779723e */ /* 0x000fe400000010ff */
[----:B------:R-:W-:-:S07]  /*38c0*/  F2FP.BF16.F32.PACK_AB R120, R197, R196 ;  /* 0x000000c4c578723e */ /* 0x000fce00000010ff */
.L_x_217:
[----:B------:R-:W0:Y:S02]  /*38d0*/  LDC.64 R206, c[0x0][0x3a8] ;  /* 0x0000ea00ffce7b82 */ /* 0x000e240000000a00 */
[----:B0-----:R-:W-:-:S05]  /*38e0*/  IMAD.WIDE.U32 R206, R209, 0x10, R206 ;  /* 0x00000010d1ce7825 */ /* 0x001fca00078e00ce */
[----:B------:R0:W-:Y:S02]  /*38f0*/  STG.E.128 desc[UR6][R206.64], R120 ;  /* 0x00000078ce007986 */ /* 0x0001e4000c101d06 */
.L_x_215:
[----:B------:R-:W-:Y:S05]  /*3900*/  BSYNC.RECONVERGENT B0 ;  /* 0x0000000000007941 */ /* 0x000fea0003800200 */
.L_x_214:
[----:B01234-:R-:W-:Y:S01]  /*3910*/  FADD.FTZ R121, RZ, R183 ;  /* 0x000000b7ff797221 */ /* 0x01ffe20000010000 */
[C---:B------:R-:W-:Y:S01]  /*3920*/  ISETP.GT.U32.AND P3, PT, R154.reuse, 0x3f, PT ;  /* 0x0000003f9a00780c */ /* 0x040fe20003f64070 */
[----:B------:R-:W-:Y:S01]  /*3930*/  UMOV UR11, 0xffffffff ;  /* 0xffffffff000b7882 */ /* 0x000fe20000000000 */
[----:B------:R-:W-:Y:S01]  /*3940*/  ISETP.GT.U32.AND P2, PT, R154, 0x5f, PT ;  /* 0x0000005f9a00780c */ /* 0x000fe20003f44070 */
[----:B------:R-:W-:Y:S01]  /*3950*/  FADD.FTZ R121, R176, R121 ;  /* 0x00000079b0797221 */ /* 0x000fe20000010000 */
[C---:B------:R-:W-:Y:S02]  /*3960*/  ISETP.GT.U32.AND P1, PT, R154.reuse, 0x7f, PT ;  /* 0x0000007f9a00780c */ /* 0x040fe40003f24070 */
[----:B------:R-:W-:Y:S01]  /*3970*/  ISETP.GT.U32.AND P0, PT, R154, 0x9f, PT ;  /* 0x0000009f9a00780c */ /* 0x000fe20003f04070 */
[----:B------:R-:W-:Y:S01]  /*3980*/  FADD.FTZ R120, R182, R121 ;  /* 0x00000079b6787221 */ /* 0x000fe20000010000 */
[----:B------:R-:W-:Y:S02]  /*3990*/  ISETP.GT.U32.AND P6, PT, R154, 0xbf, PT ;  /* 0x000000bf9a00780c */ /* 0x000fe40003fc4070 */
[----:B------:R-:W-:Y:S01]  /*39a0*/  LOP3.LUT R155, R155, 0xfffffffe, RZ, 0xc0, !PT ;  /* 0xfffffffe9b9b7812 */ /* 0x000fe200078ec0ff */
[----:B------:R-:W-:-:S04]  /*39b0*/  FADD.FTZ R120, R177, R120 ;  /* 0x00000078b1787221 */ /* 0x000fc80000010000 */
[----:B------:R-:W-:-:S04]  /*39c0*/  FADD.FTZ R121, R181, R120 ;  /* 0x00000078b5797221 */ /* 0x000fc80000010000 */
[----:B------:R-:W-:Y:S02]  /*39d0*/  FADD.FTZ R121, R178, R121 ;  /* 0x00000079b2797221 */ /* 0x000fe40000010000 */
[----:B------:R-:W-:Y:S02]  /*39e0*/  @P6 LOP3.LUT R155, R155, 0x1, RZ, 0xfc, !PT ;  /* 0x000000019b9b6812 */ /* 0x000fe400078efcff */
[----:B------:R-:W-:Y:S02]  /*39f0*/  FADD.FTZ R120, R180, R121 ;  /* 0x00000079b4787221 */ /* 0x000fe40000010000 */
[----:B------:R-:W-:Y:S02]  /*3a00*/  LOP3.LUT R155, R155, 0xffffffdf, RZ, 0xc0, !PT ;  /* 0xffffffdf9b9b7812 */ /* 0x000fe400078ec0ff */
        /* <DEDUP_REMOVED lines=41> */
[----:B------:R-:W-:Y:S01]  /*3ca0*/  @P6 FADD.FTZ R120, R203, R122 ;  /* 0x0000007acb786221 */ /* 0x000fe20000010000 */
[----:B------:R-:W-:-:S13]  /*3cb0*/  LOP3.LUT P6, RZ, R205, 0x1f, RZ, 0xc0, !PT ;  /* 0x0000001fcdff7812 */ /* 0x000fda00078cc0ff */
[----:B------:R-:W-:Y:S01]  /*3cc0*/  @P6 LOP3.LUT R155, R155, 0x20, RZ, 0xfc, !PT ;  /* 0x000000209b9b6812 */ /* 0x000fe200078efcff */
[----:B------:R-:W-:Y:S06]  /*3cd0*/  BRA.DIV UR11, `(.L_x_218) ;  /* 0x0000001e0b047947 */ /* 0x000fec000b800000 */
        /* <DEDUP_REMOVED lines=16> */
[--C-:B------:R-:W-:Y:S01]  /*3de0*/  FADD.FTZ R123, R181, -R207.reuse ;  /* 0x800000cfb57b7221 */ /* 0x100fe20000010000 */
[----:B------:R-:W-:Y:S01]  /*3df0*/  FFMA.FTZ R120, R120, R120, RZ ;  /* 0x0000007878787223 */ /* 0x000fe200000100ff */
[--C-:B------:R-:W-:Y:S01]  /*3e00*/  FADD.FTZ R122, R168, -R207.reuse ;  /* 0x800000cfa87a7221 */ /* 0x100fe20000010000 */
[--C-:B------:R-:W-:Y:S02]  /*3e10*/  FADD.FTZ R208, R174, -R207.reuse ;  /* 0x800000cfaed07221 */ /* 0x100fe40000010000 */
[----:B------:R-:W-:Y:S01]  /*3e20*/  FFMA.FTZ R120, R121, R121, R120 ;  /* 0x0000007979787223 */ /* 0x000fe20000010078 */
[----:B------:R-:W-:-:S03]  /*3e30*/  FADD.FTZ R121, R177, -R207 ;  /* 0x800000cfb1797221 */ /* 0x000fc60000010000 */
[----:B------:R-:W-:-:S04]  /*3e40*/  FFMA.FTZ R120, R209, R209, R120 ;  /* 0x000000d1d1787223 */ /* 0x000fc80000010078 */
[----:B------:R-:W-:Y:S01]  /*3e50*/  FFMA.FTZ R120, R121, R121, R120 ;  /* 0x0000007979787223 */ /* 0x000fe20000010078 */
[----:B------:R-:W-:-:S03]  /*3e60*/  FADD.FTZ R121, R178, -R207 ;  /* 0x800000cfb2797221 */ /* 0x000fc60000010000 */
[----:B------:R-:W-:Y:S01]  /*3e70*/  FFMA.FTZ R120, R123, R123, R120 ;  /* 0x0000007b7b787223 */ /* 0x000fe20000010078 */
[----:B------:R-:W-:-:S03]  /*3e80*/  FADD.FTZ R123, R180, -R207 ;  /* 0x800000cfb47b7221 */ /* 0x000fc60000010000 */
[----:B------:R-:W-:Y:S01]  /*3e90*/  FFMA.FTZ R120, R121, R121, R120 ;  /* 0x0000007979787223 */ /* 0x000fe20000010078 */
[----:B------:R-:W-:-:S03]  /*3ea0*/  FADD.FTZ R121, R179, -R207 ;  /* 0x800000cfb3797221 */ /* 0x000fc60000010000 */
[----:B------:R-:W-:-:S04]  /*3eb0*/  FFMA.FTZ R120, R123, R123, R120 ;  /* 0x0000007b7b787223 */ /* 0x000fc80000010078 */
[----:B------:R-:W-:Y:S01]  /*3ec0*/  FFMA.FTZ R120, R121, R121, R120 ;  /* 0x0000007979787223 */ /* 0x000fe20000010078 */
[----:B------:R-:W-:-:S04]  /*3ed0*/  FADD.FTZ R121, R175, -R207 ;  /* 0x800000cfaf797221 */ /* 0x000fc80000010000 */
[----:B------:R-:W-:-:S05]  /*3ee0*/  FSEL R120, R120, RZ, P4 ;  /* 0x000000ff78787208 */ /* 0x000fca0002000000 */
[----:B------:R-:W-:-:S04]  /*3ef0*/  FFMA.FTZ R121, R121, R121, R120 ;  /* 0x0000007979797223 */ /* 0x000fc80000010078 */
[----:B------:R-:W-:Y:S01]  /*3f00*/  FFMA.FTZ R121, R122, R122, R121 ;  /* 0x0000007a7a797223 */ /* 0x000fe20000010079 */
[----:B------:R-:W-:-:S03]  /*3f10*/  FADD.FTZ R122, R169, -R207 ;  /* 0x800000cfa97a7221 */ /* 0x000fc60000010000 */
        /* <DEDUP_REMOVED lines=10> */
[----:B------:R-:W-:Y:S01]  /*3fc0*/  @P3 FFMA.FTZ R120, R122, R122, R121 ;  /* 0x0000007a7a783223 */ /* 0x000fe20000010079 */
[--C-:B------:R-:W-:Y:S01]  /*3fd0*/  FADD.FTZ R121, R167, -R207.reuse ;  /* 0x800000cfa7797221 */ /* 0x100fe20000010000 */
        /* <DEDUP_REMOVED lines=60> */
[----:B------:R-:W-:-:S04]  /*43a0*/  FFMA.FTZ R121, R208, R208, R121 ;  /* 0x000000d0d0797223 */ /* 0x000fc80000010079 */
        /* <DEDUP_REMOVED lines=10> */
.L_x_243:
[----:B------:R-:W-:Y:S01]  /*4450*/  LOP3.LUT P1, RZ, R205, 0x1f, RZ, 0xc0, !PT ;  /* 0x0000001fcdff7812 */ /* 0x000fe2000782c0ff */
[----:B------:R-:W-:Y:S01]  /*4460*/  FMUL.FTZ R120, R207, R207 ;  /* 0x000000cfcf787220 */ /* 0x000fe20000410000 */
[----:B------:R-:W-:Y:S01]  /*4470*/  ISETP.NE.AND P0, PT, RZ, UR8, PT ;  /* 0x00000008ff007c0c */ /* 0x000fe2000bf05270 */
[----:B01----:R-:W-:Y:S01]  /*4480*/  FADD.FTZ R209, R209, R210 ;  /* 0x000000d2d1d17221 */ /* 0x003fe20000010000 */
[----:B------:R-:W-:Y:S02]  /*4490*/  BSSY.RECONVERGENT B0, `(.L_x_219) ;  /* 0x000003d000007945 */ /* 0x000fe40003800200 */
[----:B------:R-:W-:Y:S01]  /*44a0*/  FSEL R205, R120, RZ, P0 ;  /* 0x000000ff78cd7208 */ /* 0x000fe20000000000 */
[----:B------:R-:W-:Y:S01]  /*44b0*/  FFMA.FTZ R206, R209, R206, UR9 ;  /* 0x00000009d1ce7e23 */ /* 0x000fe200080100ce */
[----:B------:R-:W-:-:S03]  /*44c0*/  FSEL R208, R207, RZ, !P0 ;  /* 0x000000ffcfd07208 */ /* 0x000fc60004000000 */
[----:B------:R-:W-:Y:S02]  /*44d0*/  FADD.FTZ R205, R206, R205 ;  /* 0x000000cdcecd7221 */ /* 0x000fe40000010000 */
[----:B------:R-:W0:Y:S04]  /*44e0*/  @!P1 LDC.64 R122, c[0x0][0x3c0] ;  /* 0x0000f000ff7a9b82 */ /* 0x000e280000000a00 */
[----:B------:R-:W1:Y:S04]  /*44f0*/  MUFU.RSQ R205, R205 ;  /* 0x000000cd00cd7308 */ /* 0x000e680000001400 */
[----:B------:R-:W2:Y:S01]  /*4500*/  @!P1 LDC.64 R120, c[0x0][0x3c8] ;  /* 0x0000f200ff789b82 */ /* 0x000ea20000000a00 */
[----:B0-----:R-:W-:-:S05]  /*4510*/  @!P1 IMAD.WIDE R122, R153, 0x4, R122 ;  /* 0x00000004997a9825 */ /* 0x001fca00078e027a */
[----:B------:R0:W-:Y:S01]  /*4520*/  @!P1 STG.E desc[UR6][R122.64], R207 ;  /* 0x000000cf7a009986 */ /* 0x0001e2000c101906 */
[----:B--2---:R-:W-:-:S05]  /*4530*/  @!P1 IMAD.WIDE R120, R153, 0x4, R120 ;  /* 0x0000000499789825 */ /* 0x004fca00078e0278 */
[----:B-1----:R0:W-:Y:S01]  /*4540*/  @!P1 STG.E desc[UR6][R120.64], R205 ;  /* 0x000000cd78009986 */ /* 0x0021e2000c101906 */
[----:B------:R-:W-:Y:S05]  /*4550*/  @!P4 BRA `(.L_x_220) ;  /* 0x0000000000c0c947 */ /* 0x000fea0003800000 */
[--C-:B------:R-:W-:Y:S01]  /*4560*/  FADD.FTZ R206, R181, -R208.reuse ;  /* 0x800000d0b5ce7221 */ /* 0x100fe20000010000 */
[--C-:B0-----:R-:W-:Y:S01]  /*4570*/  FADD.FTZ R122, R182, -R208.reuse ;  /* 0x800000d0b67a7221 */ /* 0x101fe20000010000 */
[----:B------:R-:W-:Y:S01]  /*4580*/  SHF.L.U32 R207, R117, 0x10, RZ ;  /* 0x0000001075cf7819 */ /* 0x000fe200000006ff */
[--C-:B------:R-:W-:Y:S01]  /*4590*/  FADD.FTZ R210, R180, -R208.reuse ;  /* 0x800000d0b4d27221 */ /* 0x100fe20000010000 */
[----:B------:R-:W-:Y:S01]  /*45a0*/  SHF.L.U32 R209, R113, 0x10, RZ ;  /* 0x0000001071d17819 */ /* 0x000fe200000006ff */
[C---:B------:R-:W-:Y:S01]  /*45b0*/  FMUL.FTZ R206, R205.reuse, R206 ;  /* 0x000000cecdce7220 */ /* 0x040fe20000410000 */
[----:B------:R-:W-:Y:S01]  /*45c0*/  SHF.L.U32 R211, R118, 0x10, RZ ;  /* 0x0000001076d37819 */ /* 0x000fe200000006ff */
[C---:B------:R-:W-:Y:S01]  /*45d0*/  FMUL.FTZ R122, R205.reuse, R122 ;  /* 0x0000007acd7a7220 */ /* 0x040fe20000410000 */
[----:B------:R-:W-:Y:S01]  /*45e0*/  SHF.L.U32 R213, R114, 0x10, RZ ;  /* 0x0000001072d57819 */ /* 0x000fe200000006ff */
[----:B------:R-:W-:Y:S01]  /*45f0*/  FMUL.FTZ R212, R205, R210 ;  /* 0x000000d2cdd47220 */ /* 0x000fe20000410000 */
[----:B------:R-:W-:Y:S01]  /*4600*/  SHF.L.U32 R215, R119, 0x10, RZ ;  /* 0x0000001077d77819 */ /* 0x000fe200000006ff */
[----:B------:R-:W-:Y:S01]  /*4610*/  FFMA.FTZ R210, R122, R207, R209 ;  /* 0x000000cf7ad27223 */ /* 0x000fe200000100d1 */
[----:B------:R-:W-:Y:S01]  /*4620*/  SHF.L.U32 R217, R115, 0x10, RZ ;  /* 0x0000001073d97819 */ /* 0x000fe200000006ff */
[----:B------:R-:W-:Y:S01]  /*4630*/  FFMA.FTZ R213, R206, R211, R213 ;  /* 0x000000d3ced57223 */ /* 0x000fe200000100d5 */
[--C-:B------:R-:W-:Y:S01]  /*4640*/  FADD.FTZ R120, R183, -R208.reuse ;  /* 0x800000d0b7787221 */ /* 0x100fe20000010000 */
[----:B------:R-:W0:Y:S01]  /*4650*/  LDC.64 R206, c[0x0][0x428] ;  /* 0x00010a00ffce7b82 */ /* 0x000e220000000a00 */
[----:B------:R-:W-:Y:S01]  /*4660*/  SHF.L.U32 R121, R116, 0x10, RZ ;  /* 0x0000001074797819 */ /* 0x000fe200000006ff */
[----:B------:R-:W-:Y:S01]  /*4670*/  FFMA.FTZ R216, R212, R215, R217 ;  /* 0x000000d7d4d87223 */ /* 0x000fe200000100d9 */
[----:B------:R-:W-:Y:S01]  /*4680*/  SHF.L.U32 R123, R112, 0x10, RZ ;  /* 0x00000010707b7819 */ /* 0x000fe200000006ff */
[----:B------:R-:W-:Y:S01]  /*4690*/  FMUL.FTZ R120, R205, R120 ;  /* 0x00000078cd787220 */ /* 0x000fe20000410000 */
[--C-:B------:R-:W-:Y:S01]  /*46a0*/  FADD.FTZ R212, R177, -R208.reuse ;  /* 0x800000d0b1d47221 */ /* 0x100fe20000010000 */
[--C-:B------:R-:W-:Y:S01]  /*46b0*/  FADD.FTZ R122, R176, -R208.reuse ;  /* 0x800000d0b07a7221 */ /* 0x100fe20000010000 */
[--C-:B------:R-:W-:Y:S01]  /*46c0*/  FADD.FTZ R214, R178, -R208.reuse ;  /* 0x800000d0b2d67221 */ /* 0x100fe20000010000 */
[----:B------:R-:W-:Y:S01]  /*46d0*/  FADD.FTZ R218, R179, -R208 ;  /* 0x800000d0b3da7221 */ /* 0x000fe20000010000 */
[----:B------:R-:W-:Y:S01]  /*46e0*/  FFMA.FTZ R120, R120, R121, R123 ;  /* 0x0000007978787223 */ /* 0x000fe2000001007b */
[----:B------:R-:W-:Y:S01]  /*46f0*/  SHF.L.U32 R209, R27, 0x10, RZ ;  /* 0x000000101bd17819 */ /* 0x000fe200000006ff */
[----:B------:R-:W-:Y:S01]  /*4700*/  FMUL.FTZ R212, R205, R212 ;  /* 0x000000d4cdd47220 */ /* 0x000fe20000410000 */
[----:B------:R-:W-:Y:S01]  /*4710*/  SHF.L.U32 R211, R28, 0x10, RZ ;  /* 0x000000101cd37819 */ /* 0x000fe200000006ff */
[----:B------:R-:W-:Y:S01]  /*4720*/  IMAD.U32 R123, R26, 0x10000, RZ ;  /* 0x000100001a7b7824 */ /* 0x000fe200078e00ff */
[----:B------:R-:W-:Y:S01]  /*4730*/  SHF.L.U32 R121, R25, 0x10, RZ ;  /* 0x0000001019797819 */ /* 0x000fe200000006ff */
[----:B------:R-:W-:Y:S01]  /*4740*/  FMUL.FTZ R218, R205, R218 ;  /* 0x000000dacdda7220 */ /* 0x000fe20000410000 */
        /* <DEDUP_REMOVED lines=8> */
[----:B------:R-:W-:Y:S01]  /*47d0*/  FFMA.FTZ R209, R122, R121, R123 ;  /* 0x000000797ad17223 */ /* 0x000fe2000001007b */
[----:B0-----:R-:W-:Y:S01]  /*47e0*/  IMAD.WIDE.U32 R206, R204, 0x10, R206 ;  /* 0x00000010ccce7825 */ /* 0x001fe200078e00ce */
[----:B------:R-:W-:-:S03]  /*47f0*/  F2FP.BF16.F32.PACK_AB R121, R211, R210 ;  /* 0x000000d2d379723e */ /* 0x000fc600000010ff */
[----:B------:R-:W-:Y:S01]  /*4800*/  FFMA.FTZ R219, R218, R219, R221 ;  /* 0x000000dbdadb7223 */ /* 0x000fe200000100dd */
[----:B------:R-:W-:Y:S02]  /*4810*/  F2FP.BF16.F32.PACK_AB R122, R214, R213 ;  /* 0x000000d5d67a723e */ /* 0x000fe400000010ff */
[----:B------:R-:W-:Y:S02]  /*4820*/  F2FP.BF16.F32.PACK_AB R120, R209, R120 ;  /* 0x00000078d178723e */ /* 0x000fe400000010ff */
[----:B------:R-:W-:Y:S02]  /*4830*/  F2FP.BF16.F32.PACK_AB R123, R219, R216 ;  /* 0x000000d8db7b723e */ /* 0x000fe400000010ff */
[----:B------:R-:W-:-:S03]  /*4840*/  IADD3 R204, PT, PT, R204, 0x20, RZ ;  /* 0x00000020cccc7810 */ /* 0x000fc60007ffe0ff */
[----:B------:R1:W-:Y:S04]  /*4850*/  STG.E.128 desc[UR6][R206.64], R120 ;  /* 0x00000078ce007986 */ /* 0x0003e8000c101d06 */
.L_x_220:
[----:B------:R-:W-:Y:S05]  /*4860*/  BSYNC.RECONVERGENT B0 ;  /* 0x0000000000007941 */ /* 0x000fea0003800200 */
.L_x_219:
[----:B------:R-:W-:Y:S01]  /*4870*/  ISETP.GE.U32.AND P0, PT, R154, 0x40, PT ;  /* 0x000000409a00780c */ /* 0x000fe20003f06070 */
[----:B------:R-:W-:-:S12]  /*4880*/  BSSY.RECONVERGENT B0, `(.L_x_221) ;  /* 0x0000032000007945 */ /* 0x000fd80003800200 */
[----:B------:R-:W-:Y:S05]  /*4890*/  @!P0 BRA `(.L_x_222) ;  /* 0x0000000000c08947 */ /* 0x000fea0003800000 */
[--C-:B-1----:R-:W-:Y:S01]  /*48a0*/  FADD.FTZ R206, R173, -R208.reuse ;  /* 0x800000d0adce7221 */ /* 0x102fe20000010000 */
        /* <DEDUP_REMOVED lines=25> */
[----:B------:R-:W-:Y:S01]  /*4a40*/  IMAD.U32 R209, R35, 0x10000, RZ ;  /* 0x0001000023d17824 */ /* 0x000fe200078e00ff */
[----:B------:R-:W-:Y:S01]  /*4a50*/  SHF.L.U32 R121, R33, 0x10, RZ ;  /* 0x0000001021797819 */ /* 0x000fe200000006ff */
[C---:B------:R-:W-:Y:S01]  /*4a60*/  FMUL.FTZ R212, R205.reuse, R212 ;  /* 0x000000d4cdd47220 */ /* 0x040fe20000410000 */
        /* <DEDUP_REMOVED lines=19> */
.L_x_222:
[----:B------:R-:W-:Y:S05]  /*4ba0*/  BSYNC.RECONVERGENT B0 ;  /* 0x0000000000007941 */ /* 0x000fea0003800200 */
.L_x_221:
[----:B------:R-:W-:Y:S01]  /*4bb0*/  ISETP.GE.U32.AND P0, PT, R154, 0x60, PT ;  /* 0x000000609a00780c */ /* 0x000fe20003f06070 */
[----:B------:R-:W-:-:S12]  /*4bc0*/  BSSY.RECONVERGENT B0, `(.L_x_223) ;  /* 0x0000032000007945 */ /* 0x000fd80003800200 */
[----:B------:R-:W-:Y:S05]  /*4bd0*/  @!P0 BRA `(.L_x_224) ;  /* 0x0000000000c08947 */ /* 0x000fea0003800000 */
[--C-:B-12---:R-:W-:Y:S01]  /*4be0*/  FADD.FTZ R206, R165, -R208.reuse ;  /* 0x800000d0a5ce7221 */ /* 0x106fe20000010000 */
        /* <DEDUP_REMOVED lines=47> */
.L_x_224:
[----:B------:R-:W-:Y:S05]  /*4ee0*/  BSYNC.RECONVERGENT B0 ;  /* 0x0000000000007941 */ /* 0x000fea0003800200 */
.L_x_223:
[----:B------:R-:W-:Y:S01]  /*4ef0*/  ISETP.GE.U32.AND P0, PT, R154, 0x80, PT ;  /* 0x000000809a00780c */ /* 0x000fe20003f06070 */
[----:B------:R-:W-:-:S12]  /*4f00*/  BSSY.RECONVERGENT B0, `(.L_x_225) ;  /* 0x0000032000007945 */ /* 0x000fd80003800200 */
[----:B------:R-:W-:Y:S05]  /*4f10*/  @!P0 BRA `(.L_x_226) ;  /* 0x0000000000c08947 */ /* 0x000fea0003800000 */
[--C-:B-123--:R-:W-:Y:S01]  /*4f20*/  FADD.FTZ R206, R157, -R208.reuse ;  /* 0x800000d09dce7221 */ /* 0x10efe20000010000 */
        /* <DEDUP_REMOVED lines=47> */
.L_x_226:
[----:B------:R-:W-:Y:S05]  /*5220*/  BSYNC.RECONVERGENT B0 ;  /* 0x0000000000007941 */ /* 0x000fea0003800200 */
.L_x_225:
[----:B------:R-:W-:Y:S01]  /*5230*/  ISETP.GE.U32.AND P0, PT, R154, 0xa0, PT ;  /* 0x000000a09a00780c */ /* 0x000fe20003f06070 */
[----:B------:R-:W-:-:S12]  /*5240*/  BSSY.RECONVERGENT B0, `(.L_x_227) ;  /* 0x0000032000007945 */ /* 0x000fd80003800200 */
[----:B------:R-:W-:Y:S05]  /*5250*/  @!P0 BRA `(.L_x_228) ;  /* 0x0000000000c08947 */ /* 0x000fea0003800000 */
[--C-:B-1234-:R-:W-:Y:S01]  /*5260*/  FADD.FTZ R206, R192, -R208.reuse ;  /* 0x800000d0c0ce7221 */ /* 0x11efe20000010000 */
        /* <DEDUP_REMOVED lines=31> */
[----:B------:R-:W-:Y:S01]  /*5460*/  FMUL.FTZ R214, R205, R214 ;  /* 0x000000d6cdd67220 */ /* 0x000fe20000410000 */
        /* <DEDUP_REMOVED lines=15> */
.L_x_228:
[----:B------:R-:W-:Y:S05]  /*5560*/  BSYNC.RECONVERGENT B0 ;  /* 0x0000000000007941 */ /* 0x000fea0003800200 */
.L_x_227:
[----:B------:R-:W-:Y:S01]  /*5570*/  ISETP.GE.U32.AND P0, PT, R154, 0xc0, PT ;  /* 0x000000c09a00780c */ /* 0x000fe20003f06070 */
[----:B------:R-:W-:-:S12]  /*5580*/  BSSY.RECONVERGENT B0, `(.L_x_229) ;  /* 0x0000031000007945 */ /* 0x000fd80003800200 */
[----:B------:R-:W-:Y:S05]  /*5590*/  @!P0 BRA `(.L_x_230) ;  /* 0x0000000000bc8947 */ /* 0x000fea0003800000 */
[----:B01234-:R-:W0:Y:S01]  /*55a0*/  LDC.64 R120, c[0x0][0x428] ;  /* 0x00010a00ff787b82 */ /* 0x01fe220000000a00 */
[--C-:B------:R-:W-:Y:S01]  /*55b0*/  FADD.FTZ R122, R196, -R208.reuse ;  /* 0x800000d0c47a7221 */ /* 0x100fe20000010000 */
[--C-:B------:R-:W-:Y:S01]  /*55c0*/  FADD.FTZ R210, R198, -R208.reuse ;  /* 0x800000d0c6d27221 */ /* 0x100fe20000010000 */
[--C-:B------:R-:W-:Y:S01]  /*55d0*/  FADD.FTZ R214, R200, -R208.reuse ;  /* 0x800000d0c8d67221 */ /* 0x100fe20000010000 */
[----:B------:R-:W-:Y:S01]  /*55e0*/  SHF.L.U32 R123, R56, 0x10, RZ ;  /* 0x00000010387b7819 */ /* 0x000fe200000006ff */
[--C-:B------:R-:W-:Y:S01]  /*55f0*/  FADD.FTZ R206, R197, -R208.reuse ;  /* 0x800000d0c5ce7221 */ /* 0x100fe20000010000 */
[----:B------:R-:W-:Y:S01]  /*5600*/  SHF.L.U32 R207, R52, 0x10, RZ ;  /* 0x0000001034cf7819 */ /* 0x000fe200000006ff */
[--C-:B------:R-:W-:Y:S01]  /*5610*/  FADD.FTZ R212, R199, -R208.reuse ;  /* 0x800000d0c7d47221 */ /* 0x100fe20000010000 */
[--C-:B------:R-:W-:Y:S01]  /*5620*/  FADD.FTZ R216, R201, -R208.reuse ;  /* 0x800000d0c9d87221 */ /* 0x100fe20000010000 */
[--C-:B------:R-:W-:Y:S01]  /*5630*/  FADD.FTZ R218, R202, -R208.reuse ;  /* 0x800000d0cada7221 */ /* 0x100fe20000010000 */
[----:B------:R-:W-:Y:S01]  /*5640*/  SHF.L.U32 R209, R57, 0x10, RZ ;  /* 0x0000001039d17819 */ /* 0x000fe200000006ff */
[----:B------:R-:W-:Y:S01]  /*5650*/  FMUL.FTZ R122, R205, R122 ;  /* 0x0000007acd7a7220 */ /* 0x000fe20000410000 */
[----:B------:R-:W-:Y:S01]  /*5660*/  SHF.L.U32 R211, R53, 0x10, RZ ;  /* 0x0000001035d37819 */ /* 0x000fe200000006ff */
[----:B------:R-:W-:Y:S01]  /*5670*/  FADD.FTZ R208, R203, -R208 ;  /* 0x800000d0cbd07221 */ /* 0x000fe20000010000 */
[----:B------:R-:W-:Y:S01]  /*5680*/  SHF.L.U32 R213, R58, 0x10, RZ ;  /* 0x000000103ad57819 */ /* 0x000fe200000006ff */
[C---:B------:R-:W-:Y:S01]  /*5690*/  FMUL.FTZ R210, R205.reuse, R210 ;  /* 0x000000d2cdd27220 */ /* 0x040fe20000410000 */
[----:B------:R-:W-:Y:S01]  /*56a0*/  SHF.L.U32 R215, R54, 0x10, RZ ;  /* 0x0000001036d77819 */ /* 0x000fe200000006ff */
[C---:B------:R-:W-:Y:S01]  /*56b0*/  FMUL.FTZ R214, R205.reuse, R214 ;  /* 0x000000d6cdd67220 */ /* 0x040fe20000410000 */
[----:B------:R-:W-:Y:S01]  /*56c0*/  FFMA.FTZ R207, R122, R123, R207 ;  /* 0x0000007b7acf7223 */ /* 0x000fe200000100cf */
[C---:B------:R-:W-:Y:S01]  /*56d0*/  FMUL.FTZ R206, R205.reuse, R206 ;  /* 0x000000cecdce7220 */ /* 0x040fe20000410000 */
[C---:B------:R-:W-:Y:S01]  /*56e0*/  FMUL.FTZ R212, R205.reuse, R212 ;  /* 0x000000d4cdd47220 */ /* 0x040fe20000410000 */
[C---:B------:R-:W-:Y:S01]  /*56f0*/  FMUL.FTZ R216, R205.reuse, R216 ;  /* 0x000000d8cdd87220 */ /* 0x040fe20000410000 */
[C---:B------:R-:W-:Y:S01]  /*5700*/  FMUL.FTZ R218, R205.reuse, R218 ;  /* 0x000000dacdda7220 */ /* 0x040fe20000410000 */
[----:B------:R-:W-:Y:S01]  /*5710*/  FMUL.FTZ R208, R205, R208 ;  /* 0x000000d0cdd07220 */ /* 0x000fe20000410000 */
[----:B------:R-:W-:Y:S01]  /*5720*/  FFMA.FTZ R209, R210, R209, R211 ;  /* 0x000000d1d2d17223 */ /* 0x000fe200000100d3 */
[----:B------:R-:W-:Y:S01]  /*5730*/  FFMA.FTZ R122, R214, R213, R215 ;  /* 0x000000d5d67a7223 */ /* 0x000fe200000100d7 */
[----:B------:R-:W-:Y:S01]  /*5740*/  SHF.L.U32 R123, R145, 0x10, RZ ;  /* 0x00000010917b7819 */ /* 0x000fe200000006ff */
[----:B------:R-:W-:Y:S01]  /*5750*/  IMAD.U32 R213, R148, 0x10000, RZ ;  /* 0x0001000094d57824 */ /* 0x000fe200078e00ff */
[----:B------:R-:W-:-:S02]  /*5760*/  SHF.L.U32 R211, R147, 0x10, RZ ;  /* 0x0000001093d37819 */ /* 0x000fc400000006ff */
[----:B------:R-:W-:Y:S02]  /*5770*/  SHF.L.U32 R215, R149, 0x10, RZ ;  /* 0x0000001095d77819 */ /* 0x000fe400000006ff */
[----:B------:R-:W-:Y:S01]  /*5780*/  SHF.L.U32 R219, R59, 0x10, RZ ;  /* 0x000000103bdb7819 */ /* 0x000fe200000006ff */
[----:B------:R-:W-:Y:S01]  /*5790*/  FFMA.FTZ R212, R212, R211, R213 ;  /* 0x000000d3d4d47223 */ /* 0x000fe200000100d5 */
[----:B------:R-:W-:Y:S02]  /*57a0*/  SHF.L.U32 R221, R55, 0x10, RZ ;  /* 0x0000001037dd7819 */ /* 0x000fe400000006ff */
[----:B------:R-:W-:Y:S02]  /*57b0*/  SHF.L.U32 R223, R151, 0x10, RZ ;  /* 0x0000001097df7819 */ /* 0x000fe400000006ff */
[----:B------:R-:W-:Y:S01]  /*57c0*/  SHF.L.U32 R225, R152, 0x10, RZ ;  /* 0x0000001098e17819 */ /* 0x000fe200000006ff */
[----:B------:R-:W-:Y:S01]  /*57d0*/  FFMA.FTZ R218, R218, R219, R221 ;  /* 0x000000dbdada7223 */ /* 0x000fe200000100dd */
[----:B------:R-:W-:-:S02]  /*57e0*/  SHF.L.U32 R217, R150, 0x10, RZ ;  /* 0x0000001096d97819 */ /* 0x000fc400000006ff */
[----:B------:R-:W-:Y:S01]  /*57f0*/  SHF.L.U32 R205, R146, 0x10, RZ ;  /* 0x0000001092cd7819 */ /* 0x000fe200000006ff */
[----:B------:R-:W-:Y:S02]  /*5800*/  FFMA.FTZ R223, R208, R223, R225 ;  /* 0x000000dfd0df7223 */ /* 0x000fe400000100e1 */
[----:B------:R-:W-:Y:S02]  /*5810*/  FFMA.FTZ R215, R216, R215, R217 ;  /* 0x000000d7d8d77223 */ /* 0x000fe400000100d9 */
[----:B------:R-:W-:Y:S01]  /*5820*/  FFMA.FTZ R206, R206, R123, R205 ;  /* 0x0000007bcece7223 */ /* 0x000fe200000100cd */
[----:B0-----:R-:W-:Y:S01]  /*5830*/  IMAD.WIDE.U32 R204, R204, 0x10, R120 ;  /* 0x00000010cccc7825 */ /* 0x001fe200078e0078 */
[----:B------:R-:W-:Y:S02]  /*5840*/  F2FP.BF16.F32.PACK_AB R123, R223, R218 ;  /* 0x000000dadf7b723e */ /* 0x000fe400000010ff */
[----:B------:R-:W-:Y:S02]  /*5850*/  F2FP.BF16.F32.PACK_AB R122, R215, R122 ;  /* 0x0000007ad77a723e */ /* 0x000fe400000010ff */
[----:B------:R-:W-:-:S02]  /*5860*/  F2FP.BF16.F32.PACK_AB R121, R212, R209 ;  /* 0x000000d1d479723e */ /* 0x000fc400000010ff */
[----:B------:R-:W-:-:S05]  /*5870*/  F2FP.BF16.F32.PACK_AB R120, R206, R207 ;  /* 0x000000cfce78723e */ /* 0x000fca00000010ff */
[----:B------:R0:W-:Y:S02]  /*5880*/  STG.E.128 desc[UR6][R204.64], R120 ;  /* 0x00000078cc007986 */ /* 0x0001e4000c101d06 */
.L_x_230:
[----:B------:R-:W-:Y:S05]  /*5890*/  BSYNC.RECONVERGENT B0 ;  /* 0x0000000000007941 */ /* 0x000fea0003800200 */
.L_x_229:
[----:B01234-:R-:W0:Y:S02]  /*58a0*/  LDC.64 R120, c[0x0][0x380] ;  /* 0x0000e000ff787b82 */ /* 0x01fe240000000a00 */
[----:B0-----:R-:W-:-:S04]  /*58b0*/  LEA R153, R120, R153, 0x2 ;  /* 0x0000009978997211 */ /* 0x001fc800078e10ff */
[----:B------:R-:W-:-:S13]  /*58c0*/  ISETP.GE.AND P0, PT, R153, R121, PT ;  /* 0x000000799900720c */ /* 0x000fda0003f06270 */
[----:B------:R-:W-:Y:S05]  /*58d0*/  @!P0 BRA `(.L_x_231) ;  /* 0xffffffb400688947 */ /* 0x000fea000383ffff */
[----:B------:R-:W-:Y:S05]  /*58e0*/  EXIT ;  /* 0x000000000000794d */ /* 0x000fea0003800000 */
.L_x_218:
        /* <DEDUP_REMOVED lines=8> */
.L_x_233:
[----:B------:R-:W-:Y:S05]  /*5970*/  BSYNC B0 ;  /* 0x0000000000007941 */ /* 0x000fea0003800000 */
.L_x_232:
        /* <DEDUP_REMOVED lines=9> */
.L_x_234:
[----:B------:R-:W-:Y:S01]  /*5a10*/  HFMA2 R213, -RZ, RZ, 0, 2.384185791015625e-07 ;  /* 0x00000004ffd57431 */ /* 0x000fe200000001ff */
[----:B------:R-:W-:-:S05]  /*5a20*/  MOV R122, R210 ;  /* 0x000000d2007a7202 */ /* 0x000fca0000000f00 */
[----:B------:R-:W-:-:S05]  /*5a30*/  FADD.FTZ R122, R121, R122 ;  /* 0x0000007a797a7221 */ /* 0x000fca0000010000 */
[----:B------:R-:W-:-:S07]  /*5a40*/  MOV R212, R122 ;  /* 0x0000007a00d47202 */ /* 0x000fce0000000f00 */
[----:B------:R-:W-:Y:S05]  /*5a50*/  WARPSYNC.COLLECTIVE R211, `(.L_x_235) ;  /* 0x00000000d3087348 */ /* 0x000fea0003c00000 */
[----:B------:R0:W1:Y:S02]  /*5a60*/  SHFL.BFLY P6, R210, R212, R213, R214 ;  /* 0x0c0000d5d4d27389 */ /* 0x00006400000c00d6 */
[----:B01----:R-:W-:Y:S05]  /*5a70*/  ENDCOLLECTIVE ;  /* 0x000000000000791b */ /* 0x003fea0003800000 */
.L_x_235:
[----:B------:R-:W-:Y:S01]  /*5a80*/  HFMA2 R213, -RZ, RZ, 0, 4.76837158203125e-07 ;  /* 0x00000008ffd57431 */ /* 0x000fe200000001ff */
[----:B------:R-:W-:-:S05]  /*5a90*/  MOV R123, R210 ;  /* 0x000000d2007b7202 */ /* 0x000fca0000000f00 */
[----:B------:R-:W-:-:S05]  /*5aa0*/  FADD.FTZ R123, R122, R123 ;  /* 0x0000007b7a7b7221 */ /* 0x000fca0000010000 */
[----:B------:R-:W-:-:S07]  /*5ab0*/  MOV R212, R123 ;  /* 0x0000007b00d47202 */ /* 0x000fce0000000f00 */
[----:B------:R-:W-:Y:S05]  /*5ac0*/  WARPSYNC.COLLECTIVE R211, `(.L_x_236) ;  /* 0x00000000d3087348 */ /* 0x000fea0003c00000 */
[----:B------:R0:W1:Y:S02]  /*5ad0*/  SHFL.BFLY P6, R210, R212, R213, R214 ;  /* 0x0c0000d5d4d27389 */ /* 0x00006400000c00d6 */
[----:B01----:R-:W-:Y:S05]  /*5ae0*/  ENDCOLLECTIVE ;  /* 0x000000000000791b */ /* 0x003fea0003800000 */
.L_x_236:
[----:B------:R-:W-:Y:S02]  /*5af0*/  HFMA2 R213, -RZ, RZ, 0, 9.5367431640625e-07 ;  /* 0x00000010ffd57431 */ /* 0x000fe400000001ff */
[----:B------:R-:W-:-:S04]  /*5b00*/  IMAD.MOV.U32 R206, RZ, RZ, R210 ;  /* 0x000000ffffce7224 */ /* 0x000fc800078e00d2 */
[----:B------:R-:W-:Y:S02]  /*5b10*/  FADD.FTZ R208, R123, R206 ;  /* 0x000000ce7bd07221 */ /* 0x000fe40000010000 */
[----:B------:R-:W0:Y:S03]  /*5b20*/  LDC R206, c[0x0][0x400] ;  /* 0x00010000ffce7b82 */ /* 0x000e260000000800 */
[----:B------:R-:W-:-:S07]  /*5b30*/  MOV R212, R208 ;  /* 0x000000d000d47202 */ /* 0x000fce0000000f00 */
[----:B0-----:R-:W-:Y:S05]  /*5b40*/  WARPSYNC.COLLECTIVE R211, `(.L_x_237) ;  /* 0x00000000d3087348 */ /* 0x001fea0003c00000 */
[----:B------:R1:W2:Y:S02]  /*5b50*/  SHFL.BFLY P6, R210, R212, R213, R214 ;  /* 0x0c0000d5d4d27389 */ /* 0x0002a400000c00d6 */
[----:B012---:R-:W-:Y:S05]  /*5b60*/  ENDCOLLECTIVE ;  /* 0x000000000000791b */ /* 0x007fea0003800000 */
.L_x_237:
[----:B------:R-:W-:Y:S01]  /*5b70*/  HFMA2 R213, -RZ, RZ, 0, 5.9604644775390625e-08 ;  /* 0x00000001ffd57431 */ /* 0x000fe200000001ff */
[----:B------:R-:W-:Y:S02]  /*5b80*/  MOV R207, R210 ;  /* 0x000000d200cf7202 */ /* 0x000fe40000000f00 */
        /* <DEDUP_REMOVED lines=104> */
.L_x_238:
[----:B------:R-:W-:Y:S01]  /*6210*/  HFMA2 R213, -RZ, RZ, 0, 1.1920928955078125e-07 ;  /* 0x00000002ffd57431 */ /* 0x000fe200000001ff */
[----:B------:R-:W-:-:S05]  /*6220*/  MOV R121, R210 ;  /* 0x000000d200797202 */ /* 0x000fca0000000f00 */
[----:B------:R-:W-:-:S05]  /*6230*/  FADD.FTZ R121, R120, R121 ;  /* 0x0000007978797221 */ /* 0x000fca0000010000 */
[----:B------:R-:W-:-:S07]  /*6240*/  MOV R212, R121 ;  /* 0x0000007900d47202 */ /* 0x000fce0000000f00 */
[----:B------:R-:W-:Y:S05]  /*6250*/  WARPSYNC.COLLECTIVE R211, `(.L_x_239) ;  /* 0x00000000d3087348 */ /* 0x000fea0003c00000 */
[----:B------:R0:W1:Y:S02]  /*6260*/  SHFL.BFLY P6, R210, R212, R213, R214 ;  /* 0x0c0000d5d4d27389 */ /* 0x00006400000c00d6 */
[----:B01----:R-:W-:Y:S05]  /*6270*/  ENDCOLLECTIVE ;  /* 0x000000000000791b */ /* 0x003fea0003800000 */
.L_x_239:
[----:B------:R-:W-:Y:S01]  /*6280*/  HFMA2 R213, -RZ, RZ, 0, 2.384185791015625e-07 ;  /* 0x00000004ffd57431 */ /* 0x000fe200000001ff */
[----:B------:R-:W-:-:S05]  /*6290*/  MOV R122, R210 ;  /* 0x000000d2007a7202 */ /* 0x000fca0000000f00 */
[----:B------:R-:W-:-:S05]  /*62a0*/  FADD.FTZ R122, R121, R122 ;  /* 0x0000007a797a7221 */ /* 0x000fca0000010000 */
[----:B------:R-:W-:-:S07]  /*62b0*/  MOV R212, R122 ;  /* 0x0000007a00d47202 */ /* 0x000fce0000000f00 */
[----:B------:R-:W-:Y:S05]  /*62c0*/  WARPSYNC.COLLECTIVE R211, `(.L_x_240) ;  /* 0x00000000d3087348 */ /* 0x000fea0003c00000 */
[----:B------:R0:W1:Y:S02]  /*62d0*/  SHFL.BFLY P6, R210, R212, R213, R214 ;  /* 0x0c0000d5d4d27389 */ /* 0x00006400000c00d6 */
[----:B01----:R-:W-:Y:S05]  /*62e0*/  ENDCOLLECTIVE ;  /* 0x000000000000791b */ /* 0x003fea0003800000 */
.L_x_240:
[----:B------:R-:W-:Y:S01]  /*62f0*/  HFMA2 R213, -RZ, RZ, 0, 4.76837158203125e-07 ;  /* 0x00000008ffd57431 */ /* 0x000fe200000001ff */
[----:B------:R-:W-:-:S05]  /*6300*/  MOV R123, R210 ;  /* 0x000000d2007b7202 */ /* 0x000fca0000000f00 */
[----:B------:R-:W-:-:S05]  /*6310*/  FADD.FTZ R123, R122, R123 ;  /* 0x0000007b7a7b7221 */ /* 0x000fca0000010000 */
[----:B------:R-:W-:-:S07]  /*6320*/  MOV R212, R123 ;  /* 0x0000007b00d47202 */ /* 0x000fce0000000f00 */
[----:B------:R-:W-:Y:S05]  /*6330*/  WARPSYNC.COLLECTIVE R211, `(.L_x_241) ;  /* 0x00000000d3087348 */ /* 0x000fea0003c00000 */
[----:B------:R0:W1:Y:S02]  /*6340*/  SHFL.BFLY P6, R210, R212, R213, R214 ;  /* 0x0c0000d5d4d27389 */ /* 0x00006400000c00d6 */
[----:B01----:R-:W-:Y:S05]  /*6350*/  ENDCOLLECTIVE ;  /* 0x000000000000791b */ /* 0x003fea0003800000 */
.L_x_241:
[----:B------:R-:W-:Y:S01]  /*6360*/  HFMA2 R213, -RZ, RZ, 0, 9.5367431640625e-07 ;  /* 0x00000010ffd57431 */ /* 0x000fe200000001ff */
[----:B------:R-:W-:-:S05]  /*6370*/  MOV R208, R210 ;  /* 0x000000d200d07202 */ /* 0x000fca0000000f00 */
[----:B------:R-:W-:-:S05]  /*6380*/  FADD.FTZ R209, R123, R208 ;  /* 0x000000d07bd17221 */ /* 0x000fca0000010000 */
[----:B------:R-:W-:-:S07]  /*6390*/  MOV R212, R209 ;  /* 0x000000d100d47202 */ /* 0x000fce0000000f00 */
[----:B------:R-:W-:Y:S05]  /*63a0*/  WARPSYNC.COLLECTIVE R211, `(.L_x_242) ;  /* 0x00000000d3087348 */ /* 0x000fea0003c00000 */
[----:B------:R0:W1:Y:S02]  /*63b0*/  SHFL.BFLY P6, R210, R212, R213, R214 ;  /* 0x0c0000d5d4d27389 */ /* 0x00006400000c00d6 */
[----:B01----:R-:W-:Y:S05]  /*63c0*/  ENDCOLLECTIVE ;  /* 0x000000000000791b */ /* 0x003fea0003800000 */
.L_x_242:
[----:B------:R-:W-:Y:S05]  /*63d0*/  BRA `(.L_x_243) ;  /* 0xffffffe0001c7947 */ /* 0x000fea000383ffff */
.L_x_244:
        /* <DEDUP_REMOVED lines=10> */
.L_x_54332:


//--------------------- .text._ZN10layer_norm13ln_fwd_kernelINS_13Kernel_traitsI13__nv_bfloat16S2_S2_S2_fjLj1536ELj1ELj4ELj1ELj16ENS_18Kernel_traits_baseILj1536ES2_S2_S2_S2_fjLj128EEEEELb0ELb1ELb0ELb1EEEvNS_9FwdParamsE --------------------------
	.section	.text._ZN10layer_norm13ln_fwd_kernelINS_13Kernel_traitsI13__nv_bfloat16S2_S2_S2_fjLj1536ELj1ELj4ELj1ELj16ENS_18Kernel_traits_baseILj1536ES2_S2_S2_S2_fjLj128EEEEELb0ELb1ELb0ELb1EEEvNS_9FwdParamsE,"ax",@progbits
	.align	128
        .global         _ZN10layer_norm13ln_fwd_kernelINS_13Kernel_traitsI13__nv_bfloat16S2_S2_S2_fjLj1536ELj1ELj4ELj1ELj16ENS_18Kernel_traits_baseILj1536ES2_S2_S2_S2_fjLj128EEEEELb0ELb1ELb0ELb1EEEvNS_9FwdParamsE
        .type           _ZN10layer_norm13ln_fwd_kernelINS_13Kernel_traitsI13__nv_bfloat16S2_S2_S2_fjLj1536ELj1ELj4ELj1ELj16ENS_18Kernel_traits_baseILj1536ES2_S2_S2_S2_fjLj128EEEEELb0ELb1ELb0ELb1EEEvNS_9FwdParamsE,@function
        .size           _ZN10layer_norm13ln_fwd_kernelINS_13Kernel_traitsI13__nv_bfloat16S2_S2_S2_fjLj1536ELj1ELj4ELj1ELj16ENS_18Kernel_traits_baseILj1536ES2_S2_S2_S2_fjLj128EEEEELb0ELb1ELb0ELb1EEEvNS_9FwdParamsE,(.L_x_54333 - _ZN10layer_norm13ln_fwd_kernelINS_13Kernel_traitsI13__nv_bfloat16S2_S2_S2_fjLj1536ELj1ELj4ELj1ELj16ENS_18Kernel_traits_baseILj1536ES2_S2_S2_S2_fjLj128EEEEELb0ELb1ELb0ELb1EEEvNS_9FwdParamsE)
        .other          _ZN10layer_norm13ln_fwd_kernelINS_13Kernel_traitsI13__nv_bfloat16S2_S2_S2_fjLj1536ELj1ELj4ELj1ELj16ENS_18Kernel_traits_baseILj1536ES2_S2_S2_S2_fjLj128EEEEELb0ELb1ELb0ELb1EEEvNS_9FwdParamsE,@"STO_CUDA_ENTRY STV_DEFAULT"
_ZN10layer_norm13ln_fwd_kernelINS_13Kernel_traitsI13__nv_bfloat16S2_S2_S2_fjLj1536ELj1ELj4ELj1ELj16ENS_18Kernel_traits_baseILj1536ES2_S2_S2_S2_fjLj128EEEEELb0ELb1ELb0ELb1EEEvNS_9FwdParamsE:
.text._ZN10layer_norm13ln_fwd_kernelINS_13Kernel_traitsI13__nv_bfloat16S2_S2_S2_fjLj1536ELj1ELj4ELj1ELj16ENS_18Kernel_traits_baseILj1536ES2_S2_S2_S2_fjLj128EEEEELb0ELb1ELb0ELb1EEEvNS_9FwdParamsE:
[----:B------:R-:W-:Y:S01]  /*0000*/  LDC R1, c[0x0][0x37c] ;  /* 0x0000df00ff017b82 */ /* 0x000fe20000000800 */
[----:B------:R-:W0:Y:S01]  /*0010*/  LDCU.64 UR4, c[0x0][0x438] ;  /* 0x00008700ff0477ac */ /* 0x000e220008000a00 */
[----:B------:R-:W1:Y:S01]  /*0020*/  S2R R0, SR_TID.X ;  /* 0x0000000000007919 */ /* 0x000e620000002100 */
[----:B------:R-:W2:Y:S01]  /*0030*/  LDCU.64 UR6, c[0x0][0x358] ;  /* 0x00006b00ff0677ac */ /* 0x000ea20008000a00 */
[----:B0-----:R-:W-:-:S04]  /*0040*/  UISETP.NE.U32.AND UP0, UPT, UR4, URZ, UPT ;  /* 0x000000ff0400728c */ /* 0x001fc8000bf05070 */
[----:B------:R-:W-:Y:S01]  /*0050*/  UISETP.NE.AND.EX UP0, UPT, UR5, URZ, UPT, UP0 ;  /* 0x000000ff0500728c */ /* 0x000fe2000bf05300 */
[----:B-1----:R-:W-:-:S08]  /*0060*/  LOP3.LUT R170, R0, 0x1f, RZ, 0xc0, !PT ;  /* 0x0000001f00aa7812 */ /* 0x002fd000078ec0ff */
[----:B--2---:R-:W-:Y:S05]  /*0070*/  BRA.U !UP0, `(.L_x_245) ;  /* 0x0000000108647547 */ /* 0x004fea000b800000 */
[----:B------:R-:W0:Y:S08]  /*0080*/  LDC.64 R2, c[0x0][0x3d0] ;  /* 0x0000f400ff027b82 */ /* 0x000e300000000a00 */
[----:B------:R-:W1:Y:S08]  /*0090*/  LDC.64 R4, c[0x0][0x438] ;  /* 0x00010e00ff047b82 */ /* 0x000e700000000a00 */
[----:B------:R-:W2:Y:S01]  /*00a0*/  LDC.64 R6, c[0x0][0x3e8] ;  /* 0x0000fa00ff067b82 */ /* 0x000ea20000000a00 */
[----:B0-----:R-:W-:-:S05]  /*00b0*/  IMAD.WIDE.U32 R2, R170, 0x10, R2 ;  /* 0x00000010aa027825 */ /* 0x001fca00078e0002 */
[----:B------:R0:W5:Y:S01]  /*00c0*/  LDG.E.128 R108, desc[UR6][R2.64] ;  /* 0x00000006026c7981 */ /* 0x000162000c1e1d00 */
[----:B-1----:R-:W-:-:S03]  /*00d0*/  IMAD.WIDE.U32 R4, R170, 0x10, R4 ;  /* 0x00000010aa047825 */ /* 0x002fc600078e0004 */
[----:B------:R0:W5:Y:S04]  /*00e0*/  LDG.E.128 R104, desc[UR6][R2.64+0x200] ;  /* 0x0002000602687981 */ /* 0x000168000c1e1d00 */
[----:B------:R0:W5:Y:S01]  /*00f0*/  LDG.E.128 R100, desc[UR6][R2.64+0x400] ;  /* 0x0004000602647981 */ /* 0x000162000c1e1d00 */
[----:B--2---:R-:W-:-:S03]  /*0100*/  IMAD.WIDE.U32 R6, R170, 0x10, R6 ;  /* 0x00000010aa067825 */ /* 0x004fc600078e0006 */
        /* <DEDUP_REMOVED lines=16> */
.L_x_245:
        /* <DEDUP_REMOVED lines=28> */
.L_x_246:
[----:B------:R-:W1:Y:S01]  /*03d0*/  S2UR UR4, SR_CTAID.X ;  /* 0x00000000000479c3 */ /* 0x000e620000002500 */
[----:B------:R-:W2:Y:S01]  /*03e0*/  LDCU UR5, c[0x0][0x384] ;  /* 0x00007080ff0577ac */ /* 0x000ea20008000800 */
[----:B------:R-:W-:Y:S01]  /*03f0*/  SHF.R.U32.HI R0, RZ, 0x5, R0 ;  /* 0x00000005ff007819 */ /* 0x000fe20000011600 */
[----:B-1----:R-:W-:-:S06]  /*0400*/  USHF.L.U32 UR4, UR4, 0x2, URZ ;  /* 0x0000000204047899 */ /* 0x002fcc00080006ff */
[----:B------:R-:W-:-:S04]  /*0410*/  LOP3.LUT R138, R0, UR4, RZ, 0xfc, !PT ;  /* 0x00000004008a7c12 */ /* 0x000fc8000f8efcff */
[----:B--2---:R-:W-:-:S13]  /*0420*/  ISETP.GE.AND P0, PT, R138, UR5, PT ;  /* 0x000000058a007c0c */ /* 0x004fda000bf06270 */
[----:B------:R-:W-:Y:S05]  /*0430*/  @P0 EXIT ;  /* 0x000000000000094d */ /* 0x000fea0003800000 */
[----:B------:R-:W1:Y:S01]  /*0440*/  LDCU.64 UR4, c[0x0][0x3e0] ;  /* 0x00007c00ff0477ac */ /* 0x000e620008000a00 */
[----:B-----5:R-:W-:Y:S02]  /*0450*/  PRMT R169, R67, 0x7632, R169 ;  /* 0x0000763243a97816 */ /* 0x020fe400000000a9 */
[----:B------:R-:W-:Y:S02]  /*0460*/  PRMT R168, R91, 0x7632, R168 ;  /* 0x000076325ba87816 */ /* 0x000fe400000000a8 */
[----:B------:R-:W-:Y:S02]  /*0470*/  PRMT R167, R66, 0x7632, R167 ;  /* 0x0000763242a77816 */ /* 0x000fe400000000a7 */
[----:B------:R-:W-:Y:S02]  /*0480*/  PRMT R166, R90, 0x7632, R166 ;  /* 0x000076325aa67816 */ /* 0x000fe400000000a6 */
[----:B------:R-:W-:Y:S02]  /*0490*/  PRMT R165, R65, 0x7632, R165 ;  /* 0x0000763241a57816 */ /* 0x000fe400000000a5 */
[----:B------:R-:W-:-:S02]  /*04a0*/  PRMT R164, R89, 0x7632, R164 ;  /* 0x0000763259a47816 */ /* 0x000fc400000000a4 */
[----:B------:R-:W-:Y:S02]  /*04b0*/  PRMT R163, R64, 0x7632, R163 ;  /* 0x0000763240a37816 */ /* 0x000fe400000000a3 */
[----:B------:R-:W-:Y:S02]  /*04c0*/  PRMT R162, R88, 0x7632, R162 ;  /* 0x0000763258a27816 */ /* 0x000fe400000000a2 */
[----:B------:R-:W-:Y:S01]  /*04d0*/  PRMT R161, R71, 0x7632, R161 ;  /* 0x0000763247a17816 */ /* 0x000fe200000000a1 */
[----:B-1----:R-:W-:Y:S01]  /*04e0*/  UISETP.NE.U32.AND UP0, UPT, UR4, URZ, UPT ;  /* 0x000000ff0400728c */ /* 0x002fe2000bf05070 */
[----:B------:R-:W-:Y:S01]  /*04f0*/  PRMT R160, R95, 0x7632, R160 ;  /* 0x000076325fa07816 */ /* 0x000fe200000000a0 */
[----:B------:R-:W1:Y:S01]  /*0500*/  LDCU.U8 UR4, c[0x0][0x410] ;  /* 0x00008200ff0477ac */ /* 0x000e620008000000 */
[----:B------:R-:W-:Y:S02]  /*0510*/  PRMT R159, R70, 0x7632, R159 ;  /* 0x00007632469f7816 */ /* 0x000fe4000000009f */
[----:B------:R-:W-:Y:S01]  /*0520*/  PRMT R158, R94, 0x7632, R158 ;  /* 0x000076325e9e7816 */ /* 0x000fe2000000009e */
[----:B------:R-:W-:Y:S01]  /*0530*/  UISETP.NE.AND.EX UP0, UPT, UR5, URZ, UPT, UP0 ;  /* 0x000000ff0500728c */ /* 0x000fe2000bf05300 */
        /* <DEDUP_REMOVED lines=53> */
[----:B0-----:R-:W-:Y:S02]  /*0890*/  PRMT R7, R58, 0x7632, R7 ;  /* 0x000076323a077816 */ /* 0x001fe40000000007 */
[----:B------:R-:W-:-:S02]  /*08a0*/  PRMT R6, R57, 0x7632, R6 ;  /* 0x0000763239067816 */ /* 0x000fc40000000006 */
[----:B------:R-:W-:Y:S02]  /*08b0*/  PRMT R5, R56, 0x7632, R5 ;  /* 0x0000763238057816 */ /* 0x000fe40000000005 */
[----:B------:R-:W-:Y:S02]  /*08c0*/  PRMT R4, R63, 0x7632, R4 ;  /* 0x000076323f047816 */ /* 0x000fe40000000004 */
[----:B------:R-:W-:Y:S02]  /*08d0*/  PRMT R3, R62, 0x7632, R3 ;  /* 0x000076323e037816 */ /* 0x000fe40000000003 */
[----:B------:R-:W-:Y:S02]  /*08e0*/  PRMT R2, R61, 0x7632, R2 ;  /* 0x000076323d027816 */ /* 0x000fe40000000002 */
[----:B------:R-:W-:Y:S01]  /*08f0*/  PRMT R0, R60, 0x7632, R0 ;  /* 0x000076323c007816 */ /* 0x000fe20000000000 */
[----:B-1----:R-:W-:Y:S06]  /*0900*/  BRA.U UP0, `(.L_x_247) ;  /* 0x0000003d007c7547 */ /* 0x002fec000b800000 */
[----:B------:R-:W0:Y:S01]  /*0910*/  LDCU.64 UR8, c[0x0][0x3a0] ;  /* 0x00007400ff0877ac */ /* 0x000e220008000a00 */
[----:B------:R-:W1:Y:S01]  /*0920*/  LDCU UR5, c[0x0][0x388] ;  /* 0x00007100ff0577ac */ /* 0x000e620008000800 */
[----:B------:R-:W2:Y:S01]  /*0930*/  LDCU UR10, c[0x0][0x448] ;  /* 0x00008900ff0a77ac */ /* 0x000ea20008000800 */
[----:B0-----:R-:W-:-:S04]  /*0940*/  ISETP.NE.U32.AND P0, PT, RZ, UR8, PT ;  /* 0x00000008ff007c0c */ /* 0x001fc8000bf05070 */
[----:B-12---:R-:W-:-:S13]  /*0950*/  ISETP.NE.AND.EX P0, PT, RZ, UR9, PT, P0 ;  /* 0x00000009ff007c0c */ /* 0x006fda000bf05300 */
.L_x_261:
[----:B--2---:R-:W0:Y:S01]  /*0960*/  LDC.64 R126, c[0x0][0x390] ;  /* 0x0000e400ff7e7b82 */ /* 0x004e220000000a00 */
[----:B------:R-:W-:-:S05]  /*0970*/  IMAD R116, R138, UR5, RZ ;  /* 0x000000058a747c24 */ /* 0x000fca000f8e02ff */
[----:B------:R-:W-:-:S04]  /*0980*/  SHF.R.S32.HI R117, RZ, 0x1f, R116 ;  /* 0x0000001fff757819 */ /* 0x000fc80000011474 */
[----:B------:R-:W-:-:S04]  /*0990*/  LEA.HI R117, R117, R116, RZ, 0x3 ;  /* 0x0000007475757211 */ /* 0x000fc800078f18ff */
[----:B------:R-:W-:-:S05]  /*09a0*/  LEA.HI.SX32 R133, R117, R170, 0x1d ;  /* 0x000000aa75857211 */ /* 0x000fca00078feaff */
[----:B0-----:R-:W-:-:S06]  /*09b0*/  IMAD.WIDE.U32 R116, R133, 0x10, R126 ;  /* 0x0000001085747825 */ /* 0x001fcc00078e007e */
[----:B------:R-:W5:Y:S01]  /*09c0*/  LDG.E.128 R116, desc[UR6][R116.64] ;  /* 0x0000000674747981 */ /* 0x000f62000c1e1d00 */
[----:B------:R-:W-:Y:S05]  /*09d0*/  @!P0 BRA `(.L_x_248) ;  /* 0x0000000000c08947 */ /* 0x000fea0003800000 */
[----:B------:R-:W0:Y:S02]  /*09e0*/  LDC.64 R112, c[0x0][0x3a0] ;  /* 0x0000e800ff707b82 */ /* 0x000e240000000a00 */
[----:B0-----:R-:W-:-:S06]  /*09f0*/  IMAD.WIDE.U32 R112, R133, 0x10, R112 ;  /* 0x0000001085707825 */ /* 0x001fcc00078e0070 */
[----:B------:R-:W2:Y:S01]  /*0a00*/  LDG.E.128 R112, desc[UR6][R112.64] ;  /* 0x0000000670707981 */ /* 0x000ea2000c1e1d00 */
[----:B-----5:R-:W-:Y:S02]  /*0a10*/  PRMT R120, R116, 0x7632, R120 ;  /* 0x0000763274787816 */ /* 0x020fe40000000078 */
[C---:B------:R-:W-:Y:S02]  /*0a20*/  PRMT R121, R117.reuse, 0x7632, R121 ;  /* 0x0000763275797816 */ /* 0x040fe40000000079 */
[----:B------:R-:W-:Y:S02]  /*0a30*/  SHF.L.U32 R173, R117, 0x10, RZ ;  /* 0x0000001075ad7819 */ /* 0x000fe400000006ff */
[C---:B------:R-:W-:Y:S02]  /*0a40*/  PRMT R123, R118.reuse, 0x7632, R123 ;  /* 0x00007632767b7816 */ /* 0x040fe4000000007b */
[----:B------:R-:W-:Y:S02]  /*0a50*/  SHF.L.U32 R174, R118, 0x10, RZ ;  /* 0x0000001076ae7819 */ /* 0x000fe400000006ff */
[----:B------:R-:W-:-:S02]  /*0a60*/  PRMT R124, R119, 0x7632, R124 ;  /* 0x00007632777c7816 */ /* 0x000fc4000000007c */
[----:B------:R-:W-:Y:S02]  /*0a70*/  SHF.L.U32 R116, R116, 0x10, RZ ;  /* 0x0000001074747819 */ /* 0x000fe400000006ff */
[----:B------:R-:W-:Y:S02]  /*0a80*/  SHF.L.U32 R175, R60, 0x10, RZ ;  /* 0x000000103caf7819 */ /* 0x000fe400000006ff */
[----:B------:R-:W-:Y:S02]  /*0a90*/  SHF.L.U32 R118, R61, 0x10, RZ ;  /* 0x000000103d767819 */ /* 0x000fe400000006ff */
[----:B------:R-:W-:Y:S02]  /*0aa0*/  SHF.L.U32 R171, R124, 0x10, RZ ;  /* 0x000000107cab7819 */ /* 0x000fe400000006ff */
[----:B------:R-:W-:Y:S02]  /*0ab0*/  SHF.L.U32 R125, R62, 0x10, RZ ;  /* 0x000000103e7d7819 */ /* 0x000fe400000006ff */
[----:B------:R-:W-:-:S02]  /*0ac0*/  SHF.L.U32 R172, R119, 0x10, RZ ;  /* 0x0000001077ac7819 */ /* 0x000fc400000006ff */
[----:B------:R-:W-:Y:S02]  /*0ad0*/  SHF.L.U32 R134, R2, 0x10, RZ ;  /* 0x0000001002867819 */ /* 0x000fe400000006ff */
[----:B------:R-:W-:Y:S02]  /*0ae0*/  SHF.L.U32 R128, R4, 0x10, RZ ;  /* 0x0000001004807819 */ /* 0x000fe400000006ff */
[----:B------:R-:W-:Y:S02]  /*0af0*/  SHF.L.U32 R120, R120, 0x10, RZ ;  /* 0x0000001078787819 */ /* 0x000fe400000006ff */
[----:B------:R-:W-:Y:S02]  /*0b00*/  SHF.L.U32 R121, R121, 0x10, RZ ;  /* 0x0000001079797819 */ /* 0x000fe400000006ff */
[----:B------:R-:W-:Y:S02]  /*0b10*/  SHF.L.U32 R123, R123, 0x10, RZ ;  /* 0x000000107b7b7819 */ /* 0x000fe400000006ff */
[----:B--2---:R-:W-:-:S02]  /*0b20*/  SHF.L.U32 R117, R112, 0x10, RZ ;  /* 0x0000001070757819 */ /* 0x004fc400000006ff */
[----:B------:R-:W-:Y:S02]  /*0b30*/  SHF.L.U32 R122, R113, 0x10, RZ ;  /* 0x00000010717a7819 */ /* 0x000fe400000006ff */
[----:B------:R-:W-:Y:S01]  /*0b40*/  SHF.L.U32 R129, R114, 0x10, RZ ;  /* 0x0000001072817819 */ /* 0x000fe200000006ff */
[----:B------:R-:W-:Y:S01]  /*0b50*/  FFMA.FTZ R175, R116, R175, R117 ;  /* 0x000000af74af7223 */ /* 0x000fe20000010075 */
[----:B------:R-:W-:Y:S01]  /*0b60*/  PRMT R124, R115, 0x7632, R124 ;  /* 0x00007632737c7816 */ /* 0x000fe2000000007c */
[----:B------:R-:W-:Y:S01]  /*0b70*/  FFMA.FTZ R173, R173, R118, R122 ;  /* 0x00000076adad7223 */ /* 0x000fe2000001007a */
[----:B------:R-:W-:Y:S01]  /*0b80*/  PRMT R119, R114, 0x7632, R119 ;  /* 0x0000763272777816 */ /* 0x000fe20000000077 */
[----:B------:R-:W-:Y:S01]  /*0b90*/  FFMA.FTZ R174, R174, R125, R129 ;  /* 0x0000007daeae7223 */ /* 0x000fe20000010081 */
[----:B------:R-:W-:Y:S02]  /*0ba0*/  PRMT R116, R112, 0x7632, R116 ;  /* 0x0000763270747816 */ /* 0x000fe40000000074 */
[----:B------:R-:W-:-:S02]  /*0bb0*/  PRMT R118, R113, 0x7632, R118 ;  /* 0x0000763271767816 */ /* 0x000fc40000000076 */
[----:B------:R-:W-:Y:S02]  /*0bc0*/  SHF.L.U32 R130, R124, 0x10, RZ ;  /* 0x000000107c827819 */ /* 0x000fe400000006ff */
        /* <DEDUP_REMOVED lines=10> */
[----:B------:R-:W-:Y:S01]  /*0c70*/  FFMA.FTZ R134, R121, R134, R118 ;  /* 0x0000008679867223 */ /* 0x000fe20000010076 */
[----:B------:R-:W-:Y:S01]  /*0c80*/  F2FP.BF16.F32.PACK_AB R118, R135, R174 ;  /* 0x000000ae8776723e */ /* 0x000fe200000010ff */
[----:B------:R-:W-:Y:S01]  /*0c90*/  FFMA.FTZ R132, R120, R117, R119 ;  /* 0x0000007578847223 */ /* 0x000fe20000010077 */
[----:B------:R-:W-:Y:S02]  /*0ca0*/  F2FP.BF16.F32.PACK_AB R119, R171, R172 ;  /* 0x000000acab77723e */ /* 0x000fe400000010ff */
[----:B------:R-:W-:Y:S02]  /*0cb0*/  F2FP.BF16.F32.PACK_AB R117, R134, R173 ;  /* 0x000000ad8675723e */ /* 0x000fe400000010ff */
[----:B------:R-:W-:Y:S01]  /*0cc0*/  F2FP.BF16.F32.PACK_AB R116, R132, R175 ;  /* 0x000000af8474723e */ /* 0x000fe200000010ff */
[----:B------:R-:W-:Y:S06]  /*0cd0*/  BRA `(.L_x_249) ;  /* 0x0000000000807947 */ /* 0x000fec0003800000 */
.L_x_248:
[C---:B-----5:R-:W-:Y:S02]  /*0ce0*/  PRMT R121, R117.reuse, 0x7632, R121 ;  /* 0x0000763275797816 */ /* 0x060fe40000000079 */
[C---:B------:R-:W-:Y:S02]  /*0cf0*/  PRMT R122, R118.reuse, 0x7632, R122 ;  /* 0x00007632767a7816 */ /* 0x040fe4000000007a */
[----:B------:R-:W-:Y:S02]  /*0d00*/  SHF.L.U32 R174, R118, 0x10, RZ ;  /* 0x0000001076ae7819 */ /* 0x000fe400000006ff */
[----:B------:R-:W-:Y:S02]  /*0d10*/  SHF.L.U32 R117, R117, 0x10, RZ ;  /* 0x0000001075757819 */ /* 0x000fe400000006ff */
[----:B------:R-:W-:Y:S02]  /*0d20*/  SHF.L.U32 R118, R61, 0x10, RZ ;  /* 0x000000103d767819 */ /* 0x000fe400000006ff */
[----:B------:R-:W-:-:S02]  /*0d30*/  PRMT R120, R116, 0x7632, R120 ;  /* 0x0000763274787816 */ /* 0x000fc40000000078 */
[----:B------:R-:W-:Y:S01]  /*0d40*/  PRMT R124, R119, 0x7632, R124 ;  /* 0x00007632777c7816 */ /* 0x000fe2000000007c */
[----:B------:R-:W-:Y:S01]  /*0d50*/  FMUL.FTZ R173, R117, R118 ;  /* 0x0000007675ad7220 */ /* 0x000fe20000410000 */
[----:B------:R-:W-:Y:S02]  /*0d60*/  SHF.L.U32 R116, R116, 0x10, RZ ;  /* 0x0000001074747819 */ /* 0x000fe400000006ff */
[----:B------:R-:W-:Y:S02]  /*0d70*/  SHF.L.U32 R175, R60, 0x10, RZ ;  /* 0x000000103caf7819 */ /* 0x000fe400000006ff */
[----:B------:R-:W-:Y:S02]  /*0d80*/  SHF.L.U32 R123, R62, 0x10, RZ ;  /* 0x000000103e7b7819 */ /* 0x000fe400000006ff */
[----:B------:R-:W-:Y:S01]  /*0d90*/  SHF.L.U32 R119, R119, 0x10, RZ ;  /* 0x0000001077777819 */ /* 0x000fe200000006ff */
[----:B------:R-:W-:Y:S01]  /*0da0*/  FMUL.FTZ R175, R116, R175 ;  /* 0x000000af74af7220 */ /* 0x000fe20000410000 */
[----:B------:R-:W-:Y:S01]  /*0db0*/  SHF.L.U32 R117, R0, 0x10, RZ ;  /* 0x0000001000757819 */ /* 0x000fe200000006ff */
[----:B------:R-:W-:Y:S01]  /*0dc0*/  FMUL.FTZ R174, R174, R123 ;  /* 0x0000007baeae7220 */ /* 0x000fe20000410000 */
[----:B------:R-:W-:-:S02]  /*0dd0*/  SHF.L.U32 R134, R2, 0x10, RZ ;  /* 0x0000001002867819 */ /* 0x000fc400000006ff */
[----:B------:R-:W-:Y:S02]  /*0de0*/  SHF.L.U32 R135, R3, 0x10, RZ ;  /* 0x0000001003877819 */ /* 0x000fe400000006ff */
[----:B------:R-:W-:Y:S02]  /*0df0*/  SHF.L.U32 R172, R63, 0x10, RZ ;  /* 0x000000103fac7819 */ /* 0x000fe400000006ff */
[----:B------:R-:W-:Y:S02]  /*0e00*/  SHF.L.U32 R171, R4, 0x10, RZ ;  /* 0x0000001004ab7819 */ /* 0x000fe400000006ff */
[----:B------:R-:W-:Y:S01]  /*0e10*/  SHF.L.U32 R124, R124, 0x10, RZ ;  /* 0x000000107c7c7819 */ /* 0x000fe200000006ff */
[----:B------:R-:W-:Y:S01]  /*0e20*/  FMUL.FTZ R172, R119, R172 ;  /* 0x000000ac77ac7220 */ /* 0x000fe20000410000 */
[----:B------:R-:W-:Y:S02]  /*0e30*/  SHF.L.U32 R122, R122, 0x10, RZ ;  /* 0x000000107a7a7819 */ /* 0x000fe400000006ff */
        /* <DEDUP_REMOVED lines=10> */
.L_x_249:
[----:B------:R-:W0:Y:S01]  /*0ee0*/  LDC.64 R124, c[0x0][0x3a8] ;  /* 0x0000ea00ff7c7b82 */ /* 0x000e220000000a00 */
[----:B------:R-:W-:-:S05]  /*0ef0*/  IADD3 R183, PT, PT, R133, 0x20, RZ ;  /* 0x0000002085b77810 */ /* 0x000fca0007ffe0ff */
[----:B------:R-:W-:Y:S02]  /*0f00*/  IMAD.WIDE.U32 R120, R183, 0x10, R126 ;  /* 0x00000010b7787825 */ /* 0x000fe400078e007e */
[----:B------:R-:W1:Y:S02]  /*0f10*/  @P0 LDC.64 R130, c[0x0][0x3a0] ;  /* 0x0000e800ff820b82 */ /* 0x000e640000000a00 */
[----:B0-----:R-:W-:-:S05]  /*0f20*/  IMAD.WIDE.U32 R128, R133, 0x10, R124 ;  /* 0x0000001085807825 */ /* 0x001fca00078e007c */
[----:B------:R0:W-:Y:S01]  /*0f30*/  STG.E.128 desc[UR6][R128.64], R116 ;  /* 0x0000007480007986 */ /* 0x0001e2000c101d06 */
[----:B-1----:R-:W-:-:S03]  /*0f40*/  @P0 IMAD.WIDE.U32 R130, R183, 0x10, R130 ;  /* 0x00000010b7820825 */ /* 0x002fc600078e0082 */
[----:B------:R-:W5:Y:S04]  /*0f50*/  LDG.E.128 R120, desc[UR6][R120.64] ;  /* 0x0000000678787981 */ /* 0x000f68000c1e1d00 */
[----:B------:R0:W5:Y:S01]  /*0f60*/  @P0 LDG.E.128 R112, desc[UR6][R130.64] ;  /* 0x0000000682700981 */ /* 0x000162000c1e1d00 */
[----:B------:R-:W-:Y:S05]  /*0f70*/  @!P0 BRA `(.L_x_250) ;  /* 0x0000000000b48947 */ /* 0x000fea0003800000 */
[C---:B0----5:R-:W-:Y:S02]  /*0f80*/  PRMT R118, R121.reuse, 0x7632, R118 ;  /* 0x0000763279767816 */ /* 0x061fe40000000076 */
[C---:B------:R-:W-:Y:S02]  /*0f90*/  PRMT R128, R122.reuse, 0x7632, R128 ;  /* 0x000076327a807816 */ /* 0x040fe40000000080 */
[----:B------:R-:W-:Y:S02]  /*0fa0*/  SHF.L.U32 R185, R122, 0x10, RZ ;  /* 0x000000107ab97819 */ /* 0x000fe400000006ff */
[----:B------:R-:W-:Y:S02]  /*0fb0*/  PRMT R116, R120, 0x7632, R116 ;  /* 0x0000763278747816 */ /* 0x000fe40000000074 */
[----:B------:R-:W-:Y:S02]  /*0fc0*/  SHF.L.U32 R121, R121, 0x10, RZ ;  /* 0x0000001079797819 */ /* 0x000fe400000006ff */
[----:B------:R-:W-:-:S02]  /*0fd0*/  SHF.L.U32 R182, R57, 0x10, RZ ;  /* 0x0000001039b67819 */ /* 0x000fc400000006ff */
        /* <DEDUP_REMOVED lines=8> */
[----:B------:R-:W-:-:S02]  /*1060*/  PRMT R129, R123, 0x7632, R129 ;  /* 0x000076327b817816 */ /* 0x000fc40000000081 */
[----:B------:R-:W-:Y:S01]  /*1070*/  PRMT R121, R114, 0x7632, R121 ;  /* 0x0000763272797816 */ /* 0x000fe20000000079 */
[----:B------:R-:W-:Y:S01]  /*1080*/  FFMA.FTZ R185, R185, R130, R176 ;  /* 0x00000082b9b97223 */ /* 0x000fe200000100b0 */
[----:B------:R-:W-:Y:S02]  /*1090*/  PRMT R117, R112, 0x7632, R117 ;  /* 0x0000763270757816 */ /* 0x000fe40000000075 */
[----:B------:R-:W-:Y:S02]  /*10a0*/  PRMT R120, R113, 0x7632, R120 ;  /* 0x0000763271787816 */ /* 0x000fe40000000078 */
[----:B------:R-:W-:Y:S02]  /*10b0*/  PRMT R122, R115, 0x7632, R122 ;  /* 0x00007632737a7816 */ /* 0x000fe4000000007a */
[----:B------:R-:W-:Y:S02]  /*10c0*/  SHF.L.U32 R130, R129, 0x10, RZ ;  /* 0x0000001081827819 */ /* 0x000fe400000006ff */
[----:B------:R-:W-:-:S02]  /*10d0*/  SHF.L.U32 R180, R123, 0x10, RZ ;  /* 0x000000107bb47819 */ /* 0x000fc400000006ff */
[----:B------:R-:W-:Y:S02]  /*10e0*/  SHF.L.U32 R131, R59, 0x10, RZ ;  /* 0x000000103b837819 */ /* 0x000fe400000006ff */
[----:B------:R-:W-:Y:S02]  /*10f0*/  SHF.L.U32 R179, R115, 0x10, RZ ;  /* 0x0000001073b37819 */ /* 0x000fe400000006ff */
[----:B------:R-:W-:Y:S02]  /*1100*/  SHF.L.U32 R129, R121, 0x10, RZ ;  /* 0x0000001079817819 */ /* 0x000fe400000006ff */
[----:B------:R-:W-:Y:S01]  /*1110*/  SHF.L.U32 R119, R5, 0x10, RZ ;  /* 0x0000001005777819 */ /* 0x000fe200000006ff */
[----:B------:R-:W-:Y:S01]  /*1120*/  FFMA.FTZ R180, R180, R131, R179 ;  /* 0x00000083b4b47223 */ /* 0x000fe200000100b3 */
[----:B------:R-:W-:Y:S02]  /*1130*/  SHF.L.U32 R177, R6, 0x10, RZ ;  /* 0x0000001006b17819 */ /* 0x000fe400000006ff */
[----:B------:R-:W-:-:S02]  /*1140*/  SHF.L.U32 R123, R7, 0x10, RZ ;  /* 0x00000010077b7819 */ /* 0x000fc400000006ff */
[----:B------:R-:W-:Y:S02]  /*1150*/  SHF.L.U32 R181, R8, 0x10, RZ ;  /* 0x0000001008b57819 */ /* 0x000fe400000006ff */
[----:B------:R-:W-:Y:S02]  /*1160*/  SHF.L.U32 R116, R116, 0x10, RZ ;  /* 0x0000001074747819 */ /* 0x000fe400000006ff */
[----:B------:R-:W-:Y:S02]  /*1170*/  SHF.L.U32 R118, R118, 0x10, RZ ;  /* 0x0000001076767819 */ /* 0x000fe400000006ff */
[----:B------:R-:W-:Y:S02]  /*1180*/  SHF.L.U32 R128, R128, 0x10, RZ ;  /* 0x0000001080807819 */ /* 0x000fe400000006ff */
[----:B------:R-:W-:Y:S02]  /*1190*/  SHF.L.U32 R189, R122, 0x10, RZ ;  /* 0x000000107abd7819 */ /* 0x000fe400000006ff */
[----:B------:R-:W-:Y:S01]  /*11a0*/  SHF.L.U32 R121, R120, 0x10, RZ ;  /* 0x0000001078797819 */ /* 0x000fe200000006ff */
[----:B------:R-:W-:Y:S01]  /*11b0*/  FFMA.FTZ R178, R128, R123, R129 ;  /* 0x0000007b80b27223 */ /* 0x000fe20000010081 */
        /* <DEDUP_REMOVED lines=9> */
.L_x_250:
[----:B0----5:R-:W-:Y:S02]  /*1250*/  PRMT R116, R120, 0x7632, R116 ;  /* 0x0000763278747816 */ /* 0x021fe40000000074 */
        /* <DEDUP_REMOVED lines=9> */
[----:B------:R-:W-:Y:S01]  /*12f0*/  FMUL.FTZ R187, R120, R187 ;  /* 0x000000bb78bb7220 */ /* 0x000fe20000410000 */
        /* <DEDUP_REMOVED lines=21> */
.L_x_251:
[----:B------:R-:W0:Y:S01]  /*1450*/  @P0 LDC.64 R130, c[0x0][0x3a0] ;  /* 0x0000e800ff820b82 */ /* 0x000e220000000a00 */
[----:B------:R-:W-:Y:S01]  /*1460*/  IADD3 R181, PT, PT, R133, 0x40, RZ ;  /* 0x0000004085b57810 */ /* 0x000fe20007ffe0ff */
[----:B------:R-:W-:-:S04]  /*1470*/  IMAD.WIDE.U32 R128, R183, 0x10, R124 ;  /* 0x00000010b7807825 */ /* 0x000fc800078e007c */
[C---:B------:R-:W-:Y:S01]  /*1480*/  IMAD.WIDE.U32 R120, R181.reuse, 0x10, R126 ;  /* 0x00000010b5787825 */ /* 0x040fe200078e007e */
[----:B------:R1:W-:Y:S05]  /*1490*/  STG.E.128 desc[UR6][R128.64], R116 ;  /* 0x0000007480007986 */ /* 0x0003ea000c101d06 */
[----:B------:R-:W5:Y:S01]  /*14a0*/  LDG.E.128 R120, desc[UR6][R120.64] ;  /* 0x0000000678787981 */ /* 0x000f62000c1e1d00 */
[----:B0-----:R-:W-:-:S05]  /*14b0*/  @P0 IMAD.WIDE.U32 R130, R181, 0x10, R130 ;  /* 0x00000010b5820825 */ /* 0x001fca00078e0082 */
[----:B------:R1:W5:Y:S01]  /*14c0*/  @P0 LDG.E.128 R112, desc[UR6][R130.64] ;  /* 0x0000000682700981 */ /* 0x000362000c1e1d00 */
[----:B------:R-:W-:Y:S05]  /*14d0*/  @!P0 BRA `(.L_x_252) ;  /* 0x0000000000b48947 */ /* 0x000fea0003800000 */
[----:B-1---5:R-:W-:Y:S02]  /*14e0*/  PRMT R116, R120, 0x7632, R116 ;  /* 0x0000763278747816 */ /* 0x022fe40000000074 */
[C---:B------:R-:W-:Y:S02]  /*14f0*/  PRMT R118, R121.reuse, 0x7632, R118 ;  /* 0x0000763279767816 */ /* 0x040fe40000000076 */
[C---:B------:R-:W-:Y:S02]  /*1500*/  PRMT R128, R122.reuse, 0x7632, R128 ;  /* 0x000076327a807816 */ /* 0x040fe40000000080 */
[----:B------:R-:W-:Y:S02]  /*1510*/  SHF.L.U32 R193, R122, 0x10, RZ ;  /* 0x000000107ac17819 */ /* 0x000fe400000006ff */
        /* <DEDUP_REMOVED lines=14> */
[----:B------:R-:W-:Y:S02]  /*1600*/  PRMT R117, R112, 0x7632, R117 ;  /* 0x0000763270757816 */ /* 0x000fe40000000075 */
[----:B------:R-:W-:Y:S02]  /*1610*/  PRMT R120, R113, 0x7632, R120 ;  /* 0x0000763271787816 */ /* 0x000fe40000000078 */
[----:B------:R-:W-:Y:S02]  /*1620*/  PRMT R122, R114, 0x7632, R122 ;  /* 0x00007632727a7816 */ /* 0x000fe4000000007a */
[----:B------:R-:W-:-:S02]  /*1630*/  SHF.L.U32 R130, R55, 0x10, RZ ;  /* 0x0000001037827819 */ /* 0x000fc400000006ff */
[----:B------:R-:W-:Y:S02]  /*1640*/  SHF.L.U32 R184, R115, 0x10, RZ ;  /* 0x0000001073b87819 */ /* 0x000fe400000006ff */
[----:B------:R-:W-:Y:S02]  /*1650*/  SHF.L.U32 R190, R131, 0x10, RZ ;  /* 0x0000001083be7819 */ /* 0x000fe400000006ff */
[----:B------:R-:W-:Y:S01]  /*1660*/  SHF.L.U32 R199, R123, 0x10, RZ ;  /* 0x000000107bc77819 */ /* 0x000fe200000006ff */
[----:B------:R-:W-:Y:S01]  /*1670*/  FFMA.FTZ R191, R191, R130, R184 ;  /* 0x00000082bfbf7223 */ /* 0x000fe200000100b8 */
[----:B------:R-:W-:Y:S02]  /*1680*/  SHF.L.U32 R119, R9, 0x10, RZ ;  /* 0x0000001009777819 */ /* 0x000fe400000006ff */
        /* <DEDUP_REMOVED lines=9> */
[----:B------:R-:W-:Y:S01]  /*1720*/  SHF.L.U32 R117, R117, 0x10, RZ ;  /* 0x0000001075757819 */ /* 0x000fe200000006ff */
[----:B------:R-:W-:Y:S02]  /*1730*/  FFMA.FTZ R188, R128, R129, R131 ;  /* 0x0000008180bc7223 */ /* 0x000fe40000010083 */
[----:B------:R-:W-:Y:S02]  /*1740*/  FFMA.FTZ R186, R118, R121, R123 ;  /* 0x0000007976ba7223 */ /* 0x000fe4000001007b */
[----:B------:R-:W-:Y:S01]  /*1750*/  FFMA.FTZ R184, R116, R119, R117 ;  /* 0x0000007774b87223 */ /* 0x000fe20000010075 */
[----:B------:R-:W-:Y:S02]  /*1760*/  F2FP.BF16.F32.PACK_AB R119, R190, R191 ;  /* 0x000000bfbe77723e */ /* 0x000fe400000010ff */
[----:B------:R-:W-:Y:S02]  /*1770*/  F2FP.BF16.F32.PACK_AB R118, R188, R193 ;  /* 0x000000c1bc76723e */ /* 0x000fe400000010ff */
[----:B------:R-:W-:-:S02]  /*1780*/  F2FP.BF16.F32.PACK_AB R117, R186, R195 ;  /* 0x000000c3ba75723e */ /* 0x000fc400000010ff */
[----:B------:R-:W-:Y:S01]  /*1790*/  F2FP.BF16.F32.PACK_AB R116, R184, R197 ;  /* 0x000000c5b874723e */ /* 0x000fe200000010ff */
[----:B------:R-:W-:Y:S06]  /*17a0*/  BRA `(.L_x_253) ;  /* 0x0000000000807947 */ /* 0x000fec0003800000 */
.L_x_252:
        /* <DEDUP_REMOVED lines=8> */
[----:B------:R-:W-:Y:S01]  /*1830*/  PRMT R129, R123, 0x7632, R129 ;  /* 0x000076327b817816 */ /* 0x000fe20000000081 */
[----:B------:R-:W-:Y:S01]  /*1840*/  FMUL.FTZ R197, R120, R197 ;  /* 0x000000c578c57220 */ /* 0x000fe20000410000 */
[----:B------:R-:W-:Y:S01]  /*1850*/  SHF.L.U32 R130, R54, 0x10, RZ ;  /* 0x0000001036827819 */ /* 0x000fe200000006ff */
[----:B------:R-:W-:Y:S01]  /*1860*/  FMUL.FTZ R195, R121, R122 ;  /* 0x0000007a79c37220 */ /* 0x000fe20000410000 */
[----:B------:R-:W-:Y:S02]  /*1870*/  SHF.L.U32 R123, R123, 0x10, RZ ;  /* 0x000000107b7b7819 */ /* 0x000fe400000006ff */
        /* <DEDUP_REMOVED lines=19> */
.L_x_253:
        /* <DEDUP_REMOVED lines=54> */
.L_x_254:
        /* <DEDUP_REMOVED lines=32> */
.L_x_255:
        /* <DEDUP_REMOVED lines=38> */
[----:B------:R-:W-:-:S02]  /*2170*/  SHF.L.U32 R118, R118, 0x10, RZ ;  /* 0x0000001076767819 */ /* 0x000fc400000006ff */
        /* <DEDUP_REMOVED lines=15> */
.L_x_256:
[C---:B-1---5:R-:W-:Y:S02]  /*2270*/  PRMT R116, R120.reuse, 0x7632, R116 ;  /* 0x0000763278747816 */ /* 0x062fe40000000074 */
[----:B------:R-:W-:Y:S02]  /*2280*/  SHF.L.U32 R120, R120, 0x10, RZ ;  /* 0x0000001078787819 */ /* 0x000fe400000006ff */
[----:B------:R-:W-:Y:S02]  /*2290*/  SHF.L.U32 R117, R44, 0x10, RZ ;  /* 0x000000102c757819 */ /* 0x000fe400000006ff */
[----:B------:R-:W-:Y:S02]  /*22a0*/  PRMT R118, R121, 0x7632, R118 ;  /* 0x0000763279767816 */ /* 0x000fe40000000076 */
[----:B------:R-:W-:Y:S01]  /*22b0*/  PRMT R119, R122, 0x7632, R119 ;  /* 0x000076327a777816 */ /* 0x000fe20000000077 */
[----:B------:R-:W-:Y:S01]  /*22c0*/  FMUL.FTZ R202, R120, R117 ;  /* 0x0000007578ca7220 */ /* 0x000fe20000410000 */
[----:B------:R-:W-:-:S02]  /*22d0*/  PRMT R128, R123, 0x7632, R128 ;  /* 0x000076327b807816 */ /* 0x000fc40000000080 */
[----:B------:R-:W-:Y:S02]  /*22e0*/  SHF.L.U32 R206, R122, 0x10, RZ ;  /* 0x000000107ace7819 */ /* 0x000fe400000006ff */
        /* <DEDUP_REMOVED lines=24> */
.L_x_257:
        /* <DEDUP_REMOVED lines=9> */
[C---:B-1---5:R-:W-:Y:S02]  /*2500*/  PRMT R116, R120.reuse, 0x7632, R116 ;  /* 0x0000763278747816 */ /* 0x062fe40000000074 */
[----:B------:R-:W-:Y:S02]  /*2510*/  SHF.L.U32 R120, R120, 0x10, RZ ;  /* 0x0000001078787819 */ /* 0x000fe400000006ff */
[----:B------:R-:W-:Y:S02]  /*2520*/  PRMT R118, R121, 0x7632, R118 ;  /* 0x0000763279767816 */ /* 0x000fe40000000076 */
[C---:B------:R-:W-:Y:S02]  /*2530*/  PRMT R126, R122.reuse, 0x7632, R126 ;  /* 0x000076327a7e7816 */ /* 0x040fe4000000007e */
        /* <DEDUP_REMOVED lines=9> */
[C---:B------:R-:W-:Y:S02]  /*25d0*/  PRMT R131, R123.reuse, 0x7632, R131 ;  /* 0x000076327b837816 */ /* 0x040fe40000000083 */
[----:B------:R-:W-:Y:S01]  /*25e0*/  SHF.L.U32 R208, R123, 0x10, RZ ;  /* 0x000000107bd07819 */ /* 0x000fe200000006ff */
[----:B------:R-:W-:Y:S01]  /*25f0*/  FFMA.FTZ R123, R121, R122, R210 ;  /* 0x0000007a797b7223 */ /* 0x000fe200000100d2 */
[----:B------:R-:W-:Y:S01]  /*2600*/  FFMA.FTZ R128, R128, R119, R129 ;  /* 0x0000007780807223 */ /* 0x000fe20000010081 */
[----:B------:R-:W-:Y:S02]  /*2610*/  PRMT R120, R114, 0x7632, R120 ;  /* 0x0000763272787816 */ /* 0x000fe40000000078 */
[----:B------:R-:W-:Y:S02]  /*2620*/  PRMT R117, R112, 0x7632, R117 ;  /* 0x0000763270757816 */ /* 0x000fe40000000075 */
[----:B------:R-:W-:Y:S02]  /*2630*/  PRMT R119, R113, 0x7632, R119 ;  /* 0x0000763271777816 */ /* 0x000fe40000000077 */
[----:B------:R-:W-:-:S02]  /*2640*/  PRMT R210, R115, 0x7632, R210 ;  /* 0x0000763273d27816 */ /* 0x000fc400000000d2 */
        /* <DEDUP_REMOVED lines=15> */
[----:B------:R-:W-:Y:S01]  /*2740*/  SHF.L.U32 R117, R117, 0x10, RZ ;  /* 0x0000001075757819 */ /* 0x000fe200000006ff */
[----:B------:R-:W-:Y:S02]  /*2750*/  FFMA.FTZ R131, R131, R212, R210 ;  /* 0x000000d483837223 */ /* 0x000fe400000100d2 */
[----:B------:R-:W-:Y:S01]  /*2760*/  FFMA.FTZ R122, R118, R121, R119 ;  /* 0x00000079767a7223 */ /* 0x000fe20000010077 */
[----:B------:R-:W-:Y:S01]  /*2770*/  F2FP.BF16.F32.PACK_AB R118, R127, R128 ;  /* 0x000000807f76723e */ /* 0x000fe200000010ff */
[----:B------:R-:W-:Y:S01]  /*2780*/  FFMA.FTZ R129, R116, R129, R117 ;  /* 0x0000008174817223 */ /* 0x000fe20000010075 */
[----:B------:R-:W-:Y:S02]  /*2790*/  F2FP.BF16.F32.PACK_AB R119, R131, R126 ;  /* 0x0000007e8377723e */ /* 0x000fe400000010ff */
[----:B------:R-:W-:-:S02]  /*27a0*/  F2FP.BF16.F32.PACK_AB R117, R122, R123 ;  /* 0x0000007b7a75723e */ /* 0x000fc400000010ff */
[----:B------:R-:W-:Y:S01]  /*27b0*/  F2FP.BF16.F32.PACK_AB R116, R129, R130 ;  /* 0x000000828174723e */ /* 0x000fe200000010ff */
[----:B------:R-:W-:Y:S06]  /*27c0*/  BRA `(.L_x_259) ;  /* 0x0000000000807947 */ /* 0x000fec0003800000 */
.L_x_258:
[C---:B-1---5:R-:W-:Y:S02]  /*27d0*/  PRMT R118, R121.reuse, 0x7632, R118 ;  /* 0x0000763279767816 */ /* 0x062fe40000000076 */
[C---:B------:R-:W-:Y:S02]  /*27e0*/  PRMT R119, R122.reuse, 0x7632, R119 ;  /* 0x000076327a777816 */ /* 0x040fe40000000077 */
[----:B------:R-:W-:Y:S02]  /*27f0*/  SHF.L.U32 R128, R122, 0x10, RZ ;  /* 0x000000107a807819 */ /* 0x000fe400000006ff */
[----:B------:R-:W-:Y:S02]  /*2800*/  PRMT R116, R120, 0x7632, R116 ;  /* 0x0000763278747816 */ /* 0x000fe40000000074 */
[----:B------:R-:W-:Y:S02]  /*2810*/  SHF.L.U32 R121, R121, 0x10, RZ ;  /* 0x0000001079797819 */ /* 0x000fe400000006ff */
[----:B------:R-:W-:-:S02]  /*2820*/  SHF.L.U32 R122, R41, 0x10, RZ ;  /* 0x00000010297a7819 */ /* 0x000fc400000006ff */
[----:B------:R-:W-:Y:S02]  /*2830*/  SHF.L.U32 R120, R120, 0x10, RZ ;  /* 0x0000001078787819 */ /* 0x000fe400000006ff */
[----:B------:R-:W-:Y:S02]  /*2840*/  SHF.L.U32 R117, R40, 0x10, RZ ;  /* 0x0000001028757819 */ /* 0x000fe400000006ff */
[C---:B------:R-:W-:Y:S02]  /*2850*/  PRMT R126, R123.reuse, 0x7632, R126 ;  /* 0x000076327b7e7816 */ /* 0x040fe4000000007e */
[----:B------:R-:W-:Y:S01]  /*2860*/  SHF.L.U32 R131, R123, 0x10, RZ ;  /* 0x000000107b837819 */ /* 0x000fe200000006ff */
[----:B------:R-:W-:Y:S01]  /*2870*/  FMUL.FTZ R123, R121, R122 ;  /* 0x0000007a797b7220 */ /* 0x000fe20000410000 */
        /* <DEDUP_REMOVED lines=8> */
[----:B------:R-:W-:Y:S01]  /*2900*/  SHF.L.U32 R121, R126, 0x10, RZ ;  /* 0x000000107e797819 */ /* 0x000fe200000006ff */
[----:B------:R-:W-:Y:S01]  /*2910*/  FMUL.FTZ R126, R131, R122 ;  /* 0x0000007a837e7220 */ /* 0x000fe20000410000 */
[----:B------:R-:W-:-:S02]  /*2920*/  SHF.L.U32 R119, R119, 0x10, RZ ;  /* 0x0000001077777819 */ /* 0x000fc400000006ff */
[----:B------:R-:W-:Y:S01]  /*2930*/  SHF.L.U32 R118, R118, 0x10, RZ ;  /* 0x0000001076767819 */ /* 0x000fe200000006ff */
[----:B------:R-:W-:Y:S01]  /*2940*/  FMUL.FTZ R131, R121, R208 ;  /* 0x000000d079837220 */ /* 0x000fe20000410000 */
[----:B------:R-:W-:Y:S01]  /*2950*/  SHF.L.U32 R116, R116, 0x10, RZ ;  /* 0x0000001074747819 */ /* 0x000fe200000006ff */
[----:B------:R-:W-:Y:S02]  /*2960*/  FMUL.FTZ R127, R119, R120 ;  /* 0x00000078777f7220 */ /* 0x000fe40000410000 */
[----:B------:R-:W-:Y:S01]  /*2970*/  FMUL.FTZ R122, R118, R117 ;  /* 0x00000075767a7220 */ /* 0x000fe20000410000 */
[----:B------:R-:W-:Y:S01]  /*2980*/  F2FP.BF16.F32.PACK_AB R119, R131, R126 ;  /* 0x0000007e8377723e */ /* 0x000fe200000010ff */
[----:B------:R-:W-:Y:S01]  /*2990*/  FMUL.FTZ R129, R116, R129 ;  /* 0x0000008174817220 */ /* 0x000fe20000410000 */
[----:B------:R-:W-:Y:S02]  /*29a0*/  F2FP.BF16.F32.PACK_AB R118, R127, R128 ;  /* 0x000000807f76723e */ /* 0x000fe400000010ff */
[----:B------:R-:W-:-:S02]  /*29b0*/  F2FP.BF16.F32.PACK_AB R117, R122, R123 ;  /* 0x0000007b7a75723e */ /* 0x000fc400000010ff */
[----:B------:R-:W-:-:S07]  /*29c0*/  F2FP.BF16.F32.PACK_AB R116, R129, R130 ;  /* 0x000000828174723e */ /* 0x000fce00000010ff */
.L_x_259:
[----:B------:R-:W-:Y:S01]  /*29d0*/  FADD.FTZ R121, RZ, R175 ;  /* 0x000000afff797221 */ /* 0x000fe20000010000 */
[----:B------:R-:W-:Y:S01]  /*29e0*/  IMAD.WIDE.U32 R124, R201, 0x10, R124 ;  /* 0x00000010c97c7825 */ /* 0x000fe200078e007c */
        /* <DEDUP_REMOVED lines=50> */
[----:B0-----:R-:W-:Y:S06]  /*2d10*/  BRA.DIV UR8, `(.L_x_260) ;  /* 0x0000005e08807947 */ /* 0x001fec000b800000 */
        /* <DEDUP_REMOVED lines=13> */
[C---:B------:R-:W-:Y:S01]  /*2df0*/  FADD.FTZ R117, -R121.reuse, R132 ;  /* 0x0000008479757221 */ /* 0x040fe20000010100 */
[----:B------:R-:W-:Y:S02]  /*2e00*/  FADD.FTZ R119, -R121, R173 ;  /* 0x000000ad79777221 */ /* 0x000fe40000010100 */
[----:B------:R-:W-:-:S04]  /*2e10*/  FFMA.FTZ R116, R116, R116, RZ ;  /* 0x0000007474747223 */ /* 0x000fc800000100ff */
[----:B------:R-:W-:Y:S01]  /*2e20*/  FFMA.FTZ R116, R117, R117, R116 ;  /* 0x0000007575747223 */ /* 0x000fe20000010074 */
[----:B------:R-:W-:-:S03]  /*2e30*/  FADD.FTZ R117, -R121, R134 ;  /* 0x0000008679757221 */ /* 0x000fc60000010100 */
        /* <DEDUP_REMOVED lines=88> */
[----:B------:R-:W-:-:S04]  /*33c0*/  FFMA.FTZ R116, R119, R119, R116 ;  /* 0x0000007777747223 */ /* 0x000fc80000010074 */
        /* <DEDUP_REMOVED lines=10> */
.L_x_287:
[----:B------:R-:W-:Y:S01]  /*3470*/  FMUL.FTZ R116, R121, R121 ;  /* 0x0000007979747220 */ /* 0x000fe20000410000 */
[----:B------:R-:W-:Y:S01]  /*3480*/  ISETP.NE.AND P1, PT, RZ, UR4, PT ;  /* 0x00000004ff007c0c */ /* 0x000fe2000bf25270 */
[----:B-1----:R-:W-:Y:S01]  /*3490*/  FADD.FTZ R219, R212, R219 ;  /* 0x000000dbd4db7221 */ /* 0x002fe20000010000 */
[----:B------:R-:W-:Y:S02]  /*34a0*/  SHF.L.U32 R119, R25, 0x10, RZ ;  /* 0x0000001019777819 */ /* 0x000fe400000006ff */
[----:B------:R-:W-:Y:S01]  /*34b0*/  FSEL R117, R116, RZ, P1 ;  /* 0x000000ff74757208 */ /* 0x000fe20000800000 */
[----:B------:R-:W-:Y:S01]  /*34c0*/  FFMA.FTZ R124, R219, R124, UR10 ;  /* 0x0000000adb7c7e23 */ /* 0x000fe2000801007c */
[----:B------:R-:W-:Y:S02]  /*34d0*/  SHF.L.U32 R118, R26, 0x10, RZ ;  /* 0x000000101a767819 */ /* 0x000fe400000006ff */
[----:B------:R-:W-:Y:S01]  /*34e0*/  SHF.L.U32 R125, R108, 0x10, RZ ;  /* 0x000000106c7d7819 */ /* 0x000fe200000006ff */
[----:B------:R-:W-:Y:S01]  /*34f0*/  FADD.FTZ R208, R124, R117 ;  /* 0x000000757cd07221 */ /* 0x000fe20000010000 */
[----:B------:R-:W-:-:S02]  /*3500*/  FSEL R124, R121, RZ, !P1 ;  /* 0x000000ff797c7208 */ /* 0x000fc40004800000 */
[----:B------:R-:W-:Y:S02]  /*3510*/  SHF.L.U32 R116, R84, 0x10, RZ ;  /* 0x0000001054747819 */ /* 0x000fe400000006ff */
[----:B------:R-:W-:Y:S01]  /*3520*/  SHF.L.U32 R120, R109, 0x10, RZ ;  /* 0x000000106d787819 */ /* 0x000fe200000006ff */
[C---:B------:R-:W-:Y:S01]  /*3530*/  FADD.FTZ R219, -R124.reuse, R176 ;  /* 0x000000b07cdb7221 */ /* 0x040fe20000010100 */
[C---:B------:R-:W-:Y:S01]  /*3540*/  FADD.FTZ R132, -R124.reuse, R132 ;  /* 0x000000847c847221 */ /* 0x040fe20000010100 */
[----:B------:R-:W1:Y:S01]  /*3550*/  MUFU.RSQ R176, R208 ;  /* 0x000000d000b07308 */ /* 0x000e620000001400 */
[C---:B------:R-:W-:Y:S01]  /*3560*/  FADD.FTZ R175, -R124.reuse, R175 ;  /* 0x000000af7caf7221 */ /* 0x040fe20000010100 */
[C---:B------:R-:W-:Y:S01]  /*3570*/  FADD.FTZ R241, -R124.reuse, R180 ;  /* 0x000000b47cf17221 */ /* 0x040fe20000010100 */
[C---:B------:R-:W-:Y:S01]  /*3580*/  FADD.FTZ R173, -R124.reuse, R173 ;  /* 0x000000ad7cad7221 */ /* 0x040fe20000010100 */
[C---:B------:R-:W-:Y:S01]  /*3590*/  FADD.FTZ R180, -R124.reuse, R129 ;  /* 0x000000817cb47221 */ /* 0x040fe20000010100 */
        /* <DEDUP_REMOVED lines=12> */
[C---:B-1----:R-:W-:Y:S01]  /*3660*/  FMUL.FTZ R123, R176.reuse, R132 ;  /* 0x00000084b07b7220 */ /* 0x042fe20000410000 */
[C---:B------:R-:W-:Y:S01]  /*3670*/  FMUL.FTZ R175, R176.reuse, R175 ;  /* 0x000000afb0af7220 */ /* 0x040fe20000410000 */
[----:B------:R-:W-:Y:S01]  /*3680*/  FMUL.FTZ R122, R176, R173 ;  /* 0x000000adb07a7220 */ /* 0x000fe20000410000 */
[C---:B------:R-:W-:Y:S01]  /*3690*/  FADD.FTZ R245, -R124.reuse, R211 ;  /* 0x000000d37cf57221 */ /* 0x040fe20000010100 */
[C---:B------:R-:W-:Y:S01]  /*36a0*/  FADD.FTZ R178, -R124.reuse, R215 ;  /* 0x000000d77cb27221 */ /* 0x040fe20000010100 */
[----:B------:R-:W-:Y:S01]  /*36b0*/  FFMA.FTZ R128, R123, R119, R118 ;  /* 0x000000777b807223 */ /* 0x000fe20000010076 */
        /* <DEDUP_REMOVED lines=29> */
[----:B------:R-:W-:Y:S01]  /*3890*/  FFMA.FTZ R125, R175, R125, R116 ;  /* 0x0000007daf7d7223 */ /* 0x000fe20000010074 */
[----:B------:R-:W-:Y:S01]  /*38a0*/  SHF.L.U32 R119, R110, 0x10, RZ ;  /* 0x000000106e777819 */ /* 0x000fe200000006ff */
[----:B------:R-:W-:Y:S01]  /*38b0*/  FFMA.FTZ R124, R122, R120, R117 ;  /* 0x000000787a7c7223 */ /* 0x000fe20000010075 */
        /* <DEDUP_REMOVED lines=10> */
[----:B------:R-:W-:Y:S01]  /*3960*/  SHF.L.U32 R116, R31, 0x10, RZ ;  /* 0x000000101f747819 */ /* 0x000fe200000006ff */
[----:B------:R-:W-:Y:S01]  /*3970*/  FMUL.FTZ R171, R176, R171 ;  /* 0x000000abb0ab7220 */ /* 0x000fe20000410000 */
[----:B------:R-:W-:Y:S01]  /*3980*/  SHF.L.U32 R118, R32, 0x10, RZ ;  /* 0x0000001020767819 */ /* 0x000fe200000006ff */
[----:B------:R-:W-:Y:S01]  /*3990*/  FFMA.FTZ R175, R134, R175, R117 ;  /* 0x000000af86af7223 */ /* 0x000fe20000010075 */
[----:B------:R-:W-:Y:S01]  /*39a0*/  SHF.L.U32 R122, R33, 0x10, RZ ;  /* 0x00000010217a7819 */ /* 0x000fe200000006ff */
[----:B------:R-:W-:Y:S01]  /*39b0*/  FMUL.FTZ R123, R176, R219 ;  /* 0x000000dbb07b7220 */ /* 0x000fe20000410000 */
        /* <DEDUP_REMOVED lines=56> */
[----:B------:R-:W-:Y:S01]  /*3d40*/  SHF.L.U32 R173, R143, 0x10, RZ ;  /* 0x000000108fad7819 */ /* 0x000fe200000006ff */
[----:B------:R-:W-:Y:S01]  /*3d50*/  FMUL.FTZ R196, R176, R237 ;  /* 0x000000edb0c47220 */ /* 0x000fe20000410000 */
[----:B------:R-:W-:Y:S01]  /*3d60*/  SHF.L.U32 R179, R103, 0x10, RZ ;  /* 0x0000001067b37819 */ /* 0x000fe200000006ff */
        /* <DEDUP_REMOVED lines=51> */
[----:B------:R-:W-:Y:S01]  /*40a0*/  ISETP.NE.AND P1, PT, R170, RZ, PT ;  /* 0x000000ffaa00720c */ /* 0x000fe20003f25270 */
[----:B------:R-:W-:Y:S01]  /*40b0*/  FFMA.FTZ R213, R203, R116, R118 ;  /* 0x00000074cbd57223 */ /* 0x000fe20000010076 */
[----:B0-----:R-:W-:Y:S01]  /*40c0*/  SHF.L.U32 R212, R95, 0x10, RZ ;  /* 0x000000105fd47819 */ /* 0x001fe200000006ff */
        /* <DEDUP_REMOVED lines=12> */
[----:B------:R-:W0:Y:S01]  /*4190*/  @!P2 LDC.64 R118, c[0x0][0x3c0] ;  /* 0x0000f000ff76ab82 */ /* 0x000e220000000a00 */
[----:B------:R-:W-:Y:S01]  /*41a0*/  SHF.L.U32 R179, R151, 0x10, RZ ;  /* 0x0000001097b37819 */ /* 0x000fe200000006ff */
[----:B------:R-:W-:Y:S01]  /*41b0*/  FFMA.FTZ R221, R178, R221, R117 ;  /* 0x000000ddb2dd7223 */ /* 0x000fe20000010075 */
[----:B------:R-:W-:Y:S01]  /*41c0*/  SHF.L.U32 R172, R94, 0x10, RZ ;  /* 0x000000105eac7819 */ /* 0x000fe200000006ff */
[----:B------:R-:W-:Y:S01]  /*41d0*/  FMUL.FTZ R211, R176, R235 ;  /* 0x000000ebb0d37220 */ /* 0x000fe20000410000 */
[----:B------:R-:W-:Y:S01]  /*41e0*/  SHF.L.U32 R202, R70, 0x10, RZ ;  /* 0x0000001046ca7819 */ /* 0x000fe200000006ff */
[----:B------:R-:W-:Y:S01]  /*41f0*/  FFMA.FTZ R198, R198, R173, R179 ;  /* 0x000000adc6c67223 */ /* 0x000fe200000100b3 */
[----:B------:R-:W-:Y:S01]  /*4200*/  SHF.L.U32 R173, R88, 0x10, RZ ;  /* 0x0000001058ad7819 */ /* 0x000fe200000006ff */
[----:B------:R-:W1:Y:S01]  /*4210*/  @!P1 LDC.64 R116, c[0x0][0x3c8] ;  /* 0x0000f200ff749b82 */ /* 0x000e620000000a00 */
[----:B------:R-:W-:Y:S01]  /*4220*/  SHF.L.U32 R179, R64, 0x10, RZ ;  /* 0x0000001040b37819 */ /* 0x000fe200000006ff */
[----:B------:R-:W-:Y:S01]  /*4230*/  FMUL.FTZ R130, R176, R130 ;  /* 0x00000082b0827220 */ /* 0x000fe20000410000 */
[----:B------:R-:W-:Y:S01]  /*4240*/  FFMA.FTZ R211, R211, R172, R202 ;  /* 0x000000acd3d37223 */ /* 0x000fe200000100ca */
[----:B------:R-:W-:Y:S01]  /*4250*/  SHF.L.U32 R203, R162, 0x10, RZ ;  /* 0x00000010a2cb7819 */ /* 0x000fe200000006ff */
[----:B------:R-:W-:Y:S01]  /*4260*/  FMUL.FTZ R180, R176, R180 ;  /* 0x000000b4b0b47220 */ /* 0x000fe20000410000 */
[----:B------:R-:W-:Y:S01]  /*4270*/  FFMA.FTZ R202, R130, R173, R179 ;  /* 0x000000ad82ca7223 */ /* 0x000fe200000100b3 */
[----:B------:R-:W-:Y:S01]  /*4280*/  SHF.L.U32 R217, R163, 0x10, RZ ;  /* 0x00000010a3d97819 */ /* 0x000fe200000006ff */
[----:B------:R-:W2:Y:S01]  /*4290*/  LDC.64 R172, c[0x0][0x428] ;  /* 0x00010a00ffac7b82 */ /* 0x000ea20000000a00 */
[----:B------:R-:W-:Y:S01]  /*42a0*/  SHF.L.U32 R130, R89, 0x10, RZ ;  /* 0x0000001059827819 */ /* 0x000fe200000006ff */
[----:B------:R-:W-:Y:S01]  /*42b0*/  FMUL.FTZ R129, R176, R129 ;  /* 0x00000081b0817220 */ /* 0x000fe20000410000 */
[----:B------:R-:W-:Y:S01]  /*42c0*/  SHF.L.U32 R178, R65, 0x10, RZ ;  /* 0x0000001041b27819 */ /* 0x000fe200000006ff */
[----:B------:R-:W-:Y:S01]  /*42d0*/  FFMA.FTZ R203, R180, R203, R217 ;  /* 0x000000cbb4cb7223 */ /* 0x000fe200000100d9 */
[C---:B------:R-:W-:Y:S01]  /*42e0*/  FMUL.FTZ R208, R176.reuse, R247 ;  /* 0x000000f7b0d07220 */ /* 0x040fe20000410000 */
[C---:B------:R-:W-:Y:S01]  /*42f0*/  FMUL.FTZ R212, R176.reuse, R251 ;  /* 0x000000fbb0d47220 */ /* 0x040fe20000410000 */
[----:B------:R-:W-:Y:S01]  /*4300*/  FMUL.FTZ R127, R176, R127 ;  /* 0x0000007fb07f7220 */ /* 0x000fe20000410000 */
[----:B0-----:R-:W-:-:S04]  /*4310*/  @!P2 IMAD.WIDE R118, R138, 0x4, R118 ;  /* 0x000000048a76a825 */ /* 0x001fc800078e0276 */
[----:B------:R-:W-:Y:S01]  /*4320*/  FFMA.FTZ R217, R129, R130, R178 ;  /* 0x0000008281d97223 */ /* 0x000fe200000100b2 */
[C---:B------:R-:W-:Y:S01]  /*4330*/  FMUL.FTZ R129, R176.reuse, R215 ;  /* 0x000000d7b0817220 */ /* 0x040fe20000410000 */
[----:B------:R-:W-:Y:S01]  /*4340*/  FMUL.FTZ R131, R176, R131 ;  /* 0x00000083b0837220 */ /* 0x000fe20000410000 */
[----:B------:R-:W-:Y:S01]  /*4350*/  SHF.L.U32 R179, R164, 0x10, RZ ;  /* 0x00000010a4b37819 */ /* 0x000fe200000006ff */
[----:B------:R0:W-:Y:S01]  /*4360*/  @!P2 STG.E desc[UR6][R118.64], R121 ;  /* 0x000000797600a986 */ /* 0x0001e2000c101906 */
[----:B------:R-:W-:Y:S01]  /*4370*/  SHF.L.U32 R223, R165, 0x10, RZ ;  /* 0x00000010a5df7819 */ /* 0x000fe200000006ff */
[----:B-1----:R-:W-:Y:S01]  /*4380*/  @!P1 IMAD.WIDE R116, R138, 0x4, R116 ;  /* 0x000000048a749825 */ /* 0x002fe200078e0274 */
[----:B------:R-:W-:Y:S02]  /*4390*/  SHF.L.U32 R180, R91, 0x10, RZ ;  /* 0x000000105bb47819 */ /* 0x000fe400000006ff */
[----:B------:R-:W-:Y:S01]  /*43a0*/  SHF.L.U32 R214, R67, 0x10, RZ ;  /* 0x0000001043d67819 */ /* 0x000fe200000006ff */
[----:B------:R-:W-:Y:S01]  /*43b0*/  FFMA.FTZ R208, R208, R179, R223 ;  /* 0x000000b3d0d07223 */ /* 0x000fe200000100df */
[----:B------:R1:W-:Y:S01]  /*43c0*/  @!P1 STG.E desc[UR6][R116.64], R176 ;  /* 0x000000b074009986 */ /* 0x0003e2000c101906 */
[----:B------:R-:W-:-:S02]  /*43d0*/  SHF.L.U32 R130, R166, 0x10, RZ ;  /* 0x00000010a6827819 */ /* 0x000fc400000006ff */
[----:B------:R-:W-:Y:S01]  /*43e0*/  SHF.L.U32 R178, R167, 0x10, RZ ;  /* 0x00000010a7b27819 */ /* 0x000fe200000006ff */
[----:B------:R-:W-:Y:S01]  /*43f0*/  FFMA.FTZ R214, R129, R180, R214 ;  /* 0x000000b481d67223 */ /* 0x000fe200000100d6 */
[----:B0-----:R-:W-:Y:S01]  /*4400*/  F2FP.BF16.F32.PACK_AB R118, R134, R177 ;  /* 0x000000b18676723e */ /* 0x001fe200000010ff */
[----:B--2---:R-:W-:Y:S01]  /*4410*/  IMAD.WIDE.U32 R180, R181, 0x10, R172 ;  /* 0x00000010b5b47825 */ /* 0x004fe200078e00ac */
[----:B------:R-:W-:-:S03]  /*4420*/  SHF.L.U32 R216, R168, 0x10, RZ ;  /* 0x00000010a8d87819 */ /* 0x000fc600000006ff */
[----:B------:R-:W-:Y:S01]  /*4430*/  FFMA.FTZ R215, R127, R130, R178 ;  /* 0x000000827fd77223 */ /* 0x000fe200000100b2 */
[----:B------:R-:W-:Y:S01]  /*4440*/  SHF.L.U32 R218, R169, 0x10, RZ ;  /* 0x00000010a9da7819 */ /* 0x000fe200000006ff */
[----:B------:R-:W-:Y:S01]  /*4450*/  IMAD.WIDE.U32 R178, R189, 0x10, R172 ;  /* 0x00000010bdb27825 */ /* 0x000fe200078e00ac */
[----:B------:R-:W-:Y:S01]  /*4460*/  SHF.L.U32 R225, R90, 0x10, RZ ;  /* 0x000000105ae17819 */ /* 0x000fe200000006ff */
[----:B-1----:R-:W0:Y:S01]  /*4470*/  LDC.64 R176, c[0x0][0x380] ;  /* 0x0000e000ffb07b82 */ /* 0x002e220000000a00 */
[----:B------:R-:W-:Y:S01]  /*4480*/  SHF.L.U32 R227, R66, 0x10, RZ ;  /* 0x0000001042e37819 */ /* 0x000fe200000006ff */
[----:B------:R-:W-:Y:S01]  /*4490*/  FFMA.FTZ R223, R131, R216, R218 ;  /* 0x000000d883df7223 */ /* 0x000fe200000100da */
[----:B------:R-:W-:Y:S02]  /*44a0*/  F2FP.BF16.F32.PACK_AB R129, R175, R124 ;  /* 0x0000007caf81723e */ /* 0x000fe400000010ff */
[----:B------:R-:W-:Y:S01]  /*44b0*/  F2FP.BF16.F32.PACK_AB R128, R128, R125 ;  /* 0x0000007d8080723e */ /* 0x000fe200000010ff */
[----:B------:R-:W-:Y:S01]  /*44c0*/  IMAD.WIDE.U32 R124, R133, 0x10, R172 ;  /* 0x00000010857c7825 */ /* 0x000fe200078e00ac */
[----:B------:R-:W-:-:S03]  /*44d0*/  F2FP.BF16.F32.PACK_AB R131, R219, R206 ;  /* 0x000000cedb83723e */ /* 0x000fc600000010ff */
[----:B------:R-:W-:Y:S01]  /*44e0*/  FFMA.FTZ R212, R212, R225, R227 ;  /* 0x000000e1d4d47223 */ /* 0x000fe200000100e3 */
[----:B------:R-:W-:Y:S01]  /*44f0*/  F2FP.BF16.F32.PACK_AB R130, R174, R182 ;  /* 0x000000b6ae82723e */ /* 0x000fe200000010ff */
[--C-:B------:R-:W-:Y:S01]  /*4500*/  IMAD.WIDE.U32 R182, R183, 0x10, R172.reuse ;  /* 0x00000010b7b67825 */ /* 0x100fe200078e00ac */
[----:B------:R-:W-:Y:S02]  /*4510*/  F2FP.BF16.F32.PACK_AB R119, R197, R186 ;  /* 0x000000bac577723e */ /* 0x000fe400000010ff */
[----:B------:R-:W-:Y:S01]  /*4520*/  F2FP.BF16.F32.PACK_AB R117, R171, R122 ;  /* 0x0000007aab75723e */ /* 0x000fe200000010ff */
[----:B------:R1:W-:Y:S01]  /*4530*/  STG.E.128 desc[UR6][R124.64], R128 ;  /* 0x000000807c007986 */ /* 0x0003e2000c101d06 */
[----:B------:R-:W-:Y:S01]  /*4540*/  F2FP.BF16.F32.PACK_AB R116, R123, R120 ;  /* 0x000000787b74723e */ /* 0x000fe200000010ff */
[--C-:B------:R-:W-:Y:S01]  /*4550*/  IMAD.WIDE.U32 R174, R199, 0x10, R172.reuse ;  /* 0x00000010c7ae7825 */ /* 0x100fe200078e00ac */
[----:B------:R-:W-:Y:S02]  /*4560*/  F2FP.BF16.F32.PACK_AB R123, R209, R196 ;  /* 0x000000c4d17b723e */ /* 0x000fe400000010ff */
[----:B------:R-:W-:Y:S01]  /*4570*/  F2FP.BF16.F32.PACK_AB R122, R188, R195 ;  /* 0x000000c3bc7a723e */ /* 0x000fe200000010ff */
[----:B------:R-:W-:Y:S01]  /*4580*/  IMAD.WIDE.U32 R172, R201, 0x10, R172 ;  /* 0x00000010c9ac7825 */ /* 0x000fe200078e00ac */
[----:B------:R-:W-:Y:S01]  /*4590*/  F2FP.BF16.F32.PACK_AB R121, R193, R132 ;  /* 0x00000084c179723e */ /* 0x000fe200000010ff */
[----:B------:R2:W-:Y:S01]  /*45a0*/  STG.E.128 desc[UR6][R182.64], R116 ;  /* 0x00000074b6007986 */ /* 0x0005e2000c101d06 */
[----:B------:R-:W-:-:S02]  /*45b0*/  F2FP.BF16.F32.PACK_AB R120, R135, R126 ;  /* 0x0000007e8778723e */ /* 0x000fc400000010ff */
[----:B------:R-:W-:Y:S02]  /*45c0*/  F2FP.BF16.F32.PACK_AB R127, R213, R200 ;  /* 0x000000c8d57f723e */ /* 0x000fe400000010ff */
[----:B------:R-:W-:Y:S01]  /*45d0*/  F2FP.BF16.F32.PACK_AB R126, R198, R205 ;  /* 0x000000cdc67e723e */ /* 0x000fe200000010ff */
[----:B------:R2:W-:Y:S01]  /*45e0*/  STG.E.128 desc[UR6][R180.64], R120 ;  /* 0x00000078b4007986 */ /* 0x0005e2000c101d06 */
[----:B------:R-:W-:Y:S02]  /*45f0*/  F2FP.BF16.F32.PACK_AB R135, R223, R214 ;  /* 0x000000d6df87723e */ /* 0x000fe400000010ff */
[----:B------:R-:W-:Y:S02]  /*4600*/  F2FP.BF16.F32.PACK_AB R134, R215, R212 ;  /* 0x000000d4d786723e */ /* 0x000fe400000010ff */
[----:B-1----:R-:W-:Y:S02]  /*4610*/  F2FP.BF16.F32.PACK_AB R125, R192, R187 ;  /* 0x000000bbc07d723e */ /* 0x002fe400000010ff */
[----:B------:R-:W-:-:S02]  /*4620*/  F2FP.BF16.F32.PACK_AB R124, R185, R184 ;  /* 0x000000b8b97c723e */ /* 0x000fc400000010ff */
[----:B------:R-:W-:Y:S02]  /*4630*/  F2FP.BF16.F32.PACK_AB R131, R221, R210 ;  /* 0x000000d2dd83723e */ /* 0x000fe400000010ff */
[----:B------:R-:W-:Y:S01]  /*4640*/  F2FP.BF16.F32.PACK_AB R130, R204, R211 ;  /* 0x000000d3cc82723e */ /* 0x000fe200000010ff */
[----:B------:R2:W-:Y:S01]  /*4650*/  STG.E.128 desc[UR6][R178.64], R124 ;  /* 0x0000007cb2007986 */ /* 0x0005e2000c101d06 */
[----:B------:R-:W-:Y:S02]  /*4660*/  F2FP.BF16.F32.PACK_AB R129, R207, R194 ;  /* 0x000000c2cf81723e */ /* 0x000fe400000010ff */
[----:B------:R-:W-:Y:S02]  /*4670*/  F2FP.BF16.F32.PACK_AB R128, R191, R190 ;  /* 0x000000bebf80723e */ /* 0x000fe400000010ff */
[----:B------:R-:W-:Y:S02]  /*4680*/  F2FP.BF16.F32.PACK_AB R133, R208, R217 ;  /* 0x000000d9d085723e */ /* 0x000fe400000010ff */
[----:B------:R-:W-:Y:S01]  /*4690*/  F2FP.BF16.F32.PACK_AB R132, R203, R202 ;  /* 0x000000cacb84723e */ /* 0x000fe200000010ff */
[----:B------:R2:W-:Y:S01]  /*46a0*/  STG.E.128 desc[UR6][R174.64], R128 ;  /* 0x00000080ae007986 */ /* 0x0005e2000c101d06 */
[----:B0-----:R-:W-:-:S03]  /*46b0*/  LEA R138, R176, R138, 0x2 ;  /* 0x0000008ab08a7211 */ /* 0x001fc600078e10ff */
[----:B------:R2:W-:Y:S01]  /*46c0*/  STG.E.128 desc[UR6][R172.64], R132 ;  /* 0x00000084ac007986 */ /* 0x0005e2000c101d06 */
[----:B------:R-:W-:-:S13]  /*46d0*/  ISETP.GE.AND P1, PT, R138, R177, PT ;  /* 0x000000b18a00720c */ /* 0x000fda0003f26270 */
[----:B------:R-:W-:Y:S05]  /*46e0*/  @!P1 BRA `(.L_x_261) ;  /* 0xffffffc0009c9947 */ /* 0x000fea000383ffff */
[----:B------:R-:W-:Y:S05]  /*46f0*/  EXIT ;  /* 0x000000000000794d */ /* 0x000fea0003800000 */
.L_x_247:
[----:B------:R-:W0:Y:S01]  /*4700*/  LDCU.64 UR8, c[0x0][0x3a0] ;  /* 0x00007400ff0877ac */ /* 0x000e220008000a00 */
[----:B------:R-:W1:Y:S01]  /*4710*/  LDCU UR5, c[0x0][0x388] ;  /* 0x00007100ff0577ac */ /* 0x000e620008000800 */
[----:B------:R-:W2:Y:S01]  /*4720*/  LDCU UR10, c[0x0][0x448] ;  /* 0x00008900ff0a77ac */ /* 0x000ea20008000800 */
[----:B0-----:R-:W-:-:S04]  /*4730*/  ISETP.NE.U32.AND P0, PT, RZ, UR8, PT ;  /* 0x00000008ff007c0c */ /* 0x001fc8000bf05070 */
[----:B-12---:R-:W-:-:S13]  /*4740*/  ISETP.NE.AND.EX P0, PT, RZ, UR9, PT, P0 ;  /* 0x00000009ff007c0c */ /* 0x006fda000bf05300 */
.L_x_275:
[----:B--2---:R-:W0:Y:S01]  /*4750*/  LDC.64 R120, c[0x0][0x3e0] ;  /* 0x0000f800ff787b82 */ /* 0x004e220000000a00 */
[----:B------:R-:W-:-:S05]  /*4760*/  IMAD R116, R138, UR5, RZ ;  /* 0x000000058a747c24 */ /* 0x000fca000f8e02ff */
[----:B------:R-:W-:Y:S02]  /*4770*/  SHF.R.S32.HI R117, RZ, 0x1f, R116 ;  /* 0x0000001fff757819 */ /* 0x000fe40000011474 */
[----:B------:R-:W1:Y:S02]  /*4780*/  LDC.64 R126, c[0x0][0x390] ;  /* 0x0000e400ff7e7b82 */ /* 0x000e640000000a00 */
[----:B------:R-:W-:-:S04]  /*4790*/  LEA.HI R117, R117, R116, RZ, 0x3 ;  /* 0x0000007475757211 */ /* 0x000fc800078f18ff */
[----:B------:R-:W-:Y:S01]  /*47a0*/  LEA.HI.SX32 R133, R117, R170, 0x1d ;  /* 0x000000aa75857211 */ /* 0x000fe200078feaff */
[----:B0-----:R-:W-:-:S06]  /*47b0*/  IMAD.WIDE R120, R138, 0x2, R120 ;  /* 0x000000028a787825 */ /* 0x001fcc00078e0278 */
[----:B------:R-:W2:Y:S01]  /*47c0*/  LDG.E.U16 R120, desc[UR6][R120.64] ;  /* 0x0000000678787981 */ /* 0x000ea2000c1e1500 */
[----:B-1----:R-:W-:-:S06]  /*47d0*/  IMAD.WIDE.U32 R116, R133, 0x10, R126 ;  /* 0x0000001085747825 */ /* 0x002fcc00078e007e */
[----:B------:R-:W5:Y:S01]  /*47e0*/  LDG.E.128 R116, desc[UR6][R116.64] ;  /* 0x0000000674747981 */ /* 0x000f62000c1e1d00 */
[----:B--2---:R-:W-:Y:S01]  /*47f0*/  SHF.L.U32 R176, R120, 0x10, RZ ;  /* 0x0000001078b07819 */ /* 0x004fe200000006ff */
[----:B------:R-:W-:Y:S06]  /*4800*/  @!P0 BRA `(.L_x_262) ;  /* 0x0000000000e08947 */ /* 0x000fec0003800000 */
[----:B------:R-:W0:Y:S02]  /*4810*/  LDC.64 R112, c[0x0][0x3a0] ;  /* 0x0000e800ff707b82 */ /* 0x000e240000000a00 */
[----:B0-----:R-:W-:-:S06]  /*4820*/  IMAD.WIDE.U32 R112, R133, 0x10, R112 ;  /* 0x0000001085707825 */ /* 0x001fcc00078e0070 */
[----:B------:R-:W2:Y:S01]  /*4830*/  LDG.E.128 R112, desc[UR6][R112.64] ;  /* 0x0000000670707981 */ /* 0x000ea2000c1e1d00 */
[C---:B-----5:R-:W-:Y:S02]  /*4840*/  PRMT R120, R116.reuse, 0x7632, R120 ;  /* 0x0000763274787816 */ /* 0x060fe40000000078 */
[----:B------:R-:W-:Y:S02]  /*4850*/  SHF.L.U32 R121, R116, 0x10, RZ ;  /* 0x0000001074797819 */ /* 0x000fe400000006ff */
[----:B------:R-:W-:Y:S02]  /*4860*/  PRMT R116, R117, 0x7632, R116 ;  /* 0x0000763275747816 */ /* 0x000fe40000000074 */
[----:B------:R-:W-:Y:S01]  /*4870*/  PRMT R124, R119, 0x7632, R124 ;  /* 0x00007632777c7816 */ /* 0x000fe2000000007c */
[----:B------:R-:W-:Y:S01]  /*4880*/  FMUL.FTZ R121, R176, R121 ;  /* 0x00000079b0797220 */ /* 0x000fe20000410000 */
[----:B------:R-:W-:Y:S02]  /*4890*/  SHF.L.U32 R117, R117, 0x10, RZ ;  /* 0x0000001075757819 */ /* 0x000fe400000006ff */
[----:B------:R-:W-:-:S02]  /*48a0*/  SHF.L.U32 R119, R119, 0x10, RZ ;  /* 0x0000001077777819 */ /* 0x000fc400000006ff */
[----:B------:R-:W-:Y:S01]  /*48b0*/  SHF.L.U32 R123, R118, 0x10, RZ ;  /* 0x00000010767b7819 */ /* 0x000fe200000006ff */
[----:B------:R-:W-:Y:S01]  /*48c0*/  FMUL.FTZ R117, R176, R117 ;  /* 0x00000075b0757220 */ /* 0x000fe20000410000 */
[----:B------:R-:W-:Y:S01]  /*48d0*/  PRMT R122, R118, 0x7632, R122 ;  /* 0x00007632767a7816 */ /* 0x000fe2000000007a */
[----:B------:R-:W-:Y:S01]  /*48e0*/  FMUL.FTZ R119, R176, R119 ;  /* 0x00000077b0777220 */ /* 0x000fe20000410000 */
[----:B------:R-:W-:Y:S01]  /*48f0*/  SHF.L.U32 R125, R60, 0x10, RZ ;  /* 0x000000103c7d7819 */ /* 0x000fe200000006ff */
[----:B------:R-:W-:Y:S01]  /*4900*/  FMUL.FTZ R123, R176, R123 ;  /* 0x0000007bb07b7220 */ /* 0x000fe20000410000 */
[----:B------:R-:W-:Y:S02]  /*4910*/  SHF.L.U32 R129, R61, 0x10, RZ ;  /* 0x000000103d817819 */ /* 0x000fe400000006ff */
[----:B------:R-:W-:Y:S02]  /*4920*/  SHF.L.U32 R171, R63, 0x10, RZ ;  /* 0x000000103fab7819 */ /* 0x000fe400000006ff */
[----:B------:R-:W-:-:S02]  /*4930*/  SHF.L.U32 R135, R62, 0x10, RZ ;  /* 0x000000103e877819 */ /* 0x000fc400000006ff */
        /* <DEDUP_REMOVED lines=15> */
[C---:B------:R-:W-:Y:S01]  /*4a30*/  FMUL.FTZ R119, R176.reuse, R119 ;  /* 0x00000077b0777220 */ /* 0x040fe20000410000 */
[----:B------:R-:W-:Y:S01]  /*4a40*/  PRMT R122, R115, 0x7632, R122 ;  /* 0x00007632737a7816 */ /* 0x000fe2000000007a */
[----:B------:R-:W-:Y:S01]  /*4a50*/  FMUL.FTZ R117, R176, R117 ;  /* 0x00000075b0757220 */ /* 0x000fe20000410000 */
[----:B------:R-:W-:Y:S01]  /*4a60*/  PRMT R120, R114, 0x7632, R120 ;  /* 0x0000763272787816 */ /* 0x000fe20000000078 */
[----:B------:R-:W-:Y:S01]  /*4a70*/  FMUL.FTZ R123, R176, R123 ;  /* 0x0000007bb07b7220 */ /* 0x000fe20000410000 */
        /* <DEDUP_REMOVED lines=17> */
.L_x_262:
[----:B-----5:R-:W-:Y:S02]  /*4b90*/  PRMT R122, R117, 0x7632, R122 ;  /* 0x00007632757a7816 */ /* 0x020fe4000000007a */
[----:B------:R-:W-:Y:S02]  /*4ba0*/  PRMT R124, R119, 0x7632, R124 ;  /* 0x00007632777c7816 */ /* 0x000fe4000000007c */
[----:B------:R-:W-:Y:S02]  /*4bb0*/  SHF.L.U32 R121, R116, 0x10, RZ ;  /* 0x0000001074797819 */ /* 0x000fe400000006ff */
[----:B------:R-:W-:Y:S02]  /*4bc0*/  SHF.L.U32 R117, R117, 0x10, RZ ;  /* 0x0000001075757819 */ /* 0x000fe400000006ff */
[----:B------:R-:W-:Y:S01]  /*4bd0*/  SHF.L.U32 R119, R119, 0x10, RZ ;  /* 0x0000001077777819 */ /* 0x000fe200000006ff */
[----:B------:R-:W-:Y:S01]  /*4be0*/  FMUL.FTZ R121, R176, R121 ;  /* 0x00000079b0797220 */ /* 0x000fe20000410000 */
[----:B------:R-:W-:Y:S01]  /*4bf0*/  PRMT R123, R118, 0x7632, R123 ;  /* 0x00007632767b7816 */ /* 0x000fe2000000007b */
[----:B------:R-:W-:Y:S01]  /*4c00*/  FMUL.FTZ R117, R176, R117 ;  /* 0x00000075b0757220 */ /* 0x000fe20000410000 */
[----:B------:R-:W-:Y:S01]  /*4c10*/  SHF.L.U32 R125, R118, 0x10, RZ ;  /* 0x00000010767d7819 */ /* 0x000fe200000006ff */
[----:B------:R-:W-:Y:S01]  /*4c20*/  FMUL.FTZ R119, R176, R119 ;  /* 0x00000077b0777220 */ /* 0x000fe20000410000 */
[----:B------:R-:W-:-:S02]  /*4c30*/  SHF.L.U32 R132, R60, 0x10, RZ ;  /* 0x000000103c847819 */ /* 0x000fc400000006ff */
[----:B------:R-:W-:Y:S01]  /*4c40*/  SHF.L.U32 R134, R61, 0x10, RZ ;  /* 0x000000103d867819 */ /* 0x000fe200000006ff */
[----:B------:R-:W-:Y:S01]  /*4c50*/  FMUL.FTZ R125, R176, R125 ;  /* 0x0000007db07d7220 */ /* 0x000fe20000410000 */
[----:B------:R-:W-:Y:S01]  /*4c60*/  SHF.L.U32 R118, R63, 0x10, RZ ;  /* 0x000000103f767819 */ /* 0x000fe200000006ff */
[----:B------:R-:W-:Y:S01]  /*4c70*/  FMUL.FTZ R132, R132, R121 ;  /* 0x0000007984847220 */ /* 0x000fe20000410000 */
[----:B------:R-:W-:Y:S01]  /*4c80*/  PRMT R120, R116, 0x7632, R120 ;  /* 0x0000763274787816 */ /* 0x000fe20000000078 */
[----:B------:R-:W-:Y:S01]  /*4c90*/  FMUL.FTZ R134, R134, R117 ;  /* 0x0000007586867220 */ /* 0x000fe20000410000 */
        /* <DEDUP_REMOVED lines=23> */
.L_x_263:
        /* <DEDUP_REMOVED lines=10> */
[----:B0----5:R-:W-:Y:S02]  /*4eb0*/  SHF.L.U32 R117, R120, 0x10, RZ ;  /* 0x0000001078757819 */ /* 0x021fe400000006ff */
[C---:B------:R-:W-:Y:S02]  /*4ec0*/  PRMT R128, R122.reuse, 0x7632, R128 ;  /* 0x000076327a807816 */ /* 0x040fe40000000080 */
[----:B------:R-:W-:Y:S01]  /*4ed0*/  SHF.L.U32 R119, R122, 0x10, RZ ;  /* 0x000000107a777819 */ /* 0x000fe200000006ff */
[C---:B------:R-:W-:Y:S01]  /*4ee0*/  FMUL.FTZ R117, R176.reuse, R117 ;  /* 0x00000075b0757220 */ /* 0x040fe20000410000 */
[----:B------:R-:W-:Y:S02]  /*4ef0*/  PRMT R118, R121, 0x7632, R118 ;  /* 0x0000763279767816 */ /* 0x000fe40000000076 */
[----:B------:R-:W-:Y:S01]  /*4f00*/  PRMT R122, R123, 0x7632, R122 ;  /* 0x000076327b7a7816 */ /* 0x000fe2000000007a */
[----:B------:R-:W-:Y:S01]  /*4f10*/  FMUL.FTZ R119, R176, R119 ;  /* 0x00000077b0777220 */ /* 0x000fe20000410000 */
[----:B------:R-:W-:-:S02]  /*4f20*/  SHF.L.U32 R129, R56, 0x10, RZ ;  /* 0x0000001038817819 */ /* 0x000fc400000006ff */
[----:B------:R-:W-:Y:S02]  /*4f30*/  SHF.L.U32 R184, R112, 0x10, RZ ;  /* 0x0000001070b87819 */ /* 0x000fe400000006ff */
[----:B------:R-:W-:Y:S02]  /*4f40*/  SHF.L.U32 R121, R121, 0x10, RZ ;  /* 0x0000001079797819 */ /* 0x000fe400000006ff */
[----:B------:R-:W-:Y:S01]  /*4f50*/  SHF.L.U32 R123, R123, 0x10, RZ ;  /* 0x000000107b7b7819 */ /* 0x000fe200000006ff */
[----:B------:R-:W-:Y:S01]  /*4f60*/  FFMA.FTZ R184, R129, R117, R184 ;  /* 0x0000007581b87223 */ /* 0x000fe200000100b8 */
[----:B------:R-:W-:Y:S01]  /*4f70*/  SHF.L.U32 R131, R58, 0x10, RZ ;  /* 0x000000103a837819 */ /* 0x000fe200000006ff */
[----:B------:R-:W-:Y:S01]  /*4f80*/  FMUL.FTZ R121, R176, R121 ;  /* 0x00000079b0797220 */ /* 0x000fe20000410000 */
[----:B------:R-:W-:Y:S01]  /*4f90*/  SHF.L.U32 R182, R114, 0x10, RZ ;  /* 0x0000001072b67819 */ /* 0x000fe200000006ff */
[----:B------:R-:W-:Y:S01]  /*4fa0*/  FMUL.FTZ R123, R176, R123 ;  /* 0x0000007bb07b7220 */ /* 0x000fe20000410000 */
[----:B------:R-:W-:-:S02]  /*4fb0*/  PRMT R116, R120, 0x7632, R116 ;  /* 0x0000763278747816 */ /* 0x000fc40000000074 */
[----:B------:R-:W-:Y:S01]  /*4fc0*/  SHF.L.U32 R187, R57, 0x10, RZ ;  /* 0x0000001039bb7819 */ /* 0x000fe200000006ff */
[----:B------:R-:W-:Y:S01]  /*4fd0*/  FFMA.FTZ R182, R131, R119, R182 ;  /* 0x0000007783b67223 */ /* 0x000fe200000100b6 */
[----:B------:R-:W-:Y:S02]  /*4fe0*/  SHF.L.U32 R120, R113, 0x10, RZ ;  /* 0x0000001071787819 */ /* 0x000fe400000006ff */
[----:B------:R-:W-:Y:S02]  /*4ff0*/  SHF.L.U32 R185, R59, 0x10, RZ ;  /* 0x000000103bb97819 */ /* 0x000fe400000006ff */
[----:B------:R-:W-:Y:S01]  /*5000*/  SHF.L.U32 R130, R115, 0x10, RZ ;  /* 0x0000001073827819 */ /* 0x000fe200000006ff */
[----:B------:R-:W-:Y:S01]  /*5010*/  FFMA.FTZ R187, R187, R121, R120 ;  /* 0x00000079bbbb7223 */ /* 0x000fe20000010078 */
[----:B------:R-:W-:Y:S02]  /*5020*/  PRMT R117, R112, 0x7632, R117 ;  /* 0x0000763270757816 */ /* 0x000fe40000000075 */
[----:B------:R-:W-:Y:S01]  /*5030*/  SHF.L.U32 R119, R116, 0x10, RZ ;  /* 0x0000001074777819 */ /* 0x000fe200000006ff */
[----:B------:R-:W-:Y:S01]  /*5040*/  FFMA.FTZ R185, R185, R123, R130 ;  /* 0x0000007bb9b97223 */ /* 0x000fe20000010082 */
[----:B------:R-:W-:-:S02]  /*5050*/  SHF.L.U32 R116, R117, 0x10, RZ ;  /* 0x0000001075747819 */ /* 0x000fc400000006ff */
[----:B------:R-:W-:Y:S01]  /*5060*/  PRMT R120, R113, 0x7632, R120 ;  /* 0x0000763271787816 */ /* 0x000fe20000000078 */
[----:B------:R-:W-:Y:S01]  /*5070*/  FMUL.FTZ R119, R176, R119 ;  /* 0x00000077b0777220 */ /* 0x000fe20000410000 */
[----:B------:R-:W-:Y:S02]  /*5080*/  PRMT R121, R114, 0x7632, R121 ;  /* 0x0000763272797816 */ /* 0x000fe40000000079 */
[----:B------:R-:W-:Y:S02]  /*5090*/  PRMT R129, R115, 0x7632, R129 ;  /* 0x0000763273817816 */ /* 0x000fe40000000081 */
[----:B------:R-:W-:Y:S02]  /*50a0*/  SHF.L.U32 R117, R118, 0x10, RZ ;  /* 0x0000001076757819 */ /* 0x000fe400000006ff */
[----:B------:R-:W-:Y:S02]  /*50b0*/  SHF.L.U32 R131, R122, 0x10, RZ ;  /* 0x000000107a837819 */ /* 0x000fe400000006ff */
        /* <DEDUP_REMOVED lines=20> */
.L_x_264:
[----:B0----5:R-:W-:Y:S02]  /*5200*/  PRMT R119, R121, 0x7632, R119 ;  /* 0x0000763279777816 */ /* 0x021fe40000000077 */
[----:B------:R-:W-:Y:S02]  /*5210*/  PRMT R128, R123, 0x7632, R128 ;  /* 0x000076327b807816 */ /* 0x000fe40000000080 */
[----:B------:R-:W-:Y:S02]  /*5220*/  SHF.L.U32 R117, R120, 0x10, RZ ;  /* 0x0000001078757819 */ /* 0x000fe400000006ff */
[----:B------:R-:W-:Y:S02]  /*5230*/  SHF.L.U32 R121, R121, 0x10, RZ ;  /* 0x0000001079797819 */ /* 0x000fe400000006ff */
        /* <DEDUP_REMOVED lines=21> */
[C---:B------:R-:W-:Y:S01]  /*5390*/  FMUL.FTZ R123, R176.reuse, R123 ;  /* 0x0000007bb07b7220 */ /* 0x040fe20000410000 */
        /* <DEDUP_REMOVED lines=14> */
.L_x_265:
        /* <DEDUP_REMOVED lines=9> */
[C---:B-1---5:R-:W-:Y:S02]  /*5510*/  SHF.L.U32 R117, R120.reuse, 0x10, RZ ;  /* 0x0000001078757819 */ /* 0x062fe400000006ff */
[----:B------:R-:W-:Y:S02]  /*5520*/  PRMT R116, R120, 0x7632, R116 ;  /* 0x0000763278747816 */ /* 0x000fe40000000074 */
[----:B------:R-:W-:Y:S01]  /*5530*/  PRMT R128, R122, 0x7632, R128 ;  /* 0x000076327a807816 */ /* 0x000fe20000000080 */
[----:B------:R-:W-:Y:S01]  /*5540*/  FMUL.FTZ R117, R176, R117 ;  /* 0x00000075b0757220 */ /* 0x000fe20000410000 */
[----:B------:R-:W-:Y:S02]  /*5550*/  SHF.L.U32 R119, R122, 0x10, RZ ;  /* 0x000000107a777819 */ /* 0x000fe400000006ff */
        /* <DEDUP_REMOVED lines=12> */
[----:B------:R-:W-:-:S02]  /*5620*/  SHF.L.U32 R130, R53, 0x10, RZ ;  /* 0x0000001035827819 */ /* 0x000fc400000006ff */
[----:B------:R-:W-:Y:S01]  /*5630*/  SHF.L.U32 R195, R113, 0x10, RZ ;  /* 0x0000001071c37819 */ /* 0x000fe200000006ff */
[----:B------:R-:W-:Y:S01]  /*5640*/  FFMA.FTZ R193, R186, R119, R193 ;  /* 0x00000077bac17223 */ /* 0x000fe200000100c1 */
[----:B------:R-:W-:Y:S02]  /*5650*/  SHF.L.U32 R192, R55, 0x10, RZ ;  /* 0x0000001037c07819 */ /* 0x000fe400000006ff */
[----:B------:R-:W-:Y:S01]  /*5660*/  SHF.L.U32 R129, R115, 0x10, RZ ;  /* 0x0000001073817819 */ /* 0x000fe200000006ff */
[----:B------:R-:W-:Y:S01]  /*5670*/  FFMA.FTZ R195, R130, R121, R195 ;  /* 0x0000007982c37223 */ /* 0x000fe200000100c3 */
[----:B------:R-:W-:Y:S02]  /*5680*/  PRMT R117, R112, 0x7632, R117 ;  /* 0x0000763270757816 */ /* 0x000fe40000000075 */
[----:B------:R-:W-:Y:S01]  /*5690*/  PRMT R120, R113, 0x7632, R120 ;  /* 0x0000763271787816 */ /* 0x000fe20000000078 */
[----:B------:R-:W-:Y:S01]  /*56a0*/  FFMA.FTZ R192, R192, R123, R129 ;  /* 0x0000007bc0c07223 */ /* 0x000fe20000010081 */
[----:B------:R-:W-:-:S02]  /*56b0*/  SHF.L.U32 R186, R117, 0x10, RZ ;  /* 0x0000001075ba7819 */ /* 0x000fc400000006ff */
[----:B------:R-:W-:Y:S02]  /*56c0*/  PRMT R121, R114, 0x7632, R121 ;  /* 0x0000763272797816 */ /* 0x000fe40000000079 */
[----:B------:R-:W-:Y:S02]  /*56d0*/  PRMT R129, R115, 0x7632, R129 ;  /* 0x0000763273817816 */ /* 0x000fe40000000081 */
[----:B------:R-:W-:Y:S02]  /*56e0*/  SHF.L.U32 R119, R116, 0x10, RZ ;  /* 0x0000001074777819 */ /* 0x000fe400000006ff */
[----:B------:R-:W-:Y:S02]  /*56f0*/  SHF.L.U32 R117, R118, 0x10, RZ ;  /* 0x0000001076757819 */ /* 0x000fe400000006ff */
        /* <DEDUP_REMOVED lines=14> */
[----:B------:R-:W-:Y:S02]  /*57e0*/  FFMA.FTZ R188, R199, R117, R120 ;  /* 0x00000075c7bc7223 */ /* 0x000fe40000010078 */
[----:B------:R-:W-:Y:S02]  /*57f0*/  FFMA.FTZ R190, R201, R123, R190 ;  /* 0x0000007bc9be7223 */ /* 0x000fe400000100be */
[----:B------:R-:W-:Y:S01]  /*5800*/  FFMA.FTZ R191, R191, R131, R116 ;  /* 0x00000083bfbf7223 */ /* 0x000fe20000010074 */
[----:B------:R-:W-:-:S02]  /*5810*/  F2FP.BF16.F32.PACK_AB R117, R188, R195 ;  /* 0x000000c3bc75723e */ /* 0x000fc400000010ff */
[----:B------:R-:W-:Y:S02]  /*5820*/  F2FP.BF16.F32.PACK_AB R118, R190, R193 ;  /* 0x000000c1be76723e */ /* 0x000fe400000010ff */
[----:B------:R-:W-:Y:S02]  /*5830*/  F2FP.BF16.F32.PACK_AB R119, R191, R192 ;  /* 0x000000c0bf77723e */ /* 0x000fe400000010ff */
[----:B------:R-:W-:Y:S01]  /*5840*/  F2FP.BF16.F32.PACK_AB R116, R186, R197 ;  /* 0x000000c5ba74723e */ /* 0x000fe200000010ff */
[----:B------:R-:W-:Y:S06]  /*5850*/  BRA `(.L_x_267) ;  /* 0x0000000000a07947 */ /* 0x000fec0003800000 */
.L_x_266:
[----:B-1---5:R-:W-:Y:S02]  /*5860*/  PRMT R119, R121, 0x7632, R119 ;  /* 0x0000763279777816 */ /* 0x022fe40000000077 */
        /* <DEDUP_REMOVED lines=39> */
.L_x_267:
        /* <DEDUP_REMOVED lines=62> */
.L_x_268:
        /* <DEDUP_REMOVED lines=40> */
.L_x_269:
        /* <DEDUP_REMOVED lines=9> */
[----:B-1---5:R-:W-:Y:S02]  /*61d0*/  SHF.L.U32 R117, R120, 0x10, RZ ;  /* 0x0000001078757819 */ /* 0x022fe400000006ff */
[C---:B------:R-:W-:Y:S02]  /*61e0*/  PRMT R128, R122.reuse, 0x7632, R128 ;  /* 0x000076327a807816 */ /* 0x040fe40000000080 */
[----:B------:R-:W-:Y:S01]  /*61f0*/  SHF.L.U32 R119, R122, 0x10, RZ ;  /* 0x000000107a777819 */ /* 0x000fe200000006ff */
[----:B------:R-:W-:Y:S01]  /*6200*/  FMUL.FTZ R117, R176, R117 ;  /* 0x00000075b0757220 */ /* 0x000fe20000410000 */
[----:B------:R-:W-:Y:S02]  /*6210*/  PRMT R116, R120, 0x7632, R116 ;  /* 0x0000763278747816 */ /* 0x000fe40000000074 */
[----:B------:R-:W-:Y:S01]  /*6220*/  PRMT R122, R123, 0x7632, R122 ;  /* 0x000076327b7a7816 */ /* 0x000fe2000000007a */
[----:B------:R-:W-:Y:S01]  /*6230*/  FMUL.FTZ R119, R176, R119 ;  /* 0x00000077b0777220 */ /* 0x000fe20000410000 */
[----:B------:R-:W-:-:S02]  /*6240*/  PRMT R118, R121, 0x7632, R118 ;  /* 0x0000763279767816 */ /* 0x000fc40000000076 */
[----:B------:R-:W-:Y:S02]  /*6250*/  SHF.L.U32 R123, R123, 0x10, RZ ;  /* 0x000000107b7b7819 */ /* 0x000fe400000006ff */
[----:B------:R-:W-:Y:S02]  /*6260*/  SHF.L.U32 R120, R44, 0x10, RZ ;  /* 0x000000102c787819 */ /* 0x000fe400000006ff */
[----:B------:R-:W-:Y:S01]  /*6270*/  SHF.L.U32 R211, R112, 0x10, RZ ;  /* 0x0000001070d37819 */ /* 0x000fe200000006ff */
[----:B------:R-:W-:Y:S01]  /*6280*/  FMUL.FTZ R123, R176, R123 ;  /* 0x0000007bb07b7220 */ /* 0x000fe20000410000 */
[----:B------:R-:W-:Y:S02]  /*6290*/  SHF.L.U32 R121, R121, 0x10, RZ ;  /* 0x0000001079797819 */ /* 0x000fe400000006ff */
[----:B------:R-:W-:Y:S01]  /*62a0*/  SHF.L.U32 R202, R47, 0x10, RZ ;  /* 0x000000102fca7819 */ /* 0x000fe200000006ff */
[----:B------:R-:W-:Y:S01]  /*62b0*/  FFMA.FTZ R211, R120, R117, R211 ;  /* 0x0000007578d37223 */ /* 0x000fe200000100d3 */
[----:B------:R-:W-:Y:S01]  /*62c0*/  SHF.L.U32 R217, R115, 0x10, RZ ;  /* 0x0000001073d97819 */ /* 0x000fe200000006ff */
[----:B------:R-:W-:Y:S01]  /*62d0*/  FMUL.FTZ R121, R176, R121 ;  /* 0x00000079b0797220 */ /* 0x000fe20000410000 */
[----:B------:R-:W-:-:S02]  /*62e0*/  SHF.L.U32 R130, R45, 0x10, RZ ;  /* 0x000000102d827819 */ /* 0x000fc400000006ff */
[C---:B------:R-:W-:Y:S01]  /*62f0*/  SHF.L.U32 R213, R113.reuse, 0x10, RZ ;  /* 0x0000001071d57819 */ /* 0x040fe200000006ff */
        /* <DEDUP_REMOVED lines=34> */
.L_x_270:
[C---:B-1---5:R-:W-:Y:S02]  /*6520*/  PRMT R128, R122.reuse, 0x7632, R128 ;  /* 0x000076327a807816 */ /* 0x062fe40000000080 */
        /* <DEDUP_REMOVED lines=39> */
.L_x_271:
        /* <DEDUP_REMOVED lines=10> */
[----:B------:R-:W-:Y:S02]  /*6840*/  SHF.L.U32 R119, R122, 0x10, RZ ;  /* 0x000000107a777819 */ /* 0x000fe400000006ff */
[----:B------:R-:W-:Y:S01]  /*6850*/  PRMT R129, R123, 0x7632, R129 ;  /* 0x000076327b817816 */ /* 0x000fe20000000081 */
[C---:B------:R-:W-:Y:S01]  /*6860*/  FMUL.FTZ R117, R176.reuse, R117 ;  /* 0x00000075b0757220 */ /* 0x040fe20000410000 */
[----:B------:R-:W-:Y:S01]  /*6870*/  PRMT R118, R121, 0x7632, R118 ;  /* 0x0000763279767816 */ /* 0x000fe20000000076 */
[----:B------:R-:W-:Y:S01]  /*6880*/  FMUL.FTZ R119, R176, R119 ;  /* 0x00000077b0777220 */ /* 0x000fe20000410000 */
[----:B------:R-:W-:Y:S02]  /*6890*/  SHF.L.U32 R123, R123, 0x10, RZ ;  /* 0x000000107b7b7819 */ /* 0x000fe400000006ff */
[----:B------:R-:W-:-:S02]  /*68a0*/  SHF.L.U32 R130, R40, 0x10, RZ ;  /* 0x0000001028827819 */ /* 0x000fc400000006ff */
[----:B------:R-:W-:Y:S01]  /*68b0*/  SHF.L.U32 R131, R112, 0x10, RZ ;  /* 0x0000001070837819 */ /* 0x000fe200000006ff */
[----:B------:R-:W-:Y:S01]  /*68c0*/  FMUL.FTZ R123, R176, R123 ;  /* 0x0000007bb07b7220 */ /* 0x000fe20000410000 */
[----:B------:R-:W-:Y:S02]  /*68d0*/  SHF.L.U32 R121, R121, 0x10, RZ ;  /* 0x0000001079797819 */ /* 0x000fe400000006ff */
[----:B------:R-:W-:Y:S01]  /*68e0*/  PRMT R127, R122, 0x7632, R127 ;  /* 0x000076327a7f7816 */ /* 0x000fe2000000007f */
[----:B------:R-:W-:Y:S01]  /*68f0*/  FFMA.FTZ R130, R130, R117, R131 ;  /* 0x0000007582827223 */ /* 0x000fe20000010083 */
[----:B------:R-:W-:Y:S01]  /*6900*/  SHF.L.U32 R126, R42, 0x10, RZ ;  /* 0x000000102a7e7819 */ /* 0x000fe200000006ff */
[----:B------:R-:W-:Y:S01]  /*6910*/  FMUL.FTZ R121, R176, R121 ;  /* 0x00000079b0797220 */ /* 0x000fe20000410000 */
[----:B------:R-:W-:Y:S02]  /*6920*/  SHF.L.U32 R221, R114, 0x10, RZ ;  /* 0x0000001072dd7819 */ /* 0x000fe400000006ff */
[----:B------:R-:W-:-:S02]  /*6930*/  SHF.L.U32 R122, R43, 0x10, RZ ;  /* 0x000000102b7a7819 */ /* 0x000fc400000006ff */
[----:B------:R-:W-:Y:S01]  /*6940*/  SHF.L.U32 R223, R115, 0x10, RZ ;  /* 0x0000001073df7819 */ /* 0x000fe200000006ff */
[----:B------:R-:W-:Y:S01]  /*6950*/  FFMA.FTZ R126, R126, R119, R221 ;  /* 0x000000777e7e7223 */ /* 0x000fe200000100dd */
[----:B------:R-:W-:Y:S02]  /*6960*/  PRMT R116, R120, 0x7632, R116 ;  /* 0x0000763278747816 */ /* 0x000fe40000000074 */
[----:B------:R-:W-:Y:S01]  /*6970*/  SHF.L.U32 R128, R41, 0x10, RZ ;  /* 0x0000001029807819 */ /* 0x000fe200000006ff */
[----:B------:R-:W-:Y:S01]  /*6980*/  FFMA.FTZ R122, R122, R123, R223 ;  /* 0x0000007b7a7a7223 */ /* 0x000fe200000100df */
[----:B------:R-:W-:Y:S02]  /*6990*/  SHF.L.U32 R219, R113, 0x10, RZ ;  /* 0x0000001071db7819 */ /* 0x000fe400000006ff */
[----:B------:R-:W-:Y:S02]  /*69a0*/  PRMT R117, R112, 0x7632, R117 ;  /* 0x0000763270757816 */ /* 0x000fe40000000075 */
[----:B------:R-:W-:Y:S01]  /*69b0*/  SHF.L.U32 R119, R116, 0x10, RZ ;  /* 0x0000001074777819 */ /* 0x000fe200000006ff */
[----:B------:R-:W-:Y:S01]  /*69c0*/  FFMA.FTZ R128, R128, R121, R219 ;  /* 0x0000007980807223 */ /* 0x000fe200000100db */
[----:B------:R-:W-:-:S02]  /*69d0*/  PRMT R123, R115, 0x7632, R123 ;  /* 0x00007632737b7816 */ /* 0x000fc4000000007b */
[----:B------:R-:W-:Y:S01]  /*69e0*/  SHF.L.U32 R116, R117, 0x10, RZ ;  /* 0x0000001075747819 */ /* 0x000fe200000006ff */
[----:B------:R-:W-:Y:S01]  /*69f0*/  FMUL.FTZ R119, R176, R119 ;  /* 0x00000077b0777220 */ /* 0x000fe20000410000 */
[----:B------:R-:W-:Y:S02]  /*6a00*/  SHF.L.U32 R129, R129, 0x10, RZ ;  /* 0x0000001081817819 */ /* 0x000fe400000006ff */
[----:B------:R-:W-:Y:S02]  /*6a10*/  PRMT R120, R113, 0x7632, R120 ;  /* 0x0000763271787816 */ /* 0x000fe40000000078 */
[----:B------:R-:W-:Y:S01]  /*6a20*/  PRMT R121, R114, 0x7632, R121 ;  /* 0x0000763272797816 */ /* 0x000fe20000000079 */
[----:B------:R-:W-:Y:S01]  /*6a30*/  FMUL.FTZ R129, R176, R129 ;  /* 0x00000081b0817220 */ /* 0x000fe20000410000 */
[----:B------:R-:W-:Y:S02]  /*6a40*/  SHF.L.U32 R117, R118, 0x10, RZ ;  /* 0x0000001076757819 */ /* 0x000fe400000006ff */
[----:B------:R-:W-:-:S02]  /*6a50*/  SHF.L.U32 R127, R127, 0x10, RZ ;  /* 0x000000107f7f7819 */ /* 0x000fc400000006ff */
[----:B------:R-:W-:Y:S01]  /*6a60*/  SHF.L.U32 R131, R24, 0x10, RZ ;  /* 0x0000001018837819 */ /* 0x000fe200000006ff */
[C---:B------:R-:W-:Y:S01]  /*6a70*/  FMUL.FTZ R117, R176.reuse, R117 ;  /* 0x00000075b0757220 */ /* 0x040fe20000410000 */
[----:B------:R-:W-:Y:S01]  /*6a80*/  SHF.L.U32 R210, R123, 0x10, RZ ;  /* 0x000000107bd27819 */ /* 0x000fe200000006ff */
[----:B------:R-:W-:Y:S01]  /*6a90*/  FMUL.FTZ R127, R176, R127 ;  /* 0x0000007fb07f7220 */ /* 0x000fe20000410000 */
[----:B------:R-:W-:Y:S02]  /*6aa0*/  SHF.L.U32 R219, R21, 0x10, RZ ;  /* 0x0000001015db7819 */ /* 0x000fe400000006ff */
[----:B------:R-:W-:Y:S01]  /*6ab0*/  SHF.L.U32 R221, R22, 0x10, RZ ;  /* 0x0000001016dd7819 */ /* 0x000fe200000006ff */
[----:B------:R-:W-:Y:S01]  /*6ac0*/  FFMA.FTZ R131, R131, R129, R210 ;  /* 0x0000008183837223 */ /* 0x000fe200000100d2 */
[----:B------:R-:W-:Y:S01]  /*6ad0*/  SHF.L.U32 R223, R23, 0x10, RZ ;  /* 0x0000001017df7819 */ /* 0x000fe200000006ff */
[----:B------:R-:W-:Y:S01]  /*6ae0*/  FFMA.FTZ R129, R219, R119, R116 ;  /* 0x00000077db817223 */ /* 0x000fe20000010074 */
[----:B------:R-:W-:-:S02]  /*6af0*/  SHF.L.U32 R120, R120, 0x10, RZ ;  /* 0x0000001078787819 */ /* 0x000fc400000006ff */
[----:B------:R-:W-:Y:S02]  /*6b00*/  SHF.L.U32 R118, R121, 0x10, RZ ;  /* 0x0000001079767819 */ /* 0x000fe400000006ff */
[----:B------:R-:W-:Y:S01]  /*6b10*/  F2FP.BF16.F32.PACK_AB R119, R131, R122 ;  /* 0x0000007a8377723e */ /* 0x000fe200000010ff */
[----:B------:R-:W-:Y:S01]  /*6b20*/  FFMA.FTZ R123, R221, R117, R120 ;  /* 0x00000075dd7b7223 */ /* 0x000fe20000010078 */
[----:B------:R-:W-:Y:S01]  /*6b30*/  F2FP.BF16.F32.PACK_AB R116, R129, R130 ;  /* 0x000000828174723e */ /* 0x000fe200000010ff */
[----:B------:R-:W-:-:S03]  /*6b40*/  FFMA.FTZ R127, R223, R127, R118 ;  /* 0x0000007fdf7f7223 */ /* 0x000fc60000010076 */
[----:B------:R-:W-:Y:S02]  /*6b50*/  F2FP.BF16.F32.PACK_AB R117, R123, R128 ;  /* 0x000000807b75723e */ /* 0x000fe400000010ff */
[----:B------:R-:W-:Y:S01]  /*6b60*/  F2FP.BF16.F32.PACK_AB R118, R127, R126 ;  /* 0x0000007e7f76723e */ /* 0x000fe200000010ff */
[----:B------:R-:W-:Y:S06]  /*6b70*/  BRA `(.L_x_273) ;  /* 0x0000000000a07947 */ /* 0x000fec0003800000 */
.L_x_272:
[C---:B-1---5:R-:W-:Y:S02]  /*6b80*/  PRMT R118, R121.reuse, 0x7632, R118 ;  /* 0x0000763279767816 */ /* 0x062fe40000000076 */
        /* <DEDUP_REMOVED lines=13> */
[C---:B------:R-:W-:Y:S01]  /*6c60*/  PRMT R122, R123.reuse, 0x7632, R122 ;  /* 0x000076327b7a7816 */ /* 0x040fe2000000007a */
[----:B------:R-:W-:Y:S01]  /*6c70*/  FMUL.FTZ R126, R126, R119 ;  /* 0x000000777e7e7220 */ /* 0x000fe20000410000 */
[----:B------:R-:W-:Y:S02]  /*6c80*/  SHF.L.U32 R123, R123, 0x10, RZ ;  /* 0x000000107b7b7819 */ /* 0x000fe400000006ff */
[----:B------:R-:W-:Y:S02]  /*6c90*/  SHF.L.U32 R117, R116, 0x10, RZ ;  /* 0x0000001074757819 */ /* 0x000fe400000006ff */
[----:B------:R-:W-:Y:S01]  /*6ca0*/  SHF.L.U32 R119, R118, 0x10, RZ ;  /* 0x0000001076777819 */ /* 0x000fe200000006ff */
[----:B------:R-:W-:Y:S01]  /*6cb0*/  FMUL.FTZ R123, R176, R123 ;  /* 0x0000007bb07b7220 */ /* 0x000fe20000410000 */
        /* <DEDUP_REMOVED lines=20> */
.L_x_273:
        /* <DEDUP_REMOVED lines=170> */
.L_x_299:
        /* <DEDUP_REMOVED lines=31> */
[C---:B-1----:R-:W-:Y:S01]  /*7a90*/  FMUL.FTZ R132, R177.reuse, R132 ;  /* 0x00000084b1847220 */ /* 0x042fe20000410000 */
[C---:B------:R-:W-:Y:S01]  /*7aa0*/  FMUL.FTZ R129, R177.reuse, R134 ;  /* 0x00000086b1817220 */ /* 0x040fe20000410000 */
[----:B------:R-:W-:Y:S01]  /*7ab0*/  FMUL.FTZ R175, R177, R175 ;  /* 0x000000afb1af7220 */ /* 0x000fe20000410000 */
        /* <DEDUP_REMOVED lines=10> */
[C---:B0-----:R-:W-:Y:S01]  /*7b60*/  FADD.FTZ R212, -R124.reuse, R193 ;  /* 0x000000c17cd47221 */ /* 0x041fe20000010100 */
        /* <DEDUP_REMOVED lines=21> */
[----:B------:R-:W-:Y:S01]  /*7cc0*/  FFMA.FTZ R129, R120, R129, R117 ;  /* 0x0000008178817223 */ /* 0x000fe20000010075 */
[----:B------:R-:W-:Y:S01]  /*7cd0*/  FFMA.FTZ R124, R119, R175, R118 ;  /* 0x000000af777c7223 */ /* 0x000fe20000010076 */
[----:B------:R-:W-:Y:S01]  /*7ce0*/  SHF.L.U32 R116, R27, 0x10, RZ ;  /* 0x000000101b747819 */ /* 0x000fe200000006ff */
[C---:B------:R-:W-:Y:S01]  /*7cf0*/  FMUL.FTZ R173, R177.reuse, R173 ;  /* 0x000000adb1ad7220 */ /* 0x040fe20000410000 */
        /* <DEDUP_REMOVED lines=157> */
[----:B------:R-:W-:Y:S01]  /*86d0*/  FFMA.FTZ R207, R178, R207, R179 ;  /* 0x000000cfb2cf7223 */ /* 0x000fe200000100b3 */
[----:B------:R-:W-:Y:S01]  /*86e0*/  SHF.L.U32 R178, R65, 0x10, RZ ;  /* 0x0000001041b27819 */ /* 0x000fe200000006ff */
[C---:B------:R-:W-:Y:S01]  /*86f0*/  FMUL.FTZ R202, R177.reuse, R206 ;  /* 0x000000ceb1ca7220 */ /* 0x040fe20000410000 */
[----:B------:R-:W-:Y:S01]  /*8700*/  SHF.L.U32 R182, R66, 0x10, RZ ;  /* 0x0000001042b67819 */ /* 0x000fe200000006ff */
[----:B------:R-:W-:Y:S01]  /*8710*/  FMUL.FTZ R128, R177, R128 ;  /* 0x00000080b1807220 */ /* 0x000fe20000410000 */
[----:B------:R-:W-:Y:S01]  /*8720*/  SHF.L.U32 R179, R164, 0x10, RZ ;  /* 0x00000010a4b37819 */ /* 0x000fe200000006ff */
[----:B------:R-:W2:Y:S01]  /*8730*/  LDC.64 R172, c[0x0][0x428] ;  /* 0x00010a00ffac7b82 */ /* 0x000ea20000000a00 */
[----:B------:R-:W-:Y:S01]  /*8740*/  SHF.L.U32 R180, R165, 0x10, RZ ;  /* 0x00000010a5b47819 */ /* 0x000fe200000006ff */
[C---:B------:R-:W-:Y:S01]  /*8750*/  FMUL.FTZ R206, R177.reuse, R240 ;  /* 0x000000f0b1ce7220 */ /* 0x040fe20000410000 */
[C---:B------:R-:W-:Y:S01]  /*8760*/  FMUL.FTZ R126, R177.reuse, R126 ;  /* 0x0000007eb17e7220 */ /* 0x040fe20000410000 */
[C---:B------:R-:W-:Y:S01]  /*8770*/  FMUL.FTZ R130, R177.reuse, R130 ;  /* 0x00000082b1827220 */ /* 0x040fe20000410000 */
[----:B------:R-:W-:Y:S01]  /*8780*/  FMUL.FTZ R246, R177, R246 ;  /* 0x000000f6b1f67220 */ /* 0x000fe20000410000 */
[----:B------:R-:W-:Y:S01]  /*8790*/  FFMA.FTZ R215, R215, R128, R178 ;  /* 0x00000080d7d77223 */ /* 0x000fe200000100b2 */
[----:B------:R-:W-:Y:S01]  /*87a0*/  FFMA.FTZ R206, R219, R206, R182 ;  /* 0x000000cedbce7223 */ /* 0x000fe200000100b6 */
[----:B0-----:R-:W-:-:S04]  /*87b0*/  @!P2 IMAD.WIDE R118, R138, 0x4, R118 ;  /* 0x000000048a76a825 */ /* 0x001fc800078e0276 */
[----:B------:R-:W-:Y:S01]  /*87c0*/  FFMA.FTZ R202, R179, R202, R180 ;  /* 0x000000cab3ca7223 */ /* 0x000fe200000100b4 */
[----:B------:R-:W-:Y:S02]  /*87d0*/  SHF.L.U32 R219, R166, 0x10, RZ ;  /* 0x00000010a6db7819 */ /* 0x000fe400000006ff */
[----:B------:R-:W-:Y:S01]  /*87e0*/  SHF.L.U32 R128, R167, 0x10, RZ ;  /* 0x00000010a7807819 */ /* 0x000fe200000006ff */
[----:B------:R0:W-:Y:S01]  /*87f0*/  @!P2 STG.E desc[UR6][R118.64], R121 ;  /* 0x000000797600a986 */ /* 0x0001e2000c101906 */
[----:B------:R-:W-:Y:S01]  /*8800*/  SHF.L.U32 R179, R91, 0x10, RZ ;  /* 0x000000105bb37819 */ /* 0x000fe200000006ff */
[----:B-1----:R-:W-:Y:S01]  /*8810*/  @!P2 IMAD.WIDE R116, R138, 0x4, R116 ;  /* 0x000000048a74a825 */ /* 0x002fe200078e0274 */
[----:B------:R-:W-:-:S03]  /*8820*/  SHF.L.U32 R208, R67, 0x10, RZ ;  /* 0x0000001043d07819 */ /* 0x000fc600000006ff */
[----:B------:R-:W-:Y:S01]  /*8830*/  FFMA.FTZ R219, R219, R126, R128 ;  /* 0x0000007edbdb7223 */ /* 0x000fe20000010080 */
[----:B------:R-:W-:Y:S01]  /*8840*/  SHF.L.U32 R221, R168, 0x10, RZ ;  /* 0x00000010a8dd7819 */ /* 0x000fe200000006ff */
[----:B------:R1:W-:Y:S01]  /*8850*/  @!P2 STG.E desc[UR6][R116.64], R177 ;  /* 0x000000b17400a986 */ /* 0x0003e2000c101906 */
[----:B------:R-:W-:Y:S01]  /*8860*/  SHF.L.U32 R178, R169, 0x10, RZ ;  /* 0x00000010a9b27819 */ /* 0x000fe200000006ff */
[----:B------:R-:W-:Y:S01]  /*8870*/  FFMA.FTZ R208, R179, R130, R208 ;  /* 0x00000082b3d07223 */ /* 0x000fe200000100d0 */
[----:B------:R-:W-:Y:S01]  /*8880*/  F2FP.BF16.F32.PACK_AB R128, R124, R125 ;  /* 0x0000007d7c80723e */ /* 0x000fe200000010ff */
[----:B--2---:R-:W-:Y:S01]  /*8890*/  IMAD.WIDE.U32 R124, R133, 0x10, R172 ;  /* 0x00000010857c7825 */ /* 0x004fe200078e00ac */
[----:B0-----:R-:W-:-:S03]  /*88a0*/  F2FP.BF16.F32.PACK_AB R118, R171, R176 ;  /* 0x000000b0ab76723e */ /* 0x001fc600000010ff */
[----:B------:R-:W-:Y:S01]  /*88b0*/  FFMA.FTZ R221, R221, R246, R178 ;  /* 0x000000f6dddd7223 */ /* 0x000fe200000100b2 */
[----:B------:R-:W-:Y:S01]  /*88c0*/  F2FP.BF16.F32.PACK_AB R131, R216, R131 ;  /* 0x00000083d883723e */ /* 0x000fe200000010ff */
[--C-:B------:R-:W-:Y:S01]  /*88d0*/  IMAD.WIDE.U32 R182, R183, 0x10, R172.reuse ;  /* 0x00000010b7b67825 */ /* 0x100fe200078e00ac */
[----:B------:R-:W-:Y:S02]  /*88e0*/  F2FP.BF16.F32.PACK_AB R130, R175, R250 ;  /* 0x000000faaf82723e */ /* 0x000fe400000010ff */
[----:B------:R-:W-:Y:S01]  /*88f0*/  F2FP.BF16.F32.PACK_AB R129, R174, R129 ;  /* 0x00000081ae81723e */ /* 0x000fe200000010ff */
[----:B-1----:R-:W0:Y:S01]  /*8900*/  LDC.64 R176, c[0x0][0x380] ;  /* 0x0000e000ffb07b82 */ /* 0x002e220000000a00 */
[----:B------:R-:W-:Y:S01]  /*8910*/  F2FP.BF16.F32.PACK_AB R119, R210, R187 ;  /* 0x000000bbd277723e */ /* 0x000fe200000010ff */
[--C-:B------:R-:W-:Y:S01]  /*8920*/  IMAD.WIDE.U32 R180, R181, 0x10, R172.reuse ;  /* 0x00000010b5b47825 */ /* 0x100fe200078e00ac */
[----:B------:R-:W-:Y:S01]  /*8930*/  F2FP.BF16.F32.PACK_AB R117, R135, R122 ;  /* 0x0000007a8775723e */ /* 0x000fe200000010ff */
[----:B------:R1:W-:Y:S01]  /*8940*/  STG.E.128 desc[UR6][R124.64], R128 ;  /* 0x000000807c007986 */ /* 0x0003e2000c101d06 */
[----:B------:R-:W-:Y:S01]  /*8950*/  F2FP.BF16.F32.PACK_AB R116, R123, R120 ;  /* 0x000000787b74723e */ /* 0x000fe200000010ff */
[----:B------:R-:W-:Y:S01]  /*8960*/  IMAD.WIDE.U32 R178, R189, 0x10, R172 ;  /* 0x00000010bdb27825 */ /* 0x000fe200078e00ac */
[----:B------:R-:W-:-:S02]  /*8970*/  F2FP.BF16.F32.PACK_AB R123, R212, R203 ;  /* 0x000000cbd47b723e */ /* 0x000fc400000010ff */
[----:B------:R-:W-:Y:S01]  /*8980*/  F2FP.BF16.F32.PACK_AB R122, R188, R193 ;  /* 0x000000c1bc7a723e */ /* 0x000fe200000010ff */
[--C-:B------:R-:W-:Y:S01]  /*8990*/  IMAD.WIDE.U32 R174, R199, 0x10, R172.reuse ;  /* 0x00000010c7ae7825 */ /* 0x100fe200078e00ac */
[----:B------:R-:W-:Y:S01]  /*89a0*/  F2FP.BF16.F32.PACK_AB R121, R191, R134 ;  /* 0x00000086bf79723e */ /* 0x000fe200000010ff */
[----:B------:R2:W-:Y:S01]  /*89b0*/  STG.E.128 desc[UR6][R182.64], R116 ;  /* 0x00000074b6007986 */ /* 0x0005e2000c101d06 */
[----:B------:R-:W-:Y:S01]  /*89c0*/  F2FP.BF16.F32.PACK_AB R120, R132, R127 ;  /* 0x0000007f8478723e */ /* 0x000fe200000010ff */
[----:B------:R-:W-:Y:S01]  /*89d0*/  IMAD.WIDE.U32 R172, R201, 0x10, R172 ;  /* 0x00000010c9ac7825 */ /* 0x000fe200078e00ac */
[----:B------:R-:W-:Y:S02]  /*89e0*/  F2FP.BF16.F32.PACK_AB R127, R213, R196 ;  /* 0x000000c4d57f723e */ /* 0x000fe400000010ff */
[----:B------:R-:W-:Y:S01]  /*89f0*/  F2FP.BF16.F32.PACK_AB R126, R194, R205 ;  /* 0x000000cdc27e723e */ /* 0x000fe200000010ff */
[----:B------:R2:W-:Y:S01]  /*8a00*/  STG.E.128 desc[UR6][R180.64], R120 ;  /* 0x00000078b4007986 */ /* 0x0005e2000c101d06 */
[----:B------:R-:W-:-:S02]  /*8a10*/  F2FP.BF16.F32.PACK_AB R135, R221, R208 ;  /* 0x000000d0dd87723e */ /* 0x000fc400000010ff */
[----:B------:R-:W-:Y:S02]  /*8a20*/  F2FP.BF16.F32.PACK_AB R134, R219, R206 ;  /* 0x000000cedb86723e */ /* 0x000fe400000010ff */
[----:B-1----:R-:W-:Y:S02]  /*8a30*/  F2FP.BF16.F32.PACK_AB R125, R197, R186 ;  /* 0x000000bac57d723e */ /* 0x002fe400000010ff */
        /* <DEDUP_REMOVED lines=14> */
.L_x_260:
[----:B------:R-:W-:Y:S01]  /*8b20*/  HFMA2 R119, -RZ, RZ, 0, 5.9604644775390625e-08 ;  /* 0x00000001ff777431 */ /* 0x000fe200000001ff */
[----:B------:R-:W-:Y:S01]  /*8b30*/  BSSY B0, `(.L_x_276) ;  /* 0x0000006000007945 */ /* 0x000fe20003800000 */
[----:B------:R-:W-:Y:S02]  /*8b40*/  MOV R118, 0x1f ;  /* 0x0000001f00767802 */ /* 0x000fe40000000f00 */
[----:B------:R-:W-:-:S07]  /*8b50*/  MOV R117, 0xffffffff ;  /* 0xffffffff00757802 */ /* 0x000fce0000000f00 */
[----:B------:R-:W-:Y:S05]  /*8b60*/  WARPSYNC.COLLECTIVE R117, `(.L_x_277) ;  /* 0x0000000075087348 */ /* 0x000fea0003c00000 */
[----:B------:R0:W1:Y:S02]  /*8b70*/  SHFL.BFLY P1, R116, R120, R119, R118 ;  /* 0x0c00007778747389 */ /* 0x0000640000020076 */
[----:B01----:R-:W-:Y:S05]  /*8b80*/  ENDCOLLECTIVE ;  /* 0x000000000000791b */ /* 0x003fea0003800000 */
.L_x_277:
[----:B------:R-:W-:Y:S05]  /*8b90*/  BSYNC B0 ;  /* 0x0000000000007941 */ /* 0x000fea0003800000 */
.L_x_276:
[----:B------:R-:W-:Y:S02]  /*8ba0*/  HFMA2 R119, -RZ, RZ, 0, 1.1920928955078125e-07 ;  /* 0x00000002ff777431 */ /* 0x000fe400000001ff */
[----:B------:R-:W-:Y:S01]  /*8bb0*/  FADD.FTZ R120, R120, R116 ;  /* 0x0000007478787221 */ /* 0x000fe20000010000 */
[----:B------:R-:W-:Y:S01]  /*8bc0*/  MOV R118, 0x1f ;  /* 0x0000001f00767802 */ /* 0x000fe20000000f00 */
[----:B------:R-:W0:Y:S01]  /*8bd0*/  LDC R124, c[0x0][0x400] ;  /* 0x00010000ff7c7b82 */ /* 0x000e220000000800 */
[----:B------:R-:W-:-:S07]  /*8be0*/  MOV R117, 0xffffffff ;  /* 0xffffffff00757802 */ /* 0x000fce0000000f00 */
[----:B0-----:R-:W-:Y:S05]  /*8bf0*/  WARPSYNC.COLLECTIVE R117, `(.L_x_278) ;  /* 0x0000000075087348 */ /* 0x001fea0003c00000 */
[----:B------:R1:W2:Y:S02]  /*8c00*/  SHFL.BFLY P1, R116, R120, R119, R118 ;  /* 0x0c00007778747389 */ /* 0x0002a40000020076 */
[----:B012---:R-:W-:Y:S05]  /*8c10*/  ENDCOLLECTIVE ;  /* 0x000000000000791b */ /* 0x007fea0003800000 */
.L_x_278:
[----:B------:R-:W-:Y:S02]  /*8c20*/  HFMA2 R119, -RZ, RZ, 0, 2.384185791015625e-07 ;  /* 0x00000004ff777431 */ /* 0x000fe400000001ff */
[----:B------:R-:W-:-:S05]  /*8c30*/  FADD.FTZ R125, R120, R116 ;  /* 0x00000074787d7221 */ /* 0x000fca0000010000 */
[----:B------:R-:W-:-:S07]  /*8c40*/  MOV R120, R125 ;  /* 0x0000007d00787202 */ /* 0x000fce0000000f00 */
[----:B------:R-:W-:Y:S05]  /*8c50*/  WARPSYNC.COLLECTIVE R117, `(.L_x_279) ;  /* 0x0000000075087348 */ /* 0x000fea0003c00000 */
[----:B------:R0:W1:Y:S02]  /*8c60*/  SHFL.BFLY P1, R116, R120, R119, R118 ;  /* 0x0c00007778747389 */ /* 0x0000640000020076 */
[----:B01----:R-:W-:Y:S05]  /*8c70*/  ENDCOLLECTIVE ;  /* 0x000000000000791b */ /* 0x003fea0003800000 */
.L_x_279:
[----:B------:R-:W-:Y:S02]  /*8c80*/  HFMA2 R119, -RZ, RZ, 0, 4.76837158203125e-07 ;  /* 0x00000008ff777431 */ /* 0x000fe400000001ff */
[----:B------:R-:W-:-:S05]  /*8c90*/  FADD.FTZ R208, R125, R116 ;  /* 0x000000747dd07221 */ /* 0x000fca0000010000 */
[----:B------:R-:W-:-:S07]  /*8ca0*/  MOV R120, R208 ;  /* 0x000000d000787202 */ /* 0x000fce0000000f00 */
[----:B------:R-:W-:Y:S05]  /*8cb0*/  WARPSYNC.COLLECTIVE R117, `(.L_x_280) ;  /* 0x0000000075087348 */ /* 0x000fea0003c00000 */
[----:B------:R0:W1:Y:S02]  /*8cc0*/  SHFL.BFLY P1, R116, R120, R119, R118 ;  /* 0x0c00007778747389 */ /* 0x0000640000020076 */
[----:B01----:R-:W-:Y:S05]  /*8cd0*/  ENDCOLLECTIVE ;  /* 0x000000000000791b */ /* 0x003fea0003800000 */
.L_x_280:
[----:B------:R-:W-:Y:S02]  /*8ce0*/  HFMA2 R119, -RZ, RZ, 0, 9.5367431640625e-07 ;  /* 0x00000010ff777431 */ /* 0x000fe400000001ff */
[----:B------:R-:W-:-:S05]  /*8cf0*/  FADD.FTZ R210, R208, R116 ;  /* 0x00000074d0d27221 */ /* 0x000fca0000010000 */
[----:B------:R-:W-:-:S07]  /*8d00*/  MOV R120, R210 ;  /* 0x000000d200787202 */ /* 0x000fce0000000f00 */
[----:B------:R-:W-:Y:S05]  /*8d10*/  WARPSYNC.COLLECTIVE R117, `(.L_x_281) ;  /* 0x0000000075087348 */ /* 0x000fea0003c00000 */
[----:B------:R0:W1:Y:S02]  /*8d20*/  SHFL.BFLY P1, R116, R120, R119, R118 ;  /* 0x0c00007778747389 */ /* 0x0000640000020076 */
[----:B01----:R-:W-:Y:S05]  /*8d30*/  ENDCOLLECTIVE ;  /* 0x000000000000791b */ /* 0x003fea0003800000 */
.L_x_281:
        /* <DEDUP_REMOVED lines=103> */
.L_x_282:
[----:B------:R-:W-:Y:S02]  /*93b0*/  HFMA2 R119, -RZ, RZ, 0, 1.1920928955078125e-07 ;  /* 0x00000002ff777431 */ /* 0x000fe400000001ff */
[----:B------:R-:W-:-:S05]  /*93c0*/  FADD.FTZ R125, R120, R116 ;  /* 0x00000074787d7221 */ /* 0x000fca0000010000 */
[----:B------:R-:W-:-:S07]  /*93d0*/  MOV R120, R125 ;  /* 0x0000007d00787202 */ /* 0x000fce0000000f00 */
[----:B------:R-:W-:Y:S05]  /*93e0*/  WARPSYNC.COLLECTIVE R117, `(.L_x_283) ;  /* 0x0000000075087348 */ /* 0x000fea0003c00000 */
[----:B------:R0:W1:Y:S02]  /*93f0*/  SHFL.BFLY P1, R116, R120, R119, R118 ;  /* 0x0c00007778747389 */ /* 0x0000640000020076 */
[----:B01----:R-:W-:Y:S05]  /*9400*/  ENDCOLLECTIVE ;  /* 0x000000000000791b */ /* 0x003fea0003800000 */
.L_x_283:
[----:B------:R-:W-:Y:S02]  /*9410*/  HFMA2 R119, -RZ, RZ, 0, 2.384185791015625e-07 ;  /* 0x00000004ff777431 */ /* 0x000fe400000001ff */
[----:B------:R-:W-:-:S05]  /*9420*/  FADD.FTZ R208, R125, R116 ;  /* 0x000000747dd07221 */ /* 0x000fca0000010000 */
[----:B------:R-:W-:-:S07]  /*9430*/  MOV R120, R208 ;  /* 0x000000d000787202 */ /* 0x000fce0000000f00 */
[----:B------:R-:W-:Y:S05]  /*9440*/  WARPSYNC.COLLECTIVE R117, `(.L_x_284) ;  /* 0x0000000075087348 */ /* 0x000fea0003c00000 */
[----:B------:R0:W1:Y:S02]  /*9450*/  SHFL.BFLY P1, R116, R120, R119, R118 ;  /* 0x0c00007778747389 */ /* 0x0000640000020076 */
[----:B01----:R-:W-:Y:S05]  /*9460*/  ENDCOLLECTIVE ;  /* 0x000000000000791b */ /* 0x003fea0003800000 */
.L_x_284:
[----:B------:R-:W-:Y:S02]  /*9470*/  HFMA2 R119, -RZ, RZ, 0, 4.76837158203125e-07 ;  /* 0x00000008ff777431 */ /* 0x000fe400000001ff */
[----:B------:R-:W-:-:S05]  /*9480*/  FADD.FTZ R210, R208, R116 ;  /* 0x00000074d0d27221 */ /* 0x000fca0000010000 */
[----:B------:R-:W-:-:S07]  /*9490*/  MOV R120, R210 ;  /* 0x000000d200787202 */ /* 0x000fce0000000f00 */
[----:B------:R-:W-:Y:S05]  /*94a0*/  WARPSYNC.COLLECTIVE R117, `(.L_x_285) ;  /* 0x0000000075087348 */ /* 0x000fea0003c00000 */
[----:B------:R0:W1:Y:S02]  /*94b0*/  SHFL.BFLY P1, R116, R120, R119, R118 ;  /* 0x0c00007778747389 */ /* 0x0000640000020076 */
[----:B01----:R-:W-:Y:S05]  /*94c0*/  ENDCOLLECTIVE ;  /* 0x000000000000791b */ /* 0x003fea0003800000 */
.L_x_285:
[----:B------:R-:W-:Y:S02]  /*94d0*/  HFMA2 R119, -RZ, RZ, 0, 9.5367431640625e-07 ;  /* 0x00000010ff777431 */ /* 0x000fe400000001ff */
[----:B------:R-:W-:-:S05]  /*94e0*/  FADD.FTZ R212, R210, R116 ;  /* 0x00000074d2d47221 */ /* 0x000fca0000010000 */
[----:B------:R-:W-:-:S07]  /*94f0*/  MOV R120, R212 ;  /* 0x000000d400787202 */ /* 0x000fce0000000f00 */
[----:B------:R-:W-:Y:S05]  /*9500*/  WARPSYNC.COLLECTIVE R117, `(.L_x_286) ;  /* 0x0000000075087348 */ /* 0x000fea0003c00000 */
[----:B------:R0:W1:Y:S02]  /*9510*/  SHFL.BFLY P1, R116, R120, R119, R118 ;  /* 0x0c00007778747389 */ /* 0x0000640000020076 */
[----:B01----:R-:W-:Y:S05]  /*9520*/  ENDCOLLECTIVE ;  /* 0x000000000000791b */ /* 0x003fea0003800000 */
.L_x_286:
[----:B------:R-:W-:Y:S01]  /*9530*/  MOV R219, R116 ;  /* 0x0000007400db7202 */ /* 0x000fe20000000f00 */
[----:B------:R-:W-:Y:S06]  /*9540*/  BRA `(.L_x_287) ;  /* 0xffffff9c00c87947 */ /* 0x000fec000383ffff */
.L_x_274:
[----:B------:R-:W-:Y:S01]  /*9550*/  HFMA2 R119, -RZ, RZ, 0, 5.9604644775390625e-08 ;  /* 0x00000001ff777431 */ /* 0x000fe200000001ff */
[----:B------:R-:W-:Y:S01]  /*9560*/  BSSY B0, `(.L_x_288) ;  /* 0x0000006000007945 */ /* 0x000fe20003800000 */
[----:B------:R-:W-:Y:S02]  /*9570*/  MOV R118, 0x1f ;  /* 0x0000001f00767802 */ /* 0x000fe40000000f00 */
[----:B------:R-:W-:-:S07]  /*9580*/  MOV R117, 0xffffffff ;  /* 0xffffffff00757802 */ /* 0x000fce0000000f00 */
[----:B------:R-:W-:Y:S05]  /*9590*/  WARPSYNC.COLLECTIVE R117, `(.L_x_289) ;  /* 0x0000000075087348 */ /* 0x000fea0003c00000 */
[----:B------:R0:W1:Y:S02]  /*95a0*/  SHFL.BFLY P1, R116, R120, R119, R118 ;  /* 0x0c00007778747389 */ /* 0x0000640000020076 */
[----:B01----:R-:W-:Y:S05]  /*95b0*/  ENDCOLLECTIVE ;  /* 0x000000000000791b */ /* 0x003fea0003800000 */
.L_x_289:
[----:B------:R-:W-:Y:S05]  /*95c0*/  BSYNC B0 ;  /* 0x0000000000007941 */ /* 0x000fea0003800000 */
.L_x_288:
        /* <DEDUP_REMOVED lines=8> */
.L_x_290:
[----:B------:R-:W-:Y:S02]  /*9650*/  HFMA2 R119, -RZ, RZ, 0, 2.384185791015625e-07 ;  /* 0x00000004ff777431 */ /* 0x000fe400000001ff */
[----:B------:R-:W-:-:S05]  /*9660*/  FADD.FTZ R125, R120, R116 ;  /* 0x00000074787d7221 */ /* 0x000fca0000010000 */
[----:B------:R-:W-:-:S07]  /*9670*/  MOV R120, R125 ;  /* 0x0000007d00787202 */ /* 0x000fce0000000f00 */
[----:B------:R-:W-:Y:S05]  /*9680*/  WARPSYNC.COLLECTIVE R117, `(.L_x_291) ;  /* 0x0000000075087348 */ /* 0x000fea0003c00000 */
[----:B------:R0:W1:Y:S02]  /*9690*/  SHFL.BFLY P1, R116, R120, R119, R118 ;  /* 0x0c00007778747389 */ /* 0x0000640000020076 */
[----:B01----:R-:W-:Y:S05]  /*96a0*/  ENDCOLLECTIVE ;  /* 0x000000000000791b */ /* 0x003fea0003800000 */
.L_x_291:
[----:B------:R-:W-:Y:S02]  /*96b0*/  HFMA2 R119, -RZ, RZ, 0, 4.76837158203125e-07 ;  /* 0x00000008ff777431 */ /* 0x000fe400000001ff */
[----:B------:R-:W-:-:S05]  /*96c0*/  FADD.FTZ R176, R125, R116 ;  /* 0x000000747db07221 */ /* 0x000fca0000010000 */
[----:B------:R-:W-:-:S07]  /*96d0*/  MOV R120, R176 ;  /* 0x000000b000787202 */ /* 0x000fce0000000f00 */
[----:B------:R-:W-:Y:S05]  /*96e0*/  WARPSYNC.COLLECTIVE R117, `(.L_x_292) ;  /* 0x0000000075087348 */ /* 0x000fea0003c00000 */
[----:B------:R0:W1:Y:S02]  /*96f0*/  SHFL.BFLY P1, R116, R120, R119, R118 ;  /* 0x0c00007778747389 */ /* 0x0000640000020076 */
[----:B01----:R-:W-:Y:S05]  /*9700*/  ENDCOLLECTIVE ;  /* 0x000000000000791b */ /* 0x003fea0003800000 */
.L_x_292:
[----:B------:R-:W-:Y:S02]  /*9710*/  HFMA2 R119, -RZ, RZ, 0, 9.5367431640625e-07 ;  /* 0x00000010ff777431 */ /* 0x000fe400000001ff */
[----:B------:R-:W-:-:S05]  /*9720*/  FADD.FTZ R210, R176, R116 ;  /* 0x00000074b0d27221 */ /* 0x000fca0000010000 */
[----:B------:R-:W-:-:S07]  /*9730*/  MOV R120, R210 ;  /* 0x000000d200787202 */ /* 0x000fce0000000f00 */
[----:B------:R-:W-:Y:S05]  /*9740*/  WARPSYNC.COLLECTIVE R117, `(.L_x_293) ;  /* 0x0000000075087348 */ /* 0x000fea0003c00000 */
[----:B------:R0:W1:Y:S02]  /*9750*/  SHFL.BFLY P1, R116, R120, R119, R118 ;  /* 0x0c00007778747389 */ /* 0x0000640000020076 */
[----:B01----:R-:W-:Y:S05]  /*9760*/  ENDCOLLECTIVE ;  /* 0x000000000000791b */ /* 0x003fea0003800000 */
.L_x_293:
        /* <DEDUP_REMOVED lines=103> */
.L_x_294:
[----:B------:R-:W-:Y:S02]  /*9de0*/  HFMA2 R119, -RZ, RZ, 0, 1.1920928955078125e-07 ;  /* 0x00000002ff777431 */ /* 0x000fe400000001ff */
[----:B------:R-:W-:-:S05]  /*9df0*/  FADD.FTZ R125, R120, R116 ;  /* 0x00000074787d7221 */ /* 0x000fca0000010000 */
[----:B------:R-:W-:-:S07]  /*9e00*/  MOV R120, R125 ;  /* 0x0000007d00787202 */ /* 0x000fce0000000f00 */
[----:B------:R-:W-:Y:S05]  /*9e10*/  WARPSYNC.COLLECTIVE R117, `(.L_x_295) ;  /* 0x0000000075087348 */ /* 0x000fea0003c00000 */
[----:B------:R0:W1:Y:S02]  /*9e20*/  SHFL.BFLY P1, R116, R120, R119, R118 ;  /* 0x0c00007778747389 */ /* 0x0000640000020076 */
[----:B01----:R-:W-:Y:S05]  /*9e30*/  ENDCOLLECTIVE ;  /* 0x000000000000791b */ /* 0x003fea0003800000 */
.L_x_295:
[----:B------:R-:W-:Y:S02]  /*9e40*/  HFMA2 R119, -RZ, RZ, 0, 2.384185791015625e-07 ;  /* 0x00000004ff777431 */ /* 0x000fe400000001ff */
[----:B------:R-:W-:-:S05]  /*9e50*/  FADD.FTZ R176, R125, R116 ;  /* 0x000000747db07221 */ /* 0x000fca0000010000 */
[----:B------:R-:W-:-:S07]  /*9e60*/  MOV R120, R176 ;  /* 0x000000b000787202 */ /* 0x000fce0000000f00 */
[----:B------:R-:W-:Y:S05]  /*9e70*/  WARPSYNC.COLLECTIVE R117, `(.L_x_296) ;  /* 0x0000000075087348 */ /* 0x000fea0003c00000 */
[----:B------:R0:W1:Y:S02]  /*9e80*/  SHFL.BFLY P1, R116, R120, R119, R118 ;  /* 0x0c00007778747389 */ /* 0x0000640000020076 */
[----:B01----:R-:W-:Y:S05]  /*9e90*/  ENDCOLLECTIVE ;  /* 0x000000000000791b */ /* 0x003fea0003800000 */
.L_x_296:
[----:B------:R-:W-:Y:S02]  /*9ea0*/  HFMA2 R119, -RZ, RZ, 0, 4.76837158203125e-07 ;  /* 0x00000008ff777431 */ /* 0x000fe400000001ff */
[----:B------:R-:W-:-:S05]  /*9eb0*/  FADD.FTZ R210, R176, R116 ;  /* 0x00000074b0d27221 */ /* 0x000fca0000010000 */
[----:B------:R-:W-:-:S07]  /*9ec0*/  MOV R120, R210 ;  /* 0x000000d200787202 */ /* 0x000fce0000000f00 */
[----:B------:R-:W-:Y:S05]  /*9ed0*/  WARPSYNC.COLLECTIVE R117, `(.L_x_297) ;  /* 0x0000000075087348 */ /* 0x000fea0003c00000 */
[----:B------:R0:W1:Y:S02]  /*9ee0*/  SHFL.BFLY P1, R116, R120, R119, R118 ;  /* 0x0c00007778747389 */ /* 0x0000640000020076 */
[----:B01----:R-:W-:Y:S05]  /*9ef0*/  ENDCOLLECTIVE ;  /* 0x000000000000791b */ /* 0x003fea0003800000 */
.L_x_297:
[----:B------:R-:W-:Y:S02]  /*9f00*/  HFMA2 R119, -RZ, RZ, 0, 9.5367431640625e-07 ;  /* 0x00000010ff777431 */ /* 0x000fe400000001ff */
[----:B------:R-:W-:-:S05]  /*9f10*/  FADD.FTZ R212, R210, R116 ;  /* 0x00000074d2d47221 */ /* 0x000fca0000010000 */
[----:B------:R-:W-:-:S07]  /*9f20*/  MOV R120, R212 ;  /* 0x000000d400787202 */ /* 0x000fce0000000f00 */
[----:B------:R-:W-:Y:S05]  /*9f30*/  WARPSYNC.COLLECTIVE R117, `(.L_x_298) ;  /* 0x0000000075087348 */ /* 0x000fea0003c00000 */
[----:B------:R0:W1:Y:S02]  /*9f40*/  SHFL.BFLY P1, R116, R120, R119, R118 ;  /* 0x0c00007778747389 */ /* 0x0000640000020076 */
[----:B01----:R-:W-:Y:S05]  /*9f50*/  ENDCOLLECTIVE ;  /* 0x000000000000791b */ /* 0x003fea0003800000 */
.L_x_298:
[----:B------:R-:W-:Y:S05]  /*9f60*/  BRA `(.L_x_299) ;  /* 0xffffffd8004c7947 */ /* 0x000fea000383ffff */
.L_x_300:
        /* <DEDUP_REMOVED lines=9> */
.L_x_54333:


//--------------------- .text._ZN10layer_norm13ln_fwd_kernelINS_13Kernel_traitsI13__nv_bfloat16S2_S2_S2_fjLj1536ELj1ELj4ELj1ELj16ENS_18Kernel_traits_baseILj1536ES2_S2_S2_S2_fjLj128EEEEELb0ELb1ELb1ELb0EEEvNS_9FwdParamsE --------------------------
	.section	.text._ZN10layer_norm13ln_fwd_kernelINS_13Kernel_traitsI13__nv_bfloat16S2_S2_S2_fjLj1536ELj1ELj4ELj1ELj16ENS_18Kernel_traits_baseILj1536ES2_S2_S2_S2_fjLj128EEEEELb0ELb1ELb1ELb0EEEvNS_9FwdParamsE,"ax",@progbits
	.align	128
        .global         _ZN10layer_norm13ln_fwd_kernelINS_13Kernel_traitsI13__nv_bfloat16S2_S2_S2_fjLj1536ELj1ELj4ELj1ELj16ENS_18Kernel_traits_baseILj1536ES2_S2_S2_S2_fjLj128EEEEELb0ELb1ELb1ELb0EEEvNS_9FwdParamsE
        .type           _ZN10layer_norm13ln_fwd_kernelINS_13Kernel_traitsI13__nv_bfloat16S2_S2_S2_fjLj1536ELj1ELj4ELj1ELj16ENS_18Kernel_traits_baseILj1536ES2_S2_S2_S2_fjLj128EEEEELb0ELb1ELb1ELb0EEEvNS_9FwdParamsE,@function
        .size           _ZN10layer_norm13ln_fwd_kernelINS_13Kernel_traitsI13__nv_bfloat16S2_S2_S2_fjLj1536ELj1ELj4ELj1ELj16ENS_18Kernel_traits_baseILj1536ES2_S2_S2_S2_fjLj128EEEEELb0ELb1ELb1ELb0EEEvNS_9FwdParamsE,(.L_x_54334 - _ZN10layer_norm13ln_fwd_kernelINS_13Kernel_traitsI13__nv_bfloat16S2_S2_S2_fjLj1536ELj1ELj4ELj1ELj16ENS_18Kernel_traits_baseILj1536ES2_S2_S2_S2_fjLj128EEEEELb0ELb1ELb1ELb0EEEvNS_9FwdParamsE)
        .other          _ZN10layer_norm13ln_fwd_kernelINS_13Kernel_traitsI13__nv_bfloat16S2_S2_S2_fjLj1536ELj1ELj4ELj1ELj16ENS_18Kernel_traits_baseILj1536ES2_S2_S2_S2_fjLj128EEEEELb0ELb1ELb1ELb0EEEvNS_9FwdParamsE,@"STO_CUDA_ENTRY STV_DEFAULT"
_ZN10layer_norm13ln_fwd_kernelINS_13Kernel_traitsI13__nv_bfloat16S2_S2_S2_fjLj1536ELj1ELj4ELj1ELj16ENS_18Kernel_traits_baseILj1536ES2_S2_S2_S2_fjLj128EEEEELb0ELb1ELb1ELb0EEEvNS_9FwdParamsE:
.text._ZN10layer_norm13ln_fwd_kernelINS_13Kernel_traitsI13__nv_bfloat16S2_S2_S2_fjLj1536ELj1ELj4ELj1ELj16ENS_18Kernel_traits_baseILj1536ES2_S2_S2_S2_fjLj128EEEEELb0ELb1ELb1ELb0EEEvNS_9FwdParamsE:
        /* <DEDUP_REMOVED lines=11> */
[----:B0-----:R-:W-:Y:S01]  /*00b0*/  LOP3.LUT R207, R2, 0x1f, RZ, 0xc0, !PT ;  /* 0x0000001f02cf7812 */ /* 0x001fe200078ec0ff */
[----:B----4-:R-:W-:Y:S01]  /*00c0*/  USHF.L.U32 UR4, UR4, 0x2, URZ ;  /* 0x0000000204047899 */ /* 0x010fe200080006ff */
[----:B------:R-:W-:Y:S02]  /*00d0*/  SHF.R.U32.HI R2, RZ, 0x5, R2 ;  /* 0x00000005ff027819 */ /* 0x000fe40000011602 */
[----:B------:R-:W-:-:S03]  /*00e0*/  LOP3.LUT R3, R207, 0x1f, RZ, 0x3c, !PT ;  /* 0x0000001fcf037812 */ /* 0x000fc600078e3cff */
[----:B------:R-:W-:Y:S02]  /*00f0*/  LOP3.LUT R2, R2, UR4, RZ, 0xfc, !PT ;  /* 0x0000000402027c12 */ /* 0x000fe4000f8efcff */
[----:B------:R-:W-:Y:S02]  /*0100*/  LEA.HI.SX32 R0, R0, R3, 0x1d ;  /* 0x0000000300007211 */ /* 0x000fe400078feaff */
[----:B------:R-:W-:Y:S01]  /*0110*/  MOV R3, R207 ;  /* 0x000000cf00037202 */ /* 0x000fe20000000f00 */
        /* <DEDUP_REMOVED lines=46> */
[----:B------:R2:W5:Y:S03]  /*0400*/  @P3 LD.E.128 R80, desc[UR6][R24.64] ;  /* 0x0000000618503980 */ /* 0x000566000c101d00 */
[----:B------:R-:W-:Y:S01]  /*0410*/  @P3 VIADD R3, R3, 0x20 ;  /* 0x0000002003033836 */ /* 0x000fe20000000000 */
[----:B------:R2:W5:Y:S03]  /*0420*/  @P3 LDG.E.128 R76, desc[UR6][R26.64] ;  /* 0x000000061a4c3981 */ /* 0x000566000c1e1d00 */
[----:B------:R-:W-:-:S04]  /*0430*/  @P4 IMAD.WIDE.U32 R28, R3, 0x10, R28 ;  /* 0x00000010031c4825 */ /* 0x000fc800078e001c */
        /* <DEDUP_REMOVED lines=18> */
.L_x_302:
        /* <DEDUP_REMOVED lines=34> */
[----:B---3--:R-:W-:-:S04]  /*0780*/  @P3 IMAD.WIDE.U32 R22, R3, 0x10, R22 ;  /* 0x0000001003163825 */ /* 0x008fc800078e0016 */
[----:B------:R-:W-:Y:S01]  /*0790*/  @P3 VIADD R3, R3, 0x20 ;  /* 0x0000002003033836 */ /* 0x000fe20000000000 */
        /* <DEDUP_REMOVED lines=12> */
[----:B------:R-:W-:Y:S01]  /*0860*/  HFMA2 R106, -RZ, RZ, 0, 0 ;  /* 0x00000000ff6a7431 */ /* 0x000fe200000001ff */
[----:B------:R-:W-:Y:S02]  /*0870*/  CS2R R68, SRZ ;  /* 0x0000000000447805 */ /* 0x000fe4000001ff00 */
[----:B------:R-:W-:Y:S02]  /*0880*/  MOV R82, RZ ;  /* 0x000000ff00527202 */ /* 0x000fe40000000f00 */
[----:B------:R-:W-:Y:S01]  /*0890*/  CS2R R80, SRZ ;  /* 0x0000000000507805 */ /* 0x000fe2000001ff00 */
[----:B------:R-:W-:Y:S01]  /*08a0*/  IMAD.MOV.U32 R94, RZ, RZ, RZ ;  /* 0x000000ffff5e7224 */ /* 0x000fe200078e00ff */
[----:B------:R-:W-:-:S02]  /*08b0*/  CS2R R92, SRZ ;  /* 0x00000000005c7805 */ /* 0x000fc4000001ff00 */
[----:B------:R-:W-:Y:S02]  /*08c0*/  CS2R R104, SRZ ;  /* 0x0000000000687805 */ /* 0x000fe4000001ff00 */
[----:B------:R-:W-:Y:S02]  /*08d0*/  MOV R118, RZ ;  /* 0x000000ff00767202 */ /* 0x000fe40000000f00 */
[----:B------:R-:W-:Y:S02]  /*08e0*/  CS2R R116, SRZ ;  /* 0x0000000000747805 */ /* 0x000fe4000001ff00 */
[----:B------:R-:W-:Y:S02]  /*08f0*/  @P5 CS2R R58, SRZ ;  /* 0x00000000003a5805 */ /* 0x000fe4000001ff00 */
[----:B------:R-:W-:Y:S02]  /*0900*/  @P5 CS2R R56, SRZ ;  /* 0x0000000000385805 */ /* 0x000fe4000001ff00 */
[----:B------:R-:W-:Y:S01]  /*0910*/  @P0 MOV R119, RZ ;  /* 0x000000ff00770202 */ /* 0x000fe20000000f00 */
[----:B------:R-:W-:Y:S01]  /*0920*/  @P1 IMAD.MOV.U32 R107, RZ, RZ, RZ ;  /* 0x000000ffff6b1224 */ /* 0x000fe200078e00ff */
[----:B------:R-:W-:-:S02]  /*0930*/  @P2 MOV R95, RZ ;  /* 0x000000ff005f2202 */ /* 0x000fc40000000f00 */
[----:B------:R-:W-:Y:S02]  /*0940*/  @P3 MOV R83, RZ ;  /* 0x000000ff00533202 */ /* 0x000fe40000000f00 */
[----:B0-----:R-:W-:-:S07]  /*0950*/  @P4 MOV R71, RZ ;  /* 0x000000ff00474202 */ /* 0x001fce0000000f00 */
.L_x_303:
[----:B------:R-:W-:Y:S05]  /*0960*/  BSYNC.RECONVERGENT B0 ;  /* 0x0000000000007941 */ /* 0x000fea0003800200 */
.L_x_301:
        /* <DEDUP_REMOVED lines=77> */
[----:B012---:R-:W-:-:S07]  /*0e40*/  PRMT R158, R112, 0x7632, R158 ;  /* 0x00007632709e7816 */ /* 0x007fce000000009e */
.L_x_343:
[----:B------:R-:W0:Y:S08]  /*0e50*/  LDC.64 R124, c[0x0][0x3f0] ;  /* 0x0000fc00ff7c7b82 */ /* 0x000e300000000a00 */
[----:B------:R-:W1:Y:S01]  /*0e60*/  LDC R213, c[0x0][0x388] ;  /* 0x0000e200ffd57b82 */ /* 0x000e620000000800 */
[----:B0-----:R-:W-:-:S07]  /*0e70*/  IMAD.WIDE R126, R2, 0x4, R124 ;  /* 0x00000004027e7825 */ /* 0x001fce00078e027c */
[----:B------:R-:W0:Y:S01]  /*0e80*/  LDC.64 R124, c[0x0][0x3f8] ;  /* 0x0000fe00ff7c7b82 */ /* 0x000e220000000a00 */
[----:B------:R-:W2:Y:S01]  /*0e90*/  LDG.E R212, desc[UR6][R126.64] ;  /* 0x000000067ed47981 */ /* 0x000ea2000c1e1900 */
[----:B-1----:R-:W-:Y:S01]  /*0ea0*/  IMAD R210, R2, R213, RZ ;  /* 0x000000d502d27224 */ /* 0x002fe200078e02ff */
[----:B------:R-:W-:-:S04]  /*0eb0*/  ISETP.GE.U32.AND P0, PT, R0, 0x20, PT ;  /* 0x000000200000780c */ /* 0x000fc80003f06070 */
[----:B------:R-:W-:-:S04]  /*0ec0*/  SHF.R.S32.HI R211, RZ, 0x1f, R210 ;  /* 0x0000001fffd37819 */ /* 0x000fc800000114d2 */
[----:B------:R-:W-:Y:S01]  /*0ed0*/  LEA.HI R210, R211, R210, RZ, 0x3 ;  /* 0x000000d2d3d27211 */ /* 0x000fe200078f18ff */
[----:B0-----:R-:W-:-:S03]  /*0ee0*/  IMAD.WIDE R124, R2, 0x4, R124 ;  /* 0x00000004027c7825 */ /* 0x001fc600078e027c */
[----:B------:R-:W-:Y:S02]  /*0ef0*/  LEA.HI.SX32 R215, R210, R207, 0x1d ;  /* 0x000000cfd2d77211 */ /* 0x000fe400078feaff */
[----:B------:R0:W5:Y:S01]  /*0f00*/  LDG.E R209, desc[UR6][R124.64] ;  /* 0x000000067cd17981 */ /* 0x000162000c1e1900 */
[----:B------:R-:W-:Y:S01]  /*0f10*/  BSSY.RECONVERGENT B0, `(.L_x_304) ;  /* 0x00000ad000007945 */ /* 0x000fe20003800200 */
[----:B--2---:R-:W-:-:S13]  /*0f20*/  ISETP.GE.AND P1, PT, R212, 0x1, PT ;  /* 0x00000001d400780c */ /* 0x004fda0003f26270 */
[----:B------:R-:W1:Y:S01]  /*0f30*/  @P1 S2R R216, SR_TID.X ;  /* 0x0000000000d81919 */ /* 0x000e620000002100 */
[----:B------:R-:W-:-:S04]  /*0f40*/  @P1 VIADD R214, R212, 0xffffffff ;  /* 0xffffffffd4d61836 */ /* 0x000fc80000000000 */
[----:B------:R-:W-:-:S05]  /*0f50*/  @P1 IMAD R214, R214, R213, RZ ;  /* 0x000000d5d6d61224 */ /* 0x000fca00078e02ff */
[----:B------:R-:W-:-:S04]  /*0f60*/  @P1 SHF.R.S32.HI R127, RZ, 0x1f, R214 ;  /* 0x0000001fff7f1819 */ /* 0x000fc800000114d6 */
[----:B0-----:R-:W-:Y:S01]  /*0f70*/  @P1 LEA.HI R124, R127, R214, RZ, 0x3 ;  /* 0x000000d67f7c1211 */ /* 0x001fe200078f18ff */
[----:B------:R-:W-:Y:S01]  /*0f80*/  HFMA2 R214, -RZ, RZ, 0, 0 ;  /* 0x00000000ffd67431 */ /* 0x000fe200000001ff */
[----:B-1----:R-:W-:-:S04]  /*0f90*/  @P1 LOP3.LUT R207, R216, 0x1f, RZ, 0xc0, !PT ;  /* 0x0000001fd8cf1812 */ /* 0x002fc800078ec0ff */
[----:B------:R-:W-:Y:S01]  /*0fa0*/  @P1 LEA.HI.SX32 R214, R124, R207, 0x1d ;  /* 0x000000cf7cd61211 */ /* 0x000fe200078feaff */
[----:B------:R-:W-:Y:S06]  /*0fb0*/  @!P0 BRA `(.L_x_305) ;  /* 0x0000000800888947 */ /* 0x000fec0003800000 */
[----:B------:R-:W-:Y:S04]  /*0fc0*/  BSSY.RECONVERGENT B1, `(.L_x_306) ;  /* 0x0000005000017945 */ /* 0x000fe80003800200 */
[----:B------:R-:W-:Y:S05]  /*0fd0*/  @!P1 BRA `(.L_x_307) ;  /* 0x00000000000c9947 */ /* 0x000fea0003800000 */
[----:B------:R-:W0:Y:S02]  /*0fe0*/  LDC.64 R48, c[0x0][0x390] ;  /* 0x0000e400ff307b82 */ /* 0x000e240000000a00 */
[----:B0-----:R-:W-:-:S06]  /*0ff0*/  IMAD.WIDE.U32 R48, R214, 0x10, R48 ;  /* 0x00000010d6307825 */ /* 0x001fcc00078e0030 */
[----:B------:R-:W5:Y:S02]  /*1000*/  LDG.E.128 R48, desc[UR6][R48.64] ;  /* 0x0000000630307981 */ /* 0x000f64000c1e1d00 */
.L_x_307:
[----:B------:R-:W-:Y:S05]  /*1010*/  BSYNC.RECONVERGENT B1 ;  /* 0x0000000000017941 */ /* 0x000fea0003800200 */
.L_x_306:
        /* <DEDUP_REMOVED lines=8> */
[C---:B-----5:R-:W-:Y:S01]  /*10a0*/  @P2 PRMT R125, R48.reuse, 0x7632, R125 ;  /* 0x00007632307d2816 */ /* 0x060fe2000000007d */
[----:B------:R-:W-:Y:S01]  /*10b0*/  @P2 IMAD.U32 R219, R155, 0x10000, RZ ;  /* 0x000100009bdb2824 */ /* 0x000fe200078e00ff */
[----:B------:R-:W-:Y:S02]  /*10c0*/  @P2 SHF.L.U32 R124, R48, 0x10, RZ ;  /* 0x00000010307c2819 */ /* 0x000fe400000006ff */
[----:B------:R-:W-:Y:S02]  /*10d0*/  @P2 SHF.L.U32 R125, R125, 0x10, RZ ;  /* 0x000000107d7d2819 */ /* 0x000fe400000006ff */
[C---:B------:R-:W-:Y:S01]  /*10e0*/  @P2 PRMT R163, R49.reuse, 0x7632, R163 ;  /* 0x0000763231a32816 */ /* 0x040fe200000000a3 */
[----:B------:R-:W1:Y:S01]  /*10f0*/  @P2 LDC R126, c[0x0][0x40c] ;  /* 0x00010300ff7e2b82 */ /* 0x000e620000000800 */
[----:B------:R-:W-:Y:S02]  /*1100*/  @P2 SHF.L.U32 R162, R49, 0x10, RZ ;  /* 0x0000001031a22819 */ /* 0x000fe400000006ff */
[----:B------:R-:W-:-:S02]  /*1110*/  @P2 SHF.L.U32 R163, R163, 0x10, RZ ;  /* 0x00000010a3a32819 */ /* 0x000fc400000006ff */
[----:B------:R-:W-:-:S03]  /*1120*/  @P2 PRMT R166, R50, 0x7632, R166 ;  /* 0x0000763232a62816 */ /* 0x000fc600000000a6 */
[----:B------:R-:W3:Y:S02]  /*1130*/  @P2 LDC R211, c[0x0][0x40c] ;  /* 0x00010300ffd32b82 */ /* 0x000ee40000000800 */
[----:B------:R-:W-:-:S06]  /*1140*/  @P2 IMAD.U32 R166, R166, 0x10000, RZ ;  /* 0x00010000a6a62824 */ /* 0x000fcc00078e00ff */
[----:B------:R-:W4:Y:S01]  /*1150*/  @P2 LDC R164, c[0x0][0x40c] ;  /* 0x00010300ffa42b82 */ /* 0x000f220000000800 */
[----:B0-----:R-:W-:Y:S01]  /*1160*/  @P2 FMUL.FTZ R124, R124, R127 ;  /* 0x0000007f7c7c2220 */ /* 0x001fe20000410000 */
[----:B------:R-:W-:-:S06]  /*1170*/  @P2 SHF.L.U32 R127, R158, 0x10, RZ ;  /* 0x000000109e7f2819 */ /* 0x000fcc00000006ff */
[----:B------:R-:W0:Y:S01]  /*1180*/  @P2 LDC R217, c[0x0][0x40c] ;  /* 0x00010300ffd92b82 */ /* 0x000e220000000800 */
[----:B-1----:R-:W-:Y:S01]  /*1190*/  @P2 FMUL.FTZ R126, R125, R126 ;  /* 0x0000007e7d7e2220 */ /* 0x002fe20000410000 */
[----:B------:R-:W-:-:S06]  /*11a0*/  @P2 IMAD.U32 R125, R112, 0x10000, RZ ;  /* 0x00010000707d2824 */ /* 0x000fcc00078e00ff */
[----:B------:R-:W1:Y:S08]  /*11b0*/  @P2 LDC R210, c[0x0][0x40c] ;  /* 0x00010300ffd22b82 */ /* 0x000e700000000800 */
[----:B------:R-:W1:Y:S01]  /*11c0*/  @P2 LDC R216, c[0x0][0x40c] ;  /* 0x00010300ffd82b82 */ /* 0x000e620000000800 */
[----:B----4-:R-:W-:-:S07]  /*11d0*/  @P2 FMUL.FTZ R163, R163, R164 ;  /* 0x000000a4a3a32220 */ /* 0x010fce0000410000 */
[----:B------:R-:W4:Y:S01]  /*11e0*/  @P2 LDC R227, c[0x0][0x40c] ;  /* 0x00010300ffe32b82 */ /* 0x000f220000000800 */
[C---:B--2---:R-:W-:Y:S01]  /*11f0*/  @P2 PRMT R161, R44.reuse, 0x7632, R161 ;  /* 0x000076322ca12816 */ /* 0x044fe200000000a1 */
[C---:B------:R-:W-:Y:S01]  /*1200*/  @P2 IMAD.U32 R165, R44.reuse, 0x10000, RZ ;  /* 0x000100002ca52824 */ /* 0x040fe200078e00ff */
[----:B------:R-:W-:Y:S02]  /*1210*/  @!P2 PRMT R160, R44, 0x7632, R160 ;  /* 0x000076322ca0a816 */ /* 0x000fe400000000a0 */
[----:B------:R-:W-:Y:S02]  /*1220*/  @P2 SHF.L.U32 R161, R161, 0x10, RZ ;  /* 0x00000010a1a12819 */ /* 0x000fe400000006ff */
[----:B------:R-:W-:Y:S02]  /*1230*/  @!P2 SHF.L.U32 R160, R160, 0x10, RZ ;  /* 0x00000010a0a0a819 */ /* 0x000fe400000006ff */
[----:B------:R-:W-:Y:S01]  /*1240*/  @!P2 SHF.L.U32 R159, R44, 0x10, RZ ;  /* 0x000000102c9fa819 */ /* 0x000fe200000006ff */
[----:B------:R-:W-:Y:S01]  /*1250*/  @P2 FFMA.FTZ R160, R126, R127, R161 ;  /* 0x0000007f7ea02223 */ /* 0x000fe200000100a1 */
[----:B------:R-:W-:Y:S01]  /*1260*/  @P2 PRMT R127, R45, 0x7632, R127 ;  /* 0x000076322d7f2816 */ /* 0x000fe2000000007f */
[----:B------:R-:W-:Y:S01]  /*1270*/  @P2 FFMA.FTZ R159, R124, R125, R165 ;  /* 0x0000007d7c9f2223 */ /* 0x000fe200000100a5 */
[----:B---3--:R-:W-:Y:S01]  /*1280*/  @P2 FMUL.FTZ R124, R162, R211 ;  /* 0x000000d3a27c2220 */ /* 0x008fe20000410000 */
[----:B------:R-:W-:Y:S01]  /*1290*/  @P2 SHF.L.U32 R126, R157, 0x10, RZ ;  /* 0x000000109d7e2819 */ /* 0x000fe200000006ff */
[----:B------:R-:W-:Y:S01]  /*12a0*/  @P2 IMAD.U32 R125, R113, 0x10000, RZ ;  /* 0x00010000717d2824 */ /* 0x000fe200078e00ff */
[C---:B------:R-:W-:Y:S01]  /*12b0*/  @!P2 PRMT R162, R45.reuse, 0x7632, R162 ;  /* 0x000076322da2a816 */ /* 0x040fe200000000a2 */
[----:B------:R-:W-:Y:S01]  /*12c0*/  @P2 IMAD.U32 R211, R45, 0x10000, RZ ;  /* 0x000100002dd32824 */ /* 0x000fe200078e00ff */
[----:B------:R-:W-:-:S02]  /*12d0*/  @P2 SHF.L.U32 R164, R127, 0x10, RZ ;  /* 0x000000107fa42819 */ /* 0x000fc400000006ff */
[----:B------:R-:W-:Y:S02]  /*12e0*/  @!P2 SHF.L.U32 R162, R162, 0x10, RZ ;  /* 0x00000010a2a2a819 */ /* 0x000fe400000006ff */
[----:B------:R-:W-:Y:S01]  /*12f0*/  @P2 SHF.L.U32 R165, R50, 0x10, RZ ;  /* 0x0000001032a52819 */ /* 0x000fe200000006ff */
[----:B------:R-:W-:Y:S01]  /*1300*/  @P2 FFMA.FTZ R162, R163, R126, R164 ;  /* 0x0000007ea3a22223 */ /* 0x000fe200000100a4 */
[C---:B------:R-:W-:Y:S01]  /*1310*/  @P2 PRMT R163, R51.reuse, 0x7632, R163 ;  /* 0x0000763233a32816 */ /* 0x040fe200000000a3 */
[----:B0-----:R-:W-:Y:S01]  /*1320*/  @P2 FMUL.FTZ R126, R166, R217 ;  /* 0x000000d9a67e2220 */ /* 0x001fe20000410000 */
[----:B------:R-:W-:Y:S01]  /*1330*/  @P2 SHF.L.U32 R127, R51, 0x10, RZ ;  /* 0x00000010337f2819 */ /* 0x000fe200000006ff */
[----:B------:R-:W-:Y:S01]  /*1340*/  @!P2 IMAD.U32 R164, R47, 0x10000, RZ ;  /* 0x000100002fa4a824 */ /* 0x000fe200078e00ff */
[----:B------:R-:W-:Y:S01]  /*1350*/  @!P2 SHF.L.U32 R161, R45, 0x10, RZ ;  /* 0x000000102da1a819 */ /* 0x000fe200000006ff */
[----:B------:R-:W-:Y:S01]  /*1360*/  @P2 FFMA.FTZ R161, R124, R125, R211 ;  /* 0x0000007d7ca12223 */ /* 0x000fe200000100d3 */
[----:B------:R-:W-:Y:S01]  /*1370*/  @P2 SHF.L.U32 R218, R163, 0x10, RZ ;  /* 0x00000010a3da2819 */ /* 0x000fe200000006ff */
[----:B-1----:R-:W-:Y:S01]  /*1380*/  @P2 FMUL.FTZ R124, R165, R210 ;  /* 0x000000d2a57c2220 */ /* 0x002fe20000410000 */
[----:B------:R-:W-:Y:S01]  /*1390*/  @P2 PRMT R166, R46, 0x7632, R166 ;  /* 0x000076322ea62816 */ /* 0x000fe200000000a6 */
[----:B------:R-:W-:Y:S01]  /*13a0*/  @P2 FMUL.FTZ R210, R127, R216 ;  /* 0x000000d87fd22220 */ /* 0x000fe20000410000 */
[C---:B------:R-:W-:Y:S01]  /*13b0*/  @P2 PRMT R220, R47.reuse, 0x7632, R220 ;  /* 0x000076322fdc2816 */ /* 0x040fe200000000dc */
[----:B----4-:R-:W-:Y:S01]  /*13c0*/  @P2 FMUL.FTZ R218, R218, R227 ;  /* 0x000000e3dada2220 */ /* 0x010fe20000410000 */
[----:B------:R-:W-:-:S02]  /*13d0*/  @!P2 PRMT R216, R47, 0x7632, R216 ;  /* 0x000076322fd8a816 */ /* 0x000fc400000000d8 */
[----:B------:R-:W-:Y:S02]  /*13e0*/  @P2 SHF.L.U32 R125, R114, 0x10, RZ ;  /* 0x00000010727d2819 */ /* 0x000fe400000006ff */
[----:B------:R-:W-:Y:S02]  /*13f0*/  @P2 SHF.L.U32 R127, R156, 0x10, RZ ;  /* 0x000000109c7f2819 */ /* 0x000fe400000006ff */
[----:B------:R-:W-:Y:S02]  /*1400*/  @P2 SHF.L.U32 R217, R115, 0x10, RZ ;  /* 0x0000001073d92819 */ /* 0x000fe400000006ff */
[C---:B------:R-:W-:Y:S02]  /*1410*/  @P2 SHF.L.U32 R223, R46.reuse, 0x10, RZ ;  /* 0x000000102edf2819 */ /* 0x040fe400000006ff */
[----:B------:R-:W-:Y:S02]  /*1420*/  @!P2 PRMT R165, R46, 0x7632, R165 ;  /* 0x000076322ea5a816 */ /* 0x000fe400000000a5 */
[----:B------:R-:W-:-:S02]  /*1430*/  @P2 SHF.L.U32 R225, R47, 0x10, RZ ;  /* 0x000000102fe12819 */ /* 0x000fc400000006ff */
[----:B------:R-:W-:Y:S01]  /*1440*/  @P2 SHF.L.U32 R211, R166, 0x10, RZ ;  /* 0x00000010a6d32819 */ /* 0x000fe200000006ff */
[----:B------:R-:W-:Y:S01]  /*1450*/  @!P2 IMAD.U32 R166, R216, 0x10000, RZ ;  /* 0x00010000d8a6a824 */ /* 0x000fe200078e00ff */
[----:B------:R-:W-:Y:S01]  /*1460*/  @P2 SHF.L.U32 R221, R220, 0x10, RZ ;  /* 0x00000010dcdd2819 */ /* 0x000fe200000006ff */
[----:B------:R-:W-:Y:S01]  /*1470*/  @P2 FFMA.FTZ R164, R210, R217, R225 ;  /* 0x000000d9d2a42223 */ /* 0x000fe200000100e1 */
[----:B------:R-:W-:Y:S01]  /*1480*/  @!P2 SHF.L.U32 R163, R46, 0x10, RZ ;  /* 0x000000102ea3a819 */ /* 0x000fe200000006ff */
[----:B------:R-:W-:Y:S01]  /*1490*/  @P2 FFMA.FTZ R163, R124, R125, R223 ;  /* 0x0000007d7ca32223 */ /* 0x000fe200000100df */
[----:B------:R-:W-:Y:S01]  /*14a0*/  @!P2 SHF.L.U32 R165, R165, 0x10, RZ ;  /* 0x00000010a5a5a819 */ /* 0x000fe200000006ff */
[----:B------:R-:W-:Y:S01]  /*14b0*/  @P2 FFMA.FTZ R165, R126, R127, R211 ;  /* 0x0000007f7ea52223 */ /* 0x000fe200000100d3 */
[----:B------:R-:W-:Y:S01]  /*14c0*/  @P2 FFMA.FTZ R166, R218, R219, R221 ;  /* 0x000000dbdaa62223 */ /* 0x000fe200000100dd */
[----:B------:R-:W-:Y:S02]  /*14d0*/  F2FP.BF16.F32.PACK_AB R124, RZ, R159 ;  /* 0x0000009fff7c723e */ /* 0x000fe400000010ff */
[----:B------:R-:W-:-:S02]  /*14e0*/  F2FP.BF16.F32.PACK_AB R125, RZ, R160 ;  /* 0x000000a0ff7d723e */ /* 0x000fc400000010ff */
[----:B------:R-:W-:Y:S02]  /*14f0*/  F2FP.BF16.F32.PACK_AB R126, RZ, R161 ;  /* 0x000000a1ff7e723e */ /* 0x000fe400000010ff */
[----:B------:R-:W-:Y:S02]  /*1500*/  F2FP.BF16.F32.PACK_AB R210, RZ, R162 ;  /* 0x000000a2ffd2723e */ /* 0x000fe400000010ff */
[----:B------:R-:W-:Y:S02]  /*1510*/  F2FP.BF16.F32.PACK_AB R211, RZ, R163 ;  /* 0x000000a3ffd3723e */ /* 0x000fe400000010ff */
[----:B------:R-:W-:Y:S02]  /*1520*/  F2FP.BF16.F32.PACK_AB R216, RZ, R165 ;  /* 0x000000a5ffd8723e */ /* 0x000fe400000010ff */
[----:B------:R-:W-:Y:S02]  /*1530*/  F2FP.BF16.F32.PACK_AB R217, RZ, R164 ;  /* 0x000000a4ffd9723e */ /* 0x000fe400000010ff */
[----:B------:R-:W-:-:S02]  /*1540*/  F2FP.BF16.F32.PACK_AB R127, RZ, R166 ;  /* 0x000000a6ff7f723e */ /* 0x000fc400000010ff */
[----:B------:R-:W-:Y:S02]  /*1550*/  PRMT R124, R124, 0x5410, R125 ;  /* 0x000054107c7c7816 */ /* 0x000fe4000000007d */
[----:B------:R-:W-:Y:S02]  /*1560*/  PRMT R125, R126, 0x5410, R210 ;  /* 0x000054107e7d7816 */ /* 0x000fe400000000d2 */
[----:B------:R-:W-:Y:S02]  /*1570*/  PRMT R126, R211, 0x5410, R216 ;  /* 0x00005410d37e7816 */ /* 0x000fe400000000d8 */
[----:B------:R-:W-:Y:S01]  /*1580*/  PRMT R127, R217, 0x5410, R127 ;  /* 0x00005410d97f7816 */ /* 0x000fe2000000007f */
[----:B------:R-:W-:Y:S06]  /*1590*/  BRA `(.L_x_309) ;  /* 0x0000000000fc7947 */ /* 0x000fec0003800000 */
.L_x_308:
[----:B------:R-:W0:Y:S01]  /*15a0*/  @P1 LDC R126, c[0x0][0x40c] ;  /* 0x00010300ff7e1b82 */ /* 0x000e220000000800 */
[C---:B-----5:R-:W-:Y:S01]  /*15b0*/  @P1 SHF.L.U32 R125, R48.reuse, 0x10, RZ ;  /* 0x00000010307d1819 */ /* 0x060fe200000006ff */
[----:B------:R-:W-:Y:S01]  /*15c0*/  @P1 IMAD.U32 R162, R49, 0x10000, RZ ;  /* 0x0001000031a21824 */ /* 0x000fe200078e00ff */
[----:B------:R-:W-:Y:S01]  /*15d0*/  @P1 PRMT R124, R48, 0x7632, R124 ;  /* 0x00007632307c1816 */ /* 0x000fe2000000007c */
[----:B------:R-:W-:Y:S01]  /*15e0*/  IMAD.MOV.U32 R159, RZ, RZ, RZ ;  /* 0x000000ffff9f7224 */ /* 0x000fe200078e00ff */
[----:B------:R-:W-:Y:S01]  /*15f0*/  @P1 SHF.L.U32 R161, R158, 0x10, RZ ;  /* 0x000000109ea11819 */ /* 0x000fe200000006ff */
[----:B------:R-:W-:Y:S01]  /*1600*/  @P1 IMAD.U32 R210, R51, 0x10000, RZ ;  /* 0x0001000033d21824 */ /* 0x000fe200078e00ff */
[----:B------:R-:W-:Y:S01]  /*1610*/  @P1 SHF.L.U32 R124, R124, 0x10, RZ ;  /* 0x000000107c7c1819 */ /* 0x000fe200000006ff */
[----:B------:R-:W1:Y:S01]  /*1620*/  @P1 LDC R164, c[0x0][0x40c] ;  /* 0x00010300ffa41b82 */ /* 0x000e620000000800 */
[----:B------:R-:W-:Y:S02]  /*1630*/  MOV R160, RZ ;  /* 0x000000ff00a07202 */ /* 0x000fe40000000f00 */
[----:B------:R-:W-:-:S02]  /*1640*/  @P1 SHF.L.U32 R217, R115, 0x10, RZ ;  /* 0x0000001073d91819 */ /* 0x000fc400000006ff */
[----:B------:R-:W-:-:S03]  /*1650*/  @P1 SHF.L.U32 R218, R155, 0x10, RZ ;  /* 0x000000109bda1819 */ /* 0x000fc600000006ff */
[----:B------:R-:W2:Y:S08]  /*1660*/  @P1 LDC R127, c[0x0][0x40c] ;  /* 0x00010300ff7f1b82 */ /* 0x000eb00000000800 */
[----:B------:R-:W3:Y:S01]  /*1670*/  @P1 LDC R163, c[0x0][0x40c] ;  /* 0x00010300ffa31b82 */ /* 0x000ee20000000800 */
[----:B0-----:R-:W-:Y:S01]  /*1680*/  @P1 FMUL.FTZ R126, R125, R126 ;  /* 0x0000007e7d7e1220 */ /* 0x001fe20000410000 */
[----:B------:R-:W-:-:S04]  /*1690*/  @P1 PRMT R125, R49, 0x7632, R125 ;  /* 0x00007632317d1816 */ /* 0x000fc8000000007d */
[----:B------:R-:W-:Y:S02]  /*16a0*/  @P1 SHF.L.U32 R125, R125, 0x10, RZ ;  /* 0x000000107d7d1819 */ /* 0x000fe400000006ff */
[----:B------:R-:W0:Y:S03]  /*16b0*/  @P1 LDC R166, c[0x0][0x40c] ;  /* 0x00010300ffa61b82 */ /* 0x000e260000000800 */
[----:B-1----:R-:W-:Y:S01]  /*16c0*/  @P1 FMUL.FTZ R125, R125, R164 ;  /* 0x000000a47d7d1220 */ /* 0x002fe20000410000 */
[----:B------:R-:W-:-:S04]  /*16d0*/  @P1 SHF.L.U32 R164, R157, 0x10, RZ ;  /* 0x000000109da41819 */ /* 0x000fc800000006ff */
[----:B------:R-:W1:Y:S01]  /*16e0*/  @P1 LDC R211, c[0x0][0x40c] ;  /* 0x00010300ffd31b82 */ /* 0x000e620000000800 */
[----:B--2---:R-:W-:Y:S01]  /*16f0*/  @P1 FMUL.FTZ R124, R124, R127 ;  /* 0x0000007f7c7c1220 */ /* 0x004fe20000410000 */
[----:B------:R-:W-:-:S03]  /*1700*/  @P1 SHF.L.U32 R127, R112, 0x10, RZ ;  /* 0x00000010707f1819 */ /* 0x000fc600000006ff */
[----:B------:R-:W-:Y:S01]  /*1710*/  @P1 FMUL.FTZ R160, R124, R161 ;  /* 0x000000a17ca01220 */ /* 0x000fe20000410000 */
[----:B------:R-:W-:Y:S01]  /*1720*/  @P1 PRMT R124, R50, 0x7632, R124 ;  /* 0x00007632327c1816 */ /* 0x000fe2000000007c */
[----:B------:R-:W-:Y:S01]  /*1730*/  @P1 FMUL.FTZ R159, R126, R127 ;  /* 0x0000007f7e9f1220 */ /* 0x000fe20000410000 */
[----:B------:R-:W2:Y:S01]  /*1740*/  @P1 LDC R165, c[0x0][0x40c] ;  /* 0x00010300ffa51b82 */ /* 0x000ea20000000800 */
[----:B---3--:R-:W-:Y:S01]  /*1750*/  @P1 FMUL.FTZ R163, R162, R163 ;  /* 0x000000a3a2a31220 */ /* 0x008fe20000410000 */
[----:B------:R-:W-:Y:S02]  /*1760*/  IMAD.MOV.U32 R162, RZ, RZ, RZ ;  /* 0x000000ffffa27224 */ /* 0x000fe400078e00ff */
[----:B------:R-:W-:Y:S01]  /*1770*/  @P1 FMUL.FTZ R162, R125, R164 ;  /* 0x000000a47da21220 */ /* 0x000fe20000410000 */
[----:B------:R-:W-:Y:S01]  /*1780*/  @P1 PRMT R125, R51, 0x7632, R125 ;  /* 0x00007632337d1816 */ /* 0x000fe2000000007d */
[----:B------:R-:W-:Y:S01]  /*1790*/  HFMA2 R161, -RZ, RZ, 0, 0 ;  /* 0x00000000ffa17431 */ /* 0x000fe200000001ff */
[----:B------:R-:W-:Y:S01]  /*17a0*/  @P1 SHF.L.U32 R127, R50, 0x10, RZ ;  /* 0x00000010327f1819 */ /* 0x000fe200000006ff */
[----:B------:R-:W3:Y:S01]  /*17b0*/  @P1 LDC R216, c[0x0][0x40c] ;  /* 0x00010300ffd81b82 */ /* 0x000ee20000000800 */
[----:B------:R-:W-:Y:S01]  /*17c0*/  @P1 SHF.L.U32 R126, R113, 0x10, RZ ;  /* 0x00000010717e1819 */ /* 0x000fe200000006ff */
[----:B------:R-:W-:Y:S01]  /*17d0*/  @P1 IMAD.U32 R125, R125, 0x10000, RZ ;  /* 0x000100007d7d1824 */ /* 0x000fe200078e00ff */
[----:B------:R-:W-:Y:S01]  /*17e0*/  @P1 SHF.L.U32 R124, R124, 0x10, RZ ;  /* 0x000000107c7c1819 */ /* 0x000fe200000006ff */
[----:B0-----:R-:W-:Y:S01]  /*17f0*/  @P1 FMUL.FTZ R127, R127, R166 ;  /* 0x000000a67f7f1220 */ /* 0x001fe20000410000 */
[----:B------:R-:W-:-:S02]  /*1800*/  HFMA2 R166, -RZ, RZ, 0, 0 ;  /* 0x00000000ffa67431 */ /* 0x000fc400000001ff */
[----:B------:R-:W-:Y:S01]  /*1810*/  @P1 FMUL.FTZ R161, R163, R126 ;  /* 0x0000007ea3a11220 */ /* 0x000fe20000410000 */
[----:B------:R-:W-:Y:S01]  /*1820*/  @P1 SHF.L.U32 R126, R114, 0x10, RZ ;  /* 0x00000010727e1819 */ /* 0x000fe200000006ff */
[----:B-1----:R-:W-:Y:S01]  /*1830*/  @P1 FMUL.FTZ R210, R210, R211 ;  /* 0x000000d3d2d21220 */ /* 0x002fe20000410000 */
[----:B------:R-:W-:Y:S02]  /*1840*/  @P1 SHF.L.U32 R211, R156, 0x10, RZ ;  /* 0x000000109cd31819 */ /* 0x000fe400000006ff */
[----:B------:R-:W-:Y:S01]  /*1850*/  MOV R163, RZ ;  /* 0x000000ff00a37202 */ /* 0x000fe20000000f00 */
[----:B------:R-:W-:Y:S01]  /*1860*/  @P1 FMUL.FTZ R163, R127, R126 ;  /* 0x0000007e7fa31220 */ /* 0x000fe20000410000 */
[----:B------:R-:W-:Y:S02]  /*1870*/  F2FP.BF16.F32.PACK_AB R126, RZ, R161 ;  /* 0x000000a1ff7e723e */ /* 0x000fe400000010ff */
[----:B------:R-:W-:Y:S01]  /*1880*/  F2FP.BF16.F32.PACK_AB R127, RZ, R162 ;  /* 0x000000a2ff7f723e */ /* 0x000fe200000010ff */
[----:B--2---:R-:W-:Y:S01]  /*1890*/  @P1 FMUL.FTZ R124, R124, R165 ;  /* 0x000000a57c7c1220 */ /* 0x004fe20000410000 */
[----:B------:R-:W-:-:S02]  /*18a0*/  CS2R R164, SRZ ;  /* 0x0000000000a47805 */ /* 0x000fc4000001ff00 */
[----:B------:R-:W-:Y:S01]  /*18b0*/  @P1 FMUL.FTZ R164, R210, R217 ;  /* 0x000000d9d2a41220 */ /* 0x000fe20000410000 */
[----:B------:R-:W-:Y:S01]  /*18c0*/  @P1 FMUL.FTZ R165, R124, R211 ;  /* 0x000000d37ca51220 */ /* 0x000fe20000410000 */
[----:B------:R-:W-:Y:S02]  /*18d0*/  F2FP.BF16.F32.PACK_AB R124, RZ, R159 ;  /* 0x0000009fff7c723e */ /* 0x000fe400000010ff */
[----:B------:R-:W-:Y:S01]  /*18e0*/  F2FP.BF16.F32.PACK_AB R210, RZ, R163 ;  /* 0x000000a3ffd2723e */ /* 0x000fe200000010ff */
[----:B---3--:R-:W-:Y:S01]  /*18f0*/  @P1 FMUL.FTZ R125, R125, R216 ;  /* 0x000000d87d7d1220 */ /* 0x008fe20000410000 */
[----:B------:R-:W-:Y:S02]  /*1900*/  F2FP.BF16.F32.PACK_AB R211, RZ, R165 ;  /* 0x000000a5ffd3723e */ /* 0x000fe400000010ff */
[----:B------:R-:W-:Y:S01]  /*1910*/  F2FP.BF16.F32.PACK_AB R216, RZ, R164 ;  /* 0x000000a4ffd8723e */ /* 0x000fe200000010ff */
[----:B------:R-:W-:Y:S01]  /*1920*/  @P1 FMUL.FTZ R166, R125, R218 ;  /* 0x000000da7da61220 */ /* 0x000fe20000410000 */
[----:B------:R-:W-:-:S04]  /*1930*/  F2FP.BF16.F32.PACK_AB R125, RZ, R160 ;  /* 0x000000a0ff7d723e */ /* 0x000fc800000010ff */
[----:B------:R-:W-:Y:S02]  /*1940*/  F2FP.BF16.F32.PACK_AB R217, RZ, R166 ;  /* 0x000000a6ffd9723e */ /* 0x000fe400000010ff */
[----:B------:R-:W-:Y:S02]  /*1950*/  PRMT R124, R124, 0x5410, R125 ;  /* 0x000054107c7c7816 */ /* 0x000fe4000000007d */
[----:B------:R-:W-:Y:S02]  /*1960*/  PRMT R125, R126, 0x5410, R127 ;  /* 0x000054107e7d7816 */ /* 0x000fe4000000007f */
[----:B------:R-:W-:Y:S02]  /*1970*/  PRMT R126, R210, 0x5410, R211 ;  /* 0x00005410d27e7816 */ /* 0x000fe400000000d3 */
[----:B------:R-:W-:-:S07]  /*1980*/  PRMT R127, R216, 0x5410, R217 ;  /* 0x00005410d87f7816 */ /* 0x000fce00000000d9 */
.L_x_309:
[----:B------:R-:W0:Y:S01]  /*1990*/  LDC.64 R210, c[0x0][0x3a8] ;  /* 0x0000ea00ffd27b82 */ /* 0x000e220000000a00 */
[----:B------:R-:W-:Y:S02]  /*19a0*/  VIADD R214, R214, 0x20 ;  /* 0x00000020d6d67836 */ /* 0x000fe40000000000 */
[C---:B0-----:R-:W-:Y:S01]  /*19b0*/  IMAD.WIDE.U32 R210, R215.reuse, 0x10, R210 ;  /* 0x00000010d7d27825 */ /* 0x041fe200078e00d2 */
[----:B------:R-:W-:-:S04]  /*19c0*/  IADD3 R215, PT, PT, R215, 0x20, RZ ;  /* 0x00000020d7d77810 */ /* 0x000fc80007ffe0ff */
[----:B------:R0:W-:Y:S03]  /*19d0*/  STG.E.128 desc[UR6][R210.64], R124 ;  /* 0x0000007cd2007986 */ /* 0x0001e6000c101d06 */
.L_x_305:
[----:B------:R-:W-:Y:S05]  /*19e0*/  BSYNC.RECONVERGENT B0 ;  /* 0x0000000000007941 */ /* 0x000fea0003800200 */
.L_x_304:
[----:B------:R-:W-:Y:S01]  /*19f0*/  ISETP.GE.U32.AND P2, PT, R0, 0x40, PT ;  /* 0x000000400000780c */ /* 0x000fe20003f46070 */
[----:B------:R-:W-:Y:S01]  /*1a00*/  BSSY.RECONVERGENT B0, `(.L_x_310) ;  /* 0x0000097000007945 */ /* 0x000fe20003800200 */
[----:B------:R-:W-:-:S11]  /*1a10*/  LOP3.LUT R208, R208, 0xffffffef, RZ, 0xc0, !PT ;  /* 0xffffffefd0d07812 */ /* 0x000fd600078ec0ff */
[----:B------:R-:W-:Y:S01]  /*1a20*/  @P2 LOP3.LUT R208, R208, 0x10, RZ, 0xfc, !PT ;  /* 0x00000010d0d02812 */ /* 0x000fe200078efcff */
[----:B------:R-:W-:Y:S06]  /*1a30*/  @!P2 BRA `(.L_x_311) ;  /* 0x00000008004ca947 */ /* 0x000fec0003800000 */
[----:B------:R-:W-:Y:S01]  /*1a40*/  ISETP.NE.U32.AND P2, PT, RZ, UR4, PT ;  /* 0x00000004ff007c0c */ /* 0x000fe2000bf45070 */
[----:B0-----:R-:W0:Y:S03]  /*1a50*/  @P1 LDC.64 R126, c[0x0][0x390] ;  /* 0x0000e400ff7e1b82 */ /* 0x001e260000000a00 */
[----:B------:R-:W-:-:S13]  /*1a60*/  ISETP.NE.AND.EX P2, PT, RZ, UR5, PT, P2 ;  /* 0x00000005ff007c0c */ /* 0x000fda000bf45320 */
[----:B------:R-:W1:Y:S01]  /*1a70*/  @P2 LDC.64 R124, c[0x0][0x3a0] ;  /* 0x0000e800ff7c2b82 */ /* 0x000e620000000a00 */
[----:B0-----:R-:W-:-:S05]  /*1a80*/  @P1 IMAD.WIDE.U32 R126, R214, 0x10, R126 ;  /* 0x00000010d67e1825 */ /* 0x001fca00078e007e */
[----:B------:R0:W5:Y:S01]  /*1a90*/  @P1 LDG.E.128 R48, desc[UR6][R126.64] ;  /* 0x000000067e301981 */ /* 0x000162000c1e1d00 */
[----:B-1----:R-:W-:-:S05]  /*1aa0*/  @P2 IMAD.WIDE.U32 R124, R215, 0x10, R124 ;  /* 0x00000010d77c2825 */ /* 0x002fca00078e007c */
[----:B------:R0:W5:Y:S01]  /*1ab0*/  @P2 LDG.E.128 R44, desc[UR6][R124.64] ;  /* 0x000000067c2c2981 */ /* 0x000162000c1e1d00 */
[----:B------:R-:W-:Y:S05]  /*1ac0*/  @!P2 BRA `(.L_x_312) ;  /* 0x000000040018a947 */ /* 0x000fea0003800000 */
[----:B------:R-:W-:Y:S02]  /*1ad0*/  ISETP.GT.AND P2, PT, R212, RZ, PT ;  /* 0x000000ffd400720c */ /* 0x000fe40003f44270 */
[C---:B0----5:R-:W-:Y:S02]  /*1ae0*/  PRMT R124, R44.reuse, 0x7632, R124 ;  /* 0x000076322c7c7816 */ /* 0x061fe4000000007c */
[----:B------:R-:W-:Y:S02]  /*1af0*/  SHF.L.U32 R167, R44, 0x10, RZ ;  /* 0x000000102ca77819 */ /* 0x000fe400000006ff */
[----:B------:R-:W-:Y:S01]  /*1b00*/  SHF.L.U32 R169, R45, 0x10, RZ ;  /* 0x000000102da97819 */ /* 0x000fe200000006ff */
[----:B------:R-:W-:-:S06]  /*1b10*/  IMAD.U32 R168, R124, 0x10000, RZ ;  /* 0x000100007ca87824 */ /* 0x000fcc00078e00ff */
[----:B------:R-:W0:Y:S01]  /*1b20*/  @P2 LDC R126, c[0x0][0x40c] ;  /* 0x00010300ff7e2b82 */ /* 0x000e220000000800 */
[----:B------:R-:W-:Y:S02]  /*1b30*/  @P2 SHF.L.U32 R125, R48, 0x10, RZ ;  /* 0x00000010307d2819 */ /* 0x000fe400000006ff */
[----:B------:R-:W-:Y:S02]  /*1b40*/  @P2 SHF.L.U32 R124, R100, 0x10, RZ ;  /* 0x00000010647c2819 */ /* 0x000fe400000006ff */
[----:B------:R-:W-:Y:S02]  /*1b50*/  @P2 PRMT R127, R49, 0x7632, R127 ;  /* 0x00007632317f2816 */ /* 0x000fe4000000007f */
[----:B------:R-:W-:Y:S01]  /*1b60*/  @P2 SHF.L.U32 R216, R151, 0x10, RZ ;  /* 0x0000001097d82819 */ /* 0x000fe200000006ff */
[----:B------:R-:W1:Y:S01]  /*1b70*/  @P2 LDC R172, c[0x0][0x40c] ;  /* 0x00010300ffac2b82 */ /* 0x000e620000000800 */
[----:B------:R-:W-:-:S07]  /*1b80*/  @P2 SHF.L.U32 R127, R127, 0x10, RZ ;  /* 0x000000107f7f2819 */ /* 0x000fce00000006ff */
[----:B------:R-:W2:Y:S08]  /*1b90*/  @P2 LDC R171, c[0x0][0x40c] ;  /* 0x00010300ffab2b82 */ /* 0x000eb00000000800 */
[----:B------:R-:W3:Y:S01]  /*1ba0*/  @P2 LDC R174, c[0x0][0x40c] ;  /* 0x00010300ffae2b82 */ /* 0x000ee20000000800 */
[----:B0-----:R-:W-:Y:S01]  /*1bb0*/  @P2 FMUL.FTZ R170, R125, R126 ;  /* 0x0000007e7daa2220 */ /* 0x001fe20000410000 */
[----:B------:R-:W-:-:S02]  /*1bc0*/  @P2 PRMT R125, R48, 0x7632, R125 ;  /* 0x00007632307d2816 */ /* 0x000fc4000000007d */
[----:B------:R-:W-:Y:S01]  /*1bd0*/  @P2 SHF.L.U32 R126, R154, 0x10, RZ ;  /* 0x000000109a7e2819 */ /* 0x000fe200000006ff */
[----:B------:R-:W-:Y:S01]  /*1be0*/  @P2 FFMA.FTZ R167, R170, R124, R167 ;  /* 0x0000007caaa72223 */ /* 0x000fe200000100a7 */
[----:B------:R-:W-:Y:S01]  /*1bf0*/  @P2 SHF.L.U32 R125, R125, 0x10, RZ ;  /* 0x000000107d7d2819 */ /* 0x000fe200000006ff */
[----:B------:R-:W-:Y:S01]  /*1c00*/  @P2 IMAD.U32 R170, R49, 0x10000, RZ ;  /* 0x0001000031aa2824 */ /* 0x000fe200078e00ff */
[----:B------:R-:W0:Y:S01]  /*1c10*/  @P2 LDC R210, c[0x0][0x40c] ;  /* 0x00010300ffd22b82 */ /* 0x000e220000000800 */
[----:B------:R-:W-:Y:S02]  /*1c20*/  PRMT R124, R45, 0x7632, R124 ;  /* 0x000076322d7c7816 */ /* 0x000fe4000000007c */
[----:B-1----:R-:W-:-:S04]  /*1c30*/  @P2 FMUL.FTZ R125, R125, R172 ;  /* 0x000000ac7d7d2220 */ /* 0x002fc80000410000 */
[----:B------:R-:W-:Y:S01]  /*1c40*/  @P2 FFMA.FTZ R168, R125, R126, R168 ;  /* 0x0000007e7da82223 */ /* 0x000fe200000100a8 */
[----:B------:R-:W1:Y:S01]  /*1c50*/  @P2 LDC R173, c[0x0][0x40c] ;  /* 0x00010300ffad2b82 */ /* 0x000e620000000800 */
[----:B--2---:R-:W-:Y:S01]  /*1c60*/  @P2 FMUL.FTZ R172, R170, R171 ;  /* 0x000000abaaac2220 */ /* 0x004fe20000410000 */
[----:B------:R-:W-:Y:S01]  /*1c70*/  SHF.L.U32 R170, R124, 0x10, RZ ;  /* 0x000000107caa7819 */ /* 0x000fe200000006ff */
[----:B------:R-:W-:Y:S01]  /*1c80*/  @P2 IMAD.U32 R124, R101, 0x10000, RZ ;  /* 0x00010000657c2824 */ /* 0x000fe200078e00ff */
[----:B------:R-:W-:Y:S02]  /*1c90*/  @P2 SHF.L.U32 R125, R153, 0x10, RZ ;  /* 0x00000010997d2819 */ /* 0x000fe400000006ff */
[----:B------:R-:W-:Y:S01]  /*1ca0*/  @P2 PRMT R126, R50, 0x7632, R126 ;  /* 0x00007632327e2816 */ /* 0x000fe2000000007e */
[----:B------:R-:W-:Y:S01]  /*1cb0*/  @P2 FFMA.FTZ R169, R172, R124, R169 ;  /* 0x0000007caca92223 */ /* 0x000fe200000100a9 */
[----:B------:R-:W2:Y:S01]  /*1cc0*/  @P2 LDC R211, c[0x0][0x40c] ;  /* 0x00010300ffd32b82 */ /* 0x000ea20000000800 */
[----:B---3--:R-:W-:Y:S01]  /*1cd0*/  @P2 FMUL.FTZ R127, R127, R174 ;  /* 0x000000ae7f7f2220 */ /* 0x008fe20000410000 */
[----:B------:R-:W-:Y:S01]  /*1ce0*/  @P2 SHF.L.U32 R171, R50, 0x10, RZ ;  /* 0x0000001032ab2819 */ /* 0x000fe200000006ff */
[----:B------:R-:W-:Y:S01]  /*1cf0*/  @P2 IMAD.U32 R174, R51, 0x10000, RZ ;  /* 0x0001000033ae2824 */ /* 0x000fe200078e00ff */
[----:B------:R-:W-:Y:S01]  /*1d00*/  @P2 SHF.L.U32 R126, R126, 0x10, RZ ;  /* 0x000000107e7e2819 */ /* 0x000fe200000006ff */
[----:B------:R-:W-:Y:S01]  /*1d10*/  @P2 FFMA.FTZ R170, R127, R125, R170 ;  /* 0x0000007d7faa2223 */ /* 0x000fe200000100aa */
[----:B------:R-:W-:-:S02]  /*1d20*/  @P2 PRMT R127, R51, 0x7632, R127 ;  /* 0x00007632337f2816 */ /* 0x000fc4000000007f */
[----:B------:R-:W3:Y:S01]  /*1d30*/  @P2 LDC R219, c[0x0][0x40c] ;  /* 0x00010300ffdb2b82 */ /* 0x000ee20000000800 */
[----:B------:R-:W-:Y:S01]  /*1d40*/  PRMT R125, R47, 0x7632, R125 ;  /* 0x000076322f7d7816 */ /* 0x000fe2000000007d */
[----:B0-----:R-:W-:Y:S01]  /*1d50*/  @P2 FMUL.FTZ R218, R171, R210 ;  /* 0x000000d2abda2220 */ /* 0x001fe20000410000 */
[C---:B------:R-:W-:Y:S02]  /*1d60*/  PRMT R124, R46.reuse, 0x7632, R124 ;  /* 0x000076322e7c7816 */ /* 0x040fe4000000007c */
[----:B------:R-:W-:Y:S01]  /*1d70*/  @P2 SHF.L.U32 R210, R127, 0x10, RZ ;  /* 0x000000107fd22819 */ /* 0x000fe200000006ff */
[----:B------:R-:W-:Y:S01]  /*1d80*/  @P2 IMAD.U32 R127, R103, 0x10000, RZ ;  /* 0x00010000677f2824 */ /* 0x000fe200078e00ff */
[----:B------:R-:W-:Y:S01]  /*1d90*/  SHF.L.U32 R171, R46, 0x10, RZ ;  /* 0x000000102eab7819 */ /* 0x000fe200000006ff */
[----:B-1----:R-:W-:Y:S01]  /*1da0*/  @P2 FMUL.FTZ R126, R126, R173 ;  /* 0x000000ad7e7e2220 */ /* 0x002fe20000410000 */
[----:B------:R-:W-:Y:S02]  /*1db0*/  SHF.L.U32 R173, R124, 0x10, RZ ;  /* 0x000000107cad7819 */ /* 0x000fe400000006ff */
[----:B------:R-:W-:-:S02]  /*1dc0*/  SHF.L.U32 R172, R47, 0x10, RZ ;  /* 0x000000102fac7819 */ /* 0x000fc400000006ff */
[----:B------:R-:W-:Y:S01]  /*1dd0*/  @P2 SHF.L.U32 R124, R102, 0x10, RZ ;  /* 0x00000010667c2819 */ /* 0x000fe200000006ff */
[----:B--2---:R-:W-:Y:S01]  /*1de0*/  @P2 FMUL.FTZ R217, R174, R211 ;  /* 0x000000d3aed92220 */ /* 0x004fe20000410000 */
[----:B------:R-:W-:Y:S01]  /*1df0*/  IMAD.U32 R174, R125, 0x10000, RZ ;  /* 0x000100007dae7824 */ /* 0x000fe200078e00ff */
[----:B------:R-:W-:Y:S02]  /*1e00*/  @P2 SHF.L.U32 R125, R152, 0x10, RZ ;  /* 0x00000010987d2819 */ /* 0x000fe400000006ff */
[----:B------:R-:W-:Y:S01]  /*1e10*/  @P2 FFMA.FTZ R171, R218, R124, R171 ;  /* 0x0000007cdaab2223 */ /* 0x000fe200000100ab */
[----:B------:R-:W-:Y:S01]  /*1e20*/  @P2 FFMA.FTZ R172, R217, R127, R172 ;  /* 0x0000007fd9ac2223 */ /* 0x000fe200000100ac */
[----:B------:R-:W-:Y:S01]  /*1e30*/  F2FP.BF16.F32.PACK_AB R124, RZ, R167 ;  /* 0x000000a7ff7c723e */ /* 0x000fe200000010ff */
[----:B------:R-:W-:Y:S01]  /*1e40*/  @P2 FFMA.FTZ R173, R126, R125, R173 ;  /* 0x0000007d7ead2223 */ /* 0x000fe200000100ad */
[----:B---3--:R-:W-:Y:S01]  /*1e50*/  @P2 FMUL.FTZ R211, R210, R219 ;  /* 0x000000dbd2d32220 */ /* 0x008fe20000410000 */
[----:B------:R-:W-:-:S02]  /*1e60*/  F2FP.BF16.F32.PACK_AB R125, RZ, R168 ;  /* 0x000000a8ff7d723e */ /* 0x000fc400000010ff */
[----:B------:R-:W-:Y:S01]  /*1e70*/  F2FP.BF16.F32.PACK_AB R126, RZ, R169 ;  /* 0x000000a9ff7e723e */ /* 0x000fe200000010ff */
[----:B------:R-:W-:Y:S01]  /*1e80*/  @P2 FFMA.FTZ R174, R211, R216, R174 ;  /* 0x000000d8d3ae2223 */ /* 0x000fe200000100ae */
        /* <DEDUP_REMOVED lines=10> */
.L_x_312:
[----:B0-----:R-:W0:Y:S01]  /*1f30*/  @P1 LDC R126, c[0x0][0x40c] ;  /* 0x00010300ff7e1b82 */ /* 0x001e220000000800 */
        /* <DEDUP_REMOVED lines=62> */
.L_x_313:
[----:B------:R-:W0:Y:S01]  /*2320*/  LDC.64 R210, c[0x0][0x3a8] ;  /* 0x0000ea00ffd27b82 */ /* 0x000e220000000a00 */
[----:B------:R-:W-:Y:S02]  /*2330*/  VIADD R214, R214, 0x20 ;  /* 0x00000020d6d67836 */ /* 0x000fe40000000000 */
[C---:B0-----:R-:W-:Y:S01]  /*2340*/  IMAD.WIDE.U32 R210, R215.reuse, 0x10, R210 ;  /* 0x00000010d7d27825 */ /* 0x041fe200078e00d2 */
[----:B------:R-:W-:-:S04]  /*2350*/  IADD3 R215, PT, PT, R215, 0x20, RZ ;  /* 0x00000020d7d77810 */ /* 0x000fc80007ffe0ff */
[----:B------:R1:W-:Y:S03]  /*2360*/  STG.E.128 desc[UR6][R210.64], R124 ;  /* 0x0000007cd2007986 */ /* 0x0003e6000c101d06 */
.L_x_311:
[----:B------:R-:W-:Y:S05]  /*2370*/  BSYNC.RECONVERGENT B0 ;  /* 0x0000000000007941 */ /* 0x000fea0003800200 */
.L_x_310:
[----:B------:R-:W-:Y:S01]  /*2380*/  ISETP.GE.U32.AND P2, PT, R0, 0x60, PT ;  /* 0x000000600000780c */ /* 0x000fe20003f46070 */
[----:B------:R-:W-:Y:S01]  /*2390*/  BSSY.RECONVERGENT B0, `(.L_x_314) ;  /* 0x0000097000007945 */ /* 0x000fe20003800200 */
[----:B------:R-:W-:-:S11]  /*23a0*/  LOP3.LUT R208, R208, 0xfffffff7, RZ, 0xc0, !PT ;  /* 0xfffffff7d0d07812 */ /* 0x000fd600078ec0ff */
[----:B------:R-:W-:Y:S01]  /*23b0*/  @P2 LOP3.LUT R208, R208, 0x8, RZ, 0xfc, !PT ;  /* 0x00000008d0d02812 */ /* 0x000fe200078efcff */
[----:B------:R-:W-:Y:S06]  /*23c0*/  @!P2 BRA `(.L_x_315) ;  /* 0x00000008004ca947 */ /* 0x000fec0003800000 */
[----:B------:R-:W-:Y:S01]  /*23d0*/  ISETP.NE.U32.AND P2, PT, RZ, UR4, PT ;  /* 0x00000004ff007c0c */ /* 0x000fe2000bf45070 */
[----:B01----:R-:W0:Y:S03]  /*23e0*/  @P1 LDC.64 R126, c[0x0][0x390] ;  /* 0x0000e400ff7e1b82 */ /* 0x003e260000000a00 */
        /* <DEDUP_REMOVED lines=77> */
.L_x_316:
        /* <DEDUP_REMOVED lines=63> */
.L_x_317:
[----:B------:R-:W0:Y:S01]  /*2cb0*/  LDC.64 R210, c[0x0][0x3a8] ;  /* 0x0000ea00ffd27b82 */ /* 0x000e220000000a00 */
[----:B------:R-:W-:Y:S02]  /*2cc0*/  VIADD R214, R214, 0x20 ;  /* 0x00000020d6d67836 */ /* 0x000fe40000000000 */
[C---:B0-----:R-:W-:Y:S01]  /*2cd0*/  IMAD.WIDE.U32 R210, R215.reuse, 0x10, R210 ;  /* 0x00000010d7d27825 */ /* 0x041fe200078e00d2 */
[----:B------:R-:W-:-:S04]  /*2ce0*/  IADD3 R215, PT, PT, R215, 0x20, RZ ;  /* 0x00000020d7d77810 */ /* 0x000fc80007ffe0ff */
[----:B------:R2:W-:Y:S03]  /*2cf0*/  STG.E.128 desc[UR6][R210.64], R124 ;  /* 0x0000007cd2007986 */ /* 0x0005e6000c101d06 */
.L_x_315:
[----:B------:R-:W-:Y:S05]  /*2d00*/  BSYNC.RECONVERGENT B0 ;  /* 0x0000000000007941 */ /* 0x000fea0003800200 */
.L_x_314:
[----:B------:R-:W-:Y:S01]  /*2d10*/  ISETP.GE.U32.AND P2, PT, R0, 0x80, PT ;  /* 0x000000800000780c */ /* 0x000fe20003f46070 */
[----:B------:R-:W-:Y:S01]  /*2d20*/  BSSY.RECONVERGENT B0, `(.L_x_318) ;  /* 0x0000097000007945 */ /* 0x000fe20003800200 */
[----:B------:R-:W-:-:S11]  /*2d30*/  LOP3.LUT R208, R208, 0xfffffffb, RZ, 0xc0, !PT ;  /* 0xfffffffbd0d07812 */ /* 0x000fd600078ec0ff */
[----:B------:R-:W-:Y:S01]  /*2d40*/  @P2 LOP3.LUT R208, R208, 0x4, RZ, 0xfc, !PT ;  /* 0x00000004d0d02812 */ /* 0x000fe200078efcff */
[----:B------:R-:W-:Y:S06]  /*2d50*/  @!P2 BRA `(.L_x_319) ;  /* 0x00000008004ca947 */ /* 0x000fec0003800000 */
[----:B------:R-:W-:Y:S01]  /*2d60*/  ISETP.NE.U32.AND P2, PT, RZ, UR4, PT ;  /* 0x00000004ff007c0c */ /* 0x000fe2000bf45070 */
[----:B012---:R-:W0:Y:S03]  /*2d70*/  @P1 LDC.64 R126, c[0x0][0x390] ;  /* 0x0000e400ff7e1b82 */ /* 0x007e260000000a00 */
        /* <DEDUP_REMOVED lines=77> */
.L_x_320:
        /* <DEDUP_REMOVED lines=63> */
.L_x_321:
[----:B------:R-:W0:Y:S01]  /*3640*/  LDC.64 R210, c[0x0][0x3a8] ;  /* 0x0000ea00ffd27b82 */ /* 0x000e220000000a00 */
[----:B------:R-:W-:Y:S02]  /*3650*/  VIADD R214, R214, 0x20 ;  /* 0x00000020d6d67836 */ /* 0x000fe40000000000 */
[C---:B0-----:R-:W-:Y:S01]  /*3660*/  IMAD.WIDE.U32 R210, R215.reuse, 0x10, R210 ;  /* 0x00000010d7d27825 */ /* 0x041fe200078e00d2 */
[----:B------:R-:W-:-:S04]  /*3670*/  IADD3 R215, PT, PT, R215, 0x20, RZ ;  /* 0x00000020d7d77810 */ /* 0x000fc80007ffe0ff */
[----:B------:R3:W-:Y:S03]  /*3680*/  STG.E.128 desc[UR6][R210.64], R124 ;  /* 0x0000007cd2007986 */ /* 0x0007e6000c101d06 */
.L_x_319:
[----:B------:R-:W-:Y:S05]  /*3690*/  BSYNC.RECONVERGENT B0 ;  /* 0x0000000000007941 */ /* 0x000fea0003800200 */
.L_x_318:
[----:B------:R-:W-:Y:S01]  /*36a0*/  ISETP.GE.U32.AND P2, PT, R0, 0xa0, PT ;  /* 0x000000a00000780c */ /* 0x000fe20003f46070 */
[----:B------:R-:W-:Y:S01]  /*36b0*/  BSSY.RECONVERGENT B0, `(.L_x_322) ;  /* 0x0000097000007945 */ /* 0x000fe20003800200 */
[----:B------:R-:W-:-:S11]  /*36c0*/  LOP3.LUT R208, R208, 0xfffffffd, RZ, 0xc0, !PT ;  /* 0xfffffffdd0d07812 */ /* 0x000fd600078ec0ff */
[----:B------:R-:W-:Y:S01]  /*36d0*/  @P2 LOP3.LUT R208, R208, 0x2, RZ, 0xfc, !PT ;  /* 0x00000002d0d02812 */ /* 0x000fe200078efcff */
[----:B------:R-:W-:Y:S06]  /*36e0*/  @!P2 BRA `(.L_x_323) ;  /* 0x00000008004ca947 */ /* 0x000fec0003800000 */
[----:B------:R-:W-:Y:S01]  /*36f0*/  ISETP.NE.U32.AND P2, PT, RZ, UR4, PT ;  /* 0x00000004ff007c0c */ /* 0x000fe2000bf45070 */
[----:B0123--:R-:W0:Y:S03]  /*3700*/  @P1 LDC.64 R126, c[0x0][0x390] ;  /* 0x0000e400ff7e1b82 */ /* 0x00fe260000000a00 */
        /* <DEDUP_REMOVED lines=77> */
.L_x_324:
        /* <DEDUP_REMOVED lines=63> */
.L_x_325:
[----:B------:R-:W0:Y:S01]  /*3fd0*/  LDC.64 R210, c[0x0][0x3a8] ;  /* 0x0000ea00ffd27b82 */ /* 0x000e220000000a00 */
[----:B------:R-:W-:Y:S02]  /*3fe0*/  VIADD R214, R214, 0x20 ;  /* 0x00000020d6d67836 */ /* 0x000fe40000000000 */
[C---:B0-----:R-:W-:Y:S01]  /*3ff0*/  IMAD.WIDE.U32 R210, R215.reuse, 0x10, R210 ;  /* 0x00000010d7d27825 */ /* 0x041fe200078e00d2 */
[----:B------:R-:W-:-:S04]  /*4000*/  IADD3 R215, PT, PT, R215, 0x20, RZ ;  /* 0x00000020d7d77810 */ /* 0x000fc80007ffe0ff */
[----:B------:R4:W-:Y:S03]  /*4010*/  STG.E.128 desc[UR6][R210.64], R124 ;  /* 0x0000007cd2007986 */ /* 0x0009e6000c101d06 */
.L_x_323:
[----:B------:R-:W-:Y:S05]  /*4020*/  BSYNC.RECONVERGENT B0 ;  /* 0x0000000000007941 */ /* 0x000fea0003800200 */
.L_x_322:
[----:B------:R-:W-:Y:S01]  /*4030*/  ISETP.GE.U32.AND P2, PT, R0, 0xc0, PT ;  /* 0x000000c00000780c */ /* 0x000fe20003f46070 */
[----:B------:R-:W-:Y:S01]  /*4040*/  BSSY.RECONVERGENT B0, `(.L_x_326) ;  /* 0x0000095000007945 */ /* 0x000fe20003800200 */
[----:B------:R-:W-:-:S11]  /*4050*/  LOP3.LUT R208, R208, 0xfffffffe, RZ, 0xc0, !PT ;  /* 0xfffffffed0d07812 */ /* 0x000fd600078ec0ff */
[----:B------:R-:W-:Y:S01]  /*4060*/  @P2 LOP3.LUT R208, R208, 0x1, RZ, 0xfc, !PT ;  /* 0x00000001d0d02812 */ /* 0x000fe200078efcff */
[----:B------:R-:W-:Y:S06]  /*4070*/  @!P2 BRA `(.L_x_327) ;  /* 0x000000080044a947 */ /* 0x000fec0003800000 */
[----:B------:R-:W-:Y:S01]  /*4080*/  ISETP.NE.U32.AND P2, PT, RZ, UR4, PT ;  /* 0x00000004ff007c0c */ /* 0x000fe2000bf45070 */
[----:B01234-:R-:W0:Y:S03]  /*4090*/  @P1 LDC.64 R126, c[0x0][0x390] ;  /* 0x0000e400ff7e1b82 */ /* 0x01fe260000000a00 */
        /* <DEDUP_REMOVED lines=17> */
[----:B------:R-:W1:Y:S02]  /*41b0*/  @P1 LDC R204, c[0x0][0x40c] ;  /* 0x00010300ffcc1b82 */ /* 0x000e640000000800 */
[----:B------:R-:W-:-:S06]  /*41c0*/  @P1 IMAD.U32 R127, R127, 0x10000, RZ ;  /* 0x000100007f7f1824 */ /* 0x000fcc00078e00ff */
[----:B------:R-:W2:Y:S08]  /*41d0*/  @P1 LDC R203, c[0x0][0x40c] ;  /* 0x00010300ffcb1b82 */ /* 0x000eb00000000800 */
[----:B------:R-:W3:Y:S01]  /*41e0*/  @P1 LDC R206, c[0x0][0x40c] ;  /* 0x00010300ffce1b82 */ /* 0x000ee20000000800 */
[----:B0-----:R-:W-:Y:S01]  /*41f0*/  @P1 FMUL.FTZ R202, R125, R126 ;  /* 0x0000007e7dca1220 */ /* 0x001fe20000410000 */
[----:B------:R-:W-:-:S02]  /*4200*/  @P1 PRMT R125, R48, 0x7632, R125 ;  /* 0x00007632307d1816 */ /* 0x000fc4000000007d */
[----:B------:R-:W-:Y:S01]  /*4210*/  @P1 SHF.L.U32 R126, R138, 0x10, RZ ;  /* 0x000000108a7e1819 */ /* 0x000fe200000006ff */
[----:B------:R-:W-:Y:S01]  /*4220*/  @P1 FFMA.FTZ R199, R202, R124, R199 ;  /* 0x0000007ccac71223 */ /* 0x000fe200000100c7 */
[----:B------:R-:W-:Y:S02]  /*4230*/  @P1 SHF.L.U32 R125, R125, 0x10, RZ ;  /* 0x000000107d7d1819 */ /* 0x000fe400000006ff */
[----:B------:R-:W0:Y:S01]  /*4240*/  @P1 LDC R210, c[0x0][0x40c] ;  /* 0x00010300ffd21b82 */ /* 0x000e220000000800 */
[----:B------:R-:W-:Y:S02]  /*4250*/  @P1 SHF.L.U32 R202, R49, 0x10, RZ ;  /* 0x0000001031ca1819 */ /* 0x000fe400000006ff */
[----:B-1----:R-:W-:Y:S01]  /*4260*/  @P1 FMUL.FTZ R125, R125, R204 ;  /* 0x000000cc7d7d1220 */ /* 0x002fe20000410000 */
[----:B------:R-:W-:-:S03]  /*4270*/  PRMT R124, R45, 0x7632, R124 ;  /* 0x000076322d7c7816 */ /* 0x000fc6000000007c */
[----:B------:R-:W-:Y:S01]  /*4280*/  @P1 FFMA.FTZ R200, R125, R126, R200 ;  /* 0x0000007e7dc81223 */ /* 0x000fe200000100c8 */
[----:B------:R-:W1:Y:S01]  /*4290*/  @P1 LDC R205, c[0x0][0x40c] ;  /* 0x00010300ffcd1b82 */ /* 0x000e620000000800 */
[----:B--2---:R-:W-:Y:S01]  /*42a0*/  @P1 FMUL.FTZ R204, R202, R203 ;  /* 0x000000cbcacc1220 */ /* 0x004fe20000410000 */
[----:B------:R-:W-:Y:S01]  /*42b0*/  SHF.L.U32 R202, R124, 0x10, RZ ;  /* 0x000000107cca7819 */ /* 0x000fe200000006ff */
[C---:B------:R-:W-:Y:S01]  /*42c0*/  @P1 IMAD.U32 R203, R50.reuse, 0x10000, RZ ;  /* 0x0001000032cb1824 */ /* 0x040fe200078e00ff */
[----:B------:R-:W-:Y:S02]  /*42d0*/  @P1 SHF.L.U32 R125, R137, 0x10, RZ ;  /* 0x00000010897d1819 */ /* 0x000fe400000006ff */
[----:B------:R-:W-:Y:S02]  /*42e0*/  @P1 SHF.L.U32 R124, R53, 0x10, RZ ;  /* 0x00000010357c1819 */ /* 0x000fe400000006ff */
[----:B------:R-:W2:Y:S01]  /*42f0*/  @P1 LDC R211, c[0x0][0x40c] ;  /* 0x00010300ffd31b82 */ /* 0x000ea20000000800 */
[----:B---3--:R-:W-:Y:S01]  /*4300*/  @P1 FMUL.FTZ R127, R127, R206 ;  /* 0x000000ce7f7f1220 */ /* 0x008fe20000410000 */
[----:B------:R-:W-:Y:S01]  /*4310*/  @P1 PRMT R126, R50, 0x7632, R126 ;  /* 0x00007632327e1816 */ /* 0x000fe2000000007e */
[----:B------:R-:W-:Y:S01]  /*4320*/  @P1 FFMA.FTZ R201, R204, R124, R201 ;  /* 0x0000007cccc91223 */ /* 0x000fe200000100c9 */
[----:B------:R-:W-:Y:S01]  /*4330*/  @P1 SHF.L.U32 R206, R51, 0x10, RZ ;  /* 0x0000001033ce1819 */ /* 0x000fe200000006ff */
[----:B------:R-:W-:Y:S01]  /*4340*/  @P1 FFMA.FTZ R202, R127, R125, R202 ;  /* 0x0000007d7fca1223 */ /* 0x000fe200000100ca */
[----:B------:R-:W-:-:S02]  /*4350*/  @P1 PRMT R127, R51, 0x7632, R127 ;  /* 0x00007632337f1816 */ /* 0x000fc4000000007f */
[----:B------:R-:W3:Y:S01]  /*4360*/  @P1 LDC R219, c[0x0][0x40c] ;  /* 0x00010300ffdb1b82 */ /* 0x000ee20000000800 */
[----:B------:R-:W-:Y:S01]  /*4370*/  @P1 SHF.L.U32 R126, R126, 0x10, RZ ;  /* 0x000000107e7e1819 */ /* 0x000fe200000006ff */
[----:B0-----:R-:W-:Y:S01]  /*4380*/  @P1 FMUL.FTZ R214, R203, R210 ;  /* 0x000000d2cbd61220 */ /* 0x001fe20000410000 */
[----:B------:R-:W-:Y:S02]  /*4390*/  PRMT R124, R46, 0x7632, R124 ;  /* 0x000076322e7c7816 */ /* 0x000fe4000000007c */
[----:B------:R-:W-:Y:S02]  /*43a0*/  PRMT R125, R47, 0x7632, R125 ;  /* 0x000076322f7d7816 */ /* 0x000fe4000000007d */
[----:B------:R-:W-:Y:S01]  /*43b0*/  @P1 SHF.L.U32 R210, R127, 0x10, RZ ;  /* 0x000000107fd21819 */ /* 0x000fe200000006ff */
[----:B-1----:R-:W-:Y:S01]  /*43c0*/  @P1 FMUL.FTZ R126, R126, R205 ;  /* 0x000000cd7e7e1220 */ /* 0x002fe20000410000 */
[----:B------:R-:W-:Y:S01]  /*43d0*/  IMAD.U32 R205, R124, 0x10000, RZ ;  /* 0x000100007ccd7824 */ /* 0x000fe200078e00ff */
[----:B------:R-:W-:Y:S01]  /*43e0*/  SHF.L.U32 R203, R46, 0x10, RZ ;  /* 0x000000102ecb7819 */ /* 0x000fe200000006ff */
[----:B------:R-:W-:Y:S01]  /*43f0*/  @P1 IMAD.U32 R127, R55, 0x10000, RZ ;  /* 0x00010000377f1824 */ /* 0x000fe200078e00ff */
[----:B------:R-:W-:-:S02]  /*4400*/  SHF.L.U32 R204, R47, 0x10, RZ ;  /* 0x000000102fcc7819 */ /* 0x000fc400000006ff */
[----:B------:R-:W-:Y:S01]  /*4410*/  @P1 SHF.L.U32 R124, R54, 0x10, RZ ;  /* 0x00000010367c1819 */ /* 0x000fe200000006ff */
[----:B--2---:R-:W-:Y:S01]  /*4420*/  @P1 FMUL.FTZ R217, R206, R211 ;  /* 0x000000d3ced91220 */ /* 0x004fe20000410000 */
[----:B------:R-:W-:Y:S02]  /*4430*/  SHF.L.U32 R206, R125, 0x10, RZ ;  /* 0x000000107dce7819 */ /* 0x000fe400000006ff */
[----:B------:R-:W-:Y:S01]  /*4440*/  @P1 SHF.L.U32 R125, R136, 0x10, RZ ;  /* 0x00000010887d1819 */ /* 0x000fe200000006ff */
[----:B------:R-:W-:Y:S01]  /*4450*/  @P1 FFMA.FTZ R203, R214, R124, R203 ;  /* 0x0000007cd6cb1223 */ /* 0x000fe200000100cb */
[----:B------:R-:W-:Y:S01]  /*4460*/  @P1 FFMA.FTZ R204, R217, R127, R204 ;  /* 0x0000007fd9cc1223 */ /* 0x000fe200000100cc */
[----:B------:R-:W-:Y:S01]  /*4470*/  F2FP.BF16.F32.PACK_AB R124, RZ, R199 ;  /* 0x000000c7ff7c723e */ /* 0x000fe200000010ff */
[----:B---3--:R-:W-:Y:S01]  /*4480*/  @P1 FMUL.FTZ R211, R210, R219 ;  /* 0x000000dbd2d31220 */ /* 0x008fe20000410000 */
[----:B------:R-:W-:Y:S01]  /*4490*/  @P1 FFMA.FTZ R205, R126, R125, R205 ;  /* 0x0000007d7ecd1223 */ /* 0x000fe200000100cd */
[----:B------:R-:W-:-:S02]  /*44a0*/  F2FP.BF16.F32.PACK_AB R125, RZ, R200 ;  /* 0x000000c8ff7d723e */ /* 0x000fc400000010ff */
[----:B------:R-:W-:Y:S01]  /*44b0*/  @P1 FFMA.FTZ R206, R211, R212, R206 ;  /* 0x000000d4d3ce1223 */ /* 0x000fe200000100ce */
        /* <DEDUP_REMOVED lines=11> */
.L_x_328:
[----:B0-----:R-:W0:Y:S01]  /*4570*/  @P1 LDC R126, c[0x0][0x40c] ;  /* 0x00010300ff7e1b82 */ /* 0x001e220000000800 */
[C---:B-----5:R-:W-:Y:S01]  /*4580*/  @P1 SHF.L.U32 R125, R48.reuse, 0x10, RZ ;  /* 0x00000010307d1819 */ /* 0x060fe200000006ff */
[----:B------:R-:W-:Y:S01]  /*4590*/  HFMA2 R200, -RZ, RZ, 0, 0 ;  /* 0x00000000ffc87431 */ /* 0x000fe200000001ff */
[----:B------:R-:W-:Y:S02]  /*45a0*/  @P1 PRMT R124, R48, 0x7632, R124 ;  /* 0x00007632307c1816 */ /* 0x000fe4000000007c */
[----:B------:R-:W-:Y:S02]  /*45b0*/  @P1 SHF.L.U32 R202, R49, 0x10, RZ ;  /* 0x0000001031ca1819 */ /* 0x000fe400000006ff */
[----:B------:R-:W-:Y:S01]  /*45c0*/  @P1 SHF.L.U32 R124, R124, 0x10, RZ ;  /* 0x000000107c7c1819 */ /* 0x000fe200000006ff */
[----:B------:R-:W1:Y:S01]  /*45d0*/  @P1 LDC R204, c[0x0][0x40c] ;  /* 0x00010300ffcc1b82 */ /* 0x000e620000000800 */
[----:B------:R-:W-:Y:S02]  /*45e0*/  @P1 SHF.L.U32 R201, R138, 0x10, RZ ;  /* 0x000000108ac91819 */ /* 0x000fe400000006ff */
[----:B------:R-:W-:-:S02]  /*45f0*/  MOV R199, RZ ;  /* 0x000000ff00c77202 */ /* 0x000fc40000000f00 */
[----:B------:R-:W-:Y:S02]  /*4600*/  @P1 SHF.L.U32 R210, R51, 0x10, RZ ;  /* 0x0000001033d21819 */ /* 0x000fe400000006ff */
[----:B------:R-:W-:Y:S01]  /*4610*/  @P1 SHF.L.U32 R217, R55, 0x10, RZ ;  /* 0x0000001037d91819 */ /* 0x000fe200000006ff */
[----:B------:R-:W2:Y:S01]  /*4620*/  @P1 LDC R127, c[0x0][0x40c] ;  /* 0x00010300ff7f1b82 */ /* 0x000ea20000000800 */
[----:B------:R-:W-:-:S07]  /*4630*/  @P1 SHF.L.U32 R214, R135, 0x10, RZ ;  /* 0x0000001087d61819 */ /* 0x000fce00000006ff */
        /* <DEDUP_REMOVED lines=9> */
[----:B------:R-:W-:-:S03]  /*46d0*/  @P1 IMAD.U32 R127, R52, 0x10000, RZ ;  /* 0x00010000347f1824 */ /* 0x000fc600078e00ff */
[----:B------:R-:W-:Y:S01]  /*46e0*/  @P1 FMUL.FTZ R200, R201, R124 ;  /* 0x0000007cc9c81220 */ /* 0x000fe20000410000 */
[----:B------:R-:W-:Y:S01]  /*46f0*/  @P1 FMUL.FTZ R199, R126, R127 ;  /* 0x0000007f7ec71220 */ /* 0x000fe20000410000 */
[----:B------:R-:W-:Y:S01]  /*4700*/  @P1 PRMT R124, R50, 0x7632, R124 ;  /* 0x00007632327c1816 */ /* 0x000fe2000000007c */
[----:B------:R-:W2:Y:S01]  /*4710*/  @P1 LDC R205, c[0x0][0x40c] ;  /* 0x00010300ffcd1b82 */ /* 0x000ea20000000800 */
[----:B---3--:R-:W-:Y:S01]  /*4720*/  @P1 FMUL.FTZ R203, R202, R203 ;  /* 0x000000cbcacb1220 */ /* 0x008fe20000410000 */
[----:B------:R-:W-:Y:S01]  /*4730*/  MOV R202, RZ ;  /* 0x000000ff00ca7202 */ /* 0x000fe20000000f00 */
[----:B------:R-:W-:Y:S01]  /*4740*/  @P1 FMUL.FTZ R202, R204, R125 ;  /* 0x0000007dccca1220 */ /* 0x000fe20000410000 */
[----:B------:R-:W-:Y:S01]  /*4750*/  @P1 PRMT R125, R51, 0x7632, R125 ;  /* 0x00007632337d1816 */ /* 0x000fe2000000007d */
[----:B------:R-:W-:Y:S01]  /*4760*/  IMAD.MOV.U32 R201, RZ, RZ, RZ ;  /* 0x000000ffffc97224 */ /* 0x000fe200078e00ff */
[----:B------:R-:W-:Y:S01]  /*4770*/  @P1 SHF.L.U32 R126, R53, 0x10, RZ ;  /* 0x00000010357e1819 */ /* 0x000fe200000006ff */
[----:B------:R-:W-:Y:S01]  /*4780*/  @P1 IMAD.U32 R124, R124, 0x10000, RZ ;  /* 0x000100007c7c1824 */ /* 0x000fe200078e00ff */
[----:B------:R-:W3:Y:S01]  /*4790*/  @P1 LDC R212, c[0x0][0x40c] ;  /* 0x00010300ffd41b82 */ /* 0x000ee20000000800 */
[----:B------:R-:W-:Y:S01]  /*47a0*/  @P1 SHF.L.U32 R127, R50, 0x10, RZ ;  /* 0x00000010327f1819 */ /* 0x000fe200000006ff */
[----:B------:R-:W-:-:S02]  /*47b0*/  @P1 IMAD.U32 R125, R125, 0x10000, RZ ;  /* 0x000100007d7d1824 */ /* 0x000fc400078e00ff */
[----:B------:R-:W-:Y:S01]  /*47c0*/  @P1 FMUL.FTZ R201, R203, R126 ;  /* 0x0000007ecbc91220 */ /* 0x000fe20000410000 */
[----:B0-----:R-:W-:Y:S01]  /*47d0*/  @P1 FMUL.FTZ R210, R210, R211 ;  /* 0x000000d3d2d21220 */ /* 0x001fe20000410000 */
[----:B------:R-:W-:Y:S01]  /*47e0*/  HFMA2 R203, -RZ, RZ, 0, 0 ;  /* 0x00000000ffcb7431 */ /* 0x000fe200000001ff */
[----:B------:R-:W-:Y:S02]  /*47f0*/  @P1 SHF.L.U32 R126, R54, 0x10, RZ ;  /* 0x00000010367e1819 */ /* 0x000fe400000006ff */
[----:B------:R-:W-:Y:S01]  /*4800*/  @P1 SHF.L.U32 R211, R136, 0x10, RZ ;  /* 0x0000001088d31819 */ /* 0x000fe200000006ff */
[----:B-1----:R-:W-:Y:S01]  /*4810*/  @P1 FMUL.FTZ R127, R127, R206 ;  /* 0x000000ce7f7f1220 */ /* 0x002fe20000410000 */
[----:B------:R-:W-:-:S03]  /*4820*/  MOV R206, RZ ;  /* 0x000000ff00ce7202 */ /* 0x000fc60000000f00 */
[----:B------:R-:W-:Y:S01]  /*4830*/  @P1 FMUL.FTZ R203, R127, R126 ;  /* 0x0000007e7fcb1220 */ /* 0x000fe20000410000 */
[----:B------:R-:W-:Y:S01]  /*4840*/  F2FP.BF16.F32.PACK_AB R126, RZ, R201 ;  /* 0x000000c9ff7e723e */ /* 0x000fe200000010ff */
[----:B--2---:R-:W-:Y:S01]  /*4850*/  @P1 FMUL.FTZ R124, R124, R205 ;  /* 0x000000cd7c7c1220 */ /* 0x004fe20000410000 */
[----:B------:R-:W-:Y:S02]  /*4860*/  CS2R R204, SRZ ;  /* 0x0000000000cc7805 */ /* 0x000fe4000001ff00 */
[----:B------:R-:W-:Y:S01]  /*4870*/  F2FP.BF16.F32.PACK_AB R127, RZ, R202 ;  /* 0x000000caff7f723e */ /* 0x000fe200000010ff */
[----:B------:R-:W-:Y:S01]  /*4880*/  @P1 FMUL.FTZ R204, R210, R217 ;  /* 0x000000d9d2cc1220 */ /* 0x000fe20000410000 */
[----:B------:R-:W-:Y:S01]  /*4890*/  @P1 FMUL.FTZ R205, R211, R124 ;  /* 0x0000007cd3cd1220 */ /* 0x000fe20000410000 */
[----:B------:R-:W-:Y:S02]  /*48a0*/  F2FP.BF16.F32.PACK_AB R124, RZ, R199 ;  /* 0x000000c7ff7c723e */ /* 0x000fe400000010ff */
[----:B------:R-:W-:Y:S01]  /*48b0*/  F2FP.BF16.F32.PACK_AB R210, RZ, R203 ;  /* 0x000000cbffd2723e */ /* 0x000fe200000010ff */
[----:B---3--:R-:W-:Y:S01]  /*48c0*/  @P1 FMUL.FTZ R125, R125, R212 ;  /* 0x000000d47d7d1220 */ /* 0x008fe20000410000 */
[----:B------:R-:W-:-:S02]  /*48d0*/  F2FP.BF16.F32.PACK_AB R211, RZ, R205 ;  /* 0x000000cdffd3723e */ /* 0x000fc400000010ff */
        /* <DEDUP_REMOVED lines=8> */
.L_x_329:
[----:B------:R-:W0:Y:S02]  /*4960*/  LDC.64 R210, c[0x0][0x3a8] ;  /* 0x0000ea00ffd27b82 */ /* 0x000e240000000a00 */
[----:B0-----:R-:W-:-:S05]  /*4970*/  IMAD.WIDE.U32 R210, R215, 0x10, R210 ;  /* 0x00000010d7d27825 */ /* 0x001fca00078e00d2 */
[----:B------:R0:W-:Y:S02]  /*4980*/  STG.E.128 desc[UR6][R210.64], R124 ;  /* 0x0000007cd2007986 */ /* 0x0001e4000c101d06 */
.L_x_327:
[----:B------:R-:W-:Y:S05]  /*4990*/  BSYNC.RECONVERGENT B0 ;  /* 0x0000000000007941 */ /* 0x000fea0003800200 */
.L_x_326:
[----:B01234-:R-:W-:Y:S01]  /*49a0*/  FADD.FTZ R125, RZ, R159 ;  /* 0x0000009fff7d7221 */ /* 0x01ffe20000010000 */
[C---:B------:R-:W-:Y:S01]  /*49b0*/  ISETP.GT.U32.AND P1, PT, R0.reuse, 0x3f, PT ;  /* 0x0000003f0000780c */ /* 0x040fe20003f24070 */
[----:B------:R-:W0:Y:S01]  /*49c0*/  S2R R210, SR_TID.X ;  /* 0x0000000000d27919 */ /* 0x000e220000002100 */
[----:B------:R-:W-:Y:S01]  /*49d0*/  ISETP.GT.U32.AND P2, PT, R0, 0x5f, PT ;  /* 0x0000005f0000780c */ /* 0x000fe20003f44070 */
[----:B------:R-:W-:Y:S01]  /*49e0*/  FADD.FTZ R124, R160, R125 ;  /* 0x0000007da07c7221 */ /* 0x000fe20000010000 */
[C---:B------:R-:W-:Y:S01]  /*49f0*/  ISETP.GT.U32.AND P3, PT, R0.reuse, 0x7f, PT ;  /* 0x0000007f0000780c */ /* 0x040fe20003f64070 */
[----:B------:R-:W-:Y:S01]  /*4a00*/  UMOV UR10, 0xffffffff ;  /* 0xffffffff000a7882 */ /* 0x000fe20000000000 */
[C---:B------:R-:W-:Y:S01]  /*4a10*/  ISETP.GT.U32.AND P4, PT, R0.reuse, 0x9f, PT ;  /* 0x0000009f0000780c */ /* 0x040fe20003f84070 */
[----:B------:R-:W-:Y:S01]  /*4a20*/  FADD.FTZ R125, R161, R124 ;  /* 0x0000007ca17d7221 */ /* 0x000fe20000010000 */
[----:B------:R-:W-:Y:S02]  /*4a30*/  ISETP.GT.U32.AND P5, PT, R0, 0xbf, PT ;  /* 0x000000bf0000780c */ /* 0x000fe40003fa4070 */
[----:B------:R-:W-:Y:S01]  /*4a40*/  LOP3.LUT R208, R208, 0xffffffdf, RZ, 0xc0, !PT ;  /* 0xffffffdfd0d07812 */ /* 0x000fe200078ec0ff */
[----:B------:R-:W-:-:S04]  /*4a50*/  FADD.FTZ R124, R162, R125 ;  /* 0x0000007da27c7221 */ /* 0x000fc80000010000 */
[----:B------:R-:W-:-:S04]  /*4a60*/  FADD.FTZ R124, R163, R124 ;  /* 0x0000007ca37c7221 */ /* 0x000fc80000010000 */
[----:B------:R-:W-:-:S04]  /*4a70*/  FADD.FTZ R125, R165, R124 ;  /* 0x0000007ca57d7221 */ /* 0x000fc80000010000 */
[----:B------:R-:W-:-:S04]  /*4a80*/  FADD.FTZ R125, R164, R125 ;  /* 0x0000007da47d7221 */ /* 0x000fc80000010000 */
[----:B------:R-:W-:-:S05]  /*4a90*/  FADD.FTZ R125, R166, R125 ;  /* 0x0000007da67d7221 */ /* 0x000fca0000010000 */
[----:B------:R-:W-:Y:S02]  /*4aa0*/  FSEL R124, R125, RZ, P0 ;  /* 0x000000ff7d7c7208 */ /* 0x000fe40000000000 */
[----:B0-----:R-:W-:-:S03]  /*4ab0*/  LOP3.LUT P6, RZ, R210, 0x1f, RZ, 0xc0, !PT ;  /* 0x0000001fd2ff7812 */ /* 0x001fc600078cc0ff */
[----:B------:R-:W-:-:S04]  /*4ac0*/  FADD.FTZ R125, R167, R124 ;  /* 0x0000007ca77d7221 */ /* 0x000fc80000010000 */
[----:B------:R-:W-:-:S04]  /*4ad0*/  FADD.FTZ R126, R168, R125 ;  /* 0x0000007da87e7221 */ /* 0x000fc80000010000 */
[----:B------:R-:W-:Y:S02]  /*4ae0*/  FADD.FTZ R125, R169, R126 ;  /* 0x0000007ea97d7221 */ /* 0x000fe40000010000 */
[----:B------:R-:W-:Y:S02]  /*4af0*/  @P6 LOP3.LUT R208, R208, 0x20, RZ, 0xfc, !PT ;  /* 0x00000020d0d06812 */ /* 0x000fe400078efcff */
        /* <DEDUP_REMOVED lines=37> */
[----:B------:R-:W-:Y:S06]  /*4d50*/  BRA.DIV UR10, `(.L_x_330) ;  /* 0x0000001e0a207947 */ /* 0x000fec000b800000 */
[----:B------:R-:W0:Y:S02]  /*4d60*/  SHFL.BFLY PT, R125, R124, 0x1, 0x1f ;  /* 0x0c201f007c7d7f89 */ /* 0x000e2400000e0000 */
        /* <DEDUP_REMOVED lines=117> */
.L_x_355:
[----:B------:R-:W-:Y:S01]  /*54c0*/  LOP3.LUT P1, RZ, R210, 0x1f, RZ, 0xc0, !PT ;  /* 0x0000001fd2ff7812 */ /* 0x000fe2000782c0ff */
[----:B-1----:R-:W-:Y:S01]  /*54d0*/  FADD.FTZ R217, R214, R215 ;  /* 0x000000d7d6d97221 */ /* 0x002fe20000010000 */
[----:B0-----:R-:W-:Y:S01]  /*54e0*/  FMUL.FTZ R214, R211, R211 ;  /* 0x000000d3d3d67220 */ /* 0x001fe20000410000 */
[----:B------:R-:W-:Y:S01]  /*54f0*/  ISETP.NE.AND P2, PT, RZ, UR8, PT ;  /* 0x00000008ff007c0c */ /* 0x000fe2000bf45270 */
[----:B------:R-:W-:Y:S01]  /*5500*/  BSSY.RECONVERGENT B0, `(.L_x_331) ;  /* 0x0000148000007945 */ /* 0x000fe20003800200 */
[----:B------:R-:W-:Y:S02]  /*5510*/  FFMA.FTZ R212, R217, R212, UR9 ;  /* 0x00000009d9d47e23 */ /* 0x000fe400080100d4 */
[----:B------:R-:W-:-:S05]  /*5520*/  FSEL R215, R214, RZ, P2 ;  /* 0x000000ffd6d77208 */ /* 0x000fca0001000000 */
[----:B------:R-:W-:Y:S01]  /*5530*/  FADD.FTZ R215, R212, R215 ;  /* 0x000000d7d4d77221 */ /* 0x000fe20000010000 */
[----:B------:R-:W0:Y:S05]  /*5540*/  @!P1 LDC.64 R126, c[0x0][0x3c0] ;  /* 0x0000f000ff7e9b82 */ /* 0x000e2a0000000a00 */
[----:B------:R-:W1:Y:S03]  /*5550*/  MUFU.RSQ R215, R215 ;  /* 0x000000d700d77308 */ /* 0x000e660000001400 */
[----:B------:R-:W2:Y:S01]  /*5560*/  @!P1 LDC.64 R124, c[0x0][0x3c8] ;  /* 0x0000f200ff7c9b82 */ /* 0x000ea20000000a00 */
[----:B0-----:R-:W-:-:S05]  /*5570*/  @!P1 IMAD.WIDE R126, R2, 0x4, R126 ;  /* 0x00000004027e9825 */ /* 0x001fca00078e027e */
[----:B------:R0:W-:Y:S01]  /*5580*/  @!P1 STG.E desc[UR6][R126.64], R211 ;  /* 0x000000d37e009986 */ /* 0x0001e2000c101906 */
[----:B--2---:R-:W-:-:S05]  /*5590*/  @!P1 IMAD.WIDE R124, R2, 0x4, R124 ;  /* 0x00000004027c9825 */ /* 0x004fca00078e027c */
[----:B-1----:R0:W-:Y:S01]  /*55a0*/  @!P1 STG.E desc[UR6][R124.64], R215 ;  /* 0x000000d77c009986 */ /* 0x0021e2000c101906 */
[----:B-----5:R-:W-:-:S13]  /*55b0*/  ISETP.GE.AND P1, PT, R209, 0x1, PT ;  /* 0x00000001d100780c */ /* 0x020fda0003f26270 */
[----:B0-----:R-:W-:Y:S05]  /*55c0*/  @!P1 BRA `(.L_x_332) ;  /* 0x0000001000ec9947 */ /* 0x001fea0003800000 */
[----:B------:R-:W-:Y:S01]  /*55d0*/  IADD3 R124, PT, PT, R209, -0x1, RZ ;  /* 0xffffffffd17c7810 */ /* 0x000fe20007ffe0ff */
[----:B------:R-:W-:Y:S01]  /*55e0*/  BSSY.RECONVERGENT B1, `(.L_x_333) ;  /* 0x0000038000017945 */ /* 0x000fe20003800200 */
[----:B------:R-:W-:Y:S02]  /*55f0*/  LOP3.LUT R207, R210, 0x1f, RZ, 0xc0, !PT ;  /* 0x0000001fd2cf7812 */ /* 0x000fe400078ec0ff */
[----:B------:R-:W-:Y:S01]  /*5600*/  FSEL R212, R211, RZ, !P2 ;  /* 0x000000ffd3d47208 */ /* 0x000fe20005000000 */
[----:B------:R-:W-:-:S05]  /*5610*/  IMAD R124, R124, R213, RZ ;  /* 0x000000d57c7c7224 */ /* 0x000fca00078e02ff */
[----:B------:R-:W-:-:S04]  /*5620*/  SHF.R.S32.HI R125, RZ, 0x1f, R124 ;  /* 0x0000001fff7d7819 */ /* 0x000fc8000001147c */
[----:B------:R-:W-:-:S04]  /*5630*/  LEA.HI R124, R125, R124, RZ, 0x3 ;  /* 0x0000007c7d7c7211 */ /* 0x000fc800078f18ff */
[----:B------:R-:W-:Y:S01]  /*5640*/  LEA.HI.SX32 R209, R124, R207, 0x1d ;  /* 0x000000cf7cd17211 */ /* 0x000fe200078feaff */
[----:B------:R-:W-:Y:S06]  /*5650*/  @!P0 BRA `(.L_x_334) ;  /* 0x0000000000c08947 */ /* 0x000fec0003800000 */
[--C-:B------:R-:W-:Y:S01]  /*5660*/  FADD.FTZ R210, R163, -R212.reuse ;  /* 0x800000d4a3d27221 */ /* 0x100fe20000010000 */
[--C-:B------:R-:W-:Y:S01]  /*5670*/  FADD.FTZ R126, R161, -R212.reuse ;  /* 0x800000d4a17e7221 */ /* 0x100fe20000010000 */
[----:B------:R-:W-:Y:S01]  /*5680*/  SHF.L.U32 R211, R121, 0x10, RZ ;  /* 0x0000001079d37819 */ /* 0x000fe200000006ff */
[--C-:B------:R-:W-:Y:S01]  /*5690*/  FADD.FTZ R214, R164, -R212.reuse ;  /* 0x800000d4a4d67221 */ /* 0x100fe20000010000 */
[----:B------:R-:W-:Y:S01]  /*56a0*/  SHF.L.U32 R213, R117, 0x10, RZ ;  /* 0x0000001075d57819 */ /* 0x000fe200000006ff */
[C---:B------:R-:W-:Y:S01]  /*56b0*/  FMUL.FTZ R210, R215.reuse, R210 ;  /* 0x000000d2d7d27220 */ /* 0x040fe20000410000 */
[----:B------:R-:W-:Y:S01]  /*56c0*/  SHF.L.U32 R217, R122, 0x10, RZ ;  /* 0x000000107ad97819 */ /* 0x000fe200000006ff */
[----:B------:R-:W-:Y:S02]  /*56d0*/  IMAD.U32 R219, R118, 0x10000, RZ ;  /* 0x0001000076db7824 */ /* 0x000fe400078e00ff */
[C---:B------:R-:W-:Y:S01]  /*56e0*/  FMUL.FTZ R126, R215.reuse, R126 ;  /* 0x0000007ed77e7220 */ /* 0x040fe20000410000 */
[----:B------:R-:W-:Y:S01]  /*56f0*/  FMUL.FTZ R216, R215, R214 ;  /* 0x000000d6d7d87220 */ /* 0x000fe20000410000 */
[----:B------:R-:W-:Y:S01]  /*5700*/  SHF.L.U32 R221, R123, 0x10, RZ ;  /* 0x000000107bdd7819 */ /* 0x000fe200000006ff */
[----:B------:R-:W-:Y:S01]  /*5710*/  FFMA.FTZ R219, R210, R217, R219 ;  /* 0x000000d9d2db7223 */ /* 0x000fe200000100db */
[----:B------:R-:W-:Y:S01]  /*5720*/  FFMA.FTZ R214, R126, R211, R213 ;  /* 0x000000d37ed67223 */ /* 0x000fe200000100d5 */
[----:B------:R-:W-:Y:S01]  /*5730*/  SHF.L.U32 R223, R119, 0x10, RZ ;  /* 0x0000001077df7819 */ /* 0x000fe200000006ff */
[----:B------:R-:W0:Y:S01]  /*5740*/  LDC.64 R210, c[0x0][0x428] ;  /* 0x00010a00ffd27b82 */ /* 0x000e220000000a00 */
[----:B------:R-:W-:Y:S01]  /*5750*/  FADD.FTZ R124, R159, -R212 ;  /* 0x800000d49f7c7221 */ /* 0x000fe20000010000 */
[----:B------:R-:W-:Y:S01]  /*5760*/  SHF.L.U32 R127, R116, 0x10, RZ ;  /* 0x00000010747f7819 */ /* 0x000fe200000006ff */
[----:B------:R-:W-:-:S02]  /*5770*/  IMAD.U32 R125, R120, 0x10000, RZ ;  /* 0x00010000787d7824 */ /* 0x000fc400078e00ff */
[----:B------:R-:W-:Y:S01]  /*5780*/  FFMA.FTZ R220, R216, R221, R223 ;  /* 0x000000ddd8dc7223 */ /* 0x000fe200000100df */
        /* <DEDUP_REMOVED lines=18> */
[----:B------:R-:W-:Y:S01]  /*58b0*/  FFMA.FTZ R217, R216, R213, R217 ;  /* 0x000000d5d8d97223 */ /* 0x000fe200000100d9 */
[----:B------:R-:W-:Y:S01]  /*58c0*/  FFMA.FTZ R218, R218, R221, R223 ;  /* 0x000000dddada7223 */ /* 0x000fe200000100df */
[----:B0-----:R-:W-:-:S04]  /*58d0*/  IMAD.WIDE.U32 R210, R209, 0x10, R210 ;  /* 0x00000010d1d27825 */ /* 0x001fc800078e00d2 */
[----:B------:R-:W-:Y:S01]  /*58e0*/  FFMA.FTZ R225, R222, R225, R227 ;  /* 0x000000e1dee17223 */ /* 0x000fe200000100e3 */
[----:B------:R-:W-:Y:S01]  /*58f0*/  FFMA.FTZ R213, R126, R125, R127 ;  /* 0x0000007d7ed57223 */ /* 0x000fe2000001007f */
[----:B------:R-:W-:Y:S02]  /*5900*/  F2FP.BF16.F32.PACK_AB R125, R217, R214 ;  /* 0x000000d6d97d723e */ /* 0x000fe400000010ff */
[----:B------:R-:W-:Y:S02]  /*5910*/  F2FP.BF16.F32.PACK_AB R126, R218, R219 ;  /* 0x000000dbda7e723e */ /* 0x000fe400000010ff */
[----:B------:R-:W-:Y:S02]  /*5920*/  F2FP.BF16.F32.PACK_AB R127, R225, R220 ;  /* 0x000000dce17f723e */ /* 0x000fe400000010ff */
[----:B------:R-:W-:Y:S02]  /*5930*/  F2FP.BF16.F32.PACK_AB R124, R213, R124 ;  /* 0x0000007cd57c723e */ /* 0x000fe400000010ff */
[----:B------:R-:W-:-:S03]  /*5940*/  IADD3 R209, PT, PT, R209, 0x20, RZ ;  /* 0x00000020d1d17810 */ /* 0x000fc60007ffe0ff */
[----:B------:R0:W-:Y:S04]  /*5950*/  STG.E.128 desc[UR6][R210.64], R124 ;  /* 0x0000007cd2007986 */ /* 0x0001e8000c101d06 */
.L_x_334:
[----:B------:R-:W-:Y:S05]  /*5960*/  BSYNC.RECONVERGENT B1 ;  /* 0x0000000000017941 */ /* 0x000fea0003800200 */
.L_x_333:
[----:B------:R-:W-:Y:S01]  /*5970*/  LOP3.LUT P0, RZ, R208, 0x10, RZ, 0xc0, !PT ;  /* 0x00000010d0ff7812 */ /* 0x000fe2000780c0ff */
[----:B------:R-:W-:-:S12]  /*5980*/  BSSY.RECONVERGENT B1, `(.L_x_335) ;  /* 0x0000032000017945 */ /* 0x000fd80003800200 */
[----:B------:R-:W-:Y:S05]  /*5990*/  @!P0 BRA `(.L_x_336) ;  /* 0x0000000000c08947 */ /* 0x000fea0003800000 */
[--C-:B0-----:R-:W-:Y:S01]  /*59a0*/  FADD.FTZ R210, R171, -R212.reuse ;  /* 0x800000d4abd27221 */ /* 0x101fe20000010000 */
[--C-:B------:R-:W-:Y:S01]  /*59b0*/  FADD.FTZ R126, R169, -R212.reuse ;  /* 0x800000d4a97e7221 */ /* 0x100fe20000010000 */
[----:B------:R-:W-:Y:S01]  /*59c0*/  SHF.L.U32 R211, R109, 0x10, RZ ;  /* 0x000000106dd37819 */ /* 0x000fe200000006ff */
[--C-:B------:R-:W-:Y:S01]  /*59d0*/  FADD.FTZ R214, R172, -R212.reuse ;  /* 0x800000d4acd67221 */ /* 0x100fe20000010000 */
[----:B------:R-:W-:Y:S01]  /*59e0*/  SHF.L.U32 R217, R110, 0x10, RZ ;  /* 0x000000106ed97819 */ /* 0x000fe200000006ff */
[----:B------:R-:W-:Y:S01]  /*59f0*/  FMUL.FTZ R210, R215, R210 ;  /* 0x000000d2d7d27220 */ /* 0x000fe20000410000 */
        /* <DEDUP_REMOVED lines=9> */
[--C-:B------:R-:W-:Y:S01]  /*5a90*/  FADD.FTZ R124, R167, -R212.reuse ;  /* 0x800000d4a77c7221 */ /* 0x100fe20000010000 */
[----:B------:R-:W-:Y:S01]  /*5aa0*/  SHF.L.U32 R125, R108, 0x10, RZ ;  /* 0x000000106c7d7819 */ /* 0x000fe200000006ff */
[--C-:B------:R-:W-:Y:S01]  /*5ab0*/  FADD.FTZ R126, R168, -R212.reuse ;  /* 0x800000d4a87e7221 */ /* 0x100fe20000010000 */
[----:B------:R-:W-:Y:S01]  /*5ac0*/  SHF.L.U32 R127, R104, 0x10, RZ ;  /* 0x00000010687f7819 */ /* 0x000fe200000006ff */
[----:B------:R-:W-:Y:S01]  /*5ad0*/  FMUL.FTZ R124, R215, R124 ;  /* 0x0000007cd77c7220 */ /* 0x000fe20000410000 */
[----:B------:R-:W-:Y:S01]  /*5ae0*/  FFMA.FTZ R220, R216, R221, R223 ;  /* 0x000000ddd8dc7223 */ /* 0x000fe200000100df */
        /* <DEDUP_REMOVED lines=27> */
.L_x_336:
[----:B------:R-:W-:Y:S05]  /*5ca0*/  BSYNC.RECONVERGENT B1 ;  /* 0x0000000000017941 */ /* 0x000fea0003800200 */
.L_x_335:
[----:B------:R-:W-:Y:S01]  /*5cb0*/  LOP3.LUT P0, RZ, R208, 0x8, RZ, 0xc0, !PT ;  /* 0x00000008d0ff7812 */ /* 0x000fe2000780c0ff */
[----:B------:R-:W-:-:S12]  /*5cc0*/  BSSY.RECONVERGENT B1, `(.L_x_337) ;  /* 0x0000032000017945 */ /* 0x000fd80003800200 */
[----:B------:R-:W-:Y:S05]  /*5cd0*/  @!P0 BRA `(.L_x_338) ;  /* 0x0000000000c08947 */ /* 0x000fea0003800000 */
[--C-:B01----:R-:W-:Y:S01]  /*5ce0*/  FADD.FTZ R210, R179, -R212.reuse ;  /* 0x800000d4b3d27221 */ /* 0x103fe20000010000 */
[--C-:B------:R-:W-:Y:S01]  /*5cf0*/  FADD.FTZ R126, R177, -R212.reuse ;  /* 0x800000d4b17e7221 */ /* 0x100fe20000010000 */
        /* <DEDUP_REMOVED lines=10> */
[----:B------:R-:W-:Y:S01]  /*5da0*/  FADD.FTZ R124, R175, -R212 ;  /* 0x800000d4af7c7221 */ /* 0x000fe20000010000 */
[----:B------:R-:W-:Y:S01]  /*5db0*/  FFMA.FTZ R219, R210, R217, R219 ;  /* 0x000000d9d2db7223 */ /* 0x000fe200000100db */
[----:B------:R-:W-:Y:S01]  /*5dc0*/  IMAD.U32 R221, R99, 0x10000, RZ ;  /* 0x0001000063dd7824 */ /* 0x000fe200078e00ff */
[----:B------:R-:W0:Y:S01]  /*5dd0*/  LDC.64 R210, c[0x0][0x428] ;  /* 0x00010a00ffd27b82 */ /* 0x000e220000000a00 */
[----:B------:R-:W-:Y:S01]  /*5de0*/  SHF.L.U32 R125, R96, 0x10, RZ ;  /* 0x00000010607d7819 */ /* 0x000fe200000006ff */
[----:B------:R-:W-:-:S02]  /*5df0*/  IMAD.U32 R127, R92, 0x10000, RZ ;  /* 0x000100005c7f7824 */ /* 0x000fc400078e00ff */
[----:B------:R-:W-:Y:S01]  /*5e00*/  FMUL.FTZ R124, R215, R124 ;  /* 0x0000007cd77c7220 */ /* 0x000fe20000410000 */
[----:B------:R-:W-:Y:S01]  /*5e10*/  FFMA.FTZ R220, R216, R221, R223 ;  /* 0x000000ddd8dc7223 */ /* 0x000fe200000100df */
        /* <DEDUP_REMOVED lines=23> */
[----:B------:R-:W-:Y:S01]  /*5f90*/  F2FP.BF16.F32.PACK_AB R126, R218, R219 ;  /* 0x000000dbda7e723e */ /* 0x000fe200000010ff */
[----:B------:R-:W-:Y:S01]  /*5fa0*/  VIADD R209, R209, 0x20 ;  /* 0x00000020d1d17836 */ /* 0x000fe20000000000 */
[----:B------:R-:W-:Y:S02]  /*5fb0*/  F2FP.BF16.F32.PACK_AB R124, R213, R124 ;  /* 0x0000007cd57c723e */ /* 0x000fe400000010ff */
[----:B------:R-:W-:-:S05]  /*5fc0*/  F2FP.BF16.F32.PACK_AB R127, R225, R220 ;  /* 0x000000dce17f723e */ /* 0x000fca00000010ff */
[----:B------:R2:W-:Y:S02]  /*5fd0*/  STG.E.128 desc[UR6][R210.64], R124 ;  /* 0x0000007cd2007986 */ /* 0x0005e4000c101d06 */
.L_x_338:
[----:B------:R-:W-:Y:S05]  /*5fe0*/  BSYNC.RECONVERGENT B1 ;  /* 0x0000000000017941 */ /* 0x000fea0003800200 */
.L_x_337:
[----:B------:R-:W-:Y:S01]  /*5ff0*/  LOP3.LUT P0, RZ, R208, 0x4, RZ, 0xc0, !PT ;  /* 0x00000004d0ff7812 */ /* 0x000fe2000780c0ff */
[----:B------:R-:W-:-:S12]  /*6000*/  BSSY.RECONVERGENT B1, `(.L_x_339) ;  /* 0x0000032000017945 */ /* 0x000fd80003800200 */
[----:B------:R-:W-:Y:S05]  /*6010*/  @!P0 BRA `(.L_x_340) ;  /* 0x0000000000c08947 */ /* 0x000fea0003800000 */
[--C-:B012---:R-:W-:Y:S01]  /*6020*/  FADD.FTZ R210, R187, -R212.reuse ;  /* 0x800000d4bbd27221 */ /* 0x107fe20000010000 */
        /* <DEDUP_REMOVED lines=31> */
[----:B------:R-:W-:Y:S01]  /*6220*/  FMUL.FTZ R222, R215, R222 ;  /* 0x000000ded7de7220 */ /* 0x000fe20000410000 */
        /* <DEDUP_REMOVED lines=15> */
.L_x_340:
[----:B------:R-:W-:Y:S05]  /*6320*/  BSYNC.RECONVERGENT B1 ;  /* 0x0000000000017941 */ /* 0x000fea0003800200 */
.L_x_339:
[----:B------:R-:W-:Y:S01]  /*6330*/  LOP3.LUT P0, RZ, R208, 0x2, RZ, 0xc0, !PT ;  /* 0x00000002d0ff7812 */ /* 0x000fe2000780c0ff */
[----:B------:R-:W-:-:S12]  /*6340*/  BSSY.RECONVERGENT B1, `(.L_x_341) ;  /* 0x0000032000017945 */ /* 0x000fd80003800200 */
[----:B------:R-:W-:Y:S05]  /*6350*/  @!P0 BRA `(.L_x_342) ;  /* 0x0000000000c08947 */ /* 0x000fea0003800000 */
[--C-:B0123--:R-:W-:Y:S01]  /*6360*/  FADD.FTZ R210, R195, -R212.reuse ;  /* 0x800000d4c3d27221 */ /* 0x10ffe20000010000 */
[--C-:B------:R-:W-:Y:S01]  /*6370*/  FADD.FTZ R126, R193, -R212.reuse ;  /* 0x800000d4c17e7221 */ /* 0x100fe20000010000 */
[----:B------:R-:W-:Y:S01]  /*6380*/  IMAD.U32 R211, R73, 0x10000, RZ ;  /* 0x0001000049d37824 */ /* 0x000fe200078e00ff */
[----:B------:R-:W-:Y:S01]  /*6390*/  SHF.L.U32 R213, R69, 0x10, RZ ;  /* 0x0000001045d57819 */ /* 0x000fe200000006ff */
[--C-:B------:R-:W-:Y:S01]  /*63a0*/  FADD.FTZ R214, R196, -R212.reuse ;  /* 0x800000d4c4d67221 */ /* 0x100fe20000010000 */
[----:B------:R-:W-:Y:S01]  /*63b0*/  SHF.L.U32 R217, R74, 0x10, RZ ;  /* 0x000000104ad97819 */ /* 0x000fe200000006ff */
[C---:B------:R-:W-:Y:S01]  /*63c0*/  FMUL.FTZ R210, R215.reuse, R210 ;  /* 0x000000d2d7d27220 */ /* 0x040fe20000410000 */
[----:B------:R-:W-:Y:S01]  /*63d0*/  SHF.L.U32 R219, R70, 0x10, RZ ;  /* 0x0000001046db7819 */ /* 0x000fe200000006ff */
[C---:B------:R-:W-:Y:S01]  /*63e0*/  FMUL.FTZ R126, R215.reuse, R126 ;  /* 0x0000007ed77e7220 */ /* 0x040fe20000410000 */
[----:B------:R-:W-:Y:S01]  /*63f0*/  FMUL.FTZ R216, R215, R214 ;  /* 0x000000d6d7d87220 */ /* 0x000fe20000410000 */
[----:B------:R-:W-:Y:S01]  /*6400*/  SHF.L.U32 R221, R75, 0x10, RZ ;  /* 0x000000104bdd7819 */ /* 0x000fe200000006ff */
[--C-:B------:R-:W-:Y:S01]  /*6410*/  FADD.FTZ R124, R191, -R212.reuse ;  /* 0x800000d4bf7c7221 */ /* 0x100fe20000010000 */
[----:B------:R-:W-:Y:S01]  /*6420*/  FFMA.FTZ R214, R126, R211, R213 ;  /* 0x000000d37ed67223 */ /* 0x000fe200000100d5 */
[----:B------:R-:W-:Y:S01]  /*6430*/  FFMA.FTZ R219, R210, R217, R219 ;  /* 0x000000d9d2db7223 */ /* 0x000fe200000100db */
[----:B------:R-:W-:Y:S01]  /*6440*/  IMAD.U32 R223, R71, 0x10000, RZ ;  /* 0x0001000047df7824 */ /* 0x000fe200078e00ff */
[----:B------:R-:W0:Y:S01]  /*6450*/  LDC.64 R210, c[0x0][0x428] ;  /* 0x00010a00ffd27b82 */ /* 0x000e220000000a00 */
[----:B------:R-:W-:Y:S01]  /*6460*/  SHF.L.U32 R125, R72, 0x10, RZ ;  /* 0x00000010487d7819 */ /* 0x000fe200000006ff */
[----:B------:R-:W-:Y:S01]  /*6470*/  FMUL.FTZ R124, R215, R124 ;  /* 0x0000007cd77c7220 */ /* 0x000fe20000410000 */
[----:B------:R-:W-:Y:S01]  /*6480*/  SHF.L.U32 R127, R68, 0x10, RZ ;  /* 0x00000010447f7819 */ /* 0x000fe200000006ff */
[----:B------:R-:W-:Y:S01]  /*6490*/  FFMA.FTZ R220, R216, R221, R223 ;  /* 0x000000ddd8dc7223 */ /* 0x000fe200000100df */
        /* <DEDUP_REMOVED lines=28> */
.L_x_342:
[----:B------:R-:W-:Y:S05]  /*6660*/  BSYNC.RECONVERGENT B1 ;  /* 0x0000000000017941 */ /* 0x000fea0003800200 */
.L_x_341:
[----:B------:R-:W-:-:S13]  /*6670*/  LOP3.LUT P0, RZ, R208, 0x1, RZ, 0xc0, !PT ;  /* 0x00000001d0ff7812 */ /* 0x000fda000780c0ff */
[----:B------:R-:W-:Y:S05]  /*6680*/  @!P0 BRA `(.L_x_332) ;  /* 0x0000000000bc8947 */ /* 0x000fea0003800000 */
[----:B01234-:R-:W0:Y:S01]  /*6690*/  LDC.64 R210, c[0x0][0x428] ;  /* 0x00010a00ffd27b82 */ /* 0x01fe220000000a00 */
[--C-:B------:R-:W-:Y:S01]  /*66a0*/  FADD.FTZ R214, R201, -R212.reuse ;  /* 0x800000d4c9d67221 */ /* 0x100fe20000010000 */
[--C-:B------:R-:W-:Y:S01]  /*66b0*/  FADD.FTZ R124, R199, -R212.reuse ;  /* 0x800000d4c77c7221 */ /* 0x100fe20000010000 */
[--C-:B------:R-:W-:Y:S01]  /*66c0*/  FADD.FTZ R218, R203, -R212.reuse ;  /* 0x800000d4cbda7221 */ /* 0x100fe20000010000 */
[--C-:B------:R-:W-:Y:S01]  /*66d0*/  FADD.FTZ R126, R200, -R212.reuse ;  /* 0x800000d4c87e7221 */ /* 0x100fe20000010000 */
[--C-:B------:R-:W-:Y:S01]  /*66e0*/  FADD.FTZ R216, R202, -R212.reuse ;  /* 0x800000d4cad87221 */ /* 0x100fe20000010000 */
[--C-:B------:R-:W-:Y:S01]  /*66f0*/  FADD.FTZ R220, R205, -R212.reuse ;  /* 0x800000d4cddc7221 */ /* 0x100fe20000010000 */
[--C-:B------:R-:W-:Y:S01]  /*6700*/  FADD.FTZ R222, R204, -R212.reuse ;  /* 0x800000d4ccde7221 */ /* 0x100fe20000010000 */
[----:B------:R-:W-:Y:S01]  /*6710*/  SHF.L.U32 R213, R61, 0x10, RZ ;  /* 0x000000103dd57819 */ /* 0x000fe200000006ff */
[----:B------:R-:W-:Y:S01]  /*6720*/  FADD.FTZ R212, R206, -R212 ;  /* 0x800000d4ced47221 */ /* 0x000fe20000010000 */
[----:B------:R-:W-:Y:S01]  /*6730*/  SHF.L.U32 R217, R57, 0x10, RZ ;  /* 0x0000001039d97819 */ /* 0x000fe200000006ff */
[----:B------:R-:W-:Y:S01]  /*6740*/  FMUL.FTZ R214, R215, R214 ;  /* 0x000000d6d7d67220 */ /* 0x000fe20000410000 */
[----:B------:R-:W-:Y:S01]  /*6750*/  SHF.L.U32 R127, R56, 0x10, RZ ;  /* 0x00000010387f7819 */ /* 0x000fe200000006ff */
[----:B------:R-:W-:Y:S01]  /*6760*/  IMAD.U32 R125, R60, 0x10000, RZ ;  /* 0x000100003c7d7824 */ /* 0x000fe200078e00ff */
[----:B------:R-:W-:Y:S01]  /*6770*/  SHF.L.U32 R219, R62, 0x10, RZ ;  /* 0x000000103edb7819 */ /* 0x000fe200000006ff */
[----:B------:R-:W-:-:S02]  /*6780*/  IMAD.U32 R221, R58, 0x10000, RZ ;  /* 0x000100003add7824 */ /* 0x000fc400078e00ff */
[C---:B------:R-:W-:Y:S01]  /*6790*/  FMUL.FTZ R124, R215.reuse, R124 ;  /* 0x0000007cd77c7220 */ /* 0x040fe20000410000 */
[C---:B------:R-:W-:Y:S01]  /*67a0*/  FMUL.FTZ R218, R215.reuse, R218 ;  /* 0x000000dad7da7220 */ /* 0x040fe20000410000 */
[C---:B------:R-:W-:Y:S01]  /*67b0*/  FMUL.FTZ R126, R215.reuse, R126 ;  /* 0x0000007ed77e7220 */ /* 0x040fe20000410000 */
[C---:B------:R-:W-:Y:S01]  /*67c0*/  FMUL.FTZ R216, R215.reuse, R216 ;  /* 0x000000d8d7d87220 */ /* 0x040fe20000410000 */
[C---:B------:R-:W-:Y:S01]  /*67d0*/  FMUL.FTZ R220, R215.reuse, R220 ;  /* 0x000000dcd7dc7220 */ /* 0x040fe20000410000 */
[C---:B------:R-:W-:Y:S01]  /*67e0*/  FMUL.FTZ R222, R215.reuse, R222 ;  /* 0x000000ded7de7220 */ /* 0x040fe20000410000 */
[----:B------:R-:W-:Y:S01]  /*67f0*/  FMUL.FTZ R212, R215, R212 ;  /* 0x000000d4d7d47220 */ /* 0x000fe20000410000 */
[----:B------:R-:W-:Y:S01]  /*6800*/  FFMA.FTZ R214, R214, R213, R217 ;  /* 0x000000d5d6d67223 */ /* 0x000fe200000100d9 */
[----:B------:R-:W-:Y:S01]  /*6810*/  FFMA.FTZ R124, R124, R125, R127 ;  /* 0x0000007d7c7c7223 */ /* 0x000fe2000001007f */
[----:B------:R-:W-:Y:S01]  /*6820*/  FFMA.FTZ R218, R218, R219, R221 ;  /* 0x000000dbdada7223 */ /* 0x000fe200000100dd */
[----:B------:R-:W-:Y:S01]  /*6830*/  SHF.L.U32 R213, R8, 0x10, RZ ;  /* 0x0000001008d57819 */ /* 0x000fe200000006ff */
[----:B------:R-:W-:Y:S01]  /*6840*/  IMAD.U32 R223, R59, 0x10000, RZ ;  /* 0x000100003bdf7824 */ /* 0x000fe200078e00ff */
[----:B------:R-:W-:Y:S01]  /*6850*/  SHF.L.U32 R215, R7, 0x10, RZ ;  /* 0x0000001007d77819 */ /* 0x000fe200000006ff */
[----:B------:R-:W-:Y:S01]  /*6860*/  IMAD.U32 R127, R9, 0x10000, RZ ;  /* 0x00010000097f7824 */ /* 0x000fe200078e00ff */
[----:B------:R-:W-:Y:S01]  /*6870*/  SHF.L.U32 R125, R10, 0x10, RZ ;  /* 0x000000100a7d7819 */ /* 0x000fe200000006ff */
[----:B0-----:R-:W-:Y:S01]  /*6880*/  IMAD.WIDE.U32 R210, R209, 0x10, R210 ;  /* 0x00000010d1d27825 */ /* 0x001fe200078e00d2 */
[----:B------:R-:W-:-:S03]  /*6890*/  SHF.L.U32 R217, R6, 0x10, RZ ;  /* 0x0000001006d97819 */ /* 0x000fc600000006ff */
[----:B------:R-:W-:Y:S01]  /*68a0*/  FFMA.FTZ R215, R216, R213, R215 ;  /* 0x000000d5d8d77223 */ /* 0x000fe200000100d7 */
[----:B------:R-:W-:Y:S01]  /*68b0*/  SHF.L.U32 R221, R63, 0x10, RZ ;  /* 0x000000103fdd7819 */ /* 0x000fe200000006ff */
[----:B------:R-:W-:Y:S01]  /*68c0*/  FFMA.FTZ R213, R126, R125, R127 ;  /* 0x0000007d7ed57223 */ /* 0x000fe2000001007f */
[----:B------:R-:W-:Y:S02]  /*68d0*/  SHF.L.U32 R225, R4, 0x10, RZ ;  /* 0x0000001004e17819 */ /* 0x000fe400000006ff */
[----:B------:R-:W-:Y:S01]  /*68e0*/  SHF.L.U32 R227, R3, 0x10, RZ ;  /* 0x0000001003e37819 */ /* 0x000fe200000006ff */
[----:B------:R-:W-:Y:S01]  /*68f0*/  FFMA.FTZ R221, R222, R221, R223 ;  /* 0x000000dddedd7223 */ /* 0x000fe200000100df */
[----:B------:R-:W-:Y:S02]  /*6900*/  SHF.L.U32 R219, R5, 0x10, RZ ;  /* 0x0000001005db7819 */ /* 0x000fe400000006ff */
[----:B------:R-:W-:Y:S01]  /*6910*/  F2FP.BF16.F32.PACK_AB R125, R215, R214 ;  /* 0x000000d6d77d723e */ /* 0x000fe200000010ff */
[----:B------:R-:W-:Y:S01]  /*6920*/  FFMA.FTZ R212, R212, R225, R227 ;  /* 0x000000e1d4d47223 */ /* 0x000fe200000100e3 */
[----:B------:R-:W-:Y:S01]  /*6930*/  F2FP.BF16.F32.PACK_AB R124, R213, R124 ;  /* 0x0000007cd57c723e */ /* 0x000fe200000010ff */
[----:B------:R-:W-:-:S03]  /*6940*/  FFMA.FTZ R217, R220, R217, R219 ;  /* 0x000000d9dcd97223 */ /* 0x000fc600000100db */
[----:B------:R-:W-:Y:S02]  /*6950*/  F2FP.BF16.F32.PACK_AB R127, R212, R221 ;  /* 0x000000ddd47f723e */ /* 0x000fe400000010ff */
[----:B------:R-:W-:-:S05]  /*6960*/  F2FP.BF16.F32.PACK_AB R126, R217, R218 ;  /* 0x000000dad97e723e */ /* 0x000fca00000010ff */
[----:B------:R0:W-:Y:S02]  /*6970*/  STG.E.128 desc[UR6][R210.64], R124 ;  /* 0x0000007cd2007986 */ /* 0x0001e4000c101d06 */
.L_x_332:
[----:B------:R-:W-:Y:S05]  /*6980*/  BSYNC.RECONVERGENT B0 ;  /* 0x0000000000007941 */ /* 0x000fea0003800200 */
.L_x_331:
[----:B01234-:R-:W0:Y:S02]  /*6990*/  LDC.64 R124, c[0x0][0x380] ;  /* 0x0000e000ff7c7b82 */ /* 0x01fe240000000a00 */
[----:B0-----:R-:W-:-:S04]  /*69a0*/  LEA R2, R124, R2, 0x2 ;  /* 0x000000027c027211 */ /* 0x001fc800078e10ff */
[----:B------:R-:W-:-:S13]  /*69b0*/  ISETP.GE.AND P0, PT, R2, R125, PT ;  /* 0x0000007d0200720c */ /* 0x000fda0003f06270 */
[----:B------:R-:W-:Y:S05]  /*69c0*/  @!P0 BRA `(.L_x_343) ;  /* 0xffffffa400208947 */ /* 0x000fea000383ffff */
[----:B------:R-:W-:Y:S05]  /*69d0*/  EXIT ;  /* 0x000000000000794d */ /* 0x000fea0003800000 */
.L_x_330:
        /* <DEDUP_REMOVED lines=8> */
.L_x_345:
[----:B------:R-:W-:Y:S05]  /*6a60*/  BSYNC B0 ;  /* 0x0000000000007941 */ /* 0x000fea0003800000 */
.L_x_344:
        /* <DEDUP_REMOVED lines=9> */
.L_x_346:
[----:B------:R-:W-:Y:S01]  /*6b00*/  HFMA2 R218, -RZ, RZ, 0, 2.384185791015625e-07 ;  /* 0x00000004ffda7431 */ /* 0x000fe200000001ff */
[----:B------:R-:W-:-:S05]  /*6b10*/  MOV R126, R215 ;  /* 0x000000d7007e7202 */ /* 0x000fca0000000f00 */
[----:B------:R-:W-:-:S05]  /*6b20*/  FADD.FTZ R126, R125, R126 ;  /* 0x0000007e7d7e7221 */ /* 0x000fca0000010000 */
[----:B------:R-:W-:-:S07]  /*6b30*/  MOV R217, R126 ;  /* 0x0000007e00d97202 */ /* 0x000fce0000000f00 */
[----:B------:R-:W-:Y:S05]  /*6b40*/  WARPSYNC.COLLECTIVE R216, `(.L_x_347) ;  /* 0x00000000d8087348 */ /* 0x000fea0003c00000 */
[----:B------:R0:W1:Y:S02]  /*6b50*/  SHFL.BFLY P6, R215, R217, R218, R219 ;  /* 0x0c0000dad9d77389 */ /* 0x00006400000c00db */
[----:B01----:R-:W-:Y:S05]  /*6b60*/  ENDCOLLECTIVE ;  /* 0x000000000000791b */ /* 0x003fea0003800000 */
.L_x_347:
[----:B------:R-:W-:Y:S01]  /*6b70*/  HFMA2 R218, -RZ, RZ, 0, 4.76837158203125e-07 ;  /* 0x00000008ffda7431 */ /* 0x000fe200000001ff */
[----:B------:R-:W-:-:S05]  /*6b80*/  MOV R127, R215 ;  /* 0x000000d7007f7202 */ /* 0x000fca0000000f00 */
[----:B------:R-:W-:-:S04]  /*6b90*/  FADD.FTZ R127, R126, R127 ;  /* 0x0000007f7e7f7221 */ /* 0x000fc80000010000 */
[----:B------:R-:W-:-:S07]  /*6ba0*/  IMAD.MOV.U32 R217, RZ, RZ, R127 ;  /* 0x000000ffffd97224 */ /* 0x000fce00078e007f */
[----:B------:R-:W-:Y:S05]  /*6bb0*/  WARPSYNC.COLLECTIVE R216, `(.L_x_348) ;  /* 0x00000000d8087348 */ /* 0x000fea0003c00000 */
[----:B------:R0:W1:Y:S02]  /*6bc0*/  SHFL.BFLY P6, R215, R217, R218, R219 ;  /* 0x0c0000dad9d77389 */ /* 0x00006400000c00db */
[----:B01----:R-:W-:Y:S05]  /*6bd0*/  ENDCOLLECTIVE ;  /* 0x000000000000791b */ /* 0x003fea0003800000 */
.L_x_348:
        /* <DEDUP_REMOVED lines=8> */
.L_x_349:
[----:B------:R-:W-:Y:S02]  /*6c60*/  HFMA2 R218, -RZ, RZ, 0, 5.9604644775390625e-08 ;  /* 0x00000001ffda7431 */ /* 0x000fe400000001ff */
[----:B------:R-:W-:-:S04]  /*6c70*/  IMAD.MOV.U32 R211, RZ, RZ, R215 ;  /* 0x000000ffffd37224 */ /* 0x000fc800078e00d7 */
        /* <DEDUP_REMOVED lines=103> */
.L_x_350:
[----:B------:R-:W-:Y:S01]  /*72f0*/  IMAD.MOV.U32 R218, RZ, RZ, 0x2 ;  /* 0x00000002ffda7424 */ /* 0x000fe200078e00ff */
[----:B------:R-:W-:-:S05]  /*7300*/  MOV R125, R215 ;  /* 0x000000d7007d7202 */ /* 0x000fca0000000f00 */
[----:B------:R-:W-:-:S05]  /*7310*/  FADD.FTZ R125, R124, R125 ;  /* 0x0000007d7c7d7221 */ /* 0x000fca0000010000 */
[----:B------:R-:W-:-:S07]  /*7320*/  MOV R217, R125 ;  /* 0x0000007d00d97202 */ /* 0x000fce0000000f00 */
[----:B------:R-:W-:Y:S05]  /*7330*/  WARPSYNC.COLLECTIVE R216, `(.L_x_351) ;  /* 0x00000000d8087348 */ /* 0x000fea0003c00000 */
[----:B------:R0:W1:Y:S02]  /*7340*/  SHFL.BFLY P6, R215, R217, R218, R219 ;  /* 0x0c0000dad9d77389 */ /* 0x00006400000c00db */
[----:B01----:R-:W-:Y:S05]  /*7350*/  ENDCOLLECTIVE ;  /* 0x000000000000791b */ /* 0x003fea0003800000 */
.L_x_351:
[----:B------:R-:W-:Y:S01]  /*7360*/  HFMA2 R218, -RZ, RZ, 0, 2.384185791015625e-07 ;  /* 0x00000004ffda7431 */ /* 0x000fe200000001ff */
[----:B------:R-:W-:-:S05]  /*7370*/  MOV R126, R215 ;  /* 0x000000d7007e7202 */ /* 0x000fca0000000f00 */
[----:B------:R-:W-:-:S05]  /*7380*/  FADD.FTZ R126, R125, R126 ;  /* 0x0000007e7d7e7221 */ /* 0x000fca0000010000 */
[----:B------:R-:W-:-:S07]  /*7390*/  MOV R217, R126 ;  /* 0x0000007e00d97202 */ /* 0x000fce0000000f00 */
[----:B------:R-:W-:Y:S05]  /*73a0*/  WARPSYNC.COLLECTIVE R216, `(.L_x_352) ;  /* 0x00000000d8087348 */ /* 0x000fea0003c00000 */
[----:B------:R0:W1:Y:S02]  /*73b0*/  SHFL.BFLY P6, R215, R217, R218, R219 ;  /* 0x0c0000dad9d77389 */ /* 0x00006400000c00db */
[----:B01----:R-:W-:Y:S05]  /*73c0*/  ENDCOLLECTIVE ;  /* 0x000000000000791b */ /* 0x003fea0003800000 */
.L_x_352:
[----:B------:R-:W-:Y:S01]  /*73d0*/  HFMA2 R218, -RZ, RZ, 0, 4.76837158203125e-07 ;  /* 0x00000008ffda7431 */ /* 0x000fe200000001ff */
[----:B------:R-:W-:-:S05]  /*73e0*/  MOV R127, R215 ;  /* 0x000000d7007f7202 */ /* 0x000fca0000000f00 */
[----:B------:R-:W-:-:S04]  /*73f0*/  FADD.FTZ R127, R126, R127 ;  /* 0x0000007f7e7f7221 */ /* 0x000fc80000010000 */
[----:B------:R-:W-:-:S07]  /*7400*/  IMAD.MOV.U32 R217, RZ, RZ, R127 ;  /* 0x000000ffffd97224 */ /* 0x000fce00078e007f */
[----:B------:R-:W-:Y:S05]  /*7410*/  WARPSYNC.COLLECTIVE R216, `(.L_x_353) ;  /* 0x00000000d8087348 */ /* 0x000fea0003c00000 */
[----:B------:R0:W1:Y:S02]  /*7420*/  SHFL.BFLY P6, R215, R217, R218, R219 ;  /* 0x0c0000dad9d77389 */ /* 0x00006400000c00db */
[----:B01----:R-:W-:Y:S05]  /*7430*/  ENDCOLLECTIVE ;  /* 0x000000000000791b */ /* 0x003fea0003800000 */
.L_x_353:
[----:B------:R-:W-:Y:S01]  /*7440*/  HFMA2 R218, -RZ, RZ, 0, 9.5367431640625e-07 ;  /* 0x00000010ffda7431 */ /* 0x000fe200000001ff */
[----:B------:R-:W-:-:S05]  /*7450*/  MOV R214, R215 ;  /* 0x000000d700d67202 */ /* 0x000fca0000000f00 */
[----:B------:R-:W-:-:S05]  /*7460*/  FADD.FTZ R214, R127, R214 ;  /* 0x000000d67fd67221 */ /* 0x000fca0000010000 */
[----:B------:R-:W-:-:S07]  /*7470*/  MOV R217, R214 ;  /* 0x000000d600d97202 */ /* 0x000fce0000000f00 */
[----:B------:R-:W-:Y:S05]  /*7480*/  WARPSYNC.COLLECTIVE R216, `(.L_x_354) ;  /* 0x00000000d8087348 */ /* 0x000fea0003c00000 */
[----:B------:R0:W1:Y:S02]  /*7490*/  SHFL.BFLY P6, R215, R217, R218, R219 ;  /* 0x0c0000dad9d77389 */ /* 0x00006400000c00db */
[----:B01----:R-:W-:Y:S05]  /*74a0*/  ENDCOLLECTIVE ;  /* 0x000000000000791b */ /* 0x003fea0003800000 */
.L_x_354:
[----:B------:R-:W-:Y:S05]  /*74b0*/  BRA `(.L_x_355) ;  /* 0xffffffe000007947 */ /* 0x000fea000383ffff */
.L_x_356:
        /* <DEDUP_REMOVED lines=12> */
.L_x_54334:


//--------------------- .text._ZN10layer_norm13ln_fwd_kernelINS_13Kernel_traitsI13__nv_bfloat16S2_S2_S2_fjLj1536ELj1ELj4ELj1ELj16ENS_18Kernel_traits_baseILj1536ES2_S2_S2_S2_fjLj128EEEEELb0ELb1ELb1ELb1EEEvNS_9FwdParamsE --------------------------
	.section	.text._ZN10layer_norm13ln_fwd_kernelINS_13Kernel_traitsI13__nv_bfloat16S2_S2_S2_fjLj1536ELj1ELj4ELj1ELj16ENS_18Kernel_traits_baseILj1536ES2_S2_S2_S2_fjLj128EEEEELb0ELb1ELb1ELb1EEEvNS_9FwdParamsE,"ax",@progbits
	.align	128
        .global         _ZN10layer_norm13ln_fwd_kernelINS_13Kernel_traitsI13__nv_bfloat16S2_S2_S2_fjLj1536ELj1ELj4ELj1ELj16ENS_18Kernel_traits_baseILj1536ES2_S2_S2_S2_fjLj128EEEEELb0ELb1ELb1ELb1EEEvNS_9FwdParamsE
        .type           _ZN10layer_norm13ln_fwd_kernelINS_13Kernel_traitsI13__nv_bfloat16S2_S2_S2_fjLj1536ELj1ELj4ELj1ELj16ENS_18Kernel_traits_baseILj1536ES2_S2_S2_S2_fjLj128EEEEELb0ELb1ELb1ELb1EEEvNS_9FwdParamsE,@function
        .size           _ZN10layer_norm13ln_fwd_kernelINS_13Kernel_traitsI13__nv_bfloat16S2_S2_S2_fjLj1536ELj1ELj4ELj1ELj16ENS_18Kernel_traits_baseILj1536ES2_S2_S2_S2_fjLj128EEEEELb0ELb1ELb1ELb1EEEvNS_9FwdParamsE,(.L_x_54335 - _ZN10layer_norm13ln_fwd_kernelINS_13Kernel_traitsI13__nv_bfloat16S2_S2_S2_fjLj1536ELj1ELj4ELj1ELj16ENS_18Kernel_traits_baseILj1536ES2_S2_S2_S2_fjLj128EEEEELb0ELb1ELb1ELb1EEEvNS_9FwdParamsE)
        .other          _ZN10layer_norm13ln_fwd_kernelINS_13Kernel_traitsI13__nv_bfloat16S2_S2_S2_fjLj1536ELj1ELj4ELj1ELj16ENS_18Kernel_traits_baseILj1536ES2_S2_S2_S2_fjLj128EEEEELb0ELb1ELb1ELb1EEEvNS_9FwdParamsE,@"STO_CUDA_ENTRY STV_DEFAULT"
_ZN10layer_norm13ln_fwd_kernelINS_13Kernel_traitsI13__nv_bfloat16S2_S2_S2_fjLj1536ELj1ELj4ELj1ELj16ENS_18Kernel_traits_baseILj1536ES2_S2_S2_S2_fjLj128EEEEELb0ELb1ELb1ELb1EEEvNS_9FwdParamsE:
.text._ZN10layer_norm13ln_fwd_kernelINS_13Kernel_traitsI13__nv_bfloat16S2_S2_S2_fjLj1536ELj1ELj4ELj1ELj16ENS_18Kernel_traits_baseILj1536ES2_S2_S2_S2_fjLj128EEEEELb0ELb1ELb1ELb1EEEvNS_9FwdParamsE:
        /* <DEDUP_REMOVED lines=37> */
.L_x_357:
[----:B------:R-:W0:Y:S08]  /*0250*/  LDC.64 R2, c[0x0][0x3d0] ;  /* 0x0000f400ff027b82 */ /* 0x000e300000000a00 */
[----:B------:R-:W1:Y:S01]  /*0260*/  LDC.64 R4, c[0x0][0x3e8] ;  /* 0x0000fa00ff047b82 */ /* 0x000e620000000a00 */
[----:B0-----:R-:W-:-:S05]  /*0270*/  IMAD.WIDE.U32 R2, R108, 0x10, R2 ;  /* 0x000000106c027825 */ /* 0x001fca00078e0002 */
[----:B------:R-:W5:Y:S01]  /*0280*/  LDG.E.128 R112, desc[UR6][R2.64] ;  /* 0x0000000602707981 */ /* 0x000f62000c1e1d00 */
[----:B-1----:R-:W-:-:S03]  /*0290*/  IMAD.WIDE.U32 R24, R108, 0x10, R4 ;  /* 0x000000106c187825 */ /* 0x002fc600078e0004 */
[----:B------:R-:W5:Y:S04]  /*02a0*/  LDG.E.128 R8, desc[UR6][R2.64+0x400] ;  /* 0x0004000602087981 */ /* 0x000f68000c1e1d00 */
[----:B------:R-:W5:Y:S04]  /*02b0*/  LDG.E.128 R4, desc[UR6][R2.64+0x200] ;  /* 0x0002000602047981 */ /* 0x000f68000c1e1d00 */
[----:B------:R-:W5:Y:S04]  /*02c0*/  LDG.E.128 R12, desc[UR6][R2.64+0x600] ;  /* 0x00060006020c7981 */ /* 0x000f68000c1e1d00 */
[----:B------:R-:W5:Y:S04]  /*02d0*/  LDG.E.128 R16, desc[UR6][R2.64+0x800] ;  /* 0x0008000602107981 */ /* 0x000f68000c1e1d00 */
[----:B------:R-:W5:Y:S01]  /*02e0*/  LDG.E.128 R20, desc[UR6][R2.64+0xa00] ;  /* 0x000a000602147981 */ /* 0x000f62000c1e1d00 */
[----:B------:R-:W-:-:S02]  /*02f0*/  CS2R R46, SRZ ;  /* 0x00000000002e7805 */ /* 0x000fc4000001ff00 */
[----:B------:R-:W-:Y:S02]  /*0300*/  CS2R R44, SRZ ;  /* 0x00000000002c7805 */ /* 0x000fe4000001ff00 */
[----:B------:R-:W-:Y:S01]  /*0310*/  CS2R R42, SRZ ;  /* 0x00000000002a7805 */ /* 0x000fe2000001ff00 */
[----:B------:R-:W5:Y:S01]  /*0320*/  LDG.E.128 R48, desc[UR6][R24.64] ;  /* 0x0000000618307981 */ /* 0x000f62000c1e1d00 */
[----:B------:R-:W-:Y:S02]  /*0330*/  CS2R R40, SRZ ;  /* 0x0000000000287805 */ /* 0x000fe4000001ff00 */
[----:B------:R-:W-:Y:S02]  /*0340*/  CS2R R38, SRZ ;  /* 0x0000000000267805 */ /* 0x000fe4000001ff00 */
[----:B------:R-:W-:Y:S01]  /*0350*/  CS2R R36, SRZ ;  /* 0x0000000000247805 */ /* 0x000fe2000001ff00 */
[----:B------:R-:W5:Y:S01]  /*0360*/  LDG.E.128 R52, desc[UR6][R24.64+0x200] ;  /* 0x0002000618347981 */ /* 0x000f62000c1e1d00 */
[----:B------:R-:W-:-:S02]  /*0370*/  CS2R R34, SRZ ;  /* 0x0000000000227805 */ /* 0x000fc4000001ff00 */
[----:B------:R-:W-:Y:S02]  /*0380*/  CS2R R32, SRZ ;  /* 0x0000000000207805 */ /* 0x000fe4000001ff00 */
[----:B------:R-:W-:Y:S01]  /*0390*/  CS2R R30, SRZ ;  /* 0x00000000001e7805 */ /* 0x000fe2000001ff00 */
[----:B------:R-:W5:Y:S01]  /*03a0*/  LDG.E.128 R56, desc[UR6][R24.64+0x400] ;  /* 0x0004000618387981 */ /* 0x000f62000c1e1d00 */
[----:B------:R-:W-:Y:S02]  /*03b0*/  CS2R R28, SRZ ;  /* 0x00000000001c7805 */ /* 0x000fe4000001ff00 */
[----:B------:R-:W-:Y:S01]  /*03c0*/  CS2R R26, SRZ ;  /* 0x00000000001a7805 */ /* 0x000fe2000001ff00 */
[----:B------:R-:W5:Y:S04]  /*03d0*/  LDG.E.128 R60, desc[UR6][R24.64+0x600] ;  /* 0x00060006183c7981 */ /* 0x000f68000c1e1d00 */
[----:B------:R-:W5:Y:S04]  /*03e0*/  LDG.E.128 R64, desc[UR6][R24.64+0x800] ;  /* 0x0008000618407981 */ /* 0x000f68000c1e1d00 */
[----:B------:R0:W5:Y:S02]  /*03f0*/  LDG.E.128 R68, desc[UR6][R24.64+0xa00] ;  /* 0x000a000618447981 */ /* 0x000164000c1e1d00 */
[----:B0-----:R-:W-:-:S07]  /*0400*/  CS2R R24, SRZ ;  /* 0x0000000000187805 */ /* 0x001fce000001ff00 */
.L_x_358:
        /* <DEDUP_REMOVED lines=78> */
.L_x_374:
[----:B------:R-:W1:Y:S08]  /*08f0*/  LDC.64 R82, c[0x0][0x3f0] ;  /* 0x0000fc00ff527b82 */ /* 0x000e700000000a00 */
[----:B------:R-:W2:Y:S08]  /*0900*/  LDC R100, c[0x0][0x388] ;  /* 0x0000e200ff647b82 */ /* 0x000eb00000000800 */
[----:B------:R-:W3:Y:S01]  /*0910*/  LDC.64 R80, c[0x0][0x3f8] ;  /* 0x0000fe00ff507b82 */ /* 0x000ee20000000a00 */
[----:B-1----:R-:W-:-:S05]  /*0920*/  IMAD.WIDE R82, R109, 0x4, R82 ;  /* 0x000000046d527825 */ /* 0x002fca00078e0252 */
[----:B------:R-:W4:Y:S01]  /*0930*/  LDG.E R0, desc[UR6][R82.64] ;  /* 0x0000000652007981 */ /* 0x000f22000c1e1900 */
[----:B------:R-:W-:Y:S02]  /*0940*/  HFMA2 R186, -RZ, RZ, 0, 0 ;  /* 0x00000000ffba7431 */ /* 0x000fe400000001ff */
[----:B--2---:R-:W-:-:S05]  /*0950*/  IMAD R84, R109, R100, RZ ;  /* 0x000000646d547224 */ /* 0x004fca00078e02ff */
[----:B------:R-:W-:Y:S01]  /*0960*/  SHF.R.S32.HI R85, RZ, 0x1f, R84 ;  /* 0x0000001fff557819 */ /* 0x000fe20000011454 */
[----:B---3--:R-:W-:-:S03]  /*0970*/  IMAD.WIDE R80, R109, 0x4, R80 ;  /* 0x000000046d507825 */ /* 0x008fc600078e0250 */
[----:B------:R-:W-:-:S04]  /*0980*/  LEA.HI R85, R85, R84, RZ, 0x3 ;  /* 0x0000005455557211 */ /* 0x000fc800078f18ff */
[----:B------:R-:W-:Y:S01]  /*0990*/  LEA.HI.SX32 R187, R85, R108, 0x1d ;  /* 0x0000006c55bb7211 */ /* 0x000fe200078feaff */
[----:B------:R1:W5:Y:S01]  /*09a0*/  LDG.E R98, desc[UR6][R80.64] ;  /* 0x0000000650627981 */ /* 0x000362000c1e1900 */
[----:B----4-:R-:W-:-:S13]  /*09b0*/  ISETP.GE.AND P1, PT, R0, 0x1, PT ;  /* 0x000000010000780c */ /* 0x010fda0003f26270 */
[----:B------:R-:W2:Y:S01]  /*09c0*/  @P1 S2R R86, SR_TID.X ;  /* 0x0000000000561919 */ /* 0x000ea20000002100 */
[----:B0-----:R-:W0:Y:S01]  /*09d0*/  @P1 LDC.64 R2, c[0x0][0x390] ;  /* 0x0000e400ff021b82 */ /* 0x001e220000000a00 */
[----:B------:R-:W-:-:S05]  /*09e0*/  @P1 IADD3 R87, PT, PT, R0, -0x1, RZ ;  /* 0xffffffff00571810 */ /* 0x000fca0007ffe0ff */
[----:B------:R-:W-:-:S05]  /*09f0*/  @P1 IMAD R87, R87, R100, RZ ;  /* 0x0000006457571224 */ /* 0x000fca00078e02ff */
[----:B------:R-:W-:-:S04]  /*0a00*/  @P1 SHF.R.S32.HI R82, RZ, 0x1f, R87 ;  /* 0x0000001fff521819 */ /* 0x000fc80000011457 */
[----:B------:R-:W-:Y:S02]  /*0a10*/  @P1 LEA.HI R87, R82, R87, RZ, 0x3 ;  /* 0x0000005752571211 */ /* 0x000fe400078f18ff */
[----:B--2---:R-:W-:-:S04]  /*0a20*/  @P1 LOP3.LUT R108, R86, 0x1f, RZ, 0xc0, !PT ;  /* 0x0000001f566c1812 */ /* 0x004fc800078ec0ff */
[----:B------:R-:W-:-:S05]  /*0a30*/  @P1 LEA.HI.SX32 R186, R87, R108, 0x1d ;  /* 0x0000006c57ba1211 */ /* 0x000fca00078feaff */
[----:B0-----:R-:W-:-:S05]  /*0a40*/  @P1 IMAD.WIDE.U32 R2, R186, 0x10, R2 ;  /* 0x00000010ba021825 */ /* 0x001fca00078e0002 */
[----:B------:R1:W5:Y:S01]  /*0a50*/  @P1 LDG.E.128 R72, desc[UR6][R2.64] ;  /* 0x0000000602481981 */ /* 0x000362000c1e1d00 */
[----:B------:R-:W-:-:S04]  /*0a60*/  ISETP.NE.U32.AND P0, PT, RZ, UR4, PT ;  /* 0x00000004ff007c0c */ /* 0x000fc8000bf05070 */
[----:B------:R-:W-:-:S13]  /*0a70*/  ISETP.NE.AND.EX P0, PT, RZ, UR5, PT, P0 ;  /* 0x00000005ff007c0c */ /* 0x000fda000bf05300 */
[----:B-1----:R-:W-:Y:S05]  /*0a80*/  @!P0 BRA `(.L_x_359) ;  /* 0x0000000400548947 */ /* 0x002fea0003800000 */
[----:B------:R-:W0:Y:S02]  /*0a90*/  LDC.64 R76, c[0x0][0x3a0] ;  /* 0x0000e800ff4c7b82 */ /* 0x000e240000000a00 */
[----:B0-----:R-:W-:-:S06]  /*0aa0*/  IMAD.WIDE.U32 R76, R187, 0x10, R76 ;  /* 0x00000010bb4c7825 */ /* 0x001fcc00078e004c */
[----:B------:R-:W2:Y:S01]  /*0ab0*/  LDG.E.128 R76, desc[UR6][R76.64] ;  /* 0x000000064c4c7981 */ /* 0x000ea2000c1e1d00 */
[----:B------:R-:W-:-:S13]  /*0ac0*/  ISETP.GT.AND P2, PT, R0, RZ, PT ;  /* 0x000000ff0000720c */ /* 0x000fda0003f44270 */
[----:B------:R-:W0:Y:S01]  /*0ad0*/  @P2 LDC R81, c[0x0][0x40c] ;  /* 0x00010300ff512b82 */ /* 0x000e220000000800 */
[C---:B-----5:R-:W-:Y:S02]  /*0ae0*/  @P2 PRMT R3, R72.reuse, 0x7632, R3 ;  /* 0x0000763248032816 */ /* 0x060fe40000000003 */
[----:B------:R-:W-:Y:S02]  /*0af0*/  @P2 SHF.L.U32 R2, R72, 0x10, RZ ;  /* 0x0000001048022819 */ /* 0x000fe400000006ff */
[----:B------:R-:W-:Y:S02]  /*0b00*/  @P2 SHF.L.U32 R3, R3, 0x10, RZ ;  /* 0x0000001003032819 */ /* 0x000fe400000006ff */
[C---:B------:R-:W-:Y:S01]  /*0b10*/  @P2 PRMT R85, R73.reuse, 0x7632, R85 ;  /* 0x0000763249552816 */ /* 0x040fe20000000055 */
[----:B------:R-:W1:Y:S01]  /*0b20*/  @P2 LDC R80, c[0x0][0x40c] ;  /* 0x00010300ff502b82 */ /* 0x000e620000000800 */
[----:B------:R-:W-:Y:S02]  /*0b30*/  @P2 SHF.L.U32 R84, R73, 0x10, RZ ;  /* 0x0000001049542819 */ /* 0x000fe400000006ff */
[----:B------:R-:W-:-:S05]  /*0b40*/  @P2 SHF.L.U32 R85, R85, 0x10, RZ ;  /* 0x0000001055552819 */ /* 0x000fca00000006ff */
[----:B------:R-:W3:Y:S08]  /*0b50*/  @P2 LDC R86, c[0x0][0x40c] ;  /* 0x00010300ff562b82 */ /* 0x000ef00000000800 */
[----:B------:R-:W4:Y:S01]  /*0b60*/  @P2 LDC R89, c[0x0][0x40c] ;  /* 0x00010300ff592b82 */ /* 0x000f220000000800 */
[----:B0-----:R-:W-:Y:S01]  /*0b70*/  @P2 FMUL.FTZ R2, R2, R81 ;  /* 0x0000005102022220 */ /* 0x001fe20000410000 */
[----:B------:R-:W-:-:S06]  /*0b80*/  @P2 SHF.L.U32 R81, R185, 0x10, RZ ;  /* 0x00000010b9512819 */ /* 0x000fcc00000006ff */
[----:B------:R-:W0:Y:S01]  /*0b90*/  @P2 LDC R88, c[0x0][0x40c] ;  /* 0x00010300ff582b82 */ /* 0x000e220000000800 */
[----:B-1----:R-:W-:Y:S01]  /*0ba0*/  @P2 FMUL.FTZ R80, R3, R80 ;  /* 0x0000005003502220 */ /* 0x002fe20000410000 */
[----:B------:R-:W-:-:S06]  /*0bb0*/  @P2 IMAD.U32 R3, R48, 0x10000, RZ ;  /* 0x0001000030032824 */ /* 0x000fcc00078e00ff */
[----:B------:R-:W1:Y:S01]  /*0bc0*/  @P2 LDC R91, c[0x0][0x40c] ;  /* 0x00010300ff5b2b82 */ /* 0x000e620000000800 */
[----:B---3--:R-:W-:-:S07]  /*0bd0*/  @P2 FMUL.FTZ R85, R85, R86 ;  /* 0x0000005655552220 */ /* 0x008fce0000410000 */
[----:B------:R-:W3:Y:S01]  /*0be0*/  @P2 LDC R90, c[0x0][0x40c] ;  /* 0x00010300ff5a2b82 */ /* 0x000ee20000000800 */
[----:B----4-:R-:W-:-:S07]  /*0bf0*/  @P2 FMUL.FTZ R84, R84, R89 ;  /* 0x0000005954542220 */ /* 0x010fce0000410000 */
[----:B------:R-:W4:Y:S01]  /*0c00*/  @P2 LDC R101, c[0x0][0x40c] ;  /* 0x00010300ff652b82 */ /* 0x000f220000000800 */
[C---:B--2---:R-:W-:Y:S01]  /*0c10*/  @P2 PRMT R82, R76.reuse, 0x7632, R82 ;  /* 0x000076324c522816 */ /* 0x044fe20000000052 */
[----:B------:R-:W-:Y:S01]  /*0c20*/  @P2 IMAD.U32 R99, R79, 0x10000, RZ ;  /* 0x000100004f632824 */ /* 0x000fe200078e00ff */
[----:B------:R-:W-:Y:S02]  /*0c30*/  @!P2 PRMT R96, R76, 0x7632, R96 ;  /* 0x000076324c60a816 */ /* 0x000fe40000000060 */
[----:B------:R-:W-:Y:S02]  /*0c40*/  @P2 SHF.L.U32 R83, R82, 0x10, RZ ;  /* 0x0000001052532819 */ /* 0x000fe400000006ff */
[----:B------:R-:W-:Y:S01]  /*0c50*/  @P2 SHF.L.U32 R87, R76, 0x10, RZ ;  /* 0x000000104c572819 */ /* 0x000fe200000006ff */
[----:B------:R-:W-:Y:S01]  /*0c60*/  @!P2 IMAD.U32 R96, R96, 0x10000, RZ ;  /* 0x000100006060a824 */ /* 0x000fe200078e00ff */
[----:B------:R-:W-:Y:S01]  /*0c70*/  @!P2 SHF.L.U32 R97, R76, 0x10, RZ ;  /* 0x000000104c61a819 */ /* 0x000fe200000006ff */
[----:B------:R-:W-:Y:S01]  /*0c80*/  @P2 FFMA.FTZ R96, R80, R81, R83 ;  /* 0x0000005150602223 */ /* 0x000fe20000010053 */
[C---:B------:R-:W-:Y:S01]  /*0c90*/  @P2 PRMT R80, R77.reuse, 0x7632, R80 ;  /* 0x000076324d502816 */ /* 0x040fe20000000050 */
[----:B------:R-:W-:Y:S01]  /*0ca0*/  @P2 FFMA.FTZ R97, R2, R3, R87 ;  /* 0x0000000302612223 */ /* 0x000fe20000010057 */
[----:B------:R-:W-:Y:S01]  /*0cb0*/  @P2 SHF.L.U32 R2, R184, 0x10, RZ ;  /* 0x00000010b8022819 */ /* 0x000fe200000006ff */
[----:B------:R-:W-:Y:S01]  /*0cc0*/  @P2 IMAD.U32 R81, R74, 0x10000, RZ ;  /* 0x000100004a512824 */ /* 0x000fe200078e00ff */
[----:B------:R-:W-:Y:S01]  /*0cd0*/  @!P2 PRMT R94, R77, 0x7632, R94 ;  /* 0x000076324d5ea816 */ /* 0x000fe2000000005e */
[----:B------:R-:W-:Y:S01]  /*0ce0*/  @P2 IMAD.U32 R83, R75, 0x10000, RZ ;  /* 0x000100004b532824 */ /* 0x000fe200078e00ff */
[----:B------:R-:W-:Y:S01]  /*0cf0*/  @P2 SHF.L.U32 R80, R80, 0x10, RZ ;  /* 0x0000001050502819 */ /* 0x000fe200000006ff */
[----:B0-----:R-:W-:Y:S01]  /*0d00*/  @P2 FMUL.FTZ R81, R81, R88 ;  /* 0x0000005851512220 */ /* 0x001fe20000410000 */
[----:B------:R-:W-:-:S02]  /*0d10*/  @!P2 SHF.L.U32 R94, R94, 0x10, RZ ;  /* 0x000000105e5ea819 */ /* 0x000fc400000006ff */
[----:B------:R-:W-:Y:S01]  /*0d20*/  @P2 PRMT R82, R74, 0x7632, R82 ;  /* 0x000076324a522816 */ /* 0x000fe20000000052 */
[--C-:B------:R-:W-:Y:S01]  /*0d30*/  @P2 FFMA.FTZ R94, R85, R2, R80.reuse ;  /* 0x00000002555e2223 */ /* 0x100fe20000010050 */
[----:B------:R-:W-:Y:S02]  /*0d40*/  @P2 PRMT R80, R75, 0x7632, R80 ;  /* 0x000076324b502816 */ /* 0x000fe40000000050 */
[----:B------:R-:W-:Y:S02]  /*0d50*/  @P2 SHF.L.U32 R3, R49, 0x10, RZ ;  /* 0x0000001031032819 */ /* 0x000fe400000006ff */
[----:B------:R-:W-:Y:S02]  /*0d60*/  @P2 SHF.L.U32 R87, R77, 0x10, RZ ;  /* 0x000000104d572819 */ /* 0x000fe400000006ff */
[----:B------:R-:W-:Y:S02]  /*0d70*/  @P2 SHF.L.U32 R82, R82, 0x10, RZ ;  /* 0x0000001052522819 */ /* 0x000fe400000006ff */
[----:B------:R-:W-:-:S02]  /*0d80*/  @P2 SHF.L.U32 R86, R80, 0x10, RZ ;  /* 0x0000001050562819 */ /* 0x000fc400000006ff */
[----:B------:R-:W-:Y:S01]  /*0d90*/  @P2 PRMT R80, R78, 0x7632, R80 ;  /* 0x000076324e502816 */ /* 0x000fe20000000050 */
[----:B-1----:R-:W-:Y:S01]  /*0da0*/  @P2 FMUL.FTZ R82, R82, R91 ;  /* 0x0000005b52522220 */ /* 0x002fe20000410000 */
[----:B------:R-:W-:Y:S01]  /*0db0*/  @P2 PRMT R88, R79, 0x7632, R88 ;  /* 0x000076324f582816 */ /* 0x000fe20000000058 */
[----:B----4-:R-:W-:Y:S01]  /*0dc0*/  @P2 FMUL.FTZ R86, R86, R101 ;  /* 0x0000006556562220 */ /* 0x010fe20000410000 */
[----:B------:R-:W-:Y:S01]  /*0dd0*/  @!P2 SHF.L.U32 R95, R77, 0x10, RZ ;  /* 0x000000104d5fa819 */ /* 0x000fe200000006ff */
[----:B------:R-:W-:Y:S01]  /*0de0*/  @P2 FFMA.FTZ R95, R84, R3, R87 ;  /* 0x00000003545f2223 */ /* 0x000fe20000010057 */
[----:B---3--:R-:W-:Y:S01]  /*0df0*/  @P2 FMUL.FTZ R84, R83, R90 ;  /* 0x0000005a53542220 */ /* 0x008fe20000410000 */
[----:B------:R-:W-:Y:S01]  /*0e00*/  @P2 SHF.L.U32 R2, R50, 0x10, RZ ;  /* 0x0000001032022819 */ /* 0x000fe200000006ff */
[----:B------:R-:W-:Y:S01]  /*0e10*/  @P2 IMAD.U32 R87, R182, 0x10000, RZ ;  /* 0x00010000b6572824 */ /* 0x000fe200078e00ff */
[----:B------:R-:W-:Y:S02]  /*0e20*/  @P2 SHF.L.U32 R3, R183, 0x10, RZ ;  /* 0x00000010b7032819 */ /* 0x000fe400000006ff */
[----:B------:R-:W-:-:S02]  /*0e30*/  @P2 SHF.L.U32 R85, R51, 0x10, RZ ;  /* 0x0000001033552819 */ /* 0x000fc400000006ff */
[C---:B------:R-:W-:Y:S02]  /*0e40*/  @P2 SHF.L.U32 R102, R78.reuse, 0x10, RZ ;  /* 0x000000104e662819 */ /* 0x040fe400000006ff */
[----:B------:R-:W-:Y:S02]  /*0e50*/  @!P2 PRMT R91, R78, 0x7632, R91 ;  /* 0x000076324e5ba816 */ /* 0x000fe4000000005b */
[----:B------:R-:W-:Y:S02]  /*0e60*/  @!P2 PRMT R90, R79, 0x7632, R90 ;  /* 0x000076324f5aa816 */ /* 0x000fe4000000005a */
[----:B------:R-:W-:Y:S02]  /*0e70*/  @P2 SHF.L.U32 R83, R80, 0x10, RZ ;  /* 0x0000001050532819 */ /* 0x000fe400000006ff */
[----:B------:R-:W-:Y:S02]  /*0e80*/  @P2 SHF.L.U32 R89, R88, 0x10, RZ ;  /* 0x0000001058592819 */ /* 0x000fe400000006ff */
[----:B------:R-:W-:Y:S01]  /*0e90*/  @!P2 SHF.L.U32 R93, R78, 0x10, RZ ;  /* 0x000000104e5da819 */ /* 0x000fe200000006ff */
[----:B------:R-:W-:Y:S01]  /*0ea0*/  @P2 FFMA.FTZ R93, R81, R2, R102 ;  /* 0x00000002515d2223 */ /* 0x000fe20000010066 */
[----:B------:R-:W-:Y:S01]  /*0eb0*/  @!P2 SHF.L.U32 R92, R79, 0x10, RZ ;  /* 0x000000104f5ca819 */ /* 0x000fe200000006ff */
[----:B------:R-:W-:Y:S01]  /*0ec0*/  @P2 FFMA.FTZ R92, R84, R85, R99 ;  /* 0x00000055545c2223 */ /* 0x000fe20000010063 */
[----:B------:R-:W-:Y:S01]  /*0ed0*/  @!P2 SHF.L.U32 R91, R91, 0x10, RZ ;  /* 0x000000105b5ba819 */ /* 0x000fe200000006ff */
[----:B------:R-:W-:Y:S01]  /*0ee0*/  @P2 FFMA.FTZ R91, R82, R3, R83 ;  /* 0x00000003525b2223 */ /* 0x000fe20000010053 */
[----:B------:R-:W-:Y:S01]  /*0ef0*/  @!P2 SHF.L.U32 R90, R90, 0x10, RZ ;  /* 0x000000105a5aa819 */ /* 0x000fe200000006ff */
[----:B------:R-:W-:Y:S01]  /*0f00*/  @P2 FFMA.FTZ R90, R86, R87, R89 ;  /* 0x00000057565a2223 */ /* 0x000fe20000010059 */
[----:B------:R-:W-:-:S02]  /*0f10*/  F2FP.BF16.F32.PACK_AB R80, RZ, R97 ;  /* 0x00000061ff50723e */ /* 0x000fc400000010ff */
[----:B------:R-:W-:Y:S02]  /*0f20*/  F2FP.BF16.F32.PACK_AB R2, RZ, R96 ;  /* 0x00000060ff02723e */ /* 0x000fe400000010ff */
[----:B------:R-:W-:Y:S02]  /*0f30*/  F2FP.BF16.F32.PACK_AB R81, RZ, R95 ;  /* 0x0000005fff51723e */ /* 0x000fe400000010ff */
[----:B------:R-:W-:Y:S02]  /*0f40*/  F2FP.BF16.F32.PACK_AB R3, RZ, R94 ;  /* 0x0000005eff03723e */ /* 0x000fe400000010ff */
[----:B------:R-:W-:Y:S02]  /*0f50*/  F2FP.BF16.F32.PACK_AB R82, RZ, R93 ;  /* 0x0000005dff52723e */ /* 0x000fe400000010ff */
[----:B------:R-:W-:Y:S02]  /*0f60*/  F2FP.BF16.F32.PACK_AB R84, RZ, R91 ;  /* 0x0000005bff54723e */ /* 0x000fe400000010ff */
[----:B------:R-:W-:-:S02]  /*0f70*/  F2FP.BF16.F32.PACK_AB R85, RZ, R92 ;  /* 0x0000005cff55723e */ /* 0x000fc400000010ff */
[----:B------:R-:W-:Y:S02]  /*0f80*/  F2FP.BF16.F32.PACK_AB R83, RZ, R90 ;  /* 0x0000005aff53723e */ /* 0x000fe400000010ff */
[----:B------:R-:W-:Y:S02]  /*0f90*/  PRMT R80, R80, 0x5410, R2 ;  /* 0x0000541050507816 */ /* 0x000fe40000000002 */
[----:B------:R-:W-:Y:S02]  /*0fa0*/  PRMT R81, R81, 0x5410, R3 ;  /* 0x0000541051517816 */ /* 0x000fe40000000003 */
[----:B------:R-:W-:Y:S02]  /*0fb0*/  PRMT R82, R82, 0x5410, R84 ;  /* 0x0000541052527816 */ /* 0x000fe40000000054 */
[----:B------:R-:W-:Y:S01]  /*0fc0*/  PRMT R83, R85, 0x5410, R83 ;  /* 0x0000541055537816 */ /* 0x000fe20000000053 */
[----:B------:R-:W-:Y:S06]  /*0fd0*/  BRA `(.L_x_360) ;  /* 0x0000000000f07947 */ /* 0x000fec0003800000 */
.L_x_359:
[----:B------:R-:W0:Y:S01]  /*0fe0*/  @P1 LDC R80, c[0x0][0x40c] ;  /* 0x00010300ff501b82 */ /* 0x000e220000000800 */
[C---:B-----5:R-:W-:Y:S01]  /*0ff0*/  @P1 PRMT R2, R72.reuse, 0x7632, R2 ;  /* 0x0000763248021816 */ /* 0x060fe20000000002 */
[----:B------:R-:W-:Y:S01]  /*1000*/  @P1 IMAD.U32 R3, R72, 0x10000, RZ ;  /* 0x0001000048031824 */ /* 0x000fe200078e00ff */
[----:B------:R-:W-:Y:S02]  /*1010*/  CS2R R96, SRZ ;  /* 0x0000000000607805 */ /* 0x000fe4000001ff00 */
[----:B------:R-:W-:Y:S02]  /*1020*/  @P1 SHF.L.U32 R83, R185, 0x10, RZ ;  /* 0x00000010b9531819 */ /* 0x000fe400000006ff */
[----:B------:R-:W-:Y:S02]  /*1030*/  CS2R R94, SRZ ;  /* 0x00000000005e7805 */ /* 0x000fe4000001ff00 */
[----:B------:R-:W-:Y:S02]  /*1040*/  @P1 SHF.L.U32 R2, R2, 0x10, RZ ;  /* 0x0000001002021819 */ /* 0x000fe400000006ff */
[----:B------:R-:W-:Y:S01]  /*1050*/  CS2R R92, SRZ ;  /* 0x00000000005c7805 */ /* 0x000fe2000001ff00 */
[----:B------:R-:W1:Y:S01]  /*1060*/  @P1 LDC R81, c[0x0][0x40c] ;  /* 0x00010300ff511b82 */ /* 0x000e620000000800 */
[----:B------:R-:W-:-:S02]  /*1070*/  @P1 SHF.L.U32 R82, R73, 0x10, RZ ;  /* 0x0000001049521819 */ /* 0x000fc400000006ff */
[----:B------:R-:W-:-:S05]  /*1080*/  CS2R R90, SRZ ;  /* 0x00000000005a7805 */ /* 0x000fca000001ff00 */
[----:B------:R-:W2:Y:S08]  /*1090*/  @P1 LDC R84, c[0x0][0x40c] ;  /* 0x00010300ff541b82 */ /* 0x000eb00000000800 */
[----:B------:R-:W3:Y:S01]  /*10a0*/  @P1 LDC R85, c[0x0][0x40c] ;  /* 0x00010300ff551b82 */ /* 0x000ee20000000800 */
[----:B0-----:R-:W-:Y:S01]  /*10b0*/  @P1 FMUL.FTZ R80, R3, R80 ;  /* 0x0000005003501220 */ /* 0x001fe20000410000 */
[----:B------:R-:W-:-:S05]  /*10c0*/  @P1 PRMT R3, R73, 0x7632, R3 ;  /* 0x0000763249031816 */ /* 0x000fca0000000003 */
[----:B------:R-:W-:Y:S01]  /*10d0*/  @P1 IMAD.U32 R3, R3, 0x10000, RZ ;  /* 0x0001000003031824 */ /* 0x000fe200078e00ff */
[----:B------:R-:W0:Y:S01]  /*10e0*/  @P1 LDC R86, c[0x0][0x40c] ;  /* 0x00010300ff561b82 */ /* 0x000e220000000800 */
[----:B-1----:R-:W-:Y:S01]  /*10f0*/  @P1 FMUL.FTZ R2, R2, R81 ;  /* 0x0000005102021220 */ /* 0x002fe20000410000 */
[----:B------:R-:W-:-:S03]  /*1100*/  @P1 SHF.L.U32 R81, R48, 0x10, RZ ;  /* 0x0000001030511819 */ /* 0x000fc600000006ff */
[----:B------:R-:W-:Y:S01]  /*1110*/  @P1 FMUL.FTZ R96, R2, R83 ;  /* 0x0000005302601220 */ /* 0x000fe20000410000 */
[----:B------:R-:W-:Y:S01]  /*1120*/  @P1 PRMT R2, R74, 0x7632, R2 ;  /* 0x000076324a021816 */ /* 0x000fe20000000002 */
[----:B------:R-:W-:Y:S01]  /*1130*/  @P1 FMUL.FTZ R97, R80, R81 ;  /* 0x0000005150611220 */ /* 0x000fe20000410000 */
[----:B------:R-:W1:Y:S01]  /*1140*/  @P1 LDC R87, c[0x0][0x40c] ;  /* 0x00010300ff571b82 */ /* 0x000e620000000800 */
[----:B------:R-:W-:Y:S01]  /*1150*/  @P1 SHF.L.U32 R80, R184, 0x10, RZ ;  /* 0x00000010b8501819 */ /* 0x000fe200000006ff */
[----:B--2---:R-:W-:Y:S01]  /*1160*/  @P1 FMUL.FTZ R3, R3, R84 ;  /* 0x0000005403031220 */ /* 0x004fe20000410000 */
[----:B------:R-:W-:Y:S01]  /*1170*/  @P1 SHF.L.U32 R81, R49, 0x10, RZ ;  /* 0x0000001031511819 */ /* 0x000fe200000006ff */
[----:B------:R-:W-:Y:S01]  /*1180*/  @P1 IMAD.U32 R84, R75, 0x10000, RZ ;  /* 0x000100004b541824 */ /* 0x000fe200078e00ff */
[----:B------:R-:W-:Y:S01]  /*1190*/  @P1 SHF.L.U32 R83, R74, 0x10, RZ ;  /* 0x000000104a531819 */ /* 0x000fe200000006ff */
[----:B------:R-:W-:Y:S01]  /*11a0*/  @P1 FMUL.FTZ R94, R3, R80 ;  /* 0x00000050035e1220 */ /* 0x000fe20000410000 */
[----:B------:R-:W-:Y:S01]  /*11b0*/  @P1 PRMT R3, R75, 0x7632, R3 ;  /* 0x000076324b031816 */ /* 0x000fe20000000003 */
[----:B------:R-:W2:Y:S01]  /*11c0*/  @P1 LDC R89, c[0x0][0x40c] ;  /* 0x00010300ff591b82 */ /* 0x000ea20000000800 */
[----:B---3--:R-:W-:Y:S01]  /*11d0*/  @P1 FMUL.FTZ R82, R82, R85 ;  /* 0x0000005552521220 */ /* 0x008fe20000410000 */
[----:B------:R-:W-:-:S02]  /*11e0*/  @P1 SHF.L.U32 R2, R2, 0x10, RZ ;  /* 0x0000001002021819 */ /* 0x000fc400000006ff */
[----:B------:R-:W-:Y:S01]  /*11f0*/  @P1 SHF.L.U32 R3, R3, 0x10, RZ ;  /* 0x0000001003031819 */ /* 0x000fe200000006ff */
[----:B------:R-:W-:Y:S01]  /*1200*/  @P1 FMUL.FTZ R95, R82, R81 ;  /* 0x00000051525f1220 */ /* 0x000fe20000410000 */
[----:B------:R-:W-:Y:S01]  /*1210*/  @P1 SHF.L.U32 R80, R50, 0x10, RZ ;  /* 0x0000001032501819 */ /* 0x000fe200000006ff */
[----:B------:R-:W-:Y:S01]  /*1220*/  @P1 IMAD.U32 R82, R182, 0x10000, RZ ;  /* 0x00010000b6521824 */ /* 0x000fe200078e00ff */
[----:B------:R-:W3:Y:S01]  /*1230*/  @P1 LDC R88, c[0x0][0x40c] ;  /* 0x00010300ff581b82 */ /* 0x000ee20000000800 */
[----:B------:R-:W-:Y:S01]  /*1240*/  @P1 SHF.L.U32 R81, R183, 0x10, RZ ;  /* 0x00000010b7511819 */ /* 0x000fe200000006ff */
[----:B0-----:R-:W-:Y:S01]  /*1250*/  @P1 FMUL.FTZ R83, R83, R86 ;  /* 0x0000005653531220 */ /* 0x001fe20000410000 */
[----:B------:R-:W-:-:S03]  /*1260*/  @P1 SHF.L.U32 R85, R51, 0x10, RZ ;  /* 0x0000001033551819 */ /* 0x000fc600000006ff */
[----:B------:R-:W-:Y:S01]  /*1270*/  @P1 FMUL.FTZ R93, R83, R80 ;  /* 0x00000050535d1220 */ /* 0x000fe20000410000 */
[----:B------:R-:W-:Y:S01]  /*1280*/  F2FP.BF16.F32.PACK_AB R80, RZ, R97 ;  /* 0x00000061ff50723e */ /* 0x000fe200000010ff */
[----:B-1----:R-:W-:-:S04]  /*1290*/  @P1 FMUL.FTZ R2, R2, R87 ;  /* 0x0000005702021220 */ /* 0x002fc80000410000 */
[----:B------:R-:W-:Y:S01]  /*12a0*/  @P1 FMUL.FTZ R91, R2, R81 ;  /* 0x00000051025b1220 */ /* 0x000fe20000410000 */
[----:B------:R-:W-:Y:S02]  /*12b0*/  F2FP.BF16.F32.PACK_AB R2, RZ, R96 ;  /* 0x00000060ff02723e */ /* 0x000fe400000010ff */
[----:B------:R-:W-:Y:S01]  /*12c0*/  F2FP.BF16.F32.PACK_AB R81, RZ, R95 ;  /* 0x0000005fff51723e */ /* 0x000fe200000010ff */
[----:B--2---:R-:W-:Y:S01]  /*12d0*/  @P1 FMUL.FTZ R84, R84, R89 ;  /* 0x0000005954541220 */ /* 0x004fe20000410000 */
[----:B------:R-:W-:Y:S02]  /*12e0*/  F2FP.BF16.F32.PACK_AB R83, RZ, R91 ;  /* 0x0000005bff53723e */ /* 0x000fe400000010ff */
[----:B------:R-:W-:Y:S01]  /*12f0*/  PRMT R80, R80, 0x5410, R2 ;  /* 0x0000541050507816 */ /* 0x000fe20000000002 */
[----:B------:R-:W-:Y:S01]  /*1300*/  @P1 FMUL.FTZ R92, R84, R85 ;  /* 0x00000055545c1220 */ /* 0x000fe20000410000 */
[----:B---3--:R-:W-:-:S04]  /*1310*/  @P1 FMUL.FTZ R3, R3, R88 ;  /* 0x0000005803031220 */ /* 0x008fc80000410000 */
[----:B------:R-:W-:Y:S01]  /*1320*/  F2FP.BF16.F32.PACK_AB R84, RZ, R92 ;  /* 0x0000005cff54723e */ /* 0x000fe200000010ff */
[----:B------:R-:W-:Y:S01]  /*1330*/  @P1 FMUL.FTZ R90, R3, R82 ;  /* 0x00000052035a1220 */ /* 0x000fe20000410000 */
[----:B------:R-:W-:Y:S02]  /*1340*/  F2FP.BF16.F32.PACK_AB R82, RZ, R93 ;  /* 0x0000005dff52723e */ /* 0x000fe400000010ff */
[----:B------:R-:W-:Y:S02]  /*1350*/  F2FP.BF16.F32.PACK_AB R3, RZ, R94 ;  /* 0x0000005eff03723e */ /* 0x000fe400000010ff */
[----:B------:R-:W-:Y:S02]  /*1360*/  F2FP.BF16.F32.PACK_AB R85, RZ, R90 ;  /* 0x0000005aff55723e */ /* 0x000fe400000010ff */
[----:B------:R-:W-:Y:S02]  /*1370*/  PRMT R82, R82, 0x5410, R83 ;  /* 0x0000541052527816 */ /* 0x000fe40000000053 */
[----:B------:R-:W-:-:S02]  /*1380*/  PRMT R81, R81, 0x5410, R3 ;  /* 0x0000541051517816 */ /* 0x000fc40000000003 */
[----:B------:R-:W-:-:S07]  /*1390*/  PRMT R83, R84, 0x5410, R85 ;  /* 0x0000541054537816 */ /* 0x000fce0000000055 */
.L_x_360:
[----:B------:R-:W0:Y:S01]  /*13a0*/  LDC.64 R2, c[0x0][0x3a8] ;  /* 0x0000ea00ff027b82 */ /* 0x000e220000000a00 */
[----:B------:R-:W-:Y:S02]  /*13b0*/  @P1 IADD3 R99, PT, PT, R186, 0x20, RZ ;  /* 0x00000020ba631810 */ /* 0x000fe40007ffe0ff */
[----:B------:R-:W-:-:S05]  /*13c0*/  @P0 IADD3 R101, PT, PT, R187, 0x20, RZ ;  /* 0x00000020bb650810 */ /* 0x000fca0007ffe0ff */
[----:B------:R-:W1:Y:S08]  /*13d0*/  @P1 LDC.64 R88, c[0x0][0x390] ;  /* 0x0000e400ff581b82 */ /* 0x000e700000000a00 */
[----:B------:R-:W2:Y:S01]  /*13e0*/  @P0 LDC.64 R86, c[0x0][0x3a0] ;  /* 0x0000e800ff560b82 */ /* 0x000ea20000000a00 */
[----:B0-----:R-:W-:-:S05]  /*13f0*/  IMAD.WIDE.U32 R84, R187, 0x10, R2 ;  /* 0x00000010bb547825 */ /* 0x001fca00078e0002 */
[----:B------:R0:W-:Y:S01]  /*1400*/  STG.E.128 desc[UR6][R84.64], R80 ;  /* 0x0000005054007986 */ /* 0x0001e2000c101d06 */
[----:B-1----:R-:W-:-:S05]  /*1410*/  @P1 IMAD.WIDE.U32 R88, R99, 0x10, R88 ;  /* 0x0000001063581825 */ /* 0x002fca00078e0058 */
[----:B------:R0:W5:Y:S01]  /*1420*/  @P1 LDG.E.128 R72, desc[UR6][R88.64] ;  /* 0x0000000658481981 */ /* 0x000162000c1e1d00 */
[----:B--2---:R-:W-:-:S05]  /*1430*/  @P0 IMAD.WIDE.U32 R86, R101, 0x10, R86 ;  /* 0x0000001065560825 */ /* 0x004fca00078e0056 */
[----:B------:R0:W5:Y:S01]  /*1440*/  @P0 LDG.E.128 R76, desc[UR6][R86.64] ;  /* 0x00000006564c0981 */ /* 0x000162000c1e1d00 */
[----:B------:R-:W-:Y:S05]  /*1450*/  @!P0 BRA `(.L_x_361) ;  /* 0x0000000400188947 */ /* 0x000fea0003800000 */
[----:B------:R-:W-:Y:S02]  /*1460*/  ISETP.GT.AND P2, PT, R0, RZ, PT ;  /* 0x000000ff0000720c */ /* 0x000fe40003f44270 */
[C---:B0----5:R-:W-:Y:S02]  /*1470*/  PRMT R80, R76.reuse, 0x7632, R80 ;  /* 0x000076324c507816 */ /* 0x061fe40000000050 */
[----:B------:R-:W-:Y:S02]  /*1480*/  SHF.L.U32 R107, R76, 0x10, RZ ;  /* 0x000000104c6b7819 */ /* 0x000fe400000006ff */
[----:B------:R-:W-:Y:S01]  /*1490*/  SHF.L.U32 R105, R77, 0x10, RZ ;  /* 0x000000104d697819 */ /* 0x000fe200000006ff */
[----:B------:R-:W-:Y:S01]  /*14a0*/  IMAD.U32 R106, R80, 0x10000, RZ ;  /* 0x00010000506a7824 */ /* 0x000fe200078e00ff */
[----:B------:R-:W-:-:S05]  /*14b0*/  SHF.L.U32 R103, R78, 0x10, RZ ;  /* 0x000000104e677819 */ /* 0x000fca00000006ff */
[----:B------:R-:W0:Y:S01]  /*14c0*/  @P2 LDC R82, c[0x0][0x40c] ;  /* 0x00010300ff522b82 */ /* 0x000e220000000800 */
[----:B------:R-:W-:Y:S02]  /*14d0*/  @P2 SHF.L.U32 R81, R72, 0x10, RZ ;  /* 0x0000001048512819 */ /* 0x000fe400000006ff */
[----:B------:R-:W-:Y:S02]  /*14e0*/  @P2 SHF.L.U32 R80, R52, 0x10, RZ ;  /* 0x0000001034502819 */ /* 0x000fe400000006ff */
[----:B------:R-:W-:-:S03]  /*14f0*/  @P2 PRMT R83, R73, 0x7632, R83 ;  /* 0x0000763249532816 */ /* 0x000fc60000000053 */
        /* <DEDUP_REMOVED lines=10> */
[----:B------:R-:W-:Y:S02]  /*15a0*/  PRMT R80, R77, 0x7632, R80 ;  /* 0x000076324d507816 */ /* 0x000fe40000000050 */
[----:B-1----:R-:W-:Y:S01]  /*15b0*/  @P2 FMUL.FTZ R81, R81, R86 ;  /* 0x0000005651512220 */ /* 0x002fe20000410000 */
[----:B------:R-:W-:Y:S02]  /*15c0*/  @P2 SHF.L.U32 R84, R73, 0x10, RZ ;  /* 0x0000001049542819 */ /* 0x000fe400000006ff */
[----:B------:R-:W-:Y:S01]  /*15d0*/  SHF.L.U32 R104, R80, 0x10, RZ ;  /* 0x0000001050687819 */ /* 0x000fe200000006ff */
[----:B------:R-:W-:Y:S01]  /*15e0*/  @P2 FFMA.FTZ R106, R81, R82, R106 ;  /* 0x00000052516a2223 */ /* 0x000fe2000001006a */
[----:B------:R-:W1:Y:S01]  /*15f0*/  @P2 LDC R87, c[0x0][0x40c] ;  /* 0x00010300ff572b82 */ /* 0x000e620000000800 */
[----:B------:R-:W-:Y:S01]  /*1600*/  @P2 SHF.L.U32 R81, R180, 0x10, RZ ;  /* 0x00000010b4512819 */ /* 0x000fe200000006ff */
[----:B--2---:R-:W-:Y:S01]  /*1610*/  @P2 FMUL.FTZ R83, R83, R88 ;  /* 0x0000005853532220 */ /* 0x004fe20000410000 */
[----:B------:R-:W-:-:S02]  /*1620*/  @P2 SHF.L.U32 R80, R53, 0x10, RZ ;  /* 0x0000001035502819 */ /* 0x000fc400000006ff */
[----:B------:R-:W-:Y:S01]  /*1630*/  @P2 PRMT R82, R74, 0x7632, R82 ;  /* 0x000076324a522816 */ /* 0x000fe20000000052 */
[----:B------:R-:W-:Y:S01]  /*1640*/  @P2 FFMA.FTZ R104, R83, R81, R104 ;  /* 0x0000005153682223 */ /* 0x000fe20000010068 */
[----:B------:R-:W-:Y:S01]  /*1650*/  @P2 PRMT R83, R75, 0x7632, R83 ;  /* 0x000076324b532816 */ /* 0x000fe20000000053 */
[----:B------:R-:W2:Y:S01]  /*1660*/  @P2 LDC R89, c[0x0][0x40c] ;  /* 0x00010300ff592b82 */ /* 0x000ea20000000800 */
[----:B---3--:R-:W-:Y:S01]  /*1670*/  @P2 FMUL.FTZ R84, R84, R85 ;  /* 0x0000005554542220 */ /* 0x008fe20000410000 */
[----:B------:R-:W-:Y:S01]  /*1680*/  @P2 IMAD.U32 R85, R74, 0x10000, RZ ;  /* 0x000100004a552824 */ /* 0x000fe200078e00ff */
[----:B------:R-:W-:Y:S02]  /*1690*/  PRMT R81, R79, 0x7632, R81 ;  /* 0x000076324f517816 */ /* 0x000fe40000000051 */
[----:B------:R-:W-:Y:S01]  /*16a0*/  @P2 FFMA.FTZ R105, R84, R80, R105 ;  /* 0x0000005054692223 */ /* 0x000fe20000010069 */
[----:B------:R-:W-:Y:S02]  /*16b0*/  PRMT R80, R78, 0x7632, R80 ;  /* 0x000076324e507816 */ /* 0x000fe40000000050 */
[----:B------:R-:W3:Y:S01]  /*16c0*/  @P2 LDC R189, c[0x0][0x40c] ;  /* 0x00010300ffbd2b82 */ /* 0x000ee20000000800 */
[----:B------:R-:W-:Y:S01]  /*16d0*/  @P2 SHF.L.U32 R82, R82, 0x10, RZ ;  /* 0x0000001052522819 */ /* 0x000fe200000006ff */
[----:B0-----:R-:W-:Y:S01]  /*16e0*/  @P2 FMUL.FTZ R86, R85, R102 ;  /* 0x0000006655562220 */ /* 0x001fe20000410000 */
[----:B------:R-:W-:Y:S01]  /*16f0*/  @P2 SHF.L.U32 R88, R75, 0x10, RZ ;  /* 0x000000104b582819 */ /* 0x000fe200000006ff */
[----:B------:R-:W-:Y:S01]  /*1700*/  IMAD.U32 R101, R80, 0x10000, RZ ;  /* 0x0001000050657824 */ /* 0x000fe200078e00ff */
[----:B------:R-:W-:Y:S01]  /*1710*/  @P2 SHF.L.U32 R84, R83, 0x10, RZ ;  /* 0x0000001053542819 */ /* 0x000fe200000006ff */
[----:B------:R-:W-:Y:S01]  /*1720*/  @P2 IMAD.U32 R83, R55, 0x10000, RZ ;  /* 0x0001000037532824 */ /* 0x000fe200078e00ff */
[----:B------:R-:W-:Y:S01]  /*1730*/  SHF.L.U32 R99, R81, 0x10, RZ ;  /* 0x0000001051637819 */ /* 0x000fe200000006ff */
[----:B-1----:R-:W-:Y:S01]  /*1740*/  @P2 FMUL.FTZ R82, R82, R87 ;  /* 0x0000005752522220 */ /* 0x002fe20000410000 */
[----:B------:R-:W-:-:S02]  /*1750*/  SHF.L.U32 R102, R79, 0x10, RZ ;  /* 0x000000104f667819 */ /* 0x000fc400000006ff */
[----:B------:R-:W-:Y:S02]  /*1760*/  @P2 SHF.L.U32 R80, R54, 0x10, RZ ;  /* 0x0000001036502819 */ /* 0x000fe400000006ff */
[----:B------:R-:W-:Y:S02]  /*1770*/  @P2 SHF.L.U32 R81, R179, 0x10, RZ ;  /* 0x00000010b3512819 */ /* 0x000fe400000006ff */
[----:B------:R-:W-:Y:S01]  /*1780*/  @P2 SHF.L.U32 R85, R178, 0x10, RZ ;  /* 0x00000010b2552819 */ /* 0x000fe200000006ff */
[----:B--2---:R-:W-:Y:S01]  /*1790*/  @P2 FMUL.FTZ R89, R88, R89 ;  /* 0x0000005958592220 */ /* 0x004fe20000410000 */
[----:B------:R-:W-:Y:S01]  /*17a0*/  @P2 FFMA.FTZ R103, R86, R80, R103 ;  /* 0x0000005056672223 */ /* 0x000fe20000010067 */
[----:B------:R-:W-:Y:S01]  /*17b0*/  @P2 FFMA.FTZ R101, R82, R81, R101 ;  /* 0x0000005152652223 */ /* 0x000fe20000010065 */
[----:B------:R-:W-:Y:S01]  /*17c0*/  F2FP.BF16.F32.PACK_AB R80, RZ, R107 ;  /* 0x0000006bff50723e */ /* 0x000fe200000010ff */
[----:B------:R-:W-:Y:S01]  /*17d0*/  @P2 FFMA.FTZ R102, R89, R83, R102 ;  /* 0x0000005359662223 */ /* 0x000fe20000010066 */
[----:B------:R-:W-:-:S02]  /*17e0*/  F2FP.BF16.F32.PACK_AB R81, RZ, R106 ;  /* 0x0000006aff51723e */ /* 0x000fc400000010ff */
[----:B------:R-:W-:Y:S01]  /*17f0*/  F2FP.BF16.F32.PACK_AB R82, RZ, R105 ;  /* 0x00000069ff52723e */ /* 0x000fe200000010ff */
[----:B---3--:R-:W-:Y:S01]  /*1800*/  @P2 FMUL.FTZ R84, R84, R189 ;  /* 0x000000bd54542220 */ /* 0x008fe20000410000 */
[----:B------:R-:W-:Y:S02]  /*1810*/  F2FP.BF16.F32.PACK_AB R86, RZ, R101 ;  /* 0x00000065ff56723e */ /* 0x000fe400000010ff */
[----:B------:R-:W-:Y:S01]  /*1820*/  F2FP.BF16.F32.PACK_AB R87, RZ, R102 ;  /* 0x00000066ff57723e */ /* 0x000fe200000010ff */
[----:B------:R-:W-:Y:S01]  /*1830*/  @P2 FFMA.FTZ R99, R84, R85, R99 ;  /* 0x0000005554632223 */ /* 0x000fe20000010063 */
        /* <DEDUP_REMOVED lines=8> */
.L_x_361:
[----:B0-----:R-:W0:Y:S01]  /*18c0*/  @P1 LDC R82, c[0x0][0x40c] ;  /* 0x00010300ff521b82 */ /* 0x001e220000000800 */
[C---:B-----5:R-:W-:Y:S02]  /*18d0*/  @P1 PRMT R80, R72.reuse, 0x7632, R80 ;  /* 0x0000763248501816 */ /* 0x060fe40000000050 */
[----:B------:R-:W-:Y:S02]  /*18e0*/  CS2R R106, SRZ ;  /* 0x00000000006a7805 */ /* 0x000fe4000001ff00 */
[----:B------:R-:W-:Y:S01]  /*18f0*/  @P1 SHF.L.U32 R81, R72, 0x10, RZ ;  /* 0x0000001048511819 */ /* 0x000fe200000006ff */
[----:B------:R-:W-:Y:S01]  /*1900*/  @P1 IMAD.U32 R85, R181, 0x10000, RZ ;  /* 0x00010000b5551824 */ /* 0x000fe200078e00ff */
[----:B------:R-:W-:Y:S02]  /*1910*/  @P1 SHF.L.U32 R80, R80, 0x10, RZ ;  /* 0x0000001050501819 */ /* 0x000fe400000006ff */
[----:B------:R-:W-:Y:S02]  /*1920*/  CS2R R104, SRZ ;  /* 0x0000000000687805 */ /* 0x000fe4000001ff00 */
[----:B------:R-:W-:Y:S01]  /*1930*/  @P1 SHF.L.U32 R84, R73, 0x10, RZ ;  /* 0x0000001049541819 */ /* 0x000fe200000006ff */
[----:B------:R-:W1:Y:S01]  /*1940*/  @P1 LDC R83, c[0x0][0x40c] ;  /* 0x00010300ff531b82 */ /* 0x000e620000000800 */
[----:B------:R-:W-:-:S02]  /*1950*/  CS2R R102, SRZ ;  /* 0x0000000000667805 */ /* 0x000fc4000001ff00 */
[----:B------:R-:W-:-:S05]  /*1960*/  MOV R101, RZ ;  /* 0x000000ff00657202 */ /* 0x000fca0000000f00 */
[----:B------:R-:W2:Y:S08]  /*1970*/  @P1 LDC R86, c[0x0][0x40c] ;  /* 0x00010300ff561b82 */ /* 0x000eb00000000800 */
[----:B------:R-:W3:Y:S01]  /*1980*/  @P1 LDC R87, c[0x0][0x40c] ;  /* 0x00010300ff571b82 */ /* 0x000ee20000000800 */
[----:B0-----:R-:W-:Y:S01]  /*1990*/  @P1 FMUL.FTZ R82, R81, R82 ;  /* 0x0000005251521220 */ /* 0x001fe20000410000 */
[----:B------:R-:W-:-:S04]  /*19a0*/  @P1 PRMT R81, R73, 0x7632, R81 ;  /* 0x0000763249511816 */ /* 0x000fc80000000051 */
[----:B------:R-:W-:Y:S02]  /*19b0*/  @P1 SHF.L.U32 R81, R81, 0x10, RZ ;  /* 0x0000001051511819 */ /* 0x000fe400000006ff */
        /* <DEDUP_REMOVED lines=22> */
[----:B0-----:R-:W-:Y:S01]  /*1b20*/  @P1 FMUL.FTZ R86, R86, R99 ;  /* 0x0000006356561220 */ /* 0x001fe20000410000 */
[----:B------:R-:W-:Y:S01]  /*1b30*/  HFMA2 R99, -RZ, RZ, 0, 0 ;  /* 0x00000000ff637431 */ /* 0x000fe200000001ff */
[----:B------:R-:W-:Y:S02]  /*1b40*/  @P1 SHF.L.U32 R87, R55, 0x10, RZ ;  /* 0x0000001037571819 */ /* 0x000fe400000006ff */
[----:B------:R-:W-:Y:S01]  /*1b50*/  @P1 SHF.L.U32 R84, R178, 0x10, RZ ;  /* 0x00000010b2541819 */ /* 0x000fe200000006ff */
[----:B-1----:R-:W-:-:S02]  /*1b60*/  @P1 FMUL.FTZ R85, R85, R88 ;  /* 0x0000005855551220 */ /* 0x002fc40000410000 */
[----:B------:R-:W-:Y:S02]  /*1b70*/  @P1 FMUL.FTZ R102, R86, R87 ;  /* 0x0000005756661220 */ /* 0x000fe40000410000 */
[----:B------:R-:W-:Y:S01]  /*1b80*/  @P1 FMUL.FTZ R103, R85, R82 ;  /* 0x0000005255671220 */ /* 0x000fe20000410000 */
[----:B------:R-:W-:Y:S02]  /*1b90*/  F2FP.BF16.F32.PACK_AB R82, RZ, R105 ;  /* 0x00000069ff52723e */ /* 0x000fe400000010ff */
[----:B------:R-:W-:Y:S01]  /*1ba0*/  F2FP.BF16.F32.PACK_AB R86, RZ, R102 ;  /* 0x00000066ff56723e */ /* 0x000fe200000010ff */
[----:B--2---:R-:W-:-:S04]  /*1bb0*/  @P1 FMUL.FTZ R80, R80, R89 ;  /* 0x0000005950501220 */ /* 0x004fc80000410000 */
[----:B------:R-:W-:Y:S01]  /*1bc0*/  @P1 FMUL.FTZ R101, R83, R80 ;  /* 0x0000005053651220 */ /* 0x000fe20000410000 */
[----:B------:R-:W-:Y:S02]  /*1bd0*/  F2FP.BF16.F32.PACK_AB R80, RZ, R107 ;  /* 0x0000006bff50723e */ /* 0x000fe400000010ff */
[----:B------:R-:W-:Y:S01]  /*1be0*/  F2FP.BF16.F32.PACK_AB R83, RZ, R104 ;  /* 0x00000068ff53723e */ /* 0x000fe200000010ff */
[----:B---3--:R-:W-:Y:S01]  /*1bf0*/  @P1 FMUL.FTZ R81, R81, R188 ;  /* 0x000000bc51511220 */ /* 0x008fe20000410000 */
[----:B------:R-:W-:-:S03]  /*1c00*/  F2FP.BF16.F32.PACK_AB R85, RZ, R101 ;  /* 0x00000065ff55723e */ /* 0x000fc600000010ff */
[----:B------:R-:W-:Y:S01]  /*1c10*/  @P1 FMUL.FTZ R99, R84, R81 ;  /* 0x0000005154631220 */ /* 0x000fe20000410000 */
[----:B------:R-:W-:Y:S02]  /*1c20*/  F2FP.BF16.F32.PACK_AB R81, RZ, R106 ;  /* 0x0000006aff51723e */ /* 0x000fe400000010ff */
[----:B------:R-:W-:Y:S02]  /*1c30*/  F2FP.BF16.F32.PACK_AB R84, RZ, R103 ;  /* 0x00000067ff54723e */ /* 0x000fe400000010ff */
[----:B------:R-:W-:Y:S02]  /*1c40*/  F2FP.BF16.F32.PACK_AB R87, RZ, R99 ;  /* 0x00000063ff57723e */ /* 0x000fe400000010ff */
[----:B------:R-:W-:Y:S02]  /*1c50*/  PRMT R80, R80, 0x5410, R81 ;  /* 0x0000541050507816 */ /* 0x000fe40000000051 */
[----:B------:R-:W-:Y:S02]  /*1c60*/  PRMT R81, R82, 0x5410, R83 ;  /* 0x0000541052517816 */ /* 0x000fe40000000053 */
[----:B------:R-:W-:-:S02]  /*1c70*/  PRMT R82, R84, 0x5410, R85 ;  /* 0x0000541054527816 */ /* 0x000fc40000000055 */
[----:B------:R-:W-:-:S07]  /*1c80*/  PRMT R83, R86, 0x5410, R87 ;  /* 0x0000541056537816 */ /* 0x000fce0000000057 */
.L_x_362:
[----:B------:R-:W0:Y:S01]  /*1c90*/  @P1 LDC.64 R88, c[0x0][0x390] ;  /* 0x0000e400ff581b82 */ /* 0x000e220000000a00 */
[C---:B------:R-:W-:Y:S01]  /*1ca0*/  VIADD R85, R187.reuse, 0x20 ;  /* 0x00000020bb557836 */ /* 0x040fe20000000000 */
[----:B------:R-:W-:Y:S02]  /*1cb0*/  @P1 IADD3 R189, PT, PT, R186, 0x40, RZ ;  /* 0x00000040babd1810 */ /* 0x000fe40007ffe0ff */
[----:B------:R-:W-:Y:S01]  /*1cc0*/  @P0 IADD3 R191, PT, PT, R187, 0x40, RZ ;  /* 0x00000040bbbf0810 */ /* 0x000fe20007ffe0ff */
[----:B------:R-:W-:-:S03]  /*1cd0*/  IMAD.WIDE.U32 R84, R85, 0x10, R2 ;  /* 0x0000001055547825 */ /* 0x000fc600078e0002 */
[----:B------:R-:W1:Y:S02]  /*1ce0*/  @P0 LDC.64 R86, c[0x0][0x3a0] ;  /* 0x0000e800ff560b82 */ /* 0x000e640000000a00 */
[----:B------:R2:W-:Y:S01]  /*1cf0*/  STG.E.128 desc[UR6][R84.64], R80 ;  /* 0x0000005054007986 */ /* 0x0005e2000c101d06 */
[----:B0-----:R-:W-:-:S05]  /*1d00*/  @P1 IMAD.WIDE.U32 R88, R189, 0x10, R88 ;  /* 0x00000010bd581825 */ /* 0x001fca00078e0058 */
[----:B------:R2:W5:Y:S01]  /*1d10*/  @P1 LDG.E.128 R72, desc[UR6][R88.64] ;  /* 0x0000000658481981 */ /* 0x000562000c1e1d00 */
[----:B-1----:R-:W-:-:S05]  /*1d20*/  @P0 IMAD.WIDE.U32 R86, R191, 0x10, R86 ;  /* 0x00000010bf560825 */ /* 0x002fca00078e0056 */
[----:B------:R2:W5:Y:S01]  /*1d30*/  @P0 LDG.E.128 R76, desc[UR6][R86.64] ;  /* 0x00000006564c0981 */ /* 0x000562000c1e1d00 */
[----:B------:R-:W-:Y:S05]  /*1d40*/  @!P0 BRA `(.L_x_363) ;  /* 0x0000000400188947 */ /* 0x000fea0003800000 */
[----:B------:R-:W-:Y:S02]  /*1d50*/  ISETP.GT.AND P2, PT, R0, RZ, PT ;  /* 0x000000ff0000720c */ /* 0x000fe40003f44270 */
[C---:B--2--5:R-:W-:Y:S02]  /*1d60*/  PRMT R80, R76.reuse, 0x7632, R80 ;  /* 0x000076324c507816 */ /* 0x064fe40000000050 */
[----:B------:R-:W-:Y:S02]  /*1d70*/  SHF.L.U32 R192, R76, 0x10, RZ ;  /* 0x000000104cc07819 */ /* 0x000fe400000006ff */
[----:B------:R-:W-:Y:S01]  /*1d80*/  SHF.L.U32 R193, R77, 0x10, RZ ;  /* 0x000000104dc17819 */ /* 0x000fe200000006ff */
[----:B------:R-:W-:Y:S01]  /*1d90*/  IMAD.U32 R190, R80, 0x10000, RZ ;  /* 0x0001000050be7824 */ /* 0x000fe200078e00ff */
[----:B------:R-:W-:Y:S02]  /*1da0*/  SHF.L.U32 R194, R78, 0x10, RZ ;  /* 0x000000104ec27819 */ /* 0x000fe400000006ff */
[----:B------:R-:W-:-:S03]  /*1db0*/  SHF.L.U32 R195, R79, 0x10, RZ ;  /* 0x000000104fc37819 */ /* 0x000fc600000006ff */
        /* <DEDUP_REMOVED lines=29> */
[----:B------:R-:W-:Y:S02]  /*1f90*/  @P2 SHF.L.U32 R83, R83, 0x10, RZ ;  /* 0x0000001053532819 */ /* 0x000fe400000006ff */
[----:B------:R-:W-:Y:S01]  /*1fa0*/  PRMT R81, R79, 0x7632, R81 ;  /* 0x000076324f517816 */ /* 0x000fe20000000051 */
[----:B------:R-:W-:Y:S01]  /*1fb0*/  @P2 FFMA.FTZ R193, R84, R80, R193 ;  /* 0x0000005054c12223 */ /* 0x000fe200000100c1 */
[----:B------:R-:W-:Y:S02]  /*1fc0*/  PRMT R80, R78, 0x7632, R80 ;  /* 0x000076324e507816 */ /* 0x000fe40000000050 */
[----:B------:R-:W3:Y:S01]  /*1fd0*/  @P2 LDC R197, c[0x0][0x40c] ;  /* 0x00010300ffc52b82 */ /* 0x000ee20000000800 */
[----:B------:R-:W-:Y:S01]  /*1fe0*/  @P2 SHF.L.U32 R86, R75, 0x10, RZ ;  /* 0x000000104b562819 */ /* 0x000fe200000006ff */
[----:B0-----:R-:W-:Y:S01]  /*1ff0*/  @P2 FMUL.FTZ R83, R83, R188 ;  /* 0x000000bc53532220 */ /* 0x001fe20000410000 */
[----:B------:R-:W-:Y:S01]  /*2000*/  @P2 SHF.L.U32 R84, R82, 0x10, RZ ;  /* 0x0000001052542819 */ /* 0x000fe200000006ff */
[----:B------:R-:W-:Y:S01]  /*2010*/  IMAD.U32 R188, R80, 0x10000, RZ ;  /* 0x0001000050bc7824 */ /* 0x000fe200078e00ff */
[----:B------:R-:W-:Y:S01]  /*2020*/  SHF.L.U32 R191, R81, 0x10, RZ ;  /* 0x0000001051bf7819 */ /* 0x000fe200000006ff */
[----:B------:R-:W-:Y:S01]  /*2030*/  @P2 IMAD.U32 R82, R59, 0x10000, RZ ;  /* 0x000100003b522824 */ /* 0x000fe200078e00ff */
[----:B------:R-:W-:Y:S01]  /*2040*/  @P2 SHF.L.U32 R80, R58, 0x10, RZ ;  /* 0x000000103a502819 */ /* 0x000fe200000006ff */
[----:B-1----:R-:W-:Y:S01]  /*2050*/  @P2 FMUL.FTZ R87, R85, R88 ;  /* 0x0000005855572220 */ /* 0x002fe20000410000 */
[----:B------:R-:W-:-:S02]  /*2060*/  @P2 SHF.L.U32 R81, R175, 0x10, RZ ;  /* 0x00000010af512819 */ /* 0x000fc400000006ff */
[----:B------:R-:W-:Y:S01]  /*2070*/  @P2 SHF.L.U32 R85, R174, 0x10, RZ ;  /* 0x00000010ae552819 */ /* 0x000fe200000006ff */
[----:B------:R-:W-:Y:S01]  /*2080*/  @P2 FFMA.FTZ R194, R87, R80, R194 ;  /* 0x0000005057c22223 */ /* 0x000fe200000100c2 */
[----:B------:R-:W-:Y:S01]  /*2090*/  F2FP.BF16.F32.PACK_AB R80, RZ, R192 ;  /* 0x000000c0ff50723e */ /* 0x000fe200000010ff */
[----:B------:R-:W-:Y:S01]  /*20a0*/  @P2 FFMA.FTZ R188, R83, R81, R188 ;  /* 0x0000005153bc2223 */ /* 0x000fe200000100bc */
[----:B------:R-:W-:Y:S01]  /*20b0*/  F2FP.BF16.F32.PACK_AB R81, RZ, R190 ;  /* 0x000000beff51723e */ /* 0x000fe200000010ff */
[----:B--2---:R-:W-:-:S03]  /*20c0*/  @P2 FMUL.FTZ R86, R86, R89 ;  /* 0x0000005956562220 */ /* 0x004fc60000410000 */
[----:B------:R-:W-:Y:S01]  /*20d0*/  PRMT R80, R80, 0x5410, R81 ;  /* 0x0000541050507816 */ /* 0x000fe20000000051 */
[----:B------:R-:W-:Y:S01]  /*20e0*/  @P2 FFMA.FTZ R195, R86, R82, R195 ;  /* 0x0000005256c32223 */ /* 0x000fe200000100c3 */
[----:B------:R-:W-:Y:S02]  /*20f0*/  F2FP.BF16.F32.PACK_AB R82, RZ, R193 ;  /* 0x000000c1ff52723e */ /* 0x000fe400000010ff */
[----:B------:R-:W-:Y:S01]  /*2100*/  F2FP.BF16.F32.PACK_AB R86, RZ, R188 ;  /* 0x000000bcff56723e */ /* 0x000fe200000010ff */
[----:B---3--:R-:W-:Y:S01]  /*2110*/  @P2 FMUL.FTZ R84, R84, R197 ;  /* 0x000000c554542220 */ /* 0x008fe20000410000 */
[----:B------:R-:W-:-:S03]  /*2120*/  F2FP.BF16.F32.PACK_AB R87, RZ, R195 ;  /* 0x000000c3ff57723e */ /* 0x000fc600000010ff */
[----:B------:R-:W-:Y:S01]  /*2130*/  @P2 FFMA.FTZ R191, R84, R85, R191 ;  /* 0x0000005554bf2223 */ /* 0x000fe200000100bf */
[----:B------:R-:W-:Y:S02]  /*2140*/  F2FP.BF16.F32.PACK_AB R84, RZ, R189 ;  /* 0x000000bdff54723e */ /* 0x000fe400000010ff */
[----:B------:R-:W-:Y:S02]  /*2150*/  F2FP.BF16.F32.PACK_AB R85, RZ, R194 ;  /* 0x000000c2ff55723e */ /* 0x000fe400000010ff */
[----:B------:R-:W-:Y:S02]  /*2160*/  F2FP.BF16.F32.PACK_AB R83, RZ, R191 ;  /* 0x000000bfff53723e */ /* 0x000fe400000010ff */
[----:B------:R-:W-:Y:S02]  /*2170*/  PRMT R81, R82, 0x5410, R84 ;  /* 0x0000541052517816 */ /* 0x000fe40000000054 */
[----:B------:R-:W-:Y:S02]  /*2180*/  PRMT R82, R85, 0x5410, R86 ;  /* 0x0000541055527816 */ /* 0x000fe40000000056 */
[----:B------:R-:W-:Y:S01]  /*2190*/  PRMT R83, R87, 0x5410, R83 ;  /* 0x0000541057537816 */ /* 0x000fe20000000053 */
[----:B------:R-:W-:Y:S06]  /*21a0*/  BRA `(.L_x_364) ;  /* 0x0000000000f47947 */ /* 0x000fec0003800000 */
.L_x_363:
[----:B--2---:R-:W0:Y:S01]  /*21b0*/  @P1 LDC R82, c[0x0][0x40c] ;  /* 0x00010300ff521b82 */ /* 0x004e220000000800 */
[C---:B-----5:R-:W-:Y:S02]  /*21c0*/  @P1 PRMT R80, R72.reuse, 0x7632, R80 ;  /* 0x0000763248501816 */ /* 0x060fe40000000050 */
[----:B------:R-:W-:Y:S02]  /*21d0*/  CS2R R192, SRZ ;  /* 0x0000000000c07805 */ /* 0x000fe4000001ff00 */
[----:B------:R-:W-:Y:S02]  /*21e0*/  @P1 SHF.L.U32 R81, R72, 0x10, RZ ;  /* 0x0000001048511819 */ /* 0x000fe400000006ff */
[----:B------:R-:W-:Y:S02]  /*21f0*/  CS2R R188, SRZ ;  /* 0x0000000000bc7805 */ /* 0x000fe4000001ff00 */
[----:B------:R-:W-:Y:S01]  /*2200*/  @P1 SHF.L.U32 R80, R80, 0x10, RZ ;  /* 0x0000001050501819 */ /* 0x000fe200000006ff */
[----:B------:R-:W-:Y:S01]  /*2210*/  IMAD.MOV.U32 R190, RZ, RZ, RZ ;  /* 0x000000ffffbe7224 */ /* 0x000fe200078e00ff */
[----:B------:R-:W-:Y:S01]  /*2220*/  @P1 SHF.L.U32 R85, R177, 0x10, RZ ;  /* 0x00000010b1551819 */ /* 0x000fe200000006ff */
[----:B------:R-:W1:Y:S01]  /*2230*/  @P1 LDC R83, c[0x0][0x40c] ;  /* 0x00010300ff531b82 */ /* 0x000e620000000800 */
[----:B------:R-:W-:-:S02]  /*2240*/  @P1 SHF.L.U32 R84, R73, 0x10, RZ ;  /* 0x0000001049541819 */ /* 0x000fc400000006ff */
[----:B------:R-:W-:-:S05]  /*2250*/  CS2R R194, SRZ ;  /* 0x0000000000c27805 */ /* 0x000fca000001ff00 */
        /* <DEDUP_REMOVED lines=12> */
[----:B--2---:R-:W-:Y:S01]  /*2320*/  @P1 FMUL.FTZ R81, R81, R86 ;  /* 0x0000005651511220 */ /* 0x004fe20000410000 */
[----:B------:R-:W-:Y:S01]  /*2330*/  @P1 IMAD.U32 R82, R176, 0x10000, RZ ;  /* 0x00010000b0521824 */ /* 0x000fe200078e00ff */
[----:B------:R-:W-:Y:S02]  /*2340*/  @P1 SHF.L.U32 R83, R57, 0x10, RZ ;  /* 0x0000001039531819 */ /* 0x000fe400000006ff */
        /* <DEDUP_REMOVED lines=13> */
[----:B------:R-:W-:Y:S02]  /*2420*/  @P1 SHF.L.U32 R87, R59, 0x10, RZ ;  /* 0x000000103b571819 */ /* 0x000fe400000006ff */
[----:B------:R-:W-:Y:S01]  /*2430*/  @P1 SHF.L.U32 R84, R174, 0x10, RZ ;  /* 0x00000010ae541819 */ /* 0x000fe200000006ff */
[----:B------:R-:W-:Y:S01]  /*2440*/  @P1 FMUL.FTZ R194, R85, R82 ;  /* 0x0000005255c21220 */ /* 0x000fe20000410000 */
[----:B------:R-:W-:Y:S01]  /*2450*/  F2FP.BF16.F32.PACK_AB R82, RZ, R193 ;  /* 0x000000c1ff52723e */ /* 0x000fe200000010ff */
[----:B-1----:R-:W-:-:S04]  /*2460*/  @P1 FMUL.FTZ R80, R80, R89 ;  /* 0x0000005950501220 */ /* 0x002fc80000410000 */
[----:B------:R-:W-:Y:S01]  /*2470*/  @P1 FMUL.FTZ R188, R83, R80 ;  /* 0x0000005053bc1220 */ /* 0x000fe20000410000 */
[----:B------:R-:W-:Y:S02]  /*2480*/  F2FP.BF16.F32.PACK_AB R80, RZ, R192 ;  /* 0x000000c0ff50723e */ /* 0x000fe400000010ff */
[----:B------:R-:W-:Y:S01]  /*2490*/  F2FP.BF16.F32.PACK_AB R83, RZ, R189 ;  /* 0x000000bdff53723e */ /* 0x000fe200000010ff */
[----:B--2---:R-:W-:Y:S01]  /*24a0*/  @P1 FMUL.FTZ R86, R86, R191 ;  /* 0x000000bf56561220 */ /* 0x004fe20000410000 */
[----:B------:R-:W-:Y:S02]  /*24b0*/  MOV R191, RZ ;  /* 0x000000ff00bf7202 */ /* 0x000fe40000000f00 */
[----:B------:R-:W-:Y:S01]  /*24c0*/  F2FP.BF16.F32.PACK_AB R85, RZ, R188 ;  /* 0x000000bcff55723e */ /* 0x000fe200000010ff */
        /* <DEDUP_REMOVED lines=9> */
[----:B------:R-:W-:Y:S02]  /*2560*/  PRMT R82, R84, 0x5410, R85 ;  /* 0x0000541054527816 */ /* 0x000fe40000000055 */
[----:B------:R-:W-:-:S07]  /*2570*/  PRMT R83, R86, 0x5410, R87 ;  /* 0x0000541056537816 */ /* 0x000fce0000000057 */
.L_x_364:
        /* <DEDUP_REMOVED lines=44> */
[C---:B------:R-:W-:Y:S01]  /*2840*/  @P2 PRMT R83, R75.reuse, 0x7632, R83 ;  /* 0x000076324b532816 */ /* 0x040fe20000000053 */
[----:B------:R-:W2:Y:S01]  /*2850*/  @P2 LDC R87, c[0x0][0x40c] ;  /* 0x00010300ff572b82 */ /* 0x000ea20000000800 */
[----:B---3--:R-:W-:Y:S01]  /*2860*/  @P2 FMUL.FTZ R84, R84, R85 ;  /* 0x0000005554542220 */ /* 0x008fe20000410000 */
[----:B------:R-:W-:Y:S01]  /*2870*/  @P2 IMAD.U32 R85, R74, 0x10000, RZ ;  /* 0x000100004a552824 */ /* 0x000fe200078e00ff */
[----:B------:R-:W-:Y:S02]  /*2880*/  @P2 SHF.L.U32 R86, R75, 0x10, RZ ;  /* 0x000000104b562819 */ /* 0x000fe400000006ff */
[----:B------:R-:W-:Y:S01]  /*2890*/  @P2 FFMA.FTZ R201, R84, R80, R201 ;  /* 0x0000005054c92223 */ /* 0x000fe200000100c9 */
[----:B------:R-:W-:Y:S02]  /*28a0*/  PRMT R80, R78, 0x7632, R80 ;  /* 0x000076324e507816 */ /* 0x000fe40000000050 */
[----:B------:R-:W3:Y:S01]  /*28b0*/  @P2 LDC R205, c[0x0][0x40c] ;  /* 0x00010300ffcd2b82 */ /* 0x000ee20000000800 */
[----:B------:R-:W-:Y:S01]  /*28c0*/  PRMT R81, R79, 0x7632, R81 ;  /* 0x000076324f517816 */ /* 0x000fe20000000051 */
[----:B0-----:R-:W-:Y:S01]  /*28d0*/  @P2 FMUL.FTZ R88, R85, R196 ;  /* 0x000000c455582220 */ /* 0x001fe20000410000 */
[----:B------:R-:W-:Y:S01]  /*28e0*/  @P2 SHF.L.U32 R82, R82, 0x10, RZ ;  /* 0x0000001052522819 */ /* 0x000fe200000006ff */
[----:B------:R-:W-:Y:S01]  /*28f0*/  IMAD.U32 R197, R80, 0x10000, RZ ;  /* 0x0001000050c57824 */ /* 0x000fe200078e00ff */
[----:B------:R-:W-:Y:S01]  /*2900*/  @P2 SHF.L.U32 R84, R83, 0x10, RZ ;  /* 0x0000001053542819 */ /* 0x000fe200000006ff */
[----:B------:R-:W-:Y:S01]  /*2910*/  @P2 IMAD.U32 R83, R63, 0x10000, RZ ;  /* 0x000100003f532824 */ /* 0x000fe200078e00ff */
[----:B------:R-:W-:Y:S01]  /*2920*/  SHF.L.U32 R196, R81, 0x10, RZ ;  /* 0x0000001051c47819 */ /* 0x000fe200000006ff */
[----:B-1----:R-:W-:Y:S01]  /*2930*/  @P2 FMUL.FTZ R89, R86, R89 ;  /* 0x0000005956592220 */ /* 0x002fe20000410000 */
[----:B------:R-:W-:-:S02]  /*2940*/  @P2 SHF.L.U32 R80, R62, 0x10, RZ ;  /* 0x000000103e502819 */ /* 0x000fc400000006ff */
[----:B------:R-:W-:Y:S01]  /*2950*/  @P2 SHF.L.U32 R81, R171, 0x10, RZ ;  /* 0x00000010ab512819 */ /* 0x000fe200000006ff */
[----:B------:R-:W-:Y:S01]  /*2960*/  @P2 FFMA.FTZ R198, R89, R83, R198 ;  /* 0x0000005359c62223 */ /* 0x000fe200000100c6 */
[----:B------:R-:W-:Y:S01]  /*2970*/  @P2 SHF.L.U32 R86, R170, 0x10, RZ ;  /* 0x00000010aa562819 */ /* 0x000fe200000006ff */
[----:B------:R-:W-:Y:S01]  /*2980*/  @P2 FFMA.FTZ R199, R88, R80, R199 ;  /* 0x0000005058c72223 */ /* 0x000fe200000100c7 */
[----:B------:R-:W-:Y:S01]  /*2990*/  F2FP.BF16.F32.PACK_AB R80, RZ, R203 ;  /* 0x000000cbff50723e */ /* 0x000fe200000010ff */
[----:B--2---:R-:W-:Y:S01]  /*29a0*/  @P2 FMUL.FTZ R82, R82, R87 ;  /* 0x0000005752522220 */ /* 0x004fe20000410000 */
[----:B------:R-:W-:-:S03]  /*29b0*/  F2FP.BF16.F32.PACK_AB R87, RZ, R198 ;  /* 0x000000c6ff57723e */ /* 0x000fc600000010ff */
[----:B------:R-:W-:Y:S01]  /*29c0*/  @P2 FFMA.FTZ R197, R82, R81, R197 ;  /* 0x0000005152c52223 */ /* 0x000fe200000100c5 */
[----:B------:R-:W-:Y:S02]  /*29d0*/  F2FP.BF16.F32.PACK_AB R81, RZ, R202 ;  /* 0x000000caff51723e */ /* 0x000fe400000010ff */
[----:B------:R-:W-:Y:S01]  /*29e0*/  F2FP.BF16.F32.PACK_AB R82, RZ, R201 ;  /* 0x000000c9ff52723e */ /* 0x000fe200000010ff */
[----:B---3--:R-:W-:Y:S01]  /*29f0*/  @P2 FMUL.FTZ R85, R84, R205 ;  /* 0x000000cd54552220 */ /* 0x008fe20000410000 */
[----:B------:R-:W-:Y:S02]  /*2a00*/  F2FP.BF16.F32.PACK_AB R84, RZ, R200 ;  /* 0x000000c8ff54723e */ /* 0x000fe400000010ff */
[----:B------:R-:W-:Y:S01]  /*2a10*/  PRMT R80, R80, 0x5410, R81 ;  /* 0x0000541050507816 */ /* 0x000fe20000000051 */
[----:B------:R-:W-:Y:S01]  /*2a20*/  @P2 FFMA.FTZ R196, R85, R86, R196 ;  /* 0x0000005655c42223 */ /* 0x000fe200000100c4 */
[----:B------:R-:W-:Y:S02]  /*2a30*/  F2FP.BF16.F32.PACK_AB R85, RZ, R199 ;  /* 0x000000c7ff55723e */ /* 0x000fe400000010ff */
[----:B------:R-:W-:-:S02]  /*2a40*/  F2FP.BF16.F32.PACK_AB R86, RZ, R197 ;  /* 0x000000c5ff56723e */ /* 0x000fc400000010ff */
[----:B------:R-:W-:Y:S02]  /*2a50*/  F2FP.BF16.F32.PACK_AB R83, RZ, R196 ;  /* 0x000000c4ff53723e */ /* 0x000fe400000010ff */
[----:B------:R-:W-:Y:S02]  /*2a60*/  PRMT R81, R82, 0x5410, R84 ;  /* 0x0000541052517816 */ /* 0x000fe40000000054 */
[----:B------:R-:W-:Y:S02]  /*2a70*/  PRMT R82, R85, 0x5410, R86 ;  /* 0x0000541055527816 */ /* 0x000fe40000000056 */
[----:B------:R-:W-:Y:S01]  /*2a80*/  PRMT R83, R87, 0x5410, R83 ;  /* 0x0000541057537816 */ /* 0x000fe20000000053 */
[----:B------:R-:W-:Y:S06]  /*2a90*/  BRA `(.L_x_366) ;  /* 0x0000000000f07947 */ /* 0x000fec0003800000 */
.L_x_365:
[----:B--2---:R-:W0:Y:S01]  /*2aa0*/  @P1 LDC R82, c[0x0][0x40c] ;  /* 0x00010300ff521b82 */ /* 0x004e220000000800 */
        /* <DEDUP_REMOVED lines=8> */
[----:B------:R-:W-:-:S07]  /*2b30*/  CS2R R198, SRZ ;  /* 0x0000000000c67805 */ /* 0x000fce000001ff00 */
        /* <DEDUP_REMOVED lines=18> */
[C---:B------:R-:W-:Y:S01]  /*2c60*/  @P1 PRMT R81, R75.reuse, 0x7632, R81 ;  /* 0x000076324b511816 */ /* 0x040fe20000000051 */
[----:B------:R-:W2:Y:S01]  /*2c70*/  @P1 LDC R197, c[0x0][0x40c] ;  /* 0x00010300ffc51b82 */ /* 0x000ea20000000800 */
[----:B---3--:R-:W-:Y:S01]  /*2c80*/  @P1 FMUL.FTZ R84, R84, R87 ;  /* 0x0000005754541220 */ /* 0x008fe20000410000 */
[----:B------:R-:W-:-:S02]  /*2c90*/  @P1 SHF.L.U32 R86, R75, 0x10, RZ ;  /* 0x000000104b561819 */ /* 0x000fc400000006ff */
[----:B------:R-:W-:Y:S02]  /*2ca0*/  @P1 IMAD.U32 R81, R81, 0x10000, RZ ;  /* 0x0001000051511824 */ /* 0x000fe400078e00ff */
[----:B------:R-:W-:Y:S01]  /*2cb0*/  @P1 FMUL.FTZ R201, R84, R83 ;  /* 0x0000005354c91220 */ /* 0x000fe20000410000 */
[----:B------:R-:W-:Y:S01]  /*2cc0*/  @P1 SHF.L.U32 R82, R62, 0x10, RZ ;  /* 0x000000103e521819 */ /* 0x000fe200000006ff */
[----:B------:R-:W3:Y:S01]  /*2cd0*/  @P1 LDC R204, c[0x0][0x40c] ;  /* 0x00010300ffcc1b82 */ /* 0x000ee20000000800 */
[----:B------:R-:W-:Y:S01]  /*2ce0*/  @P1 SHF.L.U32 R83, R171, 0x10, RZ ;  /* 0x00000010ab531819 */ /* 0x000fe200000006ff */
[----:B0-----:R-:W-:Y:S01]  /*2cf0*/  @P1 FMUL.FTZ R85, R85, R88 ;  /* 0x0000005855551220 */ /* 0x001fe20000410000 */
[----:B------:R-:W-:Y:S02]  /*2d00*/  @P1 SHF.L.U32 R87, R63, 0x10, RZ ;  /* 0x000000103f571819 */ /* 0x000fe400000006ff */
[----:B------:R-:W-:Y:S01]  /*2d10*/  @P1 SHF.L.U32 R84, R170, 0x10, RZ ;  /* 0x00000010aa541819 */ /* 0x000fe200000006ff */
[----:B------:R-:W-:Y:S01]  /*2d20*/  @P1 FMUL.FTZ R199, R85, R82 ;  /* 0x0000005255c71220 */ /* 0x000fe20000410000 */
[----:B------:R-:W-:Y:S01]  /*2d30*/  F2FP.BF16.F32.PACK_AB R82, RZ, R201 ;  /* 0x000000c9ff52723e */ /* 0x000fe200000010ff */
[----:B-1----:R-:W-:Y:S01]  /*2d40*/  @P1 FMUL.FTZ R80, R80, R89 ;  /* 0x0000005950501220 */ /* 0x002fe20000410000 */
        /* <DEDUP_REMOVED lines=10> */
[----:B------:R-:W-:-:S02]  /*2df0*/  F2FP.BF16.F32.PACK_AB R81, RZ, R202 ;  /* 0x000000caff51723e */ /* 0x000fc400000010ff */
[----:B------:R-:W-:Y:S02]  /*2e00*/  F2FP.BF16.F32.PACK_AB R84, RZ, R199 ;  /* 0x000000c7ff54723e */ /* 0x000fe400000010ff */
[----:B------:R-:W-:Y:S02]  /*2e10*/  F2FP.BF16.F32.PACK_AB R87, RZ, R196 ;  /* 0x000000c4ff57723e */ /* 0x000fe400000010ff */
[----:B------:R-:W-:Y:S02]  /*2e20*/  PRMT R80, R80, 0x5410, R81 ;  /* 0x0000541050507816 */ /* 0x000fe40000000051 */
[----:B------:R-:W-:Y:S02]  /*2e30*/  PRMT R81, R82, 0x5410, R83 ;  /* 0x0000541052517816 */ /* 0x000fe40000000053 */
[----:B------:R-:W-:Y:S02]  /*2e40*/  PRMT R82, R84, 0x5410, R85 ;  /* 0x0000541054527816 */ /* 0x000fe40000000055 */
[----:B------:R-:W-:-:S07]  /*2e50*/  PRMT R83, R86, 0x5410, R87 ;  /* 0x0000541056537816 */ /* 0x000fce0000000057 */
.L_x_366:
[----:B------:R-:W0:Y:S01]  /*2e60*/  @P1 LDC.64 R88, c[0x0][0x390] ;  /* 0x0000e400ff581b82 */ /* 0x000e220000000a00 */
[C---:B------:R-:W-:Y:S01]  /*2e70*/  IADD3 R85, PT, PT, R187.reuse, 0x60, RZ ;  /* 0x00000060bb557810 */ /* 0x040fe20007ffe0ff */
[----:B------:R-:W-:Y:S01]  /*2e80*/  @P0 VIADD R207, R187, 0x80 ;  /* 0x00000080bbcf0836 */ /* 0x000fe20000000000 */
[----:B------:R-:W-:-:S03]  /*2e90*/  @P1 IADD3 R205, PT, PT, R186, 0x80, RZ ;  /* 0x00000080bacd1810 */ /* 0x000fc60007ffe0ff */
[----:B------:R-:W-:Y:S02]  /*2ea0*/  IMAD.WIDE.U32 R84, R85, 0x10, R2 ;  /* 0x0000001055547825 */ /* 0x000fe400078e0002 */
[----:B------:R-:W1:Y:S03]  /*2eb0*/  @P0 LDC.64 R86, c[0x0][0x3a0] ;  /* 0x0000e800ff560b82 */ /* 0x000e660000000a00 */
        /* <DEDUP_REMOVED lines=9> */
[----:B------:R-:W-:Y:S02]  /*2f50*/  SHF.L.U32 R205, R80, 0x10, RZ ;  /* 0x0000001050cd7819 */ /* 0x000fe400000006ff */
[----:B------:R-:W-:Y:S02]  /*2f60*/  SHF.L.U32 R206, R77, 0x10, RZ ;  /* 0x000000104dce7819 */ /* 0x000fe400000006ff */
[----:B------:R-:W-:-:S03]  /*2f70*/  SHF.L.U32 R209, R78, 0x10, RZ ;  /* 0x000000104ed17819 */ /* 0x000fc600000006ff */
[----:B------:R-:W0:Y:S01]  /*2f80*/  @P2 LDC R82, c[0x0][0x40c] ;  /* 0x00010300ff522b82 */ /* 0x000e220000000800 */
[----:B------:R-:W-:Y:S01]  /*2f90*/  @P2 SHF.L.U32 R81, R72, 0x10, RZ ;  /* 0x0000001048512819 */ /* 0x000fe200000006ff */
[----:B------:R-:W-:Y:S01]  /*2fa0*/  @P2 IMAD.U32 R83, R169, 0x10000, RZ ;  /* 0x00010000a9532824 */ /* 0x000fe200078e00ff */
[----:B------:R-:W-:Y:S02]  /*2fb0*/  @P2 SHF.L.U32 R80, R64, 0x10, RZ ;  /* 0x0000001040502819 */ /* 0x000fe400000006ff */
[----:B------:R-:W-:-:S03]  /*2fc0*/  @P2 PRMT R84, R73, 0x7632, R84 ;  /* 0x0000763249542816 */ /* 0x000fc60000000054 */
[----:B------:R-:W1:Y:S01]  /*2fd0*/  @P2 LDC R86, c[0x0][0x40c] ;  /* 0x00010300ff562b82 */ /* 0x000e620000000800 */
[----:B------:R-:W-:-:S07]  /*2fe0*/  @P2 SHF.L.U32 R84, R84, 0x10, RZ ;  /* 0x0000001054542819 */ /* 0x000fce00000006ff */
[----:B------:R-:W2:Y:S08]  /*2ff0*/  @P2 LDC R88, c[0x0][0x40c] ;  /* 0x00010300ff582b82 */ /* 0x000eb00000000800 */
[----:B------:R-:W3:Y:S01]  /*3000*/  @P2 LDC R87, c[0x0][0x40c] ;  /* 0x00010300ff572b82 */ /* 0x000ee20000000800 */
[----:B0-----:R-:W-:Y:S01]  /*3010*/  @P2 FMUL.FTZ R85, R81, R82 ;  /* 0x0000005251552220 */ /* 0x001fe20000410000 */
[----:B------:R-:W-:-:S03]  /*3020*/  @P2 PRMT R81, R72, 0x7632, R81 ;  /* 0x0000763248512816 */ /* 0x000fc60000000051 */
[----:B------:R-:W-:Y:S01]  /*3030*/  @P2 FFMA.FTZ R204, R85, R80, R204 ;  /* 0x0000005055cc2223 */ /* 0x000fe200000100cc */
[----:B------:R-:W-:Y:S02]  /*3040*/  @P2 SHF.L.U32 R81, R81, 0x10, RZ ;  /* 0x0000001051512819 */ /* 0x000fe400000006ff */
[----:B------:R-:W0:Y:S01]  /*3050*/  @P2 LDC R89, c[0x0][0x40c] ;  /* 0x00010300ff592b82 */ /* 0x000e220000000800 */
[----:B------:R-:W-:Y:S02]  /*3060*/  PRMT R80, R77, 0x7632, R80 ;  /* 0x000076324d507816 */ /* 0x000fe40000000050 */
[----:B-1----:R-:W-:Y:S01]  /*3070*/  @P2 FMUL.FTZ R82, R81, R86 ;  /* 0x0000005651522220 */ /* 0x002fe20000410000 */
[----:B------:R-:W-:Y:S02]  /*3080*/  @P2 SHF.L.U32 R81, R73, 0x10, RZ ;  /* 0x0000001049512819 */ /* 0x000fe400000006ff */
[----:B------:R-:W-:Y:S02]  /*3090*/  IMAD.U32 R207, R80, 0x10000, RZ ;  /* 0x0001000050cf7824 */ /* 0x000fe400078e00ff */
[----:B------:R-:W-:Y:S01]  /*30a0*/  @P2 FFMA.FTZ R205, R82, R83, R205 ;  /* 0x0000005352cd2223 */ /* 0x000fe200000100cd */
[----:B------:R-:W1:Y:S01]  /*30b0*/  @P2 LDC R208, c[0x0][0x40c] ;  /* 0x00010300ffd02b82 */ /* 0x000e620000000800 */
[----:B------:R-:W-:Y:S01]  /*30c0*/  @P2 PRMT R82, R74, 0x7632, R82 ;  /* 0x000076324a522816 */ /* 0x000fe20000000052 */
[----:B--2---:R-:W-:Y:S01]  /*30d0*/  @P2 FMUL.FTZ R83, R81, R88 ;  /* 0x0000005851532220 */ /* 0x004fe20000410000 */
[----:B------:R-:W-:-:S02]  /*30e0*/  @P2 SHF.L.U32 R80, R65, 0x10, RZ ;  /* 0x0000001041502819 */ /* 0x000fc400000006ff */
[----:B------:R-:W-:Y:S02]  /*30f0*/  @P2 SHF.L.U32 R81, R168, 0x10, RZ ;  /* 0x00000010a8512819 */ /* 0x000fe400000006ff */
[----:B------:R-:W-:Y:S01]  /*3100*/  @P2 SHF.L.U32 R82, R82, 0x10, RZ ;  /* 0x0000001052522819 */ /* 0x000fe200000006ff */
[----:B------:R-:W2:Y:S01]  /*3110*/  @P2 LDC R210, c[0x0][0x40c] ;  /* 0x00010300ffd22b82 */ /* 0x000ea20000000800 */
[----:B---3--:R-:W-:Y:S01]  /*3120*/  @P2 FMUL.FTZ R84, R84, R87 ;  /* 0x0000005754542220 */ /* 0x008fe20000410000 */
[----:B------:R-:W-:Y:S01]  /*3130*/  @P2 FFMA.FTZ R206, R83, R80, R206 ;  /* 0x0000005053ce2223 */ /* 0x000fe200000100ce */
[C---:B------:R-:W-:Y:S01]  /*3140*/  @P2 PRMT R83, R75.reuse, 0x7632, R83 ;  /* 0x000076324b532816 */ /* 0x040fe20000000053 */
[----:B------:R-:W-:Y:S02]  /*3150*/  @P2 IMAD.U32 R87, R75, 0x10000, RZ ;  /* 0x000100004b572824 */ /* 0x000fe400078e00ff */
[----:B------:R-:W-:Y:S01]  /*3160*/  @P2 FFMA.FTZ R207, R84, R81, R207 ;  /* 0x0000005154cf2223 */ /* 0x000fe200000100cf */
[----:B------:R-:W-:Y:S01]  /*3170*/  @P2 SHF.L.U32 R85, R74, 0x10, RZ ;  /* 0x000000104a552819 */ /* 0x000fe200000006ff */
[----:B------:R-:W3:Y:S01]  /*3180*/  @P2 LDC R213, c[0x0][0x40c] ;  /* 0x00010300ffd52b82 */ /* 0x000ee20000000800 */
[----:B0-----:R-:W-:Y:S01]  /*3190*/  @P2 FMUL.FTZ R81, R82, R89 ;  /* 0x0000005952512220 */ /* 0x001fe20000410000 */
[----:B------:R-:W-:-:S02]  /*31a0*/  PRMT R82, R79, 0x7632, R82 ;  /* 0x000076324f527816 */ /* 0x000fc40000000052 */
[----:B------:R-:W-:Y:S02]  /*31b0*/  PRMT R80, R78, 0x7632, R80 ;  /* 0x000076324e507816 */ /* 0x000fe40000000050 */
[----:B------:R-:W-:Y:S01]  /*31c0*/  @P2 SHF.L.U32 R84, R83, 0x10, RZ ;  /* 0x0000001053542819 */ /* 0x000fe200000006ff */
[----:B-1----:R-:W-:Y:S01]  /*31d0*/  @P2 FMUL.FTZ R86, R85, R208 ;  /* 0x000000d055562220 */ /* 0x002fe20000410000 */
[----:B------:R-:W-:Y:S02]  /*31e0*/  SHF.L.U32 R211, R82, 0x10, RZ ;  /* 0x0000001052d37819 */ /* 0x000fe400000006ff */
[----:B------:R-:W-:Y:S02]  /*31f0*/  SHF.L.U32 R208, R79, 0x10, RZ ;  /* 0x000000104fd07819 */ /* 0x000fe400000006ff */
[----:B------:R-:W-:Y:S02]  /*3200*/  @P2 SHF.L.U32 R82, R167, 0x10, RZ ;  /* 0x00000010a7522819 */ /* 0x000fe400000006ff */
[----:B------:R-:W-:Y:S01]  /*3210*/  @P2 SHF.L.U32 R83, R67, 0x10, RZ ;  /* 0x0000001043532819 */ /* 0x000fe200000006ff */
[----:B--2---:R-:W-:Y:S01]  /*3220*/  @P2 FMUL.FTZ R87, R87, R210 ;  /* 0x000000d257572220 */ /* 0x004fe20000410000 */
[----:B------:R-:W-:Y:S01]  /*3230*/  SHF.L.U32 R210, R80, 0x10, RZ ;  /* 0x0000001050d27819 */ /* 0x000fe200000006ff */
[----:B------:R-:W-:Y:S01]  /*3240*/  @P2 IMAD.U32 R80, R66, 0x10000, RZ ;  /* 0x0001000042502824 */ /* 0x000fe200078e00ff */
[----:B------:R-:W-:Y:S01]  /*3250*/  @P2 SHF.L.U32 R85, R166, 0x10, RZ ;  /* 0x00000010a6552819 */ /* 0x000fe200000006ff */
[----:B------:R-:W-:-:S02]  /*3260*/  @P2 FFMA.FTZ R208, R87, R83, R208 ;  /* 0x0000005357d02223 */ /* 0x000fc400000100d0 */
[----:B------:R-:W-:Y:S01]  /*3270*/  @P2 FFMA.FTZ R209, R86, R80, R209 ;  /* 0x0000005056d12223 */ /* 0x000fe200000100d1 */
[----:B------:R-:W-:Y:S01]  /*3280*/  @P2 FFMA.FTZ R210, R81, R82, R210 ;  /* 0x0000005251d22223 */ /* 0x000fe200000100d2 */
[----:B---3--:R-:W-:Y:S01]  /*3290*/  @P2 FMUL.FTZ R84, R84, R213 ;  /* 0x000000d554542220 */ /* 0x008fe20000410000 */
[----:B------:R-:W-:Y:S02]  /*32a0*/  F2FP.BF16.F32.PACK_AB R80, RZ, R204 ;  /* 0x000000ccff50723e */ /* 0x000fe400000010ff */
[----:B------:R-:W-:Y:S01]  /*32b0*/  F2FP.BF16.F32.PACK_AB R81, RZ, R205 ;  /* 0x000000cdff51723e */ /* 0x000fe200000010ff */
[----:B------:R-:W-:Y:S01]  /*32c0*/  @P2 FFMA.FTZ R211, R84, R85, R211 ;  /* 0x0000005554d32223 */ /* 0x000fe200000100d3 */
[----:B------:R-:W-:Y:S02]  /*32d0*/  F2FP.BF16.F32.PACK_AB R82, RZ, R206 ;  /* 0x000000ceff52723e */ /* 0x000fe400000010ff */
[----:B------:R-:W-:Y:S02]  /*32e0*/  F2FP.BF16.F32.PACK_AB R84, RZ, R207 ;  /* 0x000000cfff54723e */ /* 0x000fe400000010ff */
[----:B------:R-:W-:-:S02]  /*32f0*/  F2FP.BF16.F32.PACK_AB R85, RZ, R209 ;  /* 0x000000d1ff55723e */ /* 0x000fc400000010ff */
        /* <DEDUP_REMOVED lines=8> */
.L_x_367:
[----:B--2---:R-:W0:Y:S01]  /*3380*/  @P1 LDC R82, c[0x0][0x40c] ;  /* 0x00010300ff521b82 */ /* 0x004e220000000800 */
        /* <DEDUP_REMOVED lines=8> */
[----:B------:R-:W-:-:S07]  /*3410*/  @P1 SHF.L.U32 R84, R73, 0x10, RZ ;  /* 0x0000001049541819 */ /* 0x000fce00000006ff */
        /* <DEDUP_REMOVED lines=15> */
[C---:B------:R-:W-:Y:S01]  /*3510*/  @P1 IMAD.U32 R86, R75.reuse, 0x10000, RZ ;  /* 0x000100004b561824 */ /* 0x040fe200078e00ff */
        /* <DEDUP_REMOVED lines=13> */
[----:B------:R-:W-:Y:S01]  /*35f0*/  @P1 SHF.L.U32 R87, R67, 0x10, RZ ;  /* 0x0000001043571819 */ /* 0x000fe200000006ff */
[----:B-1----:R-:W-:-:S04]  /*3600*/  @P1 FMUL.FTZ R80, R80, R89 ;  /* 0x0000005950501220 */ /* 0x002fc80000410000 */
[----:B------:R-:W-:Y:S01]  /*3610*/  @P1 FMUL.FTZ R210, R83, R80 ;  /* 0x0000005053d21220 */ /* 0x000fe20000410000 */
[----:B------:R-:W-:Y:S02]  /*3620*/  F2FP.BF16.F32.PACK_AB R80, RZ, R204 ;  /* 0x000000ccff50723e */ /* 0x000fe400000010ff */
[----:B------:R-:W-:Y:S01]  /*3630*/  F2FP.BF16.F32.PACK_AB R83, RZ, R207 ;  /* 0x000000cfff53723e */ /* 0x000fe200000010ff */
[----:B--2---:R-:W-:Y:S01]  /*3640*/  @P1 FMUL.FTZ R86, R86, R209 ;  /* 0x000000d156561220 */ /* 0x004fe20000410000 */
[----:B------:R-:W-:Y:S02]  /*3650*/  CS2R R208, SRZ ;  /* 0x0000000000d07805 */ /* 0x000fe4000001ff00 */
[----:B------:R-:W-:Y:S01]  /*3660*/  @P1 FMUL.FTZ R209, R85, R82 ;  /* 0x0000005255d11220 */ /* 0x000fe20000410000 */
        /* <DEDUP_REMOVED lines=13> */
.L_x_368:
[----:B------:R-:W0:Y:S01]  /*3740*/  @P1 LDC.64 R88, c[0x0][0x390] ;  /* 0x0000e400ff581b82 */ /* 0x000e220000000a00 */
[C---:B------:R-:W-:Y:S02]  /*3750*/  IADD3 R85, PT, PT, R187.reuse, 0x80, RZ ;  /* 0x00000080bb557810 */ /* 0x040fe40007ffe0ff */
[----:B------:R-:W-:Y:S02]  /*3760*/  @P1 IADD3 R213, PT, PT, R186, 0xa0, RZ ;  /* 0x000000a0bad51810 */ /* 0x000fe40007ffe0ff */
[----:B------:R-:W-:Y:S01]  /*3770*/  IADD3 R187, PT, PT, R187, 0xa0, RZ ;  /* 0x000000a0bbbb7810 */ /* 0x000fe20007ffe0ff */
        /* <DEDUP_REMOVED lines=8> */
[----:B------:R-:W-:Y:S01]  /*3800*/  ISETP.GT.AND P0, PT, R0, RZ, PT ;  /* 0x000000ff0000720c */ /* 0x000fe20003f04270 */
[C---:B--2--5:R-:W-:Y:S01]  /*3810*/  IMAD.U32 R85, R76.reuse, 0x10000, RZ ;  /* 0x000100004c557824 */ /* 0x064fe200078e00ff */
[----:B------:R-:W-:-:S04]  /*3820*/  PRMT R0, R76, 0x7632, R0 ;  /* 0x000076324c007816 */ /* 0x000fc80000000000 */
[----:B------:R-:W-:-:S07]  /*3830*/  SHF.L.U32 R86, R0, 0x10, RZ ;  /* 0x0000001000567819 */ /* 0x000fce00000006ff */
[----:B------:R-:W0:Y:S01]  /*3840*/  @P0 LDC R81, c[0x0][0x40c] ;  /* 0x00010300ff510b82 */ /* 0x000e220000000800 */
[----:B------:R-:W-:Y:S02]  /*3850*/  @P0 SHF.L.U32 R80, R72, 0x10, RZ ;  /* 0x0000001048500819 */ /* 0x000fe400000006ff */
[----:B------:R-:W-:Y:S02]  /*3860*/  @P0 SHF.L.U32 R0, R68, 0x10, RZ ;  /* 0x0000001044000819 */ /* 0x000fe400000006ff */
[----:B------:R-:W-:Y:S02]  /*3870*/  @P0 PRMT R83, R73, 0x7632, R83 ;  /* 0x0000763249530816 */ /* 0x000fe40000000053 */
[----:B------:R-:W-:Y:S01]  /*3880*/  @P0 SHF.L.U32 R82, R165, 0x10, RZ ;  /* 0x00000010a5520819 */ /* 0x000fe200000006ff */
[----:B------:R-:W1:Y:S01]  /*3890*/  @P0 LDC R87, c[0x0][0x40c] ;  /* 0x00010300ff570b82 */ /* 0x000e620000000800 */
[----:B------:R-:W-:Y:S01]  /*38a0*/  @P0 SHF.L.U32 R214, R162, 0x10, RZ ;  /* 0x00000010a2d60819 */ /* 0x000fe200000006ff */
[----:B------:R-:W-:-:S06]  /*38b0*/  @P0 IMAD.U32 R83, R83, 0x10000, RZ ;  /* 0x0001000053530824 */ /* 0x000fcc00078e00ff */
        /* <DEDUP_REMOVED lines=13> */
[----:B--2---:R-:W-:Y:S01]  /*3990*/  @P0 FMUL.FTZ R83, R83, R88 ;  /* 0x0000005853530220 */ /* 0x004fe20000410000 */
[----:B------:R-:W-:-:S02]  /*39a0*/  SHF.L.U32 R88, R0, 0x10, RZ ;  /* 0x0000001000587819 */ /* 0x000fc400000006ff */
[----:B------:R-:W-:Y:S02]  /*39b0*/  @P0 SHF.L.U32 R0, R69, 0x10, RZ ;  /* 0x0000001045000819 */ /* 0x000fe400000006ff */
[----:B------:R-:W-:Y:S02]  /*39c0*/  @P0 PRMT R81, R74, 0x7632, R81 ;  /* 0x000076324a510816 */ /* 0x000fe40000000051 */
[----:B------:R-:W2:Y:S01]  /*39d0*/  @P0 LDC R212, c[0x0][0x40c] ;  /* 0x00010300ffd40b82 */ /* 0x000ea20000000800 */
[----:B---3--:R-:W-:Y:S01]  /*39e0*/  @P0 FMUL.FTZ R82, R80, R89 ;  /* 0x0000005950520220 */ /* 0x008fe20000410000 */
[----:B------:R-:W-:Y:S01]  /*39f0*/  @P0 SHF.L.U32 R80, R164, 0x10, RZ ;  /* 0x00000010a4500819 */ /* 0x000fe200000006ff */
[----:B------:R-:W-:Y:S01]  /*3a00*/  @P0 IMAD.U32 R81, R81, 0x10000, RZ ;  /* 0x0001000051510824 */ /* 0x000fe200078e00ff */
[----:B------:R-:W-:Y:S01]  /*3a10*/  @P0 SHF.L.U32 R84, R74, 0x10, RZ ;  /* 0x000000104a540819 */ /* 0x000fe200000006ff */
[----:B------:R-:W-:Y:S01]  /*3a20*/  @P0 FFMA.FTZ R87, R82, R0, R87 ;  /* 0x0000000052570223 */ /* 0x000fe20000010057 */
[----:B------:R-:W-:Y:S01]  /*3a30*/  @P0 PRMT R82, R75, 0x7632, R82 ;  /* 0x000076324b520816 */ /* 0x000fe20000000052 */
[----:B------:R-:W-:Y:S01]  /*3a40*/  @P0 FFMA.FTZ R88, R83, R80, R88 ;  /* 0x0000005053580223 */ /* 0x000fe20000010058 */
[----:B------:R-:W3:Y:S01]  /*3a50*/  @P0 LDC R218, c[0x0][0x40c] ;  /* 0x00010300ffda0b82 */ /* 0x000ee20000000800 */
[----:B------:R-:W-:Y:S01]  /*3a60*/  @P0 SHF.L.U32 R89, R75, 0x10, RZ ;  /* 0x000000104b590819 */ /* 0x000fe200000006ff */
        /* <DEDUP_REMOVED lines=10> */
[----:B------:R-:W-:-:S02]  /*3b10*/  SHF.L.U32 R89, R78, 0x10, RZ ;  /* 0x000000104e597819 */ /* 0x000fc400000006ff */
[----:B------:R-:W-:Y:S01]  /*3b20*/  SHF.L.U32 R212, R0, 0x10, RZ ;  /* 0x0000001000d47819 */ /* 0x000fe200000006ff */
[----:B------:R-:W-:Y:S02]  /*3b30*/  @P0 IMAD.U32 R0, R70, 0x10000, RZ ;  /* 0x0001000046000824 */ /* 0x000fe400078e00ff */
[----:B------:R-:W-:Y:S01]  /*3b40*/  @P0 FFMA.FTZ R186, R215, R82, R186 ;  /* 0x00000052d7ba0223 */ /* 0x000fe200000100ba */
[----:B------:R-:W-:Y:S01]  /*3b50*/  F2FP.BF16.F32.PACK_AB R82, RZ, R88 ;  /* 0x00000058ff52723e */ /* 0x000fe200000010ff */
[----:B---3--:R-:W-:Y:S01]  /*3b60*/  @P0 FMUL.FTZ R84, R83, R218 ;  /* 0x000000da53540220 */ /* 0x008fe20000410000 */
[----:B------:R-:W-:Y:S01]  /*3b70*/  @P0 FFMA.FTZ R89, R216, R0, R89 ;  /* 0x00000000d8590223 */ /* 0x000fe20000010059 */
        /* <DEDUP_REMOVED lines=14> */
.L_x_369:
[----:B--2---:R-:W0:Y:S01]  /*3c60*/  @P1 LDC R81, c[0x0][0x40c] ;  /* 0x00010300ff511b82 */ /* 0x004e220000000800 */
[C---:B-----5:R-:W-:Y:S01]  /*3c70*/  @P1 PRMT R0, R72.reuse, 0x7632, R0 ;  /* 0x0000763248001816 */ /* 0x060fe20000000000 */
[----:B------:R-:W-:Y:S01]  /*3c80*/  HFMA2 R85, -RZ, RZ, 0, 0 ;  /* 0x00000000ff557431 */ /* 0x000fe200000001ff */
[----:B------:R-:W-:Y:S02]  /*3c90*/  @P1 SHF.L.U32 R80, R72, 0x10, RZ ;  /* 0x0000001048501819 */ /* 0x000fe400000006ff */
[----:B------:R-:W-:Y:S01]  /*3ca0*/  MOV R86, RZ ;  /* 0x000000ff00567202 */ /* 0x000fe20000000f00 */
[----:B------:R-:W-:Y:S01]  /*3cb0*/  @P1 IMAD.U32 R0, R0, 0x10000, RZ ;  /* 0x0001000000001824 */ /* 0x000fe200078e00ff */
[----:B------:R-:W-:Y:S01]  /*3cc0*/  @P1 SHF.L.U32 R84, R73, 0x10, RZ ;  /* 0x0000001049541819 */ /* 0x000fe200000006ff */
[----:B------:R-:W1:Y:S01]  /*3cd0*/  @P1 LDC R83, c[0x0][0x40c] ;  /* 0x00010300ff531b82 */ /* 0x000e620000000800 */
[----:B------:R-:W-:Y:S02]  /*3ce0*/  @P1 SHF.L.U32 R82, R68, 0x10, RZ ;  /* 0x0000001044521819 */ /* 0x000fe400000006ff */
[----:B------:R-:W-:-:S02]  /*3cf0*/  MOV R88, RZ ;  /* 0x000000ff00587202 */ /* 0x000fc40000000f00 */
[----:B------:R-:W-:-:S03]  /*3d00*/  @P1 SHF.L.U32 R219, R162, 0x10, RZ ;  /* 0x00000010a2db1819 */ /* 0x000fc600000006ff */
[----:B------:R-:W2:Y:S08]  /*3d10*/  @P1 LDC R89, c[0x0][0x40c] ;  /* 0x00010300ff591b82 */ /* 0x000eb00000000800 */
[----:B------:R-:W3:Y:S01]  /*3d20*/  @P1 LDC R87, c[0x0][0x40c] ;  /* 0x00010300ff571b82 */ /* 0x000ee20000000800 */
[----:B0-----:R-:W-:Y:S01]  /*3d30*/  @P1 FMUL.FTZ R81, R80, R81 ;  /* 0x0000005150511220 */ /* 0x001fe20000410000 */
[----:B------:R-:W-:-:S03]  /*3d40*/  @P1 PRMT R80, R73, 0x7632, R80 ;  /* 0x0000763249501816 */ /* 0x000fc60000000050 */
[----:B------:R-:W-:Y:S01]  /*3d50*/  @P1 FMUL.FTZ R85, R81, R82 ;  /* 0x0000005251551220 */ /* 0x000fe20000410000 */
[----:B------:R-:W-:Y:S01]  /*3d60*/  @P1 SHF.L.U32 R81, R69, 0x10, RZ ;  /* 0x0000001045511819 */ /* 0x000fe200000006ff */
[----:B------:R-:W-:Y:S01]  /*3d70*/  @P1 IMAD.U32 R80, R80, 0x10000, RZ ;  /* 0x0001000050501824 */ /* 0x000fe200078e00ff */
[----:B------:R-:W0:Y:S01]  /*3d80*/  @P1 LDC R186, c[0x0][0x40c] ;  /* 0x00010300ffba1b82 */ /* 0x000e220000000800 */
[----:B-1----:R-:W-:Y:S01]  /*3d90*/  @P1 FMUL.FTZ R0, R0, R83 ;  /* 0x0000005300001220 */ /* 0x002fe20000410000 */
[----:B------:R-:W-:Y:S02]  /*3da0*/  @P1 SHF.L.U32 R83, R165, 0x10, RZ ;  /* 0x00000010a5531819 */ /* 0x000fe400000006ff */
[----:B------:R-:W-:-:S03]  /*3db0*/  @P1 SHF.L.U32 R82, R74, 0x10, RZ ;  /* 0x000000104a521819 */ /* 0x000fc600000006ff */
[----:B------:R-:W-:Y:S01]  /*3dc0*/  @P1 FMUL.FTZ R86, R83, R0 ;  /* 0x0000000053561220 */ /* 0x000fe20000410000 */
[----:B------:R-:W1:Y:S01]  /*3dd0*/  @P1 LDC R215, c[0x0][0x40c] ;  /* 0x00010300ffd71b82 */ /* 0x000e620000000800 */
[----:B------:R-:W-:Y:S01]  /*3de0*/  @P1 SHF.L.U32 R83, R164, 0x10, RZ ;  /* 0x00000010a4531819 */ /* 0x000fe200000006ff */
[----:B--2---:R-:W-:Y:S01]  /*3df0*/  @P1 FMUL.FTZ R80, R80, R89 ;  /* 0x0000005950501220 */ /* 0x004fe20000410000 */
[----:B------:R-:W-:Y:S02]  /*3e00*/  @P1 PRMT R0, R74, 0x7632, R0 ;  /* 0x000076324a001816 */ /* 0x000fe40000000000 */
[----:B------:R-:W-:Y:S01]  /*3e10*/  @P1 SHF.L.U32 R89, R75, 0x10, RZ ;  /* 0x000000104b591819 */ /* 0x000fe200000006ff */
[----:B------:R-:W-:Y:S01]  /*3e20*/  @P1 FMUL.FTZ R88, R83, R80 ;  /* 0x0000005053581220 */ /* 0x000fe20000410000 */
[----:B------:R-:W-:Y:S01]  /*3e30*/  @P1 PRMT R80, R75, 0x7632, R80 ;  /* 0x000076324b501816 */ /* 0x000fe20000000050 */
[----:B------:R-:W2:Y:S01]  /*3e40*/  @P1 LDC R213, c[0x0][0x40c] ;  /* 0x00010300ffd51b82 */ /* 0x000ea20000000800 */
[----:B---3--:R-:W-:Y:S01]  /*3e50*/  @P1 FMUL.FTZ R84, R84, R87 ;  /* 0x0000005754541220 */ /* 0x008fe20000410000 */
[----:B------:R-:W-:-:S02]  /*3e60*/  HFMA2 R87, -RZ, RZ, 0, 0 ;  /* 0x00000000ff577431 */ /* 0x000fc400000001ff */
[----:B------:R-:W-:Y:S01]  /*3e70*/  @P1 IMAD.U32 R0, R0, 0x10000, RZ ;  /* 0x0001000000001824 */ /* 0x000fe200078e00ff */
[----:B------:R-:W-:Y:S02]  /*3e80*/  @P1 SHF.L.U32 R80, R80, 0x10, RZ ;  /* 0x0000001050501819 */ /* 0x000fe400000006ff */
[----:B------:R-:W-:Y:S01]  /*3e90*/  @P1 SHF.L.U32 R83, R163, 0x10, RZ ;  /* 0x00000010a3531819 */ /* 0x000fe200000006ff */
[----:B------:R-:W3:Y:S01]  /*3ea0*/  @P1 LDC R217, c[0x0][0x40c] ;  /* 0x00010300ffd91b82 */ /* 0x000ee20000000800 */
[----:B------:R-:W-:Y:S01]  /*3eb0*/  @P1 FMUL.FTZ R87, R84, R81 ;  /* 0x0000005154571220 */ /* 0x000fe20000410000 */
[----:B0-----:R-:W-:Y:S01]  /*3ec0*/  @P1 FMUL.FTZ R84, R89, R186 ;  /* 0x000000ba59541220 */ /* 0x001fe20000410000 */
[----:B------:R-:W-:Y:S01]  /*3ed0*/  HFMA2 R89, -RZ, RZ, 0, 0 ;  /* 0x00000000ff597431 */ /* 0x000fe200000001ff */
[----:B------:R-:W-:Y:S01]  /*3ee0*/  @P1 SHF.L.U32 R81, R70, 0x10, RZ ;  /* 0x0000001046511819 */ /* 0x000fe200000006ff */
[----:B------:R-:W-:Y:S02]  /*3ef0*/  IMAD.MOV.U32 R186, RZ, RZ, RZ ;  /* 0x000000ffffba7224 */ /* 0x000fe400078e00ff */
[----:B-1----:R-:W-:Y:S01]  /*3f00*/  @P1 FMUL.FTZ R0, R0, R215 ;  /* 0x000000d700001220 */ /* 0x002fe20000410000 */
[----:B------:R-:W-:-:S05]  /*3f10*/  @P1 SHF.L.U32 R215, R71, 0x10, RZ ;  /* 0x0000001047d71819 */ /* 0x000fca00000006ff */
[----:B------:R-:W-:Y:S01]  /*3f20*/  @P1 FMUL.FTZ R186, R84, R215 ;  /* 0x000000d754ba1220 */ /* 0x000fe20000410000 */
[----:B--2---:R-:W-:Y:S01]  /*3f30*/  @P1 FMUL.FTZ R82, R82, R213 ;  /* 0x000000d552521220 */ /* 0x004fe20000410000 */
[----:B------:R-:W-:Y:S02]  /*3f40*/  CS2R R212, SRZ ;  /* 0x0000000000d47805 */ /* 0x000fe4000001ff00 */
        /* <DEDUP_REMOVED lines=8> */
[----:B------:R-:W-:Y:S02]  /*3fd0*/  F2FP.BF16.F32.PACK_AB R80, RZ, R85 ;  /* 0x00000055ff50723e */ /* 0x000fe400000010ff */
[----:B------:R-:W-:Y:S02]  /*3fe0*/  F2FP.BF16.F32.PACK_AB R0, RZ, R86 ;  /* 0x00000056ff00723e */ /* 0x000fe400000010ff */
[----:B------:R-:W-:Y:S02]  /*3ff0*/  F2FP.BF16.F32.PACK_AB R214, RZ, R186 ;  /* 0x000000baffd6723e */ /* 0x000fe400000010ff */
[----:B------:R-:W-:Y:S02]  /*4000*/  F2FP.BF16.F32.PACK_AB R215, RZ, R213 ;  /* 0x000000d5ffd7723e */ /* 0x000fe400000010ff */
[----:B------:R-:W-:-:S02]  /*4010*/  PRMT R81, R81, 0x5410, R82 ;  /* 0x0000541051517816 */ /* 0x000fc40000000052 */
[----:B------:R-:W-:Y:S02]  /*4020*/  PRMT R82, R83, 0x5410, R84 ;  /* 0x0000541053527816 */ /* 0x000fe40000000054 */
[----:B------:R-:W-:Y:S02]  /*4030*/  PRMT R80, R80, 0x5410, R0 ;  /* 0x0000541050507816 */ /* 0x000fe40000000000 */
[----:B------:R-:W-:-:S07]  /*4040*/  PRMT R83, R214, 0x5410, R215 ;  /* 0x00005410d6537816 */ /* 0x000fce00000000d7 */
.L_x_370:
[----:B------:R-:W-:Y:S01]  /*4050*/  FADD.FTZ R215, RZ, R97 ;  /* 0x00000061ffd77221 */ /* 0x000fe20000010000 */
[----:B------:R-:W0:Y:S01]  /*4060*/  S2R R84, SR_TID.X ;  /* 0x0000000000547919 */ /* 0x000e220000002100 */
[----:B------:R-:W-:Y:S01]  /*4070*/  IMAD.WIDE.U32 R2, R187, 0x10, R2 ;  /* 0x00000010bb027825 */ /* 0x000fe200078e0002 */
[----:B------:R-:W-:-:S03]  /*4080*/  UMOV UR10, 0xffffffff ;  /* 0xffffffff000a7882 */ /* 0x000fc60000000000 */
        /* <DEDUP_REMOVED lines=8> */
[----:B------:R-:W-:Y:S01]  /*4110*/  FADD.FTZ R215, R0, R107 ;  /* 0x0000006b00d77221 */ /* 0x000fe20000010000 */
[----:B0-----:R-:W-:-:S03]  /*4120*/  LOP3.LUT P0, RZ, R84, 0x1f, RZ, 0xc0, !PT ;  /* 0x0000001f54ff7812 */ /* 0x001fc6000780c0ff */
        /* <DEDUP_REMOVED lines=39> */
[----:B-1----:R-:W-:Y:S06]  /*43a0*/  BRA.DIV UR10, `(.L_x_371) ;  /* 0x0000001a0ab07947 */ /* 0x002fec000b800000 */
        /* <DEDUP_REMOVED lines=14> */
[C---:B------:R-:W-:Y:S01]  /*4490*/  FADD.FTZ R187, -R82.reuse, R95 ;  /* 0x0000005f52bb7221 */ /* 0x040fe20000010100 */
[----:B------:R-:W-:Y:S01]  /*44a0*/  FADD.FTZ R81, -R82, R93 ;  /* 0x0000005d52517221 */ /* 0x000fe20000010100 */
[----:B------:R-:W-:-:S04]  /*44b0*/  FFMA.FTZ R0, R0, R0, RZ ;  /* 0x0000000000007223 */ /* 0x000fc800000100ff */
[----:B------:R-:W-:Y:S01]  /*44c0*/  FFMA.FTZ R0, R3, R3, R0 ;  /* 0x0000000303007223 */ /* 0x000fe20000010000 */
[----:B------:R-:W-:-:S03]  /*44d0*/  FADD.FTZ R3, -R82, R94 ;  /* 0x0000005e52037221 */ /* 0x000fc60000010100 */
[----:B------:R-:W-:-:S04]  /*44e0*/  FFMA.FTZ R0, R187, R187, R0 ;  /* 0x000000bbbb007223 */ /* 0x000fc80000010000 */
        /* <DEDUP_REMOVED lines=97> */
.L_x_386:
[----:B------:R-:W-:Y:S01]  /*4b00*/  FMUL.FTZ R0, R82, R82 ;  /* 0x0000005252007220 */ /* 0x000fe20000410000 */
[----:B------:R-:W-:Y:S01]  /*4b10*/  ISETP.NE.AND P1, PT, RZ, UR8, PT ;  /* 0x00000008ff007c0c */ /* 0x000fe2000bf25270 */
[----:B-1----:R-:W-:Y:S01]  /*4b20*/  FADD.FTZ R214, R80, R187 ;  /* 0x000000bb50d67221 */ /* 0x002fe20000010000 */
[----:B------:R-:W1:Y:S01]  /*4b30*/  @!P0 LDC.64 R2, c[0x0][0x3c8] ;  /* 0x0000f200ff028b82 */ /* 0x000e620000000a00 */
[----:B------:R-:W-:Y:S01]  /*4b40*/  BSSY.RECONVERGENT B0, `(.L_x_372) ;  /* 0x000012d000007945 */ /* 0x000fe20003800200 */
[----:B------:R-:W-:Y:S01]  /*4b50*/  FSEL R0, R0, RZ, P1 ;  /* 0x000000ff00007208 */ /* 0x000fe20000800000 */
[----:B------:R-:W-:-:S04]  /*4b60*/  FFMA.FTZ R83, R214, R83, UR9 ;  /* 0x00000009d6537e23 */ /* 0x000fc80008010053 */
[----:B------:R-:W-:Y:S01]  /*4b70*/  FADD.FTZ R83, R83, R0 ;  /* 0x0000000053537221 */ /* 0x000fe20000010000 */
[----:B0-----:R-:W0:Y:S05]  /*4b80*/  @!P0 LDC.64 R80, c[0x0][0x3c0] ;  /* 0x0000f000ff508b82 */ /* 0x001e2a0000000a00 */
[----:B------:R-:W2:Y:S01]  /*4b90*/  MUFU.RSQ R83, R83 ;  /* 0x0000005300537308 */ /* 0x000ea20000001400 */
[----:B-1----:R-:W-:-:S04]  /*4ba0*/  @!P0 IMAD.WIDE R2, R109, 0x4, R2 ;  /* 0x000000046d028825 */ /* 0x002fc800078e0202 */
[----:B0-----:R-:W-:-:S05]  /*4bb0*/  @!P0 IMAD.WIDE R80, R109, 0x4, R80 ;  /* 0x000000046d508825 */ /* 0x001fca00078e0250 */
[----:B------:R0:W-:Y:S04]  /*4bc0*/  @!P0 STG.E desc[UR6][R80.64], R82 ;  /* 0x0000005250008986 */ /* 0x0001e8000c101906 */
[----:B--2---:R0:W-:Y:S01]  /*4bd0*/  @!P0 STG.E desc[UR6][R2.64], R83 ;  /* 0x0000005302008986 */ /* 0x0041e2000c101906 */
[----:B------:R-:W-:-:S13]  /*4be0*/  ISETP.GE.AND P0, PT, R98, 0x1, PT ;  /* 0x000000016200780c */ /* 0x000fda0003f06270 */
[----:B0-----:R-:W-:Y:S05]  /*4bf0*/  @!P0 BRA `(.L_x_373) ;  /* 0x0000001000848947 */ /* 0x001fea0003800000 */
[----:B------:R-:W-:Y:S02]  /*4c00*/  FSEL R82, R82, RZ, !P1 ;  /* 0x000000ff52527208 */ /* 0x000fe40004800000 */
[----:B------:R-:W-:Y:S02]  /*4c10*/  IADD3 R3, PT, PT, R98, -0x1, RZ ;  /* 0xffffffff62037810 */ /* 0x000fe40007ffe0ff */
[----:B------:R-:W-:Y:S01]  /*4c20*/  SHF.L.U32 R215, R153, 0x10, RZ ;  /* 0x0000001099d77819 */ /* 0x000fe200000006ff */
[C---:B------:R-:W-:Y:S01]  /*4c30*/  FADD.FTZ R98, -R82.reuse, R107 ;  /* 0x0000006b52627221 */ /* 0x040fe20000010100 */
[C---:B------:R-:W-:Y:S01]  /*4c40*/  FADD.FTZ R0, -R82.reuse, R95 ;  /* 0x0000005f52007221 */ /* 0x040fe20000010100 */
[C---:B------:R-:W-:Y:S01]  /*4c50*/  FADD.FTZ R102, -R82.reuse, R102 ;  /* 0x0000006652667221 */ /* 0x040fe20000010100 */
[----:B------:R-:W-:Y:S02]  /*4c60*/  IMAD R100, R3, R100, RZ ;  /* 0x0000006403647224 */ /* 0x000fe400078e02ff */
        /* <DEDUP_REMOVED lines=45> */
[C---:B------:R-:W-:Y:S01]  /*4f40*/  FMUL.FTZ R87, R83.reuse, R98 ;  /* 0x0000006253577220 */ /* 0x040fe20000410000 */
        /* <DEDUP_REMOVED lines=46> */
[----:B------:R-:W-:Y:S01]  /*5230*/  FMUL.FTZ R90, R83, R213 ;  /* 0x000000d5535a7220 */ /* 0x000fe20000410000 */
[----:B------:R-:W-:Y:S01]  /*5240*/  SHF.L.U32 R83, R112, 0x10, RZ ;  /* 0x0000001070537819 */ /* 0x000fe200000006ff */
[----:B------:R-:W-:Y:S01]  /*5250*/  IMAD.U32 R206, R161, 0x10000, RZ ;  /* 0x00010000a1ce7824 */ /* 0x000fe200078e00ff */
[----:B------:R-:W-:Y:S01]  /*5260*/  SHF.L.U32 R205, R24, 0x10, RZ ;  /* 0x0000001018cd7819 */ /* 0x000fe200000006ff */
[----:B------:R-:W-:Y:S01]  /*5270*/  IMAD.U32 R214, R114, 0x10000, RZ ;  /* 0x0001000072d67824 */ /* 0x000fe200078e00ff */
[----:B------:R-:W-:Y:S01]  /*5280*/  SHF.L.U32 R207, R159, 0x10, RZ ;  /* 0x000000109fcf7819 */ /* 0x000fe200000006ff */
[----:B------:R-:W-:Y:S01]  /*5290*/  IMAD.U32 R211, R155, 0x10000, RZ ;  /* 0x000100009bd37824 */ /* 0x000fe200078e00ff */
[----:B------:R-:W-:Y:S01]  /*52a0*/  SHF.L.U32 R209, R158, 0x10, RZ ;  /* 0x000000109ed17819 */ /* 0x000fe200000006ff */
[----:B------:R-:W-:Y:S01]  /*52b0*/  FFMA.FTZ R80, R80, R83, R205 ;  /* 0x0000005350507223 */ /* 0x000fe200000100cd */
[----:B------:R-:W-:-:S02]  /*52c0*/  SHF.L.U32 R208, R160, 0x10, RZ ;  /* 0x00000010a0d07819 */ /* 0x000fc400000006ff */
[----:B------:R-:W-:Y:S01]  /*52d0*/  SHF.L.U32 R83, R157, 0x10, RZ ;  /* 0x000000109d537819 */ /* 0x000fe200000006ff */
[----:B------:R-:W-:Y:S01]  /*52e0*/  FFMA.FTZ R108, R108, R207, R209 ;  /* 0x000000cf6c6c7223 */ /* 0x000fe200000100d1 */
[----:B------:R-:W-:Y:S01]  /*52f0*/  SHF.L.U32 R205, R156, 0x10, RZ ;  /* 0x000000109ccd7819 */ /* 0x000fe200000006ff */
[----:B------:R-:W-:Y:S01]  /*5300*/  FFMA.FTZ R101, R101, R206, R208 ;  /* 0x000000ce65657223 */ /* 0x000fe200000100d0 */
[----:B------:R-:W-:Y:S02]  /*5310*/  SHF.L.U32 R207, R115, 0x10, RZ ;  /* 0x0000001073cf7819 */ /* 0x000fe400000006ff */
[----:B------:R-:W-:Y:S01]  /*5320*/  SHF.L.U32 R209, R27, 0x10, RZ ;  /* 0x000000101bd17819 */ /* 0x000fe200000006ff */
[----:B------:R-:W-:Y:S01]  /*5330*/  FFMA.FTZ R198, R198, R83, R205 ;  /* 0x00000053c6c67223 */ /* 0x000fe200000100cd */
[----:B------:R-:W-:Y:S01]  /*5340*/  SHF.L.U32 R206, R4, 0x10, RZ ;  /* 0x0000001004ce7819 */ /* 0x000fe200000006ff */
[----:B------:R-:W-:Y:S01]  /*5350*/  IMAD.U32 R205, R5, 0x10000, RZ ;  /* 0x0001000005cd7824 */ /* 0x000fe200078e00ff */
[----:B------:R-:W-:Y:S01]  /*5360*/  SHF.L.U32 R208, R28, 0x10, RZ ;  /* 0x000000101cd07819 */ /* 0x000fe200000006ff */
[----:B------:R-:W-:Y:S01]  /*5370*/  FFMA.FTZ R83, R0, R207, R209 ;  /* 0x000000cf00537223 */ /* 0x000fe200000100d1 */
        /* <DEDUP_REMOVED lines=22> */
[----:B------:R-:W-:Y:S01]  /*54e0*/  IMAD.U32 R208, R8, 0x10000, RZ ;  /* 0x0001000008d07824 */ /* 0x000fe200078e00ff */
        /* <DEDUP_REMOVED lines=71> */
[----:B------:R-:W0:Y:S01]  /*5960*/  LDC.64 R106, c[0x0][0x428] ;  /* 0x00010a00ff6a7b82 */ /* 0x000e220000000a00 */
        /* <DEDUP_REMOVED lines=9> */
[----:B------:R-:W-:Y:S01]  /*5a00*/  FFMA.FTZ R212, R81, R212, R214 ;  /* 0x000000d451d47223 */ /* 0x000fe200000100d6 */
[----:B------:R-:W-:-:S02]  /*5a10*/  SHF.R.S32.HI R105, RZ, 0x1f, R100 ;  /* 0x0000001fff697819 */ /* 0x000fc40000011464 */
[----:B------:R-:W-:Y:S01]  /*5a20*/  F2FP.BF16.F32.PACK_AB R81, R108, R103 ;  /* 0x000000676c51723e */ /* 0x000fe200000010ff */
[----:B------:R-:W-:Y:S01]  /*5a30*/  FFMA.FTZ R210, R104, R211, R213 ;  /* 0x000000d368d27223 */ /* 0x000fe200000100d5 */
[----:B------:R-:W-:Y:S02]  /*5a40*/  LEA.HI R105, R105, R100, RZ, 0x3 ;  /* 0x0000006469697211 */ /* 0x000fe400078f18ff */
[----:B------:R-:W-:Y:S02]  /*5a50*/  LOP3.LUT R108, R84, 0x1f, RZ, 0xc0, !PT ;  /* 0x0000001f546c7812 */ /* 0x000fe400078ec0ff */
[----:B------:R-:W-:Y:S02]  /*5a60*/  SHF.L.U32 R209, R21, 0x10, RZ ;  /* 0x0000001015d17819 */ /* 0x000fe400000006ff */
[----:B------:R-:W-:Y:S02]  /*5a70*/  SHF.L.U32 R211, R45, 0x10, RZ ;  /* 0x000000102dd37819 */ /* 0x000fe400000006ff */
[----:B------:R-:W-:-:S02]  /*5a80*/  SHF.L.U32 R208, R121, 0x10, RZ ;  /* 0x0000001079d07819 */ /* 0x000fc400000006ff */
[----:B------:R-:W-:Y:S01]  /*5a90*/  SHF.L.U32 R104, R120, 0x10, RZ ;  /* 0x0000001078687819 */ /* 0x000fe200000006ff */
[----:B------:R-:W-:Y:S01]  /*5aa0*/  FFMA.FTZ R209, R82, R209, R211 ;  /* 0x000000d152d17223 */ /* 0x000fe200000100d3 */
[----:B------:R-:W-:Y:S02]  /*5ab0*/  F2FP.BF16.F32.PACK_AB R80, R101, R80 ;  /* 0x000000506550723e */ /* 0x000fe400000010ff */
[----:B------:R-:W-:Y:S01]  /*5ac0*/  SHF.L.U32 R100, R22, 0x10, RZ ;  /* 0x0000001016647819 */ /* 0x000fe200000006ff */
[----:B------:R-:W-:Y:S01]  /*5ad0*/  FFMA.FTZ R208, R85, R208, R104 ;  /* 0x000000d055d07223 */ /* 0x000fe20000010068 */
[----:B------:R-:W-:Y:S02]  /*5ae0*/  SHF.L.U32 R102, R46, 0x10, RZ ;  /* 0x000000102e667819 */ /* 0x000fe400000006ff */
[----:B------:R-:W-:Y:S02]  /*5af0*/  LEA.HI.SX32 R105, R105, R108, 0x1d ;  /* 0x0000006c69697211 */ /* 0x000fe400078feaff */
[----:B------:R-:W-:-:S02]  /*5b00*/  SHF.L.U32 R101, R117, 0x10, RZ ;  /* 0x0000001075657819 */ /* 0x000fc400000006ff */
[----:B------:R-:W-:Y:S01]  /*5b10*/  SHF.L.U32 R103, R116, 0x10, RZ ;  /* 0x0000001074677819 */ /* 0x000fe200000006ff */
[----:B0-----:R-:W-:Y:S01]  /*5b20*/  IMAD.WIDE.U32 R84, R105, 0x10, R106 ;  /* 0x0000001069547825 */ /* 0x001fe200078e006a */
[----:B------:R-:W-:-:S03]  /*5b30*/  F2FP.BF16.F32.PACK_AB R82, R198, R191 ;  /* 0x000000bfc652723e */ /* 0x000fc600000010ff */
[----:B------:R-:W-:Y:S01]  /*5b40*/  FFMA.FTZ R198, R3, R100, R102 ;  /* 0x0000006403c67223 */ /* 0x000fe20000010066 */
[----:B------:R-:W-:Y:S01]  /*5b50*/  SHF.L.U32 R211, R47, 0x10, RZ ;  /* 0x000000102fd37819 */ /* 0x000fe200000006ff */
[----:B------:R-:W-:Y:S01]  /*5b60*/  IMAD.U32 R191, R23, 0x10000, RZ ;  /* 0x0001000017bf7824 */ /* 0x000fe200078e00ff */
[----:B------:R-:W-:Y:S01]  /*5b70*/  F2FP.BF16.F32.PACK_AB R83, R202, R83 ;  /* 0x00000053ca53723e */ /* 0x000fe200000010ff */
[----:B------:R-:W-:Y:S01]  /*5b80*/  FFMA.FTZ R213, R86, R101, R103 ;  /* 0x0000006556d57223 */ /* 0x000fe20000010067 */
[----:B------:R-:W-:Y:S01]  /*5b90*/  SHF.L.U32 R215, R111, 0x10, RZ ;  /* 0x000000106fd77819 */ /* 0x000fe200000006ff */
[----:B------:R-:W-:Y:S01]  /*5ba0*/  FFMA.FTZ R202, R2, R191, R211 ;  /* 0x000000bf02ca7223 */ /* 0x000fe200000100d3 */
[----:B------:R-:W-:Y:S01]  /*5bb0*/  SHF.L.U32 R217, R110, 0x10, RZ ;  /* 0x000000106ed97819 */ /* 0x000fe200000006ff */
[C---:B------:R-:W-:Y:S01]  /*5bc0*/  VIADD R103, R105.reuse, 0x60 ;  /* 0x0000006069677836 */ /* 0x040fe20000000000 */
[C---:B------:R-:W-:Y:S01]  /*5bd0*/  IADD3 R3, PT, PT, R105.reuse, 0x20, RZ ;  /* 0x0000002069037810 */ /* 0x040fe20007ffe0ff */
[----:B------:R0:W-:Y:S01]  /*5be0*/  STG.E.128 desc[UR6][R84.64], R80 ;  /* 0x0000005054007986 */ /* 0x0001e2000c101d06 */
[C---:B------:R-:W-:Y:S01]  /*5bf0*/  IADD3 R101, PT, PT, R105.reuse, 0x40, RZ ;  /* 0x0000004069657810 */ /* 0x040fe20007ffe0ff */
[----:B------:R-:W-:Y:S01]  /*5c00*/  FFMA.FTZ R215, R90, R215, R217 ;  /* 0x000000d75ad77223 */ /* 0x000fe200000100d9 */
[----:B------:R-:W-:Y:S01]  /*5c10*/  IADD3 R191, PT, PT, R105, 0x80, RZ ;  /* 0x0000008069bf7810 */ /* 0x000fe20007ffe0ff */
[----:B------:R-:W-:Y:S01]  /*5c20*/  IMAD.WIDE.U32 R2, R3, 0x10, R106 ;  /* 0x0000001003027825 */ /* 0x000fe200078e006a */
[----:B------:R-:W-:-:S02]  /*5c30*/  IADD3 R211, PT, PT, R105, 0xa0, RZ ;  /* 0x000000a069d37810 */ /* 0x000fc40007ffe0ff */
[----:B------:R-:W-:Y:S01]  /*5c40*/  F2FP.BF16.F32.PACK_AB R86, R192, R187 ;  /* 0x000000bbc056723e */ /* 0x000fe200000010ff */
[----:B------:R-:W-:Y:S01]  /*5c50*/  IMAD.WIDE.U32 R100, R101, 0x10, R106 ;  /* 0x0000001065647825 */ /* 0x000fe200078e006a */
[----:B------:R-:W-:-:S03]  /*5c60*/  F2FP.BF16.F32.PACK_AB R90, R206, R199 ;  /* 0x000000c7ce5a723e */ /* 0x000fc600000010ff */
[----:B------:R-:W-:-:S04]  /*5c70*/  IMAD.WIDE.U32 R102, R103, 0x10, R106 ;  /* 0x0000001067667825 */ /* 0x000fc800078e006a */
[--C-:B------:R-:W-:Y:S01]  /*5c80*/  IMAD.WIDE.U32 R104, R191, 0x10, R106.reuse ;  /* 0x00000010bf687825 */ /* 0x100fe200078e006a */
[----:B0-----:R-:W-:Y:S02]  /*5c90*/  F2FP.BF16.F32.PACK_AB R83, R99, R98 ;  /* 0x000000626353723e */ /* 0x001fe400000010ff */
[----:B------:R-:W-:Y:S01]  /*5ca0*/  F2FP.BF16.F32.PACK_AB R82, R94, R93 ;  /* 0x0000005d5e52723e */ /* 0x000fe200000010ff */
[----:B------:R-:W-:Y:S01]  /*5cb0*/  IMAD.WIDE.U32 R106, R211, 0x10, R106 ;  /* 0x00000010d36a7825 */ /* 0x000fe200078e006a */
[----:B------:R-:W-:Y:S02]  /*5cc0*/  F2FP.BF16.F32.PACK_AB R81, R89, R88 ;  /* 0x000000585951723e */ /* 0x000fe400000010ff */
[----:B------:R-:W-:Y:S02]  /*5cd0*/  F2FP.BF16.F32.PACK_AB R80, R87, R0 ;  /* 0x000000005750723e */ /* 0x000fe400000010ff */
[----:B------:R-:W-:Y:S02]  /*5ce0*/  F2FP.BF16.F32.PACK_AB R87, R204, R203 ;  /* 0x000000cbcc57723e */ /* 0x000fe400000010ff */
        /* <DEDUP_REMOVED lines=18> */
.L_x_373:
[----:B------:R-:W-:Y:S05]  /*5e10*/  BSYNC.RECONVERGENT B0 ;  /* 0x0000000000007941 */ /* 0x000fea0003800200 */
.L_x_372:
[----:B0-----:R-:W0:Y:S02]  /*5e20*/  LDC.64 R2, c[0x0][0x380] ;  /* 0x0000e000ff027b82 */ /* 0x001e240000000a00 */
[----:B0-----:R-:W-:-:S04]  /*5e30*/  LEA R109, R2, R109, 0x2 ;  /* 0x0000006d026d7211 */ /* 0x001fc800078e10ff */
[----:B------:R-:W-:-:S13]  /*5e40*/  ISETP.GE.AND P0, PT, R109, R3, PT ;  /* 0x000000036d00720c */ /* 0x000fda0003f06270 */
[----:B------:R-:W-:Y:S05]  /*5e50*/  @!P0 BRA `(.L_x_374) ;  /* 0xffffffa800a48947 */ /* 0x000fea000383ffff */
[----:B------:R-:W-:Y:S05]  /*5e60*/  EXIT ;  /* 0x000000000000794d */ /* 0x000fea0003800000 */
.L_x_371:
[----:B------:R-:W-:Y:S01]  /*5e70*/  HFMA2 R216, -RZ, RZ, 0, 5.9604644775390625e-08 ;  /* 0x00000001ffd87431 */ /* 0x000fe200000001ff */
[----:B------:R-:W-:Y:S01]  /*5e80*/  BSSY B0, `(.L_x_375) ;  /* 0x0000007000007945 */ /* 0x000fe20003800000 */
[----:B------:R-:W-:Y:S01]  /*5e90*/  MOV R215, R0 ;  /* 0x0000000000d77202 */ /* 0x000fe20000000f00 */
[----:B------:R-:W-:Y:S01]  /*5ea0*/  IMAD.MOV.U32 R217, RZ, RZ, 0x1f ;  /* 0x0000001fffd97424 */ /* 0x000fe200078e00ff */
[----:B------:R-:W-:-:S07]  /*5eb0*/  MOV R214, 0xffffffff ;  /* 0xffffffff00d67802 */ /* 0x000fce0000000f00 */
[----:B------:R-:W-:Y:S05]  /*5ec0*/  WARPSYNC.COLLECTIVE R214, `(.L_x_376) ;  /* 0x00000000d6087348 */ /* 0x000fea0003c00000 */
[----:B------:R0:W1:Y:S02]  /*5ed0*/  SHFL.BFLY P1, R187, R215, R216, R217 ;  /* 0x0c0000d8d7bb7389 */ /* 0x00006400000200d9 */
[----:B01----:R-:W-:Y:S05]  /*5ee0*/  ENDCOLLECTIVE ;  /* 0x000000000000791b */ /* 0x003fea0003800000 */
.L_x_376:
[----:B------:R-:W-:Y:S05]  /*5ef0*/  BSYNC B0 ;  /* 0x0000000000007941 */ /* 0x000fea0003800000 */
.L_x_375:
[----:B------:R-:W-:Y:S01]  /*5f00*/  MOV R3, R187 ;  /* 0x000000bb00037202 */ /* 0x000fe20000000f00 */
[----:B------:R-:W-:Y:S01]  /*5f10*/  HFMA2 R216, -RZ, RZ, 0, 1.1920928955078125e-07 ;  /* 0x00000002ffd87431 */ /* 0x000fe200000001ff */
[----:B------:R-:W-:Y:S01]  /*5f20*/  MOV R217, 0x1f ;  /* 0x0000001f00d97802 */ /* 0x000fe20000000f00 */
[----:B------:R-:W-:Y:S01]  /*5f30*/  IMAD.MOV.U32 R214, RZ, RZ, -0x1 ;  /* 0xffffffffffd67424 */ /* 0x000fe200078e00ff */
[----:B------:R-:W0:Y:S01]  /*5f40*/  LDC R83, c[0x0][0x400] ;  /* 0x00010000ff537b82 */ /* 0x000e220000000800 */
[----:B------:R-:W-:-:S05]  /*5f50*/  FADD.FTZ R3, R0, R3 ;  /* 0x0000000300037221 */ /* 0x000fca0000010000 */
[----:B------:R-:W-:-:S07]  /*5f60*/  MOV R215, R3 ;  /* 0x0000000300d77202 */ /* 0x000fce0000000f00 */
[----:B0-----:R-:W-:Y:S05]  /*5f70*/  WARPSYNC.COLLECTIVE R214, `(.L_x_377) ;  /* 0x00000000d6087348 */ /* 0x001fea0003c00000 */
[----:B------:R1:W2:Y:S02]  /*5f80*/  SHFL.BFLY P1, R187, R215, R216, R217 ;  /* 0x0c0000d8d7bb7389 */ /* 0x0002a400000200d9 */
[----:B012---:R-:W-:Y:S05]  /*5f90*/  ENDCOLLECTIVE ;  /* 0x000000000000791b */ /* 0x007fea0003800000 */
.L_x_377:
[----:B------:R-:W-:Y:S01]  /*5fa0*/  HFMA2 R216, -RZ, RZ, 0, 2.384185791015625e-07 ;  /* 0x00000004ffd87431 */ /* 0x000fe200000001ff */
[----:B------:R-:W-:-:S05]  /*5fb0*/  MOV R2, R187 ;  /* 0x000000bb00027202 */ /* 0x000fca0000000f00 */
[----:B------:R-:W-:-:S05]  /*5fc0*/  FADD.FTZ R2, R3, R2 ;  /* 0x0000000203027221 */ /* 0x000fca0000010000 */
[----:B------:R-:W-:-:S07]  /*5fd0*/  MOV R215, R2 ;  /* 0x0000000200d77202 */ /* 0x000fce0000000f00 */
[----:B------:R-:W-:Y:S05]  /*5fe0*/  WARPSYNC.COLLECTIVE R214, `(.L_x_378) ;  /* 0x00000000d6087348 */ /* 0x000fea0003c00000 */
[----:B------:R0:W1:Y:S02]  /*5ff0*/  SHFL.BFLY P1, R187, R215, R216, R217 ;  /* 0x0c0000d8d7bb7389 */ /* 0x00006400000200d9 */
[----:B01----:R-:W-:Y:S05]  /*6000*/  ENDCOLLECTIVE ;  /* 0x000000000000791b */ /* 0x003fea0003800000 */
.L_x_378:
[----:B------:R-:W-:Y:S01]  /*6010*/  IMAD.MOV.U32 R216, RZ, RZ, 0x8 ;  /* 0x00000008ffd87424 */ /* 0x000fe200078e00ff */
[----:B------:R-:W-:-:S05]  /*6020*/  MOV R81, R187 ;  /* 0x000000bb00517202 */ /* 0x000fca0000000f00 */
[----:B------:R-:W-:-:S05]  /*6030*/  FADD.FTZ R81, R2, R81 ;  /* 0x0000005102517221 */ /* 0x000fca0000010000 */
[----:B------:R-:W-:-:S07]  /*6040*/  MOV R215, R81 ;  /* 0x0000005100d77202 */ /* 0x000fce0000000f00 */
[----:B------:R-:W-:Y:S05]  /*6050*/  WARPSYNC.COLLECTIVE R214, `(.L_x_379) ;  /* 0x00000000d6087348 */ /* 0x000fea0003c00000 */
[----:B------:R0:W1:Y:S02]  /*6060*/  SHFL.BFLY P1, R187, R215, R216, R217 ;  /* 0x0c0000d8d7bb7389 */ /* 0x00006400000200d9 */
[----:B01----:R-:W-:Y:S05]  /*6070*/  ENDCOLLECTIVE ;  /* 0x000000000000791b */ /* 0x003fea0003800000 */
.L_x_379:
[----:B------:R-:W-:Y:S01]  /*6080*/  HFMA2 R216, -RZ, RZ, 0, 9.5367431640625e-07 ;  /* 0x00000010ffd87431 */ /* 0x000fe200000001ff */
[----:B------:R-:W-:-:S05]  /*6090*/  MOV R80, R187 ;  /* 0x000000bb00507202 */ /* 0x000fca0000000f00 */
[----:B------:R-:W-:-:S05]  /*60a0*/  FADD.FTZ R80, R81, R80 ;  /* 0x0000005051507221 */ /* 0x000fca0000010000 */
[----:B------:R-:W-:-:S07]  /*60b0*/  MOV R215, R80 ;  /* 0x0000005000d77202 */ /* 0x000fce0000000f00 */
[----:B------:R-:W-:Y:S05]  /*60c0*/  WARPSYNC.COLLECTIVE R214, `(.L_x_380) ;  /* 0x00000000d6087348 */ /* 0x000fea0003c00000 */
[----:B------:R0:W1:Y:S02]  /*60d0*/  SHFL.BFLY P1, R187, R215, R216, R217 ;  /* 0x0c0000d8d7bb7389 */ /* 0x00006400000200d9 */
[----:B01----:R-:W-:Y:S05]  /*60e0*/  ENDCOLLECTIVE ;  /* 0x000000000000791b */ /* 0x003fea0003800000 */
.L_x_380:
[----:B------:R-:W-:Y:S02]  /*60f0*/  HFMA2 R216, -RZ, RZ, 0, 5.9604644775390625e-08 ;  /* 0x00000001ffd87431 */ /* 0x000fe400000001ff */
[----:B------:R-:W-:-:S04]  /*6100*/  FADD.FTZ R80, R80, R187 ;  /* 0x000000bb50507221 */ /* 0x000fc80000010000 */
[----:B------:R-:W-:-:S04]  /*6110*/  FMUL.FTZ R82, R80, R83 ;  /* 0x0000005350527220 */ /* 0x000fc80000410000 */
        /* <DEDUP_REMOVED lines=96> */
[----:B------:R-:W-:-:S07]  /*6720*/  MOV R215, R0 ;  /* 0x0000000000d77202 */ /* 0x000fce0000000f00 */
[----:B------:R-:W-:Y:S05]  /*6730*/  WARPSYNC.COLLECTIVE R214, `(.L_x_381) ;  /* 0x00000000d6087348 */ /* 0x000fea0003c00000 */
[----:B------:R0:W1:Y:S02]  /*6740*/  SHFL.BFLY P1, R187, R215, R216, R217 ;  /* 0x0c0000d8d7bb7389 */ /* 0x00006400000200d9 */
[----:B01----:R-:W-:Y:S05]  /*6750*/  ENDCOLLECTIVE ;  /* 0x000000000000791b */ /* 0x003fea0003800000 */
.L_x_381:
[----:B------:R-:W-:Y:S02]  /*6760*/  HFMA2 R216, -RZ, RZ, 0, 1.1920928955078125e-07 ;  /* 0x00000002ffd87431 */ /* 0x000fe400000001ff */
[----:B------:R-:W-:-:S04]  /*6770*/  IMAD.MOV.U32 R3, RZ, RZ, R187 ;  /* 0x000000ffff037224 */ /* 0x000fc800078e00bb */
[----:B------:R-:W-:-:S05]  /*6780*/  FADD.FTZ R3, R0, R3 ;  /* 0x0000000300037221 */ /* 0x000fca0000010000 */
[----:B------:R-:W-:-:S07]  /*6790*/  MOV R215, R3 ;  /* 0x0000000300d77202 */ /* 0x000fce0000000f00 */
[----:B------:R-:W-:Y:S05]  /*67a0*/  WARPSYNC.COLLECTIVE R214, `(.L_x_382) ;  /* 0x00000000d6087348 */ /* 0x000fea0003c00000 */
[----:B------:R0:W1:Y:S02]  /*67b0*/  SHFL.BFLY P1, R187, R215, R216, R217 ;  /* 0x0c0000d8d7bb7389 */ /* 0x00006400000200d9 */
[----:B01----:R-:W-:Y:S05]  /*67c0*/  ENDCOLLECTIVE ;  /* 0x000000000000791b */ /* 0x003fea0003800000 */
.L_x_382:
[----:B------:R-:W-:Y:S01]  /*67d0*/  HFMA2 R216, -RZ, RZ, 0, 2.384185791015625e-07 ;  /* 0x00000004ffd87431 */ /* 0x000fe200000001ff */
[----:B------:R-:W-:-:S05]  /*67e0*/  MOV R2, R187 ;  /* 0x000000bb00027202 */ /* 0x000fca0000000f00 */
[----:B------:R-:W-:-:S05]  /*67f0*/  FADD.FTZ R2, R3, R2 ;  /* 0x0000000203027221 */ /* 0x000fca0000010000 */
[----:B------:R-:W-:-:S07]  /*6800*/  MOV R215, R2 ;  /* 0x0000000200d77202 */ /* 0x000fce0000000f00 */
[----:B------:R-:W-:Y:S05]  /*6810*/  WARPSYNC.COLLECTIVE R214, `(.L_x_383) ;  /* 0x00000000d6087348 */ /* 0x000fea0003c00000 */
[----:B------:R0:W1:Y:S02]  /*6820*/  SHFL.BFLY P1, R187, R215, R216, R217 ;  /* 0x0c0000d8d7bb7389 */ /* 0x00006400000200d9 */
[----:B01----:R-:W-:Y:S05]  /*6830*/  ENDCOLLECTIVE ;  /* 0x000000000000791b */ /* 0x003fea0003800000 */
.L_x_383:
[----:B------:R-:W-:Y:S02]  /*6840*/  HFMA2 R216, -RZ, RZ, 0, 4.76837158203125e-07 ;  /* 0x00000008ffd87431 */ /* 0x000fe400000001ff */
[----:B------:R-:W-:-:S04]  /*6850*/  IMAD.MOV.U32 R81, RZ, RZ, R187 ;  /* 0x000000ffff517224 */ /* 0x000fc800078e00bb */
[----:B------:R-:W-:-:S05]  /*6860*/  FADD.FTZ R81, R2, R81 ;  /* 0x0000005102517221 */ /* 0x000fca0000010000 */
[----:B------:R-:W-:-:S07]  /*6870*/  MOV R215, R81 ;  /* 0x0000005100d77202 */ /* 0x000fce0000000f00 */
[----:B------:R-:W-:Y:S05]  /*6880*/  WARPSYNC.COLLECTIVE R214, `(.L_x_384) ;  /* 0x00000000d6087348 */ /* 0x000fea0003c00000 */
[----:B------:R0:W1:Y:S02]  /*6890*/  SHFL.BFLY P1, R187, R215, R216, R217 ;  /* 0x0c0000d8d7bb7389 */ /* 0x00006400000200d9 */
[----:B01----:R-:W-:Y:S05]  /*68a0*/  ENDCOLLECTIVE ;  /* 0x000000000000791b */ /* 0x003fea0003800000 */
.L_x_384:
[----:B------:R-:W-:Y:S01]  /*68b0*/  HFMA2 R216, -RZ, RZ, 0, 9.5367431640625e-07 ;  /* 0x00000010ffd87431 */ /* 0x000fe200000001ff */
[----:B------:R-:W-:-:S05]  /*68c0*/  MOV R80, R187 ;  /* 0x000000bb00507202 */ /* 0x000fca0000000f00 */
[----:B------:R-:W-:-:S05]  /*68d0*/  FADD.FTZ R80, R81, R80 ;  /* 0x0000005051507221 */ /* 0x000fca0000010000 */
[----:B------:R-:W-:-:S07]  /*68e0*/  MOV R215, R80 ;  /* 0x0000005000d77202 */ /* 0x000fce0000000f00 */
[----:B------:R-:W-:Y:S05]  /*68f0*/  WARPSYNC.COLLECTIVE R214, `(.L_x_385) ;  /* 0x00000000d6087348 */ /* 0x000fea0003c00000 */
[----:B------:R0:W1:Y:S02]  /*6900*/  SHFL.BFLY P1, R187, R215, R216, R217 ;  /* 0x0c0000d8d7bb7389 */ /* 0x00006400000200d9 */
[----:B01----:R-:W-:Y:S05]  /*6910*/  ENDCOLLECTIVE ;  /* 0x000000000000791b */ /* 0x003fea0003800000 */
.L_x_385:
[----:B------:R-:W-:Y:S05]  /*6920*/  BRA `(.L_x_386) ;  /* 0xffffffe000747947 */ /* 0x000fea000383ffff */
.L_x_387:
        /* <DEDUP_REMOVED lines=13> */
.L_x_54335:


//--------------------- .text._ZN10layer_norm13ln_fwd_kernelINS_13Kernel_traitsI13__nv_bfloat16S2_S2_S2_fjLj1536ELj1ELj4ELj1ELj16ENS_18Kernel_traits_baseILj1536ES2_S2_S2_S2_fjLj128EEEEELb1ELb0ELb0ELb0EEEvNS_9FwdParamsE --------------------------
	.section	.text._ZN10layer_norm13ln_fwd_kernelINS_13Kernel_traitsI13__nv_bfloat16S2_S2_S2_fjLj1536ELj1ELj4ELj1ELj16ENS_18Kernel_traits_baseILj1536ES2_S2_S2_S2_fjLj128EEEEELb1ELb0ELb0ELb0EEEvNS_9FwdParamsE,"ax",@progbits
	.align	128
        .global         _ZN10layer_norm13ln_fwd_kernelINS_13Kernel_traitsI13__nv_bfloat16S2_S2_S2_fjLj1536ELj1ELj4ELj1ELj16ENS_18Kernel_traits_baseILj1536ES2_S2_S2_S2_fjLj128EEEEELb1ELb0ELb0ELb0EEEvNS_9FwdParamsE
        .type           _ZN10layer_norm13ln_fwd_kernelINS_13Kernel_traitsI13__nv_bfloat16S2_S2_S2_fjLj1536ELj1ELj4ELj1ELj16ENS_18Kernel_traits_baseILj1536ES2_S2_S2_S2_fjLj128EEEEELb1ELb0ELb0ELb0EEEvNS_9FwdParamsE,@function
        .size           _ZN10layer_norm13ln_fwd_kernelINS_13Kernel_traitsI13__nv_bfloat16S2_S2_S2_fjLj1536ELj1ELj4ELj1ELj16ENS_18Kernel_traits_baseILj1536ES2_S2_S2_S2_fjLj128EEEEELb1ELb0ELb0ELb0EEEvNS_9FwdParamsE,(.L_x_54336 - _ZN10layer_norm13ln_fwd_kernelINS_13Kernel_traitsI13__nv_bfloat16S2_S2_S2_fjLj1536ELj1ELj4ELj1ELj16ENS_18Kernel_traits_baseILj1536ES2_S2_S2_S2_fjLj128EEEEELb1ELb0ELb0ELb0EEEvNS_9FwdParamsE)
        .other          _ZN10layer_norm13ln_fwd_kernelINS_13Kernel_traitsI13__nv_bfloat16S2_S2_S2_fjLj1536ELj1ELj4ELj1ELj16ENS_18Kernel_traits_baseILj1536ES2_S2_S2_S2_fjLj128EEEEELb1ELb0ELb0ELb0EEEvNS_9FwdParamsE,@"STO_CUDA_ENTRY STV_DEFAULT"
_ZN10layer_norm13ln_fwd_kernelINS_13Kernel_traitsI13__nv_bfloat16S2_S2_S2_fjLj1536ELj1ELj4ELj1ELj16ENS_18Kernel_traits_baseILj1536ES2_S2_S2_S2_fjLj128EEEEELb1ELb0ELb0ELb0EEEvNS_9FwdParamsE:
.text._ZN10layer_norm13ln_fwd_kernelINS_13Kernel_traitsI13__nv_bfloat16S2_S2_S2_fjLj1536ELj1ELj4ELj1ELj16ENS_18Kernel_traits_baseILj1536ES2_S2_S2_S2_fjLj128EEEEELb1ELb0ELb0ELb0EEEvNS_9FwdParamsE:
[----:B------:R-:W-:Y:S01]  /*0000*/  LDC R1, c[0x0][0x37c] ;  /* 0x0000df00ff017b82 */ /* 0x000fe20000000800 */
[----:B------:R-:W0:Y:S07]  /*0010*/  LDCU.U8 UR4, c[0x0][0x464] ;  /* 0x00008c80ff0477ac */ /* 0x000e2e0008000000 */
[----:B------:R-:W1:Y:S01]  /*0020*/  LDC R117, c[0x0][0x458] ;  /* 0x00011600ff757b82 */ /* 0x000e620000000800 */
[----:B------:R-:W2:Y:S07]  /*0030*/  LDCU.64 UR6, c[0x0][0x358] ;  /* 0x00006b00ff0677ac */ /* 0x000eae0008000a00 */
[----:B------:R-:W3:Y:S01]  /*0040*/  LDC R8, c[0x0][0x45c] ;  /* 0x00011700ff087b82 */ /* 0x000ee20000000800 */
[----:B------:R-:W4:Y:S01]  /*0050*/  S2R R6, SR_TID.X ;  /* 0x0000000000067919 */ /* 0x000f220000002100 */
[----:B------:R-:W5:Y:S06]  /*0060*/  LDCU.64 UR8, c[0x0][0x438] ;  /* 0x00008700ff0877ac */ /* 0x000f6c0008000a00 */
[----:B------:R-:W4:Y:S01]  /*0070*/  LDC R9, c[0x0][0x388] ;  /* 0x0000e200ff097b82 */ /* 0x000f220000000800 */
[----:B0-----:R-:W-:Y:S01]  /*0080*/  ISETP.NE.AND P0, PT, RZ, UR4, PT ;  /* 0x00000004ff007c0c */ /* 0x001fe2000bf05270 */
[----:B------:R-:W0:-:S12]  /*0090*/  LDCU.64 UR4, c[0x0][0x450] ;  /* 0x00008a00ff0477ac */ /* 0x000e180008000a00 */
[----:B-1----:R-:W-:Y:S01]  /*00a0*/  @P0 IMAD.MOV.U32 R2, RZ, RZ, R117 ;  /* 0x000000ffff020224 */ /* 0x002fe200078e0075 */
[----:B------:R-:W1:Y:S01]  /*00b0*/  @P0 LDC R5, c[0x0][0x460] ;  /* 0x00011800ff050b82 */ /* 0x000e620000000800 */
[----:B---3--:R-:W-:-:S06]  /*00c0*/  @P0 IMAD.MOV.U32 R3, RZ, RZ, R8 ;  /* 0x000000ffff030224 */ /* 0x008fcc00078e0008 */
[----:B--2---:R-:W1:Y:S01]  /*00d0*/  @P0 LDG.E.64 R2, desc[UR6][R2.64] ;  /* 0x0000000602020981 */ /* 0x004e62000c1e1b00 */
[----:B0-----:R-:W-:Y:S01]  /*00e0*/  MOV R110, UR4 ;  /* 0x00000004006e7c02 */ /* 0x001fe20008000f00 */
[----:B------:R-:W-:-:S06]  /*00f0*/  IMAD.U32 R111, RZ, RZ, UR5 ;  /* 0x00000005ff6f7e24 */ /* 0x000fcc000f8e00ff */
[----:B------:R-:W2:Y:S01]  /*0100*/  @P0 LDG.E.64 R110, desc[UR6][R110.64] ;  /* 0x000000066e6e0981 */ /* 0x000ea2000c1e1b00 */
[----:B------:R-:W0:Y:S01]  /*0110*/  S2UR UR5, SR_CTAID.X ;  /* 0x00000000000579c3 */ /* 0x000e220000002500 */
[----:B-----5:R-:W-:Y:S01]  /*0120*/  UISETP.NE.U32.AND UP0, UPT, UR8, URZ, UPT ;  /* 0x000000ff0800728c */ /* 0x020fe2000bf05070 */
[----:B----4-:R-:W-:Y:S01]  /*0130*/  SHF.R.S32.HI R0, RZ, 0x1f, R9 ;  /* 0x0000001fff007819 */ /* 0x010fe20000011409 */
[----:B------:R-:W-:Y:S01]  /*0140*/  BSSY.RECONVERGENT B0, `(.L_x_388) ;  /* 0x0000081000007945 */ /* 0x000fe20003800200 */
[----:B------:R-:W-:Y:S01]  /*0150*/  LOP3.LUT R27, R6, 0x1f, RZ, 0xc0, !PT ;  /* 0x0000001f061b7812 */ /* 0x000fe200078ec0ff */
[----:B------:R-:W-:Y:S01]  /*0160*/  UISETP.NE.AND.EX UP0, UPT, UR9, URZ, UPT, UP0 ;  /* 0x000000ff0900728c */ /* 0x000fe2000bf05300 */
[----:B------:R-:W-:Y:S02]  /*0170*/  LEA.HI R4, R0, R9, RZ, 0x3 ;  /* 0x0000000900047211 */ /* 0x000fe400078f18ff */
[----:B------:R-:W3:Y:S01]  /*0180*/  LDC R7, c[0x0][0x360] ;  /* 0x0000d800ff077b82 */ /* 0x000ee20000000800 */
[----:B------:R-:W-:Y:S01]  /*0190*/  SHF.R.U32.HI R0, RZ, 0x5, R6 ;  /* 0x00000005ff007819 */ /* 0x000fe20000011606 */
[----:B0-----:R-:W-:-:S06]  /*01a0*/  USHF.L.U32 UR4, UR5, 0x2, URZ ;  /* 0x0000000205047899 */ /* 0x001fcc00080006ff */
[----:B------:R-:W-:Y:S02]  /*01b0*/  LOP3.LUT R0, R0, UR4, RZ, 0xfc, !PT ;  /* 0x0000000400007c12 */ /* 0x000fe4000f8efcff */
[----:B-1----:R-:W-:Y:S01]  /*01c0*/  @P0 IADD3 R117, P1, PT, R2, R5, RZ ;  /* 0x0000000502750210 */ /* 0x002fe20007f3e0ff */
[----:B---3--:R-:W-:Y:S01]  /*01d0*/  IMAD R2, R7, UR5, R6 ;  /* 0x0000000507027c24 */ /* 0x008fe2000f8e0206 */
[----:B------:R-:W-:-:S03]  /*01e0*/  LOP3.LUT R5, R27, 0x1f, RZ, 0x3c, !PT ;  /* 0x0000001f1b057812 */ /* 0x000fc600078e3cff */
[----:B------:R-:W-:Y:S01]  /*01f0*/  @P0 IMAD.X R8, RZ, RZ, R3, P1 ;  /* 0x000000ffff080224 */ /* 0x000fe200008e0603 */
[----:B------:R-:W-:Y:S02]  /*0200*/  LEA.HI.SX32 R3, R4, R5, 0x1d ;  /* 0x0000000504037211 */ /* 0x000fe400078feaff */
[C---:B--2---:R-:W-:Y:S01]  /*0210*/  IADD3 R26, PT, PT, R110.reuse, -0x61c88647, RZ ;  /* 0x9e3779b96e1a7810 */ /* 0x044fe20007ffe0ff */
[C---:B------:R-:W-:Y:S01]  /*0220*/  VIADD R28, R111.reuse, 0xbb67ae85 ;  /* 0xbb67ae856f1c7836 */ /* 0x040fe20000000000 */
[C---:B------:R-:W-:Y:S01]  /*0230*/  IADD3 R30, PT, PT, R111.reuse, 0x76cf5d0a, RZ ;  /* 0x76cf5d0a6f1e7810 */ /* 0x040fe20007ffe0ff */
[C---:B------:R-:W-:Y:S01]  /*0240*/  VIADD R29, R110.reuse, 0x3c6ef372 ;  /* 0x3c6ef3726e1d7836 */ /* 0x040fe20000000000 */
[C---:B------:R-:W-:Y:S01]  /*0250*/  IADD3 R33, PT, PT, R110.reuse, 0x78dde6e4, RZ ;  /* 0x78dde6e46e217810 */ /* 0x040fe20007ffe0ff */
[C---:B------:R-:W-:Y:S01]  /*0260*/  VIADD R31, R110.reuse, 0xdaa66d2b ;  /* 0xdaa66d2b6e1f7836 */ /* 0x040fe20000000000 */
[C---:B------:R-:W-:Y:S01]  /*0270*/  IADD3 R36, PT, PT, R111.reuse, -0x56f99767, RZ ;  /* 0xa90668996f247810 */ /* 0x040fe20007ffe0ff */
[C---:B------:R-:W-:Y:S01]  /*0280*/  VIADD R32, R111.reuse, 0x32370b8f ;  /* 0x32370b8f6f207836 */ /* 0x040fe20000000000 */
[C---:B------:R-:W-:Y:S01]  /*0290*/  IADD3 R39, PT, PT, R110.reuse, 0x5384540f, RZ ;  /* 0x5384540f6e277810 */ /* 0x040fe20007ffe0ff */
[C---:B------:R-:W-:Y:S01]  /*02a0*/  VIADD R34, R111.reuse, 0xed9eba14 ;  /* 0xed9eba146f227836 */ /* 0x040fe20000000000 */
[----:B------:R-:W-:Y:S01]  /*02b0*/  IADD3 R116, PT, PT, R111, -0x24c28bd8, RZ ;  /* 0xdb3d74286f747810 */ /* 0x000fe20007ffe0ff */
[C---:B------:R-:W-:Y:S01]  /*02c0*/  VIADD R35, R110.reuse, 0x1715609d ;  /* 0x1715609d6e237836 */ /* 0x040fe20000000000 */
[--C-:B------:R-:W-:Y:S01]  /*02d0*/  SHF.R.U64 R4, R117, 0x2, R8.reuse ;  /* 0x0000000275047819 */ /* 0x100fe20000001208 */
[----:B------:R-:W-:Y:S01]  /*02e0*/  VIADD R37, R110, 0xb54cda56 ;  /* 0xb54cda566e257836 */ /* 0x000fe20000000000 */
[----:B------:R-:W-:Y:S01]  /*02f0*/  SHF.R.U32.HI R5, RZ, 0x2, R8 ;  /* 0x00000002ff057819 */ /* 0x000fe20000011608 */
[----:B------:R-:W-:-:S02]  /*0300*/  VIADD R38, R111, 0x646e171e ;  /* 0x646e171e6f267836 */ /* 0x000fc40000000000 */
[C---:B------:R-:W-:Y:S02]  /*0310*/  VIADD R40, R111.reuse, 0x1fd5c5a3 ;  /* 0x1fd5c5a36f287836 */ /* 0x040fe40000000000 */
[C---:B------:R-:W-:Y:S02]  /*0320*/  VIADD R174, R110.reuse, 0xf1bbcdc8 ;  /* 0xf1bbcdc86eae7836 */ /* 0x040fe40000000000 */
[----:B------:R-:W-:Y:S02]  /*0330*/  VIADD R41, R110, 0x8ff34781 ;  /* 0x8ff347816e297836 */ /* 0x000fe40000000000 */
[----:B------:R-:W-:Y:S01]  /*0340*/  VIADD R42, R111, 0x96a522ad ;  /* 0x96a522ad6f2a7836 */ /* 0x000fe20000000000 */
[----:B------:R-:W-:Y:S06]  /*0350*/  BRA.U !UP0, `(.L_x_389) ;  /* 0x0000000108c47547 */ /* 0x000fec000b800000 */
        /* <DEDUP_REMOVED lines=24> */
[----:B------:R0:W5:Y:S02]  /*04e0*/  @P2 LDG.E.128 R80, desc[UR6][R14.64] ;  /* 0x000000060e502981 */ /* 0x000164000c1e1d00 */
[----:B------:R-:W4:Y:S01]  /*04f0*/  @P4 LDC.64 R22, c[0x0][0x3d0] ;  /* 0x0000f400ff164b82 */ /* 0x000f220000000a00 */
[----:B-1----:R-:W-:-:S04]  /*0500*/  @P2 IMAD.WIDE.U32 R16, R27, 0x10, R16 ;  /* 0x000000101b102825 */ /* 0x002fc800078e0010 */
[----:B------:R-:W-:Y:S01]  /*0510*/  @P2 VIADD R27, R27, 0x20 ;  /* 0x000000201b1b2836 */ /* 0x000fe20000000000 */
[----:B------:R0:W5:Y:S02]  /*0520*/  @P2 LD.E.128 R76, desc[UR6][R16.64] ;  /* 0x00000006104c2980 */ /* 0x000164000c101d00 */
[----:B------:R-:W1:Y:S01]  /*0530*/  @P4 LDC.64 R24, c[0x0][0x438] ;  /* 0x00010e00ff184b82 */ /* 0x000e620000000a00 */
[----:B--2---:R-:W-:-:S05]  /*0540*/  @P3 IMAD.WIDE.U32 R18, R27, 0x10, R18 ;  /* 0x000000101b123825 */ /* 0x004fca00078e0012 */
[----:B------:R0:W5:Y:S01]  /*0550*/  @P3 LDG.E.128 R72, desc[UR6][R18.64] ;  /* 0x0000000612483981 */ /* 0x000162000c1e1d00 */
[----:B---3--:R-:W-:-:S04]  /*0560*/  @P3 IMAD.WIDE.U32 R20, R27, 0x10, R20 ;  /* 0x000000101b143825 */ /* 0x008fc800078e0014 */
[----:B------:R-:W-:Y:S01]  /*0570*/  @P3 VIADD R27, R27, 0x20 ;  /* 0x000000201b1b3836 */ /* 0x000fe20000000000 */
[----:B------:R0:W5:Y:S03]  /*0580*/  @P3 LD.E.128 R68, desc[UR6][R20.64] ;  /* 0x0000000614443980 */ /* 0x000166000c101d00 */
[----:B----4-:R-:W-:-:S05]  /*0590*/  @P4 IMAD.WIDE.U32 R22, R27, 0x10, R22 ;  /* 0x000000101b164825 */ /* 0x010fca00078e0016 */
[----:B------:R0:W5:Y:S01]  /*05a0*/  @P4 LDG.E.128 R64, desc[UR6][R22.64] ;  /* 0x0000000616404981 */ /* 0x000162000c1e1d00 */
[----:B-1----:R-:W-:-:S05]  /*05b0*/  @P4 IMAD.WIDE.U32 R24, R27, 0x10, R24 ;  /* 0x000000101b184825 */ /* 0x002fca00078e0018 */
        /* <DEDUP_REMOVED lines=11> */
.L_x_389:
        /* <DEDUP_REMOVED lines=10> */
[C---:B0-----:R-:W-:Y:S01]  /*0710*/  @P0 IMAD.WIDE.U32 R8, R27.reuse, 0x10, R6 ;  /* 0x000000101b080825 */ /* 0x041fe200078e0006 */
[----:B------:R-:W-:-:S04]  /*0720*/  @P0 LOP3.LUT R27, R27, 0x20, RZ, 0xfc, !PT ;  /* 0x000000201b1b0812 */ /* 0x000fc800078efcff */
[----:B------:R0:W5:Y:S02]  /*0730*/  @P0 LDG.E.128 R96, desc[UR6][R8.64] ;  /* 0x0000000608600981 */ /* 0x000164000c1e1d00 */
[----:B------:R-:W4:Y:S01]  /*0740*/  @P4 LDC.64 R16, c[0x0][0x3d0] ;  /* 0x0000f400ff104b82 */ /* 0x000f220000000a00 */
[----:B-1----:R-:W-:-:S04]  /*0750*/  @P1 IMAD.WIDE.U32 R10, R27, 0x10, R10 ;  /* 0x000000101b0a1825 */ /* 0x002fc800078e000a */
[----:B------:R-:W-:Y:S01]  /*0760*/  @P1 VIADD R27, R27, 0x20 ;  /* 0x000000201b1b1836 */ /* 0x000fe20000000000 */
[----:B------:R0:W5:Y:S02]  /*0770*/  @P1 LDG.E.128 R88, desc[UR6][R10.64] ;  /* 0x000000060a581981 */ /* 0x000164000c1e1d00 */
[----:B------:R-:W1:Y:S01]  /*0780*/  @P5 LDC.64 R6, c[0x0][0x3d0] ;  /* 0x0000f400ff065b82 */ /* 0x000e620000000a00 */
[----:B--2---:R-:W-:-:S04]  /*0790*/  @P2 IMAD.WIDE.U32 R12, R27, 0x10, R12 ;  /* 0x000000101b0c2825 */ /* 0x004fc800078e000c */
[----:B------:R-:W-:Y:S01]  /*07a0*/  @P2 VIADD R27, R27, 0x20 ;  /* 0x000000201b1b2836 */ /* 0x000fe20000000000 */
[----:B------:R0:W5:Y:S03]  /*07b0*/  @P2 LDG.E.128 R80, desc[UR6][R12.64] ;  /* 0x000000060c502981 */ /* 0x000166000c1e1d00 */
[C---:B---3--:R-:W-:Y:S01]  /*07c0*/  @P3 IMAD.WIDE.U32 R14, R27.reuse, 0x10, R14 ;  /* 0x000000101b0e3825 */ /* 0x048fe200078e000e */
[----:B------:R-:W-:-:S04]  /*07d0*/  @P3 IADD3 R27, PT, PT, R27, 0x20, RZ ;  /* 0x000000201b1b3810 */ /* 0x000fc80007ffe0ff */
[----:B------:R0:W5:Y:S01]  /*07e0*/  @P3 LDG.E.128 R72, desc[UR6][R14.64] ;  /* 0x000000060e483981 */ /* 0x000162000c1e1d00 */
[----:B----4-:R-:W-:-:S04]  /*07f0*/  @P4 IMAD.WIDE.U32 R16, R27, 0x10, R16 ;  /* 0x000000101b104825 */ /* 0x010fc800078e0010 */
[----:B------:R-:W-:Y:S01]  /*0800*/  @P4 VIADD R27, R27, 0x20 ;  /* 0x000000201b1b4836 */ /* 0x000fe20000000000 */
[----:B------:R0:W5:Y:S03]  /*0810*/  @P4 LDG.E.128 R64, desc[UR6][R16.64] ;  /* 0x0000000610404981 */ /* 0x000166000c1e1d00 */
[----:B-1----:R-:W-:-:S05]  /*0820*/  @P5 IMAD.WIDE.U32 R6, R27, 0x10, R6 ;  /* 0x000000101b065825 */ /* 0x002fca00078e0006 */
[----:B------:R0:W5:Y:S01]  /*0830*/  @P5 LDG.E.128 R56, desc[UR6][R6.64] ;  /* 0x0000000606385981 */ /* 0x000162000c1e1d00 */
[----:B------:R-:W-:Y:S02]  /*0840*/  HFMA2 R70, -RZ, RZ, 0, 0 ;  /* 0x00000000ff467431 */ /* 0x000fe400000001ff */
[----:B------:R-:W-:Y:S01]  /*0850*/  IMAD.MOV.U32 R62, RZ, RZ, RZ ;  /* 0x000000ffff3e7224 */ /* 0x000fe200078e00ff */
[----:B------:R-:W-:Y:S02]  /*0860*/  CS2R R60, SRZ ;  /* 0x00000000003c7805 */ /* 0x000fe4000001ff00 */
[----:B------:R-:W-:Y:S01]  /*0870*/  CS2R R68, SRZ ;  /* 0x0000000000447805 */ /* 0x000fe2000001ff00 */
[----:B------:R-:W-:Y:S01]  /*0880*/  IMAD.MOV.U32 R78, RZ, RZ, RZ ;  /* 0x000000ffff4e7224 */ /* 0x000fe200078e00ff */
[----:B------:R-:W-:Y:S01]  /*0890*/  CS2R R76, SRZ ;  /* 0x00000000004c7805 */ /* 0x000fe2000001ff00 */
[----:B------:R-:W-:Y:S01]  /*08a0*/  IMAD.MOV.U32 R86, RZ, RZ, RZ ;  /* 0x000000ffff567224 */ /* 0x000fe200078e00ff */
[----:B------:R-:W-:-:S02]  /*08b0*/  CS2R R84, SRZ ;  /* 0x0000000000547805 */ /* 0x000fc4000001ff00 */
[----:B------:R-:W-:Y:S02]  /*08c0*/  MOV R94, RZ ;  /* 0x000000ff005e7202 */ /* 0x000fe40000000f00 */
[----:B------:R-:W-:Y:S02]  /*08d0*/  CS2R R92, SRZ ;  /* 0x00000000005c7805 */ /* 0x000fe4000001ff00 */
[----:B------:R-:W-:Y:S02]  /*08e0*/  @P5 CS2R R54, SRZ ;  /* 0x0000000000365805 */ /* 0x000fe4000001ff00 */
[----:B------:R-:W-:Y:S01]  /*08f0*/  @P5 CS2R R52, SRZ ;  /* 0x0000000000345805 */ /* 0x000fe2000001ff00 */
[----:B------:R-:W-:Y:S01]  /*0900*/  @P0 IMAD.MOV.U32 R95, RZ, RZ, RZ ;  /* 0x000000ffff5f0224 */ /* 0x000fe200078e00ff */
[----:B------:R-:W-:Y:S01]  /*0910*/  @P2 MOV R79, RZ ;  /* 0x000000ff004f2202 */ /* 0x000fe20000000f00 */
[----:B------:R-:W-:Y:S02]  /*0920*/  @P1 IMAD.MOV.U32 R87, RZ, RZ, RZ ;  /* 0x000000ffff571224 */ /* 0x000fe400078e00ff */
[----:B------:R-:W-:-:S02]  /*0930*/  @P3 IMAD.MOV.U32 R71, RZ, RZ, RZ ;  /* 0x000000ffff473224 */ /* 0x000fc400078e00ff */
[----:B0-----:R-:W-:-:S07]  /*0940*/  @P4 IMAD.MOV.U32 R63, RZ, RZ, RZ ;  /* 0x000000ffff3f4224 */ /* 0x001fce00078e00ff */
.L_x_390:
[----:B------:R-:W-:Y:S05]  /*0950*/  BSYNC.RECONVERGENT B0 ;  /* 0x0000000000007941 */ /* 0x000fea0003800200 */
.L_x_388:
[----:B------:R-:W0:Y:S02]  /*0960*/  LDCU UR4, c[0x0][0x384] ;  /* 0x00007080ff0477ac */ /* 0x000e240008000800 */
[----:B0-----:R-:W-:-:S13]  /*0970*/  ISETP.GE.AND P0, PT, R0, UR4, PT ;  /* 0x0000000400007c0c */ /* 0x001fda000bf06270 */
[----:B------:R-:W-:Y:S05]  /*0980*/  @P0 EXIT ;  /* 0x000000000000094d */ /* 0x000fea0003800000 */
[----:B------:R-:W-:Y:S01]  /*0990*/  IMAD.HI.U32 R6, R2, -0x326172a9, RZ ;  /* 0xcd9e8d5702067827 */ /* 0x000fe200078e00ff */
[----:B------:R-:W0:Y:S01]  /*09a0*/  LDCU.64 UR4, c[0x0][0x3e0] ;  /* 0x00007c00ff0477ac */ /* 0x000e220008000a00 */
[----:B------:R-:W-:Y:S02]  /*09b0*/  LOP3.LUT R114, R114, 0xffffffbf, RZ, 0xc0, !PT ;  /* 0xffffffbf72727812 */ /* 0x000fe400078ec0ff */
[----:B------:R-:W-:Y:S02]  /*09c0*/  HFMA2 R113, -RZ, RZ, 0, 0 ;  /* 0x00000000ff717431 */ /* 0x000fe400000001ff */
[C---:B------:R-:W-:Y:S01]  /*09d0*/  IMAD.HI.U32 R7, R4.reuse, -0x2daee0ad, RZ ;  /* 0xd2511f5304077827 */ /* 0x040fe200078e00ff */
[----:B------:R-:W-:Y:S01]  /*09e0*/  LOP3.LUT R6, R5, R6, R110, 0x96, !PT ;  /* 0x0000000605067212 */ /* 0x000fe200078e966e */
[----:B------:R-:W1:Y:S01]  /*09f0*/  LDCU UR10, c[0x0][0x388] ;  /* 0x00007100ff0a77ac */ /* 0x000e620008000800 */
[----:B------:R-:W-:Y:S01]  /*0a00*/  LOP3.LUT R117, R117, 0x3, RZ, 0xc0, !PT ;  /* 0x0000000375757812 */ /* 0x000fe200078ec0ff */
[----:B------:R-:W-:Y:S01]  /*0a10*/  IMAD R11, R4, -0x2daee0ad, RZ ;  /* 0xd2511f53040b7824 */ /* 0x000fe200078e02ff */
[----:B------:R-:W-:Y:S01]  /*0a20*/  LOP3.LUT R7, R7, R111, RZ, 0x3c, !PT ;  /* 0x0000006f07077212 */ /* 0x000fe200078e3cff */
[----:B------:R-:W-:Y:S01]  /*0a30*/  IMAD.HI.U32 R10, R6, -0x2daee0ad, RZ ;  /* 0xd2511f53060a7827 */ /* 0x000fe200078e00ff */
[----:B-----5:R-:W-:Y:S01]  /*0a40*/  PRMT R13, R52, 0x7632, R13 ;  /* 0x00007632340d7816 */ /* 0x020fe2000000000d */
[----:B------:R-:W2:Y:S01]  /*0a50*/  LDCU.U8 UR8, c[0x0][0x410] ;  /* 0x00008200ff0877ac */ /* 0x000ea20008000000 */
[----:B------:R-:W-:Y:S01]  /*0a60*/  PRMT R14, R56, 0x7632, R14 ;  /* 0x00007632380e7816 */ /* 0x000fe2000000000e */
[----:B------:R-:W-:Y:S01]  /*0a70*/  IMAD R9, R2, -0x326172a9, RZ ;  /* 0xcd9e8d5702097824 */ /* 0x000fe200078e02ff */
[----:B------:R-:W-:Y:S01]  /*0a80*/  LOP3.LUT R10, R28, R11, R10, 0x96, !PT ;  /* 0x0000000b1c0a7212 */ /* 0x000fe200078e960a */
[----:B------:R-:W-:Y:S01]  /*0a90*/  IMAD.HI.U32 R8, R7, -0x326172a9, RZ ;  /* 0xcd9e8d5707087827 */ /* 0x000fe200078e00ff */
[----:B------:R-:W-:Y:S01]  /*0aa0*/  PRMT R15, R63, 0x7632, R15 ;  /* 0x000076323f0f7816 */ /* 0x000fe2000000000f */
[----:B------:R-:W3:Y:S01]  /*0ab0*/  LDCU UR9, c[0x0][0x448] ;  /* 0x00008900ff0977ac */ /* 0x000ee20008000800 */
[----:B0-----:R-:W-:Y:S01]  /*0ac0*/  ISETP.NE.U32.AND P0, PT, RZ, UR4, PT ;  /* 0x00000004ff007c0c */ /* 0x001fe2000bf05070 */
[----:B------:R-:W-:Y:S01]  /*0ad0*/  IMAD R12, R7, -0x326172a9, RZ ;  /* 0xcd9e8d57070c7824 */ /* 0x000fe200078e02ff */
[----:B------:R-:W-:Y:S01]  /*0ae0*/  LOP3.LUT R8, R26, R9, R8, 0x96, !PT ;  /* 0x000000091a087212 */ /* 0x000fe200078e9608 */
[----:B------:R-:W-:Y:S01]  /*0af0*/  IMAD R9, R6, -0x2daee0ad, RZ ;  /* 0xd2511f5306097824 */ /* 0x000fe200078e02ff */
[----:B------:R-:W-:Y:S01]  /*0b00*/  ISETP.NE.AND.EX P0, PT, RZ, UR5, PT, P0 ;  /* 0x00000005ff007c0c */ /* 0x000fe2000bf05300 */
[----:B------:R-:W-:Y:S01]  /*0b10*/  IMAD.HI.U32 R7, R10, -0x326172a9, RZ ;  /* 0xcd9e8d570a077827 */ /* 0x000fe200078e00ff */
[----:B------:R-:W-:Y:S01]  /*0b20*/  PRMT R16, R67, 0x7632, R16 ;  /* 0x0000763243107816 */ /* 0x000fe20000000010 */
[----:B------:R-:W0:Y:S01]  /*0b30*/  LDCU.64 UR4, c[0x0][0x3a0] ;  /* 0x00007400ff0477ac */ /* 0x000e220008000a00 */
[----:B------:R-:W-:Y:S01]  /*0b40*/  PRMT R17, R62, 0x7632, R17 ;  /* 0x000076323e117816 */ /* 0x000fe20000000011 */
[----:B------:R-:W-:Y:S01]  /*0b50*/  IMAD.HI.U32 R6, R8, -0x2daee0ad, RZ ;  /* 0xd2511f5308067827 */ /* 0x000fe200078e00ff */
[----:B------:R-:W-:-:S02]  /*0b60*/  LOP3.LUT R7, R29, R12, R7, 0x96, !PT ;  /* 0x0000000c1d077212 */ /* 0x000fc400078e9607 */
[----:B------:R-:W-:Y:S01]  /*0b70*/  PRMT R18, R66, 0x7632, R18 ;  /* 0x0000763242127816 */ /* 0x000fe20000000012 */
[----:B------:R-:W-:Y:S01]  /*0b80*/  IMAD R12, R8, -0x2daee0ad, RZ ;  /* 0xd2511f53080c7824 */ /* 0x000fe200078e02ff */
[----:B------:R-:W-:Y:S01]  /*0b90*/  LOP3.LUT R6, R30, R9, R6, 0x96, !PT ;  /* 0x000000091e067212 */ /* 0x000fe200078e9606 */
[----:B------:R-:W-:Y:S01]  /*0ba0*/  IMAD.HI.U32 R11, R7, -0x2daee0ad, RZ ;  /* 0xd2511f53070b7827 */ /* 0x000fe200078e00ff */
[----:B------:R-:W-:Y:S02]  /*0bb0*/  PRMT R19, R61, 0x7632, R19 ;  /* 0x000076323d137816 */ /* 0x000fe40000000013 */
[----:B------:R-:W-:Y:S01]  /*0bc0*/  @P0 LOP3.LUT R114, R114, 0x40, RZ, 0xfc, !PT ;  /* 0x0000004072720812 */ /* 0x000fe200078efcff */
[----:B------:R-:W-:Y:S01]  /*0bd0*/  IMAD R9, R10, -0x326172a9, RZ ;  /* 0xcd9e8d570a097824 */ /* 0x000fe200078e02ff */
[----:B------:R-:W-:Y:S01]  /*0be0*/  LOP3.LUT R11, R32, R12, R11, 0x96, !PT ;  /* 0x0000000c200b7212 */ /* 0x000fe200078e960b */
[----:B------:R-:W-:Y:S01]  /*0bf0*/  IMAD.HI.U32 R8, R6, -0x326172a9, RZ ;  /* 0xcd9e8d5706087827 */ /* 0x000fe200078e00ff */
[----:B------:R-:W-:-:S02]  /*0c00*/  PRMT R20, R65, 0x7632, R20 ;  /* 0x0000763241147816 */ /* 0x000fc40000000014 */
[----:B------:R-:W-:Y:S01]  /*0c10*/  PRMT R21, R60, 0x7632, R21 ;  /* 0x000076323c157816 */ /* 0x000fe20000000015 */
[----:B------:R-:W-:Y:S01]  /*0c20*/  IMAD R10, R7, -0x2daee0ad, RZ ;  /* 0xd2511f53070a7824 */ /* 0x000fe200078e02ff */
[----:B------:R-:W-:Y:S01]  /*0c30*/  LOP3.LUT R8, R31, R9, R8, 0x96, !PT ;  /* 0x000000091f087212 */ /* 0x000fe200078e9608 */
[----:B------:R-:W-:Y:S01]  /*0c40*/  IMAD R9, R6, -0x326172a9, RZ ;  /* 0xcd9e8d5706097824 */ /* 0x000fe200078e02ff */
[----:B------:R-:W-:Y:S01]  /*0c50*/  PRMT R22, R64, 0x7632, R22 ;  /* 0x0000763240167816 */ /* 0x000fe20000000016 */
[----:B------:R-:W-:Y:S01]  /*0c60*/  IMAD.HI.U32 R6, R11, -0x326172a9, RZ ;  /* 0xcd9e8d570b067827 */ /* 0x000fe200078e00ff */
[----:B------:R-:W-:Y:S02]  /*0c70*/  PRMT R23, R71, 0x7632, R23 ;  /* 0x0000763247177816 */ /* 0x000fe40000000017 */
[----:B------:R-:W-:Y:S01]  /*0c80*/  PRMT R24, R75, 0x7632, R24 ;  /* 0x000076324b187816 */ /* 0x000fe20000000018 */
[----:B------:R-:W-:Y:S01]  /*0c90*/  IMAD.HI.U32 R7, R8, -0x2daee0ad, RZ ;  /* 0xd2511f5308077827 */ /* 0x000fe200078e00ff */
[----:B------:R-:W-:-:S02]  /*0ca0*/  LOP3.LUT R6, R33, R9, R6, 0x96, !PT ;  /* 0x0000000921067212 */ /* 0x000fc400078e9606 */
        /* <DEDUP_REMOVED lines=45> */
[----:B------:R-:W-:Y:S01]  /*0f80*/  PRMT R40, R91, 0x7632, R40 ;  /* 0x000076325b287816 */ /* 0x000fe20000000028 */
        /* <DEDUP_REMOVED lines=22> */
[----:B0123--:R-:W-:-:S07]  /*10f0*/  PRMT R112, R96, 0x7632, R112 ;  /* 0x0000763260707816 */ /* 0x00ffce0000000070 */
.L_x_907:
[----:B------:R-:W-:-:S13]  /*1100*/  LOP3.LUT P1, RZ, R114, 0x40, RZ, 0xc0, !PT ;  /* 0x0000004072ff7812 */ /* 0x000fda000782c0ff */
[----:B------:R-:W0:Y:S02]  /*1110*/  @P1 LDC.64 R100, c[0x0][0x3e0] ;  /* 0x0000f800ff641b82 */ /* 0x000e240000000a00 */
[----:B0-----:R-:W-:-:S06]  /*1120*/  @P1 IMAD.WIDE R100, R0, 0x2, R100 ;  /* 0x0000000200641825 */ /* 0x001fcc00078e0264 */
[----:B------:R-:W2:Y:S01]  /*1130*/  @P1 LDG.E.U16 R100, desc[UR6][R100.64] ;  /* 0x0000000664641981 */ /* 0x000ea2000c1e1500 */
[----:B------:R-:W-:Y:S01]  /*1140*/  IMAD R102, R0, UR10, RZ ;  /* 0x0000000a00667c24 */ /* 0x000fe2000f8e02ff */
[----:B------:R-:W-:Y:S01]  /*1150*/  ISETP.GE.U32.AND P0, PT, R3, 0x20, PT ;  /* 0x000000200300780c */ /* 0x000fe20003f06070 */
[----:B------:R-:W-:Y:S01]  /*1160*/  BSSY.RECONVERGENT B0, `(.L_x_391) ;  /* 0x0000665000007945 */ /* 0x000fe20003800200 */
[----:B------:R-:W0:Y:S01]  /*1170*/  S2R R165, SR_TID.X ;  /* 0x0000000000a57919 */ /* 0x000e220000002100 */
[----:B------:R-:W-:Y:S01]  /*1180*/  LOP3.LUT R114, R114, 0xffffffef, RZ, 0xc0, !PT ;  /* 0xffffffef72727812 */ /* 0x000fe200078ec0ff */
[----:B------:R-:W-:Y:S01]  /*1190*/  IMAD.MOV.U32 R168, RZ, RZ, 0x3f800000 ;  /* 0x3f800000ffa87424 */ /* 0x000fe200078e00ff */
[----:B------:R-:W-:-:S04]  /*11a0*/  SHF.R.S32.HI R103, RZ, 0x1f, R102 ;  /* 0x0000001fff677819 */ /* 0x000fc80000011466 */
[----:B------:R-:W-:-:S04]  /*11b0*/  LEA.HI R103, R103, R102, RZ, 0x3 ;  /* 0x0000006667677211 */ /* 0x000fc800078f18ff */
[----:B------:R-:W-:Y:S02]  /*11c0*/  @P0 LOP3.LUT R114, R114, 0x10, RZ, 0xfc, !PT ;  /* 0x0000001072720812 */ /* 0x000fe400078efcff */
[----:B0-----:R-:W-:-:S04]  /*11d0*/  LOP3.LUT R142, R165, 0x1f, RZ, 0xc0, !PT ;  /* 0x0000001fa58e7812 */ /* 0x001fc800078ec0ff */
[----:B------:R-:W-:-:S04]  /*11e0*/  LEA.HI.SX32 R142, R103, R142, 0x1d ;  /* 0x0000008e678e7211 */ /* 0x000fc800078feaff */
[----:B------:R-:W-:Y:S01]  /*11f0*/  MOV R169, R142 ;  /* 0x0000008e00a97202 */ /* 0x000fe20000000f00 */
[----:B--2---:R-:W-:Y:S01]  /*1200*/  @P1 IMAD.U32 R168, R100, 0x10000, RZ ;  /* 0x0001000064a81824 */ /* 0x004fe200078e00ff */
[----:B------:R-:W-:Y:S06]  /*1210*/  @!P0 BRA `(.L_x_392) ;  /* 0x0000006400648947 */ /* 0x000fec0003800000 */
[----:B------:R-:W0:Y:S02]  /*1220*/  LDC.64 R100, c[0x0][0x390] ;  /* 0x0000e400ff647b82 */ /* 0x000e240000000a00 */
[----:B0-----:R-:W-:-:S06]  /*1230*/  IMAD.WIDE.U32 R100, R142, 0x10, R100 ;  /* 0x000000108e647825 */ /* 0x001fcc00078e0064 */
[----:B------:R-:W5:Y:S01]  /*1240*/  LDG.E.128 R100, desc[UR6][R100.64] ;  /* 0x0000000664647981 */ /* 0x000f62000c1e1d00 */
[----:B------:R-:W-:-:S04]  /*1250*/  UISETP.NE.U32.AND UP0, UPT, UR4, URZ, UPT ;  /* 0x000000ff0400728c */ /* 0x000fc8000bf05070 */
[----:B------:R-:W-:-:S09]  /*1260*/  UISETP.NE.AND.EX UP0, UPT, UR5, URZ, UPT, UP0 ;  /* 0x000000ff0500728c */ /* 0x000fd2000bf05300 */
[----:B------:R-:W-:Y:S05]  /*1270*/  BRA.U !UP0, `(.L_x_393) ;  /* 0x0000003108b47547 */ /* 0x000fea000b800000 */
[----:B------:R-:W0:Y:S02]  /*1280*/  LDC.64 R104, c[0x0][0x3a0] ;  /* 0x0000e800ff687b82 */ /* 0x000e240000000a00 */
[----:B0-----:R-:W-:-:S06]  /*1290*/  IMAD.WIDE.U32 R104, R142, 0x10, R104 ;  /* 0x000000108e687825 */ /* 0x001fcc00078e0068 */
[----:B------:R-:W5:Y:S01]  /*12a0*/  LDG.E.128 R104, desc[UR6][R104.64] ;  /* 0x0000000668687981 */ /* 0x000f62000c1e1d00 */
[----:B------:R-:W-:Y:S01]  /*12b0*/  ISETP.NE.AND P0, PT, R117, 0x1, PT ;  /* 0x000000017500780c */ /* 0x000fe20003f05270 */
[----:B------:R-:W-:Y:S01]  /*12c0*/  BSSY.RECONVERGENT B1, `(.L_x_394) ;  /* 0x000005c000017945 */ /* 0x000fe20003800200 */
[----:B------:R-:W-:Y:S01]  /*12d0*/  IMAD.MOV.U32 R122, RZ, RZ, 0x2 ;  /* 0x00000002ff7a7424 */ /* 0x000fe200078e00ff */
[----:B------:R-:W-:Y:S01]  /*12e0*/  MOV R172, R174 ;  /* 0x000000ae00ac7202 */ /* 0x000fe20000000f00 */
[----:B------:R-:W-:-:S09]  /*12f0*/  IMAD.MOV.U32 R123, RZ, RZ, R116 ;  /* 0x000000ffff7b7224 */ /* 0x000fd200078e0074 */
[----:B------:R-:W-:Y:S05]  /*1300*/  @!P0 BRA `(.L_x_395) ;  /* 0x00000004005c8947 */ /* 0x000fea0003800000 */
[----:B------:R-:W-:-:S05]  /*1310*/  IMAD.MOV.U32 R122, RZ, RZ, 0x2 ;  /* 0x00000002ff7a7424 */ /* 0x000fca00078e00ff */
[----:B------:R-:W-:-:S05]  /*1320*/  VIADDMNMX.U32 R122, R117, 0xfffffffe, R122, PT ;  /* 0xfffffffe757a7846 */ /* 0x000fca000380007a */
[----:B------:R-:W-:-:S04]  /*1330*/  IMAD.SHL.U32 R136, R122, 0x4, RZ ;  /* 0x000000047a887824 */ /* 0x000fc800078e00ff */
[----:B------:R-:W0:Y:S02]  /*1340*/  LDC R122, c[0x2][R136] ;  /* 0x00800000887a7b82 */ /* 0x000e240000000800 */
[----:B0-----:R-:W-:-:S04]  /*1350*/  SHF.R.S32.HI R123, RZ, 0x1f, R122 ;  /* 0x0000001fff7b7819 */ /* 0x001fc8000001147a */
.L_x_54168:
[----:B------:R-:W-:Y:S05]  /*1360*/  BRX R122 -0x1370                                       (*"BRANCH_TARGETS .L_x_54169,.L_x_54170,.L_x_54171"*) ;  /* 0xffffffec7a247949 */ /* 0x000fea000383ffff */
.L_x_54171:
[----:B------:R-:W-:Y:S01]  /*1370*/  IADD3 R122, PT, PT, R117, 0x1, RZ ;  /* 0x00000001757a7810 */ /* 0x000fe20007ffe0ff */
[----:B------:R-:W-:Y:S02]  /*1380*/  IMAD.MOV.U32 R172, RZ, RZ, R174 ;  /* 0x000000ffffac7224 */ /* 0x000fe400078e00ae */
[----:B------:R-:W-:Y:S01]  /*1390*/  IMAD.MOV.U32 R123, RZ, RZ, R6 ;  /* 0x000000ffff7b7224 */ /* 0x000fe200078e0006 */
[----:B------:R-:W-:Y:S06]  /*13a0*/  BRA `(.L_x_395) ;  /* 0x0000000400347947 */ /* 0x000fec0003800000 */
.L_x_54169:
[----:B------:R-:W-:Y:S01]  /*13b0*/  MOV R172, R174 ;  /* 0x000000ae00ac7202 */ /* 0x000fe20000000f00 */
[----:B------:R-:W-:Y:S02]  /*13c0*/  IMAD.MOV.U32 R122, RZ, RZ, 0x3 ;  /* 0x00000003ff7a7424 */ /* 0x000fe400078e00ff */
[----:B------:R-:W-:Y:S01]  /*13d0*/  IMAD.MOV.U32 R123, RZ, RZ, R115 ;  /* 0x000000ffff7b7224 */ /* 0x000fe200078e0073 */
[----:B------:R-:W-:Y:S06]  /*13e0*/  BRA `(.L_x_395) ;  /* 0x0000000400247947 */ /* 0x000fec0003800000 */
.L_x_54170:
[----:B------:R-:W-:Y:S01]  /*13f0*/  IADD3 R4, PT, PT, R4, 0x1, RZ ;  /* 0x0000000104047810 */ /* 0x000fe20007ffe0ff */
[----:B------:R-:W-:Y:S03]  /*1400*/  BSSY.RECONVERGENT B2, `(.L_x_396) ;  /* 0x000000c000027945 */ /* 0x000fe60003800200 */
[C---:B------:R-:W-:Y:S01]  /*1410*/  ISETP.NE.AND P0, PT, R4.reuse, RZ, PT ;  /* 0x000000ff0400720c */ /* 0x040fe20003f05270 */
[----:B------:R-:W-:-:S12]  /*1420*/  IMAD.WIDE.U32 R136, R4, -0x2daee0ad, RZ ;  /* 0xd2511f5304887825 */ /* 0x000fd800078e00ff */
[----:B------:R-:W-:Y:S05]  /*1430*/  @P0 BRA `(.L_x_397) ;  /* 0x0000000000200947 */ /* 0x000fea0003800000 */
[----:B------:R-:W-:-:S05]  /*1440*/  VIADD R5, R5, 0x1 ;  /* 0x0000000105057836 */ /* 0x000fca0000000000 */
[----:B------:R-:W-:-:S13]  /*1450*/  ISETP.NE.AND P0, PT, R5, RZ, PT ;  /* 0x000000ff0500720c */ /* 0x000fda0003f05270 */
[----:B------:R-:W-:Y:S01]  /*1460*/  @!P0 VIADD R2, R2, 0x1 ;  /* 0x0000000102028836 */ /* 0x000fe20000000000 */
[----:B------:R-:W-:Y:S01]  /*1470*/  @!P0 IADD3 R6, PT, PT, R113, 0x1, RZ ;  /* 0x0000000171068810 */ /* 0x000fe20007ffe0ff */
[----:B------:R-:W-:-:S03]  /*1480*/  @!P0 IMAD.MOV.U32 R5, RZ, RZ, RZ ;  /* 0x000000ffff058224 */ /* 0x000fc600078e00ff */
[----:B------:R-:W-:-:S13]  /*1490*/  ISETP.NE.AND P1, PT, R2, RZ, !P0 ;  /* 0x000000ff0200720c */ /* 0x000fda0004725270 */
[----:B------:R-:W-:-:S05]  /*14a0*/  @P1 IMAD.MOV R6, RZ, RZ, R113 ;  /* 0x000000ffff061224 */ /* 0x000fca00078e0271 */
[----:B------:R-:W-:-:S07]  /*14b0*/  @!P0 MOV R113, R6 ;  /* 0x0000000600718202 */ /* 0x000fce0000000f00 */
.L_x_397:
[----:B------:R-:W-:Y:S05]  /*14c0*/  BSYNC.RECONVERGENT B2 ;  /* 0x0000000000027941 */ /* 0x000fea0003800200 */
.L_x_396:
[----:B------:R-:W-:Y:S01]  /*14d0*/  IMAD.WIDE.U32 R122, R2, -0x326172a9, RZ ;  /* 0xcd9e8d57027a7825 */ /* 0x000fe200078e00ff */
[----:B------:R-:W-:-:S03]  /*14e0*/  LOP3.LUT R116, R113, R137, R111, 0x96, !PT ;  /* 0x0000008971747212 */ /* 0x000fc600078e966f */
[----:B------:R-:W-:Y:S01]  /*14f0*/  VIADD R137, R110, 0x9e3779b9 ;  /* 0x9e3779b96e897836 */ /* 0x000fe20000000000 */
[----:B------:R-:W-:Y:S01]  /*1500*/  LOP3.LUT R170, R5, R123, R110, 0x96, !PT ;  /* 0x0000007b05aa7212 */ /* 0x000fe200078e966e */
[----:B------:R-:W-:-:S04]  /*1510*/  IMAD.WIDE.U32 R116, R116, -0x326172a9, RZ ;  /* 0xcd9e8d5774747825 */ /* 0x000fc800078e00ff */
[----:B------:R-:W-:Y:S01]  /*1520*/  IMAD.WIDE.U32 R170, R170, -0x2daee0ad, RZ ;  /* 0xd2511f53aaaa7825 */ /* 0x000fe200078e00ff */
[----:B------:R-:W-:Y:S02]  /*1530*/  LOP3.LUT R137, R137, R122, R117, 0x96, !PT ;  /* 0x0000007a89897212 */ /* 0x000fe400078e9675 */
[C---:B------:R-:W-:Y:S01]  /*1540*/  IADD3 R117, PT, PT, R111.reuse, 0x76cf5d0a, RZ ;  /* 0x76cf5d0a6f757810 */ /* 0x040fe20007ffe0ff */
[----:B------:R-:W-:-:S05]  /*1550*/  VIADD R115, R111, 0xbb67ae85 ;  /* 0xbb67ae856f737836 */ /* 0x000fca0000000000 */
[----:B------:R-:W-:Y:S01]  /*1560*/  LOP3.LUT R122, R115, R136, R171, 0x96, !PT ;  /* 0x00000088737a7212 */ /* 0x000fe200078e96ab */
[----:B------:R-:W-:-:S04]  /*1570*/  IMAD.WIDE.U32 R136, R137, -0x2daee0ad, RZ ;  /* 0xd2511f5389887825 */ /* 0x000fc800078e00ff */
[----:B------:R-:W-:Y:S01]  /*1580*/  IMAD.WIDE.U32 R122, R122, -0x326172a9, RZ ;  /* 0xcd9e8d577a7a7825 */ /* 0x000fe200078e00ff */
[----:B------:R-:W-:-:S03]  /*1590*/  LOP3.LUT R117, R117, R170, R137, 0x96, !PT ;  /* 0x000000aa75757212 */ /* 0x000fc600078e9689 */
[C---:B------:R-:W-:Y:S02]  /*15a0*/  VIADD R115, R110.reuse, 0x3c6ef372 ;  /* 0x3c6ef3726e737836 */ /* 0x040fe40000000000 */
[----:B------:R-:W-:-:S03]  /*15b0*/  VIADD R137, R110, 0xdaa66d2b ;  /* 0xdaa66d2b6e897836 */ /* 0x000fc60000000000 */
[----:B------:R-:W-:Y:S01]  /*15c0*/  LOP3.LUT R170, R115, R116, R123, 0x96, !PT ;  /* 0x0000007473aa7212 */ /* 0x000fe200078e967b */
[----:B------:R-:W-:Y:S01]  /*15d0*/  IMAD.WIDE.U32 R116, R117, -0x326172a9, RZ ;  /* 0xcd9e8d5775747825 */ /* 0x000fe200078e00ff */
[----:B------:R-:W-:-:S03]  /*15e0*/  IADD3 R115, PT, PT, R111, 0x32370b8f, RZ ;  /* 0x32370b8f6f737810 */ /* 0x000fc60007ffe0ff */
        /* <DEDUP_REMOVED lines=17> */
[----:B------:R-:W-:-:S03]  /*1700*/  IADD3 R115, PT, PT, R110, -0x4ab325aa, RZ ;  /* 0xb54cda566e737810 */ /* 0x000fc60007ffe0ff */
[----:B------:R-:W-:Y:S01]  /*1710*/  IMAD.WIDE.U32 R122, R122, -0x326172a9, RZ ;  /* 0xcd9e8d577a7a7825 */ /* 0x000fe200078e00ff */
[----:B------:R-:W-:-:S04]  /*1720*/  LOP3.LUT R117, R117, R170, R137, 0x96, !PT ;  /* 0x000000aa75757212 */ /* 0x000fc800078e9689 */
[----:B------:R-:W-:Y:S01]  /*1730*/  LOP3.LUT R170, R115, R116, R123, 0x96, !PT ;  /* 0x0000007473aa7212 */ /* 0x000fe200078e967b */
[----:B------:R-:W-:-:S04]  /*1740*/  IMAD.WIDE.U32 R116, R117, -0x326172a9, RZ ;  /* 0xcd9e8d5775747825 */ /* 0x000fc800078e00ff */
[----:B------:R-:W-:Y:S02]  /*1750*/  VIADD R115, R110, 0x5384540f ;  /* 0x5384540f6e737836 */ /* 0x000fe40000000000 */
[----:B------:R-:W-:-:S03]  /*1760*/  IMAD.WIDE.U32 R170, R170, -0x2daee0ad, RZ ;  /* 0xd2511f53aaaa7825 */ /* 0x000fc600078e00ff */
[----:B------:R-:W-:Y:S01]  /*1770*/  LOP3.LUT R122, R115, R122, R117, 0x96, !PT ;  /* 0x0000007a737a7212 */ /* 0x000fe200078e9675 */
[C---:B------:R-:W-:Y:S01]  /*1780*/  VIADD R123, R111.reuse, 0x1fd5c5a3 ;  /* 0x1fd5c5a36f7b7836 */ /* 0x040fe20000000000 */
[----:B------:R-:W-:Y:S01]  /*1790*/  IADD3 R117, PT, PT, R111, -0x24c28bd8, RZ ;  /* 0xdb3d74286f757810 */ /* 0x000fe20007ffe0ff */
[----:B------:R-:W-:-:S03]  /*17a0*/  VIADD R115, R110, 0xf1bbcdc8 ;  /* 0xf1bbcdc86e737836 */ /* 0x000fc60000000000 */
[----:B------:R-:W-:Y:S01]  /*17b0*/  LOP3.LUT R136, R123, R136, R171, 0x96, !PT ;  /* 0x000000887b887212 */ /* 0x000fe200078e96ab */
[----:B------:R-:W-:-:S04]  /*17c0*/  IMAD.WIDE.U32 R122, R122, -0x2daee0ad, RZ ;  /* 0xd2511f537a7a7825 */ /* 0x000fc800078e00ff */
[----:B------:R-:W-:Y:S01]  /*17d0*/  IMAD.WIDE.U32 R136, R136, -0x326172a9, RZ ;  /* 0xcd9e8d5788887825 */ /* 0x000fe200078e00ff */
[----:B------:R-:W-:Y:S02]  /*17e0*/  LOP3.LUT R117, R117, R170, R123, 0x96, !PT ;  /* 0x000000aa75757212 */ /* 0x000fe400078e967b */
[----:B------:R-:W-:Y:S02]  /*17f0*/  IADD3 R123, PT, PT, R111, -0x695add53, RZ ;  /* 0x96a522ad6f7b7810 */ /* 0x000fe40007ffe0ff */
[----:B------:R-:W-:Y:S01]  /*1800*/  LOP3.LUT R172, R115, R116, R137, 0x96, !PT ;  /* 0x0000007473ac7212 */ /* 0x000fe200078e9689 */
[----:B------:R-:W-:-:S04]  /*1810*/  IMAD.WIDE.U32 R116, R117, -0x326172a9, RZ ;  /* 0xcd9e8d5775747825 */ /* 0x000fc800078e00ff */
[----:B------:R-:W-:Y:S02]  /*1820*/  VIADD R115, R110, 0x8ff34781 ;  /* 0x8ff347816e737836 */ /* 0x000fe40000000000 */
[----:B------:R-:W-:-:S03]  /*1830*/  IMAD.WIDE.U32 R172, R172, -0x2daee0ad, RZ ;  /* 0xd2511f53acac7825 */ /* 0x000fc600078e00ff */
[----:B------:R-:W-:Y:S02]  /*1840*/  LOP3.LUT R6, R115, R136, R117, 0x96, !PT ;  /* 0x0000008873067212 */ /* 0x000fe400078e9675 */
[----:B------:R-:W-:Y:S01]  /*1850*/  LOP3.LUT R115, R123, R122, R173, 0x96, !PT ;  /* 0x0000007a7b737212 */ /* 0x000fe200078e96ad */
[----:B------:R-:W-:Y:S02]  /*1860*/  IMAD.MOV.U32 R123, RZ, RZ, R174 ;  /* 0x000000ffff7b7224 */ /* 0x000fe400078e00ae */
[----:B------:R-:W-:-:S07]  /*1870*/  IMAD.MOV.U32 R122, RZ, RZ, RZ ;  /* 0x000000ffff7a7224 */ /* 0x000fce00078e00ff */
.L_x_395:
[----:B------:R-:W-:Y:S05]  /*1880*/  BSYNC.RECONVERGENT B1 ;  /* 0x0000000000017941 */ /* 0x000fea0003800200 */
.L_x_394:
[----:B------:R-:W0:Y:S01]  /*1890*/  LDC R173, c[0x0][0x408] ;  /* 0x00010200ffad7b82 */ /* 0x000e220000000800 */
[----:B------:R-:W-:Y:S01]  /*18a0*/  HFMA2 R156, -RZ, RZ, 0.1171875, 0 ;  /* 0x2f800000ff9c7431 */ /* 0x000fe200000001ff */
[----:B------:R-:W-:Y:S01]  /*18b0*/  I2FP.F32.U32 R117, R123 ;  /* 0x0000007b00757245 */ /* 0x000fe20000201000 */
[----:B-----5:R-:W-:Y:S01]  /*18c0*/  IMAD.U32 R123, R100, 0x10000, RZ ;  /* 0x00010000647b7824 */ /* 0x020fe200078e00ff */
[----:B------:R-:W-:Y:S01]  /*18d0*/  ISETP.NE.AND P1, PT, R122, 0x1, PT ;  /* 0x000000017a00780c */ /* 0x000fe20003f25270 */
[----:B------:R-:W-:Y:S01]  /*18e0*/  BSSY.RECONVERGENT B1, `(.L_x_398) ;  /* 0x0000063000017945 */ /* 0x000fe20003800200 */
[----:B------:R-:W-:Y:S01]  /*18f0*/  LOP3.LUT R114, R114, 0xfffffffd, RZ, 0xc0, !PT ;  /* 0xfffffffd72727812 */ /* 0x000fe200078ec0ff */
[----:B------:R-:W-:Y:S01]  /*1900*/  FMUL.FTZ R152, R123, R168 ;  /* 0x000000a87b987220 */ /* 0x000fe20000410000 */
[----:B------:R-:W1:Y:S01]  /*1910*/  LDC R169, c[0x0][0x404] ;  /* 0x00010100ffa97b82 */ /* 0x000e620000000800 */
[----:B------:R-:W-:Y:S01]  /*1920*/  PRMT R100, R100, 0x7632, R100 ;  /* 0x0000763264647816 */ /* 0x000fe20000000064 */
[----:B------:R-:W-:Y:S01]  /*1930*/  FFMA.FTZ R136, R117, R156, 1.1641532182693481445e-10 ;  /* 0x2f00000075887423 */ /* 0x000fe2000001009c */
[----:B------:R-:W-:-:S02]  /*1940*/  IMAD.MOV.U32 R117, RZ, RZ, R116 ;  /* 0x000000ffff757224 */ /* 0x000fc400078e0074 */
[----:B0-----:R-:W-:Y:S02]  /*1950*/  FMUL.FTZ R152, R152, R173 ;  /* 0x000000ad98987220 */ /* 0x001fe40000410000 */
[----:B-1----:R-:W-:Y:S01]  /*1960*/  FSETP.GTU.FTZ.AND P0, PT, R136, R169, PT ;  /* 0x000000a98800720b */ /* 0x002fe20003f1c000 */
[C---:B------:R-:W-:Y:S01]  /*1970*/  IMAD.U32 R136, R104.reuse, 0x10000, RZ ;  /* 0x0001000068887824 */ /* 0x040fe200078e00ff */
[----:B------:R-:W-:Y:S02]  /*1980*/  PRMT R104, R104, 0x7632, R104 ;  /* 0x0000763268687816 */ /* 0x000fe40000000068 */
[----:B------:R-:W-:Y:S02]  /*1990*/  FSEL R123, R152, RZ, !P0 ;  /* 0x000000ff987b7208 */ /* 0x000fe40004000000 */
[----:B------:R-:W-:-:S03]  /*19a0*/  PLOP3.LUT P0, PT, P0, PT, PT, 0x8, 0x80 ;  /* 0x000000000080781c */ /* 0x000fc6000070e170 */
[----:B------:R-:W-:Y:S01]  /*19b0*/  FADD.FTZ R123, R123, R136 ;  /* 0x000000887b7b7221 */ /* 0x000fe20000010000 */
[----:B------:R-:W-:-:S09]  /*19c0*/  HFMA2 R136, -RZ, RZ, 0, 1.1920928955078125e-07 ;  /* 0x00000002ff887431 */ /* 0x000fd200000001ff */
[----:B------:R-:W-:Y:S01]  /*19d0*/  @P0 LOP3.LUT R114, R114, 0x2, RZ, 0xfc, !PT ;  /* 0x0000000272720812 */ /* 0x000fe200078efcff */
[----:B------:R-:W-:Y:S06]  /*19e0*/  @!P1 BRA `(.L_x_399) ;  /* 0x0000000400489947 */ /* 0x000fec0003800000 */
[----:B------:R-:W-:-:S13]  /*19f0*/  ISETP.NE.AND P0, PT, R122, 0x3, PT ;  /* 0x000000037a00780c */ /* 0x000fda0003f05270 */
[----:B------:R-:W-:Y:S05]  /*1a00*/  @!P0 BRA `(.L_x_400) ;  /* 0x0000000000188947 */ /* 0x000fea0003800000 */
[----:B------:R-:W-:-:S13]  /*1a10*/  ISETP.NE.AND P0, PT, R122, 0x2, PT ;  /* 0x000000027a00780c */ /* 0x000fda0003f05270 */
[----:B------:R-:W-:Y:S01]  /*1a20*/  @!P0 IMAD.MOV.U32 R136, RZ, RZ, 0x3 ;  /* 0x00000003ff888424 */ /* 0x000fe200078e00ff */
[----:B------:R-:W-:Y:S01]  /*1a30*/  @!P0 MOV R117, R115 ;  /* 0x0000007300758202 */ /* 0x000fe20000000f00 */
[----:B------:R-:W-:Y:S02]  /*1a40*/  @P0 VIADD R136, R122, 0x1 ;  /* 0x000000017a880836 */ /* 0x000fe40000000000 */
[----:B------:R-:W-:Y:S01]  /*1a50*/  @P0 IMAD.MOV.U32 R117, RZ, RZ, R6 ;  /* 0x000000ffff750224 */ /* 0x000fe200078e0006 */
[----:B------:R-:W-:Y:S06]  /*1a60*/  BRA `(.L_x_399) ;  /* 0x0000000400287947 */ /* 0x000fec0003800000 */
.L_x_400:
        /* <DEDUP_REMOVED lines=13> */
.L_x_402:
[----:B------:R-:W-:Y:S05]  /*1b40*/  BSYNC.RECONVERGENT B2 ;  /* 0x0000000000027941 */ /* 0x000fea0003800200 */
.L_x_401:
        /* <DEDUP_REMOVED lines=16> */
[----:B------:R-:W-:-:S04]  /*1c50*/  IMAD.WIDE.U32 R116, R117, -0x326172a9, RZ ;  /* 0xcd9e8d5775747825 */ /* 0x000fc800078e00ff */
[----:B------:R-:W-:Y:S01]  /*1c60*/  IMAD.WIDE.U32 R136, R115, -0x2daee0ad, RZ ;  /* 0xd2511f5373887825 */ /* 0x000fe200078e00ff */
[----:B------:R-:W-:Y:S02]  /*1c70*/  IADD3 R115, PT, PT, R111, 0x32370b8f, RZ ;  /* 0x32370b8f6f737810 */ /* 0x000fe40007ffe0ff */
[----:B------:R-:W-:Y:S01]  /*1c80*/  LOP3.LUT R151, R151, R170, R117, 0x96, !PT ;  /* 0x000000aa97977212 */ /* 0x000fe200078e9675 */
[----:B------:R-:W-:Y:S01]  /*1c90*/  VIADD R117, R111, 0xed9eba14 ;  /* 0xed9eba146f757836 */ /* 0x000fe20000000000 */
[----:B------:R-:W-:-:S03]  /*1ca0*/  LOP3.LUT R115, R115, R174, R137, 0x96, !PT ;  /* 0x000000ae73737212 */ /* 0x000fc600078e9689 */
[----:B------:R-:W-:Y:S01]  /*1cb0*/  IMAD.WIDE.U32 R174, R151, -0x2daee0ad, RZ ;  /* 0xd2511f5397ae7825 */ /* 0x000fe200078e00ff */
[----:B------:R-:W-:-:S03]  /*1cc0*/  IADD3 R151, PT, PT, R110, 0x1715609d, RZ ;  /* 0x1715609d6e977810 */ /* 0x000fc60007ffe0ff */
[----:B------:R-:W-:Y:S01]  /*1cd0*/  IMAD.WIDE.U32 R170, R115, -0x326172a9, RZ ;  /* 0xcd9e8d5773aa7825 */ /* 0x000fe200078e00ff */
[----:B------:R-:W-:-:S03]  /*1ce0*/  LOP3.LUT R117, R117, R136, R175, 0x96, !PT ;  /* 0x0000008875757212 */ /* 0x000fc600078e96af */
        /* <DEDUP_REMOVED lines=10> */
[C---:B------:R-:W-:Y:S02]  /*1d90*/  IADD3 R115, PT, PT, R110.reuse, -0x4ab325aa, RZ ;  /* 0xb54cda566e737810 */ /* 0x040fe40007ffe0ff */
[----:B------:R-:W-:Y:S01]  /*1da0*/  LOP3.LUT R117, R117, R136, R175, 0x96, !PT ;  /* 0x0000008875757212 */ /* 0x000fe200078e96af */
[----:B------:R-:W-:Y:S01]  /*1db0*/  VIADD R151, R110, 0x5384540f ;  /* 0x5384540f6e977836 */ /* 0x000fe20000000000 */
[----:B------:R-:W-:-:S03]  /*1dc0*/  LOP3.LUT R115, R115, R116, R171, 0x96, !PT ;  /* 0x0000007473737212 */ /* 0x000fc600078e96ab */
[----:B------:R-:W-:-:S04]  /*1dd0*/  IMAD.WIDE.U32 R116, R117, -0x326172a9, RZ ;  /* 0xcd9e8d5775747825 */ /* 0x000fc800078e00ff */
[----:B------:R-:W-:Y:S01]  /*1de0*/  IMAD.WIDE.U32 R136, R115, -0x2daee0ad, RZ ;  /* 0xd2511f5373887825 */ /* 0x000fe200078e00ff */
[----:B------:R-:W-:Y:S02]  /*1df0*/  LOP3.LUT R170, R151, R170, R117, 0x96, !PT ;  /* 0x000000aa97aa7212 */ /* 0x000fe400078e9675 */
[C---:B------:R-:W-:Y:S01]  /*1e00*/  IADD3 R117, PT, PT, R111.reuse, -0x24c28bd8, RZ ;  /* 0xdb3d74286f757810 */ /* 0x040fe20007ffe0ff */
[----:B------:R-:W-:Y:S02]  /*1e10*/  VIADD R115, R111, 0x1fd5c5a3 ;  /* 0x1fd5c5a36f737836 */ /* 0x000fe40000000000 */
[----:B------:R-:W-:-:S03]  /*1e20*/  IMAD.WIDE.U32 R170, R170, -0x2daee0ad, RZ ;  /* 0xd2511f53aaaa7825 */ /* 0x000fc600078e00ff */
[----:B------:R-:W-:Y:S01]  /*1e30*/  LOP3.LUT R174, R115, R174, R137, 0x96, !PT ;  /* 0x000000ae73ae7212 */ /* 0x000fe200078e9689 */
[C---:B------:R-:W-:Y:S01]  /*1e40*/  VIADD R115, R110.reuse, 0xf1bbcdc8 ;  /* 0xf1bbcdc86e737836 */ /* 0x040fe20000000000 */
[----:B------:R-:W-:Y:S01]  /*1e50*/  LOP3.LUT R117, R117, R136, R171, 0x96, !PT ;  /* 0x0000008875757212 */ /* 0x000fe200078e96ab */
[----:B------:R-:W-:Y:S02]  /*1e60*/  VIADD R151, R110, 0x8ff34781 ;  /* 0x8ff347816e977836 */ /* 0x000fe40000000000 */
[----:B------:R-:W-:-:S05]  /*1e70*/  IMAD.WIDE.U32 R174, R174, -0x326172a9, RZ ;  /* 0xcd9e8d57aeae7825 */ /* 0x000fca00078e00ff */
[----:B------:R-:W-:Y:S01]  /*1e80*/  LOP3.LUT R115, R115, R116, R175, 0x96, !PT ;  /* 0x0000007473737212 */ /* 0x000fe200078e96af */
[----:B------:R-:W-:-:S04]  /*1e90*/  IMAD.WIDE.U32 R116, R117, -0x326172a9, RZ ;  /* 0xcd9e8d5775747825 */ /* 0x000fc800078e00ff */
[----:B------:R-:W-:Y:S01]  /*1ea0*/  IMAD.WIDE.U32 R136, R115, -0x2daee0ad, RZ ;  /* 0xd2511f5373887825 */ /* 0x000fe200078e00ff */
[----:B------:R-:W-:Y:S02]  /*1eb0*/  LOP3.LUT R6, R151, R174, R117, 0x96, !PT ;  /* 0x000000ae97067212 */ /* 0x000fe400078e9675 */
[----:B------:R-:W-:Y:S01]  /*1ec0*/  IADD3 R115, PT, PT, R111, -0x695add53, RZ ;  /* 0x96a522ad6f737810 */ /* 0x000fe20007ffe0ff */
[----:B------:R-:W-:Y:S02]  /*1ed0*/  IMAD.MOV.U32 R117, RZ, RZ, R172 ;  /* 0x000000ffff757224 */ /* 0x000fe400078e00ac */
[----:B------:R-:W-:Y:S02]  /*1ee0*/  IMAD.MOV.U32 R172, RZ, RZ, R136 ;  /* 0x000000ffffac7224 */ /* 0x000fe400078e0088 */
[----:B------:R-:W-:Y:S01]  /*1ef0*/  HFMA2 R136, -RZ, RZ, 0, 0 ;  /* 0x00000000ff887431 */ /* 0x000fe200000001ff */
[----:B------:R-:W-:-:S07]  /*1f00*/  LOP3.LUT R115, R115, R170, R137, 0x96, !PT ;  /* 0x000000aa73737212 */ /* 0x000fce00078e9689 */
.L_x_399:
[----:B------:R-:W-:Y:S05]  /*1f10*/  BSYNC.RECONVERGENT B1 ;  /* 0x0000000000017941 */ /* 0x000fea0003800200 */
.L_x_398:
[----:B------:R-:W-:Y:S01]  /*1f20*/  I2FP.F32.U32 R117, R117 ;  /* 0x0000007500757245 */ /* 0x000fe20000201000 */
[----:B------:R-:W-:Y:S01]  /*1f30*/  IMAD.U32 R137, R100, 0x10000, RZ ;  /* 0x0001000064897824 */ /* 0x000fe200078e00ff */
[----:B------:R-:W-:Y:S01]  /*1f40*/  ISETP.NE.AND P1, PT, R136, 0x1, PT ;  /* 0x000000018800780c */ /* 0x000fe20003f25270 */
[----:B------:R-:W-:Y:S01]  /*1f50*/  BSSY.RECONVERGENT B1, `(.L_x_403) ;  /* 0x000005e000017945 */ /* 0x000fe20003800200 */
[----:B------:R-:W-:Y:S02]  /*1f60*/  HFMA2 R152, -RZ, RZ, 0, 1.1920928955078125e-07 ;  /* 0x00000002ff987431 */ /* 0x000fe400000001ff */
[----:B------:R-:W-:Y:S01]  /*1f70*/  FFMA.FTZ R100, R117, R156, 1.1641532182693481445e-10 ;  /* 0x2f00000075647423 */ /* 0x000fe2000001009c */
[----:B------:R-:W-:Y:S01]  /*1f80*/  FMUL.FTZ R122, R137, R168 ;  /* 0x000000a8897a7220 */ /* 0x000fe20000410000 */
[----:B------:R-:W-:-:S03]  /*1f90*/  IMAD.U32 R117, R104, 0x10000, RZ ;  /* 0x0001000068757824 */ /* 0x000fc600078e00ff */
[----:B------:R-:W-:Y:S01]  /*1fa0*/  FMUL.FTZ R122, R122, R173 ;  /* 0x000000ad7a7a7220 */ /* 0x000fe20000410000 */
[----:B------:R-:W-:Y:S01]  /*1fb0*/  FSETP.GTU.FTZ.AND P0, PT, R100, R169, PT ;  /* 0x000000a96400720b */ /* 0x000fe20003f1c000 */
[----:B------:R-:W-:-:S03]  /*1fc0*/  IMAD.MOV.U32 R100, RZ, RZ, R116 ;  /* 0x000000ffff647224 */ /* 0x000fc600078e0074 */
[----:B------:R-:W-:Y:S02]  /*1fd0*/  FSEL R122, R122, RZ, !P0 ;  /* 0x000000ff7a7a7208 */ /* 0x000fe40004000000 */
[----:B------:R-:W-:-:S03]  /*1fe0*/  PLOP3.LUT P0, PT, P0, PT, PT, 0x8, 0x80 ;  /* 0x000000000080781c */ /* 0x000fc6000070e170 */
[----:B------:R-:W-:Y:S01]  /*1ff0*/  FADD.FTZ R122, R122, R117 ;  /* 0x000000757a7a7221 */ /* 0x000fe20000010000 */
[----:B------:R-:W-:Y:S09]  /*2000*/  @!P1 BRA `(.L_x_404) ;  /* 0x0000000400489947 */ /* 0x000ff20003800000 */
        /* <DEDUP_REMOVED lines=8> */
.L_x_405:
        /* <DEDUP_REMOVED lines=13> */
.L_x_407:
[----:B------:R-:W-:Y:S05]  /*2160*/  BSYNC.RECONVERGENT B2 ;  /* 0x0000000000027941 */ /* 0x000fea0003800200 */
.L_x_406:
[----:B------:R-:W-:Y:S01]  /*2170*/  IMAD.WIDE.U32 R170, R2, -0x326172a9, RZ ;  /* 0xcd9e8d5702aa7825 */ /* 0x000fe200078e00ff */
[----:B------:R-:W-:-:S03]  /*2180*/  LOP3.LUT R116, R113, R175, R111, 0x96, !PT ;  /* 0x000000af71747212 */ /* 0x000fc600078e966f */
[----:B------:R-:W-:Y:S02]  /*2190*/  HFMA2 R152, -RZ, RZ, 0, 0 ;  /* 0x00000000ff987431 */ /* 0x000fe400000001ff */
[----:B------:R-:W-:Y:S01]  /*21a0*/  VIADD R115, R110, 0x9e3779b9 ;  /* 0x9e3779b96e737836 */ /* 0x000fe20000000000 */
[----:B------:R-:W-:Y:S01]  /*21b0*/  LOP3.LUT R136, R5, R171, R110, 0x96, !PT ;  /* 0x000000ab05887212 */ /* 0x000fe200078e966e */
[----:B------:R-:W-:-:S04]  /*21c0*/  IMAD.WIDE.U32 R116, R116, -0x326172a9, RZ ;  /* 0xcd9e8d5774747825 */ /* 0x000fc800078e00ff */
[----:B------:R-:W-:Y:S01]  /*21d0*/  IMAD.WIDE.U32 R136, R136, -0x2daee0ad, RZ ;  /* 0xd2511f5388887825 */ /* 0x000fe200078e00ff */
[----:B------:R-:W-:Y:S02]  /*21e0*/  LOP3.LUT R115, R115, R170, R117, 0x96, !PT ;  /* 0x000000aa73737212 */ /* 0x000fe400078e9675 */
[C---:B------:R-:W-:Y:S01]  /*21f0*/  IADD3 R117, PT, PT, R111.reuse, 0x76cf5d0a, RZ ;  /* 0x76cf5d0a6f757810 */ /* 0x040fe20007ffe0ff */
[----:B------:R-:W-:Y:S02]  /*2200*/  VIADD R151, R111, 0xbb67ae85 ;  /* 0xbb67ae856f977836 */ /* 0x000fe40000000000 */
[----:B------:R-:W-:-:S03]  /*2210*/  IMAD.MOV.U32 R100, RZ, RZ, R172 ;  /* 0x000000ffff647224 */ /* 0x000fc600078e00ac */
        /* <DEDUP_REMOVED lines=45> */
[----:B------:R-:W-:Y:S02]  /*24f0*/  IADD3 R115, PT, PT, R111, -0x695add53, RZ ;  /* 0x96a522ad6f737810 */ /* 0x000fe40007ffe0ff */
[----:B------:R-:W-:Y:S01]  /*2500*/  LOP3.LUT R6, R151, R174, R117, 0x96, !PT ;  /* 0x000000ae97067212 */ /* 0x000fe200078e9675 */
[----:B------:R-:W-:Y:S01]  /*2510*/  IMAD.MOV.U32 R172, RZ, RZ, R136 ;  /* 0x000000ffffac7224 */ /* 0x000fe200078e0088 */
[----:B------:R-:W-:-:S07]  /*2520*/  LOP3.LUT R115, R115, R170, R137, 0x96, !PT ;  /* 0x000000aa73737212 */ /* 0x000fce00078e9689 */
.L_x_404:
[----:B------:R-:W-:Y:S05]  /*2530*/  BSYNC.RECONVERGENT B1 ;  /* 0x0000000000017941 */ /* 0x000fea0003800200 */
.L_x_403:
[----:B------:R-:W-:Y:S01]  /*2540*/  I2FP.F32.U32 R117, R100 ;  /* 0x0000006400757245 */ /* 0x000fe20000201000 */
[C---:B------:R-:W-:Y:S01]  /*2550*/  IMAD.U32 R137, R101.reuse, 0x10000, RZ ;  /* 0x0001000065897824 */ /* 0x040fe200078e00ff */
[----:B------:R-:W-:Y:S01]  /*2560*/  ISETP.NE.AND P2, PT, R152, 0x1, PT ;  /* 0x000000019800780c */ /* 0x000fe20003f45270 */
[----:B------:R-:W-:Y:S01]  /*2570*/  BSSY.RECONVERGENT B1, `(.L_x_408) ;  /* 0x0000060000017945 */ /* 0x000fe20003800200 */
[----:B------:R-:W-:Y:S01]  /*2580*/  PRMT R136, R101, 0x7632, R136 ;  /* 0x0000763265887816 */ /* 0x000fe20000000088 */
[----:B------:R-:W-:Y:S01]  /*2590*/  FFMA.FTZ R100, R117, R156, 1.1641532182693481445e-10 ;  /* 0x2f00000075647423 */ /* 0x000fe2000001009c */
[----:B------:R-:W-:Y:S01]  /*25a0*/  FMUL.FTZ R104, R137, R168 ;  /* 0x000000a889687220 */ /* 0x000fe20000410000 */
[C---:B------:R-:W-:Y:S02]  /*25b0*/  IMAD.U32 R137, R105.reuse, 0x10000, RZ ;  /* 0x0001000069897824 */ /* 0x040fe400078e00ff */
[----:B------:R-:W-:Y:S01]  /*25c0*/  HFMA2 R117, -RZ, RZ, 0, 1.1920928955078125e-07 ;  /* 0x00000002ff757431 */ /* 0x000fe200000001ff */
[----:B------:R-:W-:Y:S01]  /*25d0*/  PRMT R151, R105, 0x7632, R151 ;  /* 0x0000763269977816 */ /* 0x000fe20000000097 */
        /* <DEDUP_REMOVED lines=15> */
.L_x_410:
        /* <DEDUP_REMOVED lines=13> */
.L_x_412:
[----:B------:R-:W-:Y:S05]  /*27a0*/  BSYNC.RECONVERGENT B2 ;  /* 0x0000000000027941 */ /* 0x000fea0003800200 */
.L_x_411:
[----:B------:R-:W-:Y:S01]  /*27b0*/  IMAD.WIDE.U32 R104, R2, -0x326172a9, RZ ;  /* 0xcd9e8d5702687825 */ /* 0x000fe200078e00ff */
[----:B------:R-:W-:-:S03]  /*27c0*/  LOP3.LUT R100, R113, R171, R111, 0x96, !PT ;  /* 0x000000ab71647212 */ /* 0x000fc600078e966f */
[----:B------:R-:W-:Y:S01]  /*27d0*/  VIADD R115, R111, 0xbb67ae85 ;  /* 0xbb67ae856f737836 */ /* 0x000fe20000000000 */
[----:B------:R-:W-:Y:S01]  /*27e0*/  LOP3.LUT R116, R5, R105, R110, 0x96, !PT ;  /* 0x0000006905747212 */ /* 0x000fe200078e966e */
[----:B------:R-:W-:-:S04]  /*27f0*/  IMAD.WIDE.U32 R100, R100, -0x326172a9, RZ ;  /* 0xcd9e8d5764647825 */ /* 0x000fc800078e00ff */
[----:B------:R-:W-:Y:S02]  /*2800*/  VIADD R105, R110, 0x9e3779b9 ;  /* 0x9e3779b96e697836 */ /* 0x000fe40000000000 */
[----:B------:R-:W-:-:S03]  /*2810*/  IMAD.WIDE.U32 R116, R116, -0x2daee0ad, RZ ;  /* 0xd2511f5374747825 */ /* 0x000fc600078e00ff */
[----:B------:R-:W-:Y:S01]  /*2820*/  LOP3.LUT R105, R105, R104, R101, 0x96, !PT ;  /* 0x0000006869697212 */ /* 0x000fe200078e9665 */
[----:B------:R-:W-:Y:S01]  /*2830*/  VIADD R101, R110, 0x3c6ef372 ;  /* 0x3c6ef3726e657836 */ /* 0x000fe20000000000 */
[----:B------:R-:W-:Y:S02]  /*2840*/  LOP3.LUT R104, R115, R170, R117, 0x96, !PT ;  /* 0x000000aa73687212 */ /* 0x000fe400078e9675 */
[----:B------:R-:W-:Y:S01]  /*2850*/  IADD3 R115, PT, PT, R111, 0x76cf5d0a, RZ ;  /* 0x76cf5d0a6f737810 */ /* 0x000fe20007ffe0ff */
[----:B------:R-:W-:-:S04]  /*2860*/  IMAD.WIDE.U32 R170, R105, -0x2daee0ad, RZ ;  /* 0xd2511f5369aa7825 */ /* 0x000fc800078e00ff */
[----:B------:R-:W-:Y:S01]  /*2870*/  IMAD.WIDE.U32 R104, R104, -0x326172a9, RZ ;  /* 0xcd9e8d5768687825 */ /* 0x000fe200078e00ff */
[----:B------:R-:W-:-:S04]  /*2880*/  LOP3.LUT R115, R115, R116, R171, 0x96, !PT ;  /* 0x0000007473737212 */ /* 0x000fc800078e96ab */
[----:B------:R-:W-:Y:S01]  /*2890*/  LOP3.LUT R116, R101, R100, R105, 0x96, !PT ;  /* 0x0000006465747212 */ /* 0x000fe200078e9669 */
[----:B------:R-:W-:Y:S01]  /*28a0*/  IMAD.WIDE.U32 R100, R115, -0x326172a9, RZ ;  /* 0xcd9e8d5773647825 */ /* 0x000fe200078e00ff */
[----:B------:R-:W-:-:S03]  /*28b0*/  IADD3 R115, PT, PT, R111, 0x32370b8f, RZ ;  /* 0x32370b8f6f737810 */ /* 0x000fc60007ffe0ff */
[----:B------:R-:W-:Y:S02]  /*28c0*/  VIADD R105, R110, 0xdaa66d2b ;  /* 0xdaa66d2b6e697836 */ /* 0x000fe40000000000 */
[----:B------:R-:W-:-:S03]  /*28d0*/  IMAD.WIDE.U32 R116, R116, -0x2daee0ad, RZ ;  /* 0xd2511f5374747825 */ /* 0x000fc600078e00ff */
[----:B------:R-:W-:Y:S01]  /*28e0*/  LOP3.LUT R105, R105, R104, R101, 0x96, !PT ;  /* 0x0000006869697212 */ /* 0x000fe200078e9665 */
[----:B------:R-:W-:Y:S01]  /*28f0*/  VIADD R101, R110, 0x78dde6e4 ;  /* 0x78dde6e46e657836 */ /* 0x000fe20000000000 */
[----:B------:R-:W-:Y:S01]  /*2900*/  LOP3.LUT R104, R115, R170, R117, 0x96, !PT ;  /* 0x000000aa73687212 */ /* 0x000fe200078e9675 */
[----:B------:R-:W-:Y:S02]  /*2910*/  VIADD R115, R111, 0xed9eba14 ;  /* 0xed9eba146f737836 */ /* 0x000fe40000000000 */
[----:B------:R-:W-:-:S04]  /*2920*/  IMAD.WIDE.U32 R170, R105, -0x2daee0ad, RZ ;  /* 0xd2511f5369aa7825 */ /* 0x000fc800078e00ff */
[----:B------:R-:W-:Y:S01]  /*2930*/  IMAD.WIDE.U32 R104, R104, -0x326172a9, RZ ;  /* 0xcd9e8d5768687825 */ /* 0x000fe200078e00ff */
[----:B------:R-:W-:-:S04]  /*2940*/  LOP3.LUT R115, R115, R116, R171, 0x96, !PT ;  /* 0x0000007473737212 */ /* 0x000fc800078e96ab */
[----:B------:R-:W-:Y:S01]  /*2950*/  LOP3.LUT R116, R101, R100, R105, 0x96, !PT ;  /* 0x0000006465747212 */ /* 0x000fe200078e9669 */
[----:B------:R-:W-:Y:S01]  /*2960*/  IMAD.WIDE.U32 R100, R115, -0x326172a9, RZ ;  /* 0xcd9e8d5773647825 */ /* 0x000fe200078e00ff */
[----:B------:R-:W-:-:S03]  /*2970*/  IADD3 R105, PT, PT, R110, 0x1715609d, RZ ;  /* 0x1715609d6e697810 */ /* 0x000fc60007ffe0ff */
[----:B------:R-:W-:Y:S01]  /*2980*/  IMAD.WIDE.U32 R116, R116, -0x2daee0ad, RZ ;  /* 0xd2511f5374747825 */ /* 0x000fe200078e00ff */
[----:B------:R-:W-:Y:S02]  /*2990*/  LOP3.LUT R105, R105, R104, R101, 0x96, !PT ;  /* 0x0000006869697212 */ /* 0x000fe400078e9665 */
[----:B------:R-:W-:Y:S01]  /*29a0*/  IADD3 R101, PT, PT, R110, -0x4ab325aa, RZ ;  /* 0xb54cda566e657810 */ /* 0x000fe20007ffe0ff */
[----:B------:R-:W-:-:S05]  /*29b0*/  VIADD R115, R111, 0xa9066899 ;  /* 0xa90668996f737836 */ /* 0x000fca0000000000 */
[----:B------:R-:W-:Y:S01]  /*29c0*/  LOP3.LUT R104, R115, R170, R117, 0x96, !PT ;  /* 0x000000aa73687212 */ /* 0x000fe200078e9675 */
[----:B------:R-:W-:-:S04]  /*29d0*/  IMAD.WIDE.U32 R170, R105, -0x2daee0ad, RZ ;  /* 0xd2511f5369aa7825 */ /* 0x000fc800078e00ff */
[----:B------:R-:W-:Y:S02]  /*29e0*/  VIADD R115, R111, 0x646e171e ;  /* 0x646e171e6f737836 */ /* 0x000fe40000000000 */
[----:B------:R-:W-:-:S03]  /*29f0*/  IMAD.WIDE.U32 R104, R104, -0x326172a9, RZ ;  /* 0xcd9e8d5768687825 */ /* 0x000fc600078e00ff */
[----:B------:R-:W-:Y:S02]  /*2a00*/  LOP3.LUT R115, R115, R116, R171, 0x96, !PT ;  /* 0x0000007473737212 */ /* 0x000fe400078e96ab */
[----:B------:R-:W-:Y:S01]  /*2a10*/  LOP3.LUT R116, R101, R100, R105, 0x96, !PT ;  /* 0x0000006465747212 */ /* 0x000fe200078e9669 */
[----:B------:R-:W-:Y:S02]  /*2a20*/  VIADD R105, R110, 0x5384540f ;  /* 0x5384540f6e697836 */ /* 0x000fe40000000000 */
[----:B------:R-:W-:-:S04]  /*2a30*/  IMAD.WIDE.U32 R100, R115, -0x326172a9, RZ ;  /* 0xcd9e8d5773647825 */ /* 0x000fc800078e00ff */
[----:B------:R-:W-:Y:S01]  /*2a40*/  IMAD.WIDE.U32 R116, R116, -0x2daee0ad, RZ ;  /* 0xd2511f5374747825 */ /* 0x000fe200078e00ff */
[----:B------:R-:W-:-:S03]  /*2a50*/  LOP3.LUT R105, R105, R104, R101, 0x96, !PT ;  /* 0x0000006869697212 */ /* 0x000fc600078e9665 */
[----:B------:R-:W-:Y:S02]  /*2a60*/  VIADD R115, R111, 0x1fd5c5a3 ;  /* 0x1fd5c5a36f737836 */ /* 0x000fe40000000000 */
[----:B------:R-:W-:-:S03]  /*2a70*/  IMAD.WIDE.U32 R104, R105, -0x2daee0ad, RZ ;  /* 0xd2511f5369687825 */ /* 0x000fc600078e00ff */
[----:B------:R-:W-:Y:S01]  /*2a80*/  LOP3.LUT R170, R115, R170, R117, 0x96, !PT ;  /* 0x000000aa73aa7212 */ /* 0x000fe200078e9675 */
[----:B------:R-:W-:Y:S01]  /*2a90*/  VIADD R101, R110, 0xf1bbcdc8 ;  /* 0xf1bbcdc86e657836 */ /* 0x000fe20000000000 */
[----:B------:R-:W-:-:S03]  /*2aa0*/  IADD3 R115, PT, PT, R111, -0x24c28bd8, RZ ;  /* 0xdb3d74286f737810 */ /* 0x000fc60007ffe0ff */
[----:B------:R-:W-:Y:S01]  /*2ab0*/  IMAD.WIDE.U32 R170, R170, -0x326172a9, RZ ;  /* 0xcd9e8d57aaaa7825 */ /* 0x000fe200078e00ff */
[----:B------:R-:W-:Y:S02]  /*2ac0*/  LOP3.LUT R116, R115, R116, R105, 0x96, !PT ;  /* 0x0000007473747212 */ /* 0x000fe400078e9669 */
[----:B------:R-:W-:Y:S01]  /*2ad0*/  IADD3 R115, PT, PT, R111, -0x695add53, RZ ;  /* 0x96a522ad6f737810 */ /* 0x000fe20007ffe0ff */
[----:B------:R-:W-:Y:S01]  /*2ae0*/  VIADD R105, R110, 0x8ff34781 ;  /* 0x8ff347816e697836 */ /* 0x000fe20000000000 */
[----:B------:R-:W-:Y:S01]  /*2af0*/  LOP3.LUT R101, R101, R100, R171, 0x96, !PT ;  /* 0x0000006465657212 */ /* 0x000fe200078e96ab */
[----:B------:R-:W-:-:S04]  /*2b00*/  IMAD.WIDE.U32 R116, R116, -0x326172a9, RZ ;  /* 0xcd9e8d5774747825 */ /* 0x000fc800078e00ff */
[----:B------:R-:W-:Y:S01]  /*2b10*/  IMAD.WIDE.U32 R100, R101, -0x2daee0ad, RZ ;  /* 0xd2511f5365647825 */ /* 0x000fe200078e00ff */
[----:B------:R-:W-:-:S03]  /*2b20*/  LOP3.LUT R6, R105, R170, R117, 0x96, !PT ;  /* 0x000000aa69067212 */ /* 0x000fc600078e9675 */
[----:B------:R-:W-:Y:S01]  /*2b30*/  HFMA2 R117, -RZ, RZ, 0, 0 ;  /* 0x00000000ff757431 */ /* 0x000fe200000001ff */
[----:B------:R-:W-:Y:S01]  /*2b40*/  LOP3.LUT R115, R115, R104, R101, 0x96, !PT ;  /* 0x0000006873737212 */ /* 0x000fe200078e9665 */
[----:B------:R-:W-:Y:S02]  /*2b50*/  IMAD.MOV.U32 R101, RZ, RZ, R172 ;  /* 0x000000ffff657224 */ /* 0x000fe400078e00ac */
[----:B------:R-:W-:-:S07]  /*2b60*/  IMAD.MOV.U32 R172, RZ, RZ, R100 ;  /* 0x000000ffffac7224 */ /* 0x000fce00078e0064 */
.L_x_409:
[----:B------:R-:W-:Y:S05]  /*2b70*/  BSYNC.RECONVERGENT B1 ;  /* 0x0000000000017941 */ /* 0x000fea0003800200 */
.L_x_408:
[----:B------:R-:W-:Y:S01]  /*2b80*/  I2FP.F32.U32 R101, R101 ;  /* 0x0000006500657245 */ /* 0x000fe20000201000 */
[----:B------:R-:W-:Y:S01]  /*2b90*/  IMAD.U32 R105, R136, 0x10000, RZ ;  /* 0x0001000088697824 */ /* 0x000fe200078e00ff */
[----:B------:R-:W-:Y:S01]  /*2ba0*/  ISETP.NE.AND P3, PT, R117, 0x1, PT ;  /* 0x000000017500780c */ /* 0x000fe20003f65270 */
[----:B------:R-:W-:Y:S01]  /*2bb0*/  IMAD.U32 R151, R151, 0x10000, RZ ;  /* 0x0001000097977824 */ /* 0x000fe200078e00ff */
[----:B------:R-:W-:Y:S01]  /*2bc0*/  BSSY.RECONVERGENT B1, `(.L_x_413) ;  /* 0x000005d000017945 */ /* 0x000fe20003800200 */
[----:B------:R-:W-:Y:S01]  /*2bd0*/  FFMA.FTZ R100, R101, R156, 1.1641532182693481445e-10 ;  /* 0x2f00000065647423 */ /* 0x000fe2000001009c */
[----:B------:R-:W-:Y:S01]  /*2be0*/  FMUL.FTZ R104, R105, R168 ;  /* 0x000000a869687220 */ /* 0x000fe20000410000 */
[----:B------:R-:W-:-:S03]  /*2bf0*/  IMAD.MOV.U32 R101, RZ, RZ, R116 ;  /* 0x000000ffff657224 */ /* 0x000fc600078e0074 */
[----:B------:R-:W-:Y:S01]  /*2c00*/  FMUL.FTZ R104, R104, R173 ;  /* 0x000000ad68687220 */ /* 0x000fe20000410000 */
[----:B------:R-:W-:-:S04]  /*2c10*/  FSETP.GTU.FTZ.AND P2, PT, R100, R169, PT ;  /* 0x000000a96400720b */ /* 0x000fc80003f5c000 */
[----:B------:R-:W-:Y:S02]  /*2c20*/  FSEL R104, R104, RZ, !P2 ;  /* 0x000000ff68687208 */ /* 0x000fe40005000000 */
[----:B------:R-:W-:-:S03]  /*2c30*/  PLOP3.LUT P2, PT, P2, PT, PT, 0x8, 0x80 ;  /* 0x000000000080781c */ /* 0x000fc6000174e170 */
[----:B------:R-:W-:Y:S01]  /*2c40*/  FADD.FTZ R136, R104, R151 ;  /* 0x0000009768887221 */ /* 0x000fe20000010000 */
[----:B------:R-:W-:Y:S01]  /*2c50*/  HFMA2 R151, -RZ, RZ, 0, 1.1920928955078125e-07 ;  /* 0x00000002ff977431 */ /* 0x000fe200000001ff */
[----:B------:R-:W-:Y:S08]  /*2c60*/  @!P3 BRA `(.L_x_414) ;  /* 0x000000040048b947 */ /* 0x000ff00003800000 */
        /* <DEDUP_REMOVED lines=8> */
.L_x_415:
        /* <DEDUP_REMOVED lines=8> */
[----:B------:R-:W-:Y:S02]  /*2d70*/  @!P3 IADD3 R6, PT, PT, R113, 0x1, RZ ;  /* 0x000000017106b810 */ /* 0x000fe40007ffe0ff */
[----:B------:R-:W-:Y:S02]  /*2d80*/  @!P3 MOV R5, RZ ;  /* 0x000000ff0005b202 */ /* 0x000fe40000000f00 */
[----:B------:R-:W-:-:S13]  /*2d90*/  ISETP.NE.AND P4, PT, R2, RZ, !P3 ;  /* 0x000000ff0200720c */ /* 0x000fda0005f85270 */
[----:B------:R-:W-:-:S04]  /*2da0*/  @P4 IMAD.MOV R6, RZ, RZ, R113 ;  /* 0x000000ffff064224 */ /* 0x000fc800078e0271 */
[----:B------:R-:W-:-:S07]  /*2db0*/  @!P3 IMAD.MOV.U32 R113, RZ, RZ, R6 ;  /* 0x000000ffff71b224 */ /* 0x000fce00078e0006 */
.L_x_417:
[----:B------:R-:W-:Y:S05]  /*2dc0*/  BSYNC.RECONVERGENT B2 ;  /* 0x0000000000027941 */ /* 0x000fea0003800200 */
.L_x_416:
[----:B------:R-:W-:Y:S01]  /*2dd0*/  IMAD.WIDE.U32 R104, R2, -0x326172a9, RZ ;  /* 0xcd9e8d5702687825 */ /* 0x000fe200078e00ff */
[----:B------:R-:W-:-:S03]  /*2de0*/  LOP3.LUT R100, R113, R171, R111, 0x96, !PT ;  /* 0x000000ab71647212 */ /* 0x000fc600078e966f */
[----:B------:R-:W-:Y:S02]  /*2df0*/  HFMA2 R151, -RZ, RZ, 0, 0 ;  /* 0x00000000ff977431 */ /* 0x000fe400000001ff */
        /* <DEDUP_REMOVED lines=42> */
[----:B------:R-:W-:Y:S02]  /*30a0*/  VIADD R101, R110, 0xf1bbcdc8 ;  /* 0xf1bbcdc86e657836 */ /* 0x000fe40000000000 */
[----:B------:R-:W-:Y:S01]  /*30b0*/  IMAD.WIDE.U32 R104, R105, -0x2daee0ad, RZ ;  /* 0xd2511f5369687825 */ /* 0x000fe200078e00ff */
[----:B------:R-:W-:Y:S02]  /*30c0*/  LOP3.LUT R170, R115, R170, R117, 0x96, !PT ;  /* 0x000000aa73aa7212 */ /* 0x000fe400078e9675 */
        /* <DEDUP_REMOVED lines=8> */
[----:B------:R-:W-:-:S04]  /*3150*/  LOP3.LUT R6, R105, R170, R117, 0x96, !PT ;  /* 0x000000aa69067212 */ /* 0x000fc800078e9675 */
[----:B------:R-:W-:Y:S01]  /*3160*/  LOP3.LUT R115, R115, R104, R101, 0x96, !PT ;  /* 0x0000006873737212 */ /* 0x000fe200078e9665 */
[----:B------:R-:W-:Y:S02]  /*3170*/  IMAD.MOV.U32 R101, RZ, RZ, R172 ;  /* 0x000000ffff657224 */ /* 0x000fe400078e00ac */
[----:B------:R-:W-:-:S07]  /*3180*/  IMAD.MOV.U32 R172, RZ, RZ, R100 ;  /* 0x000000ffffac7224 */ /* 0x000fce00078e0064 */
.L_x_414:
[----:B------:R-:W-:Y:S05]  /*3190*/  BSYNC.RECONVERGENT B1 ;  /* 0x0000000000017941 */ /* 0x000fea0003800200 */
.L_x_413:
[----:B------:R-:W-:Y:S01]  /*31a0*/  I2FP.F32.U32 R101, R101 ;  /* 0x0000006500657245 */ /* 0x000fe20000201000 */
[C---:B------:R-:W-:Y:S01]  /*31b0*/  IMAD.U32 R105, R102.reuse, 0x10000, RZ ;  /* 0x0001000066697824 */ /* 0x040fe200078e00ff */
[----:B------:R-:W-:Y:S01]  /*31c0*/  ISETP.NE.AND P4, PT, R151, 0x1, PT ;  /* 0x000000019700780c */ /* 0x000fe20003f85270 */
[----:B------:R-:W-:Y:S01]  /*31d0*/  BSSY.RECONVERGENT B1, `(.L_x_418) ;  /* 0x0000060000017945 */ /* 0x000fe20003800200 */
[----:B------:R-:W-:Y:S01]  /*31e0*/  PRMT R102, R102, 0x7632, R102 ;  /* 0x0000763266667816 */ /* 0x000fe20000000066 */
[----:B------:R-:W-:Y:S01]  /*31f0*/  FFMA.FTZ R100, R101, R156, 1.1641532182693481445e-10 ;  /* 0x2f00000065647423 */ /* 0x000fe2000001009c */
[----:B------:R-:W-:Y:S01]  /*3200*/  FMUL.FTZ R104, R105, R168 ;  /* 0x000000a869687220 */ /* 0x000fe20000410000 */
[C---:B------:R-:W-:Y:S01]  /*3210*/  IMAD.U32 R101, R106.reuse, 0x10000, RZ ;  /* 0x000100006a657824 */ /* 0x040fe200078e00ff */
[----:B------:R-:W-:Y:S02]  /*3220*/  PRMT R106, R106, 0x7632, R106 ;  /* 0x000076326a6a7816 */ /* 0x000fe4000000006a */
[----:B------:R-:W-:Y:S01]  /*3230*/  FMUL.FTZ R104, R104, R173 ;  /* 0x000000ad68687220 */ /* 0x000fe20000410000 */
[----:B------:R-:W-:-:S04]  /*3240*/  FSETP.GTU.FTZ.AND P3, PT, R100, R169, PT ;  /* 0x000000a96400720b */ /* 0x000fc80003f7c000 */
[----:B------:R-:W-:Y:S02]  /*3250*/  FSEL R104, R104, RZ, !P3 ;  /* 0x000000ff68687208 */ /* 0x000fe40005800000 */
[----:B------:R-:W-:-:S03]  /*3260*/  PLOP3.LUT P3, PT, P3, PT, PT, 0x8, 0x80 ;  /* 0x000000000080781c */ /* 0x000fc60001f6e170 */
[----:B------:R-:W-:Y:S01]  /*3270*/  FADD.FTZ R152, R104, R101 ;  /* 0x0000006568987221 */ /* 0x000fe20000010000 */
[----:B------:R-:W-:Y:S01]  /*3280*/  MOV R104, 0x2 ;  /* 0x0000000200687802 */ /* 0x000fe20000000f00 */
[----:B------:R-:W-:Y:S01]  /*3290*/  IMAD.MOV.U32 R101, RZ, RZ, R116 ;  /* 0x000000ffff657224 */ /* 0x000fe200078e0074 */
[----:B------:R-:W-:Y:S07]  /*32a0*/  @!P4 BRA `(.L_x_419) ;  /* 0x000000040048c947 */ /* 0x000fee0003800000 */
        /* <DEDUP_REMOVED lines=8> */
.L_x_420:
        /* <DEDUP_REMOVED lines=13> */
.L_x_422:
[----:B------:R-:W-:Y:S05]  /*3400*/  BSYNC.RECONVERGENT B2 ;  /* 0x0000000000027941 */ /* 0x000fea0003800200 */
.L_x_421:
        /* <DEDUP_REMOVED lines=57> */
[----:B------:R-:W-:Y:S02]  /*37a0*/  HFMA2 R104, -RZ, RZ, 0, 0 ;  /* 0x00000000ff687431 */ /* 0x000fe400000001ff */
[----:B------:R-:W-:Y:S02]  /*37b0*/  IMAD.MOV.U32 R101, RZ, RZ, R172 ;  /* 0x000000ffff657224 */ /* 0x000fe400078e00ac */
[----:B------:R-:W-:-:S07]  /*37c0*/  IMAD.MOV.U32 R172, RZ, RZ, R100 ;  /* 0x000000ffffac7224 */ /* 0x000fce00078e0064 */
.L_x_419:
[----:B------:R-:W-:Y:S05]  /*37d0*/  BSYNC.RECONVERGENT B1 ;  /* 0x0000000000017941 */ /* 0x000fea0003800200 */
.L_x_418:
[----:B------:R-:W-:Y:S01]  /*37e0*/  I2FP.F32.U32 R101, R101 ;  /* 0x0000006500657245 */ /* 0x000fe20000201000 */
[----:B------:R-:W-:Y:S01]  /*37f0*/  IMAD.U32 R105, R102, 0x10000, RZ ;  /* 0x0001000066697824 */ /* 0x000fe200078e00ff */
[----:B------:R-:W-:Y:S01]  /*3800*/  ISETP.NE.AND P5, PT, R104, 0x1, PT ;  /* 0x000000016800780c */ /* 0x000fe20003fa5270 */
[----:B------:R-:W-:Y:S01]  /*3810*/  IMAD.U32 R151, R106, 0x10000, RZ ;  /* 0x000100006a977824 */ /* 0x000fe200078e00ff */
[----:B------:R-:W-:Y:S01]  /*3820*/  BSSY.RECONVERGENT B1, `(.L_x_423) ;  /* 0x000005d000017945 */ /* 0x000fe20003800200 */
[----:B------:R-:W-:Y:S01]  /*3830*/  FFMA.FTZ R100, R101, R156, 1.1641532182693481445e-10 ;  /* 0x2f00000065647423 */ /* 0x000fe2000001009c */
[----:B------:R-:W-:Y:S01]  /*3840*/  FMUL.FTZ R102, R105, R168 ;  /* 0x000000a869667220 */ /* 0x000fe20000410000 */
[----:B------:R-:W-:Y:S01]  /*3850*/  MOV R106, 0x2 ;  /* 0x00000002006a7802 */ /* 0x000fe20000000f00 */
[----:B------:R-:W-:Y:S02]  /*3860*/  IMAD.MOV.U32 R101, RZ, RZ, R116 ;  /* 0x000000ffff657224 */ /* 0x000fe400078e0074 */
[----:B------:R-:W-:Y:S01]  /*3870*/  FMUL.FTZ R102, R102, R173 ;  /* 0x000000ad66667220 */ /* 0x000fe20000410000 */
[----:B------:R-:W-:-:S04]  /*3880*/  FSETP.GTU.FTZ.AND P4, PT, R100, R169, PT ;  /* 0x000000a96400720b */ /* 0x000fc80003f9c000 */
        /* <DEDUP_REMOVED lines=12> */
.L_x_425:
        /* <DEDUP_REMOVED lines=13> */
.L_x_427:
[----:B------:R-:W-:Y:S05]  /*3a20*/  BSYNC.RECONVERGENT B2 ;  /* 0x0000000000027941 */ /* 0x000fea0003800200 */
.L_x_426:
        /* <DEDUP_REMOVED lines=60> */
.L_x_424:
[----:B------:R-:W-:Y:S05]  /*3df0*/  BSYNC.RECONVERGENT B1 ;  /* 0x0000000000017941 */ /* 0x000fea0003800200 */
.L_x_423:
[----:B------:R-:W-:Y:S01]  /*3e00*/  I2FP.F32.U32 R101, R101 ;  /* 0x0000006500657245 */ /* 0x000fe20000201000 */
[----:B------:R-:W-:Y:S01]  /*3e10*/  IMAD.U32 R105, R103, 0x10000, RZ ;  /* 0x0001000067697824 */ /* 0x000fe200078e00ff */
[----:B------:R-:W-:Y:S01]  /*3e20*/  ISETP.NE.AND P6, PT, R106, 0x1, PT ;  /* 0x000000016a00780c */ /* 0x000fe20003fc5270 */
[----:B------:R-:W-:Y:S01]  /*3e30*/  IMAD.U32 R155, R107, 0x10000, RZ ;  /* 0x000100006b9b7824 */ /* 0x000fe200078e00ff */
[----:B------:R-:W-:Y:S01]  /*3e40*/  BSSY.RECONVERGENT B1, `(.L_x_428) ;  /* 0x0000061000017945 */ /* 0x000fe20003800200 */
[----:B------:R-:W-:Y:S01]  /*3e50*/  FFMA.FTZ R100, R101, R156, 1.1641532182693481445e-10 ;  /* 0x2f00000065647423 */ /* 0x000fe2000001009c */
[----:B------:R-:W-:Y:S01]  /*3e60*/  FMUL.FTZ R102, R105, R168 ;  /* 0x000000a869667220 */ /* 0x000fe20000410000 */
[----:B------:R-:W-:Y:S01]  /*3e70*/  PRMT R171, R103, 0x7632, R171 ;  /* 0x0000763267ab7816 */ /* 0x000fe200000000ab */
[----:B------:R-:W-:Y:S01]  /*3e80*/  IMAD.MOV.U32 R101, RZ, RZ, R116 ;  /* 0x000000ffff657224 */ /* 0x000fe200078e0074 */
[----:B------:R-:W-:Y:S01]  /*3e90*/  PRMT R170, R107, 0x7632, R170 ;  /* 0x000076326baa7816 */ /* 0x000fe200000000aa */
[----:B------:R-:W-:Y:S01]  /*3ea0*/  FMUL.FTZ R102, R102, R173 ;  /* 0x000000ad66667220 */ /* 0x000fe20000410000 */
[----:B------:R-:W-:-:S02]  /*3eb0*/  FSETP.GTU.FTZ.AND P5, PT, R100, R169, PT ;  /* 0x000000a96400720b */ /* 0x000fc40003fbc000 */
[----:B------:R-:W-:Y:S02]  /*3ec0*/  MOV R117, 0x2 ;  /* 0x0000000200757802 */ /* 0x000fe40000000f00 */
        /* <DEDUP_REMOVED lines=12> */
.L_x_430:
[----:B------:R-:W-:Y:S01]  /*3f90*/  IADD3 R4, PT, PT, R4, 0x1, RZ ;  /* 0x0000000104047810 */ /* 0x000fe20007ffe0ff */
[----:B------:R-:W-:Y:S03]  /*3fa0*/  BSSY.RECONVERGENT B2, `(.L_x_431) ;  /* 0x000000e000027945 */ /* 0x000fe60003800200 */
[C---:B------:R-:W-:Y:S01]  /*3fb0*/  ISETP.NE.AND P6, PT, R4.reuse, RZ, PT ;  /* 0x000000ff0400720c */ /* 0x040fe20003fc5270 */
[----:B------:R-:W-:-:S12]  /*3fc0*/  IMAD.WIDE.U32 R104, R4, -0x2daee0ad, RZ ;  /* 0xd2511f5304687825 */ /* 0x000fd800078e00ff */
[----:B------:R-:W-:Y:S05]  /*3fd0*/  @P6 BRA `(.L_x_432) ;  /* 0x0000000000286947 */ /* 0x000fea0003800000 */
[----:B------:R-:W-:Y:S01]  /*3fe0*/  VIADD R5, R5, 0x1 ;  /* 0x0000000105057836 */ /* 0x000fe20000000000 */
[----:B------:R-:W-:-:S04]  /*3ff0*/  P2R R6, PR, RZ, 0x1 ;  /* 0x00000001ff067803 */ /* 0x000fc80000000000 */
[----:B------:R-:W-:-:S13]  /*4000*/  ISETP.NE.AND P6, PT, R5, RZ, PT ;  /* 0x000000ff0500720c */ /* 0x000fda0003fc5270 */
[----:B------:R-:W-:Y:S01]  /*4010*/  @!P6 VIADD R2, R2, 0x1 ;  /* 0x000000010202e836 */ /* 0x000fe20000000000 */
[----:B------:R-:W-:Y:S01]  /*4020*/  @!P6 IADD3 R100, PT, PT, R113, 0x1, RZ ;  /* 0x000000017164e810 */ /* 0x000fe20007ffe0ff */
[----:B------:R-:W-:-:S03]  /*4030*/  @!P6 IMAD.MOV.U32 R5, RZ, RZ, RZ ;  /* 0x000000ffff05e224 */ /* 0x000fc600078e00ff */
[----:B------:R-:W-:-:S13]  /*4040*/  ISETP.NE.AND P0, PT, R2, RZ, !P6 ;  /* 0x000000ff0200720c */ /* 0x000fda0007705270 */
[----:B------:R-:W-:Y:S01]  /*4050*/  @P0 IMAD.MOV R100, RZ, RZ, R113 ;  /* 0x000000ffff640224 */ /* 0x000fe200078e0271 */
[----:B------:R-:W-:-:S04]  /*4060*/  ISETP.NE.AND P0, PT, R6, RZ, PT ;  /* 0x000000ff0600720c */ /* 0x000fc80003f05270 */
[----:B------:R-:W-:-:S09]  /*4070*/  @!P6 MOV R113, R100 ;  /* 0x000000640071e202 */ /* 0x000fd20000000f00 */
.L_x_432:
[----:B------:R-:W-:Y:S05]  /*4080*/  BSYNC.RECONVERGENT B2 ;  /* 0x0000000000027941 */ /* 0x000fea0003800200 */
.L_x_431:
[----:B------:R-:W-:Y:S01]  /*4090*/  IMAD.WIDE.U32 R102, R2, -0x326172a9, RZ ;  /* 0xcd9e8d5702667825 */ /* 0x000fe200078e00ff */
[----:B------:R-:W-:Y:S02]  /*40a0*/  LOP3.LUT R100, R113, R105, R111, 0x96, !PT ;  /* 0x0000006971647212 */ /* 0x000fe400078e966f */
[C---:B------:R-:W-:Y:S01]  /*40b0*/  IADD3 R115, PT, PT, R111.reuse, -0x695add53, RZ ;  /* 0x96a522ad6f737810 */ /* 0x040fe20007ffe0ff */
        /* <DEDUP_REMOVED lines=11> */
[----:B------:R-:W-:Y:S02]  /*4170*/  LOP3.LUT R107, R107, R106, R105, 0x96, !PT ;  /* 0x0000006a6b6b7212 */ /* 0x000fe400078e9669 */
[----:B------:R-:W-:Y:S02]  /*4180*/  IADD3 R105, PT, PT, R111, 0x32370b8f, RZ ;  /* 0x32370b8f6f697810 */ /* 0x000fe40007ffe0ff */
[----:B------:R-:W-:Y:S01]  /*4190*/  LOP3.LUT R106, R101, R100, R103, 0x96, !PT ;  /* 0x00000064656a7212 */ /* 0x000fe200078e9667 */
[----:B------:R-:W-:-:S04]  /*41a0*/  IMAD.WIDE.U32 R100, R107, -0x326172a9, RZ ;  /* 0xcd9e8d576b647825 */ /* 0x000fc800078e00ff */
        /* <DEDUP_REMOVED lines=8> */
[----:B------:R-:W-:-:S03]  /*4230*/  LOP3.LUT R107, R107, R106, R105, 0x96, !PT ;  /* 0x0000006a6b6b7212 */ /* 0x000fc600078e9669 */
[----:B------:R-:W-:Y:S01]  /*4240*/  VIADD R105, R111, 0xa9066899 ;  /* 0xa90668996f697836 */ /* 0x000fe20000000000 */
[----:B------:R-:W-:Y:S01]  /*4250*/  LOP3.LUT R106, R101, R100, R103, 0x96, !PT ;  /* 0x00000064656a7212 */ /* 0x000fe200078e9667 */
[----:B------:R-:W-:Y:S01]  /*4260*/  IMAD.WIDE.U32 R100, R107, -0x326172a9, RZ ;  /* 0xcd9e8d576b647825 */ /* 0x000fe200078e00ff */
[----:B------:R-:W-:-:S03]  /*4270*/  IADD3 R103, PT, PT, R110, 0x1715609d, RZ ;  /* 0x1715609d6e677810 */ /* 0x000fc60007ffe0ff */
[----:B------:R-:W-:Y:S01]  /*4280*/  IMAD.WIDE.U32 R106, R106, -0x2daee0ad, RZ ;  /* 0xd2511f536a6a7825 */ /* 0x000fe200078e00ff */
[----:B------:R-:W-:Y:S02]  /*4290*/  LOP3.LUT R103, R103, R102, R101, 0x96, !PT ;  /* 0x0000006667677212 */ /* 0x000fe400078e9665 */
[----:B------:R-:W-:Y:S02]  /*42a0*/  IADD3 R101, PT, PT, R110, -0x4ab325aa, RZ ;  /* 0xb54cda566e657810 */ /* 0x000fe40007ffe0ff */
        /* <DEDUP_REMOVED lines=14> */
[----:B------:R-:W-:-:S03]  /*4390*/  IADD3 R107, PT, PT, R111, -0x24c28bd8, RZ ;  /* 0xdb3d74286f6b7810 */ /* 0x000fc60007ffe0ff */
[----:B------:R-:W-:Y:S01]  /*43a0*/  IMAD.WIDE.U32 R104, R105, -0x326172a9, RZ ;  /* 0xcd9e8d5769687825 */ /* 0x000fe200078e00ff */
[----:B------:R-:W-:-:S03]  /*43b0*/  LOP3.LUT R107, R107, R106, R103, 0x96, !PT ;  /* 0x0000006a6b6b7212 */ /* 0x000fc600078e9667 */
        /* <DEDUP_REMOVED lines=9> */
.L_x_429:
[----:B------:R-:W-:Y:S05]  /*4450*/  BSYNC.RECONVERGENT B1 ;  /* 0x0000000000017941 */ /* 0x000fea0003800200 */
.L_x_428:
[----:B------:R-:W-:Y:S01]  /*4460*/  I2FP.F32.U32 R101, R101 ;  /* 0x0000006500657245 */ /* 0x000fe20000201000 */
[----:B------:R-:W-:Y:S01]  /*4470*/  IMAD.U32 R171, R171, 0x10000, RZ ;  /* 0x00010000abab7824 */ /* 0x000fe200078e00ff */
[----:B------:R-:W-:-:S03]  /*4480*/  F2FP.BF16.F32.PACK_AB R102, R151, R152 ;  /* 0x000000989766723e */ /* 0x000fc600000010ff */
[----:B------:R-:W-:Y:S01]  /*4490*/  FFMA.FTZ R156, R101, R156, 1.1641532182693481445e-10 ;  /* 0x2f000000659c7423 */ /* 0x000fe2000001009c */
[----:B------:R-:W-:Y:S01]  /*44a0*/  FMUL.FTZ R100, R171, R168 ;  /* 0x000000a8ab647220 */ /* 0x000fe20000410000 */
[----:B------:R-:W-:-:S03]  /*44b0*/  IMAD.U32 R101, R170, 0x10000, RZ ;  /* 0x00010000aa657824 */ /* 0x000fc600078e00ff */
[----:B------:R-:W-:Y:S01]  /*44c0*/  FMUL.FTZ R100, R100, R173 ;  /* 0x000000ad64647220 */ /* 0x000fe20000410000 */
[----:B------:R-:W-:-:S04]  /*44d0*/  FSETP.GTU.FTZ.AND P6, PT, R156, R169, PT ;  /* 0x000000a99c00720b */ /* 0x000fc80003fdc000 */
[----:B------:R-:W-:Y:S02]  /*44e0*/  FSEL R100, R100, RZ, !P6 ;  /* 0x000000ff64647208 */ /* 0x000fe40007000000 */
[----:B------:R-:W-:-:S03]  /*44f0*/  PLOP3.LUT P6, PT, P6, PT, PT, 0x8, 0x80 ;  /* 0x000000000080781c */ /* 0x000fc600037ce170 */
[----:B------:R-:W-:Y:S01]  /*4500*/  FADD.FTZ R156, R100, R101 ;  /* 0x00000065649c7221 */ /* 0x000fe20000010000 */
[----:B------:R-:W-:Y:S02]  /*4510*/  F2FP.BF16.F32.PACK_AB R101, R136, R137 ;  /* 0x000000898865723e */ /* 0x000fe400000010ff */
[----:B------:R-:W-:Y:S02]  /*4520*/  F2FP.BF16.F32.PACK_AB R100, R122, R123 ;  /* 0x0000007b7a64723e */ /* 0x000fe400000010ff */
[----:B------:R-:W-:Y:S01]  /*4530*/  F2FP.BF16.F32.PACK_AB R103, R156, R155 ;  /* 0x0000009b9c67723e */ /* 0x000fe200000010ff */
[----:B------:R-:W-:Y:S06]  /*4540*/  BRA `(.L_x_433) ;  /* 0x0000003000447947 */ /* 0x000fec0003800000 */
.L_x_393:
[----:B------:R-:W-:Y:S01]  /*4550*/  ISETP.NE.AND P0, PT, R117, 0x1, PT ;  /* 0x000000017500780c */ /* 0x000fe20003f05270 */
[----:B------:R-:W-:Y:S01]  /*4560*/  BSSY.RECONVERGENT B1, `(.L_x_434) ;  /* 0x0000058000017945 */ /* 0x000fe20003800200 */
[----:B------:R-:W-:Y:S02]  /*4570*/  HFMA2 R106, -RZ, RZ, 0, 1.1920928955078125e-07 ;  /* 0x00000002ff6a7431 */ /* 0x000fe400000001ff */
[----:B------:R-:W-:Y:S02]  /*4580*/  IMAD.MOV.U32 R104, RZ, RZ, R116 ;  /* 0x000000ffff687224 */ /* 0x000fe400078e0074 */
[----:B------:R-:W-:-:S07]  /*4590*/  IMAD.MOV.U32 R172, RZ, RZ, R174 ;  /* 0x000000ffffac7224 */ /* 0x000fce00078e00ae */
[----:B------:R-:W-:Y:S05]  /*45a0*/  @!P0 BRA `(.L_x_435) ;  /* 0x00000004004c8947 */ /* 0x000fea0003800000 */
[----:B------:R-:W-:-:S13]  /*45b0*/  ISETP.NE.AND P0, PT, R117, 0x3, PT ;  /* 0x000000037500780c */ /* 0x000fda0003f05270 */
[----:B------:R-:W-:Y:S05]  /*45c0*/  @!P0 BRA `(.L_x_436) ;  /* 0x0000000000208947 */ /* 0x000fea0003800000 */
[----:B------:R-:W-:-:S13]  /*45d0*/  ISETP.NE.AND P0, PT, R117, 0x2, PT ;  /* 0x000000027500780c */ /* 0x000fda0003f05270 */
[----:B------:R-:W-:Y:S01]  /*45e0*/  @!P0 MOV R106, 0x3 ;  /* 0x00000003006a8802 */ /* 0x000fe20000000f00 */
[--C-:B------:R-:W-:Y:S01]  /*45f0*/  @!P0 IMAD.MOV.U32 R172, RZ, RZ, R174.reuse ;  /* 0x000000ffffac8224 */ /* 0x100fe200078e00ae */
[----:B------:R-:W-:Y:S01]  /*4600*/  @P0 IADD3 R106, PT, PT, R117, 0x1, RZ ;  /* 0x00000001756a0810 */ /* 0x000fe20007ffe0ff */
[----:B------:R-:W-:Y:S02]  /*4610*/  @!P0 IMAD.MOV.U32 R104, RZ, RZ, R115 ;  /* 0x000000ffff688224 */ /* 0x000fe400078e0073 */
[----:B------:R-:W-:Y:S02]  /*4620*/  @P0 IMAD.MOV.U32 R172, RZ, RZ, R174 ;  /* 0x000000ffffac0224 */ /* 0x000fe400078e00ae */
[----:B------:R-:W-:Y:S01]  /*4630*/  @P0 IMAD.MOV.U32 R104, RZ, RZ, R6 ;  /* 0x000000ffff680224 */ /* 0x000fe200078e0006 */
[----:B------:R-:W-:Y:S06]  /*4640*/  BRA `(.L_x_435) ;  /* 0x0000000400247947 */ /* 0x000fec0003800000 */
.L_x_436:
        /* <DEDUP_REMOVED lines=13> */
.L_x_438:
[----:B------:R-:W-:Y:S05]  /*4720*/  BSYNC.RECONVERGENT B2 ;  /* 0x0000000000027941 */ /* 0x000fea0003800200 */
.L_x_437:
        /* <DEDUP_REMOVED lines=46> */
[----:B------:R-:W-:Y:S01]  /*4a10*/  IADD3 R117, PT, PT, R111, -0x24c28bd8, RZ ;  /* 0xdb3d74286f757810 */ /* 0x000fe20007ffe0ff */
[----:B------:R-:W-:-:S04]  /*4a20*/  IMAD.WIDE.U32 R104, R105, -0x2daee0ad, RZ ;  /* 0xd2511f5369687825 */ /* 0x000fc800078e00ff */
[----:B------:R-:W-:Y:S01]  /*4a30*/  IMAD.WIDE.U32 R106, R107, -0x326172a9, RZ ;  /* 0xcd9e8d576b6a7825 */ /* 0x000fe200078e00ff */
[----:B------:R-:W-:-:S03]  /*4a40*/  LOP3.LUT R117, R117, R122, R105, 0x96, !PT ;  /* 0x0000007a75757212 */ /* 0x000fc600078e9669 */
[----:B------:R-:W-:Y:S01]  /*4a50*/  VIADD R105, R110, 0x8ff34781 ;  /* 0x8ff347816e697836 */ /* 0x000fe20000000000 */
[----:B------:R-:W-:Y:S01]  /*4a60*/  LOP3.LUT R115, R115, R116, R107, 0x96, !PT ;  /* 0x0000007473737212 */ /* 0x000fe200078e966b */
[----:B------:R-:W-:-:S04]  /*4a70*/  IMAD.WIDE.U32 R116, R117, -0x326172a9, RZ ;  /* 0xcd9e8d5775747825 */ /* 0x000fc800078e00ff */
[----:B------:R-:W-:Y:S01]  /*4a80*/  IMAD.WIDE.U32 R172, R115, -0x2daee0ad, RZ ;  /* 0xd2511f5373ac7825 */ /* 0x000fe200078e00ff */
[----:B------:R-:W-:Y:S02]  /*4a90*/  IADD3 R115, PT, PT, R111, -0x695add53, RZ ;  /* 0x96a522ad6f737810 */ /* 0x000fe40007ffe0ff */
[----:B------:R-:W-:Y:S01]  /*4aa0*/  LOP3.LUT R6, R105, R106, R117, 0x96, !PT ;  /* 0x0000006a69067212 */ /* 0x000fe200078e9675 */
[----:B------:R-:W-:Y:S01]  /*4ab0*/  IMAD.MOV.U32 R106, RZ, RZ, RZ ;  /* 0x000000ffff6a7224 */ /* 0x000fe200078e00ff */
[----:B------:R-:W-:Y:S01]  /*4ac0*/  LOP3.LUT R115, R115, R104, R173, 0x96, !PT ;  /* 0x0000006873737212 */ /* 0x000fe200078e96ad */
[----:B------:R-:W-:-:S07]  /*4ad0*/  IMAD.MOV.U32 R104, RZ, RZ, R174 ;  /* 0x000000ffff687224 */ /* 0x000fce00078e00ae */
.L_x_435:
[----:B------:R-:W-:Y:S05]  /*4ae0*/  BSYNC.RECONVERGENT B1 ;  /* 0x0000000000017941 */ /* 0x000fea0003800200 */
.L_x_434:
        /* <DEDUP_REMOVED lines=10> */
[----:B------:R-:W-:-:S05]  /*4b90*/  FFMA.FTZ R105, R105, R156, 1.1641532182693481445e-10 ;  /* 0x2f00000069697423 */ /* 0x000fca000001009c */
[----:B0-----:R-:W-:Y:S02]  /*4ba0*/  FSETP.GTU.FTZ.AND P0, PT, R105, R170, PT ;  /* 0x000000aa6900720b */ /* 0x001fe40003f1c000 */
[----:B------:R-:W-:Y:S02]  /*4bb0*/  MOV R105, R116 ;  /* 0x0000007400697202 */ /* 0x000fe40000000f00 */
[----:B------:R-:W-:Y:S01]  /*4bc0*/  PLOP3.LUT P2, PT, P0, PT, PT, 0x8, 0x80 ;  /* 0x000000000080781c */ /* 0x000fe2000074e170 */
[----:B-1----:R-:W-:-:S05]  /*4bd0*/  FMUL.FTZ R104, R104, R169 ;  /* 0x000000a968687220 */ /* 0x002fca0000410000 */
[----:B------:R-:W-:Y:S01]  /*4be0*/  FSEL R123, R104, RZ, !P0 ;  /* 0x000000ff687b7208 */ /* 0x000fe20004000000 */
[----:B------:R-:W-:-:S06]  /*4bf0*/  IMAD.MOV.U32 R104, RZ, RZ, 0x2 ;  /* 0x00000002ff687424 */ /* 0x000fcc00078e00ff */
[----:B------:R-:W-:Y:S01]  /*4c00*/  @P2 LOP3.LUT R114, R114, 0x2, RZ, 0xfc, !PT ;  /* 0x0000000272722812 */ /* 0x000fe200078efcff */
[----:B------:R-:W-:Y:S06]  /*4c10*/  @!P1 BRA `(.L_x_440) ;  /* 0x0000000400489947 */ /* 0x000fec0003800000 */
[----:B------:R-:W-:-:S13]  /*4c20*/  ISETP.NE.AND P0, PT, R106, 0x3, PT ;  /* 0x000000036a00780c */ /* 0x000fda0003f05270 */
[----:B------:R-:W-:Y:S05]  /*4c30*/  @!P0 BRA `(.L_x_441) ;  /* 0x0000000000188947 */ /* 0x000fea0003800000 */
[----:B------:R-:W-:-:S13]  /*4c40*/  ISETP.NE.AND P0, PT, R106, 0x2, PT ;  /* 0x000000026a00780c */ /* 0x000fda0003f05270 */
[----:B------:R-:W-:Y:S01]  /*4c50*/  @!P0 IMAD.MOV.U32 R104, RZ, RZ, 0x3 ;  /* 0x00000003ff688424 */ /* 0x000fe200078e00ff */
[----:B------:R-:W-:Y:S01]  /*4c60*/  @P0 IADD3 R104, PT, PT, R106, 0x1, RZ ;  /* 0x000000016a680810 */ /* 0x000fe20007ffe0ff */
[----:B------:R-:W-:Y:S02]  /*4c70*/  @!P0 IMAD.MOV.U32 R105, RZ, RZ, R115 ;  /* 0x000000ffff698224 */ /* 0x000fe400078e0073 */
[----:B------:R-:W-:Y:S01]  /*4c80*/  @P0 IMAD.MOV.U32 R105, RZ, RZ, R6 ;  /* 0x000000ffff690224 */ /* 0x000fe200078e0006 */
[----:B------:R-:W-:Y:S06]  /*4c90*/  BRA `(.L_x_440) ;  /* 0x0000000400287947 */ /* 0x000fec0003800000 */
.L_x_441:
[----:B------:R-:W-:Y:S01]  /*4ca0*/  VIADD R4, R4, 0x1 ;  /* 0x0000000104047836 */ /* 0x000fe20000000000 */
[----:B------:R-:W-:Y:S03]  /*4cb0*/  BSSY.RECONVERGENT B2, `(.L_x_442) ;  /* 0x000000c000027945 */ /* 0x000fe60003800200 */
[C---:B------:R-:W-:Y:S01]  /*4cc0*/  IMAD.WIDE.U32 R136, R4.reuse, -0x2daee0ad, RZ ;  /* 0xd2511f5304887825 */ /* 0x040fe200078e00ff */
[----:B------:R-:W-:-:S13]  /*4cd0*/  ISETP.NE.AND P0, PT, R4, RZ, PT ;  /* 0x000000ff0400720c */ /* 0x000fda0003f05270 */
[----:B------:R-:W-:Y:S05]  /*4ce0*/  @P0 BRA `(.L_x_443) ;  /* 0x0000000000200947 */ /* 0x000fea0003800000 */
[----:B------:R-:W-:-:S04]  /*4cf0*/  IADD3 R5, PT, PT, R5, 0x1, RZ ;  /* 0x0000000105057810 */ /* 0x000fc80007ffe0ff */
[----:B------:R-:W-:-:S13]  /*4d00*/  ISETP.NE.AND P0, PT, R5, RZ, PT ;  /* 0x000000ff0500720c */ /* 0x000fda0003f05270 */
[----:B------:R-:W-:Y:S02]  /*4d10*/  @!P0 VIADD R2, R2, 0x1 ;  /* 0x0000000102028836 */ /* 0x000fe40000000000 */
[----:B------:R-:W-:Y:S02]  /*4d20*/  @!P0 VIADD R6, R113, 0x1 ;  /* 0x0000000171068836 */ /* 0x000fe40000000000 */
[----:B------:R-:W-:Y:S01]  /*4d30*/  @!P0 IMAD.MOV.U32 R5, RZ, RZ, RZ ;  /* 0x000000ffff058224 */ /* 0x000fe200078e00ff */
[----:B------:R-:W-:-:S13]  /*4d40*/  ISETP.NE.AND P1, PT, R2, RZ, !P0 ;  /* 0x000000ff0200720c */ /* 0x000fda0004725270 */
[----:B------:R-:W-:-:S05]  /*4d50*/  @P1 IADD3 R6, PT, PT, R113, RZ, RZ ;  /* 0x000000ff71061210 */ /* 0x000fca0007ffe0ff */
[----:B------:R-:W-:-:S07]  /*4d60*/  @!P0 IMAD.MOV.U32 R113, RZ, RZ, R6 ;  /* 0x000000ffff718224 */ /* 0x000fce00078e0006 */
.L_x_443:
[----:B------:R-:W-:Y:S05]  /*4d70*/  BSYNC.RECONVERGENT B2 ;  /* 0x0000000000027941 */ /* 0x000fea0003800200 */
.L_x_442:
[----:B------:R-:W-:Y:S01]  /*4d80*/  IMAD.WIDE.U32 R106, R2, -0x326172a9, RZ ;  /* 0xcd9e8d57026a7825 */ /* 0x000fe200078e00ff */
[----:B------:R-:W-:-:S03]  /*4d90*/  LOP3.LUT R104, R113, R137, R111, 0x96, !PT ;  /* 0x0000008971687212 */ /* 0x000fc600078e966f */
[----:B------:R-:W-:Y:S01]  /*4da0*/  VIADD R115, R111, 0xbb67ae85 ;  /* 0xbb67ae856f737836 */ /* 0x000fe20000000000 */
[----:B------:R-:W-:Y:S01]  /*4db0*/  LOP3.LUT R116, R5, R107, R110, 0x96, !PT ;  /* 0x0000006b05747212 */ /* 0x000fe200078e966e */
[----:B------:R-:W-:Y:S01]  /*4dc0*/  IMAD.WIDE.U32 R104, R104, -0x326172a9, RZ ;  /* 0xcd9e8d5768687825 */ /* 0x000fe200078e00ff */
[----:B------:R-:W-:-:S03]  /*4dd0*/  IADD3 R107, PT, PT, R110, -0x61c88647, RZ ;  /* 0x9e3779b96e6b7810 */ /* 0x000fc60007ffe0ff */
[----:B------:R-:W-:Y:S01]  /*4de0*/  IMAD.WIDE.U32 R116, R116, -0x2daee0ad, RZ ;  /* 0xd2511f5374747825 */ /* 0x000fe200078e00ff */
[----:B------:R-:W-:Y:S02]  /*4df0*/  LOP3.LUT R107, R107, R106, R105, 0x96, !PT ;  /* 0x0000006a6b6b7212 */ /* 0x000fe400078e9669 */
[----:B------:R-:W-:Y:S02]  /*4e00*/  IADD3 R105, PT, PT, R110, 0x3c6ef372, RZ ;  /* 0x3c6ef3726e697810 */ /* 0x000fe40007ffe0ff */
        /* <DEDUP_REMOVED lines=11> */
[----:B------:R-:W-:-:S03]  /*4ec0*/  VIADD R105, R110, 0x78dde6e4 ;  /* 0x78dde6e46e697836 */ /* 0x000fc60000000000 */
[----:B------:R-:W-:Y:S01]  /*4ed0*/  LOP3.LUT R106, R115, R136, R117, 0x96, !PT ;  /* 0x00000088736a7212 */ /* 0x000fe200078e9675 */
[----:B------:R-:W-:Y:S01]  /*4ee0*/  IMAD.WIDE.U32 R136, R107, -0x2daee0ad, RZ ;  /* 0xd2511f536b887825 */ /* 0x000fe200078e00ff */
[----:B------:R-:W-:-:S03]  /*4ef0*/  IADD3 R115, PT, PT, R111, -0x126145ec, RZ ;  /* 0xed9eba146f737810 */ /* 0x000fc60007ffe0ff */
[----:B------:R-:W-:Y:S01]  /*4f00*/  IMAD.WIDE.U32 R106, R106, -0x326172a9, RZ ;  /* 0xcd9e8d576a6a7825 */ /* 0x000fe200078e00ff */
[----:B------:R-:W-:-:S04]  /*4f10*/  LOP3.LUT R115, R115, R116, R137, 0x96, !PT ;  /* 0x0000007473737212 */ /* 0x000fc800078e9689 */
[----:B------:R-:W-:Y:S01]  /*4f20*/  LOP3.LUT R116, R105, R104, R107, 0x96, !PT ;  /* 0x0000006869747212 */ /* 0x000fe200078e966b */
[----:B------:R-:W-:Y:S01]  /*4f30*/  IMAD.WIDE.U32 R104, R115, -0x326172a9, RZ ;  /* 0xcd9e8d5773687825 */ /* 0x000fe200078e00ff */
[----:B------:R-:W-:-:S03]  /*4f40*/  IADD3 R115, PT, PT, R111, -0x56f99767, RZ ;  /* 0xa90668996f737810 */ /* 0x000fc60007ffe0ff */
        /* <DEDUP_REMOVED lines=15> */
[----:B------:R-:W-:Y:S02]  /*5040*/  VIADD R115, R111, 0x1fd5c5a3 ;  /* 0x1fd5c5a36f737836 */ /* 0x000fe40000000000 */
[----:B------:R-:W-:-:S03]  /*5050*/  IMAD.WIDE.U32 R106, R107, -0x2daee0ad, RZ ;  /* 0xd2511f536b6a7825 */ /* 0x000fc600078e00ff */
[----:B------:R-:W-:Y:S01]  /*5060*/  LOP3.LUT R136, R115, R136, R117, 0x96, !PT ;  /* 0x0000008873887212 */ /* 0x000fe200078e9675 */
[----:B------:R-:W-:-:S04]  /*5070*/  VIADD R115, R111, 0xdb3d7428 ;  /* 0xdb3d74286f737836 */ /* 0x000fc80000000000 */
[----:B------:R-:W-:Y:S01]  /*5080*/  IMAD.WIDE.U32 R136, R136, -0x326172a9, RZ ;  /* 0xcd9e8d5788887825 */ /* 0x000fe200078e00ff */
[----:B------:R-:W-:-:S03]  /*5090*/  LOP3.LUT R116, R115, R116, R107, 0x96, !PT ;  /* 0x0000007473747212 */ /* 0x000fc600078e966b */
[----:B------:R-:W-:Y:S01]  /*50a0*/  VIADD R115, R111, 0x96a522ad ;  /* 0x96a522ad6f737836 */ /* 0x000fe20000000000 */
[----:B------:R-:W-:Y:S01]  /*50b0*/  LOP3.LUT R105, R105, R104, R137, 0x96, !PT ;  /* 0x0000006869697212 */ /* 0x000fe200078e9689 */
[----:B------:R-:W-:-:S04]  /*50c0*/  IMAD.WIDE.U32 R116, R116, -0x326172a9, RZ ;  /* 0xcd9e8d5774747825 */ /* 0x000fc800078e00ff */
[----:B------:R-:W-:-:S04]  /*50d0*/  IMAD.WIDE.U32 R104, R105, -0x2daee0ad, RZ ;  /* 0xd2511f5369687825 */ /* 0x000fc800078e00ff */
[----:B------:R-:W-:Y:S01]  /*50e0*/  VIADD R107, R110, 0x8ff34781 ;  /* 0x8ff347816e6b7836 */ /* 0x000fe20000000000 */
[----:B------:R-:W-:Y:S02]  /*50f0*/  LOP3.LUT R115, R115, R106, R105, 0x96, !PT ;  /* 0x0000006a73737212 */ /* 0x000fe400078e9669 */
[----:B------:R-:W-:Y:S01]  /*5100*/  MOV R105, R172 ;  /* 0x000000ac00697202 */ /* 0x000fe20000000f00 */
[----:B------:R-:W-:Y:S01]  /*5110*/  IMAD.MOV.U32 R172, RZ, RZ, R104 ;  /* 0x000000ffffac7224 */ /* 0x000fe200078e0068 */
[----:B------:R-:W-:Y:S01]  /*5120*/  LOP3.LUT R6, R107, R136, R117, 0x96, !PT ;  /* 0x000000886b067212 */ /* 0x000fe200078e9675 */
[----:B------:R-:W-:-:S07]  /*5130*/  IMAD.MOV.U32 R104, RZ, RZ, RZ ;  /* 0x000000ffff687224 */ /* 0x000fce00078e00ff */
.L_x_440:
[----:B------:R-:W-:Y:S05]  /*5140*/  BSYNC.RECONVERGENT B1 ;  /* 0x0000000000017941 */ /* 0x000fea0003800200 */
.L_x_439:
[----:B------:R-:W-:Y:S01]  /*5150*/  I2FP.F32.U32 R105, R105 ;  /* 0x0000006900697245 */ /* 0x000fe20000201000 */
[----:B------:R-:W-:Y:S01]  /*5160*/  BSSY.RECONVERGENT B1, `(.L_x_444) ;  /* 0x000005e000017945 */ /* 0x000fe20003800200 */
[----:B------:R-:W-:Y:S01]  /*5170*/  SHF.L.U32 R107, R100, 0x10, RZ ;  /* 0x00000010646b7819 */ /* 0x000fe200000006ff */
[----:B------:R-:W-:Y:S01]  /*5180*/  IMAD.MOV.U32 R106, RZ, RZ, 0x2 ;  /* 0x00000002ff6a7424 */ /* 0x000fe200078e00ff */
[----:B------:R-:W-:Y:S01]  /*5190*/  ISETP.NE.AND P2, PT, R104, 0x1, PT ;  /* 0x000000016800780c */ /* 0x000fe20003f45270 */
[----:B------:R-:W-:Y:S02]  /*51a0*/  FFMA.FTZ R105, R105, R156, 1.1641532182693481445e-10 ;  /* 0x2f00000069697423 */ /* 0x000fe4000001009c */
[----:B------:R-:W-:-:S03]  /*51b0*/  FMUL.FTZ R100, R107, R168 ;  /* 0x000000a86b647220 */ /* 0x000fc60000410000 */
[----:B------:R-:W-:Y:S01]  /*51c0*/  FSETP.GTU.FTZ.AND P1, PT, R105, R170, PT ;  /* 0x000000aa6900720b */ /* 0x000fe20003f3c000 */
[----:B------:R-:W-:-:S03]  /*51d0*/  FMUL.FTZ R100, R100, R169 ;  /* 0x000000a964647220 */ /* 0x000fc60000410000 */
[----:B------:R-:W-:Y:S02]  /*51e0*/  PLOP3.LUT P0, PT, P1, PT, PT, 0x8, 0x80 ;  /* 0x000000000080781c */ /* 0x000fe40000f0e170 */
[----:B------:R-:W-:Y:S01]  /*51f0*/  FSEL R122, R100, RZ, !P1 ;  /* 0x000000ff647a7208 */ /* 0x000fe20004800000 */
[----:B------:R-:W-:Y:S01]  /*5200*/  IMAD.MOV.U32 R100, RZ, RZ, R116 ;  /* 0x000000ffff647224 */ /* 0x000fe200078e0074 */
[----:B------:R-:W-:Y:S09]  /*5210*/  @!P2 BRA `(.L_x_445) ;  /* 0x000000040048a947 */ /* 0x000ff20003800000 */
[----:B------:R-:W-:-:S13]  /*5220*/  ISETP.NE.AND P1, PT, R104, 0x3, PT ;  /* 0x000000036800780c */ /* 0x000fda0003f25270 */
[----:B------:R-:W-:Y:S05]  /*5230*/  @!P1 BRA `(.L_x_446) ;  /* 0x0000000000189947 */ /* 0x000fea0003800000 */
[----:B------:R-:W-:-:S13]  /*5240*/  ISETP.NE.AND P1, PT, R104, 0x2, PT ;  /* 0x000000026800780c */ /* 0x000fda0003f25270 */
[----:B------:R-:W-:Y:S01]  /*5250*/  @!P1 MOV R106, 0x3 ;  /* 0x00000003006a9802 */ /* 0x000fe20000000f00 */
[----:B------:R-:W-:Y:S01]  /*5260*/  @!P1 IMAD.MOV.U32 R100, RZ, RZ, R115 ;  /* 0x000000ffff649224 */ /* 0x000fe200078e0073 */
[----:B------:R-:W-:Y:S01]  /*5270*/  @P1 MOV R100, R6 ;  /* 0x0000000600641202 */ /* 0x000fe20000000f00 */
[----:B------:R-:W-:Y:S01]  /*5280*/  @P1 VIADD R106, R104, 0x1 ;  /* 0x00000001686a1836 */ /* 0x000fe20000000000 */
[----:B------:R-:W-:Y:S06]  /*5290*/  BRA `(.L_x_445) ;  /* 0x0000000400287947 */ /* 0x000fec0003800000 */
.L_x_446:
[----:B------:R-:W-:Y:S01]  /*52a0*/  VIADD R4, R4, 0x1 ;  /* 0x0000000104047836 */ /* 0x000fe20000000000 */
[----:B------:R-:W-:Y:S03]  /*52b0*/  BSSY.RECONVERGENT B2, `(.L_x_447) ;  /* 0x000000c000027945 */ /* 0x000fe60003800200 */
[C---:B------:R-:W-:Y:S01]  /*52c0*/  IMAD.WIDE.U32 R136, R4.reuse, -0x2daee0ad, RZ ;  /* 0xd2511f5304887825 */ /* 0x040fe200078e00ff */
[----:B------:R-:W-:-:S13]  /*52d0*/  ISETP.NE.AND P1, PT, R4, RZ, PT ;  /* 0x000000ff0400720c */ /* 0x000fda0003f25270 */
[----:B------:R-:W-:Y:S05]  /*52e0*/  @P1 BRA `(.L_x_448) ;  /* 0x0000000000201947 */ /* 0x000fea0003800000 */
[----:B------:R-:W-:-:S05]  /*52f0*/  VIADD R5, R5, 0x1 ;  /* 0x0000000105057836 */ /* 0x000fca0000000000 */
[----:B------:R-:W-:-:S13]  /*5300*/  ISETP.NE.AND P1, PT, R5, RZ, PT ;  /* 0x000000ff0500720c */ /* 0x000fda0003f25270 */
[----:B------:R-:W-:Y:S01]  /*5310*/  @!P1 IADD3 R2, PT, PT, R2, 0x1, RZ ;  /* 0x0000000102029810 */ /* 0x000fe20007ffe0ff */
[----:B------:R-:W-:Y:S01]  /*5320*/  @!P1 VIADD R6, R113, 0x1 ;  /* 0x0000000171069836 */ /* 0x000fe20000000000 */
[----:B------:R-:W-:Y:S02]  /*5330*/  @!P1 MOV R5, RZ ;  /* 0x000000ff00059202 */ /* 0x000fe40000000f00 */
[----:B------:R-:W-:-:S13]  /*5340*/  ISETP.NE.AND P2, PT, R2, RZ, !P1 ;  /* 0x000000ff0200720c */ /* 0x000fda0004f45270 */
[----:B------:R-:W-:-:S04]  /*5350*/  @P2 IMAD.MOV R6, RZ, RZ, R113 ;  /* 0x000000ffff062224 */ /* 0x000fc800078e0271 */
[----:B------:R-:W-:-:S07]  /*5360*/  @!P1 IMAD.MOV.U32 R113, RZ, RZ, R6 ;  /* 0x000000ffff719224 */ /* 0x000fce00078e0006 */
.L_x_448:
[----:B------:R-:W-:Y:S05]  /*5370*/  BSYNC.RECONVERGENT B2 ;  /* 0x0000000000027941 */ /* 0x000fea0003800200 */
.L_x_447:
[----:B------:R-:W-:Y:S01]  /*5380*/  IMAD.WIDE.U32 R106, R2, -0x326172a9, RZ ;  /* 0xcd9e8d57026a7825 */ /* 0x000fe200078e00ff */
[----:B------:R-:W-:Y:S02]  /*5390*/  LOP3.LUT R104, R113, R137, R111, 0x96, !PT ;  /* 0x0000008971687212 */ /* 0x000fe400078e966f */
[----:B------:R-:W-:Y:S01]  /*53a0*/  IADD3 R115, PT, PT, R111, -0x4498517b, RZ ;  /* 0xbb67ae856f737810 */ /* 0x000fe20007ffe0ff */
[----:B------:R-:W-:Y:S01]  /*53b0*/  IMAD.MOV.U32 R100, RZ, RZ, R172 ;  /* 0x000000ffff647224 */ /* 0x000fe200078e00ac */
        /* <DEDUP_REMOVED lines=13> */
[----:B------:R-:W-:-:S03]  /*5490*/  IADD3 R107, PT, PT, R110, -0x255992d5, RZ ;  /* 0xdaa66d2b6e6b7810 */ /* 0x000fc60007ffe0ff */
[----:B------:R-:W-:Y:S01]  /*54a0*/  IMAD.WIDE.U32 R116, R116, -0x2daee0ad, RZ ;  /* 0xd2511f5374747825 */ /* 0x000fe200078e00ff */
[----:B------:R-:W-:Y:S02]  /*54b0*/  LOP3.LUT R107, R107, R106, R105, 0x96, !PT ;  /* 0x0000006a6b6b7212 */ /* 0x000fe400078e9669 */
[----:B------:R-:W-:Y:S01]  /*54c0*/  IADD3 R105, PT, PT, R110, 0x78dde6e4, RZ ;  /* 0x78dde6e46e697810 */ /* 0x000fe20007ffe0ff */
        /* <DEDUP_REMOVED lines=15> */
[----:B------:R-:W-:-:S03]  /*55c0*/  IADD3 R115, PT, PT, R111, 0x646e171e, RZ ;  /* 0x646e171e6f737810 */ /* 0x000fc60007ffe0ff */
[----:B------:R-:W-:Y:S01]  /*55d0*/  IMAD.WIDE.U32 R106, R106, -0x326172a9, RZ ;  /* 0xcd9e8d576a6a7825 */ /* 0x000fe200078e00ff */
[----:B------:R-:W-:-:S04]  /*55e0*/  LOP3.LUT R115, R115, R116, R137, 0x96, !PT ;  /* 0x0000007473737212 */ /* 0x000fc800078e9689 */
[----:B------:R-:W-:Y:S01]  /*55f0*/  LOP3.LUT R116, R105, R104, R107, 0x96, !PT ;  /* 0x0000006869747212 */ /* 0x000fe200078e966b */
[----:B------:R-:W-:Y:S01]  /*5600*/  IMAD.WIDE.U32 R104, R115, -0x326172a9, RZ ;  /* 0xcd9e8d5773687825 */ /* 0x000fe200078e00ff */
[----:B------:R-:W-:-:S03]  /*5610*/  IADD3 R115, PT, PT, R111, 0x1fd5c5a3, RZ ;  /* 0x1fd5c5a36f737810 */ /* 0x000fc60007ffe0ff */
[----:B------:R-:W-:-:S04]  /*5620*/  IMAD.WIDE.U32 R116, R116, -0x2daee0ad, RZ ;  /* 0xd2511f5374747825 */ /* 0x000fc800078e00ff */
[----:B------:R-:W-:Y:S01]  /*5630*/  VIADD R107, R110, 0x5384540f ;  /* 0x5384540f6e6b7836 */ /* 0x000fe20000000000 */
[----:B------:R-:W-:Y:S01]  /*5640*/  LOP3.LUT R136, R115, R136, R117, 0x96, !PT ;  /* 0x0000008873887212 */ /* 0x000fe200078e9675 */
[----:B------:R-:W-:-:S03]  /*5650*/  VIADD R115, R111, 0xdb3d7428 ;  /* 0xdb3d74286f737836 */ /* 0x000fc60000000000 */
[----:B------:R-:W-:Y:S01]  /*5660*/  LOP3.LUT R107, R107, R106, R105, 0x96, !PT ;  /* 0x0000006a6b6b7212 */ /* 0x000fe200078e9669 */
[----:B------:R-:W-:-:S04]  /*5670*/  IMAD.WIDE.U32 R136, R136, -0x326172a9, RZ ;  /* 0xcd9e8d5788887825 */ /* 0x000fc800078e00ff */
[----:B------:R-:W-:Y:S02]  /*5680*/  VIADD R105, R110, 0xf1bbcdc8 ;  /* 0xf1bbcdc86e697836 */ /* 0x000fe40000000000 */
[----:B------:R-:W-:-:S03]  /*5690*/  IMAD.WIDE.U32 R106, R107, -0x2daee0ad, RZ ;  /* 0xd2511f536b6a7825 */ /* 0x000fc600078e00ff */
[----:B------:R-:W-:Y:S02]  /*56a0*/  LOP3.LUT R105, R105, R104, R137, 0x96, !PT ;  /* 0x0000006869697212 */ /* 0x000fe400078e9689 */
[----:B------:R-:W-:Y:S01]  /*56b0*/  LOP3.LUT R116, R115, R116, R107, 0x96, !PT ;  /* 0x0000007473747212 */ /* 0x000fe200078e966b */
[----:B------:R-:W-:Y:S01]  /*56c0*/  VIADD R115, R111, 0x96a522ad ;  /* 0x96a522ad6f737836 */ /* 0x000fe20000000000 */
[----:B------:R-:W-:Y:S01]  /*56d0*/  IADD3 R107, PT, PT, R110, -0x700cb87f, RZ ;  /* 0x8ff347816e6b7810 */ /* 0x000fe20007ffe0ff */
[----:B------:R-:W-:-:S04]  /*56e0*/  IMAD.WIDE.U32 R104, R105, -0x2daee0ad, RZ ;  /* 0xd2511f5369687825 */ /* 0x000fc800078e00ff */
[----:B------:R-:W-:Y:S01]  /*56f0*/  IMAD.WIDE.U32 R116, R116, -0x326172a9, RZ ;  /* 0xcd9e8d5774747825 */ /* 0x000fe200078e00ff */
[----:B------:R-:W-:Y:S02]  /*5700*/  LOP3.LUT R115, R115, R106, R105, 0x96, !PT ;  /* 0x0000006a73737212 */ /* 0x000fe400078e9669 */
[----:B------:R-:W-:Y:S01]  /*5710*/  MOV R172, R104 ;  /* 0x0000006800ac7202 */ /* 0x000fe20000000f00 */
[----:B------:R-:W-:Y:S01]  /*5720*/  IMAD.MOV.U32 R106, RZ, RZ, RZ ;  /* 0x000000ffff6a7224 */ /* 0x000fe200078e00ff */
[----:B------:R-:W-:-:S07]  /*5730*/  LOP3.LUT R6, R107, R136, R117, 0x96, !PT ;  /* 0x000000886b067212 */ /* 0x000fce00078e9675 */
.L_x_445:
[----:B------:R-:W-:Y:S05]  /*5740*/  BSYNC.RECONVERGENT B1 ;  /* 0x0000000000017941 */ /* 0x000fea0003800200 */
.L_x_444:
[----:B------:R-:W-:Y:S01]  /*5750*/  ISETP.NE.AND P3, PT, R106, 0x1, PT ;  /* 0x000000016a00780c */ /* 0x000fe20003f65270 */
[----:B------:R-:W-:Y:S01]  /*5760*/  IMAD.U32 R107, R101, 0x10000, RZ ;  /* 0x00010000656b7824 */ /* 0x000fe200078e00ff */
[----:B------:R-:W-:Y:S01]  /*5770*/  I2FP.F32.U32 R105, R100 ;  /* 0x0000006400697245 */ /* 0x000fe20000201000 */
[----:B------:R-:W-:Y:S01]  /*5780*/  BSSY.RECONVERGENT B1, `(.L_x_449) ;  /* 0x000005d000017945 */ /* 0x000fe20003800200 */
[----:B------:R-:W-:Y:S02]  /*5790*/  HFMA2 R104, -RZ, RZ, 0, 1.1920928955078125e-07 ;  /* 0x00000002ff687431 */ /* 0x000fe400000001ff */
[----:B------:R-:W-:Y:S01]  /*57a0*/  FMUL.FTZ R100, R107, R168 ;  /* 0x000000a86b647220 */ /* 0x000fe20000410000 */
[----:B------:R-:W-:Y:S01]  /*57b0*/  PRMT R136, R101, 0x7632, R136 ;  /* 0x0000763265887816 */ /* 0x000fe20000000088 */
[----:B------:R-:W-:Y:S01]  /*57c0*/  FFMA.FTZ R105, R105, R156, 1.1641532182693481445e-10 ;  /* 0x2f00000069697423 */ /* 0x000fe2000001009c */
[----:B------:R-:W-:Y:S02]  /*57d0*/  IMAD.MOV.U32 R101, RZ, RZ, R116 ;  /* 0x000000ffff657224 */ /* 0x000fe400078e0074 */
[----:B------:R-:W-:-:S02]  /*57e0*/  FMUL.FTZ R100, R100, R169 ;  /* 0x000000a964647220 */ /* 0x000fc40000410000 */
[----:B------:R-:W-:-:S04]  /*57f0*/  FSETP.GTU.FTZ.AND P2, PT, R105, R170, PT ;  /* 0x000000aa6900720b */ /* 0x000fc80003f5c000 */
[----:B------:R-:W-:Y:S02]  /*5800*/  PLOP3.LUT P1, PT, P2, PT, PT, 0x8, 0x80 ;  /* 0x000000000080781c */ /* 0x000fe4000172e170 */
[----:B------:R-:W-:Y:S01]  /*5810*/  FSEL R137, R100, RZ, !P2 ;  /* 0x000000ff64897208 */ /* 0x000fe20005000000 */
[----:B------:R-:W-:Y:S10]  /*5820*/  @!P3 BRA `(.L_x_450) ;  /* 0x000000040048b947 */ /* 0x000ff40003800000 */
        /* <DEDUP_REMOVED lines=8> */
.L_x_451:
        /* <DEDUP_REMOVED lines=13> */
.L_x_453:
[----:B------:R-:W-:Y:S05]  /*5980*/  BSYNC.RECONVERGENT B2 ;  /* 0x0000000000027941 */ /* 0x000fea0003800200 */
.L_x_452:
[----:B------:R-:W-:Y:S01]  /*5990*/  IMAD.WIDE.U32 R104, R2, -0x326172a9, RZ ;  /* 0xcd9e8d5702687825 */ /* 0x000fe200078e00ff */
[----:B------:R-:W-:Y:S02]  /*59a0*/  LOP3.LUT R100, R113, R107, R111, 0x96, !PT ;  /* 0x0000006b71647212 */ /* 0x000fe400078e966f */
[C---:B------:R-:W-:Y:S01]  /*59b0*/  IADD3 R115, PT, PT, R111.reuse, 0x76cf5d0a, RZ ;  /* 0x76cf5d0a6f737810 */ /* 0x040fe20007ffe0ff */
[----:B------:R-:W-:Y:S01]  /*59c0*/  VIADD R107, R111, 0xbb67ae85 ;  /* 0xbb67ae856f6b7836 */ /* 0x000fe20000000000 */
[----:B------:R-:W-:Y:S01]  /*59d0*/  LOP3.LUT R116, R5, R105, R110, 0x96, !PT ;  /* 0x0000006905747212 */ /* 0x000fe200078e966e */
[----:B------:R-:W-:-:S04]  /*59e0*/  IMAD.WIDE.U32 R100, R100, -0x326172a9, RZ ;  /* 0xcd9e8d5764647825 */ /* 0x000fc800078e00ff */
[----:B------:R-:W-:Y:S02]  /*59f0*/  VIADD R105, R110, 0x9e3779b9 ;  /* 0x9e3779b96e697836 */ /* 0x000fe40000000000 */
[----:B------:R-:W-:-:S03]  /*5a00*/  IMAD.WIDE.U32 R116, R116, -0x2daee0ad, RZ ;  /* 0xd2511f5374747825 */ /* 0x000fc600078e00ff */
[----:B------:R-:W-:Y:S01]  /*5a10*/  LOP3.LUT R105, R105, R104, R101, 0x96, !PT ;  /* 0x0000006869697212 */ /* 0x000fe200078e9665 */
[----:B------:R-:W-:Y:S01]  /*5a20*/  VIADD R101, R110, 0x3c6ef372 ;  /* 0x3c6ef3726e657836 */ /* 0x000fe20000000000 */
[----:B------:R-:W-:-:S03]  /*5a30*/  LOP3.LUT R104, R107, R106, R117, 0x96, !PT ;  /* 0x0000006a6b687212 */ /* 0x000fc600078e9675 */
        /* <DEDUP_REMOVED lines=29> */
[----:B------:R-:W-:Y:S01]  /*5c10*/  IMAD.WIDE.U32 R100, R115, -0x326172a9, RZ ;  /* 0xcd9e8d5773647825 */ /* 0x000fe200078e00ff */
[----:B------:R-:W-:-:S03]  /*5c20*/  IADD3 R115, PT, PT, R111, -0x24c28bd8, RZ ;  /* 0xdb3d74286f737810 */ /* 0x000fc60007ffe0ff */
[----:B------:R-:W-:-:S04]  /*5c30*/  IMAD.WIDE.U32 R116, R116, -0x2daee0ad, RZ ;  /* 0xd2511f5374747825 */ /* 0x000fc800078e00ff */
[----:B------:R-:W-:Y:S01]  /*5c40*/  VIADD R105, R110, 0x5384540f ;  /* 0x5384540f6e697836 */ /* 0x000fe20000000000 */
[----:B------:R-:W-:-:S04]  /*5c50*/  LOP3.LUT R107, R107, R106, R117, 0x96, !PT ;  /* 0x0000006a6b6b7212 */ /* 0x000fc800078e9675 */
        /* <DEDUP_REMOVED lines=10> */
[----:B------:R-:W-:-:S03]  /*5d00*/  LOP3.LUT R115, R115, R104, R101, 0x96, !PT ;  /* 0x0000006873737212 */ /* 0x000fc600078e9665 */
[----:B------:R-:W-:Y:S02]  /*5d10*/  HFMA2 R104, -RZ, RZ, 0, 0 ;  /* 0x00000000ff687431 */ /* 0x000fe400000001ff */
[----:B------:R-:W-:Y:S01]  /*5d20*/  IMAD.MOV.U32 R101, RZ, RZ, R172 ;  /* 0x000000ffff657224 */ /* 0x000fe200078e00ac */
[----:B------:R-:W-:Y:S01]  /*5d30*/  LOP3.LUT R6, R105, R106, R117, 0x96, !PT ;  /* 0x0000006a69067212 */ /* 0x000fe200078e9675 */
[----:B------:R-:W-:-:S07]  /*5d40*/  IMAD.MOV.U32 R172, RZ, RZ, R100 ;  /* 0x000000ffffac7224 */ /* 0x000fce00078e0064 */
.L_x_450:
[----:B------:R-:W-:Y:S05]  /*5d50*/  BSYNC.RECONVERGENT B1 ;  /* 0x0000000000017941 */ /* 0x000fea0003800200 */
.L_x_449:
[----:B------:R-:W-:Y:S01]  /*5d60*/  I2FP.F32.U32 R101, R101 ;  /* 0x0000006500657245 */ /* 0x000fe20000201000 */
[----:B------:R-:W-:Y:S01]  /*5d70*/  IMAD.U32 R105, R136, 0x10000, RZ ;  /* 0x0001000088697824 */ /* 0x000fe200078e00ff */
[----:B------:R-:W-:Y:S01]  /*5d80*/  ISETP.NE.AND P3, PT, R104, 0x1, PT ;  /* 0x000000016800780c */ /* 0x000fe20003f65270 */
[----:B------:R-:W-:Y:S01]  /*5d90*/  BSSY.RECONVERGENT B1, `(.L_x_454) ;  /* 0x000005c000017945 */ /* 0x000fe20003800200 */
[----:B------:R-:W-:Y:S02]  /*5da0*/  IMAD.MOV.U32 R106, RZ, RZ, 0x2 ;  /* 0x00000002ff6a7424 */ /* 0x000fe400078e00ff */
[----:B------:R-:W-:Y:S01]  /*5db0*/  FFMA.FTZ R101, R101, R156, 1.1641532182693481445e-10 ;  /* 0x2f00000065657423 */ /* 0x000fe2000001009c */
[----:B------:R-:W-:-:S04]  /*5dc0*/  FMUL.FTZ R100, R105, R168 ;  /* 0x000000a869647220 */ /* 0x000fc80000410000 */
[----:B------:R-:W-:Y:S01]  /*5dd0*/  FMUL.FTZ R100, R100, R169 ;  /* 0x000000a964647220 */ /* 0x000fe20000410000 */
[----:B------:R-:W-:Y:S02]  /*5de0*/  FSETP.GTU.FTZ.AND P2, PT, R101, R170, PT ;  /* 0x000000aa6500720b */ /* 0x000fe40003f5c000 */
[----:B------:R-:W-:Y:S02]  /*5df0*/  MOV R101, R116 ;  /* 0x0000007400657202 */ /* 0x000fe40000000f00 */
[----:B------:R-:W-:Y:S02]  /*5e00*/  FSEL R136, R100, RZ, !P2 ;  /* 0x000000ff64887208 */ /* 0x000fe40005000000 */
[----:B------:R-:W-:Y:S01]  /*5e10*/  PLOP3.LUT P2, PT, P2, PT, PT, 0x8, 0x80 ;  /* 0x000000000080781c */ /* 0x000fe2000174e170 */
[----:B------:R-:W-:-:S12]  /*5e20*/  @!P3 BRA `(.L_x_455) ;  /* 0x000000040048b947 */ /* 0x000fd80003800000 */
        /* <DEDUP_REMOVED lines=8> */
.L_x_456:
        /* <DEDUP_REMOVED lines=13> */
.L_x_458:
[----:B------:R-:W-:Y:S05]  /*5f80*/  BSYNC.RECONVERGENT B2 ;  /* 0x0000000000027941 */ /* 0x000fea0003800200 */
.L_x_457:
        /* <DEDUP_REMOVED lines=8> */
[----:B------:R-:W-:Y:S01]  /*6010*/  IADD3 R101, PT, PT, R110, 0x3c6ef372, RZ ;  /* 0x3c6ef3726e657810 */ /* 0x000fe20007ffe0ff */
        /* <DEDUP_REMOVED lines=51> */
.L_x_455:
[----:B------:R-:W-:Y:S05]  /*6350*/  BSYNC.RECONVERGENT B1 ;  /* 0x0000000000017941 */ /* 0x000fea0003800200 */
.L_x_454:
[----:B------:R-:W-:Y:S01]  /*6360*/  I2FP.F32.U32 R101, R101 ;  /* 0x0000006500657245 */ /* 0x000fe20000201000 */
[----:B------:R-:W-:Y:S01]  /*6370*/  BSSY.RECONVERGENT B1, `(.L_x_459) ;  /* 0x000005f000017945 */ /* 0x000fe20003800200 */
[----:B------:R-:W-:Y:S01]  /*6380*/  SHF.L.U32 R105, R102, 0x10, RZ ;  /* 0x0000001066697819 */ /* 0x000fe200000006ff */
[----:B------:R-:W-:Y:S01]  /*6390*/  IMAD.MOV.U32 R104, RZ, RZ, 0x2 ;  /* 0x00000002ff687424 */ /* 0x000fe200078e00ff */
[----:B------:R-:W-:Y:S01]  /*63a0*/  ISETP.NE.AND P4, PT, R106, 0x1, PT ;  /* 0x000000016a00780c */ /* 0x000fe20003f85270 */
[----:B------:R-:W-:Y:S01]  /*63b0*/  FFMA.FTZ R101, R101, R156, 1.1641532182693481445e-10 ;  /* 0x2f00000065657423 */ /* 0x000fe2000001009c */
[----:B------:R-:W-:Y:S01]  /*63c0*/  PRMT R102, R102, 0x7632, R102 ;  /* 0x0000763266667816 */ /* 0x000fe20000000066 */
[----:B------:R-:W-:-:S03]  /*63d0*/  FMUL.FTZ R100, R105, R168 ;  /* 0x000000a869647220 */ /* 0x000fc60000410000 */
[----:B------:R-:W-:Y:S01]  /*63e0*/  FSETP.GTU.FTZ.AND P3, PT, R101, R170, PT ;  /* 0x000000aa6500720b */ /* 0x000fe20003f7c000 */
[----:B------:R-:W-:Y:S01]  /*63f0*/  FMUL.FTZ R100, R100, R169 ;  /* 0x000000a964647220 */ /* 0x000fe20000410000 */
[----:B------:R-:W-:-:S04]  /*6400*/  IMAD.MOV.U32 R101, RZ, RZ, R116 ;  /* 0x000000ffff657224 */ /* 0x000fc800078e0074 */
[----:B------:R-:W-:Y:S02]  /*6410*/  FSEL R152, R100, RZ, !P3 ;  /* 0x000000ff64987208 */ /* 0x000fe40005800000 */
[----:B------:R-:W-:Y:S01]  /*6420*/  PLOP3.LUT P3, PT, P3, PT, PT, 0x8, 0x80 ;  /* 0x000000000080781c */ /* 0x000fe20001f6e170 */
[----:B------:R-:W-:-:S12]  /*6430*/  @!P4 BRA `(.L_x_460) ;  /* 0x000000040048c947 */ /* 0x000fd80003800000 */
        /* <DEDUP_REMOVED lines=8> */
.L_x_461:
        /* <DEDUP_REMOVED lines=13> */
.L_x_463:
[----:B------:R-:W-:Y:S05]  /*6590*/  BSYNC.RECONVERGENT B2 ;  /* 0x0000000000027941 */ /* 0x000fea0003800200 */
.L_x_462:
        /* <DEDUP_REMOVED lines=29> */
[----:B------:R-:W-:-:S03]  /*6770*/  IADD3 R115, PT, PT, R111, 0x646e171e, RZ ;  /* 0x646e171e6f737810 */ /* 0x000fc60007ffe0ff */
        /* <DEDUP_REMOVED lines=26> */
[----:B------:R-:W-:Y:S01]  /*6920*/  IMAD.MOV.U32 R101, RZ, RZ, R172 ;  /* 0x000000ffff657224 */ /* 0x000fe200078e00ac */
[----:B------:R-:W-:Y:S01]  /*6930*/  LOP3.LUT R6, R105, R106, R117, 0x96, !PT ;  /* 0x0000006a69067212 */ /* 0x000fe200078e9675 */
[----:B------:R-:W-:Y:S01]  /*6940*/  IMAD.MOV.U32 R104, RZ, RZ, RZ ;  /* 0x000000ffff687224 */ /* 0x000fe200078e00ff */
[----:B------:R-:W-:-:S07]  /*6950*/  MOV R172, R100 ;  /* 0x0000006400ac7202 */ /* 0x000fce0000000f00 */
.L_x_460:
[----:B------:R-:W-:Y:S05]  /*6960*/  BSYNC.RECONVERGENT B1 ;  /* 0x0000000000017941 */ /* 0x000fea0003800200 */
.L_x_459:
[----:B------:R-:W-:Y:S01]  /*6970*/  I2FP.F32.U32 R101, R101 ;  /* 0x0000006500657245 */ /* 0x000fe20000201000 */
[----:B------:R-:W-:Y:S01]  /*6980*/  IMAD.U32 R105, R102, 0x10000, RZ ;  /* 0x0001000066697824 */ /* 0x000fe200078e00ff */
[----:B------:R-:W-:Y:S01]  /*6990*/  ISETP.NE.AND P5, PT, R104, 0x1, PT ;  /* 0x000000016800780c */ /* 0x000fe20003fa5270 */
[----:B------:R-:W-:Y:S01]  /*69a0*/  BSSY.RECONVERGENT B1, `(.L_x_464) ;  /* 0x000005c000017945 */ /* 0x000fe20003800200 */
[----:B------:R-:W-:Y:S02]  /*69b0*/  HFMA2 R102, -RZ, RZ, 0, 1.1920928955078125e-07 ;  /* 0x00000002ff667431 */ /* 0x000fe400000001ff */
[----:B------:R-:W-:Y:S01]  /*69c0*/  FFMA.FTZ R101, R101, R156, 1.1641532182693481445e-10 ;  /* 0x2f00000065657423 */ /* 0x000fe2000001009c */
[----:B------:R-:W-:-:S04]  /*69d0*/  FMUL.FTZ R100, R105, R168 ;  /* 0x000000a869647220 */ /* 0x000fc80000410000 */
[----:B------:R-:W-:Y:S01]  /*69e0*/  FMUL.FTZ R100, R100, R169 ;  /* 0x000000a964647220 */ /* 0x000fe20000410000 */
[----:B------:R-:W-:Y:S01]  /*69f0*/  FSETP.GTU.FTZ.AND P4, PT, R101, R170, PT ;  /* 0x000000aa6500720b */ /* 0x000fe20003f9c000 */
[----:B------:R-:W-:-:S03]  /*6a00*/  IMAD.MOV.U32 R101, RZ, RZ, R116 ;  /* 0x000000ffff657224 */ /* 0x000fc600078e0074 */
[----:B------:R-:W-:Y:S02]  /*6a10*/  FSEL R151, R100, RZ, !P4 ;  /* 0x000000ff64977208 */ /* 0x000fe40006000000 */
[----:B------:R-:W-:Y:S01]  /*6a20*/  PLOP3.LUT P4, PT, P4, PT, PT, 0x8, 0x80 ;  /* 0x000000000080781c */ /* 0x000fe2000278e170 */
[----:B------:R-:W-:-:S12]  /*6a30*/  @!P5 BRA `(.L_x_465) ;  /* 0x000000040048d947 */ /* 0x000fd80003800000 */
        /* <DEDUP_REMOVED lines=8> */
.L_x_466:
        /* <DEDUP_REMOVED lines=13> */
.L_x_468:
[----:B------:R-:W-:Y:S05]  /*6b90*/  BSYNC.RECONVERGENT B2 ;  /* 0x0000000000027941 */ /* 0x000fea0003800200 */
.L_x_467:
[----:B------:R-:W-:Y:S01]  /*6ba0*/  IMAD.WIDE.U32 R104, R2, -0x326172a9, RZ ;  /* 0xcd9e8d5702687825 */ /* 0x000fe200078e00ff */
[----:B------:R-:W-:-:S03]  /*6bb0*/  LOP3.LUT R100, R113, R107, R111, 0x96, !PT ;  /* 0x0000006b71647212 */ /* 0x000fc600078e966f */
[----:B------:R-:W-:Y:S01]  /*6bc0*/  HFMA2 R102, -RZ, RZ, 0, 0 ;  /* 0x00000000ff667431 */ /* 0x000fe200000001ff */
        /* <DEDUP_REMOVED lines=56> */
[----:B------:R-:W-:-:S07]  /*6f50*/  IMAD.MOV.U32 R172, RZ, RZ, R100 ;  /* 0x000000ffffac7224 */ /* 0x000fce00078e0064 */
.L_x_465:
[----:B------:R-:W-:Y:S05]  /*6f60*/  BSYNC.RECONVERGENT B1 ;  /* 0x0000000000017941 */ /* 0x000fea0003800200 */
.L_x_464:
[----:B------:R-:W-:Y:S01]  /*6f70*/  I2FP.F32.U32 R101, R101 ;  /* 0x0000006500657245 */ /* 0x000fe20000201000 */
[C---:B------:R-:W-:Y:S01]  /*6f80*/  IMAD.U32 R105, R103.reuse, 0x10000, RZ ;  /* 0x0001000067697824 */ /* 0x040fe200078e00ff */
[----:B------:R-:W-:Y:S01]  /*6f90*/  ISETP.NE.AND P6, PT, R102, 0x1, PT ;  /* 0x000000016600780c */ /* 0x000fe20003fc5270 */
[----:B------:R-:W-:Y:S01]  /*6fa0*/  BSSY.RECONVERGENT B1, `(.L_x_469) ;  /* 0x000005f000017945 */ /* 0x000fe20003800200 */
[----:B------:R-:W-:Y:S01]  /*6fb0*/  PRMT R171, R103, 0x7632, R171 ;  /* 0x0000763267ab7816 */ /* 0x000fe200000000ab */
[----:B------:R-:W-:Y:S01]  /*6fc0*/  FFMA.FTZ R101, R101, R156, 1.1641532182693481445e-10 ;  /* 0x2f00000065657423 */ /* 0x000fe2000001009c */
[----:B------:R-:W-:Y:S01]  /*6fd0*/  FMUL.FTZ R100, R105, R168 ;  /* 0x000000a869647220 */ /* 0x000fe20000410000 */
[----:B------:R-:W-:-:S03]  /*6fe0*/  IMAD.MOV.U32 R117, RZ, RZ, 0x2 ;  /* 0x00000002ff757424 */ /* 0x000fc600078e00ff */
        /* <DEDUP_REMOVED lines=14> */
.L_x_471:
[----:B------:R-:W-:Y:S01]  /*70d0*/  VIADD R4, R4, 0x1 ;  /* 0x0000000104047836 */ /* 0x000fe20000000000 */
[----:B------:R-:W-:Y:S03]  /*70e0*/  BSSY.RECONVERGENT B2, `(.L_x_472) ;  /* 0x000000e000027945 */ /* 0x000fe60003800200 */
[C---:B------:R-:W-:Y:S01]  /*70f0*/  IMAD.WIDE.U32 R104, R4.reuse, -0x2daee0ad, RZ ;  /* 0xd2511f5304687825 */ /* 0x040fe200078e00ff */
[----:B------:R-:W-:-:S13]  /*7100*/  ISETP.NE.AND P6, PT, R4, RZ, PT ;  /* 0x000000ff0400720c */ /* 0x000fda0003fc5270 */
[----:B------:R-:W-:Y:S05]  /*7110*/  @P6 BRA `(.L_x_473) ;  /* 0x0000000000286947 */ /* 0x000fea0003800000 */
[----:B------:R-:W-:Y:S02]  /*7120*/  IADD3 R5, PT, PT, R5, 0x1, RZ ;  /* 0x0000000105057810 */ /* 0x000fe40007ffe0ff */
[----:B------:R-:W-:Y:S02]  /*7130*/  P2R R6, PR, RZ, 0x1 ;  /* 0x00000001ff067803 */ /* 0x000fe40000000000 */
[----:B------:R-:W-:-:S13]  /*7140*/  ISETP.NE.AND P6, PT, R5, RZ, PT ;  /* 0x000000ff0500720c */ /* 0x000fda0003fc5270 */
[----:B------:R-:W-:Y:S02]  /*7150*/  @!P6 VIADD R2, R2, 0x1 ;  /* 0x000000010202e836 */ /* 0x000fe40000000000 */
[----:B------:R-:W-:Y:S02]  /*7160*/  @!P6 VIADD R100, R113, 0x1 ;  /* 0x000000017164e836 */ /* 0x000fe40000000000 */
[----:B------:R-:W-:Y:S01]  /*7170*/  @!P6 IMAD.MOV.U32 R5, RZ, RZ, RZ ;  /* 0x000000ffff05e224 */ /* 0x000fe200078e00ff */
[----:B------:R-:W-:-:S13]  /*7180*/  ISETP.NE.AND P0, PT, R2, RZ, !P6 ;  /* 0x000000ff0200720c */ /* 0x000fda0007705270 */
[----:B------:R-:W-:Y:S02]  /*7190*/  @P0 IADD3 R100, PT, PT, R113, RZ, RZ ;  /* 0x000000ff71640210 */ /* 0x000fe40007ffe0ff */
[----:B------:R-:W-:-:S03]  /*71a0*/  ISETP.NE.AND P0, PT, R6, RZ, PT ;  /* 0x000000ff0600720c */ /* 0x000fc60003f05270 */
[----:B------:R-:W-:-:S10]  /*71b0*/  @!P6 IMAD.MOV.U32 R113, RZ, RZ, R100 ;  /* 0x000000ffff71e224 */ /* 0x000fd400078e0064 */
.L_x_473:
[----:B------:R-:W-:Y:S05]  /*71c0*/  BSYNC.RECONVERGENT B2 ;  /* 0x0000000000027941 */ /* 0x000fea0003800200 */
.L_x_472:
        /* <DEDUP_REMOVED lines=48> */
[----:B------:R-:W-:-:S04]  /*74d0*/  IMAD.WIDE.U32 R104, R105, -0x326172a9, RZ ;  /* 0xcd9e8d5769687825 */ /* 0x000fc800078e00ff */
[----:B------:R-:W-:Y:S01]  /*74e0*/  VIADD R107, R111, 0xdb3d7428 ;  /* 0xdb3d74286f6b7836 */ /* 0x000fe20000000000 */
[----:B------:R-:W-:-:S04]  /*74f0*/  LOP3.LUT R101, R101, R100, R105, 0x96, !PT ;  /* 0x0000006465657212 */ /* 0x000fc800078e9669 */
[----:B------:R-:W-:Y:S01]  /*7500*/  LOP3.LUT R107, R107, R106, R103, 0x96, !PT ;  /* 0x0000006a6b6b7212 */ /* 0x000fe200078e9667 */
[----:B------:R-:W-:-:S04]  /*7510*/  IMAD.WIDE.U32 R100, R101, -0x2daee0ad, RZ ;  /* 0xd2511f5365647825 */ /* 0x000fc800078e00ff */
[----:B------:R-:W-:Y:S01]  /*7520*/  IMAD.WIDE.U32 R116, R107, -0x326172a9, RZ ;  /* 0xcd9e8d576b747825 */ /* 0x000fe200078e00ff */
[----:B------:R-:W-:Y:S02]  /*7530*/  LOP3.LUT R115, R115, R102, R101, 0x96, !PT ;  /* 0x0000006673737212 */ /* 0x000fe400078e9665 */
[----:B------:R-:W-:Y:S01]  /*7540*/  MOV R101, R172 ;  /* 0x000000ac00657202 */ /* 0x000fe20000000f00 */
[----:B------:R-:W-:Y:S02]  /*7550*/  VIADD R103, R110, 0x8ff34781 ;  /* 0x8ff347816e677836 */ /* 0x000fe40000000000 */
[----:B------:R-:W-:-:S03]  /*7560*/  IMAD.MOV.U32 R172, RZ, RZ, R100 ;  /* 0x000000ffffac7224 */ /* 0x000fc600078e0064 */
[----:B------:R-:W-:Y:S01]  /*7570*/  LOP3.LUT R6, R103, R104, R117, 0x96, !PT ;  /* 0x0000006867067212 */ /* 0x000fe200078e9675 */
[----:B------:R-:W-:-:S07]  /*7580*/  IMAD.MOV.U32 R117, RZ, RZ, RZ ;  /* 0x000000ffff757224 */ /* 0x000fce00078e00ff */
.L_x_470:
[----:B------:R-:W-:Y:S05]  /*7590*/  BSYNC.RECONVERGENT B1 ;  /* 0x0000000000017941 */ /* 0x000fea0003800200 */
.L_x_469:
[----:B------:R-:W-:Y:S02]  /*75a0*/  I2FP.F32.U32 R101, R101 ;  /* 0x0000006500657245 */ /* 0x000fe40000201000 */
[----:B------:R-:W-:Y:S02]  /*75b0*/  SHF.L.U32 R171, R171, 0x10, RZ ;  /* 0x00000010abab7819 */ /* 0x000fe400000006ff */
[----:B------:R-:W-:Y:S01]  /*75c0*/  F2FP.BF16.F32.PACK_AB R102, R151, R152 ;  /* 0x000000989766723e */ /* 0x000fe200000010ff */
[----:B------:R-:W-:Y:S02]  /*75d0*/  FFMA.FTZ R101, R101, R156, 1.1641532182693481445e-10 ;  /* 0x2f00000065657423 */ /* 0x000fe4000001009c */
[----:B------:R-:W-:-:S03]  /*75e0*/  FMUL.FTZ R100, R171, R168 ;  /* 0x000000a8ab647220 */ /* 0x000fc60000410000 */
[----:B------:R-:W-:Y:S01]  /*75f0*/  FSETP.GTU.FTZ.AND P6, PT, R101, R170, PT ;  /* 0x000000aa6500720b */ /* 0x000fe20003fdc000 */
[----:B------:R-:W-:Y:S01]  /*7600*/  FMUL.FTZ R100, R100, R169 ;  /* 0x000000a964647220 */ /* 0x000fe20000410000 */
[----:B------:R-:W-:-:S04]  /*7610*/  F2FP.BF16.F32.PACK_AB R101, R136, R137 ;  /* 0x000000898865723e */ /* 0x000fc800000010ff */
[----:B------:R-:W-:Y:S02]  /*7620*/  FSEL R156, R100, RZ, !P6 ;  /* 0x000000ff649c7208 */ /* 0x000fe40007000000 */
[----:B------:R-:W-:Y:S02]  /*7630*/  PLOP3.LUT P6, PT, P6, PT, PT, 0x8, 0x80 ;  /* 0x000000000080781c */ /* 0x000fe400037ce170 */
[----:B------:R-:W-:Y:S02]  /*7640*/  F2FP.BF16.F32.PACK_AB R100, R122, R123 ;  /* 0x0000007b7a64723e */ /* 0x000fe400000010ff */
[----:B------:R-:W-:-:S09]  /*7650*/  F2FP.BF16.F32.PACK_AB R103, R156, R155 ;  /* 0x0000009b9c67723e */ /* 0x000fd200000010ff */
.L_x_433:
[----:B------:R-:W0:Y:S01]  /*7660*/  LDC.64 R106, c[0x0][0x3a8] ;  /* 0x0000ea00ff6a7b82 */ /* 0x000e220000000a00 */
[----:B------:R-:W-:Y:S02]  /*7670*/  SEL R175, RZ, 0x1000000, !P6 ;  /* 0x01000000ffaf7807 */ /* 0x000fe40007000000 */
[----:B------:R-:W-:Y:S02]  /*7680*/  SEL R173, RZ, 0x10000, !P5 ;  /* 0x00010000ffad7807 */ /* 0x000fe40006800000 */
[----:B------:R-:W-:Y:S02]  /*7690*/  SEL R174, RZ, 0x100, !P4 ;  /* 0x00000100ffae7807 */ /* 0x000fe40006000000 */
[----:B------:R-:W-:Y:S01]  /*76a0*/  SEL R171, RZ, 0x1000000, !P2 ;  /* 0x01000000ffab7807 */ /* 0x000fe20005000000 */
[----:B------:R-:W1:Y:S01]  /*76b0*/  LDC.64 R104, c[0x0][0x3b0] ;  /* 0x0000ec00ff687b82 */ /* 0x000e620000000a00 */
[----:B------:R-:W-:Y:S02]  /*76c0*/  SEL R170, RZ, 0x10000, !P1 ;  /* 0x00010000ffaa7807 */ /* 0x000fe40004800000 */
[----:B------:R-:W-:-:S02]  /*76d0*/  SEL R169, RZ, 0x100, !P0 ;  /* 0x00000100ffa97807 */ /* 0x000fc40004000000 */
[----:B------:R-:W-:Y:S02]  /*76e0*/  LOP3.LUT P6, RZ, R114, 0x2, RZ, 0xc0, !PT ;  /* 0x0000000272ff7812 */ /* 0x000fe400078cc0ff */
[----:B------:R-:W-:Y:S02]  /*76f0*/  LOP3.LUT R174, R174, R175, R173, 0xfe, !PT ;  /* 0x000000afaeae7212 */ /* 0x000fe400078efead */
[----:B------:R-:W-:Y:S02]  /*7700*/  LOP3.LUT R169, R169, R171, R170, 0xfe, !PT ;  /* 0x000000aba9a97212 */ /* 0x000fe400078efeaa */
[----:B------:R-:W-:Y:S02]  /*7710*/  SEL R173, RZ, 0x1, !P3 ;  /* 0x00000001ffad7807 */ /* 0x000fe40005800000 */
[----:B------:R-:W-:Y:S02]  /*7720*/  SEL R170, RZ, 0x1, !P6 ;  /* 0x00000001ffaa7807 */ /* 0x000fe40007000000 */
[----:B------:R-:W-:Y:S01]  /*7730*/  LOP3.LUT R171, R174, R173, RZ, 0xfc, !PT ;  /* 0x000000adaeab7212 */ /* 0x000fe200078efcff */
[----:B0-----:R-:W-:Y:S01]  /*7740*/  IMAD.WIDE.U32 R106, R142, 0x10, R106 ;  /* 0x000000108e6a7825 */ /* 0x001fe200078e006a */
[----:B------:R-:W-:-:S03]  /*7750*/  LOP3.LUT R170, R169, R170, RZ, 0xfc, !PT ;  /* 0x000000aaa9aa7212 */ /* 0x000fc600078efcff */
[----:B------:R-:W-:Y:S01]  /*7760*/  IMAD.MOV.U32 R174, RZ, RZ, R172 ;  /* 0x000000ffffae7224 */ /* 0x000fe200078e00ac */
[----:B------:R0:W-:Y:S01]  /*7770*/  STG.E.128 desc[UR6][R106.64], R100 ;  /* 0x000000646a007986 */ /* 0x0001e2000c101d06 */
[C---:B------:R-:W-:Y:S02]  /*7780*/  VIADD R169, R142.reuse, 0x20 ;  /* 0x000000208ea97836 */ /* 0x040fe40000000000 */
[----:B-1----:R-:W-:-:S05]  /*7790*/  IMAD.WIDE.U32 R104, R142, 0x8, R104 ;  /* 0x000000088e687825 */ /* 0x002fca00078e0068 */
[----:B------:R0:W-:Y:S02]  /*77a0*/  STG.E.64 desc[UR6][R104.64], R170 ;  /* 0x000000aa68007986 */ /* 0x0001e4000c101b06 */
.L_x_392:
[----:B------:R-:W-:Y:S05]  /*77b0*/  BSYNC.RECONVERGENT B0 ;  /* 0x0000000000007941 */ /* 0x000fea0003800200 */
.L_x_391:
[----:B------:R-:W-:Y:S01]  /*77c0*/  ISETP.GE.U32.AND P0, PT, R3, 0x40, PT ;  /* 0x000000400300780c */ /* 0x000fe20003f06070 */
[----:B------:R-:W-:Y:S01]  /*77d0*/  BSSY.RECONVERGENT B0, `(.L_x_474) ;  /* 0x0000659000007945 */ /* 0x000fe20003800200 */
[----:B------:R-:W-:-:S11]  /*77e0*/  LOP3.LUT R114, R114, 0xfffffeff, RZ, 0xc0, !PT ;  /* 0xfffffeff72727812 */ /* 0x000fd600078ec0ff */
[----:B------:R-:W-:Y:S01]  /*77f0*/  @P0 LOP3.LUT R114, R114, 0x100, RZ, 0xfc, !PT ;  /* 0x0000010072720812 */ /* 0x000fe200078efcff */
[----:B------:R-:W-:Y:S06]  /*7800*/  @!P0 BRA `(.L_x_475) ;  /* 0x0000006400548947 */ /* 0x000fec0003800000 */
[----:B0-----:R-:W0:Y:S02]  /*7810*/  LDC.64 R100, c[0x0][0x390] ;  /* 0x0000e400ff647b82 */ /* 0x001e240000000a00 */
        /* <DEDUP_REMOVED lines=24> */
.L_x_479:
        /* <DEDUP_REMOVED lines=13> */
.L_x_481:
[----:B------:R-:W-:Y:S05]  /*7a70*/  BSYNC.RECONVERGENT B2 ;  /* 0x0000000000027941 */ /* 0x000fea0003800200 */
.L_x_480:
        /* <DEDUP_REMOVED lines=13> */
[----:B------:R-:W-:-:S05]  /*7b50*/  VIADD R115, R110, 0x3c6ef372 ;  /* 0x3c6ef3726e737836 */ /* 0x000fca0000000000 */
[----:B------:R-:W-:Y:S01]  /*7b60*/  LOP3.LUT R115, R115, R116, R121, 0x96, !PT ;  /* 0x0000007473737212 */ /* 0x000fe200078e9679 */
[----:B------:R-:W-:-:S04]  /*7b70*/  IMAD.WIDE.U32 R116, R117, -0x326172a9, RZ ;  /* 0xcd9e8d5775747825 */ /* 0x000fc800078e00ff */
[----:B------:R-:W-:Y:S02]  /*7b80*/  VIADD R121, R110, 0xdaa66d2b ;  /* 0xdaa66d2b6e797836 */ /* 0x000fe40000000000 */
[----:B------:R-:W-:Y:S01]  /*7b90*/  IMAD.WIDE.U32 R170, R115, -0x2daee0ad, RZ ;  /* 0xd2511f5373aa7825 */ /* 0x000fe200078e00ff */
[----:B------:R-:W-:Y:S02]  /*7ba0*/  IADD3 R115, PT, PT, R111, 0x32370b8f, RZ ;  /* 0x32370b8f6f737810 */ /* 0x000fe40007ffe0ff */
[----:B------:R-:W-:Y:S01]  /*7bb0*/  LOP3.LUT R121, R121, R120, R117, 0x96, !PT ;  /* 0x0000007879797212 */ /* 0x000fe200078e9675 */
[----:B------:R-:W-:Y:S01]  /*7bc0*/  VIADD R117, R111, 0xed9eba14 ;  /* 0xed9eba146f757836 */ /* 0x000fe20000000000 */
[----:B------:R-:W-:-:S03]  /*7bd0*/  LOP3.LUT R115, R115, R134, R171, 0x96, !PT ;  /* 0x0000008673737212 */ /* 0x000fc600078e96ab */
[----:B------:R-:W-:-:S04]  /*7be0*/  IMAD.WIDE.U32 R134, R121, -0x2daee0ad, RZ ;  /* 0xd2511f5379867825 */ /* 0x000fc800078e00ff */
[----:B------:R-:W-:Y:S01]  /*7bf0*/  IMAD.WIDE.U32 R120, R115, -0x326172a9, RZ ;  /* 0xcd9e8d5773787825 */ /* 0x000fe200078e00ff */
[----:B------:R-:W-:-:S03]  /*7c00*/  LOP3.LUT R117, R117, R170, R135, 0x96, !PT ;  /* 0x000000aa75757212 */ /* 0x000fc600078e9687 */
[----:B------:R-:W-:-:S05]  /*7c10*/  VIADD R115, R110, 0x78dde6e4 ;  /* 0x78dde6e46e737836 */ /* 0x000fca0000000000 */
[----:B------:R-:W-:Y:S01]  /*7c20*/  LOP3.LUT R115, R115, R116, R121, 0x96, !PT ;  /* 0x0000007473737212 */ /* 0x000fe200078e9679 */
[----:B------:R-:W-:Y:S01]  /*7c30*/  IMAD.WIDE.U32 R116, R117, -0x326172a9, RZ ;  /* 0xcd9e8d5775747825 */ /* 0x000fe200078e00ff */
[----:B------:R-:W-:-:S03]  /*7c40*/  IADD3 R121, PT, PT, R110, 0x1715609d, RZ ;  /* 0x1715609d6e797810 */ /* 0x000fc60007ffe0ff */
        /* <DEDUP_REMOVED lines=8> */
[----:B------:R-:W-:Y:S02]  /*7cd0*/  LOP3.LUT R117, R117, R170, R135, 0x96, !PT ;  /* 0x000000aa75757212 */ /* 0x000fe400078e9687 */
[----:B------:R-:W-:Y:S01]  /*7ce0*/  LOP3.LUT R115, R115, R116, R121, 0x96, !PT ;  /* 0x0000007473737212 */ /* 0x000fe200078e9679 */
[----:B------:R-:W-:Y:S02]  /*7cf0*/  VIADD R121, R110, 0x5384540f ;  /* 0x5384540f6e797836 */ /* 0x000fe40000000000 */
        /* <DEDUP_REMOVED lines=17> */
[----:B------:R-:W-:Y:S01]  /*7e10*/  LOP3.LUT R115, R115, R120, R173, 0x96, !PT ;  /* 0x0000007873737212 */ /* 0x000fe200078e96ad */
[----:B------:R-:W-:-:S07]  /*7e20*/  IMAD.MOV.U32 R120, RZ, RZ, RZ ;  /* 0x000000ffff787224 */ /* 0x000fce00078e00ff */
.L_x_478:
[----:B------:R-:W-:Y:S05]  /*7e30*/  BSYNC.RECONVERGENT B1 ;  /* 0x0000000000017941 */ /* 0x000fea0003800200 */
.L_x_477:
        /* <DEDUP_REMOVED lines=30> */
.L_x_484:
        /* <DEDUP_REMOVED lines=13> */
.L_x_486:
[----:B------:R-:W-:Y:S05]  /*80f0*/  BSYNC.RECONVERGENT B2 ;  /* 0x0000000000027941 */ /* 0x000fea0003800200 */
.L_x_485:
        /* <DEDUP_REMOVED lines=60> */
.L_x_483:
[----:B------:R-:W-:Y:S05]  /*84c0*/  BSYNC.RECONVERGENT B1 ;  /* 0x0000000000017941 */ /* 0x000fea0003800200 */
.L_x_482:
[----:B------:R-:W-:Y:S01]  /*84d0*/  I2FP.F32.U32 R117, R117 ;  /* 0x0000007500757245 */ /* 0x000fe20000201000 */
[----:B------:R-:W-:Y:S01]  /*84e0*/  IMAD.U32 R135, R100, 0x10000, RZ ;  /* 0x0001000064877824 */ /* 0x000fe200078e00ff */
[----:B------:R-:W-:Y:S01]  /*84f0*/  ISETP.NE.AND P1, PT, R134, 0x1, PT ;  /* 0x000000018600780c */ /* 0x000fe20003f25270 */
[----:B------:R-:W-:Y:S02]  /*8500*/  BSSY.RECONVERGENT B1, `(.L_x_487) ;  /* 0x000005e000017945 */ /* 0x000fe40003800200 */
[----:B------:R-:W-:Y:S01]  /*8510*/  FFMA.FTZ R100, R117, R158, 1.1641532182693481445e-10 ;  /* 0x2f00000075647423 */ /* 0x000fe2000001009e */
[----:B------:R-:W-:Y:S01]  /*8520*/  FMUL.FTZ R135, R135, R168 ;  /* 0x000000a887877220 */ /* 0x000fe20000410000 */
[----:B------:R-:W-:Y:S02]  /*8530*/  IMAD.U32 R117, R104, 0x10000, RZ ;  /* 0x0001000068757824 */ /* 0x000fe400078e00ff */
[----:B------:R-:W-:Y:S02]  /*8540*/  HFMA2 R104, -RZ, RZ, 0, 1.1920928955078125e-07 ;  /* 0x00000002ff687431 */ /* 0x000fe400000001ff */
        /* <DEDUP_REMOVED lines=15> */
.L_x_489:
        /* <DEDUP_REMOVED lines=13> */
.L_x_491:
[----:B------:R-:W-:Y:S05]  /*8710*/  BSYNC.RECONVERGENT B2 ;  /* 0x0000000000027941 */ /* 0x000fea0003800200 */
.L_x_490:
        /* <DEDUP_REMOVED lines=60> */
.L_x_488:
[----:B------:R-:W-:Y:S05]  /*8ae0*/  BSYNC.RECONVERGENT B1 ;  /* 0x0000000000017941 */ /* 0x000fea0003800200 */
.L_x_487:
[----:B------:R-:W-:Y:S01]  /*8af0*/  I2FP.F32.U32 R117, R100 ;  /* 0x0000006400757245 */ /* 0x000fe20000201000 */
[----:B------:R-:W-:Y:S01]  /*8b00*/  IMAD.U32 R135, R101, 0x10000, RZ ;  /* 0x0001000065877824 */ /* 0x000fe200078e00ff */
[----:B------:R-:W-:Y:S01]  /*8b10*/  ISETP.NE.AND P2, PT, R104, 0x1, PT ;  /* 0x000000016800780c */ /* 0x000fe20003f45270 */
[----:B------:R-:W-:Y:S01]  /*8b20*/  BSSY.RECONVERGENT B1, `(.L_x_492) ;  /* 0x0000060000017945 */ /* 0x000fe20003800200 */
[----:B------:R-:W-:Y:S01]  /*8b30*/  PRMT R134, R105, 0x7632, R134 ;  /* 0x0000763269867816 */ /* 0x000fe20000000086 */
[----:B------:R-:W-:Y:S01]  /*8b40*/  FFMA.FTZ R100, R117, R158, 1.1641532182693481445e-10 ;  /* 0x2f00000075647423 */ /* 0x000fe2000001009e */
[----:B------:R-:W-:Y:S01]  /*8b50*/  FMUL.FTZ R135, R135, R168 ;  /* 0x000000a887877220 */ /* 0x000fe20000410000 */
[----:B------:R-:W-:Y:S01]  /*8b60*/  PRMT R149, R101, 0x7632, R149 ;  /* 0x0000763265957816 */ /* 0x000fe20000000095 */
[----:B------:R-:W-:Y:S02]  /*8b70*/  IMAD.MOV.U32 R101, RZ, RZ, R116 ;  /* 0x000000ffff657224 */ /* 0x000fe400078e0074 */
[----:B------:R-:W-:Y:S01]  /*8b80*/  FMUL.FTZ R135, R135, R174 ;  /* 0x000000ae87877220 */ /* 0x000fe20000410000 */
[----:B------:R-:W-:Y:S01]  /*8b90*/  FSETP.GTU.FTZ.AND P1, PT, R100, R173, PT ;  /* 0x000000ad6400720b */ /* 0x000fe20003f3c000 */
[----:B------:R-:W-:-:S02]  /*8ba0*/  IMAD.U32 R100, R105, 0x10000, RZ ;  /* 0x0001000069647824 */ /* 0x000fc400078e00ff */
[----:B------:R-:W-:Y:S01]  /*8bb0*/  HFMA2 R105, -RZ, RZ, 0, 1.1920928955078125e-07 ;  /* 0x00000002ff697431 */ /* 0x000fe200000001ff */
        /* <DEDUP_REMOVED lines=12> */
.L_x_494:
        /* <DEDUP_REMOVED lines=13> */
.L_x_496:
[----:B------:R-:W-:Y:S05]  /*8d50*/  BSYNC.RECONVERGENT B2 ;  /* 0x0000000000027941 */ /* 0x000fea0003800200 */
.L_x_495:
        /* <DEDUP_REMOVED lines=60> */
.L_x_493:
[----:B------:R-:W-:Y:S05]  /*9120*/  BSYNC.RECONVERGENT B1 ;  /* 0x0000000000017941 */ /* 0x000fea0003800200 */
.L_x_492:
[----:B------:R-:W-:Y:S01]  /*9130*/  I2FP.F32.U32 R101, R101 ;  /* 0x0000006500657245 */ /* 0x000fe20000201000 */
[----:B------:R-:W-:Y:S01]  /*9140*/  IMAD.U32 R149, R149, 0x10000, RZ ;  /* 0x0001000095957824 */ /* 0x000fe200078e00ff */
[----:B------:R-:W-:Y:S01]  /*9150*/  ISETP.NE.AND P3, PT, R105, 0x1, PT ;  /* 0x000000016900780c */ /* 0x000fe20003f65270 */
[----:B------:R-:W-:Y:S01]  /*9160*/  BSSY.RECONVERGENT B1, `(.L_x_497) ;  /* 0x000005e000017945 */ /* 0x000fe20003800200 */
[----:B------:R-:W-:Y:S01]  /*9170*/  MOV R104, 0x2 ;  /* 0x0000000200687802 */ /* 0x000fe20000000f00 */
        /* <DEDUP_REMOVED lines=8> */
[----:B------:R-:W-:Y:S01]  /*9200*/  IMAD.MOV.U32 R101, RZ, RZ, R116 ;  /* 0x000000ffff657224 */ /* 0x000fe200078e0074 */
        /* <DEDUP_REMOVED lines=9> */
.L_x_499:
        /* <DEDUP_REMOVED lines=13> */
.L_x_501:
[----:B------:R-:W-:Y:S05]  /*9370*/  BSYNC.RECONVERGENT B2 ;  /* 0x0000000000027941 */ /* 0x000fea0003800200 */
.L_x_500:
        /* <DEDUP_REMOVED lines=60> */
.L_x_498:
[----:B------:R-:W-:Y:S05]  /*9740*/  BSYNC.RECONVERGENT B1 ;  /* 0x0000000000017941 */ /* 0x000fea0003800200 */
.L_x_497:
        /* <DEDUP_REMOVED lines=25> */
.L_x_504:
        /* <DEDUP_REMOVED lines=13> */
.L_x_506:
[----:B------:R-:W-:Y:S05]  /*99b0*/  BSYNC.RECONVERGENT B2 ;  /* 0x0000000000027941 */ /* 0x000fea0003800200 */
.L_x_505:
        /* <DEDUP_REMOVED lines=60> */
.L_x_503:
[----:B------:R-:W-:Y:S05]  /*9d80*/  BSYNC.RECONVERGENT B1 ;  /* 0x0000000000017941 */ /* 0x000fea0003800200 */
.L_x_502:
        /* <DEDUP_REMOVED lines=23> */
.L_x_509:
        /* <DEDUP_REMOVED lines=13> */
.L_x_511:
[----:B------:R-:W-:Y:S05]  /*9fd0*/  BSYNC.RECONVERGENT B2 ;  /* 0x0000000000027941 */ /* 0x000fea0003800200 */
.L_x_510:
        /* <DEDUP_REMOVED lines=60> */
.L_x_508:
[----:B------:R-:W-:Y:S05]  /*a3a0*/  BSYNC.RECONVERGENT B1 ;  /* 0x0000000000017941 */ /* 0x000fea0003800200 */
.L_x_507:
        /* <DEDUP_REMOVED lines=25> */
.L_x_514:
        /* <DEDUP_REMOVED lines=15> */
.L_x_516:
[----:B------:R-:W-:Y:S05]  /*a630*/  BSYNC.RECONVERGENT B2 ;  /* 0x0000000000027941 */ /* 0x000fea0003800200 */
.L_x_515:
        /* <DEDUP_REMOVED lines=60> */
.L_x_513:
[----:B------:R-:W-:Y:S05]  /*aa00*/  BSYNC.RECONVERGENT B1 ;  /* 0x0000000000017941 */ /* 0x000fea0003800200 */
.L_x_512:
[----:B------:R-:W-:Y:S01]  /*aa10*/  I2FP.F32.U32 R101, R101 ;  /* 0x0000006500657245 */ /* 0x000fe20000201000 */
[----:B------:R-:W-:Y:S01]  /*aa20*/  IMAD.U32 R171, R171, 0x10000, RZ ;  /* 0x00010000abab7824 */ /* 0x000fe200078e00ff */
[----:B------:R-:W-:Y:S01]  /*aa30*/  F2FP.BF16.F32.PACK_AB R102, R149, R150 ;  /* 0x000000969566723e */ /* 0x000fe200000010ff */
[----:B------:R-:W-:Y:S01]  /*aa40*/  IMAD.U32 R170, R170, 0x10000, RZ ;  /* 0x00010000aaaa7824 */ /* 0x000fe200078e00ff */
[----:B------:R-:W-:Y:S01]  /*aa50*/  F2FP.BF16.F32.PACK_AB R100, R120, R121 ;  /* 0x000000797864723e */ /* 0x000fe200000010ff */
[----:B------:R-:W-:Y:S01]  /*aa60*/  FFMA.FTZ R158, R101, R158, 1.1641532182693481445e-10 ;  /* 0x2f000000659e7423 */ /* 0x000fe2000001009e */
[----:B------:R-:W-:Y:S01]  /*aa70*/  FMUL.FTZ R171, R171, R168 ;  /* 0x000000a8abab7220 */ /* 0x000fe20000410000 */
[----:B------:R-:W-:-:S03]  /*aa80*/  F2FP.BF16.F32.PACK_AB R101, R134, R135 ;  /* 0x000000878665723e */ /* 0x000fc600000010ff */
[----:B------:R-:W-:Y:S01]  /*aa90*/  FMUL.FTZ R171, R171, R174 ;  /* 0x000000aeabab7220 */ /* 0x000fe20000410000 */
[----:B------:R-:W-:-:S04]  /*aaa0*/  FSETP.GTU.FTZ.AND P6, PT, R158, R173, PT ;  /* 0x000000ad9e00720b */ /* 0x000fc80003fdc000 */
[----:B------:R-:W-:Y:S02]  /*aab0*/  FSEL R171, R171, RZ, !P6 ;  /* 0x000000ffabab7208 */ /* 0x000fe40007000000 */
[----:B------:R-:W-:-:S03]  /*aac0*/  PLOP3.LUT P6, PT, P6, PT, PT, 0x8, 0x80 ;  /* 0x000000000080781c */ /* 0x000fc600037ce170 */
[----:B------:R-:W-:-:S05]  /*aad0*/  FADD.FTZ R158, R171, R170 ;  /* 0x000000aaab9e7221 */ /* 0x000fca0000010000 */
[----:B------:R-:W-:Y:S01]  /*aae0*/  F2FP.BF16.F32.PACK_AB R103, R158, R157 ;  /* 0x0000009d9e67723e */ /* 0x000fe200000010ff */
[----:B------:R-:W-:Y:S06]  /*aaf0*/  BRA `(.L_x_517) ;  /* 0x0000003000447947 */ /* 0x000fec0003800000 */
.L_x_476:
        /* <DEDUP_REMOVED lines=16> */
.L_x_520:
        /* <DEDUP_REMOVED lines=13> */
.L_x_522:
[----:B------:R-:W-:Y:S05]  /*acd0*/  BSYNC.RECONVERGENT B2 ;  /* 0x0000000000027941 */ /* 0x000fea0003800200 */
.L_x_521:
        /* <DEDUP_REMOVED lines=59> */
.L_x_519:
[----:B------:R-:W-:Y:S05]  /*b090*/  BSYNC.RECONVERGENT B1 ;  /* 0x0000000000017941 */ /* 0x000fea0003800200 */
.L_x_518:
        /* <DEDUP_REMOVED lines=10> */
[----:B------:R-:W-:-:S02]  /*b140*/  IMAD.MOV.U32 R117, RZ, RZ, 0x2 ;  /* 0x00000002ff757424 */ /* 0x000fc400078e00ff */
[----:B------:R-:W-:-:S05]  /*b150*/  FFMA.FTZ R105, R104, R171, 1.1641532182693481445e-10 ;  /* 0x2f00000068697423 */ /* 0x000fca00000100ab */
[----:B0-----:R-:W-:Y:S02]  /*b160*/  FSETP.GTU.FTZ.AND P0, PT, R105, R158, PT ;  /* 0x0000009e6900720b */ /* 0x001fe40003f1c000 */
[----:B------:R-:W-:Y:S02]  /*b170*/  MOV R105, R116 ;  /* 0x0000007400697202 */ /* 0x000fe40000000f00 */
[----:B------:R-:W-:Y:S01]  /*b180*/  PLOP3.LUT P2, PT, P0, PT, PT, 0x8, 0x80 ;  /* 0x000000000080781c */ /* 0x000fe2000074e170 */
[----:B-1----:R-:W-:-:S05]  /*b190*/  FMUL.FTZ R107, R107, R170 ;  /* 0x000000aa6b6b7220 */ /* 0x002fca0000410000 */
[----:B------:R-:W-:-:S07]  /*b1a0*/  FSEL R121, R107, RZ, !P0 ;  /* 0x000000ff6b797208 */ /* 0x000fce0004000000 */
        /* <DEDUP_REMOVED lines=10> */
.L_x_525:
        /* <DEDUP_REMOVED lines=13> */
.L_x_527:
[----:B------:R-:W-:Y:S05]  /*b320*/  BSYNC.RECONVERGENT B2 ;  /* 0x0000000000027941 */ /* 0x000fea0003800200 */
.L_x_526:
        /* <DEDUP_REMOVED lines=60> */
.L_x_524:
[----:B------:R-:W-:Y:S05]  /*b6f0*/  BSYNC.RECONVERGENT B1 ;  /* 0x0000000000017941 */ /* 0x000fea0003800200 */
.L_x_523:
[----:B------:R-:W-:Y:S01]  /*b700*/  ISETP.NE.AND P2, PT, R117, 0x1, PT ;  /* 0x000000017500780c */ /* 0x000fe20003f45270 */
[----:B------:R-:W-:Y:S01]  /*b710*/  BSSY.RECONVERGENT B1, `(.L_x_528) ;  /* 0x000005e000017945 */ /* 0x000fe20003800200 */
[----:B------:R-:W-:Y:S02]  /*b720*/  I2FP.F32.U32 R104, R105 ;  /* 0x0000006900687245 */ /* 0x000fe40000201000 */
[----:B------:R-:W-:Y:S01]  /*b730*/  SHF.L.U32 R107, R100, 0x10, RZ ;  /* 0x00000010646b7819 */ /* 0x000fe200000006ff */
[----:B------:R-:W-:Y:S02]  /*b740*/  IMAD.MOV.U32 R100, RZ, RZ, R116 ;  /* 0x000000ffff647224 */ /* 0x000fe400078e0074 */
[----:B------:R-:W-:Y:S01]  /*b750*/  FFMA.FTZ R105, R104, R171, 1.1641532182693481445e-10 ;  /* 0x2f00000068697423 */ /* 0x000fe200000100ab */
[----:B------:R-:W-:Y:S02]  /*b760*/  IMAD.MOV.U32 R104, RZ, RZ, 0x2 ;  /* 0x00000002ff687424 */ /* 0x000fe400078e00ff */
[----:B------:R-:W-:-:S02]  /*b770*/  FMUL.FTZ R107, R107, R168 ;  /* 0x000000a86b6b7220 */ /* 0x000fc40000410000 */
[----:B------:R-:W-:Y:S02]  /*b780*/  FSETP.GTU.FTZ.AND P1, PT, R105, R158, PT ;  /* 0x0000009e6900720b */ /* 0x000fe40003f3c000 */
[----:B------:R-:W-:Y:S02]  /*b790*/  FMUL.FTZ R107, R107, R170 ;  /* 0x000000aa6b6b7220 */ /* 0x000fe40000410000 */
[----:B------:R-:W-:-:S03]  /*b7a0*/  PLOP3.LUT P0, PT, P1, PT, PT, 0x8, 0x80 ;  /* 0x000000000080781c */ /* 0x000fc60000f0e170 */
[----:B------:R-:W-:Y:S01]  /*b7b0*/  FSEL R120, R107, RZ, !P1 ;  /* 0x000000ff6b787208 */ /* 0x000fe20004800000 */
        /* <DEDUP_REMOVED lines=9> */
.L_x_530:
        /* <DEDUP_REMOVED lines=13> */
.L_x_532:
[----:B------:R-:W-:Y:S05]  /*b920*/  BSYNC.RECONVERGENT B2 ;  /* 0x0000000000027941 */ /* 0x000fea0003800200 */
.L_x_531:
        /* <DEDUP_REMOVED lines=56> */
[----:B------:R-:W-:Y:S02]  /*bcb0*/  MOV R172, R104 ;  /* 0x0000006800ac7202 */ /* 0x000fe40000000f00 */
[----:B------:R-:W-:Y:S01]  /*bcc0*/  LOP3.LUT R115, R115, R106, R105, 0x96, !PT ;  /* 0x0000006a73737212 */ /* 0x000fe200078e9669 */
[----:B------:R-:W-:Y:S01]  /*bcd0*/  IMAD.MOV.U32 R104, RZ, RZ, RZ ;  /* 0x000000ffff687224 */ /* 0x000fe200078e00ff */
[----:B------:R-:W-:-:S07]  /*bce0*/  LOP3.LUT R6, R107, R134, R117, 0x96, !PT ;  /* 0x000000866b067212 */ /* 0x000fce00078e9675 */
.L_x_529:
[----:B------:R-:W-:Y:S05]  /*bcf0*/  BSYNC.RECONVERGENT B1 ;  /* 0x0000000000017941 */ /* 0x000fea0003800200 */
.L_x_528:
[----:B------:R-:W-:Y:S01]  /*bd00*/  I2FP.F32.U32 R100, R100 ;  /* 0x0000006400647245 */ /* 0x000fe20000201000 */
[----:B------:R-:W-:Y:S01]  /*bd10*/  IMAD.U32 R107, R101, 0x10000, RZ ;  /* 0x00010000656b7824 */ /* 0x000fe200078e00ff */
[----:B------:R-:W-:Y:S01]  /*bd20*/  ISETP.NE.AND P2, PT, R104, 0x1, PT ;  /* 0x000000016800780c */ /* 0x000fe20003f45270 */
[----:B------:R-:W-:Y:S01]  /*bd30*/  BSSY.RECONVERGENT B1, `(.L_x_533) ;  /* 0x000005d000017945 */ /* 0x000fe20003800200 */
[----:B------:R-:W-:Y:S02]  /*bd40*/  HFMA2 R106, -RZ, RZ, 0, 1.1920928955078125e-07 ;  /* 0x00000002ff6a7431 */ /* 0x000fe400000001ff */
[----:B------:R-:W-:Y:S01]  /*bd50*/  FFMA.FTZ R105, R100, R171, 1.1641532182693481445e-10 ;  /* 0x2f00000064697423 */ /* 0x000fe200000100ab */
[----:B------:R-:W-:Y:S01]  /*bd60*/  FMUL.FTZ R107, R107, R168 ;  /* 0x000000a86b6b7220 */ /* 0x000fe20000410000 */
[----:B------:R-:W-:Y:S01]  /*bd70*/  PRMT R134, R101, 0x7632, R134 ;  /* 0x0000763265867816 */ /* 0x000fe20000000086 */
[----:B------:R-:W-:Y:S02]  /*bd80*/  IMAD.MOV.U32 R101, RZ, RZ, R116 ;  /* 0x000000ffff657224 */ /* 0x000fe400078e0074 */
[----:B------:R-:W-:Y:S01]  /*bd90*/  FMUL.FTZ R107, R107, R170 ;  /* 0x000000aa6b6b7220 */ /* 0x000fe20000410000 */
[----:B------:R-:W-:-:S04]  /*bda0*/  FSETP.GTU.FTZ.AND P1, PT, R105, R158, PT ;  /* 0x0000009e6900720b */ /* 0x000fc80003f3c000 */
        /* <DEDUP_REMOVED lines=11> */
.L_x_535:
        /* <DEDUP_REMOVED lines=13> */
.L_x_537:
[----:B------:R-:W-:Y:S05]  /*bf30*/  BSYNC.RECONVERGENT B2 ;  /* 0x0000000000027941 */ /* 0x000fea0003800200 */
.L_x_536:
        /* <DEDUP_REMOVED lines=60> */
.L_x_534:
[----:B------:R-:W-:Y:S05]  /*c300*/  BSYNC.RECONVERGENT B1 ;  /* 0x0000000000017941 */ /* 0x000fea0003800200 */
.L_x_533:
        /* <DEDUP_REMOVED lines=21> */
.L_x_540:
        /* <DEDUP_REMOVED lines=13> */
.L_x_542:
[----:B------:R-:W-:Y:S05]  /*c530*/  BSYNC.RECONVERGENT B2 ;  /* 0x0000000000027941 */ /* 0x000fea0003800200 */
.L_x_541:
        /* <DEDUP_REMOVED lines=55> */
[----:B------:R-:W-:Y:S01]  /*c8b0*/  LOP3.LUT R115, R115, R104, R101, 0x96, !PT ;  /* 0x0000006873737212 */ /* 0x000fe200078e9665 */
[----:B------:R-:W-:Y:S01]  /*c8c0*/  IMAD.MOV.U32 R104, RZ, RZ, RZ ;  /* 0x000000ffff687224 */ /* 0x000fe200078e00ff */
[----:B------:R-:W-:Y:S01]  /*c8d0*/  MOV R101, R172 ;  /* 0x000000ac00657202 */ /* 0x000fe20000000f00 */
[----:B------:R-:W-:Y:S01]  /*c8e0*/  IMAD.MOV.U32 R172, RZ, RZ, R100 ;  /* 0x000000ffffac7224 */ /* 0x000fe200078e0064 */
[----:B------:R-:W-:-:S07]  /*c8f0*/  LOP3.LUT R6, R105, R106, R117, 0x96, !PT ;  /* 0x0000006a69067212 */ /* 0x000fce00078e9675 */
.L_x_539:
[----:B------:R-:W-:Y:S05]  /*c900*/  BSYNC.RECONVERGENT B1 ;  /* 0x0000000000017941 */ /* 0x000fea0003800200 */
.L_x_538:
        /* <DEDUP_REMOVED lines=22> */
.L_x_545:
        /* <DEDUP_REMOVED lines=13> */
.L_x_547:
[----:B------:R-:W-:Y:S05]  /*cb40*/  BSYNC.RECONVERGENT B2 ;  /* 0x0000000000027941 */ /* 0x000fea0003800200 */
.L_x_546:
        /* <DEDUP_REMOVED lines=60> */
.L_x_544:
[----:B------:R-:W-:Y:S05]  /*cf10*/  BSYNC.RECONVERGENT B1 ;  /* 0x0000000000017941 */ /* 0x000fea0003800200 */
.L_x_543:
        /* <DEDUP_REMOVED lines=21> */
.L_x_550:
        /* <DEDUP_REMOVED lines=13> */
.L_x_552:
[----:B------:R-:W-:Y:S05]  /*d140*/  BSYNC.RECONVERGENT B2 ;  /* 0x0000000000027941 */ /* 0x000fea0003800200 */
.L_x_551:
        /* <DEDUP_REMOVED lines=60> */
.L_x_549:
[----:B------:R-:W-:Y:S05]  /*d510*/  BSYNC.RECONVERGENT B1 ;  /* 0x0000000000017941 */ /* 0x000fea0003800200 */
.L_x_548:
        /* <DEDUP_REMOVED lines=22> */
.L_x_555:
        /* <DEDUP_REMOVED lines=15> */
.L_x_557:
[----:B------:R-:W-:Y:S05]  /*d770*/  BSYNC.RECONVERGENT B2 ;  /* 0x0000000000027941 */ /* 0x000fea0003800200 */
.L_x_556:
        /* <DEDUP_REMOVED lines=60> */
.L_x_554:
[----:B------:R-:W-:Y:S05]  /*db40*/  BSYNC.RECONVERGENT B1 ;  /* 0x0000000000017941 */ /* 0x000fea0003800200 */
.L_x_553:
[----:B------:R-:W-:Y:S02]  /*db50*/  I2FP.F32.U32 R100, R101 ;  /* 0x0000006500647245 */ /* 0x000fe40000201000 */
[----:B------:R-:W-:Y:S02]  /*db60*/  SHF.L.U32 R173, R173, 0x10, RZ ;  /* 0x00000010adad7819 */ /* 0x000fe400000006ff */
[----:B------:R-:W-:Y:S01]  /*db70*/  F2FP.BF16.F32.PACK_AB R102, R149, R150 ;  /* 0x000000969566723e */ /* 0x000fe200000010ff */
[----:B------:R-:W-:Y:S01]  /*db80*/  FFMA.FTZ R171, R100, R171, 1.1641532182693481445e-10 ;  /* 0x2f00000064ab7423 */ /* 0x000fe200000100ab */
[----:B------:R-:W-:Y:S01]  /*db90*/  F2FP.BF16.F32.PACK_AB R101, R134, R135 ;  /* 0x000000878665723e */ /* 0x000fe200000010ff */
[----:B------:R-:W-:Y:S01]  /*dba0*/  FMUL.FTZ R173, R173, R168 ;  /* 0x000000a8adad7220 */ /* 0x000fe20000410000 */
[----:B------:R-:W-:Y:S02]  /*dbb0*/  F2FP.BF16.F32.PACK_AB R100, R120, R121 ;  /* 0x000000797864723e */ /* 0x000fe400000010ff */
[----:B------:R-:W-:Y:S01]  /*dbc0*/  FSETP.GTU.FTZ.AND P6, PT, R171, R158, PT ;  /* 0x0000009eab00720b */ /* 0x000fe20003fdc000 */
[----:B------:R-:W-:-:S05]  /*dbd0*/  FMUL.FTZ R173, R173, R170 ;  /* 0x000000aaadad7220 */ /* 0x000fca0000410000 */
[----:B------:R-:W-:Y:S02]  /*dbe0*/  FSEL R158, R173, RZ, !P6 ;  /* 0x000000ffad9e7208 */ /* 0x000fe40007000000 */
[----:B------:R-:W-:Y:S02]  /*dbf0*/  PLOP3.LUT P6, PT, P6, PT, PT, 0x8, 0x80 ;  /* 0x000000000080781c */ /* 0x000fe400037ce170 */
[----:B------:R-:W-:-:S11]  /*dc00*/  F2FP.BF16.F32.PACK_AB R103, R158, R157 ;  /* 0x0000009d9e67723e */ /* 0x000fd600000010ff */
.L_x_517:
        /* <DEDUP_REMOVED lines=18> */
[----:B-1----:R-:W-:-:S04]  /*dd30*/  IMAD.WIDE.U32 R104, R169, 0x8, R104 ;  /* 0x00000008a9687825 */ /* 0x002fc800078e0068 */
[----:B------:R-:W-:Y:S01]  /*dd40*/  VIADD R169, R169, 0x20 ;  /* 0x00000020a9a97836 */ /* 0x000fe20000000000 */
[----:B------:R2:W-:Y:S06]  /*dd50*/  STG.E.64 desc[UR6][R104.64], R170 ;  /* 0x000000aa68007986 */ /* 0x0005ec000c101b06 */
.L_x_475:
[----:B------:R-:W-:Y:S05]  /*dd60*/  BSYNC.RECONVERGENT B0 ;  /* 0x0000000000007941 */ /* 0x000fea0003800200 */
.L_x_474:
[----:B------:R-:W-:Y:S01]  /*dd70*/  ISETP.GE.U32.AND P0, PT, R3, 0x60, PT ;  /* 0x000000600300780c */ /* 0x000fe20003f06070 */
[----:B------:R-:W-:Y:S01]  /*dd80*/  BSSY.RECONVERGENT B0, `(.L_x_558) ;  /* 0x0000659000007945 */ /* 0x000fe20003800200 */
[----:B------:R-:W-:-:S11]  /*dd90*/  LOP3.LUT R114, R114, 0xffffff7f, RZ, 0xc0, !PT ;  /* 0xffffff7f72727812 */ /* 0x000fd600078ec0ff */
[----:B------:R-:W-:Y:S01]  /*dda0*/  @P0 LOP3.LUT R114, R114, 0x80, RZ, 0xfc, !PT ;  /* 0x0000008072720812 */ /* 0x000fe200078efcff */
[----:B------:R-:W-:Y:S06]  /*ddb0*/  @!P0 BRA `(.L_x_559) ;  /* 0x0000006400548947 */ /* 0x000fec0003800000 */
[----:B0-2---:R-:W0:Y:S02]  /*ddc0*/  LDC.64 R100, c[0x0][0x390] ;  /* 0x0000e400ff647b82 */ /* 0x005e240000000a00 */
        /* <DEDUP_REMOVED lines=24> */
.L_x_563:
        /* <DEDUP_REMOVED lines=13> */
.L_x_565:
[----:B------:R-:W-:Y:S05]  /*e020*/  BSYNC.RECONVERGENT B2 ;  /* 0x0000000000027941 */ /* 0x000fea0003800200 */
.L_x_564:
        /* <DEDUP_REMOVED lines=59> */
.L_x_562:
[----:B------:R-:W-:Y:S05]  /*e3e0*/  BSYNC.RECONVERGENT B1 ;  /* 0x0000000000017941 */ /* 0x000fea0003800200 */
.L_x_561:
        /* <DEDUP_REMOVED lines=30> */
.L_x_568:
        /* <DEDUP_REMOVED lines=13> */
.L_x_570:
[----:B------:R-:W-:Y:S05]  /*e6a0*/  BSYNC.RECONVERGENT B2 ;  /* 0x0000000000027941 */ /* 0x000fea0003800200 */
.L_x_569:
        /* <DEDUP_REMOVED lines=60> */
.L_x_567:
[----:B------:R-:W-:Y:S05]  /*ea70*/  BSYNC.RECONVERGENT B1 ;  /* 0x0000000000017941 */ /* 0x000fea0003800200 */
.L_x_566:
        /* <DEDUP_REMOVED lines=23> */
.L_x_573:
        /* <DEDUP_REMOVED lines=13> */
.L_x_575:
[----:B------:R-:W-:Y:S05]  /*ecc0*/  BSYNC.RECONVERGENT B2 ;  /* 0x0000000000027941 */ /* 0x000fea0003800200 */
.L_x_574:
        /* <DEDUP_REMOVED lines=60> */
.L_x_572:
[----:B------:R-:W-:Y:S05]  /*f090*/  BSYNC.RECONVERGENT B1 ;  /* 0x0000000000017941 */ /* 0x000fea0003800200 */
.L_x_571:
[----:B------:R-:W-:Y:S01]  /*f0a0*/  I2FP.F32.U32 R117, R100 ;  /* 0x0000006400757245 */ /* 0x000fe20000201000 */
[C---:B------:R-:W-:Y:S01]  /*f0b0*/  IMAD.U32 R133, R101.reuse, 0x10000, RZ ;  /* 0x0001000065857824 */ /* 0x040fe200078e00ff */
[----:B------:R-:W-:Y:S01]  /*f0c0*/  ISETP.NE.AND P2, PT, R104, 0x1, PT ;  /* 0x000000016800780c */ /* 0x000fe20003f45270 */
[----:B------:R-:W-:Y:S01]  /*f0d0*/  BSSY.RECONVERGENT B1, `(.L_x_576) ;  /* 0x0000060000017945 */ /* 0x000fe20003800200 */
[----:B------:R-:W-:Y:S01]  /*f0e0*/  PRMT R132, R101, 0x7632, R132 ;  /* 0x0000763265847816 */ /* 0x000fe20000000084 */
[----:B------:R-:W-:Y:S01]  /*f0f0*/  FFMA.FTZ R100, R117, R160, 1.1641532182693481445e-10 ;  /* 0x2f00000075647423 */ /* 0x000fe200000100a0 */
[----:B------:R-:W-:Y:S01]  /*f100*/  FMUL.FTZ R133, R133, R168 ;  /* 0x000000a885857220 */ /* 0x000fe20000410000 */
[----:B------:R-:W-:Y:S01]  /*f110*/  PRMT R147, R105, 0x7632, R147 ;  /* 0x0000763269937816 */ /* 0x000fe20000000093 */
[----:B------:R-:W-:Y:S01]  /*f120*/  IMAD.MOV.U32 R101, RZ, RZ, R116 ;  /* 0x000000ffff657224 */ /* 0x000fe200078e0074 */
[----:B------:R-:W-:Y:S01]  /*f130*/  MOV R117, 0x2 ;  /* 0x0000000200757802 */ /* 0x000fe20000000f00 */
[----:B------:R-:W-:Y:S01]  /*f140*/  FMUL.FTZ R133, R133, R174 ;  /* 0x000000ae85857220 */ /* 0x000fe20000410000 */
[----:B------:R-:W-:Y:S01]  /*f150*/  FSETP.GTU.FTZ.AND P1, PT, R100, R173, PT ;  /* 0x000000ad6400720b */ /* 0x000fe20003f3c000 */
[----:B------:R-:W-:-:S03]  /*f160*/  IMAD.U32 R100, R105, 0x10000, RZ ;  /* 0x0001000069647824 */ /* 0x000fc600078e00ff */
        /* <DEDUP_REMOVED lines=12> */
.L_x_578:
        /* <DEDUP_REMOVED lines=13> */
.L_x_580:
[----:B------:R-:W-:Y:S05]  /*f300*/  BSYNC.RECONVERGENT B2 ;  /* 0x0000000000027941 */ /* 0x000fea0003800200 */
.L_x_579:
        /* <DEDUP_REMOVED lines=60> */
.L_x_577:
[----:B------:R-:W-:Y:S05]  /*f6d0*/  BSYNC.RECONVERGENT B1 ;  /* 0x0000000000017941 */ /* 0x000fea0003800200 */
.L_x_576:
        /* <DEDUP_REMOVED lines=23> */
.L_x_583:
        /* <DEDUP_REMOVED lines=13> */
.L_x_585:
[----:B------:R-:W-:Y:S05]  /*f920*/  BSYNC.RECONVERGENT B2 ;  /* 0x0000000000027941 */ /* 0x000fea0003800200 */
.L_x_584:
        /* <DEDUP_REMOVED lines=60> */
.L_x_582:
[----:B------:R-:W-:Y:S05]  /*fcf0*/  BSYNC.RECONVERGENT B1 ;  /* 0x0000000000017941 */ /* 0x000fea0003800200 */
.L_x_581:
        /* <DEDUP_REMOVED lines=25> */
.L_x_588:
        /* <DEDUP_REMOVED lines=13> */
.L_x_590:
[----:B------:R-:W-:Y:S05]  /*ff60*/  BSYNC.RECONVERGENT B2 ;  /* 0x0000000000027941 */ /* 0x000fea0003800200 */
.L_x_589:
        /* <DEDUP_REMOVED lines=60> */
.L_x_587:
[----:B------:R-:W-:Y:S05]  /*10330*/  BSYNC.RECONVERGENT B1 ;  /* 0x0000000000017941 */ /* 0x000fea0003800200 */
.L_x_586:
        /* <DEDUP_REMOVED lines=23> */
.L_x_593:
        /* <DEDUP_REMOVED lines=13> */
.L_x_595:
[----:B------:R-:W-:Y:S05]  /*10580*/  BSYNC.RECONVERGENT B2 ;  /* 0x0000000000027941 */ /* 0x000fea0003800200 */
.L_x_594:
        /* <DEDUP_REMOVED lines=60> */
.L_x_592:
[----:B------:R-:W-:Y:S05]  /*10950*/  BSYNC.RECONVERGENT B1 ;  /* 0x0000000000017941 */ /* 0x000fea0003800200 */
.L_x_591:
        /* <DEDUP_REMOVED lines=25> */
.L_x_598:
        /* <DEDUP_REMOVED lines=15> */
.L_x_600:
[----:B------:R-:W-:Y:S05]  /*10be0*/  BSYNC.RECONVERGENT B2 ;  /* 0x0000000000027941 */ /* 0x000fea0003800200 */
.L_x_599:
        /* <DEDUP_REMOVED lines=60> */
.L_x_597:
[----:B------:R-:W-:Y:S05]  /*10fb0*/  BSYNC.RECONVERGENT B1 ;  /* 0x0000000000017941 */ /* 0x000fea0003800200 */
.L_x_596:
        /* <DEDUP_REMOVED lines=15> */
.L_x_560:
        /* <DEDUP_REMOVED lines=16> */
.L_x_604:
        /* <DEDUP_REMOVED lines=13> */
.L_x_606:
[----:B------:R-:W-:Y:S05]  /*11280*/  BSYNC.RECONVERGENT B2 ;  /* 0x0000000000027941 */ /* 0x000fea0003800200 */
.L_x_605:
        /* <DEDUP_REMOVED lines=59> */
.L_x_603:
[----:B------:R-:W-:Y:S05]  /*11640*/  BSYNC.RECONVERGENT B1 ;  /* 0x0000000000017941 */ /* 0x000fea0003800200 */
.L_x_602:
        /* <DEDUP_REMOVED lines=27> */
.L_x_609:
        /* <DEDUP_REMOVED lines=13> */
.L_x_611:
[----:B------:R-:W-:Y:S05]  /*118d0*/  BSYNC.RECONVERGENT B2 ;  /* 0x0000000000027941 */ /* 0x000fea0003800200 */
.L_x_610:
        /* <DEDUP_REMOVED lines=60> */
.L_x_608:
[----:B------:R-:W-:Y:S05]  /*11ca0*/  BSYNC.RECONVERGENT B1 ;  /* 0x0000000000017941 */ /* 0x000fea0003800200 */
.L_x_607:
[----:B------:R-:W-:Y:S01]  /*11cb0*/  I2FP.F32.U32 R104, R105 ;  /* 0x0000006900687245 */ /* 0x000fe20000201000 */
[----:B------:R-:W-:Y:S01]  /*11cc0*/  BSSY.RECONVERGENT B1, `(.L_x_612) ;  /* 0x000005e000017945 */ /* 0x000fe20003800200 */
[----:B------:R-:W-:Y:S01]  /*11cd0*/  SHF.L.U32 R107, R100, 0x10, RZ ;  /* 0x00000010646b7819 */ /* 0x000fe200000006ff */
[----:B------:R-:W-:Y:S01]  /*11ce0*/  IMAD.MOV.U32 R100, RZ, RZ, R116 ;  /* 0x000000ffff647224 */ /* 0x000fe200078e0074 */
[----:B------:R-:W-:Y:S01]  /*11cf0*/  ISETP.NE.AND P1, PT, R117, 0x1, PT ;  /* 0x000000017500780c */ /* 0x000fe20003f25270 */
[----:B------:R-:W-:Y:S01]  /*11d00*/  FFMA.FTZ R105, R104, R171, 1.1641532182693481445e-10 ;  /* 0x2f00000068697423 */ /* 0x000fe200000100ab */
[----:B------:R-:W-:Y:S02]  /*11d10*/  IMAD.MOV.U32 R104, RZ, RZ, 0x2 ;  /* 0x00000002ff687424 */ /* 0x000fe400078e00ff */
[----:B------:R-:W-:Y:S02]  /*11d20*/  FMUL.FTZ R107, R107, R168 ;  /* 0x000000a86b6b7220 */ /* 0x000fe40000410000 */
[----:B------:R-:W-:-:S02]  /*11d30*/  FSETP.GTU.FTZ.AND P0, PT, R105, R160, PT ;  /* 0x000000a06900720b */ /* 0x000fc40003f1c000 */
[----:B------:R-:W-:-:S05]  /*11d40*/  FMUL.FTZ R107, R107, R170 ;  /* 0x000000aa6b6b7220 */ /* 0x000fca0000410000 */
        /* <DEDUP_REMOVED lines=11> */
.L_x_614:
        /* <DEDUP_REMOVED lines=8> */
[----:B------:R-:W-:Y:S02]  /*11e80*/  @!P1 VIADD R6, R113, 0x1 ;  /* 0x0000000171069836 */ /* 0x000fe40000000000 */
[----:B------:R-:W-:Y:S01]  /*11e90*/  @!P1 IMAD.MOV.U32 R5, RZ, RZ, RZ ;  /* 0x000000ffff059224 */ /* 0x000fe200078e00ff */
[----:B------:R-:W-:-:S13]  /*11ea0*/  ISETP.NE.AND P2, PT, R2, RZ, !P1 ;  /* 0x000000ff0200720c */ /* 0x000fda0004f45270 */
[----:B------:R-:W-:-:S05]  /*11eb0*/  @P2 IMAD.MOV R6, RZ, RZ, R113 ;  /* 0x000000ffff062224 */ /* 0x000fca00078e0271 */
[----:B------:R-:W-:-:S07]  /*11ec0*/  @!P1 MOV R113, R6 ;  /* 0x0000000600719202 */ /* 0x000fce0000000f00 */
.L_x_616:
[----:B------:R-:W-:Y:S05]  /*11ed0*/  BSYNC.RECONVERGENT B2 ;  /* 0x0000000000027941 */ /* 0x000fea0003800200 */
.L_x_615:
        /* <DEDUP_REMOVED lines=60> */
.L_x_613:
[----:B------:R-:W-:Y:S05]  /*122a0*/  BSYNC.RECONVERGENT B1 ;  /* 0x0000000000017941 */ /* 0x000fea0003800200 */
.L_x_612:
        /* <DEDUP_REMOVED lines=22> */
.L_x_619:
        /* <DEDUP_REMOVED lines=13> */
.L_x_621:
[----:B------:R-:W-:Y:S05]  /*124e0*/  BSYNC.RECONVERGENT B2 ;  /* 0x0000000000027941 */ /* 0x000fea0003800200 */
.L_x_620:
        /* <DEDUP_REMOVED lines=53> */
[----:B------:R-:W-:Y:S01]  /*12840*/  IMAD.WIDE.U32 R116, R116, -0x326172a9, RZ ;  /* 0xcd9e8d5774747825 */ /* 0x000fe200078e00ff */
[----:B------:R-:W-:-:S03]  /*12850*/  LOP3.LUT R115, R115, R104, R101, 0x96, !PT ;  /* 0x0000006873737212 */ /* 0x000fc600078e9665 */
[----:B------:R-:W-:Y:S02]  /*12860*/  VIADD R105, R110, 0x8ff34781 ;  /* 0x8ff347816e697836 */ /* 0x000fe40000000000 */
[----:B------:R-:W-:Y:S01]  /*12870*/  IMAD.MOV.U32 R101, RZ, RZ, R172 ;  /* 0x000000ffff657224 */ /* 0x000fe200078e00ac */
[----:B------:R-:W-:Y:S02]  /*12880*/  MOV R172, R100 ;  /* 0x0000006400ac7202 */ /* 0x000fe40000000f00 */
[----:B------:R-:W-:Y:S01]  /*12890*/  LOP3.LUT R6, R105, R106, R117, 0x96, !PT ;  /* 0x0000006a69067212 */ /* 0x000fe200078e9675 */
[----:B------:R-:W-:-:S07]  /*128a0*/  IMAD.MOV.U32 R106, RZ, RZ, RZ ;  /* 0x000000ffff6a7224 */ /* 0x000fce00078e00ff */
.L_x_618:
[----:B------:R-:W-:Y:S05]  /*128b0*/  BSYNC.RECONVERGENT B1 ;  /* 0x0000000000017941 */ /* 0x000fea0003800200 */
.L_x_617:
        /* <DEDUP_REMOVED lines=8> */
[----:B------:R-:W-:Y:S01]  /*12940*/  FMUL.FTZ R105, R105, R170 ;  /* 0x000000aa69697220 */ /* 0x000fe20000410000 */
[----:B------:R-:W-:-:S04]  /*12950*/  MOV R101, R116 ;  /* 0x0000007400657202 */ /* 0x000fc80000000f00 */
        /* <DEDUP_REMOVED lines=8> */
[----:B------:R-:W-:Y:S01]  /*129e0*/  @P3 VIADD R104, R106, 0x1 ;  /* 0x000000016a683836 */ /* 0x000fe20000000000 */
[----:B------:R-:W-:Y:S01]  /*129f0*/  @P3 MOV R101, R6 ;  /* 0x0000000600653202 */ /* 0x000fe20000000f00 */
[----:B------:R-:W-:Y:S06]  /*12a00*/  BRA `(.L_x_623) ;  /* 0x0000000400287947 */ /* 0x000fec0003800000 */
.L_x_624:
[----:B------:R-:W-:Y:S01]  /*12a10*/  VIADD R4, R4, 0x1 ;  /* 0x0000000104047836 */ /* 0x000fe20000000000 */
[----:B------:R-:W-:Y:S03]  /*12a20*/  BSSY.RECONVERGENT B2, `(.L_x_625) ;  /* 0x000000c000027945 */ /* 0x000fe60003800200 */
[C---:B------:R-:W-:Y:S01]  /*12a30*/  IMAD.WIDE.U32 R106, R4.reuse, -0x2daee0ad, RZ ;  /* 0xd2511f53046a7825 */ /* 0x040fe200078e00ff */
[----:B------:R-:W-:-:S13]  /*12a40*/  ISETP.NE.AND P3, PT, R4, RZ, PT ;  /* 0x000000ff0400720c */ /* 0x000fda0003f65270 */
[----:B------:R-:W-:Y:S05]  /*12a50*/  @P3 BRA `(.L_x_626) ;  /* 0x0000000000203947 */ /* 0x000fea0003800000 */
[----:B------:R-:W-:-:S04]  /*12a60*/  IADD3 R5, PT, PT, R5, 0x1, RZ ;  /* 0x0000000105057810 */ /* 0x000fc80007ffe0ff */
[----:B------:R-:W-:-:S13]  /*12a70*/  ISETP.NE.AND P3, PT, R5, RZ, PT ;  /* 0x000000ff0500720c */ /* 0x000fda0003f65270 */
[----:B------:R-:W-:Y:S01]  /*12a80*/  @!P3 VIADD R2, R2, 0x1 ;  /* 0x000000010202b836 */ /* 0x000fe20000000000 */
[----:B------:R-:W-:Y:S02]  /*12a90*/  @!P3 IADD3 R6, PT, PT, R113, 0x1, RZ ;  /* 0x000000017106b810 */ /* 0x000fe40007ffe0ff */
[----:B------:R-:W-:Y:S02]  /*12aa0*/  @!P3 MOV R5, RZ ;  /* 0x000000ff0005b202 */ /* 0x000fe40000000f00 */
[----:B------:R-:W-:-:S13]  /*12ab0*/  ISETP.NE.AND P4, PT, R2, RZ, !P3 ;  /* 0x000000ff0200720c */ /* 0x000fda0005f85270 */
[----:B------:R-:W-:-:S04]  /*12ac0*/  @P4 IMAD.MOV R6, RZ, RZ, R113 ;  /* 0x000000ffff064224 */ /* 0x000fc800078e0271 */
[----:B------:R-:W-:-:S07]  /*12ad0*/  @!P3 IMAD.MOV.U32 R113, RZ, RZ, R6 ;  /* 0x000000ffff71b224 */ /* 0x000fce00078e0006 */
.L_x_626:
[----:B------:R-:W-:Y:S05]  /*12ae0*/  BSYNC.RECONVERGENT B2 ;  /* 0x0000000000027941 */ /* 0x000fea0003800200 */
.L_x_625:
[----:B------:R-:W-:Y:S01]  /*12af0*/  IMAD.WIDE.U32 R104, R2, -0x326172a9, RZ ;  /* 0xcd9e8d5702687825 */ /* 0x000fe200078e00ff */
[----:B------:R-:W-:Y:S02]  /*12b00*/  LOP3.LUT R100, R113, R107, R111, 0x96, !PT ;  /* 0x0000006b71647212 */ /* 0x000fe400078e966f */
[C---:B------:R-:W-:Y:S01]  /*12b10*/  IADD3 R115, PT, PT, R111.reuse, 0x76cf5d0a, RZ ;  /* 0x76cf5d0a6f737810 */ /* 0x040fe20007ffe0ff */
        /* <DEDUP_REMOVED lines=14> */
[----:B------:R-:W-:Y:S02]  /*12c00*/  IADD3 R105, PT, PT, R110, -0x255992d5, RZ ;  /* 0xdaa66d2b6e697810 */ /* 0x000fe40007ffe0ff */
[----:B------:R-:W-:Y:S01]  /*12c10*/  IADD3 R115, PT, PT, R111, -0x126145ec, RZ ;  /* 0xed9eba146f737810 */ /* 0x000fe20007ffe0ff */
        /* <DEDUP_REMOVED lines=10> */
[----:B------:R-:W-:Y:S02]  /*12cc0*/  IADD3 R105, PT, PT, R110, 0x1715609d, RZ ;  /* 0x1715609d6e697810 */ /* 0x000fe40007ffe0ff */
[----:B------:R-:W-:Y:S01]  /*12cd0*/  IADD3 R115, PT, PT, R111, 0x646e171e, RZ ;  /* 0x646e171e6f737810 */ /* 0x000fe20007ffe0ff */
        /* <DEDUP_REMOVED lines=11> */
[----:B------:R-:W-:Y:S01]  /*12d90*/  IADD3 R115, PT, PT, R111, -0x24c28bd8, RZ ;  /* 0xdb3d74286f737810 */ /* 0x000fe20007ffe0ff */
[----:B------:R-:W-:Y:S01]  /*12da0*/  IMAD.WIDE.U32 R116, R116, -0x2daee0ad, RZ ;  /* 0xd2511f5374747825 */ /* 0x000fe200078e00ff */
[----:B------:R-:W-:-:S03]  /*12db0*/  LOP3.LUT R105, R105, R104, R101, 0x96, !PT ;  /* 0x0000006869697212 */ /* 0x000fc600078e9665 */
[----:B------:R-:W-:Y:S01]  /*12dc0*/  VIADD R101, R110, 0xf1bbcdc8 ;  /* 0xf1bbcdc86e657836 */ /* 0x000fe20000000000 */
[----:B------:R-:W-:Y:S01]  /*12dd0*/  LOP3.LUT R107, R107, R106, R117, 0x96, !PT ;  /* 0x0000006a6b6b7212 */ /* 0x000fe200078e9675 */
        /* <DEDUP_REMOVED lines=10> */
[----:B------:R-:W-:Y:S01]  /*12e80*/  HFMA2 R104, -RZ, RZ, 0, 0 ;  /* 0x00000000ff687431 */ /* 0x000fe200000001ff */
[----:B------:R-:W-:Y:S01]  /*12e90*/  MOV R101, R172 ;  /* 0x000000ac00657202 */ /* 0x000fe20000000f00 */
[----:B------:R-:W-:-:S07]  /*12ea0*/  IMAD.MOV.U32 R172, RZ, RZ, R100 ;  /* 0x000000ffffac7224 */ /* 0x000fce00078e0064 */
.L_x_623:
[----:B------:R-:W-:Y:S05]  /*12eb0*/  BSYNC.RECONVERGENT B1 ;  /* 0x0000000000017941 */ /* 0x000fea0003800200 */
.L_x_622:
[----:B------:R-:W-:Y:S01]  /*12ec0*/  I2FP.F32.U32 R100, R101 ;  /* 0x0000006500647245 */ /* 0x000fe20000201000 */
[----:B------:R-:W-:Y:S01]  /*12ed0*/  IMAD.U32 R105, R102, 0x10000, RZ ;  /* 0x0001000066697824 */ /* 0x000fe200078e00ff */
[----:B------:R-:W-:Y:S01]  /*12ee0*/  ISETP.NE.AND P4, PT, R104, 0x1, PT ;  /* 0x000000016800780c */ /* 0x000fe20003f85270 */
[----:B------:R-:W-:Y:S01]  /*12ef0*/  BSSY.RECONVERGENT B1, `(.L_x_627) ;  /* 0x000005d000017945 */ /* 0x000fe20003800200 */
[----:B------:R-:W-:Y:S01]  /*12f00*/  PRMT R102, R102, 0x7632, R102 ;  /* 0x0000763266667816 */ /* 0x000fe20000000066 */
[----:B------:R-:W-:Y:S01]  /*12f10*/  FFMA.FTZ R101, R100, R171, 1.1641532182693481445e-10 ;  /* 0x2f00000064657423 */ /* 0x000fe200000100ab */
[----:B------:R-:W-:Y:S01]  /*12f20*/  FMUL.FTZ R105, R105, R168 ;  /* 0x000000a869697220 */ /* 0x000fe20000410000 */
[----:B------:R-:W-:-:S03]  /*12f30*/  MOV R106, 0x2 ;  /* 0x00000002006a7802 */ /* 0x000fc60000000f00 */
        /* <DEDUP_REMOVED lines=11> */
[----:B------:R-:W-:Y:S01]  /*12ff0*/  @P4 IADD3 R106, PT, PT, R104, 0x1, RZ ;  /* 0x00000001686a4810 */ /* 0x000fe20007ffe0ff */
[----:B------:R-:W-:Y:S01]  /*13000*/  @P4 IMAD.MOV.U32 R101, RZ, RZ, R6 ;  /* 0x000000ffff654224 */ /* 0x000fe200078e0006 */
[----:B------:R-:W-:Y:S06]  /*13010*/  BRA `(.L_x_628) ;  /* 0x0000000400287947 */ /* 0x000fec0003800000 */
.L_x_629:
[----:B------:R-:W-:Y:S01]  /*13020*/  IADD3 R4, PT, PT, R4, 0x1, RZ ;  /* 0x0000000104047810 */ /* 0x000fe20007ffe0ff */
[----:B------:R-:W-:Y:S03]  /*13030*/  BSSY.RECONVERGENT B2, `(.L_x_630) ;  /* 0x000000c000027945 */ /* 0x000fe60003800200 */
[C---:B------:R-:W-:Y:S01]  /*13040*/  ISETP.NE.AND P4, PT, R4.reuse, RZ, PT ;  /* 0x000000ff0400720c */ /* 0x040fe20003f85270 */
[----:B------:R-:W-:-:S12]  /*13050*/  IMAD.WIDE.U32 R106, R4, -0x2daee0ad, RZ ;  /* 0xd2511f53046a7825 */ /* 0x000fd800078e00ff */
[----:B------:R-:W-:Y:S05]  /*13060*/  @P4 BRA `(.L_x_631) ;  /* 0x0000000000204947 */ /* 0x000fea0003800000 */
[----:B------:R-:W-:-:S05]  /*13070*/  VIADD R5, R5, 0x1 ;  /* 0x0000000105057836 */ /* 0x000fca0000000000 */
[----:B------:R-:W-:-:S13]  /*13080*/  ISETP.NE.AND P4, PT, R5, RZ, PT ;  /* 0x000000ff0500720c */ /* 0x000fda0003f85270 */
[----:B------:R-:W-:Y:S01]  /*13090*/  @!P4 IADD3 R2, PT, PT, R2, 0x1, RZ ;  /* 0x000000010202c810 */ /* 0x000fe20007ffe0ff */
[----:B------:R-:W-:Y:S02]  /*130a0*/  @!P4 VIADD R6, R113, 0x1 ;  /* 0x000000017106c836 */ /* 0x000fe40000000000 */
[----:B------:R-:W-:Y:S01]  /*130b0*/  @!P4 IMAD.MOV.U32 R5, RZ, RZ, RZ ;  /* 0x000000ffff05c224 */ /* 0x000fe200078e00ff */
[----:B------:R-:W-:-:S13]  /*130c0*/  ISETP.NE.AND P5, PT, R2, RZ, !P4 ;  /* 0x000000ff0200720c */ /* 0x000fda00067a5270 */
[----:B------:R-:W-:-:S04]  /*130d0*/  @P5 IADD3 R6, PT, PT, R113, RZ, RZ ;  /* 0x000000ff71065210 */ /* 0x000fc80007ffe0ff */
[----:B------:R-:W-:-:S07]  /*130e0*/  @!P4 MOV R113, R6 ;  /* 0x000000060071c202 */ /* 0x000fce0000000f00 */
.L_x_631:
[----:B------:R-:W-:Y:S05]  /*130f0*/  BSYNC.RECONVERGENT B2 ;  /* 0x0000000000027941 */ /* 0x000fea0003800200 */
.L_x_630:
        /* <DEDUP_REMOVED lines=8> */
[----:B------:R-:W-:Y:S02]  /*13180*/  LOP3.LUT R105, R105, R104, R101, 0x96, !PT ;  /* 0x0000006869697212 */ /* 0x000fe400078e9665 */
        /* <DEDUP_REMOVED lines=51> */
.L_x_628:
[----:B------:R-:W-:Y:S05]  /*134c0*/  BSYNC.RECONVERGENT B1 ;  /* 0x0000000000017941 */ /* 0x000fea0003800200 */
.L_x_627:
        /* <DEDUP_REMOVED lines=21> */
.L_x_634:
        /* <DEDUP_REMOVED lines=13> */
.L_x_636:
[----:B------:R-:W-:Y:S05]  /*136f0*/  BSYNC.RECONVERGENT B2 ;  /* 0x0000000000027941 */ /* 0x000fea0003800200 */
.L_x_635:
[----:B------:R-:W-:Y:S01]  /*13700*/  IMAD.WIDE.U32 R104, R2, -0x326172a9, RZ ;  /* 0xcd9e8d5702687825 */ /* 0x000fe200078e00ff */
[----:B------:R-:W-:-:S03]  /*13710*/  LOP3.LUT R100, R113, R107, R111, 0x96, !PT ;  /* 0x0000006b71647212 */ /* 0x000fc600078e966f */
[----:B------:R-:W-:Y:S01]  /*13720*/  HFMA2 R102, -RZ, RZ, 0, 0 ;  /* 0x00000000ff667431 */ /* 0x000fe200000001ff */
        /* <DEDUP_REMOVED lines=54> */
[----:B------:R-:W-:Y:S02]  /*13a90*/  LOP3.LUT R115, R115, R104, R101, 0x96, !PT ;  /* 0x0000006873737212 */ /* 0x000fe400078e9665 */
[----:B------:R-:W-:Y:S01]  /*13aa0*/  MOV R101, R172 ;  /* 0x000000ac00657202 */ /* 0x000fe20000000f00 */
[----:B------:R-:W-:-:S07]  /*13ab0*/  IMAD.MOV.U32 R172, RZ, RZ, R100 ;  /* 0x000000ffffac7224 */ /* 0x000fce00078e0064 */
.L_x_633:
[----:B------:R-:W-:Y:S05]  /*13ac0*/  BSYNC.RECONVERGENT B1 ;  /* 0x0000000000017941 */ /* 0x000fea0003800200 */
.L_x_632:
[----:B------:R-:W-:Y:S01]  /*13ad0*/  I2FP.F32.U32 R100, R101 ;  /* 0x0000006500647245 */ /* 0x000fe20000201000 */
[C---:B------:R-:W-:Y:S01]  /*13ae0*/  IMAD.U32 R105, R103.reuse, 0x10000, RZ ;  /* 0x0001000067697824 */ /* 0x040fe200078e00ff */
        /* <DEDUP_REMOVED lines=20> */
.L_x_639:
        /* <DEDUP_REMOVED lines=8> */
[----:B------:R-:W-:Y:S01]  /*13cb0*/  @!P6 IADD3 R2, PT, PT, R2, 0x1, RZ ;  /* 0x000000010202e810 */ /* 0x000fe20007ffe0ff */
[----:B------:R-:W-:Y:S02]  /*13cc0*/  @!P6 VIADD R100, R113, 0x1 ;  /* 0x000000017164e836 */ /* 0x000fe40000000000 */
[----:B------:R-:W-:Y:S01]  /*13cd0*/  @!P6 IMAD.MOV.U32 R5, RZ, RZ, RZ ;  /* 0x000000ffff05e224 */ /* 0x000fe200078e00ff */
[----:B------:R-:W-:-:S13]  /*13ce0*/  ISETP.NE.AND P0, PT, R2, RZ, !P6 ;  /* 0x000000ff0200720c */ /* 0x000fda0007705270 */
[----:B------:R-:W-:Y:S02]  /*13cf0*/  @P0 IADD3 R100, PT, PT, R113, RZ, RZ ;  /* 0x000000ff71640210 */ /* 0x000fe40007ffe0ff */
[----:B------:R-:W-:Y:S02]  /*13d00*/  ISETP.NE.AND P0, PT, R6, RZ, PT ;  /* 0x000000ff0600720c */ /* 0x000fe40003f05270 */
[----:B------:R-:W-:-:S11]  /*13d10*/  @!P6 MOV R113, R100 ;  /* 0x000000640071e202 */ /* 0x000fd60000000f00 */
.L_x_641:
[----:B------:R-:W-:Y:S05]  /*13d20*/  BSYNC.RECONVERGENT B2 ;  /* 0x0000000000027941 */ /* 0x000fea0003800200 */
.L_x_640:
[----:B------:R-:W-:Y:S01]  /*13d30*/  IMAD.WIDE.U32 R102, R2, -0x326172a9, RZ ;  /* 0xcd9e8d5702667825 */ /* 0x000fe200078e00ff */
[----:B------:R-:W-:Y:S02]  /*13d40*/  LOP3.LUT R100, R113, R105, R111, 0x96, !PT ;  /* 0x0000006971647212 */ /* 0x000fe400078e966f */
[----:B------:R-:W-:Y:S02]  /*13d50*/  IADD3 R105, PT, PT, R111, -0x4498517b, RZ ;  /* 0xbb67ae856f697810 */ /* 0x000fe40007ffe0ff */
[----:B------:R-:W-:Y:S01]  /*13d60*/  LOP3.LUT R106, R5, R103, R110, 0x96, !PT ;  /* 0x00000067056a7212 */ /* 0x000fe200078e966e */
[----:B------:R-:W-:Y:S01]  /*13d70*/  IMAD.WIDE.U32 R100, R100, -0x326172a9, RZ ;  /* 0xcd9e8d5764647825 */ /* 0x000fe200078e00ff */
[----:B------:R-:W-:-:S03]  /*13d80*/  IADD3 R115, PT, PT, R111, -0x695add53, RZ ;  /* 0x96a522ad6f737810 */ /* 0x000fc60007ffe0ff */
[----:B------:R-:W-:Y:S02]  /*13d90*/  VIADD R103, R110, 0x9e3779b9 ;  /* 0x9e3779b96e677836 */ /* 0x000fe40000000000 */
[----:B------:R-:W-:-:S03]  /*13da0*/  IMAD.WIDE.U32 R106, R106, -0x2daee0ad, RZ ;  /* 0xd2511f536a6a7825 */ /* 0x000fc600078e00ff */
[----:B------:R-:W-:Y:S02]  /*13db0*/  LOP3.LUT R103, R103, R102, R101, 0x96, !PT ;  /* 0x0000006667677212 */ /* 0x000fe400078e9665 */
[----:B------:R-:W-:Y:S01]  /*13dc0*/  LOP3.LUT R102, R105, R104, R107, 0x96, !PT ;  /* 0x0000006869667212 */ /* 0x000fe200078e966b */
[----:B------:R-:W-:Y:S01]  /*13dd0*/  VIADD R107, R111, 0x76cf5d0a ;  /* 0x76cf5d0a6f6b7836 */ /* 0x000fe20000000000 */
        /* <DEDUP_REMOVED lines=42> */
[----:B------:R-:W-:Y:S01]  /*14080*/  IMAD.WIDE.U32 R116, R107, -0x326172a9, RZ ;  /* 0xcd9e8d576b747825 */ /* 0x000fe200078e00ff */
[----:B------:R-:W-:-:S03]  /*14090*/  LOP3.LUT R115, R115, R102, R101, 0x96, !PT ;  /* 0x0000006673737212 */ /* 0x000fc600078e9665 */
[----:B------:R-:W-:Y:S02]  /*140a0*/  VIADD R103, R110, 0x8ff34781 ;  /* 0x8ff347816e677836 */ /* 0x000fe40000000000 */
[----:B------:R-:W-:Y:S01]  /*140b0*/  IMAD.MOV.U32 R101, RZ, RZ, R172 ;  /* 0x000000ffff657224 */ /* 0x000fe200078e00ac */
[----:B------:R-:W-:Y:S02]  /*140c0*/  MOV R172, R100 ;  /* 0x0000006400ac7202 */ /* 0x000fe40000000f00 */
[----:B------:R-:W-:Y:S01]  /*140d0*/  LOP3.LUT R6, R103, R104, R117, 0x96, !PT ;  /* 0x0000006867067212 */ /* 0x000fe200078e9675 */
[----:B------:R-:W-:-:S07]  /*140e0*/  IMAD.MOV.U32 R117, RZ, RZ, RZ ;  /* 0x000000ffff757224 */ /* 0x000fce00078e00ff */
.L_x_638:
[----:B------:R-:W-:Y:S05]  /*140f0*/  BSYNC.RECONVERGENT B1 ;  /* 0x0000000000017941 */ /* 0x000fea0003800200 */
.L_x_637:
        /* <DEDUP_REMOVED lines=12> */
.L_x_601:
        /* <DEDUP_REMOVED lines=18> */
[C---:B-1----:R-:W-:Y:S01]  /*142e0*/  IMAD.WIDE.U32 R104, R169.reuse, 0x8, R104 ;  /* 0x00000008a9687825 */ /* 0x042fe200078e0068 */
[----:B------:R-:W-:-:S04]  /*142f0*/  IADD3 R169, PT, PT, R169, 0x20, RZ ;  /* 0x00000020a9a97810 */ /* 0x000fc80007ffe0ff */
[----:B------:R3:W-:Y:S03]  /*14300*/  STG.E.64 desc[UR6][R104.64], R170 ;  /* 0x000000aa68007986 */ /* 0x0007e6000c101b06 */
.L_x_559:
[----:B------:R-:W-:Y:S05]  /*14310*/  BSYNC.RECONVERGENT B0 ;  /* 0x0000000000007941 */ /* 0x000fea0003800200 */
.L_x_558:
[----:B------:R-:W-:Y:S01]  /*14320*/  ISETP.GE.U32.AND P0, PT, R3, 0x80, PT ;  /* 0x000000800300780c */ /* 0x000fe20003f06070 */
[----:B------:R-:W-:Y:S01]  /*14330*/  BSSY.RECONVERGENT B0, `(.L_x_642) ;  /* 0x0000659000007945 */ /* 0x000fe20003800200 */
[----:B------:R-:W-:-:S11]  /*14340*/  LOP3.LUT R114, R114, 0xffffffdf, RZ, 0xc0, !PT ;  /* 0xffffffdf72727812 */ /* 0x000fd600078ec0ff */
[----:B------:R-:W-:Y:S01]  /*14350*/  @P0 LOP3.LUT R114, R114, 0x20, RZ, 0xfc, !PT ;  /* 0x0000002072720812 */ /* 0x000fe200078efcff */
[----:B------:R-:W-:Y:S06]  /*14360*/  @!P0 BRA `(.L_x_643) ;  /* 0x0000006400548947 */ /* 0x000fec0003800000 */
[----:B0-23--:R-:W0:Y:S02]  /*14370*/  LDC.64 R100, c[0x0][0x390] ;  /* 0x0000e400ff647b82 */ /* 0x00de240000000a00 */
        /* <DEDUP_REMOVED lines=14> */
[----:B------:R-:W-:-:S13]  /*14460*/  ISETP.NE.AND P0, PT, R117, 0x3, PT ;  /* 0x000000037500780c */ /* 0x000fda0003f05270 */
[----:B------:R-:W-:Y:S05]  /*14470*/  @!P0 BRA `(.L_x_647) ;  /* 0x0000000000208947 */ /* 0x000fea0003800000 */
[----:B------:R-:W-:-:S13]  /*14480*/  ISETP.NE.AND P0, PT, R117, 0x2, PT ;  /* 0x000000027500780c */ /* 0x000fda0003f05270 */
[----:B------:R-:W-:Y:S01]  /*14490*/  @!P0 MOV R125, 0x3 ;  /* 0x00000003007d8802 */ /* 0x000fe20000000f00 */
[----:B------:R-:W-:Y:S01]  /*144a0*/  @!P0 IMAD.MOV.U32 R172, RZ, RZ, R174 ;  /* 0x000000ffffac8224 */ /* 0x000fe200078e00ae */
[----:B------:R-:W-:Y:S01]  /*144b0*/  @!P0 MOV R124, R115 ;  /* 0x00000073007c8202 */ /* 0x000fe20000000f00 */
[----:B------:R-:W-:Y:S01]  /*144c0*/  @P0 VIADD R125, R117, 0x1 ;  /* 0x00000001757d0836 */ /* 0x000fe20000000000 */
[----:B------:R-:W-:Y:S01]  /*144d0*/  @P0 MOV R172, R174 ;  /* 0x000000ae00ac0202 */ /* 0x000fe20000000f00 */
[----:B------:R-:W-:Y:S01]  /*144e0*/  @P0 IMAD.MOV.U32 R124, RZ, RZ, R6 ;  /* 0x000000ffff7c0224 */ /* 0x000fe200078e0006 */
[----:B------:R-:W-:Y:S06]  /*144f0*/  BRA `(.L_x_646) ;  /* 0x0000000400247947 */ /* 0x000fec0003800000 */
.L_x_647:
        /* <DEDUP_REMOVED lines=13> */
.L_x_649:
[----:B------:R-:W-:Y:S05]  /*145d0*/  BSYNC.RECONVERGENT B2 ;  /* 0x0000000000027941 */ /* 0x000fea0003800200 */
.L_x_648:
        /* <DEDUP_REMOVED lines=10> */
[----:B------:R-:W-:Y:S01]  /*14680*/  IMAD.WIDE.U32 R130, R115, -0x2daee0ad, RZ ;  /* 0xd2511f5373827825 */ /* 0x000fe200078e00ff */
[----:B------:R-:W-:-:S03]  /*14690*/  IADD3 R115, PT, PT, R110, 0x3c6ef372, RZ ;  /* 0x3c6ef3726e737810 */ /* 0x000fc60007ffe0ff */
[----:B------:R-:W-:Y:S01]  /*146a0*/  IMAD.WIDE.U32 R124, R125, -0x326172a9, RZ ;  /* 0xcd9e8d577d7c7825 */ /* 0x000fe200078e00ff */
[----:B------:R-:W-:-:S04]  /*146b0*/  LOP3.LUT R117, R117, R170, R131, 0x96, !PT ;  /* 0x000000aa75757212 */ /* 0x000fc800078e9683 */
        /* <DEDUP_REMOVED lines=10> */
[C---:B------:R-:W-:Y:S02]  /*14760*/  IADD3 R115, PT, PT, R110.reuse, 0x78dde6e4, RZ ;  /* 0x78dde6e46e737810 */ /* 0x040fe40007ffe0ff */
[----:B------:R-:W-:Y:S02]  /*14770*/  LOP3.LUT R117, R117, R170, R131, 0x96, !PT ;  /* 0x000000aa75757212 */ /* 0x000fe400078e9683 */
[----:B------:R-:W-:Y:S01]  /*14780*/  LOP3.LUT R115, R115, R116, R125, 0x96, !PT ;  /* 0x0000007473737212 */ /* 0x000fe200078e967d */
[----:B------:R-:W-:Y:S02]  /*14790*/  VIADD R125, R110, 0x1715609d ;  /* 0x1715609d6e7d7836 */ /* 0x000fe40000000000 */
[----:B------:R-:W-:-:S04]  /*147a0*/  IMAD.WIDE.U32 R116, R117, -0x326172a9, RZ ;  /* 0xcd9e8d5775747825 */ /* 0x000fc800078e00ff */
[----:B------:R-:W-:Y:S01]  /*147b0*/  IMAD.WIDE.U32 R170, R115, -0x2daee0ad, RZ ;  /* 0xd2511f5373aa7825 */ /* 0x000fe200078e00ff */
[----:B------:R-:W-:Y:S02]  /*147c0*/  IADD3 R115, PT, PT, R111, -0x56f99767, RZ ;  /* 0xa90668996f737810 */ /* 0x000fe40007ffe0ff */
[----:B------:R-:W-:Y:S01]  /*147d0*/  LOP3.LUT R125, R125, R124, R117, 0x96, !PT ;  /* 0x0000007c7d7d7212 */ /* 0x000fe200078e9675 */
[----:B------:R-:W-:Y:S01]  /*147e0*/  VIADD R117, R111, 0x646e171e ;  /* 0x646e171e6f757836 */ /* 0x000fe20000000000 */
[----:B------:R-:W-:-:S03]  /*147f0*/  LOP3.LUT R115, R115, R130, R171, 0x96, !PT ;  /* 0x0000008273737212 */ /* 0x000fc600078e96ab */
        /* <DEDUP_REMOVED lines=8> */
[----:B------:R-:W-:Y:S02]  /*14880*/  IADD3 R115, PT, PT, R111, 0x1fd5c5a3, RZ ;  /* 0x1fd5c5a36f737810 */ /* 0x000fe40007ffe0ff */
        /* <DEDUP_REMOVED lines=13> */
[----:B------:R-:W-:Y:S01]  /*14960*/  HFMA2 R125, -RZ, RZ, 0, 0 ;  /* 0x00000000ff7d7431 */ /* 0x000fe200000001ff */
[----:B------:R-:W-:Y:S01]  /*14970*/  LOP3.LUT R115, R115, R124, R173, 0x96, !PT ;  /* 0x0000007c73737212 */ /* 0x000fe200078e96ad */
[----:B------:R-:W-:-:S07]  /*14980*/  IMAD.MOV.U32 R124, RZ, RZ, R174 ;  /* 0x000000ffff7c7224 */ /* 0x000fce00078e00ae */
.L_x_646:
[----:B------:R-:W-:Y:S05]  /*14990*/  BSYNC.RECONVERGENT B1 ;  /* 0x0000000000017941 */ /* 0x000fea0003800200 */
.L_x_645:
[----:B------:R-:W0:Y:S01]  /*149a0*/  LDC R174, c[0x0][0x408] ;  /* 0x00010200ffae7b82 */ /* 0x000e220000000800 */
[----:B------:R-:W-:Y:S01]  /*149b0*/  I2FP.F32.U32 R117, R124 ;  /* 0x0000007c00757245 */ /* 0x000fe20000201000 */
[----:B------:R-:W-:Y:S01]  /*149c0*/  IMAD.MOV.U32 R162, RZ, RZ, 0x2f800000 ;  /* 0x2f800000ffa27424 */ /* 0x000fe200078e00ff */
[----:B-----5:R-:W-:Y:S01]  /*149d0*/  SHF.L.U32 R131, R100, 0x10, RZ ;  /* 0x0000001064837819 */ /* 0x020fe200000006ff */
[----:B------:R-:W-:Y:S01]  /*149e0*/  BSSY.RECONVERGENT B1, `(.L_x_650) ;  /* 0x0000064000017945 */ /* 0x000fe20003800200 */
[----:B------:R-:W-:Y:S01]  /*149f0*/  ISETP.NE.AND P0, PT, R125, 0x1, PT ;  /* 0x000000017d00780c */ /* 0x000fe20003f05270 */
[----:B------:R-:W-:Y:S01]  /*14a00*/  FFMA.FTZ R124, R117, R162, 1.1641532182693481445e-10 ;  /* 0x2f000000757c7423 */ /* 0x000fe200000100a2 */
[----:B------:R-:W-:Y:S01]  /*14a10*/  IMAD.U32 R117, R104, 0x10000, RZ ;  /* 0x0001000068757824 */ /* 0x000fe200078e00ff */
[----:B------:R-:W1:Y:S01]  /*14a20*/  LDC R173, c[0x0][0x404] ;  /* 0x00010100ffad7b82 */ /* 0x000e620000000800 */
[----:B------:R-:W-:Y:S01]  /*14a30*/  FMUL.FTZ R131, R131, R168 ;  /* 0x000000a883837220 */ /* 0x000fe20000410000 */
[----:B------:R-:W-:Y:S01]  /*14a40*/  LOP3.LUT R114, R114, 0xfffffffd, RZ, 0xc0, !PT ;  /* 0xfffffffd72727812 */ /* 0x000fe200078ec0ff */
[----:B------:R-:W-:Y:S01]  /*14a50*/  HFMA2 R130, -RZ, RZ, 0, 1.1920928955078125e-07 ;  /* 0x00000002ff827431 */ /* 0x000fe200000001ff */
[----:B------:R-:W-:-:S02]  /*14a60*/  PRMT R100, R100, 0x7632, R100 ;  /* 0x0000763264647816 */ /* 0x000fc40000000064 */
[----:B------:R-:W-:Y:S01]  /*14a70*/  PRMT R104, R104, 0x7632, R104 ;  /* 0x0000763268687816 */ /* 0x000fe20000000068 */
[----:B0-----:R-:W-:Y:S01]  /*14a80*/  FMUL.FTZ R131, R131, R174 ;  /* 0x000000ae83837220 */ /* 0x001fe20000410000 */
[----:B-1----:R-:W-:-:S04]  /*14a90*/  FSETP.GTU.FTZ.AND P1, PT, R124, R173, PT ;  /* 0x000000ad7c00720b */ /* 0x002fc80003f3c000 */
[----:B------:R-:W-:Y:S02]  /*14aa0*/  FSEL R124, R131, RZ, !P1 ;  /* 0x000000ff837c7208 */ /* 0x000fe40004800000 */
[----:B------:R-:W-:-:S03]  /*14ab0*/  PLOP3.LUT P1, PT, P1, PT, PT, 0x8, 0x80 ;  /* 0x000000000080781c */ /* 0x000fc60000f2e170 */
[----:B------:R-:W-:Y:S01]  /*14ac0*/  FADD.FTZ R124, R124, R117 ;  /* 0x000000757c7c7221 */ /* 0x000fe20000010000 */
[----:B------:R-:W-:-:S09]  /*14ad0*/  IMAD.MOV.U32 R117, RZ, RZ, R116 ;  /* 0x000000ffff757224 */ /* 0x000fd200078e0074 */
[----:B------:R-:W-:Y:S01]  /*14ae0*/  @P1 LOP3.LUT R114, R114, 0x2, RZ, 0xfc, !PT ;  /* 0x0000000272721812 */ /* 0x000fe200078efcff */
[----:B------:R-:W-:Y:S06]  /*14af0*/  @!P0 BRA `(.L_x_651) ;  /* 0x0000000400488947 */ /* 0x000fec0003800000 */
        /* <DEDUP_REMOVED lines=8> */
.L_x_652:
        /* <DEDUP_REMOVED lines=8> */
[----:B------:R-:W-:Y:S01]  /*14c00*/  @!P0 VIADD R6, R113, 0x1 ;  /* 0x0000000171068836 */ /* 0x000fe20000000000 */
[----:B------:R-:W-:Y:S02]  /*14c10*/  @!P0 MOV R5, RZ ;  /* 0x000000ff00058202 */ /* 0x000fe40000000f00 */
[----:B------:R-:W-:-:S13]  /*14c20*/  ISETP.NE.AND P1, PT, R2, RZ, !P0 ;  /* 0x000000ff0200720c */ /* 0x000fda0004725270 */
[----:B------:R-:W-:-:S05]  /*14c30*/  @P1 IADD3 R6, PT, PT, R113, RZ, RZ ;  /* 0x000000ff71061210 */ /* 0x000fca0007ffe0ff */
[----:B------:R-:W-:-:S07]  /*14c40*/  @!P0 IMAD.MOV.U32 R113, RZ, RZ, R6 ;  /* 0x000000ffff718224 */ /* 0x000fce00078e0006 */
.L_x_654:
[----:B------:R-:W-:Y:S05]  /*14c50*/  BSYNC.RECONVERGENT B2 ;  /* 0x0000000000027941 */ /* 0x000fea0003800200 */
.L_x_653:
        /* <DEDUP_REMOVED lines=25> */
[----:B------:R-:W-:Y:S01]  /*14df0*/  LOP3.LUT R117, R117, R130, R177, 0x96, !PT ;  /* 0x0000008275757212 */ /* 0x000fe200078e96b1 */
[----:B------:R-:W-:Y:S01]  /*14e00*/  VIADD R125, R110, 0x1715609d ;  /* 0x1715609d6e7d7836 */ /* 0x000fe20000000000 */
[----:B------:R-:W-:-:S03]  /*14e10*/  LOP3.LUT R115, R115, R116, R171, 0x96, !PT ;  /* 0x0000007473737212 */ /* 0x000fc600078e96ab */
        /* <DEDUP_REMOVED lines=14> */
[----:B------:R-:W-:Y:S02]  /*14f00*/  IADD3 R115, PT, PT, R111, 0x1fd5c5a3, RZ ;  /* 0x1fd5c5a36f737810 */ /* 0x000fe40007ffe0ff */
[----:B------:R-:W-:Y:S01]  /*14f10*/  LOP3.LUT R170, R125, R170, R117, 0x96, !PT ;  /* 0x000000aa7daa7212 */ /* 0x000fe200078e9675 */
[----:B------:R-:W-:Y:S01]  /*14f20*/  VIADD R117, R111, 0xdb3d7428 ;  /* 0xdb3d74286f757836 */ /* 0x000fe20000000000 */
[----:B------:R-:W-:Y:S01]  /*14f30*/  LOP3.LUT R176, R115, R176, R131, 0x96, !PT ;  /* 0x000000b073b07212 */ /* 0x000fe200078e9683 */
[C---:B------:R-:W-:Y:S01]  /*14f40*/  VIADD R125, R110.reuse, 0x8ff34781 ;  /* 0x8ff347816e7d7836 */ /* 0x040fe20000000000 */
[----:B------:R-:W-:Y:S01]  /*14f50*/  IADD3 R115, PT, PT, R110, -0xe443238, RZ ;  /* 0xf1bbcdc86e737810 */ /* 0x000fe20007ffe0ff */
[----:B------:R-:W-:-:S04]  /*14f60*/  IMAD.WIDE.U32 R170, R170, -0x2daee0ad, RZ ;  /* 0xd2511f53aaaa7825 */ /* 0x000fc800078e00ff */
[----:B------:R-:W-:Y:S01]  /*14f70*/  IMAD.WIDE.U32 R176, R176, -0x326172a9, RZ ;  /* 0xcd9e8d57b0b07825 */ /* 0x000fe200078e00ff */
[----:B------:R-:W-:-:S04]  /*14f80*/  LOP3.LUT R117, R117, R130, R171, 0x96, !PT ;  /* 0x0000008275757212 */ /* 0x000fc800078e96ab */
[----:B------:R-:W-:Y:S01]  /*14f90*/  LOP3.LUT R115, R115, R116, R177, 0x96, !PT ;  /* 0x0000007473737212 */ /* 0x000fe200078e96b1 */
[----:B------:R-:W-:-:S04]  /*14fa0*/  IMAD.WIDE.U32 R116, R117, -0x326172a9, RZ ;  /* 0xcd9e8d5775747825 */ /* 0x000fc800078e00ff */
[----:B------:R-:W-:Y:S01]  /*14fb0*/  IMAD.WIDE.U32 R130, R115, -0x2daee0ad, RZ ;  /* 0xd2511f5373827825 */ /* 0x000fe200078e00ff */
[----:B------:R-:W-:Y:S02]  /*14fc0*/  IADD3 R115, PT, PT, R111, -0x695add53, RZ ;  /* 0x96a522ad6f737810 */ /* 0x000fe40007ffe0ff */
[----:B------:R-:W-:Y:S01]  /*14fd0*/  LOP3.LUT R6, R125, R176, R117, 0x96, !PT ;  /* 0x000000b07d067212 */ /* 0x000fe200078e9675 */
[----:B------:R-:W-:Y:S01]  /*14fe0*/  IMAD.MOV.U32 R117, RZ, RZ, R172 ;  /* 0x000000ffff757224 */ /* 0x000fe200078e00ac */
[----:B------:R-:W-:Y:S01]  /*14ff0*/  MOV R172, R130 ;  /* 0x0000008200ac7202 */ /* 0x000fe20000000f00 */
[----:B------:R-:W-:Y:S01]  /*15000*/  IMAD.MOV.U32 R130, RZ, RZ, RZ ;  /* 0x000000ffff827224 */ /* 0x000fe200078e00ff */
[----:B------:R-:W-:-:S07]  /*15010*/  LOP3.LUT R115, R115, R170, R131, 0x96, !PT ;  /* 0x000000aa73737212 */ /* 0x000fce00078e9683 */
.L_x_651:
[----:B------:R-:W-:Y:S05]  /*15020*/  BSYNC.RECONVERGENT B1 ;  /* 0x0000000000017941 */ /* 0x000fea0003800200 */
.L_x_650:
[----:B------:R-:W-:Y:S01]  /*15030*/  I2FP.F32.U32 R117, R117 ;  /* 0x0000007500757245 */ /* 0x000fe20000201000 */
[----:B------:R-:W-:Y:S01]  /*15040*/  IMAD.U32 R104, R104, 0x10000, RZ ;  /* 0x0001000068687824 */ /* 0x000fe200078e00ff */
[----:B------:R-:W-:Y:S01]  /*15050*/  SHF.L.U32 R125, R100, 0x10, RZ ;  /* 0x00000010647d7819 */ /* 0x000fe200000006ff */
[----:B------:R-:W-:Y:S01]  /*15060*/  BSSY.RECONVERGENT B1, `(.L_x_655) ;  /* 0x000005e000017945 */ /* 0x000fe20003800200 */
[----:B------:R-:W-:Y:S01]  /*15070*/  ISETP.NE.AND P1, PT, R130, 0x1, PT ;  /* 0x000000018200780c */ /* 0x000fe20003f25270 */
[----:B------:R-:W-:Y:S01]  /*15080*/  FFMA.FTZ R100, R117, R162, 1.1641532182693481445e-10 ;  /* 0x2f00000075647423 */ /* 0x000fe200000100a2 */
[----:B------:R-:W-:Y:S02]  /*15090*/  HFMA2 R146, -RZ, RZ, 0, 1.1920928955078125e-07 ;  /* 0x00000002ff927431 */ /* 0x000fe400000001ff */
[----:B------:R-:W-:Y:S02]  /*150a0*/  FMUL.FTZ R125, R125, R168 ;  /* 0x000000a87d7d7220 */ /* 0x000fe40000410000 */
[----:B------:R-:W-:-:S02]  /*150b0*/  FSETP.GTU.FTZ.AND P0, PT, R100, R173, PT ;  /* 0x000000ad6400720b */ /* 0x000fc40003f1c000 */
[----:B------:R-:W-:Y:S01]  /*150c0*/  FMUL.FTZ R125, R125, R174 ;  /* 0x000000ae7d7d7220 */ /* 0x000fe20000410000 */
[----:B------:R-:W-:-:S04]  /*150d0*/  IMAD.MOV.U32 R100, RZ, RZ, R116 ;  /* 0x000000ffff647224 */ /* 0x000fc800078e0074 */
[----:B------:R-:W-:Y:S02]  /*150e0*/  FSEL R125, R125, RZ, !P0 ;  /* 0x000000ff7d7d7208 */ /* 0x000fe40004000000 */
[----:B------:R-:W-:-:S03]  /*150f0*/  PLOP3.LUT P0, PT, P0, PT, PT, 0x8, 0x80 ;  /* 0x000000000080781c */ /* 0x000fc6000070e170 */
[----:B------:R-:W-:Y:S01]  /*15100*/  FADD.FTZ R125, R125, R104 ;  /* 0x000000687d7d7221 */ /* 0x000fe20000010000 */
[----:B------:R-:W-:Y:S09]  /*15110*/  @!P1 BRA `(.L_x_656) ;  /* 0x0000000400489947 */ /* 0x000ff20003800000 */
        /* <DEDUP_REMOVED lines=8> */
.L_x_657:
        /* <DEDUP_REMOVED lines=13> */
.L_x_659:
[----:B------:R-:W-:Y:S05]  /*15270*/  BSYNC.RECONVERGENT B2 ;  /* 0x0000000000027941 */ /* 0x000fea0003800200 */
.L_x_658:
        /* <DEDUP_REMOVED lines=21> */
[----:B------:R-:W-:Y:S01]  /*153d0*/  LOP3.LUT R115, R115, R176, R131, 0x96, !PT ;  /* 0x000000b073737212 */ /* 0x000fe200078e9683 */
[----:B------:R-:W-:Y:S02]  /*153e0*/  IMAD.MOV.U32 R100, RZ, RZ, R172 ;  /* 0x000000ffff647224 */ /* 0x000fe400078e00ac */
[----:B------:R-:W-:-:S04]  /*153f0*/  IMAD.WIDE.U32 R176, R145, -0x2daee0ad, RZ ;  /* 0xd2511f5391b07825 */ /* 0x000fc800078e00ff */
[----:B------:R-:W-:Y:S01]  /*15400*/  IMAD.WIDE.U32 R170, R115, -0x326172a9, RZ ;  /* 0xcd9e8d5773aa7825 */ /* 0x000fe200078e00ff */
[C---:B------:R-:W-:Y:S02]  /*15410*/  IADD3 R115, PT, PT, R110.reuse, 0x78dde6e4, RZ ;  /* 0x78dde6e46e737810 */ /* 0x040fe40007ffe0ff */
[----:B------:R-:W-:Y:S01]  /*15420*/  LOP3.LUT R117, R117, R130, R177, 0x96, !PT ;  /* 0x0000008275757212 */ /* 0x000fe200078e96b1 */
[----:B------:R-:W-:Y:S01]  /*15430*/  VIADD R145, R110, 0x1715609d ;  /* 0x1715609d6e917836 */ /* 0x000fe20000000000 */
[----:B------:R-:W-:Y:S01]  /*15440*/  LOP3.LUT R115, R115, R116, R171, 0x96, !PT ;  /* 0x0000007473737212 */ /* 0x000fe200078e96ab */
[----:B------:R-:W-:Y:S02]  /*15450*/  IMAD.MOV.U32 R146, RZ, RZ, RZ ;  /* 0x000000ffff927224 */ /* 0x000fe400078e00ff */
        /* <DEDUP_REMOVED lines=27> */
[----:B------:R-:W-:Y:S02]  /*15610*/  LOP3.LUT R6, R145, R176, R117, 0x96, !PT ;  /* 0x000000b091067212 */ /* 0x000fe400078e9675 */
[----:B------:R-:W-:Y:S02]  /*15620*/  LOP3.LUT R115, R115, R170, R131, 0x96, !PT ;  /* 0x000000aa73737212 */ /* 0x000fe400078e9683 */
[----:B------:R-:W-:-:S07]  /*15630*/  MOV R172, R130 ;  /* 0x0000008200ac7202 */ /* 0x000fce0000000f00 */
.L_x_656:
[----:B------:R-:W-:Y:S05]  /*15640*/  BSYNC.RECONVERGENT B1 ;  /* 0x0000000000017941 */ /* 0x000fea0003800200 */
.L_x_655:
[----:B------:R-:W-:Y:S01]  /*15650*/  I2FP.F32.U32 R117, R100 ;  /* 0x0000006400757245 */ /* 0x000fe20000201000 */
[----:B------:R-:W-:Y:S01]  /*15660*/  IMAD.U32 R104, R105, 0x10000, RZ ;  /* 0x0001000069687824 */ /* 0x000fe200078e00ff */
[----:B------:R-:W-:Y:S01]  /*15670*/  SHF.L.U32 R131, R101, 0x10, RZ ;  /* 0x0000001065837819 */ /* 0x000fe200000006ff */
[----:B------:R-:W-:Y:S01]  /*15680*/  BSSY.RECONVERGENT B1, `(.L_x_660) ;  /* 0x0000060000017945 */ /* 0x000fe20003800200 */
[----:B------:R-:W-:Y:S01]  /*15690*/  ISETP.NE.AND P2, PT, R146, 0x1, PT ;  /* 0x000000019200780c */ /* 0x000fe20003f45270 */
[----:B------:R-:W-:Y:S01]  /*156a0*/  FFMA.FTZ R100, R117, R162, 1.1641532182693481445e-10 ;  /* 0x2f00000075647423 */ /* 0x000fe200000100a2 */
[----:B------:R-:W-:Y:S01]  /*156b0*/  PRMT R130, R101, 0x7632, R130 ;  /* 0x0000763265827816 */ /* 0x000fe20000000082 */
[----:B------:R-:W-:Y:S01]  /*156c0*/  FMUL.FTZ R131, R131, R168 ;  /* 0x000000a883837220 */ /* 0x000fe20000410000 */
[----:B------:R-:W-:Y:S01]  /*156d0*/  PRMT R145, R105, 0x7632, R145 ;  /* 0x0000763269917816 */ /* 0x000fe20000000091 */
[----:B------:R-:W-:Y:S01]  /*156e0*/  IMAD.MOV.U32 R101, RZ, RZ, R116 ;  /* 0x000000ffff657224 */ /* 0x000fe200078e0074 */
[----:B------:R-:W-:Y:S01]  /*156f0*/  FSETP.GTU.FTZ.AND P1, PT, R100, R173, PT ;  /* 0x000000ad6400720b */ /* 0x000fe20003f3c000 */
[----:B------:R-:W-:-:S05]  /*15700*/  FMUL.FTZ R131, R131, R174 ;  /* 0x000000ae83837220 */ /* 0x000fca0000410000 */
        /* <DEDUP_REMOVED lines=13> */
.L_x_662:
        /* <DEDUP_REMOVED lines=13> */
.L_x_664:
[----:B------:R-:W-:Y:S05]  /*158b0*/  BSYNC.RECONVERGENT B2 ;  /* 0x0000000000027941 */ /* 0x000fea0003800200 */
.L_x_663:
        /* <DEDUP_REMOVED lines=57> */
[----:B------:R-:W-:Y:S01]  /*15c50*/  MOV R172, R100 ;  /* 0x0000006400ac7202 */ /* 0x000fe20000000f00 */
[----:B------:R-:W-:Y:S01]  /*15c60*/  IMAD.MOV.U32 R104, RZ, RZ, RZ ;  /* 0x000000ffff687224 */ /* 0x000fe200078e00ff */
[----:B------:R-:W-:-:S07]  /*15c70*/  LOP3.LUT R6, R105, R170, R117, 0x96, !PT ;  /* 0x000000aa69067212 */ /* 0x000fce00078e9675 */
.L_x_661:
[----:B------:R-:W-:Y:S05]  /*15c80*/  BSYNC.RECONVERGENT B1 ;  /* 0x0000000000017941 */ /* 0x000fea0003800200 */
.L_x_660:
[----:B------:R-:W-:Y:S01]  /*15c90*/  I2FP.F32.U32 R101, R101 ;  /* 0x0000006500657245 */ /* 0x000fe20000201000 */
[----:B------:R-:W-:Y:S01]  /*15ca0*/  BSSY.RECONVERGENT B1, `(.L_x_665) ;  /* 0x0000060000017945 */ /* 0x000fe20003800200 */
[----:B------:R-:W-:Y:S01]  /*15cb0*/  SHF.L.U32 R105, R130, 0x10, RZ ;  /* 0x0000001082697819 */ /* 0x000fe200000006ff */
[----:B------:R-:W-:Y:S01]  /*15cc0*/  IMAD.U32 R130, R145, 0x10000, RZ ;  /* 0x0001000091827824 */ /* 0x000fe200078e00ff */
[----:B------:R-:W-:Y:S01]  /*15cd0*/  ISETP.NE.AND P3, PT, R104, 0x1, PT ;  /* 0x000000016800780c */ /* 0x000fe20003f65270 */
[----:B------:R-:W-:Y:S01]  /*15ce0*/  FFMA.FTZ R100, R101, R162, 1.1641532182693481445e-10 ;  /* 0x2f00000065647423 */ /* 0x000fe200000100a2 */
[----:B------:R-:W-:Y:S02]  /*15cf0*/  HFMA2 R117, -RZ, RZ, 0, 1.1920928955078125e-07 ;  /* 0x00000002ff757431 */ /* 0x000fe400000001ff */
[----:B------:R-:W-:Y:S01]  /*15d00*/  FMUL.FTZ R105, R105, R168 ;  /* 0x000000a869697220 */ /* 0x000fe20000410000 */
[----:B------:R-:W-:Y:S01]  /*15d10*/  IMAD.MOV.U32 R101, RZ, RZ, R116 ;  /* 0x000000ffff657224 */ /* 0x000fe200078e0074 */
[----:B------:R-:W-:-:S02]  /*15d20*/  FSETP.GTU.FTZ.AND P2, PT, R100, R173, PT ;  /* 0x000000ad6400720b */ /* 0x000fc40003f5c000 */
[----:B------:R-:W-:-:S05]  /*15d30*/  FMUL.FTZ R105, R105, R174 ;  /* 0x000000ae69697220 */ /* 0x000fca0000410000 */
        /* <DEDUP_REMOVED lines=12> */
.L_x_667:
        /* <DEDUP_REMOVED lines=13> */
.L_x_669:
[----:B------:R-:W-:Y:S05]  /*15ed0*/  BSYNC.RECONVERGENT B2 ;  /* 0x0000000000027941 */ /* 0x000fea0003800200 */
.L_x_668:
        /* <DEDUP_REMOVED lines=60> */
.L_x_666:
[----:B------:R-:W-:Y:S05]  /*162a0*/  BSYNC.RECONVERGENT B1 ;  /* 0x0000000000017941 */ /* 0x000fea0003800200 */
.L_x_665:
[----:B------:R-:W-:Y:S01]  /*162b0*/  I2FP.F32.U32 R101, R101 ;  /* 0x0000006500657245 */ /* 0x000fe20000201000 */
[----:B------:R-:W-:Y:S01]  /*162c0*/  IMAD.U32 R146, R106, 0x10000, RZ ;  /* 0x000100006a927824 */ /* 0x000fe200078e00ff */
[C---:B------:R-:W-:Y:S01]  /*162d0*/  SHF.L.U32 R105, R102.reuse, 0x10, RZ ;  /* 0x0000001066697819 */ /* 0x040fe200000006ff */
[----:B------:R-:W-:Y:S01]  /*162e0*/  BSSY.RECONVERGENT B1, `(.L_x_670) ;  /* 0x0000060000017945 */ /* 0x000fe20003800200 */
[----:B------:R-:W-:Y:S01]  /*162f0*/  ISETP.NE.AND P4, PT, R117, 0x1, PT ;  /* 0x000000017500780c */ /* 0x000fe20003f85270 */
[----:B------:R-:W-:Y:S01]  /*16300*/  FFMA.FTZ R100, R101, R162, 1.1641532182693481445e-10 ;  /* 0x2f00000065647423 */ /* 0x000fe200000100a2 */
[----:B------:R-:W-:Y:S02]  /*16310*/  HFMA2 R104, -RZ, RZ, 0, 1.1920928955078125e-07 ;  /* 0x00000002ff687431 */ /* 0x000fe400000001ff */
[----:B------:R-:W-:Y:S01]  /*16320*/  FMUL.FTZ R105, R105, R168 ;  /* 0x000000a869697220 */ /* 0x000fe20000410000 */
[----:B------:R-:W-:Y:S01]  /*16330*/  PRMT R102, R102, 0x7632, R102 ;  /* 0x0000763266667816 */ /* 0x000fe20000000066 */
[----:B------:R-:W-:Y:S01]  /*16340*/  IMAD.MOV.U32 R101, RZ, RZ, R116 ;  /* 0x000000ffff657224 */ /* 0x000fe200078e0074 */
[----:B------:R-:W-:Y:S01]  /*16350*/  FSETP.GTU.FTZ.AND P3, PT, R100, R173, PT ;  /* 0x000000ad6400720b */ /* 0x000fe20003f7c000 */
[----:B------:R-:W-:Y:S01]  /*16360*/  FMUL.FTZ R105, R105, R174 ;  /* 0x000000ae69697220 */ /* 0x000fe20000410000 */
[----:B------:R-:W-:-:S04]  /*16370*/  PRMT R106, R106, 0x7632, R106 ;  /* 0x000076326a6a7816 */ /* 0x000fc8000000006a */
        /* <DEDUP_REMOVED lines=12> */
.L_x_672:
        /* <DEDUP_REMOVED lines=13> */
.L_x_674:
[----:B------:R-:W-:Y:S05]  /*16510*/  BSYNC.RECONVERGENT B2 ;  /* 0x0000000000027941 */ /* 0x000fea0003800200 */
.L_x_673:
        /* <DEDUP_REMOVED lines=60> */
.L_x_671:
[----:B------:R-:W-:Y:S05]  /*168e0*/  BSYNC.RECONVERGENT B1 ;  /* 0x0000000000017941 */ /* 0x000fea0003800200 */
.L_x_670:
[----:B------:R-:W-:Y:S01]  /*168f0*/  I2FP.F32.U32 R101, R101 ;  /* 0x0000006500657245 */ /* 0x000fe20000201000 */
[----:B------:R-:W-:Y:S01]  /*16900*/  IMAD.U32 R106, R106, 0x10000, RZ ;  /* 0x000100006a6a7824 */ /* 0x000fe200078e00ff */
[----:B------:R-:W-:Y:S01]  /*16910*/  SHF.L.U32 R105, R102, 0x10, RZ ;  /* 0x0000001066697819 */ /* 0x000fe200000006ff */
[----:B------:R-:W-:Y:S01]  /*16920*/  BSSY.RECONVERGENT B1, `(.L_x_675) ;  /* 0x000005e000017945 */ /* 0x000fe20003800200 */
[----:B------:R-:W-:Y:S01]  /*16930*/  ISETP.NE.AND P5, PT, R104, 0x1, PT ;  /* 0x000000016800780c */ /* 0x000fe20003fa5270 */
[----:B------:R-:W-:Y:S01]  /*16940*/  FFMA.FTZ R100, R101, R162, 1.1641532182693481445e-10 ;  /* 0x2f00000065647423 */ /* 0x000fe200000100a2 */
[----:B------:R-:W-:Y:S02]  /*16950*/  IMAD.MOV.U32 R101, RZ, RZ, R116 ;  /* 0x000000ffff657224 */ /* 0x000fe400078e0074 */
[----:B------:R-:W-:Y:S02]  /*16960*/  FMUL.FTZ R105, R105, R168 ;  /* 0x000000a869697220 */ /* 0x000fe40000410000 */
[----:B------:R-:W-:-:S02]  /*16970*/  FSETP.GTU.FTZ.AND P4, PT, R100, R173, PT ;  /* 0x000000ad6400720b */ /* 0x000fc40003f9c000 */
        /* <DEDUP_REMOVED lines=14> */
.L_x_677:
        /* <DEDUP_REMOVED lines=13> */
.L_x_679:
[----:B------:R-:W-:Y:S05]  /*16b30*/  BSYNC.RECONVERGENT B2 ;  /* 0x0000000000027941 */ /* 0x000fea0003800200 */
.L_x_678:
[----:B------:R-:W-:Y:S01]  /*16b40*/  IMAD.WIDE.U32 R104, R2, -0x326172a9, RZ ;  /* 0xcd9e8d5702687825 */ /* 0x000fe200078e00ff */
[----:B------:R-:W-:Y:S02]  /*16b50*/  LOP3.LUT R100, R113, R171, R111, 0x96, !PT ;  /* 0x000000ab71647212 */ /* 0x000fe400078e966f */
[----:B------:R-:W-:Y:S01]  /*16b60*/  IADD3 R115, PT, PT, R111, -0x4498517b, RZ ;  /* 0xbb67ae856f737810 */ /* 0x000fe20007ffe0ff */
[----:B------:R-:W-:Y:S01]  /*16b70*/  IMAD.MOV.U32 R106, RZ, RZ, RZ ;  /* 0x000000ffff6a7224 */ /* 0x000fe200078e00ff */
        /* <DEDUP_REMOVED lines=55> */
[----:B------:R-:W-:-:S07]  /*16ef0*/  LOP3.LUT R6, R105, R170, R117, 0x96, !PT ;  /* 0x000000aa69067212 */ /* 0x000fce00078e9675 */
.L_x_676:
[----:B------:R-:W-:Y:S05]  /*16f00*/  BSYNC.RECONVERGENT B1 ;  /* 0x0000000000017941 */ /* 0x000fea0003800200 */
.L_x_675:
[----:B------:R-:W-:Y:S01]  /*16f10*/  I2FP.F32.U32 R101, R101 ;  /* 0x0000006500657245 */ /* 0x000fe20000201000 */
[----:B------:R-:W-:Y:S01]  /*16f20*/  IMAD.U32 R102, R107, 0x10000, RZ ;  /* 0x000100006b667824 */ /* 0x000fe200078e00ff */
[----:B------:R-:W-:Y:S01]  /*16f30*/  SHF.L.U32 R105, R103, 0x10, RZ ;  /* 0x0000001067697819 */ /* 0x000fe200000006ff */
        /* <DEDUP_REMOVED lines=22> */
.L_x_682:
        /* <DEDUP_REMOVED lines=15> */
.L_x_684:
[----:B------:R-:W-:Y:S05]  /*17190*/  BSYNC.RECONVERGENT B2 ;  /* 0x0000000000027941 */ /* 0x000fea0003800200 */
.L_x_683:
        /* <DEDUP_REMOVED lines=60> */
.L_x_681:
[----:B------:R-:W-:Y:S05]  /*17560*/  BSYNC.RECONVERGENT B1 ;  /* 0x0000000000017941 */ /* 0x000fea0003800200 */
.L_x_680:
[----:B------:R-:W-:Y:S01]  /*17570*/  I2FP.F32.U32 R101, R101 ;  /* 0x0000006500657245 */ /* 0x000fe20000201000 */
[----:B------:R-:W-:Y:S01]  /*17580*/  IMAD.U32 R170, R170, 0x10000, RZ ;  /* 0x00010000aaaa7824 */ /* 0x000fe200078e00ff */
        /* <DEDUP_REMOVED lines=9> */
[----:B------:R-:W-:-:S03]  /*17620*/  PLOP3.LUT P6, PT, P6, PT, PT, 0x8, 0x80 ;  /* 0x000000000080781c */ /* 0x000fc600037ce170 */
[----:B------:R-:W-:-:S05]  /*17630*/  FADD.FTZ R162, R171, R170 ;  /* 0x000000aaaba27221 */ /* 0x000fca0000010000 */
[----:B------:R-:W-:Y:S01]  /*17640*/  F2FP.BF16.F32.PACK_AB R103, R162, R161 ;  /* 0x000000a1a267723e */ /* 0x000fe200000010ff */
[----:B------:R-:W-:Y:S06]  /*17650*/  BRA `(.L_x_685) ;  /* 0x0000003000447947 */ /* 0x000fec0003800000 */
.L_x_644:
[----:B------:R-:W-:Y:S01]  /*17660*/  ISETP.NE.AND P0, PT, R117, 0x1, PT ;  /* 0x000000017500780c */ /* 0x000fe20003f05270 */
[----:B------:R-:W-:Y:S01]  /*17670*/  BSSY.RECONVERGENT B1, `(.L_x_686) ;  /* 0x0000058000017945 */ /* 0x000fe20003800200 */
[----:B------:R-:W-:Y:S02]  /*17680*/  HFMA2 R106, -RZ, RZ, 0, 1.1920928955078125e-07 ;  /* 0x00000002ff6a7431 */ /* 0x000fe400000001ff */
[----:B------:R-:W-:Y:S01]  /*17690*/  IMAD.MOV.U32 R104, RZ, RZ, R116 ;  /* 0x000000ffff687224 */ /* 0x000fe200078e0074 */
[----:B------:R-:W-:-:S08]  /*176a0*/  MOV R172, R174 ;  /* 0x000000ae00ac7202 */ /* 0x000fd00000000f00 */
[----:B------:R-:W-:Y:S05]  /*176b0*/  @!P0 BRA `(.L_x_687) ;  /* 0x00000004004c8947 */ /* 0x000fea0003800000 */
[----:B------:R-:W-:-:S13]  /*176c0*/  ISETP.NE.AND P0, PT, R117, 0x3, PT ;  /* 0x000000037500780c */ /* 0x000fda0003f05270 */
[----:B------:R-:W-:Y:S05]  /*176d0*/  @!P0 BRA `(.L_x_688) ;  /* 0x0000000000208947 */ /* 0x000fea0003800000 */
[----:B------:R-:W-:-:S13]  /*176e0*/  ISETP.NE.AND P0, PT, R117, 0x2, PT ;  /* 0x000000027500780c */ /* 0x000fda0003f05270 */
[----:B------:R-:W-:Y:S01]  /*176f0*/  @!P0 IMAD.MOV.U32 R106, RZ, RZ, 0x3 ;  /* 0x00000003ff6a8424 */ /* 0x000fe200078e00ff */
[----:B------:R-:W-:Y:S01]  /*17700*/  @!P0 MOV R172, R174 ;  /* 0x000000ae00ac8202 */ /* 0x000fe20000000f00 */
[----:B------:R-:W-:Y:S01]  /*17710*/  @!P0 IMAD.MOV.U32 R104, RZ, RZ, R115 ;  /* 0x000000ffff688224 */ /* 0x000fe200078e0073 */
[----:B------:R-:W-:Y:S01]  /*17720*/  @P0 IADD3 R106, PT, PT, R117, 0x1, RZ ;  /* 0x00000001756a0810 */ /* 0x000fe20007ffe0ff */
[----:B------:R-:W-:Y:S01]  /*17730*/  @P0 IMAD.MOV.U32 R172, RZ, RZ, R174 ;  /* 0x000000ffffac0224 */ /* 0x000fe200078e00ae */
[----:B------:R-:W-:Y:S01]  /*17740*/  @P0 MOV R104, R6 ;  /* 0x0000000600680202 */ /* 0x000fe20000000f00 */
[----:B------:R-:W-:Y:S06]  /*17750*/  BRA `(.L_x_687) ;  /* 0x0000000400247947 */ /* 0x000fec0003800000 */
.L_x_688:
        /* <DEDUP_REMOVED lines=13> */
.L_x_690:
[----:B------:R-:W-:Y:S05]  /*17830*/  BSYNC.RECONVERGENT B2 ;  /* 0x0000000000027941 */ /* 0x000fea0003800200 */
.L_x_689:
        /* <DEDUP_REMOVED lines=50> */
[----:B------:R-:W-:Y:S02]  /*17b60*/  IADD3 R105, PT, PT, R110, -0x700cb87f, RZ ;  /* 0x8ff347816e697810 */ /* 0x000fe40007ffe0ff */
[----:B------:R-:W-:Y:S01]  /*17b70*/  LOP3.LUT R115, R115, R116, R107, 0x96, !PT ;  /* 0x0000007473737212 */ /* 0x000fe200078e966b */
[----:B------:R-:W-:-:S04]  /*17b80*/  IMAD.WIDE.U32 R116, R117, -0x326172a9, RZ ;  /* 0xcd9e8d5775747825 */ /* 0x000fc800078e00ff */
[----:B------:R-:W-:Y:S01]  /*17b90*/  IMAD.WIDE.U32 R172, R115, -0x2daee0ad, RZ ;  /* 0xd2511f5373ac7825 */ /* 0x000fe200078e00ff */
[----:B------:R-:W-:-:S03]  /*17ba0*/  LOP3.LUT R6, R105, R106, R117, 0x96, !PT ;  /* 0x0000006a69067212 */ /* 0x000fc600078e9675 */
[----:B------:R-:W-:Y:S02]  /*17bb0*/  VIADD R115, R111, 0x96a522ad ;  /* 0x96a522ad6f737836 */ /* 0x000fe40000000000 */
[----:B------:R-:W-:-:S03]  /*17bc0*/  IMAD.MOV.U32 R106, RZ, RZ, RZ ;  /* 0x000000ffff6a7224 */ /* 0x000fc600078e00ff */
[----:B------:R-:W-:Y:S02]  /*17bd0*/  LOP3.LUT R115, R115, R104, R173, 0x96, !PT ;  /* 0x0000006873737212 */ /* 0x000fe400078e96ad */
[----:B------:R-:W-:-:S07]  /*17be0*/  MOV R104, R174 ;  /* 0x000000ae00687202 */ /* 0x000fce0000000f00 */
.L_x_687:
[----:B------:R-:W-:Y:S05]  /*17bf0*/  BSYNC.RECONVERGENT B1 ;  /* 0x0000000000017941 */ /* 0x000fea0003800200 */
.L_x_686:
        /* <DEDUP_REMOVED lines=9> */
[----:B------:R-:W-:Y:S01]  /*17c90*/  HFMA2 R117, -RZ, RZ, 0, 1.1920928955078125e-07 ;  /* 0x00000002ff757431 */ /* 0x000fe200000001ff */
[----:B------:R-:W-:Y:S01]  /*17ca0*/  PRMT R100, R100, 0x7632, R100 ;  /* 0x0000763264647816 */ /* 0x000fe20000000064 */
[----:B------:R-:W-:Y:S01]  /*17cb0*/  FFMA.FTZ R105, R104, R171, 1.1641532182693481445e-10 ;  /* 0x2f00000068697423 */ /* 0x000fe200000100ab */
[----:B0-----:R-:W-:-:S04]  /*17cc0*/  FMUL.FTZ R107, R107, R162 ;  /* 0x000000a26b6b7220 */ /* 0x001fc80000410000 */
[----:B-1----:R-:W-:Y:S01]  /*17cd0*/  FSETP.GTU.FTZ.AND P1, PT, R105, R170, PT ;  /* 0x000000aa6900720b */ /* 0x002fe20003f3c000 */
[----:B------:R-:W-:-:S03]  /*17ce0*/  IMAD.MOV.U32 R105, RZ, RZ, R116 ;  /* 0x000000ffff697224 */ /* 0x000fc600078e0074 */
[----:B------:R-:W-:Y:S02]  /*17cf0*/  FSEL R124, R107, RZ, !P1 ;  /* 0x000000ff6b7c7208 */ /* 0x000fe40004800000 */
[----:B------:R-:W-:-:S13]  /*17d00*/  PLOP3.LUT P1, PT, P1, PT, PT, 0x8, 0x80 ;  /* 0x000000000080781c */ /* 0x000fda0000f2e170 */
        /* <DEDUP_REMOVED lines=10> */
.L_x_693:
        /* <DEDUP_REMOVED lines=13> */
.L_x_695:
[----:B------:R-:W-:Y:S05]  /*17e80*/  BSYNC.RECONVERGENT B2 ;  /* 0x0000000000027941 */ /* 0x000fea0003800200 */
.L_x_694:
        /* <DEDUP_REMOVED lines=60> */
.L_x_692:
[----:B------:R-:W-:Y:S05]  /*18250*/  BSYNC.RECONVERGENT B1 ;  /* 0x0000000000017941 */ /* 0x000fea0003800200 */
.L_x_691:
[----:B------:R-:W-:Y:S01]  /*18260*/  I2FP.F32.U32 R104, R105 ;  /* 0x0000006900687245 */ /* 0x000fe20000201000 */
[----:B------:R-:W-:Y:S01]  /*18270*/  BSSY.RECONVERGENT B1, `(.L_x_696) ;  /* 0x000005e000017945 */ /* 0x000fe20003800200 */
[----:B------:R-:W-:Y:S02]  /*18280*/  SHF.L.U32 R107, R100, 0x10, RZ ;  /* 0x00000010646b7819 */ /* 0x000fe400000006ff */
[----:B------:R-:W-:Y:S01]  /*18290*/  ISETP.NE.AND P1, PT, R117, 0x1, PT ;  /* 0x000000017500780c */ /* 0x000fe20003f25270 */
[----:B------:R-:W-:Y:S01]  /*182a0*/  FFMA.FTZ R105, R104, R171, 1.1641532182693481445e-10 ;  /* 0x2f00000068697423 */ /* 0x000fe200000100ab */
[----:B------:R-:W-:Y:S02]  /*182b0*/  IMAD.MOV.U32 R104, RZ, RZ, 0x2 ;  /* 0x00000002ff687424 */ /* 0x000fe400078e00ff */
[----:B------:R-:W-:Y:S01]  /*182c0*/  FMUL.FTZ R107, R107, R168 ;  /* 0x000000a86b6b7220 */ /* 0x000fe20000410000 */
[----:B------:R-:W-:Y:S02]  /*182d0*/  MOV R100, R116 ;  /* 0x0000007400647202 */ /* 0x000fe40000000f00 */
[----:B------:R-:W-:Y:S01]  /*182e0*/  FSETP.GTU.FTZ.AND P0, PT, R105, R170, PT ;  /* 0x000000aa6900720b */ /* 0x000fe20003f1c000 */
[----:B------:R-:W-:-:S05]  /*182f0*/  FMUL.FTZ R107, R107, R162 ;  /* 0x000000a26b6b7220 */ /* 0x000fca0000410000 */
        /* <DEDUP_REMOVED lines=11> */
.L_x_698:
        /* <DEDUP_REMOVED lines=13> */
.L_x_700:
[----:B------:R-:W-:Y:S05]  /*18480*/  BSYNC.RECONVERGENT B2 ;  /* 0x0000000000027941 */ /* 0x000fea0003800200 */
.L_x_699:
[----:B------:R-:W-:Y:S01]  /*18490*/  IMAD.WIDE.U32 R106, R2, -0x326172a9, RZ ;  /* 0xcd9e8d57026a7825 */ /* 0x000fe200078e00ff */
[----:B------:R-:W-:Y:S02]  /*184a0*/  LOP3.LUT R104, R113, R131, R111, 0x96, !PT ;  /* 0x0000008371687212 */ /* 0x000fe400078e966f */
[----:B------:R-:W-:Y:S01]  /*184b0*/  MOV R100, R172 ;  /* 0x000000ac00647202 */ /* 0x000fe20000000f00 */
        /* <DEDUP_REMOVED lines=26> */
[----:B------:R-:W-:-:S03]  /*18660*/  IADD3 R107, PT, PT, R110, 0x1715609d, RZ ;  /* 0x1715609d6e6b7810 */ /* 0x000fc60007ffe0ff */
        /* <DEDUP_REMOVED lines=27> */
[----:B------:R-:W-:Y:S02]  /*18820*/  IMAD.MOV.U32 R172, RZ, RZ, R104 ;  /* 0x000000ffffac7224 */ /* 0x000fe400078e0068 */
[----:B------:R-:W-:Y:S01]  /*18830*/  HFMA2 R104, -RZ, RZ, 0, 0 ;  /* 0x00000000ff687431 */ /* 0x000fe200000001ff */
[----:B------:R-:W-:-:S07]  /*18840*/  LOP3.LUT R115, R115, R106, R105, 0x96, !PT ;  /* 0x0000006a73737212 */ /* 0x000fce00078e9669 */
.L_x_697:
[----:B------:R-:W-:Y:S05]  /*18850*/  BSYNC.RECONVERGENT B1 ;  /* 0x0000000000017941 */ /* 0x000fea0003800200 */
.L_x_696:
[----:B------:R-:W-:Y:S01]  /*18860*/  I2FP.F32.U32 R100, R100 ;  /* 0x0000006400647245 */ /* 0x000fe20000201000 */
[C---:B------:R-:W-:Y:S01]  /*18870*/  IMAD.U32 R107, R101.reuse, 0x10000, RZ ;  /* 0x00010000656b7824 */ /* 0x040fe200078e00ff */
[----:B------:R-:W-:Y:S01]  /*18880*/  ISETP.NE.AND P2, PT, R104, 0x1, PT ;  /* 0x000000016800780c */ /* 0x000fe20003f45270 */
[----:B------:R-:W-:Y:S01]  /*18890*/  BSSY.RECONVERGENT B1, `(.L_x_701) ;  /* 0x000005d000017945 */ /* 0x000fe20003800200 */
[----:B------:R-:W-:Y:S01]  /*188a0*/  PRMT R130, R101, 0x7632, R130 ;  /* 0x0000763265827816 */ /* 0x000fe20000000082 */
[----:B------:R-:W-:Y:S01]  /*188b0*/  FFMA.FTZ R105, R100, R171, 1.1641532182693481445e-10 ;  /* 0x2f00000064697423 */ /* 0x000fe200000100ab */
[----:B------:R-:W-:Y:S01]  /*188c0*/  FMUL.FTZ R107, R107, R168 ;  /* 0x000000a86b6b7220 */ /* 0x000fe20000410000 */
[----:B------:R-:W-:Y:S01]  /*188d0*/  MOV R106, 0x2 ;  /* 0x00000002006a7802 */ /* 0x000fe20000000f00 */
        /* <DEDUP_REMOVED lines=14> */
.L_x_703:
        /* <DEDUP_REMOVED lines=13> */
.L_x_705:
[----:B------:R-:W-:Y:S05]  /*18a90*/  BSYNC.RECONVERGENT B2 ;  /* 0x0000000000027941 */ /* 0x000fea0003800200 */
.L_x_704:
        /* <DEDUP_REMOVED lines=60> */
.L_x_702:
[----:B------:R-:W-:Y:S05]  /*18e60*/  BSYNC.RECONVERGENT B1 ;  /* 0x0000000000017941 */ /* 0x000fea0003800200 */
.L_x_701:
        /* <DEDUP_REMOVED lines=21> */
.L_x_708:
        /* <DEDUP_REMOVED lines=13> */
.L_x_710:
[----:B------:R-:W-:Y:S05]  /*19090*/  BSYNC.RECONVERGENT B2 ;  /* 0x0000000000027941 */ /* 0x000fea0003800200 */
.L_x_709:
        /* <DEDUP_REMOVED lines=60> */
.L_x_707:
[----:B------:R-:W-:Y:S05]  /*19460*/  BSYNC.RECONVERGENT B1 ;  /* 0x0000000000017941 */ /* 0x000fea0003800200 */
.L_x_706:
        /* <DEDUP_REMOVED lines=22> */
.L_x_713:
        /* <DEDUP_REMOVED lines=13> */
.L_x_715:
[----:B------:R-:W-:Y:S05]  /*196a0*/  BSYNC.RECONVERGENT B2 ;  /* 0x0000000000027941 */ /* 0x000fea0003800200 */
.L_x_714:
        /* <DEDUP_REMOVED lines=60> */
.L_x_712:
[----:B------:R-:W-:Y:S05]  /*19a70*/  BSYNC.RECONVERGENT B1 ;  /* 0x0000000000017941 */ /* 0x000fea0003800200 */
.L_x_711:
        /* <DEDUP_REMOVED lines=21> */
.L_x_718:
        /* <DEDUP_REMOVED lines=13> */
.L_x_720:
[----:B------:R-:W-:Y:S05]  /*19ca0*/  BSYNC.RECONVERGENT B2 ;  /* 0x0000000000027941 */ /* 0x000fea0003800200 */
.L_x_719:
        /* <DEDUP_REMOVED lines=60> */
.L_x_717:
[----:B------:R-:W-:Y:S05]  /*1a070*/  BSYNC.RECONVERGENT B1 ;  /* 0x0000000000017941 */ /* 0x000fea0003800200 */
.L_x_716:
        /* <DEDUP_REMOVED lines=22> */
.L_x_723:
        /* <DEDUP_REMOVED lines=15> */
.L_x_725:
[----:B------:R-:W-:Y:S05]  /*1a2d0*/  BSYNC.RECONVERGENT B2 ;  /* 0x0000000000027941 */ /* 0x000fea0003800200 */
.L_x_724:
        /* <DEDUP_REMOVED lines=60> */
.L_x_722:
[----:B------:R-:W-:Y:S05]  /*1a6a0*/  BSYNC.RECONVERGENT B1 ;  /* 0x0000000000017941 */ /* 0x000fea0003800200 */
.L_x_721:
        /* <DEDUP_REMOVED lines=12> */
.L_x_685:
[----:B------:R-:W0:Y:S01]  /*1a770*/  LDC.64 R106, c[0x0][0x3a8] ;  /* 0x0000ea00ff6a7b82 */ /* 0x000e220000000a00 */
[----:B------:R-:W-:Y:S02]  /*1a780*/  SEL R177, RZ, 0x1000000, !P6 ;  /* 0x01000000ffb17807 */ /* 0x000fe40007000000 */
[----:B------:R-:W-:Y:S02]  /*1a790*/  SEL R173, RZ, 0x1000000, !P2 ;  /* 0x01000000ffad7807 */ /* 0x000fe40005000000 */
[----:B------:R-:W-:Y:S02]  /*1a7a0*/  SEL R171, RZ, 0x10000, !P1 ;  /* 0x00010000ffab7807 */ /* 0x000fe40004800000 */
[----:B------:R-:W-:Y:S01]  /*1a7b0*/  SEL R170, RZ, 0x100, !P0 ;  /* 0x00000100ffaa7807 */ /* 0x000fe20004000000 */
[----:B------:R-:W1:Y:S01]  /*1a7c0*/  LDC.64 R104, c[0x0][0x3b0] ;  /* 0x0000ec00ff687b82 */ /* 0x000e620000000a00 */
[----:B------:R-:W-:Y:S02]  /*1a7d0*/  LOP3.LUT P6, RZ, R114, 0x2, RZ, 0xc0, !PT ;  /* 0x0000000272ff7812 */ /* 0x000fe400078cc0ff */
[----:B------:R-:W-:-:S02]  /*1a7e0*/  SEL R176, RZ, 0x10000, !P5 ;  /* 0x00010000ffb07807 */ /* 0x000fc40006800000 */
[----:B------:R-:W-:Y:S02]  /*1a7f0*/  SEL R175, RZ, 0x100, !P4 ;  /* 0x00000100ffaf7807 */ /* 0x000fe40006000000 */
[----:B------:R-:W-:Y:S02]  /*1a800*/  LOP3.LUT R170, R170, R173, R171, 0xfe, !PT ;  /* 0x000000adaaaa7212 */ /* 0x000fe400078efeab */
[----:B------:R-:W-:Y:S02]  /*1a810*/  SEL R174, RZ, 0x1, !P3 ;  /* 0x00000001ffae7807 */ /* 0x000fe40005800000 */
[----:B------:R-:W-:Y:S02]  /*1a820*/  LOP3.LUT R175, R175, R177, R176, 0xfe, !PT ;  /* 0x000000b1afaf7212 */ /* 0x000fe400078efeb0 */
        /* <DEDUP_REMOVED lines=9> */
.L_x_643:
[----:B------:R-:W-:Y:S05]  /*1a8c0*/  BSYNC.RECONVERGENT B0 ;  /* 0x0000000000007941 */ /* 0x000fea0003800200 */
.L_x_642:
[----:B------:R-:W-:Y:S01]  /*1a8d0*/  ISETP.GE.U32.AND P0, PT, R3, 0xa0, PT ;  /* 0x000000a00300780c */ /* 0x000fe20003f06070 */
[----:B------:R-:W-:Y:S01]  /*1a8e0*/  BSSY.RECONVERGENT B0, `(.L_x_726) ;  /* 0x0000659000007945 */ /* 0x000fe20003800200 */
[----:B------:R-:W-:-:S11]  /*1a8f0*/  LOP3.LUT R114, R114, 0xfffffff7, RZ, 0xc0, !PT ;  /* 0xfffffff772727812 */ /* 0x000fd600078ec0ff */
[----:B------:R-:W-:Y:S01]  /*1a900*/  @P0 LOP3.LUT R114, R114, 0x8, RZ, 0xfc, !PT ;  /* 0x0000000872720812 */ /* 0x000fe200078efcff */
[----:B------:R-:W-:Y:S06]  /*1a910*/  @!P0 BRA `(.L_x_727) ;  /* 0x0000006400548947 */ /* 0x000fec0003800000 */
[----:B0-234-:R-:W0:Y:S02]  /*1a920*/  LDC.64 R100, c[0x0][0x390] ;  /* 0x0000e400ff647b82 */ /* 0x01de240000000a00 */
        /* <DEDUP_REMOVED lines=24> */
.L_x_731:
        /* <DEDUP_REMOVED lines=13> */
.L_x_733:
[----:B------:R-:W-:Y:S05]  /*1ab80*/  BSYNC.RECONVERGENT B2 ;  /* 0x0000000000027941 */ /* 0x000fea0003800200 */
.L_x_732:
        /* <DEDUP_REMOVED lines=59> */
.L_x_730:
[----:B------:R-:W-:Y:S05]  /*1af40*/  BSYNC.RECONVERGENT B1 ;  /* 0x0000000000017941 */ /* 0x000fea0003800200 */
.L_x_729:
[----:B------:R-:W0:Y:S01]  /*1af50*/  LDC R174, c[0x0][0x408] ;  /* 0x00010200ffae7b82 */ /* 0x000e220000000800 */
[----:B------:R-:W-:Y:S01]  /*1af60*/  I2FP.F32.U32 R117, R126 ;  /* 0x0000007e00757245 */ /* 0x000fe20000201000 */
[----:B------:R-:W-:Y:S01]  /*1af70*/  IMAD.MOV.U32 R164, RZ, RZ, 0x2f800000 ;  /* 0x2f800000ffa47424 */ /* 0x000fe200078e00ff */
[----:B-----5:R-:W-:Y:S01]  /*1af80*/  SHF.L.U32 R139, R100, 0x10, RZ ;  /* 0x00000010648b7819 */ /* 0x020fe200000006ff */
[----:B------:R-:W-:Y:S01]  /*1af90*/  BSSY.RECONVERGENT B1, `(.L_x_734) ;  /* 0x0000064000017945 */ /* 0x000fe20003800200 */
[----:B------:R-:W-:Y:S01]  /*1afa0*/  LOP3.LUT R114, R114, 0xfffffffd, RZ, 0xc0, !PT ;  /* 0xfffffffd72727812 */ /* 0x000fe200078ec0ff */
[----:B------:R-:W-:Y:S01]  /*1afb0*/  FFMA.FTZ R126, R117, R164, 1.1641532182693481445e-10 ;  /* 0x2f000000757e7423 */ /* 0x000fe200000100a4 */
[----:B------:R-:W-:Y:S01]  /*1afc0*/  IMAD.U32 R117, R104, 0x10000, RZ ;  /* 0x0001000068757824 */ /* 0x000fe200078e00ff */
[----:B------:R-:W1:Y:S01]  /*1afd0*/  LDC R173, c[0x0][0x404] ;  /* 0x00010100ffad7b82 */ /* 0x000e620000000800 */
[----:B------:R-:W-:Y:S01]  /*1afe0*/  FMUL.FTZ R139, R139, R168 ;  /* 0x000000a88b8b7220 */ /* 0x000fe20000410000 */
[----:B------:R-:W-:-:S02]  /*1aff0*/  PRMT R100, R100, 0x7632, R100 ;  /* 0x0000763264647816 */ /* 0x000fc40000000064 */
[----:B------:R-:W-:Y:S02]  /*1b000*/  PRMT R104, R104, 0x7632, R104 ;  /* 0x0000763268687816 */ /* 0x000fe40000000068 */
[----:B------:R-:W-:Y:S01]  /*1b010*/  MOV R138, 0x2 ;  /* 0x00000002008a7802 */ /* 0x000fe20000000f00 */
[----:B0-----:R-:W-:Y:S01]  /*1b020*/  FMUL.FTZ R139, R139, R174 ;  /* 0x000000ae8b8b7220 */ /* 0x001fe20000410000 */
[----:B-1----:R-:W-:-:S04]  /*1b030*/  FSETP.GTU.FTZ.AND P0, PT, R126, R173, PT ;  /* 0x000000ad7e00720b */ /* 0x002fc80003f1c000 */
[----:B------:R-:W-:Y:S02]  /*1b040*/  FSEL R126, R139, RZ, !P0 ;  /* 0x000000ff8b7e7208 */ /* 0x000fe40004000000 */
[----:B------:R-:W-:Y:S02]  /*1b050*/  PLOP3.LUT P1, PT, P0, PT, PT, 0x8, 0x80 ;  /* 0x000000000080781c */ /* 0x000fe4000072e170 */
[----:B------:R-:W-:Y:S01]  /*1b060*/  ISETP.NE.AND P0, PT, R127, 0x1, PT ;  /* 0x000000017f00780c */ /* 0x000fe20003f05270 */
[----:B------:R-:W-:Y:S01]  /*1b070*/  FADD.FTZ R126, R126, R117 ;  /* 0x000000757e7e7221 */ /* 0x000fe20000010000 */
[----:B------:R-:W-:-:S09]  /*1b080*/  IMAD.MOV.U32 R117, RZ, RZ, R116 ;  /* 0x000000ffff757224 */ /* 0x000fd200078e0074 */
[----:B------:R-:W-:Y:S02]  /*1b090*/  @P1 LOP3.LUT R114, R114, 0x2, RZ, 0xfc, !PT ;  /* 0x0000000272721812 */ /* 0x000fe400078efcff */
[----:B------:R-:W-:Y:S05]  /*1b0a0*/  @!P0 BRA `(.L_x_735) ;  /* 0x0000000400488947 */ /* 0x000fea0003800000 */
        /* <DEDUP_REMOVED lines=8> */
.L_x_736:
        /* <DEDUP_REMOVED lines=13> */
.L_x_738:
[----:B------:R-:W-:Y:S05]  /*1b200*/  BSYNC.RECONVERGENT B2 ;  /* 0x0000000000027941 */ /* 0x000fea0003800200 */
.L_x_737:
        /* <DEDUP_REMOVED lines=60> */
.L_x_735:
[----:B------:R-:W-:Y:S05]  /*1b5d0*/  BSYNC.RECONVERGENT B1 ;  /* 0x0000000000017941 */ /* 0x000fea0003800200 */
.L_x_734:
[----:B------:R-:W-:Y:S01]  /*1b5e0*/  I2FP.F32.U32 R117, R117 ;  /* 0x0000007500757245 */ /* 0x000fe20000201000 */
[----:B------:R-:W-:Y:S01]  /*1b5f0*/  IMAD.U32 R104, R104, 0x10000, RZ ;  /* 0x0001000068687824 */ /* 0x000fe200078e00ff */
[----:B------:R-:W-:Y:S01]  /*1b600*/  SHF.L.U32 R127, R100, 0x10, RZ ;  /* 0x00000010647f7819 */ /* 0x000fe200000006ff */
[----:B------:R-:W-:Y:S01]  /*1b610*/  BSSY.RECONVERGENT B1, `(.L_x_739) ;  /* 0x000005e000017945 */ /* 0x000fe20003800200 */
[----:B------:R-:W-:Y:S01]  /*1b620*/  ISETP.NE.AND P1, PT, R138, 0x1, PT ;  /* 0x000000018a00780c */ /* 0x000fe20003f25270 */
[----:B------:R-:W-:Y:S02]  /*1b630*/  FFMA.FTZ R100, R117, R164, 1.1641532182693481445e-10 ;  /* 0x2f00000075647423 */ /* 0x000fe400000100a4 */
[----:B------:R-:W-:-:S03]  /*1b640*/  FMUL.FTZ R127, R127, R168 ;  /* 0x000000a87f7f7220 */ /* 0x000fc60000410000 */
[----:B------:R-:W-:Y:S01]  /*1b650*/  FSETP.GTU.FTZ.AND P0, PT, R100, R173, PT ;  /* 0x000000ad6400720b */ /* 0x000fe20003f1c000 */
[----:B------:R-:W-:Y:S01]  /*1b660*/  FMUL.FTZ R127, R127, R174 ;  /* 0x000000ae7f7f7220 */ /* 0x000fe20000410000 */
[----:B------:R-:W-:-:S04]  /*1b670*/  IMAD.MOV.U32 R100, RZ, RZ, R116 ;  /* 0x000000ffff647224 */ /* 0x000fc800078e0074 */
        /* <DEDUP_REMOVED lines=13> */
.L_x_741:
        /* <DEDUP_REMOVED lines=13> */
.L_x_743:
[----:B------:R-:W-:Y:S05]  /*1b820*/  BSYNC.RECONVERGENT B2 ;  /* 0x0000000000027941 */ /* 0x000fea0003800200 */
.L_x_742:
        /* <DEDUP_REMOVED lines=60> */
.L_x_740:
[----:B------:R-:W-:Y:S05]  /*1bbf0*/  BSYNC.RECONVERGENT B1 ;  /* 0x0000000000017941 */ /* 0x000fea0003800200 */
.L_x_739:
[----:B------:R-:W-:Y:S01]  /*1bc00*/  I2FP.F32.U32 R117, R100 ;  /* 0x0000006400757245 */ /* 0x000fe20000201000 */
[----:B------:R-:W-:Y:S01]  /*1bc10*/  BSSY.RECONVERGENT B1, `(.L_x_744) ;  /* 0x0000062000017945 */ /* 0x000fe20003800200 */
[----:B------:R-:W-:Y:S02]  /*1bc20*/  SHF.L.U32 R139, R101, 0x10, RZ ;  /* 0x00000010658b7819 */ /* 0x000fe400000006ff */
[----:B------:R-:W-:Y:S01]  /*1bc30*/  ISETP.NE.AND P2, PT, R104, 0x1, PT ;  /* 0x000000016800780c */ /* 0x000fe20003f45270 */
[----:B------:R-:W-:Y:S01]  /*1bc40*/  FFMA.FTZ R100, R117, R164, 1.1641532182693481445e-10 ;  /* 0x2f00000075647423 */ /* 0x000fe200000100a4 */
[----:B------:R-:W-:Y:S02]  /*1bc50*/  IMAD.U32 R117, R105, 0x10000, RZ ;  /* 0x0001000069757824 */ /* 0x000fe400078e00ff */
[----:B------:R-:W-:Y:S01]  /*1bc60*/  FMUL.FTZ R139, R139, R168 ;  /* 0x000000a88b8b7220 */ /* 0x000fe20000410000 */
[----:B------:R-:W-:Y:S01]  /*1bc70*/  PRMT R143, R105, 0x7632, R143 ;  /* 0x00007632698f7816 */ /* 0x000fe2000000008f */
[----:B------:R-:W-:Y:S01]  /*1bc80*/  HFMA2 R105, -RZ, RZ, 0, 1.1920928955078125e-07 ;  /* 0x00000002ff697431 */ /* 0x000fe200000001ff */
[----:B------:R-:W-:Y:S01]  /*1bc90*/  FSETP.GTU.FTZ.AND P1, PT, R100, R173, PT ;  /* 0x000000ad6400720b */ /* 0x000fe20003f3c000 */
[----:B------:R-:W-:-:S05]  /*1bca0*/  FMUL.FTZ R139, R139, R174 ;  /* 0x000000ae8b8b7220 */ /* 0x000fca0000410000 */
[----:B------:R-:W-:Y:S02]  /*1bcb0*/  FSEL R138, R139, RZ, !P1 ;  /* 0x000000ff8b8a7208 */ /* 0x000fe40004800000 */
[----:B------:R-:W-:Y:S01]  /*1bcc0*/  PRMT R139, R101, 0x7632, R139 ;  /* 0x00007632658b7816 */ /* 0x000fe2000000008b */
[----:B------:R-:W-:Y:S01]  /*1bcd0*/  IMAD.MOV.U32 R101, RZ, RZ, R116 ;  /* 0x000000ffff657224 */ /* 0x000fe200078e0074 */
[----:B------:R-:W-:Y:S01]  /*1bce0*/  PLOP3.LUT P1, PT, P1, PT, PT, 0x8, 0x80 ;  /* 0x000000000080781c */ /* 0x000fe20000f2e170 */
[----:B------:R-:W-:Y:S01]  /*1bcf0*/  FADD.FTZ R138, R138, R117 ;  /* 0x000000758a8a7221 */ /* 0x000fe20000010000 */
[----:B------:R-:W-:Y:S11]  /*1bd00*/  @!P2 BRA `(.L_x_745) ;  /* 0x000000040048a947 */ /* 0x000ff60003800000 */
        /* <DEDUP_REMOVED lines=8> */
.L_x_746:
        /* <DEDUP_REMOVED lines=13> */
.L_x_748:
[----:B------:R-:W-:Y:S05]  /*1be60*/  BSYNC.RECONVERGENT B2 ;  /* 0x0000000000027941 */ /* 0x000fea0003800200 */
.L_x_747:
        /* <DEDUP_REMOVED lines=60> */
.L_x_745:
[----:B------:R-:W-:Y:S05]  /*1c230*/  BSYNC.RECONVERGENT B1 ;  /* 0x0000000000017941 */ /* 0x000fea0003800200 */
.L_x_744:
        /* <DEDUP_REMOVED lines=23> */
.L_x_751:
        /* <DEDUP_REMOVED lines=13> */
.L_x_753:
[----:B------:R-:W-:Y:S05]  /*1c480*/  BSYNC.RECONVERGENT B2 ;  /* 0x0000000000027941 */ /* 0x000fea0003800200 */
.L_x_752:
        /* <DEDUP_REMOVED lines=60> */
.L_x_750:
[----:B------:R-:W-:Y:S05]  /*1c850*/  BSYNC.RECONVERGENT B1 ;  /* 0x0000000000017941 */ /* 0x000fea0003800200 */
.L_x_749:
        /* <DEDUP_REMOVED lines=25> */
.L_x_756:
        /* <DEDUP_REMOVED lines=13> */
.L_x_758:
[----:B------:R-:W-:Y:S05]  /*1cac0*/  BSYNC.RECONVERGENT B2 ;  /* 0x0000000000027941 */ /* 0x000fea0003800200 */
.L_x_757:
        /* <DEDUP_REMOVED lines=60> */
.L_x_755:
[----:B------:R-:W-:Y:S05]  /*1ce90*/  BSYNC.RECONVERGENT B1 ;  /* 0x0000000000017941 */ /* 0x000fea0003800200 */
.L_x_754:
        /* <DEDUP_REMOVED lines=23> */
.L_x_761:
        /* <DEDUP_REMOVED lines=13> */
.L_x_763:
[----:B------:R-:W-:Y:S05]  /*1d0e0*/  BSYNC.RECONVERGENT B2 ;  /* 0x0000000000027941 */ /* 0x000fea0003800200 */
.L_x_762:
        /* <DEDUP_REMOVED lines=60> */
.L_x_760:
[----:B------:R-:W-:Y:S05]  /*1d4b0*/  BSYNC.RECONVERGENT B1 ;  /* 0x0000000000017941 */ /* 0x000fea0003800200 */
.L_x_759:
        /* <DEDUP_REMOVED lines=25> */
.L_x_766:
        /* <DEDUP_REMOVED lines=15> */
.L_x_768:
[----:B------:R-:W-:Y:S05]  /*1d740*/  BSYNC.RECONVERGENT B2 ;  /* 0x0000000000027941 */ /* 0x000fea0003800200 */
.L_x_767:
        /* <DEDUP_REMOVED lines=60> */
.L_x_765:
[----:B------:R-:W-:Y:S05]  /*1db10*/  BSYNC.RECONVERGENT B1 ;  /* 0x0000000000017941 */ /* 0x000fea0003800200 */
.L_x_764:
        /* <DEDUP_REMOVED lines=15> */
.L_x_728:
        /* <DEDUP_REMOVED lines=16> */
.L_x_772:
        /* <DEDUP_REMOVED lines=8> */
[----:B------:R-:W-:Y:S01]  /*1dd90*/  @!P0 IADD3 R6, PT, PT, R113, 0x1, RZ ;  /* 0x0000000171068810 */ /* 0x000fe20007ffe0ff */
[----:B------:R-:W-:-:S03]  /*1dda0*/  @!P0 IMAD.MOV.U32 R5, RZ, RZ, RZ ;  /* 0x000000ffff058224 */ /* 0x000fc600078e00ff */
[----:B------:R-:W-:-:S13]  /*1ddb0*/  ISETP.NE.AND P1, PT, R2, RZ, !P0 ;  /* 0x000000ff0200720c */ /* 0x000fda0004725270 */
[----:B------:R-:W-:-:S05]  /*1ddc0*/  @P1 IMAD.MOV R6, RZ, RZ, R113 ;  /* 0x000000ffff061224 */ /* 0x000fca00078e0271 */
[----:B------:R-:W-:-:S07]  /*1ddd0*/  @!P0 MOV R113, R6 ;  /* 0x0000000600718202 */ /* 0x000fce0000000f00 */
.L_x_774:
[----:B------:R-:W-:Y:S05]  /*1dde0*/  BSYNC.RECONVERGENT B2 ;  /* 0x0000000000027941 */ /* 0x000fea0003800200 */
.L_x_773:
        /* <DEDUP_REMOVED lines=59> */
.L_x_771:
[----:B------:R-:W-:Y:S05]  /*1e1a0*/  BSYNC.RECONVERGENT B1 ;  /* 0x0000000000017941 */ /* 0x000fea0003800200 */
.L_x_770:
[----:B------:R-:W0:Y:S01]  /*1e1b0*/  LDC R164, c[0x0][0x408] ;  /* 0x00010200ffa47b82 */ /* 0x000e220000000800 */
[----:B------:R-:W-:Y:S01]  /*1e1c0*/  HFMA2 R171, -RZ, RZ, 0.1171875, 0 ;  /* 0x2f800000ffab7431 */ /* 0x000fe200000001ff */
[----:B------:R-:W-:Y:S01]  /*1e1d0*/  I2FP.F32.U32 R104, R104 ;  /* 0x0000006800687245 */ /* 0x000fe20000201000 */
[----:B-----5:R-:W-:Y:S01]  /*1e1e0*/  IMAD.U32 R107, R100, 0x10000, RZ ;  /* 0x00010000646b7824 */ /* 0x020fe200078e00ff */
[----:B------:R-:W-:Y:S01]  /*1e1f0*/  LOP3.LUT R114, R114, 0xfffffffd, RZ, 0xc0, !PT ;  /* 0xfffffffd72727812 */ /* 0x000fe200078ec0ff */
[----:B------:R-:W-:Y:S01]  /*1e200*/  BSSY.RECONVERGENT B1, `(.L_x_775) ;  /* 0x0000060000017945 */ /* 0x000fe20003800200 */
[----:B------:R-:W-:Y:S01]  /*1e210*/  PRMT R100, R100, 0x7632, R100 ;  /* 0x0000763264647816 */ /* 0x000fe20000000064 */
[----:B------:R-:W-:Y:S01]  /*1e220*/  FMUL.FTZ R107, R107, R168 ;  /* 0x000000a86b6b7220 */ /* 0x000fe20000410000 */
[----:B------:R-:W1:Y:S01]  /*1e230*/  LDC R170, c[0x0][0x404] ;  /* 0x00010100ffaa7b82 */ /* 0x000e620000000800 */
[----:B------:R-:W-:Y:S01]  /*1e240*/  MOV R117, 0x2 ;  /* 0x0000000200757802 */ /* 0x000fe20000000f00 */
[----:B------:R-:W-:Y:S01]  /*1e250*/  FFMA.FTZ R105, R104, R171, 1.1641532182693481445e-10 ;  /* 0x2f00000068697423 */ /* 0x000fe200000100ab */
[----:B0-----:R-:W-:-:S04]  /*1e260*/  FMUL.FTZ R107, R107, R164 ;  /* 0x000000a46b6b7220 */ /* 0x001fc80000410000 */
[----:B-1----:R-:W-:Y:S01]  /*1e270*/  FSETP.GTU.FTZ.AND P0, PT, R105, R170, PT ;  /* 0x000000aa6900720b */ /* 0x002fe20003f1c000 */
[----:B------:R-:W-:-:S03]  /*1e280*/  IMAD.MOV.U32 R105, RZ, RZ, R116 ;  /* 0x000000ffff697224 */ /* 0x000fc600078e0074 */
[----:B------:R-:W-:Y:S02]  /*1e290*/  FSEL R126, R107, RZ, !P0 ;  /* 0x000000ff6b7e7208 */ /* 0x000fe40004000000 */
[----:B------:R-:W-:Y:S02]  /*1e2a0*/  PLOP3.LUT P1, PT, P0, PT, PT, 0x8, 0x80 ;  /* 0x000000000080781c */ /* 0x000fe4000072e170 */
[----:B------:R-:W-:-:S11]  /*1e2b0*/  ISETP.NE.AND P0, PT, R106, 0x1, PT ;  /* 0x000000016a00780c */ /* 0x000fd60003f05270 */
        /* <DEDUP_REMOVED lines=10> */
.L_x_777:
        /* <DEDUP_REMOVED lines=13> */
.L_x_779:
[----:B------:R-:W-:Y:S05]  /*1e430*/  BSYNC.RECONVERGENT B2 ;  /* 0x0000000000027941 */ /* 0x000fea0003800200 */
.L_x_778:
        /* <DEDUP_REMOVED lines=60> */
.L_x_776:
[----:B------:R-:W-:Y:S05]  /*1e800*/  BSYNC.RECONVERGENT B1 ;  /* 0x0000000000017941 */ /* 0x000fea0003800200 */
.L_x_775:
        /* <DEDUP_REMOVED lines=21> */
.L_x_782:
        /* <DEDUP_REMOVED lines=13> */
.L_x_784:
[----:B------:R-:W-:Y:S05]  /*1ea30*/  BSYNC.RECONVERGENT B2 ;  /* 0x0000000000027941 */ /* 0x000fea0003800200 */
.L_x_783:
        /* <DEDUP_REMOVED lines=60> */
.L_x_781:
[----:B------:R-:W-:Y:S05]  /*1ee00*/  BSYNC.RECONVERGENT B1 ;  /* 0x0000000000017941 */ /* 0x000fea0003800200 */
.L_x_780:
[----:B------:R-:W-:Y:S01]  /*1ee10*/  I2FP.F32.U32 R100, R100 ;  /* 0x0000006400647245 */ /* 0x000fe20000201000 */
[C---:B------:R-:W-:Y:S01]  /*1ee20*/  IMAD.U32 R107, R101.reuse, 0x10000, RZ ;  /* 0x00010000656b7824 */ /* 0x040fe200078e00ff */
[----:B------:R-:W-:Y:S01]  /*1ee30*/  ISETP.NE.AND P2, PT, R104, 0x1, PT ;  /* 0x000000016800780c */ /* 0x000fe20003f45270 */
[----:B------:R-:W-:Y:S01]  /*1ee40*/  BSSY.RECONVERGENT B1, `(.L_x_785) ;  /* 0x000005d000017945 */ /* 0x000fe20003800200 */
[----:B------:R-:W-:Y:S01]  /*1ee50*/  PRMT R139, R101, 0x7632, R139 ;  /* 0x00007632658b7816 */ /* 0x000fe2000000008b */
[----:B------:R-:W-:Y:S01]  /*1ee60*/  FFMA.FTZ R105, R100, R171, 1.1641532182693481445e-10 ;  /* 0x2f00000064697423 */ /* 0x000fe200000100ab */
[----:B------:R-:W-:Y:S01]  /*1ee70*/  FMUL.FTZ R107, R107, R168 ;  /* 0x000000a86b6b7220 */ /* 0x000fe20000410000 */
[----:B------:R-:W-:-:S03]  /*1ee80*/  IMAD.MOV.U32 R101, RZ, RZ, R116 ;  /* 0x000000ffff657224 */ /* 0x000fc600078e0074 */
[----:B------:R-:W-:Y:S01]  /*1ee90*/  FMUL.FTZ R107, R107, R164 ;  /* 0x000000a46b6b7220 */ /* 0x000fe20000410000 */
[----:B------:R-:W-:Y:S02]  /*1eea0*/  FSETP.GTU.FTZ.AND P1, PT, R105, R170, PT ;  /* 0x000000aa6900720b */ /* 0x000fe40003f3c000 */
[----:B------:R-:W-:Y:S02]  /*1eeb0*/  MOV R105, 0x2 ;  /* 0x0000000200697802 */ /* 0x000fe40000000f00 */
        /* <DEDUP_REMOVED lines=11> */
.L_x_787:
        /* <DEDUP_REMOVED lines=13> */
.L_x_789:
[----:B------:R-:W-:Y:S05]  /*1f040*/  BSYNC.RECONVERGENT B2 ;  /* 0x0000000000027941 */ /* 0x000fea0003800200 */
.L_x_788:
        /* <DEDUP_REMOVED lines=60> */
.L_x_786:
[----:B------:R-:W-:Y:S05]  /*1f410*/  BSYNC.RECONVERGENT B1 ;  /* 0x0000000000017941 */ /* 0x000fea0003800200 */
.L_x_785:
        /* <DEDUP_REMOVED lines=21> */
.L_x_792:
        /* <DEDUP_REMOVED lines=13> */
.L_x_794:
[----:B------:R-:W-:Y:S05]  /*1f640*/  BSYNC.RECONVERGENT B2 ;  /* 0x0000000000027941 */ /* 0x000fea0003800200 */
.L_x_793:
        /* <DEDUP_REMOVED lines=60> */
.L_x_791:
[----:B------:R-:W-:Y:S05]  /*1fa10*/  BSYNC.RECONVERGENT B1 ;  /* 0x0000000000017941 */ /* 0x000fea0003800200 */
.L_x_790:
        /* <DEDUP_REMOVED lines=22> */
.L_x_797:
        /* <DEDUP_REMOVED lines=13> */
.L_x_799:
[----:B------:R-:W-:Y:S05]  /*1fc50*/  BSYNC.RECONVERGENT B2 ;  /* 0x0000000000027941 */ /* 0x000fea0003800200 */
.L_x_798:
        /* <DEDUP_REMOVED lines=60> */
.L_x_796:
[----:B------:R-:W-:Y:S05]  /*20020*/  BSYNC.RECONVERGENT B1 ;  /* 0x0000000000017941 */ /* 0x000fea0003800200 */
.L_x_795:
        /* <DEDUP_REMOVED lines=21> */
.L_x_802:
        /* <DEDUP_REMOVED lines=13> */
.L_x_804:
[----:B------:R-:W-:Y:S05]  /*20250*/  BSYNC.RECONVERGENT B2 ;  /* 0x0000000000027941 */ /* 0x000fea0003800200 */
.L_x_803:
        /* <DEDUP_REMOVED lines=60> */
.L_x_801:
[----:B------:R-:W-:Y:S05]  /*20620*/  BSYNC.RECONVERGENT B1 ;  /* 0x0000000000017941 */ /* 0x000fea0003800200 */
.L_x_800:
        /* <DEDUP_REMOVED lines=22> */
.L_x_807:
        /* <DEDUP_REMOVED lines=15> */
.L_x_809:
[----:B------:R-:W-:Y:S05]  /*20880*/  BSYNC.RECONVERGENT B2 ;  /* 0x0000000000027941 */ /* 0x000fea0003800200 */
.L_x_808:
        /* <DEDUP_REMOVED lines=60> */
.L_x_806:
[----:B------:R-:W-:Y:S05]  /*20c50*/  BSYNC.RECONVERGENT B1 ;  /* 0x0000000000017941 */ /* 0x000fea0003800200 */
.L_x_805:
        /* <DEDUP_REMOVED lines=12> */
.L_x_769:
        /* <DEDUP_REMOVED lines=21> */
.L_x_727:
[----:B------:R-:W-:Y:S05]  /*20e70*/  BSYNC.RECONVERGENT B0 ;  /* 0x0000000000007941 */ /* 0x000fea0003800200 */
.L_x_726:
        /* <DEDUP_REMOVED lines=30> */
.L_x_815:
        /* <DEDUP_REMOVED lines=13> */
.L_x_817:
[----:B------:R-:W-:Y:S05]  /*21130*/  BSYNC.RECONVERGENT B2 ;  /* 0x0000000000027941 */ /* 0x000fea0003800200 */
.L_x_816:
        /* <DEDUP_REMOVED lines=59> */
.L_x_814:
[----:B------:R-:W-:Y:S05]  /*214f0*/  BSYNC.RECONVERGENT B1 ;  /* 0x0000000000017941 */ /* 0x000fea0003800200 */
.L_x_813:
[----:B------:R-:W0:Y:S01]  /*21500*/  LDC R173, c[0x0][0x408] ;  /* 0x00010200ffad7b82 */ /* 0x000e220000000800 */
[----:B------:R-:W-:Y:S01]  /*21510*/  I2FP.F32.U32 R128, R128 ;  /* 0x0000008000807245 */ /* 0x000fe20000201000 */
[----:B------:R-:W-:Y:S01]  /*21520*/  IMAD.MOV.U32 R171, RZ, RZ, 0x2f800000 ;  /* 0x2f800000ffab7424 */ /* 0x000fe200078e00ff */
[----:B-----5:R-:W-:Y:S01]  /*21530*/  SHF.L.U32 R141, R100, 0x10, RZ ;  /* 0x00000010648d7819 */ /* 0x020fe200000006ff */
[----:B------:R-:W-:Y:S01]  /*21540*/  BSSY.RECONVERGENT B1, `(.L_x_818) ;  /* 0x0000064000017945 */ /* 0x000fe20003800200 */
[----:B------:R-:W-:Y:S01]  /*21550*/  LOP3.LUT R114, R114, 0xfffffffd, RZ, 0xc0, !PT ;  /* 0xfffffffd72727812 */ /* 0x000fe200078ec0ff */
[----:B------:R-:W-:Y:S01]  /*21560*/  FFMA.FTZ R117, R128, R171, 1.1641532182693481445e-10 ;  /* 0x2f00000080757423 */ /* 0x000fe200000100ab */
[----:B------:R-:W-:Y:S01]  /*21570*/  PRMT R100, R100, 0x7632, R100 ;  /* 0x0000763264647816 */ /* 0x000fe20000000064 */
[----:B------:R-:W1:Y:S01]  /*21580*/  LDC R172, c[0x0][0x404] ;  /* 0x00010100ffac7b82 */ /* 0x000e620000000800 */
[----:B------:R-:W-:Y:S01]  /*21590*/  FMUL.FTZ R128, R141, R168 ;  /* 0x000000a88d807220 */ /* 0x000fe20000410000 */
[C---:B------:R-:W-:Y:S01]  /*215a0*/  IMAD.U32 R141, R104.reuse, 0x10000, RZ ;  /* 0x00010000688d7824 */ /* 0x040fe200078e00ff */
[----:B------:R-:W-:-:S02]  /*215b0*/  PRMT R104, R104, 0x7632, R104 ;  /* 0x0000763268687816 */ /* 0x000fc40000000068 */
[----:B0-----:R-:W-:Y:S01]  /*215c0*/  FMUL.FTZ R128, R128, R173 ;  /* 0x000000ad80807220 */ /* 0x001fe20000410000 */
[----:B-1----:R-:W-:Y:S01]  /*215d0*/  FSETP.GTU.FTZ.AND P0, PT, R117, R172, PT ;  /* 0x000000ac7500720b */ /* 0x002fe20003f1c000 */
[----:B------:R-:W-:-:S03]  /*215e0*/  IMAD.MOV.U32 R117, RZ, RZ, R116 ;  /* 0x000000ffff757224 */ /* 0x000fc600078e0074 */
[----:B------:R-:W-:Y:S02]  /*215f0*/  FSEL R128, R128, RZ, !P0 ;  /* 0x000000ff80807208 */ /* 0x000fe40004000000 */
[----:B------:R-:W-:Y:S02]  /*21600*/  PLOP3.LUT P1, PT, P0, PT, PT, 0x8, 0x80 ;  /* 0x000000000080781c */ /* 0x000fe4000072e170 */
[----:B------:R-:W-:Y:S01]  /*21610*/  ISETP.NE.AND P0, PT, R129, 0x1, PT ;  /* 0x000000018100780c */ /* 0x000fe20003f05270 */
[----:B------:R-:W-:Y:S01]  /*21620*/  FADD.FTZ R128, R128, R141 ;  /* 0x0000008d80807221 */ /* 0x000fe20000010000 */
[----:B------:R-:W-:-:S09]  /*21630*/  MOV R141, 0x2 ;  /* 0x00000002008d7802 */ /* 0x000fd20000000f00 */
        /* <DEDUP_REMOVED lines=10> */
.L_x_820:
        /* <DEDUP_REMOVED lines=13> */
.L_x_822:
[----:B------:R-:W-:Y:S05]  /*217b0*/  BSYNC.RECONVERGENT B2 ;  /* 0x0000000000027941 */ /* 0x000fea0003800200 */
.L_x_821:
        /* <DEDUP_REMOVED lines=57> */
[----:B------:R-:W-:Y:S01]  /*21b50*/  LOP3.LUT R115, R115, R166, R141, 0x96, !PT ;  /* 0x000000a673737212 */ /* 0x000fe200078e968d */
[----:B------:R-:W-:Y:S01]  /*21b60*/  IMAD.MOV.U32 R141, RZ, RZ, RZ ;  /* 0x000000ffff8d7224 */ /* 0x000fe200078e00ff */
[----:B------:R-:W-:-:S07]  /*21b70*/  MOV R170, R140 ;  /* 0x0000008c00aa7202 */ /* 0x000fce0000000f00 */
.L_x_819:
[----:B------:R-:W-:Y:S05]  /*21b80*/  BSYNC.RECONVERGENT B1 ;  /* 0x0000000000017941 */ /* 0x000fea0003800200 */
.L_x_818:
[----:B------:R-:W-:Y:S01]  /*21b90*/  I2FP.F32.U32 R140, R117 ;  /* 0x00000075008c7245 */ /* 0x000fe20000201000 */
[----:B------:R-:W-:Y:S01]  /*21ba0*/  BSSY.RECONVERGENT B1, `(.L_x_823) ;  /* 0x0000060000017945 */ /* 0x000fe20003800200 */
[----:B------:R-:W-:Y:S02]  /*21bb0*/  SHF.L.U32 R129, R100, 0x10, RZ ;  /* 0x0000001064817819 */ /* 0x000fe400000006ff */
[----:B------:R-:W-:Y:S01]  /*21bc0*/  ISETP.NE.AND P1, PT, R141, 0x1, PT ;  /* 0x000000018d00780c */ /* 0x000fe20003f25270 */
[----:B------:R-:W-:Y:S02]  /*21bd0*/  FFMA.FTZ R117, R140, R171, 1.1641532182693481445e-10 ;  /* 0x2f0000008c757423 */ /* 0x000fe400000100ab */
[----:B------:R-:W-:Y:S01]  /*21be0*/  FMUL.FTZ R100, R129, R168 ;  /* 0x000000a881647220 */ /* 0x000fe20000410000 */
[----:B------:R-:W-:Y:S02]  /*21bf0*/  IMAD.U32 R129, R104, 0x10000, RZ ;  /* 0x0001000068817824 */ /* 0x000fe400078e00ff */
[----:B------:R-:W-:Y:S01]  /*21c00*/  HFMA2 R104, -RZ, RZ, 0, 1.1920928955078125e-07 ;  /* 0x00000002ff687431 */ /* 0x000fe200000001ff */
[----:B------:R-:W-:Y:S01]  /*21c10*/  FSETP.GTU.FTZ.AND P0, PT, R117, R172, PT ;  /* 0x000000ac7500720b */ /* 0x000fe20003f1c000 */
[----:B------:R-:W-:-:S05]  /*21c20*/  FMUL.FTZ R100, R100, R173 ;  /* 0x000000ad64647220 */ /* 0x000fca0000410000 */
        /* <DEDUP_REMOVED lines=13> */
.L_x_825:
        /* <DEDUP_REMOVED lines=13> */
.L_x_827:
[----:B------:R-:W-:Y:S05]  /*21dd0*/  BSYNC.RECONVERGENT B2 ;  /* 0x0000000000027941 */ /* 0x000fea0003800200 */
.L_x_826:
        /* <DEDUP_REMOVED lines=60> */
.L_x_824:
[----:B------:R-:W-:Y:S05]  /*221a0*/  BSYNC.RECONVERGENT B1 ;  /* 0x0000000000017941 */ /* 0x000fea0003800200 */
.L_x_823:
[----:B------:R-:W-:Y:S01]  /*221b0*/  I2FP.F32.U32 R100, R100 ;  /* 0x0000006400647245 */ /* 0x000fe20000201000 */
[----:B------:R-:W-:Y:S01]  /*221c0*/  BSSY.RECONVERGENT B1, `(.L_x_828) ;  /* 0x0000062000017945 */ /* 0x000fe20003800200 */
[C---:B------:R-:W-:Y:S02]  /*221d0*/  SHF.L.U32 R141, R101.reuse, 0x10, RZ ;  /* 0x00000010658d7819 */ /* 0x040fe400000006ff */
[----:B------:R-:W-:Y:S01]  /*221e0*/  ISETP.NE.AND P2, PT, R104, 0x1, PT ;  /* 0x000000016800780c */ /* 0x000fe20003f45270 */
[----:B------:R-:W-:Y:S01]  /*221f0*/  FFMA.FTZ R117, R100, R171, 1.1641532182693481445e-10 ;  /* 0x2f00000064757423 */ /* 0x000fe200000100ab */
[----:B------:R-:W-:Y:S01]  /*22200*/  PRMT R153, R101, 0x7632, R153 ;  /* 0x0000763265997816 */ /* 0x000fe20000000099 */
[----:B------:R-:W-:Y:S01]  /*22210*/  FMUL.FTZ R100, R141, R168 ;  /* 0x000000a88d647220 */ /* 0x000fe20000410000 */
[----:B------:R-:W-:Y:S02]  /*22220*/  IMAD.U32 R141, R105, 0x10000, RZ ;  /* 0x00010000698d7824 */ /* 0x000fe400078e00ff */
[----:B------:R-:W-:Y:S01]  /*22230*/  FSETP.GTU.FTZ.AND P1, PT, R117, R172, PT ;  /* 0x000000ac7500720b */ /* 0x000fe20003f3c000 */
[----:B------:R-:W-:Y:S01]  /*22240*/  FMUL.FTZ R100, R100, R173 ;  /* 0x000000ad64647220 */ /* 0x000fe20000410000 */
[----:B------:R-:W-:-:S04]  /*22250*/  IMAD.MOV.U32 R101, RZ, RZ, R116 ;  /* 0x000000ffff657224 */ /* 0x000fc800078e0074 */
[----:B------:R-:W-:Y:S02]  /*22260*/  FSEL R100, R100, RZ, !P1 ;  /* 0x000000ff64647208 */ /* 0x000fe40004800000 */
[----:B------:R-:W-:-:S03]  /*22270*/  PLOP3.LUT P1, PT, P1, PT, PT, 0x8, 0x80 ;  /* 0x000000000080781c */ /* 0x000fc60000f2e170 */
[--C-:B------:R-:W-:Y:S01]  /*22280*/  FADD.FTZ R140, R100, R141.reuse ;  /* 0x0000008d648c7221 */ /* 0x100fe20000010000 */
[----:B------:R-:W-:Y:S01]  /*22290*/  PRMT R141, R105, 0x7632, R141 ;  /* 0x00007632698d7816 */ /* 0x000fe2000000008d */
[----:B------:R-:W-:Y:S01]  /*222a0*/  HFMA2 R105, -RZ, RZ, 0, 1.1920928955078125e-07 ;  /* 0x00000002ff697431 */ /* 0x000fe200000001ff */
[----:B------:R-:W-:Y:S07]  /*222b0*/  @!P2 BRA `(.L_x_829) ;  /* 0x000000040048a947 */ /* 0x000fee0003800000 */
        /* <DEDUP_REMOVED lines=8> */
.L_x_830:
        /* <DEDUP_REMOVED lines=13> */
.L_x_832:
[----:B------:R-:W-:Y:S05]  /*22410*/  BSYNC.RECONVERGENT B2 ;  /* 0x0000000000027941 */ /* 0x000fea0003800200 */
.L_x_831:
        /* <DEDUP_REMOVED lines=60> */
.L_x_829:
[----:B------:R-:W-:Y:S05]  /*227e0*/  BSYNC.RECONVERGENT B1 ;  /* 0x0000000000017941 */ /* 0x000fea0003800200 */
.L_x_828:
        /* <DEDUP_REMOVED lines=23> */
.L_x_835:
        /* <DEDUP_REMOVED lines=13> */
.L_x_837:
[----:B------:R-:W-:Y:S05]  /*22a30*/  BSYNC.RECONVERGENT B2 ;  /* 0x0000000000027941 */ /* 0x000fea0003800200 */
.L_x_836:
        /* <DEDUP_REMOVED lines=60> */
.L_x_834:
[----:B------:R-:W-:Y:S05]  /*22e00*/  BSYNC.RECONVERGENT B1 ;  /* 0x0000000000017941 */ /* 0x000fea0003800200 */
.L_x_833:
        /* <DEDUP_REMOVED lines=8> */
[----:B------:R-:W-:Y:S02]  /*22e90*/  PRMT R102, R102, 0x7632, R102 ;  /* 0x0000763266667816 */ /* 0x000fe40000000066 */
[----:B------:R-:W-:Y:S01]  /*22ea0*/  FSETP.GTU.FTZ.AND P3, PT, R101, R172, PT ;  /* 0x000000ac6500720b */ /* 0x000fe20003f7c000 */
[----:B------:R-:W-:Y:S01]  /*22eb0*/  FMUL.FTZ R100, R100, R173 ;  /* 0x000000ad64647220 */ /* 0x000fe20000410000 */
[----:B------:R-:W-:Y:S01]  /*22ec0*/  PRMT R106, R106, 0x7632, R106 ;  /* 0x000076326a6a7816 */ /* 0x000fe2000000006a */
        /* <DEDUP_REMOVED lines=13> */
.L_x_840:
        /* <DEDUP_REMOVED lines=13> */
.L_x_842:
[----:B------:R-:W-:Y:S05]  /*23070*/  BSYNC.RECONVERGENT B2 ;  /* 0x0000000000027941 */ /* 0x000fea0003800200 */
.L_x_841:
        /* <DEDUP_REMOVED lines=60> */
.L_x_839:
[----:B------:R-:W-:Y:S05]  /*23440*/  BSYNC.RECONVERGENT B1 ;  /* 0x0000000000017941 */ /* 0x000fea0003800200 */
.L_x_838:
[----:B------:R-:W-:Y:S01]  /*23450*/  I2FP.F32.U32 R100, R101 ;  /* 0x0000006500647245 */ /* 0x000fe20000201000 */
[----:B------:R-:W-:Y:S01]  /*23460*/  BSSY.RECONVERGENT B1, `(.L_x_843) ;  /* 0x0000060000017945 */ /* 0x000fe20003800200 */
[----:B------:R-:W-:Y:S01]  /*23470*/  SHF.L.U32 R105, R102, 0x10, RZ ;  /* 0x0000001066697819 */ /* 0x000fe200000006ff */
[----:B------:R-:W-:Y:S01]  /*23480*/  HFMA2 R102, -RZ, RZ, 0, 1.1920928955078125e-07 ;  /* 0x00000002ff667431 */ /* 0x000fe200000001ff */
[----:B------:R-:W-:Y:S01]  /*23490*/  ISETP.NE.AND P5, PT, R117, 0x1, PT ;  /* 0x000000017500780c */ /* 0x000fe20003fa5270 */
[----:B------:R-:W-:Y:S02]  /*234a0*/  FFMA.FTZ R101, R100, R171, 1.1641532182693481445e-10 ;  /* 0x2f00000064657423 */ /* 0x000fe400000100ab */
[----:B------:R-:W-:Y:S01]  /*234b0*/  FMUL.FTZ R100, R105, R168 ;  /* 0x000000a869647220 */ /* 0x000fe20000410000 */
[----:B------:R-:W-:Y:S02]  /*234c0*/  IMAD.U32 R105, R106, 0x10000, RZ ;  /* 0x000100006a697824 */ /* 0x000fe400078e00ff */
[----:B------:R-:W-:Y:S01]  /*234d0*/  FSETP.GTU.FTZ.AND P4, PT, R101, R172, PT ;  /* 0x000000ac6500720b */ /* 0x000fe20003f9c000 */
        /* <DEDUP_REMOVED lines=14> */
.L_x_845:
        /* <DEDUP_REMOVED lines=13> */
.L_x_847:
[----:B------:R-:W-:Y:S05]  /*23690*/  BSYNC.RECONVERGENT B2 ;  /* 0x0000000000027941 */ /* 0x000fea0003800200 */
.L_x_846:
        /* <DEDUP_REMOVED lines=60> */
.L_x_844:
[----:B------:R-:W-:Y:S05]  /*23a60*/  BSYNC.RECONVERGENT B1 ;  /* 0x0000000000017941 */ /* 0x000fea0003800200 */
.L_x_843:
[----:B------:R-:W-:Y:S01]  /*23a70*/  I2FP.F32.U32 R100, R101 ;  /* 0x0000006500647245 */ /* 0x000fe20000201000 */
[----:B------:R-:W-:Y:S01]  /*23a80*/  BSSY.RECONVERGENT B1, `(.L_x_848) ;  /* 0x0000064000017945 */ /* 0x000fe20003800200 */
[C---:B------:R-:W-:Y:S01]  /*23a90*/  SHF.L.U32 R105, R103.reuse, 0x10, RZ ;  /* 0x0000001067697819 */ /* 0x040fe200000006ff */
[----:B------:R-:W-:Y:S01]  /*23aa0*/  HFMA2 R117, -RZ, RZ, 0, 1.1920928955078125e-07 ;  /* 0x00000002ff757431 */ /* 0x000fe200000001ff */
[----:B------:R-:W-:Y:S01]  /*23ab0*/  ISETP.NE.AND P6, PT, R102, 0x1, PT ;  /* 0x000000016600780c */ /* 0x000fe20003fc5270 */
[----:B------:R-:W-:Y:S01]  /*23ac0*/  FFMA.FTZ R101, R100, R171, 1.1641532182693481445e-10 ;  /* 0x2f00000064657423 */ /* 0x000fe200000100ab */
[----:B------:R-:W-:Y:S01]  /*23ad0*/  PRMT R174, R103, 0x7632, R174 ;  /* 0x0000763267ae7816 */ /* 0x000fe200000000ae */
[----:B------:R-:W-:Y:S01]  /*23ae0*/  FMUL.FTZ R100, R105, R168 ;  /* 0x000000a869647220 */ /* 0x000fe20000410000 */
[C---:B------:R-:W-:Y:S01]  /*23af0*/  IMAD.U32 R105, R107.reuse, 0x10000, RZ ;  /* 0x000100006b697824 */ /* 0x040fe200078e00ff */
[----:B------:R-:W-:Y:S02]  /*23b00*/  PRMT R167, R107, 0x7632, R167 ;  /* 0x000076326ba77816 */ /* 0x000fe400000000a7 */
        /* <DEDUP_REMOVED lines=15> */
.L_x_850:
        /* <DEDUP_REMOVED lines=15> */
.L_x_852:
[----:B------:R-:W-:Y:S05]  /*23cf0*/  BSYNC.RECONVERGENT B2 ;  /* 0x0000000000027941 */ /* 0x000fea0003800200 */
.L_x_851:
        /* <DEDUP_REMOVED lines=60> */
.L_x_849:
[----:B------:R-:W-:Y:S05]  /*240c0*/  BSYNC.RECONVERGENT B1 ;  /* 0x0000000000017941 */ /* 0x000fea0003800200 */
.L_x_848:
        /* <DEDUP_REMOVED lines=15> */
.L_x_812:
        /* <DEDUP_REMOVED lines=16> */
.L_x_856:
        /* <DEDUP_REMOVED lines=13> */
.L_x_858:
[----:B------:R-:W-:Y:S05]  /*24390*/  BSYNC.RECONVERGENT B2 ;  /* 0x0000000000027941 */ /* 0x000fea0003800200 */
.L_x_857:
        /* <DEDUP_REMOVED lines=50> */
[----:B------:R-:W-:Y:S01]  /*246c0*/  IADD3 R105, PT, PT, R110, -0x700cb87f, RZ ;  /* 0x8ff347816e697810 */ /* 0x000fe20007ffe0ff */
[----:B------:R-:W-:Y:S01]  /*246d0*/  IMAD.MOV.U32 R129, RZ, RZ, RZ ;  /* 0x000000ffff817224 */ /* 0x000fe200078e00ff */
[----:B------:R-:W-:Y:S01]  /*246e0*/  LOP3.LUT R115, R115, R116, R107, 0x96, !PT ;  /* 0x0000007473737212 */ /* 0x000fe200078e966b */
[----:B------:R-:W-:-:S04]  /*246f0*/  IMAD.WIDE.U32 R116, R117, -0x326172a9, RZ ;  /* 0xcd9e8d5775747825 */ /* 0x000fc800078e00ff */
[----:B------:R-:W-:Y:S01]  /*24700*/  IMAD.WIDE.U32 R170, R115, -0x2daee0ad, RZ ;  /* 0xd2511f5373aa7825 */ /* 0x000fe200078e00ff */
[----:B------:R-:W-:-:S03]  /*24710*/  LOP3.LUT R6, R105, R106, R117, 0x96, !PT ;  /* 0x0000006a69067212 */ /* 0x000fc600078e9675 */
[----:B------:R-:W-:-:S05]  /*24720*/  VIADD R115, R111, 0x96a522ad ;  /* 0x96a522ad6f737836 */ /* 0x000fca0000000000 */
[----:B------:R-:W-:Y:S02]  /*24730*/  LOP3.LUT R115, R115, R104, R171, 0x96, !PT ;  /* 0x0000006873737212 */ /* 0x000fe400078e96ab */
[----:B------:R-:W-:-:S07]  /*24740*/  MOV R104, R174 ;  /* 0x000000ae00687202 */ /* 0x000fce0000000f00 */
.L_x_855:
[----:B------:R-:W-:Y:S05]  /*24750*/  BSYNC.RECONVERGENT B1 ;  /* 0x0000000000017941 */ /* 0x000fea0003800200 */
.L_x_854:
        /* <DEDUP_REMOVED lines=9> */
[----:B------:R-:W-:Y:S01]  /*247f0*/  FFMA.FTZ R104, R105, R172, 1.1641532182693481445e-10 ;  /* 0x2f00000069687423 */ /* 0x000fe200000100ac */
[----:B------:R-:W-:-:S02]  /*24800*/  IMAD.MOV.U32 R105, RZ, RZ, R116 ;  /* 0x000000ffff697224 */ /* 0x000fc400078e0074 */
[----:B0-----:R-:W-:Y:S02]  /*24810*/  FMUL.FTZ R106, R106, R167 ;  /* 0x000000a76a6a7220 */ /* 0x001fe40000410000 */
[----:B-1----:R-:W-:-:S04]  /*24820*/  FSETP.GTU.FTZ.AND P0, PT, R104, R171, PT ;  /* 0x000000ab6800720b */ /* 0x002fc80003f1c000 */
[----:B------:R-:W-:Y:S02]  /*24830*/  FSEL R128, R106, RZ, !P0 ;  /* 0x000000ff6a807208 */ /* 0x000fe40004000000 */
[----:B------:R-:W-:Y:S02]  /*24840*/  PLOP3.LUT P1, PT, P0, PT, PT, 0x8, 0x80 ;  /* 0x000000000080781c */ /* 0x000fe4000072e170 */
[----:B------:R-:W-:Y:S02]  /*24850*/  ISETP.NE.AND P0, PT, R129, 0x1, PT ;  /* 0x000000018100780c */ /* 0x000fe40003f05270 */
        /* <DEDUP_REMOVED lines=11> */
.L_x_861:
        /* <DEDUP_REMOVED lines=13> */
.L_x_863:
[----:B------:R-:W-:Y:S05]  /*249e0*/  BSYNC.RECONVERGENT B2 ;  /* 0x0000000000027941 */ /* 0x000fea0003800200 */
.L_x_862:
        /* <DEDUP_REMOVED lines=60> */
.L_x_860:
[----:B------:R-:W-:Y:S05]  /*24db0*/  BSYNC.RECONVERGENT B1 ;  /* 0x0000000000017941 */ /* 0x000fea0003800200 */
.L_x_859:
        /* <DEDUP_REMOVED lines=21> */
.L_x_866:
        /* <DEDUP_REMOVED lines=13> */
.L_x_868:
[----:B------:R-:W-:Y:S05]  /*24fe0*/  BSYNC.RECONVERGENT B2 ;  /* 0x0000000000027941 */ /* 0x000fea0003800200 */
.L_x_867:
        /* <DEDUP_REMOVED lines=57> */
[----:B------:R-:W-:Y:S02]  /*25380*/  HFMA2 R117, -RZ, RZ, 0, 0 ;  /* 0x00000000ff757431 */ /* 0x000fe400000001ff */
[----:B------:R-:W-:Y:S01]  /*25390*/  IMAD.MOV.U32 R170, RZ, RZ, R104 ;  /* 0x000000ffffaa7224 */ /* 0x000fe200078e0068 */
[----:B------:R-:W-:-:S07]  /*253a0*/  LOP3.LUT R115, R115, R106, R105, 0x96, !PT ;  /* 0x0000006a73737212 */ /* 0x000fce00078e9669 */
.L_x_865:
[----:B------:R-:W-:Y:S05]  /*253b0*/  BSYNC.RECONVERGENT B1 ;  /* 0x0000000000017941 */ /* 0x000fea0003800200 */
.L_x_864:
[----:B------:R-:W-:Y:S01]  /*253c0*/  I2FP.F32.U32 R105, R100 ;  /* 0x0000006400697245 */ /* 0x000fe20000201000 */
[----:B------:R-:W-:Y:S01]  /*253d0*/  IMAD.U32 R107, R101, 0x10000, RZ ;  /* 0x00010000656b7824 */ /* 0x000fe200078e00ff */
        /* <DEDUP_REMOVED lines=20> */
.L_x_871:
        /* <DEDUP_REMOVED lines=13> */
.L_x_873:
[----:B------:R-:W-:Y:S05]  /*255f0*/  BSYNC.RECONVERGENT B2 ;  /* 0x0000000000027941 */ /* 0x000fea0003800200 */
.L_x_872:
        /* <DEDUP_REMOVED lines=60> */
.L_x_870:
[----:B------:R-:W-:Y:S05]  /*259c0*/  BSYNC.RECONVERGENT B1 ;  /* 0x0000000000017941 */ /* 0x000fea0003800200 */
.L_x_869:
[----:B------:R-:W-:Y:S01]  /*259d0*/  I2FP.F32.U32 R101, R101 ;  /* 0x0000006500657245 */ /* 0x000fe20000201000 */
[----:B------:R-:W-:Y:S01]  /*259e0*/  BSSY.RECONVERGENT B1, `(.L_x_874) ;  /* 0x000005e000017945 */ /* 0x000fe20003800200 */
[----:B------:R-:W-:Y:S01]  /*259f0*/  SHF.L.U32 R141, R141, 0x10, RZ ;  /* 0x000000108d8d7819 */ /* 0x000fe200000006ff */
[----:B------:R-:W-:Y:S01]  /*25a00*/  IMAD.MOV.U32 R106, RZ, RZ, 0x2 ;  /* 0x00000002ff6a7424 */ /* 0x000fe200078e00ff */
[----:B------:R-:W-:Y:S01]  /*25a10*/  ISETP.NE.AND P3, PT, R105, 0x1, PT ;  /* 0x000000016900780c */ /* 0x000fe20003f65270 */
[----:B------:R-:W-:Y:S01]  /*25a20*/  FFMA.FTZ R100, R101, R172, 1.1641532182693481445e-10 ;  /* 0x2f00000065647423 */ /* 0x000fe200000100ac */
[----:B------:R-:W-:Y:S01]  /*25a30*/  MOV R101, R116 ;  /* 0x0000007400657202 */ /* 0x000fe20000000f00 */
[----:B------:R-:W-:-:S03]  /*25a40*/  FMUL.FTZ R104, R141, R168 ;  /* 0x000000a88d687220 */ /* 0x000fc60000410000 */
        /* <DEDUP_REMOVED lines=13> */
.L_x_876:
        /* <DEDUP_REMOVED lines=13> */
.L_x_878:
[----:B------:R-:W-:Y:S05]  /*25bf0*/  BSYNC.RECONVERGENT B2 ;  /* 0x0000000000027941 */ /* 0x000fea0003800200 */
.L_x_877:
        /* <DEDUP_REMOVED lines=57> */
[----:B------:R-:W-:Y:S02]  /*25f90*/  LOP3.LUT R115, R115, R104, R101, 0x96, !PT ;  /* 0x0000006873737212 */ /* 0x000fe400078e9665 */
[----:B------:R-:W-:Y:S01]  /*25fa0*/  MOV R101, R170 ;  /* 0x000000aa00657202 */ /* 0x000fe20000000f00 */
[----:B------:R-:W-:-:S07]  /*25fb0*/  IMAD.MOV.U32 R170, RZ, RZ, R100 ;  /* 0x000000ffffaa7224 */ /* 0x000fce00078e0064 */
.L_x_875:
[----:B------:R-:W-:Y:S05]  /*25fc0*/  BSYNC.RECONVERGENT B1 ;  /* 0x0000000000017941 */ /* 0x000fea0003800200 */
.L_x_874:
[----:B------:R-:W-:Y:S01]  /*25fd0*/  I2FP.F32.U32 R101, R101 ;  /* 0x0000006500657245 */ /* 0x000fe20000201000 */
[----:B------:R-:W-:Y:S01]  /*25fe0*/  IMAD.U32 R105, R102, 0x10000, RZ ;  /* 0x0001000066697824 */ /* 0x000fe200078e00ff */
[----:B------:R-:W-:Y:S01]  /*25ff0*/  ISETP.NE.AND P4, PT, R106, 0x1, PT ;  /* 0x000000016a00780c */ /* 0x000fe20003f85270 */
[----:B------:R-:W-:Y:S01]  /*26000*/  BSSY.RECONVERGENT B1, `(.L_x_879) ;  /* 0x000005d000017945 */ /* 0x000fe20003800200 */
[----:B------:R-:W-:Y:S01]  /*26010*/  PRMT R102, R102, 0x7632, R102 ;  /* 0x0000763266667816 */ /* 0x000fe20000000066 */
[----:B------:R-:W-:Y:S01]  /*26020*/  FFMA.FTZ R100, R101, R172, 1.1641532182693481445e-10 ;  /* 0x2f00000065647423 */ /* 0x000fe200000100ac */
[----:B------:R-:W-:Y:S01]  /*26030*/  FMUL.FTZ R104, R105, R168 ;  /* 0x000000a869687220 */ /* 0x000fe20000410000 */
[----:B------:R-:W-:-:S03]  /*26040*/  IMAD.MOV.U32 R101, RZ, RZ, R116 ;  /* 0x000000ffff657224 */ /* 0x000fc600078e0074 */
[----:B------:R-:W-:Y:S01]  /*26050*/  FMUL.FTZ R104, R104, R167 ;  /* 0x000000a768687220 */ /* 0x000fe20000410000 */
[----:B------:R-:W-:-:S04]  /*26060*/  FSETP.GTU.FTZ.AND P3, PT, R100, R171, PT ;  /* 0x000000ab6400720b */ /* 0x000fc80003f7c000 */
[----:B------:R-:W-:Y:S02]  /*26070*/  FSEL R153, R104, RZ, !P3 ;  /* 0x000000ff68997208 */ /* 0x000fe40005800000 */
[----:B------:R-:W-:Y:S02]  /*26080*/  MOV R104, 0x2 ;  /* 0x0000000200687802 */ /* 0x000fe40000000f00 */
        /* <DEDUP_REMOVED lines=10> */
.L_x_881:
        /* <DEDUP_REMOVED lines=13> */
.L_x_883:
[----:B------:R-:W-:Y:S05]  /*26200*/  BSYNC.RECONVERGENT B2 ;  /* 0x0000000000027941 */ /* 0x000fea0003800200 */
.L_x_882:
        /* <DEDUP_REMOVED lines=60> */
.L_x_880:
[----:B------:R-:W-:Y:S05]  /*265d0*/  BSYNC.RECONVERGENT B1 ;  /* 0x0000000000017941 */ /* 0x000fea0003800200 */
.L_x_879:
        /* <DEDUP_REMOVED lines=21> */
.L_x_886:
        /* <DEDUP_REMOVED lines=13> */
.L_x_888:
[----:B------:R-:W-:Y:S05]  /*26800*/  BSYNC.RECONVERGENT B2 ;  /* 0x0000000000027941 */ /* 0x000fea0003800200 */
.L_x_887:
        /* <DEDUP_REMOVED lines=60> */
.L_x_885:
[----:B------:R-:W-:Y:S05]  /*26bd0*/  BSYNC.RECONVERGENT B1 ;  /* 0x0000000000017941 */ /* 0x000fea0003800200 */
.L_x_884:
        /* <DEDUP_REMOVED lines=22> */
.L_x_891:
        /* <DEDUP_REMOVED lines=15> */
.L_x_893:
[----:B------:R-:W-:Y:S05]  /*26e30*/  BSYNC.RECONVERGENT B2 ;  /* 0x0000000000027941 */ /* 0x000fea0003800200 */
.L_x_892:
        /* <DEDUP_REMOVED lines=60> */
.L_x_890:
[----:B------:R-:W-:Y:S05]  /*27200*/  BSYNC.RECONVERGENT B1 ;  /* 0x0000000000017941 */ /* 0x000fea0003800200 */
.L_x_889:
        /* <DEDUP_REMOVED lines=12> */
.L_x_853:
[----:B------:R-:W0:Y:S01]  /*272d0*/  LDC.64 R106, c[0x0][0x3a8] ;  /* 0x0000ea00ff6a7b82 */ /* 0x000e220000000a00 */
[----:B------:R-:W-:Y:S02]  /*272e0*/  SEL R177, RZ, 0x1000000, !P6 ;  /* 0x01000000ffb17807 */ /* 0x000fe40007000000 */
[----:B------:R-:W-:Y:S02]  /*272f0*/  LOP3.LUT P6, RZ, R114, 0x2, RZ, 0xc0, !PT ;  /* 0x0000000272ff7812 */ /* 0x000fe400078cc0ff */
[----:B------:R-:W-:Y:S02]  /*27300*/  SEL R176, RZ, 0x10000, !P5 ;  /* 0x00010000ffb07807 */ /* 0x000fe40006800000 */
[----:B------:R-:W-:Y:S01]  /*27310*/  SEL R175, RZ, 0x100, !P4 ;  /* 0x00000100ffaf7807 */ /* 0x000fe20006000000 */
[----:B------:R-:W1:Y:S01]  /*27320*/  LDC.64 R104, c[0x0][0x3b0] ;  /* 0x0000ec00ff687b82 */ /* 0x000e620000000a00 */
[----:B------:R-:W-:Y:S02]  /*27330*/  SEL R172, RZ, 0x1000000, !P2 ;  /* 0x01000000ffac7807 */ /* 0x000fe40005000000 */
[----:B------:R-:W-:-:S02]  /*27340*/  SEL R173, RZ, 0x10000, !P1 ;  /* 0x00010000ffad7807 */ /* 0x000fc40004800000 */
[----:B------:R-:W-:Y:S02]  /*27350*/  SEL R168, RZ, 0x100, !P0 ;  /* 0x00000100ffa87807 */ /* 0x000fe40004000000 */
[----:B------:R-:W-:Y:S02]  /*27360*/  SEL R174, RZ, 0x1, !P3 ;  /* 0x00000001ffae7807 */ /* 0x000fe40005800000 */
[----:B------:R-:W-:Y:S02]  /*27370*/  SEL R171, RZ, 0x1, !P6 ;  /* 0x00000001ffab7807 */ /* 0x000fe40007000000 */
[----:B------:R-:W-:Y:S02]  /*27380*/  LOP3.LUT R175, R175, R177, R176, 0xfe, !PT ;  /* 0x000000b1afaf7212 */ /* 0x000fe400078efeb0 */
[----:B------:R-:W-:Y:S02]  /*27390*/  LOP3.LUT R168, R168, R172, R173, 0xfe, !PT ;  /* 0x000000aca8a87212 */ /* 0x000fe400078efead */
[----:B------:R-:W-:Y:S01]  /*273a0*/  LOP3.LUT R173, R175, R174, RZ, 0xfc, !PT ;  /* 0x000000aeafad7212 */ /* 0x000fe200078efcff */
[----:B0-----:R-:W-:Y:S01]  /*273b0*/  IMAD.WIDE.U32 R106, R169, 0x10, R106 ;  /* 0x00000010a96a7825 */ /* 0x001fe200078e006a */
[----:B------:R-:W-:-:S03]  /*273c0*/  LOP3.LUT R172, R168, R171, RZ, 0xfc, !PT ;  /* 0x000000aba8ac7212 */ /* 0x000fc600078efcff */
[----:B------:R-:W-:Y:S01]  /*273d0*/  IMAD.MOV.U32 R174, RZ, RZ, R170 ;  /* 0x000000ffffae7224 */ /* 0x000fe200078e00aa */
[----:B------:R0:W-:Y:S01]  /*273e0*/  STG.E.128 desc[UR6][R106.64], R100 ;  /* 0x000000646a007986 */ /* 0x0001e2000c101d06 */
[----:B-1----:R-:W-:-:S05]  /*273f0*/  IMAD.WIDE.U32 R104, R169, 0x8, R104 ;  /* 0x00000008a9687825 */ /* 0x002fca00078e0068 */
[----:B------:R0:W-:Y:S02]  /*27400*/  STG.E.64 desc[UR6][R104.64], R172 ;  /* 0x000000ac68007986 */ /* 0x0001e4000c101b06 */
.L_x_811:
[----:B------:R-:W-:Y:S05]  /*27410*/  BSYNC.RECONVERGENT B0 ;  /* 0x0000000000007941 */ /* 0x000fea0003800200 */
.L_x_810:
[----:B0-234-:R-:W-:Y:S01]  /*27420*/  FADD.FTZ R101, RZ, R123 ;  /* 0x0000007bff657221 */ /* 0x01dfe20000010000 */
[----:B------:R-:W-:Y:S01]  /*27430*/  LOP3.LUT P0, RZ, R114, 0x10, RZ, 0xc0, !PT ;  /* 0x0000001072ff7812 */ /* 0x000fe2000780c0ff */
[----:B------:R-:W-:Y:S01]  /*27440*/  UMOV UR11, 0xffffffff ;  /* 0xffffffff000b7882 */ /* 0x000fe20000000000 */
[C---:B------:R-:W-:Y:S01]  /*27450*/  ISETP.GT.U32.AND P1, PT, R3.reuse, 0x5f, PT ;  /* 0x0000005f0300780c */ /* 0x040fe20003f24070 */
[----:B------:R-:W-:Y:S01]  /*27460*/  FADD.FTZ R100, R122, R101 ;  /* 0x000000657a647221 */ /* 0x000fe20000010000 */
[C---:B------:R-:W-:Y:S02]  /*27470*/  ISETP.GT.U32.AND P2, PT, R3.reuse, 0x7f, PT ;  /* 0x0000007f0300780c */ /* 0x040fe40003f44070 */
[----:B------:R-:W-:Y:S01]  /*27480*/  ISETP.GT.U32.AND P3, PT, R3, 0x9f, PT ;  /* 0x0000009f0300780c */ /* 0x000fe20003f64070 */
[----:B------:R-:W-:Y:S01]  /*27490*/  FADD.FTZ R101, R137, R100 ;  /* 0x0000006489657221 */ /* 0x000fe20000010000 */
[----:B------:R-:W-:Y:S02]  /*274a0*/  ISETP.GT.U32.AND P4, PT, R3, 0xbf, PT ;  /* 0x000000bf0300780c */ /* 0x000fe40003f84070 */
[----:B------:R-:W-:Y:S01]  /*274b0*/  LOP3.LUT P5, RZ, R165, 0x1f, RZ, 0xc0, !PT ;  /* 0x0000001fa5ff7812 */ /* 0x000fe200078ac0ff */
[----:B------:R-:W-:-:S04]  /*274c0*/  FADD.FTZ R101, R136, R101 ;  /* 0x0000006588657221 */ /* 0x000fc80000010000 */
[----:B------:R-:W-:-:S04]  /*274d0*/  FADD.FTZ R100, R152, R101 ;  /* 0x0000006598647221 */ /* 0x000fc80000010000 */
[----:B------:R-:W-:-:S04]  /*274e0*/  FADD.FTZ R100, R151, R100 ;  /* 0x0000006497647221 */ /* 0x000fc80000010000 */
[----:B------:R-:W-:-:S04]  /*274f0*/  FADD.FTZ R101, R155, R100 ;  /* 0x000000649b657221 */ /* 0x000fc80000010000 */
[----:B------:R-:W-:-:S05]  /*27500*/  FADD.FTZ R101, R156, R101 ;  /* 0x000000659c657221 */ /* 0x000fca0000010000 */
[----:B------:R-:W-:Y:S02]  /*27510*/  FSEL R101, R101, RZ, P0 ;  /* 0x000000ff65657208 */ /* 0x000fe40000000000 */
[----:B------:R-:W-:-:S03]  /*27520*/  ISETP.GT.U32.AND P0, PT, R3, 0x3f, PT ;  /* 0x0000003f0300780c */ /* 0x000fc60003f04070 */
        /* <DEDUP_REMOVED lines=41> */
[----:B------:R-:W0:Y:S01]  /*277c0*/  SHFL.BFLY PT, R100, R101, 0x1, 0x1f ;  /* 0x0c201f0065647f89 */ /* 0x000e2200000e0000 */
[----:B------:R-:W1:Y:S01]  /*277d0*/  LDC R104, c[0x0][0x400] ;  /* 0x00010000ff687b82 */ /* 0x000e620000000800 */
[----:B------:R-:W-:Y:S01]  /*277e0*/  LOP3.LUT P6, RZ, R114, 0x10, RZ, 0xc0, !PT ;  /* 0x0000001072ff7812 */ /* 0x000fe200078cc0ff */
        /* <DEDUP_REMOVED lines=10> */
[--C-:B------:R-:W-:Y:S01]  /*27890*/  FADD.FTZ R100, R123, -R105.reuse ;  /* 0x800000697b647221 */ /* 0x100fe20000010000 */
[--C-:B------:R-:W-:Y:S01]  /*278a0*/  FADD.FTZ R101, R122, -R105.reuse ;  /* 0x800000697a657221 */ /* 0x100fe20000010000 */
[--C-:B------:R-:W-:Y:S01]  /*278b0*/  FADD.FTZ R103, R137, -R105.reuse ;  /* 0x8000006989677221 */ /* 0x100fe20000010000 */
[--C-:B------:R-:W-:Y:S01]  /*278c0*/  FADD.FTZ R102, R120, -R105.reuse ;  /* 0x8000006978667221 */ /* 0x100fe20000010000 */
[----:B------:R-:W-:Y:S01]  /*278d0*/  FFMA.FTZ R100, R100, R100, RZ ;  /* 0x0000006464647223 */ /* 0x000fe200000100ff */
        /* <DEDUP_REMOVED lines=101> */
.L_x_919:
[----:B------:R-:W-:Y:S01]  /*27f30*/  FMUL.FTZ R100, R105, R105 ;  /* 0x0000006969647220 */ /* 0x000fe20000410000 */
[----:B------:R-:W-:Y:S01]  /*27f40*/  ISETP.NE.AND P0, PT, RZ, UR8, PT ;  /* 0x00000008ff007c0c */ /* 0x000fe2000bf05270 */
[----:B------:R-:W2:Y:S01]  /*27f50*/  @!P5 LDC.64 R102, c[0x0][0x3c0] ;  /* 0x0000f000ff66db82 */ /* 0x000ea20000000a00 */
[----:B01----:R-:W-:Y:S01]  /*27f60*/  FADD.FTZ R107, R107, R168 ;  /* 0x000000a86b6b7221 */ /* 0x003fe20000010000 */
[----:B------:R-:W-:Y:S01]  /*27f70*/  LOP3.LUT P1, RZ, R114, 0x10, RZ, 0xc0, !PT ;  /* 0x0000001072ff7812 */ /* 0x000fe2000782c0ff */
[----:B------:R-:W-:Y:S01]  /*27f80*/  BSSY.RECONVERGENT B0, `(.L_x_895) ;  /* 0x000003c000007945 */ /* 0x000fe20003800200 */
[----:B------:R-:W-:Y:S01]  /*27f90*/  FSEL R165, R100, RZ, P0 ;  /* 0x000000ff64a57208 */ /* 0x000fe20000000000 */
[----:B------:R-:W-:Y:S01]  /*27fa0*/  FFMA.FTZ R104, R107, R104, UR9 ;  /* 0x000000096b687e23 */ /* 0x000fe20008010068 */
[----:B------:R-:W-:Y:S02]  /*27fb0*/  FSEL R106, R105, RZ, !P0 ;  /* 0x000000ff696a7208 */ /* 0x000fe40004000000 */
[----:B------:R-:W0:Y:S01]  /*27fc0*/  @!P5 LDC.64 R100, c[0x0][0x3c8] ;  /* 0x0000f200ff64db82 */ /* 0x000e220000000a00 */
[----:B------:R-:W-:-:S04]  /*27fd0*/  FADD.FTZ R104, R104, R165 ;  /* 0x000000a568687221 */ /* 0x000fc80000010000 */
[----:B------:R-:W1:Y:S01]  /*27fe0*/  MUFU.RSQ R107, R104 ;  /* 0x00000068006b7308 */ /* 0x000e620000001400 */
[----:B--2---:R-:W-:-:S05]  /*27ff0*/  @!P5 IMAD.WIDE R102, R0, 0x4, R102 ;  /* 0x000000040066d825 */ /* 0x004fca00078e0266 */
[----:B------:R2:W-:Y:S01]  /*28000*/  @!P5 STG.E desc[UR6][R102.64], R105 ;  /* 0x000000696600d986 */ /* 0x0005e2000c101906 */
[----:B0-----:R-:W-:-:S05]  /*28010*/  @!P5 IMAD.WIDE R100, R0, 0x4, R100 ;  /* 0x000000040064d825 */ /* 0x001fca00078e0264 */
[----:B-1----:R2:W-:Y:S01]  /*28020*/  @!P5 STG.E desc[UR6][R100.64], R107 ;  /* 0x0000006b6400d986 */ /* 0x0025e2000c101906 */
[----:B------:R-:W-:Y:S05]  /*28030*/  @!P1 BRA `(.L_x_896) ;  /* 0x0000000000c09947 */ /* 0x000fea0003800000 */
[--C-:B------:R-:W-:Y:S01]  /*28040*/  FADD.FTZ R104, R152, -R106.reuse ;  /* 0x8000006a98687221 */ /* 0x100fe20000010000 */
[--C-:B--2---:R-:W-:Y:S01]  /*28050*/  FADD.FTZ R102, R137, -R106.reuse ;  /* 0x8000006a89667221 */ /* 0x104fe20000010000 */
[----:B------:R-:W-:Y:S01]  /*28060*/  SHF.L.U32 R105, R97, 0x10, RZ ;  /* 0x0000001061697819 */ /* 0x000fe200000006ff */
[--C-:B------:R-:W-:Y:S01]  /*28070*/  FADD.FTZ R168, R155, -R106.reuse ;  /* 0x8000006a9ba87221 */ /* 0x100fe20000010000 */
[----:B------:R-:W-:Y:S01]  /*28080*/  SHF.L.U32 R169, R98, 0x10, RZ ;  /* 0x0000001062a97819 */ /* 0x000fe200000006ff */
[----:B------:R-:W-:Y:S01]  /*28090*/  FMUL.FTZ R104, R107, R104 ;  /* 0x000000686b687220 */ /* 0x000fe20000410000 */
[----:B------:R-:W-:Y:S02]  /*280a0*/  IMAD.U32 R165, R93, 0x10000, RZ ;  /* 0x000100005da57824 */ /* 0x000fe400078e00ff */
[C---:B------:R-:W-:Y:S01]  /*280b0*/  FMUL.FTZ R102, R107.reuse, R102 ;  /* 0x000000666b667220 */ /* 0x040fe20000410000 */
[----:B------:R-:W-:Y:S02]  /*280c0*/  IMAD.U32 R171, R94, 0x10000, RZ ;  /* 0x000100005eab7824 */ /* 0x000fe400078e00ff */
[----:B------:R-:W-:Y:S01]  /*280d0*/  FMUL.FTZ R170, R107, R168 ;  /* 0x000000a86baa7220 */ /* 0x000fe20000410000 */
[----:B------:R-:W-:Y:S01]  /*280e0*/  SHF.L.U32 R173, R99, 0x10, RZ ;  /* 0x0000001063ad7819 */ /* 0x000fe200000006ff */
[----:B------:R-:W-:Y:S01]  /*280f0*/  FFMA.FTZ R168, R102, R105, R165 ;  /* 0x0000006966a87223 */ /* 0x000fe200000100a5 */
[----:B------:R-:W-:Y:S01]  /*28100*/  FFMA.FTZ R171, R104, R169, R171 ;  /* 0x000000a968ab7223 */ /* 0x000fe200000100ab */
[----:B------:R-:W-:Y:S01]  /*28110*/  FADD.FTZ R100, R123, -R106 ;  /* 0x8000006a7b647221 */ /* 0x000fe20000010000 */
[----:B------:R-:W0:Y:S01]  /*28120*/  LDC.64 R104, c[0x0][0x428] ;  /* 0x00010a00ff687b82 */ /* 0x000e220000000a00 */
[----:B------:R-:W-:Y:S01]  /*28130*/  IMAD.U32 R175, R95, 0x10000, RZ ;  /* 0x000100005faf7824 */ /* 0x000fe200078e00ff */
        /* <DEDUP_REMOVED lines=16> */
[----:B------:R-:W-:-:S02]  /*28240*/  IMAD.U32 R175, R49, 0x10000, RZ ;  /* 0x0001000031af7824 */ /* 0x000fc400078e00ff */
[----:B------:R-:W-:Y:S01]  /*28250*/  FMUL.FTZ R178, R107, R178 ;  /* 0x000000b26bb27220 */ /* 0x000fe20000410000 */
[----:B------:R-:W-:Y:S02]  /*28260*/  IMAD.U32 R179, R47, 0x10000, RZ ;  /* 0x000100002fb37824 */ /* 0x000fe400078e00ff */
[C---:B------:R-:W-:Y:S01]  /*28270*/  FMUL.FTZ R172, R107.reuse, R172 ;  /* 0x000000ac6bac7220 */ /* 0x040fe20000410000 */
[----:B------:R-:W-:Y:S01]  /*28280*/  FMUL.FTZ R102, R107, R102 ;  /* 0x000000666b667220 */ /* 0x000fe20000410000 */
[----:B------:R-:W-:Y:S01]  /*28290*/  FFMA.FTZ R169, R170, R165, R169 ;  /* 0x000000a5aaa97223 */ /* 0x000fe200000100a9 */
[----:B------:R-:W-:Y:S01]  /*282a0*/  FFMA.FTZ R177, R178, R177, R179 ;  /* 0x000000b1b2b17223 */ /* 0x000fe200000100b3 */
[----:B------:R-:W-:Y:S01]  /*282b0*/  FFMA.FTZ R172, R172, R173, R175 ;  /* 0x000000adacac7223 */ /* 0x000fe200000100af */
[----:B------:R-:W-:Y:S01]  /*282c0*/  FFMA.FTZ R165, R102, R101, R103 ;  /* 0x0000006566a57223 */ /* 0x000fe20000010067 */
[----:B0-----:R-:W-:Y:S01]  /*282d0*/  IMAD.WIDE.U32 R104, R142, 0x10, R104 ;  /* 0x000000108e687825 */ /* 0x001fe200078e0068 */
[----:B------:R-:W-:-:S02]  /*282e0*/  F2FP.BF16.F32.PACK_AB R101, R169, R168 ;  /* 0x000000a8a965723e */ /* 0x000fc400000010ff */
[----:B------:R-:W-:Y:S02]  /*282f0*/  F2FP.BF16.F32.PACK_AB R103, R177, R176 ;  /* 0x000000b0b167723e */ /* 0x000fe400000010ff */
[----:B------:R-:W-:Y:S02]  /*28300*/  F2FP.BF16.F32.PACK_AB R102, R172, R171 ;  /* 0x000000abac66723e */ /* 0x000fe400000010ff */
[----:B------:R-:W-:Y:S02]  /*28310*/  F2FP.BF16.F32.PACK_AB R100, R165, R100 ;  /* 0x00000064a564723e */ /* 0x000fe400000010ff */
[----:B------:R-:W-:-:S03]  /*28320*/  IADD3 R142, PT, PT, R142, 0x20, RZ ;  /* 0x000000208e8e7810 */ /* 0x000fc60007ffe0ff */
[----:B------:R0:W-:Y:S04]  /*28330*/  STG.E.128 desc[UR6][R104.64], R100 ;  /* 0x0000006468007986 */ /* 0x0001e8000c101d06 */
.L_x_896:
[----:B------:R-:W-:Y:S05]  /*28340*/  BSYNC.RECONVERGENT B0 ;  /* 0x0000000000007941 */ /* 0x000fea0003800200 */
.L_x_895:
[----:B------:R-:W-:Y:S01]  /*28350*/  LOP3.LUT P0, RZ, R114, 0x100, RZ, 0xc0, !PT ;  /* 0x0000010072ff7812 */ /* 0x000fe2000780c0ff */
[----:B------:R-:W-:-:S12]  /*28360*/  BSSY.RECONVERGENT B0, `(.L_x_897) ;  /* 0x0000032000007945 */ /* 0x000fd80003800200 */
[----:B------:R-:W-:Y:S05]  /*28370*/  @!P0 BRA `(.L_x_898) ;  /* 0x0000000000c08947 */ /* 0x000fea0003800000 */
[--C-:B0-----:R-:W-:Y:S01]  /*28380*/  FADD.FTZ R104, R150, -R106.reuse ;  /* 0x8000006a96687221 */ /* 0x101fe20000010000 */
[--C-:B--2---:R-:W-:Y:S01]  /*28390*/  FADD.FTZ R102, R135, -R106.reuse ;  /* 0x8000006a87667221 */ /* 0x104fe20000010000 */
[----:B------:R-:W-:Y:S01]  /*283a0*/  IMAD.U32 R105, R89, 0x10000, RZ ;  /* 0x0001000059697824 */ /* 0x000fe200078e00ff */
[----:B------:R-:W-:Y:S01]  /*283b0*/  SHF.L.U32 R165, R85, 0x10, RZ ;  /* 0x0000001055a57819 */ /* 0x000fe200000006ff */
[--C-:B------:R-:W-:Y:S01]  /*283c0*/  FADD.FTZ R168, R157, -R106.reuse ;  /* 0x8000006a9da87221 */ /* 0x100fe20000010000 */
[----:B------:R-:W-:Y:S01]  /*283d0*/  SHF.L.U32 R171, R86, 0x10, RZ ;  /* 0x0000001056ab7819 */ /* 0x000fe200000006ff */
[C---:B------:R-:W-:Y:S01]  /*283e0*/  FMUL.FTZ R104, R107.reuse, R104 ;  /* 0x000000686b687220 */ /* 0x040fe20000410000 */
[----:B------:R-:W-:Y:S02]  /*283f0*/  IMAD.U32 R169, R90, 0x10000, RZ ;  /* 0x000100005aa97824 */ /* 0x000fe400078e00ff */
[C---:B------:R-:W-:Y:S01]  /*28400*/  FMUL.FTZ R102, R107.reuse, R102 ;  /* 0x000000666b667220 */ /* 0x040fe20000410000 */
        /* <DEDUP_REMOVED lines=24> */
[C---:B------:R-:W-:Y:S01]  /*28590*/  FMUL.FTZ R178, R107.reuse, R178 ;  /* 0x000000b26bb27220 */ /* 0x040fe20000410000 */
        /* <DEDUP_REMOVED lines=9> */
[----:B------:R-:W-:Y:S01]  /*28630*/  F2FP.BF16.F32.PACK_AB R103, R177, R176 ;  /* 0x000000b0b167723e */ /* 0x000fe200000010ff */
[----:B------:R-:W-:Y:S01]  /*28640*/  VIADD R142, R142, 0x20 ;  /* 0x000000208e8e7836 */ /* 0x000fe20000000000 */
[----:B------:R-:W-:Y:S02]  /*28650*/  F2FP.BF16.F32.PACK_AB R102, R172, R171 ;  /* 0x000000abac66723e */ /* 0x000fe400000010ff */
[----:B------:R-:W-:-:S05]  /*28660*/  F2FP.BF16.F32.PACK_AB R100, R165, R100 ;  /* 0x00000064a564723e */ /* 0x000fca00000010ff */
[----:B------:R1:W-:Y:S02]  /*28670*/  STG.E.128 desc[UR6][R104.64], R100 ;  /* 0x0000006468007986 */ /* 0x0003e4000c101d06 */
.L_x_898:
[----:B------:R-:W-:Y:S05]  /*28680*/  BSYNC.RECONVERGENT B0 ;  /* 0x0000000000007941 */ /* 0x000fea0003800200 */
.L_x_897:
[----:B------:R-:W-:Y:S01]  /*28690*/  LOP3.LUT P0, RZ, R114, 0x80, RZ, 0xc0, !PT ;  /* 0x0000008072ff7812 */ /* 0x000fe2000780c0ff */
[----:B------:R-:W-:-:S12]  /*286a0*/  BSSY.RECONVERGENT B0, `(.L_x_899) ;  /* 0x0000032000007945 */ /* 0x000fd80003800200 */
[----:B------:R-:W-:Y:S05]  /*286b0*/  @!P0 BRA `(.L_x_900) ;  /* 0x0000000000c08947 */ /* 0x000fea0003800000 */
[--C-:B01----:R-:W-:Y:S01]  /*286c0*/  FADD.FTZ R104, R148, -R106.reuse ;  /* 0x8000006a94687221 */ /* 0x103fe20000010000 */
        /* <DEDUP_REMOVED lines=47> */
.L_x_900:
[----:B------:R-:W-:Y:S05]  /*289c0*/  BSYNC.RECONVERGENT B0 ;  /* 0x0000000000007941 */ /* 0x000fea0003800200 */
.L_x_899:
[----:B------:R-:W-:Y:S01]  /*289d0*/  LOP3.LUT P0, RZ, R114, 0x20, RZ, 0xc0, !PT ;  /* 0x0000002072ff7812 */ /* 0x000fe2000780c0ff */
[----:B------:R-:W-:-:S12]  /*289e0*/  BSSY.RECONVERGENT B0, `(.L_x_901) ;  /* 0x0000032000007945 */ /* 0x000fd80003800200 */
[----:B------:R-:W-:Y:S05]  /*289f0*/  @!P0 BRA `(.L_x_902) ;  /* 0x0000000000c08947 */ /* 0x000fea0003800000 */
[--C-:B01-3--:R-:W-:Y:S01]  /*28a00*/  FADD.FTZ R104, R146, -R106.reuse ;  /* 0x8000006a92687221 */ /* 0x10bfe20000010000 */
        /* <DEDUP_REMOVED lines=47> */
.L_x_902:
[----:B------:R-:W-:Y:S05]  /*28d00*/  BSYNC.RECONVERGENT B0 ;  /* 0x0000000000007941 */ /* 0x000fea0003800200 */
.L_x_901:
[----:B------:R-:W-:Y:S01]  /*28d10*/  LOP3.LUT P0, RZ, R114, 0x8, RZ, 0xc0, !PT ;  /* 0x0000000872ff7812 */ /* 0x000fe2000780c0ff */
[----:B------:R-:W-:-:S12]  /*28d20*/  BSSY.RECONVERGENT B0, `(.L_x_903) ;  /* 0x0000032000007945 */ /* 0x000fd80003800200 */
[----:B------:R-:W-:Y:S05]  /*28d30*/  @!P0 BRA `(.L_x_904) ;  /* 0x0000000000c08947 */ /* 0x000fea0003800000 */
[--C-:B01-34-:R-:W-:Y:S01]  /*28d40*/  FADD.FTZ R104, R144, -R106.reuse ;  /* 0x8000006a90687221 */ /* 0x11bfe20000010000 */
        /* <DEDUP_REMOVED lines=47> */
.L_x_904:
[----:B------:R-:W-:Y:S05]  /*29040*/  BSYNC.RECONVERGENT B0 ;  /* 0x0000000000007941 */ /* 0x000fea0003800200 */
.L_x_903:
[----:B------:R-:W-:Y:S01]  /*29050*/  LOP3.LUT P0, RZ, R114, 0x4, RZ, 0xc0, !PT ;  /* 0x0000000472ff7812 */ /* 0x000fe2000780c0ff */
[----:B------:R-:W-:-:S12]  /*29060*/  BSSY.RECONVERGENT B0, `(.L_x_905) ;  /* 0x0000031000007945 */ /* 0x000fd80003800200 */
        /* <DEDUP_REMOVED lines=9> */
[----:B------:R-:W-:Y:S01]  /*29100*/  FADD.FTZ R106, R167, -R106 ;  /* 0x8000006aa76a7221 */ /* 0x000fe20000010000 */
[----:B------:R-:W-:Y:S01]  /*29110*/  SHF.L.U32 R103, R52, 0x10, RZ ;  /* 0x0000001034677819 */ /* 0x000fe200000006ff */
[----:B------:R-:W-:Y:S01]  /*29120*/  IMAD.U32 R101, R56, 0x10000, RZ ;  /* 0x0001000038657824 */ /* 0x000fe200078e00ff */
[----:B------:R-:W-:Y:S01]  /*29130*/  SHF.L.U32 R169, R53, 0x10, RZ ;  /* 0x0000001035a97819 */ /* 0x000fe200000006ff */
[----:B------:R-:W-:Y:S01]  /*29140*/  IMAD.U32 R165, R57, 0x10000, RZ ;  /* 0x0001000039a57824 */ /* 0x000fe200078e00ff */
[----:B------:R-:W-:Y:S01]  /*29150*/  SHF.L.U32 R173, R54, 0x10, RZ ;  /* 0x0000001036ad7819 */ /* 0x000fe200000006ff */
[C---:B------:R-:W-:Y:S01]  /*29160*/  FMUL.FTZ R100, R107.reuse, R100 ;  /* 0x000000646b647220 */ /* 0x040fe20000410000 */
[----:B------:R-:W-:Y:S01]  /*29170*/  FMUL.FTZ R168, R107, R168 ;  /* 0x000000a86ba87220 */ /* 0x000fe20000410000 */
[----:B------:R-:W-:-:S02]  /*29180*/  IMAD.U32 R171, R58, 0x10000, RZ ;  /* 0x000100003aab7824 */ /* 0x000fc400078e00ff */
        /* <DEDUP_REMOVED lines=9> */
[----:B------:R-:W-:Y:S01]  /*29220*/  FFMA.FTZ R171, R172, R171, R173 ;  /* 0x000000abacab7223 */ /* 0x000fe200000100ad */
[----:B------:R-:W-:Y:S01]  /*29230*/  SHF.L.U32 R177, R59, 0x10, RZ ;  /* 0x000000103bb17819 */ /* 0x000fe200000006ff */
[----:B------:R-:W-:Y:S01]  /*29240*/  IMAD.U32 R169, R11, 0x10000, RZ ;  /* 0x000100000ba97824 */ /* 0x000fe200078e00ff */
[----:B------:R-:W-:Y:S01]  /*29250*/  SHF.L.U32 R181, R8, 0x10, RZ ;  /* 0x0000001008b57819 */ /* 0x000fe200000006ff */
[----:B------:R-:W-:Y:S01]  /*29260*/  IMAD.U32 R101, R14, 0x10000, RZ ;  /* 0x000100000e657824 */ /* 0x000fe200078e00ff */
[----:B------:R-:W-:Y:S01]  /*29270*/  SHF.L.U32 R175, R9, 0x10, RZ ;  /* 0x0000001009af7819 */ /* 0x000fe200000006ff */
[----:B------:R-:W-:Y:S01]  /*29280*/  IMAD.U32 R173, R10, 0x10000, RZ ;  /* 0x000100000aad7824 */ /* 0x000fe200078e00ff */
[----:B------:R-:W-:Y:S01]  /*29290*/  SHF.L.U32 R103, R13, 0x10, RZ ;  /* 0x000000100d677819 */ /* 0x000fe200000006ff */
[----:B------:R-:W-:-:S02]  /*292a0*/  IMAD.U32 R179, R55, 0x10000, RZ ;  /* 0x0001000037b37824 */ /* 0x000fc400078e00ff */
[----:B------:R-:W-:Y:S01]  /*292b0*/  FFMA.FTZ R170, R170, R107, R169 ;  /* 0x0000006baaaa7223 */ /* 0x000fe200000100a9 */
[----:B------:R-:W-:Y:S02]  /*292c0*/  IMAD.U32 R183, R7, 0x10000, RZ ;  /* 0x0001000007b77824 */ /* 0x000fe400078e00ff */
[----:B------:R-:W-:Y:S01]  /*292d0*/  FFMA.FTZ R176, R176, R173, R175 ;  /* 0x000000adb0b07223 */ /* 0x000fe200000100af */
[----:B------:R-:W-:Y:S01]  /*292e0*/  FFMA.FTZ R177, R178, R177, R179 ;  /* 0x000000b1b2b17223 */ /* 0x000fe200000100b3 */
[----:B------:R-:W-:Y:S01]  /*292f0*/  FFMA.FTZ R107, R102, R101, R103 ;  /* 0x00000065666b7223 */ /* 0x000fe20000010067 */
[----:B------:R-:W-:Y:S01]  /*29300*/  FFMA.FTZ R106, R106, R181, R183 ;  /* 0x000000b56a6a7223 */ /* 0x000fe200000100b7 */
[----:B0-----:R-:W-:Y:S01]  /*29310*/  IMAD.WIDE.U32 R104, R142, 0x10, R104 ;  /* 0x000000108e687825 */ /* 0x001fe200078e0068 */
[----:B------:R-:W-:Y:S02]  /*29320*/  F2FP.BF16.F32.PACK_AB R102, R176, R171 ;  /* 0x000000abb066723e */ /* 0x000fe400000010ff */
[----:B------:R-:W-:-:S02]  /*29330*/  F2FP.BF16.F32.PACK_AB R101, R170, R165 ;  /* 0x000000a5aa65723e */ /* 0x000fc400000010ff */
[----:B------:R-:W-:Y:S02]  /*29340*/  F2FP.BF16.F32.PACK_AB R103, R106, R177 ;  /* 0x000000b16a67723e */ /* 0x000fe400000010ff */
[----:B------:R-:W-:-:S05]  /*29350*/  F2FP.BF16.F32.PACK_AB R100, R107, R100 ;  /* 0x000000646b64723e */ /* 0x000fca00000010ff */
[----:B------:R0:W-:Y:S02]  /*29360*/  STG.E.128 desc[UR6][R104.64], R100 ;  /* 0x0000006468007986 */ /* 0x0001e4000c101d06 */
.L_x_906:
[----:B------:R-:W-:Y:S05]  /*29370*/  BSYNC.RECONVERGENT B0 ;  /* 0x0000000000007941 */ /* 0x000fea0003800200 */
.L_x_905:
[----:B01234-:R-:W0:Y:S02]  /*29380*/  LDC.64 R100, c[0x0][0x380] ;  /* 0x0000e000ff647b82 */ /* 0x01fe240000000a00 */
[----:B0-----:R-:W-:-:S05]  /*29390*/  IMAD R0, R100, 0x4, R0 ;  /* 0x0000000464007824 */ /* 0x001fca00078e0200 */
[----:B------:R-:W-:-:S13]  /*293a0*/  ISETP.GE.AND P0, PT, R0, R101, PT ;  /* 0x000000650000720c */ /* 0x000fda0003f06270 */
[----:B------:R-:W-:Y:S05]  /*293b0*/  @!P0 BRA `(.L_x_907) ;  /* 0xfffffd7c00508947 */ /* 0x000fea000383ffff */
[----:B------:R-:W-:Y:S05]  /*293c0*/  EXIT ;  /* 0x000000000000794d */ /* 0x000fea0003800000 */
.L_x_894:
[----:B------:R-:W-:Y:S01]  /*293d0*/  HFMA2 R172, -RZ, RZ, 0, 1.847743988037109375e-06 ;  /* 0x0000001fffac7431 */ /* 0x000fe200000001ff */
[----:B------:R-:W-:Y:S01]  /*293e0*/  BSSY B0, `(.L_x_908) ;  /* 0x0000007000007945 */ /* 0x000fe20003800000 */
[----:B------:R-:W-:Y:S01]  /*293f0*/  MOV R170, R101 ;  /* 0x0000006500aa7202 */ /* 0x000fe20000000f00 */
[----:B------:R-:W-:Y:S02]  /*29400*/  IMAD.MOV.U32 R169, RZ, RZ, 0x1 ;  /* 0x00000001ffa97424 */ /* 0x000fe400078e00ff */
[----:B------:R-:W-:-:S07]  /*29410*/  IMAD.MOV.U32 R165, RZ, RZ, -0x1 ;  /* 0xffffffffffa57424 */ /* 0x000fce00078e00ff */
[----:B------:R-:W-:Y:S05]  /*29420*/  WARPSYNC.COLLECTIVE R165, `(.L_x_909) ;  /* 0x00000000a5087348 */ /* 0x000fea0003c00000 */
[----:B------:R0:W1:Y:S02]  /*29430*/  SHFL.BFLY P6, R168, R170, R169, R172 ;  /* 0x0c0000a9aaa87389 */ /* 0x00006400000c00ac */
[----:B01----:R-:W-:Y:S05]  /*29440*/  ENDCOLLECTIVE ;  /* 0x000000000000791b */ /* 0x003fea0003800000 */
.L_x_909:
[----:B------:R-:W-:Y:S05]  /*29450*/  BSYNC B0 ;  /* 0x0000000000007941 */ /* 0x000fea0003800000 */
.L_x_908:
[----:B------:R-:W-:Y:S01]  /*29460*/  MOV R100, R168 ;  /* 0x000000a800647202 */ /* 0x000fe20000000f00 */
[----:B------:R-:W-:Y:S02]  /*29470*/  HFMA2 R169, -RZ, RZ, 0, 1.1920928955078125e-07 ;  /* 0x00000002ffa97431 */ /* 0x000fe400000001ff */
[----:B------:R-:W-:Y:S01]  /*29480*/  IMAD.MOV.U32 R172, RZ, RZ, 0x1f ;  /* 0x0000001fffac7424 */ /* 0x000fe200078e00ff */
[----:B------:R-:W-:Y:S01]  /*29490*/  MOV R165, 0xffffffff ;  /* 0xffffffff00a57802 */ /* 0x000fe20000000f00 */
[----:B------:R-:W0:Y:S01]  /*294a0*/  LDC R104, c[0x0][0x400] ;  /* 0x00010000ff687b82 */ /* 0x000e220000000800 */
[----:B------:R-:W-:-:S04]  /*294b0*/  FADD.FTZ R102, R101, R100 ;  /* 0x0000006465667221 */ /* 0x000fc80000010000 */
[----:B------:R-:W-:-:S07]  /*294c0*/  IMAD.MOV.U32 R170, RZ, RZ, R102 ;  /* 0x000000ffffaa7224 */ /* 0x000fce00078e0066 */
[----:B0-----:R-:W-:Y:S05]  /*294d0*/  WARPSYNC.COLLECTIVE R165, `(.L_x_910) ;  /* 0x00000000a5087348 */ /* 0x001fea0003c00000 */
[----:B------:R1:W2:Y:S02]  /*294e0*/  SHFL.BFLY P6, R168, R170, R169, R172 ;  /* 0x0c0000a9aaa87389 */ /* 0x0002a400000c00ac */
[----:B012---:R-:W-:Y:S05]  /*294f0*/  ENDCOLLECTIVE ;  /* 0x000000000000791b */ /* 0x007fea0003800000 */
.L_x_910:
[----:B------:R-:W-:Y:S02]  /*29500*/  IMAD.MOV.U32 R169, RZ, RZ, 0x4 ;  /* 0x00000004ffa97424 */ /* 0x000fe400078e00ff */
[----:B------:R-:W-:-:S04]  /*29510*/  IMAD.MOV.U32 R103, RZ, RZ, R168 ;  /* 0x000000ffff677224 */ /* 0x000fc800078e00a8 */
[----:B------:R-:W-:-:S05]  /*29520*/  FADD.FTZ R103, R102, R103 ;  /* 0x0000006766677221 */ /* 0x000fca0000010000 */
[----:B------:R-:W-:-:S07]  /*29530*/  MOV R170, R103 ;  /* 0x0000006700aa7202 */ /* 0x000fce0000000f00 */
[----:B------:R-:W-:Y:S05]  /*29540*/  WARPSYNC.COLLECTIVE R165, `(.L_x_911) ;  /* 0x00000000a5087348 */ /* 0x000fea0003c00000 */
[----:B------:R0:W1:Y:S02]  /*29550*/  SHFL.BFLY P6, R168, R170, R169, R172 ;  /* 0x0c0000a9aaa87389 */ /* 0x00006400000c00ac */
[----:B01----:R-:W-:Y:S05]  /*29560*/  ENDCOLLECTIVE ;  /* 0x000000000000791b */ /* 0x003fea0003800000 */
.L_x_911:
[----:B------:R-:W-:Y:S01]  /*29570*/  HFMA2 R169, -RZ, RZ, 0, 4.76837158203125e-07 ;  /* 0x00000008ffa97431 */ /* 0x000fe200000001ff */
[----:B------:R-:W-:-:S05]  /*29580*/  MOV R100, R168 ;  /* 0x000000a800647202 */ /* 0x000fca0000000f00 */
[----:B------:R-:W-:-:S04]  /*29590*/  FADD.FTZ R106, R103, R100 ;  /* 0x00000064676a7221 */ /* 0x000fc80000010000 */
[----:B------:R-:W-:-:S07]  /*295a0*/  IMAD.MOV.U32 R170, RZ, RZ, R106 ;  /* 0x000000ffffaa7224 */ /* 0x000fce00078e006a */
[----:B------:R-:W-:Y:S05]  /*295b0*/  WARPSYNC.COLLECTIVE R165, `(.L_x_912) ;  /* 0x00000000a5087348 */ /* 0x000fea0003c00000 */
[----:B------:R0:W1:Y:S02]  /*295c0*/  SHFL.BFLY P6, R168, R170, R169, R172 ;  /* 0x0c0000a9aaa87389 */ /* 0x00006400000c00ac */
[----:B01----:R-:W-:Y:S05]  /*295d0*/  ENDCOLLECTIVE ;  /* 0x000000000000791b */ /* 0x003fea0003800000 */
.L_x_912:
[----:B------:R-:W-:Y:S02]  /*295e0*/  IMAD.MOV.U32 R169, RZ, RZ, 0x10 ;  /* 0x00000010ffa97424 */ /* 0x000fe400078e00ff */
[----:B------:R-:W-:-:S04]  /*295f0*/  IMAD.MOV.U32 R105, RZ, RZ, R168 ;  /* 0x000000ffff697224 */ /* 0x000fc800078e00a8 */
[----:B------:R-:W-:-:S05]  /*29600*/  FADD.FTZ R107, R106, R105 ;  /* 0x000000696a6b7221 */ /* 0x000fca0000010000 */
[----:B------:R-:W-:-:S07]  /*29610*/  MOV R170, R107 ;  /* 0x0000006b00aa7202 */ /* 0x000fce0000000f00 */
[----:B------:R-:W-:Y:S05]  /*29620*/  WARPSYNC.COLLECTIVE R165, `(.L_x_913) ;  /* 0x00000000a5087348 */ /* 0x000fea0003c00000 */
[----:B------:R0:W1:Y:S02]  /*29630*/  SHFL.BFLY P6, R168, R170, R169, R172 ;  /* 0x0c0000a9aaa87389 */ /* 0x00006400000c00ac */
[----:B01----:R-:W-:Y:S05]  /*29640*/  ENDCOLLECTIVE ;  /* 0x000000000000791b */ /* 0x003fea0003800000 */
.L_x_913:
[----:B------:R-:W-:Y:S01]  /*29650*/  HFMA2 R169, -RZ, RZ, 0, 5.9604644775390625e-08 ;  /* 0x00000001ffa97431 */ /* 0x000fe200000001ff */
[----:B------:R-:W-:Y:S02]  /*29660*/  MOV R100, R168 ;  /* 0x000000a800647202 */ /* 0x000fe40000000f00 */
[----:B------:R-:W-:-:S03]  /*29670*/  LOP3.LUT P6, RZ, R114, 0x10, RZ, 0xc0, !PT ;  /* 0x0000001072ff7812 */ /* 0x000fc600078cc0ff */
[----:B------:R-:W-:-:S04]  /*29680*/  FADD.FTZ R105, R107, R100 ;  /* 0x000000646b697221 */ /* 0x000fc80000010000 */
[----:B------:R-:W-:-:S04]  /*29690*/  FMUL.FTZ R105, R105, R104 ;  /* 0x0000006869697220 */ /* 0x000fc80000410000 */
        /* <DEDUP_REMOVED lines=96> */
[----:B------:R-:W-:-:S04]  /*29ca0*/  @P4 FFMA.FTZ R100, R102, R102, R101 ;  /* 0x0000006666644223 */ /* 0x000fc80000010065 */
[----:B------:R-:W-:-:S07]  /*29cb0*/  IMAD.MOV.U32 R170, RZ, RZ, R100 ;  /* 0x000000ffffaa7224 */ /* 0x000fce00078e0064 */
[----:B------:R-:W-:Y:S05]  /*29cc0*/  WARPSYNC.COLLECTIVE R165, `(.L_x_914) ;  /* 0x00000000a5087348 */ /* 0x000fea0003c00000 */
[----:B------:R0:W1:Y:S02]  /*29cd0*/  SHFL.BFLY P6, R168, R170, R169, R172 ;  /* 0x0c0000a9aaa87389 */ /* 0x00006400000c00ac */
[----:B01----:R-:W-:Y:S05]  /*29ce0*/  ENDCOLLECTIVE ;  /* 0x000000000000791b */ /* 0x003fea0003800000 */
.L_x_914:
[----:B------:R-:W-:Y:S02]  /*29cf0*/  IMAD.MOV.U32 R169, RZ, RZ, 0x2 ;  /* 0x00000002ffa97424 */ /* 0x000fe400078e00ff */
[----:B------:R-:W-:-:S04]  /*29d00*/  IMAD.MOV.U32 R101, RZ, RZ, R168 ;  /* 0x000000ffff657224 */ /* 0x000fc800078e00a8 */
[----:B------:R-:W-:-:S05]  /*29d10*/  FADD.FTZ R101, R100, R101 ;  /* 0x0000006564657221 */ /* 0x000fca0000010000 */
[----:B------:R-:W-:-:S07]  /*29d20*/  MOV R170, R101 ;  /* 0x0000006500aa7202 */ /* 0x000fce0000000f00 */
[----:B------:R-:W-:Y:S05]  /*29d30*/  WARPSYNC.COLLECTIVE R165, `(.L_x_915) ;  /* 0x00000000a5087348 */ /* 0x000fea0003c00000 */
[----:B------:R0:W1:Y:S02]  /*29d40*/  SHFL.BFLY P6, R168, R170, R169, R172 ;  /* 0x0c0000a9aaa87389 */ /* 0x00006400000c00ac */
[----:B01----:R-:W-:Y:S05]  /*29d50*/  ENDCOLLECTIVE ;  /* 0x000000000000791b */ /* 0x003fea0003800000 */
.L_x_915:
[----:B------:R-:W-:Y:S01]  /*29d60*/  HFMA2 R169, -RZ, RZ, 0, 2.384185791015625e-07 ;  /* 0x00000004ffa97431 */ /* 0x000fe200000001ff */
[----:B------:R-:W-:-:S05]  /*29d70*/  MOV R102, R168 ;  /* 0x000000a800667202 */ /* 0x000fca0000000f00 */
[----:B------:R-:W-:-:S04]  /*29d80*/  FADD.FTZ R102, R101, R102 ;  /* 0x0000006665667221 */ /* 0x000fc80000010000 */
[----:B------:R-:W-:-:S07]  /*29d90*/  IMAD.MOV.U32 R170, RZ, RZ, R102 ;  /* 0x000000ffffaa7224 */ /* 0x000fce00078e0066 */
[----:B------:R-:W-:Y:S05]  /*29da0*/  WARPSYNC.COLLECTIVE R165, `(.L_x_916) ;  /* 0x00000000a5087348 */ /* 0x000fea0003c00000 */
[----:B------:R0:W1:Y:S02]  /*29db0*/  SHFL.BFLY P6, R168, R170, R169, R172 ;  /* 0x0c0000a9aaa87389 */ /* 0x00006400000c00ac */
[----:B01----:R-:W-:Y:S05]  /*29dc0*/  ENDCOLLECTIVE ;  /* 0x000000000000791b */ /* 0x003fea0003800000 */
.L_x_916:
[----:B------:R-:W-:Y:S02]  /*29dd0*/  IMAD.MOV.U32 R169, RZ, RZ, 0x8 ;  /* 0x00000008ffa97424 */ /* 0x000fe400078e00ff */
[----:B------:R-:W-:-:S04]  /*29de0*/  IMAD.MOV.U32 R103, RZ, RZ, R168 ;  /* 0x000000ffff677224 */ /* 0x000fc800078e00a8 */
[----:B------:R-:W-:-:S05]  /*29df0*/  FADD.FTZ R103, R102, R103 ;  /* 0x0000006766677221 */ /* 0x000fca0000010000 */
[----:B------:R-:W-:-:S07]  /*29e00*/  MOV R170, R103 ;  /* 0x0000006700aa7202 */ /* 0x000fce0000000f00 */
[----:B------:R-:W-:Y:S05]  /*29e10*/  WARPSYNC.COLLECTIVE R165, `(.L_x_917) ;  /* 0x00000000a5087348 */ /* 0x000fea0003c00000 */
[----:B------:R0:W1:Y:S02]  /*29e20*/  SHFL.BFLY P6, R168, R170, R169, R172 ;  /* 0x0c0000a9aaa87389 */ /* 0x00006400000c00ac */
[----:B01----:R-:W-:Y:S05]  /*29e30*/  ENDCOLLECTIVE ;  /* 0x000000000000791b */ /* 0x003fea0003800000 */
.L_x_917:
[----:B------:R-:W-:Y:S01]  /*29e40*/  HFMA2 R169, -RZ, RZ, 0, 9.5367431640625e-07 ;  /* 0x00000010ffa97431 */ /* 0x000fe200000001ff */
[----:B------:R-:W-:-:S05]  /*29e50*/  MOV R106, R168 ;  /* 0x000000a8006a7202 */ /* 0x000fca0000000f00 */
[----:B------:R-:W-:-:S04]  /*29e60*/  FADD.FTZ R107, R103, R106 ;  /* 0x0000006a676b7221 */ /* 0x000fc80000010000 */
[----:B------:R-:W-:-:S07]  /*29e70*/  IMAD.MOV.U32 R170, RZ, RZ, R107 ;  /* 0x000000ffffaa7224 */ /* 0x000fce00078e006b */
[----:B------:R-:W-:Y:S05]  /*29e80*/  WARPSYNC.COLLECTIVE R165, `(.L_x_918) ;  /* 0x00000000a5087348 */ /* 0x000fea0003c00000 */
[----:B------:R0:W1:Y:S02]  /*29e90*/  SHFL.BFLY P6, R168, R170, R169, R172 ;  /* 0x0c0000a9aaa87389 */ /* 0x00006400000c00ac */
[----:B01----:R-:W-:Y:S05]  /*29ea0*/  ENDCOLLECTIVE ;  /* 0x000000000000791b */ /* 0x003fea0003800000 */
.L_x_918:
[----:B------:R-:W-:Y:S05]  /*29eb0*/  BRA `(.L_x_919) ;  /* 0xffffffe0001c7947 */ /* 0x000fea000383ffff */
.L_x_920:
        /* <DEDUP_REMOVED lines=12> */
.L_x_54336:


//--------------------- .text._ZN10layer_norm13ln_fwd_kernelINS_13Kernel_traitsI13__nv_bfloat16S2_S2_S2_fjLj1536ELj1ELj4ELj1ELj16ENS_18Kernel_traits_baseILj1536ES2_S2_S2_S2_fjLj128EEEEELb1ELb0ELb0ELb1EEEvNS_9FwdParamsE --------------------------
	.section	.text._ZN10layer_norm13ln_fwd_kernelINS_13Kernel_traitsI13__nv_bfloat16S2_S2_S2_fjLj1536ELj1ELj4ELj1ELj16ENS_18Kernel_traits_baseILj1536ES2_S2_S2_S2_fjLj128EEEEELb1ELb0ELb0ELb1EEEvNS_9FwdParamsE,"ax",@progbits
	.align	128
        .global         _ZN10layer_norm13ln_fwd_kernelINS_13Kernel_traitsI13__nv_bfloat16S2_S2_S2_fjLj1536ELj1ELj4ELj1ELj16ENS_18Kernel_traits_baseILj1536ES2_S2_S2_S2_fjLj128EEEEELb1ELb0ELb0ELb1EEEvNS_9FwdParamsE
        .type           _ZN10layer_norm13ln_fwd_kernelINS_13Kernel_traitsI13__nv_bfloat16S2_S2_S2_fjLj1536ELj1ELj4ELj1ELj16ENS_18Kernel_traits_baseILj1536ES2_S2_S2_S2_fjLj128EEEEELb1ELb0ELb0ELb1EEEvNS_9FwdParamsE,@function
        .size           _ZN10layer_norm13ln_fwd_kernelINS_13Kernel_traitsI13__nv_bfloat16S2_S2_S2_fjLj1536ELj1ELj4ELj1ELj16ENS_18Kernel_traits_baseILj1536ES2_S2_S2_S2_fjLj128EEEEELb1ELb0ELb0ELb1EEEvNS_9FwdParamsE,(.L_x_54337 - _ZN10layer_norm13ln_fwd_kernelINS_13Kernel_traitsI13__nv_bfloat16S2_S2_S2_fjLj1536ELj1ELj4ELj1ELj16ENS_18Kernel_traits_baseILj1536ES2_S2_S2_S2_fjLj128EEEEELb1ELb0ELb0ELb1EEEvNS_9FwdParamsE)
        .other          _ZN10layer_norm13ln_fwd_kernelINS_13Kernel_traitsI13__nv_bfloat16S2_S2_S2_fjLj1536ELj1ELj4ELj1ELj16ENS_18Kernel_traits_baseILj1536ES2_S2_S2_S2_fjLj128EEEEELb1ELb0ELb0ELb1EEEvNS_9FwdParamsE,@"STO_CUDA_ENTRY STV_DEFAULT"
_ZN10layer_norm13ln_fwd_kernelINS_13Kernel_traitsI13__nv_bfloat16S2_S2_S2_fjLj1536ELj1ELj4ELj1ELj16ENS_18Kernel_traits_baseILj1536ES2_S2_S2_S2_fjLj128EEEEELb1ELb0ELb0ELb1EEEvNS_9FwdParamsE:
.text._ZN10layer_norm13ln_fwd_kernelINS_13Kernel_traitsI13__nv_bfloat16S2_S2_S2_fjLj1536ELj1ELj4ELj1ELj16ENS_18Kernel_traits_baseILj1536ES2_S2_S2_S2_fjLj128EEEEELb1ELb0ELb0ELb1EEEvNS_9FwdParamsE:
[----:B------:R-:W-:Y:S01]  /*0000*/  LDC R1, c[0x0][0x37c] ;  /* 0x0000df00ff017b82 */ /* 0x000fe20000000800 */
[----:B------:R-:W0:Y:S07]  /*0010*/  LDCU.U8 UR4, c[0x0][0x464] ;  /* 0x00008c80ff0477ac */ /* 0x000e2e0008000000 */
[----:B------:R-:W1:Y:S01]  /*0020*/  LDC R198, c[0x0][0x458] ;  /* 0x00011600ffc67b82 */ /* 0x000e620000000800 */
[----:B------:R-:W2:Y:S01]  /*0030*/  LDCU.64 UR8, c[0x0][0x450] ;  /* 0x00008a00ff0877ac */ /* 0x000ea20008000a00 */
[----:B------:R-:W3:Y:S06]  /*0040*/  LDCU.64 UR6, c[0x0][0x358] ;  /* 0x00006b00ff0677ac */ /* 0x000eec0008000a00 */
[----:B------:R-:W4:Y:S01]  /*0050*/  LDC R199, c[0x0][0x45c] ;  /* 0x00011700ffc77b82 */ /* 0x000f220000000800 */
[----:B0-----:R-:W-:Y:S01]  /*0060*/  ISETP.NE.AND P1, PT, RZ, UR4, PT ;  /* 0x00000004ff007c0c */ /* 0x001fe2000bf25270 */
[----:B------:R-:W0:Y:S01]  /*0070*/  LDCU.64 UR4, c[0x0][0x438] ;  /* 0x00008700ff0477ac */ /* 0x000e220008000a00 */
[----:B------:R-:W0:Y:S01]  /*0080*/  S2R R0, SR_TID.X ;  /* 0x0000000000007919 */ /* 0x000e220000002100 */
[----:B--2---:R-:W-:-:S02]  /*0090*/  IMAD.U32 R122, RZ, RZ, UR8 ;  /* 0x00000008ff7a7e24 */ /* 0x004fc4000f8e00ff */
[----:B------:R-:W-:-:S08]  /*00a0*/  IMAD.U32 R123, RZ, RZ, UR9 ;  /* 0x00000009ff7b7e24 */ /* 0x000fd0000f8e00ff */
[----:B-1----:R-:W-:Y:S01]  /*00b0*/  @P1 MOV R4, R198 ;  /* 0x000000c600041202 */ /* 0x002fe20000000f00 */
[----:B---3--:R-:W5:Y:S01]  /*00c0*/  @P1 LDG.E.64 R122, desc[UR6][R122.64] ;  /* 0x000000067a7a1981 */ /* 0x008f62000c1e1b00 */
[----:B----4-:R-:W-:Y:S01]  /*00d0*/  @P1 IMAD.MOV.U32 R5, RZ, RZ, R199 ;  /* 0x000000ffff051224 */ /* 0x010fe200078e00c7 */
[----:B------:R-:W1:Y:S01]  /*00e0*/  LDC R11, c[0x0][0x360] ;  /* 0x0000d800ff0b7b82 */ /* 0x000e620000000800 */
[----:B0-----:R-:W-:-:S04]  /*00f0*/  ISETP.NE.U32.AND P0, PT, RZ, UR4, PT ;  /* 0x00000004ff007c0c */ /* 0x001fc8000bf05070 */
[----:B------:R-:W5:Y:S01]  /*0100*/  @P1 LDG.E.64 R4, desc[UR6][R4.64] ;  /* 0x0000000604041981 */ /* 0x000f62000c1e1b00 */
[----:B------:R-:W-:Y:S02]  /*0110*/  ISETP.NE.AND.EX P0, PT, RZ, UR5, PT, P0 ;  /* 0x00000005ff007c0c */ /* 0x000fe4000bf05300 */
[----:B------:R-:W0:Y:S01]  /*0120*/  @P1 LDC R13, c[0x0][0x460] ;  /* 0x00011800ff0d1b82 */ /* 0x000e220000000800 */
[----:B------:R-:W-:-:S10]  /*0130*/  LOP3.LUT R9, R0, 0x1f, RZ, 0xc0, !PT ;  /* 0x0000001f00097812 */ /* 0x000fd400078ec0ff */
[----:B------:R-:W2:Y:S08]  /*0140*/  @P0 LDC.64 R6, c[0x0][0x438] ;  /* 0x00010e00ff060b82 */ /* 0x000eb00000000a00 */
[----:B------:R-:W3:Y:S01]  /*0150*/  @P0 LDC.64 R2, c[0x0][0x3d0] ;  /* 0x0000f400ff020b82 */ /* 0x000ee20000000a00 */
[----:B--2---:R-:W-:-:S05]  /*0160*/  @P0 IMAD.WIDE.U32 R6, R9, 0x10, R6 ;  /* 0x0000001009060825 */ /* 0x004fca00078e0006 */
[----:B------:R-:W5:Y:S02]  /*0170*/  @P0 LDG.E.128 R72, desc[UR6][R6.64] ;  /* 0x0000000606480981 */ /* 0x000f64000c1e1d00 */
[----:B------:R-:W2:Y:S01]  /*0180*/  S2UR UR5, SR_CTAID.X ;  /* 0x00000000000579c3 */ /* 0x000ea20000002500 */
[----:B---3--:R-:W-:Y:S01]  /*0190*/  @P0 IMAD.WIDE.U32 R2, R9, 0x10, R2 ;  /* 0x0000001009020825 */ /* 0x008fe200078e0002 */
[----:B------:R-:W5:Y:S04]  /*01a0*/  @P0 LDG.E.128 R76, desc[UR6][R6.64+0x200] ;  /* 0x00020006064c0981 */ /* 0x000f68000c1e1d00 */
[----:B------:R-:W5:Y:S04]  /*01b0*/  @P0 LDG.E.128 R80, desc[UR6][R6.64+0x400] ;  /* 0x0004000606500981 */ /* 0x000f68000c1e1d00 */
[----:B------:R-:W5:Y:S04]  /*01c0*/  @P0 LDG.E.128 R84, desc[UR6][R6.64+0x600] ;  /* 0x0006000606540981 */ /* 0x000f68000c1e1d00 */
[----:B------:R-:W5:Y:S04]  /*01d0*/  @P0 LDG.E.128 R88, desc[UR6][R6.64+0x800] ;  /* 0x0008000606580981 */ /* 0x000f68000c1e1d00 */
[----:B------:R-:W5:Y:S04]  /*01e0*/  @P0 LDG.E.128 R92, desc[UR6][R6.64+0xa00] ;  /* 0x000a0006065c0981 */ /* 0x000f68000c1e1d00 */
[----:B------:R-:W5:Y:S01]  /*01f0*/  @P0 LDG.E.128 R48, desc[UR6][R2.64] ;  /* 0x0000000602300981 */ /* 0x000f62000c1e1d00 */
[----:B--2---:R-:W-:-:S03]  /*0200*/  USHF.L.U32 UR4, UR5, 0x2, URZ ;  /* 0x0000000205047899 */ /* 0x004fc600080006ff */
[----:B------:R-:W5:Y:S04]  /*0210*/  @P0 LDG.E.128 R52, desc[UR6][R2.64+0x200] ;  /* 0x0002000602340981 */ /* 0x000f68000c1e1d00 */
[----:B------:R-:W5:Y:S04]  /*0220*/  @P0 LDG.E.128 R56, desc[UR6][R2.64+0x400] ;  /* 0x0004000602380981 */ /* 0x000f68000c1e1d00 */
[----:B------:R-:W5:Y:S04]  /*0230*/  @P0 LDG.E.128 R60, desc[UR6][R2.64+0x600] ;  /* 0x00060006023c0981 */ /* 0x000f68000c1e1d00 */
[----:B------:R-:W5:Y:S04]  /*0240*/  @P0 LDG.E.128 R64, desc[UR6][R2.64+0x800] ;  /* 0x0008000602400981 */ /* 0x000f68000c1e1d00 */
[----:B------:R2:W5:Y:S02]  /*0250*/  @P0 LDG.E.128 R68, desc[UR6][R2.64+0xa00] ;  /* 0x000a000602440981 */ /* 0x000564000c1e1d00 */
[--C-:B--2---:R-:W-:Y:S01]  /*0260*/  SHF.R.U32.HI R3, RZ, 0x5, R0.reuse ;  /* 0x00000005ff037819 */ /* 0x104fe20000011600 */
[----:B-1----:R-:W-:-:S03]  /*0270*/  IMAD R2, R11, UR5, R0 ;  /* 0x000000050b027c24 */ /* 0x002fc6000f8e0200 */
        /* <DEDUP_REMOVED lines=22> */
.L_x_921:
[----:B------:R-:W0:Y:S01]  /*03e0*/  LDCU UR4, c[0x0][0x384] ;  /* 0x00007080ff0477ac */ /* 0x000e220008000800 */
[----:B-----5:R-:W-:-:S05]  /*03f0*/  @P1 IADD3 R198, P2, PT, R4, R13, RZ ;  /* 0x0000000d04c61210 */ /* 0x020fca0007f5e0ff */
[----:B------:R-:W-:-:S05]  /*0400*/  @P1 IMAD.X R199, RZ, RZ, R5, P2 ;  /* 0x000000ffffc71224 */ /* 0x000fca00010e0605 */
[----:B------:R-:W-:Y:S02]  /*0410*/  SHF.R.U64 R4, R198, 0x2, R199 ;  /* 0x00000002c6047819 */ /* 0x000fe400000012c7 */
[----:B0-----:R-:W-:-:S13]  /*0420*/  ISETP.GE.AND P0, PT, R3, UR4, PT ;  /* 0x0000000403007c0c */ /* 0x001fda000bf06270 */
[----:B------:R-:W-:Y:S05]  /*0430*/  @P0 EXIT ;  /* 0x000000000000094d */ /* 0x000fea0003800000 */
[----:B------:R-:W-:Y:S01]  /*0440*/  IMAD.HI.U32 R0, R2, -0x326172a9, RZ ;  /* 0xcd9e8d5702007827 */ /* 0x000fe200078e00ff */
[----:B------:R-:W-:Y:S01]  /*0450*/  SHF.R.U32.HI R5, RZ, 0x2, R199 ;  /* 0x00000002ff057819 */ /* 0x000fe200000116c7 */
[----:B------:R-:W0:Y:S01]  /*0460*/  LDCU.64 UR4, c[0x0][0x3e0] ;  /* 0x00007c00ff0477ac */ /* 0x000e220008000a00 */
[----:B------:R-:W-:Y:S01]  /*0470*/  IADD3 R12, PT, PT, R122, -0x61c88647, RZ ;  /* 0x9e3779b97a0c7810 */ /* 0x000fe20007ffe0ff */
[----:B------:R-:W-:Y:S01]  /*0480*/  IMAD.HI.U32 R7, R4, -0x2daee0ad, RZ ;  /* 0xd2511f5304077827 */ /* 0x000fe200078e00ff */
[----:B------:R-:W-:-:S03]  /*0490*/  LOP3.LUT R0, R5, R0, R122, 0x96, !PT ;  /* 0x0000000005007212 */ /* 0x000fc600078e967a */
[----:B------:R-:W-:Y:S01]  /*04a0*/  HFMA2 R125, -RZ, RZ, 0, 0 ;  /* 0x00000000ff7d7431 */ /* 0x000fe200000001ff */
[----:B------:R-:W-:Y:S01]  /*04b0*/  IADD3 R126, PT, PT, R123, -0x24c28bd8, RZ ;  /* 0xdb3d74287b7e7810 */ /* 0x000fe20007ffe0ff */
[----:B------:R-:W-:Y:S01]  /*04c0*/  IMAD R11, R4, -0x2daee0ad, RZ ;  /* 0xd2511f53040b7824 */ /* 0x000fe200078e02ff */
[----:B------:R-:W-:Y:S01]  /*04d0*/  LOP3.LUT R7, R7, R123, RZ, 0x3c, !PT ;  /* 0x0000007b07077212 */ /* 0x000fe200078e3cff */
[----:B------:R-:W-:Y:S01]  /*04e0*/  IMAD.HI.U32 R10, R0, -0x2daee0ad, RZ ;  /* 0xd2511f53000a7827 */ /* 0x000fe200078e00ff */
[----:B------:R-:W-:Y:S01]  /*04f0*/  LOP3.LUT R6, R6, 0xfffffff7, RZ, 0xc0, !PT ;  /* 0xfffffff706067812 */ /* 0x000fe200078ec0ff */
[----:B------:R-:W1:Y:S01]  /*0500*/  LDCU UR11, c[0x0][0x404] ;  /* 0x00008080ff0b77ac */ /* 0x000e620008000800 */
[----:B------:R-:W-:Y:S01]  /*0510*/  LOP3.LUT R198, R198, 0x3, RZ, 0xc0, !PT ;  /* 0x00000003c6c67812 */ /* 0x000fe200078ec0ff */
[----:B------:R-:W-:Y:S01]  /*0520*/  VIADD R13, R123, 0xbb67ae85 ;  /* 0xbb67ae857b0d7836 */ /* 0x000fe20000000000 */
[----:B------:R-:W-:Y:S01]  /*0530*/  PRMT R14, R68, 0x7632, R14 ;  /* 0x00007632440e7816 */ /* 0x000fe2000000000e */
[----:B------:R-:W-:Y:S01]  /*0540*/  IMAD R9, R2, -0x326172a9, RZ ;  /* 0xcd9e8d5702097824 */ /* 0x000fe200078e02ff */
[----:B------:R-:W-:Y:S01]  /*0550*/  PRMT R15, R91, 0x7632, R15 ;  /* 0x000076325b0f7816 */ /* 0x000fe2000000000f */
[----:B------:R-:W-:Y:S01]  /*0560*/  IMAD.HI.U32 R8, R7, -0x326172a9, RZ ;  /* 0xcd9e8d5707087827 */ /* 0x000fe200078e00ff */
[----:B------:R-:W-:Y:S01]  /*0570*/  LOP3.LUT R10, R13, R11, R10, 0x96, !PT ;  /* 0x0000000b0d0a7212 */ /* 0x000fe200078e960a */
[----:B------:R-:W2:Y:S01]  /*0580*/  LDCU UR12, c[0x0][0x408] ;  /* 0x00008100ff0c77ac */ /* 0x000ea20008000800 */
[----:B------:R-:W-:Y:S01]  /*0590*/  IADD3 R11, PT, PT, R122, 0x3c6ef372, RZ ;  /* 0x3c6ef3727a0b7810 */ /* 0x000fe20007ffe0ff */
[----:B------:R-:W-:Y:S01]  /*05a0*/  IMAD R7, R7, -0x326172a9, RZ ;  /* 0xcd9e8d5707077824 */ /* 0x000fe200078e02ff */
[----:B------:R-:W-:Y:S01]  /*05b0*/  LOP3.LUT R8, R12, R9, R8, 0x96, !PT ;  /* 0x000000090c087212 */ /* 0x000fe200078e9608 */
[----:B------:R-:W-:Y:S01]  /*05c0*/  IMAD R12, R0, -0x2daee0ad, RZ ;  /* 0xd2511f53000c7824 */ /* 0x000fe200078e02ff */
[----:B0-----:R-:W-:Y:S01]  /*05d0*/  ISETP.NE.U32.AND P0, PT, RZ, UR4, PT ;  /* 0x00000004ff007c0c */ /* 0x001fe2000bf05070 */
[----:B------:R-:W-:Y:S01]  /*05e0*/  IMAD.HI.U32 R0, R10, -0x326172a9, RZ ;  /* 0xcd9e8d570a007827 */ /* 0x000fe200078e00ff */
[----:B------:R-:W-:Y:S01]  /*05f0*/  PRMT R16, R67, 0x7632, R16 ;  /* 0x0000763243107816 */ /* 0x000fe20000000010 */
[----:B------:R-:W0:Y:S01]  /*0600*/  LDCU UR8, c[0x0][0x388] ;  /* 0x00007100ff0877ac */ /* 0x000e220008000800 */
[----:B------:R-:W-:Y:S01]  /*0610*/  ISETP.NE.AND.EX P0, PT, RZ, UR5, PT, P0 ;  /* 0x00000005ff007c0c */ /* 0x000fe2000bf05300 */
[----:B------:R-:W-:Y:S01]  /*0620*/  VIADD R13, R123, 0x76cf5d0a ;  /* 0x76cf5d0a7b0d7836 */ /* 0x000fe20000000000 */
[----:B------:R-:W-:Y:S01]  /*0630*/  LOP3.LUT R0, R11, R7, R0, 0x96, !PT ;  /* 0x000000070b007212 */ /* 0x000fe200078e9600 */
[----:B------:R-:W-:Y:S01]  /*0640*/  IMAD.HI.U32 R9, R8, -0x2daee0ad, RZ ;  /* 0xd2511f5308097827 */ /* 0x000fe200078e00ff */
[----:B------:R-:W-:Y:S01]  /*0650*/  PRMT R17, R90, 0x7632, R17 ;  /* 0x000076325a117816 */ /* 0x000fe20000000011 */
[----:B------:R-:W3:Y:S01]  /*0660*/  LDCU.U8 UR9, c[0x0][0x410] ;  /* 0x00008200ff0977ac */ /* 0x000ee20008000000 */
[----:B------:R-:W-:Y:S01]  /*0670*/  PRMT R18, R66, 0x7632, R18 ;  /* 0x0000763242127816 */ /* 0x000fe20000000012 */
[----:B------:R-:W-:Y:S01]  /*0680*/  IMAD R11, R8, -0x2daee0ad, RZ ;  /* 0xd2511f53080b7824 */ /* 0x000fe200078e02ff */
[----:B------:R-:W-:Y:S01]  /*0690*/  LOP3.LUT R9, R13, R12, R9, 0x96, !PT ;  /* 0x0000000c0d097212 */ /* 0x000fe200078e9609 */
[----:B------:R-:W-:Y:S01]  /*06a0*/  IMAD.HI.U32 R8, R0, -0x2daee0ad, RZ ;  /* 0xd2511f5300087827 */ /* 0x000fe200078e00ff */
[----:B------:R-:W-:Y:S01]  /*06b0*/  PRMT R19, R89, 0x7632, R19 ;  /* 0x0000763259137816 */ /* 0x000fe20000000013 */
[----:B------:R-:W4:Y:S01]  /*06c0*/  LDCU UR10, c[0x0][0x448] ;  /* 0x00008900ff0a77ac */ /* 0x000f220008000800 */
[----:B------:R-:W-:Y:S01]  /*06d0*/  PRMT R20, R65, 0x7632, R20 ;  /* 0x0000763241147816 */ /* 0x000fe20000000014 */
[----:B------:R-:W-:Y:S01]  /*06e0*/  VIADD R13, R123, 0x32370b8f ;  /* 0x32370b8f7b0d7836 */ /* 0x000fe20000000000 */
[----:B------:R-:W-:Y:S01]  /*06f0*/  @P0 LOP3.LUT R6, R6, 0x8, RZ, 0xfc, !PT ;  /* 0x0000000806060812 */ /* 0x000fe200078efcff */
[----:B------:R-:W-:Y:S01]  /*0700*/  VIADD R12, R122, 0xdaa66d2b ;  /* 0xdaa66d2b7a0c7836 */ /* 0x000fe20000000000 */
[----:B------:R-:W-:Y:S01]  /*0710*/  PRMT R21, R88, 0x7632, R21 ;  /* 0x0000763258157816 */ /* 0x000fe20000000015 */
[----:B------:R-:W-:Y:S01]  /*0720*/  IMAD R10, R10, -0x326172a9, RZ ;  /* 0xcd9e8d570a0a7824 */ /* 0x000fe200078e02ff */
[----:B------:R-:W-:Y:S01]  /*0730*/  LOP3.LUT R8, R13, R11, R8, 0x96, !PT ;  /* 0x0000000b0d087212 */ /* 0x000fe200078e9608 */
[----:B------:R-:W-:Y:S01]  /*0740*/  IMAD.HI.U32 R7, R9, -0x326172a9, RZ ;  /* 0xcd9e8d5709077827 */ /* 0x000fe200078e00ff */
[----:B------:R-:W-:Y:S01]  /*0750*/  IADD3 R13, PT, PT, R123, -0x126145ec, RZ ;  /* 0xed9eba147b0d7810 */ /* 0x000fe20007ffe0ff */
[----:B------:R-:W0:Y:S01]  /*0760*/  LDCU.64 UR4, c[0x0][0x3a0] ;  /* 0x00007400ff0477ac */ /* 0x000e220008000a00 */
[----:B------:R-:W-:Y:S01]  /*0770*/  PRMT R22, R64, 0x7632, R22 ;  /* 0x0000763240167816 */ /* 0x000fe20000000016 */
[----:B------:R-:W-:Y:S01]  /*0780*/  IMAD R11, R0, -0x2daee0ad, RZ ;  /* 0xd2511f53000b7824 */ /* 0x000fe200078e02ff */
[----:B------:R-:W-:Y:S01]  /*0790*/  LOP3.LUT R7, R12, R10, R7, 0x96, !PT ;  /* 0x0000000a0c077212 */ /* 0x000fe200078e9607 */
[----:B------:R-:W-:Y:S01]  /*07a0*/  IMAD R9, R9, -0x326172a9, RZ ;  /* 0xcd9e8d5709097824 */ /* 0x000fe200078e02ff */
[----:B------:R-:W-:Y:S01]  /*07b0*/  PRMT R23, R87, 0x7632, R23 ;  /* 0x0000763257177816 */ /* 0x000fe20000000017 */
[----:B------:R-:W-:Y:S01]  /*07c0*/  IMAD.HI.U32 R0, R8, -0x326172a9, RZ ;  /* 0xcd9e8d5708007827 */ /* 0x000fe200078e00ff */
[----:B------:R-:W-:-:S02]  /*07d0*/  PRMT R24, R63, 0x7632, R24 ;  /* 0x000076323f187816 */ /* 0x000fc40000000018 */
[----:B------:R-:W-:Y:S01]  /*07e0*/  PRMT R25, R86, 0x7632, R25 ;  /* 0x0000763256197816 */ /* 0x000fe20000000019 */
[----:B------:R-:W-:Y:S01]  /*07f0*/  VIADD R12, R122, 0x78dde6e4 ;  /* 0x78dde6e47a0c7836 */ /* 0x000fe20000000000 */
[----:B------:R-:W-:Y:S01]  /*0800*/  PRMT R26, R62, 0x7632, R26 ;  /* 0x000076323e1a7816 */ /* 0x000fe2000000001a */
[----:B------:R-:W-:Y:S01]  /*0810*/  IMAD.HI.U32 R10, R7, -0x2daee0ad, RZ ;  /* 0xd2511f53070a7827 */ /* 0x000fe200078e00ff */
[----:B------:R-:W-:Y:S02]  /*0820*/  PRMT R27, R85, 0x7632, R27 ;  /* 0x00007632551b7816 */ /* 0x000fe4000000001b */
[----:B------:R-:W-:Y:S01]  /*0830*/  LOP3.LUT R0, R12, R9, R0, 0x96, !PT ;  /* 0x000000090c007212 */ /* 0x000fe200078e9600 */
[----:B------:R-:W-:Y:S01]  /*0840*/  IMAD R12, R7, -0x2daee0ad, RZ ;  /* 0xd2511f53070c7824 */ /* 0x000fe200078e02ff */
[----:B------:R-:W-:Y:S01]  /*0850*/  LOP3.LUT R10, R13, R11, R10, 0x96, !PT ;  /* 0x0000000b0d0a7212 */ /* 0x000fe200078e960a */
[----:B------:R-:W-:Y:S01]  /*0860*/  VIADD R11, R122, 0x1715609d ;  /* 0x1715609d7a0b7836 */ /* 0x000fe20000000000 */
[----:B------:R-:W-:Y:S01]  /*0870*/  IADD3 R13, PT, PT, R123, -0x56f99767, RZ ;  /* 0xa90668997b0d7810 */ /* 0x000fe20007ffe0ff */
[----:B------:R-:W-:Y:S01]  /*0880*/  IMAD.HI.U32 R9, R0, -0x2daee0ad, RZ ;  /* 0xd2511f5300097827 */ /* 0x000fe200078e00ff */
[----:B------:R-:W-:-:S02]  /*0890*/  PRMT R28, R61, 0x7632, R28 ;  /* 0x000076323d1c7816 */ /* 0x000fc4000000001c */
        /* <DEDUP_REMOVED lines=15> */
[----:B------:R-:W-:Y:S01]  /*0990*/  VIADD R12, R123, 0x646e171e ;  /* 0x646e171e7b0c7836 */ /* 0x000fe20000000000 */
[----:B------:R-:W-:Y:S01]  /*09a0*/  PRMT R36, R57, 0x7632, R36 ;  /* 0x0000763239247816 */ /* 0x000fe20000000024 */
[----:B------:R-:W-:Y:S01]  /*09b0*/  IMAD.HI.U32 R8, R7, -0x2daee0ad, RZ ;  /* 0xd2511f5307087827 */ /* 0x000fe200078e00ff */
[----:B------:R-:W-:Y:S02]  /*09c0*/  LOP3.LUT R0, R10, R11, R0, 0x96, !PT ;  /* 0x0000000b0a007212 */ /* 0x000fe400078e9600 */
[----:B------:R-:W-:Y:S01]  /*09d0*/  IADD3 R11, PT, PT, R122, 0x5384540f, RZ ;  /* 0x5384540f7a0b7810 */ /* 0x000fe20007ffe0ff */
        /* <DEDUP_REMOVED lines=15> */
[----:B------:R-:W-:Y:S01]  /*0ad0*/  PRMT R12, R69, 0x7632, R12 ;  /* 0x00007632450c7816 */ /* 0x000fe2000000000c */
[----:B------:R-:W-:Y:S01]  /*0ae0*/  IMAD R11, R8, -0x326172a9, RZ ;  /* 0xcd9e8d57080b7824 */ /* 0x000fe200078e02ff */
[----:B------:R-:W-:Y:S01]  /*0af0*/  PRMT R42, R54, 0x7632, R42 ;  /* 0x00007632362a7816 */ /* 0x000fe2000000002a */
[----:B------:R-:W-:Y:S01]  /*0b00*/  IMAD.HI.U32 R0, R9, -0x326172a9, RZ ;  /* 0xcd9e8d5709007827 */ /* 0x000fe200078e00ff */
[----:B------:R-:W-:-:S02]  /*0b10*/  PRMT R43, R77, 0x7632, R43 ;  /* 0x000076324d2b7816 */ /* 0x000fc4000000002b */
[----:B------:R-:W-:Y:S01]  /*0b20*/  PRMT R44, R53, 0x7632, R44 ;  /* 0x00007632352c7816 */ /* 0x000fe2000000002c */
[----:B------:R-:W-:Y:S01]  /*0b30*/  IMAD.HI.U32 R8, R7, -0x2daee0ad, RZ ;  /* 0xd2511f5307087827 */ /* 0x000fe200078e00ff */
[----:B------:R-:W-:Y:S02]  /*0b40*/  LOP3.LUT R168, R168, R11, R0, 0x96, !PT ;  /* 0x0000000ba8a87212 */ /* 0x000fe400078e9600 */
[----:B------:R-:W-:Y:S01]  /*0b50*/  PRMT R11, R93, 0x7632, R11 ;  /* 0x000076325d0b7816 */ /* 0x000fe2000000000b */
[----:B------:R-:W-:Y:S01]  /*0b60*/  VIADD R10, R123, 0x96a522ad ;  /* 0x96a522ad7b0a7836 */ /* 0x000fe20000000000 */
[----:B------:R-:W-:Y:S01]  /*0b70*/  LOP3.LUT R126, R126, R13, R8, 0x96, !PT ;  /* 0x0000000d7e7e7212 */ /* 0x000fe200078e9608 */
[----:B------:R-:W-:Y:S01]  /*0b80*/  IMAD R0, R7, -0x2daee0ad, RZ ;  /* 0xd2511f5307007824 */ /* 0x000fe200078e02ff */
[----:B------:R-:W-:Y:S01]  /*0b90*/  PRMT R13, R92, 0x7632, R13 ;  /* 0x000076325c0d7816 */ /* 0x000fe2000000000d */
        /* <DEDUP_REMOVED lines=8> */
[----:B------:R-:W-:Y:S01]  /*0c20*/  VIADD R9, R122, 0x8ff34781 ;  /* 0x8ff347817a097836 */ /* 0x000fe20000000000 */
[----:B------:R-:W-:Y:S01]  /*0c30*/  PRMT R116, R51, 0x7632, R116 ;  /* 0x0000763233747816 */ /* 0x000fe20000000074 */
[----:B------:R-:W-:Y:S01]  /*0c40*/  IMAD R126, R126, -0x326172a9, RZ ;  /* 0xcd9e8d577e7e7824 */ /* 0x000fe200078e02ff */
[----:B------:R-:W-:Y:S01]  /*0c50*/  PRMT R117, R74, 0x7632, R117 ;  /* 0x000076324a757816 */ /* 0x000fe20000000075 */
[----:B------:R-:W-:Y:S01]  /*0c60*/  IMAD R168, R168, -0x2daee0ad, RZ ;  /* 0xd2511f53a8a87824 */ /* 0x000fe200078e02ff */
[----:B------:R-:W-:-:S02]  /*0c70*/  LOP3.LUT R0, R9, R8, R7, 0x96, !PT ;  /* 0x0000000809007212 */ /* 0x000fc400078e9607 */
        /* <DEDUP_REMOVED lines=8> */
.L_x_1414:
[----:B------:R-:W-:Y:S01]  /*0d00*/  LOP3.LUT P1, RZ, R6, 0x8, RZ, 0xc0, !PT ;  /* 0x0000000806ff7812 */ /* 0x000fe2000782c0ff */
[----:B0-----:R-:W0:Y:S01]  /*0d10*/  S2R R105, SR_TID.X ;  /* 0x0000000000697919 */ /* 0x001e220000002100 */
[----:B------:R-:W1:Y:S01]  /*0d20*/  LDC.64 R130, c[0x0][0x390] ;  /* 0x0000e400ff827b82 */ /* 0x000e620000000a00 */
[----:B------:R-:W-:-:S10]  /*0d30*/  IMAD R96, R3, UR8, RZ ;  /* 0x0000000803607c24 */ /* 0x000fd4000f8e02ff */
[----:B------:R-:W2:Y:S01]  /*0d40*/  @P1 LDC.64 R100, c[0x0][0x3e0] ;  /* 0x0000f800ff641b82 */ /* 0x000ea20000000a00 */
[----:B------:R-:W-:-:S04]  /*0d50*/  SHF.R.S32.HI R97, RZ, 0x1f, R96 ;  /* 0x0000001fff617819 */ /* 0x000fc80000011460 */
[----:B------:R-:W-:Y:S02]  /*0d60*/  LEA.HI R97, R97, R96, RZ, 0x3 ;  /* 0x0000006061617211 */ /* 0x000fe400078f18ff */
[----:B0-----:R-:W-:-:S04]  /*0d70*/  LOP3.LUT R104, R105, 0x1f, RZ, 0xc0, !PT ;  /* 0x0000001f69687812 */ /* 0x001fc800078ec0ff */
[----:B------:R-:W-:Y:S01]  /*0d80*/  LEA.HI.SX32 R104, R97, R104, 0x1d ;  /* 0x0000006861687211 */ /* 0x000fe200078feaff */
[----:B--2---:R-:W-:-:S04]  /*0d90*/  @P1 IMAD.WIDE R100, R3, 0x2, R100 ;  /* 0x0000000203641825 */ /* 0x004fc800078e0264 */
[----:B-1----:R-:W-:Y:S02]  /*0da0*/  IMAD.WIDE.U32 R96, R104, 0x10, R130 ;  /* 0x0000001068607825 */ /* 0x002fe400078e0082 */
[----:B------:R-:W2:Y:S04]  /*0db0*/  @P1 LDG.E.U16 R100, desc[UR6][R100.64] ;  /* 0x0000000664641981 */ /* 0x000ea8000c1e1500 */
[----:B------:R-:W5:Y:S01]  /*0dc0*/  LDG.E.128 R96, desc[UR6][R96.64] ;  /* 0x0000000660607981 */ /* 0x000f62000c1e1d00 */
[----:B------:R-:W-:Y:S01]  /*0dd0*/  ISETP.NE.U32.AND P0, PT, RZ, UR4, PT ;  /* 0x00000004ff007c0c */ /* 0x000fe2000bf05070 */
[----:B------:R-:W-:Y:S01]  /*0de0*/  IMAD.MOV.U32 R108, RZ, RZ, 0x3f800000 ;  /* 0x3f800000ff6c7424 */ /* 0x000fe200078e00ff */
[----:B------:R-:W-:Y:S01]  /*0df0*/  LOP3.LUT R6, R6, 0xfffffffb, RZ, 0xc0, !PT ;  /* 0xfffffffb06067812 */ /* 0x000fe200078ec0ff */
[C---:B------:R-:W-:Y:S01]  /*0e00*/  VIADD R110, R122.reuse, 0xb54cda56 ;  /* 0xb54cda567a6e7836 */ /* 0x040fe20000000000 */
[----:B------:R-:W-:Y:S01]  /*0e10*/  ISETP.NE.AND.EX P0, PT, RZ, UR5, PT, P0 ;  /* 0x00000005ff007c0c */ /* 0x000fe2000bf05300 */
[C---:B------:R-:W-:Y:S01]  /*0e20*/  VIADD R111, R122.reuse, 0xf1bbcdc8 ;  /* 0xf1bbcdc87a6f7836 */ /* 0x040fe20000000000 */
[C---:B------:R-:W-:Y:S01]  /*0e30*/  IADD3 R109, PT, PT, R123.reuse, 0x1fd5c5a3, RZ ;  /* 0x1fd5c5a37b6d7810 */ /* 0x040fe20007ffe0ff */
[C---:B------:R-:W-:Y:S01]  /*0e40*/  VIADD R113, R123.reuse, 0x32370b8f ;  /* 0x32370b8f7b717836 */ /* 0x040fe20000000000 */
[C---:B------:R-:W-:Y:S01]  /*0e50*/  IADD3 R112, PT, PT, R122.reuse, -0x700cb87f, RZ ;  /* 0x8ff347817a707810 */ /* 0x040fe20007ffe0ff */
[C---:B------:R-:W-:Y:S01]  /*0e60*/  VIADD R132, R122.reuse, 0x5384540f ;  /* 0x5384540f7a847836 */ /* 0x040fe20000000000 */
[C---:B------:R-:W-:Y:S01]  /*0e70*/  IADD3 R133, PT, PT, R123.reuse, -0x126145ec, RZ ;  /* 0xed9eba147b857810 */ /* 0x040fe20007ffe0ff */
[C---:B------:R-:W-:Y:S01]  /*0e80*/  VIADD R134, R123.reuse, 0xa9066899 ;  /* 0xa90668997b867836 */ /* 0x040fe20000000000 */
[C---:B------:R-:W-:Y:S01]  /*0e90*/  IADD3 R136, PT, PT, R122.reuse, 0x3c6ef372, RZ ;  /* 0x3c6ef3727a887810 */ /* 0x040fe20007ffe0ff */
[C---:B------:R-:W-:Y:S01]  /*0ea0*/  VIADD R135, R122.reuse, 0xdaa66d2b ;  /* 0xdaa66d2b7a877836 */ /* 0x040fe20000000000 */
[C---:B------:R-:W-:Y:S01]  /*0eb0*/  IADD3 R139, PT, PT, R122.reuse, 0x1715609d, RZ ;  /* 0x1715609d7a8b7810 */ /* 0x040fe20007ffe0ff */
[----:B------:R-:W-:Y:S01]  /*0ec0*/  VIADD R137, R122, 0x9e3779b9 ;  /* 0x9e3779b97a897836 */ /* 0x000fe20000000000 */
[C---:B------:R-:W-:Y:S01]  /*0ed0*/  IADD3 R142, PT, PT, R123.reuse, -0x695add53, RZ ;  /* 0x96a522ad7b8e7810 */ /* 0x040fe20007ffe0ff */
[C---:B------:R-:W-:Y:S01]  /*0ee0*/  VIADD R138, R123.reuse, 0xdb3d7428 ;  /* 0xdb3d74287b8a7836 */ /* 0x040fe20000000000 */
[----:B------:R-:W-:Y:S01]  /*0ef0*/  @P0 LOP3.LUT R6, R6, 0x4, RZ, 0xfc, !PT ;  /* 0x0000000406060812 */ /* 0x000fe200078efcff */
[----:B------:R-:W-:Y:S01]  /*0f00*/  VIADD R140, R122, 0x78dde6e4 ;  /* 0x78dde6e47a8c7836 */ /* 0x000fe20000000000 */
[----:B------:R-:W-:Y:S01]  /*0f10*/  MOV R145, 0x2f800000 ;  /* 0x2f80000000917802 */ /* 0x000fe20000000f00 */
[----:B------:R-:W-:-:S02]  /*0f20*/  VIADD R141, R123, 0x76cf5d0a ;  /* 0x76cf5d0a7b8d7836 */ /* 0x000fc40000000000 */
[C---:B------:R-:W-:Y:S02]  /*0f30*/  VIADD R143, R123.reuse, 0xbb67ae85 ;  /* 0xbb67ae857b8f7836 */ /* 0x040fe40000000000 */
[----:B------:R-:W-:Y:S02]  /*0f40*/  VIADD R144, R123, 0x646e171e ;  /* 0x646e171e7b907836 */ /* 0x000fe40000000000 */
[----:B--2---:R-:W-:Y:S01]  /*0f50*/  @P1 IMAD.U32 R108, R100, 0x10000, RZ ;  /* 0x00010000646c1824 */ /* 0x004fe200078e00ff */
[----:B------:R-:W-:Y:S06]  /*0f60*/  @!P0 BRA `(.L_x_922) ;  /* 0x0000002800788947 */ /* 0x000fec0003800000 */
        /* <DEDUP_REMOVED lines=14> */
.L_x_54172:
[----:B------:R-:W-:Y:S05]  /*1050*/  BRX R106 -0x1060                                       (*"BRANCH_TARGETS .L_x_54173,.L_x_54174,.L_x_54175"*) ;  /* 0xffffffec6ae87949 */ /* 0x000fea000383ffff */
.L_x_54175:
[----:B------:R-:W-:Y:S01]  /*1060*/  IADD3 R107, PT, PT, R198, 0x1, RZ ;  /* 0x00000001c66b7810 */ /* 0x000fe20007ffe0ff */
[----:B------:R-:W-:Y:S02]  /*1070*/  IMAD.MOV.U32 R164, RZ, RZ, R168 ;  /* 0x000000ffffa47224 */ /* 0x000fe400078e00a8 */
[----:B------:R-:W-:Y:S01]  /*1080*/  IMAD.MOV.U32 R106, RZ, RZ, R0 ;  /* 0x000000ffff6a7224 */ /* 0x000fe200078e0000 */
[----:B------:R-:W-:Y:S06]  /*1090*/  BRA `(.L_x_924) ;  /* 0x0000000000ec7947 */ /* 0x000fec0003800000 */
.L_x_54173:
[----:B------:R-:W-:Y:S01]  /*10a0*/  MOV R164, R168 ;  /* 0x000000a800a47202 */ /* 0x000fe20000000f00 */
[----:B------:R-:W-:Y:S02]  /*10b0*/  IMAD.MOV.U32 R107, RZ, RZ, 0x3 ;  /* 0x00000003ff6b7424 */ /* 0x000fe400078e00ff */
[----:B------:R-:W-:Y:S01]  /*10c0*/  IMAD.MOV.U32 R106, RZ, RZ, R127 ;  /* 0x000000ffff6a7224 */ /* 0x000fe200078e007f */
[----:B------:R-:W-:Y:S06]  /*10d0*/  BRA `(.L_x_924) ;  /* 0x0000000000dc7947 */ /* 0x000fec0003800000 */
.L_x_54174:
        /* <DEDUP_REMOVED lines=13> */
.L_x_926:
[----:B------:R-:W-:Y:S05]  /*11b0*/  BSYNC.RECONVERGENT B1 ;  /* 0x0000000000017941 */ /* 0x000fea0003800200 */
.L_x_925:
[----:B------:R-:W-:Y:S01]  /*11c0*/  IMAD.WIDE.U32 R114, R2, -0x326172a9, RZ ;  /* 0xcd9e8d5702727825 */ /* 0x000fe200078e00ff */
[----:B------:R-:W-:-:S04]  /*11d0*/  LOP3.LUT R128, R125, R107, R123, 0x96, !PT ;  /* 0x0000006b7d807212 */ /* 0x000fc800078e967b */
[----:B------:R-:W-:Y:S01]  /*11e0*/  LOP3.LUT R126, R5, R115, R122, 0x96, !PT ;  /* 0x00000073057e7212 */ /* 0x000fe200078e967a */
[----:B------:R-:W-:-:S04]  /*11f0*/  IMAD.WIDE.U32 R128, R128, -0x326172a9, RZ ;  /* 0xcd9e8d5780807825 */ /* 0x000fc800078e00ff */
        /* <DEDUP_REMOVED lines=29> */
[----:B------:R-:W-:-:S03]  /*13d0*/  LOP3.LUT R126, R138, R126, R107, 0x96, !PT ;  /* 0x0000007e8a7e7212 */ /* 0x000fc600078e966b */
[----:B------:R-:W-:Y:S01]  /*13e0*/  IMAD.MOV.U32 R107, RZ, RZ, RZ ;  /* 0x000000ffff6b7224 */ /* 0x000fe200078e00ff */
[----:B------:R-:W-:Y:S01]  /*13f0*/  LOP3.LUT R164, R111, R128, R115, 0x96, !PT ;  /* 0x000000806fa47212 */ /* 0x000fe200078e9673 */
[----:B------:R-:W-:-:S04]  /*1400*/  IMAD.WIDE.U32 R126, R126, -0x326172a9, RZ ;  /* 0xcd9e8d577e7e7825 */ /* 0x000fc800078e00ff */
[----:B------:R-:W-:Y:S01]  /*1410*/  IMAD.WIDE.U32 R164, R164, -0x2daee0ad, RZ ;  /* 0xd2511f53a4a47825 */ /* 0x000fe200078e00ff */
[----:B------:R-:W-:-:S04]  /*1420*/  LOP3.LUT R0, R112, R114, R127, 0x96, !PT ;  /* 0x0000007270007212 */ /* 0x000fc800078e967f */
[----:B------:R-:W-:Y:S01]  /*1430*/  LOP3.LUT R127, R142, R106, R165, 0x96, !PT ;  /* 0x0000006a8e7f7212 */ /* 0x000fe200078e96a5 */
[----:B------:R-:W-:-:S07]  /*1440*/  IMAD.MOV.U32 R106, RZ, RZ, R168 ;  /* 0x000000ffff6a7224 */ /* 0x000fce00078e00a8 */
.L_x_924:
[----:B------:R-:W-:Y:S05]  /*1450*/  BSYNC.RECONVERGENT B0 ;  /* 0x0000000000007941 */ /* 0x000fea0003800200 */
.L_x_923:
[----:B------:R-:W-:Y:S01]  /*1460*/  I2FP.F32.U32 R106, R106 ;  /* 0x0000006a006a7245 */ /* 0x000fe20000201000 */
[----:B------:R-:W-:Y:S01]  /*1470*/  IMAD.U32 R146, RZ, RZ, UR12 ;  /* 0x0000000cff927e24 */ /* 0x000fe2000f8e00ff */
[----:B-----5:R-:W-:Y:S01]  /*1480*/  SHF.L.U32 R115, R96, 0x10, RZ ;  /* 0x0000001060737819 */ /* 0x020fe200000006ff */
[----:B------:R-:W-:Y:S01]  /*1490*/  IMAD.U32 R147, RZ, RZ, UR11 ;  /* 0x0000000bff937e24 */ /* 0x000fe2000f8e00ff */
[----:B------:R-:W-:Y:S01]  /*14a0*/  ISETP.NE.AND P1, PT, R107, 0x1, PT ;  /* 0x000000016b00780c */ /* 0x000fe20003f25270 */
[----:B------:R-:W-:Y:S01]  /*14b0*/  FFMA.FTZ R106, R106, R145, 1.1641532182693481445e-10 ;  /* 0x2f0000006a6a7423 */ /* 0x000fe20000010091 */
[----:B------:R-:W-:Y:S01]  /*14c0*/  SHF.L.U32 R129, R100, 0x10, RZ ;  /* 0x0000001064817819 */ /* 0x000fe200000006ff */
[----:B------:R-:W-:Y:S01]  /*14d0*/  FMUL.FTZ R115, R115, R108 ;  /* 0x0000006c73737220 */ /* 0x000fe20000410000 */
[----:B------:R-:W-:Y:S01]  /*14e0*/  LOP3.LUT R6, R6, 0xfffffffd, RZ, 0xc0, !PT ;  /* 0xfffffffd06067812 */ /* 0x000fe200078ec0ff */
[----:B------:R-:W-:Y:S01]  /*14f0*/  BSSY.RECONVERGENT B0, `(.L_x_927) ;  /* 0x000004d000007945 */ /* 0x000fe20003800200 */
[----:B------:R-:W-:Y:S01]  /*1500*/  FSETP.GTU.FTZ.AND P0, PT, R106, R147, PT ;  /* 0x000000936a00720b */ /* 0x000fe20003f1c000 */
[----:B------:R-:W-:Y:S01]  /*1510*/  FMUL.FTZ R115, R115, R146 ;  /* 0x0000009273737220 */ /* 0x000fe20000410000 */
[----:B------:R-:W-:Y:S01]  /*1520*/  PRMT R96, R96, 0x7632, R96 ;  /* 0x0000763260607816 */ /* 0x000fe20000000060 */
[----:B------:R-:W-:Y:S01]  /*1530*/  IMAD.MOV.U32 R114, RZ, RZ, R126 ;  /* 0x000000ffff727224 */ /* 0x000fe200078e007e */
[----:B------:R-:W-:-:S02]  /*1540*/  PRMT R100, R100, 0x7632, R100 ;  /* 0x0000763264647816 */ /* 0x000fc40000000064 */
[----:B------:R-:W-:Y:S01]  /*1550*/  FSEL R106, R115, RZ, !P0 ;  /* 0x000000ff736a7208 */ /* 0x000fe20004000000 */
[----:B------:R-:W-:Y:S01]  /*1560*/  IMAD.MOV.U32 R115, RZ, RZ, 0x2 ;  /* 0x00000002ff737424 */ /* 0x000fe200078e00ff */
[----:B------:R-:W-:-:S03]  /*1570*/  PLOP3.LUT P0, PT, P0, PT, PT, 0x8, 0x80 ;  /* 0x000000000080781c */ /* 0x000fc6000070e170 */
[----:B------:R-:W-:-:S10]  /*1580*/  FADD.FTZ R106, R106, R129 ;  /* 0x000000816a6a7221 */ /* 0x000fd40000010000 */
[----:B------:R-:W-:Y:S01]  /*1590*/  @P0 LOP3.LUT R6, R6, 0x2, RZ, 0xfc, !PT ;  /* 0x0000000206060812 */ /* 0x000fe200078efcff */
[----:B------:R-:W-:Y:S06]  /*15a0*/  @!P1 BRA `(.L_x_928) ;  /* 0x0000000400049947 */ /* 0x000fec0003800000 */
        /* <DEDUP_REMOVED lines=8> */
.L_x_929:
        /* <DEDUP_REMOVED lines=13> */
.L_x_931:
[----:B------:R-:W-:Y:S05]  /*1700*/  BSYNC.RECONVERGENT B1 ;  /* 0x0000000000017941 */ /* 0x000fea0003800200 */
.L_x_930:
        /* <DEDUP_REMOVED lines=38> */
[----:B------:R-:W-:-:S03]  /*1970*/  LOP3.LUT R0, R112, R126, R149, 0x96, !PT ;  /* 0x0000007e70007212 */ /* 0x000fc600078e9695 */
[----:B------:R-:W-:Y:S01]  /*1980*/  IMAD.MOV.U32 R126, RZ, RZ, R148 ;  /* 0x000000ffff7e7224 */ /* 0x000fe200078e0094 */
[----:B------:R-:W-:Y:S02]  /*1990*/  LOP3.LUT R127, R142, R114, R129, 0x96, !PT ;  /* 0x000000728e7f7212 */ /* 0x000fe400078e9681 */
[----:B------:R-:W-:Y:S01]  /*19a0*/  MOV R114, R164 ;  /* 0x000000a400727202 */ /* 0x000fe20000000f00 */
[----:B------:R-:W-:-:S07]  /*19b0*/  IMAD.MOV.U32 R164, RZ, RZ, R128 ;  /* 0x000000ffffa47224 */ /* 0x000fce00078e0080 */
.L_x_928:
[----:B------:R-:W-:Y:S05]  /*19c0*/  BSYNC.RECONVERGENT B0 ;  /* 0x0000000000007941 */ /* 0x000fea0003800200 */
.L_x_927:
[----:B------:R-:W-:Y:S01]  /*19d0*/  I2FP.F32.U32 R114, R114 ;  /* 0x0000007200727245 */ /* 0x000fe20000201000 */
[----:B------:R-:W-:Y:S01]  /*19e0*/  IMAD.U32 R100, R100, 0x10000, RZ ;  /* 0x0001000064647824 */ /* 0x000fe200078e00ff */
[----:B------:R-:W-:Y:S01]  /*19f0*/  SHF.L.U32 R107, R96, 0x10, RZ ;  /* 0x00000010606b7819 */ /* 0x000fe200000006ff */
[----:B------:R-:W-:Y:S01]  /*1a00*/  BSSY.RECONVERGENT B0, `(.L_x_932) ;  /* 0x000004d000007945 */ /* 0x000fe20003800200 */
[----:B------:R-:W-:Y:S01]  /*1a10*/  ISETP.NE.AND P1, PT, R115, 0x1, PT ;  /* 0x000000017300780c */ /* 0x000fe20003f25270 */
[----:B------:R-:W-:Y:S01]  /*1a20*/  FFMA.FTZ R114, R114, R145, 1.1641532182693481445e-10 ;  /* 0x2f00000072727423 */ /* 0x000fe20000010091 */
[----:B------:R-:W-:Y:S01]  /*1a30*/  MOV R96, R126 ;  /* 0x0000007e00607202 */ /* 0x000fe20000000f00 */
[----:B------:R-:W-:-:S03]  /*1a40*/  FMUL.FTZ R107, R107, R108 ;  /* 0x0000006c6b6b7220 */ /* 0x000fc60000410000 */
[----:B------:R-:W-:Y:S01]  /*1a50*/  FSETP.GTU.FTZ.AND P0, PT, R114, R147, PT ;  /* 0x000000937200720b */ /* 0x000fe20003f1c000 */
[----:B------:R-:W-:-:S05]  /*1a60*/  FMUL.FTZ R107, R107, R146 ;  /* 0x000000926b6b7220 */ /* 0x000fca0000410000 */
[----:B------:R-:W-:Y:S02]  /*1a70*/  FSEL R107, R107, RZ, !P0 ;  /* 0x000000ff6b6b7208 */ /* 0x000fe40004000000 */
[----:B------:R-:W-:-:S03]  /*1a80*/  PLOP3.LUT P0, PT, P0, PT, PT, 0x8, 0x80 ;  /* 0x000000000080781c */ /* 0x000fc6000070e170 */
[----:B------:R-:W-:Y:S01]  /*1a90*/  FADD.FTZ R107, R107, R100 ;  /* 0x000000646b6b7221 */ /* 0x000fe20000010000 */
[----:B------:R-:W-:Y:S01]  /*1aa0*/  IMAD.MOV.U32 R100, RZ, RZ, 0x2 ;  /* 0x00000002ff647424 */ /* 0x000fe200078e00ff */
[----:B------:R-:W-:Y:S08]  /*1ab0*/  @!P1 BRA `(.L_x_933) ;  /* 0x0000000400049947 */ /* 0x000ff00003800000 */
        /* <DEDUP_REMOVED lines=8> */
.L_x_934:
        /* <DEDUP_REMOVED lines=13> */
.L_x_936:
[----:B------:R-:W-:Y:S05]  /*1c10*/  BSYNC.RECONVERGENT B1 ;  /* 0x0000000000017941 */ /* 0x000fea0003800200 */
.L_x_935:
[----:B------:R-:W-:Y:S01]  /*1c20*/  IMAD.WIDE.U32 R126, R2, -0x326172a9, RZ ;  /* 0xcd9e8d57027e7825 */ /* 0x000fe200078e00ff */
[----:B------:R-:W-:-:S03]  /*1c30*/  LOP3.LUT R148, R125, R115, R123, 0x96, !PT ;  /* 0x000000737d947212 */ /* 0x000fc600078e967b */
[----:B------:R-:W-:Y:S02]  /*1c40*/  HFMA2 R100, -RZ, RZ, 0, 0 ;  /* 0x00000000ff647431 */ /* 0x000fe400000001ff */
[----:B------:R-:W-:Y:S01]  /*1c50*/  IMAD.MOV.U32 R96, RZ, RZ, R164 ;  /* 0x000000ffff607224 */ /* 0x000fe200078e00a4 */
        /* <DEDUP_REMOVED lines=35> */
[----:B------:R-:W-:Y:S02]  /*1e90*/  LOP3.LUT R0, R112, R126, R149, 0x96, !PT ;  /* 0x0000007e70007212 */ /* 0x000fe400078e9695 */
[----:B------:R-:W-:Y:S01]  /*1ea0*/  MOV R126, R148 ;  /* 0x00000094007e7202 */ /* 0x000fe20000000f00 */
[----:B------:R-:W-:Y:S01]  /*1eb0*/  IMAD.MOV.U32 R164, RZ, RZ, R128 ;  /* 0x000000ffffa47224 */ /* 0x000fe200078e0080 */
[----:B------:R-:W-:-:S07]  /*1ec0*/  LOP3.LUT R127, R142, R114, R129, 0x96, !PT ;  /* 0x000000728e7f7212 */ /* 0x000fce00078e9681 */
.L_x_933:
[----:B------:R-:W-:Y:S05]  /*1ed0*/  BSYNC.RECONVERGENT B0 ;  /* 0x0000000000007941 */ /* 0x000fea0003800200 */
.L_x_932:
[----:B------:R-:W-:Y:S01]  /*1ee0*/  I2FP.F32.U32 R96, R96 ;  /* 0x0000006000607245 */ /* 0x000fe20000201000 */
[----:B------:R-:W-:Y:S01]  /*1ef0*/  IMAD.U32 R115, R97, 0x10000, RZ ;  /* 0x0001000061737824 */ /* 0x000fe200078e00ff */
[----:B------:R-:W-:Y:S01]  /*1f00*/  ISETP.NE.AND P2, PT, R100, 0x1, PT ;  /* 0x000000016400780c */ /* 0x000fe20003f45270 */
[C---:B------:R-:W-:Y:S01]  /*1f10*/  IMAD.U32 R148, R101.reuse, 0x10000, RZ ;  /* 0x0001000065947824 */ /* 0x040fe200078e00ff */
[----:B------:R-:W-:Y:S01]  /*1f20*/  PRMT R129, R101, 0x7632, R129 ;  /* 0x0000763265817816 */ /* 0x000fe20000000081 */
[----:B------:R-:W-:Y:S01]  /*1f30*/  FFMA.FTZ R96, R96, R145, 1.1641532182693481445e-10 ;  /* 0x2f00000060607423 */ /* 0x000fe20000010091 */
[----:B------:R-:W-:Y:S01]  /*1f40*/  FMUL.FTZ R115, R115, R108 ;  /* 0x0000006c73737220 */ /* 0x000fe20000410000 */
[----:B------:R-:W-:Y:S01]  /*1f50*/  BSSY.RECONVERGENT B0, `(.L_x_937) ;  /* 0x000004a000007945 */ /* 0x000fe20003800200 */
        /* <DEDUP_REMOVED lines=17> */
.L_x_939:
        /* <DEDUP_REMOVED lines=13> */
.L_x_941:
[----:B------:R-:W-:Y:S05]  /*2140*/  BSYNC.RECONVERGENT B1 ;  /* 0x0000000000017941 */ /* 0x000fea0003800200 */
.L_x_940:
        /* <DEDUP_REMOVED lines=36> */
[----:B------:R-:W-:Y:S02]  /*2390*/  HFMA2 R101, -RZ, RZ, 0, 0 ;  /* 0x00000000ff657431 */ /* 0x000fe400000001ff */
[----:B------:R-:W-:Y:S01]  /*23a0*/  IMAD.WIDE.U32 R114, R114, -0x2daee0ad, RZ ;  /* 0xd2511f5372727825 */ /* 0x000fe200078e00ff */
[----:B------:R-:W-:-:S04]  /*23b0*/  LOP3.LUT R0, R112, R100, R127, 0x96, !PT ;  /* 0x0000006470007212 */ /* 0x000fc800078e967f */
[----:B------:R-:W-:Y:S01]  /*23c0*/  LOP3.LUT R127, R142, R96, R115, 0x96, !PT ;  /* 0x000000608e7f7212 */ /* 0x000fe200078e9673 */
[----:B------:R-:W-:Y:S02]  /*23d0*/  IMAD.MOV.U32 R96, RZ, RZ, R164 ;  /* 0x000000ffff607224 */ /* 0x000fe400078e00a4 */
[----:B------:R-:W-:-:S07]  /*23e0*/  IMAD.MOV.U32 R164, RZ, RZ, R114 ;  /* 0x000000ffffa47224 */ /* 0x000fce00078e0072 */
.L_x_938:
[----:B------:R-:W-:Y:S05]  /*23f0*/  BSYNC.RECONVERGENT B0 ;  /* 0x0000000000007941 */ /* 0x000fea0003800200 */
.L_x_937:
        /* <DEDUP_REMOVED lines=9> */
[----:B------:R-:W-:-:S03]  /*2490*/  IMAD.U32 R96, R129, 0x10000, RZ ;  /* 0x0001000081607824 */ /* 0x000fc600078e00ff */
        /* <DEDUP_REMOVED lines=13> */
.L_x_944:
        /* <DEDUP_REMOVED lines=13> */
.L_x_946:
[----:B------:R-:W-:Y:S05]  /*2640*/  BSYNC.RECONVERGENT B1 ;  /* 0x0000000000017941 */ /* 0x000fea0003800200 */
.L_x_945:
        /* <DEDUP_REMOVED lines=42> */
.L_x_943:
[----:B------:R-:W-:Y:S05]  /*28f0*/  BSYNC.RECONVERGENT B0 ;  /* 0x0000000000007941 */ /* 0x000fea0003800200 */
.L_x_942:
[----:B------:R-:W-:Y:S01]  /*2900*/  I2FP.F32.U32 R96, R96 ;  /* 0x0000006000607245 */ /* 0x000fe20000201000 */
[----:B------:R-:W-:Y:S01]  /*2910*/  IMAD.U32 R97, R98, 0x10000, RZ ;  /* 0x0001000062617824 */ /* 0x000fe200078e00ff */
[----:B------:R-:W-:Y:S01]  /*2920*/  ISETP.NE.AND P4, PT, R100, 0x1, PT ;  /* 0x000000016400780c */ /* 0x000fe20003f85270 */
[----:B------:R-:W-:Y:S01]  /*2930*/  IMAD.U32 R150, R102, 0x10000, RZ ;  /* 0x0001000066967824 */ /* 0x000fe200078e00ff */
[----:B------:R-:W-:Y:S01]  /*2940*/  BSSY.RECONVERGENT B0, `(.L_x_947) ;  /* 0x000004d000007945 */ /* 0x000fe20003800200 */
[----:B------:R-:W-:Y:S01]  /*2950*/  FFMA.FTZ R96, R96, R145, 1.1641532182693481445e-10 ;  /* 0x2f00000060607423 */ /* 0x000fe20000010091 */
[----:B------:R-:W-:Y:S01]  /*2960*/  FMUL.FTZ R97, R97, R108 ;  /* 0x0000006c61617220 */ /* 0x000fe20000410000 */
[----:B------:R-:W-:Y:S02]  /*2970*/  PRMT R98, R98, 0x7632, R98 ;  /* 0x0000763262627816 */ /* 0x000fe40000000062 */
[----:B------:R-:W-:Y:S01]  /*2980*/  PRMT R102, R102, 0x7632, R102 ;  /* 0x0000763266667816 */ /* 0x000fe20000000066 */
[----:B------:R-:W-:Y:S01]  /*2990*/  FMUL.FTZ R97, R97, R146 ;  /* 0x0000009261617220 */ /* 0x000fe20000410000 */
[----:B------:R-:W-:Y:S01]  /*29a0*/  FSETP.GTU.FTZ.AND P3, PT, R96, R147, PT ;  /* 0x000000936000720b */ /* 0x000fe20003f7c000 */
[----:B------:R-:W-:Y:S01]  /*29b0*/  IMAD.MOV.U32 R96, RZ, RZ, R126 ;  /* 0x000000ffff607224 */ /* 0x000fe200078e007e */
[----:B------:R-:W-:-:S02]  /*29c0*/  MOV R101, 0x2 ;  /* 0x0000000200657802 */ /* 0x000fc40000000f00 */
        /* <DEDUP_REMOVED lines=12> */
.L_x_949:
        /* <DEDUP_REMOVED lines=13> */
.L_x_951:
[----:B------:R-:W-:Y:S05]  /*2b60*/  BSYNC.RECONVERGENT B1 ;  /* 0x0000000000017941 */ /* 0x000fea0003800200 */
.L_x_950:
        /* <DEDUP_REMOVED lines=42> */
.L_x_948:
[----:B------:R-:W-:Y:S05]  /*2e10*/  BSYNC.RECONVERGENT B0 ;  /* 0x0000000000007941 */ /* 0x000fea0003800200 */
.L_x_947:
[----:B------:R-:W-:Y:S01]  /*2e20*/  I2FP.F32.U32 R96, R96 ;  /* 0x0000006000607245 */ /* 0x000fe20000201000 */
[----:B------:R-:W-:Y:S01]  /*2e30*/  IMAD.U32 R97, R98, 0x10000, RZ ;  /* 0x0001000062617824 */ /* 0x000fe200078e00ff */
[----:B------:R-:W-:Y:S01]  /*2e40*/  ISETP.NE.AND P5, PT, R101, 0x1, PT ;  /* 0x000000016500780c */ /* 0x000fe20003fa5270 */
[----:B------:R-:W-:Y:S01]  /*2e50*/  IMAD.U32 R102, R102, 0x10000, RZ ;  /* 0x0001000066667824 */ /* 0x000fe200078e00ff */
[----:B------:R-:W-:Y:S01]  /*2e60*/  BSSY.RECONVERGENT B0, `(.L_x_952) ;  /* 0x000004b000007945 */ /* 0x000fe20003800200 */
[----:B------:R-:W-:Y:S01]  /*2e70*/  FFMA.FTZ R96, R96, R145, 1.1641532182693481445e-10 ;  /* 0x2f00000060607423 */ /* 0x000fe20000010091 */
[----:B------:R-:W-:Y:S01]  /*2e80*/  FMUL.FTZ R97, R97, R108 ;  /* 0x0000006c61617220 */ /* 0x000fe20000410000 */
[----:B------:R-:W-:-:S03]  /*2e90*/  MOV R100, 0x2 ;  /* 0x0000000200647802 */ /* 0x000fc60000000f00 */
        /* <DEDUP_REMOVED lines=15> */
.L_x_954:
        /* <DEDUP_REMOVED lines=13> */
.L_x_956:
[----:B------:R-:W-:Y:S05]  /*3060*/  BSYNC.RECONVERGENT B1 ;  /* 0x0000000000017941 */ /* 0x000fea0003800200 */
.L_x_955:
        /* <DEDUP_REMOVED lines=39> */
[----:B------:R-:W-:Y:S02]  /*32e0*/  IMAD.MOV.U32 R96, RZ, RZ, R164 ;  /* 0x000000ffff607224 */ /* 0x000fe400078e00a4 */
[----:B------:R-:W-:Y:S02]  /*32f0*/  IMAD.MOV.U32 R164, RZ, RZ, R100 ;  /* 0x000000ffffa47224 */ /* 0x000fe400078e0064 */
[----:B------:R-:W-:-:S07]  /*3300*/  HFMA2 R100, -RZ, RZ, 0, 0 ;  /* 0x00000000ff647431 */ /* 0x000fce00000001ff */
.L_x_953:
[----:B------:R-:W-:Y:S05]  /*3310*/  BSYNC.RECONVERGENT B0 ;  /* 0x0000000000007941 */ /* 0x000fea0003800200 */
.L_x_952:
        /* <DEDUP_REMOVED lines=25> */
.L_x_959:
        /* <DEDUP_REMOVED lines=15> */
.L_x_961:
[----:B------:R-:W-:Y:S05]  /*35a0*/  BSYNC.RECONVERGENT B1 ;  /* 0x0000000000017941 */ /* 0x000fea0003800200 */
.L_x_960:
[----:B------:R-:W-:Y:S01]  /*35b0*/  IMAD.WIDE.U32 R102, R2, -0x326172a9, RZ ;  /* 0xcd9e8d5702667825 */ /* 0x000fe200078e00ff */
[----:B------:R-:W-:-:S03]  /*35c0*/  LOP3.LUT R96, R125, R101, R123, 0x96, !PT ;  /* 0x000000657d607212 */ /* 0x000fc600078e967b */
[----:B------:R-:W-:Y:S01]  /*35d0*/  HFMA2 R162, -RZ, RZ, 0, 0 ;  /* 0x00000000ffa27431 */ /* 0x000fe200000001ff */
        /* <DEDUP_REMOVED lines=38> */
[----:B------:R-:W-:-:S07]  /*3840*/  IMAD.MOV.U32 R164, RZ, RZ, R98 ;  /* 0x000000ffffa47224 */ /* 0x000fce00078e0062 */
.L_x_958:
[----:B------:R-:W-:Y:S05]  /*3850*/  BSYNC.RECONVERGENT B0 ;  /* 0x0000000000007941 */ /* 0x000fea0003800200 */
.L_x_957:
        /* <DEDUP_REMOVED lines=15> */
.L_x_922:
        /* <DEDUP_REMOVED lines=16> */
.L_x_965:
        /* <DEDUP_REMOVED lines=13> */
.L_x_967:
[----:B------:R-:W-:Y:S05]  /*3b20*/  BSYNC.RECONVERGENT B1 ;  /* 0x0000000000017941 */ /* 0x000fea0003800200 */
.L_x_966:
        /* <DEDUP_REMOVED lines=40> */
[----:B------:R-:W-:-:S07]  /*3db0*/  IMAD.MOV.U32 R100, RZ, RZ, R168 ;  /* 0x000000ffff647224 */ /* 0x000fce00078e00a8 */
.L_x_964:
[----:B------:R-:W-:Y:S05]  /*3dc0*/  BSYNC.RECONVERGENT B0 ;  /* 0x0000000000007941 */ /* 0x000fea0003800200 */
.L_x_963:
[----:B------:R-:W-:Y:S01]  /*3dd0*/  I2FP.F32.U32 R100, R100 ;  /* 0x0000006400647245 */ /* 0x000fe20000201000 */
[----:B------:R-:W-:Y:S01]  /*3de0*/  IMAD.U32 R147, RZ, RZ, UR11 ;  /* 0x0000000bff937e24 */ /* 0x000fe2000f8e00ff */
[----:B------:R-:W-:Y:S01]  /*3df0*/  ISETP.NE.AND P1, PT, R102, 0x1, PT ;  /* 0x000000016600780c */ /* 0x000fe20003f25270 */
[----:B------:R-:W-:Y:S01]  /*3e00*/  IMAD.U32 R146, RZ, RZ, UR12 ;  /* 0x0000000cff927e24 */ /* 0x000fe2000f8e00ff */
[----:B-----5:R-:W-:Y:S01]  /*3e10*/  SHF.L.U32 R101, R96, 0x10, RZ ;  /* 0x0000001060657819 */ /* 0x020fe200000006ff */
[----:B------:R-:W-:Y:S01]  /*3e20*/  FFMA.FTZ R100, R100, R145, 1.1641532182693481445e-10 ;  /* 0x2f00000064647423 */ /* 0x000fe20000010091 */
[----:B------:R-:W-:Y:S01]  /*3e30*/  LOP3.LUT R6, R6, 0xfffffffd, RZ, 0xc0, !PT ;  /* 0xfffffffd06067812 */ /* 0x000fe200078ec0ff */
[----:B------:R-:W-:Y:S01]  /*3e40*/  BSSY.RECONVERGENT B0, `(.L_x_968) ;  /* 0x000004b000007945 */ /* 0x000fe20003800200 */
[----:B------:R-:W-:Y:S02]  /*3e50*/  HFMA2 R103, -RZ, RZ, 0, 1.1920928955078125e-07 ;  /* 0x00000002ff677431 */ /* 0x000fe400000001ff */
[----:B------:R-:W-:Y:S01]  /*3e60*/  FMUL.FTZ R101, R101, R108 ;  /* 0x0000006c65657220 */ /* 0x000fe20000410000 */
[----:B------:R-:W-:Y:S01]  /*3e70*/  FSETP.GTU.FTZ.AND P0, PT, R100, R147, PT ;  /* 0x000000936400720b */ /* 0x000fe20003f1c000 */
[----:B------:R-:W-:Y:S01]  /*3e80*/  IMAD.MOV.U32 R100, RZ, RZ, R126 ;  /* 0x000000ffff647224 */ /* 0x000fe200078e007e */
[----:B------:R-:W-:Y:S01]  /*3e90*/  PRMT R96, R96, 0x7632, R96 ;  /* 0x0000763260607816 */ /* 0x000fe20000000060 */
[----:B------:R-:W-:Y:S01]  /*3ea0*/  FMUL.FTZ R101, R101, R146 ;  /* 0x0000009265657220 */ /* 0x000fe20000410000 */
[----:B------:R-:W-:-:S04]  /*3eb0*/  PLOP3.LUT P2, PT, P0, PT, PT, 0x8, 0x80 ;  /* 0x000000000080781c */ /* 0x000fc8000074e170 */
[----:B------:R-:W-:-:S09]  /*3ec0*/  FSEL R106, R101, RZ, !P0 ;  /* 0x000000ff656a7208 */ /* 0x000fd20004000000 */
        /* <DEDUP_REMOVED lines=10> */
.L_x_970:
        /* <DEDUP_REMOVED lines=13> */
.L_x_972:
[----:B------:R-:W-:Y:S05]  /*4040*/  BSYNC.RECONVERGENT B1 ;  /* 0x0000000000017941 */ /* 0x000fea0003800200 */
.L_x_971:
        /* <DEDUP_REMOVED lines=42> */
.L_x_969:
[----:B------:R-:W-:Y:S05]  /*42f0*/  BSYNC.RECONVERGENT B0 ;  /* 0x0000000000007941 */ /* 0x000fea0003800200 */
.L_x_968:
[----:B------:R-:W-:Y:S01]  /*4300*/  ISETP.NE.AND P2, PT, R103, 0x1, PT ;  /* 0x000000016700780c */ /* 0x000fe20003f45270 */
[----:B------:R-:W-:Y:S01]  /*4310*/  IMAD.U32 R101, R96, 0x10000, RZ ;  /* 0x0001000060657824 */ /* 0x000fe200078e00ff */
[----:B------:R-:W-:Y:S01]  /*4320*/  I2FP.F32.U32 R100, R100 ;  /* 0x0000006400647245 */ /* 0x000fe20000201000 */
[----:B------:R-:W-:Y:S01]  /*4330*/  BSSY.RECONVERGENT B0, `(.L_x_973) ;  /* 0x000004a000007945 */ /* 0x000fe20003800200 */
[----:B------:R-:W-:Y:S01]  /*4340*/  MOV R96, R126 ;  /* 0x0000007e00607202 */ /* 0x000fe20000000f00 */
[----:B------:R-:W-:Y:S02]  /*4350*/  FMUL.FTZ R101, R101, R108 ;  /* 0x0000006c65657220 */ /* 0x000fe40000410000 */
[----:B------:R-:W-:Y:S02]  /*4360*/  FFMA.FTZ R100, R100, R145, 1.1641532182693481445e-10 ;  /* 0x2f00000064647423 */ /* 0x000fe40000010091 */
[----:B------:R-:W-:-:S03]  /*4370*/  FMUL.FTZ R101, R101, R146 ;  /* 0x0000009265657220 */ /* 0x000fc60000410000 */
[----:B------:R-:W-:Y:S01]  /*4380*/  FSETP.GTU.FTZ.AND P1, PT, R100, R147, PT ;  /* 0x000000936400720b */ /* 0x000fe20003f3c000 */
[----:B------:R-:W-:-:S03]  /*4390*/  IMAD.MOV.U32 R100, RZ, RZ, 0x2 ;  /* 0x00000002ff647424 */ /* 0x000fc600078e00ff */
[----:B------:R-:W-:Y:S02]  /*43a0*/  PLOP3.LUT P0, PT, P1, PT, PT, 0x8, 0x80 ;  /* 0x000000000080781c */ /* 0x000fe40000f0e170 */
[----:B------:R-:W-:Y:S01]  /*43b0*/  FSEL R107, R101, RZ, !P1 ;  /* 0x000000ff656b7208 */ /* 0x000fe20004800000 */
[----:B------:R-:W-:Y:S10]  /*43c0*/  @!P2 BRA `(.L_x_974) ;  /* 0x000000040000a947 */ /* 0x000ff40003800000 */
        /* <DEDUP_REMOVED lines=8> */
.L_x_975:
        /* <DEDUP_REMOVED lines=13> */
.L_x_977:
[----:B------:R-:W-:Y:S05]  /*4520*/  BSYNC.RECONVERGENT B1 ;  /* 0x0000000000017941 */ /* 0x000fea0003800200 */
.L_x_976:
[----:B------:R-:W-:Y:S01]  /*4530*/  IMAD.WIDE.U32 R102, R2, -0x326172a9, RZ ;  /* 0xcd9e8d5702667825 */ /* 0x000fe200078e00ff */
[----:B------:R-:W-:Y:S02]  /*4540*/  LOP3.LUT R126, R125, R101, R123, 0x96, !PT ;  /* 0x000000657d7e7212 */ /* 0x000fe400078e967b */
[----:B------:R-:W-:Y:S02]  /*4550*/  MOV R96, R164 ;  /* 0x000000a400607202 */ /* 0x000fe40000000f00 */
        /* <DEDUP_REMOVED lines=36> */
[----:B------:R-:W-:Y:S01]  /*47a0*/  IMAD.MOV.U32 R164, RZ, RZ, R114 ;  /* 0x000000ffffa47224 */ /* 0x000fe200078e0072 */
[----:B------:R-:W-:Y:S01]  /*47b0*/  LOP3.LUT R127, R142, R100, R115, 0x96, !PT ;  /* 0x000000648e7f7212 */ /* 0x000fe200078e9673 */
[----:B------:R-:W-:-:S07]  /*47c0*/  IMAD.MOV.U32 R100, RZ, RZ, RZ ;  /* 0x000000ffff647224 */ /* 0x000fce00078e00ff */
.L_x_974:
[----:B------:R-:W-:Y:S05]  /*47d0*/  BSYNC.RECONVERGENT B0 ;  /* 0x0000000000007941 */ /* 0x000fea0003800200 */
.L_x_973:
[----:B------:R-:W-:Y:S01]  /*47e0*/  I2FP.F32.U32 R96, R96 ;  /* 0x0000006000607245 */ /* 0x000fe20000201000 */
[----:B------:R-:W-:Y:S01]  /*47f0*/  BSSY.RECONVERGENT B0, `(.L_x_978) ;  /* 0x000004d000007945 */ /* 0x000fe20003800200 */
[C---:B------:R-:W-:Y:S02]  /*4800*/  SHF.L.U32 R101, R97.reuse, 0x10, RZ ;  /* 0x0000001061657819 */ /* 0x040fe400000006ff */
[----:B------:R-:W-:Y:S01]  /*4810*/  ISETP.NE.AND P3, PT, R100, 0x1, PT ;  /* 0x000000016400780c */ /* 0x000fe20003f65270 */
[----:B------:R-:W-:Y:S01]  /*4820*/  FFMA.FTZ R96, R96, R145, 1.1641532182693481445e-10 ;  /* 0x2f00000060607423 */ /* 0x000fe20000010091 */
[----:B------:R-:W-:Y:S01]  /*4830*/  PRMT R128, R97, 0x7632, R128 ;  /* 0x0000763261807816 */ /* 0x000fe20000000080 */
[----:B------:R-:W-:-:S03]  /*4840*/  FMUL.FTZ R101, R101, R108 ;  /* 0x0000006c65657220 */ /* 0x000fc60000410000 */
[----:B------:R-:W-:Y:S01]  /*4850*/  FSETP.GTU.FTZ.AND P2, PT, R96, R147, PT ;  /* 0x000000936000720b */ /* 0x000fe20003f5c000 */
[----:B------:R-:W-:Y:S01]  /*4860*/  FMUL.FTZ R101, R101, R146 ;  /* 0x0000009265657220 */ /* 0x000fe20000410000 */
[----:B------:R-:W-:Y:S02]  /*4870*/  IMAD.MOV.U32 R96, RZ, RZ, R126 ;  /* 0x000000ffff607224 */ /* 0x000fe400078e007e */
[----:B------:R-:W-:Y:S02]  /*4880*/  PLOP3.LUT P1, PT, P2, PT, PT, 0x8, 0x80 ;  /* 0x000000000080781c */ /* 0x000fe4000172e170 */
[----:B------:R-:W-:Y:S01]  /*4890*/  FSEL R148, R101, RZ, !P2 ;  /* 0x000000ff65947208 */ /* 0x000fe20005000000 */
[----:B------:R-:W-:Y:S01]  /*48a0*/  IMAD.MOV.U32 R101, RZ, RZ, 0x2 ;  /* 0x00000002ff657424 */ /* 0x000fe200078e00ff */
        /* <DEDUP_REMOVED lines=9> */
.L_x_980:
        /* <DEDUP_REMOVED lines=13> */
.L_x_982:
[----:B------:R-:W-:Y:S05]  /*4a10*/  BSYNC.RECONVERGENT B1 ;  /* 0x0000000000017941 */ /* 0x000fea0003800200 */
.L_x_981:
        /* <DEDUP_REMOVED lines=40> */
[----:B------:R-:W-:Y:S01]  /*4ca0*/  IMAD.MOV.U32 R96, RZ, RZ, R164 ;  /* 0x000000ffff607224 */ /* 0x000fe200078e00a4 */
[----:B------:R-:W-:-:S07]  /*4cb0*/  MOV R164, R102 ;  /* 0x0000006600a47202 */ /* 0x000fce0000000f00 */
.L_x_979:
[----:B------:R-:W-:Y:S05]  /*4cc0*/  BSYNC.RECONVERGENT B0 ;  /* 0x0000000000007941 */ /* 0x000fea0003800200 */
.L_x_978:
        /* <DEDUP_REMOVED lines=21> */
.L_x_985:
        /* <DEDUP_REMOVED lines=13> */
.L_x_987:
[----:B------:R-:W-:Y:S05]  /*4ef0*/  BSYNC.RECONVERGENT B1 ;  /* 0x0000000000017941 */ /* 0x000fea0003800200 */
.L_x_986:
        /* <DEDUP_REMOVED lines=42> */
.L_x_984:
[----:B------:R-:W-:Y:S05]  /*51a0*/  BSYNC.RECONVERGENT B0 ;  /* 0x0000000000007941 */ /* 0x000fea0003800200 */
.L_x_983:
[----:B------:R-:W-:Y:S01]  /*51b0*/  I2FP.F32.U32 R96, R96 ;  /* 0x0000006000607245 */ /* 0x000fe20000201000 */
[----:B------:R-:W-:Y:S01]  /*51c0*/  IMAD.U32 R97, R98, 0x10000, RZ ;  /* 0x0001000062617824 */ /* 0x000fe200078e00ff */
[----:B------:R-:W-:Y:S01]  /*51d0*/  ISETP.NE.AND P4, PT, R100, 0x1, PT ;  /* 0x000000016400780c */ /* 0x000fe20003f85270 */
[----:B------:R-:W-:Y:S01]  /*51e0*/  BSSY.RECONVERGENT B0, `(.L_x_988) ;  /* 0x000004b000007945 */ /* 0x000fe20003800200 */
[----:B------:R-:W-:Y:S01]  /*51f0*/  PRMT R98, R98, 0x7632, R98 ;  /* 0x0000763262627816 */ /* 0x000fe20000000062 */
[----:B------:R-:W-:Y:S01]  /*5200*/  FFMA.FTZ R96, R96, R145, 1.1641532182693481445e-10 ;  /* 0x2f00000060607423 */ /* 0x000fe20000010091 */
[----:B------:R-:W-:Y:S01]  /*5210*/  FMUL.FTZ R97, R97, R108 ;  /* 0x0000006c61617220 */ /* 0x000fe20000410000 */
[----:B------:R-:W-:-:S03]  /*5220*/  IMAD.MOV.U32 R101, RZ, RZ, 0x2 ;  /* 0x00000002ff657424 */ /* 0x000fc600078e00ff */
[----:B------:R-:W-:Y:S01]  /*5230*/  FMUL.FTZ R97, R97, R146 ;  /* 0x0000009261617220 */ /* 0x000fe20000410000 */
[----:B------:R-:W-:-:S04]  /*5240*/  FSETP.GTU.FTZ.AND P3, PT, R96, R147, PT ;  /* 0x000000936000720b */ /* 0x000fc80003f7c000 */
[----:B------:R-:W-:Y:S02]  /*5250*/  FSEL R150, R97, RZ, !P3 ;  /* 0x000000ff61967208 */ /* 0x000fe40005800000 */
[----:B------:R-:W-:Y:S02]  /*5260*/  MOV R97, R126 ;  /* 0x0000007e00617202 */ /* 0x000fe40000000f00 */
        /* <DEDUP_REMOVED lines=10> */
.L_x_990:
        /* <DEDUP_REMOVED lines=13> */
.L_x_992:
[----:B------:R-:W-:Y:S05]  /*53e0*/  BSYNC.RECONVERGENT B1 ;  /* 0x0000000000017941 */ /* 0x000fea0003800200 */
.L_x_991:
        /* <DEDUP_REMOVED lines=39> */
[----:B------:R-:W-:Y:S02]  /*5660*/  LOP3.LUT R127, R142, R100, R97, 0x96, !PT ;  /* 0x000000648e7f7212 */ /* 0x000fe400078e9661 */
[----:B------:R-:W-:Y:S01]  /*5670*/  MOV R97, R164 ;  /* 0x000000a400617202 */ /* 0x000fe20000000f00 */
[----:B------:R-:W-:-:S07]  /*5680*/  IMAD.MOV.U32 R164, RZ, RZ, R96 ;  /* 0x000000ffffa47224 */ /* 0x000fce00078e0060 */
.L_x_989:
[----:B------:R-:W-:Y:S05]  /*5690*/  BSYNC.RECONVERGENT B0 ;  /* 0x0000000000007941 */ /* 0x000fea0003800200 */
.L_x_988:
        /* <DEDUP_REMOVED lines=21> */
.L_x_995:
        /* <DEDUP_REMOVED lines=13> */
.L_x_997:
[----:B------:R-:W-:Y:S05]  /*58c0*/  BSYNC.RECONVERGENT B1 ;  /* 0x0000000000017941 */ /* 0x000fea0003800200 */
.L_x_996:
        /* <DEDUP_REMOVED lines=40> */
[----:B------:R-:W-:Y:S01]  /*5b50*/  IMAD.MOV.U32 R96, RZ, RZ, R164 ;  /* 0x000000ffff607224 */ /* 0x000fe200078e00a4 */
[----:B------:R-:W-:-:S07]  /*5b60*/  MOV R164, R100 ;  /* 0x0000006400a47202 */ /* 0x000fce0000000f00 */
.L_x_994:
[----:B------:R-:W-:Y:S05]  /*5b70*/  BSYNC.RECONVERGENT B0 ;  /* 0x0000000000007941 */ /* 0x000fea0003800200 */
.L_x_993:
[----:B------:R-:W-:Y:S01]  /*5b80*/  I2FP.F32.U32 R96, R96 ;  /* 0x0000006000607245 */ /* 0x000fe20000201000 */
[----:B------:R-:W-:Y:S01]  /*5b90*/  IMAD.U32 R97, R99, 0x10000, RZ ;  /* 0x0001000063617824 */ /* 0x000fe200078e00ff */
[----:B------:R-:W-:Y:S01]  /*5ba0*/  ISETP.NE.AND P6, PT, R98, 0x1, PT ;  /* 0x000000016200780c */ /* 0x000fe20003fc5270 */
[----:B------:R-:W-:Y:S01]  /*5bb0*/  BSSY.RECONVERGENT B0, `(.L_x_998) ;  /* 0x000004d000007945 */ /* 0x000fe20003800200 */
[----:B------:R-:W-:Y:S02]  /*5bc0*/  HFMA2 R162, -RZ, RZ, 0, 1.1920928955078125e-07 ;  /* 0x00000002ffa27431 */ /* 0x000fe400000001ff */
[----:B------:R-:W-:Y:S01]  /*5bd0*/  FFMA.FTZ R96, R96, R145, 1.1641532182693481445e-10 ;  /* 0x2f00000060607423 */ /* 0x000fe20000010091 */
[----:B------:R-:W-:Y:S01]  /*5be0*/  FMUL.FTZ R97, R97, R108 ;  /* 0x0000006c61617220 */ /* 0x000fe20000410000 */
[----:B------:R-:W-:-:S03]  /*5bf0*/  PRMT R128, R99, 0x7632, R128 ;  /* 0x0000763263807816 */ /* 0x000fc60000000080 */
        /* <DEDUP_REMOVED lines=14> */
.L_x_1000:
        /* <DEDUP_REMOVED lines=15> */
.L_x_1002:
[----:B------:R-:W-:Y:S05]  /*5dd0*/  BSYNC.RECONVERGENT B1 ;  /* 0x0000000000017941 */ /* 0x000fea0003800200 */
.L_x_1001:
        /* <DEDUP_REMOVED lines=42> */
.L_x_999:
[----:B------:R-:W-:Y:S05]  /*6080*/  BSYNC.RECONVERGENT B0 ;  /* 0x0000000000007941 */ /* 0x000fea0003800200 */
.L_x_998:
[----:B------:R-:W-:Y:S01]  /*6090*/  I2FP.F32.U32 R96, R96 ;  /* 0x0000006000607245 */ /* 0x000fe20000201000 */
[----:B------:R-:W-:Y:S01]  /*60a0*/  IMAD.U32 R97, R128, 0x10000, RZ ;  /* 0x0001000080617824 */ /* 0x000fe200078e00ff */
[----:B------:R-:W-:Y:S02]  /*60b0*/  F2FP.BF16.F32.PACK_AB R102, R152, R150 ;  /* 0x000000969866723e */ /* 0x000fe400000010ff */
[----:B------:R-:W-:Y:S01]  /*60c0*/  F2FP.BF16.F32.PACK_AB R101, R149, R148 ;  /* 0x000000949565723e */ /* 0x000fe200000010ff */
[----:B------:R-:W-:Y:S01]  /*60d0*/  FFMA.FTZ R96, R96, R145, 1.1641532182693481445e-10 ;  /* 0x2f00000060607423 */ /* 0x000fe20000010091 */
[----:B------:R-:W-:Y:S01]  /*60e0*/  FMUL.FTZ R97, R97, R108 ;  /* 0x0000006c61617220 */ /* 0x000fe20000410000 */
[----:B------:R-:W-:-:S03]  /*60f0*/  F2FP.BF16.F32.PACK_AB R100, R107, R106 ;  /* 0x0000006a6b64723e */ /* 0x000fc600000010ff */
[----:B------:R-:W-:Y:S01]  /*6100*/  FMUL.FTZ R97, R97, R146 ;  /* 0x0000009261617220 */ /* 0x000fe20000410000 */
[----:B------:R-:W-:-:S04]  /*6110*/  FSETP.GTU.FTZ.AND P6, PT, R96, R147, PT ;  /* 0x000000936000720b */ /* 0x000fc80003fdc000 */
[----:B------:R-:W-:Y:S02]  /*6120*/  FSEL R154, R97, RZ, !P6 ;  /* 0x000000ff619a7208 */ /* 0x000fe40007000000 */
[----:B------:R-:W-:Y:S02]  /*6130*/  PLOP3.LUT P6, PT, P6, PT, PT, 0x8, 0x80 ;  /* 0x000000000080781c */ /* 0x000fe400037ce170 */
[----:B------:R-:W-:-:S11]  /*6140*/  F2FP.BF16.F32.PACK_AB R103, R154, R153 ;  /* 0x000000999a67723e */ /* 0x000fd600000010ff */
.L_x_962:
[----:B------:R-:W0:Y:S01]  /*6150*/  LDC.64 R114, c[0x0][0x3a8] ;  /* 0x0000ea00ff727b82 */ /* 0x000e220000000a00 */
[----:B------:R-:W-:Y:S01]  /*6160*/  SEL R99, RZ, 0x1000000, !P6 ;  /* 0x01000000ff637807 */ /* 0x000fe20007000000 */
[----:B------:R-:W-:Y:S01]  /*6170*/  VIADD R151, R104, 0x20 ;  /* 0x0000002068977836 */ /* 0x000fe20000000000 */
        /* <DEDUP_REMOVED lines=8> */
[----:B------:R-:W-:Y:S02]  /*6200*/  SEL R156, RZ, 0x1, !P3 ;  /* 0x00000001ff9c7807 */ /* 0x000fe40005800000 */
[----:B------:R-:W-:Y:S02]  /*6210*/  LOP3.LUT R96, R96, R98, R97, 0xfe, !PT ;  /* 0x0000006260607212 */ /* 0x000fe400078efe61 */
[----:B------:R-:W-:Y:S02]  /*6220*/  SEL R97, RZ, 0x1, !P5 ;  /* 0x00000001ff617807 */ /* 0x000fe40006800000 */
[----:B------:R-:W-:Y:S01]  /*6230*/  LOP3.LUT R157, R157, R156, RZ, 0xfc, !PT ;  /* 0x0000009c9d9d7212 */ /* 0x000fe200078efcff */
[----:B0-----:R-:W-:Y:S01]  /*6240*/  IMAD.WIDE.U32 R158, R104, 0x10, R114 ;  /* 0x00000010689e7825 */ /* 0x001fe200078e0072 */
[----:B------:R-:W-:-:S02]  /*6250*/  LOP3.LUT R156, R96, R97, RZ, 0xfc, !PT ;  /* 0x00000061609c7212 */ /* 0x000fc400078efcff */
[----:B------:R-:W-:Y:S01]  /*6260*/  LOP3.LUT P6, RZ, R6, 0x4, RZ, 0xc0, !PT ;  /* 0x0000000406ff7812 */ /* 0x000fe200078cc0ff */
[----:B------:R-:W-:Y:S01]  /*6270*/  IMAD.WIDE.U32 R96, R151, 0x10, R130 ;  /* 0x0000001097607825 */ /* 0x000fe200078e0082 */
[----:B------:R0:W-:Y:S03]  /*6280*/  STG.E.128 desc[UR6][R158.64], R100 ;  /* 0x000000649e007986 */ /* 0x0001e6000c101d06 */
[----:B-1----:R-:W-:-:S05]  /*6290*/  IMAD.WIDE.U32 R160, R104, 0x8, R128 ;  /* 0x0000000868a07825 */ /* 0x002fca00078e0080 */
[----:B------:R0:W-:Y:S04]  /*62a0*/  STG.E.64 desc[UR6][R160.64], R156 ;  /* 0x0000009ca0007986 */ /* 0x0001e8000c101b06 */
[----:B------:R-:W5:Y:S01]  /*62b0*/  LDG.E.128 R96, desc[UR6][R96.64] ;  /* 0x0000000660607981 */ /* 0x000f62000c1e1d00 */
[----:B------:R-:W-:Y:S05]  /*62c0*/  @!P6 BRA `(.L_x_1003) ;  /* 0x000000280058e947 */ /* 0x000fea0003800000 */
[----:B0-----:R-:W0:Y:S02]  /*62d0*/  LDC.64 R100, c[0x0][0x3a0] ;  /* 0x0000e800ff647b82 */ /* 0x001e240000000a00 */
        /* <DEDUP_REMOVED lines=18> */
.L_x_1006:
        /* <DEDUP_REMOVED lines=13> */
.L_x_1008:
[----:B------:R-:W-:Y:S05]  /*64d0*/  BSYNC.RECONVERGENT B1 ;  /* 0x0000000000017941 */ /* 0x000fea0003800200 */
.L_x_1007:
[----:B------:R-:W-:Y:S01]  /*64e0*/  IMAD.WIDE.U32 R158, R2, -0x326172a9, RZ ;  /* 0xcd9e8d57029e7825 */ /* 0x000fe200078e00ff */
[----:B------:R-:W-:-:S03]  /*64f0*/  LOP3.LUT R126, R125, R161, R123, 0x96, !PT ;  /* 0x000000a17d7e7212 */ /* 0x000fc600078e967b */
        /* <DEDUP_REMOVED lines=38> */
[----:B------:R-:W-:-:S07]  /*6760*/  IMAD.MOV.U32 R156, RZ, RZ, RZ ;  /* 0x000000ffff9c7224 */ /* 0x000fce00078e00ff */
.L_x_1005:
[----:B------:R-:W-:Y:S05]  /*6770*/  BSYNC.RECONVERGENT B0 ;  /* 0x0000000000007941 */ /* 0x000fea0003800200 */
.L_x_1004:
[----:B------:R-:W-:Y:S01]  /*6780*/  I2FP.F32.U32 R158, R155 ;  /* 0x0000009b009e7245 */ /* 0x000fe20000201000 */
[----:B------:R-:W-:Y:S01]  /*6790*/  BSSY.RECONVERGENT B0, `(.L_x_1009) ;  /* 0x0000052000007945 */ /* 0x000fe20003800200 */
[----:B-----5:R-:W-:Y:S02]  /*67a0*/  SHF.L.U32 R155, R96, 0x10, RZ ;  /* 0x00000010609b7819 */ /* 0x020fe400000006ff */
[----:B------:R-:W-:Y:S01]  /*67b0*/  ISETP.NE.AND P1, PT, R156, 0x1, PT ;  /* 0x000000019c00780c */ /* 0x000fe20003f25270 */
[----:B------:R-:W-:Y:S01]  /*67c0*/  FFMA.FTZ R158, R158, R145, 1.1641532182693481445e-10 ;  /* 0x2f0000009e9e7423 */ /* 0x000fe20000010091 */
[----:B------:R-:W-:Y:S01]  /*67d0*/  LOP3.LUT R6, R6, 0xfffffffd, RZ, 0xc0, !PT ;  /* 0xfffffffd06067812 */ /* 0x000fe200078ec0ff */
[----:B------:R-:W-:Y:S01]  /*67e0*/  FMUL.FTZ R155, R155, R108 ;  /* 0x0000006c9b9b7220 */ /* 0x000fe20000410000 */
[----:B------:R-:W-:Y:S02]  /*67f0*/  PRMT R96, R96, 0x7632, R96 ;  /* 0x0000763260607816 */ /* 0x000fe40000000060 */
[----:B------:R-:W-:Y:S01]  /*6800*/  FSETP.GTU.FTZ.AND P0, PT, R158, R147, PT ;  /* 0x000000939e00720b */ /* 0x000fe20003f1c000 */
[----:B------:R-:W-:Y:S01]  /*6810*/  FMUL.FTZ R155, R155, R146 ;  /* 0x000000929b9b7220 */ /* 0x000fe20000410000 */
[C---:B------:R-:W-:Y:S01]  /*6820*/  IMAD.U32 R158, R100.reuse, 0x10000, RZ ;  /* 0x00010000649e7824 */ /* 0x040fe200078e00ff */
[----:B------:R-:W-:-:S02]  /*6830*/  PRMT R100, R100, 0x7632, R100 ;  /* 0x0000763264647816 */ /* 0x000fc40000000064 */
[----:B------:R-:W-:Y:S02]  /*6840*/  MOV R157, R126 ;  /* 0x0000007e009d7202 */ /* 0x000fe40000000f00 */
[----:B------:R-:W-:Y:S02]  /*6850*/  FSEL R155, R155, RZ, !P0 ;  /* 0x000000ff9b9b7208 */ /* 0x000fe40004000000 */
[----:B------:R-:W-:-:S03]  /*6860*/  PLOP3.LUT P0, PT, P0, PT, PT, 0x8, 0x80 ;  /* 0x000000000080781c */ /* 0x000fc6000070e170 */
[----:B------:R-:W-:Y:S01]  /*6870*/  FADD.FTZ R155, R155, R158 ;  /* 0x0000009e9b9b7221 */ /* 0x000fe20000010000 */
[----:B------:R-:W-:-:S09]  /*6880*/  IMAD.MOV.U32 R158, RZ, RZ, 0x2 ;  /* 0x00000002ff9e7424 */ /* 0x000fd200078e00ff */
        /* <DEDUP_REMOVED lines=10> */
.L_x_1011:
        /* <DEDUP_REMOVED lines=13> */
.L_x_1013:
[----:B------:R-:W-:Y:S05]  /*6a00*/  BSYNC.RECONVERGENT B1 ;  /* 0x0000000000017941 */ /* 0x000fea0003800200 */
.L_x_1012:
        /* <DEDUP_REMOVED lines=39> */
[----:B------:R-:W-:Y:S01]  /*6c80*/  IMAD.MOV.U32 R158, RZ, RZ, RZ ;  /* 0x000000ffff9e7224 */ /* 0x000fe200078e00ff */
[----:B------:R-:W-:Y:S01]  /*6c90*/  MOV R157, R170 ;  /* 0x000000aa009d7202 */ /* 0x000fe20000000f00 */
[----:B------:R-:W-:-:S07]  /*6ca0*/  IMAD.MOV.U32 R170, RZ, RZ, R156 ;  /* 0x000000ffffaa7224 */ /* 0x000fce00078e009c */
.L_x_1010:
[----:B------:R-:W-:Y:S05]  /*6cb0*/  BSYNC.RECONVERGENT B0 ;  /* 0x0000000000007941 */ /* 0x000fea0003800200 */
.L_x_1009:
[----:B------:R-:W-:Y:S01]  /*6cc0*/  I2FP.F32.U32 R156, R157 ;  /* 0x0000009d009c7245 */ /* 0x000fe20000201000 */
[----:B------:R-:W-:Y:S01]  /*6cd0*/  IMAD.U32 R159, R100, 0x10000, RZ ;  /* 0x00010000649f7824 */ /* 0x000fe200078e00ff */
[----:B------:R-:W-:Y:S01]  /*6ce0*/  SHF.L.U32 R157, R96, 0x10, RZ ;  /* 0x00000010609d7819 */ /* 0x000fe200000006ff */
[----:B------:R-:W-:Y:S01]  /*6cf0*/  BSSY.RECONVERGENT B0, `(.L_x_1014) ;  /* 0x000004c000007945 */ /* 0x000fe20003800200 */
        /* <DEDUP_REMOVED lines=19> */
.L_x_1016:
        /* <DEDUP_REMOVED lines=13> */
.L_x_1018:
[----:B------:R-:W-:Y:S05]  /*6f00*/  BSYNC.RECONVERGENT B1 ;  /* 0x0000000000017941 */ /* 0x000fea0003800200 */
.L_x_1017:
[----:B------:R-:W-:Y:S01]  /*6f10*/  IMAD.WIDE.U32 R160, R2, -0x326172a9, RZ ;  /* 0xcd9e8d5702a07825 */ /* 0x000fe200078e00ff */
[----:B------:R-:W-:Y:S02]  /*6f20*/  LOP3.LUT R126, R125, R163, R123, 0x96, !PT ;  /* 0x000000a37d7e7212 */ /* 0x000fe400078e967b */
[----:B------:R-:W-:Y:S01]  /*6f30*/  MOV R96, R170 ;  /* 0x000000aa00607202 */ /* 0x000fe20000000f00 */
        /* <DEDUP_REMOVED lines=38> */
[----:B------:R-:W-:-:S07]  /*71a0*/  LOP3.LUT R127, R142, R160, R159, 0x96, !PT ;  /* 0x000000a08e7f7212 */ /* 0x000fce00078e969f */
.L_x_1015:
[----:B------:R-:W-:Y:S05]  /*71b0*/  BSYNC.RECONVERGENT B0 ;  /* 0x0000000000007941 */ /* 0x000fea0003800200 */
.L_x_1014:
        /* <DEDUP_REMOVED lines=8> */
[----:B------:R-:W-:Y:S02]  /*7240*/  IMAD.MOV.U32 R101, RZ, RZ, 0x2 ;  /* 0x00000002ff657424 */ /* 0x000fe400078e00ff */
[----:B------:R-:W-:Y:S01]  /*7250*/  FSETP.GTU.FTZ.AND P1, PT, R96, R147, PT ;  /* 0x000000936000720b */ /* 0x000fe20003f3c000 */
[----:B------:R-:W-:-:S05]  /*7260*/  FMUL.FTZ R157, R157, R146 ;  /* 0x000000929d9d7220 */ /* 0x000fca0000410000 */
[----:B------:R-:W-:Y:S02]  /*7270*/  FSEL R157, R157, RZ, !P1 ;  /* 0x000000ff9d9d7208 */ /* 0x000fe40004800000 */
[----:B------:R-:W-:-:S03]  /*7280*/  PLOP3.LUT P1, PT, P1, PT, PT, 0x8, 0x80 ;  /* 0x000000000080781c */ /* 0x000fc60000f2e170 */
[----:B------:R-:W-:Y:S01]  /*7290*/  FADD.FTZ R158, R157, R158 ;  /* 0x0000009e9d9e7221 */ /* 0x000fe20000010000 */
[----:B------:R-:W-:Y:S02]  /*72a0*/  PRMT R157, R97, 0x7632, R157 ;  /* 0x00007632619d7816 */ /* 0x000fe4000000009d */
[----:B------:R-:W-:Y:S01]  /*72b0*/  MOV R97, R126 ;  /* 0x0000007e00617202 */ /* 0x000fe20000000f00 */
        /* <DEDUP_REMOVED lines=9> */
.L_x_1021:
        /* <DEDUP_REMOVED lines=13> */
.L_x_1023:
[----:B------:R-:W-:Y:S05]  /*7420*/  BSYNC.RECONVERGENT B1 ;  /* 0x0000000000017941 */ /* 0x000fea0003800200 */
.L_x_1022:
        /* <DEDUP_REMOVED lines=42> */
.L_x_1020:
[----:B------:R-:W-:Y:S05]  /*76d0*/  BSYNC.RECONVERGENT B0 ;  /* 0x0000000000007941 */ /* 0x000fea0003800200 */
.L_x_1019:
        /* <DEDUP_REMOVED lines=9> */
[----:B------:R-:W-:Y:S01]  /*7770*/  FMUL.FTZ R157, R157, R146 ;  /* 0x000000929d9d7220 */ /* 0x000fe20000410000 */
[----:B------:R-:W-:-:S04]  /*7780*/  IMAD.U32 R96, R159, 0x10000, RZ ;  /* 0x000100009f607824 */ /* 0x000fc800078e00ff */
        /* <DEDUP_REMOVED lines=12> */
.L_x_1026:
        /* <DEDUP_REMOVED lines=13> */
.L_x_1028:
[----:B------:R-:W-:Y:S05]  /*7920*/  BSYNC.RECONVERGENT B1 ;  /* 0x0000000000017941 */ /* 0x000fea0003800200 */
.L_x_1027:
        /* <DEDUP_REMOVED lines=42> */
.L_x_1025:
[----:B------:R-:W-:Y:S05]  /*7bd0*/  BSYNC.RECONVERGENT B0 ;  /* 0x0000000000007941 */ /* 0x000fea0003800200 */
.L_x_1024:
        /* <DEDUP_REMOVED lines=10> */
[C---:B------:R-:W-:Y:S01]  /*7c80*/  IMAD.U32 R96, R102.reuse, 0x10000, RZ ;  /* 0x0001000066607824 */ /* 0x040fe200078e00ff */
[----:B------:R-:W-:-:S03]  /*7c90*/  PRMT R102, R102, 0x7632, R102 ;  /* 0x0000763266667816 */ /* 0x000fc60000000066 */
[----:B------:R-:W-:Y:S02]  /*7ca0*/  FSEL R97, R97, RZ, !P3 ;  /* 0x000000ff61617208 */ /* 0x000fe40005800000 */
[----:B------:R-:W-:-:S03]  /*7cb0*/  PLOP3.LUT P3, PT, P3, PT, PT, 0x8, 0x80 ;  /* 0x000000000080781c */ /* 0x000fc60001f6e170 */
[----:B------:R-:W-:Y:S01]  /*7cc0*/  FADD.FTZ R161, R97, R96 ;  /* 0x0000006061a17221 */ /* 0x000fe20000010000 */
[----:B------:R-:W-:Y:S01]  /*7cd0*/  MOV R97, R126 ;  /* 0x0000007e00617202 */ /* 0x000fe20000000f00 */
        /* <DEDUP_REMOVED lines=9> */
.L_x_1031:
        /* <DEDUP_REMOVED lines=13> */
.L_x_1033:
[----:B------:R-:W-:Y:S05]  /*7e40*/  BSYNC.RECONVERGENT B1 ;  /* 0x0000000000017941 */ /* 0x000fea0003800200 */
.L_x_1032:
        /* <DEDUP_REMOVED lines=42> */
.L_x_1030:
[----:B------:R-:W-:Y:S05]  /*80f0*/  BSYNC.RECONVERGENT B0 ;  /* 0x0000000000007941 */ /* 0x000fea0003800200 */
.L_x_1029:
[----:B------:R-:W-:Y:S01]  /*8100*/  I2FP.F32.U32 R96, R97 ;  /* 0x0000006100607245 */ /* 0x000fe20000201000 */
[----:B------:R-:W-:Y:S01]  /*8110*/  IMAD.U32 R102, R102, 0x10000, RZ ;  /* 0x0001000066667824 */ /* 0x000fe200078e00ff */
[----:B------:R-:W-:Y:S01]  /*8120*/  SHF.L.U32 R97, R98, 0x10, RZ ;  /* 0x0000001062617819 */ /* 0x000fe200000006ff */
[----:B------:R-:W-:Y:S01]  /*8130*/  BSSY.RECONVERGENT B0, `(.L_x_1034) ;  /* 0x000004c000007945 */ /* 0x000fe20003800200 */
[----:B------:R-:W-:Y:S01]  /*8140*/  ISETP.NE.AND P5, PT, R101, 0x1, PT ;  /* 0x000000016500780c */ /* 0x000fe20003fa5270 */
[----:B------:R-:W-:Y:S01]  /*8150*/  FFMA.FTZ R96, R96, R145, 1.1641532182693481445e-10 ;  /* 0x2f00000060607423 */ /* 0x000fe20000010091 */
[----:B------:R-:W-:Y:S02]  /*8160*/  IMAD.MOV.U32 R100, RZ, RZ, 0x2 ;  /* 0x00000002ff647424 */ /* 0x000fe400078e00ff */
[----:B------:R-:W-:Y:S02]  /*8170*/  FMUL.FTZ R97, R97, R108 ;  /* 0x0000006c61617220 */ /* 0x000fe40000410000 */
[----:B------:R-:W-:-:S02]  /*8180*/  FSETP.GTU.FTZ.AND P4, PT, R96, R147, PT ;  /* 0x000000936000720b */ /* 0x000fc40003f9c000 */
[----:B------:R-:W-:-:S05]  /*8190*/  FMUL.FTZ R97, R97, R146 ;  /* 0x0000009261617220 */ /* 0x000fca0000410000 */
        /* <DEDUP_REMOVED lines=13> */
.L_x_1036:
        /* <DEDUP_REMOVED lines=13> */
.L_x_1038:
[----:B------:R-:W-:Y:S05]  /*8340*/  BSYNC.RECONVERGENT B1 ;  /* 0x0000000000017941 */ /* 0x000fea0003800200 */
.L_x_1037:
        /* <DEDUP_REMOVED lines=42> */
.L_x_1035:
[----:B------:R-:W-:Y:S05]  /*85f0*/  BSYNC.RECONVERGENT B0 ;  /* 0x0000000000007941 */ /* 0x000fea0003800200 */
.L_x_1034:
[----:B------:R-:W-:Y:S01]  /*8600*/  I2FP.F32.U32 R96, R97 ;  /* 0x0000006100607245 */ /* 0x000fe20000201000 */
[----:B------:R-:W-:Y:S01]  /*8610*/  IMAD.U32 R98, R103, 0x10000, RZ ;  /* 0x0001000067627824 */ /* 0x000fe200078e00ff */
[C---:B------:R-:W-:Y:S01]  /*8620*/  SHF.L.U32 R97, R99.reuse, 0x10, RZ ;  /* 0x0000001063617819 */ /* 0x040fe200000006ff */
[----:B------:R-:W-:Y:S01]  /*8630*/  BSSY.RECONVERGENT B0, `(.L_x_1039) ;  /* 0x0000050000007945 */ /* 0x000fe20003800200 */
[----:B------:R-:W-:Y:S01]  /*8640*/  ISETP.NE.AND P6, PT, R100, 0x1, PT ;  /* 0x000000016400780c */ /* 0x000fe20003fc5270 */
[----:B------:R-:W-:Y:S01]  /*8650*/  FFMA.FTZ R96, R96, R145, 1.1641532182693481445e-10 ;  /* 0x2f00000060607423 */ /* 0x000fe20000010091 */
[----:B------:R-:W-:Y:S01]  /*8660*/  PRMT R159, R99, 0x7632, R159 ;  /* 0x00007632639f7816 */ /* 0x000fe2000000009f */
[----:B------:R-:W-:Y:S01]  /*8670*/  FMUL.FTZ R97, R97, R108 ;  /* 0x0000006c61617220 */ /* 0x000fe20000410000 */
[----:B------:R-:W-:Y:S01]  /*8680*/  PRMT R163, R103, 0x7632, R163 ;  /* 0x0000763267a37816 */ /* 0x000fe200000000a3 */
[----:B------:R-:W-:Y:S01]  /*8690*/  IMAD.MOV.U32 R171, RZ, RZ, 0x2 ;  /* 0x00000002ffab7424 */ /* 0x000fe200078e00ff */
[----:B------:R-:W-:Y:S01]  /*86a0*/  FSETP.GTU.FTZ.AND P5, PT, R96, R147, PT ;  /* 0x000000936000720b */ /* 0x000fe20003fbc000 */
        /* <DEDUP_REMOVED lines=14> */
.L_x_1041:
        /* <DEDUP_REMOVED lines=15> */
.L_x_1043:
[----:B------:R-:W-:Y:S05]  /*8880*/  BSYNC.RECONVERGENT B1 ;  /* 0x0000000000017941 */ /* 0x000fea0003800200 */
.L_x_1042:
        /* <DEDUP_REMOVED lines=39> */
[----:B------:R-:W-:Y:S02]  /*8b00*/  LOP3.LUT R127, R142, R98, R97, 0x96, !PT ;  /* 0x000000628e7f7212 */ /* 0x000fe400078e9661 */
[----:B------:R-:W-:Y:S01]  /*8b10*/  MOV R97, R170 ;  /* 0x000000aa00617202 */ /* 0x000fe20000000f00 */
[----:B------:R-:W-:-:S07]  /*8b20*/  IMAD.MOV.U32 R170, RZ, RZ, R96 ;  /* 0x000000ffffaa7224 */ /* 0x000fce00078e0060 */
.L_x_1040:
[----:B------:R-:W-:Y:S05]  /*8b30*/  BSYNC.RECONVERGENT B0 ;  /* 0x0000000000007941 */ /* 0x000fea0003800200 */
.L_x_1039:
        /* <DEDUP_REMOVED lines=15> */
.L_x_1003:
[----:B------:R-:W-:Y:S01]  /*8c30*/  ISETP.NE.AND P0, PT, R162, 0x1, PT ;  /* 0x00000001a200780c */ /* 0x000fe20003f05270 */
[----:B------:R-:W-:Y:S01]  /*8c40*/  BSSY.RECONVERGENT B0, `(.L_x_1045) ;  /* 0x0000047000007945 */ /* 0x000fe20003800200 */
[----:B0-----:R-:W-:Y:S01]  /*8c50*/  IMAD.MOV.U32 R102, RZ, RZ, 0x2 ;  /* 0x00000002ff667424 */ /* 0x001fe200078e00ff */
[----:B------:R-:W-:Y:S01]  /*8c60*/  MOV R100, R126 ;  /* 0x0000007e00647202 */ /* 0x000fe20000000f00 */
[----:B------:R-:W-:-:S09]  /*8c70*/  IMAD.MOV.U32 R170, RZ, RZ, R164 ;  /* 0x000000ffffaa7224 */ /* 0x000fd200078e00a4 */
[----:B------:R-:W-:Y:S05]  /*8c80*/  @!P0 BRA `(.L_x_1046) ;  /* 0x0000000400088947 */ /* 0x000fea0003800000 */
[----:B------:R-:W-:-:S13]  /*8c90*/  ISETP.NE.AND P0, PT, R162, 0x3, PT ;  /* 0x00000003a200780c */ /* 0x000fda0003f05270 */
[----:B------:R-:W-:Y:S05]  /*8ca0*/  @!P0 BRA `(.L_x_1047) ;  /* 0x0000000000208947 */ /* 0x000fea0003800000 */
[----:B------:R-:W-:-:S13]  /*8cb0*/  ISETP.NE.AND P0, PT, R162, 0x2, PT ;  /* 0x00000002a200780c */ /* 0x000fda0003f05270 */
[----:B------:R-:W-:Y:S01]  /*8cc0*/  @!P0 IMAD.MOV.U32 R102, RZ, RZ, 0x3 ;  /* 0x00000003ff668424 */ /* 0x000fe200078e00ff */
[-C--:B------:R-:W-:Y:S01]  /*8cd0*/  @!P0 MOV R170, R164.reuse ;  /* 0x000000a400aa8202 */ /* 0x080fe20000000f00 */
[----:B------:R-:W-:Y:S01]  /*8ce0*/  @!P0 IMAD.MOV.U32 R100, RZ, RZ, R127 ;  /* 0x000000ffff648224 */ /* 0x000fe200078e007f */
[----:B------:R-:W-:Y:S01]  /*8cf0*/  @P0 MOV R170, R164 ;  /* 0x000000a400aa0202 */ /* 0x000fe20000000f00 */
[----:B------:R-:W-:Y:S02]  /*8d00*/  @P0 VIADD R102, R162, 0x1 ;  /* 0x00000001a2660836 */ /* 0x000fe40000000000 */
[----:B------:R-:W-:Y:S01]  /*8d10*/  @P0 IMAD.MOV.U32 R100, RZ, RZ, R0 ;  /* 0x000000ffff640224 */ /* 0x000fe200078e0000 */
[----:B------:R-:W-:Y:S06]  /*8d20*/  BRA `(.L_x_1046) ;  /* 0x0000000000e07947 */ /* 0x000fec0003800000 */
.L_x_1047:
        /* <DEDUP_REMOVED lines=13> */
.L_x_1049:
[----:B------:R-:W-:Y:S05]  /*8e00*/  BSYNC.RECONVERGENT B1 ;  /* 0x0000000000017941 */ /* 0x000fea0003800200 */
.L_x_1048:
        /* <DEDUP_REMOVED lines=39> */
[----:B------:R-:W-:Y:S01]  /*9080*/  IMAD.MOV.U32 R102, RZ, RZ, RZ ;  /* 0x000000ffff667224 */ /* 0x000fe200078e00ff */
[----:B------:R-:W-:Y:S01]  /*9090*/  LOP3.LUT R127, R142, R100, R171, 0x96, !PT ;  /* 0x000000648e7f7212 */ /* 0x000fe200078e96ab */
[----:B------:R-:W-:-:S07]  /*90a0*/  IMAD.MOV.U32 R100, RZ, RZ, R164 ;  /* 0x000000ffff647224 */ /* 0x000fce00078e00a4 */
.L_x_1046:
[----:B------:R-:W-:Y:S05]  /*90b0*/  BSYNC.RECONVERGENT B0 ;  /* 0x0000000000007941 */ /* 0x000fea0003800200 */
.L_x_1045:
[----:B------:R-:W-:Y:S01]  /*90c0*/  I2FP.F32.U32 R100, R100 ;  /* 0x0000006400647245 */ /* 0x000fe20000201000 */
[----:B------:R-:W-:Y:S01]  /*90d0*/  BSSY.RECONVERGENT B0, `(.L_x_1050) ;  /* 0x0000050000007945 */ /* 0x000fe20003800200 */
[----:B------:R-:W-:Y:S01]  /*90e0*/  ISETP.NE.AND P1, PT, R102, 0x1, PT ;  /* 0x000000016600780c */ /* 0x000fe20003f25270 */
[----:B------:R-:W-:Y:S01]  /*90f0*/  IMAD.MOV.U32 R103, RZ, RZ, 0x2 ;  /* 0x00000002ff677424 */ /* 0x000fe200078e00ff */
[----:B-----5:R-:W-:Y:S01]  /*9100*/  SHF.L.U32 R101, R96, 0x10, RZ ;  /* 0x0000001060657819 */ /* 0x020fe200000006ff */
[----:B------:R-:W-:Y:S01]  /*9110*/  FFMA.FTZ R100, R100, R145, 1.1641532182693481445e-10 ;  /* 0x2f00000064647423 */ /* 0x000fe20000010091 */
[----:B------:R-:W-:Y:S02]  /*9120*/  LOP3.LUT R6, R6, 0xfffffffd, RZ, 0xc0, !PT ;  /* 0xfffffffd06067812 */ /* 0x000fe400078ec0ff */
[----:B------:R-:W-:Y:S01]  /*9130*/  PRMT R96, R96, 0x7632, R96 ;  /* 0x0000763260607816 */ /* 0x000fe20000000060 */
[----:B------:R-:W-:Y:S01]  /*9140*/  FMUL.FTZ R101, R101, R108 ;  /* 0x0000006c65657220 */ /* 0x000fe20000410000 */
[----:B------:R-:W-:Y:S01]  /*9150*/  FSETP.GTU.FTZ.AND P0, PT, R100, R147, PT ;  /* 0x000000936400720b */ /* 0x000fe20003f1c000 */
[----:B------:R-:W-:-:S02]  /*9160*/  IMAD.MOV.U32 R100, RZ, RZ, R126 ;  /* 0x000000ffff647224 */ /* 0x000fc400078e007e */
        /* <DEDUP_REMOVED lines=13> */
.L_x_1052:
        /* <DEDUP_REMOVED lines=13> */
.L_x_1054:
[----:B------:R-:W-:Y:S05]  /*9310*/  BSYNC.RECONVERGENT B1 ;  /* 0x0000000000017941 */ /* 0x000fea0003800200 */
.L_x_1053:
        /* <DEDUP_REMOVED lines=40> */
[----:B------:R-:W-:Y:S01]  /*95a0*/  IMAD.MOV.U32 R103, RZ, RZ, RZ ;  /* 0x000000ffff677224 */ /* 0x000fe200078e00ff */
[----:B------:R-:W-:Y:S01]  /*95b0*/  MOV R100, R170 ;  /* 0x000000aa00647202 */ /* 0x000fe20000000f00 */
[----:B------:R-:W-:-:S07]  /*95c0*/  IMAD.MOV.U32 R170, RZ, RZ, R102 ;  /* 0x000000ffffaa7224 */ /* 0x000fce00078e0066 */
.L_x_1051:
[----:B------:R-:W-:Y:S05]  /*95d0*/  BSYNC.RECONVERGENT B0 ;  /* 0x0000000000007941 */ /* 0x000fea0003800200 */
.L_x_1050:
[----:B------:R-:W-:Y:S01]  /*95e0*/  ISETP.NE.AND P2, PT, R103, 0x1, PT ;  /* 0x000000016700780c */ /* 0x000fe20003f45270 */
[----:B------:R-:W-:Y:S01]  /*95f0*/  BSSY.RECONVERGENT B0, `(.L_x_1055) ;  /* 0x000004c000007945 */ /* 0x000fe20003800200 */
[----:B------:R-:W-:Y:S02]  /*9600*/  I2FP.F32.U32 R100, R100 ;  /* 0x0000006400647245 */ /* 0x000fe40000201000 */
[----:B------:R-:W-:Y:S01]  /*9610*/  SHF.L.U32 R101, R96, 0x10, RZ ;  /* 0x0000001060657819 */ /* 0x000fe200000006ff */
[----:B------:R-:W-:Y:S02]  /*9620*/  IMAD.MOV.U32 R96, RZ, RZ, R126 ;  /* 0x000000ffff607224 */ /* 0x000fe400078e007e */
[----:B------:R-:W-:Y:S02]  /*9630*/  FFMA.FTZ R100, R100, R145, 1.1641532182693481445e-10 ;  /* 0x2f00000064647423 */ /* 0x000fe40000010091 */
[----:B------:R-:W-:-:S03]  /*9640*/  FMUL.FTZ R101, R101, R108 ;  /* 0x0000006c65657220 */ /* 0x000fc60000410000 */
[----:B------:R-:W-:Y:S01]  /*9650*/  FSETP.GTU.FTZ.AND P1, PT, R100, R147, PT ;  /* 0x000000936400720b */ /* 0x000fe20003f3c000 */
[----:B------:R-:W-:Y:S01]  /*9660*/  FMUL.FTZ R101, R101, R146 ;  /* 0x0000009265657220 */ /* 0x000fe20000410000 */
[----:B------:R-:W-:Y:S02]  /*9670*/  IMAD.MOV.U32 R100, RZ, RZ, 0x2 ;  /* 0x00000002ff647424 */ /* 0x000fe400078e00ff */
[----:B------:R-:W-:Y:S02]  /*9680*/  PLOP3.LUT P0, PT, P1, PT, PT, 0x8, 0x80 ;  /* 0x000000000080781c */ /* 0x000fe40000f0e170 */
[----:B------:R-:W-:Y:S01]  /*9690*/  FSEL R156, R101, RZ, !P1 ;  /* 0x000000ff659c7208 */ /* 0x000fe20004800000 */
[----:B------:R-:W-:Y:S10]  /*96a0*/  @!P2 BRA `(.L_x_1056) ;  /* 0x000000040000a947 */ /* 0x000ff40003800000 */
        /* <DEDUP_REMOVED lines=8> */
.L_x_1057:
        /* <DEDUP_REMOVED lines=13> */
.L_x_1059:
[----:B------:R-:W-:Y:S05]  /*9800*/  BSYNC.RECONVERGENT B1 ;  /* 0x0000000000017941 */ /* 0x000fea0003800200 */
.L_x_1058:
        /* <DEDUP_REMOVED lines=41> */
[----:B------:R-:W-:-:S07]  /*9aa0*/  LOP3.LUT R127, R142, R102, R101, 0x96, !PT ;  /* 0x000000668e7f7212 */ /* 0x000fce00078e9665 */
.L_x_1056:
[----:B------:R-:W-:Y:S05]  /*9ab0*/  BSYNC.RECONVERGENT B0 ;  /* 0x0000000000007941 */ /* 0x000fea0003800200 */
.L_x_1055:
        /* <DEDUP_REMOVED lines=10> */
[----:B------:R-:W-:Y:S01]  /*9b60*/  FSEL R158, R101, RZ, !P2 ;  /* 0x000000ff659e7208 */ /* 0x000fe20005000000 */
[----:B------:R-:W-:Y:S01]  /*9b70*/  HFMA2 R101, -RZ, RZ, 0, 1.1920928955078125e-07 ;  /* 0x00000002ff657431 */ /* 0x000fe200000001ff */
        /* <DEDUP_REMOVED lines=10> */
.L_x_1062:
        /* <DEDUP_REMOVED lines=13> */
.L_x_1064:
[----:B------:R-:W-:Y:S05]  /*9cf0*/  BSYNC.RECONVERGENT B1 ;  /* 0x0000000000017941 */ /* 0x000fea0003800200 */
.L_x_1063:
        /* <DEDUP_REMOVED lines=40> */
[----:B------:R-:W-:Y:S02]  /*9f80*/  IMAD.MOV.U32 R97, RZ, RZ, R170 ;  /* 0x000000ffff617224 */ /* 0x000fe400078e00aa */
[----:B------:R-:W-:-:S07]  /*9f90*/  IMAD.MOV.U32 R170, RZ, RZ, R96 ;  /* 0x000000ffffaa7224 */ /* 0x000fce00078e0060 */
.L_x_1061:
[----:B------:R-:W-:Y:S05]  /*9fa0*/  BSYNC.RECONVERGENT B0 ;  /* 0x0000000000007941 */ /* 0x000fea0003800200 */
.L_x_1060:
[----:B------:R-:W-:Y:S01]  /*9fb0*/  I2FP.F32.U32 R96, R97 ;  /* 0x0000006100607245 */ /* 0x000fe20000201000 */
[----:B------:R-:W-:Y:S01]  /*9fc0*/  IMAD.U32 R157, R157, 0x10000, RZ ;  /* 0x000100009d9d7824 */ /* 0x000fe200078e00ff */
[----:B------:R-:W-:Y:S01]  /*9fd0*/  ISETP.NE.AND P3, PT, R101, 0x1, PT ;  /* 0x000000016500780c */ /* 0x000fe20003f65270 */
[----:B------:R-:W-:Y:S01]  /*9fe0*/  BSSY.RECONVERGENT B0, `(.L_x_1065) ;  /* 0x000004a000007945 */ /* 0x000fe20003800200 */
[----:B------:R-:W-:Y:S02]  /*9ff0*/  IMAD.MOV.U32 R100, RZ, RZ, 0x2 ;  /* 0x00000002ff647424 */ /* 0x000fe400078e00ff */
[----:B------:R-:W-:Y:S01]  /*a000*/  FFMA.FTZ R96, R96, R145, 1.1641532182693481445e-10 ;  /* 0x2f00000060607423 */ /* 0x000fe20000010091 */
[----:B------:R-:W-:Y:S01]  /*a010*/  FMUL.FTZ R157, R157, R108 ;  /* 0x0000006c9d9d7220 */ /* 0x000fe20000410000 */
[----:B------:R-:W-:-:S03]  /*a020*/  MOV R97, R126 ;  /* 0x0000007e00617202 */ /* 0x000fc60000000f00 */
        /* <DEDUP_REMOVED lines=13> */
.L_x_1067:
        /* <DEDUP_REMOVED lines=13> */
.L_x_1069:
[----:B------:R-:W-:Y:S05]  /*a1d0*/  BSYNC.RECONVERGENT B1 ;  /* 0x0000000000017941 */ /* 0x000fea0003800200 */
.L_x_1068:
        /* <DEDUP_REMOVED lines=42> */
.L_x_1066:
[----:B------:R-:W-:Y:S05]  /*a480*/  BSYNC.RECONVERGENT B0 ;  /* 0x0000000000007941 */ /* 0x000fea0003800200 */
.L_x_1065:
        /* <DEDUP_REMOVED lines=9> */
[----:B------:R-:W-:-:S05]  /*a520*/  FMUL.FTZ R97, R97, R146 ;  /* 0x0000009261617220 */ /* 0x000fca0000410000 */
[----:B------:R-:W-:Y:S01]  /*a530*/  FSEL R161, R97, RZ, !P3 ;  /* 0x000000ff61a17208 */ /* 0x000fe20005800000 */
[----:B------:R-:W-:Y:S01]  /*a540*/  IMAD.MOV.U32 R97, RZ, RZ, R126 ;  /* 0x000000ffff617224 */ /* 0x000fe200078e007e */
        /* <DEDUP_REMOVED lines=10> */
.L_x_1072:
        /* <DEDUP_REMOVED lines=13> */
.L_x_1074:
[----:B------:R-:W-:Y:S05]  /*a6c0*/  BSYNC.RECONVERGENT B1 ;  /* 0x0000000000017941 */ /* 0x000fea0003800200 */
.L_x_1073:
        /* <DEDUP_REMOVED lines=40> */
[----:B------:R-:W-:Y:S01]  /*a950*/  IMAD.MOV.U32 R97, RZ, RZ, R170 ;  /* 0x000000ffff617224 */ /* 0x000fe200078e00aa */
[----:B------:R-:W-:-:S07]  /*a960*/  MOV R170, R96 ;  /* 0x0000006000aa7202 */ /* 0x000fce0000000f00 */
.L_x_1071:
[----:B------:R-:W-:Y:S05]  /*a970*/  BSYNC.RECONVERGENT B0 ;  /* 0x0000000000007941 */ /* 0x000fea0003800200 */
.L_x_1070:
        /* <DEDUP_REMOVED lines=8> */
[----:B------:R-:W-:-:S04]  /*aa00*/  FSETP.GTU.FTZ.AND P4, PT, R96, R147, PT ;  /* 0x000000936000720b */ /* 0x000fc80003f9c000 */
[----:B------:R-:W-:Y:S01]  /*aa10*/  FSEL R160, R97, RZ, !P4 ;  /* 0x000000ff61a07208 */ /* 0x000fe20006000000 */
[----:B------:R-:W-:Y:S01]  /*aa20*/  IMAD.MOV.U32 R97, RZ, RZ, R126 ;  /* 0x000000ffff617224 */ /* 0x000fe200078e007e */
        /* <DEDUP_REMOVED lines=10> */
.L_x_1077:
        /* <DEDUP_REMOVED lines=13> */
.L_x_1079:
[----:B------:R-:W-:Y:S05]  /*aba0*/  BSYNC.RECONVERGENT B1 ;  /* 0x0000000000017941 */ /* 0x000fea0003800200 */
.L_x_1078:
        /* <DEDUP_REMOVED lines=42> */
.L_x_1076:
[----:B------:R-:W-:Y:S05]  /*ae50*/  BSYNC.RECONVERGENT B0 ;  /* 0x0000000000007941 */ /* 0x000fea0003800200 */
.L_x_1075:
        /* <DEDUP_REMOVED lines=22> */
.L_x_1082:
        /* <DEDUP_REMOVED lines=15> */
.L_x_1084:
[----:B------:R-:W-:Y:S05]  /*b0b0*/  BSYNC.RECONVERGENT B1 ;  /* 0x0000000000017941 */ /* 0x000fea0003800200 */
.L_x_1083:
        /* <DEDUP_REMOVED lines=42> */
.L_x_1081:
[----:B------:R-:W-:Y:S05]  /*b360*/  BSYNC.RECONVERGENT B0 ;  /* 0x0000000000007941 */ /* 0x000fea0003800200 */
.L_x_1080:
        /* <DEDUP_REMOVED lines=12> */
.L_x_1044:
[----:B------:R-:W-:Y:S01]  /*b430*/  SEL R99, RZ, 0x1000000, !P6 ;  /* 0x01000000ff637807 */ /* 0x000fe20007000000 */
[----:B------:R-:W-:Y:S01]  /*b440*/  VIADD R159, R104, 0x40 ;  /* 0x00000040689f7836 */ /* 0x000fe20000000000 */
[----:B------:R-:W-:Y:S01]  /*b450*/  SEL R164, RZ, 0x10000, !P5 ;  /* 0x00010000ffa47807 */ /* 0x000fe20006800000 */
[C---:B------:R-:W-:Y:S01]  /*b460*/  IMAD.WIDE.U32 R168, R151.reuse, 0x10, R114 ;  /* 0x0000001097a87825 */ /* 0x040fe200078e0072 */
[----:B------:R-:W-:Y:S02]  /*b470*/  SEL R165, RZ, 0x100, !P4 ;  /* 0x00000100ffa57807 */ /* 0x000fe40006000000 */
[----:B------:R-:W-:Y:S01]  /*b480*/  SEL R98, RZ, 0x1000000, !P2 ;  /* 0x01000000ff627807 */ /* 0x000fe20005000000 */
[----:B------:R-:W-:Y:S01]  /*b490*/  IMAD.WIDE.U32 R166, R151, 0x8, R128 ;  /* 0x0000000897a67825 */ /* 0x000fe200078e0080 */
[----:B------:R-:W-:Y:S01]  /*b4a0*/  SEL R97, RZ, 0x10000, !P1 ;  /* 0x00010000ff617807 */ /* 0x000fe20004800000 */
[----:B------:R0:W-:Y:S01]  /*b4b0*/  STG.E.128 desc[UR6][R168.64], R100 ;  /* 0x00000064a8007986 */ /* 0x0001e2000c101d06 */
[----:B------:R-:W-:-:S02]  /*b4c0*/  SEL R96, RZ, 0x100, !P0 ;  /* 0x00000100ff607807 */ /* 0x000fc40004000000 */
[----:B------:R-:W-:Y:S02]  /*b4d0*/  LOP3.LUT P5, RZ, R6, 0x2, RZ, 0xc0, !PT ;  /* 0x0000000206ff7812 */ /* 0x000fe400078ac0ff */
[----:B------:R-:W-:Y:S02]  /*b4e0*/  LOP3.LUT R165, R165, R99, R164, 0xfe, !PT ;  /* 0x00000063a5a57212 */ /* 0x000fe400078efea4 */
[----:B------:R-:W-:Y:S02]  /*b4f0*/  SEL R164, RZ, 0x1, !P3 ;  /* 0x00000001ffa47807 */ /* 0x000fe40005800000 */
[----:B------:R-:W-:Y:S02]  /*b500*/  LOP3.LUT R96, R96, R98, R97, 0xfe, !PT ;  /* 0x0000006260607212 */ /* 0x000fe400078efe61 */
[----:B------:R-:W-:Y:S02]  /*b510*/  SEL R97, RZ, 0x1, !P5 ;  /* 0x00000001ff617807 */ /* 0x000fe40006800000 */
[----:B------:R-:W-:-:S02]  /*b520*/  LOP3.LUT R165, R165, R164, RZ, 0xfc, !PT ;  /* 0x000000a4a5a57212 */ /* 0x000fc400078efcff */
[----:B------:R-:W-:Y:S01]  /*b530*/  LOP3.LUT R164, R96, R97, RZ, 0xfc, !PT ;  /* 0x0000006160a47212 */ /* 0x000fe200078efcff */
[----:B------:R-:W-:Y:S01]  /*b540*/  IMAD.WIDE.U32 R96, R159, 0x10, R130 ;  /* 0x000000109f607825 */ /* 0x000fe200078e0082 */
[----:B------:R-:W-:-:S03]  /*b550*/  LOP3.LUT P6, RZ, R6, 0x4, RZ, 0xc0, !PT ;  /* 0x0000000406ff7812 */ /* 0x000fc600078cc0ff */
[----:B------:R0:W-:Y:S04]  /*b560*/  STG.E.64 desc[UR6][R166.64], R164 ;  /* 0x000000a4a6007986 */ /* 0x0001e8000c101b06 */
[----:B------:R-:W5:Y:S06]  /*b570*/  LDG.E.128 R96, desc[UR6][R96.64] ;  /* 0x0000000660607981 */ /* 0x000f6c000c1e1d00 */
[----:B------:R-:W-:Y:S05]  /*b580*/  @!P6 BRA `(.L_x_1085) ;  /* 0x000000280058e947 */ /* 0x000fea0003800000 */
[----:B0-----:R-:W0:Y:S02]  /*b590*/  LDC.64 R100, c[0x0][0x3a0] ;  /* 0x0000e800ff647b82 */ /* 0x001e240000000a00 */
        /* <DEDUP_REMOVED lines=18> */
.L_x_1088:
        /* <DEDUP_REMOVED lines=13> */
.L_x_1090:
[----:B------:R-:W-:Y:S05]  /*b790*/  BSYNC.RECONVERGENT B1 ;  /* 0x0000000000017941 */ /* 0x000fea0003800200 */
.L_x_1089:
        /* <DEDUP_REMOVED lines=40> */
[----:B------:R-:W-:-:S07]  /*ba20*/  IMAD.MOV.U32 R164, RZ, RZ, RZ ;  /* 0x000000ffffa47224 */ /* 0x000fce00078e00ff */
.L_x_1087:
[----:B------:R-:W-:Y:S05]  /*ba30*/  BSYNC.RECONVERGENT B0 ;  /* 0x0000000000007941 */ /* 0x000fea0003800200 */
.L_x_1086:
[----:B------:R-:W-:Y:S01]  /*ba40*/  I2FP.F32.U32 R166, R165 ;  /* 0x000000a500a67245 */ /* 0x000fe20000201000 */
[----:B-----5:R-:W-:Y:S01]  /*ba50*/  IMAD.U32 R165, R96, 0x10000, RZ ;  /* 0x0001000060a57824 */ /* 0x020fe200078e00ff */
[----:B------:R-:W-:Y:S01]  /*ba60*/  ISETP.NE.AND P1, PT, R164, 0x1, PT ;  /* 0x00000001a400780c */ /* 0x000fe20003f25270 */
[----:B------:R-:W-:Y:S01]  /*ba70*/  BSSY.RECONVERGENT B0, `(.L_x_1091) ;  /* 0x0000050000007945 */ /* 0x000fe20003800200 */
[----:B------:R-:W-:Y:S01]  /*ba80*/  LOP3.LUT R6, R6, 0xfffffffd, RZ, 0xc0, !PT ;  /* 0xfffffffd06067812 */ /* 0x000fe200078ec0ff */
[----:B------:R-:W-:Y:S01]  /*ba90*/  FFMA.FTZ R166, R166, R145, 1.1641532182693481445e-10 ;  /* 0x2f000000a6a67423 */ /* 0x000fe20000010091 */
[----:B------:R-:W-:Y:S01]  /*baa0*/  FMUL.FTZ R165, R165, R108 ;  /* 0x0000006ca5a57220 */ /* 0x000fe20000410000 */
[----:B------:R-:W-:Y:S01]  /*bab0*/  PRMT R96, R96, 0x7632, R96 ;  /* 0x0000763260607816 */ /* 0x000fe20000000060 */
[----:B------:R-:W-:Y:S02]  /*bac0*/  IMAD.MOV.U32 R167, RZ, RZ, R126 ;  /* 0x000000ffffa77224 */ /* 0x000fe400078e007e */
[----:B------:R-:W-:Y:S01]  /*bad0*/  FMUL.FTZ R165, R165, R146 ;  /* 0x00000092a5a57220 */ /* 0x000fe20000410000 */
[----:B------:R-:W-:-:S02]  /*bae0*/  FSETP.GTU.FTZ.AND P0, PT, R166, R147, PT ;  /* 0x00000093a600720b */ /* 0x000fc40003f1c000 */
[C---:B------:R-:W-:Y:S02]  /*baf0*/  SHF.L.U32 R166, R100.reuse, 0x10, RZ ;  /* 0x0000001064a67819 */ /* 0x040fe400000006ff */
[----:B------:R-:W-:Y:S02]  /*bb00*/  FSEL R165, R165, RZ, !P0 ;  /* 0x000000ffa5a57208 */ /* 0x000fe40004000000 */
[----:B------:R-:W-:Y:S02]  /*bb10*/  PLOP3.LUT P0, PT, P0, PT, PT, 0x8, 0x80 ;  /* 0x000000000080781c */ /* 0x000fe4000070e170 */
[----:B------:R-:W-:Y:S01]  /*bb20*/  PRMT R100, R100, 0x7632, R100 ;  /* 0x0000763264647816 */ /* 0x000fe20000000064 */
[----:B------:R-:W-:Y:S01]  /*bb30*/  FADD.FTZ R165, R165, R166 ;  /* 0x000000a6a5a57221 */ /* 0x000fe20000010000 */
[----:B------:R-:W-:-:S09]  /*bb40*/  IMAD.MOV.U32 R166, RZ, RZ, 0x2 ;  /* 0x00000002ffa67424 */ /* 0x000fd200078e00ff */
        /* <DEDUP_REMOVED lines=10> */
.L_x_1093:
        /* <DEDUP_REMOVED lines=13> */
.L_x_1095:
[----:B------:R-:W-:Y:S05]  /*bcc0*/  BSYNC.RECONVERGENT B1 ;  /* 0x0000000000017941 */ /* 0x000fea0003800200 */
.L_x_1094:
        /* <DEDUP_REMOVED lines=40> */
[----:B------:R-:W-:Y:S01]  /*bf50*/  MOV R180, R166 ;  /* 0x000000a600b47202 */ /* 0x000fe20000000f00 */
[----:B------:R-:W-:-:S07]  /*bf60*/  IMAD.MOV.U32 R166, RZ, RZ, RZ ;  /* 0x000000ffffa67224 */ /* 0x000fce00078e00ff */
.L_x_1092:
[----:B------:R-:W-:Y:S05]  /*bf70*/  BSYNC.RECONVERGENT B0 ;  /* 0x0000000000007941 */ /* 0x000fea0003800200 */
.L_x_1091:
[----:B------:R-:W-:Y:S01]  /*bf80*/  I2FP.F32.U32 R164, R167 ;  /* 0x000000a700a47245 */ /* 0x000fe20000201000 */
[----:B------:R-:W-:Y:S01]  /*bf90*/  IMAD.U32 R167, R96, 0x10000, RZ ;  /* 0x0001000060a77824 */ /* 0x000fe200078e00ff */
[----:B------:R-:W-:Y:S01]  /*bfa0*/  ISETP.NE.AND P1, PT, R166, 0x1, PT ;  /* 0x00000001a600780c */ /* 0x000fe20003f25270 */
[----:B------:R-:W-:Y:S01]  /*bfb0*/  BSSY.RECONVERGENT B0, `(.L_x_1096) ;  /* 0x000004c000007945 */ /* 0x000fe20003800200 */
[----:B------:R-:W-:Y:S01]  /*bfc0*/  SHF.L.U32 R169, R100, 0x10, RZ ;  /* 0x0000001064a97819 */ /* 0x000fe200000006ff */
[----:B------:R-:W-:Y:S01]  /*bfd0*/  FFMA.FTZ R164, R164, R145, 1.1641532182693481445e-10 ;  /* 0x2f000000a4a47423 */ /* 0x000fe20000010091 */
[----:B------:R-:W-:Y:S01]  /*bfe0*/  FMUL.FTZ R167, R167, R108 ;  /* 0x0000006ca7a77220 */ /* 0x000fe20000410000 */
[----:B------:R-:W-:Y:S02]  /*bff0*/  IMAD.MOV.U32 R100, RZ, RZ, 0x2 ;  /* 0x00000002ff647424 */ /* 0x000fe400078e00ff */
        /* <DEDUP_REMOVED lines=15> */
.L_x_1098:
        /* <DEDUP_REMOVED lines=13> */
.L_x_1100:
[----:B------:R-:W-:Y:S05]  /*c1c0*/  BSYNC.RECONVERGENT B1 ;  /* 0x0000000000017941 */ /* 0x000fea0003800200 */
.L_x_1099:
[----:B------:R-:W-:Y:S01]  /*c1d0*/  IMAD.WIDE.U32 R168, R2, -0x326172a9, RZ ;  /* 0xcd9e8d5702a87825 */ /* 0x000fe200078e00ff */
[----:B------:R-:W-:-:S03]  /*c1e0*/  LOP3.LUT R126, R125, R171, R123, 0x96, !PT ;  /* 0x000000ab7d7e7212 */ /* 0x000fc600078e967b */
[----:B------:R-:W-:Y:S01]  /*c1f0*/  IMAD.MOV.U32 R96, RZ, RZ, R180 ;  /* 0x000000ffff607224 */ /* 0x000fe200078e00b4 */
        /* <DEDUP_REMOVED lines=38> */
[----:B------:R-:W-:-:S07]  /*c460*/  MOV R180, R166 ;  /* 0x000000a600b47202 */ /* 0x000fce0000000f00 */
.L_x_1097:
[----:B------:R-:W-:Y:S05]  /*c470*/  BSYNC.RECONVERGENT B0 ;  /* 0x0000000000007941 */ /* 0x000fea0003800200 */
.L_x_1096:
        /* <DEDUP_REMOVED lines=10> */
[----:B------:R-:W-:-:S02]  /*c520*/  FSETP.GTU.FTZ.AND P1, PT, R96, R147, PT ;  /* 0x000000936000720b */ /* 0x000fc40003f3c000 */
[----:B------:R-:W-:Y:S01]  /*c530*/  SHF.L.U32 R96, R101, 0x10, RZ ;  /* 0x0000001065607819 */ /* 0x000fe200000006ff */
[----:B------:R-:W-:Y:S01]  /*c540*/  IMAD.MOV.U32 R101, RZ, RZ, 0x2 ;  /* 0x00000002ff657424 */ /* 0x000fe200078e00ff */
        /* <DEDUP_REMOVED lines=12> */
.L_x_1103:
        /* <DEDUP_REMOVED lines=13> */
.L_x_1105:
[----:B------:R-:W-:Y:S05]  /*c6e0*/  BSYNC.RECONVERGENT B1 ;  /* 0x0000000000017941 */ /* 0x000fea0003800200 */
.L_x_1104:
        /* <DEDUP_REMOVED lines=42> */
.L_x_1102:
[----:B------:R-:W-:Y:S05]  /*c990*/  BSYNC.RECONVERGENT B0 ;  /* 0x0000000000007941 */ /* 0x000fea0003800200 */
.L_x_1101:
[----:B------:R-:W-:Y:S01]  /*c9a0*/  I2FP.F32.U32 R96, R97 ;  /* 0x0000006100607245 */ /* 0x000fe20000201000 */
[----:B------:R-:W-:Y:S01]  /*c9b0*/  IMAD.U32 R97, R166, 0x10000, RZ ;  /* 0x00010000a6617824 */ /* 0x000fe200078e00ff */
[----:B------:R-:W-:Y:S01]  /*c9c0*/  ISETP.NE.AND P3, PT, R101, 0x1, PT ;  /* 0x000000016500780c */ /* 0x000fe20003f65270 */
[----:B------:R-:W-:Y:S01]  /*c9d0*/  BSSY.RECONVERGENT B0, `(.L_x_1106) ;  /* 0x000004c000007945 */ /* 0x000fe20003800200 */
[----:B------:R-:W-:Y:S01]  /*c9e0*/  SHF.L.U32 R166, R170, 0x10, RZ ;  /* 0x00000010aaa67819 */ /* 0x000fe200000006ff */
[----:B------:R-:W-:Y:S01]  /*c9f0*/  FFMA.FTZ R96, R96, R145, 1.1641532182693481445e-10 ;  /* 0x2f00000060607423 */ /* 0x000fe20000010091 */
[----:B------:R-:W-:Y:S01]  /*ca00*/  FMUL.FTZ R97, R97, R108 ;  /* 0x0000006c61617220 */ /* 0x000fe20000410000 */
[----:B------:R-:W-:-:S03]  /*ca10*/  IMAD.MOV.U32 R100, RZ, RZ, 0x2 ;  /* 0x00000002ff647424 */ /* 0x000fc600078e00ff */
        /* <DEDUP_REMOVED lines=15> */
.L_x_1108:
        /* <DEDUP_REMOVED lines=13> */
.L_x_1110:
[----:B------:R-:W-:Y:S05]  /*cbe0*/  BSYNC.RECONVERGENT B1 ;  /* 0x0000000000017941 */ /* 0x000fea0003800200 */
.L_x_1109:
        /* <DEDUP_REMOVED lines=42> */
.L_x_1107:
[----:B------:R-:W-:Y:S05]  /*ce90*/  BSYNC.RECONVERGENT B0 ;  /* 0x0000000000007941 */ /* 0x000fea0003800200 */
.L_x_1106:
        /* <DEDUP_REMOVED lines=10> */
[C---:B------:R-:W-:Y:S02]  /*cf40*/  SHF.L.U32 R96, R102.reuse, 0x10, RZ ;  /* 0x0000001066607819 */ /* 0x040fe400000006ff */
[----:B------:R-:W-:Y:S02]  /*cf50*/  FSEL R97, R97, RZ, !P3 ;  /* 0x000000ff61617208 */ /* 0x000fe40005800000 */
[----:B------:R-:W-:Y:S02]  /*cf60*/  PRMT R102, R102, 0x7632, R102 ;  /* 0x0000763266667816 */ /* 0x000fe40000000066 */
[----:B------:R-:W-:Y:S01]  /*cf70*/  PLOP3.LUT P3, PT, P3, PT, PT, 0x8, 0x80 ;  /* 0x000000000080781c */ /* 0x000fe20001f6e170 */
[----:B------:R-:W-:Y:S01]  /*cf80*/  FADD.FTZ R171, R97, R96 ;  /* 0x0000006061ab7221 */ /* 0x000fe20000010000 */
[----:B------:R-:W-:Y:S01]  /*cf90*/  IMAD.MOV.U32 R97, RZ, RZ, R126 ;  /* 0x000000ffff617224 */ /* 0x000fe200078e007e */
        /* <DEDUP_REMOVED lines=9> */
.L_x_1113:
        /* <DEDUP_REMOVED lines=13> */
.L_x_1115:
[----:B------:R-:W-:Y:S05]  /*d100*/  BSYNC.RECONVERGENT B1 ;  /* 0x0000000000017941 */ /* 0x000fea0003800200 */
.L_x_1114:
        /* <DEDUP_REMOVED lines=42> */
.L_x_1112:
[----:B------:R-:W-:Y:S05]  /*d3b0*/  BSYNC.RECONVERGENT B0 ;  /* 0x0000000000007941 */ /* 0x000fea0003800200 */
.L_x_1111:
        /* <DEDUP_REMOVED lines=23> */
.L_x_1118:
        /* <DEDUP_REMOVED lines=13> */
.L_x_1120:
[----:B------:R-:W-:Y:S05]  /*d600*/  BSYNC.RECONVERGENT B1 ;  /* 0x0000000000017941 */ /* 0x000fea0003800200 */
.L_x_1119:
        /* <DEDUP_REMOVED lines=42> */
.L_x_1117:
[----:B------:R-:W-:Y:S05]  /*d8b0*/  BSYNC.RECONVERGENT B0 ;  /* 0x0000000000007941 */ /* 0x000fea0003800200 */
.L_x_1116:
[----:B------:R-:W-:Y:S01]  /*d8c0*/  I2FP.F32.U32 R96, R97 ;  /* 0x0000006100607245 */ /* 0x000fe20000201000 */
[----:B------:R-:W-:Y:S01]  /*d8d0*/  IMAD.U32 R97, R99, 0x10000, RZ ;  /* 0x0001000063617824 */ /* 0x000fe200078e00ff */
[----:B------:R-:W-:Y:S01]  /*d8e0*/  ISETP.NE.AND P6, PT, R100, 0x1, PT ;  /* 0x000000016400780c */ /* 0x000fe20003fc5270 */
[----:B------:R-:W-:Y:S01]  /*d8f0*/  BSSY.RECONVERGENT B0, `(.L_x_1121) ;  /* 0x0000050000007945 */ /* 0x000fe20003800200 */
[----:B------:R-:W-:Y:S01]  /*d900*/  SHF.L.U32 R98, R103, 0x10, RZ ;  /* 0x0000001067627819 */ /* 0x000fe200000006ff */
[----:B------:R-:W-:Y:S01]  /*d910*/  FFMA.FTZ R96, R96, R145, 1.1641532182693481445e-10 ;  /* 0x2f00000060607423 */ /* 0x000fe20000010091 */
[----:B------:R-:W-:Y:S01]  /*d920*/  FMUL.FTZ R97, R97, R108 ;  /* 0x0000006c61617220 */ /* 0x000fe20000410000 */
[----:B------:R-:W-:Y:S01]  /*d930*/  PRMT R168, R99, 0x7632, R168 ;  /* 0x0000763263a87816 */ /* 0x000fe200000000a8 */
[----:B------:R-:W-:Y:S01]  /*d940*/  IMAD.MOV.U32 R181, RZ, RZ, 0x2 ;  /* 0x00000002ffb57424 */ /* 0x000fe200078e00ff */
[----:B------:R-:W-:Y:S01]  /*d950*/  PRMT R169, R103, 0x7632, R169 ;  /* 0x0000763267a97816 */ /* 0x000fe200000000a9 */
        /* <DEDUP_REMOVED lines=15> */
.L_x_1123:
[----:B------:R-:W-:Y:S01]  /*da50*/  VIADD R4, R4, 0x1 ;  /* 0x0000000104047836 */ /* 0x000fe20000000000 */
[----:B------:R-:W-:Y:S03]  /*da60*/  BSSY.RECONVERGENT B1, `(.L_x_1124) ;  /* 0x000000e000017945 */ /* 0x000fe60003800200 */
[C---:B------:R-:W-:Y:S01]  /*da70*/  IMAD.WIDE.U32 R100, R4.reuse, -0x2daee0ad, RZ ;  /* 0xd2511f5304647825 */ /* 0x040fe200078e00ff */
[----:B------:R-:W-:-:S13]  /*da80*/  ISETP.NE.AND P6, PT, R4, RZ, PT ;  /* 0x000000ff0400720c */ /* 0x000fda0003fc5270 */
[----:B------:R-:W-:Y:S05]  /*da90*/  @P6 BRA `(.L_x_1125) ;  /* 0x0000000000286947 */ /* 0x000fea0003800000 */
[----:B------:R-:W-:Y:S01]  /*daa0*/  VIADD R5, R5, 0x1 ;  /* 0x0000000105057836 */ /* 0x000fe20000000000 */
[----:B------:R-:W-:-:S04]  /*dab0*/  P2R R0, PR, RZ, 0x1 ;  /* 0x00000001ff007803 */ /* 0x000fc80000000000 */
[----:B------:R-:W-:-:S13]  /*dac0*/  ISETP.NE.AND P6, PT, R5, RZ, PT ;  /* 0x000000ff0500720c */ /* 0x000fda0003fc5270 */
[----:B------:R-:W-:Y:S01]  /*dad0*/  @!P6 IADD3 R2, PT, PT, R2, 0x1, RZ ;  /* 0x000000010202e810 */ /* 0x000fe20007ffe0ff */
[----:B------:R-:W-:Y:S01]  /*dae0*/  @!P6 VIADD R96, R125, 0x1 ;  /* 0x000000017d60e836 */ /* 0x000fe20000000000 */
[----:B------:R-:W-:Y:S02]  /*daf0*/  @!P6 MOV R5, RZ ;  /* 0x000000ff0005e202 */ /* 0x000fe40000000f00 */
[----:B------:R-:W-:-:S13]  /*db00*/  ISETP.NE.AND P0, PT, R2, RZ, !P6 ;  /* 0x000000ff0200720c */ /* 0x000fda0007705270 */
[----:B------:R-:W-:Y:S01]  /*db10*/  @P0 IMAD.MOV R96, RZ, RZ, R125 ;  /* 0x000000ffff600224 */ /* 0x000fe200078e027d */
[----:B------:R-:W-:-:S03]  /*db20*/  ISETP.NE.AND P0, PT, R0, RZ, PT ;  /* 0x000000ff0000720c */ /* 0x000fc60003f05270 */
[----:B------:R-:W-:-:S10]  /*db30*/  @!P6 IMAD.MOV.U32 R125, RZ, RZ, R96 ;  /* 0x000000ffff7de224 */ /* 0x000fd400078e0060 */
.L_x_1125:
[----:B------:R-:W-:Y:S05]  /*db40*/  BSYNC.RECONVERGENT B1 ;  /* 0x0000000000017941 */ /* 0x000fea0003800200 */
.L_x_1124:
        /* <DEDUP_REMOVED lines=42> */
.L_x_1122:
[----:B------:R-:W-:Y:S05]  /*ddf0*/  BSYNC.RECONVERGENT B0 ;  /* 0x0000000000007941 */ /* 0x000fea0003800200 */
.L_x_1121:
[----:B------:R-:W-:Y:S01]  /*de00*/  I2FP.F32.U32 R96, R97 ;  /* 0x0000006100607245 */ /* 0x000fe20000201000 */
[----:B------:R-:W-:Y:S01]  /*de10*/  IMAD.U32 R97, R168, 0x10000, RZ ;  /* 0x00010000a8617824 */ /* 0x000fe200078e00ff */
[----:B------:R-:W-:Y:S02]  /*de20*/  SHF.L.U32 R98, R169, 0x10, RZ ;  /* 0x00000010a9627819 */ /* 0x000fe400000006ff */
[----:B------:R-:W-:Y:S01]  /*de30*/  F2FP.BF16.F32.PACK_AB R102, R170, R171 ;  /* 0x000000abaa66723e */ /* 0x000fe200000010ff */
[----:B------:R-:W-:Y:S01]  /*de40*/  FFMA.FTZ R96, R96, R145, 1.1641532182693481445e-10 ;  /* 0x2f00000060607423 */ /* 0x000fe20000010091 */
[----:B------:R-:W-:Y:S01]  /*de50*/  FMUL.FTZ R97, R97, R108 ;  /* 0x0000006c61617220 */ /* 0x000fe20000410000 */
[----:B------:R-:W-:Y:S02]  /*de60*/  F2FP.BF16.F32.PACK_AB R101, R166, R167 ;  /* 0x000000a7a665723e */ /* 0x000fe400000010ff */
[----:B------:R-:W-:Y:S01]  /*de70*/  F2FP.BF16.F32.PACK_AB R100, R164, R165 ;  /* 0x000000a5a464723e */ /* 0x000fe200000010ff */
[----:B------:R-:W-:Y:S01]  /*de80*/  FMUL.FTZ R97, R97, R146 ;  /* 0x0000009261617220 */ /* 0x000fe20000410000 */
[----:B------:R-:W-:-:S04]  /*de90*/  FSETP.GTU.FTZ.AND P6, PT, R96, R147, PT ;  /* 0x000000936000720b */ /* 0x000fc80003fdc000 */
[----:B------:R-:W-:Y:S02]  /*dea0*/  FSEL R97, R97, RZ, !P6 ;  /* 0x000000ff61617208 */ /* 0x000fe40007000000 */
[----:B------:R-:W-:-:S03]  /*deb0*/  PLOP3.LUT P6, PT, P6, PT, PT, 0x8, 0x80 ;  /* 0x000000000080781c */ /* 0x000fc600037ce170 */
[----:B------:R-:W-:-:S05]  /*dec0*/  FADD.FTZ R173, R97, R98 ;  /* 0x0000006261ad7221 */ /* 0x000fca0000010000 */
[----:B------:R-:W-:Y:S01]  /*ded0*/  F2FP.BF16.F32.PACK_AB R103, R173, R172 ;  /* 0x000000acad67723e */ /* 0x000fe200000010ff */
[----:B------:R-:W-:Y:S06]  /*dee0*/  BRA `(.L_x_1126) ;  /* 0x0000002400f87947 */ /* 0x000fec0003800000 */
.L_x_1085:
        /* <DEDUP_REMOVED lines=10> */
[----:B------:R-:W-:Y:S01]  /*df90*/  @!P0 MOV R100, R127 ;  /* 0x0000007f00648202 */ /* 0x000fe20000000f00 */
[--C-:B------:R-:W-:Y:S01]  /*dfa0*/  @!P0 IMAD.MOV.U32 R180, RZ, RZ, R170.reuse ;  /* 0x000000ffffb48224 */ /* 0x100fe200078e00aa */
[----:B------:R-:W-:Y:S01]  /*dfb0*/  @P0 MOV R100, R0 ;  /* 0x0000000000640202 */ /* 0x000fe20000000f00 */
[----:B------:R-:W-:Y:S02]  /*dfc0*/  @P0 VIADD R102, R171, 0x1 ;  /* 0x00000001ab660836 */ /* 0x000fe40000000000 */
[----:B------:R-:W-:Y:S01]  /*dfd0*/  @P0 IMAD.MOV.U32 R180, RZ, RZ, R170 ;  /* 0x000000ffffb40224 */ /* 0x000fe200078e00aa */
[----:B------:R-:W-:Y:S06]  /*dfe0*/  BRA `(.L_x_1128) ;  /* 0x0000000000dc7947 */ /* 0x000fec0003800000 */
.L_x_1129:
        /* <DEDUP_REMOVED lines=13> */
.L_x_1131:
[----:B------:R-:W-:Y:S05]  /*e0c0*/  BSYNC.RECONVERGENT B1 ;  /* 0x0000000000017941 */ /* 0x000fea0003800200 */
.L_x_1130:
        /* <DEDUP_REMOVED lines=40> */
[----:B------:R-:W-:-:S07]  /*e350*/  IMAD.MOV.U32 R100, RZ, RZ, R170 ;  /* 0x000000ffff647224 */ /* 0x000fce00078e00aa */
.L_x_1128:
[----:B------:R-:W-:Y:S05]  /*e360*/  BSYNC.RECONVERGENT B0 ;  /* 0x0000000000007941 */ /* 0x000fea0003800200 */
.L_x_1127:
        /* <DEDUP_REMOVED lines=8> */
[----:B------:R-:W-:Y:S02]  /*e3f0*/  IMAD.MOV.U32 R103, RZ, RZ, 0x2 ;  /* 0x00000002ff677424 */ /* 0x000fe400078e00ff */
[----:B------:R-:W-:Y:S01]  /*e400*/  FSETP.GTU.FTZ.AND P0, PT, R100, R147, PT ;  /* 0x000000936400720b */ /* 0x000fe20003f1c000 */
[----:B------:R-:W-:-:S03]  /*e410*/  FMUL.FTZ R101, R101, R146 ;  /* 0x0000009265657220 */ /* 0x000fc60000410000 */
[----:B------:R-:W-:Y:S02]  /*e420*/  PLOP3.LUT P2, PT, P0, PT, PT, 0x8, 0x80 ;  /* 0x000000000080781c */ /* 0x000fe4000074e170 */
[----:B------:R-:W-:Y:S02]  /*e430*/  FSEL R165, R101, RZ, !P0 ;  /* 0x000000ff65a57208 */ /* 0x000fe40004000000 */
[----:B------:R-:W-:-:S09]  /*e440*/  MOV R101, R126 ;  /* 0x0000007e00657202 */ /* 0x000fd20000000f00 */
        /* <DEDUP_REMOVED lines=10> */
.L_x_1134:
        /* <DEDUP_REMOVED lines=13> */
.L_x_1136:
[----:B------:R-:W-:Y:S05]  /*e5c0*/  BSYNC.RECONVERGENT B1 ;  /* 0x0000000000017941 */ /* 0x000fea0003800200 */
.L_x_1135:
        /* <DEDUP_REMOVED lines=42> */
.L_x_1133:
[----:B------:R-:W-:Y:S05]  /*e870*/  BSYNC.RECONVERGENT B0 ;  /* 0x0000000000007941 */ /* 0x000fea0003800200 */
.L_x_1132:
[----:B------:R-:W-:Y:S01]  /*e880*/  I2FP.F32.U32 R100, R101 ;  /* 0x0000006500647245 */ /* 0x000fe20000201000 */
[----:B------:R-:W-:Y:S01]  /*e890*/  BSSY.RECONVERGENT B0, `(.L_x_1137) ;  /* 0x000004c000007945 */ /* 0x000fe20003800200 */
[----:B------:R-:W-:Y:S02]  /*e8a0*/  ISETP.NE.AND P2, PT, R103, 0x1, PT ;  /* 0x000000016700780c */ /* 0x000fe40003f45270 */
[----:B------:R-:W-:Y:S01]  /*e8b0*/  SHF.L.U32 R101, R96, 0x10, RZ ;  /* 0x0000001060657819 */ /* 0x000fe200000006ff */
[----:B------:R-:W-:Y:S01]  /*e8c0*/  FFMA.FTZ R100, R100, R145, 1.1641532182693481445e-10 ;  /* 0x2f00000064647423 */ /* 0x000fe20000010091 */
[----:B------:R-:W-:-:S03]  /*e8d0*/  IMAD.MOV.U32 R96, RZ, RZ, R126 ;  /* 0x000000ffff607224 */ /* 0x000fc600078e007e */
[----:B------:R-:W-:Y:S01]  /*e8e0*/  FMUL.FTZ R101, R101, R108 ;  /* 0x0000006c65657220 */ /* 0x000fe20000410000 */
[----:B------:R-:W-:Y:S01]  /*e8f0*/  FSETP.GTU.FTZ.AND P1, PT, R100, R147, PT ;  /* 0x000000936400720b */ /* 0x000fe20003f3c000 */
[----:B------:R-:W-:Y:S02]  /*e900*/  IMAD.MOV.U32 R100, RZ, RZ, 0x2 ;  /* 0x00000002ff647424 */ /* 0x000fe400078e00ff */
[----:B------:R-:W-:Y:S01]  /*e910*/  FMUL.FTZ R101, R101, R146 ;  /* 0x0000009265657220 */ /* 0x000fe20000410000 */
[----:B------:R-:W-:-:S04]  /*e920*/  PLOP3.LUT P0, PT, P1, PT, PT, 0x8, 0x80 ;  /* 0x000000000080781c */ /* 0x000fc80000f0e170 */
[----:B------:R-:W-:Y:S01]  /*e930*/  FSEL R164, R101, RZ, !P1 ;  /* 0x000000ff65a47208 */ /* 0x000fe20004800000 */
        /* <DEDUP_REMOVED lines=9> */
.L_x_1139:
        /* <DEDUP_REMOVED lines=13> */
.L_x_1141:
[----:B------:R-:W-:Y:S05]  /*eaa0*/  BSYNC.RECONVERGENT B1 ;  /* 0x0000000000017941 */ /* 0x000fea0003800200 */
.L_x_1140:
        /* <DEDUP_REMOVED lines=42> */
.L_x_1138:
[----:B------:R-:W-:Y:S05]  /*ed50*/  BSYNC.RECONVERGENT B0 ;  /* 0x0000000000007941 */ /* 0x000fea0003800200 */
.L_x_1137:
        /* <DEDUP_REMOVED lines=22> */
.L_x_1144:
        /* <DEDUP_REMOVED lines=13> */
.L_x_1146:
[----:B------:R-:W-:Y:S05]  /*ef90*/  BSYNC.RECONVERGENT B1 ;  /* 0x0000000000017941 */ /* 0x000fea0003800200 */
.L_x_1145:
        /* <DEDUP_REMOVED lines=42> */
.L_x_1143:
[----:B------:R-:W-:Y:S05]  /*f240*/  BSYNC.RECONVERGENT B0 ;  /* 0x0000000000007941 */ /* 0x000fea0003800200 */
.L_x_1142:
        /* <DEDUP_REMOVED lines=8> */
[----:B------:R-:W-:-:S04]  /*f2d0*/  FSETP.GTU.FTZ.AND P2, PT, R96, R147, PT ;  /* 0x000000936000720b */ /* 0x000fc80003f5c000 */
[----:B------:R-:W-:Y:S02]  /*f2e0*/  FSEL R166, R97, RZ, !P2 ;  /* 0x000000ff61a67208 */ /* 0x000fe40005000000 */
[----:B------:R-:W-:Y:S02]  /*f2f0*/  PLOP3.LUT P2, PT, P2, PT, PT, 0x8, 0x80 ;  /* 0x000000000080781c */ /* 0x000fe4000174e170 */
[----:B------:R-:W-:Y:S01]  /*f300*/  MOV R97, R126 ;  /* 0x0000007e00617202 */ /* 0x000fe20000000f00 */
        /* <DEDUP_REMOVED lines=9> */
.L_x_1149:
        /* <DEDUP_REMOVED lines=13> */
.L_x_1151:
[----:B------:R-:W-:Y:S05]  /*f470*/  BSYNC.RECONVERGENT B1 ;  /* 0x0000000000017941 */ /* 0x000fea0003800200 */
.L_x_1150:
        /* <DEDUP_REMOVED lines=42> */
.L_x_1148:
[----:B------:R-:W-:Y:S05]  /*f720*/  BSYNC.RECONVERGENT B0 ;  /* 0x0000000000007941 */ /* 0x000fea0003800200 */
.L_x_1147:
        /* <DEDUP_REMOVED lines=22> */
.L_x_1154:
        /* <DEDUP_REMOVED lines=13> */
.L_x_1156:
[----:B------:R-:W-:Y:S05]  /*f960*/  BSYNC.RECONVERGENT B1 ;  /* 0x0000000000017941 */ /* 0x000fea0003800200 */
.L_x_1155:
        /* <DEDUP_REMOVED lines=42> */
.L_x_1153:
[----:B------:R-:W-:Y:S05]  /*fc10*/  BSYNC.RECONVERGENT B0 ;  /* 0x0000000000007941 */ /* 0x000fea0003800200 */
.L_x_1152:
        /* <DEDUP_REMOVED lines=21> */
.L_x_1159:
        /* <DEDUP_REMOVED lines=13> */
.L_x_1161:
[----:B------:R-:W-:Y:S05]  /*fe40*/  BSYNC.RECONVERGENT B1 ;  /* 0x0000000000017941 */ /* 0x000fea0003800200 */
.L_x_1160:
        /* <DEDUP_REMOVED lines=42> */
.L_x_1158:
[----:B------:R-:W-:Y:S05]  /*100f0*/  BSYNC.RECONVERGENT B0 ;  /* 0x0000000000007941 */ /* 0x000fea0003800200 */
.L_x_1157:
        /* <DEDUP_REMOVED lines=22> */
.L_x_1164:
        /* <DEDUP_REMOVED lines=15> */
.L_x_1166:
[----:B------:R-:W-:Y:S05]  /*10350*/  BSYNC.RECONVERGENT B1 ;  /* 0x0000000000017941 */ /* 0x000fea0003800200 */
.L_x_1165:
        /* <DEDUP_REMOVED lines=42> */
.L_x_1163:
[----:B------:R-:W-:Y:S05]  /*10600*/  BSYNC.RECONVERGENT B0 ;  /* 0x0000000000007941 */ /* 0x000fea0003800200 */
.L_x_1162:
        /* <DEDUP_REMOVED lines=12> */
.L_x_1126:
        /* <DEDUP_REMOVED lines=41> */
.L_x_1170:
        /* <DEDUP_REMOVED lines=13> */
.L_x_1172:
[----:B------:R-:W-:Y:S05]  /*10a30*/  BSYNC.RECONVERGENT B1 ;  /* 0x0000000000017941 */ /* 0x000fea0003800200 */
.L_x_1171:
        /* <DEDUP_REMOVED lines=42> */
.L_x_1169:
[----:B------:R-:W-:Y:S05]  /*10ce0*/  BSYNC.RECONVERGENT B0 ;  /* 0x0000000000007941 */ /* 0x000fea0003800200 */
.L_x_1168:
        /* <DEDUP_REMOVED lines=27> */
.L_x_1175:
        /* <DEDUP_REMOVED lines=13> */
.L_x_1177:
[----:B------:R-:W-:Y:S05]  /*10f70*/  BSYNC.RECONVERGENT B1 ;  /* 0x0000000000017941 */ /* 0x000fea0003800200 */
.L_x_1176:
        /* <DEDUP_REMOVED lines=40> */
[----:B------:R-:W-:Y:S02]  /*11200*/  IMAD.MOV.U32 R168, RZ, RZ, R176 ;  /* 0x000000ffffa87224 */ /* 0x000fe400078e00b0 */
[----:B------:R-:W-:-:S07]  /*11210*/  IMAD.MOV.U32 R176, RZ, RZ, RZ ;  /* 0x000000ffffb07224 */ /* 0x000fce00078e00ff */
.L_x_1174:
[----:B------:R-:W-:Y:S05]  /*11220*/  BSYNC.RECONVERGENT B0 ;  /* 0x0000000000007941 */ /* 0x000fea0003800200 */
.L_x_1173:
        /* <DEDUP_REMOVED lines=23> */
.L_x_1180:
        /* <DEDUP_REMOVED lines=13> */
.L_x_1182:
[----:B------:R-:W-:Y:S05]  /*11470*/  BSYNC.RECONVERGENT B1 ;  /* 0x0000000000017941 */ /* 0x000fea0003800200 */
.L_x_1181:
        /* <DEDUP_REMOVED lines=42> */
.L_x_1179:
[----:B------:R-:W-:Y:S05]  /*11720*/  BSYNC.RECONVERGENT B0 ;  /* 0x0000000000007941 */ /* 0x000fea0003800200 */
.L_x_1178:
[----:B------:R-:W-:Y:S01]  /*11730*/  I2FP.F32.U32 R96, R96 ;  /* 0x0000006000607245 */ /* 0x000fe20000201000 */
[----:B------:R-:W-:Y:S01]  /*11740*/  BSSY.RECONVERGENT B0, `(.L_x_1183) ;  /* 0x0000050000007945 */ /* 0x000fe20003800200 */
[C---:B------:R-:W-:Y:S02]  /*11750*/  SHF.L.U32 R177, R97.reuse, 0x10, RZ ;  /* 0x0000001061b17819 */ /* 0x040fe400000006ff */
[----:B------:R-:W-:Y:S01]  /*11760*/  ISETP.NE.AND P2, PT, R100, 0x1, PT ;  /* 0x000000016400780c */ /* 0x000fe20003f45270 */
[----:B------:R-:W-:Y:S01]  /*11770*/  FFMA.FTZ R96, R96, R145, 1.1641532182693481445e-10 ;  /* 0x2f00000060607423 */ /* 0x000fe20000010091 */
[----:B------:R-:W-:Y:S01]  /*11780*/  PRMT R176, R97, 0x7632, R176 ;  /* 0x0000763261b07816 */ /* 0x000fe200000000b0 */
[----:B------:R-:W-:Y:S01]  /*11790*/  FMUL.FTZ R177, R177, R108 ;  /* 0x0000006cb1b17220 */ /* 0x000fe20000410000 */
[----:B------:R-:W-:Y:S02]  /*117a0*/  PRMT R180, R101, 0x7632, R180 ;  /* 0x0000763265b47816 */ /* 0x000fe400000000b4 */
[----:B------:R-:W-:Y:S01]  /*117b0*/  FSETP.GTU.FTZ.AND P1, PT, R96, R147, PT ;  /* 0x000000936000720b */ /* 0x000fe20003f3c000 */
[----:B------:R-:W-:Y:S01]  /*117c0*/  FMUL.FTZ R177, R177, R146 ;  /* 0x00000092b1b17220 */ /* 0x000fe20000410000 */
[----:B------:R-:W-:Y:S01]  /*117d0*/  IMAD.U32 R96, R101, 0x10000, RZ ;  /* 0x0001000065607824 */ /* 0x000fe200078e00ff */
[----:B------:R-:W-:Y:S01]  /*117e0*/  MOV R97, R126 ;  /* 0x0000007e00617202 */ /* 0x000fe20000000f00 */
[----:B------:R-:W-:-:S02]  /*117f0*/  IMAD.MOV.U32 R101, RZ, RZ, 0x2 ;  /* 0x00000002ff657424 */ /* 0x000fc400078e00ff */
        /* <DEDUP_REMOVED lines=12> */
.L_x_1185:
        /* <DEDUP_REMOVED lines=13> */
.L_x_1187:
[----:B------:R-:W-:Y:S05]  /*11990*/  BSYNC.RECONVERGENT B1 ;  /* 0x0000000000017941 */ /* 0x000fea0003800200 */
.L_x_1186:
        /* <DEDUP_REMOVED lines=42> */
.L_x_1184:
[----:B------:R-:W-:Y:S05]  /*11c40*/  BSYNC.RECONVERGENT B0 ;  /* 0x0000000000007941 */ /* 0x000fea0003800200 */
.L_x_1183:
[----:B------:R-:W-:Y:S01]  /*11c50*/  I2FP.F32.U32 R96, R97 ;  /* 0x0000006100607245 */ /* 0x000fe20000201000 */
[----:B------:R-:W-:Y:S01]  /*11c60*/  BSSY.RECONVERGENT B0, `(.L_x_1188) ;  /* 0x000004e000007945 */ /* 0x000fe20003800200 */
[----:B------:R-:W-:Y:S01]  /*11c70*/  SHF.L.U32 R97, R176, 0x10, RZ ;  /* 0x00000010b0617819 */ /* 0x000fe200000006ff */
[----:B------:R-:W-:Y:S01]  /*11c80*/  IMAD.U32 R176, R180, 0x10000, RZ ;  /* 0x00010000b4b07824 */ /* 0x000fe200078e00ff */
        /* <DEDUP_REMOVED lines=19> */
.L_x_1190:
        /* <DEDUP_REMOVED lines=13> */
.L_x_1192:
[----:B------:R-:W-:Y:S05]  /*11e90*/  BSYNC.RECONVERGENT B1 ;  /* 0x0000000000017941 */ /* 0x000fea0003800200 */
.L_x_1191:
        /* <DEDUP_REMOVED lines=42> */
.L_x_1189:
[----:B------:R-:W-:Y:S05]  /*12140*/  BSYNC.RECONVERGENT B0 ;  /* 0x0000000000007941 */ /* 0x000fea0003800200 */
.L_x_1188:
        /* <DEDUP_REMOVED lines=25> */
.L_x_1195:
        /* <DEDUP_REMOVED lines=13> */
.L_x_1197:
[----:B------:R-:W-:Y:S05]  /*123b0*/  BSYNC.RECONVERGENT B1 ;  /* 0x0000000000017941 */ /* 0x000fea0003800200 */
.L_x_1196:
        /* <DEDUP_REMOVED lines=42> */
.L_x_1194:
[----:B------:R-:W-:Y:S05]  /*12660*/  BSYNC.RECONVERGENT B0 ;  /* 0x0000000000007941 */ /* 0x000fea0003800200 */
.L_x_1193:
        /* <DEDUP_REMOVED lines=23> */
.L_x_1200:
        /* <DEDUP_REMOVED lines=13> */
.L_x_1202:
[----:B------:R-:W-:Y:S05]  /*128b0*/  BSYNC.RECONVERGENT B1 ;  /* 0x0000000000017941 */ /* 0x000fea0003800200 */
.L_x_1201:
        /* <DEDUP_REMOVED lines=42> */
.L_x_1199:
[----:B------:R-:W-:Y:S05]  /*12b60*/  BSYNC.RECONVERGENT B0 ;  /* 0x0000000000007941 */ /* 0x000fea0003800200 */
.L_x_1198:
        /* <DEDUP_REMOVED lines=25> */
.L_x_1205:
        /* <DEDUP_REMOVED lines=15> */
.L_x_1207:
[----:B------:R-:W-:Y:S05]  /*12df0*/  BSYNC.RECONVERGENT B1 ;  /* 0x0000000000017941 */ /* 0x000fea0003800200 */
.L_x_1206:
        /* <DEDUP_REMOVED lines=42> */
.L_x_1204:
[----:B------:R-:W-:Y:S05]  /*130a0*/  BSYNC.RECONVERGENT B0 ;  /* 0x0000000000007941 */ /* 0x000fea0003800200 */
.L_x_1203:
        /* <DEDUP_REMOVED lines=15> */
.L_x_1167:
        /* <DEDUP_REMOVED lines=16> */
.L_x_1211:
        /* <DEDUP_REMOVED lines=13> */
.L_x_1213:
[----:B------:R-:W-:Y:S05]  /*13370*/  BSYNC.RECONVERGENT B1 ;  /* 0x0000000000017941 */ /* 0x000fea0003800200 */
.L_x_1212:
        /* <DEDUP_REMOVED lines=42> */
.L_x_1210:
[----:B------:R-:W-:Y:S05]  /*13620*/  BSYNC.RECONVERGENT B0 ;  /* 0x0000000000007941 */ /* 0x000fea0003800200 */
.L_x_1209:
[----:B------:R-:W-:Y:S01]  /*13630*/  I2FP.F32.U32 R100, R100 ;  /* 0x0000006400647245 */ /* 0x000fe20000201000 */
[----:B------:R-:W-:Y:S01]  /*13640*/  BSSY.RECONVERGENT B0, `(.L_x_1214) ;  /* 0x000004f000007945 */ /* 0x000fe20003800200 */
[----:B-----5:R-:W-:Y:S01]  /*13650*/  SHF.L.U32 R101, R96, 0x10, RZ ;  /* 0x0000001060657819 */ /* 0x020fe200000006ff */
[----:B------:R-:W-:Y:S01]  /*13660*/  IMAD.MOV.U32 R103, RZ, RZ, 0x2 ;  /* 0x00000002ff677424 */ /* 0x000fe200078e00ff */
[----:B------:R-:W-:Y:S01]  /*13670*/  ISETP.NE.AND P1, PT, R102, 0x1, PT ;  /* 0x000000016600780c */ /* 0x000fe20003f25270 */
[----:B------:R-:W-:Y:S01]  /*13680*/  FFMA.FTZ R100, R100, R145, 1.1641532182693481445e-10 ;  /* 0x2f00000064647423 */ /* 0x000fe20000010091 */
[----:B------:R-:W-:Y:S01]  /*13690*/  LOP3.LUT R6, R6, 0xfffffffd, RZ, 0xc0, !PT ;  /* 0xfffffffd06067812 */ /* 0x000fe200078ec0ff */
[----:B------:R-:W-:Y:S01]  /*136a0*/  FMUL.FTZ R101, R101, R108 ;  /* 0x0000006c65657220 */ /* 0x000fe20000410000 */
[----:B------:R-:W-:Y:S02]  /*136b0*/  PRMT R96, R96, 0x7632, R96 ;  /* 0x0000763260607816 */ /* 0x000fe40000000060 */
[----:B------:R-:W-:Y:S01]  /*136c0*/  FSETP.GTU.FTZ.AND P0, PT, R100, R147, PT ;  /* 0x000000936400720b */ /* 0x000fe20003f1c000 */
[----:B------:R-:W-:-:S03]  /*136d0*/  FMUL.FTZ R101, R101, R146 ;  /* 0x0000009265657220 */ /* 0x000fc60000410000 */
[----:B------:R-:W-:Y:S02]  /*136e0*/  PLOP3.LUT P2, PT, P0, PT, PT, 0x8, 0x80 ;  /* 0x000000000080781c */ /* 0x000fe4000074e170 */
[----:B------:R-:W-:Y:S01]  /*136f0*/  FSEL R175, R101, RZ, !P0 ;  /* 0x000000ff65af7208 */ /* 0x000fe20004000000 */
[----:B------:R-:W-:-:S10]  /*13700*/  IMAD.MOV.U32 R101, RZ, RZ, R126 ;  /* 0x000000ffff657224 */ /* 0x000fd400078e007e */
        /* <DEDUP_REMOVED lines=10> */
.L_x_1216:
        /* <DEDUP_REMOVED lines=13> */
.L_x_1218:
[----:B------:R-:W-:Y:S05]  /*13880*/  BSYNC.RECONVERGENT B1 ;  /* 0x0000000000017941 */ /* 0x000fea0003800200 */
.L_x_1217:
        /* <DEDUP_REMOVED lines=42> */
.L_x_1215:
[----:B------:R-:W-:Y:S05]  /*13b30*/  BSYNC.RECONVERGENT B0 ;  /* 0x0000000000007941 */ /* 0x000fea0003800200 */
.L_x_1214:
[----:B------:R-:W-:Y:S01]  /*13b40*/  ISETP.NE.AND P2, PT, R103, 0x1, PT ;  /* 0x000000016700780c */ /* 0x000fe20003f45270 */
[----:B------:R-:W-:Y:S01]  /*13b50*/  BSSY.RECONVERGENT B0, `(.L_x_1219) ;  /* 0x000004c000007945 */ /* 0x000fe20003800200 */
[----:B------:R-:W-:Y:S01]  /*13b60*/  I2FP.F32.U32 R100, R101 ;  /* 0x0000006500647245 */ /* 0x000fe20000201000 */
[----:B------:R-:W-:Y:S02]  /*13b70*/  IMAD.U32 R101, R96, 0x10000, RZ ;  /* 0x0001000060657824 */ /* 0x000fe400078e00ff */
[----:B------:R-:W-:Y:S02]  /*13b80*/  IMAD.MOV.U32 R96, RZ, RZ, R126 ;  /* 0x000000ffff607224 */ /* 0x000fe400078e007e */
[----:B------:R-:W-:Y:S01]  /*13b90*/  FFMA.FTZ R100, R100, R145, 1.1641532182693481445e-10 ;  /* 0x2f00000064647423 */ /* 0x000fe20000010091 */
[----:B------:R-:W-:-:S04]  /*13ba0*/  FMUL.FTZ R101, R101, R108 ;  /* 0x0000006c65657220 */ /* 0x000fc80000410000 */
[----:B------:R-:W-:Y:S01]  /*13bb0*/  FMUL.FTZ R101, R101, R146 ;  /* 0x0000009265657220 */ /* 0x000fe20000410000 */
[----:B------:R-:W-:Y:S01]  /*13bc0*/  FSETP.GTU.FTZ.AND P1, PT, R100, R147, PT ;  /* 0x000000936400720b */ /* 0x000fe20003f3c000 */
[----:B------:R-:W-:-:S03]  /*13bd0*/  HFMA2 R100, -RZ, RZ, 0, 1.1920928955078125e-07 ;  /* 0x00000002ff647431 */ /* 0x000fc600000001ff */
        /* <DEDUP_REMOVED lines=11> */
.L_x_1221:
        /* <DEDUP_REMOVED lines=13> */
.L_x_1223:
[----:B------:R-:W-:Y:S05]  /*13d60*/  BSYNC.RECONVERGENT B1 ;  /* 0x0000000000017941 */ /* 0x000fea0003800200 */
.L_x_1222:
        /* <DEDUP_REMOVED lines=39> */
[----:B------:R-:W-:Y:S02]  /*13fe0*/  IMAD.MOV.U32 R168, RZ, RZ, R100 ;  /* 0x000000ffffa87224 */ /* 0x000fe400078e0064 */
[----:B------:R-:W-:Y:S01]  /*13ff0*/  HFMA2 R100, -RZ, RZ, 0, 0 ;  /* 0x00000000ff647431 */ /* 0x000fe200000001ff */
[----:B------:R-:W-:-:S07]  /*14000*/  LOP3.LUT R127, R142, R102, R101, 0x96, !PT ;  /* 0x000000668e7f7212 */ /* 0x000fce00078e9665 */
.L_x_1220:
[----:B------:R-:W-:Y:S05]  /*14010*/  BSYNC.RECONVERGENT B0 ;  /* 0x0000000000007941 */ /* 0x000fea0003800200 */
.L_x_1219:
[----:B------:R-:W-:Y:S01]  /*14020*/  I2FP.F32.U32 R96, R96 ;  /* 0x0000006000607245 */ /* 0x000fe20000201000 */
[C---:B------:R-:W-:Y:S01]  /*14030*/  IMAD.U32 R101, R97.reuse, 0x10000, RZ ;  /* 0x0001000061657824 */ /* 0x040fe200078e00ff */
[----:B------:R-:W-:Y:S01]  /*14040*/  ISETP.NE.AND P3, PT, R100, 0x1, PT ;  /* 0x000000016400780c */ /* 0x000fe20003f65270 */
[----:B------:R-:W-:Y:S01]  /*14050*/  BSSY.RECONVERGENT B0, `(.L_x_1224) ;  /* 0x000004b000007945 */ /* 0x000fe20003800200 */
[----:B------:R-:W-:Y:S01]  /*14060*/  PRMT R176, R97, 0x7632, R176 ;  /* 0x0000763261b07816 */ /* 0x000fe200000000b0 */
[----:B------:R-:W-:Y:S01]  /*14070*/  FFMA.FTZ R96, R96, R145, 1.1641532182693481445e-10 ;  /* 0x2f00000060607423 */ /* 0x000fe20000010091 */
[----:B------:R-:W-:Y:S01]  /*14080*/  FMUL.FTZ R101, R101, R108 ;  /* 0x0000006c65657220 */ /* 0x000fe20000410000 */
[----:B------:R-:W-:-:S03]  /*14090*/  MOV R97, R126 ;  /* 0x0000007e00617202 */ /* 0x000fc60000000f00 */
[----:B------:R-:W-:Y:S01]  /*140a0*/  FMUL.FTZ R101, R101, R146 ;  /* 0x0000009265657220 */ /* 0x000fe20000410000 */
[----:B------:R-:W-:-:S04]  /*140b0*/  FSETP.GTU.FTZ.AND P2, PT, R96, R147, PT ;  /* 0x000000936000720b */ /* 0x000fc80003f5c000 */
[----:B------:R-:W-:Y:S01]  /*140c0*/  FSEL R177, R101, RZ, !P2 ;  /* 0x000000ff65b17208 */ /* 0x000fe20005000000 */
[----:B------:R-:W-:Y:S01]  /*140d0*/  IMAD.MOV.U32 R101, RZ, RZ, 0x2 ;  /* 0x00000002ff657424 */ /* 0x000fe200078e00ff */
        /* <DEDUP_REMOVED lines=10> */
.L_x_1226:
        /* <DEDUP_REMOVED lines=13> */
.L_x_1228:
[----:B------:R-:W-:Y:S05]  /*14250*/  BSYNC.RECONVERGENT B1 ;  /* 0x0000000000017941 */ /* 0x000fea0003800200 */
.L_x_1227:
        /* <DEDUP_REMOVED lines=42> */
.L_x_1225:
[----:B------:R-:W-:Y:S05]  /*14500*/  BSYNC.RECONVERGENT B0 ;  /* 0x0000000000007941 */ /* 0x000fea0003800200 */
.L_x_1224:
        /* <DEDUP_REMOVED lines=21> */
.L_x_1231:
        /* <DEDUP_REMOVED lines=13> */
.L_x_1233:
[----:B------:R-:W-:Y:S05]  /*14730*/  BSYNC.RECONVERGENT B1 ;  /* 0x0000000000017941 */ /* 0x000fea0003800200 */
.L_x_1232:
        /* <DEDUP_REMOVED lines=42> */
.L_x_1230:
[----:B------:R-:W-:Y:S05]  /*149e0*/  BSYNC.RECONVERGENT B0 ;  /* 0x0000000000007941 */ /* 0x000fea0003800200 */
.L_x_1229:
        /* <DEDUP_REMOVED lines=22> */
.L_x_1236:
        /* <DEDUP_REMOVED lines=13> */
.L_x_1238:
[----:B------:R-:W-:Y:S05]  /*14c20*/  BSYNC.RECONVERGENT B1 ;  /* 0x0000000000017941 */ /* 0x000fea0003800200 */
.L_x_1237:
        /* <DEDUP_REMOVED lines=42> */
.L_x_1235:
[----:B------:R-:W-:Y:S05]  /*14ed0*/  BSYNC.RECONVERGENT B0 ;  /* 0x0000000000007941 */ /* 0x000fea0003800200 */
.L_x_1234:
        /* <DEDUP_REMOVED lines=21> */
.L_x_1241:
        /* <DEDUP_REMOVED lines=13> */
.L_x_1243:
[----:B------:R-:W-:Y:S05]  /*15100*/  BSYNC.RECONVERGENT B1 ;  /* 0x0000000000017941 */ /* 0x000fea0003800200 */
.L_x_1242:
        /* <DEDUP_REMOVED lines=42> */
.L_x_1240:
[----:B------:R-:W-:Y:S05]  /*153b0*/  BSYNC.RECONVERGENT B0 ;  /* 0x0000000000007941 */ /* 0x000fea0003800200 */
.L_x_1239:
[----:B------:R-:W-:Y:S01]  /*153c0*/  I2FP.F32.U32 R96, R97 ;  /* 0x0000006100607245 */ /* 0x000fe20000201000 */
[----:B------:R-:W-:Y:S01]  /*153d0*/  BSSY.RECONVERGENT B0, `(.L_x_1244) ;  /* 0x000004f000007945 */ /* 0x000fe20003800200 */
[C---:B------:R-:W-:Y:S01]  /*153e0*/  SHF.L.U32 R97, R99.reuse, 0x10, RZ ;  /* 0x0000001063617819 */ /* 0x040fe200000006ff */
        /* <DEDUP_REMOVED lines=19> */
.L_x_1246:
        /* <DEDUP_REMOVED lines=15> */
.L_x_1248:
[----:B------:R-:W-:Y:S05]  /*15610*/  BSYNC.RECONVERGENT B1 ;  /* 0x0000000000017941 */ /* 0x000fea0003800200 */
.L_x_1247:
        /* <DEDUP_REMOVED lines=42> */
.L_x_1245:
[----:B------:R-:W-:Y:S05]  /*158c0*/  BSYNC.RECONVERGENT B0 ;  /* 0x0000000000007941 */ /* 0x000fea0003800200 */
.L_x_1244:
        /* <DEDUP_REMOVED lines=12> */
.L_x_1208:
[----:B------:R-:W-:Y:S01]  /*15990*/  SEL R99, RZ, 0x1000000, !P6 ;  /* 0x01000000ff637807 */ /* 0x000fe20007000000 */
[C---:B------:R-:W-:Y:S01]  /*159a0*/  IMAD.WIDE.U32 R188, R169.reuse, 0x10, R114 ;  /* 0x00000010a9bc7825 */ /* 0x040fe200078e0072 */
[----:B------:R-:W-:Y:S02]  /*159b0*/  SEL R184, RZ, 0x10000, !P5 ;  /* 0x00010000ffb87807 */ /* 0x000fe40006800000 */
[----:B------:R-:W-:Y:S01]  /*159c0*/  SEL R185, RZ, 0x100, !P4 ;  /* 0x00000100ffb97807 */ /* 0x000fe20006000000 */
[----:B------:R-:W-:Y:S01]  /*159d0*/  IMAD.WIDE.U32 R186, R169, 0x8, R128 ;  /* 0x00000008a9ba7825 */ /* 0x000fe200078e0080 */
[----:B------:R-:W-:Y:S01]  /*159e0*/  SEL R98, RZ, 0x1000000, !P2 ;  /* 0x01000000ff627807 */ /* 0x000fe20005000000 */
[----:B------:R0:W-:Y:S01]  /*159f0*/  STG.E.128 desc[UR6][R188.64], R100 ;  /* 0x00000064bc007986 */ /* 0x0001e2000c101d06 */
[----:B------:R-:W-:Y:S02]  /*15a00*/  SEL R97, RZ, 0x10000, !P1 ;  /* 0x00010000ff617807 */ /* 0x000fe40004800000 */
[----:B------:R-:W-:-:S02]  /*15a10*/  SEL R96, RZ, 0x100, !P0 ;  /* 0x00000100ff607807 */ /* 0x000fc40004000000 */
[----:B------:R-:W-:Y:S02]  /*15a20*/  LOP3.LUT P5, RZ, R6, 0x2, RZ, 0xc0, !PT ;  /* 0x0000000206ff7812 */ /* 0x000fe400078ac0ff */
[----:B------:R-:W-:Y:S02]  /*15a30*/  LOP3.LUT R185, R185, R99, R184, 0xfe, !PT ;  /* 0x00000063b9b97212 */ /* 0x000fe400078efeb8 */
[----:B------:R-:W-:Y:S02]  /*15a40*/  SEL R184, RZ, 0x1, !P3 ;  /* 0x00000001ffb87807 */ /* 0x000fe40005800000 */
[----:B------:R-:W-:Y:S02]  /*15a50*/  LOP3.LUT R96, R96, R98, R97, 0xfe, !PT ;  /* 0x0000006260607212 */ /* 0x000fe400078efe61 */
[----:B------:R-:W-:Y:S02]  /*15a60*/  SEL R97, RZ, 0x1, !P5 ;  /* 0x00000001ff617807 */ /* 0x000fe40006800000 */
[----:B------:R-:W-:-:S02]  /*15a70*/  IADD3 R179, PT, PT, R104, 0x80, RZ ;  /* 0x0000008068b37810 */ /* 0x000fc40007ffe0ff */
[----:B------:R-:W-:Y:S02]  /*15a80*/  LOP3.LUT R185, R185, R184, RZ, 0xfc, !PT ;  /* 0x000000b8b9b97212 */ /* 0x000fe400078efcff */
        /* <DEDUP_REMOVED lines=25> */
.L_x_1252:
        /* <DEDUP_REMOVED lines=13> */
.L_x_1254:
[----:B------:R-:W-:Y:S05]  /*15cf0*/  BSYNC.RECONVERGENT B1 ;  /* 0x0000000000017941 */ /* 0x000fea0003800200 */
.L_x_1253:
        /* <DEDUP_REMOVED lines=40> */
[----:B------:R-:W-:-:S07]  /*15f80*/  IMAD.MOV.U32 R184, RZ, RZ, R168 ;  /* 0x000000ffffb87224 */ /* 0x000fce00078e00a8 */
.L_x_1251:
[----:B------:R-:W-:Y:S05]  /*15f90*/  BSYNC.RECONVERGENT B0 ;  /* 0x0000000000007941 */ /* 0x000fea0003800200 */
.L_x_1250:
[----:B------:R-:W-:Y:S01]  /*15fa0*/  I2FP.F32.U32 R168, R184 ;  /* 0x000000b800a87245 */ /* 0x000fe20000201000 */
[----:B-----5:R-:W-:Y:S01]  /*15fb0*/  IMAD.U32 R185, R96, 0x10000, RZ ;  /* 0x0001000060b97824 */ /* 0x020fe200078e00ff */
[----:B------:R-:W-:Y:S01]  /*15fc0*/  ISETP.NE.AND P1, PT, R183, 0x1, PT ;  /* 0x00000001b700780c */ /* 0x000fe20003f25270 */
[----:B------:R-:W-:Y:S01]  /*15fd0*/  IMAD.U32 R187, R100, 0x10000, RZ ;  /* 0x0001000064bb7824 */ /* 0x000fe200078e00ff */
[----:B------:R-:W-:Y:S01]  /*15fe0*/  LOP3.LUT R6, R6, 0xfffffffd, RZ, 0xc0, !PT ;  /* 0xfffffffd06067812 */ /* 0x000fe200078ec0ff */
[----:B------:R-:W-:Y:S01]  /*15ff0*/  FFMA.FTZ R168, R168, R145, 1.1641532182693481445e-10 ;  /* 0x2f000000a8a87423 */ /* 0x000fe20000010091 */
[----:B------:R-:W-:Y:S01]  /*16000*/  FMUL.FTZ R185, R185, R108 ;  /* 0x0000006cb9b97220 */ /* 0x000fe20000410000 */
[----:B------:R-:W-:Y:S01]  /*16010*/  BSSY.RECONVERGENT B0, `(.L_x_1255) ;  /* 0x000004c000007945 */ /* 0x000fe20003800200 */
[----:B------:R-:W-:Y:S02]  /*16020*/  PRMT R96, R96, 0x7632, R96 ;  /* 0x0000763260607816 */ /* 0x000fe40000000060 */
[----:B------:R-:W-:Y:S01]  /*16030*/  FMUL.FTZ R185, R185, R146 ;  /* 0x00000092b9b97220 */ /* 0x000fe20000410000 */
[----:B------:R-:W-:Y:S01]  /*16040*/  FSETP.GTU.FTZ.AND P0, PT, R168, R147, PT ;  /* 0x00000093a800720b */ /* 0x000fe20003f1c000 */
[----:B------:R-:W-:Y:S01]  /*16050*/  IMAD.MOV.U32 R168, RZ, RZ, R126 ;  /* 0x000000ffffa87224 */ /* 0x000fe200078e007e */
[----:B------:R-:W-:-:S02]  /*16060*/  PRMT R100, R100, 0x7632, R100 ;  /* 0x0000763264647816 */ /* 0x000fc40000000064 */
[----:B------:R-:W-:Y:S01]  /*16070*/  FSEL R184, R185, RZ, !P0 ;  /* 0x000000ffb9b87208 */ /* 0x000fe20004000000 */
[----:B------:R-:W-:Y:S01]  /*16080*/  HFMA2 R185, -RZ, RZ, 0, 1.1920928955078125e-07 ;  /* 0x00000002ffb97431 */ /* 0x000fe200000001ff */
[----:B------:R-:W-:-:S03]  /*16090*/  PLOP3.LUT P0, PT, P0, PT, PT, 0x8, 0x80 ;  /* 0x000000000080781c */ /* 0x000fc6000070e170 */
[----:B------:R-:W-:-:S10]  /*160a0*/  FADD.FTZ R184, R184, R187 ;  /* 0x000000bbb8b87221 */ /* 0x000fd40000010000 */
        /* <DEDUP_REMOVED lines=10> */
.L_x_1257:
        /* <DEDUP_REMOVED lines=13> */
.L_x_1259:
[----:B------:R-:W-:Y:S05]  /*16220*/  BSYNC.RECONVERGENT B1 ;  /* 0x0000000000017941 */ /* 0x000fea0003800200 */
.L_x_1258:
        /* <DEDUP_REMOVED lines=42> */
.L_x_1256:
[----:B------:R-:W-:Y:S05]  /*164d0*/  BSYNC.RECONVERGENT B0 ;  /* 0x0000000000007941 */ /* 0x000fea0003800200 */
.L_x_1255:
        /* <DEDUP_REMOVED lines=23> */
.L_x_1262:
        /* <DEDUP_REMOVED lines=13> */
.L_x_1264:
[----:B------:R-:W-:Y:S05]  /*16720*/  BSYNC.RECONVERGENT B1 ;  /* 0x0000000000017941 */ /* 0x000fea0003800200 */
.L_x_1263:
        /* <DEDUP_REMOVED lines=42> */
.L_x_1261:
[----:B------:R-:W-:Y:S05]  /*169d0*/  BSYNC.RECONVERGENT B0 ;  /* 0x0000000000007941 */ /* 0x000fea0003800200 */
.L_x_1260:
        /* <DEDUP_REMOVED lines=8> */
[----:B------:R-:W-:Y:S02]  /*16a60*/  HFMA2 R101, -RZ, RZ, 0, 1.1920928955078125e-07 ;  /* 0x00000002ff657431 */ /* 0x000fe400000001ff */
[----:B------:R-:W-:Y:S01]  /*16a70*/  FMUL.FTZ R185, R185, R146 ;  /* 0x00000092b9b97220 */ /* 0x000fe20000410000 */
[----:B------:R-:W-:-:S04]  /*16a80*/  FSETP.GTU.FTZ.AND P1, PT, R96, R147, PT ;  /* 0x000000936000720b */ /* 0x000fc80003f3c000 */
[----:B------:R-:W-:Y:S02]  /*16a90*/  FSEL R185, R185, RZ, !P1 ;  /* 0x000000ffb9b97208 */ /* 0x000fe40004800000 */
[----:B------:R-:W-:-:S03]  /*16aa0*/  PLOP3.LUT P1, PT, P1, PT, PT, 0x8, 0x80 ;  /* 0x000000000080781c */ /* 0x000fc60000f2e170 */
[----:B------:R-:W-:Y:S01]  /*16ab0*/  FADD.FTZ R186, R185, R186 ;  /* 0x000000bab9ba7221 */ /* 0x000fe20000010000 */
[----:B------:R-:W-:Y:S01]  /*16ac0*/  PRMT R185, R97, 0x7632, R185 ;  /* 0x0000763261b97816 */ /* 0x000fe200000000b9 */
        /* <DEDUP_REMOVED lines=10> */
.L_x_1267:
        /* <DEDUP_REMOVED lines=13> */
.L_x_1269:
[----:B------:R-:W-:Y:S05]  /*16c40*/  BSYNC.RECONVERGENT B1 ;  /* 0x0000000000017941 */ /* 0x000fea0003800200 */
.L_x_1268:
        /* <DEDUP_REMOVED lines=42> */
.L_x_1266:
[----:B------:R-:W-:Y:S05]  /*16ef0*/  BSYNC.RECONVERGENT B0 ;  /* 0x0000000000007941 */ /* 0x000fea0003800200 */
.L_x_1265:
[----:B------:R-:W-:Y:S01]  /*16f00*/  I2FP.F32.U32 R96, R97 ;  /* 0x0000006100607245 */ /* 0x000fe20000201000 */
[----:B------:R-:W-:Y:S01]  /*16f10*/  IMAD.U32 R185, R185, 0x10000, RZ ;  /* 0x00010000b9b97824 */ /* 0x000fe200078e00ff */
[----:B------:R-:W-:Y:S01]  /*16f20*/  ISETP.NE.AND P3, PT, R101, 0x1, PT ;  /* 0x000000016500780c */ /* 0x000fe20003f65270 */
[----:B------:R-:W-:Y:S01]  /*16f30*/  IMAD.U32 R168, R168, 0x10000, RZ ;  /* 0x00010000a8a87824 */ /* 0x000fe200078e00ff */
[----:B------:R-:W-:Y:S01]  /*16f40*/  BSSY.RECONVERGENT B0, `(.L_x_1270) ;  /* 0x000004b000007945 */ /* 0x000fe20003800200 */
[----:B------:R-:W-:Y:S01]  /*16f50*/  FFMA.FTZ R96, R96, R145, 1.1641532182693481445e-10 ;  /* 0x2f00000060607423 */ /* 0x000fe20000010091 */
[----:B------:R-:W-:Y:S01]  /*16f60*/  FMUL.FTZ R185, R185, R108 ;  /* 0x0000006cb9b97220 */ /* 0x000fe20000410000 */
[----:B------:R-:W-:Y:S02]  /*16f70*/  HFMA2 R100, -RZ, RZ, 0, 1.1920928955078125e-07 ;  /* 0x00000002ff647431 */ /* 0x000fe400000001ff */
        /* <DEDUP_REMOVED lines=15> */
.L_x_1272:
        /* <DEDUP_REMOVED lines=13> */
.L_x_1274:
[----:B------:R-:W-:Y:S05]  /*17140*/  BSYNC.RECONVERGENT B1 ;  /* 0x0000000000017941 */ /* 0x000fea0003800200 */
.L_x_1273:
        /* <DEDUP_REMOVED lines=42> */
.L_x_1271:
[----:B------:R-:W-:Y:S05]  /*173f0*/  BSYNC.RECONVERGENT B0 ;  /* 0x0000000000007941 */ /* 0x000fea0003800200 */
.L_x_1270:
        /* <DEDUP_REMOVED lines=10> */
[C---:B------:R-:W-:Y:S01]  /*174a0*/  IMAD.U32 R96, R102.reuse, 0x10000, RZ ;  /* 0x0001000066607824 */ /* 0x040fe200078e00ff */
[----:B------:R-:W-:Y:S02]  /*174b0*/  PRMT R102, R102, 0x7632, R102 ;  /* 0x0000763266667816 */ /* 0x000fe40000000066 */
        /* <DEDUP_REMOVED lines=13> */
.L_x_1277:
        /* <DEDUP_REMOVED lines=13> */
.L_x_1279:
[----:B------:R-:W-:Y:S05]  /*17660*/  BSYNC.RECONVERGENT B1 ;  /* 0x0000000000017941 */ /* 0x000fea0003800200 */
.L_x_1278:
        /* <DEDUP_REMOVED lines=42> */
.L_x_1276:
[----:B------:R-:W-:Y:S05]  /*17910*/  BSYNC.RECONVERGENT B0 ;  /* 0x0000000000007941 */ /* 0x000fea0003800200 */
.L_x_1275:
        /* <DEDUP_REMOVED lines=23> */
.L_x_1282:
        /* <DEDUP_REMOVED lines=13> */
.L_x_1284:
[----:B------:R-:W-:Y:S05]  /*17b60*/  BSYNC.RECONVERGENT B1 ;  /* 0x0000000000017941 */ /* 0x000fea0003800200 */
.L_x_1283:
        /* <DEDUP_REMOVED lines=42> */
.L_x_1281:
[----:B------:R-:W-:Y:S05]  /*17e10*/  BSYNC.RECONVERGENT B0 ;  /* 0x0000000000007941 */ /* 0x000fea0003800200 */
.L_x_1280:
        /* <DEDUP_REMOVED lines=10> */
[----:B------:R-:W-:-:S02]  /*17ec0*/  FSETP.GTU.FTZ.AND P5, PT, R96, R147, PT ;  /* 0x000000936000720b */ /* 0x000fc40003fbc000 */
[----:B------:R-:W-:Y:S02]  /*17ed0*/  MOV R193, 0x2 ;  /* 0x0000000200c17802 */ /* 0x000fe40000000f00 */
        /* <DEDUP_REMOVED lines=13> */
.L_x_1287:
        /* <DEDUP_REMOVED lines=15> */
.L_x_1289:
[----:B------:R-:W-:Y:S05]  /*180a0*/  BSYNC.RECONVERGENT B1 ;  /* 0x0000000000017941 */ /* 0x000fea0003800200 */
.L_x_1288:
        /* <DEDUP_REMOVED lines=42> */
.L_x_1286:
[----:B------:R-:W-:Y:S05]  /*18350*/  BSYNC.RECONVERGENT B0 ;  /* 0x0000000000007941 */ /* 0x000fea0003800200 */
.L_x_1285:
        /* <DEDUP_REMOVED lines=15> */
.L_x_1249:
[----:B------:R-:W-:Y:S01]  /*18450*/  ISETP.NE.AND P0, PT, R190, 0x1, PT ;  /* 0x00000001be00780c */ /* 0x000fe20003f05270 */
[----:B------:R-:W-:Y:S01]  /*18460*/  BSSY.RECONVERGENT B0, `(.L_x_1291) ;  /* 0x0000046000007945 */ /* 0x000fe20003800200 */
[----:B0-----:R-:W-:Y:S02]  /*18470*/  HFMA2 R102, -RZ, RZ, 0, 1.1920928955078125e-07 ;  /* 0x00000002ff667431 */ /* 0x001fe400000001ff */
        /* <DEDUP_REMOVED lines=13> */
.L_x_1293:
        /* <DEDUP_REMOVED lines=13> */
.L_x_1295:
[----:B------:R-:W-:Y:S05]  /*18620*/  BSYNC.RECONVERGENT B1 ;  /* 0x0000000000017941 */ /* 0x000fea0003800200 */
.L_x_1294:
        /* <DEDUP_REMOVED lines=41> */
.L_x_1292:
[----:B------:R-:W-:Y:S05]  /*188c0*/  BSYNC.RECONVERGENT B0 ;  /* 0x0000000000007941 */ /* 0x000fea0003800200 */
.L_x_1291:
        /* <DEDUP_REMOVED lines=24> */
.L_x_1298:
        /* <DEDUP_REMOVED lines=13> */
.L_x_1300:
[----:B------:R-:W-:Y:S05]  /*18b20*/  BSYNC.RECONVERGENT B1 ;  /* 0x0000000000017941 */ /* 0x000fea0003800200 */
.L_x_1299:
        /* <DEDUP_REMOVED lines=42> */
.L_x_1297:
[----:B------:R-:W-:Y:S05]  /*18dd0*/  BSYNC.RECONVERGENT B0 ;  /* 0x0000000000007941 */ /* 0x000fea0003800200 */
.L_x_1296:
        /* <DEDUP_REMOVED lines=21> */
.L_x_1303:
        /* <DEDUP_REMOVED lines=13> */
.L_x_1305:
[----:B------:R-:W-:Y:S05]  /*19000*/  BSYNC.RECONVERGENT B1 ;  /* 0x0000000000017941 */ /* 0x000fea0003800200 */
.L_x_1304:
        /* <DEDUP_REMOVED lines=42> */
.L_x_1302:
[----:B------:R-:W-:Y:S05]  /*192b0*/  BSYNC.RECONVERGENT B0 ;  /* 0x0000000000007941 */ /* 0x000fea0003800200 */
.L_x_1301:
        /* <DEDUP_REMOVED lines=22> */
.L_x_1308:
        /* <DEDUP_REMOVED lines=13> */
.L_x_1310:
[----:B------:R-:W-:Y:S05]  /*194f0*/  BSYNC.RECONVERGENT B1 ;  /* 0x0000000000017941 */ /* 0x000fea0003800200 */
.L_x_1309:
        /* <DEDUP_REMOVED lines=42> */
.L_x_1307:
[----:B------:R-:W-:Y:S05]  /*197a0*/  BSYNC.RECONVERGENT B0 ;  /* 0x0000000000007941 */ /* 0x000fea0003800200 */
.L_x_1306:
        /* <DEDUP_REMOVED lines=21> */
.L_x_1313:
        /* <DEDUP_REMOVED lines=13> */
.L_x_1315:
[----:B------:R-:W-:Y:S05]  /*199d0*/  BSYNC.RECONVERGENT B1 ;  /* 0x0000000000017941 */ /* 0x000fea0003800200 */
.L_x_1314:
        /* <DEDUP_REMOVED lines=42> */
.L_x_1312:
[----:B------:R-:W-:Y:S05]  /*19c80*/  BSYNC.RECONVERGENT B0 ;  /* 0x0000000000007941 */ /* 0x000fea0003800200 */
.L_x_1311:
        /* <DEDUP_REMOVED lines=22> */
.L_x_1318:
        /* <DEDUP_REMOVED lines=13> */
.L_x_1320:
[----:B------:R-:W-:Y:S05]  /*19ec0*/  BSYNC.RECONVERGENT B1 ;  /* 0x0000000000017941 */ /* 0x000fea0003800200 */
.L_x_1319:
        /* <DEDUP_REMOVED lines=42> */
.L_x_1317:
[----:B------:R-:W-:Y:S05]  /*1a170*/  BSYNC.RECONVERGENT B0 ;  /* 0x0000000000007941 */ /* 0x000fea0003800200 */
.L_x_1316:
        /* <DEDUP_REMOVED lines=21> */
.L_x_1323:
        /* <DEDUP_REMOVED lines=13> */
.L_x_1325:
[----:B------:R-:W-:Y:S05]  /*1a3a0*/  BSYNC.RECONVERGENT B1 ;  /* 0x0000000000017941 */ /* 0x000fea0003800200 */
.L_x_1324:
        /* <DEDUP_REMOVED lines=42> */
.L_x_1322:
[----:B------:R-:W-:Y:S05]  /*1a650*/  BSYNC.RECONVERGENT B0 ;  /* 0x0000000000007941 */ /* 0x000fea0003800200 */
.L_x_1321:
        /* <DEDUP_REMOVED lines=22> */
.L_x_1328:
        /* <DEDUP_REMOVED lines=15> */
.L_x_1330:
[----:B------:R-:W-:Y:S05]  /*1a8b0*/  BSYNC.RECONVERGENT B1 ;  /* 0x0000000000017941 */ /* 0x000fea0003800200 */
.L_x_1329:
        /* <DEDUP_REMOVED lines=42> */
.L_x_1327:
[----:B------:R-:W-:Y:S05]  /*1ab60*/  BSYNC.RECONVERGENT B0 ;  /* 0x0000000000007941 */ /* 0x000fea0003800200 */
.L_x_1326:
        /* <DEDUP_REMOVED lines=12> */
.L_x_1290:
        /* <DEDUP_REMOVED lines=41> */
.L_x_1334:
        /* <DEDUP_REMOVED lines=13> */
.L_x_1336:
[----:B------:R-:W-:Y:S05]  /*1af90*/  BSYNC.RECONVERGENT B1 ;  /* 0x0000000000017941 */ /* 0x000fea0003800200 */
.L_x_1335:
        /* <DEDUP_REMOVED lines=41> */
[----:B------:R-:W-:-:S07]  /*1b230*/  MOV R131, R192 ;  /* 0x000000c000837202 */ /* 0x000fce0000000f00 */
.L_x_1333:
[----:B------:R-:W-:Y:S05]  /*1b240*/  BSYNC.RECONVERGENT B0 ;  /* 0x0000000000007941 */ /* 0x000fea0003800200 */
.L_x_1332:
        /* <DEDUP_REMOVED lines=9> */
[----:B------:R-:W-:Y:S01]  /*1b2e0*/  FMUL.FTZ R131, R131, R146 ;  /* 0x0000009283837220 */ /* 0x000fe20000410000 */
[----:B------:R-:W-:-:S02]  /*1b2f0*/  FSETP.GTU.FTZ.AND P0, PT, R192, R147, PT ;  /* 0x00000093c000720b */ /* 0x000fc40003f1c000 */
[C---:B------:R-:W-:Y:S02]  /*1b300*/  SHF.L.U32 R192, R100.reuse, 0x10, RZ ;  /* 0x0000001064c07819 */ /* 0x040fe400000006ff */
[----:B------:R-:W-:Y:S02]  /*1b310*/  FSEL R131, R131, RZ, !P0 ;  /* 0x000000ff83837208 */ /* 0x000fe40004000000 */
[----:B------:R-:W-:Y:S02]  /*1b320*/  PLOP3.LUT P0, PT, P0, PT, PT, 0x8, 0x80 ;  /* 0x000000000080781c */ /* 0x000fe4000070e170 */
[----:B------:R-:W-:Y:S01]  /*1b330*/  PRMT R100, R100, 0x7632, R100 ;  /* 0x0000763264647816 */ /* 0x000fe20000000064 */
        /* <DEDUP_REMOVED lines=12> */
.L_x_1339:
        /* <DEDUP_REMOVED lines=13> */
.L_x_1341:
[----:B------:R-:W-:Y:S05]  /*1b4d0*/  BSYNC.RECONVERGENT B1 ;  /* 0x0000000000017941 */ /* 0x000fea0003800200 */
.L_x_1340:
        /* <DEDUP_REMOVED lines=42> */
.L_x_1338:
[----:B------:R-:W-:Y:S05]  /*1b780*/  BSYNC.RECONVERGENT B0 ;  /* 0x0000000000007941 */ /* 0x000fea0003800200 */
.L_x_1337:
[----:B------:R-:W-:Y:S01]  /*1b790*/  I2FP.F32.U32 R130, R131 ;  /* 0x0000008300827245 */ /* 0x000fe20000201000 */
[----:B------:R-:W-:Y:S01]  /*1b7a0*/  IMAD.U32 R131, R96, 0x10000, RZ ;  /* 0x0001000060837824 */ /* 0x000fe200078e00ff */
[----:B------:R-:W-:Y:S01]  /*1b7b0*/  ISETP.NE.AND P1, PT, R194, 0x1, PT ;  /* 0x00000001c200780c */ /* 0x000fe20003f25270 */
[----:B------:R-:W-:Y:S01]  /*1b7c0*/  BSSY.RECONVERGENT B0, `(.L_x_1342) ;  /* 0x000004c000007945 */ /* 0x000fe20003800200 */
[----:B------:R-:W-:Y:S01]  /*1b7d0*/  SHF.L.U32 R100, R100, 0x10, RZ ;  /* 0x0000001064647819 */ /* 0x000fe200000006ff */
        /* <DEDUP_REMOVED lines=18> */
.L_x_1344:
        /* <DEDUP_REMOVED lines=13> */
.L_x_1346:
[----:B------:R-:W-:Y:S05]  /*1b9d0*/  BSYNC.RECONVERGENT B1 ;  /* 0x0000000000017941 */ /* 0x000fea0003800200 */
.L_x_1345:
        /* <DEDUP_REMOVED lines=42> */
.L_x_1343:
[----:B------:R-:W-:Y:S05]  /*1bc80*/  BSYNC.RECONVERGENT B0 ;  /* 0x0000000000007941 */ /* 0x000fea0003800200 */
.L_x_1342:
        /* <DEDUP_REMOVED lines=25> */
.L_x_1349:
        /* <DEDUP_REMOVED lines=13> */
.L_x_1351:
[----:B------:R-:W-:Y:S05]  /*1bef0*/  BSYNC.RECONVERGENT B1 ;  /* 0x0000000000017941 */ /* 0x000fea0003800200 */
.L_x_1350:
        /* <DEDUP_REMOVED lines=42> */
.L_x_1348:
[----:B------:R-:W-:Y:S05]  /*1c1a0*/  BSYNC.RECONVERGENT B0 ;  /* 0x0000000000007941 */ /* 0x000fea0003800200 */
.L_x_1347:
        /* <DEDUP_REMOVED lines=23> */
.L_x_1354:
        /* <DEDUP_REMOVED lines=13> */
.L_x_1356:
[----:B------:R-:W-:Y:S05]  /*1c3f0*/  BSYNC.RECONVERGENT B1 ;  /* 0x0000000000017941 */ /* 0x000fea0003800200 */
.L_x_1355:
        /* <DEDUP_REMOVED lines=42> */
.L_x_1353:
[----:B------:R-:W-:Y:S05]  /*1c6a0*/  BSYNC.RECONVERGENT B0 ;  /* 0x0000000000007941 */ /* 0x000fea0003800200 */
.L_x_1352:
        /* <DEDUP_REMOVED lines=8> */
[----:B------:R-:W-:Y:S01]  /*1c730*/  HFMA2 R101, -RZ, RZ, 0, 1.1920928955078125e-07 ;  /* 0x00000002ff657431 */ /* 0x000fe200000001ff */
[----:B------:R-:W-:Y:S02]  /*1c740*/  PRMT R98, R102, 0x7632, R98 ;  /* 0x0000763266627816 */ /* 0x000fe40000000062 */
[----:B------:R-:W-:Y:S01]  /*1c750*/  FMUL.FTZ R97, R97, R146 ;  /* 0x0000009261617220 */ /* 0x000fe20000410000 */
[----:B------:R-:W-:-:S04]  /*1c760*/  FSETP.GTU.FTZ.AND P3, PT, R96, R147, PT ;  /* 0x000000936000720b */ /* 0x000fc80003f7c000 */
[----:B------:R-:W-:Y:S02]  /*1c770*/  FSEL R97, R97, RZ, !P3 ;  /* 0x000000ff61617208 */ /* 0x000fe40005800000 */
[----:B------:R-:W-:-:S03]  /*1c780*/  PLOP3.LUT P3, PT, P3, PT, PT, 0x8, 0x80 ;  /* 0x000000000080781c */ /* 0x000fc60001f6e170 */
[----:B------:R-:W-:Y:S01]  /*1c790*/  FADD.FTZ R196, R97, R196 ;  /* 0x000000c461c47221 */ /* 0x000fe20000010000 */
[----:B------:R-:W-:-:S04]  /*1c7a0*/  IMAD.MOV.U32 R97, RZ, RZ, R126 ;  /* 0x000000ffff617224 */ /* 0x000fc800078e007e */
[----:B------:R-:W-:Y:S01]  /*1c7b0*/  MOV R102, R196 ;  /* 0x000000c400667202 */ /* 0x000fe20000000f00 */
[----:B------:R-:W-:Y:S06]  /*1c7c0*/  @!P4 BRA `(.L_x_1358) ;  /* 0x000000040000c947 */ /* 0x000fec0003800000 */
        /* <DEDUP_REMOVED lines=8> */
.L_x_1359:
        /* <DEDUP_REMOVED lines=13> */
.L_x_1361:
[----:B------:R-:W-:Y:S05]  /*1c920*/  BSYNC.RECONVERGENT B1 ;  /* 0x0000000000017941 */ /* 0x000fea0003800200 */
.L_x_1360:
        /* <DEDUP_REMOVED lines=39> */
[----:B------:R-:W-:Y:S02]  /*1cba0*/  LOP3.LUT R127, R142, R100, R97, 0x96, !PT ;  /* 0x000000648e7f7212 */ /* 0x000fe400078e9661 */
[----:B------:R-:W-:Y:S01]  /*1cbb0*/  MOV R97, R168 ;  /* 0x000000a800617202 */ /* 0x000fe20000000f00 */
[----:B------:R-:W-:-:S07]  /*1cbc0*/  IMAD.MOV.U32 R168, RZ, RZ, R96 ;  /* 0x000000ffffa87224 */ /* 0x000fce00078e0060 */
.L_x_1358:
[----:B------:R-:W-:Y:S05]  /*1cbd0*/  BSYNC.RECONVERGENT B0 ;  /* 0x0000000000007941 */ /* 0x000fea0003800200 */
.L_x_1357:
[----:B------:R-:W-:Y:S01]  /*1cbe0*/  I2FP.F32.U32 R96, R97 ;  /* 0x0000006100607245 */ /* 0x000fe20000201000 */
[----:B------:R-:W-:Y:S01]  /*1cbf0*/  IMAD.U32 R197, R197, 0x10000, RZ ;  /* 0x00010000c5c57824 */ /* 0x000fe200078e00ff */
[----:B------:R-:W-:Y:S01]  /*1cc00*/  ISETP.NE.AND P5, PT, R101, 0x1, PT ;  /* 0x000000016500780c */ /* 0x000fe20003fa5270 */
[----:B------:R-:W-:Y:S01]  /*1cc10*/  BSSY.RECONVERGENT B0, `(.L_x_1362) ;  /* 0x000004c000007945 */ /* 0x000fe20003800200 */
[----:B------:R-:W-:Y:S01]  /*1cc20*/  SHF.L.U32 R98, R98, 0x10, RZ ;  /* 0x0000001062627819 */ /* 0x000fe200000006ff */
[----:B------:R-:W-:Y:S01]  /*1cc30*/  FFMA.FTZ R96, R96, R145, 1.1641532182693481445e-10 ;  /* 0x2f00000060607423 */ /* 0x000fe20000010091 */
[----:B------:R-:W-:Y:S01]  /*1cc40*/  FMUL.FTZ R197, R197, R108 ;  /* 0x0000006cc5c57220 */ /* 0x000fe20000410000 */
[----:B------:R-:W-:Y:S01]  /*1cc50*/  IMAD.MOV.U32 R100, RZ, RZ, 0x2 ;  /* 0x00000002ff647424 */ /* 0x000fe200078e00ff */
[----:B------:R-:W-:Y:S02]  /*1cc60*/  MOV R97, R126 ;  /* 0x0000007e00617202 */ /* 0x000fe40000000f00 */
        /* <DEDUP_REMOVED lines=14> */
.L_x_1364:
        /* <DEDUP_REMOVED lines=13> */
.L_x_1366:
[----:B------:R-:W-:Y:S05]  /*1ce20*/  BSYNC.RECONVERGENT B1 ;  /* 0x0000000000017941 */ /* 0x000fea0003800200 */
.L_x_1365:
        /* <DEDUP_REMOVED lines=42> */
.L_x_1363:
[----:B------:R-:W-:Y:S05]  /*1d0d0*/  BSYNC.RECONVERGENT B0 ;  /* 0x0000000000007941 */ /* 0x000fea0003800200 */
.L_x_1362:
        /* <DEDUP_REMOVED lines=15> */
[----:B------:R-:W-:-:S03]  /*1d1d0*/  MOV R97, R126 ;  /* 0x0000007e00617202 */ /* 0x000fc60000000f00 */
[----:B------:R-:W-:Y:S01]  /*1d1e0*/  IMAD.MOV.U32 R103, RZ, RZ, R131 ;  /* 0x000000ffff677224 */ /* 0x000fe200078e0083 */
        /* <DEDUP_REMOVED lines=9> */
.L_x_1369:
        /* <DEDUP_REMOVED lines=15> */
.L_x_1371:
[----:B------:R-:W-:Y:S05]  /*1d370*/  BSYNC.RECONVERGENT B1 ;  /* 0x0000000000017941 */ /* 0x000fea0003800200 */
.L_x_1370:
        /* <DEDUP_REMOVED lines=43> */
.L_x_1368:
[----:B------:R-:W-:Y:S05]  /*1d630*/  BSYNC.RECONVERGENT B0 ;  /* 0x0000000000007941 */ /* 0x000fea0003800200 */
.L_x_1367:
[----:B------:R-:W-:Y:S01]  /*1d640*/  I2FP.F32.U32 R96, R97 ;  /* 0x0000006100607245 */ /* 0x000fe20000201000 */
[----:B------:R-:W-:Y:S01]  /*1d650*/  IMAD.U32 R199, R199, 0x10000, RZ ;  /* 0x00010000c7c77824 */ /* 0x000fe200078e00ff */
[----:B------:R-:W-:Y:S02]  /*1d660*/  SHF.L.U32 R130, R130, 0x10, RZ ;  /* 0x0000001082827819 */ /* 0x000fe400000006ff */
[----:B------:R-:W-:Y:S01]  /*1d670*/  F2FP.BF16.F32.PACK_AB R98, R197, R196 ;  /* 0x000000c4c562723e */ /* 0x000fe200000010ff */
[----:B------:R-:W-:Y:S01]  /*1d680*/  FFMA.FTZ R96, R96, R145, 1.1641532182693481445e-10 ;  /* 0x2f00000060607423 */ /* 0x000fe20000010091 */
[----:B------:R-:W-:Y:S01]  /*1d690*/  FMUL.FTZ R199, R199, R108 ;  /* 0x0000006cc7c77220 */ /* 0x000fe20000410000 */
[----:B------:R-:W-:-:S03]  /*1d6a0*/  F2FP.BF16.F32.PACK_AB R97, R194, R195 ;  /* 0x000000c3c261723e */ /* 0x000fc600000010ff */
[----:B------:R-:W-:Y:S01]  /*1d6b0*/  FMUL.FTZ R199, R199, R146 ;  /* 0x00000092c7c77220 */ /* 0x000fe20000410000 */
[----:B------:R-:W-:Y:S02]  /*1d6c0*/  FSETP.GTU.FTZ.AND P6, PT, R96, R147, PT ;  /* 0x000000936000720b */ /* 0x000fe40003fdc000 */
[----:B------:R-:W-:Y:S02]  /*1d6d0*/  F2FP.BF16.F32.PACK_AB R96, R192, R193 ;  /* 0x000000c1c060723e */ /* 0x000fe400000010ff */
[----:B------:R-:W-:Y:S02]  /*1d6e0*/  FSEL R199, R199, RZ, !P6 ;  /* 0x000000ffc7c77208 */ /* 0x000fe40007000000 */
[----:B------:R-:W-:-:S03]  /*1d6f0*/  PLOP3.LUT P6, PT, P6, PT, PT, 0x8, 0x80 ;  /* 0x000000000080781c */ /* 0x000fc600037ce170 */
[----:B------:R-:W-:-:S05]  /*1d700*/  FADD.FTZ R108, R199, R130 ;  /* 0x00000082c76c7221 */ /* 0x000fca0000010000 */
[----:B------:R-:W-:Y:S01]  /*1d710*/  F2FP.BF16.F32.PACK_AB R99, R108, R131 ;  /* 0x000000836c63723e */ /* 0x000fe200000010ff */
[----:B------:R-:W-:Y:S06]  /*1d720*/  BRA `(.L_x_1372) ;  /* 0x0000002800007947 */ /* 0x000fec0003800000 */
.L_x_1331:
        /* <DEDUP_REMOVED lines=16> */
.L_x_1375:
        /* <DEDUP_REMOVED lines=13> */
.L_x_1377:
[----:B------:R-:W-:Y:S05]  /*1d900*/  BSYNC.RECONVERGENT B1 ;  /* 0x0000000000017941 */ /* 0x000fea0003800200 */
.L_x_1376:
        /* <DEDUP_REMOVED lines=42> */
.L_x_1374:
[----:B------:R-:W-:Y:S05]  /*1dbb0*/  BSYNC.RECONVERGENT B0 ;  /* 0x0000000000007941 */ /* 0x000fea0003800200 */
.L_x_1373:
        /* <DEDUP_REMOVED lines=24> */
.L_x_1380:
        /* <DEDUP_REMOVED lines=13> */
.L_x_1382:
[----:B------:R-:W-:Y:S05]  /*1de10*/  BSYNC.RECONVERGENT B1 ;  /* 0x0000000000017941 */ /* 0x000fea0003800200 */
.L_x_1381:
        /* <DEDUP_REMOVED lines=42> */
.L_x_1379:
[----:B------:R-:W-:Y:S05]  /*1e0c0*/  BSYNC.RECONVERGENT B0 ;  /* 0x0000000000007941 */ /* 0x000fea0003800200 */
.L_x_1378:
        /* <DEDUP_REMOVED lines=21> */
.L_x_1385:
        /* <DEDUP_REMOVED lines=13> */
.L_x_1387:
[----:B------:R-:W-:Y:S05]  /*1e2f0*/  BSYNC.RECONVERGENT B1 ;  /* 0x0000000000017941 */ /* 0x000fea0003800200 */
.L_x_1386:
        /* <DEDUP_REMOVED lines=42> */
.L_x_1384:
[----:B------:R-:W-:Y:S05]  /*1e5a0*/  BSYNC.RECONVERGENT B0 ;  /* 0x0000000000007941 */ /* 0x000fea0003800200 */
.L_x_1383:
[----:B------:R-:W-:Y:S01]  /*1e5b0*/  I2FP.F32.U32 R96, R96 ;  /* 0x0000006000607245 */ /* 0x000fe20000201000 */
[----:B------:R-:W-:Y:S01]  /*1e5c0*/  BSSY.RECONVERGENT B0, `(.L_x_1388) ;  /* 0x000004d000007945 */ /* 0x000fe20003800200 */
[C---:B------:R-:W-:Y:S02]  /*1e5d0*/  SHF.L.U32 R101, R97.reuse, 0x10, RZ ;  /* 0x0000001061657819 */ /* 0x040fe400000006ff */
[----:B------:R-:W-:Y:S01]  /*1e5e0*/  ISETP.NE.AND P3, PT, R100, 0x1, PT ;  /* 0x000000016400780c */ /* 0x000fe20003f65270 */
[----:B------:R-:W-:Y:S01]  /*1e5f0*/  FFMA.FTZ R96, R96, R145, 1.1641532182693481445e-10 ;  /* 0x2f00000060607423 */ /* 0x000fe20000010091 */
[----:B------:R-:W-:Y:S01]  /*1e600*/  PRMT R130, R97, 0x7632, R130 ;  /* 0x0000763261827816 */ /* 0x000fe20000000082 */
[----:B------:R-:W-:Y:S01]  /*1e610*/  FMUL.FTZ R101, R101, R108 ;  /* 0x0000006c65657220 */ /* 0x000fe20000410000 */
[----:B------:R-:W-:Y:S02]  /*1e620*/  MOV R97, R126 ;  /* 0x0000007e00617202 */ /* 0x000fe40000000f00 */
[----:B------:R-:W-:Y:S01]  /*1e630*/  FSETP.GTU.FTZ.AND P2, PT, R96, R147, PT ;  /* 0x000000936000720b */ /* 0x000fe20003f5c000 */
[----:B------:R-:W-:-:S03]  /*1e640*/  FMUL.FTZ R101, R101, R146 ;  /* 0x0000009265657220 */ /* 0x000fc60000410000 */
[----:B------:R-:W-:Y:S02]  /*1e650*/  PLOP3.LUT P1, PT, P2, PT, PT, 0x8, 0x80 ;  /* 0x000000000080781c */ /* 0x000fe4000172e170 */
[----:B------:R-:W-:Y:S01]  /*1e660*/  FSEL R195, R101, RZ, !P2 ;  /* 0x000000ff65c37208 */ /* 0x000fe20005000000 */
[----:B------:R-:W-:Y:S01]  /*1e670*/  IMAD.MOV.U32 R101, RZ, RZ, 0x2 ;  /* 0x00000002ff657424 */ /* 0x000fe200078e00ff */
        /* <DEDUP_REMOVED lines=9> */
.L_x_1390:
        /* <DEDUP_REMOVED lines=13> */
.L_x_1392:
[----:B------:R-:W-:Y:S05]  /*1e7e0*/  BSYNC.RECONVERGENT B1 ;  /* 0x0000000000017941 */ /* 0x000fea0003800200 */
.L_x_1391:
        /* <DEDUP_REMOVED lines=42> */
.L_x_1389:
[----:B------:R-:W-:Y:S05]  /*1ea90*/  BSYNC.RECONVERGENT B0 ;  /* 0x0000000000007941 */ /* 0x000fea0003800200 */
.L_x_1388:
        /* <DEDUP_REMOVED lines=21> */
.L_x_1395:
        /* <DEDUP_REMOVED lines=13> */
.L_x_1397:
[----:B------:R-:W-:Y:S05]  /*1ecc0*/  BSYNC.RECONVERGENT B1 ;  /* 0x0000000000017941 */ /* 0x000fea0003800200 */
.L_x_1396:
        /* <DEDUP_REMOVED lines=42> */
.L_x_1394:
[----:B------:R-:W-:Y:S05]  /*1ef70*/  BSYNC.RECONVERGENT B0 ;  /* 0x0000000000007941 */ /* 0x000fea0003800200 */
.L_x_1393:
        /* <DEDUP_REMOVED lines=22> */
.L_x_1400:
        /* <DEDUP_REMOVED lines=13> */
.L_x_1402:
[----:B------:R-:W-:Y:S05]  /*1f1b0*/  BSYNC.RECONVERGENT B1 ;  /* 0x0000000000017941 */ /* 0x000fea0003800200 */
.L_x_1401:
        /* <DEDUP_REMOVED lines=42> */
.L_x_1399:
[----:B------:R-:W-:Y:S05]  /*1f460*/  BSYNC.RECONVERGENT B0 ;  /* 0x0000000000007941 */ /* 0x000fea0003800200 */
.L_x_1398:
[----:B------:R-:W-:Y:S01]  /*1f470*/  I2FP.F32.U32 R96, R97 ;  /* 0x0000006100607245 */ /* 0x000fe20000201000 */
[----:B------:R-:W-:Y:S01]  /*1f480*/  IMAD.U32 R97, R98, 0x10000, RZ ;  /* 0x0001000062617824 */ /* 0x000fe200078e00ff */
[----:B------:R-:W-:Y:S01]  /*1f490*/  ISETP.NE.AND P5, PT, R101, 0x1, PT ;  /* 0x000000016500780c */ /* 0x000fe20003fa5270 */
[----:B------:R-:W-:Y:S01]  /*1f4a0*/  BSSY.RECONVERGENT B0, `(.L_x_1403) ;  /* 0x000004a000007945 */ /* 0x000fe20003800200 */
[----:B------:R-:W-:Y:S01]  /*1f4b0*/  MOV R98, 0x2 ;  /* 0x0000000200627802 */ /* 0x000fe20000000f00 */
        /* <DEDUP_REMOVED lines=16> */
.L_x_1405:
        /* <DEDUP_REMOVED lines=13> */
.L_x_1407:
[----:B------:R-:W-:Y:S05]  /*1f690*/  BSYNC.RECONVERGENT B1 ;  /* 0x0000000000017941 */ /* 0x000fea0003800200 */
.L_x_1406:
        /* <DEDUP_REMOVED lines=42> */
.L_x_1404:
[----:B------:R-:W-:Y:S05]  /*1f940*/  BSYNC.RECONVERGENT B0 ;  /* 0x0000000000007941 */ /* 0x000fea0003800200 */
.L_x_1403:
        /* <DEDUP_REMOVED lines=22> */
.L_x_1410:
        /* <DEDUP_REMOVED lines=8> */
[----:B------:R-:W-:Y:S01]  /*1fb30*/  @!P6 VIADD R2, R2, 0x1 ;  /* 0x000000010202e836 */ /* 0x000fe20000000000 */
[----:B------:R-:W-:Y:S02]  /*1fb40*/  @!P6 IADD3 R96, PT, PT, R125, 0x1, RZ ;  /* 0x000000017d60e810 */ /* 0x000fe40007ffe0ff */
[----:B------:R-:W-:Y:S02]  /*1fb50*/  @!P6 MOV R5, RZ ;  /* 0x000000ff0005e202 */ /* 0x000fe40000000f00 */
[----:B------:R-:W-:-:S13]  /*1fb60*/  ISETP.NE.AND P0, PT, R2, RZ, !P6 ;  /* 0x000000ff0200720c */ /* 0x000fda0007705270 */
[----:B------:R-:W-:Y:S01]  /*1fb70*/  @P0 IMAD.MOV R96, RZ, RZ, R125 ;  /* 0x000000ffff600224 */ /* 0x000fe200078e027d */
[----:B------:R-:W-:-:S03]  /*1fb80*/  ISETP.NE.AND P0, PT, R0, RZ, PT ;  /* 0x000000ff0000720c */ /* 0x000fc60003f05270 */
[----:B------:R-:W-:-:S10]  /*1fb90*/  @!P6 IMAD.MOV.U32 R125, RZ, RZ, R96 ;  /* 0x000000ffff7de224 */ /* 0x000fd400078e0060 */
.L_x_1412:
[----:B------:R-:W-:Y:S05]  /*1fba0*/  BSYNC.RECONVERGENT B1 ;  /* 0x0000000000017941 */ /* 0x000fea0003800200 */
.L_x_1411:
        /* <DEDUP_REMOVED lines=41> */
[----:B------:R-:W-:Y:S01]  /*1fe40*/  IMAD.MOV.U32 R97, RZ, RZ, R168 ;  /* 0x000000ffff617224 */ /* 0x000fe200078e00a8 */
[----:B------:R-:W-:-:S07]  /*1fe50*/  MOV R168, R96 ;  /* 0x0000006000a87202 */ /* 0x000fce0000000f00 */
.L_x_1409:
[----:B------:R-:W-:Y:S05]  /*1fe60*/  BSYNC.RECONVERGENT B0 ;  /* 0x0000000000007941 */ /* 0x000fea0003800200 */
.L_x_1408:
        /* <DEDUP_REMOVED lines=12> */
.L_x_1372:
[----:B------:R-:W-:Y:S01]  /*1ff30*/  FADD.FTZ R100, RZ, R106 ;  /* 0x0000006aff647221 */ /* 0x000fe20000010000 */
[----:B------:R-:W-:Y:S01]  /*1ff40*/  SEL R109, RZ, 0x1000000, !P6 ;  /* 0x01000000ff6d7807 */ /* 0x000fe20007000000 */
[----:B------:R-:W-:Y:S01]  /*1ff50*/  IMAD.WIDE.U32 R114, R187, 0x10, R114 ;  /* 0x00000010bb727825 */ /* 0x000fe200078e0072 */
[----:B------:R-:W-:-:S03]  /*1ff60*/  SEL R112, RZ, 0x10000, !P5 ;  /* 0x00010000ff707807 */ /* 0x000fc60006800000 */
[----:B------:R-:W-:Y:S01]  /*1ff70*/  FADD.FTZ R101, R100, R107 ;  /* 0x0000006b64657221 */ /* 0x000fe20000010000 */
[----:B------:R-:W-:Y:S01]  /*1ff80*/  SEL R113, RZ, 0x100, !P4 ;  /* 0x00000100ff717807 */ /* 0x000fe20006000000 */
[----:B------:R-:W-:Y:S01]  /*1ff90*/  IMAD.WIDE.U32 R128, R187, 0x8, R128 ;  /* 0x00000008bb807825 */ /* 0x000fe200078e0080 */
[----:B------:R-:W-:-:S03]  /*1ffa0*/  LOP3.LUT P6, RZ, R6, 0x2, RZ, 0xc0, !PT ;  /* 0x0000000206ff7812 */ /* 0x000fc600078cc0ff */
[----:B------:R-:W-:Y:S01]  /*1ffb0*/  FADD.FTZ R100, R101, R148 ;  /* 0x0000009465647221 */ /* 0x000fe20000010000 */
[----:B------:R-:W-:Y:S01]  /*1ffc0*/  SEL R110, RZ, 0x10000, !P1 ;  /* 0x00010000ff6e7807 */ /* 0x000fe20004800000 */
[----:B------:R0:W-:Y:S01]  /*1ffd0*/  STG.E.128 desc[UR6][R114.64], R96 ;  /* 0x0000006072007986 */ /* 0x0001e2000c101d06 */
[----:B------:R-:W-:Y:S01]  /*1ffe0*/  SEL R111, RZ, 0x100, !P0 ;  /* 0x00000100ff6f7807 */ /* 0x000fe20004000000 */
[----:B------:R-:W-:Y:S01]  /*1fff0*/  FADD.FTZ R101, R100, R149 ;  /* 0x0000009564657221 */ /* 0x000fe20000010000 */
[----:B------:R-:W-:Y:S01]  /*20000*/  LOP3.LUT R113, R113, R109, R112, 0xfe, !PT ;  /* 0x0000006d71717212 */ /* 0x000fe200078efe70 */
[----:B------:R-:W-:Y:S01]  /*20010*/  UMOV UR13, 0xffffffff ;  /* 0xffffffff000d7882 */ /* 0x000fe20000000000 */
[----:B------:R-:W-:Y:S01]  /*20020*/  SEL R112, RZ, 0x1, !P3 ;  /* 0x00000001ff707807 */ /* 0x000fe20005800000 */
[----:B------:R-:W-:Y:S01]  /*20030*/  FADD.FTZ R101, R101, R150 ;  /* 0x0000009665657221 */ /* 0x000fe20000010000 */
[----:B------:R-:W-:-:S03]  /*20040*/  LOP3.LUT P0, RZ, R105, 0x1f, RZ, 0xc0, !PT ;  /* 0x0000001f69ff7812 */ /* 0x000fc6000780c0ff */
        /* <DEDUP_REMOVED lines=34> */
[----:B------:R-:W-:-:S03]  /*20270*/  SEL R101, RZ, 0x1000000, !P2 ;  /* 0x01000000ff657807 */ /* 0x000fc60005000000 */
[----:B------:R-:W-:Y:S01]  /*20280*/  FADD.FTZ R100, R100, R191 ;  /* 0x000000bf64647221 */ /* 0x000fe20000010000 */
[----:B------:R-:W-:Y:S02]  /*20290*/  LOP3.LUT R111, R111, R101, R110, 0xfe, !PT ;  /* 0x000000656f6f7212 */ /* 0x000fe400078efe6e */
[----:B------:R-:W-:Y:S01]  /*202a0*/  LOP3.LUT R101, R113, R112, RZ, 0xfc, !PT ;  /* 0x0000007071657212 */ /* 0x000fe200078efcff */
[----:B------:R-:W-:Y:S01]  /*202b0*/  FADD.FTZ R109, R100, R193 ;  /* 0x000000c1646d7221 */ /* 0x000fe20000010000 */
[----:B------:R-:W-:-:S03]  /*202c0*/  SEL R100, RZ, 0x1, !P6 ;  /* 0x00000001ff647807 */ /* 0x000fc60007000000 */
[----:B------:R-:W-:Y:S01]  /*202d0*/  FADD.FTZ R110, R109, R192 ;  /* 0x000000c06d6e7221 */ /* 0x000fe20000010000 */
[----:B------:R-:W-:-:S03]  /*202e0*/  LOP3.LUT R100, R111, R100, RZ, 0xfc, !PT ;  /* 0x000000646f647212 */ /* 0x000fc600078efcff */
[----:B------:R-:W-:Y:S02]  /*202f0*/  FADD.FTZ R109, R110, R195 ;  /* 0x000000c36e6d7221 */ /* 0x000fe40000010000 */
[----:B------:R0:W-:Y:S02]  /*20300*/  STG.E.64 desc[UR6][R128.64], R100 ;  /* 0x0000006480007986 */ /* 0x0001e4000c101b06 */
[----:B------:R-:W-:-:S04]  /*20310*/  FADD.FTZ R109, R109, R194 ;  /* 0x000000c26d6d7221 */ /* 0x000fc80000010000 */
[----:B------:R-:W-:-:S04]  /*20320*/  FADD.FTZ R110, R109, R102 ;  /* 0x000000666d6e7221 */ /* 0x000fc80000010000 */
[----:B------:R-:W-:-:S04]  /*20330*/  FADD.FTZ R110, R110, R197 ;  /* 0x000000c56e6e7221 */ /* 0x000fc80000010000 */
[----:B------:R-:W-:-:S04]  /*20340*/  FADD.FTZ R105, R110, R103 ;  /* 0x000000676e697221 */ /* 0x000fc80000010000 */
[----:B------:R-:W-:Y:S01]  /*20350*/  FADD.FTZ R105, R105, R108 ;  /* 0x0000006c69697221 */ /* 0x000fe20000010000 */
[----:B0-----:R-:W-:Y:S06]  /*20360*/  BRA.DIV UR13, `(.L_x_1413) ;  /* 0x0000001a0d747947 */ /* 0x001fec000b800000 */
        /* <DEDUP_REMOVED lines=12> */
[C---:B------:R-:W-:Y:S01]  /*20430*/  FADD.FTZ R96, -R105.reuse, R106 ;  /* 0x0000006a69607221 */ /* 0x040fe20000010100 */
[C---:B------:R-:W-:Y:S01]  /*20440*/  FADD.FTZ R109, -R105.reuse, R107 ;  /* 0x0000006b696d7221 */ /* 0x040fe20000010100 */
[C---:B------:R-:W-:Y:S01]  /*20450*/  FADD.FTZ R99, -R105.reuse, R148 ;  /* 0x0000009469637221 */ /* 0x040fe20000010100 */
[----:B------:R-:W-:Y:S01]  /*20460*/  FADD.FTZ R101, -R105, R152 ;  /* 0x0000009869657221 */ /* 0x000fe20000010100 */
[----:B------:R-:W-:-:S04]  /*20470*/  FFMA.FTZ R96, R96, R96, RZ ;  /* 0x0000006060607223 */ /* 0x000fc800000100ff */
[----:B------:R-:W-:Y:S01]  /*20480*/  FFMA.FTZ R96, R109, R109, R96 ;  /* 0x0000006d6d607223 */ /* 0x000fe20000010060 */
[----:B------:R-:W-:-:S03]  /*20490*/  FADD.FTZ R109, -R105, R149 ;  /* 0x00000095696d7221 */ /* 0x000fc60000010100 */
        /* <DEDUP_REMOVED lines=98> */
.L_x_1426:
[C---:B------:R-:W-:Y:S01]  /*20ac0*/  FMUL.FTZ R96, R105.reuse, R105 ;  /* 0x0000006969607220 */ /* 0x040fe20000410000 */
[----:B------:R-:W-:Y:S01]  /*20ad0*/  ISETP.NE.AND P1, PT, RZ, UR9, PT ;  /* 0x00000009ff007c0c */ /* 0x000fe2000bf25270 */
[----:B01----:R-:W-:Y:S01]  /*20ae0*/  FADD.FTZ R100, R100, R109 ;  /* 0x0000006d64647221 */ /* 0x003fe20000010000 */
[----:B------:R-:W-:Y:S01]  /*20af0*/  SHF.L.U32 R109, R72, 0x10, RZ ;  /* 0x00000010486d7819 */ /* 0x000fe200000006ff */
[----:B------:R-:W-:Y:S01]  /*20b00*/  IMAD.U32 R101, R48, 0x10000, RZ ;  /* 0x0001000030657824 */ /* 0x000fe200078e00ff */
[----:B------:R-:W-:Y:S01]  /*20b10*/  FSEL R96, R96, RZ, P1 ;  /* 0x000000ff60607208 */ /* 0x000fe20000800000 */
[----:B------:R-:W-:Y:S01]  /*20b20*/  FFMA.FTZ R97, R100, R97, UR10 ;  /* 0x0000000a64617e23 */ /* 0x000fe20008010061 */
[----:B------:R-:W-:Y:S01]  /*20b30*/  FSEL R99, R105, RZ, !P1 ;  /* 0x000000ff69637208 */ /* 0x000fe20004800000 */
[----:B------:R-:W-:Y:S01]  /*20b40*/  IMAD.U32 R111, R49, 0x10000, RZ ;  /* 0x00010000316f7824 */ /* 0x000fe200078e00ff */
[----:B------:R-:W-:Y:S01]  /*20b50*/  SHF.L.U32 R113, R73, 0x10, RZ ;  /* 0x0000001049717819 */ /* 0x000fe200000006ff */
[----:B------:R-:W-:Y:S01]  /*20b60*/  FADD.FTZ R97, R97, R96 ;  /* 0x0000006061617221 */ /* 0x000fe20000010000 */
[----:B------:R-:W-:Y:S01]  /*20b70*/  SHF.L.U32 R129, R75, 0x10, RZ ;  /* 0x000000104b817819 */ /* 0x000fe200000006ff */
[C---:B------:R-:W-:Y:S01]  /*20b80*/  FADD.FTZ R200, -R99.reuse, R107 ;  /* 0x0000006b63c87221 */ /* 0x040fe20000010100 */
[C---:B------:R-:W-:Y:S01]  /*20b90*/  FADD.FTZ R208, -R99.reuse, R149 ;  /* 0x0000009563d07221 */ /* 0x040fe20000010100 */
[----:B------:R0:W1:Y:S01]  /*20ba0*/  MUFU.RSQ R107, R97 ;  /* 0x00000061006b7308 */ /* 0x0000620000001400 */
        /* <DEDUP_REMOVED lines=46> */
[----:B------:R-:W-:Y:S01]  /*20e90*/  SHF.L.U32 R99, R119, 0x10, RZ ;  /* 0x0000001077637819 */ /* 0x000fe200000006ff */
[----:B0-----:R-:W-:-:S02]  /*20ea0*/  IMAD.U32 R97, R120, 0x10000, RZ ;  /* 0x0001000078617824 */ /* 0x001fc400078e00ff */
[C---:B-1----:R-:W-:Y:S01]  /*20eb0*/  FMUL.FTZ R152, R107.reuse, R208 ;  /* 0x000000d06b987220 */ /* 0x042fe20000410000 */
[C---:B------:R-:W-:Y:S01]  /*20ec0*/  FMUL.FTZ R196, R107.reuse, R196 ;  /* 0x000000c46bc47220 */ /* 0x040fe20000410000 */
[C---:B------:R-:W-:Y:S01]  /*20ed0*/  FMUL.FTZ R206, R107.reuse, R206 ;  /* 0x000000ce6bce7220 */ /* 0x040fe20000410000 */
[----:B------:R-:W-:Y:S01]  /*20ee0*/  FMUL.FTZ R158, R107, R216 ;  /* 0x000000d86b9e7220 */ /* 0x000fe20000410000 */
[----:B------:R-:W-:Y:S01]  /*20ef0*/  FFMA.FTZ R152, R152, R97, R99 ;  /* 0x0000006198987223 */ /* 0x000fe20000010063 */
[----:B------:R-:W-:Y:S01]  /*20f00*/  SHF.L.U32 R99, R47, 0x10, RZ ;  /* 0x000000102f637819 */ /* 0x000fe200000006ff */
[----:B------:R-:W-:Y:S02]  /*20f10*/  IMAD.U32 R97, R116, 0x10000, RZ ;  /* 0x0001000074617824 */ /* 0x000fe400078e00ff */
[----:B------:R-:W-:Y:S01]  /*20f20*/  FFMA.FTZ R108, R196, R101, R109 ;  /* 0x00000065c46c7223 */ /* 0x000fe2000001006d */
[----:B------:R-:W-:Y:S01]  /*20f30*/  FFMA.FTZ R109, R206, R111, R113 ;  /* 0x0000006fce6d7223 */ /* 0x000fe20000010071 */
[----:B------:R-:W-:Y:S01]  /*20f40*/  SHF.L.U32 R156, R74, 0x10, RZ ;  /* 0x000000104a9c7819 */ /* 0x000fe200000006ff */
[----:B------:R-:W-:Y:S01]  /*20f50*/  IMAD.U32 R154, R50, 0x10000, RZ ;  /* 0x00010000329a7824 */ /* 0x000fe200078e00ff */
[----:B------:R-:W-:Y:S01]  /*20f60*/  SHF.L.U32 R111, R117, 0x10, RZ ;  /* 0x00000010756f7819 */ /* 0x000fe200000006ff */
[----:B------:R-:W-:Y:S01]  /*20f70*/  FMUL.FTZ R115, R107, R210 ;  /* 0x000000d26b737220 */ /* 0x000fe20000410000 */
[----:B------:R-:W-:Y:S01]  /*20f80*/  FFMA.FTZ R158, R158, R97, R99 ;  /* 0x000000619e9e7223 */ /* 0x000fe20000010063 */
[----:B------:R-:W-:-:S02]  /*20f90*/  IMAD.U32 R101, R118, 0x10000, RZ ;  /* 0x0001000076657824 */ /* 0x000fc400078e00ff */
[----:B------:R-:W-:Y:S01]  /*20fa0*/  FMUL.FTZ R212, R107, R212 ;  /* 0x000000d46bd47220 */ /* 0x000fe20000410000 */
[----:B------:R-:W-:Y:S01]  /*20fb0*/  SHF.L.U32 R99, R43, 0x10, RZ ;  /* 0x000000102b637819 */ /* 0x000fe200000006ff */
[----:B------:R-:W-:Y:S02]  /*20fc0*/  IMAD.U32 R113, R51, 0x10000, RZ ;  /* 0x0001000033717824 */ /* 0x000fe400078e00ff */
[C---:B------:R-:W-:Y:S01]  /*20fd0*/  FMUL.FTZ R214, R107.reuse, R214 ;  /* 0x000000d66bd67220 */ /* 0x040fe20000410000 */
[----:B------:R-:W-:Y:S02]  /*20fe0*/  IMAD.U32 R97, R44, 0x10000, RZ ;  /* 0x000100002c617824 */ /* 0x000fe400078e00ff */
[----:B------:R-:W-:Y:S01]  /*20ff0*/  FMUL.FTZ R130, R107, R130 ;  /* 0x000000826b827220 */ /* 0x000fe20000410000 */
[----:B------:R-:W-:Y:S01]  /*21000*/  FFMA.FTZ R115, R115, R154, R156 ;  /* 0x0000009a73737223 */ /* 0x000fe2000001009c */
[----:B------:R-:W-:Y:S01]  /*21010*/  FFMA.FTZ R156, R212, R101, R111 ;  /* 0x00000065d49c7223 */ /* 0x000fe2000001006f */
[----:B------:R-:W-:Y:S01]  /*21020*/  FMUL.FTZ R141, R107, R138 ;  /* 0x0000008a6b8d7220 */ /* 0x000fe20000410000 */
[----:B------:R-:W-:Y:S01]  /*21030*/  FFMA.FTZ R111, R214, R113, R129 ;  /* 0x00000071d66f7223 */ /* 0x000fe20000010081 */
[----:B------:R-:W-:Y:S01]  /*21040*/  SHF.L.U32 R196, R76, 0x10, RZ ;  /* 0x000000104cc47819 */ /* 0x000fe200000006ff */
[----:B------:R-:W-:Y:S01]  /*21050*/  FFMA.FTZ R138, R130, R97, R99 ;  /* 0x00000061828a7223 */ /* 0x000fe20000010063 */
[----:B------:R-:W-:Y:S01]  /*21060*/  IMAD.U32 R154, R52, 0x10000, RZ ;  /* 0x00010000349a7824 */ /* 0x000fe200078e00ff */
[----:B------:R-:W-:Y:S01]  /*21070*/  SHF.L.U32 R129, R45, 0x10, RZ ;  /* 0x000000102d817819 */ /* 0x000fe200000006ff */
[----:B------:R-:W-:Y:S01]  /*21080*/  FMUL.FTZ R113, R107, R218 ;  /* 0x000000da6b717220 */ /* 0x000fe20000410000 */
[----:B------:R-:W-:Y:S01]  /*21090*/  SHF.L.U32 R99, R39, 0x10, RZ ;  /* 0x0000001027637819 */ /* 0x000fe200000006ff */
[----:B------:R-:W-:-:S02]  /*210a0*/  IMAD.U32 R101, R46, 0x10000, RZ ;  /* 0x000100002e657824 */ /* 0x000fc400078e00ff */
[C---:B------:R-:W-:Y:S01]  /*210b0*/  FMUL.FTZ R220, R107.reuse, R220 ;  /* 0x000000dc6bdc7220 */ /* 0x040fe20000410000 */
[----:B------:R-:W-:Y:S02]  /*210c0*/  IMAD.U32 R97, R40, 0x10000, RZ ;  /* 0x0001000028617824 */ /* 0x000fe400078e00ff */
[C---:B------:R-:W-:Y:S01]  /*210d0*/  FMUL.FTZ R98, R107.reuse, R98 ;  /* 0x000000626b627220 */ /* 0x040fe20000410000 */
[----:B------:R-:W-:Y:S01]  /*210e0*/  FMUL.FTZ R143, R107, R162 ;  /* 0x000000a26b8f7220 */ /* 0x000fe20000410000 */
[----:B------:R-:W-:Y:S01]  /*210f0*/  FFMA.FTZ R113, R113, R154, R196 ;  /* 0x0000009a71717223 */ /* 0x000fe200000100c4 */
[----:B------:R-:W-:Y:S01]  /*21100*/  FMUL.FTZ R162, R107, R164 ;  /* 0x000000a46ba27220 */ /* 0x000fe20000410000 */
[----:B------:R-:W-:Y:S01]  /*21110*/  FFMA.FTZ R154, R220, R101, R129 ;  /* 0x00000065dc9a7223 */ /* 0x000fe20000010081 */
[----:B------:R-:W-:Y:S01]  /*21120*/  FFMA.FTZ R164, R98, R97, R99 ;  /* 0x0000006162a47223 */ /* 0x000fe20000010063 */
[----:B------:R-:W-:Y:S01]  /*21130*/  SHF.L.U32 R129, R41, 0x10, RZ ;  /* 0x0000001029817819 */ /* 0x000fe200000006ff */
[----:B------:R-:W-:Y:S01]  /*21140*/  IMAD.U32 R101, R42, 0x10000, RZ ;  /* 0x000100002a657824 */ /* 0x000fe200078e00ff */
[----:B------:R-:W-:Y:S01]  /*21150*/  SHF.L.U32 R99, R35, 0x10, RZ ;  /* 0x0000001023637819 */ /* 0x000fe200000006ff */
[----:B------:R-:W-:Y:S01]  /*21160*/  FMUL.FTZ R160, R107, R160 ;  /* 0x000000a06ba07220 */ /* 0x000fe20000410000 */
[----:B------:R-:W-:-:S02]  /*21170*/  IMAD.U32 R97, R36, 0x10000, RZ ;  /* 0x0001000024617824 */ /* 0x000fc400078e00ff */
[C---:B------:R-:W-:Y:S01]  /*21180*/  FMUL.FTZ R166, R107.reuse, R166 ;  /* 0x000000a66ba67220 */ /* 0x040fe20000410000 */
[----:B------:R-:W-:Y:S01]  /*21190*/  FMUL.FTZ R149, R107, R112 ;  /* 0x000000706b957220 */ /* 0x000fe20000410000 */
[----:B------:R-:W-:Y:S01]  /*211a0*/  FFMA.FTZ R160, R160, R101, R129 ;  /* 0x00000065a0a07223 */ /* 0x000fe20000010081 */
[----:B------:R-:W-:Y:S01]  /*211b0*/  SHF.L.U32 R131, R37, 0x10, RZ ;  /* 0x0000001025837819 */ /* 0x000fe200000006ff */
[----:B------:R-:W-:Y:S01]  /*211c0*/  FFMA.FTZ R112, R166, R97, R99 ;  /* 0x00000061a6707223 */ /* 0x000fe20000010063 */
[----:B------:R-:W-:Y:S01]  /*211d0*/  SHF.L.U32 R101, R80, 0x10, RZ ;  /* 0x0000001050657819 */ /* 0x000fe200000006ff */
[----:B------:R-:W-:Y:S01]  /*211e0*/  IMAD.U32 R129, R38, 0x10000, RZ ;  /* 0x0001000026817824 */ /* 0x000fe200078e00ff */
[----:B------:R-:W-:Y:S01]  /*211f0*/  SHF.L.U32 R99, R31, 0x10, RZ ;  /* 0x000000101f637819 */ /* 0x000fe200000006ff */
[----:B------:R-:W-:Y:S02]  /*21200*/  IMAD.U32 R145, R56, 0x10000, RZ ;  /* 0x0001000038917824 */ /* 0x000fe400078e00ff */
[----:B------:R-:W-:Y:S01]  /*21210*/  FMUL.FTZ R110, R107, R110 ;  /* 0x0000006e6b6e7220 */ /* 0x000fe20000410000 */
[----:B------:R-:W-:-:S02]  /*21220*/  IMAD.U32 R97, R32, 0x10000, RZ ;  /* 0x0001000020617824 */ /* 0x000fc400078e00ff */
[C---:B------:R-:W-:Y:S01]  /*21230*/  FMUL.FTZ R96, R107.reuse, R96 ;  /* 0x000000606b607220 */ /* 0x040fe20000410000 */
[----:B------:R-:W-:Y:S01]  /*21240*/  FFMA.FTZ R162, R162, R129, R131 ;  /* 0x00000081a2a27223 */ /* 0x000fe20000010083 */
[----:B------:R-:W-:Y:S01]  /*21250*/  FMUL.FTZ R155, R107, R106 ;  /* 0x0000006a6b9b7220 */ /* 0x000fe20000410000 */
[----:B------:R-:W-:Y:S01]  /*21260*/  FFMA.FTZ R145, R110, R145, R101 ;  /* 0x000000916e917223 */ /* 0x000fe20000010065 */
[----:B------:R-:W-:Y:S01]  /*21270*/  SHF.L.U32 R129, R33, 0x10, RZ ;  /* 0x0000001021817819 */ /* 0x000fe200000006ff */
[----:B------:R-:W-:Y:S01]  /*21280*/  FFMA.FTZ R106, R96, R97, R99 ;  /* 0x00000061606a7223 */ /* 0x000fe20000010063 */
[----:B------:R-:W-:Y:S01]  /*21290*/  SHF.L.U32 R110, R82, 0x10, RZ ;  /* 0x00000010526e7819 */ /* 0x000fe200000006ff */
[----:B------:R-:W-:Y:S02]  /*212a0*/  IMAD.U32 R101, R34, 0x10000, RZ ;  /* 0x0001000022657824 */ /* 0x000fe400078e00ff */
[C---:B------:R-:W-:Y:S01]  /*212b0*/  FMUL.FTZ R170, R107.reuse, R170 ;  /* 0x000000aa6baa7220 */ /* 0x040fe20000410000 */
[----:B------:R-:W-:Y:S01]  /*212c0*/  FMUL.FTZ R153, R107, R172 ;  /* 0x000000ac6b997220 */ /* 0x000fe20000410000 */
[----:B------:R-:W-:Y:S01]  /*212d0*/  SHF.L.U32 R99, R27, 0x10, RZ ;  /* 0x000000101b637819 */ /* 0x000fe200000006ff */
[----:B------:R-:W-:-:S02]  /*212e0*/  IMAD.U32 R98, R58, 0x10000, RZ ;  /* 0x000100003a627824 */ /* 0x000fc400078e00ff */
[----:B------:R-:W-:Y:S01]  /*212f0*/  FMUL.FTZ R172, R107, R176 ;  /* 0x000000b06bac7220 */ /* 0x000fe20000410000 */
[----:B------:R-:W-:Y:S02]  /*21300*/  IMAD.U32 R97, R28, 0x10000, RZ ;  /* 0x000100001c617824 */ /* 0x000fe400078e00ff */
[----:B------:R-:W-:Y:S01]  /*21310*/  FFMA.FTZ R166, R170, R101, R129 ;  /* 0x00000065aaa67223 */ /* 0x000fe20000010081 */
[----:B------:R-:W-:Y:S01]  /*21320*/  FFMA.FTZ R149, R149, R98, R110 ;  /* 0x0000006295957223 */ /* 0x000fe2000001006e */
[C---:B------:R-:W-:Y:S01]  /*21330*/  FMUL.FTZ R170, R107.reuse, R174 ;  /* 0x000000ae6baa7220 */ /* 0x040fe20000410000 */
[----:B------:R-:W-:Y:S01]  /*21340*/  FFMA.FTZ R172, R172, R97, R99 ;  /* 0x00000061acac7223 */ /* 0x000fe20000010063 */
        /* <DEDUP_REMOVED lines=8> */
[----:B------:R-:W-:Y:S01]  /*213d0*/  FFMA.FTZ R155, R155, R98, R110 ;  /* 0x000000629b9b7223 */ /* 0x000fe2000001006e */
[----:B------:R-:W-:Y:S01]  /*213e0*/  SHF.L.U32 R98, R86, 0x10, RZ ;  /* 0x0000001056627819 */ /* 0x000fe200000006ff */
[----:B------:R-:W-:Y:S01]  /*213f0*/  FFMA.FTZ R178, R178, R97, R99 ;  /* 0x00000061b2b27223 */ /* 0x000fe20000010063 */
[----:B------:R-:W-:Y:S01]  /*21400*/  FFMA.FTZ R170, R170, R101, R129 ;  /* 0x00000065aaaa7223 */ /* 0x000fe20000010081 */
[----:B------:R-:W-:Y:S01]  /*21410*/  SHF.L.U32 R99, R19, 0x10, RZ ;  /* 0x0000001013637819 */ /* 0x000fe200000006ff */
[----:B------:R-:W-:Y:S01]  /*21420*/  IMAD.U32 R96, R62, 0x10000, RZ ;  /* 0x000100003e607824 */ /* 0x000fe200078e00ff */
[----:B------:R-:W-:Y:S01]  /*21430*/  SHF.L.U32 R131, R85, 0x10, RZ ;  /* 0x0000001055837819 */ /* 0x000fe200000006ff */
[----:B------:R-:W-:Y:S01]  /*21440*/  FMUL.FTZ R161, R107, R180 ;  /* 0x000000b46ba17220 */ /* 0x000fe20000410000 */
[----:B------:R-:W-:Y:S01]  /*21450*/  SHF.L.U32 R129, R25, 0x10, RZ ;  /* 0x0000001019817819 */ /* 0x000fe200000006ff */
[----:B------:R-:W-:-:S02]  /*21460*/  IMAD.U32 R97, R20, 0x10000, RZ ;  /* 0x0001000014617824 */ /* 0x000fc400078e00ff */
[----:B------:R-:W-:Y:S01]  /*21470*/  FMUL.FTZ R100, R107, R100 ;  /* 0x000000646b647220 */ /* 0x000fe20000410000 */
[----:B------:R-:W-:Y:S02]  /*21480*/  IMAD.U32 R157, R61, 0x10000, RZ ;  /* 0x000100003d9d7824 */ /* 0x000fe400078e00ff */
[----:B------:R-:W-:Y:S01]  /*21490*/  FMUL.FTZ R134, R107, R134 ;  /* 0x000000866b867220 */ /* 0x000fe20000410000 */
[----:B------:R-:W-:Y:S02]  /*214a0*/  IMAD.U32 R101, R26, 0x10000, RZ ;  /* 0x000100001a657824 */ /* 0x000fe400078e00ff */
[----:B------:R-:W-:Y:S01]  /*214b0*/  FFMA.FTZ R161, R161, R96, R98 ;  /* 0x00000060a1a17223 */ /* 0x000fe20000010062 */
[----:B------:R-:W-:Y:S01]  /*214c0*/  FFMA.FTZ R180, R100, R97, R99 ;  /* 0x0000006164b47223 */ /* 0x000fe20000010063 */
[----:B------:R-:W-:Y:S01]  /*214d0*/  SHF.L.U32 R133, R81, 0x10, RZ ;  /* 0x0000001051857819 */ /* 0x000fe200000006ff */
[----:B------:R-:W-:Y:S01]  /*214e0*/  FFMA.FTZ R157, R134, R157, R131 ;  /* 0x0000009d869d7223 */ /* 0x000fe20000010083 */
[----:B------:R-:W-:Y:S01]  /*214f0*/  FFMA.FTZ R174, R174, R101, R129 ;  /* 0x00000065aeae7223 */ /* 0x000fe20000010081 */
[----:B------:R-:W-:Y:S01]  /*21500*/  IMAD.U32 R96, R64, 0x10000, RZ ;  /* 0x0001000040607824 */ /* 0x000fe200078e00ff */
[----:B------:R-:W-:Y:S01]  /*21510*/  SHF.L.U32 R98, R88, 0x10, RZ ;  /* 0x0000001058627819 */ /* 0x000fe200000006ff */
[----:B------:R-:W-:Y:S01]  /*21520*/  IMAD.U32 R97, R16, 0x10000, RZ ;  /* 0x0001000010617824 */ /* 0x000fe200078e00ff */
[----:B------:R-:W-:Y:S01]  /*21530*/  SHF.L.U32 R99, R15, 0x10, RZ ;  /* 0x000000100f637819 */ /* 0x000fe200000006ff */
[----:B------:R-:W-:-:S02]  /*21540*/  IMAD.U32 R147, R57, 0x10000, RZ ;  /* 0x0001000039937824 */ /* 0x000fc400078e00ff */
[----:B------:R-:W-:Y:S01]  /*21550*/  FMUL.FTZ R136, R107, R136 ;  /* 0x000000886b887220 */ /* 0x000fe20000410000 */
[----:B------:R-:W-:Y:S01]  /*21560*/  SHF.L.U32 R131, R87, 0x10, RZ ;  /* 0x0000001057837819 */ /* 0x000fe200000006ff */
[----:B------:R-:W-:Y:S01]  /*21570*/  FMUL.FTZ R165, R107, R184 ;  /* 0x000000b86ba57220 */ /* 0x000fe20000410000 */
[----:B------:R-:W-:Y:S01]  /*21580*/  SHF.L.U32 R129, R21, 0x10, RZ ;  /* 0x0000001015817819 */ /* 0x000fe200000006ff */
[----:B------:R-:W-:Y:S01]  /*21590*/  FMUL.FTZ R144, R107, R144 ;  /* 0x000000906b907220 */ /* 0x000fe20000410000 */
[----:B------:R-:W-:Y:S02]  /*215a0*/  IMAD.U32 R163, R63, 0x10000, RZ ;  /* 0x000100003fa37824 */ /* 0x000fe400078e00ff */
[C---:B------:R-:W-:Y:S01]  /*215b0*/  FMUL.FTZ R132, R107.reuse, R132 ;  /* 0x000000846b847220 */ /* 0x040fe20000410000 */
[----:B------:R-:W-:Y:S02]  /*215c0*/  IMAD.U32 R101, R22, 0x10000, RZ ;  /* 0x0001000016657824 */ /* 0x000fe400078e00ff */
[----:B------:R-:W-:Y:S01]  /*215d0*/  FMUL.FTZ R128, R107, R128 ;  /* 0x000000806b807220 */ /* 0x000fe20000410000 */
[----:B------:R-:W-:Y:S01]  /*215e0*/  FFMA.FTZ R147, R136, R147, R133 ;  /* 0x0000009388937223 */ /* 0x000fe20000010085 */
[----:B------:R-:W-:Y:S01]  /*215f0*/  FFMA.FTZ R165, R165, R96, R98 ;  /* 0x00000060a5a57223 */ /* 0x000fe20000010062 */
[----:B------:R-:W-:Y:S01]  /*21600*/  FFMA.FTZ R173, R144, R97, R99 ;  /* 0x0000006190ad7223 */ /* 0x000fe20000010063 */
[----:B------:R-:W-:Y:S01]  /*21610*/  FFMA.FTZ R163, R132, R163, R131 ;  /* 0x000000a384a37223 */ /* 0x000fe20000010083 */
[----:B------:R-:W-:Y:S01]  /*21620*/  FFMA.FTZ R176, R128, R101, R129 ;  /* 0x0000006580b07223 */ /* 0x000fe20000010081 */
[----:B------:R-:W-:Y:S01]  /*21630*/  SHF.L.U32 R133, R17, 0x10, RZ ;  /* 0x0000001011857819 */ /* 0x000fe200000006ff */
[----:B------:R-:W0:Y:S01]  /*21640*/  LDC.64 R96, c[0x0][0x428] ;  /* 0x00010a00ff607b82 */ /* 0x000e220000000a00 */
[----:B------:R-:W-:Y:S01]  /*21650*/  SHF.L.U32 R137, R91, 0x10, RZ ;  /* 0x000000105b897819 */ /* 0x000fe200000006ff */
[----:B------:R-:W-:Y:S01]  /*21660*/  IMAD.U32 R131, R18, 0x10000, RZ ;  /* 0x0001000012837824 */ /* 0x000fe200078e00ff */
[----:B------:R-:W-:Y:S01]  /*21670*/  SHF.L.U32 R129, R90, 0x10, RZ ;  /* 0x000000105a817819 */ /* 0x000fe200000006ff */
[----:B------:R-:W-:-:S02]  /*21680*/  IMAD.U32 R135, R67, 0x10000, RZ ;  /* 0x0001000043877824 */ /* 0x000fc400078e00ff */
[C---:B------:R-:W-:Y:S01]  /*21690*/  FMUL.FTZ R188, R107.reuse, R188 ;  /* 0x000000bc6bbc7220 */ /* 0x040fe20000410000 */
[C---:B------:R-:W-:Y:S01]  /*216a0*/  FMUL.FTZ R190, R107.reuse, R190 ;  /* 0x000000be6bbe7220 */ /* 0x040fe20000410000 */
[----:B------:R-:W-:Y:S02]  /*216b0*/  IMAD.U32 R101, R66, 0x10000, RZ ;  /* 0x0001000042657824 */ /* 0x000fe400078e00ff */
[----:B------:R-:W-:Y:S01]  /*216c0*/  FMUL.FTZ R114, R107, R114 ;  /* 0x000000726b727220 */ /* 0x000fe20000410000 */
[----:B------:R-:W-:Y:S01]  /*216d0*/  FFMA.FTZ R188, R188, R131, R133 ;  /* 0x00000083bcbc7223 */ /* 0x000fe20000010085 */
[----:B------:R-:W-:Y:S01]  /*216e0*/  FFMA.FTZ R190, R190, R135, R137 ;  /* 0x00000087bebe7223 */ /* 0x000fe20000010089 */
[----:B------:R-:W-:Y:S01]  /*216f0*/  SHF.L.U32 R131, R92, 0x10, RZ ;  /* 0x000000105c837819 */ /* 0x000fe200000006ff */
[----:B------:R-:W-:Y:S01]  /*21700*/  FFMA.FTZ R171, R114, R101, R129 ;  /* 0x0000006572ab7223 */ /* 0x000fe20000010081 */
[----:B------:R-:W-:Y:S01]  /*21710*/  SHF.L.U32 R135, R13, 0x10, RZ ;  /* 0x000000100d877819 */ /* 0x000fe200000006ff */
[----:B------:R-:W-:-:S02]  /*21720*/  IMAD.U32 R129, R68, 0x10000, RZ ;  /* 0x0001000044817824 */ /* 0x000fc400078e00ff */
[C---:B------:R-:W-:Y:S01]  /*21730*/  FMUL.FTZ R148, R107.reuse, R148 ;  /* 0x000000946b947220 */ /* 0x040fe20000410000 */
[----:B------:R-:W-:Y:S02]  /*21740*/  IMAD.U32 R133, R14, 0x10000, RZ ;  /* 0x000100000e857824 */ /* 0x000fe400078e00ff */
[----:B------:R-:W-:Y:S01]  /*21750*/  FMUL.FTZ R192, R107, R192 ;  /* 0x000000c06bc07220 */ /* 0x000fe20000410000 */
[----:B------:R-:W-:Y:S01]  /*21760*/  SHF.L.U32 R204, R121, 0x10, RZ ;  /* 0x0000001079cc7819 */ /* 0x000fe200000006ff */
[----:B------:R-:W-:Y:S02]  /*21770*/  IMAD.U32 R202, R124, 0x10000, RZ ;  /* 0x000100007cca7824 */ /* 0x000fe400078e00ff */
[----:B------:R-:W-:Y:S01]  /*21780*/  FMUL.FTZ R103, R107, R200 ;  /* 0x000000c86b677220 */ /* 0x000fe20000410000 */
[----:B------:R-:W1:Y:S01]  /*21790*/  @!P0 LDC.64 R100, c[0x0][0x3c0] ;  /* 0x0000f000ff648b82 */ /* 0x000e620000000a00 */
[----:B------:R-:W-:Y:S01]  /*217a0*/  SHF.L.U32 R136, R83, 0x10, RZ ;  /* 0x0000001053887819 */ /* 0x000fe200000006ff */
[----:B------:R-:W-:Y:S01]  /*217b0*/  FFMA.FTZ R148, R148, R129, R131 ;  /* 0x0000008194947223 */ /* 0x000fe20000010083 */
[----:B------:R-:W-:Y:S01]  /*217c0*/  FFMA.FTZ R175, R192, R133, R135 ;  /* 0x00000085c0af7223 */ /* 0x000fe20000010087 */
[----:B------:R-:W-:Y:S01]  /*217d0*/  IMAD.U32 R130, R59, 0x10000, RZ ;  /* 0x000100003b827824 */ /* 0x000fe200078e00ff */
[----:B------:R-:W-:Y:S01]  /*217e0*/  SHF.L.U32 R131, R93, 0x10, RZ ;  /* 0x000000105d837819 */ /* 0x000fe200000006ff */
[----:B------:R-:W-:Y:S01]  /*217f0*/  IMAD.U32 R129, R69, 0x10000, RZ ;  /* 0x0001000045817824 */ /* 0x000fe200078e00ff */
[----:B------:R-:W-:Y:S01]  /*21800*/  SHF.L.U32 R135, R11, 0x10, RZ ;  /* 0x000000100b877819 */ /* 0x000fe200000006ff */
[----:B------:R-:W2:Y:S01]  /*21810*/  @!P0 LDC.64 R98, c[0x0][0x3c8] ;  /* 0x0000f200ff628b82 */ /* 0x000ea20000000a00 */
[----:B------:R-:W-:Y:S01]  /*21820*/  IMAD.U32 R133, R12, 0x10000, RZ ;  /* 0x000100000c857824 */ /* 0x000fe200078e00ff */
[----:B------:R-:W-:Y:S01]  /*21830*/  SHF.L.U32 R181, R94, 0x10, RZ ;  /* 0x000000105eb57819 */ /* 0x000fe200000006ff */
[C---:B------:R-:W-:Y:S01]  /*21840*/  FMUL.FTZ R140, R107.reuse, R140 ;  /* 0x0000008c6b8c7220 */ /* 0x040fe20000410000 */
[----:B------:R-:W-:Y:S01]  /*21850*/  FMUL.FTZ R194, R107, R194 ;  /* 0x000000c26bc27220 */ /* 0x000fe20000410000 */
[----:B------:R-:W-:Y:S01]  /*21860*/  FFMA.FTZ R103, R103, R202, R204 ;  /* 0x000000ca67677223 */ /* 0x000fe200000100cc */
[----:B------:R-:W-:-:S02]  /*21870*/  IMAD.U32 R137, R70, 0x10000, RZ ;  /* 0x0001000046897824 */ /* 0x000fc400078e00ff */
[----:B------:R-:W-:Y:S01]  /*21880*/  FMUL.FTZ R146, R107, R146 ;  /* 0x000000926b927220 */ /* 0x000fe20000410000 */
[----:B------:R-:W-:Y:S01]  /*21890*/  SHF.L.U32 R202, R77, 0x10, RZ ;  /* 0x000000104dca7819 */ /* 0x000fe200000006ff */
[----:B------:R-:W-:Y:S02]  /*218a0*/  IMAD.U32 R200, R53, 0x10000, RZ ;  /* 0x0001000035c87824 */ /* 0x000fe400078e00ff */
[----:B------:R-:W-:Y:S01]  /*218b0*/  FMUL.FTZ R139, R107, R222 ;  /* 0x000000de6b8b7220 */ /* 0x000fe20000410000 */
[----:B------:R-:W-:Y:S01]  /*218c0*/  FFMA.FTZ R153, R153, R130, R136 ;  /* 0x0000008299997223 */ /* 0x000fe20000010088 */
[----:B------:R-:W-:Y:S01]  /*218d0*/  SHF.L.U32 R130, R89, 0x10, RZ ;  /* 0x0000001059827819 */ /* 0x000fe200000006ff */
[----:B------:R-:W-:Y:S01]  /*218e0*/  FFMA.FTZ R140, R140, R129, R131 ;  /* 0x000000818c8c7223 */ /* 0x000fe20000010083 */
[----:B------:R-:W-:Y:S01]  /*218f0*/  FFMA.FTZ R177, R194, R133, R135 ;  /* 0x00000085c2b17223 */ /* 0x000fe20000010087 */
[----:B------:R-:W-:Y:S02]  /*21900*/  IMAD.U32 R110, R65, 0x10000, RZ ;  /* 0x00010000416e7824 */ /* 0x000fe400078e00ff */
[----:B------:R-:W-:Y:S01]  /*21910*/  FMUL.FTZ R167, R107, R186 ;  /* 0x000000ba6ba77220 */ /* 0x000fe20000410000 */
[----:B------:R-:W-:Y:S01]  /*21920*/  FFMA.FTZ R146, R146, R137, R181 ;  /* 0x0000008992927223 */ /* 0x000fe200000100b5 */
[----:B------:R-:W-:Y:S01]  /*21930*/  SHF.L.U32 R131, R9, 0x10, RZ ;  /* 0x0000001009837819 */ /* 0x000fe200000006ff */
[----:B------:R-:W-:Y:S01]  /*21940*/  IMAD.U32 R129, R10, 0x10000, RZ ;  /* 0x000100000a817824 */ /* 0x000fe200078e00ff */
[----:B------:R-:W-:Y:S01]  /*21950*/  SHF.L.U32 R135, R95, 0x10, RZ ;  /* 0x000000105f877819 */ /* 0x000fe200000006ff */
[----:B------:R-:W-:Y:S01]  /*21960*/  IMAD.U32 R133, R71, 0x10000, RZ ;  /* 0x0001000047857824 */ /* 0x000fe200078e00ff */
[----:B------:R-:W-:Y:S01]  /*21970*/  SHF.L.U32 R183, R7, 0x10, RZ ;  /* 0x0000001007b77819 */ /* 0x000fe200000006ff */
[----:B------:R-:W-:-:S02]  /*21980*/  IMAD.U32 R137, R8, 0x10000, RZ ;  /* 0x0001000008897824 */ /* 0x000fc400078e00ff */
[C---:B------:R-:W-:Y:S01]  /*21990*/  FMUL.FTZ R102, R107.reuse, R102 ;  /* 0x000000666b667220 */ /* 0x040fe20000410000 */
[C---:B------:R-:W-:Y:S01]  /*219a0*/  FMUL.FTZ R142, R107.reuse, R142 ;  /* 0x0000008e6b8e7220 */ /* 0x040fe20000410000 */
[----:B------:R-:W-:Y:S01]  /*219b0*/  FMUL.FTZ R150, R107, R150 ;  /* 0x000000966b967220 */ /* 0x000fe20000410000 */
[----:B------:R-:W-:Y:S01]  /*219c0*/  FFMA.FTZ R139, R139, R200, R202 ;  /* 0x000000c88b8b7223 */ /* 0x000fe200000100ca */
[----:B------:R-:W-:Y:S01]  /*219d0*/  FFMA.FTZ R167, R167, R110, R130 ;  /* 0x0000006ea7a77223 */ /* 0x000fe20000010082 */
[----:B------:R-:W-:Y:S01]  /*219e0*/  FFMA.FTZ R181, R102, R129, R131 ;  /* 0x0000008166b57223 */ /* 0x000fe20000010083 */
[----:B------:R-:W-:Y:S01]  /*219f0*/  FFMA.FTZ R142, R142, R133, R135 ;  /* 0x000000858e8e7223 */ /* 0x000fe20000010087 */
[----:B------:R-:W-:Y:S01]  /*21a00*/  FFMA.FTZ R183, R150, R137, R183 ;  /* 0x0000008996b77223 */ /* 0x000fe200000100b7 */
[----:B------:R-:W-:Y:S01]  /*21a10*/  F2FP.BF16.F32.PACK_AB R110, R156, R115 ;  /* 0x000000739c6e723e */ /* 0x000fe200000010ff */
[----:B0-----:R-:W-:Y:S01]  /*21a20*/  IMAD.WIDE.U32 R114, R104, 0x10, R96 ;  /* 0x0000001068727825 */ /* 0x001fe200078e0060 */
[----:B------:R-:W-:-:S02]  /*21a30*/  SHF.L.U32 R200, R78, 0x10, RZ ;  /* 0x000000104ec87819 */ /* 0x000fc400000006ff */
[----:B------:R-:W-:Y:S01]  /*21a40*/  SHF.L.U32 R204, R79, 0x10, RZ ;  /* 0x000000104fcc7819 */ /* 0x000fe200000006ff */
[--C-:B------:R-:W-:Y:S01]  /*21a50*/  IMAD.WIDE.U32 R128, R151, 0x10, R96.reuse ;  /* 0x0000001097807825 */ /* 0x100fe200078e0060 */
[----:B------:R-:W-:Y:S02]  /*21a60*/  F2FP.BF16.F32.PACK_AB R111, R158, R111 ;  /* 0x0000006f9e6f723e */ /* 0x000fe400000010ff */
[----:B------:R-:W-:Y:S01]  /*21a70*/  F2FP.BF16.F32.PACK_AB R109, R152, R109 ;  /* 0x0000006d986d723e */ /* 0x000fe200000010ff */
[--C-:B------:R-:W-:Y:S01]  /*21a80*/  IMAD.WIDE.U32 R130, R159, 0x10, R96.reuse ;  /* 0x000000109f827825 */ /* 0x100fe200078e0060 */
[----:B------:R-:W-:Y:S02]  /*21a90*/  F2FP.BF16.F32.PACK_AB R108, R103, R108 ;  /* 0x0000006c676c723e */ /* 0x000fe400000010ff */
[----:B------:R-:W-:Y:S01]  /*21aa0*/  F2FP.BF16.F32.PACK_AB R103, R106, R153 ;  /* 0x000000996a67723e */ /* 0x000fe200000010ff */
[----:B------:R-:W-:Y:S01]  /*21ab0*/  IMAD.WIDE.U32 R132, R169, 0x10, R96 ;  /* 0x00000010a9847825 */ /* 0x000fe200078e0060 */
[----:B------:R-:W-:-:S02]  /*21ac0*/  F2FP.BF16.F32.PACK_AB R102, R166, R149 ;  /* 0x00000095a666723e */ /* 0x000fc400000010ff */
[----:B------:R-:W-:Y:S01]  /*21ad0*/  F2FP.BF16.F32.PACK_AB R106, R174, R161 ;  /* 0x000000a1ae6a723e */ /* 0x000fe200000010ff */
[----:B------:R-:W-:Y:S01]  /*21ae0*/  IMAD.WIDE.U32 R134, R179, 0x10, R96 ;  /* 0x00000010b3867825 */ /* 0x000fe200078e0060 */
[----:B------:R-:W-:-:S03]  /*21af0*/  F2FP.BF16.F32.PACK_AB R104, R170, R155 ;  /* 0x0000009baa68723e */ /* 0x000fc600000010ff */
[----:B------:R-:W-:Y:S01]  /*21b00*/  IMAD.WIDE.U32 R136, R187, 0x10, R96 ;  /* 0x00000010bb887825 */ /* 0x000fe200078e0060 */
[----:B------:R-:W-:Y:S02]  /*21b10*/  F2FP.BF16.F32.PACK_AB R97, R138, R139 ;  /* 0x0000008b8a61723e */ /* 0x000fe400000010ff */
[----:B------:R-:W0:Y:S01]  /*21b20*/  LDC.64 R138, c[0x0][0x380] ;  /* 0x0000e000ff8a7b82 */ /* 0x000e220000000a00 */
[----:B------:R-:W-:Y:S01]  /*21b30*/  IMAD.U32 R196, R54, 0x10000, RZ ;  /* 0x0001000036c47824 */ /* 0x000fe200078e00ff */
[----:B------:R-:W-:Y:S01]  /*21b40*/  F2FP.BF16.F32.PACK_AB R96, R154, R113 ;  /* 0x000000719a60723e */ /* 0x000fe200000010ff */
[----:B------:R-:W-:Y:S01]  /*21b50*/  IMAD.U32 R202, R55, 0x10000, RZ ;  /* 0x0001000037ca7824 */ /* 0x000fe200078e00ff */
[----:B------:R-:W-:Y:S01]  /*21b60*/  F2FP.BF16.F32.PACK_AB R113, R177, R140 ;  /* 0x0000008cb171723e */ /* 0x000fe200000010ff */
[----:B-1----:R-:W-:-:S04]  /*21b70*/  @!P0 IMAD.WIDE R100, R3, 0x4, R100 ;  /* 0x0000000403648825 */ /* 0x002fc800078e0264 */
[----:B------:R-:W-:Y:S01]  /*21b80*/  FFMA.FTZ R141, R141, R196, R200 ;  /* 0x000000c48d8d7223 */ /* 0x000fe200000100c8 */
[----:B------:R-:W-:Y:S01]  /*21b90*/  FFMA.FTZ R143, R143, R202, R204 ;  /* 0x000000ca8f8f7223 */ /* 0x000fe200000100cc */
[----:B--2---:R-:W-:Y:S01]  /*21ba0*/  @!P0 IMAD.WIDE R98, R3, 0x4, R98 ;  /* 0x0000000403628825 */ /* 0x004fe200078e0262 */
[----:B------:R1:W-:Y:S04]  /*21bb0*/  @!P0 STG.E desc[UR6][R100.64], R105 ;  /* 0x0000006964008986 */ /* 0x0003e8000c101906 */
[----:B------:R2:W-:Y:S04]  /*21bc0*/  @!P0 STG.E desc[UR6][R98.64], R107 ;  /* 0x0000006b62008986 */ /* 0x0005e8000c101906 */
[----:B------:R3:W-:Y:S01]  /*21bd0*/  STG.E.128 desc[UR6][R114.64], R108 ;  /* 0x0000006c72007986 */ /* 0x0007e2000c101d06 */
[----:B-1----:R-:W-:-:S02]  /*21be0*/  F2FP.BF16.F32.PACK_AB R101, R112, R147 ;  /* 0x000000937065723e */ /* 0x002fc400000010ff */
[----:B------:R-:W-:Y:S01]  /*21bf0*/  F2FP.BF16.F32.PACK_AB R100, R162, R145 ;  /* 0x00000091a264723e */ /* 0x000fe200000010ff */
[----:B0-----:R-:W-:Y:S01]  /*21c00*/  IMAD R3, R138, 0x4, R3 ;  /* 0x000000048a037824 */ /* 0x001fe200078e0203 */
[----:B--2---:R-:W-:Y:S02]  /*21c10*/  F2FP.BF16.F32.PACK_AB R99, R164, R143 ;  /* 0x0000008fa463723e */ /* 0x004fe400000010ff */
[----:B------:R-:W-:Y:S02]  /*21c20*/  F2FP.BF16.F32.PACK_AB R98, R160, R141 ;  /* 0x0000008da062723e */ /* 0x000fe400000010ff */
[----:B------:R-:W-:Y:S02]  /*21c30*/  F2FP.BF16.F32.PACK_AB R107, R178, R163 ;  /* 0x000000a3b26b723e */ /* 0x000fe400000010ff */
[----:B------:R-:W-:Y:S01]  /*21c40*/  F2FP.BF16.F32.PACK_AB R105, R172, R157 ;  /* 0x0000009dac69723e */ /* 0x000fe200000010ff */
[----:B------:R0:W-:Y:S01]  /*21c50*/  STG.E.128 desc[UR6][R128.64], R96 ;  /* 0x0000006080007986 */ /* 0x0001e2000c101d06 */
[----:B------:R-:W-:-:S02]  /*21c60*/  F2FP.BF16.F32.PACK_AB R112, R175, R148 ;  /* 0x00000094af70723e */ /* 0x000fc400000010ff */
[----:B---3--:R-:W-:Y:S01]  /*21c70*/  F2FP.BF16.F32.PACK_AB R111, R173, R190 ;  /* 0x000000bead6f723e */ /* 0x008fe200000010ff */
[----:B------:R0:W-:Y:S01]  /*21c80*/  STG.E.128 desc[UR6][R130.64], R100 ;  /* 0x0000006482007986 */ /* 0x0001e2000c101d06 */
[----:B------:R-:W-:Y:S02]  /*21c90*/  F2FP.BF16.F32.PACK_AB R110, R188, R171 ;  /* 0x000000abbc6e723e */ /* 0x000fe400000010ff */
[----:B------:R-:W-:Y:S01]  /*21ca0*/  F2FP.BF16.F32.PACK_AB R109, R180, R167 ;  /* 0x000000a7b46d723e */ /* 0x000fe200000010ff */
[----:B------:R0:W-:Y:S01]  /*21cb0*/  STG.E.128 desc[UR6][R132.64], R104 ;  /* 0x0000006884007986 */ /* 0x0001e2000c101d06 */
[----:B------:R-:W-:Y:S02]  /*21cc0*/  F2FP.BF16.F32.PACK_AB R108, R176, R165 ;  /* 0x000000a5b06c723e */ /* 0x000fe400000010ff */
[----:B------:R-:W-:Y:S02]  /*21cd0*/  F2FP.BF16.F32.PACK_AB R115, R183, R142 ;  /* 0x0000008eb773723e */ /* 0x000fe400000010ff */
[----:B------:R-:W-:Y:S01]  /*21ce0*/  F2FP.BF16.F32.PACK_AB R114, R181, R146 ;  /* 0x00000092b572723e */ /* 0x000fe200000010ff */
[----:B------:R0:W-:Y:S01]  /*21cf0*/  STG.E.128 desc[UR6][R134.64], R108 ;  /* 0x0000006c86007986 */ /* 0x0001e2000c101d06 */
[----:B------:R-:W-:-:S03]  /*21d00*/  ISETP.GE.AND P0, PT, R3, R139, PT ;  /* 0x0000008b0300720c */ /* 0x000fc60003f06270 */
[----:B------:R0:W-:Y:S10]  /*21d10*/  STG.E.128 desc[UR6][R136.64], R112 ;  /* 0x0000007088007986 */ /* 0x0001f4000c101d06 */
[----:B------:R-:W-:Y:S05]  /*21d20*/  @!P0 BRA `(.L_x_1414) ;  /* 0xfffffdec00f48947 */ /* 0x000fea000383ffff */
[----:B------:R-:W-:Y:S05]  /*21d30*/  EXIT ;  /* 0x000000000000794d */ /* 0x000fea0003800000 */
.L_x_1413:
        /* <DEDUP_REMOVED lines=8> */
.L_x_1416:
[----:B------:R-:W-:Y:S05]  /*21dc0*/  BSYNC B0 ;  /* 0x0000000000007941 */ /* 0x000fea0003800000 */
.L_x_1415:
[----:B------:R-:W-:Y:S01]  /*21dd0*/  MOV R96, R109 ;  /* 0x0000006d00607202 */ /* 0x000fe20000000f00 */
[----:B------:R-:W-:Y:S02]  /*21de0*/  HFMA2 R112, -RZ, RZ, 0, 1.1920928955078125e-07 ;  /* 0x00000002ff707431 */ /* 0x000fe400000001ff */
[----:B------:R-:W-:Y:S01]  /*21df0*/  IMAD.MOV.U32 R113, RZ, RZ, 0x1f ;  /* 0x0000001fff717424 */ /* 0x000fe200078e00ff */
[----:B------:R-:W-:Y:S01]  /*21e00*/  MOV R110, 0xffffffff ;  /* 0xffffffff006e7802 */ /* 0x000fe20000000f00 */
[----:B------:R-:W-:-:S04]  /*21e10*/  FADD.FTZ R98, R105, R96 ;  /* 0x0000006069627221 */ /* 0x000fc80000010000 */
[----:B------:R-:W-:-:S07]  /*21e20*/  IMAD.MOV.U32 R111, RZ, RZ, R98 ;  /* 0x000000ffff6f7224 */ /* 0x000fce00078e0062 */
[----:B------:R-:W-:Y:S05]  /*21e30*/  WARPSYNC.COLLECTIVE R110, `(.L_x_1417) ;  /* 0x000000006e087348 */ /* 0x000fea0003c00000 */
[----:B------:R0:W1:Y:S02]  /*21e40*/  SHFL.BFLY P1, R109, R111, R112, R113 ;  /* 0x0c0000706f6d7389 */ /* 0x0000640000020071 */
[----:B01----:R-:W-:Y:S05]  /*21e50*/  ENDCOLLECTIVE ;  /* 0x000000000000791b */ /* 0x003fea0003800000 */
.L_x_1417:
[----:B------:R-:W-:Y:S02]  /*21e60*/  IMAD.MOV.U32 R112, RZ, RZ, 0x4 ;  /* 0x00000004ff707424 */ /* 0x000fe400078e00ff */
[----:B------:R-:W-:-:S04]  /*21e70*/  IMAD.MOV.U32 R97, RZ, RZ, R109 ;  /* 0x000000ffff617224 */ /* 0x000fc800078e006d */
[----:B------:R-:W-:-:S05]  /*21e80*/  FADD.FTZ R99, R98, R97 ;  /* 0x0000006162637221 */ /* 0x000fca0000010000 */
[----:B------:R-:W-:-:S07]  /*21e90*/  MOV R111, R99 ;  /* 0x00000063006f7202 */ /* 0x000fce0000000f00 */
[----:B------:R-:W-:Y:S05]  /*21ea0*/  WARPSYNC.COLLECTIVE R110, `(.L_x_1418) ;  /* 0x000000006e087348 */ /* 0x000fea0003c00000 */
[----:B------:R0:W1:Y:S02]  /*21eb0*/  SHFL.BFLY P1, R109, R111, R112, R113 ;  /* 0x0c0000706f6d7389 */ /* 0x0000640000020071 */
[----:B01----:R-:W-:Y:S05]  /*21ec0*/  ENDCOLLECTIVE ;  /* 0x000000000000791b */ /* 0x003fea0003800000 */
.L_x_1418:
[----:B------:R-:W-:Y:S01]  /*21ed0*/  HFMA2 R112, -RZ, RZ, 0, 4.76837158203125e-07 ;  /* 0x00000008ff707431 */ /* 0x000fe200000001ff */
[----:B------:R-:W-:-:S05]  /*21ee0*/  MOV R96, R109 ;  /* 0x0000006d00607202 */ /* 0x000fca0000000f00 */
[----:B------:R-:W-:-:S04]  /*21ef0*/  FADD.FTZ R100, R99, R96 ;  /* 0x0000006063647221 */ /* 0x000fc80000010000 */
[----:B------:R-:W-:-:S07]  /*21f00*/  IMAD.MOV.U32 R111, RZ, RZ, R100 ;  /* 0x000000ffff6f7224 */ /* 0x000fce00078e0064 */
[----:B------:R-:W-:Y:S05]  /*21f10*/  WARPSYNC.COLLECTIVE R110, `(.L_x_1419) ;  /* 0x000000006e087348 */ /* 0x000fea0003c00000 */
[----:B------:R0:W1:Y:S02]  /*21f20*/  SHFL.BFLY P1, R109, R111, R112, R113 ;  /* 0x0c0000706f6d7389 */ /* 0x0000640000020071 */
[----:B01----:R-:W-:Y:S05]  /*21f30*/  ENDCOLLECTIVE ;  /* 0x000000000000791b */ /* 0x003fea0003800000 */
.L_x_1419:
[----:B------:R-:W-:Y:S02]  /*21f40*/  IMAD.MOV.U32 R112, RZ, RZ, 0x10 ;  /* 0x00000010ff707424 */ /* 0x000fe400078e00ff */
[----:B------:R-:W-:-:S04]  /*21f50*/  IMAD.MOV.U32 R97, RZ, RZ, R109 ;  /* 0x000000ffff617224 */ /* 0x000fc800078e006d */
[----:B------:R-:W-:Y:S02]  /*21f60*/  FADD.FTZ R101, R100, R97 ;  /* 0x0000006164657221 */ /* 0x000fe40000010000 */
[----:B------:R-:W0:Y:S03]  /*21f70*/  LDC R97, c[0x0][0x400] ;  /* 0x00010000ff617b82 */ /* 0x000e260000000800 */
[----:B------:R-:W-:-:S07]  /*21f80*/  MOV R111, R101 ;  /* 0x00000065006f7202 */ /* 0x000fce0000000f00 */
[----:B0-----:R-:W-:Y:S05]  /*21f90*/  WARPSYNC.COLLECTIVE R110, `(.L_x_1420) ;  /* 0x000000006e087348 */ /* 0x001fea0003c00000 */
[----:B------:R1:W2:Y:S02]  /*21fa0*/  SHFL.BFLY P1, R109, R111, R112, R113 ;  /* 0x0c0000706f6d7389 */ /* 0x0002a40000020071 */
[----:B012---:R-:W-:Y:S05]  /*21fb0*/  ENDCOLLECTIVE ;  /* 0x000000000000791b */ /* 0x007fea0003800000 */
.L_x_1420:
[----:B------:R-:W-:Y:S01]  /*21fc0*/  HFMA2 R112, -RZ, RZ, 0, 5.9604644775390625e-08 ;  /* 0x00000001ff707431 */ /* 0x000fe200000001ff */
[----:B------:R-:W-:-:S05]  /*21fd0*/  MOV R96, R109 ;  /* 0x0000006d00607202 */ /* 0x000fca0000000f00 */
[----:B------:R-:W-:-:S04]  /*21fe0*/  FADD.FTZ R96, R101, R96 ;  /* 0x0000006065607221 */ /* 0x000fc80000010000 */
[----:B------:R-:W-:-:S04]  /*21ff0*/  FMUL.FTZ R105, R96, R97 ;  /* 0x0000006160697220 */ /* 0x000fc80000410000 */
        /* <DEDUP_REMOVED lines=95> */
[----:B------:R-:W-:-:S04]  /*225f0*/  FFMA.FTZ R96, R99, R99, R96 ;  /* 0x0000006363607223 */ /* 0x000fc80000010060 */
[----:B------:R-:W-:-:S07]  /*22600*/  IMAD.MOV.U32 R111, RZ, RZ, R96 ;  /* 0x000000ffff6f7224 */ /* 0x000fce00078e0060 */
[----:B------:R-:W-:Y:S05]  /*22610*/  WARPSYNC.COLLECTIVE R110, `(.L_x_1421) ;  /* 0x000000006e087348 */ /* 0x000fea0003c00000 */
[----:B------:R0:W1:Y:S02]  /*22620*/  SHFL.BFLY P1, R109, R111, R112, R113 ;  /* 0x0c0000706f6d7389 */ /* 0x0000640000020071 */
[----:B01----:R-:W-:Y:S05]  /*22630*/  ENDCOLLECTIVE ;  /* 0x000000000000791b */ /* 0x003fea0003800000 */
.L_x_1421:
[----:B------:R-:W-:Y:S02]  /*22640*/  IMAD.MOV.U32 R112, RZ, RZ, 0x2 ;  /* 0x00000002ff707424 */ /* 0x000fe400078e00ff */
[----:B------:R-:W-:-:S04]  /*22650*/  IMAD.MOV.U32 R99, RZ, RZ, R109 ;  /* 0x000000ffff637224 */ /* 0x000fc800078e006d */
[----:B------:R-:W-:-:S05]  /*22660*/  FADD.FTZ R99, R96, R99 ;  /* 0x0000006360637221 */ /* 0x000fca0000010000 */
[----:B------:R-:W-:-:S07]  /*22670*/  MOV R111, R99 ;  /* 0x00000063006f7202 */ /* 0x000fce0000000f00 */
[----:B------:R-:W-:Y:S05]  /*22680*/  WARPSYNC.COLLECTIVE R110, `(.L_x_1422) ;  /* 0x000000006e087348 */ /* 0x000fea0003c00000 */
[----:B------:R0:W1:Y:S02]  /*22690*/  SHFL.BFLY P1, R109, R111, R112, R113 ;  /* 0x0c0000706f6d7389 */ /* 0x0000640000020071 */
[----:B01----:R-:W-:Y:S05]  /*226a0*/  ENDCOLLECTIVE ;  /* 0x000000000000791b */ /* 0x003fea0003800000 */
.L_x_1422:
[----:B------:R-:W-:Y:S01]  /*226b0*/  HFMA2 R112, -RZ, RZ, 0, 2.384185791015625e-07 ;  /* 0x00000004ff707431 */ /* 0x000fe200000001ff */
[----:B------:R-:W-:-:S05]  /*226c0*/  MOV R98, R109 ;  /* 0x0000006d00627202 */ /* 0x000fca0000000f00 */
[----:B------:R-:W-:-:S04]  /*226d0*/  FADD.FTZ R98, R99, R98 ;  /* 0x0000006263627221 */ /* 0x000fc80000010000 */
[----:B------:R-:W-:-:S07]  /*226e0*/  IMAD.MOV.U32 R111, RZ, RZ, R98 ;  /* 0x000000ffff6f7224 */ /* 0x000fce00078e0062 */
[----:B------:R-:W-:Y:S05]  /*226f0*/  WARPSYNC.COLLECTIVE R110, `(.L_x_1423) ;  /* 0x000000006e087348 */ /* 0x000fea0003c00000 */
[----:B------:R0:W1:Y:S02]  /*22700*/  SHFL.BFLY P1, R109, R111, R112, R113 ;  /* 0x0c0000706f6d7389 */ /* 0x0000640000020071 */
[----:B01----:R-:W-:Y:S05]  /*22710*/  ENDCOLLECTIVE ;  /* 0x000000000000791b */ /* 0x003fea0003800000 */
.L_x_1423:
[----:B------:R-:W-:Y:S02]  /*22720*/  IMAD.MOV.U32 R112, RZ, RZ, 0x8 ;  /* 0x00000008ff707424 */ /* 0x000fe400078e00ff */
[----:B------:R-:W-:-:S04]  /*22730*/  IMAD.MOV.U32 R101, RZ, RZ, R109 ;  /* 0x000000ffff657224 */ /* 0x000fc800078e006d */
[----:B------:R-:W-:-:S05]  /*22740*/  FADD.FTZ R101, R98, R101 ;  /* 0x0000006562657221 */ /* 0x000fca0000010000 */
[----:B------:R-:W-:-:S07]  /*22750*/  MOV R111, R101 ;  /* 0x00000065006f7202 */ /* 0x000fce0000000f00 */
[----:B------:R-:W-:Y:S05]  /*22760*/  WARPSYNC.COLLECTIVE R110, `(.L_x_1424) ;  /* 0x000000006e087348 */ /* 0x000fea0003c00000 */
[----:B------:R0:W1:Y:S02]  /*22770*/  SHFL.BFLY P1, R109, R111, R112, R113 ;  /* 0x0c0000706f6d7389 */ /* 0x0000640000020071 */
[----:B01----:R-:W-:Y:S05]  /*22780*/  ENDCOLLECTIVE ;  /* 0x000000000000791b */ /* 0x003fea0003800000 */
.L_x_1424:
[----:B------:R-:W-:Y:S01]  /*22790*/  HFMA2 R112, -RZ, RZ, 0, 9.5367431640625e-07 ;  /* 0x00000010ff707431 */ /* 0x000fe200000001ff */
[----:B------:R-:W-:-:S05]  /*227a0*/  MOV R100, R109 ;  /* 0x0000006d00647202 */ /* 0x000fca0000000f00 */
[----:B------:R-:W-:-:S04]  /*227b0*/  FADD.FTZ R100, R101, R100 ;  /* 0x0000006465647221 */ /* 0x000fc80000010000 */
[----:B------:R-:W-:-:S07]  /*227c0*/  IMAD.MOV.U32 R111, RZ, RZ, R100 ;  /* 0x000000ffff6f7224 */ /* 0x000fce00078e0064 */
[----:B------:R-:W-:Y:S05]  /*227d0*/  WARPSYNC.COLLECTIVE R110, `(.L_x_1425) ;  /* 0x000000006e087348 */ /* 0x000fea0003c00000 */
[----:B------:R0:W1:Y:S02]  /*227e0*/  SHFL.BFLY P1, R109, R111, R112, R113 ;  /* 0x0c0000706f6d7389 */ /* 0x0000640000020071 */
[----:B01----:R-:W-:Y:S05]  /*227f0*/  ENDCOLLECTIVE ;  /* 0x000000000000791b */ /* 0x003fea0003800000 */
.L_x_1425:
[----:B------:R-:W-:Y:S05]  /*22800*/  BRA `(.L_x_1426) ;  /* 0xffffffe000ac7947 */ /* 0x000fea000383ffff */
.L_x_1427:
        /* <DEDUP_REMOVED lines=15> */
.L_x_54337:


//--------------------- .text._ZN10layer_norm13ln_fwd_kernelINS_13Kernel_traitsI13__nv_bfloat16S2_S2_S2_fjLj1536ELj1ELj4ELj1ELj16ENS_18Kernel_traits_baseILj1536ES2_S2_S2_S2_fjLj128EEEEELb1ELb0ELb1ELb0EEEvNS_9FwdParamsE --------------------------
	.section	.text._ZN10layer_norm13ln_fwd_kernelINS_13Kernel_traitsI13__nv_bfloat16S2_S2_S2_fjLj1536ELj1ELj4ELj1ELj16ENS_18Kernel_traits_baseILj1536ES2_S2_S2_S2_fjLj128EEEEELb1ELb0ELb1ELb0EEEvNS_9FwdParamsE,"ax",@progbits
	.align	128
        .global         _ZN10layer_norm13ln_fwd_kernelINS_13Kernel_traitsI13__nv_bfloat16S2_S2_S2_fjLj1536ELj1ELj4ELj1ELj16ENS_18Kernel_traits_baseILj1536ES2_S2_S2_S2_fjLj128EEEEELb1ELb0ELb1ELb0EEEvNS_9FwdParamsE
        .type           _ZN10layer_norm13ln_fwd_kernelINS_13Kernel_traitsI13__nv_bfloat16S2_S2_S2_fjLj1536ELj1ELj4ELj1ELj16ENS_18Kernel_traits_baseILj1536ES2_S2_S2_S2_fjLj128EEEEELb1ELb0ELb1ELb0EEEvNS_9FwdParamsE,@function
        .size           _ZN10layer_norm13ln_fwd_kernelINS_13Kernel_traitsI13__nv_bfloat16S2_S2_S2_fjLj1536ELj1ELj4ELj1ELj16ENS_18Kernel_traits_baseILj1536ES2_S2_S2_S2_fjLj128EEEEELb1ELb0ELb1ELb0EEEvNS_9FwdParamsE,(.L_x_54338 - _ZN10layer_norm13ln_fwd_kernelINS_13Kernel_traitsI13__nv_bfloat16S2_S2_S2_fjLj1536ELj1ELj4ELj1ELj16ENS_18Kernel_traits_baseILj1536ES2_S2_S2_S2_fjLj128EEEEELb1ELb0ELb1ELb0EEEvNS_9FwdParamsE)
        .other          _ZN10layer_norm13ln_fwd_kernelINS_13Kernel_traitsI13__nv_bfloat16S2_S2_S2_fjLj1536ELj1ELj4ELj1ELj16ENS_18Kernel_traits_baseILj1536ES2_S2_S2_S2_fjLj128EEEEELb1ELb0ELb1ELb0EEEvNS_9FwdParamsE,@"STO_CUDA_ENTRY STV_DEFAULT"
_ZN10layer_norm13ln_fwd_kernelINS_13Kernel_traitsI13__nv_bfloat16S2_S2_S2_fjLj1536ELj1ELj4ELj1ELj16ENS_18Kernel_traits_baseILj1536ES2_S2_S2_S2_fjLj128EEEEELb1ELb0ELb1ELb0EEEvNS_9FwdParamsE:
.text._ZN10layer_norm13ln_fwd_kernelINS_13Kernel_traitsI13__nv_bfloat16S2_S2_S2_fjLj1536ELj1ELj4ELj1ELj16ENS_18Kernel_traits_baseILj1536ES2_S2_S2_S2_fjLj128EEEEELb1ELb0ELb1ELb0EEEvNS_9FwdParamsE:
        /* <DEDUP_REMOVED lines=12> */
[----:B---3--:R-:W-:Y:S01]  /*00c0*/  @P0 IMAD.MOV.U32 R3, RZ, RZ, R6 ;  /* 0x000000ffff030224 */ /* 0x008fe200078e0006 */
[----:B0-----:R-:W-:-:S05]  /*00d0*/  MOV R120, UR4 ;  /* 0x0000000400787c02 */ /* 0x001fca0008000f00 */
[----:B--2---:R-:W1:Y:S01]  /*00e0*/  @P0 LDG.E.64 R2, desc[UR6][R2.64] ;  /* 0x0000000602020981 */ /* 0x004e62000c1e1b00 */
[----:B------:R-:W-:-:S06]  /*00f0*/  IMAD.U32 R121, RZ, RZ, UR5 ;  /* 0x00000005ff797e24 */ /* 0x000fcc000f8e00ff */
[----:B------:R-:W2:Y:S01]  /*0100*/  @P0 LDG.E.64 R120, desc[UR6][R120.64] ;  /* 0x0000000678780981 */ /* 0x000ea2000c1e1b00 */
[----:B------:R-:W0:Y:S01]  /*0110*/  S2UR UR5, SR_CTAID.X ;  /* 0x00000000000579c3 */ /* 0x000e220000002500 */
[----:B-----5:R-:W-:Y:S01]  /*0120*/  UISETP.NE.U32.AND UP0, UPT, UR8, URZ, UPT ;  /* 0x000000ff0800728c */ /* 0x020fe2000bf05070 */
[----:B----4-:R-:W-:Y:S01]  /*0130*/  LOP3.LUT R130, R127, 0x1f, RZ, 0xc0, !PT ;  /* 0x0000001f7f827812 */ /* 0x010fe200078ec0ff */
[----:B------:R-:W-:Y:S01]  /*0140*/  BSSY.RECONVERGENT B0, `(.L_x_1428) ;  /* 0x0000082000007945 */ /* 0x000fe20003800200 */
[----:B------:R-:W-:Y:S01]  /*0150*/  SHF.R.S32.HI R0, RZ, 0x1f, R7 ;  /* 0x0000001fff007819 */ /* 0x000fe20000011407 */
[----:B------:R-:W-:Y:S02]  /*0160*/  UISETP.NE.AND.EX UP0, UPT, UR9, URZ, UPT, UP0 ;  /* 0x000000ff0900728c */ /* 0x000fe4000bf05300 */
[----:B------:R-:W-:Y:S01]  /*0170*/  IMAD.MOV.U32 R23, RZ, RZ, R130 ;  /* 0x000000ffff177224 */ /* 0x000fe200078e0082 */
[----:B------:R-:W3:Y:S01]  /*0180*/  LDC R4, c[0x0][0x360] ;  /* 0x0000d800ff047b82 */ /* 0x000ee20000000800 */
[----:B------:R-:W-:Y:S01]  /*0190*/  LEA.HI R0, R0, R7, RZ, 0x3 ;  /* 0x0000000700007211 */ /* 0x000fe200078f18ff */
[----:B0-----:R-:W-:-:S02]  /*01a0*/  USHF.L.U32 UR4, UR5, 0x2, URZ ;  /* 0x0000000205047899 */ /* 0x001fc400080006ff */
[--C-:B---3--:R-:W-:Y:S01]  /*01b0*/  IMAD R129, R4, UR5, R127.reuse ;  /* 0x0000000504817c24 */ /* 0x108fe2000f8e027f */
[----:B------:R-:W-:-:S04]  /*01c0*/  SHF.R.U32.HI R127, RZ, 0x5, R127 ;  /* 0x00000005ff7f7819 */ /* 0x000fc8000001167f */
[----:B------:R-:W-:Y:S02]  /*01d0*/  LOP3.LUT R127, R127, UR4, RZ, 0xfc, !PT ;  /* 0x000000047f7f7c12 */ /* 0x000fe4000f8efcff */
[----:B-1----:R-:W-:Y:S02]  /*01e0*/  @P0 IADD3 R157, P1, PT, R2, R5, RZ ;  /* 0x00000005029d0210 */ /* 0x002fe40007f3e0ff */
[----:B------:R-:W-:Y:S02]  /*01f0*/  LOP3.LUT R5, R23, 0x1f, RZ, 0x3c, !PT ;  /* 0x0000001f17057812 */ /* 0x000fe400078e3cff */
[----:B------:R-:W-:Y:S02]  /*0200*/  @P0 IADD3.X R6, PT, PT, RZ, R3, RZ, P1, !PT ;  /* 0x00000003ff060210 */ /* 0x000fe40000ffe4ff */
[----:B------:R-:W-:Y:S01]  /*0210*/  LEA.HI.SX32 R128, R0, R5, 0x1d ;  /* 0x0000000500807211 */ /* 0x000fe200078feaff */
[C---:B--2---:R-:W-:Y:S01]  /*0220*/  VIADD R22, R120.reuse, 0x9e3779b9 ;  /* 0x9e3779b978167836 */ /* 0x044fe20000000000 */
[C---:B------:R-:W-:Y:S01]  /*0230*/  IADD3 R25, PT, PT, R120.reuse, 0x3c6ef372, RZ ;  /* 0x3c6ef37278197810 */ /* 0x040fe20007ffe0ff */
[C---:B------:R-:W-:Y:S01]  /*0240*/  VIADD R24, R121.reuse, 0xbb67ae85 ;  /* 0xbb67ae8579187836 */ /* 0x040fe20000000000 */
[C---:B------:R-:W-:Y:S01]  /*0250*/  IADD3 R28, PT, PT, R121.reuse, 0x32370b8f, RZ ;  /* 0x32370b8f791c7810 */ /* 0x040fe20007ffe0ff */
[C---:B------:R-:W-:Y:S01]  /*0260*/  VIADD R26, R121.reuse, 0x76cf5d0a ;  /* 0x76cf5d0a791a7836 */ /* 0x040fe20000000000 */
[C---:B------:R-:W-:Y:S01]  /*0270*/  IADD3 R31, PT, PT, R120.reuse, 0x1715609d, RZ ;  /* 0x1715609d781f7810 */ /* 0x040fe20007ffe0ff */
[C---:B------:R-:W-:Y:S01]  /*0280*/  VIADD R27, R120.reuse, 0xdaa66d2b ;  /* 0xdaa66d2b781b7836 */ /* 0x040fe20000000000 */
[C---:B------:R-:W-:Y:S01]  /*0290*/  IADD3 R34, PT, PT, R121.reuse, 0x646e171e, RZ ;  /* 0x646e171e79227810 */ /* 0x040fe20007ffe0ff */
[C---:B------:R-:W-:Y:S01]  /*02a0*/  VIADD R29, R120.reuse, 0x78dde6e4 ;  /* 0x78dde6e4781d7836 */ /* 0x040fe20000000000 */
[C---:B------:R-:W-:Y:S01]  /*02b0*/  IADD3 R37, PT, PT, R120.reuse, -0xe443238, RZ ;  /* 0xf1bbcdc878257810 */ /* 0x040fe20007ffe0ff */
[C---:B------:R-:W-:Y:S01]  /*02c0*/  VIADD R30, R121.reuse, 0xed9eba14 ;  /* 0xed9eba14791e7836 */ /* 0x040fe20000000000 */
[C---:B------:R-:W-:Y:S01]  /*02d0*/  IADD3 R40, PT, PT, R121.reuse, -0x695add53, RZ ;  /* 0x96a522ad79287810 */ /* 0x040fe20007ffe0ff */
[----:B------:R-:W-:Y:S01]  /*02e0*/  VIADD R32, R121, 0xa9066899 ;  /* 0xa906689979207836 */ /* 0x000fe20000000000 */
[--C-:B------:R-:W-:Y:S01]  /*02f0*/  SHF.R.U64 R126, R157, 0x2, R6.reuse ;  /* 0x000000029d7e7819 */ /* 0x100fe20000001206 */
[C---:B------:R-:W-:Y:S01]  /*0300*/  VIADD R33, R120.reuse, 0xb54cda56 ;  /* 0xb54cda5678217836 */ /* 0x040fe20000000000 */
[----:B------:R-:W-:Y:S01]  /*0310*/  SHF.R.U32.HI R125, RZ, 0x2, R6 ;  /* 0x00000002ff7d7819 */ /* 0x000fe20000011606 */
[----:B------:R-:W-:-:S02]  /*0320*/  VIADD R35, R120, 0x5384540f ;  /* 0x5384540f78237836 */ /* 0x000fc40000000000 */
        /* <DEDUP_REMOVED lines=23> */
[----:B---3--:R-:W-:-:S04]  /*04a0*/  @P1 IMAD.WIDE.U32 R8, R23, 0x10, R8 ;  /* 0x0000001017081825 */ /* 0x008fc800078e0008 */
[----:B------:R-:W-:Y:S01]  /*04b0*/  @P1 VIADD R23, R23, 0x20 ;  /* 0x0000002017171836 */ /* 0x000fe20000000000 */
        /* <DEDUP_REMOVED lines=11> */
[C---:B---3--:R-:W-:Y:S01]  /*0570*/  @P3 IMAD.WIDE.U32 R16, R23.reuse, 0x10, R16 ;  /* 0x0000001017103825 */ /* 0x048fe200078e0010 */
[----:B------:R-:W-:-:S04]  /*0580*/  @P3 IADD3 R23, PT, PT, R23, 0x20, RZ ;  /* 0x0000002017173810 */ /* 0x000fc80007ffe0ff */
[----:B------:R0:W5:Y:S01]  /*0590*/  @P3 LD.E.128 R72, desc[UR6][R16.64] ;  /* 0x0000000610483980 */ /* 0x000162000c101d00 */
[----:B----4-:R-:W-:-:S05]  /*05a0*/  @P4 IMAD.WIDE.U32 R18, R23, 0x10, R18 ;  /* 0x0000001017124825 */ /* 0x010fca00078e0012 */
[----:B------:R0:W5:Y:S01]  /*05b0*/  @P4 LDG.E.128 R68, desc[UR6][R18.64] ;  /* 0x0000000612444981 */ /* 0x000162000c1e1d00 */
[----:B-1----:R-:W-:-:S05]  /*05c0*/  @P4 IMAD.WIDE.U32 R20, R23, 0x10, R20 ;  /* 0x0000001017144825 */ /* 0x002fca00078e0014 */
[----:B------:R0:W5:Y:S01]  /*05d0*/  @P4 LD.E.128 R64, desc[UR6][R20.64] ;  /* 0x0000000614404980 */ /* 0x000162000c101d00 */
[----:B------:R-:W-:Y:S01]  /*05e0*/  ISETP.GE.U32.AND P0, PT, R128, 0xc0, PT ;  /* 0x000000c08000780c */ /* 0x000fe20003f06070 */
[----:B------:R-:W-:-:S12]  /*05f0*/  @P4 VIADD R23, R23, 0x20 ;  /* 0x0000002017174836 */ /* 0x000fd80000000000 */
        /* <DEDUP_REMOVED lines=8> */
.L_x_1429:
        /* <DEDUP_REMOVED lines=21> */
[----:B---3--:R-:W-:-:S04]  /*07d0*/  @P3 IMAD.WIDE.U32 R10, R23, 0x10, R10 ;  /* 0x00000010170a3825 */ /* 0x008fc800078e000a */
[----:B------:R-:W-:Y:S01]  /*07e0*/  @P3 VIADD R23, R23, 0x20 ;  /* 0x0000002017173836 */ /* 0x000fe20000000000 */
[----:B------:R0:W5:Y:S03]  /*07f0*/  @P3 LDG.E.128 R76, desc[UR6][R10.64] ;  /* 0x000000060a4c3981 */ /* 0x000166000c1e1d00 */
[----:B----4-:R-:W-:-:S04]  /*0800*/  @P4 IMAD.WIDE.U32 R12, R23, 0x10, R12 ;  /* 0x00000010170c4825 */ /* 0x010fc800078e000c */
[----:B------:R-:W-:Y:S01]  /*0810*/  @P4 VIADD R23, R23, 0x20 ;  /* 0x0000002017174836 */ /* 0x000fe20000000000 */
[----:B------:R0:W5:Y:S03]  /*0820*/  @P4 LDG.E.128 R68, desc[UR6][R12.64] ;  /* 0x000000060c444981 */ /* 0x000166000c1e1d00 */
[----:B-1----:R-:W-:-:S05]  /*0830*/  @P5 IMAD.WIDE.U32 R2, R23, 0x10, R2 ;  /* 0x0000001017025825 */ /* 0x002fca00078e0002 */
[----:B------:R0:W5:Y:S01]  /*0840*/  @P5 LDG.E.128 R60, desc[UR6][R2.64] ;  /* 0x00000006023c5981 */ /* 0x000162000c1e1d00 */
[----:B------:R-:W-:Y:S01]  /*0850*/  HFMA2 R66, -RZ, RZ, 0, 0 ;  /* 0x00000000ff427431 */ /* 0x000fe200000001ff */
[----:B------:R-:W-:Y:S01]  /*0860*/  CS2R R64, SRZ ;  /* 0x0000000000407805 */ /* 0x000fe2000001ff00 */
[----:B------:R-:W-:Y:S01]  /*0870*/  IMAD.MOV.U32 R74, RZ, RZ, RZ ;  /* 0x000000ffff4a7224 */ /* 0x000fe200078e00ff */
[----:B------:R-:W-:Y:S01]  /*0880*/  CS2R R72, SRZ ;  /* 0x0000000000487805 */ /* 0x000fe2000001ff00 */
[----:B------:R-:W-:Y:S01]  /*0890*/  IMAD.MOV.U32 R82, RZ, RZ, RZ ;  /* 0x000000ffff527224 */ /* 0x000fe200078e00ff */
[----:B------:R-:W-:Y:S02]  /*08a0*/  CS2R R80, SRZ ;  /* 0x0000000000507805 */ /* 0x000fe4000001ff00 */
[----:B------:R-:W-:Y:S02]  /*08b0*/  MOV R90, RZ ;  /* 0x000000ff005a7202 */ /* 0x000fe40000000f00 */
[----:B------:R-:W-:Y:S01]  /*08c0*/  CS2R R88, SRZ ;  /* 0x0000000000587805 */ /* 0x000fe2000001ff00 */
[----:B------:R-:W-:Y:S01]  /*08d0*/  IMAD.MOV.U32 R98, RZ, RZ, RZ ;  /* 0x000000ffff627224 */ /* 0x000fe200078e00ff */
[----:B------:R-:W-:-:S02]  /*08e0*/  CS2R R96, SRZ ;  /* 0x0000000000607805 */ /* 0x000fc4000001ff00 */
[----:B------:R-:W-:Y:S02]  /*08f0*/  @P5 CS2R R58, SRZ ;  /* 0x00000000003a5805 */ /* 0x000fe4000001ff00 */
[----:B------:R-:W-:Y:S01]  /*0900*/  @P5 CS2R R56, SRZ ;  /* 0x0000000000385805 */ /* 0x000fe2000001ff00 */
[----:B------:R-:W-:Y:S01]  /*0910*/  @P0 IMAD.MOV.U32 R99, RZ, RZ, RZ ;  /* 0x000000ffff630224 */ /* 0x000fe200078e00ff */
[----:B------:R-:W-:Y:S01]  /*0920*/  @P1 MOV R91, RZ ;  /* 0x000000ff005b1202 */ /* 0x000fe20000000f00 */
[----:B------:R-:W-:Y:S01]  /*0930*/  @P2 IMAD.MOV.U32 R83, RZ, RZ, RZ ;  /* 0x000000ffff532224 */ /* 0x000fe200078e00ff */
[----:B------:R-:W-:Y:S01]  /*0940*/  @P4 MOV R67, RZ ;  /* 0x000000ff00434202 */ /* 0x000fe20000000f00 */
[----:B0-----:R-:W-:-:S07]  /*0950*/  @P3 IMAD.MOV.U32 R75, RZ, RZ, RZ ;  /* 0x000000ffff4b3224 */ /* 0x001fce00078e00ff */
.L_x_1430:
[----:B------:R-:W-:Y:S05]  /*0960*/  BSYNC.RECONVERGENT B0 ;  /* 0x0000000000007941 */ /* 0x000fea0003800200 */
.L_x_1428:
[----:B------:R-:W0:Y:S02]  /*0970*/  LDCU UR4, c[0x0][0x384] ;  /* 0x00007080ff0477ac */ /* 0x000e240008000800 */
[----:B0-----:R-:W-:-:S13]  /*0980*/  ISETP.GE.AND P0, PT, R127, UR4, PT ;  /* 0x000000047f007c0c */ /* 0x001fda000bf06270 */
[----:B------:R-:W-:Y:S05]  /*0990*/  @P0 EXIT ;  /* 0x000000000000094d */ /* 0x000fea0003800000 */
[----:B------:R-:W-:Y:S01]  /*09a0*/  IMAD.HI.U32 R0, R129, -0x326172a9, RZ ;  /* 0xcd9e8d5781007827 */ /* 0x000fe200078e00ff */
[----:B------:R-:W-:Y:S01]  /*09b0*/  LOP3.LUT R157, R157, 0x3, RZ, 0xc0, !PT ;  /* 0x000000039d9d7812 */ /* 0x000fe200078ec0ff */
[----:B------:R-:W0:Y:S01]  /*09c0*/  LDCU UR8, c[0x0][0x404] ;  /* 0x00008080ff0877ac */ /* 0x000e220008000800 */
[----:B-----5:R-:W-:Y:S01]  /*09d0*/  PRMT R124, R59, 0x7632, R124 ;  /* 0x000076323b7c7816 */ /* 0x020fe2000000007c */
[C---:B------:R-:W-:Y:S01]  /*09e0*/  IMAD.HI.U32 R3, R126.reuse, -0x2daee0ad, RZ ;  /* 0xd2511f537e037827 */ /* 0x040fe200078e00ff */
[----:B------:R-:W-:Y:S01]  /*09f0*/  LOP3.LUT R0, R125, R0, R120, 0x96, !PT ;  /* 0x000000007d007212 */ /* 0x000fe200078e9678 */
[----:B------:R-:W1:Y:S01]  /*0a00*/  LDCU.U8 UR9, c[0x0][0x410] ;  /* 0x00008200ff0977ac */ /* 0x000e620008000000 */
[----:B------:R-:W-:Y:S01]  /*0a10*/  PRMT R123, R63, 0x7632, R123 ;  /* 0x000076323f7b7816 */ /* 0x000fe2000000007b */
[----:B------:R-:W-:Y:S01]  /*0a20*/  IMAD R7, R126, -0x2daee0ad, RZ ;  /* 0xd2511f537e077824 */ /* 0x000fe200078e02ff */
[----:B------:R-:W-:Y:S01]  /*0a30*/  LOP3.LUT R3, R3, R121, RZ, 0x3c, !PT ;  /* 0x0000007903037212 */ /* 0x000fe200078e3cff */
[----:B------:R-:W-:Y:S01]  /*0a40*/  IMAD R5, R129, -0x326172a9, RZ ;  /* 0xcd9e8d5781057824 */ /* 0x000fe200078e02ff */
[----:B------:R-:W-:Y:S01]  /*0a50*/  PRMT R122, R58, 0x7632, R122 ;  /* 0x000076323a7a7816 */ /* 0x000fe2000000007a */
[----:B------:R-:W-:Y:S01]  /*0a60*/  IMAD.HI.U32 R4, R0, -0x2daee0ad, RZ ;  /* 0xd2511f5300047827 */ /* 0x000fe200078e00ff */
[----:B------:R-:W-:Y:S01]  /*0a70*/  PRMT R119, R62, 0x7632, R119 ;  /* 0x000076323e777816 */ /* 0x000fe20000000077 */
[----:B------:R-:W2:Y:S01]  /*0a80*/  LDCU UR12, c[0x0][0x448] ;  /* 0x00008900ff0c77ac */ /* 0x000ea20008000800 */
[----:B------:R-:W-:Y:S01]  /*0a90*/  PRMT R118, R57, 0x7632, R118 ;  /* 0x0000763239767816 */ /* 0x000fe20000000076 */
[----:B------:R-:W-:Y:S01]  /*0aa0*/  IMAD.HI.U32 R2, R3, -0x326172a9, RZ ;  /* 0xcd9e8d5703027827 */ /* 0x000fe200078e00ff */
[----:B------:R-:W-:Y:S01]  /*0ab0*/  LOP3.LUT R4, R24, R7, R4, 0x96, !PT ;  /* 0x0000000718047212 */ /* 0x000fe200078e9604 */
[----:B------:R-:W3:Y:S01]  /*0ac0*/  LDCU.64 UR10, c[0x0][0x408] ;  /* 0x00008100ff0a77ac */ /* 0x000ee20008000a00 */
[----:B------:R-:W-:Y:S01]  /*0ad0*/  PRMT R117, R61, 0x7632, R117 ;  /* 0x000076323d757816 */ /* 0x000fe20000000075 */
[----:B------:R-:W-:Y:S01]  /*0ae0*/  IMAD R6, R0, -0x2daee0ad, RZ ;  /* 0xd2511f5300067824 */ /* 0x000fe200078e02ff */
[----:B------:R-:W-:Y:S01]  /*0af0*/  LOP3.LUT R2, R22, R5, R2, 0x96, !PT ;  /* 0x0000000516027212 */ /* 0x000fe200078e9602 */
[----:B------:R-:W-:Y:S01]  /*0b00*/  IMAD R3, R3, -0x326172a9, RZ ;  /* 0xcd9e8d5703037824 */ /* 0x000fe200078e02ff */
[----:B------:R-:W-:Y:S01]  /*0b10*/  PRMT R116, R56, 0x7632, R116 ;  /* 0x0000763238747816 */ /* 0x000fe20000000074 */
[----:B------:R-:W-:Y:S01]  /*0b20*/  IMAD.HI.U32 R0, R4, -0x326172a9, RZ ;  /* 0xcd9e8d5704007827 */ /* 0x000fe200078e00ff */
[----:B------:R-:W-:Y:S01]  /*0b30*/  PRMT R115, R60, 0x7632, R115 ;  /* 0x000076323c737816 */ /* 0x000fe20000000073 */
[----:B------:R-:W4:Y:S01]  /*0b40*/  LDCU.64 UR4, c[0x0][0x3a0] ;  /* 0x00007400ff0477ac */ /* 0x000f220008000a00 */
        /* <DEDUP_REMOVED lines=74> */
[----:B------:R-:W-:Y:S01]  /*0ff0*/  IMAD.MOV.U32 R18, RZ, RZ, RZ ;  /* 0x000000ffff127224 */ /* 0x000fe200078e00ff */
[----:B------:R-:W-:Y:S01]  /*1000*/  LOP3.LUT R156, R39, R5, R156, 0x96, !PT ;  /* 0x00000005279c7212 */ /* 0x000fe200078e969c */
[----:B------:R-:W-:Y:S01]  /*1010*/  IMAD R178, R3, -0x326172a9, RZ ;  /* 0xcd9e8d5703b27824 */ /* 0x000fe200078e02ff */
[----:B------:R-:W-:Y:S01]  /*1020*/  PRMT R39, R86, 0x7632, R39 ;  /* 0x0000763256277816 */ /* 0x000fe20000000027 */
[----:B------:R-:W-:Y:S01]  /*1030*/  IMAD R183, R0, -0x2daee0ad, RZ ;  /* 0xd2511f5300b77824 */ /* 0x000fe200078e02ff */
        /* <DEDUP_REMOVED lines=8> */
[----:B01234-:R-:W-:-:S07]  /*10c0*/  PRMT R19, R100, 0x7632, R19 ;  /* 0x0000763264137816 */ /* 0x01ffce0000000013 */
.L_x_2162:
        /* <DEDUP_REMOVED lines=9> */
[----:B0-----:R-:W-:-:S05]  /*1160*/  IMAD.WIDE R104, R127, 0x4, R104 ;  /* 0x000000047f687825 */ /* 0x001fca00078e0268 */
[----:B------:R0:W5:Y:S01]  /*1170*/  LDG.E R172, desc[UR6][R104.64] ;  /* 0x0000000668ac7981 */ /* 0x000162000c1e1900 */
[----:B------:R-:W-:Y:S01]  /*1180*/  BSSY.RECONVERGENT B0, `(.L_x_1431) ;  /* 0x00006f1000007945 */ /* 0x000fe20003800200 */
[----:B--2---:R-:W-:-:S13]  /*1190*/  ISETP.GE.AND P1, PT, R188, 0x1, PT ;  /* 0x00000001bc00780c */ /* 0x004fda0003f26270 */
[----:B------:R-:W1:Y:S01]  /*11a0*/  @P1 S2R R176, SR_TID.X ;  /* 0x0000000000b01919 */ /* 0x000e620000002100 */
[----:B------:R-:W-:-:S04]  /*11b0*/  @P1 VIADD R173, R188, 0xffffffff ;  /* 0xffffffffbcad1836 */ /* 0x000fc80000000000 */
[----:B------:R-:W-:Y:S01]  /*11c0*/  @P1 IMAD R175, R173, R174, RZ ;  /* 0x000000aeadaf1224 */ /* 0x000fe200078e02ff */
[----:B------:R-:W-:-:S04]  /*11d0*/  LEA.HI.SX32 R173, R107, R130, 0x1d ;  /* 0x000000826bad7211 */ /* 0x000fc800078feaff */
        /* <DEDUP_REMOVED lines=11> */
.L_x_1434:
[----:B------:R-:W-:Y:S05]  /*1290*/  BSYNC.RECONVERGENT B1 ;  /* 0x0000000000017941 */ /* 0x000fea0003800200 */
.L_x_1433:
[----:B------:R-:W-:-:S04]  /*12a0*/  UISETP.NE.U32.AND UP0, UPT, UR4, URZ, UPT ;  /* 0x000000ff0400728c */ /* 0x000fc8000bf05070 */
[----:B------:R-:W-:-:S09]  /*12b0*/  UISETP.NE.AND.EX UP0, UPT, UR5, URZ, UPT, UP0 ;  /* 0x000000ff0500728c */ /* 0x000fd2000bf05300 */
[----:B------:R-:W-:Y:S05]  /*12c0*/  BRA.U !UP0, `(.L_x_1435) ;  /* 0x0000003508f07547 */ /* 0x000fea000b800000 */
[----:B------:R-:W0:Y:S02]  /*12d0*/  LDC.64 R104, c[0x0][0x3a0] ;  /* 0x0000e800ff687b82 */ /* 0x000e240000000a00 */
[----:B0-----:R-:W-:-:S06]  /*12e0*/  IMAD.WIDE.U32 R104, R173, 0x10, R104 ;  /* 0x00000010ad687825 */ /* 0x001fcc00078e0068 */
[----:B------:R-:W2:Y:S01]  /*12f0*/  LDG.E.128 R104, desc[UR6][R104.64] ;  /* 0x0000000668687981 */ /* 0x000ea2000c1e1d00 */
[----:B------:R-:W-:Y:S01]  /*1300*/  ISETP.GT.AND P2, PT, R188, RZ, PT ;  /* 0x000000ffbc00720c */ /* 0x000fe20003f44270 */
[----:B------:R-:W-:-:S12]  /*1310*/  BSSY.RECONVERGENT B1, `(.L_x_1436) ;  /* 0x000006b000017945 */ /* 0x000fd80003800200 */
[----:B------:R-:W-:Y:S02]  /*1320*/  @!P2 IMAD.MOV.U32 R141, RZ, RZ, R183 ;  /* 0x000000ffff8da224 */ /* 0x000fe400078e00b7 */
[----:B------:R-:W-:Y:S01]  /*1330*/  @!P2 IMAD.MOV.U32 R142, RZ, RZ, R157 ;  /* 0x000000ffff8ea224 */ /* 0x000fe200078e009d */
[----:B--2---:R-:W-:Y:S01]  /*1340*/  @!P2 SHF.L.U32 R17, R104, 0x10, RZ ;  /* 0x000000106811a819 */ /* 0x004fe200000006ff */
[----:B------:R-:W-:Y:S06]  /*1350*/  @!P2 BRA `(.L_x_1437) ;  /* 0x000000040098a947 */ /* 0x000fec0003800000 */
        /* <DEDUP_REMOVED lines=16> */
.L_x_1440:
        /* <DEDUP_REMOVED lines=13> */
.L_x_1442:
[----:B------:R-:W-:Y:S05]  /*1530*/  BSYNC.RECONVERGENT B3 ;  /* 0x0000000000037941 */ /* 0x000fea0003800200 */
.L_x_1441:
        /* <DEDUP_REMOVED lines=11> */
[----:B------:R-:W-:Y:S01]  /*15f0*/  IMAD.WIDE.U32 R156, R156, -0x326172a9, RZ ;  /* 0xcd9e8d579c9c7825 */ /* 0x000fe200078e00ff */
[----:B------:R-:W-:Y:S02]  /*1600*/  LOP3.LUT R17, R17, R176, R161, 0x96, !PT ;  /* 0x000000b011117212 */ /* 0x000fe400078e96a1 */
[C---:B------:R-:W-:Y:S01]  /*1610*/  IADD3 R161, PT, PT, R120.reuse, -0x255992d5, RZ ;  /* 0xdaa66d2b78a17810 */ /* 0x040fe20007ffe0ff */
[----:B------:R-:W-:Y:S02]  /*1620*/  VIADD R15, R120, 0x3c6ef372 ;  /* 0x3c6ef372780f7836 */ /* 0x000fe40000000000 */
[----:B------:R-:W-:Y:S02]  /*1630*/  VIADD R155, R121, 0x96a522ad ;  /* 0x96a522ad799b7836 */ /* 0x000fe40000000000 */
[----:B------:R-:W-:Y:S01]  /*1640*/  IMAD.MOV.U32 R142, RZ, RZ, RZ ;  /* 0x000000ffff8e7224 */ /* 0x000fe200078e00ff */
        /* <DEDUP_REMOVED lines=33> */
[----:B------:R-:W-:-:S03]  /*1860*/  LOP3.LUT R178, R17, R176, R161, 0x96, !PT ;  /* 0x000000b011b27212 */ /* 0x000fc600078e96a1 */
[----:B------:R-:W-:Y:S02]  /*1870*/  VIADD R15, R120, 0xf1bbcdc8 ;  /* 0xf1bbcdc8780f7836 */ /* 0x000fe40000000000 */
[----:B------:R-:W-:-:S03]  /*1880*/  IMAD.WIDE.U32 R178, R178, -0x326172a9, RZ ;  /* 0xcd9e8d57b2b27825 */ /* 0x000fc600078e00ff */
[----:B------:R-:W-:Y:S02]  /*1890*/  LOP3.LUT R16, R15, R16, R157, 0x96, !PT ;  /* 0x000000100f107212 */ /* 0x000fe400078e969d */
[----:B------:R-:W-:-:S03]  /*18a0*/  IADD3 R15, PT, PT, R120, -0x700cb87f, RZ ;  /* 0x8ff34781780f7810 */ /* 0x000fc60007ffe0ff */
[----:B------:R-:W-:Y:S01]  /*18b0*/  IMAD.WIDE.U32 R16, R16, -0x2daee0ad, RZ ;  /* 0xd2511f5310107825 */ /* 0x000fe200078e00ff */
[----:B------:R-:W-:Y:S02]  /*18c0*/  LOP3.LUT R156, R15, R156, R179, 0x96, !PT ;  /* 0x0000009c0f9c7212 */ /* 0x000fe400078e96b3 */
[----:B------:R-:W-:Y:S01]  /*18d0*/  MOV R15, R183 ;  /* 0x000000b7000f7202 */ /* 0x000fe20000000f00 */
[----:B------:R-:W-:Y:S01]  /*18e0*/  IMAD.MOV.U32 R141, RZ, RZ, R16 ;  /* 0x000000ffff8d7224 */ /* 0x000fe200078e0010 */
[----:B------:R-:W-:-:S07]  /*18f0*/  LOP3.LUT R155, R155, R160, R17, 0x96, !PT ;  /* 0x000000a09b9b7212 */ /* 0x000fce00078e9611 */
.L_x_1439:
[----:B------:R-:W-:Y:S05]  /*1900*/  BSYNC.RECONVERGENT B2 ;  /* 0x0000000000027941 */ /* 0x000fea0003800200 */
.L_x_1438:
[----:B------:R-:W-:Y:S01]  /*1910*/  I2FP.F32.U32 R15, R15 ;  /* 0x0000000f000f7245 */ /* 0x000fe20000201000 */
[----:B------:R-:W-:Y:S01]  /*1920*/  IMAD.MOV.U32 R160, RZ, RZ, 0x2f800000 ;  /* 0x2f800000ffa07424 */ /* 0x000fe200078e00ff */
[----:B-----5:R-:W-:-:S03]  /*1930*/  SHF.L.U32 R16, R52, 0x10, RZ ;  /* 0x0000001034107819 */ /* 0x020fc600000006ff */
[----:B------:R-:W-:Y:S01]  /*1940*/  FFMA.FTZ R15, R15, R160, 1.1641532182693481445e-10 ;  /* 0x2f0000000f0f7423 */ /* 0x000fe200000100a0 */
[----:B------:R-:W-:Y:S02]  /*1950*/  IMAD.U32 R160, R104, 0x10000, RZ ;  /* 0x0001000068a07824 */ /* 0x000fe400078e00ff */
[----:B------:R-:W-:Y:S02]  /*1960*/  FMUL.FTZ R16, R16, UR11 ;  /* 0x0000000b10107c20 */ /* 0x000fe40008410000 */
[----:B------:R-:W-:Y:S02]  /*1970*/  FSETP.GTU.FTZ.AND P3, PT, R15, UR8, PT ;  /* 0x000000080f007c0b */ /* 0x000fe4000bf7c000 */
[----:B------:R-:W-:-:S05]  /*1980*/  FMUL.FTZ R16, R16, UR10 ;  /* 0x0000000a10107c20 */ /* 0x000fca0008410000 */
[----:B------:R-:W-:Y:S02]  /*1990*/  FSEL R17, R16, RZ, !P3 ;  /* 0x000000ff10117208 */ /* 0x000fe40005800000 */
[----:B------:R-:W-:-:S03]  /*19a0*/  SEL R16, RZ, 0x1, P3 ;  /* 0x00000001ff107807 */ /* 0x000fc60001800000 */
[----:B------:R-:W-:-:S07]  /*19b0*/  FADD.FTZ R17, R160, R17 ;  /* 0x00000011a0117221 */ /* 0x000fce0000010000 */
.L_x_1437:
[----:B------:R-:W-:Y:S05]  /*19c0*/  BSYNC.RECONVERGENT B1 ;  /* 0x0000000000017941 */ /* 0x000fea0003800200 */
.L_x_1436:
[----:B------:R-:W-:Y:S01]  /*19d0*/  @!P2 PRMT R15, R104, 0x7632, R15 ;  /* 0x00007632680fa816 */ /* 0x000fe2000000000f */
[----:B------:R-:W-:Y:S01]  /*19e0*/  BSSY.RECONVERGENT B1, `(.L_x_1443) ;  /* 0x000006e000017945 */ /* 0x000fe20003800200 */
[----:B------:R-:W-:Y:S01]  /*19f0*/  F2FP.BF16.F32.PACK_AB R183, RZ, R17 ;  /* 0x00000011ffb7723e */ /* 0x000fe200000010ff */
[----:B------:R-:W-:Y:S01]  /*1a00*/  @!P2 IMAD.MOV.U32 R159, RZ, RZ, R141 ;  /* 0x000000ffff9fa224 */ /* 0x000fe200078e008d */
[----:B------:R-:W-:Y:S01]  /*1a10*/  @!P2 MOV R157, R142 ;  /* 0x0000008e009da202 */ /* 0x000fe20000000f00 */
[----:B------:R-:W-:Y:S01]  /*1a20*/  @!P2 IMAD.U32 R15, R15, 0x10000, RZ ;  /* 0x000100000f0fa824 */ /* 0x000fe200078e00ff */
        /* <DEDUP_REMOVED lines=17> */
.L_x_1447:
        /* <DEDUP_REMOVED lines=13> */
.L_x_1449:
[----:B------:R-:W-:Y:S05]  /*1c10*/  BSYNC.RECONVERGENT B3 ;  /* 0x0000000000037941 */ /* 0x000fea0003800200 */
.L_x_1448:
[----:B------:R-:W-:Y:S01]  /*1c20*/  IMAD.WIDE.U32 R156, R129, -0x326172a9, RZ ;  /* 0xcd9e8d57819c7825 */ /* 0x000fe200078e00ff */
[----:B------:R-:W-:Y:S02]  /*1c30*/  LOP3.LUT R14, R18, R161, R121, 0x96, !PT ;  /* 0x000000a1120e7212 */ /* 0x000fe400078e9679 */
[----:B------:R-:W-:Y:S02]  /*1c40*/  IADD3 R155, PT, PT, R120, -0x61c88647, RZ ;  /* 0x9e3779b9789b7810 */ /* 0x000fe40007ffe0ff */
[----:B------:R-:W-:Y:S01]  /*1c50*/  LOP3.LUT R176, R125, R157, R120, 0x96, !PT ;  /* 0x0000009d7db07212 */ /* 0x000fe200078e9678 */
[----:B------:R-:W-:-:S04]  /*1c60*/  IMAD.WIDE.U32 R14, R14, -0x326172a9, RZ ;  /* 0xcd9e8d570e0e7825 */ /* 0x000fc800078e00ff */
        /* <DEDUP_REMOVED lines=12> */
[----:B------:R-:W-:Y:S02]  /*1d30*/  VIADD R155, R120, 0xdaa66d2b ;  /* 0xdaa66d2b789b7836 */ /* 0x000fe40000000000 */
[----:B------:R-:W-:-:S03]  /*1d40*/  IMAD.WIDE.U32 R176, R176, -0x2daee0ad, RZ ;  /* 0xd2511f53b0b07825 */ /* 0x000fc600078e00ff */
[----:B------:R-:W-:Y:S01]  /*1d50*/  LOP3.LUT R155, R155, R156, R15, 0x96, !PT ;  /* 0x0000009c9b9b7212 */ /* 0x000fe200078e960f */
[----:B------:R-:W-:Y:S01]  /*1d60*/  VIADD R15, R120, 0x78dde6e4 ;  /* 0x78dde6e4780f7836 */ /* 0x000fe20000000000 */
[----:B------:R-:W-:-:S03]  /*1d70*/  LOP3.LUT R157, R157, R160, R177, 0x96, !PT ;  /* 0x000000a09d9d7212 */ /* 0x000fc600078e96b1 */
        /* <DEDUP_REMOVED lines=13> */
[----:B------:R-:W-:Y:S02]  /*1e50*/  VIADD R155, R121, 0x646e171e ;  /* 0x646e171e799b7836 */ /* 0x000fe40000000000 */
[----:B------:R-:W-:-:S03]  /*1e60*/  IMAD.WIDE.U32 R156, R157, -0x326172a9, RZ ;  /* 0xcd9e8d579d9c7825 */ /* 0x000fc600078e00ff */
[----:B------:R-:W-:Y:S02]  /*1e70*/  LOP3.LUT R155, R155, R176, R161, 0x96, !PT ;  /* 0x000000b09b9b7212 */ /* 0x000fe400078e96a1 */
[----:B------:R-:W-:Y:S01]  /*1e80*/  LOP3.LUT R176, R15, R14, R157, 0x96, !PT ;  /* 0x0000000e0fb07212 */ /* 0x000fe200078e969d */
[----:B------:R-:W-:Y:S02]  /*1e90*/  VIADD R157, R121, 0x1fd5c5a3 ;  /* 0x1fd5c5a3799d7836 */ /* 0x000fe40000000000 */
        /* <DEDUP_REMOVED lines=15> */
[----:B------:R-:W-:Y:S02]  /*1f90*/  LOP3.LUT R156, R155, R156, R179, 0x96, !PT ;  /* 0x0000009c9b9c7212 */ /* 0x000fe400078e96b3 */
[----:B------:R-:W-:Y:S01]  /*1fa0*/  LOP3.LUT R155, R157, R160, R15, 0x96, !PT ;  /* 0x000000a09d9b7212 */ /* 0x000fe200078e960f */
[----:B------:R-:W-:Y:S01]  /*1fb0*/  IMAD.MOV.U32 R157, RZ, RZ, RZ ;  /* 0x000000ffff9d7224 */ /* 0x000fe200078e00ff */
[----:B------:R-:W-:Y:S01]  /*1fc0*/  MOV R159, R14 ;  /* 0x0000000e009f7202 */ /* 0x000fe20000000f00 */
[----:B------:R-:W-:-:S07]  /*1fd0*/  IMAD.MOV.U32 R14, RZ, RZ, R141 ;  /* 0x000000ffff0e7224 */ /* 0x000fce00078e008d */
.L_x_1446:
[----:B------:R-:W-:Y:S05]  /*1fe0*/  BSYNC.RECONVERGENT B2 ;  /* 0x0000000000027941 */ /* 0x000fea0003800200 */
.L_x_1445:
[----:B------:R-:W-:Y:S01]  /*1ff0*/  HFMA2 R141, -RZ, RZ, 0.1171875, 0 ;  /* 0x2f800000ff8d7431 */ /* 0x000fe200000001ff */
[----:B-----5:R-:W-:Y:S02]  /*2000*/  PRMT R15, R52, 0x7632, R15 ;  /* 0x00007632340f7816 */ /* 0x020fe4000000000f */
[----:B------:R-:W-:Y:S02]  /*2010*/  I2FP.F32.U32 R14, R14 ;  /* 0x0000000e000e7245 */ /* 0x000fe40000201000 */
[----:B------:R-:W-:Y:S01]  /*2020*/  PRMT R104, R104, 0x7632, R104 ;  /* 0x0000763268687816 */ /* 0x000fe20000000068 */
[----:B------:R-:W-:Y:S02]  /*2030*/  IMAD.U32 R15, R15, 0x10000, RZ ;  /* 0x000100000f0f7824 */ /* 0x000fe400078e00ff */
[----:B------:R-:W-:Y:S02]  /*2040*/  FFMA.FTZ R14, R14, R141, 1.1641532182693481445e-10 ;  /* 0x2f0000000e0e7423 */ /* 0x000fe4000001008d */
[----:B------:R-:W-:Y:S01]  /*2050*/  FMUL.FTZ R15, R15, UR11 ;  /* 0x0000000b0f0f7c20 */ /* 0x000fe20008410000 */
[----:B------:R-:W-:-:S03]  /*2060*/  IMAD.U32 R104, R104, 0x10000, RZ ;  /* 0x0001000068687824 */ /* 0x000fc600078e00ff */
[----:B------:R-:W-:Y:S01]  /*2070*/  FMUL.FTZ R15, R15, UR10 ;  /* 0x0000000a0f0f7c20 */ /* 0x000fe20008410000 */
[----:B------:R-:W-:-:S04]  /*2080*/  FSETP.GTU.FTZ.AND P3, PT, R14, UR8, PT ;  /* 0x000000080e007c0b */ /* 0x000fc8000bf7c000 */
[----:B------:R-:W-:Y:S02]  /*2090*/  FSEL R15, R15, RZ, !P3 ;  /* 0x000000ff0f0f7208 */ /* 0x000fe40005800000 */
[----:B------:R-:W-:-:S03]  /*20a0*/  SEL R14, RZ, 0x1, P3 ;  /* 0x00000001ff0e7807 */ /* 0x000fc60001800000 */
[----:B------:R-:W-:-:S07]  /*20b0*/  FADD.FTZ R15, R104, R15 ;  /* 0x0000000f680f7221 */ /* 0x000fce0000010000 */
.L_x_1444:
[----:B------:R-:W-:Y:S05]  /*20c0*/  BSYNC.RECONVERGENT B1 ;  /* 0x0000000000017941 */ /* 0x000fea0003800200 */
.L_x_1443:
[----:B------:R-:W-:Y:S01]  /*20d0*/  BSSY.RECONVERGENT B1, `(.L_x_1450) ;  /* 0x000006c000017945 */ /* 0x000fe20003800200 */
[----:B------:R-:W-:Y:S01]  /*20e0*/  F2FP.BF16.F32.PACK_AB R184, RZ, R15 ;  /* 0x0000000fffb8723e */ /* 0x000fe200000010ff */
[----:B------:R-:W-:Y:S01]  /*20f0*/  @!P2 IMAD.MOV.U32 R104, RZ, RZ, R159 ;  /* 0x000000ffff68a224 */ /* 0x000fe200078e009f */
[----:B------:R-:W-:Y:S01]  /*2100*/  @!P2 SHF.L.U32 R142, R105, 0x10, RZ ;  /* 0x00000010698ea819 */ /* 0x000fe200000006ff */
[----:B------:R-:W-:Y:S01]  /*2110*/  @!P2 IMAD.MOV.U32 R160, RZ, RZ, R157 ;  /* 0x000000ffffa0a224 */ /* 0x000fe200078e009d */
[----:B------:R-:W-:Y:S06]  /*2120*/  @!P2 BRA `(.L_x_1451) ;  /* 0x000000040098a947 */ /* 0x000fec0003800000 */
[----:B------:R-:W-:Y:S01]  /*2130*/  ISETP.NE.AND P3, PT, R157, 0x1, PT ;  /* 0x000000019d00780c */ /* 0x000fe20003f65270 */
[----:B------:R-:W-:Y:S01]  /*2140*/  BSSY.RECONVERGENT B2, `(.L_x_1452) ;  /* 0x0000059000027945 */ /* 0x000fe20003800200 */
[----:B------:R-:W-:Y:S01]  /*2150*/  MOV R160, 0x2 ;  /* 0x0000000200a07802 */ /* 0x000fe20000000f00 */
[----:B------:R-:W-:Y:S02]  /*2160*/  IMAD.MOV.U32 R13, RZ, RZ, R178 ;  /* 0x000000ffff0d7224 */ /* 0x000fe400078e00b2 */
[----:B------:R-:W-:-:S08]  /*2170*/  IMAD.MOV.U32 R104, RZ, RZ, R159 ;  /* 0x000000ffff687224 */ /* 0x000fd000078e009f */
[----:B------:R-:W-:Y:S05]  /*2180*/  @!P3 BRA `(.L_x_1453) ;  /* 0x000000040050b947 */ /* 0x000fea0003800000 */
[----:B------:R-:W-:-:S13]  /*2190*/  ISETP.NE.AND P3, PT, R157, 0x3, PT ;  /* 0x000000039d00780c */ /* 0x000fda0003f65270 */
[----:B------:R-:W-:Y:S05]  /*21a0*/  @!P3 BRA `(.L_x_1454) ;  /* 0x000000000020b947 */ /* 0x000fea0003800000 */
[----:B------:R-:W-:-:S13]  /*21b0*/  ISETP.NE.AND P3, PT, R157, 0x2, PT ;  /* 0x000000029d00780c */ /* 0x000fda0003f65270 */
[----:B------:R-:W-:Y:S01]  /*21c0*/  @!P3 MOV R160, 0x3 ;  /* 0x0000000300a0b802 */ /* 0x000fe20000000f00 */
[----:B------:R-:W-:Y:S01]  /*21d0*/  @!P3 IMAD.MOV.U32 R104, RZ, RZ, R159 ;  /* 0x000000ffff68b224 */ /* 0x000fe200078e009f */
[----:B------:R-:W-:Y:S01]  /*21e0*/  @P3 IADD3 R160, PT, PT, R157, 0x1, RZ ;  /* 0x000000019da03810 */ /* 0x000fe20007ffe0ff */
[----:B------:R-:W-:Y:S02]  /*21f0*/  @!P3 IMAD.MOV.U32 R13, RZ, RZ, R155 ;  /* 0x000000ffff0db224 */ /* 0x000fe400078e009b */
[----:B------:R-:W-:Y:S02]  /*2200*/  @P3 IMAD.MOV.U32 R104, RZ, RZ, R159 ;  /* 0x000000ffff683224 */ /* 0x000fe400078e009f */
[----:B------:R-:W-:Y:S01]  /*2210*/  @P3 IMAD.MOV.U32 R13, RZ, RZ, R156 ;  /* 0x000000ffff0d3224 */ /* 0x000fe200078e009c */
[----:B------:R-:W-:Y:S06]  /*2220*/  BRA `(.L_x_1453) ;  /* 0x0000000400287947 */ /* 0x000fec0003800000 */
.L_x_1454:
        /* <DEDUP_REMOVED lines=13> */
.L_x_1456:
[----:B------:R-:W-:Y:S05]  /*2300*/  BSYNC.RECONVERGENT B3 ;  /* 0x0000000000037941 */ /* 0x000fea0003800200 */
.L_x_1455:
        /* <DEDUP_REMOVED lines=19> */
[----:B------:R-:W-:Y:S02]  /*2440*/  IADD3 R13, PT, PT, R121, 0x32370b8f, RZ ;  /* 0x32370b8f790d7810 */ /* 0x000fe40007ffe0ff */
[----:B------:R-:W-:Y:S02]  /*2450*/  LOP3.LUT R141, R141, R156, R161, 0x96, !PT ;  /* 0x0000009c8d8d7212 */ /* 0x000fe400078e96a1 */
[----:B------:R-:W-:-:S03]  /*2460*/  LOP3.LUT R13, R13, R176, R179, 0x96, !PT ;  /* 0x000000b00d0d7212 */ /* 0x000fc600078e96b3 */
[----:B------:R-:W-:-:S04]  /*2470*/  IMAD.WIDE.U32 R176, R141, -0x2daee0ad, RZ ;  /* 0xd2511f538db07825 */ /* 0x000fc800078e00ff */
[----:B------:R-:W-:-:S04]  /*2480*/  IMAD.WIDE.U32 R156, R13, -0x326172a9, RZ ;  /* 0xcd9e8d570d9c7825 */ /* 0x000fc800078e00ff */
[----:B------:R-:W-:Y:S02]  /*2490*/  VIADD R13, R120, 0x78dde6e4 ;  /* 0x78dde6e4780d7836 */ /* 0x000fe40000000000 */
[----:B------:R-:W-:-:S03]  /*24a0*/  VIADD R141, R121, 0xed9eba14 ;  /* 0xed9eba14798d7836 */ /* 0x000fc60000000000 */
[----:B------:R-:W-:Y:S02]  /*24b0*/  LOP3.LUT R13, R13, R160, R157, 0x96, !PT ;  /* 0x000000a00d0d7212 */ /* 0x000fe400078e969d */
[----:B------:R-:W-:-:S03]  /*24c0*/  LOP3.LUT R141, R141, R178, R177, 0x96, !PT ;  /* 0x000000b28d8d7212 */ /* 0x000fc600078e96b1 */
[----:B------:R-:W-:-:S04]  /*24d0*/  IMAD.WIDE.U32 R178, R13, -0x2daee0ad, RZ ;  /* 0xd2511f530db27825 */ /* 0x000fc800078e00ff */
[----:B------:R-:W-:Y:S02]  /*24e0*/  VIADD R13, R121, 0xa9066899 ;  /* 0xa9066899790d7836 */ /* 0x000fe40000000000 */
[----:B------:R-:W-:Y:S01]  /*24f0*/  IMAD.WIDE.U32 R160, R141, -0x326172a9, RZ ;  /* 0xcd9e8d578da07825 */ /* 0x000fe200078e00ff */
[----:B------:R-:W-:Y:S02]  /*2500*/  IADD3 R141, PT, PT, R120, 0x1715609d, RZ ;  /* 0x1715609d788d7810 */ /* 0x000fe40007ffe0ff */
[----:B------:R-:W-:Y:S02]  /*2510*/  LOP3.LUT R13, R13, R176, R179, 0x96, !PT ;  /* 0x000000b00d0d7212 */ /* 0x000fe400078e96b3 */
[----:B------:R-:W-:-:S03]  /*2520*/  LOP3.LUT R141, R141, R156, R161, 0x96, !PT ;  /* 0x0000009c8d8d7212 */ /* 0x000fc600078e96a1 */
[----:B------:R-:W-:Y:S01]  /*2530*/  IMAD.WIDE.U32 R156, R13, -0x326172a9, RZ ;  /* 0xcd9e8d570d9c7825 */ /* 0x000fe200078e00ff */
[----:B------:R-:W-:-:S03]  /*2540*/  IADD3 R13, PT, PT, R120, -0x4ab325aa, RZ ;  /* 0xb54cda56780d7810 */ /* 0x000fc60007ffe0ff */
[----:B------:R-:W-:Y:S01]  /*2550*/  IMAD.WIDE.U32 R176, R141, -0x2daee0ad, RZ ;  /* 0xd2511f538db07825 */ /* 0x000fe200078e00ff */
[----:B------:R-:W-:-:S03]  /*2560*/  LOP3.LUT R13, R13, R160, R157, 0x96, !PT ;  /* 0x000000a00d0d7212 */ /* 0x000fc600078e969d */
[----:B------:R-:W-:-:S05]  /*2570*/  VIADD R141, R121, 0x646e171e ;  /* 0x646e171e798d7836 */ /* 0x000fca0000000000 */
[----:B------:R-:W-:Y:S01]  /*2580*/  LOP3.LUT R141, R141, R178, R177, 0x96, !PT ;  /* 0x000000b28d8d7212 */ /* 0x000fe200078e96b1 */
[----:B------:R-:W-:-:S04]  /*2590*/  IMAD.WIDE.U32 R178, R13, -0x2daee0ad, RZ ;  /* 0xd2511f530db27825 */ /* 0x000fc800078e00ff */
[----:B------:R-:W-:Y:S02]  /*25a0*/  VIADD R13, R121, 0x1fd5c5a3 ;  /* 0x1fd5c5a3790d7836 */ /* 0x000fe40000000000 */
[----:B------:R-:W-:-:S03]  /*25b0*/  IMAD.WIDE.U32 R160, R141, -0x326172a9, RZ ;  /* 0xcd9e8d578da07825 */ /* 0x000fc600078e00ff */
[----:B------:R-:W-:Y:S01]  /*25c0*/  LOP3.LUT R13, R13, R176, R179, 0x96, !PT ;  /* 0x000000b00d0d7212 */ /* 0x000fe200078e96b3 */
[----:B------:R-:W-:-:S05]  /*25d0*/  VIADD R141, R120, 0x5384540f ;  /* 0x5384540f788d7836 */ /* 0x000fca0000000000 */
[----:B------:R-:W-:Y:S01]  /*25e0*/  LOP3.LUT R141, R141, R156, R161, 0x96, !PT ;  /* 0x0000009c8d8d7212 */ /* 0x000fe200078e96a1 */
[----:B------:R-:W-:-:S04]  /*25f0*/  IMAD.WIDE.U32 R156, R13, -0x326172a9, RZ ;  /* 0xcd9e8d570d9c7825 */ /* 0x000fc800078e00ff */
[C---:B------:R-:W-:Y:S02]  /*2600*/  VIADD R13, R120.reuse, 0xf1bbcdc8 ;  /* 0xf1bbcdc8780d7836 */ /* 0x040fe40000000000 */
[----:B------:R-:W-:Y:S01]  /*2610*/  IMAD.WIDE.U32 R176, R141, -0x2daee0ad, RZ ;  /* 0xd2511f538db07825 */ /* 0x000fe200078e00ff */
[----:B------:R-:W-:Y:S02]  /*2620*/  IADD3 R141, PT, PT, R121, -0x24c28bd8, RZ ;  /* 0xdb3d7428798d7810 */ /* 0x000fe40007ffe0ff */
[----:B------:R-:W-:Y:S01]  /*2630*/  LOP3.LUT R160, R13, R160, R157, 0x96, !PT ;  /* 0x000000a00da07212 */ /* 0x000fe200078e969d */
[----:B------:R-:W-:Y:S01]  /*2640*/  VIADD R13, R120, 0x8ff34781 ;  /* 0x8ff34781780d7836 */ /* 0x000fe20000000000 */
[----:B------:R-:W-:-:S03]  /*2650*/  LOP3.LUT R178, R141, R178, R177, 0x96, !PT ;  /* 0x000000b28db27212 */ /* 0x000fc600078e96b1 */
[----:B------:R-:W-:-:S04]  /*2660*/  IMAD.WIDE.U32 R160, R160, -0x2daee0ad, RZ ;  /* 0xd2511f53a0a07825 */ /* 0x000fc800078e00ff */
[----:B------:R-:W-:Y:S01]  /*2670*/  IMAD.WIDE.U32 R178, R178, -0x326172a9, RZ ;  /* 0xcd9e8d57b2b27825 */ /* 0x000fe200078e00ff */
[----:B------:R-:W-:-:S03]  /*2680*/  LOP3.LUT R155, R155, R176, R161, 0x96, !PT ;  /* 0x000000b09b9b7212 */ /* 0x000fc600078e96a1 */
[----:B------:R-:W-:Y:S02]  /*2690*/  IMAD.MOV.U32 R104, RZ, RZ, R160 ;  /* 0x000000ffff687224 */ /* 0x000fe400078e00a0 */
[----:B------:R-:W-:Y:S01]  /*26a0*/  HFMA2 R160, -RZ, RZ, 0, 0 ;  /* 0x00000000ffa07431 */ /* 0x000fe200000001ff */
[----:B------:R-:W-:Y:S01]  /*26b0*/  LOP3.LUT R156, R13, R156, R179, 0x96, !PT ;  /* 0x0000009c0d9c7212 */ /* 0x000fe200078e96b3 */
[----:B------:R-:W-:-:S07]  /*26c0*/  IMAD.MOV.U32 R13, RZ, RZ, R159 ;  /* 0x000000ffff0d7224 */ /* 0x000fce00078e009f */
.L_x_1453:
[----:B------:R-:W-:Y:S05]  /*26d0*/  BSYNC.RECONVERGENT B2 ;  /* 0x0000000000027941 */ /* 0x000fea0003800200 */
.L_x_1452:
[----:B------:R-:W-:Y:S01]  /*26e0*/  I2FP.F32.U32 R13, R13 ;  /* 0x0000000d000d7245 */ /* 0x000fe20000201000 */
[----:B------:R-:W-:Y:S02]  /*26f0*/  IMAD.MOV.U32 R142, RZ, RZ, 0x2f800000 ;  /* 0x2f800000ff8e7424 */ /* 0x000fe400078e00ff */
[----:B-----5:R-:W-:Y:S02]  /*2700*/  IMAD.U32 R141, R53, 0x10000, RZ ;  /* 0x00010000358d7824 */ /* 0x020fe400078e00ff */
[----:B------:R-:W-:Y:S01]  /*2710*/  FFMA.FTZ R13, R13, R142, 1.1641532182693481445e-10 ;  /* 0x2f0000000d0d7423 */ /* 0x000fe2000001008e */
[----:B------:R-:W-:Y:S01]  /*2720*/  SHF.L.U32 R142, R105, 0x10, RZ ;  /* 0x00000010698e7819 */ /* 0x000fe200000006ff */
[----:B------:R-:W-:-:S03]  /*2730*/  FMUL.FTZ R141, R141, UR11 ;  /* 0x0000000b8d8d7c20 */ /* 0x000fc60008410000 */
[----:B------:R-:W-:Y:S01]  /*2740*/  FSETP.GTU.FTZ.AND P3, PT, R13, UR8, PT ;  /* 0x000000080d007c0b */ /* 0x000fe2000bf7c000 */
[----:B------:R-:W-:-:S03]  /*2750*/  FMUL.FTZ R141, R141, UR10 ;  /* 0x0000000a8d8d7c20 */ /* 0x000fc60008410000 */
[----:B------:R-:W-:Y:S02]  /*2760*/  SEL R13, RZ, 0x1, P3 ;  /* 0x00000001ff0d7807 */ /* 0x000fe40001800000 */
[----:B------:R-:W-:-:S05]  /*2770*/  FSEL R141, R141, RZ, !P3 ;  /* 0x000000ff8d8d7208 */ /* 0x000fca0005800000 */
[----:B------:R-:W-:-:S07]  /*2780*/  FADD.FTZ R142, R142, R141 ;  /* 0x0000008d8e8e7221 */ /* 0x000fce0000010000 */
.L_x_1451:
[----:B------:R-:W-:Y:S05]  /*2790*/  BSYNC.RECONVERGENT B1 ;  /* 0x0000000000017941 */ /* 0x000fea0003800200 */
.L_x_1450:
[----:B------:R-:W-:Y:S01]  /*27a0*/  @!P2 PRMT R141, R105, 0x7632, R141 ;  /* 0x00007632698da816 */ /* 0x000fe2000000008d */
        /* <DEDUP_REMOVED lines=22> */
.L_x_1461:
        /* <DEDUP_REMOVED lines=13> */
.L_x_1463:
[----:B------:R-:W-:Y:S05]  /*29e0*/  BSYNC.RECONVERGENT B3 ;  /* 0x0000000000037941 */ /* 0x000fea0003800200 */
.L_x_1462:
[----:B------:R-:W-:Y:S01]  /*29f0*/  IMAD.WIDE.U32 R156, R129, -0x326172a9, RZ ;  /* 0xcd9e8d57819c7825 */ /* 0x000fe200078e00ff */
[----:B------:R-:W-:Y:S02]  /*2a00*/  LOP3.LUT R160, R18, R177, R121, 0x96, !PT ;  /* 0x000000b112a07212 */ /* 0x000fe400078e9679 */
[----:B------:R-:W-:Y:S01]  /*2a10*/  IADD3 R155, PT, PT, R121, -0x4498517b, RZ ;  /* 0xbb67ae85799b7810 */ /* 0x000fe20007ffe0ff */
[----:B------:R-:W-:Y:S01]  /*2a20*/  VIADD R141, R120, 0x9e3779b9 ;  /* 0x9e3779b9788d7836 */ /* 0x000fe20000000000 */
[----:B------:R-:W-:Y:S01]  /*2a30*/  LOP3.LUT R178, R125, R157, R120, 0x96, !PT ;  /* 0x0000009d7db27212 */ /* 0x000fe200078e9678 */
[----:B------:R-:W-:Y:S01]  /*2a40*/  IMAD.WIDE.U32 R160, R160, -0x326172a9, RZ ;  /* 0xcd9e8d57a0a07825 */ /* 0x000fe200078e00ff */
[----:B------:R-:W-:-:S03]  /*2a50*/  MOV R12, R104 ;  /* 0x00000068000c7202 */ /* 0x000fc60000000f00 */
        /* <DEDUP_REMOVED lines=43> */
[----:B------:R-:W-:Y:S01]  /*2d10*/  LOP3.LUT R178, R155, R178, R177, 0x96, !PT ;  /* 0x000000b29bb27212 */ /* 0x000fe200078e96b1 */
[----:B------:R-:W-:Y:S01]  /*2d20*/  VIADD R155, R121, 0x96a522ad ;  /* 0x96a522ad799b7836 */ /* 0x000fe20000000000 */
[----:B------:R-:W-:Y:S01]  /*2d30*/  LOP3.LUT R160, R141, R160, R157, 0x96, !PT ;  /* 0x000000a08da07212 */ /* 0x000fe200078e969d */
[----:B------:R-:W-:Y:S01]  /*2d40*/  IMAD.MOV.U32 R157, RZ, RZ, RZ ;  /* 0x000000ffff9d7224 */ /* 0x000fe200078e00ff */
[----:B------:R-:W-:Y:S01]  /*2d50*/  IADD3 R141, PT, PT, R120, -0x700cb87f, RZ ;  /* 0x8ff34781788d7810 */ /* 0x000fe20007ffe0ff */
[----:B------:R-:W-:-:S04]  /*2d60*/  IMAD.WIDE.U32 R178, R178, -0x326172a9, RZ ;  /* 0xcd9e8d57b2b27825 */ /* 0x000fc800078e00ff */
[----:B------:R-:W-:Y:S01]  /*2d70*/  IMAD.WIDE.U32 R160, R160, -0x2daee0ad, RZ ;  /* 0xd2511f53a0a07825 */ /* 0x000fe200078e00ff */
[----:B------:R-:W-:-:S03]  /*2d80*/  LOP3.LUT R156, R141, R156, R179, 0x96, !PT ;  /* 0x0000009c8d9c7212 */ /* 0x000fc600078e96b3 */
[----:B------:R-:W-:Y:S01]  /*2d90*/  IMAD.MOV.U32 R159, RZ, RZ, R160 ;  /* 0x000000ffff9f7224 */ /* 0x000fe200078e00a0 */
[----:B------:R-:W-:-:S07]  /*2da0*/  LOP3.LUT R155, R155, R176, R161, 0x96, !PT ;  /* 0x000000b09b9b7212 */ /* 0x000fce00078e96a1 */
.L_x_1460:
[----:B------:R-:W-:Y:S05]  /*2db0*/  BSYNC.RECONVERGENT B2 ;  /* 0x0000000000027941 */ /* 0x000fea0003800200 */
.L_x_1459:
[----:B-----5:R-:W-:Y:S01]  /*2dc0*/  PRMT R104, R53, 0x7632, R104 ;  /* 0x0000763235687816 */ /* 0x020fe20000000068 */
[----:B------:R-:W-:Y:S01]  /*2dd0*/  IMAD.MOV.U32 R141, RZ, RZ, 0x2f800000 ;  /* 0x2f800000ff8d7424 */ /* 0x000fe200078e00ff */
[----:B------:R-:W-:Y:S02]  /*2de0*/  I2FP.F32.U32 R12, R12 ;  /* 0x0000000c000c7245 */ /* 0x000fe40000201000 */
[----:B------:R-:W-:Y:S02]  /*2df0*/  SHF.L.U32 R104, R104, 0x10, RZ ;  /* 0x0000001068687819 */ /* 0x000fe400000006ff */
[----:B------:R-:W-:Y:S01]  /*2e00*/  PRMT R105, R105, 0x7632, R105 ;  /* 0x0000763269697816 */ /* 0x000fe20000000069 */
[----:B------:R-:W-:Y:S02]  /*2e10*/  FFMA.FTZ R12, R12, R141, 1.1641532182693481445e-10 ;  /* 0x2f0000000c0c7423 */ /* 0x000fe4000001008d */
[----:B------:R-:W-:Y:S02]  /*2e20*/  FMUL.FTZ R104, R104, UR11 ;  /* 0x0000000b68687c20 */ /* 0x000fe40008410000 */
[----:B------:R-:W-:Y:S01]  /*2e30*/  IMAD.U32 R105, R105, 0x10000, RZ ;  /* 0x0001000069697824 */ /* 0x000fe200078e00ff */
[----:B------:R-:W-:Y:S01]  /*2e40*/  FSETP.GTU.FTZ.AND P3, PT, R12, UR8, PT ;  /* 0x000000080c007c0b */ /* 0x000fe2000bf7c000 */
[----:B------:R-:W-:-:S03]  /*2e50*/  FMUL.FTZ R104, R104, UR10 ;  /* 0x0000000a68687c20 */ /* 0x000fc60008410000 */
[----:B------:R-:W-:Y:S02]  /*2e60*/  SEL R12, RZ, 0x1, P3 ;  /* 0x00000001ff0c7807 */ /* 0x000fe40001800000 */
[----:B------:R-:W-:-:S05]  /*2e70*/  FSEL R104, R104, RZ, !P3 ;  /* 0x000000ff68687208 */ /* 0x000fca0005800000 */
[----:B------:R-:W-:-:S07]  /*2e80*/  FADD.FTZ R141, R105, R104 ;  /* 0x00000068698d7221 */ /* 0x000fce0000010000 */
.L_x_1458:
[----:B------:R-:W-:Y:S05]  /*2e90*/  BSYNC.RECONVERGENT B1 ;  /* 0x0000000000017941 */ /* 0x000fea0003800200 */
.L_x_1457:
[----:B------:R-:W-:Y:S01]  /*2ea0*/  BSSY.RECONVERGENT B1, `(.L_x_1464) ;  /* 0x000006c000017945 */ /* 0x000fe20003800200 */
[----:B------:R-:W-:Y:S01]  /*2eb0*/  F2FP.BF16.F32.PACK_AB R186, RZ, R141 ;  /* 0x0000008dffba723e */ /* 0x000fe200000010ff */
[----:B------:R-:W-:Y:S01]  /*2ec0*/  @!P2 IMAD.U32 R160, R106, 0x10000, RZ ;  /* 0x000100006aa0a824 */ /* 0x000fe200078e00ff */
[----:B------:R-:W-:Y:S01]  /*2ed0*/  @!P2 MOV R161, R159 ;  /* 0x0000009f00a1a202 */ /* 0x000fe20000000f00 */
        /* <DEDUP_REMOVED lines=18> */
.L_x_1468:
        /* <DEDUP_REMOVED lines=13> */
.L_x_1470:
[----:B------:R-:W-:Y:S05]  /*30d0*/  BSYNC.RECONVERGENT B3 ;  /* 0x0000000000037941 */ /* 0x000fea0003800200 */
.L_x_1469:
        /* <DEDUP_REMOVED lines=30> */
[----:B------:R-:W-:Y:S02]  /*32c0*/  IADD3 R11, PT, PT, R121, -0x56f99767, RZ ;  /* 0xa9066899790b7810 */ /* 0x000fe40007ffe0ff */
        /* <DEDUP_REMOVED lines=20> */
[----:B------:R-:W-:Y:S01]  /*3410*/  LOP3.LUT R104, R11, R104, R157, 0x96, !PT ;  /* 0x000000680b687212 */ /* 0x000fe200078e969d */
[----:B------:R-:W-:Y:S02]  /*3420*/  VIADD R11, R120, 0x8ff34781 ;  /* 0x8ff34781780b7836 */ /* 0x000fe40000000000 */
[----:B------:R-:W-:-:S04]  /*3430*/  IMAD.WIDE.U32 R178, R105, -0x326172a9, RZ ;  /* 0xcd9e8d5769b27825 */ /* 0x000fc800078e00ff */
[----:B------:R-:W-:Y:S01]  /*3440*/  IMAD.WIDE.U32 R104, R104, -0x2daee0ad, RZ ;  /* 0xd2511f5368687825 */ /* 0x000fe200078e00ff */
[----:B------:R-:W-:-:S03]  /*3450*/  LOP3.LUT R156, R11, R156, R179, 0x96, !PT ;  /* 0x0000009c0b9c7212 */ /* 0x000fc600078e96b3 */
[----:B------:R-:W-:Y:S01]  /*3460*/  IMAD.MOV.U32 R11, RZ, RZ, R159 ;  /* 0x000000ffff0b7224 */ /* 0x000fe200078e009f */
[----:B------:R-:W-:Y:S01]  /*3470*/  MOV R161, R104 ;  /* 0x0000006800a17202 */ /* 0x000fe20000000f00 */
[----:B------:R-:W-:Y:S01]  /*3480*/  IMAD.MOV.U32 R104, RZ, RZ, RZ ;  /* 0x000000ffff687224 */ /* 0x000fe200078e00ff */
[----:B------:R-:W-:-:S07]  /*3490*/  LOP3.LUT R155, R155, R160, R105, 0x96, !PT ;  /* 0x000000a09b9b7212 */ /* 0x000fce00078e9669 */
.L_x_1467:
[----:B------:R-:W-:Y:S05]  /*34a0*/  BSYNC.RECONVERGENT B2 ;  /* 0x0000000000027941 */ /* 0x000fea0003800200 */
.L_x_1466:
[----:B------:R-:W-:Y:S01]  /*34b0*/  HFMA2 R160, -RZ, RZ, 0.1171875, 0 ;  /* 0x2f800000ffa07431 */ /* 0x000fe200000001ff */
[----:B------:R-:W-:Y:S01]  /*34c0*/  I2FP.F32.U32 R11, R11 ;  /* 0x0000000b000b7245 */ /* 0x000fe20000201000 */
[----:B-----5:R-:W-:-:S04]  /*34d0*/  IMAD.U32 R105, R54, 0x10000, RZ ;  /* 0x0001000036697824 */ /* 0x020fc800078e00ff */
[----:B------:R-:W-:Y:S01]  /*34e0*/  FMUL.FTZ R105, R105, UR11 ;  /* 0x0000000b69697c20 */ /* 0x000fe20008410000 */
[----:B------:R-:W-:-:S03]  /*34f0*/  FFMA.FTZ R11, R11, R160, 1.1641532182693481445e-10 ;  /* 0x2f0000000b0b7423 */ /* 0x000fc600000100a0 */
[----:B------:R-:W-:Y:S01]  /*3500*/  FMUL.FTZ R105, R105, UR10 ;  /* 0x0000000a69697c20 */ /* 0x000fe20008410000 */
[----:B------:R-:W-:Y:S01]  /*3510*/  IMAD.U32 R160, R106, 0x10000, RZ ;  /* 0x000100006aa07824 */ /* 0x000fe200078e00ff */
[----:B------:R-:W-:-:S04]  /*3520*/  FSETP.GTU.FTZ.AND P3, PT, R11, UR8, PT ;  /* 0x000000080b007c0b */ /* 0x000fc8000bf7c000 */
[----:B------:R-:W-:Y:S02]  /*3530*/  FSEL R105, R105, RZ, !P3 ;  /* 0x000000ff69697208 */ /* 0x000fe40005800000 */
[----:B------:R-:W-:-:S03]  /*3540*/  SEL R11, RZ, 0x1, P3 ;  /* 0x00000001ff0b7807 */ /* 0x000fc60001800000 */
[----:B------:R-:W-:-:S07]  /*3550*/  FADD.FTZ R160, R160, R105 ;  /* 0x00000069a0a07221 */ /* 0x000fce0000010000 */
.L_x_1465:
[----:B------:R-:W-:Y:S05]  /*3560*/  BSYNC.RECONVERGENT B1 ;  /* 0x0000000000017941 */ /* 0x000fea0003800200 */
.L_x_1464:
        /* <DEDUP_REMOVED lines=23> */
.L_x_1475:
        /* <DEDUP_REMOVED lines=13> */
.L_x_1477:
[----:B------:R-:W-:Y:S05]  /*37b0*/  BSYNC.RECONVERGENT B3 ;  /* 0x0000000000037941 */ /* 0x000fea0003800200 */
.L_x_1476:
        /* <DEDUP_REMOVED lines=8> */
[----:B------:R-:W-:Y:S02]  /*3840*/  VIADD R105, R120, 0x3c6ef372 ;  /* 0x3c6ef37278697836 */ /* 0x000fe40000000000 */
[----:B------:R-:W-:Y:S01]  /*3850*/  IMAD.MOV.U32 R10, RZ, RZ, R161 ;  /* 0x000000ffff0a7224 */ /* 0x000fe200078e00a1 */
        /* <DEDUP_REMOVED lines=47> */
[----:B------:R-:W-:Y:S01]  /*3b50*/  IMAD.MOV.U32 R162, RZ, RZ, R104 ;  /* 0x000000ffffa27224 */ /* 0x000fe200078e0068 */
[----:B------:R-:W-:Y:S01]  /*3b60*/  LOP3.LUT R155, R157, R176, R105, 0x96, !PT ;  /* 0x000000b09d9b7212 */ /* 0x000fe200078e9669 */
[----:B------:R-:W-:-:S07]  /*3b70*/  HFMA2 R105, -RZ, RZ, 0, 0 ;  /* 0x00000000ff697431 */ /* 0x000fce00000001ff */
.L_x_1474:
[----:B------:R-:W-:Y:S05]  /*3b80*/  BSYNC.RECONVERGENT B2 ;  /* 0x0000000000027941 */ /* 0x000fea0003800200 */
.L_x_1473:
[----:B-----5:R-:W-:Y:S01]  /*3b90*/  PRMT R104, R54, 0x7632, R104 ;  /* 0x0000763236687816 */ /* 0x020fe20000000068 */
[----:B------:R-:W-:Y:S01]  /*3ba0*/  IMAD.MOV.U32 R157, RZ, RZ, 0x2f800000 ;  /* 0x2f800000ff9d7424 */ /* 0x000fe200078e00ff */
[----:B------:R-:W-:Y:S02]  /*3bb0*/  I2FP.F32.U32 R10, R10 ;  /* 0x0000000a000a7245 */ /* 0x000fe40000201000 */
[----:B------:R-:W-:Y:S01]  /*3bc0*/  PRMT R106, R106, 0x7632, R106 ;  /* 0x000076326a6a7816 */ /* 0x000fe2000000006a */
[----:B------:R-:W-:Y:S02]  /*3bd0*/  IMAD.U32 R104, R104, 0x10000, RZ ;  /* 0x0001000068687824 */ /* 0x000fe400078e00ff */
        /* <DEDUP_REMOVED lines=8> */
.L_x_1472:
[----:B------:R-:W-:Y:S05]  /*3c60*/  BSYNC.RECONVERGENT B1 ;  /* 0x0000000000017941 */ /* 0x000fea0003800200 */
.L_x_1471:
        /* <DEDUP_REMOVED lines=22> */
.L_x_1482:
        /* <DEDUP_REMOVED lines=13> */
.L_x_1484:
[----:B------:R-:W-:Y:S05]  /*3ea0*/  BSYNC.RECONVERGENT B3 ;  /* 0x0000000000037941 */ /* 0x000fea0003800200 */
.L_x_1483:
        /* <DEDUP_REMOVED lines=56> */
[----:B------:R-:W-:Y:S01]  /*4230*/  MOV R9, R162 ;  /* 0x000000a200097202 */ /* 0x000fe20000000f00 */
[----:B------:R-:W-:Y:S01]  /*4240*/  IMAD.MOV.U32 R190, RZ, RZ, R104 ;  /* 0x000000ffffbe7224 */ /* 0x000fe200078e0068 */
[----:B------:R-:W-:Y:S01]  /*4250*/  LOP3.LUT R155, R155, R176, R105, 0x96, !PT ;  /* 0x000000b09b9b7212 */ /* 0x000fe200078e9669 */
[----:B------:R-:W-:-:S07]  /*4260*/  IMAD.MOV.U32 R104, RZ, RZ, RZ ;  /* 0x000000ffff687224 */ /* 0x000fce00078e00ff */
.L_x_1481:
[----:B------:R-:W-:Y:S05]  /*4270*/  BSYNC.RECONVERGENT B2 ;  /* 0x0000000000027941 */ /* 0x000fea0003800200 */
.L_x_1480:
[----:B------:R-:W-:Y:S01]  /*4280*/  I2FP.F32.U32 R9, R9 ;  /* 0x0000000900097245 */ /* 0x000fe20000201000 */
[----:B------:R-:W-:Y:S01]  /*4290*/  IMAD.MOV.U32 R162, RZ, RZ, 0x2f800000 ;  /* 0x2f800000ffa27424 */ /* 0x000fe200078e00ff */
[----:B-----5:R-:W-:-:S03]  /*42a0*/  SHF.L.U32 R105, R55, 0x10, RZ ;  /* 0x0000001037697819 */ /* 0x020fc600000006ff */
[----:B------:R-:W-:Y:S01]  /*42b0*/  FFMA.FTZ R9, R9, R162, 1.1641532182693481445e-10 ;  /* 0x2f00000009097423 */ /* 0x000fe200000100a2 */
[----:B------:R-:W-:Y:S02]  /*42c0*/  IMAD.U32 R162, R107, 0x10000, RZ ;  /* 0x000100006ba27824 */ /* 0x000fe400078e00ff */
[----:B------:R-:W-:Y:S02]  /*42d0*/  FMUL.FTZ R105, R105, UR11 ;  /* 0x0000000b69697c20 */ /* 0x000fe40008410000 */
[----:B------:R-:W-:Y:S02]  /*42e0*/  FSETP.GTU.FTZ.AND P3, PT, R9, UR8, PT ;  /* 0x0000000809007c0b */ /* 0x000fe4000bf7c000 */
[----:B------:R-:W-:Y:S02]  /*42f0*/  FMUL.FTZ R105, R105, UR10 ;  /* 0x0000000a69697c20 */ /* 0x000fe40008410000 */
[----:B------:R-:W-:-:S03]  /*4300*/  SEL R9, RZ, 0x1, P3 ;  /* 0x00000001ff097807 */ /* 0x000fc60001800000 */
[----:B------:R-:W-:-:S05]  /*4310*/  FSEL R105, R105, RZ, !P3 ;  /* 0x000000ff69697208 */ /* 0x000fca0005800000 */
[----:B------:R-:W-:-:S07]  /*4320*/  FADD.FTZ R161, R162, R105 ;  /* 0x00000069a2a17221 */ /* 0x000fce0000010000 */
.L_x_1479:
[----:B------:R-:W-:Y:S05]  /*4330*/  BSYNC.RECONVERGENT B1 ;  /* 0x0000000000017941 */ /* 0x000fea0003800200 */
.L_x_1478:
        /* <DEDUP_REMOVED lines=23> */
.L_x_1489:
        /* <DEDUP_REMOVED lines=13> */
.L_x_1491:
[----:B------:R-:W-:Y:S05]  /*4580*/  BSYNC.RECONVERGENT B3 ;  /* 0x0000000000037941 */ /* 0x000fea0003800200 */
.L_x_1490:
        /* <DEDUP_REMOVED lines=52> */
[----:B------:R-:W-:Y:S02]  /*48d0*/  IMAD.MOV.U32 R157, RZ, RZ, RZ ;  /* 0x000000ffff9d7224 */ /* 0x000fe400078e00ff */
[----:B------:R-:W-:-:S04]  /*48e0*/  IMAD.WIDE.U32 R178, R177, -0x326172a9, RZ ;  /* 0xcd9e8d57b1b27825 */ /* 0x000fc800078e00ff */
[----:B------:R-:W-:Y:S01]  /*48f0*/  IMAD.WIDE.U32 R180, R155, -0x2daee0ad, RZ ;  /* 0xd2511f539bb47825 */ /* 0x000fe200078e00ff */
[----:B------:R-:W-:Y:S02]  /*4900*/  LOP3.LUT R156, R105, R156, R179, 0x96, !PT ;  /* 0x0000009c699c7212 */ /* 0x000fe400078e96b3 */
[----:B------:R-:W-:Y:S01]  /*4910*/  MOV R105, R190 ;  /* 0x000000be00697202 */ /* 0x000fe20000000f00 */
[----:B------:R-:W-:-:S05]  /*4920*/  VIADD R155, R121, 0x96a522ad ;  /* 0x96a522ad799b7836 */ /* 0x000fca0000000000 */
[----:B------:R-:W-:-:S07]  /*4930*/  LOP3.LUT R155, R155, R104, R181, 0x96, !PT ;  /* 0x000000689b9b7212 */ /* 0x000fce00078e96b5 */
.L_x_1488:
[----:B------:R-:W-:Y:S05]  /*4940*/  BSYNC.RECONVERGENT B2 ;  /* 0x0000000000027941 */ /* 0x000fea0003800200 */
.L_x_1487:
[----:B-----5:R-:W-:Y:S01]  /*4950*/  PRMT R107, R55, 0x7632, R107 ;  /* 0x00007632376b7816 */ /* 0x020fe2000000006b */
[----:B------:R-:W-:Y:S01]  /*4960*/  IMAD.MOV.U32 R177, RZ, RZ, 0x2f800000 ;  /* 0x2f800000ffb17424 */ /* 0x000fe200078e00ff */
[----:B------:R-:W-:Y:S02]  /*4970*/  I2FP.F32.U32 R104, R105 ;  /* 0x0000006900687245 */ /* 0x000fe40000201000 */
[C---:B------:R-:W-:Y:S02]  /*4980*/  SHF.L.U32 R105, R107.reuse, 0x10, RZ ;  /* 0x000000106b697819 */ /* 0x040fe400000006ff */
        /* <DEDUP_REMOVED lines=9> */
.L_x_1486:
[----:B------:R-:W-:Y:S05]  /*4a20*/  BSYNC.RECONVERGENT B1 ;  /* 0x0000000000017941 */ /* 0x000fea0003800200 */
.L_x_1485:
[----:B------:R-:W-:Y:S02]  /*4a30*/  F2FP.BF16.F32.PACK_AB R107, RZ, R162 ;  /* 0x000000a2ff6b723e */ /* 0x000fe400000010ff */
[----:B------:R-:W-:Y:S02]  /*4a40*/  PRMT R106, R187, 0x5410, R106 ;  /* 0x00005410bb6a7816 */ /* 0x000fe4000000006a */
[----:B------:R-:W-:Y:S02]  /*4a50*/  PRMT R105, R185, 0x5410, R186 ;  /* 0x00005410b9697816 */ /* 0x000fe400000000ba */
[----:B------:R-:W-:Y:S02]  /*4a60*/  PRMT R104, R183, 0x5410, R184 ;  /* 0x00005410b7687816 */ /* 0x000fe400000000b8 */
[----:B------:R-:W-:Y:S01]  /*4a70*/  PRMT R107, R189, 0x5410, R107 ;  /* 0x00005410bd6b7816 */ /* 0x000fe2000000006b */
[----:B------:R-:W-:Y:S06]  /*4a80*/  BRA `(.L_x_1492) ;  /* 0x00000034000c7947 */ /* 0x000fec0003800000 */
.L_x_1435:
[----:B------:R-:W-:Y:S01]  /*4a90*/  BSSY.RECONVERGENT B1, `(.L_x_1493) ;  /* 0x0000068000017945 */ /* 0x000fe20003800200 */
[----:B------:R-:W-:Y:S01]  /*4aa0*/  IMAD.MOV.U32 R17, RZ, RZ, RZ ;  /* 0x000000ffff117224 */ /* 0x000fe200078e00ff */
[----:B------:R-:W-:Y:S01]  /*4ab0*/  MOV R180, R183 ;  /* 0x000000b700b47202 */ /* 0x000fe20000000f00 */
[----:B------:R-:W-:Y:S01]  /*4ac0*/  IMAD.MOV.U32 R104, RZ, RZ, R157 ;  /* 0x000000ffff687224 */ /* 0x000fe200078e009d */
        /* <DEDUP_REMOVED lines=17> */
.L_x_1497:
        /* <DEDUP_REMOVED lines=13> */
.L_x_1499:
[----:B------:R-:W-:Y:S05]  /*4cb0*/  BSYNC.RECONVERGENT B3 ;  /* 0x0000000000037941 */ /* 0x000fea0003800200 */
.L_x_1498:
        /* <DEDUP_REMOVED lines=21> */
[----:B------:R-:W-:-:S04]  /*4e10*/  IADD3 R105, PT, PT, R121, -0x126145ec, RZ ;  /* 0xed9eba1479697810 */ /* 0x000fc80007ffe0ff */
        /* <DEDUP_REMOVED lines=28> */
[----:B------:R-:W-:-:S03]  /*4fe0*/  LOP3.LUT R105, R105, R106, R17, 0x96, !PT ;  /* 0x0000006a69697212 */ /* 0x000fc600078e9611 */
[----:B------:R-:W-:Y:S01]  /*4ff0*/  VIADD R17, R120, 0x8ff34781 ;  /* 0x8ff3478178117836 */ /* 0x000fe20000000000 */
[----:B------:R-:W-:Y:S01]  /*5000*/  LOP3.LUT R15, R15, R104, R157, 0x96, !PT ;  /* 0x000000680f0f7212 */ /* 0x000fe200078e969d */
[----:B------:R-:W-:-:S04]  /*5010*/  IMAD.WIDE.U32 R178, R105, -0x326172a9, RZ ;  /* 0xcd9e8d5769b27825 */ /* 0x000fc800078e00ff */
[----:B------:R-:W-:Y:S01]  /*5020*/  IMAD.WIDE.U32 R180, R15, -0x2daee0ad, RZ ;  /* 0xd2511f530fb47825 */ /* 0x000fe200078e00ff */
[----:B------:R-:W-:Y:S02]  /*5030*/  LOP3.LUT R156, R17, R156, R179, 0x96, !PT ;  /* 0x0000009c119c7212 */ /* 0x000fe400078e96b3 */
[----:B------:R-:W-:Y:S01]  /*5040*/  MOV R15, R183 ;  /* 0x000000b7000f7202 */ /* 0x000fe20000000f00 */
[----:B------:R-:W-:Y:S01]  /*5050*/  IMAD.MOV.U32 R104, RZ, RZ, RZ ;  /* 0x000000ffff687224 */ /* 0x000fe200078e00ff */
[----:B------:R-:W-:-:S07]  /*5060*/  LOP3.LUT R155, R155, R16, R181, 0x96, !PT ;  /* 0x000000109b9b7212 */ /* 0x000fce00078e96b5 */
.L_x_1496:
[----:B------:R-:W-:Y:S05]  /*5070*/  BSYNC.RECONVERGENT B2 ;  /* 0x0000000000027941 */ /* 0x000fea0003800200 */
.L_x_1495:
[----:B------:R-:W-:Y:S01]  /*5080*/  I2FP.F32.U32 R15, R15 ;  /* 0x0000000f000f7245 */ /* 0x000fe20000201000 */
[----:B------:R-:W-:Y:S01]  /*5090*/  IMAD.MOV.U32 R16, RZ, RZ, 0x2f800000 ;  /* 0x2f800000ff107424 */ /* 0x000fe200078e00ff */
[----:B-----5:R-:W-:-:S03]  /*50a0*/  SHF.L.U32 R17, R52, 0x10, RZ ;  /* 0x0000001034117819 */ /* 0x020fc600000006ff */
[----:B------:R-:W-:Y:S02]  /*50b0*/  FFMA.FTZ R15, R15, R16, 1.1641532182693481445e-10 ;  /* 0x2f0000000f0f7423 */ /* 0x000fe40000010010 */
[----:B------:R-:W-:-:S03]  /*50c0*/  FMUL.FTZ R17, R17, UR11 ;  /* 0x0000000b11117c20 */ /* 0x000fc60008410000 */
[----:B------:R-:W-:Y:S01]  /*50d0*/  FSETP.GTU.FTZ.AND P2, PT, R15, UR8, PT ;  /* 0x000000080f007c0b */ /* 0x000fe2000bf5c000 */
[----:B------:R-:W-:-:S03]  /*50e0*/  FMUL.FTZ R17, R17, UR10 ;  /* 0x0000000a11117c20 */ /* 0x000fc60008410000 */
[----:B------:R-:W-:Y:S02]  /*50f0*/  SEL R16, RZ, 0x1, P2 ;  /* 0x00000001ff107807 */ /* 0x000fe40001000000 */
[----:B------:R-:W-:-:S07]  /*5100*/  FSEL R17, R17, RZ, !P2 ;  /* 0x000000ff11117208 */ /* 0x000fce0005000000 */
.L_x_1494:
[----:B------:R-:W-:Y:S05]  /*5110*/  BSYNC.RECONVERGENT B1 ;  /* 0x0000000000017941 */ /* 0x000fea0003800200 */
.L_x_1493:
[----:B------:R-:W-:Y:S01]  /*5120*/  BSSY.RECONVERGENT B1, `(.L_x_1500) ;  /* 0x0000067000017945 */ /* 0x000fe20003800200 */
[----:B------:R-:W-:Y:S01]  /*5130*/  F2FP.BF16.F32.PACK_AB R183, RZ, R17 ;  /* 0x00000011ffb7723e */ /* 0x000fe200000010ff */
[----:B------:R-:W-:Y:S02]  /*5140*/  IMAD.MOV.U32 R15, RZ, RZ, RZ ;  /* 0x000000ffff0f7224 */ /* 0x000fe400078e00ff */
[----:B------:R-:W-:Y:S01]  /*5150*/  IMAD.MOV.U32 R105, RZ, RZ, R104 ;  /* 0x000000ffff697224 */ /* 0x000fe200078e0068 */
[----:B------:R-:W-:Y:S06]  /*5160*/  @!P1 BRA `(.L_x_1501) ;  /* 0x0000000400889947 */ /* 0x000fec0003800000 */
[----:B------:R-:W-:Y:S01]  /*5170*/  ISETP.NE.AND P2, PT, R104, 0x1, PT ;  /* 0x000000016800780c */ /* 0x000fe20003f45270 */
[----:B------:R-:W-:Y:S01]  /*5180*/  BSSY.RECONVERGENT B2, `(.L_x_1502) ;  /* 0x0000056000027945 */ /* 0x000fe20003800200 */
[----:B------:R-:W-:Y:S02]  /*5190*/  HFMA2 R105, -RZ, RZ, 0, 1.1920928955078125e-07 ;  /* 0x00000002ff697431 */ /* 0x000fe400000001ff */
[----:B------:R-:W-:-:S09]  /*51a0*/  IMAD.MOV.U32 R15, RZ, RZ, R178 ;  /* 0x000000ffff0f7224 */ /* 0x000fd200078e00b2 */
[----:B------:R-:W-:Y:S05]  /*51b0*/  @!P2 BRA `(.L_x_1503) ;  /* 0x000000040048a947 */ /* 0x000fea0003800000 */
        /* <DEDUP_REMOVED lines=8> */
.L_x_1504:
        /* <DEDUP_REMOVED lines=13> */
.L_x_1506:
[----:B------:R-:W-:Y:S05]  /*5310*/  BSYNC.RECONVERGENT B3 ;  /* 0x0000000000037941 */ /* 0x000fea0003800200 */
.L_x_1505:
        /* <DEDUP_REMOVED lines=60> */
.L_x_1503:
[----:B------:R-:W-:Y:S05]  /*56e0*/  BSYNC.RECONVERGENT B2 ;  /* 0x0000000000027941 */ /* 0x000fea0003800200 */
.L_x_1502:
[----:B------:R-:W-:Y:S01]  /*56f0*/  I2FP.F32.U32 R14, R15 ;  /* 0x0000000f000e7245 */ /* 0x000fe20000201000 */
[----:B------:R-:W-:Y:S01]  /*5700*/  IMAD.MOV.U32 R107, RZ, RZ, 0x2f800000 ;  /* 0x2f800000ff6b7424 */ /* 0x000fe200078e00ff */
[----:B-----5:R-:W-:-:S03]  /*5710*/  PRMT R15, R52, 0x7632, R15 ;  /* 0x00007632340f7816 */ /* 0x020fc6000000000f */
[----:B------:R-:W-:Y:S02]  /*5720*/  FFMA.FTZ R14, R14, R107, 1.1641532182693481445e-10 ;  /* 0x2f0000000e0e7423 */ /* 0x000fe4000001006b */
[----:B------:R-:W-:-:S03]  /*5730*/  IMAD.U32 R15, R15, 0x10000, RZ ;  /* 0x000100000f0f7824 */ /* 0x000fc600078e00ff */
[----:B------:R-:W-:Y:S01]  /*5740*/  FSETP.GTU.FTZ.AND P2, PT, R14, UR8, PT ;  /* 0x000000080e007c0b */ /* 0x000fe2000bf5c000 */
[----:B------:R-:W-:-:S03]  /*5750*/  FMUL.FTZ R15, R15, UR11 ;  /* 0x0000000b0f0f7c20 */ /* 0x000fc60008410000 */
[----:B------:R-:W-:Y:S01]  /*5760*/  SEL R14, RZ, 0x1, P2 ;  /* 0x00000001ff0e7807 */ /* 0x000fe20001000000 */
[----:B------:R-:W-:-:S05]  /*5770*/  FMUL.FTZ R15, R15, UR10 ;  /* 0x0000000a0f0f7c20 */ /* 0x000fca0008410000 */
[----:B------:R-:W-:-:S07]  /*5780*/  FSEL R15, R15, RZ, !P2 ;  /* 0x000000ff0f0f7208 */ /* 0x000fce0005000000 */
.L_x_1501:
[----:B------:R-:W-:Y:S05]  /*5790*/  BSYNC.RECONVERGENT B1 ;  /* 0x0000000000017941 */ /* 0x000fea0003800200 */
.L_x_1500:
[----:B------:R-:W-:Y:S01]  /*57a0*/  BSSY.RECONVERGENT B1, `(.L_x_1507) ;  /* 0x0000066000017945 */ /* 0x000fe20003800200 */
[----:B------:R-:W-:Y:S01]  /*57b0*/  F2FP.BF16.F32.PACK_AB R181, RZ, R15 ;  /* 0x0000000fffb5723e */ /* 0x000fe200000010ff */
[----:B------:R-:W-:Y:S01]  /*57c0*/  IMAD.MOV.U32 R104, RZ, RZ, R105 ;  /* 0x000000ffff687224 */ /* 0x000fe200078e0069 */
[----:B------:R-:W-:Y:S01]  /*57d0*/  MOV R142, RZ ;  /* 0x000000ff008e7202 */ /* 0x000fe20000000f00 */
[----:B------:R-:W-:Y:S06]  /*57e0*/  @!P1 BRA `(.L_x_1508) ;  /* 0x0000000400849947 */ /* 0x000fec0003800000 */
[----:B------:R-:W-:Y:S01]  /*57f0*/  ISETP.NE.AND P2, PT, R105, 0x1, PT ;  /* 0x000000016900780c */ /* 0x000fe20003f45270 */
[----:B------:R-:W-:Y:S01]  /*5800*/  BSSY.RECONVERGENT B2, `(.L_x_1509) ;  /* 0x0000056000027945 */ /* 0x000fe20003800200 */
[----:B------:R-:W-:Y:S01]  /*5810*/  IMAD.MOV.U32 R104, RZ, RZ, 0x2 ;  /* 0x00000002ff687424 */ /* 0x000fe200078e00ff */
[----:B------:R-:W-:-:S10]  /*5820*/  MOV R13, R178 ;  /* 0x000000b2000d7202 */ /* 0x000fd40000000f00 */
[----:B------:R-:W-:Y:S05]  /*5830*/  @!P2 BRA `(.L_x_1510) ;  /* 0x000000040048a947 */ /* 0x000fea0003800000 */
        /* <DEDUP_REMOVED lines=8> */
.L_x_1511:
        /* <DEDUP_REMOVED lines=13> */
.L_x_1513:
[----:B------:R-:W-:Y:S05]  /*5990*/  BSYNC.RECONVERGENT B3 ;  /* 0x0000000000037941 */ /* 0x000fea0003800200 */
.L_x_1512:
        /* <DEDUP_REMOVED lines=50> */
[----:B------:R-:W-:-:S04]  /*5cc0*/  LOP3.LUT R105, R105, R160, R107, 0x96, !PT ;  /* 0x000000a069697212 */ /* 0x000fc800078e966b */
[----:B------:R-:W-:Y:S01]  /*5cd0*/  LOP3.LUT R104, R13, R104, R157, 0x96, !PT ;  /* 0x000000680d687212 */ /* 0x000fe200078e969d */
[----:B------:R-:W-:-:S04]  /*5ce0*/  IMAD.WIDE.U32 R178, R105, -0x326172a9, RZ ;  /* 0xcd9e8d5769b27825 */ /* 0x000fc800078e00ff */
[----:B------:R-:W-:Y:S02]  /*5cf0*/  VIADD R13, R120, 0x8ff34781 ;  /* 0x8ff34781780d7836 */ /* 0x000fe40000000000 */
[----:B------:R-:W-:-:S03]  /*5d00*/  IMAD.WIDE.U32 R104, R104, -0x2daee0ad, RZ ;  /* 0xd2511f5368687825 */ /* 0x000fc600078e00ff */
[----:B------:R-:W-:Y:S02]  /*5d10*/  LOP3.LUT R156, R13, R156, R179, 0x96, !PT ;  /* 0x0000009c0d9c7212 */ /* 0x000fe400078e96b3 */
[----:B------:R-:W-:Y:S01]  /*5d20*/  MOV R13, R180 ;  /* 0x000000b4000d7202 */ /* 0x000fe20000000f00 */
[----:B------:R-:W-:Y:S01]  /*5d30*/  IMAD.MOV.U32 R180, RZ, RZ, R104 ;  /* 0x000000ffffb47224 */ /* 0x000fe200078e0068 */
[----:B------:R-:W-:Y:S01]  /*5d40*/  LOP3.LUT R155, R155, R106, R105, 0x96, !PT ;  /* 0x0000006a9b9b7212 */ /* 0x000fe200078e9669 */
[----:B------:R-:W-:-:S07]  /*5d50*/  IMAD.MOV.U32 R104, RZ, RZ, RZ ;  /* 0x000000ffff687224 */ /* 0x000fce00078e00ff */
.L_x_1510:
[----:B------:R-:W-:Y:S05]  /*5d60*/  BSYNC.RECONVERGENT B2 ;  /* 0x0000000000027941 */ /* 0x000fea0003800200 */
.L_x_1509:
[----:B------:R-:W-:Y:S01]  /*5d70*/  HFMA2 R106, -RZ, RZ, 0.1171875, 0 ;  /* 0x2f800000ff6a7431 */ /* 0x000fe200000001ff */
[----:B------:R-:W-:Y:S01]  /*5d80*/  I2FP.F32.U32 R13, R13 ;  /* 0x0000000d000d7245 */ /* 0x000fe20000201000 */
[----:B-----5:R-:W-:-:S04]  /*5d90*/  IMAD.U32 R105, R53, 0x10000, RZ ;  /* 0x0001000035697824 */ /* 0x020fc800078e00ff */
[----:B------:R-:W-:Y:S01]  /*5da0*/  FMUL.FTZ R105, R105, UR11 ;  /* 0x0000000b69697c20 */ /* 0x000fe20008410000 */
[----:B------:R-:W-:-:S03]  /*5db0*/  FFMA.FTZ R13, R13, R106, 1.1641532182693481445e-10 ;  /* 0x2f0000000d0d7423 */ /* 0x000fc6000001006a */
[----:B------:R-:W-:Y:S02]  /*5dc0*/  FMUL.FTZ R105, R105, UR10 ;  /* 0x0000000a69697c20 */ /* 0x000fe40008410000 */
[----:B------:R-:W-:-:S04]  /*5dd0*/  FSETP.GTU.FTZ.AND P2, PT, R13, UR8, PT ;  /* 0x000000080d007c0b */ /* 0x000fc8000bf5c000 */
[----:B------:R-:W-:Y:S02]  /*5de0*/  SEL R13, RZ, 0x1, P2 ;  /* 0x00000001ff0d7807 */ /* 0x000fe40001000000 */
[----:B------:R-:W-:-:S07]  /*5df0*/  FSEL R142, R105, RZ, !P2 ;  /* 0x000000ff698e7208 */ /* 0x000fce0005000000 */
.L_x_1508:
[----:B------:R-:W-:Y:S05]  /*5e00*/  BSYNC.RECONVERGENT B1 ;  /* 0x0000000000017941 */ /* 0x000fea0003800200 */
.L_x_1507:
[----:B------:R-:W-:Y:S01]  /*5e10*/  BSSY.RECONVERGENT B1, `(.L_x_1514) ;  /* 0x0000067000017945 */ /* 0x000fe20003800200 */
[----:B------:R-:W-:Y:S01]  /*5e20*/  F2FP.BF16.F32.PACK_AB R185, RZ, R142 ;  /* 0x0000008effb9723e */ /* 0x000fe200000010ff */
[----:B------:R-:W-:Y:S01]  /*5e30*/  IMAD.MOV.U32 R141, RZ, RZ, RZ ;  /* 0x000000ffff8d7224 */ /* 0x000fe200078e00ff */
[----:B------:R-:W-:Y:S01]  /*5e40*/  MOV R105, R104 ;  /* 0x0000006800697202 */ /* 0x000fe20000000f00 */
[----:B------:R-:W-:Y:S06]  /*5e50*/  @!P1 BRA `(.L_x_1515) ;  /* 0x0000000400889947 */ /* 0x000fec0003800000 */
[----:B------:R-:W-:Y:S01]  /*5e60*/  ISETP.NE.AND P2, PT, R104, 0x1, PT ;  /* 0x000000016800780c */ /* 0x000fe20003f45270 */
[----:B------:R-:W-:Y:S01]  /*5e70*/  BSSY.RECONVERGENT B2, `(.L_x_1516) ;  /* 0x0000056000027945 */ /* 0x000fe20003800200 */
[----:B------:R-:W-:Y:S02]  /*5e80*/  IMAD.MOV.U32 R105, RZ, RZ, 0x2 ;  /* 0x00000002ff697424 */ /* 0x000fe400078e00ff */
[----:B------:R-:W-:-:S09]  /*5e90*/  IMAD.MOV.U32 R12, RZ, RZ, R178 ;  /* 0x000000ffff0c7224 */ /* 0x000fd200078e00b2 */
[----:B------:R-:W-:Y:S05]  /*5ea0*/  @!P2 BRA `(.L_x_1517) ;  /* 0x000000040048a947 */ /* 0x000fea0003800000 */
        /* <DEDUP_REMOVED lines=8> */
.L_x_1518:
        /* <DEDUP_REMOVED lines=13> */
.L_x_1520:
[----:B------:R-:W-:Y:S05]  /*6000*/  BSYNC.RECONVERGENT B3 ;  /* 0x0000000000037941 */ /* 0x000fea0003800200 */
.L_x_1519:
        /* <DEDUP_REMOVED lines=52> */
[----:B------:R-:W-:Y:S02]  /*6350*/  LOP3.LUT R141, R141, R160, R107, 0x96, !PT ;  /* 0x000000a08d8d7212 */ /* 0x000fe400078e966b */
[----:B------:R-:W-:Y:S01]  /*6360*/  IADD3 R107, PT, PT, R120, -0x700cb87f, RZ ;  /* 0x8ff34781786b7810 */ /* 0x000fe20007ffe0ff */
[----:B------:R-:W-:-:S04]  /*6370*/  IMAD.WIDE.U32 R104, R105, -0x2daee0ad, RZ ;  /* 0xd2511f5369687825 */ /* 0x000fc800078e00ff */
[----:B------:R-:W-:Y:S01]  /*6380*/  IMAD.WIDE.U32 R178, R141, -0x326172a9, RZ ;  /* 0xcd9e8d578db27825 */ /* 0x000fe200078e00ff */
[----:B------:R-:W-:Y:S02]  /*6390*/  LOP3.LUT R155, R155, R106, R105, 0x96, !PT ;  /* 0x0000006a9b9b7212 */ /* 0x000fe400078e9669 */
[----:B------:R-:W-:Y:S01]  /*63a0*/  MOV R180, R104 ;  /* 0x0000006800b47202 */ /* 0x000fe20000000f00 */
[----:B------:R-:W-:Y:S01]  /*63b0*/  IMAD.MOV.U32 R105, RZ, RZ, RZ ;  /* 0x000000ffff697224 */ /* 0x000fe200078e00ff */
[----:B------:R-:W-:-:S07]  /*63c0*/  LOP3.LUT R156, R107, R156, R179, 0x96, !PT ;  /* 0x0000009c6b9c7212 */ /* 0x000fce00078e96b3 */
.L_x_1517:
[----:B------:R-:W-:Y:S05]  /*63d0*/  BSYNC.RECONVERGENT B2 ;  /* 0x0000000000027941 */ /* 0x000fea0003800200 */
.L_x_1516:
[----:B-----5:R-:W-:Y:S01]  /*63e0*/  PRMT R104, R53, 0x7632, R104 ;  /* 0x0000763235687816 */ /* 0x020fe20000000068 */
[----:B------:R-:W-:Y:S01]  /*63f0*/  IMAD.MOV.U32 R107, RZ, RZ, 0x2f800000 ;  /* 0x2f800000ff6b7424 */ /* 0x000fe200078e00ff */
[----:B------:R-:W-:Y:S02]  /*6400*/  I2FP.F32.U32 R12, R12 ;  /* 0x0000000c000c7245 */ /* 0x000fe40000201000 */
[----:B------:R-:W-:-:S03]  /*6410*/  SHF.L.U32 R104, R104, 0x10, RZ ;  /* 0x0000001068687819 */ /* 0x000fc600000006ff */
[----:B------:R-:W-:Y:S02]  /*6420*/  FFMA.FTZ R12, R12, R107, 1.1641532182693481445e-10 ;  /* 0x2f0000000c0c7423 */ /* 0x000fe4000001006b */
[----:B------:R-:W-:-:S03]  /*6430*/  FMUL.FTZ R104, R104, UR11 ;  /* 0x0000000b68687c20 */ /* 0x000fc60008410000 */
[----:B------:R-:W-:Y:S01]  /*6440*/  FSETP.GTU.FTZ.AND P2, PT, R12, UR8, PT ;  /* 0x000000080c007c0b */ /* 0x000fe2000bf5c000 */
[----:B------:R-:W-:-:S03]  /*6450*/  FMUL.FTZ R104, R104, UR10 ;  /* 0x0000000a68687c20 */ /* 0x000fc60008410000 */
[----:B------:R-:W-:Y:S02]  /*6460*/  SEL R12, RZ, 0x1, P2 ;  /* 0x00000001ff0c7807 */ /* 0x000fe40001000000 */
[----:B------:R-:W-:-:S07]  /*6470*/  FSEL R141, R104, RZ, !P2 ;  /* 0x000000ff688d7208 */ /* 0x000fce0005000000 */
.L_x_1515:
[----:B------:R-:W-:Y:S05]  /*6480*/  BSYNC.RECONVERGENT B1 ;  /* 0x0000000000017941 */ /* 0x000fea0003800200 */
.L_x_1514:
        /* <DEDUP_REMOVED lines=18> */
.L_x_1525:
        /* <DEDUP_REMOVED lines=13> */
.L_x_1527:
[----:B------:R-:W-:Y:S05]  /*6680*/  BSYNC.RECONVERGENT B3 ;  /* 0x0000000000037941 */ /* 0x000fea0003800200 */
.L_x_1526:
        /* <DEDUP_REMOVED lines=56> */
[----:B------:R-:W-:Y:S01]  /*6a10*/  IMAD.MOV.U32 R11, RZ, RZ, R180 ;  /* 0x000000ffff0b7224 */ /* 0x000fe200078e00b4 */
[----:B------:R-:W-:Y:S01]  /*6a20*/  LOP3.LUT R155, R155, R106, R105, 0x96, !PT ;  /* 0x0000006a9b9b7212 */ /* 0x000fe200078e9669 */
[----:B------:R-:W-:Y:S02]  /*6a30*/  IMAD.MOV.U32 R180, RZ, RZ, R104 ;  /* 0x000000ffffb47224 */ /* 0x000fe400078e0068 */
[----:B------:R-:W-:-:S07]  /*6a40*/  HFMA2 R104, -RZ, RZ, 0, 0 ;  /* 0x00000000ff687431 */ /* 0x000fce00000001ff */
.L_x_1524:
[----:B------:R-:W-:Y:S05]  /*6a50*/  BSYNC.RECONVERGENT B2 ;  /* 0x0000000000027941 */ /* 0x000fea0003800200 */
.L_x_1523:
[----:B------:R-:W-:Y:S01]  /*6a60*/  I2FP.F32.U32 R11, R11 ;  /* 0x0000000b000b7245 */ /* 0x000fe20000201000 */
[----:B------:R-:W-:Y:S02]  /*6a70*/  IMAD.MOV.U32 R106, RZ, RZ, 0x2f800000 ;  /* 0x2f800000ff6a7424 */ /* 0x000fe400078e00ff */
[----:B-----5:R-:W-:Y:S02]  /*6a80*/  IMAD.U32 R105, R54, 0x10000, RZ ;  /* 0x0001000036697824 */ /* 0x020fe400078e00ff */
[----:B------:R-:W-:Y:S02]  /*6a90*/  FFMA.FTZ R11, R11, R106, 1.1641532182693481445e-10 ;  /* 0x2f0000000b0b7423 */ /* 0x000fe4000001006a */
[----:B------:R-:W-:-:S03]  /*6aa0*/  FMUL.FTZ R105, R105, UR11 ;  /* 0x0000000b69697c20 */ /* 0x000fc60008410000 */
[----:B------:R-:W-:Y:S01]  /*6ab0*/  FSETP.GTU.FTZ.AND P2, PT, R11, UR8, PT ;  /* 0x000000080b007c0b */ /* 0x000fe2000bf5c000 */
[----:B------:R-:W-:-:S03]  /*6ac0*/  FMUL.FTZ R105, R105, UR10 ;  /* 0x0000000a69697c20 */ /* 0x000fc60008410000 */
[----:B------:R-:W-:Y:S02]  /*6ad0*/  SEL R11, RZ, 0x1, P2 ;  /* 0x00000001ff0b7807 */ /* 0x000fe40001000000 */
[----:B------:R-:W-:-:S07]  /*6ae0*/  FSEL R160, R105, RZ, !P2 ;  /* 0x000000ff69a07208 */ /* 0x000fce0005000000 */
.L_x_1522:
[----:B------:R-:W-:Y:S05]  /*6af0*/  BSYNC.RECONVERGENT B1 ;  /* 0x0000000000017941 */ /* 0x000fea0003800200 */
.L_x_1521:
        /* <DEDUP_REMOVED lines=18> */
.L_x_1532:
        /* <DEDUP_REMOVED lines=13> */
.L_x_1534:
[----:B------:R-:W-:Y:S05]  /*6cf0*/  BSYNC.RECONVERGENT B3 ;  /* 0x0000000000037941 */ /* 0x000fea0003800200 */
.L_x_1533:
        /* <DEDUP_REMOVED lines=57> */
[----:B------:R-:W-:-:S03]  /*7090*/  IMAD.MOV.U32 R180, RZ, RZ, R104 ;  /* 0x000000ffffb47224 */ /* 0x000fc600078e0068 */
[----:B------:R-:W-:Y:S01]  /*70a0*/  LOP3.LUT R155, R155, R106, R105, 0x96, !PT ;  /* 0x0000006a9b9b7212 */ /* 0x000fe200078e9669 */
[----:B------:R-:W-:-:S07]  /*70b0*/  IMAD.MOV.U32 R105, RZ, RZ, RZ ;  /* 0x000000ffff697224 */ /* 0x000fce00078e00ff */
.L_x_1531:
[----:B------:R-:W-:Y:S05]  /*70c0*/  BSYNC.RECONVERGENT B2 ;  /* 0x0000000000027941 */ /* 0x000fea0003800200 */
.L_x_1530:
[----:B------:R-:W-:Y:S01]  /*70d0*/  HFMA2 R107, -RZ, RZ, 0.1171875, 0 ;  /* 0x2f800000ff6b7431 */ /* 0x000fe200000001ff */
[----:B-----5:R-:W-:Y:S02]  /*70e0*/  PRMT R104, R54, 0x7632, R104 ;  /* 0x0000763236687816 */ /* 0x020fe40000000068 */
[----:B------:R-:W-:-:S03]  /*70f0*/  I2FP.F32.U32 R10, R10 ;  /* 0x0000000a000a7245 */ /* 0x000fc60000201000 */
[----:B------:R-:W-:Y:S02]  /*7100*/  IMAD.U32 R104, R104, 0x10000, RZ ;  /* 0x0001000068687824 */ /* 0x000fe400078e00ff */
[----:B------:R-:W-:Y:S02]  /*7110*/  FFMA.FTZ R10, R10, R107, 1.1641532182693481445e-10 ;  /* 0x2f0000000a0a7423 */ /* 0x000fe4000001006b */
[----:B------:R-:W-:-:S04]  /*7120*/  FMUL.FTZ R104, R104, UR11 ;  /* 0x0000000b68687c20 */ /* 0x000fc80008410000 */
[----:B------:R-:W-:Y:S01]  /*7130*/  FMUL.FTZ R104, R104, UR10 ;  /* 0x0000000a68687c20 */ /* 0x000fe20008410000 */
[----:B------:R-:W-:-:S04]  /*7140*/  FSETP.GTU.FTZ.AND P2, PT, R10, UR8, PT ;  /* 0x000000080a007c0b */ /* 0x000fc8000bf5c000 */
[----:B------:R-:W-:Y:S02]  /*7150*/  SEL R10, RZ, 0x1, P2 ;  /* 0x00000001ff0a7807 */ /* 0x000fe40001000000 */
[----:B------:R-:W-:-:S07]  /*7160*/  FSEL R159, R104, RZ, !P2 ;  /* 0x000000ff689f7208 */ /* 0x000fce0005000000 */
.L_x_1529:
[----:B------:R-:W-:Y:S05]  /*7170*/  BSYNC.RECONVERGENT B1 ;  /* 0x0000000000017941 */ /* 0x000fea0003800200 */
.L_x_1528:
        /* <DEDUP_REMOVED lines=18> */
.L_x_1539:
        /* <DEDUP_REMOVED lines=13> */
.L_x_1541:
[----:B------:R-:W-:Y:S05]  /*7370*/  BSYNC.RECONVERGENT B3 ;  /* 0x0000000000037941 */ /* 0x000fea0003800200 */
.L_x_1540:
        /* <DEDUP_REMOVED lines=41> */
[C---:B------:R-:W-:Y:S02]  /*7610*/  VIADD R107, R120.reuse, 0x5384540f ;  /* 0x5384540f786b7836 */ /* 0x040fe40000000000 */
[----:B------:R-:W-:Y:S01]  /*7620*/  IMAD.WIDE.U32 R176, R9, -0x2daee0ad, RZ ;  /* 0xd2511f5309b07825 */ /* 0x000fe200078e00ff */
[----:B------:R-:W-:Y:S02]  /*7630*/  IADD3 R9, PT, PT, R121, 0x1fd5c5a3, RZ ;  /* 0x1fd5c5a379097810 */ /* 0x000fe40007ffe0ff */
        /* <DEDUP_REMOVED lines=11> */
[----:B------:R-:W-:-:S03]  /*76f0*/  LOP3.LUT R156, R9, R156, R179, 0x96, !PT ;  /* 0x0000009c099c7212 */ /* 0x000fc600078e96b3 */
[----:B------:R-:W-:Y:S01]  /*7700*/  IMAD.MOV.U32 R9, RZ, RZ, R180 ;  /* 0x000000ffff097224 */ /* 0x000fe200078e00b4 */
[----:B------:R-:W-:Y:S01]  /*7710*/  MOV R180, R104 ;  /* 0x0000006800b47202 */ /* 0x000fe20000000f00 */
[----:B------:R-:W-:Y:S01]  /*7720*/  IMAD.MOV.U32 R104, RZ, RZ, RZ ;  /* 0x000000ffff687224 */ /* 0x000fe200078e00ff */
[----:B------:R-:W-:-:S07]  /*7730*/  LOP3.LUT R155, R155, R106, R105, 0x96, !PT ;  /* 0x0000006a9b9b7212 */ /* 0x000fce00078e9669 */
.L_x_1538:
[----:B------:R-:W-:Y:S05]  /*7740*/  BSYNC.RECONVERGENT B2 ;  /* 0x0000000000027941 */ /* 0x000fea0003800200 */
.L_x_1537:
        /* <DEDUP_REMOVED lines=9> */
.L_x_1536:
[----:B------:R-:W-:Y:S05]  /*77e0*/  BSYNC.RECONVERGENT B1 ;  /* 0x0000000000017941 */ /* 0x000fea0003800200 */
.L_x_1535:
        /* <DEDUP_REMOVED lines=18> */
.L_x_1546:
        /* <DEDUP_REMOVED lines=13> */
.L_x_1548:
[----:B------:R-:W-:Y:S05]  /*79e0*/  BSYNC.RECONVERGENT B3 ;  /* 0x0000000000037941 */ /* 0x000fea0003800200 */
.L_x_1547:
        /* <DEDUP_REMOVED lines=54> */
[----:B------:R-:W-:Y:S02]  /*7d50*/  HFMA2 R157, -RZ, RZ, 0, 0 ;  /* 0x00000000ff9d7431 */ /* 0x000fe400000001ff */
[----:B------:R-:W-:Y:S01]  /*7d60*/  IMAD.WIDE.U32 R104, R105, -0x2daee0ad, RZ ;  /* 0xd2511f5369687825 */ /* 0x000fe200078e00ff */
[----:B------:R-:W-:-:S04]  /*7d70*/  LOP3.LUT R156, R107, R156, R179, 0x96, !PT ;  /* 0x0000009c6b9c7212 */ /* 0x000fc800078e96b3 */
[----:B------:R-:W-:Y:S01]  /*7d80*/  LOP3.LUT R155, R155, R106, R105, 0x96, !PT ;  /* 0x0000006a9b9b7212 */ /* 0x000fe200078e9669 */
[----:B------:R-:W-:Y:S02]  /*7d90*/  IMAD.MOV.U32 R105, RZ, RZ, R180 ;  /* 0x000000ffff697224 */ /* 0x000fe400078e00b4 */
[----:B------:R-:W-:-:S07]  /*7da0*/  IMAD.MOV.U32 R180, RZ, RZ, R104 ;  /* 0x000000ffffb47224 */ /* 0x000fce00078e0068 */
.L_x_1545:
[----:B------:R-:W-:Y:S05]  /*7db0*/  BSYNC.RECONVERGENT B2 ;  /* 0x0000000000027941 */ /* 0x000fea0003800200 */
.L_x_1544:
        /* <DEDUP_REMOVED lines=10> */
.L_x_1543:
[----:B------:R-:W-:Y:S05]  /*7e60*/  BSYNC.RECONVERGENT B1 ;  /* 0x0000000000017941 */ /* 0x000fea0003800200 */
.L_x_1542:
[----:B------:R-:W-:Y:S02]  /*7e70*/  F2FP.BF16.F32.PACK_AB R107, RZ, R162 ;  /* 0x000000a2ff6b723e */ /* 0x000fe400000010ff */
[----:B------:R-:W-:Y:S02]  /*7e80*/  PRMT R106, R186, 0x5410, R187 ;  /* 0x00005410ba6a7816 */ /* 0x000fe400000000bb */
[----:B------:R-:W-:Y:S02]  /*7e90*/  PRMT R105, R185, 0x5410, R184 ;  /* 0x00005410b9697816 */ /* 0x000fe400000000b8 */
[----:B------:R-:W-:Y:S02]  /*7ea0*/  PRMT R104, R183, 0x5410, R181 ;  /* 0x00005410b7687816 */ /* 0x000fe400000000b5 */
[----:B------:R-:W-:-:S07]  /*7eb0*/  PRMT R107, R176, 0x5410, R107 ;  /* 0x00005410b06b7816 */ /* 0x000fce000000006b */
.L_x_1492:
[----:B------:R-:W0:Y:S01]  /*7ec0*/  LDC.64 R176, c[0x0][0x3a8] ;  /* 0x0000ea00ffb07b82 */ /* 0x000e220000000a00 */
[----:B------:R-:W-:Y:S01]  /*7ed0*/  BSSY.RECONVERGENT B1, `(.L_x_1549) ;  /* 0x0000019000017945 */ /* 0x000fe20003800200 */
[----:B------:R-:W-:Y:S01]  /*7ee0*/  MOV R183, R180 ;  /* 0x000000b400b77202 */ /* 0x000fe20000000f00 */
[----:B0-----:R-:W-:-:S05]  /*7ef0*/  IMAD.WIDE.U32 R176, R173, 0x10, R176 ;  /* 0x00000010adb07825 */ /* 0x001fca00078e00b0 */
[----:B------:R0:W-:Y:S01]  /*7f00*/  STG.E.128 desc[UR6][R176.64], R104 ;  /* 0x00000068b0007986 */ /* 0x0001e2000c101d06 */
[----:B------:R-:W-:Y:S05]  /*7f10*/  @!P1 BRA `(.L_x_1550) ;  /* 0x0000000000509947 */ /* 0x000fea0003800000 */
[----:B0-----:R-:W-:Y:S01]  /*7f20*/  IMAD.U32 R107, R9, 0x10000, RZ ;  /* 0x00010000096b7824 */ /* 0x001fe200078e00ff */
[----:B------:R-:W0:Y:S01]  /*7f30*/  LDC.64 R104, c[0x0][0x3b0] ;  /* 0x0000ec00ff687b82 */ /* 0x000e220000000a00 */
[----:B------:R-:W-:Y:S02]  /*7f40*/  LOP3.LUT R106, R154, 0xffff, RZ, 0xc0, !PT ;  /* 0x0000ffff9a6a7812 */ /* 0x000fe400078ec0ff */
[----:B------:R-:W-:Y:S02]  /*7f50*/  LOP3.LUT R180, R12, 0xff, RZ, 0xc0, !PT ;  /* 0x000000ff0cb47812 */ /* 0x000fe400078ec0ff */
[----:B------:R-:W-:Y:S02]  /*7f60*/  LOP3.LUT R177, R107, 0xff0000, RZ, 0xc0, !PT ;  /* 0x00ff00006bb17812 */ /* 0x000fe400078ec0ff */
[----:B------:R-:W-:Y:S01]  /*7f70*/  PRMT R107, R10, 0x7104, RZ ;  /* 0x000071040a6b7816 */ /* 0x000fe200000000ff */
[----:B------:R-:W-:Y:S01]  /*7f80*/  IMAD.WIDE.U32 R180, R180, 0x1000000, RZ ;  /* 0x01000000b4b47825 */ /* 0x000fe200078e00ff */
[----:B------:R-:W-:-:S02]  /*7f90*/  PRMT R184, R177, 0x4210, R106 ;  /* 0x00004210b1b87816 */ /* 0x000fc4000000006a */
[----:B------:R-:W-:Y:S02]  /*7fa0*/  LOP3.LUT R176, R13, 0xff, RZ, 0xc0, !PT ;  /* 0x000000ff0db07812 */ /* 0x000fe400078ec0ff */
[----:B------:R-:W-:Y:S02]  /*7fb0*/  LOP3.LUT R106, R14, 0xff, RZ, 0xc0, !PT ;  /* 0x000000ff0e6a7812 */ /* 0x000fe400078ec0ff */
[----:B------:R-:W-:Y:S01]  /*7fc0*/  LOP3.LUT R184, R184, 0xff00, R107, 0xf8, !PT ;  /* 0x0000ff00b8b87812 */ /* 0x000fe200078ef86b */
[----:B------:R-:W-:-:S03]  /*7fd0*/  IMAD.WIDE.U32 R176, R176, 0x10000, RZ ;  /* 0x00010000b0b07825 */ /* 0x000fc600078e00ff */
[----:B------:R-:W-:Y:S01]  /*7fe0*/  LOP3.LUT R185, R184, 0xff, R11, 0xf8, !PT ;  /* 0x000000ffb8b97812 */ /* 0x000fe200078ef80b */
[----:B------:R-:W-:-:S03]  /*7ff0*/  IMAD.WIDE.U32 R106, R106, 0x100, RZ ;  /* 0x000001006a6a7825 */ /* 0x000fc600078e00ff */
[----:B------:R-:W-:Y:S01]  /*8000*/  LOP3.LUT R177, R177, R185, R181, 0xfe, !PT ;  /* 0x000000b9b1b17212 */ /* 0x000fe200078efeb5 */
[----:B0-----:R-:W-:Y:S01]  /*8010*/  IMAD.WIDE.U32 R104, R175, 0x8, R104 ;  /* 0x00000008af687825 */ /* 0x001fe200078e0068 */
[----:B------:R-:W-:Y:S02]  /*8020*/  LOP3.LUT R179, R106, R180, R176, 0xfe, !PT ;  /* 0x000000b46ab37212 */ /* 0x000fe400078efeb0 */
[----:B------:R-:W-:Y:S02]  /*8030*/  LOP3.LUT R107, R177, R107, RZ, 0xfc, !PT ;  /* 0x0000006bb16b7212 */ /* 0x000fe400078efcff */
[----:B------:R-:W-:-:S05]  /*8040*/  LOP3.LUT R106, R179, 0xff, R16, 0xf8, !PT ;  /* 0x000000ffb36a7812 */ /* 0x000fca00078ef810 */
[----:B------:R1:W-:Y:S02]  /*8050*/  STG.E.64 desc[UR6][R104.64], R106 ;  /* 0x0000006a68007986 */ /* 0x0003e4000c101b06 */
.L_x_1550:
[----:B------:R-:W-:Y:S05]  /*8060*/  BSYNC.RECONVERGENT B1 ;  /* 0x0000000000017941 */ /* 0x000fea0003800200 */
.L_x_1549:
[----:B------:R-:W-:Y:S01]  /*8070*/  VIADD R173, R173, 0x20 ;  /* 0x00000020adad7836 */ /* 0x000fe20000000000 */
[----:B------:R-:W-:-:S07]  /*8080*/  IADD3 R175, PT, PT, R175, 0x20, RZ ;  /* 0x00000020afaf7810 */ /* 0x000fce0007ffe0ff */
.L_x_1432:
[----:B------:R-:W-:Y:S05]  /*8090*/  BSYNC.RECONVERGENT B0 ;  /* 0x0000000000007941 */ /* 0x000fea0003800200 */
.L_x_1431:
[----:B------:R-:W-:Y:S01]  /*80a0*/  ISETP.GE.U32.AND P2, PT, R128, 0x40, PT ;  /* 0x000000408000780c */ /* 0x000fe20003f46070 */
[----:B------:R-:W-:Y:S03]  /*80b0*/  BSSY.RECONVERGENT B0, `(.L_x_1551) ;  /* 0x00006e8000007945 */ /* 0x000fe60003800200 */
[----:B0-----:R-:W-:-:S09]  /*80c0*/  P2R R176, PR, RZ, 0x4 ;  /* 0x00000004ffb07803 */ /* 0x001fd20000000000 */
[----:B------:R-:W-:Y:S05]  /*80d0*/  @!P2 BRA `(.L_x_1552) ;  /* 0x0000006c0094a947 */ /* 0x000fea0003800000 */
[----:B------:R-:W-:Y:S04]  /*80e0*/  BSSY.RECONVERGENT B1, `(.L_x_1553) ;  /* 0x0000005000017945 */ /* 0x000fe80003800200 */
[----:B------:R-:W-:Y:S05]  /*80f0*/  @!P1 BRA `(.L_x_1554) ;  /* 0x00000000000c9947 */ /* 0x000fea0003800000 */
[----:B-----5:R-:W0:Y:S02]  /*8100*/  LDC.64 R52, c[0x0][0x390] ;  /* 0x0000e400ff347b82 */ /* 0x020e240000000a00 */
[----:B0-----:R-:W-:-:S06]  /*8110*/  IMAD.WIDE.U32 R52, R175, 0x10, R52 ;  /* 0x00000010af347825 */ /* 0x001fcc00078e0034 */
[----:B------:R-:W5:Y:S02]  /*8120*/  LDG.E.128 R52, desc[UR6][R52.64] ;  /* 0x0000000634347981 */ /* 0x000f64000c1e1d00 */
.L_x_1554:
[----:B------:R-:W-:Y:S05]  /*8130*/  BSYNC.RECONVERGENT B1 ;  /* 0x0000000000017941 */ /* 0x000fea0003800200 */
.L_x_1553:
[----:B------:R-:W-:-:S04]  /*8140*/  UISETP.NE.U32.AND UP0, UPT, UR4, URZ, UPT ;  /* 0x000000ff0400728c */ /* 0x000fc8000bf05070 */
[----:B------:R-:W-:-:S09]  /*8150*/  UISETP.NE.AND.EX UP0, UPT, UR5, URZ, UPT, UP0 ;  /* 0x000000ff0500728c */ /* 0x000fd2000bf05300 */
[----:B------:R-:W-:Y:S05]  /*8160*/  BRA.U !UP0, `(.L_x_1555) ;  /* 0x0000003508f07547 */ /* 0x000fea000b800000 */
[----:B-1----:R-:W0:Y:S02]  /*8170*/  LDC.64 R104, c[0x0][0x3a0] ;  /* 0x0000e800ff687b82 */ /* 0x002e240000000a00 */
        /* <DEDUP_REMOVED lines=24> */
.L_x_1560:
        /* <DEDUP_REMOVED lines=13> */
.L_x_1562:
[----:B------:R-:W-:Y:S05]  /*83d0*/  BSYNC.RECONVERGENT B3 ;  /* 0x0000000000037941 */ /* 0x000fea0003800200 */
.L_x_1561:
        /* <DEDUP_REMOVED lines=30> */
[----:B------:R-:W-:Y:S02]  /*85c0*/  VIADD R139, R120, 0x1715609d ;  /* 0x1715609d788b7836 */ /* 0x000fe40000000000 */
[----:B------:R-:W-:-:S03]  /*85d0*/  IMAD.WIDE.U32 R180, R7, -0x2daee0ad, RZ ;  /* 0xd2511f5307b47825 */ /* 0x000fc600078e00ff */
[----:B------:R-:W-:Y:S01]  /*85e0*/  LOP3.LUT R139, R139, R156, R179, 0x96, !PT ;  /* 0x0000009c8b8b7212 */ /* 0x000fe200078e96b3 */
[----:B------:R-:W-:-:S05]  /*85f0*/  VIADD R7, R121, 0xa9066899 ;  /* 0xa906689979077836 */ /* 0x000fca0000000000 */
[----:B------:R-:W-:Y:S01]  /*8600*/  LOP3.LUT R7, R7, R184, R181, 0x96, !PT ;  /* 0x000000b807077212 */ /* 0x000fe200078e96b5 */
        /* <DEDUP_REMOVED lines=19> */
[----:B------:R-:W-:-:S03]  /*8740*/  IADD3 R139, PT, PT, R120, -0x700cb87f, RZ ;  /* 0x8ff34781788b7810 */ /* 0x000fc60007ffe0ff */
[----:B------:R-:W-:Y:S01]  /*8750*/  IMAD.WIDE.U32 R180, R7, -0x2daee0ad, RZ ;  /* 0xd2511f5307b47825 */ /* 0x000fe200078e00ff */
[----:B------:R-:W-:Y:S02]  /*8760*/  LOP3.LUT R156, R139, R156, R179, 0x96, !PT ;  /* 0x0000009c8b9c7212 */ /* 0x000fe400078e96b3 */
[----:B------:R-:W-:Y:S01]  /*8770*/  MOV R7, R183 ;  /* 0x000000b700077202 */ /* 0x000fe20000000f00 */
[----:B------:R-:W-:Y:S01]  /*8780*/  IMAD.MOV.U32 R139, RZ, RZ, R180 ;  /* 0x000000ffff8b7224 */ /* 0x000fe200078e00b4 */
[----:B------:R-:W-:-:S07]  /*8790*/  LOP3.LUT R155, R155, R184, R181, 0x96, !PT ;  /* 0x000000b89b9b7212 */ /* 0x000fce00078e96b5 */
.L_x_1559:
[----:B------:R-:W-:Y:S05]  /*87a0*/  BSYNC.RECONVERGENT B2 ;  /* 0x0000000000027941 */ /* 0x000fea0003800200 */
.L_x_1558:
[----:B------:R-:W-:Y:S01]  /*87b0*/  I2FP.F32.U32 R7, R7 ;  /* 0x0000000700077245 */ /* 0x000fe20000201000 */
[----:B------:R-:W-:Y:S01]  /*87c0*/  IMAD.MOV.U32 R8, RZ, RZ, 0x2f800000 ;  /* 0x2f800000ff087424 */ /* 0x000fe200078e00ff */
[----:B-----5:R-:W-:-:S03]  /*87d0*/  SHF.L.U32 R16, R52, 0x10, RZ ;  /* 0x0000001034107819 */ /* 0x020fc600000006ff */
[----:B------:R-:W-:Y:S02]  /*87e0*/  FFMA.FTZ R7, R7, R8, 1.1641532182693481445e-10 ;  /* 0x2f00000007077423 */ /* 0x000fe40000010008 */
[----:B------:R-:W-:-:S03]  /*87f0*/  FMUL.FTZ R16, R16, UR11 ;  /* 0x0000000b10107c20 */ /* 0x000fc60008410000 */
[----:B------:R-:W-:Y:S01]  /*8800*/  FSETP.GTU.FTZ.AND P3, PT, R7, UR8, PT ;  /* 0x0000000807007c0b */ /* 0x000fe2000bf7c000 */
[----:B------:R-:W-:Y:S01]  /*8810*/  FMUL.FTZ R8, R16, UR10 ;  /* 0x0000000a10087c20 */ /* 0x000fe20008410000 */
[----:B------:R-:W-:Y:S02]  /*8820*/  IMAD.U32 R7, R104, 0x10000, RZ ;  /* 0x0001000068077824 */ /* 0x000fe400078e00ff */
[----:B------:R-:W-:Y:S02]  /*8830*/  SEL R16, RZ, 0x1, P3 ;  /* 0x00000001ff107807 */ /* 0x000fe40001800000 */
[----:B------:R-:W-:-:S05]  /*8840*/  FSEL R8, R8, RZ, !P3 ;  /* 0x000000ff08087208 */ /* 0x000fca0005800000 */
[----:B------:R-:W-:-:S07]  /*8850*/  FADD.FTZ R8, R7, R8 ;  /* 0x0000000807087221 */ /* 0x000fce0000010000 */
.L_x_1557:
[----:B------:R-:W-:Y:S05]  /*8860*/  BSYNC.RECONVERGENT B1 ;  /* 0x0000000000017941 */ /* 0x000fea0003800200 */
.L_x_1556:
        /* <DEDUP_REMOVED lines=23> */
.L_x_1567:
        /* <DEDUP_REMOVED lines=13> */
.L_x_1569:
[----:B------:R-:W-:Y:S05]  /*8ab0*/  BSYNC.RECONVERGENT B3 ;  /* 0x0000000000037941 */ /* 0x000fea0003800200 */
.L_x_1568:
        /* <DEDUP_REMOVED lines=51> */
[----:B------:R-:W-:Y:S01]  /*8df0*/  LOP3.LUT R7, R7, R178, R157, 0x96, !PT ;  /* 0x000000b207077212 */ /* 0x000fe200078e969d */
[----:B------:R-:W-:Y:S02]  /*8e00*/  IMAD.MOV.U32 R157, RZ, RZ, RZ ;  /* 0x000000ffff9d7224 */ /* 0x000fe400078e00ff */
[----:B------:R-:W-:-:S04]  /*8e10*/  IMAD.WIDE.U32 R178, R153, -0x326172a9, RZ ;  /* 0xcd9e8d5799b27825 */ /* 0x000fc800078e00ff */
[----:B------:R-:W-:Y:S02]  /*8e20*/  VIADD R153, R120, 0x8ff34781 ;  /* 0x8ff3478178997836 */ /* 0x000fe40000000000 */
[----:B------:R-:W-:-:S03]  /*8e30*/  IMAD.WIDE.U32 R180, R7, -0x2daee0ad, RZ ;  /* 0xd2511f5307b47825 */ /* 0x000fc600078e00ff */
[----:B------:R-:W-:Y:S01]  /*8e40*/  LOP3.LUT R156, R153, R156, R179, 0x96, !PT ;  /* 0x0000009c999c7212 */ /* 0x000fe200078e96b3 */
[----:B------:R-:W-:Y:S01]  /*8e50*/  IMAD.MOV.U32 R7, RZ, RZ, R139 ;  /* 0x000000ffff077224 */ /* 0x000fe200078e008b */
[----:B------:R-:W-:Y:S02]  /*8e60*/  LOP3.LUT R155, R155, R184, R181, 0x96, !PT ;  /* 0x000000b89b9b7212 */ /* 0x000fe400078e96b5 */
[----:B------:R-:W-:-:S07]  /*8e70*/  MOV R153, R180 ;  /* 0x000000b400997202 */ /* 0x000fce0000000f00 */
.L_x_1566:
[----:B------:R-:W-:Y:S05]  /*8e80*/  BSYNC.RECONVERGENT B2 ;  /* 0x0000000000027941 */ /* 0x000fea0003800200 */
.L_x_1565:
[----:B------:R-:W-:Y:S01]  /*8e90*/  HFMA2 R140, -RZ, RZ, 0.1171875, 0 ;  /* 0x2f800000ff8c7431 */ /* 0x000fe200000001ff */
[----:B-----5:R-:W-:Y:S02]  /*8ea0*/  PRMT R14, R52, 0x7632, R14 ;  /* 0x00007632340e7816 */ /* 0x020fe4000000000e */
[----:B------:R-:W-:Y:S02]  /*8eb0*/  I2FP.F32.U32 R7, R7 ;  /* 0x0000000700077245 */ /* 0x000fe40000201000 */
[----:B------:R-:W-:Y:S01]  /*8ec0*/  PRMT R104, R104, 0x7632, R104 ;  /* 0x0000763268687816 */ /* 0x000fe20000000068 */
[----:B------:R-:W-:Y:S02]  /*8ed0*/  IMAD.U32 R14, R14, 0x10000, RZ ;  /* 0x000100000e0e7824 */ /* 0x000fe400078e00ff */
[----:B------:R-:W-:Y:S02]  /*8ee0*/  FFMA.FTZ R7, R7, R140, 1.1641532182693481445e-10 ;  /* 0x2f00000007077423 */ /* 0x000fe4000001008c */
[----:B------:R-:W-:Y:S01]  /*8ef0*/  FMUL.FTZ R14, R14, UR11 ;  /* 0x0000000b0e0e7c20 */ /* 0x000fe20008410000 */
[----:B------:R-:W-:-:S02]  /*8f00*/  IMAD.U32 R104, R104, 0x10000, RZ ;  /* 0x0001000068687824 */ /* 0x000fc400078e00ff */
[----:B------:R-:W-:Y:S01]  /*8f10*/  FSETP.GTU.FTZ.AND P3, PT, R7, UR8, PT ;  /* 0x0000000807007c0b */ /* 0x000fe2000bf7c000 */
[----:B------:R-:W-:-:S03]  /*8f20*/  FMUL.FTZ R7, R14, UR10 ;  /* 0x0000000a0e077c20 */ /* 0x000fc60008410000 */
[----:B------:R-:W-:Y:S02]  /*8f30*/  SEL R14, RZ, 0x1, P3 ;  /* 0x00000001ff0e7807 */ /* 0x000fe40001800000 */
[----:B------:R-:W-:-:S05]  /*8f40*/  FSEL R7, R7, RZ, !P3 ;  /* 0x000000ff07077208 */ /* 0x000fca0005800000 */
[----:B------:R-:W-:-:S07]  /*8f50*/  FADD.FTZ R7, R104, R7 ;  /* 0x0000000768077221 */ /* 0x000fce0000010000 */
.L_x_1564:
[----:B------:R-:W-:Y:S05]  /*8f60*/  BSYNC.RECONVERGENT B1 ;  /* 0x0000000000017941 */ /* 0x000fea0003800200 */
.L_x_1563:
        /* <DEDUP_REMOVED lines=22> */
.L_x_1574:
        /* <DEDUP_REMOVED lines=13> */
.L_x_1576:
[----:B------:R-:W-:Y:S05]  /*91a0*/  BSYNC.RECONVERGENT B3 ;  /* 0x0000000000037941 */ /* 0x000fea0003800200 */
.L_x_1575:
[----:B------:R-:W-:Y:S01]  /*91b0*/  IMAD.WIDE.U32 R156, R129, -0x326172a9, RZ ;  /* 0xcd9e8d57819c7825 */ /* 0x000fe200078e00ff */
[----:B------:R-:W-:-:S03]  /*91c0*/  LOP3.LUT R178, R18, R185, R121, 0x96, !PT ;  /* 0x000000b912b27212 */ /* 0x000fc600078e9679 */
[----:B------:R-:W-:Y:S01]  /*91d0*/  HFMA2 R158, -RZ, RZ, 0, 0 ;  /* 0x00000000ff9e7431 */ /* 0x000fe200000001ff */
        /* <DEDUP_REMOVED lines=54> */
[----:B------:R-:W-:Y:S01]  /*9540*/  IMAD.MOV.U32 R104, RZ, RZ, R180 ;  /* 0x000000ffff687224 */ /* 0x000fe200078e00b4 */
[----:B------:R-:W-:Y:S01]  /*9550*/  LOP3.LUT R155, R155, R184, R181, 0x96, !PT ;  /* 0x000000b89b9b7212 */ /* 0x000fe200078e96b5 */
[----:B------:R-:W-:-:S07]  /*9560*/  IMAD.MOV.U32 R13, RZ, RZ, R153 ;  /* 0x000000ffff0d7224 */ /* 0x000fce00078e0099 */
.L_x_1573:
[----:B------:R-:W-:Y:S05]  /*9570*/  BSYNC.RECONVERGENT B2 ;  /* 0x0000000000027941 */ /* 0x000fea0003800200 */
.L_x_1572:
[----:B------:R-:W-:Y:S01]  /*9580*/  I2FP.F32.U32 R13, R13 ;  /* 0x0000000d000d7245 */ /* 0x000fe20000201000 */
[----:B------:R-:W-:Y:S01]  /*9590*/  IMAD.MOV.U32 R140, RZ, RZ, 0x2f800000 ;  /* 0x2f800000ff8c7424 */ /* 0x000fe200078e00ff */
[----:B------:R-:W-:Y:S01]  /*95a0*/  SHF.L.U32 R153, R105, 0x10, RZ ;  /* 0x0000001069997819 */ /* 0x000fe200000006ff */
[----:B-----5:R-:W-:Y:S02]  /*95b0*/  IMAD.U32 R139, R53, 0x10000, RZ ;  /* 0x00010000358b7824 */ /* 0x020fe400078e00ff */
[----:B------:R-:W-:Y:S02]  /*95c0*/  FFMA.FTZ R13, R13, R140, 1.1641532182693481445e-10 ;  /* 0x2f0000000d0d7423 */ /* 0x000fe4000001008c */
[----:B------:R-:W-:-:S03]  /*95d0*/  FMUL.FTZ R139, R139, UR11 ;  /* 0x0000000b8b8b7c20 */ /* 0x000fc60008410000 */
[----:B------:R-:W-:Y:S01]  /*95e0*/  FSETP.GTU.FTZ.AND P3, PT, R13, UR8, PT ;  /* 0x000000080d007c0b */ /* 0x000fe2000bf7c000 */
[----:B------:R-:W-:-:S03]  /*95f0*/  FMUL.FTZ R139, R139, UR10 ;  /* 0x0000000a8b8b7c20 */ /* 0x000fc60008410000 */
[----:B------:R-:W-:Y:S02]  /*9600*/  SEL R13, RZ, 0x1, P3 ;  /* 0x00000001ff0d7807 */ /* 0x000fe40001800000 */
[----:B------:R-:W-:-:S05]  /*9610*/  FSEL R140, R139, RZ, !P3 ;  /* 0x000000ff8b8c7208 */ /* 0x000fca0005800000 */
[----:B------:R-:W-:-:S07]  /*9620*/  FADD.FTZ R140, R153, R140 ;  /* 0x0000008c998c7221 */ /* 0x000fce0000010000 */
.L_x_1571:
[----:B------:R-:W-:Y:S05]  /*9630*/  BSYNC.RECONVERGENT B1 ;  /* 0x0000000000017941 */ /* 0x000fea0003800200 */
.L_x_1570:
        /* <DEDUP_REMOVED lines=23> */
.L_x_1581:
        /* <DEDUP_REMOVED lines=13> */
.L_x_1583:
[----:B------:R-:W-:Y:S05]  /*9880*/  BSYNC.RECONVERGENT B3 ;  /* 0x0000000000037941 */ /* 0x000fea0003800200 */
.L_x_1582:
        /* <DEDUP_REMOVED lines=56> */
[----:B------:R-:W-:-:S03]  /*9c10*/  LOP3.LUT R156, R153, R156, R179, 0x96, !PT ;  /* 0x0000009c999c7212 */ /* 0x000fc600078e96b3 */
[----:B------:R-:W-:Y:S01]  /*9c20*/  IMAD.MOV.U32 R153, RZ, RZ, R180 ;  /* 0x000000ffff997224 */ /* 0x000fe200078e00b4 */
[----:B------:R-:W-:Y:S01]  /*9c30*/  LOP3.LUT R155, R155, R184, R181, 0x96, !PT ;  /* 0x000000b89b9b7212 */ /* 0x000fe200078e96b5 */
[----:B------:R-:W-:-:S07]  /*9c40*/  IMAD.MOV.U32 R157, RZ, RZ, RZ ;  /* 0x000000ffff9d7224 */ /* 0x000fce00078e00ff */
.L_x_1580:
[----:B------:R-:W-:Y:S05]  /*9c50*/  BSYNC.RECONVERGENT B2 ;  /* 0x0000000000027941 */ /* 0x000fea0003800200 */
.L_x_1579:
        /* <DEDUP_REMOVED lines=13> */
.L_x_1578:
[----:B------:R-:W-:Y:S05]  /*9d30*/  BSYNC.RECONVERGENT B1 ;  /* 0x0000000000017941 */ /* 0x000fea0003800200 */
.L_x_1577:
        /* <DEDUP_REMOVED lines=22> */
.L_x_1588:
        /* <DEDUP_REMOVED lines=13> */
.L_x_1590:
[----:B------:R-:W-:Y:S05]  /*9f70*/  BSYNC.RECONVERGENT B3 ;  /* 0x0000000000037941 */ /* 0x000fea0003800200 */
.L_x_1589:
        /* <DEDUP_REMOVED lines=60> */
.L_x_1587:
[----:B------:R-:W-:Y:S05]  /*a340*/  BSYNC.RECONVERGENT B2 ;  /* 0x0000000000027941 */ /* 0x000fea0003800200 */
.L_x_1586:
[----:B------:R-:W-:Y:S01]  /*a350*/  HFMA2 R158, -RZ, RZ, 0.1171875, 0 ;  /* 0x2f800000ff9e7431 */ /* 0x000fe200000001ff */
[----:B------:R-:W-:Y:S01]  /*a360*/  I2FP.F32.U32 R11, R11 ;  /* 0x0000000b000b7245 */ /* 0x000fe20000201000 */
[----:B-----5:R-:W-:Y:S02]  /*a370*/  IMAD.U32 R105, R54, 0x10000, RZ ;  /* 0x0001000036697824 */ /* 0x020fe400078e00ff */
[----:B------:R-:W-:Y:S02]  /*a380*/  IMAD.U32 R153, R106, 0x10000, RZ ;  /* 0x000100006a997824 */ /* 0x000fe400078e00ff */
[----:B------:R-:W-:Y:S01]  /*a390*/  FMUL.FTZ R105, R105, UR11 ;  /* 0x0000000b69697c20 */ /* 0x000fe20008410000 */
[----:B------:R-:W-:-:S03]  /*a3a0*/  FFMA.FTZ R11, R11, R158, 1.1641532182693481445e-10 ;  /* 0x2f0000000b0b7423 */ /* 0x000fc6000001009e */
[----:B------:R-:W-:Y:S02]  /*a3b0*/  FMUL.FTZ R105, R105, UR10 ;  /* 0x0000000a69697c20 */ /* 0x000fe40008410000 */
[----:B------:R-:W-:-:S04]  /*a3c0*/  FSETP.GTU.FTZ.AND P3, PT, R11, UR8, PT ;  /* 0x000000080b007c0b */ /* 0x000fc8000bf7c000 */
[----:B------:R-:W-:Y:S02]  /*a3d0*/  FSEL R158, R105, RZ, !P3 ;  /* 0x000000ff699e7208 */ /* 0x000fe40005800000 */
[----:B------:R-:W-:-:S03]  /*a3e0*/  SEL R11, RZ, 0x1, P3 ;  /* 0x00000001ff0b7807 */ /* 0x000fc60001800000 */
[----:B------:R-:W-:-:S07]  /*a3f0*/  FADD.FTZ R158, R153, R158 ;  /* 0x0000009e999e7221 */ /* 0x000fce0000010000 */
.L_x_1585:
[----:B------:R-:W-:Y:S05]  /*a400*/  BSYNC.RECONVERGENT B1 ;  /* 0x0000000000017941 */ /* 0x000fea0003800200 */
.L_x_1584:
        /* <DEDUP_REMOVED lines=23> */
.L_x_1595:
        /* <DEDUP_REMOVED lines=13> */
.L_x_1597:
[----:B------:R-:W-:Y:S05]  /*a650*/  BSYNC.RECONVERGENT B3 ;  /* 0x0000000000037941 */ /* 0x000fea0003800200 */
.L_x_1596:
        /* <DEDUP_REMOVED lines=26> */
[----:B------:R-:W-:Y:S01]  /*a800*/  LOP3.LUT R153, R153, R178, R181, 0x96, !PT ;  /* 0x000000b299997212 */ /* 0x000fe200078e96b5 */
[----:B------:R-:W-:Y:S01]  /*a810*/  VIADD R155, R121, 0xa9066899 ;  /* 0xa9066899799b7836 */ /* 0x000fe20000000000 */
[----:B------:R-:W-:-:S03]  /*a820*/  LOP3.LUT R178, R105, R104, R157, 0x96, !PT ;  /* 0x0000006869b27212 */ /* 0x000fc600078e969d */
        /* <DEDUP_REMOVED lines=13> */
[----:B------:R-:W-:-:S04]  /*a900*/  IMAD.WIDE.U32 R178, R178, -0x2daee0ad, RZ ;  /* 0xd2511f53b2b27825 */ /* 0x000fc800078e00ff */
[----:B------:R-:W-:Y:S01]  /*a910*/  VIADD R153, R120, 0x5384540f ;  /* 0x5384540f78997836 */ /* 0x000fe20000000000 */
[----:B------:R-:W-:-:S04]  /*a920*/  LOP3.LUT R155, R155, R180, R179, 0x96, !PT ;  /* 0x000000b49b9b7212 */ /* 0x000fc800078e96b3 */
[----:B------:R-:W-:Y:S01]  /*a930*/  LOP3.LUT R153, R153, R156, R105, 0x96, !PT ;  /* 0x0000009c99997212 */ /* 0x000fe200078e9669 */
[----:B------:R-:W-:Y:S01]  /*a940*/  IMAD.WIDE.U32 R156, R155, -0x326172a9, RZ ;  /* 0xcd9e8d579b9c7825 */ /* 0x000fe200078e00ff */
[----:B------:R-:W-:-:S03]  /*a950*/  IADD3 R155, PT, PT, R121, -0x695add53, RZ ;  /* 0x96a522ad799b7810 */ /* 0x000fc60007ffe0ff */
[C---:B------:R-:W-:Y:S02]  /*a960*/  VIADD R105, R120.reuse, 0xf1bbcdc8 ;  /* 0xf1bbcdc878697836 */ /* 0x040fe40000000000 */
[----:B------:R-:W-:Y:S01]  /*a970*/  IMAD.WIDE.U32 R180, R153, -0x2daee0ad, RZ ;  /* 0xd2511f5399b47825 */ /* 0x000fe200078e00ff */
[----:B------:R-:W-:Y:S02]  /*a980*/  IADD3 R153, PT, PT, R121, -0x24c28bd8, RZ ;  /* 0xdb3d742879997810 */ /* 0x000fe40007ffe0ff */
[----:B------:R-:W-:Y:S02]  /*a990*/  LOP3.LUT R105, R105, R104, R157, 0x96, !PT ;  /* 0x0000006869697212 */ /* 0x000fe400078e969d */
[----:B------:R-:W-:Y:S01]  /*a9a0*/  LOP3.LUT R178, R153, R178, R181, 0x96, !PT ;  /* 0x000000b299b27212 */ /* 0x000fe200078e96b5 */
[----:B------:R-:W-:Y:S02]  /*a9b0*/  VIADD R153, R120, 0x8ff34781 ;  /* 0x8ff3478178997836 */ /* 0x000fe40000000000 */
[----:B------:R-:W-:-:S04]  /*a9c0*/  IMAD.WIDE.U32 R104, R105, -0x2daee0ad, RZ ;  /* 0xd2511f5369687825 */ /* 0x000fc800078e00ff */
[----:B------:R-:W-:Y:S01]  /*a9d0*/  IMAD.WIDE.U32 R178, R178, -0x326172a9, RZ ;  /* 0xcd9e8d57b2b27825 */ /* 0x000fe200078e00ff */
[----:B------:R-:W-:-:S03]  /*a9e0*/  LOP3.LUT R155, R155, R180, R105, 0x96, !PT ;  /* 0x000000b49b9b7212 */ /* 0x000fc600078e9669 */
[----:B------:R-:W-:Y:S02]  /*a9f0*/  HFMA2 R105, -RZ, RZ, 0, 0 ;  /* 0x00000000ff697431 */ /* 0x000fe400000001ff */
[----:B------:R-:W-:Y:S01]  /*aa00*/  IMAD.MOV.U32 R164, RZ, RZ, R104 ;  /* 0x000000ffffa47224 */ /* 0x000fe200078e0068 */
[----:B------:R-:W-:-:S07]  /*aa10*/  LOP3.LUT R156, R153, R156, R179, 0x96, !PT ;  /* 0x0000009c999c7212 */ /* 0x000fce00078e96b3 */
.L_x_1594:
[----:B------:R-:W-:Y:S05]  /*aa20*/  BSYNC.RECONVERGENT B2 ;  /* 0x0000000000027941 */ /* 0x000fea0003800200 */
.L_x_1593:
        /* <DEDUP_REMOVED lines=13> */
.L_x_1592:
[----:B------:R-:W-:Y:S05]  /*ab00*/  BSYNC.RECONVERGENT B1 ;  /* 0x0000000000017941 */ /* 0x000fea0003800200 */
.L_x_1591:
        /* <DEDUP_REMOVED lines=22> */
.L_x_1602:
        /* <DEDUP_REMOVED lines=13> */
.L_x_1604:
[----:B------:R-:W-:Y:S05]  /*ad40*/  BSYNC.RECONVERGENT B3 ;  /* 0x0000000000037941 */ /* 0x000fea0003800200 */
.L_x_1603:
        /* <DEDUP_REMOVED lines=60> */
.L_x_1601:
[----:B------:R-:W-:Y:S05]  /*b110*/  BSYNC.RECONVERGENT B2 ;  /* 0x0000000000027941 */ /* 0x000fea0003800200 */
.L_x_1600:
        /* <DEDUP_REMOVED lines=11> */
.L_x_1599:
[----:B------:R-:W-:Y:S05]  /*b1d0*/  BSYNC.RECONVERGENT B1 ;  /* 0x0000000000017941 */ /* 0x000fea0003800200 */
.L_x_1598:
        /* <DEDUP_REMOVED lines=23> */
.L_x_1609:
        /* <DEDUP_REMOVED lines=13> */
.L_x_1611:
[----:B------:R-:W-:Y:S05]  /*b420*/  BSYNC.RECONVERGENT B3 ;  /* 0x0000000000037941 */ /* 0x000fea0003800200 */
.L_x_1610:
        /* <DEDUP_REMOVED lines=59> */
.L_x_1608:
[----:B------:R-:W-:Y:S05]  /*b7e0*/  BSYNC.RECONVERGENT B2 ;  /* 0x0000000000027941 */ /* 0x000fea0003800200 */
.L_x_1607:
        /* <DEDUP_REMOVED lines=13> */
.L_x_1606:
[----:B------:R-:W-:Y:S05]  /*b8c0*/  BSYNC.RECONVERGENT B1 ;  /* 0x0000000000017941 */ /* 0x000fea0003800200 */
.L_x_1605:
[----:B------:R-:W-:Y:S02]  /*b8d0*/  F2FP.BF16.F32.PACK_AB R107, RZ, R164 ;  /* 0x000000a4ff6b723e */ /* 0x000fe400000010ff */
[----:B------:R-:W-:Y:S02]  /*b8e0*/  PRMT R106, R189, 0x5410, R106 ;  /* 0x00005410bd6a7816 */ /* 0x000fe4000000006a */
[----:B------:R-:W-:Y:S02]  /*b8f0*/  PRMT R105, R186, 0x5410, R187 ;  /* 0x00005410ba697816 */ /* 0x000fe400000000bb */
[----:B------:R-:W-:Y:S02]  /*b900*/  PRMT R104, R177, 0x5410, R183 ;  /* 0x00005410b1687816 */ /* 0x000fe400000000b7 */
[----:B------:R-:W-:Y:S01]  /*b910*/  PRMT R107, R180, 0x5410, R107 ;  /* 0x00005410b46b7816 */ /* 0x000fe2000000006b */
[----:B------:R-:W-:Y:S06]  /*b920*/  BRA `(.L_x_1612) ;  /* 0x00000034000c7947 */ /* 0x000fec0003800000 */
.L_x_1555:
[----:B------:R-:W-:Y:S01]  /*b930*/  BSSY.RECONVERGENT B1, `(.L_x_1613) ;  /* 0x0000068000017945 */ /* 0x000fe20003800200 */
[----:B------:R-:W-:Y:S01]  /*b940*/  IMAD.MOV.U32 R8, RZ, RZ, RZ ;  /* 0x000000ffff087224 */ /* 0x000fe200078e00ff */
[----:B------:R-:W-:Y:S01]  /*b950*/  MOV R184, R183 ;  /* 0x000000b700b87202 */ /* 0x000fe20000000f00 */
[----:B-1----:R-:W-:Y:S01]  /*b960*/  IMAD.MOV.U32 R104, RZ, RZ, R157 ;  /* 0x000000ffff687224 */ /* 0x002fe200078e009d */
        /* <DEDUP_REMOVED lines=17> */
.L_x_1617:
        /* <DEDUP_REMOVED lines=13> */
.L_x_1619:
[----:B------:R-:W-:Y:S05]  /*bb50*/  BSYNC.RECONVERGENT B3 ;  /* 0x0000000000037941 */ /* 0x000fea0003800200 */
.L_x_1618:
        /* <DEDUP_REMOVED lines=56> */
[----:B------:R-:W-:Y:S02]  /*bee0*/  MOV R7, R183 ;  /* 0x000000b700077202 */ /* 0x000fe40000000f00 */
[----:B------:R-:W-:Y:S01]  /*bef0*/  LOP3.LUT R155, R155, R104, R185, 0x96, !PT ;  /* 0x000000689b9b7212 */ /* 0x000fe200078e96b9 */
[----:B------:R-:W-:-:S07]  /*bf00*/  IMAD.MOV.U32 R104, RZ, RZ, RZ ;  /* 0x000000ffff687224 */ /* 0x000fce00078e00ff */
.L_x_1616:
[----:B------:R-:W-:Y:S05]  /*bf10*/  BSYNC.RECONVERGENT B2 ;  /* 0x0000000000027941 */ /* 0x000fea0003800200 */
.L_x_1615:
        /* <DEDUP_REMOVED lines=9> */
.L_x_1614:
[----:B------:R-:W-:Y:S05]  /*bfb0*/  BSYNC.RECONVERGENT B1 ;  /* 0x0000000000017941 */ /* 0x000fea0003800200 */
.L_x_1613:
        /* <DEDUP_REMOVED lines=18> */
.L_x_1624:
        /* <DEDUP_REMOVED lines=13> */
.L_x_1626:
[----:B------:R-:W-:Y:S05]  /*c1b0*/  BSYNC.RECONVERGENT B3 ;  /* 0x0000000000037941 */ /* 0x000fea0003800200 */
.L_x_1625:
        /* <DEDUP_REMOVED lines=58> */
[----:B------:R-:W-:Y:S02]  /*c560*/  HFMA2 R105, -RZ, RZ, 0, 0 ;  /* 0x00000000ff697431 */ /* 0x000fe400000001ff */
[----:B------:R-:W-:-:S07]  /*c570*/  IMAD.MOV.U32 R184, RZ, RZ, R104 ;  /* 0x000000ffffb87224 */ /* 0x000fce00078e0068 */
.L_x_1623:
[----:B------:R-:W-:Y:S05]  /*c580*/  BSYNC.RECONVERGENT B2 ;  /* 0x0000000000027941 */ /* 0x000fea0003800200 */
.L_x_1622:
[----:B-----5:R-:W-:Y:S01]  /*c590*/  PRMT R14, R52, 0x7632, R14 ;  /* 0x00007632340e7816 */ /* 0x020fe2000000000e */
[----:B------:R-:W-:Y:S01]  /*c5a0*/  IMAD.MOV.U32 R104, RZ, RZ, 0x2f800000 ;  /* 0x2f800000ff687424 */ /* 0x000fe200078e00ff */
[----:B------:R-:W-:-:S03]  /*c5b0*/  I2FP.F32.U32 R7, R7 ;  /* 0x0000000700077245 */ /* 0x000fc60000201000 */
[----:B------:R-:W-:Y:S02]  /*c5c0*/  IMAD.U32 R14, R14, 0x10000, RZ ;  /* 0x000100000e0e7824 */ /* 0x000fe400078e00ff */
[----:B------:R-:W-:Y:S02]  /*c5d0*/  FFMA.FTZ R7, R7, R104, 1.1641532182693481445e-10 ;  /* 0x2f00000007077423 */ /* 0x000fe40000010068 */
[----:B------:R-:W-:-:S03]  /*c5e0*/  FMUL.FTZ R14, R14, UR11 ;  /* 0x0000000b0e0e7c20 */ /* 0x000fc60008410000 */
[----:B------:R-:W-:Y:S01]  /*c5f0*/  FSETP.GTU.FTZ.AND P2, PT, R7, UR8, PT ;  /* 0x0000000807007c0b */ /* 0x000fe2000bf5c000 */
[----:B------:R-:W-:-:S03]  /*c600*/  FMUL.FTZ R7, R14, UR10 ;  /* 0x0000000a0e077c20 */ /* 0x000fc60008410000 */
[----:B------:R-:W-:Y:S02]  /*c610*/  SEL R14, RZ, 0x1, P2 ;  /* 0x00000001ff0e7807 */ /* 0x000fe40001000000 */
[----:B------:R-:W-:-:S07]  /*c620*/  FSEL R7, R7, RZ, !P2 ;  /* 0x000000ff07077208 */ /* 0x000fce0005000000 */
.L_x_1621:
[----:B------:R-:W-:Y:S05]  /*c630*/  BSYNC.RECONVERGENT B1 ;  /* 0x0000000000017941 */ /* 0x000fea0003800200 */
.L_x_1620:
        /* <DEDUP_REMOVED lines=18> */
.L_x_1631:
        /* <DEDUP_REMOVED lines=13> */
.L_x_1633:
[----:B------:R-:W-:Y:S05]  /*c830*/  BSYNC.RECONVERGENT B3 ;  /* 0x0000000000037941 */ /* 0x000fea0003800200 */
.L_x_1632:
        /* <DEDUP_REMOVED lines=60> */
.L_x_1630:
[----:B------:R-:W-:Y:S05]  /*cc00*/  BSYNC.RECONVERGENT B2 ;  /* 0x0000000000027941 */ /* 0x000fea0003800200 */
.L_x_1629:
        /* <DEDUP_REMOVED lines=9> */
.L_x_1628:
[----:B------:R-:W-:Y:S05]  /*cca0*/  BSYNC.RECONVERGENT B1 ;  /* 0x0000000000017941 */ /* 0x000fea0003800200 */
.L_x_1627:
        /* <DEDUP_REMOVED lines=18> */
.L_x_1638:
        /* <DEDUP_REMOVED lines=13> */
.L_x_1640:
[----:B------:R-:W-:Y:S05]  /*cea0*/  BSYNC.RECONVERGENT B3 ;  /* 0x0000000000037941 */ /* 0x000fea0003800200 */
.L_x_1639:
        /* <DEDUP_REMOVED lines=60> */
.L_x_1637:
[----:B------:R-:W-:Y:S05]  /*d270*/  BSYNC.RECONVERGENT B2 ;  /* 0x0000000000027941 */ /* 0x000fea0003800200 */
.L_x_1636:
        /* <DEDUP_REMOVED lines=10> */
.L_x_1635:
[----:B------:R-:W-:Y:S05]  /*d320*/  BSYNC.RECONVERGENT B1 ;  /* 0x0000000000017941 */ /* 0x000fea0003800200 */
.L_x_1634:
        /* <DEDUP_REMOVED lines=18> */
.L_x_1645:
        /* <DEDUP_REMOVED lines=13> */
.L_x_1647:
[----:B------:R-:W-:Y:S05]  /*d520*/  BSYNC.RECONVERGENT B3 ;  /* 0x0000000000037941 */ /* 0x000fea0003800200 */
.L_x_1646:
        /* <DEDUP_REMOVED lines=60> */
.L_x_1644:
[----:B------:R-:W-:Y:S05]  /*d8f0*/  BSYNC.RECONVERGENT B2 ;  /* 0x0000000000027941 */ /* 0x000fea0003800200 */
.L_x_1643:
        /* <DEDUP_REMOVED lines=9> */
.L_x_1642:
[----:B------:R-:W-:Y:S05]  /*d990*/  BSYNC.RECONVERGENT B1 ;  /* 0x0000000000017941 */ /* 0x000fea0003800200 */
.L_x_1641:
        /* <DEDUP_REMOVED lines=18> */
.L_x_1652:
        /* <DEDUP_REMOVED lines=13> */
.L_x_1654:
[----:B------:R-:W-:Y:S05]  /*db90*/  BSYNC.RECONVERGENT B3 ;  /* 0x0000000000037941 */ /* 0x000fea0003800200 */
.L_x_1653:
        /* <DEDUP_REMOVED lines=57> */
[----:B------:R-:W-:Y:S01]  /*df30*/  IMAD.MOV.U32 R184, RZ, RZ, R104 ;  /* 0x000000ffffb87224 */ /* 0x000fe200078e0068 */
[----:B------:R-:W-:Y:S01]  /*df40*/  LOP3.LUT R155, R155, R106, R105, 0x96, !PT ;  /* 0x0000006a9b9b7212 */ /* 0x000fe200078e9669 */
[----:B------:R-:W-:-:S07]  /*df50*/  IMAD.MOV.U32 R105, RZ, RZ, RZ ;  /* 0x000000ffff697224 */ /* 0x000fce00078e00ff */
.L_x_1651:
[----:B------:R-:W-:Y:S05]  /*df60*/  BSYNC.RECONVERGENT B2 ;  /* 0x0000000000027941 */ /* 0x000fea0003800200 */
.L_x_1650:
        /* <DEDUP_REMOVED lines=10> */
.L_x_1649:
[----:B------:R-:W-:Y:S05]  /*e010*/  BSYNC.RECONVERGENT B1 ;  /* 0x0000000000017941 */ /* 0x000fea0003800200 */
.L_x_1648:
        /* <DEDUP_REMOVED lines=18> */
.L_x_1659:
        /* <DEDUP_REMOVED lines=13> */
.L_x_1661:
[----:B------:R-:W-:Y:S05]  /*e210*/  BSYNC.RECONVERGENT B3 ;  /* 0x0000000000037941 */ /* 0x000fea0003800200 */
.L_x_1660:
        /* <DEDUP_REMOVED lines=60> */
.L_x_1658:
[----:B------:R-:W-:Y:S05]  /*e5e0*/  BSYNC.RECONVERGENT B2 ;  /* 0x0000000000027941 */ /* 0x000fea0003800200 */
.L_x_1657:
        /* <DEDUP_REMOVED lines=9> */
.L_x_1656:
[----:B------:R-:W-:Y:S05]  /*e680*/  BSYNC.RECONVERGENT B1 ;  /* 0x0000000000017941 */ /* 0x000fea0003800200 */
.L_x_1655:
        /* <DEDUP_REMOVED lines=18> */
.L_x_1666:
        /* <DEDUP_REMOVED lines=13> */
.L_x_1668:
[----:B------:R-:W-:Y:S05]  /*e880*/  BSYNC.RECONVERGENT B3 ;  /* 0x0000000000037941 */ /* 0x000fea0003800200 */
.L_x_1667:
        /* <DEDUP_REMOVED lines=60> */
.L_x_1665:
[----:B------:R-:W-:Y:S05]  /*ec50*/  BSYNC.RECONVERGENT B2 ;  /* 0x0000000000027941 */ /* 0x000fea0003800200 */
.L_x_1664:
        /* <DEDUP_REMOVED lines=10> */
.L_x_1663:
[----:B------:R-:W-:Y:S05]  /*ed00*/  BSYNC.RECONVERGENT B1 ;  /* 0x0000000000017941 */ /* 0x000fea0003800200 */
.L_x_1662:
[----:B------:R-:W-:Y:S02]  /*ed10*/  F2FP.BF16.F32.PACK_AB R107, RZ, R164 ;  /* 0x000000a4ff6b723e */ /* 0x000fe400000010ff */
[----:B------:R-:W-:Y:S02]  /*ed20*/  PRMT R106, R185, 0x5410, R186 ;  /* 0x00005410b96a7816 */ /* 0x000fe400000000ba */
[----:B------:R-:W-:Y:S02]  /*ed30*/  PRMT R105, R181, 0x5410, R183 ;  /* 0x00005410b5697816 */ /* 0x000fe400000000b7 */
[----:B------:R-:W-:Y:S02]  /*ed40*/  PRMT R104, R180, 0x5410, R177 ;  /* 0x00005410b4687816 */ /* 0x000fe400000000b1 */
[----:B------:R-:W-:-:S07]  /*ed50*/  PRMT R107, R187, 0x5410, R107 ;  /* 0x00005410bb6b7816 */ /* 0x000fce000000006b */
.L_x_1612:
        /* <DEDUP_REMOVED lines=9> */
[----:B------:R-:W-:Y:S02]  /*edf0*/  PRMT R177, R10, 0x7104, RZ ;  /* 0x000071040ab17816 */ /* 0x000fe400000000ff */
[----:B------:R-:W-:Y:S02]  /*ee00*/  LOP3.LUT R107, R107, 0xff0000, RZ, 0xc0, !PT ;  /* 0x00ff00006b6b7812 */ /* 0x000fe400078ec0ff */
[----:B------:R-:W-:Y:S02]  /*ee10*/  LOP3.LUT R184, R12, 0xff, RZ, 0xc0, !PT ;  /* 0x000000ff0cb87812 */ /* 0x000fe400078ec0ff */
[----:B------:R-:W-:-:S02]  /*ee20*/  PRMT R106, R107, 0x4210, R106 ;  /* 0x000042106b6a7816 */ /* 0x000fc4000000006a */
[----:B------:R-:W-:Y:S01]  /*ee30*/  LOP3.LUT R180, R13, 0xff, RZ, 0xc0, !PT ;  /* 0x000000ff0db47812 */ /* 0x000fe200078ec0ff */
[----:B------:R-:W-:Y:S01]  /*ee40*/  IMAD.WIDE.U32 R184, R184, 0x1000000, RZ ;  /* 0x01000000b8b87825 */ /* 0x000fe200078e00ff */
        /* <DEDUP_REMOVED lines=11> */
.L_x_1670:
[----:B------:R-:W-:Y:S05]  /*ef00*/  BSYNC.RECONVERGENT B1 ;  /* 0x0000000000017941 */ /* 0x000fea0003800200 */
.L_x_1669:
[----:B------:R-:W-:Y:S01]  /*ef10*/  VIADD R173, R173, 0x20 ;  /* 0x00000020adad7836 */ /* 0x000fe20000000000 */
[----:B------:R-:W-:-:S07]  /*ef20*/  IADD3 R175, PT, PT, R175, 0x20, RZ ;  /* 0x00000020afaf7810 */ /* 0x000fce0007ffe0ff */
.L_x_1552:
[----:B------:R-:W-:Y:S05]  /*ef30*/  BSYNC.RECONVERGENT B0 ;  /* 0x0000000000007941 */ /* 0x000fea0003800200 */
.L_x_1551:
[----:B------:R-:W-:Y:S01]  /*ef40*/  ISETP.GE.U32.AND P2, PT, R128, 0x60, PT ;  /* 0x000000608000780c */ /* 0x000fe20003f46070 */
[----:B------:R-:W-:Y:S03]  /*ef50*/  BSSY.RECONVERGENT B0, `(.L_x_1671) ;  /* 0x00006e8000007945 */ /* 0x000fe60003800200 */
[----:B------:R-:W-:-:S09]  /*ef60*/  P2R R177, PR, RZ, 0x4 ;  /* 0x00000004ffb17803 */ /* 0x000fd20000000000 */
[----:B------:R-:W-:Y:S05]  /*ef70*/  @!P2 BRA `(.L_x_1672) ;  /* 0x0000006c0094a947 */ /* 0x000fea0003800000 */
[----:B------:R-:W-:Y:S04]  /*ef80*/  BSSY.RECONVERGENT B1, `(.L_x_1673) ;  /* 0x0000005000017945 */ /* 0x000fe80003800200 */
[----:B------:R-:W-:Y:S05]  /*ef90*/  @!P1 BRA `(.L_x_1674) ;  /* 0x00000000000c9947 */ /* 0x000fea0003800000 */
[----:B-----5:R-:W2:Y:S02]  /*efa0*/  LDC.64 R52, c[0x0][0x390] ;  /* 0x0000e400ff347b82 */ /* 0x020ea40000000a00 */
[----:B--2---:R-:W-:-:S06]  /*efb0*/  IMAD.WIDE.U32 R52, R175, 0x10, R52 ;  /* 0x00000010af347825 */ /* 0x004fcc00078e0034 */
[----:B------:R-:W5:Y:S02]  /*efc0*/  LDG.E.128 R52, desc[UR6][R52.64] ;  /* 0x0000000634347981 */ /* 0x000f64000c1e1d00 */
.L_x_1674:
[----:B------:R-:W-:Y:S05]  /*efd0*/  BSYNC.RECONVERGENT B1 ;  /* 0x0000000000017941 */ /* 0x000fea0003800200 */
.L_x_1673:
[----:B------:R-:W-:-:S04]  /*efe0*/  UISETP.NE.U32.AND UP0, UPT, UR4, URZ, UPT ;  /* 0x000000ff0400728c */ /* 0x000fc8000bf05070 */
[----:B------:R-:W-:-:S09]  /*eff0*/  UISETP.NE.AND.EX UP0, UPT, UR5, URZ, UPT, UP0 ;  /* 0x000000ff0500728c */ /* 0x000fd2000bf05300 */
[----:B------:R-:W-:Y:S05]  /*f000*/  BRA.U !UP0, `(.L_x_1675) ;  /* 0x0000003508f07547 */ /* 0x000fea000b800000 */
[----:B01----:R-:W0:Y:S02]  /*f010*/  LDC.64 R104, c[0x0][0x3a0] ;  /* 0x0000e800ff687b82 */ /* 0x003e240000000a00 */
        /* <DEDUP_REMOVED lines=24> */
.L_x_1680:
        /* <DEDUP_REMOVED lines=13> */
.L_x_1682:
[----:B------:R-:W-:Y:S05]  /*f270*/  BSYNC.RECONVERGENT B3 ;  /* 0x0000000000037941 */ /* 0x000fea0003800200 */
.L_x_1681:
        /* <DEDUP_REMOVED lines=60> */
.L_x_1679:
[----:B------:R-:W-:Y:S05]  /*f640*/  BSYNC.RECONVERGENT B2 ;  /* 0x0000000000027941 */ /* 0x000fea0003800200 */
.L_x_1678:
        /* <DEDUP_REMOVED lines=11> */
.L_x_1677:
[----:B------:R-:W-:Y:S05]  /*f700*/  BSYNC.RECONVERGENT B1 ;  /* 0x0000000000017941 */ /* 0x000fea0003800200 */
.L_x_1676:
        /* <DEDUP_REMOVED lines=23> */
.L_x_1687:
        /* <DEDUP_REMOVED lines=13> */
.L_x_1689:
[----:B------:R-:W-:Y:S05]  /*f950*/  BSYNC.RECONVERGENT B3 ;  /* 0x0000000000037941 */ /* 0x000fea0003800200 */
.L_x_1688:
        /* <DEDUP_REMOVED lines=20> */
[----:B------:R-:W-:Y:S02]  /*faa0*/  VIADD R155, R121, 0x96a522ad ;  /* 0x96a522ad799b7836 */ /* 0x000fe40000000000 */
[----:B------:R-:W-:Y:S01]  /*fab0*/  IMAD.MOV.U32 R152, RZ, RZ, RZ ;  /* 0x000000ffff987224 */ /* 0x000fe200078e00ff */
        /* <DEDUP_REMOVED lines=35> */
[----:B------:R-:W-:Y:S01]  /*fcf0*/  IMAD.MOV.U32 R5, RZ, RZ, R137 ;  /* 0x000000ffff057224 */ /* 0x000fe200078e0089 */
[----:B------:R-:W-:Y:S02]  /*fd00*/  LOP3.LUT R155, R155, R184, R181, 0x96, !PT ;  /* 0x000000b89b9b7212 */ /* 0x000fe400078e96b5 */
[----:B------:R-:W-:-:S07]  /*fd10*/  MOV R151, R180 ;  /* 0x000000b400977202 */ /* 0x000fce0000000f00 */
.L_x_1686:
[----:B------:R-:W-:Y:S05]  /*fd20*/  BSYNC.RECONVERGENT B2 ;  /* 0x0000000000027941 */ /* 0x000fea0003800200 */
.L_x_1685:
        /* <DEDUP_REMOVED lines=13> */
.L_x_1684:
[----:B------:R-:W-:Y:S05]  /*fe00*/  BSYNC.RECONVERGENT B1 ;  /* 0x0000000000017941 */ /* 0x000fea0003800200 */
.L_x_1683:
        /* <DEDUP_REMOVED lines=22> */
.L_x_1694:
        /* <DEDUP_REMOVED lines=13> */
.L_x_1696:
[----:B------:R-:W-:Y:S05]  /*10040*/  BSYNC.RECONVERGENT B3 ;  /* 0x0000000000037941 */ /* 0x000fea0003800200 */
.L_x_1695:
        /* <DEDUP_REMOVED lines=53> */
[----:B------:R-:W-:Y:S02]  /*103a0*/  HFMA2 R157, -RZ, RZ, 0, 0 ;  /* 0x00000000ff9d7431 */ /* 0x000fe400000001ff */
[----:B------:R-:W-:Y:S02]  /*103b0*/  VIADD R137, R120, 0x8ff34781 ;  /* 0x8ff3478178897836 */ /* 0x000fe40000000000 */
[----:B------:R-:W-:-:S03]  /*103c0*/  IMAD.WIDE.U32 R180, R13, -0x2daee0ad, RZ ;  /* 0xd2511f530db47825 */ /* 0x000fc600078e00ff */
[----:B------:R-:W-:Y:S01]  /*103d0*/  LOP3.LUT R156, R137, R156, R179, 0x96, !PT ;  /* 0x0000009c899c7212 */ /* 0x000fe200078e96b3 */
[----:B------:R-:W-:Y:S01]  /*103e0*/  IMAD.MOV.U32 R104, RZ, RZ, R180 ;  /* 0x000000ffff687224 */ /* 0x000fe200078e00b4 */
[----:B------:R-:W-:Y:S01]  /*103f0*/  LOP3.LUT R155, R155, R184, R181, 0x96, !PT ;  /* 0x000000b89b9b7212 */ /* 0x000fe200078e96b5 */
[----:B------:R-:W-:-:S07]  /*10400*/  IMAD.MOV.U32 R13, RZ, RZ, R151 ;  /* 0x000000ffff0d7224 */ /* 0x000fce00078e0097 */
.L_x_1693:
[----:B------:R-:W-:Y:S05]  /*10410*/  BSYNC.RECONVERGENT B2 ;  /* 0x0000000000027941 */ /* 0x000fea0003800200 */
.L_x_1692:
        /* <DEDUP_REMOVED lines=11> */
.L_x_1691:
[----:B------:R-:W-:Y:S05]  /*104d0*/  BSYNC.RECONVERGENT B1 ;  /* 0x0000000000017941 */ /* 0x000fea0003800200 */
.L_x_1690:
        /* <DEDUP_REMOVED lines=23> */
.L_x_1701:
        /* <DEDUP_REMOVED lines=13> */
.L_x_1703:
[----:B------:R-:W-:Y:S05]  /*10720*/  BSYNC.RECONVERGENT B3 ;  /* 0x0000000000037941 */ /* 0x000fea0003800200 */
.L_x_1702:
        /* <DEDUP_REMOVED lines=16> */
[----:B------:R-:W-:-:S03]  /*10830*/  IMAD.MOV.U32 R166, RZ, RZ, RZ ;  /* 0x000000ffffa67224 */ /* 0x000fc600078e00ff */
        /* <DEDUP_REMOVED lines=42> */
[----:B------:R-:W-:-:S07]  /*10ae0*/  LOP3.LUT R155, R155, R184, R181, 0x96, !PT ;  /* 0x000000b89b9b7212 */ /* 0x000fce00078e96b5 */
.L_x_1700:
[----:B------:R-:W-:Y:S05]  /*10af0*/  BSYNC.RECONVERGENT B2 ;  /* 0x0000000000027941 */ /* 0x000fea0003800200 */
.L_x_1699:
        /* <DEDUP_REMOVED lines=13> */
.L_x_1698:
[----:B------:R-:W-:Y:S05]  /*10bd0*/  BSYNC.RECONVERGENT B1 ;  /* 0x0000000000017941 */ /* 0x000fea0003800200 */
.L_x_1697:
        /* <DEDUP_REMOVED lines=22> */
.L_x_1708:
        /* <DEDUP_REMOVED lines=13> */
.L_x_1710:
[----:B------:R-:W-:Y:S05]  /*10e10*/  BSYNC.RECONVERGENT B3 ;  /* 0x0000000000037941 */ /* 0x000fea0003800200 */
.L_x_1709:
        /* <DEDUP_REMOVED lines=60> */
.L_x_1707:
[----:B------:R-:W-:Y:S05]  /*111e0*/  BSYNC.RECONVERGENT B2 ;  /* 0x0000000000027941 */ /* 0x000fea0003800200 */
.L_x_1706:
        /* <DEDUP_REMOVED lines=11> */
.L_x_1705:
[----:B------:R-:W-:Y:S05]  /*112a0*/  BSYNC.RECONVERGENT B1 ;  /* 0x0000000000017941 */ /* 0x000fea0003800200 */
.L_x_1704:
        /* <DEDUP_REMOVED lines=23> */
.L_x_1715:
        /* <DEDUP_REMOVED lines=13> */
.L_x_1717:
[----:B------:R-:W-:Y:S05]  /*114f0*/  BSYNC.RECONVERGENT B3 ;  /* 0x0000000000037941 */ /* 0x000fea0003800200 */
.L_x_1716:
        /* <DEDUP_REMOVED lines=60> */
.L_x_1714:
[----:B------:R-:W-:Y:S05]  /*118c0*/  BSYNC.RECONVERGENT B2 ;  /* 0x0000000000027941 */ /* 0x000fea0003800200 */
.L_x_1713:
        /* <DEDUP_REMOVED lines=13> */
.L_x_1712:
[----:B------:R-:W-:Y:S05]  /*119a0*/  BSYNC.RECONVERGENT B1 ;  /* 0x0000000000017941 */ /* 0x000fea0003800200 */
.L_x_1711:
        /* <DEDUP_REMOVED lines=22> */
.L_x_1722:
        /* <DEDUP_REMOVED lines=13> */
.L_x_1724:
[----:B------:R-:W-:Y:S05]  /*11be0*/  BSYNC.RECONVERGENT B3 ;  /* 0x0000000000037941 */ /* 0x000fea0003800200 */
.L_x_1723:
        /* <DEDUP_REMOVED lines=60> */
.L_x_1721:
[----:B------:R-:W-:Y:S05]  /*11fb0*/  BSYNC.RECONVERGENT B2 ;  /* 0x0000000000027941 */ /* 0x000fea0003800200 */
.L_x_1720:
        /* <DEDUP_REMOVED lines=11> */
.L_x_1719:
[----:B------:R-:W-:Y:S05]  /*12070*/  BSYNC.RECONVERGENT B1 ;  /* 0x0000000000017941 */ /* 0x000fea0003800200 */
.L_x_1718:
        /* <DEDUP_REMOVED lines=23> */
.L_x_1729:
        /* <DEDUP_REMOVED lines=13> */
.L_x_1731:
[----:B------:R-:W-:Y:S05]  /*122c0*/  BSYNC.RECONVERGENT B3 ;  /* 0x0000000000037941 */ /* 0x000fea0003800200 */
.L_x_1730:
        /* <DEDUP_REMOVED lines=59> */
.L_x_1728:
[----:B------:R-:W-:Y:S05]  /*12680*/  BSYNC.RECONVERGENT B2 ;  /* 0x0000000000027941 */ /* 0x000fea0003800200 */
.L_x_1727:
        /* <DEDUP_REMOVED lines=13> */
.L_x_1726:
[----:B------:R-:W-:Y:S05]  /*12760*/  BSYNC.RECONVERGENT B1 ;  /* 0x0000000000017941 */ /* 0x000fea0003800200 */
.L_x_1725:
[----:B------:R-:W-:Y:S02]  /*12770*/  F2FP.BF16.F32.PACK_AB R107, RZ, R166 ;  /* 0x000000a6ff6b723e */ /* 0x000fe400000010ff */
[----:B------:R-:W-:Y:S02]  /*12780*/  PRMT R106, R190, 0x5410, R106 ;  /* 0x00005410be6a7816 */ /* 0x000fe4000000006a */
[----:B------:R-:W-:Y:S02]  /*12790*/  PRMT R105, R187, 0x5410, R189 ;  /* 0x00005410bb697816 */ /* 0x000fe400000000bd */
[----:B------:R-:W-:Y:S02]  /*127a0*/  PRMT R104, R183, 0x5410, R186 ;  /* 0x00005410b7687816 */ /* 0x000fe400000000ba */
[----:B------:R-:W-:Y:S01]  /*127b0*/  PRMT R107, R180, 0x5410, R107 ;  /* 0x00005410b46b7816 */ /* 0x000fe2000000006b */
[----:B------:R-:W-:Y:S06]  /*127c0*/  BRA `(.L_x_1732) ;  /* 0x00000034000c7947 */ /* 0x000fec0003800000 */
.L_x_1675:
[----:B------:R-:W-:Y:S01]  /*127d0*/  BSSY.RECONVERGENT B1, `(.L_x_1733) ;  /* 0x0000068000017945 */ /* 0x000fe20003800200 */
[----:B------:R-:W-:Y:S01]  /*127e0*/  IMAD.MOV.U32 R6, RZ, RZ, RZ ;  /* 0x000000ffff067224 */ /* 0x000fe200078e00ff */
[----:B------:R-:W-:Y:S01]  /*127f0*/  MOV R184, R183 ;  /* 0x000000b700b87202 */ /* 0x000fe20000000f00 */
[----:B01----:R-:W-:Y:S01]  /*12800*/  IMAD.MOV.U32 R104, RZ, RZ, R157 ;  /* 0x000000ffff687224 */ /* 0x003fe200078e009d */
        /* <DEDUP_REMOVED lines=17> */
.L_x_1737:
        /* <DEDUP_REMOVED lines=13> */
.L_x_1739:
[----:B------:R-:W-:Y:S05]  /*129f0*/  BSYNC.RECONVERGENT B3 ;  /* 0x0000000000037941 */ /* 0x000fea0003800200 */
.L_x_1738:
        /* <DEDUP_REMOVED lines=59> */
.L_x_1736:
[----:B------:R-:W-:Y:S05]  /*12db0*/  BSYNC.RECONVERGENT B2 ;  /* 0x0000000000027941 */ /* 0x000fea0003800200 */
.L_x_1735:
        /* <DEDUP_REMOVED lines=9> */
.L_x_1734:
[----:B------:R-:W-:Y:S05]  /*12e50*/  BSYNC.RECONVERGENT B1 ;  /* 0x0000000000017941 */ /* 0x000fea0003800200 */
.L_x_1733:
        /* <DEDUP_REMOVED lines=18> */
.L_x_1744:
        /* <DEDUP_REMOVED lines=13> */
.L_x_1746:
[----:B------:R-:W-:Y:S05]  /*13050*/  BSYNC.RECONVERGENT B3 ;  /* 0x0000000000037941 */ /* 0x000fea0003800200 */
.L_x_1745:
        /* <DEDUP_REMOVED lines=60> */
.L_x_1743:
[----:B------:R-:W-:Y:S05]  /*13420*/  BSYNC.RECONVERGENT B2 ;  /* 0x0000000000027941 */ /* 0x000fea0003800200 */
.L_x_1742:
        /* <DEDUP_REMOVED lines=10> */
.L_x_1741:
[----:B------:R-:W-:Y:S05]  /*134d0*/  BSYNC.RECONVERGENT B1 ;  /* 0x0000000000017941 */ /* 0x000fea0003800200 */
.L_x_1740:
        /* <DEDUP_REMOVED lines=18> */
.L_x_1751:
        /* <DEDUP_REMOVED lines=13> */
.L_x_1753:
[----:B------:R-:W-:Y:S05]  /*136d0*/  BSYNC.RECONVERGENT B3 ;  /* 0x0000000000037941 */ /* 0x000fea0003800200 */
.L_x_1752:
        /* <DEDUP_REMOVED lines=16> */
[----:B------:R-:W-:Y:S01]  /*137e0*/  IMAD.WIDE.U32 R104, R105, -0x326172a9, RZ ;  /* 0xcd9e8d5769687825 */ /* 0x000fe200078e00ff */
[----:B------:R-:W-:-:S03]  /*137f0*/  IADD3 R107, PT, PT, R120, -0x255992d5, RZ ;  /* 0xdaa66d2b786b7810 */ /* 0x000fc60007ffe0ff */
        /* <DEDUP_REMOVED lines=35> */
[----:B------:R-:W-:-:S03]  /*13a30*/  IADD3 R13, PT, PT, R120, -0x700cb87f, RZ ;  /* 0x8ff34781780d7810 */ /* 0x000fc60007ffe0ff */
[----:B------:R-:W-:Y:S01]  /*13a40*/  IMAD.WIDE.U32 R104, R104, -0x2daee0ad, RZ ;  /* 0xd2511f5368687825 */ /* 0x000fe200078e00ff */
[----:B------:R-:W-:Y:S02]  /*13a50*/  LOP3.LUT R156, R13, R156, R179, 0x96, !PT ;  /* 0x0000009c0d9c7212 */ /* 0x000fe400078e96b3 */
[----:B------:R-:W-:Y:S01]  /*13a60*/  MOV R13, R184 ;  /* 0x000000b8000d7202 */ /* 0x000fe20000000f00 */
[----:B------:R-:W-:Y:S02]  /*13a70*/  IMAD.MOV.U32 R184, RZ, RZ, R104 ;  /* 0x000000ffffb87224 */ /* 0x000fe400078e0068 */
[----:B------:R-:W-:Y:S01]  /*13a80*/  HFMA2 R104, -RZ, RZ, 0, 0 ;  /* 0x00000000ff687431 */ /* 0x000fe200000001ff */
[----:B------:R-:W-:-:S07]  /*13a90*/  LOP3.LUT R155, R155, R106, R105, 0x96, !PT ;  /* 0x0000006a9b9b7212 */ /* 0x000fce00078e9669 */
.L_x_1750:
[----:B------:R-:W-:Y:S05]  /*13aa0*/  BSYNC.RECONVERGENT B2 ;  /* 0x0000000000027941 */ /* 0x000fea0003800200 */
.L_x_1749:
        /* <DEDUP_REMOVED lines=9> */
.L_x_1748:
[----:B------:R-:W-:Y:S05]  /*13b40*/  BSYNC.RECONVERGENT B1 ;  /* 0x0000000000017941 */ /* 0x000fea0003800200 */
.L_x_1747:
[----:B------:R-:W-:Y:S01]  /*13b50*/  BSSY.RECONVERGENT B1, `(.L_x_1754) ;  /* 0x0000067000017945 */ /* 0x000fe20003800200 */
[----:B------:R-:W-:Y:S01]  /*13b60*/  F2FP.BF16.F32.PACK_AB R185, RZ, R138 ;  /* 0x0000008affb9723e */ /* 0x000fe200000010ff */
[----:B------:R-:W-:Y:S01]  /*13b70*/  IMAD.MOV.U32 R137, RZ, RZ, RZ ;  /* 0x000000ffff897224 */ /* 0x000fe200078e00ff */
[----:B------:R-:W-:Y:S01]  /*13b80*/  MOV R105, R104 ;  /* 0x0000006800697202 */ /* 0x000fe20000000f00 */
        /* <DEDUP_REMOVED lines=14> */
.L_x_1758:
        /* <DEDUP_REMOVED lines=13> */
.L_x_1760:
[----:B------:R-:W-:Y:S05]  /*13d40*/  BSYNC.RECONVERGENT B3 ;  /* 0x0000000000037941 */ /* 0x000fea0003800200 */
.L_x_1759:
        /* <DEDUP_REMOVED lines=52> */
[----:B------:R-:W-:Y:S02]  /*14090*/  IADD3 R107, PT, PT, R120, -0x700cb87f, RZ ;  /* 0x8ff34781786b7810 */ /* 0x000fe40007ffe0ff */
[----:B------:R-:W-:Y:S01]  /*140a0*/  LOP3.LUT R105, R105, R104, R157, 0x96, !PT ;  /* 0x0000006869697212 */ /* 0x000fe200078e969d */
[----:B------:R-:W-:-:S04]  /*140b0*/  IMAD.WIDE.U32 R178, R178, -0x326172a9, RZ ;  /* 0xcd9e8d57b2b27825 */ /* 0x000fc800078e00ff */
[----:B------:R-:W-:Y:S01]  /*140c0*/  IMAD.WIDE.U32 R104, R105, -0x2daee0ad, RZ ;  /* 0xd2511f5369687825 */ /* 0x000fe200078e00ff */
[----:B------:R-:W-:-:S03]  /*140d0*/  LOP3.LUT R156, R107, R156, R179, 0x96, !PT ;  /* 0x0000009c6b9c7212 */ /* 0x000fc600078e96b3 */
[----:B------:R-:W-:Y:S01]  /*140e0*/  IMAD.MOV.U32 R184, RZ, RZ, R104 ;  /* 0x000000ffffb87224 */ /* 0x000fe200078e0068 */
[----:B------:R-:W-:Y:S01]  /*140f0*/  LOP3.LUT R155, R155, R106, R105, 0x96, !PT ;  /* 0x0000006a9b9b7212 */ /* 0x000fe200078e9669 */
[----:B------:R-:W-:-:S07]  /*14100*/  HFMA2 R105, -RZ, RZ, 0, 0 ;  /* 0x00000000ff697431 */ /* 0x000fce00000001ff */
.L_x_1757:
[----:B------:R-:W-:Y:S05]  /*14110*/  BSYNC.RECONVERGENT B2 ;  /* 0x0000000000027941 */ /* 0x000fea0003800200 */
.L_x_1756:
        /* <DEDUP_REMOVED lines=10> */
.L_x_1755:
[----:B------:R-:W-:Y:S05]  /*141c0*/  BSYNC.RECONVERGENT B1 ;  /* 0x0000000000017941 */ /* 0x000fea0003800200 */
.L_x_1754:
        /* <DEDUP_REMOVED lines=18> */
.L_x_1765:
        /* <DEDUP_REMOVED lines=13> */
.L_x_1767:
[----:B------:R-:W-:Y:S05]  /*143c0*/  BSYNC.RECONVERGENT B3 ;  /* 0x0000000000037941 */ /* 0x000fea0003800200 */
.L_x_1766:
        /* <DEDUP_REMOVED lines=60> */
.L_x_1764:
[----:B------:R-:W-:Y:S05]  /*14790*/  BSYNC.RECONVERGENT B2 ;  /* 0x0000000000027941 */ /* 0x000fea0003800200 */
.L_x_1763:
        /* <DEDUP_REMOVED lines=9> */
.L_x_1762:
[----:B------:R-:W-:Y:S05]  /*14830*/  BSYNC.RECONVERGENT B1 ;  /* 0x0000000000017941 */ /* 0x000fea0003800200 */
.L_x_1761:
        /* <DEDUP_REMOVED lines=18> */
.L_x_1772:
        /* <DEDUP_REMOVED lines=13> */
.L_x_1774:
[----:B------:R-:W-:Y:S05]  /*14a30*/  BSYNC.RECONVERGENT B3 ;  /* 0x0000000000037941 */ /* 0x000fea0003800200 */
.L_x_1773:
        /* <DEDUP_REMOVED lines=60> */
.L_x_1771:
[----:B------:R-:W-:Y:S05]  /*14e00*/  BSYNC.RECONVERGENT B2 ;  /* 0x0000000000027941 */ /* 0x000fea0003800200 */
.L_x_1770:
        /* <DEDUP_REMOVED lines=10> */
.L_x_1769:
[----:B------:R-:W-:Y:S05]  /*14eb0*/  BSYNC.RECONVERGENT B1 ;  /* 0x0000000000017941 */ /* 0x000fea0003800200 */
.L_x_1768:
        /* <DEDUP_REMOVED lines=18> */
.L_x_1779:
        /* <DEDUP_REMOVED lines=13> */
.L_x_1781:
[----:B------:R-:W-:Y:S05]  /*150b0*/  BSYNC.RECONVERGENT B3 ;  /* 0x0000000000037941 */ /* 0x000fea0003800200 */
.L_x_1780:
        /* <DEDUP_REMOVED lines=60> */
.L_x_1778:
[----:B------:R-:W-:Y:S05]  /*15480*/  BSYNC.RECONVERGENT B2 ;  /* 0x0000000000027941 */ /* 0x000fea0003800200 */
.L_x_1777:
        /* <DEDUP_REMOVED lines=9> */
.L_x_1776:
[----:B------:R-:W-:Y:S05]  /*15520*/  BSYNC.RECONVERGENT B1 ;  /* 0x0000000000017941 */ /* 0x000fea0003800200 */
.L_x_1775:
        /* <DEDUP_REMOVED lines=18> */
.L_x_1786:
        /* <DEDUP_REMOVED lines=13> */
.L_x_1788:
[----:B------:R-:W-:Y:S05]  /*15720*/  BSYNC.RECONVERGENT B3 ;  /* 0x0000000000037941 */ /* 0x000fea0003800200 */
.L_x_1787:
        /* <DEDUP_REMOVED lines=53> */
[----:B------:R-:W-:Y:S02]  /*15a80*/  HFMA2 R157, -RZ, RZ, 0, 0 ;  /* 0x00000000ff9d7431 */ /* 0x000fe400000001ff */
[----:B------:R-:W-:Y:S01]  /*15a90*/  IMAD.WIDE.U32 R104, R105, -0x2daee0ad, RZ ;  /* 0xd2511f5369687825 */ /* 0x000fe200078e00ff */
[----:B------:R-:W-:-:S03]  /*15aa0*/  LOP3.LUT R156, R107, R156, R179, 0x96, !PT ;  /* 0x0000009c6b9c7212 */ /* 0x000fc600078e96b3 */
[----:B------:R-:W-:-:S05]  /*15ab0*/  VIADD R155, R121, 0x96a522ad ;  /* 0x96a522ad799b7836 */ /* 0x000fca0000000000 */
[----:B------:R-:W-:Y:S02]  /*15ac0*/  LOP3.LUT R155, R155, R106, R105, 0x96, !PT ;  /* 0x0000006a9b9b7212 */ /* 0x000fe400078e9669 */
[----:B------:R-:W-:Y:S01]  /*15ad0*/  MOV R105, R184 ;  /* 0x000000b800697202 */ /* 0x000fe20000000f00 */
[----:B------:R-:W-:-:S07]  /*15ae0*/  IMAD.MOV.U32 R184, RZ, RZ, R104 ;  /* 0x000000ffffb87224 */ /* 0x000fce00078e0068 */
.L_x_1785:
[----:B------:R-:W-:Y:S05]  /*15af0*/  BSYNC.RECONVERGENT B2 ;  /* 0x0000000000027941 */ /* 0x000fea0003800200 */
.L_x_1784:
[----:B------:R-:W-:Y:S01]  /*15b00*/  I2FP.F32.U32 R104, R105 ;  /* 0x0000006900687245 */ /* 0x000fe20000201000 */
[----:B------:R-:W-:Y:S01]  /*15b10*/  IMAD.MOV.U32 R107, RZ, RZ, 0x2f800000 ;  /* 0x2f800000ff6b7424 */ /* 0x000fe200078e00ff */
[----:B-----5:R-:W-:-:S03]  /*15b20*/  PRMT R105, R55, 0x7632, R105 ;  /* 0x0000763237697816 */ /* 0x020fc60000000069 */
[----:B------:R-:W-:Y:S01]  /*15b30*/  FFMA.FTZ R104, R104, R107, 1.1641532182693481445e-10 ;  /* 0x2f00000068687423 */ /* 0x000fe2000001006b */
[----:B------:R-:W-:-:S04]  /*15b40*/  SHF.L.U32 R105, R105, 0x10, RZ ;  /* 0x0000001069697819 */ /* 0x000fc800000006ff */
[----:B------:R-:W-:Y:S01]  /*15b50*/  FSETP.GTU.FTZ.AND P2, PT, R104, UR8, PT ;  /* 0x0000000868007c0b */ /* 0x000fe2000bf5c000 */
[----:B------:R-:W-:-:S03]  /*15b60*/  FMUL.FTZ R105, R105, UR11 ;  /* 0x0000000b69697c20 */ /* 0x000fc60008410000 */
[----:B------:R-:W-:Y:S01]  /*15b70*/  SEL R154, RZ, 0x1, P2 ;  /* 0x00000001ff9a7807 */ /* 0x000fe20001000000 */
[----:B------:R-:W-:-:S05]  /*15b80*/  FMUL.FTZ R105, R105, UR10 ;  /* 0x0000000a69697c20 */ /* 0x000fca0008410000 */
[----:B------:R-:W-:-:S07]  /*15b90*/  FSEL R166, R105, RZ, !P2 ;  /* 0x000000ff69a67208 */ /* 0x000fce0005000000 */
.L_x_1783:
[----:B------:R-:W-:Y:S05]  /*15ba0*/  BSYNC.RECONVERGENT B1 ;  /* 0x0000000000017941 */ /* 0x000fea0003800200 */
.L_x_1782:
[----:B------:R-:W-:Y:S02]  /*15bb0*/  F2FP.BF16.F32.PACK_AB R107, RZ, R166 ;  /* 0x000000a6ff6b723e */ /* 0x000fe400000010ff */
[----:B------:R-:W-:Y:S02]  /*15bc0*/  PRMT R106, R186, 0x5410, R187 ;  /* 0x00005410ba6a7816 */ /* 0x000fe400000000bb */
[----:B------:R-:W-:Y:S02]  /*15bd0*/  PRMT R105, R185, 0x5410, R183 ;  /* 0x00005410b9697816 */ /* 0x000fe400000000b7 */
[----:B------:R-:W-:Y:S02]  /*15be0*/  PRMT R104, R181, 0x5410, R180 ;  /* 0x00005410b5687816 */ /* 0x000fe400000000b4 */
[----:B------:R-:W-:-:S07]  /*15bf0*/  PRMT R107, R189, 0x5410, R107 ;  /* 0x00005410bd6b7816 */ /* 0x000fce000000006b */
.L_x_1732:
[----:B------:R-:W0:Y:S01]  /*15c00*/  LDC.64 R180, c[0x0][0x3a8] ;  /* 0x0000ea00ffb47b82 */ /* 0x000e220000000a00 */
[----:B------:R-:W-:Y:S01]  /*15c10*/  BSSY.RECONVERGENT B1, `(.L_x_1789) ;  /* 0x0000019000017945 */ /* 0x000fe20003800200 */
[----:B------:R-:W-:Y:S02]  /*15c20*/  IMAD.MOV.U32 R183, RZ, RZ, R184 ;  /* 0x000000ffffb77224 */ /* 0x000fe400078e00b8 */
[----:B0-----:R-:W-:-:S05]  /*15c30*/  IMAD.WIDE.U32 R180, R173, 0x10, R180 ;  /* 0x00000010adb47825 */ /* 0x001fca00078e00b4 */
[----:B------:R0:W-:Y:S01]  /*15c40*/  STG.E.128 desc[UR6][R180.64], R104 ;  /* 0x00000068b4007986 */ /* 0x0001e2000c101d06 */
[----:B------:R-:W-:Y:S05]  /*15c50*/  @!P1 BRA `(.L_x_1790) ;  /* 0x0000000000509947 */ /* 0x000fea0003800000 */
[----:B0-----:R-:W-:Y:S01]  /*15c60*/  SHF.L.U32 R107, R9, 0x10, RZ ;  /* 0x00000010096b7819 */ /* 0x001fe200000006ff */
[----:B------:R-:W0:Y:S01]  /*15c70*/  LDC.64 R104, c[0x0][0x3b0] ;  /* 0x0000ec00ff687b82 */ /* 0x000e220000000a00 */
[----:B------:R-:W-:Y:S02]  /*15c80*/  LOP3.LUT R106, R154, 0xffff, RZ, 0xc0, !PT ;  /* 0x0000ffff9a6a7812 */ /* 0x000fe400078ec0ff */
[----:B------:R-:W-:Y:S02]  /*15c90*/  LOP3.LUT R107, R107, 0xff0000, RZ, 0xc0, !PT ;  /* 0x00ff00006b6b7812 */ /* 0x000fe400078ec0ff */
[----:B------:R-:W-:Y:S02]  /*15ca0*/  PRMT R179, R10, 0x7104, RZ ;  /* 0x000071040ab37816 */ /* 0x000fe400000000ff */
[----:B------:R-:W-:Y:S02]  /*15cb0*/  PRMT R106, R107, 0x4210, R106 ;  /* 0x000042106b6a7816 */ /* 0x000fe4000000006a */
[----:B------:R-:W-:-:S02]  /*15cc0*/  LOP3.LUT R184, R12, 0xff, RZ, 0xc0, !PT ;  /* 0x000000ff0cb87812 */ /* 0x000fc400078ec0ff */
[----:B------:R-:W-:Y:S02]  /*15cd0*/  LOP3.LUT R180, R13, 0xff, RZ, 0xc0, !PT ;  /* 0x000000ff0db47812 */ /* 0x000fe400078ec0ff */
[----:B------:R-:W-:Y:S01]  /*15ce0*/  LOP3.LUT R107, R14, 0xff, RZ, 0xc0, !PT ;  /* 0x000000ff0e6b7812 */ /* 0x000fe200078ec0ff */
[----:B------:R-:W-:Y:S01]  /*15cf0*/  IMAD.WIDE.U32 R184, R184, 0x1000000, RZ ;  /* 0x01000000b8b87825 */ /* 0x000fe200078e00ff */
[----:B------:R-:W-:-:S03]  /*15d00*/  LOP3.LUT R186, R106, 0xff00, R179, 0xf8, !PT ;  /* 0x0000ff006aba7812 */ /* 0x000fc600078ef8b3 */
[----:B------:R-:W-:Y:S01]  /*15d10*/  IMAD.WIDE.U32 R180, R180, 0x10000, RZ ;  /* 0x00010000b4b47825 */ /* 0x000fe200078e00ff */
[----:B------:R-:W-:-:S03]  /*15d20*/  LOP3.LUT R179, R186, 0xff, R11, 0xf8, !PT ;  /* 0x000000ffbab37812 */ /* 0x000fc600078ef80b */
[----:B------:R-:W-:Y:S01]  /*15d30*/  IMAD.WIDE.U32 R106, R107, 0x100, RZ ;  /* 0x000001006b6a7825 */ /* 0x000fe200078e00ff */
[----:B------:R-:W-:-:S03]  /*15d40*/  LOP3.LUT R179, R181, R179, R185, 0xfe, !PT ;  /* 0x000000b3b5b37212 */ /* 0x000fc600078efeb9 */
[----:B0-----:R-:W-:Y:S01]  /*15d50*/  IMAD.WIDE.U32 R104, R175, 0x8, R104 ;  /* 0x00000008af687825 */ /* 0x001fe200078e0068 */
[----:B------:R-:W-:Y:S02]  /*15d60*/  LOP3.LUT R187, R106, R184, R180, 0xfe, !PT ;  /* 0x000000b86abb7212 */ /* 0x000fe400078efeb4 */
[----:B------:R-:W-:Y:S02]  /*15d70*/  LOP3.LUT R107, R179, R107, RZ, 0xfc, !PT ;  /* 0x0000006bb36b7212 */ /* 0x000fe400078efcff */
[----:B------:R-:W-:-:S05]  /*15d80*/  LOP3.LUT R106, R187, 0xff, R16, 0xf8, !PT ;  /* 0x000000ffbb6a7812 */ /* 0x000fca00078ef810 */
[----:B------:R1:W-:Y:S02]  /*15d90*/  STG.E.64 desc[UR6][R104.64], R106 ;  /* 0x0000006a68007986 */ /* 0x0003e4000c101b06 */
.L_x_1790:
[----:B------:R-:W-:Y:S05]  /*15da0*/  BSYNC.RECONVERGENT B1 ;  /* 0x0000000000017941 */ /* 0x000fea0003800200 */
.L_x_1789:
[----:B------:R-:W-:Y:S01]  /*15db0*/  VIADD R173, R173, 0x20 ;  /* 0x00000020adad7836 */ /* 0x000fe20000000000 */
[----:B------:R-:W-:-:S07]  /*15dc0*/  IADD3 R175, PT, PT, R175, 0x20, RZ ;  /* 0x00000020afaf7810 */ /* 0x000fce0007ffe0ff */
.L_x_1672:
[----:B------:R-:W-:Y:S05]  /*15dd0*/  BSYNC.RECONVERGENT B0 ;  /* 0x0000000000007941 */ /* 0x000fea0003800200 */
.L_x_1671:
        /* <DEDUP_REMOVED lines=9> */
.L_x_1794:
[----:B------:R-:W-:Y:S05]  /*15e70*/  BSYNC.RECONVERGENT B1 ;  /* 0x0000000000017941 */ /* 0x000fea0003800200 */
.L_x_1793:
        /* <DEDUP_REMOVED lines=8> */
[----:B------:R-:W-:Y:S01]  /*15f00*/  @!P2 IMAD.MOV.U32 R135, RZ, RZ, R183 ;  /* 0x000000ffff87a224 */ /* 0x000fe200078e00b7 */
[----:B------:R-:W-:Y:S01]  /*15f10*/  @!P2 MOV R136, R157 ;  /* 0x0000009d0088a202 */ /* 0x000fe20000000f00 */
[----:B--2---:R-:W-:Y:S01]  /*15f20*/  @!P2 IMAD.U32 R4, R104, 0x10000, RZ ;  /* 0x000100006804a824 */ /* 0x004fe200078e00ff */
[----:B------:R-:W-:Y:S06]  /*15f30*/  @!P2 BRA `(.L_x_1797) ;  /* 0x00000004009ca947 */ /* 0x000fec0003800000 */
        /* <DEDUP_REMOVED lines=16> */
.L_x_1800:
        /* <DEDUP_REMOVED lines=13> */
.L_x_1802:
[----:B------:R-:W-:Y:S05]  /*16110*/  BSYNC.RECONVERGENT B3 ;  /* 0x0000000000037941 */ /* 0x000fea0003800200 */
.L_x_1801:
[----:B------:R-:W-:Y:S01]  /*16120*/  IMAD.WIDE.U32 R156, R129, -0x326172a9, RZ ;  /* 0xcd9e8d57819c7825 */ /* 0x000fe200078e00ff */
[----:B------:R-:W-:Y:S02]  /*16130*/  LOP3.LUT R180, R18, R185, R121, 0x96, !PT ;  /* 0x000000b912b47212 */ /* 0x000fe400078e9679 */
[----:B------:R-:W-:Y:S01]  /*16140*/  IADD3 R3, PT, PT, R120, -0x61c88647, RZ ;  /* 0x9e3779b978037810 */ /* 0x000fe20007ffe0ff */
        /* <DEDUP_REMOVED lines=48> */
[----:B------:R-:W-:Y:S02]  /*16450*/  VIADD R3, R120, 0xf1bbcdc8 ;  /* 0xf1bbcdc878037836 */ /* 0x000fe40000000000 */
[----:B------:R-:W-:-:S03]  /*16460*/  IMAD.WIDE.U32 R186, R186, -0x326172a9, RZ ;  /* 0xcd9e8d57baba7825 */ /* 0x000fc600078e00ff */
[----:B------:R-:W-:Y:S02]  /*16470*/  LOP3.LUT R180, R3, R180, R157, 0x96, !PT ;  /* 0x000000b403b47212 */ /* 0x000fe400078e969d */
[----:B------:R-:W-:Y:S02]  /*16480*/  IADD3 R3, PT, PT, R120, -0x700cb87f, RZ ;  /* 0x8ff3478178037810 */ /* 0x000fe40007ffe0ff */
[----:B------:R-:W-:Y:S01]  /*16490*/  MOV R178, R186 ;  /* 0x000000ba00b27202 */ /* 0x000fe20000000f00 */
[----:B------:R-:W-:Y:S01]  /*164a0*/  IMAD.WIDE.U32 R180, R180, -0x2daee0ad, RZ ;  /* 0xd2511f53b4b47825 */ /* 0x000fe200078e00ff */
[----:B------:R-:W-:Y:S02]  /*164b0*/  LOP3.LUT R156, R3, R156, R187, 0x96, !PT ;  /* 0x0000009c039c7212 */ /* 0x000fe400078e96bb */
[----:B------:R-:W-:Y:S01]  /*164c0*/  MOV R3, R183 ;  /* 0x000000b700037202 */ /* 0x000fe20000000f00 */
[----:B------:R-:W-:Y:S01]  /*164d0*/  IMAD.MOV.U32 R135, RZ, RZ, R180 ;  /* 0x000000ffff877224 */ /* 0x000fe200078e00b4 */
[----:B------:R-:W-:-:S07]  /*164e0*/  LOP3.LUT R155, R155, R184, R181, 0x96, !PT ;  /* 0x000000b89b9b7212 */ /* 0x000fce00078e96b5 */
.L_x_1799:
[----:B------:R-:W-:Y:S05]  /*164f0*/  BSYNC.RECONVERGENT B2 ;  /* 0x0000000000027941 */ /* 0x000fea0003800200 */
.L_x_1798:
[----:B------:R-:W-:Y:S01]  /*16500*/  HFMA2 R4, -RZ, RZ, 0.1171875, 0 ;  /* 0x2f800000ff047431 */ /* 0x000fe200000001ff */
[----:B------:R-:W-:Y:S01]  /*16510*/  I2FP.F32.U32 R3, R3 ;  /* 0x0000000300037245 */ /* 0x000fe20000201000 */
[----:B-----5:R-:W-:-:S04]  /*16520*/  IMAD.U32 R16, R52, 0x10000, RZ ;  /* 0x0001000034107824 */ /* 0x020fc800078e00ff */
[----:B------:R-:W-:Y:S01]  /*16530*/  FMUL.FTZ R16, R16, UR11 ;  /* 0x0000000b10107c20 */ /* 0x000fe20008410000 */
[----:B------:R-:W-:-:S03]  /*16540*/  FFMA.FTZ R3, R3, R4, 1.1641532182693481445e-10 ;  /* 0x2f00000003037423 */ /* 0x000fc60000010004 */
[----:B------:R-:W-:Y:S02]  /*16550*/  FMUL.FTZ R4, R16, UR10 ;  /* 0x0000000a10047c20 */ /* 0x000fe40008410000 */
[----:B------:R-:W-:Y:S02]  /*16560*/  FSETP.GTU.FTZ.AND P3, PT, R3, UR8, PT ;  /* 0x0000000803007c0b */ /* 0x000fe4000bf7c000 */
[----:B------:R-:W-:Y:S02]  /*16570*/  SHF.L.U32 R3, R104, 0x10, RZ ;  /* 0x0000001068037819 */ /* 0x000fe400000006ff */
[----:B------:R-:W-:Y:S02]  /*16580*/  FSEL R4, R4, RZ, !P3 ;  /* 0x000000ff04047208 */ /* 0x000fe40005800000 */
[----:B------:R-:W-:-:S03]  /*16590*/  SEL R16, RZ, 0x1, P3 ;  /* 0x00000001ff107807 */ /* 0x000fc60001800000 */
[----:B------:R-:W-:-:S07]  /*165a0*/  FADD.FTZ R4, R3, R4 ;  /* 0x0000000403047221 */ /* 0x000fce0000010000 */
.L_x_1797:
[----:B------:R-:W-:Y:S05]  /*165b0*/  BSYNC.RECONVERGENT B1 ;  /* 0x0000000000017941 */ /* 0x000fea0003800200 */
.L_x_1796:
        /* <DEDUP_REMOVED lines=23> */
.L_x_1807:
        /* <DEDUP_REMOVED lines=13> */
.L_x_1809:
[----:B------:R-:W-:Y:S05]  /*16800*/  BSYNC.RECONVERGENT B3 ;  /* 0x0000000000037941 */ /* 0x000fea0003800200 */
.L_x_1808:
        /* <DEDUP_REMOVED lines=9> */
[----:B------:R-:W-:Y:S01]  /*168a0*/  IMAD.MOV.U32 R150, RZ, RZ, RZ ;  /* 0x000000ffff967224 */ /* 0x000fe200078e00ff */
        /* <DEDUP_REMOVED lines=51> */
.L_x_1806:
[----:B------:R-:W-:Y:S05]  /*16be0*/  BSYNC.RECONVERGENT B2 ;  /* 0x0000000000027941 */ /* 0x000fea0003800200 */
.L_x_1805:
[----:B------:R-:W-:Y:S01]  /*16bf0*/  HFMA2 R136, -RZ, RZ, 0.1171875, 0 ;  /* 0x2f800000ff887431 */ /* 0x000fe200000001ff */
[----:B-----5:R-:W-:Y:S02]  /*16c00*/  PRMT R14, R52, 0x7632, R14 ;  /* 0x00007632340e7816 */ /* 0x020fe4000000000e */
[----:B------:R-:W-:Y:S02]  /*16c10*/  I2FP.F32.U32 R3, R3 ;  /* 0x0000000300037245 */ /* 0x000fe40000201000 */
[----:B------:R-:W-:Y:S01]  /*16c20*/  PRMT R104, R104, 0x7632, R104 ;  /* 0x0000763268687816 */ /* 0x000fe20000000068 */
[----:B------:R-:W-:-:S03]  /*16c30*/  IMAD.U32 R14, R14, 0x10000, RZ ;  /* 0x000100000e0e7824 */ /* 0x000fc600078e00ff */
[----:B------:R-:W-:Y:S01]  /*16c40*/  SHF.L.U32 R104, R104, 0x10, RZ ;  /* 0x0000001068687819 */ /* 0x000fe200000006ff */
[----:B------:R-:W-:Y:S01]  /*16c50*/  FFMA.FTZ R3, R3, R136, 1.1641532182693481445e-10 ;  /* 0x2f00000003037423 */ /* 0x000fe20000010088 */
[----:B------:R-:W-:-:S04]  /*16c60*/  FMUL.FTZ R14, R14, UR11 ;  /* 0x0000000b0e0e7c20 */ /* 0x000fc80008410000 */
[----:B------:R-:W-:Y:S01]  /*16c70*/  FMUL.FTZ R14, R14, UR10 ;  /* 0x0000000a0e0e7c20 */ /* 0x000fe20008410000 */
[----:B------:R-:W-:-:S04]  /*16c80*/  FSETP.GTU.FTZ.AND P3, PT, R3, UR8, PT ;  /* 0x0000000803007c0b */ /* 0x000fc8000bf7c000 */
[----:B------:R-:W-:Y:S02]  /*16c90*/  FSEL R3, R14, RZ, !P3 ;  /* 0x000000ff0e037208 */ /* 0x000fe40005800000 */
[----:B------:R-:W-:-:S03]  /*16ca0*/  SEL R14, RZ, 0x1, P3 ;  /* 0x00000001ff0e7807 */ /* 0x000fc60001800000 */
[----:B------:R-:W-:-:S07]  /*16cb0*/  FADD.FTZ R3, R104, R3 ;  /* 0x0000000368037221 */ /* 0x000fce0000010000 */
.L_x_1804:
[----:B------:R-:W-:Y:S05]  /*16cc0*/  BSYNC.RECONVERGENT B1 ;  /* 0x0000000000017941 */ /* 0x000fea0003800200 */
.L_x_1803:
        /* <DEDUP_REMOVED lines=22> */
.L_x_1814:
        /* <DEDUP_REMOVED lines=13> */
.L_x_1816:
[----:B------:R-:W-:Y:S05]  /*16f00*/  BSYNC.RECONVERGENT B3 ;  /* 0x0000000000037941 */ /* 0x000fea0003800200 */
.L_x_1815:
        /* <DEDUP_REMOVED lines=52> */
[----:B------:R-:W-:Y:S01]  /*17250*/  LOP3.LUT R180, R13, R180, R157, 0x96, !PT ;  /* 0x000000b40db47212 */ /* 0x000fe200078e969d */
[----:B------:R-:W-:Y:S01]  /*17260*/  IMAD.MOV.U32 R157, RZ, RZ, RZ ;  /* 0x000000ffff9d7224 */ /* 0x000fe200078e00ff */
[----:B------:R-:W-:Y:S02]  /*17270*/  IADD3 R13, PT, PT, R120, -0x700cb87f, RZ ;  /* 0x8ff34781780d7810 */ /* 0x000fe40007ffe0ff */
[----:B------:R-:W-:Y:S01]  /*17280*/  MOV R178, R190 ;  /* 0x000000be00b27202 */ /* 0x000fe20000000f00 */
[----:B------:R-:W-:Y:S01]  /*17290*/  IMAD.WIDE.U32 R180, R180, -0x2daee0ad, RZ ;  /* 0xd2511f53b4b47825 */ /* 0x000fe200078e00ff */
[----:B------:R-:W-:Y:S02]  /*172a0*/  LOP3.LUT R156, R13, R156, R191, 0x96, !PT ;  /* 0x0000009c0d9c7212 */ /* 0x000fe400078e96bf */
[----:B------:R-:W-:Y:S01]  /*172b0*/  MOV R13, R149 ;  /* 0x00000095000d7202 */ /* 0x000fe20000000f00 */
[----:B------:R-:W-:Y:S01]  /*172c0*/  IMAD.MOV.U32 R104, RZ, RZ, R180 ;  /* 0x000000ffff687224 */ /* 0x000fe200078e00b4 */
[----:B------:R-:W-:-:S07]  /*172d0*/  LOP3.LUT R155, R155, R184, R181, 0x96, !PT ;  /* 0x000000b89b9b7212 */ /* 0x000fce00078e96b5 */
.L_x_1813:
[----:B------:R-:W-:Y:S05]  /*172e0*/  BSYNC.RECONVERGENT B2 ;  /* 0x0000000000027941 */ /* 0x000fea0003800200 */
.L_x_1812:
[----:B------:R-:W-:Y:S01]  /*172f0*/  HFMA2 R136, -RZ, RZ, 0.1171875, 0 ;  /* 0x2f800000ff887431 */ /* 0x000fe200000001ff */
[----:B------:R-:W-:Y:S01]  /*17300*/  I2FP.F32.U32 R13, R13 ;  /* 0x0000000d000d7245 */ /* 0x000fe20000201000 */
[----:B-----5:R-:W-:Y:S01]  /*17310*/  IMAD.U32 R135, R53, 0x10000, RZ ;  /* 0x0001000035877824 */ /* 0x020fe200078e00ff */
[----:B------:R-:W-:-:S03]  /*17320*/  SHF.L.U32 R149, R105, 0x10, RZ ;  /* 0x0000001069957819 */ /* 0x000fc600000006ff */
[----:B------:R-:W-:Y:S01]  /*17330*/  FMUL.FTZ R135, R135, UR11 ;  /* 0x0000000b87877c20 */ /* 0x000fe20008410000 */
[----:B------:R-:W-:-:S03]  /*17340*/  FFMA.FTZ R13, R13, R136, 1.1641532182693481445e-10 ;  /* 0x2f0000000d0d7423 */ /* 0x000fc60000010088 */
[----:B------:R-:W-:Y:S02]  /*17350*/  FMUL.FTZ R135, R135, UR10 ;  /* 0x0000000a87877c20 */ /* 0x000fe40008410000 */
[----:B------:R-:W-:-:S04]  /*17360*/  FSETP.GTU.FTZ.AND P3, PT, R13, UR8, PT ;  /* 0x000000080d007c0b */ /* 0x000fc8000bf7c000 */
[----:B------:R-:W-:Y:S02]  /*17370*/  FSEL R136, R135, RZ, !P3 ;  /* 0x000000ff87887208 */ /* 0x000fe40005800000 */
[----:B------:R-:W-:-:S03]  /*17380*/  SEL R13, RZ, 0x1, P3 ;  /* 0x00000001ff0d7807 */ /* 0x000fc60001800000 */
[----:B------:R-:W-:-:S07]  /*17390*/  FADD.FTZ R136, R149, R136 ;  /* 0x0000008895887221 */ /* 0x000fce0000010000 */
.L_x_1811:
[----:B------:R-:W-:Y:S05]  /*173a0*/  BSYNC.RECONVERGENT B1 ;  /* 0x0000000000017941 */ /* 0x000fea0003800200 */
.L_x_1810:
        /* <DEDUP_REMOVED lines=23> */
.L_x_1821:
        /* <DEDUP_REMOVED lines=13> */
.L_x_1823:
[----:B------:R-:W-:Y:S05]  /*175f0*/  BSYNC.RECONVERGENT B3 ;  /* 0x0000000000037941 */ /* 0x000fea0003800200 */
.L_x_1822:
[----:B------:R-:W-:Y:S01]  /*17600*/  IMAD.WIDE.U32 R156, R129, -0x326172a9, RZ ;  /* 0xcd9e8d57819c7825 */ /* 0x000fe200078e00ff */
[----:B------:R-:W-:Y:S02]  /*17610*/  LOP3.LUT R180, R18, R185, R121, 0x96, !PT ;  /* 0x000000b912b47212 */ /* 0x000fe400078e9679 */
[----:B------:R-:W-:Y:S01]  /*17620*/  IADD3 R135, PT, PT, R120, -0x61c88647, RZ ;  /* 0x9e3779b978877810 */ /* 0x000fe20007ffe0ff */
[----:B------:R-:W-:Y:S01]  /*17630*/  VIADD R149, R121, 0xbb67ae85 ;  /* 0xbb67ae8579957836 */ /* 0x000fe20000000000 */
[----:B------:R-:W-:Y:S01]  /*17640*/  LOP3.LUT R190, R125, R157, R120, 0x96, !PT ;  /* 0x0000009d7dbe7212 */ /* 0x000fe200078e9678 */
[----:B------:R-:W-:Y:S01]  /*17650*/  IMAD.WIDE.U32 R180, R180, -0x326172a9, RZ ;  /* 0xcd9e8d57b4b47825 */ /* 0x000fe200078e00ff */
[----:B------:R-:W-:Y:S02]  /*17660*/  IADD3 R155, PT, PT, R121, 0x76cf5d0a, RZ ;  /* 0x76cf5d0a799b7810 */ /* 0x000fe40007ffe0ff */
[----:B------:R-:W-:Y:S01]  /*17670*/  MOV R12, R104 ;  /* 0x00000068000c7202 */ /* 0x000fe20000000f00 */
        /* <DEDUP_REMOVED lines=50> */
[----:B------:R-:W-:-:S03]  /*179a0*/  LOP3.LUT R156, R135, R156, R191, 0x96, !PT ;  /* 0x0000009c879c7212 */ /* 0x000fc600078e96bf */
[----:B------:R-:W-:Y:S01]  /*179b0*/  IMAD.MOV.U32 R149, RZ, RZ, R180 ;  /* 0x000000ffff957224 */ /* 0x000fe200078e00b4 */
[----:B------:R-:W-:-:S07]  /*179c0*/  LOP3.LUT R155, R155, R184, R181, 0x96, !PT ;  /* 0x000000b89b9b7212 */ /* 0x000fce00078e96b5 */
.L_x_1820:
[----:B------:R-:W-:Y:S05]  /*179d0*/  BSYNC.RECONVERGENT B2 ;  /* 0x0000000000027941 */ /* 0x000fea0003800200 */
.L_x_1819:
        /* <DEDUP_REMOVED lines=13> */
.L_x_1818:
[----:B------:R-:W-:Y:S05]  /*17ab0*/  BSYNC.RECONVERGENT B1 ;  /* 0x0000000000017941 */ /* 0x000fea0003800200 */
.L_x_1817:
        /* <DEDUP_REMOVED lines=22> */
.L_x_1828:
        /* <DEDUP_REMOVED lines=13> */
.L_x_1830:
[----:B------:R-:W-:Y:S05]  /*17cf0*/  BSYNC.RECONVERGENT B3 ;  /* 0x0000000000037941 */ /* 0x000fea0003800200 */
.L_x_1829:
        /* <DEDUP_REMOVED lines=18> */
[----:B------:R-:W-:Y:S02]  /*17e20*/  LOP3.LUT R155, R155, R156, R105, 0x96, !PT ;  /* 0x0000009c9b9b7212 */ /* 0x000fe400078e9669 */
[C---:B------:R-:W-:Y:S01]  /*17e30*/  IADD3 R105, PT, PT, R121.reuse, -0x126145ec, RZ ;  /* 0xed9eba1479697810 */ /* 0x040fe20007ffe0ff */
        /* <DEDUP_REMOVED lines=10> */
[----:B------:R-:W-:Y:S02]  /*17ee0*/  LOP3.LUT R155, R155, R156, R105, 0x96, !PT ;  /* 0x0000009c9b9b7212 */ /* 0x000fe400078e9669 */
[C---:B------:R-:W-:Y:S01]  /*17ef0*/  IADD3 R105, PT, PT, R121.reuse, 0x646e171e, RZ ;  /* 0x646e171e79697810 */ /* 0x040fe20007ffe0ff */
        /* <DEDUP_REMOVED lines=17> */
[----:B------:R-:W-:Y:S02]  /*18010*/  VIADD R11, R120, 0xf1bbcdc8 ;  /* 0xf1bbcdc8780b7836 */ /* 0x000fe40000000000 */
[----:B------:R-:W-:-:S03]  /*18020*/  IMAD.WIDE.U32 R184, R184, -0x326172a9, RZ ;  /* 0xcd9e8d57b8b87825 */ /* 0x000fc600078e00ff */
[----:B------:R-:W-:Y:S01]  /*18030*/  LOP3.LUT R104, R11, R104, R157, 0x96, !PT ;  /* 0x000000680b687212 */ /* 0x000fe200078e969d */
[----:B------:R-:W-:Y:S01]  /*18040*/  VIADD R155, R121, 0x96a522ad ;  /* 0x96a522ad799b7836 */ /* 0x000fe20000000000 */
[----:B------:R-:W-:Y:S02]  /*18050*/  IADD3 R11, PT, PT, R120, -0x700cb87f, RZ ;  /* 0x8ff34781780b7810 */ /* 0x000fe40007ffe0ff */
[----:B------:R-:W-:Y:S01]  /*18060*/  MOV R178, R184 ;  /* 0x000000b800b27202 */ /* 0x000fe20000000f00 */
[----:B------:R-:W-:Y:S01]  /*18070*/  IMAD.WIDE.U32 R104, R104, -0x2daee0ad, RZ ;  /* 0xd2511f5368687825 */ /* 0x000fe200078e00ff */
[----:B------:R-:W-:Y:S02]  /*18080*/  LOP3.LUT R156, R11, R156, R185, 0x96, !PT ;  /* 0x0000009c0b9c7212 */ /* 0x000fe400078e96b9 */
[----:B------:R-:W-:Y:S01]  /*18090*/  MOV R11, R149 ;  /* 0x00000095000b7202 */ /* 0x000fe20000000f00 */
[----:B------:R-:W-:Y:S01]  /*180a0*/  IMAD.MOV.U32 R167, RZ, RZ, R104 ;  /* 0x000000ffffa77224 */ /* 0x000fe200078e0068 */
[----:B------:R-:W-:Y:S01]  /*180b0*/  LOP3.LUT R155, R155, R180, R105, 0x96, !PT ;  /* 0x000000b49b9b7212 */ /* 0x000fe200078e9669 */
[----:B------:R-:W-:-:S07]  /*180c0*/  IMAD.MOV.U32 R104, RZ, RZ, RZ ;  /* 0x000000ffff687224 */ /* 0x000fce00078e00ff */
.L_x_1827:
[----:B------:R-:W-:Y:S05]  /*180d0*/  BSYNC.RECONVERGENT B2 ;  /* 0x0000000000027941 */ /* 0x000fea0003800200 */
.L_x_1826:
        /* <DEDUP_REMOVED lines=11> */
.L_x_1825:
[----:B------:R-:W-:Y:S05]  /*18190*/  BSYNC.RECONVERGENT B1 ;  /* 0x0000000000017941 */ /* 0x000fea0003800200 */
.L_x_1824:
        /* <DEDUP_REMOVED lines=23> */
.L_x_1835:
        /* <DEDUP_REMOVED lines=13> */
.L_x_1837:
[----:B------:R-:W-:Y:S05]  /*183e0*/  BSYNC.RECONVERGENT B3 ;  /* 0x0000000000037941 */ /* 0x000fea0003800200 */
.L_x_1836:
        /* <DEDUP_REMOVED lines=57> */
[----:B------:R-:W-:Y:S01]  /*18780*/  MOV R178, R184 ;  /* 0x000000b800b27202 */ /* 0x000fe20000000f00 */
[----:B------:R-:W-:Y:S01]  /*18790*/  IMAD.MOV.U32 R168, RZ, RZ, R104 ;  /* 0x000000ffffa87224 */ /* 0x000fe200078e0068 */
[----:B------:R-:W-:Y:S01]  /*187a0*/  LOP3.LUT R155, R155, R180, R105, 0x96, !PT ;  /* 0x000000b49b9b7212 */ /* 0x000fe200078e9669 */
[----:B------:R-:W-:-:S07]  /*187b0*/  IMAD.MOV.U32 R105, RZ, RZ, RZ ;  /* 0x000000ffff697224 */ /* 0x000fce00078e00ff */
.L_x_1834:
[----:B------:R-:W-:Y:S05]  /*187c0*/  BSYNC.RECONVERGENT B2 ;  /* 0x0000000000027941 */ /* 0x000fea0003800200 */
.L_x_1833:
[----:B------:R-:W-:Y:S01]  /*187d0*/  HFMA2 R149, -RZ, RZ, 0.1171875, 0 ;  /* 0x2f800000ff957431 */ /* 0x000fe200000001ff */
[----:B-----5:R-:W-:Y:S02]  /*187e0*/  PRMT R104, R54, 0x7632, R104 ;  /* 0x0000763236687816 */ /* 0x020fe40000000068 */
[----:B------:R-:W-:Y:S02]  /*187f0*/  I2FP.F32.U32 R10, R10 ;  /* 0x0000000a000a7245 */ /* 0x000fe40000201000 */
[----:B------:R-:W-:Y:S01]  /*18800*/  PRMT R106, R106, 0x7632, R106 ;  /* 0x000076326a6a7816 */ /* 0x000fe2000000006a */
[----:B------:R-:W-:Y:S02]  /*18810*/  IMAD.U32 R104, R104, 0x10000, RZ ;  /* 0x0001000068687824 */ /* 0x000fe400078e00ff */
[----:B------:R-:W-:Y:S02]  /*18820*/  FFMA.FTZ R10, R10, R149, 1.1641532182693481445e-10 ;  /* 0x2f0000000a0a7423 */ /* 0x000fe40000010095 */
[----:B------:R-:W-:Y:S01]  /*18830*/  FMUL.FTZ R104, R104, UR11 ;  /* 0x0000000b68687c20 */ /* 0x000fe20008410000 */
[----:B------:R-:W-:-:S03]  /*18840*/  SHF.L.U32 R149, R106, 0x10, RZ ;  /* 0x000000106a957819 */ /* 0x000fc600000006ff */
[----:B------:R-:W-:Y:S01]  /*18850*/  FMUL.FTZ R104, R104, UR10 ;  /* 0x0000000a68687c20 */ /* 0x000fe20008410000 */
[----:B------:R-:W-:-:S04]  /*18860*/  FSETP.GTU.FTZ.AND P3, PT, R10, UR8, PT ;  /* 0x000000080a007c0b */ /* 0x000fc8000bf7c000 */
[----:B------:R-:W-:Y:S02]  /*18870*/  FSEL R104, R104, RZ, !P3 ;  /* 0x000000ff68687208 */ /* 0x000fe40005800000 */
[----:B------:R-:W-:-:S03]  /*18880*/  SEL R10, RZ, 0x1, P3 ;  /* 0x00000001ff0a7807 */ /* 0x000fc60001800000 */
[----:B------:R-:W-:-:S07]  /*18890*/  FADD.FTZ R149, R149, R104 ;  /* 0x0000006895957221 */ /* 0x000fce0000010000 */
.L_x_1832:
[----:B------:R-:W-:Y:S05]  /*188a0*/  BSYNC.RECONVERGENT B1 ;  /* 0x0000000000017941 */ /* 0x000fea0003800200 */
.L_x_1831:
        /* <DEDUP_REMOVED lines=22> */
.L_x_1842:
        /* <DEDUP_REMOVED lines=13> */
.L_x_1844:
[----:B------:R-:W-:Y:S05]  /*18ae0*/  BSYNC.RECONVERGENT B3 ;  /* 0x0000000000037941 */ /* 0x000fea0003800200 */
.L_x_1843:
        /* <DEDUP_REMOVED lines=61> */
.L_x_1841:
[----:B------:R-:W-:Y:S05]  /*18ec0*/  BSYNC.RECONVERGENT B2 ;  /* 0x0000000000027941 */ /* 0x000fea0003800200 */
.L_x_1840:
[----:B------:R-:W-:Y:S01]  /*18ed0*/  HFMA2 R168, -RZ, RZ, 0.1171875, 0 ;  /* 0x2f800000ffa87431 */ /* 0x000fe200000001ff */
[----:B------:R-:W-:Y:S01]  /*18ee0*/  I2FP.F32.U32 R9, R9 ;  /* 0x0000000900097245 */ /* 0x000fe20000201000 */
[----:B-----5:R-:W-:-:S04]  /*18ef0*/  IMAD.U32 R105, R55, 0x10000, RZ ;  /* 0x0001000037697824 */ /* 0x020fc800078e00ff */
[----:B------:R-:W-:Y:S01]  /*18f00*/  FMUL.FTZ R105, R105, UR11 ;  /* 0x0000000b69697c20 */ /* 0x000fe20008410000 */
[----:B------:R-:W-:-:S03]  /*18f10*/  FFMA.FTZ R9, R9, R168, 1.1641532182693481445e-10 ;  /* 0x2f00000009097423 */ /* 0x000fc600000100a8 */
[----:B------:R-:W-:Y:S01]  /*18f20*/  FMUL.FTZ R105, R105, UR10 ;  /* 0x0000000a69697c20 */ /* 0x000fe20008410000 */
[----:B------:R-:W-:Y:S02]  /*18f30*/  SHF.L.U32 R168, R107, 0x10, RZ ;  /* 0x000000106ba87819 */ /* 0x000fe400000006ff */
[----:B------:R-:W-:-:S04]  /*18f40*/  FSETP.GTU.FTZ.AND P3, PT, R9, UR8, PT ;  /* 0x0000000809007c0b */ /* 0x000fc8000bf7c000 */
[----:B------:R-:W-:Y:S02]  /*18f50*/  FSEL R167, R105, RZ, !P3 ;  /* 0x000000ff69a77208 */ /* 0x000fe40005800000 */
[----:B------:R-:W-:-:S03]  /*18f60*/  SEL R9, RZ, 0x1, P3 ;  /* 0x00000001ff097807 */ /* 0x000fc60001800000 */
[----:B------:R-:W-:-:S07]  /*18f70*/  FADD.FTZ R167, R168, R167 ;  /* 0x000000a7a8a77221 */ /* 0x000fce0000010000 */
.L_x_1839:
[----:B------:R-:W-:Y:S05]  /*18f80*/  BSYNC.RECONVERGENT B1 ;  /* 0x0000000000017941 */ /* 0x000fea0003800200 */
.L_x_1838:
        /* <DEDUP_REMOVED lines=23> */
.L_x_1849:
        /* <DEDUP_REMOVED lines=13> */
.L_x_1851:
[----:B------:R-:W-:Y:S05]  /*191d0*/  BSYNC.RECONVERGENT B3 ;  /* 0x0000000000037941 */ /* 0x000fea0003800200 */
.L_x_1850:
        /* <DEDUP_REMOVED lines=59> */
[----:B------:R-:W-:-:S07]  /*19590*/  HFMA2 R157, -RZ, RZ, 0, 0 ;  /* 0x00000000ff9d7431 */ /* 0x000fce00000001ff */
.L_x_1848:
[----:B------:R-:W-:Y:S05]  /*195a0*/  BSYNC.RECONVERGENT B2 ;  /* 0x0000000000027941 */ /* 0x000fea0003800200 */
.L_x_1847:
        /* <DEDUP_REMOVED lines=13> */
.L_x_1846:
[----:B------:R-:W-:Y:S05]  /*19680*/  BSYNC.RECONVERGENT B1 ;  /* 0x0000000000017941 */ /* 0x000fea0003800200 */
.L_x_1845:
[----:B------:R-:W-:Y:S02]  /*19690*/  F2FP.BF16.F32.PACK_AB R107, RZ, R168 ;  /* 0x000000a8ff6b723e */ /* 0x000fe400000010ff */
[----:B------:R-:W-:Y:S02]  /*196a0*/  PRMT R106, R190, 0x5410, R106 ;  /* 0x00005410be6a7816 */ /* 0x000fe4000000006a */
[----:B------:R-:W-:Y:S02]  /*196b0*/  PRMT R105, R187, 0x5410, R189 ;  /* 0x00005410bb697816 */ /* 0x000fe400000000bd */
[----:B------:R-:W-:Y:S02]  /*196c0*/  PRMT R104, R183, 0x5410, R186 ;  /* 0x00005410b7687816 */ /* 0x000fe400000000ba */
[----:B------:R-:W-:Y:S01]  /*196d0*/  PRMT R107, R191, 0x5410, R107 ;  /* 0x00005410bf6b7816 */ /* 0x000fe2000000006b */
[----:B------:R-:W-:Y:S06]  /*196e0*/  BRA `(.L_x_1852) ;  /* 0x00000034002c7947 */ /* 0x000fec0003800000 */
.L_x_1795:
[----:B------:R-:W-:Y:S01]  /*196f0*/  BSSY.RECONVERGENT B1, `(.L_x_1853) ;  /* 0x0000069000017945 */ /* 0x000fe20003800200 */
[----:B------:R-:W-:Y:S01]  /*19700*/  MOV R4, RZ ;  /* 0x000000ff00047202 */ /* 0x000fe20000000f00 */
[----:B------:R-:W-:Y:S01]  /*19710*/  IMAD.MOV.U32 R184, RZ, RZ, R183 ;  /* 0x000000ffffb87224 */ /* 0x000fe200078e00b7 */
[----:B01----:R-:W-:Y:S01]  /*19720*/  MOV R104, R157 ;  /* 0x0000009d00687202 */ /* 0x003fe20000000f00 */
        /* <DEDUP_REMOVED lines=17> */
.L_x_1857:
        /* <DEDUP_REMOVED lines=13> */
.L_x_1859:
[----:B------:R-:W-:Y:S05]  /*19910*/  BSYNC.RECONVERGENT B3 ;  /* 0x0000000000037941 */ /* 0x000fea0003800200 */
.L_x_1858:
[----:B------:R-:W-:Y:S01]  /*19920*/  IMAD.WIDE.U32 R104, R129, -0x326172a9, RZ ;  /* 0xcd9e8d5781687825 */ /* 0x000fe200078e00ff */
[----:B------:R-:W-:Y:S02]  /*19930*/  LOP3.LUT R106, R18, R157, R121, 0x96, !PT ;  /* 0x0000009d126a7212 */ /* 0x000fe400078e9679 */
[----:B------:R-:W-:Y:S01]  /*19940*/  IADD3 R155, PT, PT, R121, -0x695add53, RZ ;  /* 0x96a522ad799b7810 */ /* 0x000fe20007ffe0ff */
        /* <DEDUP_REMOVED lines=57> */
.L_x_1856:
[----:B------:R-:W-:Y:S05]  /*19ce0*/  BSYNC.RECONVERGENT B2 ;  /* 0x0000000000027941 */ /* 0x000fea0003800200 */
.L_x_1855:
        /* <DEDUP_REMOVED lines=9> */
.L_x_1854:
[----:B------:R-:W-:Y:S05]  /*19d80*/  BSYNC.RECONVERGENT B1 ;  /* 0x0000000000017941 */ /* 0x000fea0003800200 */
.L_x_1853:
[----:B------:R-:W-:Y:S01]  /*19d90*/  BSSY.RECONVERGENT B1, `(.L_x_1860) ;  /* 0x0000068000017945 */ /* 0x000fe20003800200 */
[----:B------:R-:W-:Y:S01]  /*19da0*/  F2FP.BF16.F32.PACK_AB R185, RZ, R4 ;  /* 0x00000004ffb9723e */ /* 0x000fe200000010ff */
[----:B------:R-:W-:Y:S01]  /*19db0*/  IMAD.MOV.U32 R105, RZ, RZ, R104 ;  /* 0x000000ffff697224 */ /* 0x000fe200078e0068 */
[----:B------:R-:W-:Y:S01]  /*19dc0*/  MOV R3, RZ ;  /* 0x000000ff00037202 */ /* 0x000fe20000000f00 */
        /* <DEDUP_REMOVED lines=14> */
.L_x_1864:
        /* <DEDUP_REMOVED lines=13> */
.L_x_1866:
[----:B------:R-:W-:Y:S05]  /*19f80*/  BSYNC.RECONVERGENT B3 ;  /* 0x0000000000037941 */ /* 0x000fea0003800200 */
.L_x_1865:
        /* <DEDUP_REMOVED lines=50> */
[----:B------:R-:W-:-:S04]  /*1a2b0*/  LOP3.LUT R180, R105, R180, R107, 0x96, !PT ;  /* 0x000000b469b47212 */ /* 0x000fc800078e966b */
[----:B------:R-:W-:Y:S01]  /*1a2c0*/  LOP3.LUT R104, R3, R104, R157, 0x96, !PT ;  /* 0x0000006803687212 */ /* 0x000fe200078e969d */
[----:B------:R-:W-:-:S04]  /*1a2d0*/  IMAD.WIDE.U32 R180, R180, -0x326172a9, RZ ;  /* 0xcd9e8d57b4b47825 */ /* 0x000fc800078e00ff */
[----:B------:R-:W-:-:S04]  /*1a2e0*/  IMAD.WIDE.U32 R104, R104, -0x2daee0ad, RZ ;  /* 0xd2511f5368687825 */ /* 0x000fc800078e00ff */
[----:B------:R-:W-:Y:S01]  /*1a2f0*/  VIADD R3, R120, 0x8ff34781 ;  /* 0x8ff3478178037836 */ /* 0x000fe20000000000 */
[----:B------:R-:W-:Y:S01]  /*1a300*/  LOP3.LUT R155, R155, R106, R105, 0x96, !PT ;  /* 0x0000006a9b9b7212 */ /* 0x000fe200078e9669 */
[----:B------:R-:W-:Y:S02]  /*1a310*/  HFMA2 R105, -RZ, RZ, 0, 0 ;  /* 0x00000000ff697431 */ /* 0x000fe400000001ff */
[----:B------:R-:W-:Y:S01]  /*1a320*/  IMAD.MOV.U32 R178, RZ, RZ, R180 ;  /* 0x000000ffffb27224 */ /* 0x000fe200078e00b4 */
[----:B------:R-:W-:Y:S02]  /*1a330*/  LOP3.LUT R156, R3, R156, R181, 0x96, !PT ;  /* 0x0000009c039c7212 */ /* 0x000fe400078e96b5 */
[----:B------:R-:W-:Y:S01]  /*1a340*/  MOV R3, R184 ;  /* 0x000000b800037202 */ /* 0x000fe20000000f00 */
[----:B------:R-:W-:-:S07]  /*1a350*/  IMAD.MOV.U32 R184, RZ, RZ, R104 ;  /* 0x000000ffffb87224 */ /* 0x000fce00078e0068 */
.L_x_1863:
[----:B------:R-:W-:Y:S05]  /*1a360*/  BSYNC.RECONVERGENT B2 ;  /* 0x0000000000027941 */ /* 0x000fea0003800200 */
.L_x_1862:
        /* <DEDUP_REMOVED lines=10> */
.L_x_1861:
[----:B------:R-:W-:Y:S05]  /*1a410*/  BSYNC.RECONVERGENT B1 ;  /* 0x0000000000017941 */ /* 0x000fea0003800200 */
.L_x_1860:
        /* <DEDUP_REMOVED lines=18> */
.L_x_1871:
        /* <DEDUP_REMOVED lines=13> */
.L_x_1873:
[----:B------:R-:W-:Y:S05]  /*1a610*/  BSYNC.RECONVERGENT B3 ;  /* 0x0000000000037941 */ /* 0x000fea0003800200 */
.L_x_1872:
        /* <DEDUP_REMOVED lines=54> */
[----:B------:R-:W-:Y:S01]  /*1a980*/  MOV R178, R180 ;  /* 0x000000b400b27202 */ /* 0x000fe20000000f00 */
[----:B------:R-:W-:Y:S01]  /*1a990*/  IMAD.WIDE.U32 R104, R104, -0x2daee0ad, RZ ;  /* 0xd2511f5368687825 */ /* 0x000fe200078e00ff */
[----:B------:R-:W-:-:S03]  /*1a9a0*/  LOP3.LUT R156, R13, R156, R181, 0x96, !PT ;  /* 0x0000009c0d9c7212 */ /* 0x000fc600078e96b5 */
[----:B------:R-:W-:Y:S01]  /*1a9b0*/  IMAD.MOV.U32 R13, RZ, RZ, R184 ;  /* 0x000000ffff0d7224 */ /* 0x000fe200078e00b8 */
[----:B------:R-:W-:Y:S01]  /*1a9c0*/  MOV R184, R104 ;  /* 0x0000006800b87202 */ /* 0x000fe20000000f00 */
[----:B------:R-:W-:Y:S01]  /*1a9d0*/  IMAD.MOV.U32 R104, RZ, RZ, RZ ;  /* 0x000000ffff687224 */ /* 0x000fe200078e00ff */
[----:B------:R-:W-:-:S07]  /*1a9e0*/  LOP3.LUT R155, R155, R106, R105, 0x96, !PT ;  /* 0x0000006a9b9b7212 */ /* 0x000fce00078e9669 */
.L_x_1870:
[----:B------:R-:W-:Y:S05]  /*1a9f0*/  BSYNC.RECONVERGENT B2 ;  /* 0x0000000000027941 */ /* 0x000fea0003800200 */
.L_x_1869:
        /* <DEDUP_REMOVED lines=9> */
.L_x_1868:
[----:B------:R-:W-:Y:S05]  /*1aa90*/  BSYNC.RECONVERGENT B1 ;  /* 0x0000000000017941 */ /* 0x000fea0003800200 */
.L_x_1867:
        /* <DEDUP_REMOVED lines=18> */
.L_x_1878:
        /* <DEDUP_REMOVED lines=13> */
.L_x_1880:
[----:B------:R-:W-:Y:S05]  /*1ac90*/  BSYNC.RECONVERGENT B3 ;  /* 0x0000000000037941 */ /* 0x000fea0003800200 */
.L_x_1879:
[----:B------:R-:W-:Y:S01]  /*1aca0*/  IMAD.WIDE.U32 R106, R129, -0x326172a9, RZ ;  /* 0xcd9e8d57816a7825 */ /* 0x000fe200078e00ff */
[----:B------:R-:W-:Y:S02]  /*1acb0*/  LOP3.LUT R104, R18, R157, R121, 0x96, !PT ;  /* 0x0000009d12687212 */ /* 0x000fe400078e9679 */
[----:B------:R-:W-:Y:S02]  /*1acc0*/  IADD3 R135, PT, PT, R121, -0x4498517b, RZ ;  /* 0xbb67ae8579877810 */ /* 0x000fe40007ffe0ff */
[----:B------:R-:W-:Y:S01]  /*1acd0*/  LOP3.LUT R180, R125, R107, R120, 0x96, !PT ;  /* 0x0000006b7db47212 */ /* 0x000fe200078e9678 */
[----:B------:R-:W-:Y:S01]  /*1ace0*/  IMAD.WIDE.U32 R104, R104, -0x326172a9, RZ ;  /* 0xcd9e8d5768687825 */ /* 0x000fe200078e00ff */
[----:B------:R-:W-:Y:S02]  /*1acf0*/  IADD3 R155, PT, PT, R121, -0x695add53, RZ ;  /* 0x96a522ad799b7810 */ /* 0x000fe40007ffe0ff */
[----:B------:R-:W-:Y:S01]  /*1ad00*/  MOV R12, R184 ;  /* 0x000000b8000c7202 */ /* 0x000fe20000000f00 */
[----:B------:R-:W-:-:S02]  /*1ad10*/  VIADD R107, R120, 0x9e3779b9 ;  /* 0x9e3779b9786b7836 */ /* 0x000fc40000000000 */
        /* <DEDUP_REMOVED lines=48> */
[----:B------:R-:W-:Y:S02]  /*1b020*/  HFMA2 R105, -RZ, RZ, 0, 0 ;  /* 0x00000000ff697431 */ /* 0x000fe400000001ff */
[----:B------:R-:W-:Y:S02]  /*1b030*/  VIADD R107, R120, 0x8ff34781 ;  /* 0x8ff34781786b7836 */ /* 0x000fe40000000000 */
[----:B------:R-:W-:Y:S02]  /*1b040*/  IMAD.MOV.U32 R178, RZ, RZ, R180 ;  /* 0x000000ffffb27224 */ /* 0x000fe400078e00b4 */
[----:B------:R-:W-:Y:S01]  /*1b050*/  IMAD.MOV.U32 R184, RZ, RZ, R104 ;  /* 0x000000ffffb87224 */ /* 0x000fe200078e0068 */
[----:B------:R-:W-:-:S07]  /*1b060*/  LOP3.LUT R156, R107, R156, R181, 0x96, !PT ;  /* 0x0000009c6b9c7212 */ /* 0x000fce00078e96b5 */
.L_x_1877:
[----:B------:R-:W-:Y:S05]  /*1b070*/  BSYNC.RECONVERGENT B2 ;  /* 0x0000000000027941 */ /* 0x000fea0003800200 */
.L_x_1876:
        /* <DEDUP_REMOVED lines=10> */
.L_x_1875:
[----:B------:R-:W-:Y:S05]  /*1b120*/  BSYNC.RECONVERGENT B1 ;  /* 0x0000000000017941 */ /* 0x000fea0003800200 */
.L_x_1874:
        /* <DEDUP_REMOVED lines=18> */
.L_x_1885:
        /* <DEDUP_REMOVED lines=13> */
.L_x_1887:
[----:B------:R-:W-:Y:S05]  /*1b320*/  BSYNC.RECONVERGENT B3 ;  /* 0x0000000000037941 */ /* 0x000fea0003800200 */
.L_x_1886:
        /* <DEDUP_REMOVED lines=61> */
.L_x_1884:
[----:B------:R-:W-:Y:S05]  /*1b700*/  BSYNC.RECONVERGENT B2 ;  /* 0x0000000000027941 */ /* 0x000fea0003800200 */
.L_x_1883:
        /* <DEDUP_REMOVED lines=9> */
.L_x_1882:
[----:B------:R-:W-:Y:S05]  /*1b7a0*/  BSYNC.RECONVERGENT B1 ;  /* 0x0000000000017941 */ /* 0x000fea0003800200 */
.L_x_1881:
        /* <DEDUP_REMOVED lines=18> */
.L_x_1892:
        /* <DEDUP_REMOVED lines=13> */
.L_x_1894:
[----:B------:R-:W-:Y:S05]  /*1b9a0*/  BSYNC.RECONVERGENT B3 ;  /* 0x0000000000037941 */ /* 0x000fea0003800200 */
.L_x_1893:
        /* <DEDUP_REMOVED lines=61> */
.L_x_1891:
[----:B------:R-:W-:Y:S05]  /*1bd80*/  BSYNC.RECONVERGENT B2 ;  /* 0x0000000000027941 */ /* 0x000fea0003800200 */
.L_x_1890:
        /* <DEDUP_REMOVED lines=10> */
.L_x_1889:
[----:B------:R-:W-:Y:S05]  /*1be30*/  BSYNC.RECONVERGENT B1 ;  /* 0x0000000000017941 */ /* 0x000fea0003800200 */
.L_x_1888:
        /* <DEDUP_REMOVED lines=18> */
.L_x_1899:
        /* <DEDUP_REMOVED lines=13> */
.L_x_1901:
[----:B------:R-:W-:Y:S05]  /*1c030*/  BSYNC.RECONVERGENT B3 ;  /* 0x0000000000037941 */ /* 0x000fea0003800200 */
.L_x_1900:
        /* <DEDUP_REMOVED lines=61> */
.L_x_1898:
[----:B------:R-:W-:Y:S05]  /*1c410*/  BSYNC.RECONVERGENT B2 ;  /* 0x0000000000027941 */ /* 0x000fea0003800200 */
.L_x_1897:
        /* <DEDUP_REMOVED lines=9> */
.L_x_1896:
[----:B------:R-:W-:Y:S05]  /*1c4b0*/  BSYNC.RECONVERGENT B1 ;  /* 0x0000000000017941 */ /* 0x000fea0003800200 */
.L_x_1895:
        /* <DEDUP_REMOVED lines=18> */
.L_x_1906:
        /* <DEDUP_REMOVED lines=13> */
.L_x_1908:
[----:B------:R-:W-:Y:S05]  /*1c6b0*/  BSYNC.RECONVERGENT B3 ;  /* 0x0000000000037941 */ /* 0x000fea0003800200 */
.L_x_1907:
        /* <DEDUP_REMOVED lines=58> */
[----:B------:R-:W-:Y:S01]  /*1ca60*/  HFMA2 R157, -RZ, RZ, 0, 0 ;  /* 0x00000000ff9d7431 */ /* 0x000fe200000001ff */
[----:B------:R-:W-:Y:S01]  /*1ca70*/  MOV R105, R184 ;  /* 0x000000b800697202 */ /* 0x000fe20000000f00 */
[----:B------:R-:W-:-:S07]  /*1ca80*/  IMAD.MOV.U32 R184, RZ, RZ, R104 ;  /* 0x000000ffffb87224 */ /* 0x000fce00078e0068 */
.L_x_1905:
[----:B------:R-:W-:Y:S05]  /*1ca90*/  BSYNC.RECONVERGENT B2 ;  /* 0x0000000000027941 */ /* 0x000fea0003800200 */
.L_x_1904:
        /* <DEDUP_REMOVED lines=10> */
.L_x_1903:
[----:B------:R-:W-:Y:S05]  /*1cb40*/  BSYNC.RECONVERGENT B1 ;  /* 0x0000000000017941 */ /* 0x000fea0003800200 */
.L_x_1902:
[----:B------:R-:W-:Y:S02]  /*1cb50*/  F2FP.BF16.F32.PACK_AB R107, RZ, R168 ;  /* 0x000000a8ff6b723e */ /* 0x000fe400000010ff */
[----:B------:R-:W-:Y:S02]  /*1cb60*/  PRMT R106, R189, 0x5410, R190 ;  /* 0x00005410bd6a7816 */ /* 0x000fe400000000be */
[----:B------:R-:W-:Y:S02]  /*1cb70*/  PRMT R105, R186, 0x5410, R187 ;  /* 0x00005410ba697816 */ /* 0x000fe400000000bb */
[----:B------:R-:W-:Y:S02]  /*1cb80*/  PRMT R104, R185, 0x5410, R183 ;  /* 0x00005410b9687816 */ /* 0x000fe400000000b7 */
[----:B------:R-:W-:-:S07]  /*1cb90*/  PRMT R107, R180, 0x5410, R107 ;  /* 0x00005410b46b7816 */ /* 0x000fce000000006b */
.L_x_1852:
        /* <DEDUP_REMOVED lines=26> */
.L_x_1910:
[----:B------:R-:W-:Y:S05]  /*1cd40*/  BSYNC.RECONVERGENT B1 ;  /* 0x0000000000017941 */ /* 0x000fea0003800200 */
.L_x_1909:
[----:B------:R-:W-:Y:S01]  /*1cd50*/  VIADD R173, R173, 0x20 ;  /* 0x00000020adad7836 */ /* 0x000fe20000000000 */
[----:B------:R-:W-:-:S07]  /*1cd60*/  IADD3 R175, PT, PT, R175, 0x20, RZ ;  /* 0x00000020afaf7810 */ /* 0x000fce0007ffe0ff */
.L_x_1792:
[----:B------:R-:W-:Y:S05]  /*1cd70*/  BSYNC.RECONVERGENT B0 ;  /* 0x0000000000007941 */ /* 0x000fea0003800200 */
.L_x_1791:
        /* <DEDUP_REMOVED lines=9> */
.L_x_1914:
[----:B------:R-:W-:Y:S05]  /*1ce10*/  BSYNC.RECONVERGENT B1 ;  /* 0x0000000000017941 */ /* 0x000fea0003800200 */
.L_x_1913:
        /* <DEDUP_REMOVED lines=28> */
.L_x_1920:
        /* <DEDUP_REMOVED lines=13> */
.L_x_1922:
[----:B------:R-:W-:Y:S05]  /*1d0b0*/  BSYNC.RECONVERGENT B3 ;  /* 0x0000000000037941 */ /* 0x000fea0003800200 */
.L_x_1921:
        /* <DEDUP_REMOVED lines=61> */
.L_x_1919:
[----:B------:R-:W-:Y:S05]  /*1d490*/  BSYNC.RECONVERGENT B2 ;  /* 0x0000000000027941 */ /* 0x000fea0003800200 */
.L_x_1918:
        /* <DEDUP_REMOVED lines=11> */
.L_x_1917:
[----:B------:R-:W-:Y:S05]  /*1d550*/  BSYNC.RECONVERGENT B1 ;  /* 0x0000000000017941 */ /* 0x000fea0003800200 */
.L_x_1916:
        /* <DEDUP_REMOVED lines=23> */
.L_x_1927:
        /* <DEDUP_REMOVED lines=13> */
.L_x_1929:
[----:B------:R-:W-:Y:S05]  /*1d7a0*/  BSYNC.RECONVERGENT B3 ;  /* 0x0000000000037941 */ /* 0x000fea0003800200 */
.L_x_1928:
        /* <DEDUP_REMOVED lines=58> */
[----:B------:R-:W-:-:S03]  /*1db50*/  LOP3.LUT R156, R147, R156, R191, 0x96, !PT ;  /* 0x0000009c939c7212 */ /* 0x000fc600078e96bf */
[----:B------:R-:W-:Y:S01]  /*1db60*/  IMAD.MOV.U32 R147, RZ, RZ, R184 ;  /* 0x000000ffff937224 */ /* 0x000fe200078e00b8 */
[----:B------:R-:W-:-:S07]  /*1db70*/  LOP3.LUT R155, R155, R186, R185, 0x96, !PT ;  /* 0x000000ba9b9b7212 */ /* 0x000fce00078e96b9 */
.L_x_1926:
[----:B------:R-:W-:Y:S05]  /*1db80*/  BSYNC.RECONVERGENT B2 ;  /* 0x0000000000027941 */ /* 0x000fea0003800200 */
.L_x_1925:
        /* <DEDUP_REMOVED lines=13> */
.L_x_1924:
[----:B------:R-:W-:Y:S05]  /*1dc60*/  BSYNC.RECONVERGENT B1 ;  /* 0x0000000000017941 */ /* 0x000fea0003800200 */
.L_x_1923:
        /* <DEDUP_REMOVED lines=22> */
.L_x_1934:
        /* <DEDUP_REMOVED lines=13> */
.L_x_1936:
[----:B------:R-:W-:Y:S05]  /*1dea0*/  BSYNC.RECONVERGENT B3 ;  /* 0x0000000000037941 */ /* 0x000fea0003800200 */
.L_x_1935:
        /* <DEDUP_REMOVED lines=61> */
.L_x_1933:
[----:B------:R-:W-:Y:S05]  /*1e280*/  BSYNC.RECONVERGENT B2 ;  /* 0x0000000000027941 */ /* 0x000fea0003800200 */
.L_x_1932:
[----:B------:R-:W-:Y:S01]  /*1e290*/  HFMA2 R134, -RZ, RZ, 0.1171875, 0 ;  /* 0x2f800000ff867431 */ /* 0x000fe200000001ff */
[----:B------:R-:W-:Y:S01]  /*1e2a0*/  I2FP.F32.U32 R13, R13 ;  /* 0x0000000d000d7245 */ /* 0x000fe20000201000 */
[----:B-----5:R-:W-:-:S04]  /*1e2b0*/  IMAD.U32 R133, R53, 0x10000, RZ ;  /* 0x0001000035857824 */ /* 0x020fc800078e00ff */
[----:B------:R-:W-:Y:S01]  /*1e2c0*/  FMUL.FTZ R133, R133, UR11 ;  /* 0x0000000b85857c20 */ /* 0x000fe20008410000 */
[----:B------:R-:W-:-:S03]  /*1e2d0*/  FFMA.FTZ R13, R13, R134, 1.1641532182693481445e-10 ;  /* 0x2f0000000d0d7423 */ /* 0x000fc60000010086 */
[----:B------:R-:W-:Y:S02]  /*1e2e0*/  FMUL.FTZ R133, R133, UR10 ;  /* 0x0000000a85857c20 */ /* 0x000fe40008410000 */
[----:B------:R-:W-:-:S04]  /*1e2f0*/  FSETP.GTU.FTZ.AND P3, PT, R13, UR8, PT ;  /* 0x000000080d007c0b */ /* 0x000fc8000bf7c000 */
[----:B------:R-:W-:Y:S02]  /*1e300*/  FSEL R134, R133, RZ, !P3 ;  /* 0x000000ff85867208 */ /* 0x000fe40005800000 */
[----:B------:R-:W-:Y:S02]  /*1e310*/  SHF.L.U32 R133, R105, 0x10, RZ ;  /* 0x0000001069857819 */ /* 0x000fe400000006ff */
[----:B------:R-:W-:-:S03]  /*1e320*/  SEL R13, RZ, 0x1, P3 ;  /* 0x00000001ff0d7807 */ /* 0x000fc60001800000 */
[----:B------:R-:W-:-:S07]  /*1e330*/  FADD.FTZ R134, R133, R134 ;  /* 0x0000008685867221 */ /* 0x000fce0000010000 */
.L_x_1931:
[----:B------:R-:W-:Y:S05]  /*1e340*/  BSYNC.RECONVERGENT B1 ;  /* 0x0000000000017941 */ /* 0x000fea0003800200 */
.L_x_1930:
        /* <DEDUP_REMOVED lines=23> */
.L_x_1941:
        /* <DEDUP_REMOVED lines=13> */
.L_x_1943:
[----:B------:R-:W-:Y:S05]  /*1e590*/  BSYNC.RECONVERGENT B3 ;  /* 0x0000000000037941 */ /* 0x000fea0003800200 */
.L_x_1942:
        /* <DEDUP_REMOVED lines=61> */
.L_x_1940:
[----:B------:R-:W-:Y:S05]  /*1e970*/  BSYNC.RECONVERGENT B2 ;  /* 0x0000000000027941 */ /* 0x000fea0003800200 */
.L_x_1939:
        /* <DEDUP_REMOVED lines=13> */
.L_x_1938:
[----:B------:R-:W-:Y:S05]  /*1ea50*/  BSYNC.RECONVERGENT B1 ;  /* 0x0000000000017941 */ /* 0x000fea0003800200 */
.L_x_1937:
        /* <DEDUP_REMOVED lines=22> */
.L_x_1948:
        /* <DEDUP_REMOVED lines=13> */
.L_x_1950:
[----:B------:R-:W-:Y:S05]  /*1ec90*/  BSYNC.RECONVERGENT B3 ;  /* 0x0000000000037941 */ /* 0x000fea0003800200 */
.L_x_1949:
        /* <DEDUP_REMOVED lines=61> */
.L_x_1947:
[----:B------:R-:W-:Y:S05]  /*1f070*/  BSYNC.RECONVERGENT B2 ;  /* 0x0000000000027941 */ /* 0x000fea0003800200 */
.L_x_1946:
        /* <DEDUP_REMOVED lines=11> */
.L_x_1945:
[----:B------:R-:W-:Y:S05]  /*1f130*/  BSYNC.RECONVERGENT B1 ;  /* 0x0000000000017941 */ /* 0x000fea0003800200 */
.L_x_1944:
        /* <DEDUP_REMOVED lines=23> */
.L_x_1955:
        /* <DEDUP_REMOVED lines=13> */
.L_x_1957:
[----:B------:R-:W-:Y:S05]  /*1f380*/  BSYNC.RECONVERGENT B3 ;  /* 0x0000000000037941 */ /* 0x000fea0003800200 */
.L_x_1956:
        /* <DEDUP_REMOVED lines=61> */
.L_x_1954:
[----:B------:R-:W-:Y:S05]  /*1f760*/  BSYNC.RECONVERGENT B2 ;  /* 0x0000000000027941 */ /* 0x000fea0003800200 */
.L_x_1953:
        /* <DEDUP_REMOVED lines=13> */
.L_x_1952:
[----:B------:R-:W-:Y:S05]  /*1f840*/  BSYNC.RECONVERGENT B1 ;  /* 0x0000000000017941 */ /* 0x000fea0003800200 */
.L_x_1951:
        /* <DEDUP_REMOVED lines=22> */
.L_x_1962:
        /* <DEDUP_REMOVED lines=13> */
.L_x_1964:
[----:B------:R-:W-:Y:S05]  /*1fa80*/  BSYNC.RECONVERGENT B3 ;  /* 0x0000000000037941 */ /* 0x000fea0003800200 */
.L_x_1963:
        /* <DEDUP_REMOVED lines=61> */
.L_x_1961:
[----:B------:R-:W-:Y:S05]  /*1fe60*/  BSYNC.RECONVERGENT B2 ;  /* 0x0000000000027941 */ /* 0x000fea0003800200 */
.L_x_1960:
        /* <DEDUP_REMOVED lines=11> */
.L_x_1959:
[----:B------:R-:W-:Y:S05]  /*1ff20*/  BSYNC.RECONVERGENT B1 ;  /* 0x0000000000017941 */ /* 0x000fea0003800200 */
.L_x_1958:
        /* <DEDUP_REMOVED lines=23> */
.L_x_1969:
        /* <DEDUP_REMOVED lines=13> */
.L_x_1971:
[----:B------:R-:W-:Y:S05]  /*20170*/  BSYNC.RECONVERGENT B3 ;  /* 0x0000000000037941 */ /* 0x000fea0003800200 */
.L_x_1970:
        /* <DEDUP_REMOVED lines=60> */
.L_x_1968:
[----:B------:R-:W-:Y:S05]  /*20540*/  BSYNC.RECONVERGENT B2 ;  /* 0x0000000000027941 */ /* 0x000fea0003800200 */
.L_x_1967:
        /* <DEDUP_REMOVED lines=13> */
.L_x_1966:
[----:B------:R-:W-:Y:S05]  /*20620*/  BSYNC.RECONVERGENT B1 ;  /* 0x0000000000017941 */ /* 0x000fea0003800200 */
.L_x_1965:
[----:B------:R-:W-:Y:S02]  /*20630*/  F2FP.BF16.F32.PACK_AB R107, RZ, R170 ;  /* 0x000000aaff6b723e */ /* 0x000fe400000010ff */
[----:B------:R-:W-:Y:S02]  /*20640*/  PRMT R106, R191, 0x5410, R106 ;  /* 0x00005410bf6a7816 */ /* 0x000fe4000000006a */
[----:B------:R-:W-:Y:S02]  /*20650*/  PRMT R105, R189, 0x5410, R190 ;  /* 0x00005410bd697816 */ /* 0x000fe400000000be */
[----:B------:R-:W-:Y:S02]  /*20660*/  PRMT R104, R181, 0x5410, R183 ;  /* 0x00005410b5687816 */ /* 0x000fe400000000b7 */
[----:B------:R-:W-:Y:S01]  /*20670*/  PRMT R107, R192, 0x5410, R107 ;  /* 0x00005410c06b7816 */ /* 0x000fe2000000006b */
[----:B------:R-:W-:Y:S06]  /*20680*/  BRA `(.L_x_1972) ;  /* 0x00000034002c7947 */ /* 0x000fec0003800000 */
.L_x_1915:
[----:B------:R-:W-:Y:S01]  /*20690*/  BSSY.RECONVERGENT B1, `(.L_x_1973) ;  /* 0x0000069000017945 */ /* 0x000fe20003800200 */
[----:B------:R-:W-:Y:S01]  /*206a0*/  MOV R2, RZ ;  /* 0x000000ff00027202 */ /* 0x000fe20000000f00 */
[----:B------:R-:W-:Y:S01]  /*206b0*/  IMAD.MOV.U32 R186, RZ, RZ, R183 ;  /* 0x000000ffffba7224 */ /* 0x000fe200078e00b7 */
[----:B-1----:R-:W-:Y:S01]  /*206c0*/  MOV R104, R157 ;  /* 0x0000009d00687202 */ /* 0x002fe20000000f00 */
        /* <DEDUP_REMOVED lines=17> */
.L_x_1977:
        /* <DEDUP_REMOVED lines=13> */
.L_x_1979:
[----:B------:R-:W-:Y:S05]  /*208b0*/  BSYNC.RECONVERGENT B3 ;  /* 0x0000000000037941 */ /* 0x000fea0003800200 */
.L_x_1978:
        /* <DEDUP_REMOVED lines=57> */
[----:B------:R-:W-:Y:S02]  /*20c50*/  IMAD.MOV.U32 R178, RZ, RZ, R106 ;  /* 0x000000ffffb27224 */ /* 0x000fe400078e006a */
[----:B------:R-:W-:Y:S01]  /*20c60*/  IMAD.MOV.U32 R104, RZ, RZ, RZ ;  /* 0x000000ffff687224 */ /* 0x000fe200078e00ff */
[----:B------:R-:W-:-:S07]  /*20c70*/  LOP3.LUT R156, R105, R156, R107, 0x96, !PT ;  /* 0x0000009c699c7212 */ /* 0x000fce00078e966b */
.L_x_1976:
[----:B------:R-:W-:Y:S05]  /*20c80*/  BSYNC.RECONVERGENT B2 ;  /* 0x0000000000027941 */ /* 0x000fea0003800200 */
.L_x_1975:
        /* <DEDUP_REMOVED lines=8> */
[----:B------:R-:W-:-:S07]  /*20d10*/  SEL R16, RZ, 0x1, P2 ;  /* 0x00000001ff107807 */ /* 0x000fce0001000000 */
.L_x_1974:
[----:B------:R-:W-:Y:S05]  /*20d20*/  BSYNC.RECONVERGENT B1 ;  /* 0x0000000000017941 */ /* 0x000fea0003800200 */
.L_x_1973:
        /* <DEDUP_REMOVED lines=18> */
.L_x_1984:
        /* <DEDUP_REMOVED lines=13> */
.L_x_1986:
[----:B------:R-:W-:Y:S05]  /*20f20*/  BSYNC.RECONVERGENT B3 ;  /* 0x0000000000037941 */ /* 0x000fea0003800200 */
.L_x_1985:
        /* <DEDUP_REMOVED lines=61> */
.L_x_1983:
[----:B------:R-:W-:Y:S05]  /*21300*/  BSYNC.RECONVERGENT B2 ;  /* 0x0000000000027941 */ /* 0x000fea0003800200 */
.L_x_1982:
[----:B-----5:R-:W-:Y:S01]  /*21310*/  PRMT R14, R52, 0x7632, R14 ;  /* 0x00007632340e7816 */ /* 0x020fe2000000000e */
[----:B------:R-:W-:Y:S01]  /*21320*/  IMAD.MOV.U32 R107, RZ, RZ, 0x2f800000 ;  /* 0x2f800000ff6b7424 */ /* 0x000fe200078e00ff */
[----:B------:R-:W-:Y:S02]  /*21330*/  I2FP.F32.U32 R0, R0 ;  /* 0x0000000000007245 */ /* 0x000fe40000201000 */
[----:B------:R-:W-:-:S03]  /*21340*/  SHF.L.U32 R14, R14, 0x10, RZ ;  /* 0x000000100e0e7819 */ /* 0x000fc600000006ff */
[----:B------:R-:W-:Y:S02]  /*21350*/  FFMA.FTZ R0, R0, R107, 1.1641532182693481445e-10 ;  /* 0x2f00000000007423 */ /* 0x000fe4000001006b */
[----:B------:R-:W-:-:S03]  /*21360*/  FMUL.FTZ R14, R14, UR11 ;  /* 0x0000000b0e0e7c20 */ /* 0x000fc60008410000 */
[----:B------:R-:W-:Y:S01]  /*21370*/  FSETP.GTU.FTZ.AND P2, PT, R0, UR8, PT ;  /* 0x0000000800007c0b */ /* 0x000fe2000bf5c000 */
[----:B------:R-:W-:-:S05]  /*21380*/  FMUL.FTZ R14, R14, UR10 ;  /* 0x0000000a0e0e7c20 */ /* 0x000fca0008410000 */
[----:B------:R-:W-:Y:S02]  /*21390*/  FSEL R0, R14, RZ, !P2 ;  /* 0x000000ff0e007208 */ /* 0x000fe40005000000 */
[----:B------:R-:W-:-:S07]  /*213a0*/  SEL R14, RZ, 0x1, P2 ;  /* 0x00000001ff0e7807 */ /* 0x000fce0001000000 */
.L_x_1981:
[----:B------:R-:W-:Y:S05]  /*213b0*/  BSYNC.RECONVERGENT B1 ;  /* 0x0000000000017941 */ /* 0x000fea0003800200 */
.L_x_1980:
        /* <DEDUP_REMOVED lines=18> */
.L_x_1991:
        /* <DEDUP_REMOVED lines=13> */
.L_x_1993:
[----:B------:R-:W-:Y:S05]  /*215b0*/  BSYNC.RECONVERGENT B3 ;  /* 0x0000000000037941 */ /* 0x000fea0003800200 */
.L_x_1992:
        /* <DEDUP_REMOVED lines=61> */
.L_x_1990:
[----:B------:R-:W-:Y:S05]  /*21990*/  BSYNC.RECONVERGENT B2 ;  /* 0x0000000000027941 */ /* 0x000fea0003800200 */
.L_x_1989:
        /* <DEDUP_REMOVED lines=9> */
.L_x_1988:
[----:B------:R-:W-:Y:S05]  /*21a30*/  BSYNC.RECONVERGENT B1 ;  /* 0x0000000000017941 */ /* 0x000fea0003800200 */
.L_x_1987:
        /* <DEDUP_REMOVED lines=18> */
.L_x_1998:
        /* <DEDUP_REMOVED lines=13> */
.L_x_2000:
[----:B------:R-:W-:Y:S05]  /*21c30*/  BSYNC.RECONVERGENT B3 ;  /* 0x0000000000037941 */ /* 0x000fea0003800200 */
.L_x_1999:
        /* <DEDUP_REMOVED lines=61> */
.L_x_1997:
[----:B------:R-:W-:Y:S05]  /*22010*/  BSYNC.RECONVERGENT B2 ;  /* 0x0000000000027941 */ /* 0x000fea0003800200 */
.L_x_1996:
        /* <DEDUP_REMOVED lines=10> */
.L_x_1995:
[----:B------:R-:W-:Y:S05]  /*220c0*/  BSYNC.RECONVERGENT B1 ;  /* 0x0000000000017941 */ /* 0x000fea0003800200 */
.L_x_1994:
        /* <DEDUP_REMOVED lines=18> */
.L_x_2005:
        /* <DEDUP_REMOVED lines=13> */
.L_x_2007:
[----:B------:R-:W-:Y:S05]  /*222c0*/  BSYNC.RECONVERGENT B3 ;  /* 0x0000000000037941 */ /* 0x000fea0003800200 */
.L_x_2006:
        /* <DEDUP_REMOVED lines=61> */
.L_x_2004:
[----:B------:R-:W-:Y:S05]  /*226a0*/  BSYNC.RECONVERGENT B2 ;  /* 0x0000000000027941 */ /* 0x000fea0003800200 */
.L_x_2003:
        /* <DEDUP_REMOVED lines=9> */
.L_x_2002:
[----:B------:R-:W-:Y:S05]  /*22740*/  BSYNC.RECONVERGENT B1 ;  /* 0x0000000000017941 */ /* 0x000fea0003800200 */
.L_x_2001:
        /* <DEDUP_REMOVED lines=18> */
.L_x_2012:
        /* <DEDUP_REMOVED lines=13> */
.L_x_2014:
[----:B------:R-:W-:Y:S05]  /*22940*/  BSYNC.RECONVERGENT B3 ;  /* 0x0000000000037941 */ /* 0x000fea0003800200 */
.L_x_2013:
        /* <DEDUP_REMOVED lines=61> */
.L_x_2011:
[----:B------:R-:W-:Y:S05]  /*22d20*/  BSYNC.RECONVERGENT B2 ;  /* 0x0000000000027941 */ /* 0x000fea0003800200 */
.L_x_2010:
        /* <DEDUP_REMOVED lines=10> */
.L_x_2009:
[----:B------:R-:W-:Y:S05]  /*22dd0*/  BSYNC.RECONVERGENT B1 ;  /* 0x0000000000017941 */ /* 0x000fea0003800200 */
.L_x_2008:
        /* <DEDUP_REMOVED lines=18> */
.L_x_2019:
        /* <DEDUP_REMOVED lines=13> */
.L_x_2021:
[----:B------:R-:W-:Y:S05]  /*22fd0*/  BSYNC.RECONVERGENT B3 ;  /* 0x0000000000037941 */ /* 0x000fea0003800200 */
.L_x_2020:
        /* <DEDUP_REMOVED lines=61> */
.L_x_2018:
[----:B------:R-:W-:Y:S05]  /*233b0*/  BSYNC.RECONVERGENT B2 ;  /* 0x0000000000027941 */ /* 0x000fea0003800200 */
.L_x_2017:
        /* <DEDUP_REMOVED lines=9> */
.L_x_2016:
[----:B------:R-:W-:Y:S05]  /*23450*/  BSYNC.RECONVERGENT B1 ;  /* 0x0000000000017941 */ /* 0x000fea0003800200 */
.L_x_2015:
        /* <DEDUP_REMOVED lines=18> */
.L_x_2026:
        /* <DEDUP_REMOVED lines=13> */
.L_x_2028:
[----:B------:R-:W-:Y:S05]  /*23650*/  BSYNC.RECONVERGENT B3 ;  /* 0x0000000000037941 */ /* 0x000fea0003800200 */
.L_x_2027:
        /* <DEDUP_REMOVED lines=61> */
.L_x_2025:
[----:B------:R-:W-:Y:S05]  /*23a30*/  BSYNC.RECONVERGENT B2 ;  /* 0x0000000000027941 */ /* 0x000fea0003800200 */
.L_x_2024:
[----:B-----5:R-:W-:Y:S02]  /*23a40*/  PRMT R106, R55, 0x7632, R106 ;  /* 0x00007632376a7816 */ /* 0x020fe4000000006a */
[----:B------:R-:W-:Y:S01]  /*23a50*/  I2FP.F32.U32 R104, R105 ;  /* 0x0000006900687245 */ /* 0x000fe20000201000 */
[----:B------:R-:W-:Y:S01]  /*23a60*/  IMAD.MOV.U32 R105, RZ, RZ, 0x2f800000 ;  /* 0x2f800000ff697424 */ /* 0x000fe200078e00ff */
[----:B------:R-:W-:-:S03]  /*23a70*/  SHF.L.U32 R106, R106, 0x10, RZ ;  /* 0x000000106a6a7819 */ /* 0x000fc600000006ff */
[----:B------:R-:W-:Y:S02]  /*23a80*/  FFMA.FTZ R104, R104, R105, 1.1641532182693481445e-10 ;  /* 0x2f00000068687423 */ /* 0x000fe40000010069 */
[----:B------:R-:W-:-:S03]  /*23a90*/  FMUL.FTZ R106, R106, UR11 ;  /* 0x0000000b6a6a7c20 */ /* 0x000fc60008410000 */
[----:B------:R-:W-:Y:S01]  /*23aa0*/  FSETP.GTU.FTZ.AND P2, PT, R104, UR8, PT ;  /* 0x0000000868007c0b */ /* 0x000fe2000bf5c000 */
[----:B------:R-:W-:-:S03]  /*23ab0*/  FMUL.FTZ R106, R106, UR10 ;  /* 0x0000000a6a6a7c20 */ /* 0x000fc60008410000 */
[----:B------:R-:W-:Y:S02]  /*23ac0*/  SEL R154, RZ, 0x1, P2 ;  /* 0x00000001ff9a7807 */ /* 0x000fe40001000000 */
[----:B------:R-:W-:-:S07]  /*23ad0*/  FSEL R170, R106, RZ, !P2 ;  /* 0x000000ff6aaa7208 */ /* 0x000fce0005000000 */
.L_x_2023:
[----:B------:R-:W-:Y:S05]  /*23ae0*/  BSYNC.RECONVERGENT B1 ;  /* 0x0000000000017941 */ /* 0x000fea0003800200 */
.L_x_2022:
[----:B------:R-:W-:Y:S02]  /*23af0*/  F2FP.BF16.F32.PACK_AB R107, RZ, R170 ;  /* 0x000000aaff6b723e */ /* 0x000fe400000010ff */
[----:B------:R-:W-:Y:S02]  /*23b00*/  PRMT R106, R190, 0x5410, R191 ;  /* 0x00005410be6a7816 */ /* 0x000fe400000000bf */
[----:B------:R-:W-:Y:S02]  /*23b10*/  PRMT R105, R189, 0x5410, R187 ;  /* 0x00005410bd697816 */ /* 0x000fe400000000bb */
[----:B------:R-:W-:Y:S02]  /*23b20*/  PRMT R104, R183, 0x5410, R181 ;  /* 0x00005410b7687816 */ /* 0x000fe400000000b5 */
[----:B------:R-:W-:-:S07]  /*23b30*/  PRMT R107, R184, 0x5410, R107 ;  /* 0x00005410b86b7816 */ /* 0x000fce000000006b */
.L_x_1972:
        /* <DEDUP_REMOVED lines=26> */
.L_x_2030:
[----:B------:R-:W-:Y:S05]  /*23ce0*/  BSYNC.RECONVERGENT B1 ;  /* 0x0000000000017941 */ /* 0x000fea0003800200 */
.L_x_2029:
[----:B------:R-:W-:Y:S01]  /*23cf0*/  VIADD R173, R173, 0x20 ;  /* 0x00000020adad7836 */ /* 0x000fe20000000000 */
[----:B------:R-:W-:-:S07]  /*23d00*/  IADD3 R175, PT, PT, R175, 0x20, RZ ;  /* 0x00000020afaf7810 */ /* 0x000fce0007ffe0ff */
.L_x_1912:
[----:B------:R-:W-:Y:S05]  /*23d10*/  BSYNC.RECONVERGENT B0 ;  /* 0x0000000000007941 */ /* 0x000fea0003800200 */
.L_x_1911:
        /* <DEDUP_REMOVED lines=9> */
.L_x_2034:
[----:B------:R-:W-:Y:S05]  /*23db0*/  BSYNC.RECONVERGENT B1 ;  /* 0x0000000000017941 */ /* 0x000fea0003800200 */
.L_x_2033:
        /* <DEDUP_REMOVED lines=28> */
.L_x_2040:
        /* <DEDUP_REMOVED lines=13> */
.L_x_2042:
[----:B------:R-:W-:Y:S05]  /*24050*/  BSYNC.RECONVERGENT B3 ;  /* 0x0000000000037941 */ /* 0x000fea0003800200 */
.L_x_2041:
        /* <DEDUP_REMOVED lines=8> */
[----:B------:R-:W-:Y:S02]  /*240e0*/  LOP3.LUT R131, R131, R156, R145, 0x96, !PT ;  /* 0x0000009c83837212 */ /* 0x000fe400078e9691 */
[C---:B------:R-:W-:Y:S01]  /*240f0*/  IADD3 R145, PT, PT, R121.reuse, 0x76cf5d0a, RZ ;  /* 0x76cf5d0a79917810 */ /* 0x040fe20007ffe0ff */
        /* <DEDUP_REMOVED lines=49> */
[----:B------:R-:W-:Y:S01]  /*24410*/  LOP3.LUT R155, R155, R184, R145, 0x96, !PT ;  /* 0x000000b89b9b7212 */ /* 0x000fe200078e9691 */
[----:B------:R-:W-:-:S07]  /*24420*/  IMAD.MOV.U32 R144, RZ, RZ, RZ ;  /* 0x000000ffff907224 */ /* 0x000fce00078e00ff */
.L_x_2039:
[----:B------:R-:W-:Y:S05]  /*24430*/  BSYNC.RECONVERGENT B2 ;  /* 0x0000000000027941 */ /* 0x000fea0003800200 */
.L_x_2038:
        /* <DEDUP_REMOVED lines=11> */
.L_x_2037:
[----:B------:R-:W-:Y:S05]  /*244f0*/  BSYNC.RECONVERGENT B1 ;  /* 0x0000000000017941 */ /* 0x000fea0003800200 */
.L_x_2036:
        /* <DEDUP_REMOVED lines=23> */
.L_x_2047:
        /* <DEDUP_REMOVED lines=13> */
.L_x_2049:
[----:B------:R-:W-:Y:S05]  /*24740*/  BSYNC.RECONVERGENT B3 ;  /* 0x0000000000037941 */ /* 0x000fea0003800200 */
.L_x_2048:
[----:B------:R-:W-:Y:S01]  /*24750*/  IMAD.WIDE.U32 R156, R129, -0x326172a9, RZ ;  /* 0xcd9e8d57819c7825 */ /* 0x000fe200078e00ff */
[----:B------:R-:W-:Y:S02]  /*24760*/  LOP3.LUT R144, R18, R183, R121, 0x96, !PT ;  /* 0x000000b712907212 */ /* 0x000fe400078e9679 */
[----:B------:R-:W-:Y:S02]  /*24770*/  IADD3 R155, PT, PT, R120, -0x61c88647, RZ ;  /* 0x9e3779b9789b7810 */ /* 0x000fe40007ffe0ff */
[----:B------:R-:W-:Y:S01]  /*24780*/  LOP3.LUT R184, R125, R157, R120, 0x96, !PT ;  /* 0x0000009d7db87212 */ /* 0x000fe200078e9678 */
[----:B------:R-:W-:Y:S01]  /*24790*/  IMAD.WIDE.U32 R144, R144, -0x326172a9, RZ ;  /* 0xcd9e8d5790907825 */ /* 0x000fe200078e00ff */
[----:B------:R-:W-:-:S03]  /*247a0*/  MOV R14, R143 ;  /* 0x0000008f000e7202 */ /* 0x000fc60000000f00 */
        /* <DEDUP_REMOVED lines=55> */
.L_x_2046:
[----:B------:R-:W-:Y:S05]  /*24b20*/  BSYNC.RECONVERGENT B2 ;  /* 0x0000000000027941 */ /* 0x000fea0003800200 */
.L_x_2045:
[----:B------:R-:W-:Y:S01]  /*24b30*/  HFMA2 R143, -RZ, RZ, 0.1171875, 0 ;  /* 0x2f800000ff8f7431 */ /* 0x000fe200000001ff */
[----:B-----5:R-:W-:Y:S02]  /*24b40*/  PRMT R104, R52, 0x7632, R104 ;  /* 0x0000763234687816 */ /* 0x020fe40000000068 */
[----:B------:R-:W-:-:S03]  /*24b50*/  I2FP.F32.U32 R14, R14 ;  /* 0x0000000e000e7245 */ /* 0x000fc60000201000 */
[C---:B------:R-:W-:Y:S01]  /*24b60*/  IMAD.U32 R132, R104.reuse, 0x10000, RZ ;  /* 0x0001000068847824 */ /* 0x040fe200078e00ff */
[----:B------:R-:W-:Y:S01]  /*24b70*/  PRMT R104, R104, 0x7632, R104 ;  /* 0x0000763268687816 */ /* 0x000fe20000000068 */
        /* <DEDUP_REMOVED lines=8> */
.L_x_2044:
[----:B------:R-:W-:Y:S05]  /*24c00*/  BSYNC.RECONVERGENT B1 ;  /* 0x0000000000017941 */ /* 0x000fea0003800200 */
.L_x_2043:
        /* <DEDUP_REMOVED lines=22> */
.L_x_2054:
        /* <DEDUP_REMOVED lines=13> */
.L_x_2056:
[----:B------:R-:W-:Y:S05]  /*24e40*/  BSYNC.RECONVERGENT B3 ;  /* 0x0000000000037941 */ /* 0x000fea0003800200 */
.L_x_2055:
        /* <DEDUP_REMOVED lines=61> */
.L_x_2053:
[----:B------:R-:W-:Y:S05]  /*25220*/  BSYNC.RECONVERGENT B2 ;  /* 0x0000000000027941 */ /* 0x000fea0003800200 */
.L_x_2052:
        /* <DEDUP_REMOVED lines=11> */
.L_x_2051:
[----:B------:R-:W-:Y:S05]  /*252e0*/  BSYNC.RECONVERGENT B1 ;  /* 0x0000000000017941 */ /* 0x000fea0003800200 */
.L_x_2050:
        /* <DEDUP_REMOVED lines=23> */
.L_x_2061:
        /* <DEDUP_REMOVED lines=13> */
.L_x_2063:
[----:B------:R-:W-:Y:S05]  /*25530*/  BSYNC.RECONVERGENT B3 ;  /* 0x0000000000037941 */ /* 0x000fea0003800200 */
.L_x_2062:
        /* <DEDUP_REMOVED lines=61> */
.L_x_2060:
[----:B------:R-:W-:Y:S05]  /*25910*/  BSYNC.RECONVERGENT B2 ;  /* 0x0000000000027941 */ /* 0x000fea0003800200 */
.L_x_2059:
        /* <DEDUP_REMOVED lines=13> */
.L_x_2058:
[----:B------:R-:W-:Y:S05]  /*259f0*/  BSYNC.RECONVERGENT B1 ;  /* 0x0000000000017941 */ /* 0x000fea0003800200 */
.L_x_2057:
        /* <DEDUP_REMOVED lines=22> */
.L_x_2068:
        /* <DEDUP_REMOVED lines=13> */
.L_x_2070:
[----:B------:R-:W-:Y:S05]  /*25c30*/  BSYNC.RECONVERGENT B3 ;  /* 0x0000000000037941 */ /* 0x000fea0003800200 */
.L_x_2069:
        /* <DEDUP_REMOVED lines=61> */
.L_x_2067:
[----:B------:R-:W-:Y:S05]  /*26010*/  BSYNC.RECONVERGENT B2 ;  /* 0x0000000000027941 */ /* 0x000fea0003800200 */
.L_x_2066:
        /* <DEDUP_REMOVED lines=11> */
.L_x_2065:
[----:B------:R-:W-:Y:S05]  /*260d0*/  BSYNC.RECONVERGENT B1 ;  /* 0x0000000000017941 */ /* 0x000fea0003800200 */
.L_x_2064:
        /* <DEDUP_REMOVED lines=23> */
.L_x_2075:
        /* <DEDUP_REMOVED lines=13> */
.L_x_2077:
[----:B------:R-:W-:Y:S05]  /*26320*/  BSYNC.RECONVERGENT B3 ;  /* 0x0000000000037941 */ /* 0x000fea0003800200 */
.L_x_2076:
        /* <DEDUP_REMOVED lines=61> */
.L_x_2074:
[----:B------:R-:W-:Y:S05]  /*26700*/  BSYNC.RECONVERGENT B2 ;  /* 0x0000000000027941 */ /* 0x000fea0003800200 */
.L_x_2073:
        /* <DEDUP_REMOVED lines=13> */
.L_x_2072:
[----:B------:R-:W-:Y:S05]  /*267e0*/  BSYNC.RECONVERGENT B1 ;  /* 0x0000000000017941 */ /* 0x000fea0003800200 */
.L_x_2071:
        /* <DEDUP_REMOVED lines=22> */
.L_x_2082:
        /* <DEDUP_REMOVED lines=13> */
.L_x_2084:
[----:B------:R-:W-:Y:S05]  /*26a20*/  BSYNC.RECONVERGENT B3 ;  /* 0x0000000000037941 */ /* 0x000fea0003800200 */
.L_x_2083:
        /* <DEDUP_REMOVED lines=61> */
.L_x_2081:
[----:B------:R-:W-:Y:S05]  /*26e00*/  BSYNC.RECONVERGENT B2 ;  /* 0x0000000000027941 */ /* 0x000fea0003800200 */
.L_x_2080:
        /* <DEDUP_REMOVED lines=11> */
.L_x_2079:
[----:B------:R-:W-:Y:S05]  /*26ec0*/  BSYNC.RECONVERGENT B1 ;  /* 0x0000000000017941 */ /* 0x000fea0003800200 */
.L_x_2078:
        /* <DEDUP_REMOVED lines=23> */
.L_x_2089:
        /* <DEDUP_REMOVED lines=13> */
.L_x_2091:
[----:B------:R-:W-:Y:S05]  /*27110*/  BSYNC.RECONVERGENT B3 ;  /* 0x0000000000037941 */ /* 0x000fea0003800200 */
.L_x_2090:
        /* <DEDUP_REMOVED lines=59> */
[----:B------:R-:W-:Y:S01]  /*274d0*/  IMAD.MOV.U32 R157, RZ, RZ, RZ ;  /* 0x000000ffff9d7224 */ /* 0x000fe200078e00ff */
[----:B------:R-:W-:-:S07]  /*274e0*/  MOV R105, R185 ;  /* 0x000000b900697202 */ /* 0x000fce0000000f00 */
.L_x_2088:
[----:B------:R-:W-:Y:S05]  /*274f0*/  BSYNC.RECONVERGENT B2 ;  /* 0x0000000000027941 */ /* 0x000fea0003800200 */
.L_x_2087:
        /* <DEDUP_REMOVED lines=13> */
.L_x_2086:
[----:B------:R-:W-:Y:S05]  /*275d0*/  BSYNC.RECONVERGENT B1 ;  /* 0x0000000000017941 */ /* 0x000fea0003800200 */
.L_x_2085:
[----:B------:R-:W-:Y:S02]  /*275e0*/  F2FP.BF16.F32.PACK_AB R107, RZ, R182 ;  /* 0x000000b6ff6b723e */ /* 0x000fe400000010ff */
[----:B------:R-:W-:Y:S02]  /*275f0*/  PRMT R106, R190, 0x5410, R106 ;  /* 0x00005410be6a7816 */ /* 0x000fe4000000006a */
[----:B------:R-:W-:Y:S02]  /*27600*/  PRMT R105, R188, 0x5410, R189 ;  /* 0x00005410bc697816 */ /* 0x000fe400000000bd */
[----:B------:R-:W-:Y:S02]  /*27610*/  PRMT R104, R186, 0x5410, R187 ;  /* 0x00005410ba687816 */ /* 0x000fe400000000bb */
[----:B------:R-:W-:Y:S01]  /*27620*/  PRMT R107, R184, 0x5410, R107 ;  /* 0x00005410b86b7816 */ /* 0x000fe2000000006b */
[----:B------:R-:W-:Y:S06]  /*27630*/  BRA `(.L_x_2092) ;  /* 0x0000003400307947 */ /* 0x000fec0003800000 */
.L_x_2035:
[----:B------:R-:W-:Y:S01]  /*27640*/  BSSY.RECONVERGENT B1, `(.L_x_2093) ;  /* 0x0000069000017945 */ /* 0x000fe20003800200 */
[----:B------:R-:W-:Y:S01]  /*27650*/  IMAD.MOV.U32 R131, RZ, RZ, RZ ;  /* 0x000000ffff837224 */ /* 0x000fe200078e00ff */
[----:B------:R-:W-:Y:S01]  /*27660*/  MOV R188, R183 ;  /* 0x000000b700bc7202 */ /* 0x000fe20000000f00 */
[----:B01----:R-:W-:Y:S01]  /*27670*/  IMAD.MOV.U32 R104, RZ, RZ, R157 ;  /* 0x000000ffff687224 */ /* 0x003fe200078e009d */
        /* <DEDUP_REMOVED lines=17> */
.L_x_2097:
        /* <DEDUP_REMOVED lines=13> */
.L_x_2099:
[----:B------:R-:W-:Y:S05]  /*27860*/  BSYNC.RECONVERGENT B3 ;  /* 0x0000000000037941 */ /* 0x000fea0003800200 */
.L_x_2098:
        /* <DEDUP_REMOVED lines=21> */
[----:B------:R-:W-:Y:S02]  /*279c0*/  VIADD R107, R120, 0x78dde6e4 ;  /* 0x78dde6e4786b7836 */ /* 0x000fe40000000000 */
[----:B------:R-:W-:Y:S01]  /*279d0*/  IMAD.MOV.U32 R16, RZ, RZ, R183 ;  /* 0x000000ffff107224 */ /* 0x000fe200078e00b7 */
        /* <DEDUP_REMOVED lines=34> */
[----:B------:R-:W-:Y:S02]  /*27c00*/  MOV R178, R106 ;  /* 0x0000006a00b27202 */ /* 0x000fe40000000f00 */
[----:B------:R-:W-:Y:S01]  /*27c10*/  LOP3.LUT R155, R155, R104, R189, 0x96, !PT ;  /* 0x000000689b9b7212 */ /* 0x000fe200078e96bd */
[----:B------:R-:W-:-:S07]  /*27c20*/  HFMA2 R104, -RZ, RZ, 0, 0 ;  /* 0x00000000ff687431 */ /* 0x000fce00000001ff */
.L_x_2096:
[----:B------:R-:W-:Y:S05]  /*27c30*/  BSYNC.RECONVERGENT B2 ;  /* 0x0000000000027941 */ /* 0x000fea0003800200 */
.L_x_2095:
        /* <DEDUP_REMOVED lines=9> */
.L_x_2094:
[----:B------:R-:W-:Y:S05]  /*27cd0*/  BSYNC.RECONVERGENT B1 ;  /* 0x0000000000017941 */ /* 0x000fea0003800200 */
.L_x_2093:
        /* <DEDUP_REMOVED lines=18> */
.L_x_2104:
        /* <DEDUP_REMOVED lines=13> */
.L_x_2106:
[----:B------:R-:W-:Y:S05]  /*27ed0*/  BSYNC.RECONVERGENT B3 ;  /* 0x0000000000037941 */ /* 0x000fea0003800200 */
.L_x_2105:
        /* <DEDUP_REMOVED lines=59> */
[----:B------:R-:W-:Y:S01]  /*28290*/  IMAD.MOV.U32 R105, RZ, RZ, RZ ;  /* 0x000000ffff697224 */ /* 0x000fe200078e00ff */
[----:B------:R-:W-:-:S07]  /*282a0*/  MOV R188, R104 ;  /* 0x0000006800bc7202 */ /* 0x000fce0000000f00 */
.L_x_2103:
[----:B------:R-:W-:Y:S05]  /*282b0*/  BSYNC.RECONVERGENT B2 ;  /* 0x0000000000027941 */ /* 0x000fea0003800200 */
.L_x_2102:
        /* <DEDUP_REMOVED lines=10> */
.L_x_2101:
[----:B------:R-:W-:Y:S05]  /*28360*/  BSYNC.RECONVERGENT B1 ;  /* 0x0000000000017941 */ /* 0x000fea0003800200 */
.L_x_2100:
        /* <DEDUP_REMOVED lines=18> */
.L_x_2111:
        /* <DEDUP_REMOVED lines=13> */
.L_x_2113:
[----:B------:R-:W-:Y:S05]  /*28560*/  BSYNC.RECONVERGENT B3 ;  /* 0x0000000000037941 */ /* 0x000fea0003800200 */
.L_x_2112:
        /* <DEDUP_REMOVED lines=53> */
[----:B------:R-:W-:Y:S02]  /*288c0*/  VIADD R13, R120, 0x8ff34781 ;  /* 0x8ff34781780d7836 */ /* 0x000fe40000000000 */
[----:B------:R-:W-:-:S03]  /*288d0*/  IMAD.WIDE.U32 R104, R104, -0x2daee0ad, RZ ;  /* 0xd2511f5368687825 */ /* 0x000fc600078e00ff */
[----:B------:R-:W-:Y:S01]  /*288e0*/  LOP3.LUT R156, R13, R156, R145, 0x96, !PT ;  /* 0x0000009c0d9c7212 */ /* 0x000fe200078e9691 */
[----:B------:R-:W-:Y:S01]  /*288f0*/  IMAD.MOV.U32 R178, RZ, RZ, R144 ;  /* 0x000000ffffb27224 */ /* 0x000fe200078e0090 */
[----:B------:R-:W-:Y:S01]  /*28900*/  MOV R13, R188 ;  /* 0x000000bc000d7202 */ /* 0x000fe20000000f00 */
[----:B------:R-:W-:Y:S02]  /*28910*/  IMAD.MOV.U32 R188, RZ, RZ, R104 ;  /* 0x000000ffffbc7224 */ /* 0x000fe400078e0068 */
[----:B------:R-:W-:Y:S01]  /*28920*/  HFMA2 R104, -RZ, RZ, 0, 0 ;  /* 0x00000000ff687431 */ /* 0x000fe200000001ff */
[----:B------:R-:W-:-:S07]  /*28930*/  LOP3.LUT R155, R155, R106, R105, 0x96, !PT ;  /* 0x0000006a9b9b7212 */ /* 0x000fce00078e9669 */
.L_x_2110:
[----:B------:R-:W-:Y:S05]  /*28940*/  BSYNC.RECONVERGENT B2 ;  /* 0x0000000000027941 */ /* 0x000fea0003800200 */
.L_x_2109:
        /* <DEDUP_REMOVED lines=9> */
.L_x_2108:
[----:B------:R-:W-:Y:S05]  /*289e0*/  BSYNC.RECONVERGENT B1 ;  /* 0x0000000000017941 */ /* 0x000fea0003800200 */
.L_x_2107:
        /* <DEDUP_REMOVED lines=18> */
.L_x_2118:
        /* <DEDUP_REMOVED lines=13> */
.L_x_2120:
[----:B------:R-:W-:Y:S05]  /*28be0*/  BSYNC.RECONVERGENT B3 ;  /* 0x0000000000037941 */ /* 0x000fea0003800200 */
.L_x_2119:
        /* <DEDUP_REMOVED lines=59> */
[----:B------:R-:W-:Y:S01]  /*28fa0*/  IMAD.MOV.U32 R105, RZ, RZ, RZ ;  /* 0x000000ffff697224 */ /* 0x000fe200078e00ff */
[----:B------:R-:W-:-:S07]  /*28fb0*/  MOV R188, R104 ;  /* 0x0000006800bc7202 */ /* 0x000fce0000000f00 */
.L_x_2117:
[----:B------:R-:W-:Y:S05]  /*28fc0*/  BSYNC.RECONVERGENT B2 ;  /* 0x0000000000027941 */ /* 0x000fea0003800200 */
.L_x_2116:
        /* <DEDUP_REMOVED lines=10> */
.L_x_2115:
[----:B------:R-:W-:Y:S05]  /*29070*/  BSYNC.RECONVERGENT B1 ;  /* 0x0000000000017941 */ /* 0x000fea0003800200 */
.L_x_2114:
        /* <DEDUP_REMOVED lines=18> */
.L_x_2125:
        /* <DEDUP_REMOVED lines=13> */
.L_x_2127:
[----:B------:R-:W-:Y:S05]  /*29270*/  BSYNC.RECONVERGENT B3 ;  /* 0x0000000000037941 */ /* 0x000fea0003800200 */
.L_x_2126:
        /* <DEDUP_REMOVED lines=61> */
.L_x_2124:
[----:B------:R-:W-:Y:S05]  /*29650*/  BSYNC.RECONVERGENT B2 ;  /* 0x0000000000027941 */ /* 0x000fea0003800200 */
.L_x_2123:
        /* <DEDUP_REMOVED lines=9> */
.L_x_2122:
[----:B------:R-:W-:Y:S05]  /*296f0*/  BSYNC.RECONVERGENT B1 ;  /* 0x0000000000017941 */ /* 0x000fea0003800200 */
.L_x_2121:
        /* <DEDUP_REMOVED lines=18> */
.L_x_2132:
        /* <DEDUP_REMOVED lines=13> */
.L_x_2134:
[----:B------:R-:W-:Y:S05]  /*298f0*/  BSYNC.RECONVERGENT B3 ;  /* 0x0000000000037941 */ /* 0x000fea0003800200 */
.L_x_2133:
        /* <DEDUP_REMOVED lines=61> */
.L_x_2131:
[----:B------:R-:W-:Y:S05]  /*29cd0*/  BSYNC.RECONVERGENT B2 ;  /* 0x0000000000027941 */ /* 0x000fea0003800200 */
.L_x_2130:
        /* <DEDUP_REMOVED lines=10> */
.L_x_2129:
[----:B------:R-:W-:Y:S05]  /*29d80*/  BSYNC.RECONVERGENT B1 ;  /* 0x0000000000017941 */ /* 0x000fea0003800200 */
.L_x_2128:
        /* <DEDUP_REMOVED lines=18> */
.L_x_2139:
        /* <DEDUP_REMOVED lines=13> */
.L_x_2141:
[----:B------:R-:W-:Y:S05]  /*29f80*/  BSYNC.RECONVERGENT B3 ;  /* 0x0000000000037941 */ /* 0x000fea0003800200 */
.L_x_2140:
        /* <DEDUP_REMOVED lines=61> */
.L_x_2138:
[----:B------:R-:W-:Y:S05]  /*2a360*/  BSYNC.RECONVERGENT B2 ;  /* 0x0000000000027941 */ /* 0x000fea0003800200 */
.L_x_2137:
        /* <DEDUP_REMOVED lines=9> */
.L_x_2136:
[----:B------:R-:W-:Y:S05]  /*2a400*/  BSYNC.RECONVERGENT B1 ;  /* 0x0000000000017941 */ /* 0x000fea0003800200 */
.L_x_2135:
        /* <DEDUP_REMOVED lines=18> */
.L_x_2146:
        /* <DEDUP_REMOVED lines=13> */
.L_x_2148:
[----:B------:R-:W-:Y:S05]  /*2a600*/  BSYNC.RECONVERGENT B3 ;  /* 0x0000000000037941 */ /* 0x000fea0003800200 */
.L_x_2147:
        /* <DEDUP_REMOVED lines=57> */
[----:B------:R-:W-:Y:S01]  /*2a9a0*/  IMAD.MOV.U32 R105, RZ, RZ, R188 ;  /* 0x000000ffff697224 */ /* 0x000fe200078e00bc */
[----:B------:R-:W-:Y:S02]  /*2a9b0*/  MOV R188, R106 ;  /* 0x0000006a00bc7202 */ /* 0x000fe40000000f00 */
[----:B------:R-:W-:Y:S01]  /*2a9c0*/  LOP3.LUT R155, R157, R154, R107, 0x96, !PT ;  /* 0x0000009a9d9b7212 */ /* 0x000fe200078e966b */
[----:B------:R-:W-:-:S07]  /*2a9d0*/  IMAD.MOV.U32 R157, RZ, RZ, RZ ;  /* 0x000000ffff9d7224 */ /* 0x000fce00078e00ff */
.L_x_2145:
[----:B------:R-:W-:Y:S05]  /*2a9e0*/  BSYNC.RECONVERGENT B2 ;  /* 0x0000000000027941 */ /* 0x000fea0003800200 */
.L_x_2144:
[----:B------:R-:W-:Y:S01]  /*2a9f0*/  I2FP.F32.U32 R104, R105 ;  /* 0x0000006900687245 */ /* 0x000fe20000201000 */
[----:B------:R-:W-:Y:S01]  /*2aa00*/  HFMA2 R105, -RZ, RZ, 0.1171875, 0 ;  /* 0x2f800000ff697431 */ /* 0x000fe200000001ff */
[----:B-----5:R-:W-:-:S05]  /*2aa10*/  PRMT R106, R55, 0x7632, R106 ;  /* 0x00007632376a7816 */ /* 0x020fca000000006a */
[----:B------:R-:W-:Y:S02]  /*2aa20*/  IMAD.U32 R106, R106, 0x10000, RZ ;  /* 0x000100006a6a7824 */ /* 0x000fe400078e00ff */
[----:B------:R-:W-:Y:S02]  /*2aa30*/  FFMA.FTZ R104, R104, R105, 1.1641532182693481445e-10 ;  /* 0x2f00000068687423 */ /* 0x000fe40000010069 */
[----:B------:R-:W-:-:S04]  /*2aa40*/  FMUL.FTZ R106, R106, UR11 ;  /* 0x0000000b6a6a7c20 */ /* 0x000fc80008410000 */
[----:B------:R-:W-:Y:S01]  /*2aa50*/  FMUL.FTZ R106, R106, UR10 ;  /* 0x0000000a6a6a7c20 */ /* 0x000fe20008410000 */
[----:B------:R-:W-:-:S04]  /*2aa60*/  FSETP.GTU.FTZ.AND P2, PT, R104, UR8, PT ;  /* 0x0000000868007c0b */ /* 0x000fc8000bf5c000 */
[----:B------:R-:W-:Y:S02]  /*2aa70*/  SEL R154, RZ, 0x1, P2 ;  /* 0x00000001ff9a7807 */ /* 0x000fe40001000000 */
[----:B------:R-:W-:-:S07]  /*2aa80*/  FSEL R182, R106, RZ, !P2 ;  /* 0x000000ff6ab67208 */ /* 0x000fce0005000000 */
.L_x_2143:
[----:B------:R-:W-:Y:S05]  /*2aa90*/  BSYNC.RECONVERGENT B1 ;  /* 0x0000000000017941 */ /* 0x000fea0003800200 */
.L_x_2142:
[----:B------:R-:W-:Y:S02]  /*2aaa0*/  F2FP.BF16.F32.PACK_AB R107, RZ, R182 ;  /* 0x000000b6ff6b723e */ /* 0x000fe400000010ff */
[----:B------:R-:W-:Y:S02]  /*2aab0*/  MOV R183, R188 ;  /* 0x000000bc00b77202 */ /* 0x000fe40000000f00 */
[----:B------:R-:W-:Y:S02]  /*2aac0*/  PRMT R106, R189, 0x5410, R190 ;  /* 0x00005410bd6a7816 */ /* 0x000fe400000000be */
[----:B------:R-:W-:Y:S02]  /*2aad0*/  PRMT R105, R187, 0x5410, R186 ;  /* 0x00005410bb697816 */ /* 0x000fe400000000ba */
[----:B------:R-:W-:Y:S02]  /*2aae0*/  PRMT R104, R185, 0x5410, R184 ;  /* 0x00005410b9687816 */ /* 0x000fe400000000b8 */
[----:B------:R-:W-:-:S07]  /*2aaf0*/  PRMT R107, R191, 0x5410, R107 ;  /* 0x00005410bf6b7816 */ /* 0x000fce000000006b */
.L_x_2092:
[----:B------:R-:W0:Y:S02]  /*2ab00*/  LDC.64 R184, c[0x0][0x3a8] ;  /* 0x0000ea00ffb87b82 */ /* 0x000e240000000a00 */
[----:B0-----:R-:W-:-:S05]  /*2ab10*/  IMAD.WIDE.U32 R184, R173, 0x10, R184 ;  /* 0x00000010adb87825 */ /* 0x001fca00078e00b8 */
[----:B------:R2:W-:Y:S01]  /*2ab20*/  STG.E.128 desc[UR6][R184.64], R104 ;  /* 0x00000068b8007986 */ /* 0x0005e2000c101d06 */
[----:B------:R-:W-:Y:S05]  /*2ab30*/  @!P1 BRA `(.L_x_2032) ;  /* 0x0000000000509947 */ /* 0x000fea0003800000 */
[----:B--2---:R-:W-:Y:S01]  /*2ab40*/  IMAD.U32 R107, R9, 0x10000, RZ ;  /* 0x00010000096b7824 */ /* 0x004fe200078e00ff */
        /* <DEDUP_REMOVED lines=19> */
.L_x_2032:
[----:B------:R-:W-:Y:S05]  /*2ac80*/  BSYNC.RECONVERGENT B0 ;  /* 0x0000000000007941 */ /* 0x000fea0003800200 */
.L_x_2031:
[----:B0123--:R-:W-:Y:S01]  /*2ac90*/  FADD.FTZ R104, RZ, R17 ;  /* 0x00000011ff687221 */ /* 0x00ffe20000010000 */
[C---:B------:R-:W-:Y:S01]  /*2aca0*/  ISETP.GT.U32.AND P1, PT, R128.reuse, 0x3f, PT ;  /* 0x0000003f8000780c */ /* 0x040fe20003f24070 */
[----:B------:R-:W0:Y:S01]  /*2acb0*/  S2R R173, SR_TID.X ;  /* 0x0000000000ad7919 */ /* 0x000e220000002100 */
[C---:B------:R-:W-:Y:S01]  /*2acc0*/  ISETP.GT.U32.AND P2, PT, R128.reuse, 0x5f, PT ;  /* 0x0000005f8000780c */ /* 0x040fe20003f44070 */
[----:B------:R-:W-:Y:S01]  /*2acd0*/  FADD.FTZ R105, R15, R104 ;  /* 0x000000680f697221 */ /* 0x000fe20000010000 */
[C---:B------:R-:W-:Y:S01]  /*2ace0*/  ISETP.GT.U32.AND P3, PT, R128.reuse, 0x7f, PT ;  /* 0x0000007f8000780c */ /* 0x040fe20003f64070 */
[----:B------:R-:W-:Y:S01]  /*2acf0*/  UMOV UR13, 0xffffffff ;  /* 0xffffffff000d7882 */ /* 0x000fe20000000000 */
        /* <DEDUP_REMOVED lines=170> */
.L_x_2174:
[----:B------:R-:W-:Y:S01]  /*2b7a0*/  LOP3.LUT P2, RZ, R173, 0x1f, RZ, 0xc0, !PT ;  /* 0x0000001fadff7812 */ /* 0x000fe2000784c0ff */
[----:B-1----:R-:W-:Y:S01]  /*2b7b0*/  FADD.FTZ R187, R186, R185 ;  /* 0x000000b9babb7221 */ /* 0x002fe20000010000 */
[----:B------:R-:W-:Y:S01]  /*2b7c0*/  FMUL.FTZ R185, R175, R175 ;  /* 0x000000afafb97220 */ /* 0x000fe20000410000 */
[----:B------:R-:W-:Y:S01]  /*2b7d0*/  ISETP.NE.AND P1, PT, RZ, UR9, PT ;  /* 0x00000009ff007c0c */ /* 0x000fe2000bf25270 */
[----:B------:R-:W-:Y:S01]  /*2b7e0*/  BSSY.RECONVERGENT B0, `(.L_x_2150) ;  /* 0x0000148000007945 */ /* 0x000fe20003800200 */
[----:B------:R-:W-:Y:S02]  /*2b7f0*/  FFMA.FTZ R184, R187, R184, UR12 ;  /* 0x0000000cbbb87e23 */ /* 0x000fe400080100b8 */
[----:B------:R-:W-:-:S05]  /*2b800*/  FSEL R185, R185, RZ, P1 ;  /* 0x000000ffb9b97208 */ /* 0x000fca0000800000 */
[----:B------:R-:W-:Y:S01]  /*2b810*/  FADD.FTZ R185, R184, R185 ;  /* 0x000000b9b8b97221 */ /* 0x000fe20000010000 */
[----:B------:R-:W1:Y:S05]  /*2b820*/  @!P2 LDC.64 R106, c[0x0][0x3c0] ;  /* 0x0000f000ff6aab82 */ /* 0x000e6a0000000a00 */
[----:B------:R-:W2:Y:S03]  /*2b830*/  MUFU.RSQ R185, R185 ;  /* 0x000000b900b97308 */ /* 0x000ea60000001400 */
[----:B------:R-:W3:Y:S01]  /*2b840*/  @!P2 LDC.64 R104, c[0x0][0x3c8] ;  /* 0x0000f200ff68ab82 */ /* 0x000ee20000000a00 */
[----:B-1----:R-:W-:-:S05]  /*2b850*/  @!P2 IMAD.WIDE R106, R127, 0x4, R106 ;  /* 0x000000047f6aa825 */ /* 0x002fca00078e026a */
[----:B------:R1:W-:Y:S01]  /*2b860*/  @!P2 STG.E desc[UR6][R106.64], R175 ;  /* 0x000000af6a00a986 */ /* 0x0003e2000c101906 */
[----:B---3--:R-:W-:-:S05]  /*2b870*/  @!P2 IMAD.WIDE R104, R127, 0x4, R104 ;  /* 0x000000047f68a825 */ /* 0x008fca00078e0268 */
[----:B--2---:R1:W-:Y:S01]  /*2b880*/  @!P2 STG.E desc[UR6][R104.64], R185 ;  /* 0x000000b96800a986 */ /* 0x0043e2000c101906 */
[----:B-----5:R-:W-:-:S13]  /*2b890*/  ISETP.GE.AND P2, PT, R172, 0x1, PT ;  /* 0x00000001ac00780c */ /* 0x020fda0003f46270 */
[----:B-1----:R-:W-:Y:S05]  /*2b8a0*/  @!P2 BRA `(.L_x_2151) ;  /* 0x0000001000eca947 */ /* 0x002fea0003800000 */
[----:B------:R-:W-:Y:S01]  /*2b8b0*/  IADD3 R105, PT, PT, R172, -0x1, RZ ;  /* 0xffffffffac697810 */ /* 0x000fe20007ffe0ff */
[----:B------:R-:W-:Y:S01]  /*2b8c0*/  BSSY.RECONVERGENT B1, `(.L_x_2152) ;  /* 0x0000038000017945 */ /* 0x000fe20003800200 */
[----:B------:R-:W-:-:S03]  /*2b8d0*/  LOP3.LUT R130, R173, 0x1f, RZ, 0xc0, !PT ;  /* 0x0000001fad827812 */ /* 0x000fc600078ec0ff */
[----:B------:R-:W-:Y:S01]  /*2b8e0*/  IMAD R105, R105, R174, RZ ;  /* 0x000000ae69697224 */ /* 0x000fe200078e02ff */
[----:B------:R-:W-:-:S04]  /*2b8f0*/  FSEL R174, R175, RZ, !P1 ;  /* 0x000000ffafae7208 */ /* 0x000fc80004800000 */
[----:B------:R-:W-:-:S04]  /*2b900*/  SHF.R.S32.HI R104, RZ, 0x1f, R105 ;  /* 0x0000001fff687819 */ /* 0x000fc80000011469 */
[----:B------:R-:W-:-:S04]  /*2b910*/  LEA.HI R105, R104, R105, RZ, 0x3 ;  /* 0x0000006968697211 */ /* 0x000fc800078f18ff */
[----:B------:R-:W-:Y:S01]  /*2b920*/  LEA.HI.SX32 R175, R105, R130, 0x1d ;  /* 0x0000008269af7211 */ /* 0x000fe200078feaff */
[----:B------:R-:W-:Y:S06]  /*2b930*/  @!P0 BRA `(.L_x_2153) ;  /* 0x0000000000c08947 */ /* 0x000fec0003800000 */
[--C-:B------:R-:W-:Y:S01]  /*2b940*/  FADD.FTZ R172, R160, -R174.reuse ;  /* 0x800000aea0ac7221 */ /* 0x100fe20000010000 */
[--C-:B------:R-:W-:Y:S01]  /*2b950*/  FADD.FTZ R106, R142, -R174.reuse ;  /* 0x800000ae8e6a7221 */ /* 0x100fe20000010000 */
[----:B------:R-:W-:Y:S01]  /*2b960*/  IMAD.U32 R173, R101, 0x10000, RZ ;  /* 0x0001000065ad7824 */ /* 0x000fe200078e00ff */
[----:B------:R-:W-:Y:S01]  /*2b970*/  SHF.L.U32 R187, R97, 0x10, RZ ;  /* 0x0000001061bb7819 */ /* 0x000fe200000006ff */
[--C-:B------:R-:W-:Y:S01]  /*2b980*/  FADD.FTZ R184, R161, -R174.reuse ;  /* 0x800000aea1b87221 */ /* 0x100fe20000010000 */
[----:B------:R-:W-:Y:S01]  /*2b990*/  SHF.L.U32 R191, R98, 0x10, RZ ;  /* 0x0000001062bf7819 */ /* 0x000fe200000006ff */
[C---:B------:R-:W-:Y:S01]  /*2b9a0*/  FMUL.FTZ R172, R185.reuse, R172 ;  /* 0x000000acb9ac7220 */ /* 0x040fe20000410000 */
[----:B------:R-:W-:Y:S02]  /*2b9b0*/  IMAD.U32 R189, R102, 0x10000, RZ ;  /* 0x0001000066bd7824 */ /* 0x000fe400078e00ff */
[C---:B------:R-:W-:Y:S01]  /*2b9c0*/  FMUL.FTZ R106, R185.reuse, R106 ;  /* 0x0000006ab96a7220 */ /* 0x040fe20000410000 */
[----:B0-----:R-:W-:Y:S01]  /*2b9d0*/  FMUL.FTZ R186, R185, R184 ;  /* 0x000000b8b9ba7220 */ /* 0x001fe20000410000 */
        /* <DEDUP_REMOVED lines=38> */
.L_x_2153:
[----:B------:R-:W-:Y:S05]  /*2bc40*/  BSYNC.RECONVERGENT B1 ;  /* 0x0000000000017941 */ /* 0x000fea0003800200 */
.L_x_2152:
[----:B------:R-:W-:Y:S01]  /*2bc50*/  ISETP.NE.AND P0, PT, R176, RZ, PT ;  /* 0x000000ffb000720c */ /* 0x000fe20003f05270 */
[----:B------:R-:W-:-:S12]  /*2bc60*/  BSSY.RECONVERGENT B1, `(.L_x_2154) ;  /* 0x0000032000017945 */ /* 0x000fd80003800200 */
[----:B------:R-:W-:Y:S05]  /*2bc70*/  @!P0 BRA `(.L_x_2155) ;  /* 0x0000000000c08947 */ /* 0x000fea0003800000 */
[--C-:B-1----:R-:W-:Y:S01]  /*2bc80*/  FADD.FTZ R172, R158, -R174.reuse ;  /* 0x800000ae9eac7221 */ /* 0x102fe20000010000 */
[--C-:B------:R-:W-:Y:S01]  /*2bc90*/  FADD.FTZ R106, R140, -R174.reuse ;  /* 0x800000ae8c6a7221 */ /* 0x100fe20000010000 */
        /* <DEDUP_REMOVED lines=12> */
[----:B------:R-:W1:Y:S01]  /*2bd60*/  LDC.64 R172, c[0x0][0x428] ;  /* 0x00010a00ffac7b82 */ /* 0x000e620000000a00 */
[----:B------:R-:W-:Y:S01]  /*2bd70*/  IMAD.U32 R195, R91, 0x10000, RZ ;  /* 0x000100005bc37824 */ /* 0x000fe200078e00ff */
[----:B------:R-:W-:Y:S01]  /*2bd80*/  SHF.L.U32 R105, R92, 0x10, RZ ;  /* 0x000000105c697819 */ /* 0x000fe200000006ff */
[----:B------:R-:W-:-:S02]  /*2bd90*/  IMAD.U32 R107, R88, 0x10000, RZ ;  /* 0x00010000586b7824 */ /* 0x000fc400078e00ff */
[----:B------:R-:W-:Y:S01]  /*2bda0*/  FMUL.FTZ R104, R185, R104 ;  /* 0x00000068b9687220 */ /* 0x000fe20000410000 */
[----:B------:R-:W-:Y:S01]  /*2bdb0*/  FFMA.FTZ R188, R184, R193, R195 ;  /* 0x000000c1b8bc7223 */ /* 0x000fe200000100c3 */
[--C-:B------:R-:W-:Y:S01]  /*2bdc0*/  FADD.FTZ R184, R139, -R174.reuse ;  /* 0x800000ae8bb87221 */ /* 0x100fe20000010000 */
[--C-:B------:R-:W-:Y:S01]  /*2bdd0*/  FADD.FTZ R106, R7, -R174.reuse ;  /* 0x800000ae076a7221 */ /* 0x100fe20000010000 */
[--C-:B0-----:R-:W-:Y:S01]  /*2bde0*/  FADD.FTZ R186, R153, -R174.reuse ;  /* 0x800000ae99ba7221 */ /* 0x101fe20000010000 */
        /* <DEDUP_REMOVED lines=18> */
[----:B-1----:R-:W-:Y:S01]  /*2bf10*/  IMAD.WIDE.U32 R172, R175, 0x10, R172 ;  /* 0x00000010afac7825 */ /* 0x002fe200078e00ac */
[----:B------:R-:W-:-:S02]  /*2bf20*/  F2FP.BF16.F32.PACK_AB R105, R189, R176 ;  /* 0x000000b0bd69723e */ /* 0x000fc400000010ff */
[----:B------:R-:W-:Y:S02]  /*2bf30*/  F2FP.BF16.F32.PACK_AB R107, R197, R188 ;  /* 0x000000bcc56b723e */ /* 0x000fe400000010ff */
[----:B------:R-:W-:Y:S02]  /*2bf40*/  F2FP.BF16.F32.PACK_AB R106, R186, R191 ;  /* 0x000000bfba6a723e */ /* 0x000fe400000010ff */
[----:B------:R-:W-:Y:S02]  /*2bf50*/  F2FP.BF16.F32.PACK_AB R104, R187, R104 ;  /* 0x00000068bb68723e */ /* 0x000fe400000010ff */
[----:B------:R-:W-:-:S03]  /*2bf60*/  IADD3 R175, PT, PT, R175, 0x20, RZ ;  /* 0x00000020afaf7810 */ /* 0x000fc60007ffe0ff */
[----:B------:R2:W-:Y:S04]  /*2bf70*/  STG.E.128 desc[UR6][R172.64], R104 ;  /* 0x00000068ac007986 */ /* 0x0005e8000c101d06 */
.L_x_2155:
[----:B------:R-:W-:Y:S05]  /*2bf80*/  BSYNC.RECONVERGENT B1 ;  /* 0x0000000000017941 */ /* 0x000fea0003800200 */
.L_x_2154:
[----:B------:R-:W-:Y:S01]  /*2bf90*/  ISETP.NE.AND P0, PT, R177, RZ, PT ;  /* 0x000000ffb100720c */ /* 0x000fe20003f05270 */
[----:B------:R-:W-:-:S12]  /*2bfa0*/  BSSY.RECONVERGENT B1, `(.L_x_2156) ;  /* 0x0000032000017945 */ /* 0x000fd80003800200 */
[----:B------:R-:W-:Y:S05]  /*2bfb0*/  @!P0 BRA `(.L_x_2157) ;  /* 0x0000000000c08947 */ /* 0x000fea0003800000 */
[--C-:B-12---:R-:W-:Y:S01]  /*2bfc0*/  FADD.FTZ R172, R152, -R174.reuse ;  /* 0x800000ae98ac7221 */ /* 0x106fe20000010000 */
        /* <DEDUP_REMOVED lines=42> */
[----:B------:R-:W-:Y:S01]  /*2c270*/  F2FP.BF16.F32.PACK_AB R107, R195, R188 ;  /* 0x000000bcc36b723e */ /* 0x000fe200000010ff */
[----:B------:R-:W-:Y:S01]  /*2c280*/  VIADD R175, R175, 0x20 ;  /* 0x00000020afaf7836 */ /* 0x000fe20000000000 */
[----:B------:R-:W-:Y:S02]  /*2c290*/  F2FP.BF16.F32.PACK_AB R106, R186, R189 ;  /* 0x000000bdba6a723e */ /* 0x000fe400000010ff */
[----:B------:R-:W-:-:S05]  /*2c2a0*/  F2FP.BF16.F32.PACK_AB R104, R177, R104 ;  /* 0x00000068b168723e */ /* 0x000fca00000010ff */
[----:B------:R3:W-:Y:S02]  /*2c2b0*/  STG.E.128 desc[UR6][R172.64], R104 ;  /* 0x00000068ac007986 */ /* 0x0007e4000c101d06 */
.L_x_2157:
[----:B------:R-:W-:Y:S05]  /*2c2c0*/  BSYNC.RECONVERGENT B1 ;  /* 0x0000000000017941 */ /* 0x000fea0003800200 */
.L_x_2156:
[----:B------:R-:W-:Y:S01]  /*2c2d0*/  ISETP.NE.AND P0, PT, R179, RZ, PT ;  /* 0x000000ffb300720c */ /* 0x000fe20003f05270 */
[----:B------:R-:W-:-:S12]  /*2c2e0*/  BSSY.RECONVERGENT B1, `(.L_x_2158) ;  /* 0x0000032000017945 */ /* 0x000fd80003800200 */
[----:B------:R-:W-:Y:S05]  /*2c2f0*/  @!P0 BRA `(.L_x_2159) ;  /* 0x0000000000c08947 */ /* 0x000fea0003800000 */
[--C-:B-123--:R-:W-:Y:S01]  /*2c300*/  FADD.FTZ R172, R150, -R174.reuse ;  /* 0x800000ae96ac7221 */ /* 0x10efe20000010000 */
        /* <DEDUP_REMOVED lines=47> */
.L_x_2159:
[----:B------:R-:W-:Y:S05]  /*2c600*/  BSYNC.RECONVERGENT B1 ;  /* 0x0000000000017941 */ /* 0x000fea0003800200 */
.L_x_2158:
[----:B------:R-:W-:Y:S01]  /*2c610*/  ISETP.NE.AND P0, PT, R180, RZ, PT ;  /* 0x000000ffb400720c */ /* 0x000fe20003f05270 */
[----:B------:R-:W-:-:S12]  /*2c620*/  BSSY.RECONVERGENT B1, `(.L_x_2160) ;  /* 0x0000032000017945 */ /* 0x000fd80003800200 */
[----:B------:R-:W-:Y:S05]  /*2c630*/  @!P0 BRA `(.L_x_2161) ;  /* 0x0000000000c08947 */ /* 0x000fea0003800000 */
[--C-:B-1234-:R-:W-:Y:S01]  /*2c640*/  FADD.FTZ R172, R148, -R174.reuse ;  /* 0x800000ae94ac7221 */ /* 0x11efe20000010000 */
        /* <DEDUP_REMOVED lines=18> */
[----:B0-----:R-:W-:Y:S01]  /*2c770*/  FFMA.FTZ R186, R180, R189, R191 ;  /* 0x000000bdb4ba7223 */ /* 0x001fe200000100bf */
        /* <DEDUP_REMOVED lines=28> */
.L_x_2161:
[----:B------:R-:W-:Y:S05]  /*2c940*/  BSYNC.RECONVERGENT B1 ;  /* 0x0000000000017941 */ /* 0x000fea0003800200 */
.L_x_2160:
[----:B------:R-:W-:-:S13]  /*2c950*/  ISETP.NE.AND P0, PT, R181, RZ, PT ;  /* 0x000000ffb500720c */ /* 0x000fda0003f05270 */
[----:B------:R-:W-:Y:S05]  /*2c960*/  @!P0 BRA `(.L_x_2151) ;  /* 0x0000000000bc8947 */ /* 0x000fea0003800000 */
[----:B01234-:R-:W0:Y:S01]  /*2c970*/  LDC.64 R172, c[0x0][0x428] ;  /* 0x00010a00ffac7b82 */ /* 0x01fe220000000a00 */
[--C-:B------:R-:W-:Y:S01]  /*2c980*/  FADD.FTZ R176, R143, -R174.reuse ;  /* 0x800000ae8fb07221 */ /* 0x100fe20000010000 */
[--C-:B------:R-:W-:Y:S01]  /*2c990*/  FADD.FTZ R104, R131, -R174.reuse ;  /* 0x800000ae83687221 */ /* 0x100fe20000010000 */
[--C-:B------:R-:W-:Y:S01]  /*2c9a0*/  FADD.FTZ R184, R146, -R174.reuse ;  /* 0x800000ae92b87221 */ /* 0x100fe20000010000 */
[----:B------:R-:W-:Y:S01]  /*2c9b0*/  SHF.L.U32 R177, R61, 0x10, RZ ;  /* 0x000000103db17819 */ /* 0x000fe200000006ff */
[--C-:B------:R-:W-:Y:S01]  /*2c9c0*/  FADD.FTZ R106, R132, -R174.reuse ;  /* 0x800000ae846a7221 */ /* 0x100fe20000010000 */
[--C-:B------:R-:W-:Y:S01]  /*2c9d0*/  FADD.FTZ R180, R144, -R174.reuse ;  /* 0x800000ae90b47221 */ /* 0x100fe20000010000 */
[--C-:B------:R-:W-:Y:S01]  /*2c9e0*/  FADD.FTZ R186, R145, -R174.reuse ;  /* 0x800000ae91ba7221 */ /* 0x100fe20000010000 */
[----:B------:R-:W-:Y:S01]  /*2c9f0*/  FADD.FTZ R188, R171, -R174 ;  /* 0x800000aeabbc7221 */ /* 0x000fe20000010000 */
[----:B------:R-:W-:Y:S01]  /*2ca00*/  SHF.L.U32 R105, R60, 0x10, RZ ;  /* 0x000000103c697819 */ /* 0x000fe200000006ff */
[----:B------:R-:W-:-:S02]  /*2ca10*/  IMAD.U32 R179, R57, 0x10000, RZ ;  /* 0x0001000039b37824 */ /* 0x000fc400078e00ff */
[C---:B------:R-:W-:Y:S01]  /*2ca20*/  FMUL.FTZ R176, R185.reuse, R176 ;  /* 0x000000b0b9b07220 */ /* 0x040fe20000410000 */
[----:B------:R-:W-:Y:S01]  /*2ca30*/  FADD.FTZ R174, R182, -R174 ;  /* 0x800000aeb6ae7221 */ /* 0x000fe20000010000 */
[----:B------:R-:W-:Y:S01]  /*2ca40*/  IMAD.U32 R107, R56, 0x10000, RZ ;  /* 0x00010000386b7824 */ /* 0x000fe200078e00ff */
[----:B------:R-:W-:Y:S01]  /*2ca50*/  SHF.L.U32 R181, R62, 0x10, RZ ;  /* 0x000000103eb57819 */ /* 0x000fe200000006ff */
[C---:B------:R-:W-:Y:S01]  /*2ca60*/  FMUL.FTZ R104, R185.reuse, R104 ;  /* 0x00000068b9687220 */ /* 0x040fe20000410000 */
[----:B------:R-:W-:Y:S02]  /*2ca70*/  IMAD.U32 R187, R58, 0x10000, RZ ;  /* 0x000100003abb7824 */ /* 0x000fe400078e00ff */
        /* <DEDUP_REMOVED lines=30> */
.L_x_2151:
[----:B------:R-:W-:Y:S05]  /*2cc60*/  BSYNC.RECONVERGENT B0 ;  /* 0x0000000000007941 */ /* 0x000fea0003800200 */
.L_x_2150:
[----:B01234-:R-:W0:Y:S02]  /*2cc70*/  LDC.64 R104, c[0x0][0x380] ;  /* 0x0000e000ff687b82 */ /* 0x01fe240000000a00 */
[----:B0-----:R-:W-:-:S04]  /*2cc80*/  LEA R127, R104, R127, 0x2 ;  /* 0x0000007f687f7211 */ /* 0x001fc800078e10ff */
[----:B------:R-:W-:-:S13]  /*2cc90*/  ISETP.GE.AND P0, PT, R127, R105, PT ;  /* 0x000000697f00720c */ /* 0x000fda0003f06270 */
[----:B------:R-:W-:Y:S05]  /*2cca0*/  @!P0 BRA `(.L_x_2162) ;  /* 0xfffffd4400088947 */ /* 0x000fea000383ffff */
[----:B------:R-:W-:Y:S05]  /*2ccb0*/  EXIT ;  /* 0x000000000000794d */ /* 0x000fea0003800000 */
.L_x_2149:
[----:B------:R-:W-:Y:S01]  /*2ccc0*/  HFMA2 R189, -RZ, RZ, 0, 5.9604644775390625e-08 ;  /* 0x00000001ffbd7431 */ /* 0x000fe200000001ff */
[----:B------:R-:W-:Y:S01]  /*2ccd0*/  BSSY B0, `(.L_x_2163) ;  /* 0x0000007000007945 */ /* 0x000fe20003800000 */
[----:B------:R-:W-:Y:S01]  /*2cce0*/  IMAD.MOV.U32 R190, RZ, RZ, R105 ;  /* 0x000000ffffbe7224 */ /* 0x000fe200078e0069 */
[----:B------:R-:W-:Y:S01]  /*2ccf0*/  MOV R187, 0xffffffff ;  /* 0xffffffff00bb7802 */ /* 0x000fe20000000f00 */
[----:B------:R-:W-:-:S07]  /*2cd00*/  IMAD.MOV.U32 R192, RZ, RZ, 0x1f ;  /* 0x0000001fffc07424 */ /* 0x000fce00078e00ff */
[----:B-----5:R-:W-:Y:S05]  /*2cd10*/  WARPSYNC.COLLECTIVE R187, `(.L_x_2164) ;  /* 0x00000000bb087348 */ /* 0x020fea0003c00000 */
[----:B------:R0:W1:Y:S02]  /*2cd20*/  SHFL.BFLY P6, R188, R190, R189, R192 ;  /* 0x0c0000bdbebc7389 */ /* 0x00006400000c00c0 */
[----:B01---5:R-:W-:Y:S05]  /*2cd30*/  ENDCOLLECTIVE ;  /* 0x000000000000791b */ /* 0x023fea0003800000 */
.L_x_2164:
[----:B------:R-:W-:Y:S05]  /*2cd40*/  BSYNC B0 ;  /* 0x0000000000007941 */ /* 0x000fea0003800000 */
.L_x_2163:
[----:B------:R-:W-:Y:S02]  /*2cd50*/  IMAD.MOV.U32 R104, RZ, RZ, R188 ;  /* 0x000000ffff687224 */ /* 0x000fe400078e00bc */
[----:B------:R-:W-:Y:S02]  /*2cd60*/  HFMA2 R192, -RZ, RZ, 0, 1.847743988037109375e-06 ;  /* 0x0000001fffc07431 */ /* 0x000fe400000001ff */
[----:B------:R-:W-:Y:S01]  /*2cd70*/  IMAD.MOV.U32 R189, RZ, RZ, 0x2 ;  /* 0x00000002ffbd7424 */ /* 0x000fe200078e00ff */
[----:B------:R-:W0:Y:S01]  /*2cd80*/  LDC R184, c[0x0][0x400] ;  /* 0x00010000ffb87b82 */ /* 0x000e220000000800 */
[----:B------:R-:W-:Y:S01]  /*2cd90*/  FADD.FTZ R106, R105, R104 ;  /* 0x00000068696a7221 */ /* 0x000fe20000010000 */
[----:B------:R-:W-:-:S04]  /*2cda0*/  IMAD.MOV.U32 R187, RZ, RZ, -0x1 ;  /* 0xffffffffffbb7424 */ /* 0x000fc800078e00ff */
[----:B------:R-:W-:-:S07]  /*2cdb0*/  MOV R190, R106 ;  /* 0x0000006a00be7202 */ /* 0x000fce0000000f00 */
[----:B0-----:R-:W-:Y:S05]  /*2cdc0*/  WARPSYNC.COLLECTIVE R187, `(.L_x_2165) ;  /* 0x00000000bb087348 */ /* 0x001fea0003c00000 */
[----:B------:R1:W2:Y:S02]  /*2cdd0*/  SHFL.BFLY P6, R188, R190, R189, R192 ;  /* 0x0c0000bdbebc7389 */ /* 0x0002a400000c00c0 */
[----:B012---:R-:W-:Y:S05]  /*2cde0*/  ENDCOLLECTIVE ;  /* 0x000000000000791b */ /* 0x007fea0003800000 */
.L_x_2165:
[----:B------:R-:W-:Y:S01]  /*2cdf0*/  HFMA2 R189, -RZ, RZ, 0, 2.384185791015625e-07 ;  /* 0x00000004ffbd7431 */ /* 0x000fe200000001ff */
[----:B------:R-:W-:-:S05]  /*2ce00*/  MOV R107, R188 ;  /* 0x000000bc006b7202 */ /* 0x000fca0000000f00 */
[----:B------:R-:W-:-:S04]  /*2ce10*/  FADD.FTZ R107, R106, R107 ;  /* 0x0000006b6a6b7221 */ /* 0x000fc80000010000 */
[----:B------:R-:W-:-:S07]  /*2ce20*/  IMAD.MOV.U32 R190, RZ, RZ, R107 ;  /* 0x000000ffffbe7224 */ /* 0x000fce00078e006b */
[----:B------:R-:W-:Y:S05]  /*2ce30*/  WARPSYNC.COLLECTIVE R187, `(.L_x_2166) ;  /* 0x00000000bb087348 */ /* 0x000fea0003c00000 */
[----:B------:R0:W1:Y:S02]  /*2ce40*/  SHFL.BFLY P6, R188, R190, R189, R192 ;  /* 0x0c0000bdbebc7389 */ /* 0x00006400000c00c0 */
[----:B01----:R-:W-:Y:S05]  /*2ce50*/  ENDCOLLECTIVE ;  /* 0x000000000000791b */ /* 0x003fea0003800000 */
.L_x_2166:
[----:B------:R-:W-:Y:S02]  /*2ce60*/  IMAD.MOV.U32 R189, RZ, RZ, 0x8 ;  /* 0x00000008ffbd7424 */ /* 0x000fe400078e00ff */
[----:B------:R-:W-:-:S04]  /*2ce70*/  IMAD.MOV.U32 R104, RZ, RZ, R188 ;  /* 0x000000ffff687224 */ /* 0x000fc800078e00bc */
[----:B------:R-:W-:-:S05]  /*2ce80*/  FADD.FTZ R185, R107, R104 ;  /* 0x000000686bb97221 */ /* 0x000fca0000010000 */
[----:B------:R-:W-:-:S07]  /*2ce90*/  MOV R190, R185 ;  /* 0x000000b900be7202 */ /* 0x000fce0000000f00 */
[----:B------:R-:W-:Y:S05]  /*2cea0*/  WARPSYNC.COLLECTIVE R187, `(.L_x_2167) ;  /* 0x00000000bb087348 */ /* 0x000fea0003c00000 */
[----:B------:R0:W1:Y:S02]  /*2ceb0*/  SHFL.BFLY P6, R188, R190, R189, R192 ;  /* 0x0c0000bdbebc7389 */ /* 0x00006400000c00c0 */
[----:B01----:R-:W-:Y:S05]  /*2cec0*/  ENDCOLLECTIVE ;  /* 0x000000000000791b */ /* 0x003fea0003800000 */
.L_x_2167:
[----:B------:R-:W-:Y:S01]  /*2ced0*/  HFMA2 R189, -RZ, RZ, 0, 9.5367431640625e-07 ;  /* 0x00000010ffbd7431 */ /* 0x000fe200000001ff */
[----:B------:R-:W-:-:S05]  /*2cee0*/  MOV R104, R188 ;  /* 0x000000bc00687202 */ /* 0x000fca0000000f00 */
[----:B------:R-:W-:-:S04]  /*2cef0*/  FADD.FTZ R186, R185, R104 ;  /* 0x00000068b9ba7221 */ /* 0x000fc80000010000 */
[----:B------:R-:W-:-:S07]  /*2cf00*/  IMAD.MOV.U32 R190, RZ, RZ, R186 ;  /* 0x000000ffffbe7224 */ /* 0x000fce00078e00ba */
[----:B------:R-:W-:Y:S05]  /*2cf10*/  WARPSYNC.COLLECTIVE R187, `(.L_x_2168) ;  /* 0x00000000bb087348 */ /* 0x000fea0003c00000 */
[----:B------:R0:W1:Y:S02]  /*2cf20*/  SHFL.BFLY P6, R188, R190, R189, R192 ;  /* 0x0c0000bdbebc7389 */ /* 0x00006400000c00c0 */
[----:B01----:R-:W-:Y:S05]  /*2cf30*/  ENDCOLLECTIVE ;  /* 0x000000000000791b */ /* 0x003fea0003800000 */
.L_x_2168:
[----:B------:R-:W-:Y:S02]  /*2cf40*/  IMAD.MOV.U32 R189, RZ, RZ, 0x1 ;  /* 0x00000001ffbd7424 */ /* 0x000fe400078e00ff */
[----:B------:R-:W-:-:S04]  /*2cf50*/  IMAD.MOV.U32 R175, RZ, RZ, R188 ;  /* 0x000000ffffaf7224 */ /* 0x000fc800078e00bc */
        /* <DEDUP_REMOVED lines=99> */
[----:B------:R-:W-:-:S07]  /*2d590*/  MOV R190, R104 ;  /* 0x0000006800be7202 */ /* 0x000fce0000000f00 */
[----:B------:R-:W-:Y:S05]  /*2d5a0*/  WARPSYNC.COLLECTIVE R187, `(.L_x_2169) ;  /* 0x00000000bb087348 */ /* 0x000fea0003c00000 */
[----:B------:R0:W1:Y:S02]  /*2d5b0*/  SHFL.BFLY P6, R188, R190, R189, R192 ;  /* 0x0c0000bdbebc7389 */ /* 0x00006400000c00c0 */
[----:B01----:R-:W-:Y:S05]  /*2d5c0*/  ENDCOLLECTIVE ;  /* 0x000000000000791b */ /* 0x003fea0003800000 */
.L_x_2169:
[----:B------:R-:W-:Y:S01]  /*2d5d0*/  HFMA2 R189, -RZ, RZ, 0, 1.1920928955078125e-07 ;  /* 0x00000002ffbd7431 */ /* 0x000fe200000001ff */
[----:B------:R-:W-:-:S05]  /*2d5e0*/  MOV R105, R188 ;  /* 0x000000bc00697202 */ /* 0x000fca0000000f00 */
[----:B------:R-:W-:-:S04]  /*2d5f0*/  FADD.FTZ R105, R104, R105 ;  /* 0x0000006968697221 */ /* 0x000fc80000010000 */
[----:B------:R-:W-:-:S07]  /*2d600*/  IMAD.MOV.U32 R190, RZ, RZ, R105 ;  /* 0x000000ffffbe7224 */ /* 0x000fce00078e0069 */
[----:B------:R-:W-:Y:S05]  /*2d610*/  WARPSYNC.COLLECTIVE R187, `(.L_x_2170) ;  /* 0x00000000bb087348 */ /* 0x000fea0003c00000 */
[----:B------:R0:W1:Y:S02]  /*2d620*/  SHFL.BFLY P6, R188, R190, R189, R192 ;  /* 0x0c0000bdbebc7389 */ /* 0x00006400000c00c0 */
[----:B01----:R-:W-:Y:S05]  /*2d630*/  ENDCOLLECTIVE ;  /* 0x000000000000791b */ /* 0x003fea0003800000 */
.L_x_2170:
[----:B------:R-:W-:Y:S02]  /*2d640*/  IMAD.MOV.U32 R189, RZ, RZ, 0x4 ;  /* 0x00000004ffbd7424 */ /* 0x000fe400078e00ff */
[----:B------:R-:W-:-:S04]  /*2d650*/  IMAD.MOV.U32 R106, RZ, RZ, R188 ;  /* 0x000000ffff6a7224 */ /* 0x000fc800078e00bc */
[----:B------:R-:W-:-:S05]  /*2d660*/  FADD.FTZ R106, R105, R106 ;  /* 0x0000006a696a7221 */ /* 0x000fca0000010000 */
[----:B------:R-:W-:-:S07]  /*2d670*/  MOV R190, R106 ;  /* 0x0000006a00be7202 */ /* 0x000fce0000000f00 */
[----:B------:R-:W-:Y:S05]  /*2d680*/  WARPSYNC.COLLECTIVE R187, `(.L_x_2171) ;  /* 0x00000000bb087348 */ /* 0x000fea0003c00000 */
[----:B------:R0:W1:Y:S02]  /*2d690*/  SHFL.BFLY P6, R188, R190, R189, R192 ;  /* 0x0c0000bdbebc7389 */ /* 0x00006400000c00c0 */
[----:B01----:R-:W-:Y:S05]  /*2d6a0*/  ENDCOLLECTIVE ;  /* 0x000000000000791b */ /* 0x003fea0003800000 */
.L_x_2171:
[----:B------:R-:W-:Y:S01]  /*2d6b0*/  HFMA2 R189, -RZ, RZ, 0, 4.76837158203125e-07 ;  /* 0x00000008ffbd7431 */ /* 0x000fe200000001ff */
[----:B------:R-:W-:-:S05]  /*2d6c0*/  MOV R107, R188 ;  /* 0x000000bc006b7202 */ /* 0x000fca0000000f00 */
[----:B------:R-:W-:-:S04]  /*2d6d0*/  FADD.FTZ R107, R106, R107 ;  /* 0x0000006b6a6b7221 */ /* 0x000fc80000010000 */
[----:B------:R-:W-:-:S07]  /*2d6e0*/  IMAD.MOV.U32 R190, RZ, RZ, R107 ;  /* 0x000000ffffbe7224 */ /* 0x000fce00078e006b */
[----:B------:R-:W-:Y:S05]  /*2d6f0*/  WARPSYNC.COLLECTIVE R187, `(.L_x_2172) ;  /* 0x00000000bb087348 */ /* 0x000fea0003c00000 */
[----:B------:R0:W1:Y:S02]  /*2d700*/  SHFL.BFLY P6, R188, R190, R189, R192 ;  /* 0x0c0000bdbebc7389 */ /* 0x00006400000c00c0 */
[----:B01----:R-:W-:Y:S05]  /*2d710*/  ENDCOLLECTIVE ;  /* 0x000000000000791b */ /* 0x003fea0003800000 */
.L_x_2172:
[----:B------:R-:W-:Y:S02]  /*2d720*/  IMAD.MOV.U32 R189, RZ, RZ, 0x10 ;  /* 0x00000010ffbd7424 */ /* 0x000fe400078e00ff */
[----:B------:R-:W-:-:S04]  /*2d730*/  IMAD.MOV.U32 R186, RZ, RZ, R188 ;  /* 0x000000ffffba7224 */ /* 0x000fc800078e00bc */
[----:B------:R-:W-:-:S05]  /*2d740*/  FADD.FTZ R186, R107, R186 ;  /* 0x000000ba6bba7221 */ /* 0x000fca0000010000 */
[----:B------:R-:W-:-:S07]  /*2d750*/  MOV R190, R186 ;  /* 0x000000ba00be7202 */ /* 0x000fce0000000f00 */
[----:B------:R-:W-:Y:S05]  /*2d760*/  WARPSYNC.COLLECTIVE R187, `(.L_x_2173) ;  /* 0x00000000bb087348 */ /* 0x000fea0003c00000 */
[----:B------:R0:W1:Y:S02]  /*2d770*/  SHFL.BFLY P6, R188, R190, R189, R192 ;  /* 0x0c0000bdbebc7389 */ /* 0x00006400000c00c0 */
[----:B01----:R-:W-:Y:S05]  /*2d780*/  ENDCOLLECTIVE ;  /* 0x000000000000791b */ /* 0x003fea0003800000 */
.L_x_2173:
[----:B------:R-:W-:Y:S01]  /*2d790*/  MOV R185, R188 ;  /* 0x000000bc00b97202 */ /* 0x000fe20000000f00 */
[----:B------:R-:W-:Y:S06]  /*2d7a0*/  BRA `(.L_x_2174) ;  /* 0xffffffdc00fc7947 */ /* 0x000fec000383ffff */
.L_x_2175:
        /* <DEDUP_REMOVED lines=13> */
.L_x_54338:


//--------------------- .text._ZN10layer_norm13ln_fwd_kernelINS_13Kernel_traitsI13__nv_bfloat16S2_S2_S2_fjLj1536ELj1ELj4ELj1ELj16ENS_18Kernel_traits_baseILj1536ES2_S2_S2_S2_fjLj128EEEEELb1ELb0ELb1ELb1EEEvNS_9FwdParamsE --------------------------
	.section	.text._ZN10layer_norm13ln_fwd_kernelINS_13Kernel_traitsI13__nv_bfloat16S2_S2_S2_fjLj1536ELj1ELj4ELj1ELj16ENS_18Kernel_traits_baseILj1536ES2_S2_S2_S2_fjLj128EEEEELb1ELb0ELb1ELb1EEEvNS_9FwdParamsE,"ax",@progbits
	.align	128
        .global         _ZN10layer_norm13ln_fwd_kernelINS_13Kernel_traitsI13__nv_bfloat16S2_S2_S2_fjLj1536ELj1ELj4ELj1ELj16ENS_18Kernel_traits_baseILj1536ES2_S2_S2_S2_fjLj128EEEEELb1ELb0ELb1ELb1EEEvNS_9FwdParamsE
        .type           _ZN10layer_norm13ln_fwd_kernelINS_13Kernel_traitsI13__nv_bfloat16S2_S2_S2_fjLj1536ELj1ELj4ELj1ELj16ENS_18Kernel_traits_baseILj1536ES2_S2_S2_S2_fjLj128EEEEELb1ELb0ELb1ELb1EEEvNS_9FwdParamsE,@function
        .size           _ZN10layer_norm13ln_fwd_kernelINS_13Kernel_traitsI13__nv_bfloat16S2_S2_S2_fjLj1536ELj1ELj4ELj1ELj16ENS_18Kernel_traits_baseILj1536ES2_S2_S2_S2_fjLj128EEEEELb1ELb0ELb1ELb1EEEvNS_9FwdParamsE,(.L_x_54339 - _ZN10layer_norm13ln_fwd_kernelINS_13Kernel_traitsI13__nv_bfloat16S2_S2_S2_fjLj1536ELj1ELj4ELj1ELj16ENS_18Kernel_traits_baseILj1536ES2_S2_S2_S2_fjLj128EEEEELb1ELb0ELb1ELb1EEEvNS_9FwdParamsE)
        .other          _ZN10layer_norm13ln_fwd_kernelINS_13Kernel_traitsI13__nv_bfloat16S2_S2_S2_fjLj1536ELj1ELj4ELj1ELj16ENS_18Kernel_traits_baseILj1536ES2_S2_S2_S2_fjLj128EEEEELb1ELb0ELb1ELb1EEEvNS_9FwdParamsE,@"STO_CUDA_ENTRY STV_DEFAULT"
_ZN10layer_norm13ln_fwd_kernelINS_13Kernel_traitsI13__nv_bfloat16S2_S2_S2_fjLj1536ELj1ELj4ELj1ELj16ENS_18Kernel_traits_baseILj1536ES2_S2_S2_S2_fjLj128EEEEELb1ELb0ELb1ELb1EEEvNS_9FwdParamsE:
.text._ZN10layer_norm13ln_fwd_kernelINS_13Kernel_traitsI13__nv_bfloat16S2_S2_S2_fjLj1536ELj1ELj4ELj1ELj16ENS_18Kernel_traits_baseILj1536ES2_S2_S2_S2_fjLj128EEEEELb1ELb0ELb1ELb1EEEvNS_9FwdParamsE:
        /* <DEDUP_REMOVED lines=62> */
.L_x_2176:
[----:B------:R-:W0:Y:S01]  /*03e0*/  LDCU UR4, c[0x0][0x384] ;  /* 0x00007080ff0477ac */ /* 0x000e220008000800 */
[----:B-----5:R-:W-:-:S05]  /*03f0*/  @P1 IADD3 R156, P2, PT, R4, R11, RZ ;  /* 0x0000000b049c1210 */ /* 0x020fca0007f5e0ff */
[----:B------:R-:W-:-:S05]  /*0400*/  @P1 IMAD.X R157, RZ, RZ, R5, P2 ;  /* 0x000000ffff9d1224 */ /* 0x000fca00010e0605 */
[----:B------:R-:W-:Y:S02]  /*0410*/  SHF.R.U64 R4, R156, 0x2, R157 ;  /* 0x000000029c047819 */ /* 0x000fe4000000129d */
[----:B0-----:R-:W-:-:S13]  /*0420*/  ISETP.GE.AND P0, PT, R3, UR4, PT ;  /* 0x0000000403007c0c */ /* 0x001fda000bf06270 */
[----:B------:R-:W-:Y:S05]  /*0430*/  @P0 EXIT ;  /* 0x000000000000094d */ /* 0x000fea0003800000 */
[----:B------:R-:W-:Y:S01]  /*0440*/  IMAD.HI.U32 R6, R2, -0x326172a9, RZ ;  /* 0xcd9e8d5702067827 */ /* 0x000fe200078e00ff */
[----:B------:R-:W-:-:S03]  /*0450*/  SHF.R.U32.HI R5, RZ, 0x2, R157 ;  /* 0x00000002ff057819 */ /* 0x000fc6000001169d */
[----:B------:R-:W-:Y:S01]  /*0460*/  HFMA2 R126, -RZ, RZ, 0, 0 ;  /* 0x00000000ff7e7431 */ /* 0x000fe200000001ff */
[----:B------:R-:W-:Y:S01]  /*0470*/  IADD3 R13, PT, PT, R135, -0x4498517b, RZ ;  /* 0xbb67ae85870d7810 */ /* 0x000fe20007ffe0ff */
[C---:B------:R-:W-:Y:S01]  /*0480*/  IMAD.HI.U32 R7, R4.reuse, -0x2daee0ad, RZ ;  /* 0xd2511f5304077827 */ /* 0x040fe200078e00ff */
[----:B------:R-:W-:Y:S01]  /*0490*/  LOP3.LUT R6, R5, R6, R134, 0x96, !PT ;  /* 0x0000000605067212 */ /* 0x000fe200078e9686 */
[----:B------:R-:W0:Y:S01]  /*04a0*/  LDCU UR8, c[0x0][0x404] ;  /* 0x00008080ff0877ac */ /* 0x000e220008000800 */
[----:B------:R-:W-:Y:S01]  /*04b0*/  IADD3 R154, PT, PT, R135, -0x24c28bd8, RZ ;  /* 0xdb3d7428879a7810 */ /* 0x000fe20007ffe0ff */
[----:B------:R-:W-:Y:S01]  /*04c0*/  IMAD R11, R4, -0x2daee0ad, RZ ;  /* 0xd2511f53040b7824 */ /* 0x000fe200078e02ff */
[----:B------:R-:W-:Y:S01]  /*04d0*/  LOP3.LUT R7, R7, R135, RZ, 0x3c, !PT ;  /* 0x0000008707077212 */ /* 0x000fe200078e3cff */
[----:B------:R-:W-:Y:S01]  /*04e0*/  IMAD.HI.U32 R10, R6, -0x2daee0ad, RZ ;  /* 0xd2511f53060a7827 */ /* 0x000fe200078e00ff */
[----:B------:R-:W-:Y:S01]  /*04f0*/  LOP3.LUT R156, R156, 0x3, RZ, 0xc0, !PT ;  /* 0x000000039c9c7812 */ /* 0x000fe200078ec0ff */
[----:B------:R-:W1:Y:S01]  /*0500*/  LDCU.U8 UR9, c[0x0][0x410] ;  /* 0x00008200ff0977ac */ /* 0x000e620008000000 */
[----:B------:R-:W-:Y:S01]  /*0510*/  PRMT R14, R91, 0x7632, R14 ;  /* 0x000076325b0e7816 */ /* 0x000fe2000000000e */
[----:B------:R-:W-:Y:S01]  /*0520*/  IMAD R9, R2, -0x326172a9, RZ ;  /* 0xcd9e8d5702097824 */ /* 0x000fe200078e02ff */
[----:B------:R-:W-:Y:S01]  /*0530*/  LOP3.LUT R10, R13, R11, R10, 0x96, !PT ;  /* 0x0000000b0d0a7212 */ /* 0x000fe200078e960a */
[----:B------:R-:W-:Y:S01]  /*0540*/  IMAD.HI.U32 R8, R7, -0x326172a9, RZ ;  /* 0xcd9e8d5707087827 */ /* 0x000fe200078e00ff */
[----:B------:R-:W-:Y:S01]  /*0550*/  IADD3 R13, PT, PT, R135, 0x76cf5d0a, RZ ;  /* 0x76cf5d0a870d7810 */ /* 0x000fe20007ffe0ff */
[----:B------:R-:W2:Y:S01]  /*0560*/  LDCU UR12, c[0x0][0x448] ;  /* 0x00008900ff0c77ac */ /* 0x000ea20008000800 */
[----:B------:R-:W-:Y:S01]  /*0570*/  PRMT R15, R67, 0x7632, R15 ;  /* 0x00007632430f7816 */ /* 0x000fe2000000000f */
[----:B------:R-:W-:Y:S01]  /*0580*/  VIADD R12, R134, 0x9e3779b9 ;  /* 0x9e3779b9860c7836 */ /* 0x000fe20000000000 */
[----:B------:R-:W-:Y:S01]  /*0590*/  PRMT R16, R90, 0x7632, R16 ;  /* 0x000076325a107816 */ /* 0x000fe20000000010 */
[----:B------:R-:W-:Y:S01]  /*05a0*/  VIADD R11, R134, 0x3c6ef372 ;  /* 0x3c6ef372860b7836 */ /* 0x000fe20000000000 */
[----:B------:R-:W-:Y:S01]  /*05b0*/  PRMT R17, R66, 0x7632, R17 ;  /* 0x0000763242117816 */ /* 0x000fe20000000011 */
[----:B------:R-:W-:Y:S01]  /*05c0*/  VIADD R162, R134, 0xf1bbcdc8 ;  /* 0xf1bbcdc886a27836 */ /* 0x000fe20000000000 */
[----:B------:R-:W-:Y:S01]  /*05d0*/  LOP3.LUT R8, R12, R9, R8, 0x96, !PT ;  /* 0x000000090c087212 */ /* 0x000fe200078e9608 */
[----:B------:R-:W-:Y:S01]  /*05e0*/  IMAD R12, R7, -0x326172a9, RZ ;  /* 0xcd9e8d57070c7824 */ /* 0x000fe200078e02ff */
[----:B------:R-:W-:Y:S01]  /*05f0*/  PRMT R18, R89, 0x7632, R18 ;  /* 0x0000763259127816 */ /* 0x000fe20000000012 */
[----:B------:R-:W-:Y:S01]  /*0600*/  IMAD R9, R6, -0x2daee0ad, RZ ;  /* 0xd2511f5306097824 */ /* 0x000fe200078e02ff */
[----:B------:R-:W-:Y:S01]  /*0610*/  PRMT R19, R65, 0x7632, R19 ;  /* 0x0000763241137816 */ /* 0x000fe20000000013 */
[----:B------:R-:W-:Y:S01]  /*0620*/  IMAD.HI.U32 R7, R10, -0x326172a9, RZ ;  /* 0xcd9e8d570a077827 */ /* 0x000fe200078e00ff */
[----:B------:R-:W-:Y:S01]  /*0630*/  PRMT R20, R88, 0x7632, R20 ;  /* 0x0000763258147816 */ /* 0x000fe20000000014 */
[----:B------:R-:W3:Y:S01]  /*0640*/  LDCU.64 UR10, c[0x0][0x408] ;  /* 0x00008100ff0a77ac */ /* 0x000ee20008000a00 */
[----:B------:R-:W-:Y:S01]  /*0650*/  PRMT R21, R64, 0x7632, R21 ;  /* 0x0000763240157816 */ /* 0x000fe20000000015 */
[C---:B------:R-:W-:Y:S01]  /*0660*/  IMAD.HI.U32 R6, R8.reuse, -0x2daee0ad, RZ ;  /* 0xd2511f5308067827 */ /* 0x040fe200078e00ff */
[----:B------:R-:W-:Y:S01]  /*0670*/  LOP3.LUT R7, R11, R12, R7, 0x96, !PT ;  /* 0x0000000c0b077212 */ /* 0x000fe200078e9607 */
[----:B------:R-:W4:Y:S01]  /*0680*/  LDCU.64 UR4, c[0x0][0x3a0] ;  /* 0x00007400ff0477ac */ /* 0x000f220008000a00 */
[----:B------:R-:W-:Y:S01]  /*0690*/  PRMT R22, R87, 0x7632, R22 ;  /* 0x0000763257167816 */ /* 0x000fe20000000016 */
[----:B------:R-:W-:Y:S01]  /*06a0*/  IMAD R12, R8, -0x2daee0ad, RZ ;  /* 0xd2511f53080c7824 */ /* 0x000fe200078e02ff */
[----:B------:R-:W-:Y:S01]  /*06b0*/  LOP3.LUT R6, R13, R9, R6, 0x96, !PT ;  /* 0x000000090d067212 */ /* 0x000fe200078e9606 */
[----:B------:R-:W-:Y:S01]  /*06c0*/  IMAD R9, R10, -0x326172a9, RZ ;  /* 0xcd9e8d570a097824 */ /* 0x000fe200078e02ff */
[----:B------:R-:W-:Y:S01]  /*06d0*/  PRMT R23, R63, 0x7632, R23 ;  /* 0x000076323f177816 */ /* 0x000fe20000000017 */
[----:B------:R-:W-:Y:S01]  /*06e0*/  VIADD R13, R135, 0x32370b8f ;  /* 0x32370b8f870d7836 */ /* 0x000fe20000000000 */
[----:B------:R-:W-:Y:S01]  /*06f0*/  PRMT R24, R86, 0x7632, R24 ;  /* 0x0000763256187816 */ /* 0x000fe20000000018 */
[----:B------:R-:W-:Y:S01]  /*0700*/  IMAD.HI.U32 R11, R7, -0x2daee0ad, RZ ;  /* 0xd2511f53070b7827 */ /* 0x000fe200078e00ff */
[----:B------:R-:W-:-:S02]  /*0710*/  PRMT R25, R62, 0x7632, R25 ;  /* 0x000076323e197816 */ /* 0x000fc40000000019 */
[----:B------:R-:W-:Y:S01]  /*0720*/  PRMT R26, R85, 0x7632, R26 ;  /* 0x00007632551a7816 */ /* 0x000fe2000000001a */
[----:B------:R-:W-:Y:S01]  /*0730*/  IMAD.HI.U32 R8, R6, -0x326172a9, RZ ;  /* 0xcd9e8d5706087827 */ /* 0x000fe200078e00ff */
[----:B------:R-:W-:Y:S02]  /*0740*/  LOP3.LUT R11, R13, R12, R11, 0x96, !PT ;  /* 0x0000000c0d0b7212 */ /* 0x000fe400078e960b */
[C---:B------:R-:W-:Y:S01]  /*0750*/  IADD3 R12, PT, PT, R134.reuse, 0x78dde6e4, RZ ;  /* 0x78dde6e4860c7810 */ /* 0x040fe20007ffe0ff */
[----:B------:R-:W-:Y:S01]  /*0760*/  VIADD R10, R134, 0xdaa66d2b ;  /* 0xdaa66d2b860a7836 */ /* 0x000fe20000000000 */
[----:B------:R-:W-:Y:S01]  /*0770*/  PRMT R27, R61, 0x7632, R27 ;  /* 0x000076323d1b7816 */ /* 0x000fe2000000001b */
[----:B------:R-:W-:Y:S01]  /*0780*/  VIADD R13, R135, 0xed9eba14 ;  /* 0xed9eba14870d7836 */ /* 0x000fe20000000000 */
[----:B------:R-:W-:Y:S02]  /*0790*/  PRMT R28, R84, 0x7632, R28 ;  /* 0x00007632541c7816 */ /* 0x000fe4000000001c */
[----:B------:R-:W-:Y:S01]  /*07a0*/  LOP3.LUT R8, R10, R9, R8, 0x96, !PT ;  /* 0x000000090a087212 */ /* 0x000fe200078e9608 */
[----:B------:R-:W-:Y:S01]  /*07b0*/  IMAD R9, R6, -0x326172a9, RZ ;  /* 0xcd9e8d5706097824 */ /* 0x000fe200078e02ff */
        /* <DEDUP_REMOVED lines=34> */
[----:B------:R-:W-:Y:S01]  /*09e0*/  PRMT R43, R53, 0x7632, R43 ;  /* 0x00007632352b7816 */ /* 0x000fe2000000002b */
[----:B------:R-:W-:Y:S01]  /*09f0*/  IMAD.HI.U32 R10, R7, -0x2daee0ad, RZ ;  /* 0xd2511f53070a7827 */ /* 0x000fe200078e00ff */
[----:B------:R-:W-:Y:S02]  /*0a00*/  PRMT R44, R76, 0x7632, R44 ;  /* 0x000076324c2c7816 */ /* 0x000fe4000000002c */
[----:B------:R-:W-:Y:S01]  /*0a10*/  LOP3.LUT R6, R13, R11, R6, 0x96, !PT ;  /* 0x0000000b0d067212 */ /* 0x000fe200078e9606 */
[----:B------:R-:W-:Y:S01]  /*0a20*/  IMAD R11, R8, -0x2daee0ad, RZ ;  /* 0xd2511f53080b7824 */ /* 0x000fe200078e02ff */
[----:B------:R-:W-:Y:S01]  /*0a30*/  IADD3 R13, PT, PT, R135, 0x1fd5c5a3, RZ ;  /* 0x1fd5c5a3870d7810 */ /* 0x000fe20007ffe0ff */
[----:B------:R-:W-:Y:S01]  /*0a40*/  IMAD R9, R9, -0x326172a9, RZ ;  /* 0xcd9e8d5709097824 */ /* 0x000fe200078e02ff */
[----:B------:R-:W-:Y:S01]  /*0a50*/  PRMT R45, R52, 0x7632, R45 ;  /* 0x00007632342d7816 */ /* 0x000fe2000000002d */
[----:B------:R-:W-:Y:S01]  /*0a60*/  IMAD.HI.U32 R8, R6, -0x326172a9, RZ ;  /* 0xcd9e8d5706087827 */ /* 0x000fe200078e00ff */
[----:B------:R-:W-:-:S02]  /*0a70*/  LOP3.LUT R10, R13, R11, R10, 0x96, !PT ;  /* 0x0000000b0d0a7212 */ /* 0x000fc400078e960a */
[----:B------:R-:W-:Y:S01]  /*0a80*/  PRMT R11, R69, 0x7632, R11 ;  /* 0x00007632450b7816 */ /* 0x000fe2000000000b */
[----:B------:R-:W-:Y:S01]  /*0a90*/  VIADD R12, R134, 0x5384540f ;  /* 0x5384540f860c7836 */ /* 0x000fe20000000000 */
[----:B------:R-:W-:Y:S02]  /*0aa0*/  PRMT R13, R68, 0x7632, R13 ;  /* 0x00007632440d7816 */ /* 0x000fe4000000000d */
        /* <DEDUP_REMOVED lines=13> */
[--C-:B------:R-:W-:Y:S01]  /*0b80*/  LOP3.LUT R154, R154, R12, R7.reuse, 0x96, !PT ;  /* 0x0000000c9a9a7212 */ /* 0x100fe200078e9607 */
        /* <DEDUP_REMOVED lines=12> */
[----:B------:R-:W-:Y:S02]  /*0c50*/  IMAD R154, R154, -0x326172a9, RZ ;  /* 0xcd9e8d579a9a7824 */ /* 0x000fe400078e02ff */
[----:B------:R-:W-:Y:S01]  /*0c60*/  IMAD R162, R162, -0x2daee0ad, RZ ;  /* 0xd2511f53a2a27824 */ /* 0x000fe200078e02ff */
[----:B------:R-:W-:-:S02]  /*0c70*/  LOP3.LUT R155, R6, R10, R155, 0x96, !PT ;  /* 0x0000000a069b7212 */ /* 0x000fc400078e969b */
[----:B------:R-:W-:Y:S02]  /*0c80*/  PRMT R6, R95, 0x7632, R6 ;  /* 0x000076325f067816 */ /* 0x000fe40000000006 */
[----:B01234-:R-:W-:-:S07]  /*0c90*/  PRMT R10, R93, 0x7632, R10 ;  /* 0x000076325d0a7816 */ /* 0x01ffce000000000a */
.L_x_2884:
[----:B------:R-:W0:Y:S08]  /*0ca0*/  LDC.64 R194, c[0x0][0x3f0] ;  /* 0x0000fc00ffc27b82 */ /* 0x000e300000000a00 */
[----:B------:R-:W1:Y:S08]  /*0cb0*/  LDC R104, c[0x0][0x388] ;  /* 0x0000e200ff687b82 */ /* 0x000e700000000800 */
[----:B------:R-:W2:Y:S01]  /*0cc0*/  LDC.64 R100, c[0x0][0x3f8] ;  /* 0x0000fe00ff647b82 */ /* 0x000ea20000000a00 */
[----:B0-----:R-:W-:-:S06]  /*0cd0*/  IMAD.WIDE R194, R3, 0x4, R194 ;  /* 0x0000000403c27825 */ /* 0x001fcc00078e02c2 */
[----:B------:R-:W3:Y:S01]  /*0ce0*/  LDG.E R194, desc[UR6][R194.64] ;  /* 0x00000006c2c27981 */ /* 0x000ee2000c1e1900 */
[----:B------:R-:W-:Y:S02]  /*0cf0*/  IMAD.MOV.U32 R191, RZ, RZ, RZ ;  /* 0x000000ffffbf7224 */ /* 0x000fe400078e00ff */
[----:B--2---:R-:W-:Y:S01]  /*0d00*/  IMAD.WIDE R100, R3, 0x4, R100 ;  /* 0x0000000403647825 */ /* 0x004fe200078e0264 */
[----:B---3--:R-:W-:-:S13]  /*0d10*/  ISETP.GE.AND P1, PT, R194, 0x1, PT ;  /* 0x00000001c200780c */ /* 0x008fda0003f26270 */
[----:B------:R-:W0:Y:S01]  /*0d20*/  @P1 LDC.64 R102, c[0x0][0x390] ;  /* 0x0000e400ff661b82 */ /* 0x000e220000000a00 */
[----:B------:R-:W-:-:S04]  /*0d30*/  @P1 VIADD R105, R194, 0xffffffff ;  /* 0xffffffffc2691836 */ /* 0x000fc80000000000 */
[----:B-1----:R-:W-:-:S05]  /*0d40*/  @P1 IMAD R105, R105, R104, RZ ;  /* 0x0000006869691224 */ /* 0x002fca00078e02ff */
[----:B------:R-:W-:-:S04]  /*0d50*/  @P1 SHF.R.S32.HI R106, RZ, 0x1f, R105 ;  /* 0x0000001fff6a1819 */ /* 0x000fc80000011469 */
[----:B------:R-:W-:-:S04]  /*0d60*/  @P1 LEA.HI R105, R106, R105, RZ, 0x3 ;  /* 0x000000696a691211 */ /* 0x000fc800078f18ff */
[----:B------:R-:W-:Y:S02]  /*0d70*/  @P1 LEA.HI.SX32 R191, R105, R0, 0x1d ;  /* 0x0000000069bf1211 */ /* 0x000fe400078feaff */
[----:B-----5:R1:W5:Y:S03]  /*0d80*/  LDG.E R105, desc[UR6][R100.64] ;  /* 0x0000000664697981 */ /* 0x020366000c1e1900 */
[----:B0-----:R-:W-:-:S05]  /*0d90*/  @P1 IMAD.WIDE.U32 R102, R191, 0x10, R102 ;  /* 0x00000010bf661825 */ /* 0x001fca00078e0066 */
[----:B------:R1:W5:Y:S01]  /*0da0*/  @P1 LDG.E.128 R96, desc[UR6][R102.64] ;  /* 0x0000000666601981 */ /* 0x000362000c1e1d00 */
[----:B------:R-:W-:Y:S01]  /*0db0*/  ISETP.NE.U32.AND P0, PT, RZ, UR4, PT ;  /* 0x00000004ff007c0c */ /* 0x000fe2000bf05070 */
[----:B------:R-:W-:-:S03]  /*0dc0*/  IMAD R106, R3, R104, RZ ;  /* 0x00000068036a7224 */ /* 0x000fc600078e02ff */
[----:B------:R-:W-:Y:S02]  /*0dd0*/  ISETP.NE.AND.EX P0, PT, RZ, UR5, PT, P0 ;  /* 0x00000005ff007c0c */ /* 0x000fe4000bf05300 */
[----:B------:R-:W-:-:S04]  /*0de0*/  SHF.R.S32.HI R107, RZ, 0x1f, R106 ;  /* 0x0000001fff6b7819 */ /* 0x000fc8000001146a */
[----:B------:R-:W-:Y:S01]  /*0df0*/  LEA.HI R107, R107, R106, RZ, 0x3 ;  /* 0x0000006a6b6b7211 */ /* 0x000fe200078f18ff */
[C---:B------:R-:W-:Y:S01]  /*0e00*/  VIADD R148, R135.reuse, 0xdb3d7428 ;  /* 0xdb3d742887947836 */ /* 0x040fe20000000000 */
[C---:B------:R-:W-:Y:S01]  /*0e10*/  IADD3 R149, PT, PT, R134.reuse, -0x61c88647, RZ ;  /* 0x9e3779b986957810 */ /* 0x040fe20007ffe0ff */
        /* <DEDUP_REMOVED lines=9> */
[C---:B------:R-:W-:Y:S01]  /*0eb0*/  IADD3 R116, PT, PT, R134.reuse, 0x3c6ef372, RZ ;  /* 0x3c6ef37286747810 */ /* 0x040fe20007ffe0ff */
[----:B------:R-:W-:Y:S01]  /*0ec0*/  VIADD R139, R134, 0x1715609d ;  /* 0x1715609d868b7836 */ /* 0x000fe20000000000 */
[----:B------:R-:W-:Y:S01]  /*0ed0*/  LEA.HI.SX32 R195, R107, R0, 0x1d ;  /* 0x000000006bc37211 */ /* 0x000fe200078feaff */
[----:B------:R-:W-:-:S02]  /*0ee0*/  VIADD R138, R135, 0x1fd5c5a3 ;  /* 0x1fd5c5a3878a7836 */ /* 0x000fc40000000000 */
[C---:B------:R-:W-:Y:S02]  /*0ef0*/  VIADD R136, R135.reuse, 0xbb67ae85 ;  /* 0xbb67ae8587887836 */ /* 0x040fe40000000000 */
[C---:B------:R-:W-:Y:S02]  /*0f00*/  VIADD R117, R134.reuse, 0xf1bbcdc8 ;  /* 0xf1bbcdc886757836 */ /* 0x040fe40000000000 */
[----:B------:R-:W-:Y:S02]  /*0f10*/  VIADD R115, R134, 0xdaa66d2b ;  /* 0xdaa66d2b86737836 */ /* 0x000fe40000000000 */
[----:B------:R-:W-:Y:S01]  /*0f20*/  VIADD R114, R135, 0x76cf5d0a ;  /* 0x76cf5d0a87727836 */ /* 0x000fe20000000000 */
[----:B-1----:R-:W-:Y:S06]  /*0f30*/  @!P0 BRA `(.L_x_2177) ;  /* 0x0000002c00b08947 */ /* 0x002fec0003800000 */
[----:B------:R-:W0:Y:S02]  /*0f40*/  LDC.64 R100, c[0x0][0x3a0] ;  /* 0x0000e800ff647b82 */ /* 0x000e240000000a00 */
[----:B0-----:R-:W-:-:S06]  /*0f50*/  IMAD.WIDE.U32 R100, R195, 0x10, R100 ;  /* 0x00000010c3647825 */ /* 0x001fcc00078e0064 */
[----:B------:R-:W2:Y:S01]  /*0f60*/  LDG.E.128 R100, desc[UR6][R100.64] ;  /* 0x0000000664647981 */ /* 0x000ea2000c1e1d00 */
[----:B------:R-:W-:Y:S01]  /*0f70*/  ISETP.GT.AND P2, PT, R194, RZ, PT ;  /* 0x000000ffc200720c */ /* 0x000fe20003f44270 */
[----:B------:R-:W-:-:S12]  /*0f80*/  BSSY.RECONVERGENT B0, `(.L_x_2178) ;  /* 0x0000059000007945 */ /* 0x000fd80003800200 */
[----:B------:R-:W-:Y:S01]  /*0f90*/  @!P2 MOV R119, R162 ;  /* 0x000000a20077a202 */ /* 0x000fe20000000f00 */
[----:B------:R-:W-:Y:S02]  /*0fa0*/  @!P2 IMAD.MOV.U32 R108, RZ, RZ, R156 ;  /* 0x000000ffff6ca224 */ /* 0x000fe400078e009c */
[----:B--2---:R-:W-:Y:S01]  /*0fb0*/  @!P2 IMAD.U32 R106, R100, 0x10000, RZ ;  /* 0x00010000646aa824 */ /* 0x004fe200078e00ff */
        /* <DEDUP_REMOVED lines=17> */
.L_x_2182:
        /* <DEDUP_REMOVED lines=13> */
.L_x_2184:
[----:B------:R-:W-:Y:S05]  /*11a0*/  BSYNC.RECONVERGENT B2 ;  /* 0x0000000000027941 */ /* 0x000fea0003800200 */
.L_x_2183:
        /* <DEDUP_REMOVED lines=38> */
[----:B------:R-:W-:Y:S02]  /*1410*/  HFMA2 R108, -RZ, RZ, 0, 0 ;  /* 0x00000000ff6c7431 */ /* 0x000fe400000001ff */
[----:B------:R-:W-:Y:S01]  /*1420*/  IMAD.MOV.U32 R119, RZ, RZ, R110 ;  /* 0x000000ffff777224 */ /* 0x000fe200078e006e */
[----:B------:R-:W-:Y:S01]  /*1430*/  LOP3.LUT R157, R144, R106, R111, 0x96, !PT ;  /* 0x0000006a909d7212 */ /* 0x000fe200078e966f */
[----:B------:R-:W-:-:S07]  /*1440*/  IMAD.MOV.U32 R106, RZ, RZ, R162 ;  /* 0x000000ffff6a7224 */ /* 0x000fce00078e00a2 */
.L_x_2181:
[----:B------:R-:W-:Y:S05]  /*1450*/  BSYNC.RECONVERGENT B1 ;  /* 0x0000000000017941 */ /* 0x000fea0003800200 */
.L_x_2180:
[----:B------:R-:W-:Y:S01]  /*1460*/  I2FP.F32.U32 R106, R106 ;  /* 0x0000006a006a7245 */ /* 0x000fe20000201000 */
[----:B------:R-:W-:Y:S02]  /*1470*/  IMAD.MOV.U32 R109, RZ, RZ, 0x2f800000 ;  /* 0x2f800000ff6d7424 */ /* 0x000fe400078e00ff */
[----:B-----5:R-:W-:Y:S02]  /*1480*/  IMAD.U32 R107, R96, 0x10000, RZ ;  /* 0x00010000606b7824 */ /* 0x020fe400078e00ff */
[----:B------:R-:W-:Y:S02]  /*1490*/  FFMA.FTZ R106, R106, R109, 1.1641532182693481445e-10 ;  /* 0x2f0000006a6a7423 */ /* 0x000fe4000001006d */
[----:B------:R-:W-:-:S03]  /*14a0*/  FMUL.FTZ R107, R107, UR11 ;  /* 0x0000000b6b6b7c20 */ /* 0x000fc60008410000 */
[----:B------:R-:W-:Y:S01]  /*14b0*/  FSETP.GTU.FTZ.AND P3, PT, R106, UR8, PT ;  /* 0x000000086a007c0b */ /* 0x000fe2000bf7c000 */
[----:B------:R-:W-:Y:S01]  /*14c0*/  FMUL.FTZ R107, R107, UR10 ;  /* 0x0000000a6b6b7c20 */ /* 0x000fe20008410000 */
[----:B------:R-:W-:Y:S02]  /*14d0*/  SHF.L.U32 R106, R100, 0x10, RZ ;  /* 0x00000010646a7819 */ /* 0x000fe400000006ff */
[----:B------:R-:W-:Y:S02]  /*14e0*/  SEL R127, RZ, 0x1, P3 ;  /* 0x00000001ff7f7807 */ /* 0x000fe40001800000 */
[----:B------:R-:W-:-:S05]  /*14f0*/  FSEL R107, R107, RZ, !P3 ;  /* 0x000000ff6b6b7208 */ /* 0x000fca0005800000 */
[----:B------:R-:W-:-:S07]  /*1500*/  FADD.FTZ R106, R106, R107 ;  /* 0x0000006b6a6a7221 */ /* 0x000fce0000010000 */
.L_x_2179:
[----:B------:R-:W-:Y:S05]  /*1510*/  BSYNC.RECONVERGENT B0 ;  /* 0x0000000000007941 */ /* 0x000fea0003800200 */
.L_x_2178:
        /* <DEDUP_REMOVED lines=23> */
.L_x_2189:
        /* <DEDUP_REMOVED lines=13> */
.L_x_2191:
[----:B------:R-:W-:Y:S05]  /*1760*/  BSYNC.RECONVERGENT B2 ;  /* 0x0000000000027941 */ /* 0x000fea0003800200 */
.L_x_2190:
        /* <DEDUP_REMOVED lines=41> */
[----:B------:R-:W-:-:S07]  /*1a00*/  LOP3.LUT R157, R144, R108, R113, 0x96, !PT ;  /* 0x0000006c909d7212 */ /* 0x000fce00078e9671 */
.L_x_2188:
[----:B------:R-:W-:Y:S05]  /*1a10*/  BSYNC.RECONVERGENT B1 ;  /* 0x0000000000017941 */ /* 0x000fea0003800200 */
.L_x_2187:
[----:B-----5:R-:W-:Y:S01]  /*1a20*/  PRMT R100, R96, 0x7632, R100 ;  /* 0x0000763260647816 */ /* 0x020fe20000000064 */
[----:B------:R-:W-:Y:S01]  /*1a30*/  IMAD.MOV.U32 R110, RZ, RZ, 0x2f800000 ;  /* 0x2f800000ff6e7424 */ /* 0x000fe200078e00ff */
[----:B------:R-:W-:Y:S02]  /*1a40*/  I2FP.F32.U32 R107, R107 ;  /* 0x0000006b006b7245 */ /* 0x000fe40000201000 */
[C---:B------:R-:W-:Y:S02]  /*1a50*/  SHF.L.U32 R108, R100.reuse, 0x10, RZ ;  /* 0x00000010646c7819 */ /* 0x040fe400000006ff */
[----:B------:R-:W-:Y:S01]  /*1a60*/  PRMT R100, R100, 0x7632, R100 ;  /* 0x0000763264647816 */ /* 0x000fe20000000064 */
        /* <DEDUP_REMOVED lines=8> */
.L_x_2186:
[----:B------:R-:W-:Y:S05]  /*1af0*/  BSYNC.RECONVERGENT B0 ;  /* 0x0000000000007941 */ /* 0x000fea0003800200 */
.L_x_2185:
        /* <DEDUP_REMOVED lines=22> */
.L_x_2196:
        /* <DEDUP_REMOVED lines=13> */
.L_x_2198:
[----:B------:R-:W-:Y:S05]  /*1d30*/  BSYNC.RECONVERGENT B2 ;  /* 0x0000000000027941 */ /* 0x000fea0003800200 */
.L_x_2197:
        /* <DEDUP_REMOVED lines=42> */
.L_x_2195:
[----:B------:R-:W-:Y:S05]  /*1fe0*/  BSYNC.RECONVERGENT B1 ;  /* 0x0000000000017941 */ /* 0x000fea0003800200 */
.L_x_2194:
[----:B------:R-:W-:Y:S01]  /*1ff0*/  HFMA2 R111, -RZ, RZ, 0.1171875, 0 ;  /* 0x2f800000ff6f7431 */ /* 0x000fe200000001ff */
[----:B------:R-:W-:Y:S01]  /*2000*/  I2FP.F32.U32 R108, R108 ;  /* 0x0000006c006c7245 */ /* 0x000fe20000201000 */
[----:B-----5:R-:W-:-:S04]  /*2010*/  IMAD.U32 R109, R97, 0x10000, RZ ;  /* 0x00010000616d7824 */ /* 0x020fc800078e00ff */
[----:B------:R-:W-:Y:S01]  /*2020*/  FMUL.FTZ R109, R109, UR11 ;  /* 0x0000000b6d6d7c20 */ /* 0x000fe20008410000 */
[----:B------:R-:W-:-:S03]  /*2030*/  FFMA.FTZ R108, R108, R111, 1.1641532182693481445e-10 ;  /* 0x2f0000006c6c7423 */ /* 0x000fc6000001006f */
[----:B------:R-:W-:Y:S02]  /*2040*/  FMUL.FTZ R109, R109, UR10 ;  /* 0x0000000a6d6d7c20 */ /* 0x000fe40008410000 */
[----:B------:R-:W-:Y:S01]  /*2050*/  FSETP.GTU.FTZ.AND P3, PT, R108, UR8, PT ;  /* 0x000000086c007c0b */ /* 0x000fe2000bf7c000 */
[----:B------:R-:W-:-:S03]  /*2060*/  IMAD.U32 R108, R101, 0x10000, RZ ;  /* 0x00010000656c7824 */ /* 0x000fc600078e00ff */
[----:B------:R-:W-:Y:S02]  /*2070*/  FSEL R109, R109, RZ, !P3 ;  /* 0x000000ff6d6d7208 */ /* 0x000fe40005800000 */
[----:B------:R-:W-:-:S03]  /*2080*/  SEL R129, RZ, 0x1, P3 ;  /* 0x00000001ff817807 */ /* 0x000fc60001800000 */
[----:B------:R-:W-:-:S07]  /*2090*/  FADD.FTZ R108, R108, R109 ;  /* 0x0000006d6c6c7221 */ /* 0x000fce0000010000 */
.L_x_2193:
[----:B------:R-:W-:Y:S05]  /*20a0*/  BSYNC.RECONVERGENT B0 ;  /* 0x0000000000007941 */ /* 0x000fea0003800200 */
.L_x_2192:
        /* <DEDUP_REMOVED lines=23> */
.L_x_2203:
        /* <DEDUP_REMOVED lines=13> */
.L_x_2205:
[----:B------:R-:W-:Y:S05]  /*22f0*/  BSYNC.RECONVERGENT B2 ;  /* 0x0000000000027941 */ /* 0x000fea0003800200 */
.L_x_2204:
        /* <DEDUP_REMOVED lines=42> */
.L_x_2202:
[----:B------:R-:W-:Y:S05]  /*25a0*/  BSYNC.RECONVERGENT B1 ;  /* 0x0000000000017941 */ /* 0x000fea0003800200 */
.L_x_2201:
[----:B-----5:R-:W-:Y:S01]  /*25b0*/  PRMT R101, R97, 0x7632, R101 ;  /* 0x0000763261657816 */ /* 0x020fe20000000065 */
[----:B------:R-:W-:Y:S01]  /*25c0*/  IMAD.MOV.U32 R130, RZ, RZ, 0x2f800000 ;  /* 0x2f800000ff827424 */ /* 0x000fe200078e00ff */
[----:B------:R-:W-:-:S03]  /*25d0*/  I2FP.F32.U32 R109, R109 ;  /* 0x0000006d006d7245 */ /* 0x000fc60000201000 */
[C---:B------:R-:W-:Y:S01]  /*25e0*/  IMAD.U32 R110, R101.reuse, 0x10000, RZ ;  /* 0x00010000656e7824 */ /* 0x040fe200078e00ff */
[----:B------:R-:W-:Y:S01]  /*25f0*/  PRMT R101, R101, 0x7632, R101 ;  /* 0x0000763265657816 */ /* 0x000fe20000000065 */
[----:B------:R-:W-:Y:S02]  /*2600*/  FFMA.FTZ R109, R109, R130, 1.1641532182693481445e-10 ;  /* 0x2f0000006d6d7423 */ /* 0x000fe40000010082 */
[----:B------:R-:W-:Y:S01]  /*2610*/  FMUL.FTZ R110, R110, UR11 ;  /* 0x0000000b6e6e7c20 */ /* 0x000fe20008410000 */
[----:B------:R-:W-:Y:S02]  /*2620*/  SHF.L.U32 R101, R101, 0x10, RZ ;  /* 0x0000001065657819 */ /* 0x000fe400000006ff */
[----:B------:R-:W-:Y:S01]  /*2630*/  FSETP.GTU.FTZ.AND P3, PT, R109, UR8, PT ;  /* 0x000000086d007c0b */ /* 0x000fe2000bf7c000 */
[----:B------:R-:W-:-:S03]  /*2640*/  FMUL.FTZ R110, R110, UR10 ;  /* 0x0000000a6e6e7c20 */ /* 0x000fc60008410000 */
[----:B------:R-:W-:Y:S02]  /*2650*/  SEL R130, RZ, 0x1, P3 ;  /* 0x00000001ff827807 */ /* 0x000fe40001800000 */
[----:B------:R-:W-:-:S05]  /*2660*/  FSEL R110, R110, RZ, !P3 ;  /* 0x000000ff6e6e7208 */ /* 0x000fca0005800000 */
[----:B------:R-:W-:-:S07]  /*2670*/  FADD.FTZ R109, R101, R110 ;  /* 0x0000006e656d7221 */ /* 0x000fce0000010000 */
.L_x_2200:
[----:B------:R-:W-:Y:S05]  /*2680*/  BSYNC.RECONVERGENT B0 ;  /* 0x0000000000007941 */ /* 0x000fea0003800200 */
.L_x_2199:
        /* <DEDUP_REMOVED lines=22> */
.L_x_2210:
        /* <DEDUP_REMOVED lines=13> */
.L_x_2212:
[----:B------:R-:W-:Y:S05]  /*28c0*/  BSYNC.RECONVERGENT B2 ;  /* 0x0000000000027941 */ /* 0x000fea0003800200 */
.L_x_2211:
        /* <DEDUP_REMOVED lines=42> */
.L_x_2209:
[----:B------:R-:W-:Y:S05]  /*2b70*/  BSYNC.RECONVERGENT B1 ;  /* 0x0000000000017941 */ /* 0x000fea0003800200 */
.L_x_2208:
        /* <DEDUP_REMOVED lines=11> */
.L_x_2207:
[----:B------:R-:W-:Y:S05]  /*2c30*/  BSYNC.RECONVERGENT B0 ;  /* 0x0000000000007941 */ /* 0x000fea0003800200 */
.L_x_2206:
        /* <DEDUP_REMOVED lines=23> */
.L_x_2217:
        /* <DEDUP_REMOVED lines=13> */
.L_x_2219:
[----:B------:R-:W-:Y:S05]  /*2e80*/  BSYNC.RECONVERGENT B2 ;  /* 0x0000000000027941 */ /* 0x000fea0003800200 */
.L_x_2218:
        /* <DEDUP_REMOVED lines=42> */
.L_x_2216:
[----:B------:R-:W-:Y:S05]  /*3130*/  BSYNC.RECONVERGENT B1 ;  /* 0x0000000000017941 */ /* 0x000fea0003800200 */
.L_x_2215:
[----:B------:R-:W-:Y:S01]  /*3140*/  HFMA2 R151, -RZ, RZ, 0.1171875, 0 ;  /* 0x2f800000ff977431 */ /* 0x000fe200000001ff */
[----:B-----5:R-:W-:Y:S02]  /*3150*/  PRMT R102, R98, 0x7632, R102 ;  /* 0x0000763262667816 */ /* 0x020fe40000000066 */
[----:B------:R-:W-:-:S03]  /*3160*/  I2FP.F32.U32 R110, R110 ;  /* 0x0000006e006e7245 */ /* 0x000fc60000201000 */
[C---:B------:R-:W-:Y:S01]  /*3170*/  IMAD.U32 R113, R102.reuse, 0x10000, RZ ;  /* 0x0001000066717824 */ /* 0x040fe200078e00ff */
[----:B------:R-:W-:Y:S01]  /*3180*/  PRMT R102, R102, 0x7632, R102 ;  /* 0x0000763266667816 */ /* 0x000fe20000000066 */
[----:B------:R-:W-:Y:S02]  /*3190*/  FFMA.FTZ R110, R110, R151, 1.1641532182693481445e-10 ;  /* 0x2f0000006e6e7423 */ /* 0x000fe40000010097 */
[----:B------:R-:W-:Y:S02]  /*31a0*/  FMUL.FTZ R113, R113, UR11 ;  /* 0x0000000b71717c20 */ /* 0x000fe40008410000 */
[----:B------:R-:W-:Y:S02]  /*31b0*/  IMAD.U32 R102, R102, 0x10000, RZ ;  /* 0x0001000066667824 */ /* 0x000fe400078e00ff */
[----:B------:R-:W-:Y:S01]  /*31c0*/  FMUL.FTZ R113, R113, UR10 ;  /* 0x0000000a71717c20 */ /* 0x000fe20008410000 */
[----:B------:R-:W-:-:S04]  /*31d0*/  FSETP.GTU.FTZ.AND P3, PT, R110, UR8, PT ;  /* 0x000000086e007c0b */ /* 0x000fc8000bf7c000 */
[----:B------:R-:W-:Y:S02]  /*31e0*/  FSEL R113, R113, RZ, !P3 ;  /* 0x000000ff71717208 */ /* 0x000fe40005800000 */
[----:B------:R-:W-:-:S03]  /*31f0*/  SEL R132, RZ, 0x1, P3 ;  /* 0x00000001ff847807 */ /* 0x000fc60001800000 */
[----:B------:R-:W-:-:S07]  /*3200*/  FADD.FTZ R110, R102, R113 ;  /* 0x00000071666e7221 */ /* 0x000fce0000010000 */
.L_x_2214:
[----:B------:R-:W-:Y:S05]  /*3210*/  BSYNC.RECONVERGENT B0 ;  /* 0x0000000000007941 */ /* 0x000fea0003800200 */
.L_x_2213:
        /* <DEDUP_REMOVED lines=22> */
.L_x_2224:
        /* <DEDUP_REMOVED lines=13> */
.L_x_2226:
[----:B------:R-:W-:Y:S05]  /*3450*/  BSYNC.RECONVERGENT B2 ;  /* 0x0000000000027941 */ /* 0x000fea0003800200 */
.L_x_2225:
        /* <DEDUP_REMOVED lines=40> */
[----:B------:R-:W-:Y:S02]  /*36e0*/  HFMA2 R150, -RZ, RZ, 0, 0 ;  /* 0x00000000ff967431 */ /* 0x000fe400000001ff */
[----:B------:R-:W-:-:S07]  /*36f0*/  IMAD.MOV.U32 R113, RZ, RZ, R156 ;  /* 0x000000ffff717224 */ /* 0x000fce00078e009c */
.L_x_2223:
[----:B------:R-:W-:Y:S05]  /*3700*/  BSYNC.RECONVERGENT B1 ;  /* 0x0000000000017941 */ /* 0x000fea0003800200 */
.L_x_2222:
        /* <DEDUP_REMOVED lines=11> */
.L_x_2221:
[----:B------:R-:W-:Y:S05]  /*37c0*/  BSYNC.RECONVERGENT B0 ;  /* 0x0000000000007941 */ /* 0x000fea0003800200 */
.L_x_2220:
        /* <DEDUP_REMOVED lines=23> */
.L_x_2231:
        /* <DEDUP_REMOVED lines=13> */
.L_x_2233:
[----:B------:R-:W-:Y:S05]  /*3a10*/  BSYNC.RECONVERGENT B2 ;  /* 0x0000000000027941 */ /* 0x000fea0003800200 */
.L_x_2232:
        /* <DEDUP_REMOVED lines=40> */
[----:B------:R-:W-:-:S07]  /*3ca0*/  HFMA2 R161, -RZ, RZ, 0, 0 ;  /* 0x00000000ffa17431 */ /* 0x000fce00000001ff */
.L_x_2230:
[----:B------:R-:W-:Y:S05]  /*3cb0*/  BSYNC.RECONVERGENT B1 ;  /* 0x0000000000017941 */ /* 0x000fea0003800200 */
.L_x_2229:
[----:B-----5:R-:W-:Y:S01]  /*3cc0*/  PRMT R103, R99, 0x7632, R103 ;  /* 0x0000763263677816 */ /* 0x020fe20000000067 */
[----:B------:R-:W-:Y:S01]  /*3cd0*/  IMAD.MOV.U32 R151, RZ, RZ, 0x2f800000 ;  /* 0x2f800000ff977424 */ /* 0x000fe200078e00ff */
[----:B------:R-:W-:Y:S02]  /*3ce0*/  I2FP.F32.U32 R112, R112 ;  /* 0x0000007000707245 */ /* 0x000fe40000201000 */
[C---:B------:R-:W-:Y:S01]  /*3cf0*/  PRMT R150, R103.reuse, 0x7632, R150 ;  /* 0x0000763267967816 */ /* 0x040fe20000000096 */
        /* <DEDUP_REMOVED lines=9> */
.L_x_2228:
[----:B------:R-:W-:Y:S05]  /*3d90*/  BSYNC.RECONVERGENT B0 ;  /* 0x0000000000007941 */ /* 0x000fea0003800200 */
.L_x_2227:
[----:B------:R-:W-:Y:S02]  /*3da0*/  F2FP.BF16.F32.PACK_AB R103, RZ, R112 ;  /* 0x00000070ff67723e */ /* 0x000fe400000010ff */
[----:B------:R-:W-:Y:S02]  /*3db0*/  PRMT R102, R158, 0x5410, R102 ;  /* 0x000054109e667816 */ /* 0x000fe40000000066 */
[----:B------:R-:W-:Y:S02]  /*3dc0*/  PRMT R101, R119, 0x5410, R101 ;  /* 0x0000541077657816 */ /* 0x000fe40000000065 */
[----:B------:R-:W-:Y:S02]  /*3dd0*/  PRMT R100, R118, 0x5410, R100 ;  /* 0x0000541076647816 */ /* 0x000fe40000000064 */
[----:B------:R-:W-:Y:S01]  /*3de0*/  PRMT R103, R162, 0x5410, R103 ;  /* 0x00005410a2677816 */ /* 0x000fe20000000067 */
[----:B------:R-:W-:Y:S06]  /*3df0*/  BRA `(.L_x_2234) ;  /* 0x0000002800cc7947 */ /* 0x000fec0003800000 */
.L_x_2177:
        /* <DEDUP_REMOVED lines=21> */
.L_x_2239:
        /* <DEDUP_REMOVED lines=13> */
.L_x_2241:
[----:B------:R-:W-:Y:S05]  /*4020*/  BSYNC.RECONVERGENT B2 ;  /* 0x0000000000027941 */ /* 0x000fea0003800200 */
.L_x_2240:
        /* <DEDUP_REMOVED lines=40> */
[----:B------:R-:W-:-:S07]  /*42b0*/  IMAD.MOV.U32 R100, RZ, RZ, R162 ;  /* 0x000000ffff647224 */ /* 0x000fce00078e00a2 */
.L_x_2238:
[----:B------:R-:W-:Y:S05]  /*42c0*/  BSYNC.RECONVERGENT B1 ;  /* 0x0000000000017941 */ /* 0x000fea0003800200 */
.L_x_2237:
        /* <DEDUP_REMOVED lines=9> */
.L_x_2236:
[----:B------:R-:W-:Y:S05]  /*4360*/  BSYNC.RECONVERGENT B0 ;  /* 0x0000000000007941 */ /* 0x000fea0003800200 */
.L_x_2235:
        /* <DEDUP_REMOVED lines=18> */
.L_x_2246:
        /* <DEDUP_REMOVED lines=13> */
.L_x_2248:
[----:B------:R-:W-:Y:S05]  /*4560*/  BSYNC.RECONVERGENT B2 ;  /* 0x0000000000027941 */ /* 0x000fea0003800200 */
.L_x_2247:
        /* <DEDUP_REMOVED lines=38> */
[----:B------:R-:W-:-:S03]  /*47d0*/  LOP3.LUT R155, R147, R108, R155, 0x96, !PT ;  /* 0x0000006c939b7212 */ /* 0x000fc600078e969b */
[----:B------:R-:W-:Y:S01]  /*47e0*/  IMAD.MOV.U32 R160, RZ, RZ, R110 ;  /* 0x000000ffffa07224 */ /* 0x000fe200078e006e */
[----:B------:R-:W-:Y:S01]  /*47f0*/  LOP3.LUT R157, R144, R102, R111, 0x96, !PT ;  /* 0x00000066909d7212 */ /* 0x000fe200078e966f */
[----:B------:R-:W-:-:S07]  /*4800*/  IMAD.MOV.U32 R102, RZ, RZ, RZ ;  /* 0x000000ffff667224 */ /* 0x000fce00078e00ff */
.L_x_2245:
[----:B------:R-:W-:Y:S05]  /*4810*/  BSYNC.RECONVERGENT B1 ;  /* 0x0000000000017941 */ /* 0x000fea0003800200 */
.L_x_2244:
        /* <DEDUP_REMOVED lines=10> */
.L_x_2243:
[----:B------:R-:W-:Y:S05]  /*48c0*/  BSYNC.RECONVERGENT B0 ;  /* 0x0000000000007941 */ /* 0x000fea0003800200 */
.L_x_2242:
        /* <DEDUP_REMOVED lines=18> */
.L_x_2253:
        /* <DEDUP_REMOVED lines=13> */
.L_x_2255:
[----:B------:R-:W-:Y:S05]  /*4ac0*/  BSYNC.RECONVERGENT B2 ;  /* 0x0000000000027941 */ /* 0x000fea0003800200 */
.L_x_2254:
        /* <DEDUP_REMOVED lines=40> */
[----:B------:R-:W-:Y:S02]  /*4d50*/  LOP3.LUT R157, R144, R108, R113, 0x96, !PT ;  /* 0x0000006c909d7212 */ /* 0x000fe400078e9671 */
[----:B------:R-:W-:-:S07]  /*4d60*/  MOV R160, R112 ;  /* 0x0000007000a07202 */ /* 0x000fce0000000f00 */
.L_x_2252:
[----:B------:R-:W-:Y:S05]  /*4d70*/  BSYNC.RECONVERGENT B1 ;  /* 0x0000000000017941 */ /* 0x000fea0003800200 */
.L_x_2251:
        /* <DEDUP_REMOVED lines=9> */
.L_x_2250:
[----:B------:R-:W-:Y:S05]  /*4e10*/  BSYNC.RECONVERGENT B0 ;  /* 0x0000000000007941 */ /* 0x000fea0003800200 */
.L_x_2249:
        /* <DEDUP_REMOVED lines=18> */
.L_x_2260:
        /* <DEDUP_REMOVED lines=13> */
.L_x_2262:
[----:B------:R-:W-:Y:S05]  /*5010*/  BSYNC.RECONVERGENT B2 ;  /* 0x0000000000027941 */ /* 0x000fea0003800200 */
.L_x_2261:
        /* <DEDUP_REMOVED lines=42> */
.L_x_2259:
[----:B------:R-:W-:Y:S05]  /*52c0*/  BSYNC.RECONVERGENT B1 ;  /* 0x0000000000017941 */ /* 0x000fea0003800200 */
.L_x_2258:
        /* <DEDUP_REMOVED lines=10> */
.L_x_2257:
[----:B------:R-:W-:Y:S05]  /*5370*/  BSYNC.RECONVERGENT B0 ;  /* 0x0000000000007941 */ /* 0x000fea0003800200 */
.L_x_2256:
        /* <DEDUP_REMOVED lines=18> */
.L_x_2267:
        /* <DEDUP_REMOVED lines=13> */
.L_x_2269:
[----:B------:R-:W-:Y:S05]  /*5570*/  BSYNC.RECONVERGENT B2 ;  /* 0x0000000000027941 */ /* 0x000fea0003800200 */
.L_x_2268:
        /* <DEDUP_REMOVED lines=42> */
.L_x_2266:
[----:B------:R-:W-:Y:S05]  /*5820*/  BSYNC.RECONVERGENT B1 ;  /* 0x0000000000017941 */ /* 0x000fea0003800200 */
.L_x_2265:
        /* <DEDUP_REMOVED lines=9> */
.L_x_2264:
[----:B------:R-:W-:Y:S05]  /*58c0*/  BSYNC.RECONVERGENT B0 ;  /* 0x0000000000007941 */ /* 0x000fea0003800200 */
.L_x_2263:
        /* <DEDUP_REMOVED lines=18> */
.L_x_2274:
        /* <DEDUP_REMOVED lines=13> */
.L_x_2276:
[----:B------:R-:W-:Y:S05]  /*5ac0*/  BSYNC.RECONVERGENT B2 ;  /* 0x0000000000027941 */ /* 0x000fea0003800200 */
.L_x_2275:
        /* <DEDUP_REMOVED lines=41> */
[----:B------:R-:W-:-:S07]  /*5d60*/  MOV R160, R112 ;  /* 0x0000007000a07202 */ /* 0x000fce0000000f00 */
.L_x_2273:
[----:B------:R-:W-:Y:S05]  /*5d70*/  BSYNC.RECONVERGENT B1 ;  /* 0x0000000000017941 */ /* 0x000fea0003800200 */
.L_x_2272:
        /* <DEDUP_REMOVED lines=10> */
.L_x_2271:
[----:B------:R-:W-:Y:S05]  /*5e20*/  BSYNC.RECONVERGENT B0 ;  /* 0x0000000000007941 */ /* 0x000fea0003800200 */
.L_x_2270:
        /* <DEDUP_REMOVED lines=18> */
.L_x_2281:
        /* <DEDUP_REMOVED lines=13> */
.L_x_2283:
[----:B------:R-:W-:Y:S05]  /*6020*/  BSYNC.RECONVERGENT B2 ;  /* 0x0000000000027941 */ /* 0x000fea0003800200 */
.L_x_2282:
        /* <DEDUP_REMOVED lines=42> */
.L_x_2280:
[----:B------:R-:W-:Y:S05]  /*62d0*/  BSYNC.RECONVERGENT B1 ;  /* 0x0000000000017941 */ /* 0x000fea0003800200 */
.L_x_2279:
        /* <DEDUP_REMOVED lines=9> */
.L_x_2278:
[----:B------:R-:W-:Y:S05]  /*6370*/  BSYNC.RECONVERGENT B0 ;  /* 0x0000000000007941 */ /* 0x000fea0003800200 */
.L_x_2277:
        /* <DEDUP_REMOVED lines=18> */
.L_x_2288:
        /* <DEDUP_REMOVED lines=13> */
.L_x_2290:
[----:B------:R-:W-:Y:S05]  /*6570*/  BSYNC.RECONVERGENT B2 ;  /* 0x0000000000027941 */ /* 0x000fea0003800200 */
.L_x_2289:
        /* <DEDUP_REMOVED lines=42> */
.L_x_2287:
[----:B------:R-:W-:Y:S05]  /*6820*/  BSYNC.RECONVERGENT B1 ;  /* 0x0000000000017941 */ /* 0x000fea0003800200 */
.L_x_2286:
        /* <DEDUP_REMOVED lines=10> */
.L_x_2285:
[----:B------:R-:W-:Y:S05]  /*68d0*/  BSYNC.RECONVERGENT B0 ;  /* 0x0000000000007941 */ /* 0x000fea0003800200 */
.L_x_2284:
[----:B------:R-:W-:Y:S02]  /*68e0*/  F2FP.BF16.F32.PACK_AB R118, RZ, R112 ;  /* 0x00000070ff76723e */ /* 0x000fe400000010ff */
[----:B------:R-:W-:Y:S02]  /*68f0*/  PRMT R100, R100, 0x5410, R103 ;  /* 0x0000541064647816 */ /* 0x000fe40000000067 */
[----:B------:R-:W-:Y:S02]  /*6900*/  PRMT R102, R102, 0x5410, R158 ;  /* 0x0000541066667816 */ /* 0x000fe4000000009e */
[----:B------:R-:W-:Y:S02]  /*6910*/  PRMT R101, R101, 0x5410, R156 ;  /* 0x0000541065657816 */ /* 0x000fe4000000009c */
[----:B------:R-:W-:-:S07]  /*6920*/  PRMT R103, R159, 0x5410, R118 ;  /* 0x000054109f677816 */ /* 0x000fce0000000076 */
.L_x_2234:
[----:B------:R-:W0:Y:S01]  /*6930*/  LDC.64 R118, c[0x0][0x3a8] ;  /* 0x0000ea00ff767b82 */ /* 0x000e220000000a00 */
[----:B------:R-:W-:Y:S01]  /*6940*/  @P1 VIADD R159, R191, 0x20 ;  /* 0x00000020bf9f1836 */ /* 0x000fe20000000000 */
[----:B------:R-:W-:Y:S06]  /*6950*/  BSSY.RECONVERGENT B0, `(.L_x_2291) ;  /* 0x000001a000007945 */ /* 0x000fec0003800200 */
[----:B------:R-:W1:Y:S01]  /*6960*/  @P1 LDC.64 R150, c[0x0][0x390] ;  /* 0x0000e400ff961b82 */ /* 0x000e620000000a00 */
[----:B0-----:R-:W-:-:S05]  /*6970*/  IMAD.WIDE.U32 R152, R195, 0x10, R118 ;  /* 0x00000010c3987825 */ /* 0x001fca00078e0076 */
[----:B------:R0:W-:Y:S01]  /*6980*/  STG.E.128 desc[UR6][R152.64], R100 ;  /* 0x0000006498007986 */ /* 0x0001e2000c101d06 */
[----:B-1----:R-:W-:Y:S01]  /*6990*/  @P1 IMAD.WIDE.U32 R150, R159, 0x10, R150 ;  /* 0x000000109f961825 */ /* 0x002fe200078e0096 */
[----:B------:R-:W-:Y:S06]  /*69a0*/  @!P1 BRA `(.L_x_2292) ;  /* 0x0000000000509947 */ /* 0x000fec0003800000 */
        /* <DEDUP_REMOVED lines=20> */
.L_x_2292:
[----:B------:R-:W-:Y:S05]  /*6af0*/  BSYNC.RECONVERGENT B0 ;  /* 0x0000000000007941 */ /* 0x000fea0003800200 */
.L_x_2291:
[----:B-----5:R2:W5:Y:S01]  /*6b00*/  @P1 LDG.E.128 R96, desc[UR6][R150.64] ;  /* 0x0000000696601981 */ /* 0x020562000c1e1d00 */
[----:B------:R-:W-:Y:S05]  /*6b10*/  @!P0 BRA `(.L_x_2293) ;  /* 0x0000002c00b48947 */ /* 0x000fea0003800000 */
[----:B01----:R-:W0:Y:S01]  /*6b20*/  LDC.64 R100, c[0x0][0x3a0] ;  /* 0x0000e800ff647b82 */ /* 0x003e220000000a00 */
[----:B------:R-:W-:-:S04]  /*6b30*/  VIADD R103, R195, 0x20 ;  /* 0x00000020c3677836 */ /* 0x000fc80000000000 */
        /* <DEDUP_REMOVED lines=24> */
.L_x_2298:
        /* <DEDUP_REMOVED lines=13> */
.L_x_2300:
[----:B------:R-:W-:Y:S05]  /*6d90*/  BSYNC.RECONVERGENT B2 ;  /* 0x0000000000027941 */ /* 0x000fea0003800200 */
.L_x_2299:
        /* <DEDUP_REMOVED lines=42> */
.L_x_2297:
[----:B------:R-:W-:Y:S05]  /*7040*/  BSYNC.RECONVERGENT B1 ;  /* 0x0000000000017941 */ /* 0x000fea0003800200 */
.L_x_2296:
        /* <DEDUP_REMOVED lines=11> */
.L_x_2295:
[----:B------:R-:W-:Y:S05]  /*7100*/  BSYNC.RECONVERGENT B0 ;  /* 0x0000000000007941 */ /* 0x000fea0003800200 */
.L_x_2294:
        /* <DEDUP_REMOVED lines=23> */
.L_x_2305:
        /* <DEDUP_REMOVED lines=13> */
.L_x_2307:
[----:B------:R-:W-:Y:S05]  /*7350*/  BSYNC.RECONVERGENT B2 ;  /* 0x0000000000027941 */ /* 0x000fea0003800200 */
.L_x_2306:
        /* <DEDUP_REMOVED lines=41> */
[----:B------:R-:W-:-:S07]  /*75f0*/  HFMA2 R156, -RZ, RZ, 0, 0 ;  /* 0x00000000ff9c7431 */ /* 0x000fce00000001ff */
.L_x_2304:
[----:B------:R-:W-:Y:S05]  /*7600*/  BSYNC.RECONVERGENT B1 ;  /* 0x0000000000017941 */ /* 0x000fea0003800200 */
.L_x_2303:
        /* <DEDUP_REMOVED lines=13> */
.L_x_2302:
[----:B------:R-:W-:Y:S05]  /*76e0*/  BSYNC.RECONVERGENT B0 ;  /* 0x0000000000007941 */ /* 0x000fea0003800200 */
.L_x_2301:
        /* <DEDUP_REMOVED lines=22> */
.L_x_2312:
        /* <DEDUP_REMOVED lines=13> */
.L_x_2314:
[----:B------:R-:W-:Y:S05]  /*7920*/  BSYNC.RECONVERGENT B2 ;  /* 0x0000000000027941 */ /* 0x000fea0003800200 */
.L_x_2313:
        /* <DEDUP_REMOVED lines=42> */
.L_x_2311:
[----:B------:R-:W-:Y:S05]  /*7bd0*/  BSYNC.RECONVERGENT B1 ;  /* 0x0000000000017941 */ /* 0x000fea0003800200 */
.L_x_2310:
        /* <DEDUP_REMOVED lines=11> */
.L_x_2309:
[----:B------:R-:W-:Y:S05]  /*7c90*/  BSYNC.RECONVERGENT B0 ;  /* 0x0000000000007941 */ /* 0x000fea0003800200 */
.L_x_2308:
        /* <DEDUP_REMOVED lines=23> */
.L_x_2319:
        /* <DEDUP_REMOVED lines=13> */
.L_x_2321:
[----:B------:R-:W-:Y:S05]  /*7ee0*/  BSYNC.RECONVERGENT B2 ;  /* 0x0000000000027941 */ /* 0x000fea0003800200 */
.L_x_2320:
        /* <DEDUP_REMOVED lines=42> */
.L_x_2318:
[----:B------:R-:W-:Y:S05]  /*8190*/  BSYNC.RECONVERGENT B1 ;  /* 0x0000000000017941 */ /* 0x000fea0003800200 */
.L_x_2317:
[----:B------:R-:W-:Y:S01]  /*81a0*/  HFMA2 R159, -RZ, RZ, 0.1171875, 0 ;  /* 0x2f800000ff9f7431 */ /* 0x000fe200000001ff */
[----:B-----5:R-:W-:Y:S02]  /*81b0*/  PRMT R101, R97, 0x7632, R101 ;  /* 0x0000763261657816 */ /* 0x020fe40000000065 */
[----:B------:R-:W-:-:S03]  /*81c0*/  I2FP.F32.U32 R100, R130 ;  /* 0x0000008200647245 */ /* 0x000fc60000201000 */
[C---:B------:R-:W-:Y:S01]  /*81d0*/  IMAD.U32 R130, R101.reuse, 0x10000, RZ ;  /* 0x0001000065827824 */ /* 0x040fe200078e00ff */
        /* <DEDUP_REMOVED lines=9> */
.L_x_2316:
[----:B------:R-:W-:Y:S05]  /*8270*/  BSYNC.RECONVERGENT B0 ;  /* 0x0000000000007941 */ /* 0x000fea0003800200 */
.L_x_2315:
        /* <DEDUP_REMOVED lines=22> */
.L_x_2326:
        /* <DEDUP_REMOVED lines=13> */
.L_x_2328:
[----:B------:R-:W-:Y:S05]  /*84b0*/  BSYNC.RECONVERGENT B2 ;  /* 0x0000000000027941 */ /* 0x000fea0003800200 */
.L_x_2327:
        /* <DEDUP_REMOVED lines=40> */
[----:B------:R-:W-:Y:S01]  /*8740*/  LOP3.LUT R157, R144, R156, R101, 0x96, !PT ;  /* 0x0000009c909d7212 */ /* 0x000fe200078e9665 */
[----:B------:R-:W-:-:S07]  /*8750*/  IMAD.MOV.U32 R101, RZ, RZ, R160 ;  /* 0x000000ffff657224 */ /* 0x000fce00078e00a0 */
.L_x_2325:
[----:B------:R-:W-:Y:S05]  /*8760*/  BSYNC.RECONVERGENT B1 ;  /* 0x0000000000017941 */ /* 0x000fea0003800200 */
.L_x_2324:
[----:B------:R-:W-:Y:S01]  /*8770*/  I2FP.F32.U32 R101, R101 ;  /* 0x0000006500657245 */ /* 0x000fe20000201000 */
[----:B------:R-:W-:Y:S02]  /*8780*/  IMAD.MOV.U32 R156, RZ, RZ, 0x2f800000 ;  /* 0x2f800000ff9c7424 */ /* 0x000fe400078e00ff */
[----:B-----5:R-:W-:Y:S02]  /*8790*/  IMAD.U32 R131, R98, 0x10000, RZ ;  /* 0x0001000062837824 */ /* 0x020fe400078e00ff */
[----:B------:R-:W-:Y:S01]  /*87a0*/  FFMA.FTZ R101, R101, R156, 1.1641532182693481445e-10 ;  /* 0x2f00000065657423 */ /* 0x000fe2000001009c */
[----:B------:R-:W-:Y:S01]  /*87b0*/  SHF.L.U32 R156, R102, 0x10, RZ ;  /* 0x00000010669c7819 */ /* 0x000fe200000006ff */
[----:B------:R-:W-:-:S03]  /*87c0*/  FMUL.FTZ R131, R131, UR11 ;  /* 0x0000000b83837c20 */ /* 0x000fc60008410000 */
[----:B------:R-:W-:Y:S01]  /*87d0*/  FSETP.GTU.FTZ.AND P3, PT, R101, UR8, PT ;  /* 0x0000000865007c0b */ /* 0x000fe2000bf7c000 */
[----:B------:R-:W-:-:S05]  /*87e0*/  FMUL.FTZ R131, R131, UR10 ;  /* 0x0000000a83837c20 */ /* 0x000fca0008410000 */
[----:B------:R-:W-:Y:S02]  /*87f0*/  FSEL R159, R131, RZ, !P3 ;  /* 0x000000ff839f7208 */ /* 0x000fe40005800000 */
[----:B------:R-:W-:-:S03]  /*8800*/  SEL R131, RZ, 0x1, P3 ;  /* 0x00000001ff837807 */ /* 0x000fc60001800000 */
[----:B------:R-:W-:-:S07]  /*8810*/  FADD.FTZ R159, R156, R159 ;  /* 0x0000009f9c9f7221 */ /* 0x000fce0000010000 */
.L_x_2323:
[----:B------:R-:W-:Y:S05]  /*8820*/  BSYNC.RECONVERGENT B0 ;  /* 0x0000000000007941 */ /* 0x000fea0003800200 */
.L_x_2322:
        /* <DEDUP_REMOVED lines=23> */
.L_x_2333:
        /* <DEDUP_REMOVED lines=13> */
.L_x_2335:
[----:B------:R-:W-:Y:S05]  /*8a70*/  BSYNC.RECONVERGENT B2 ;  /* 0x0000000000027941 */ /* 0x000fea0003800200 */
.L_x_2334:
        /* <DEDUP_REMOVED lines=42> */
.L_x_2332:
[----:B------:R-:W-:Y:S05]  /*8d20*/  BSYNC.RECONVERGENT B1 ;  /* 0x0000000000017941 */ /* 0x000fea0003800200 */
.L_x_2331:
        /* <DEDUP_REMOVED lines=13> */
.L_x_2330:
[----:B------:R-:W-:Y:S05]  /*8e00*/  BSYNC.RECONVERGENT B0 ;  /* 0x0000000000007941 */ /* 0x000fea0003800200 */
.L_x_2329:
        /* <DEDUP_REMOVED lines=22> */
.L_x_2340:
        /* <DEDUP_REMOVED lines=13> */
.L_x_2342:
[----:B------:R-:W-:Y:S05]  /*9040*/  BSYNC.RECONVERGENT B2 ;  /* 0x0000000000027941 */ /* 0x000fea0003800200 */
.L_x_2341:
        /* <DEDUP_REMOVED lines=42> */
.L_x_2339:
[----:B------:R-:W-:Y:S05]  /*92f0*/  BSYNC.RECONVERGENT B1 ;  /* 0x0000000000017941 */ /* 0x000fea0003800200 */
.L_x_2338:
[----:B------:R-:W-:Y:S01]  /*9300*/  I2FP.F32.U32 R101, R156 ;  /* 0x0000009c00657245 */ /* 0x000fe20000201000 */
[----:B------:R-:W-:Y:S02]  /*9310*/  HFMA2 R156, -RZ, RZ, 0.1171875, 0 ;  /* 0x2f800000ff9c7431 */ /* 0x000fe400000001ff */
[----:B-----5:R-:W-:-:S04]  /*9320*/  IMAD.U32 R160, R99, 0x10000, RZ ;  /* 0x0001000063a07824 */ /* 0x020fc800078e00ff */
[----:B------:R-:W-:-:S04]  /*9330*/  FMUL.FTZ R160, R160, UR11 ;  /* 0x0000000ba0a07c20 */ /* 0x000fc80008410000 */
[----:B------:R-:W-:Y:S01]  /*9340*/  FMUL.FTZ R160, R160, UR10 ;  /* 0x0000000aa0a07c20 */ /* 0x000fe20008410000 */
[----:B------:R-:W-:Y:S01]  /*9350*/  FFMA.FTZ R101, R101, R156, 1.1641532182693481445e-10 ;  /* 0x2f00000065657423 */ /* 0x000fe2000001009c */
[----:B------:R-:W-:-:S04]  /*9360*/  IMAD.U32 R156, R103, 0x10000, RZ ;  /* 0x00010000679c7824 */ /* 0x000fc800078e00ff */
[----:B------:R-:W-:-:S04]  /*9370*/  FSETP.GTU.FTZ.AND P3, PT, R101, UR8, PT ;  /* 0x0000000865007c0b */ /* 0x000fc8000bf7c000 */
[----:B------:R-:W-:Y:S02]  /*9380*/  FSEL R161, R160, RZ, !P3 ;  /* 0x000000ffa0a17208 */ /* 0x000fe40005800000 */
[----:B------:R-:W-:-:S03]  /*9390*/  SEL R165, RZ, 0x1, P3 ;  /* 0x00000001ffa57807 */ /* 0x000fc60001800000 */
[----:B------:R-:W-:-:S07]  /*93a0*/  FADD.FTZ R161, R156, R161 ;  /* 0x000000a19ca17221 */ /* 0x000fce0000010000 */
.L_x_2337:
[----:B------:R-:W-:Y:S05]  /*93b0*/  BSYNC.RECONVERGENT B0 ;  /* 0x0000000000007941 */ /* 0x000fea0003800200 */
.L_x_2336:
        /* <DEDUP_REMOVED lines=23> */
.L_x_2347:
        /* <DEDUP_REMOVED lines=13> */
.L_x_2349:
[----:B------:R-:W-:Y:S05]  /*9600*/  BSYNC.RECONVERGENT B2 ;  /* 0x0000000000027941 */ /* 0x000fea0003800200 */
.L_x_2348:
        /* <DEDUP_REMOVED lines=40> */
[----:B------:R-:W-:-:S07]  /*9890*/  LOP3.LUT R157, R144, R100, R169, 0x96, !PT ;  /* 0x00000064909d7212 */ /* 0x000fce00078e96a9 */
.L_x_2346:
[----:B------:R-:W-:Y:S05]  /*98a0*/  BSYNC.RECONVERGENT B1 ;  /* 0x0000000000017941 */ /* 0x000fea0003800200 */
.L_x_2345:
        /* <DEDUP_REMOVED lines=13> */
.L_x_2344:
[----:B------:R-:W-:Y:S05]  /*9980*/  BSYNC.RECONVERGENT B0 ;  /* 0x0000000000007941 */ /* 0x000fea0003800200 */
.L_x_2343:
[----:B------:R-:W-:Y:S02]  /*9990*/  F2FP.BF16.F32.PACK_AB R103, RZ, R160 ;  /* 0x000000a0ff67723e */ /* 0x000fe400000010ff */
[----:B------:R-:W-:Y:S02]  /*99a0*/  PRMT R102, R171, 0x5410, R102 ;  /* 0x00005410ab667816 */ /* 0x000fe40000000066 */
[----:B------:R-:W-:Y:S02]  /*99b0*/  PRMT R101, R167, 0x5410, R170 ;  /* 0x00005410a7657816 */ /* 0x000fe400000000aa */
[----:B------:R-:W-:Y:S02]  /*99c0*/  PRMT R100, R164, 0x5410, R166 ;  /* 0x00005410a4647816 */ /* 0x000fe400000000a6 */
[----:B------:R-:W-:Y:S01]  /*99d0*/  PRMT R103, R173, 0x5410, R103 ;  /* 0x00005410ad677816 */ /* 0x000fe20000000067 */
[----:B------:R-:W-:Y:S06]  /*99e0*/  BRA `(.L_x_2350) ;  /* 0x0000002800cc7947 */ /* 0x000fec0003800000 */
.L_x_2293:
[----:B------:R-:W-:Y:S01]  /*99f0*/  BSSY.RECONVERGENT B0, `(.L_x_2351) ;  /* 0x0000056000007945 */ /* 0x000fe20003800200 */
[----:B--2---:R-:W-:Y:S01]  /*9a00*/  MOV R150, RZ ;  /* 0x000000ff00967202 */ /* 0x004fe20000000f00 */
[----:B------:R-:W-:Y:S02]  /*9a10*/  IMAD.MOV.U32 R168, RZ, RZ, R160 ;  /* 0x000000ffffa87224 */ /* 0x000fe400078e00a0 */
[----:B01----:R-:W-:Y:S01]  /*9a20*/  IMAD.MOV.U32 R100, RZ, RZ, R161 ;  /* 0x000000ffff647224 */ /* 0x003fe200078e00a1 */
        /* <DEDUP_REMOVED lines=17> */
.L_x_2355:
        /* <DEDUP_REMOVED lines=13> */
.L_x_2357:
[----:B------:R-:W-:Y:S05]  /*9c10*/  BSYNC.RECONVERGENT B2 ;  /* 0x0000000000027941 */ /* 0x000fea0003800200 */
.L_x_2356:
        /* <DEDUP_REMOVED lines=40> */
[----:B------:R-:W-:-:S07]  /*9ea0*/  IMAD.MOV.U32 R100, RZ, RZ, RZ ;  /* 0x000000ffff647224 */ /* 0x000fce00078e00ff */
.L_x_2354:
[----:B------:R-:W-:Y:S05]  /*9eb0*/  BSYNC.RECONVERGENT B1 ;  /* 0x0000000000017941 */ /* 0x000fea0003800200 */
.L_x_2353:
        /* <DEDUP_REMOVED lines=9> */
.L_x_2352:
[----:B------:R-:W-:Y:S05]  /*9f50*/  BSYNC.RECONVERGENT B0 ;  /* 0x0000000000007941 */ /* 0x000fea0003800200 */
.L_x_2351:
        /* <DEDUP_REMOVED lines=18> */
.L_x_2362:
        /* <DEDUP_REMOVED lines=13> */
.L_x_2364:
[----:B------:R-:W-:Y:S05]  /*a150*/  BSYNC.RECONVERGENT B2 ;  /* 0x0000000000027941 */ /* 0x000fea0003800200 */
.L_x_2363:
        /* <DEDUP_REMOVED lines=42> */
.L_x_2361:
[----:B------:R-:W-:Y:S05]  /*a400*/  BSYNC.RECONVERGENT B1 ;  /* 0x0000000000017941 */ /* 0x000fea0003800200 */
.L_x_2360:
        /* <DEDUP_REMOVED lines=10> */
.L_x_2359:
[----:B------:R-:W-:Y:S05]  /*a4b0*/  BSYNC.RECONVERGENT B0 ;  /* 0x0000000000007941 */ /* 0x000fea0003800200 */
.L_x_2358:
        /* <DEDUP_REMOVED lines=18> */
.L_x_2369:
        /* <DEDUP_REMOVED lines=13> */
.L_x_2371:
[----:B------:R-:W-:Y:S05]  /*a6b0*/  BSYNC.RECONVERGENT B2 ;  /* 0x0000000000027941 */ /* 0x000fea0003800200 */
.L_x_2370:
        /* <DEDUP_REMOVED lines=42> */
.L_x_2368:
[----:B------:R-:W-:Y:S05]  /*a960*/  BSYNC.RECONVERGENT B1 ;  /* 0x0000000000017941 */ /* 0x000fea0003800200 */
.L_x_2367:
        /* <DEDUP_REMOVED lines=9> */
.L_x_2366:
[----:B------:R-:W-:Y:S05]  /*aa00*/  BSYNC.RECONVERGENT B0 ;  /* 0x0000000000007941 */ /* 0x000fea0003800200 */
.L_x_2365:
        /* <DEDUP_REMOVED lines=18> */
.L_x_2376:
        /* <DEDUP_REMOVED lines=13> */
.L_x_2378:
[----:B------:R-:W-:Y:S05]  /*ac00*/  BSYNC.RECONVERGENT B2 ;  /* 0x0000000000027941 */ /* 0x000fea0003800200 */
.L_x_2377:
        /* <DEDUP_REMOVED lines=42> */
.L_x_2375:
[----:B------:R-:W-:Y:S05]  /*aeb0*/  BSYNC.RECONVERGENT B1 ;  /* 0x0000000000017941 */ /* 0x000fea0003800200 */
.L_x_2374:
        /* <DEDUP_REMOVED lines=10> */
.L_x_2373:
[----:B------:R-:W-:Y:S05]  /*af60*/  BSYNC.RECONVERGENT B0 ;  /* 0x0000000000007941 */ /* 0x000fea0003800200 */
.L_x_2372:
        /* <DEDUP_REMOVED lines=18> */
.L_x_2383:
        /* <DEDUP_REMOVED lines=13> */
.L_x_2385:
[----:B------:R-:W-:Y:S05]  /*b160*/  BSYNC.RECONVERGENT B2 ;  /* 0x0000000000027941 */ /* 0x000fea0003800200 */
.L_x_2384:
        /* <DEDUP_REMOVED lines=42> */
.L_x_2382:
[----:B------:R-:W-:Y:S05]  /*b410*/  BSYNC.RECONVERGENT B1 ;  /* 0x0000000000017941 */ /* 0x000fea0003800200 */
.L_x_2381:
        /* <DEDUP_REMOVED lines=9> */
.L_x_2380:
[----:B------:R-:W-:Y:S05]  /*b4b0*/  BSYNC.RECONVERGENT B0 ;  /* 0x0000000000007941 */ /* 0x000fea0003800200 */
.L_x_2379:
        /* <DEDUP_REMOVED lines=18> */
.L_x_2390:
        /* <DEDUP_REMOVED lines=13> */
.L_x_2392:
[----:B------:R-:W-:Y:S05]  /*b6b0*/  BSYNC.RECONVERGENT B2 ;  /* 0x0000000000027941 */ /* 0x000fea0003800200 */
.L_x_2391:
        /* <DEDUP_REMOVED lines=42> */
.L_x_2389:
[----:B------:R-:W-:Y:S05]  /*b960*/  BSYNC.RECONVERGENT B1 ;  /* 0x0000000000017941 */ /* 0x000fea0003800200 */
.L_x_2388:
        /* <DEDUP_REMOVED lines=10> */
.L_x_2387:
[----:B------:R-:W-:Y:S05]  /*ba10*/  BSYNC.RECONVERGENT B0 ;  /* 0x0000000000007941 */ /* 0x000fea0003800200 */
.L_x_2386:
        /* <DEDUP_REMOVED lines=18> */
.L_x_2397:
        /* <DEDUP_REMOVED lines=13> */
.L_x_2399:
[----:B------:R-:W-:Y:S05]  /*bc10*/  BSYNC.RECONVERGENT B2 ;  /* 0x0000000000027941 */ /* 0x000fea0003800200 */
.L_x_2398:
        /* <DEDUP_REMOVED lines=42> */
.L_x_2396:
[----:B------:R-:W-:Y:S05]  /*bec0*/  BSYNC.RECONVERGENT B1 ;  /* 0x0000000000017941 */ /* 0x000fea0003800200 */
.L_x_2395:
[----:B------:R-:W-:Y:S01]  /*bed0*/  I2FP.F32.U32 R101, R102 ;  /* 0x0000006600657245 */ /* 0x000fe20000201000 */
[----:B------:R-:W-:Y:S02]  /*bee0*/  HFMA2 R102, -RZ, RZ, 0.1171875, 0 ;  /* 0x2f800000ff667431 */ /* 0x000fe400000001ff */
[----:B-----5:R-:W-:-:S04]  /*bef0*/  IMAD.U32 R103, R99, 0x10000, RZ ;  /* 0x0001000063677824 */ /* 0x020fc800078e00ff */
[----:B------:R-:W-:-:S04]  /*bf00*/  FMUL.FTZ R103, R103, UR11 ;  /* 0x0000000b67677c20 */ /* 0x000fc80008410000 */
[----:B------:R-:W-:Y:S01]  /*bf10*/  FMUL.FTZ R103, R103, UR10 ;  /* 0x0000000a67677c20 */ /* 0x000fe20008410000 */
[----:B------:R-:W-:-:S05]  /*bf20*/  FFMA.FTZ R101, R101, R102, 1.1641532182693481445e-10 ;  /* 0x2f00000065657423 */ /* 0x000fca0000010066 */
[----:B------:R-:W-:-:S04]  /*bf30*/  FSETP.GTU.FTZ.AND P2, PT, R101, UR8, PT ;  /* 0x0000000865007c0b */ /* 0x000fc8000bf5c000 */
[----:B------:R-:W-:Y:S02]  /*bf40*/  SEL R165, RZ, 0x1, P2 ;  /* 0x00000001ffa57807 */ /* 0x000fe40001000000 */
[----:B------:R-:W-:-:S07]  /*bf50*/  FSEL R161, R103, RZ, !P2 ;  /* 0x000000ff67a17208 */ /* 0x000fce0005000000 */
.L_x_2394:
[----:B------:R-:W-:Y:S05]  /*bf60*/  BSYNC.RECONVERGENT B0 ;  /* 0x0000000000007941 */ /* 0x000fea0003800200 */
.L_x_2393:
        /* <DEDUP_REMOVED lines=18> */
.L_x_2404:
        /* <DEDUP_REMOVED lines=13> */
.L_x_2406:
[----:B------:R-:W-:Y:S05]  /*c160*/  BSYNC.RECONVERGENT B2 ;  /* 0x0000000000027941 */ /* 0x000fea0003800200 */
.L_x_2405:
        /* <DEDUP_REMOVED lines=42> */
.L_x_2403:
[----:B------:R-:W-:Y:S05]  /*c410*/  BSYNC.RECONVERGENT B1 ;  /* 0x0000000000017941 */ /* 0x000fea0003800200 */
.L_x_2402:
        /* <DEDUP_REMOVED lines=10> */
.L_x_2401:
[----:B------:R-:W-:Y:S05]  /*c4c0*/  BSYNC.RECONVERGENT B0 ;  /* 0x0000000000007941 */ /* 0x000fea0003800200 */
.L_x_2400:
[----:B------:R-:W-:Y:S02]  /*c4d0*/  F2FP.BF16.F32.PACK_AB R103, RZ, R160 ;  /* 0x000000a0ff67723e */ /* 0x000fe400000010ff */
[----:B------:R-:W-:Y:S02]  /*c4e0*/  PRMT R102, R167, 0x5410, R169 ;  /* 0x00005410a7667816 */ /* 0x000fe400000000a9 */
[----:B------:R-:W-:Y:S02]  /*c4f0*/  PRMT R101, R164, 0x5410, R166 ;  /* 0x00005410a4657816 */ /* 0x000fe400000000a6 */
[----:B------:R-:W-:Y:S02]  /*c500*/  PRMT R100, R163, 0x5410, R162 ;  /* 0x00005410a3647816 */ /* 0x000fe400000000a2 */
[----:B------:R-:W-:-:S07]  /*c510*/  PRMT R103, R170, 0x5410, R103 ;  /* 0x00005410aa677816 */ /* 0x000fce0000000067 */
.L_x_2350:
[----:B------:R-:W-:Y:S01]  /*c520*/  VIADD R163, R195, 0x20 ;  /* 0x00000020c3a37836 */ /* 0x000fe20000000000 */
[----:B------:R-:W-:Y:S03]  /*c530*/  BSSY.RECONVERGENT B0, `(.L_x_2407) ;  /* 0x0000019000007945 */ /* 0x000fe60003800200 */
[----:B------:R-:W-:-:S05]  /*c540*/  IMAD.WIDE.U32 R162, R163, 0x10, R118 ;  /* 0x00000010a3a27825 */ /* 0x000fca00078e0076 */
        /* <DEDUP_REMOVED lines=16> */
[----:B------:R-:W-:Y:S02]  /*c650*/  LOP3.LUT R169, R163, R169, R167, 0xfe, !PT ;  /* 0x000000a9a3a97212 */ /* 0x000fe400078efea7 */
[----:B------:R-:W-:Y:S02]  /*c660*/  IADD3 R163, PT, PT, R191, 0x20, RZ ;  /* 0x00000020bfa37810 */ /* 0x000fe40007ffe0ff */
[----:B------:R-:W-:Y:S02]  /*c670*/  LOP3.LUT R102, R102, R166, R162, 0xfe, !PT ;  /* 0x000000a666667212 */ /* 0x000fe400078efea2 */
[----:B------:R-:W-:Y:S01]  /*c680*/  LOP3.LUT R103, R169, R103, RZ, 0xfc, !PT ;  /* 0x00000067a9677212 */ /* 0x000fe200078efcff */
[----:B0-----:R-:W-:Y:S01]  /*c690*/  IMAD.WIDE.U32 R100, R163, 0x8, R100 ;  /* 0x00000008a3647825 */ /* 0x001fe200078e0064 */
[----:B------:R-:W-:-:S05]  /*c6a0*/  LOP3.LUT R102, R102, 0xff, R127, 0xf8, !PT ;  /* 0x000000ff66667812 */ /* 0x000fca00078ef87f */
[----:B------:R1:W-:Y:S02]  /*c6b0*/  STG.E.64 desc[UR6][R100.64], R102 ;  /* 0x0000006664007986 */ /* 0x0003e4000c101b06 */
.L_x_2408:
[----:B------:R-:W-:Y:S05]  /*c6c0*/  BSYNC.RECONVERGENT B0 ;  /* 0x0000000000007941 */ /* 0x000fea0003800200 */
.L_x_2407:
[----:B------:R-:W-:Y:S04]  /*c6d0*/  BSSY.RECONVERGENT B0, `(.L_x_2409) ;  /* 0x0000006000007945 */ /* 0x000fe80003800200 */
[----:B------:R-:W-:Y:S05]  /*c6e0*/  @!P1 BRA `(.L_x_2410) ;  /* 0x0000000000109947 */ /* 0x000fea0003800000 */
[----:B-----5:R-:W2:Y:S01]  /*c6f0*/  LDC.64 R96, c[0x0][0x390] ;  /* 0x0000e400ff607b82 */ /* 0x020ea20000000a00 */
[----:B------:R-:W-:-:S04]  /*c700*/  VIADD R99, R191, 0x40 ;  /* 0x00000040bf637836 */ /* 0x000fc80000000000 */
[----:B--2---:R-:W-:-:S06]  /*c710*/  IMAD.WIDE.U32 R96, R99, 0x10, R96 ;  /* 0x0000001063607825 */ /* 0x004fcc00078e0060 */
[----:B------:R-:W5:Y:S02]  /*c720*/  LDG.E.128 R96, desc[UR6][R96.64] ;  /* 0x0000000660607981 */ /* 0x000f64000c1e1d00 */
.L_x_2410:
[----:B------:R-:W-:Y:S05]  /*c730*/  BSYNC.RECONVERGENT B0 ;  /* 0x0000000000007941 */ /* 0x000fea0003800200 */
.L_x_2409:
[----:B------:R-:W-:Y:S05]  /*c740*/  @!P0 BRA `(.L_x_2411) ;  /* 0x0000002c00b48947 */ /* 0x000fea0003800000 */
[----:B01----:R-:W0:Y:S01]  /*c750*/  LDC.64 R100, c[0x0][0x3a0] ;  /* 0x0000e800ff647b82 */ /* 0x003e220000000a00 */
[----:B------:R-:W-:-:S04]  /*c760*/  VIADD R103, R195, 0x40 ;  /* 0x00000040c3677836 */ /* 0x000fc80000000000 */
        /* <DEDUP_REMOVED lines=24> */
.L_x_2416:
        /* <DEDUP_REMOVED lines=13> */
.L_x_2418:
[----:B------:R-:W-:Y:S05]  /*c9c0*/  BSYNC.RECONVERGENT B2 ;  /* 0x0000000000027941 */ /* 0x000fea0003800200 */
.L_x_2417:
        /* <DEDUP_REMOVED lines=41> */
[----:B------:R-:W-:-:S07]  /*cc60*/  LOP3.LUT R157, R144, R162, R157, 0x96, !PT ;  /* 0x000000a2909d7212 */ /* 0x000fce00078e969d */
.L_x_2415:
[----:B------:R-:W-:Y:S05]  /*cc70*/  BSYNC.RECONVERGENT B1 ;  /* 0x0000000000017941 */ /* 0x000fea0003800200 */
.L_x_2414:
        /* <DEDUP_REMOVED lines=11> */
.L_x_2413:
[----:B------:R-:W-:Y:S05]  /*cd30*/  BSYNC.RECONVERGENT B0 ;  /* 0x0000000000007941 */ /* 0x000fea0003800200 */
.L_x_2412:
        /* <DEDUP_REMOVED lines=23> */
.L_x_2423:
        /* <DEDUP_REMOVED lines=13> */
.L_x_2425:
[----:B------:R-:W-:Y:S05]  /*cf80*/  BSYNC.RECONVERGENT B2 ;  /* 0x0000000000027941 */ /* 0x000fea0003800200 */
.L_x_2424:
        /* <DEDUP_REMOVED lines=42> */
.L_x_2422:
[----:B------:R-:W-:Y:S05]  /*d230*/  BSYNC.RECONVERGENT B1 ;  /* 0x0000000000017941 */ /* 0x000fea0003800200 */
.L_x_2421:
        /* <DEDUP_REMOVED lines=13> */
.L_x_2420:
[----:B------:R-:W-:Y:S05]  /*d310*/  BSYNC.RECONVERGENT B0 ;  /* 0x0000000000007941 */ /* 0x000fea0003800200 */
.L_x_2419:
        /* <DEDUP_REMOVED lines=22> */
.L_x_2430:
        /* <DEDUP_REMOVED lines=13> */
.L_x_2432:
[----:B------:R-:W-:Y:S05]  /*d550*/  BSYNC.RECONVERGENT B2 ;  /* 0x0000000000027941 */ /* 0x000fea0003800200 */
.L_x_2431:
        /* <DEDUP_REMOVED lines=42> */
.L_x_2429:
[----:B------:R-:W-:Y:S05]  /*d800*/  BSYNC.RECONVERGENT B1 ;  /* 0x0000000000017941 */ /* 0x000fea0003800200 */
.L_x_2428:
        /* <DEDUP_REMOVED lines=11> */
.L_x_2427:
[----:B------:R-:W-:Y:S05]  /*d8c0*/  BSYNC.RECONVERGENT B0 ;  /* 0x0000000000007941 */ /* 0x000fea0003800200 */
.L_x_2426:
        /* <DEDUP_REMOVED lines=23> */
.L_x_2437:
        /* <DEDUP_REMOVED lines=13> */
.L_x_2439:
[----:B------:R-:W-:Y:S05]  /*db10*/  BSYNC.RECONVERGENT B2 ;  /* 0x0000000000027941 */ /* 0x000fea0003800200 */
.L_x_2438:
        /* <DEDUP_REMOVED lines=42> */
.L_x_2436:
[----:B------:R-:W-:Y:S05]  /*ddc0*/  BSYNC.RECONVERGENT B1 ;  /* 0x0000000000017941 */ /* 0x000fea0003800200 */
.L_x_2435:
        /* <DEDUP_REMOVED lines=13> */
.L_x_2434:
[----:B------:R-:W-:Y:S05]  /*dea0*/  BSYNC.RECONVERGENT B0 ;  /* 0x0000000000007941 */ /* 0x000fea0003800200 */
.L_x_2433:
        /* <DEDUP_REMOVED lines=22> */
.L_x_2444:
        /* <DEDUP_REMOVED lines=13> */
.L_x_2446:
[----:B------:R-:W-:Y:S05]  /*e0e0*/  BSYNC.RECONVERGENT B2 ;  /* 0x0000000000027941 */ /* 0x000fea0003800200 */
.L_x_2445:
        /* <DEDUP_REMOVED lines=42> */
.L_x_2443:
[----:B------:R-:W-:Y:S05]  /*e390*/  BSYNC.RECONVERGENT B1 ;  /* 0x0000000000017941 */ /* 0x000fea0003800200 */
.L_x_2442:
[----:B------:R-:W-:Y:S01]  /*e3a0*/  I2FP.F32.U32 R101, R101 ;  /* 0x0000006500657245 */ /* 0x000fe20000201000 */
[----:B------:R-:W-:Y:S01]  /*e3b0*/  IMAD.MOV.U32 R156, RZ, RZ, 0x2f800000 ;  /* 0x2f800000ff9c7424 */ /* 0x000fe200078e00ff */
[----:B-----5:R-:W-:-:S03]  /*e3c0*/  SHF.L.U32 R131, R98, 0x10, RZ ;  /* 0x0000001062837819 */ /* 0x020fc600000006ff */
[----:B------:R-:W-:Y:S02]  /*e3d0*/  FFMA.FTZ R101, R101, R156, 1.1641532182693481445e-10 ;  /* 0x2f00000065657423 */ /* 0x000fe4000001009c */
[----:B------:R-:W-:-:S03]  /*e3e0*/  FMUL.FTZ R131, R131, UR11 ;  /* 0x0000000b83837c20 */ /* 0x000fc60008410000 */
[----:B------:R-:W-:Y:S01]  /*e3f0*/  FSETP.GTU.FTZ.AND P3, PT, R101, UR8, PT ;  /* 0x0000000865007c0b */ /* 0x000fe2000bf7c000 */
[----:B------:R-:W-:Y:S01]  /*e400*/  FMUL.FTZ R131, R131, UR10 ;  /* 0x0000000a83837c20 */ /* 0x000fe20008410000 */
[----:B------:R-:W-:-:S04]  /*e410*/  IMAD.U32 R101, R102, 0x10000, RZ ;  /* 0x0001000066657824 */ /* 0x000fc800078e00ff */
[----:B------:R-:W-:Y:S02]  /*e420*/  FSEL R168, R131, RZ, !P3 ;  /* 0x000000ff83a87208 */ /* 0x000fe40005800000 */
[----:B------:R-:W-:-:S03]  /*e430*/  SEL R131, RZ, 0x1, P3 ;  /* 0x00000001ff837807 */ /* 0x000fc60001800000 */
[----:B------:R-:W-:-:S07]  /*e440*/  FADD.FTZ R168, R101, R168 ;  /* 0x000000a865a87221 */ /* 0x000fce0000010000 */
.L_x_2441:
[----:B------:R-:W-:Y:S05]  /*e450*/  BSYNC.RECONVERGENT B0 ;  /* 0x0000000000007941 */ /* 0x000fea0003800200 */
.L_x_2440:
        /* <DEDUP_REMOVED lines=23> */
.L_x_2451:
        /* <DEDUP_REMOVED lines=13> */
.L_x_2453:
[----:B------:R-:W-:Y:S05]  /*e6a0*/  BSYNC.RECONVERGENT B2 ;  /* 0x0000000000027941 */ /* 0x000fea0003800200 */
.L_x_2452:
        /* <DEDUP_REMOVED lines=42> */
.L_x_2450:
[----:B------:R-:W-:Y:S05]  /*e950*/  BSYNC.RECONVERGENT B1 ;  /* 0x0000000000017941 */ /* 0x000fea0003800200 */
.L_x_2449:
        /* <DEDUP_REMOVED lines=13> */
.L_x_2448:
[----:B------:R-:W-:Y:S05]  /*ea30*/  BSYNC.RECONVERGENT B0 ;  /* 0x0000000000007941 */ /* 0x000fea0003800200 */
.L_x_2447:
        /* <DEDUP_REMOVED lines=22> */
.L_x_2458:
        /* <DEDUP_REMOVED lines=13> */
.L_x_2460:
[----:B------:R-:W-:Y:S05]  /*ec70*/  BSYNC.RECONVERGENT B2 ;  /* 0x0000000000027941 */ /* 0x000fea0003800200 */
.L_x_2459:
        /* <DEDUP_REMOVED lines=42> */
.L_x_2457:
[----:B------:R-:W-:Y:S05]  /*ef20*/  BSYNC.RECONVERGENT B1 ;  /* 0x0000000000017941 */ /* 0x000fea0003800200 */
.L_x_2456:
        /* <DEDUP_REMOVED lines=11> */
.L_x_2455:
[----:B------:R-:W-:Y:S05]  /*efe0*/  BSYNC.RECONVERGENT B0 ;  /* 0x0000000000007941 */ /* 0x000fea0003800200 */
.L_x_2454:
        /* <DEDUP_REMOVED lines=23> */
.L_x_2465:
        /* <DEDUP_REMOVED lines=13> */
.L_x_2467:
[----:B------:R-:W-:Y:S05]  /*f230*/  BSYNC.RECONVERGENT B2 ;  /* 0x0000000000027941 */ /* 0x000fea0003800200 */
.L_x_2466:
        /* <DEDUP_REMOVED lines=39> */
[----:B------:R-:W-:Y:S01]  /*f4b0*/  HFMA2 R156, -RZ, RZ, 0, 0 ;  /* 0x00000000ff9c7431 */ /* 0x000fe200000001ff */
[----:B------:R-:W-:-:S07]  /*f4c0*/  LOP3.LUT R157, R144, R100, R177, 0x96, !PT ;  /* 0x00000064909d7212 */ /* 0x000fce00078e96b1 */
.L_x_2464:
[----:B------:R-:W-:Y:S05]  /*f4d0*/  BSYNC.RECONVERGENT B1 ;  /* 0x0000000000017941 */ /* 0x000fea0003800200 */
.L_x_2463:
        /* <DEDUP_REMOVED lines=13> */
.L_x_2462:
[----:B------:R-:W-:Y:S05]  /*f5b0*/  BSYNC.RECONVERGENT B0 ;  /* 0x0000000000007941 */ /* 0x000fea0003800200 */
.L_x_2461:
[----:B------:R-:W-:Y:S02]  /*f5c0*/  F2FP.BF16.F32.PACK_AB R103, RZ, R170 ;  /* 0x000000aaff67723e */ /* 0x000fe400000010ff */
[----:B------:R-:W-:Y:S02]  /*f5d0*/  PRMT R102, R179, 0x5410, R102 ;  /* 0x00005410b3667816 */ /* 0x000fe40000000066 */
[----:B------:R-:W-:Y:S02]  /*f5e0*/  PRMT R101, R175, 0x5410, R178 ;  /* 0x00005410af657816 */ /* 0x000fe400000000b2 */
[----:B------:R-:W-:Y:S02]  /*f5f0*/  PRMT R100, R162, 0x5410, R174 ;  /* 0x00005410a2647816 */ /* 0x000fe400000000ae */
[----:B------:R-:W-:Y:S01]  /*f600*/  PRMT R103, R180, 0x5410, R103 ;  /* 0x00005410b4677816 */ /* 0x000fe20000000067 */
[----:B------:R-:W-:Y:S06]  /*f610*/  BRA `(.L_x_2468) ;  /* 0x0000002800cc7947 */ /* 0x000fec0003800000 */
.L_x_2411:
[----:B------:R-:W-:Y:S01]  /*f620*/  BSSY.RECONVERGENT B0, `(.L_x_2469) ;  /* 0x0000056000007945 */ /* 0x000fe20003800200 */
[----:B------:R-:W-:Y:S01]  /*f630*/  IMAD.MOV.U32 R164, RZ, RZ, RZ ;  /* 0x000000ffffa47224 */ /* 0x000fe200078e00ff */
[----:B01----:R-:W-:Y:S01]  /*f640*/  MOV R100, R156 ;  /* 0x0000009c00647202 */ /* 0x003fe20000000f00 */
        /* <DEDUP_REMOVED lines=18> */
.L_x_2473:
        /* <DEDUP_REMOVED lines=13> */
.L_x_2475:
[----:B------:R-:W-:Y:S05]  /*f840*/  BSYNC.RECONVERGENT B2 ;  /* 0x0000000000027941 */ /* 0x000fea0003800200 */
.L_x_2474:
        /* <DEDUP_REMOVED lines=40> */
[----:B------:R-:W-:-:S07]  /*fad0*/  HFMA2 R100, -RZ, RZ, 0, 0 ;  /* 0x00000000ff647431 */ /* 0x000fce00000001ff */
.L_x_2472:
[----:B------:R-:W-:Y:S05]  /*fae0*/  BSYNC.RECONVERGENT B1 ;  /* 0x0000000000017941 */ /* 0x000fea0003800200 */
.L_x_2471:
        /* <DEDUP_REMOVED lines=9> */
.L_x_2470:
[----:B------:R-:W-:Y:S05]  /*fb80*/  BSYNC.RECONVERGENT B0 ;  /* 0x0000000000007941 */ /* 0x000fea0003800200 */
.L_x_2469:
        /* <DEDUP_REMOVED lines=18> */
.L_x_2480:
        /* <DEDUP_REMOVED lines=13> */
.L_x_2482:
[----:B------:R-:W-:Y:S05]  /*fd80*/  BSYNC.RECONVERGENT B2 ;  /* 0x0000000000027941 */ /* 0x000fea0003800200 */
.L_x_2481:
        /* <DEDUP_REMOVED lines=42> */
.L_x_2479:
[----:B------:R-:W-:Y:S05]  /*10030*/  BSYNC.RECONVERGENT B1 ;  /* 0x0000000000017941 */ /* 0x000fea0003800200 */
.L_x_2478:
        /* <DEDUP_REMOVED lines=10> */
.L_x_2477:
[----:B------:R-:W-:Y:S05]  /*100e0*/  BSYNC.RECONVERGENT B0 ;  /* 0x0000000000007941 */ /* 0x000fea0003800200 */
.L_x_2476:
        /* <DEDUP_REMOVED lines=18> */
.L_x_2487:
        /* <DEDUP_REMOVED lines=13> */
.L_x_2489:
[----:B------:R-:W-:Y:S05]  /*102e0*/  BSYNC.RECONVERGENT B2 ;  /* 0x0000000000027941 */ /* 0x000fea0003800200 */
.L_x_2488:
        /* <DEDUP_REMOVED lines=42> */
.L_x_2486:
[----:B------:R-:W-:Y:S05]  /*10590*/  BSYNC.RECONVERGENT B1 ;  /* 0x0000000000017941 */ /* 0x000fea0003800200 */
.L_x_2485:
        /* <DEDUP_REMOVED lines=9> */
.L_x_2484:
[----:B------:R-:W-:Y:S05]  /*10630*/  BSYNC.RECONVERGENT B0 ;  /* 0x0000000000007941 */ /* 0x000fea0003800200 */
.L_x_2483:
        /* <DEDUP_REMOVED lines=18> */
.L_x_2494:
        /* <DEDUP_REMOVED lines=13> */
.L_x_2496:
[----:B------:R-:W-:Y:S05]  /*10830*/  BSYNC.RECONVERGENT B2 ;  /* 0x0000000000027941 */ /* 0x000fea0003800200 */
.L_x_2495:
        /* <DEDUP_REMOVED lines=42> */
.L_x_2493:
[----:B------:R-:W-:Y:S05]  /*10ae0*/  BSYNC.RECONVERGENT B1 ;  /* 0x0000000000017941 */ /* 0x000fea0003800200 */
.L_x_2492:
        /* <DEDUP_REMOVED lines=10> */
.L_x_2491:
[----:B------:R-:W-:Y:S05]  /*10b90*/  BSYNC.RECONVERGENT B0 ;  /* 0x0000000000007941 */ /* 0x000fea0003800200 */
.L_x_2490:
        /* <DEDUP_REMOVED lines=18> */
.L_x_2501:
        /* <DEDUP_REMOVED lines=13> */
.L_x_2503:
[----:B------:R-:W-:Y:S05]  /*10d90*/  BSYNC.RECONVERGENT B2 ;  /* 0x0000000000027941 */ /* 0x000fea0003800200 */
.L_x_2502:
        /* <DEDUP_REMOVED lines=42> */
.L_x_2500:
[----:B------:R-:W-:Y:S05]  /*11040*/  BSYNC.RECONVERGENT B1 ;  /* 0x0000000000017941 */ /* 0x000fea0003800200 */
.L_x_2499:
        /* <DEDUP_REMOVED lines=9> */
.L_x_2498:
[----:B------:R-:W-:Y:S05]  /*110e0*/  BSYNC.RECONVERGENT B0 ;  /* 0x0000000000007941 */ /* 0x000fea0003800200 */
.L_x_2497:
        /* <DEDUP_REMOVED lines=18> */
.L_x_2508:
        /* <DEDUP_REMOVED lines=13> */
.L_x_2510:
[----:B------:R-:W-:Y:S05]  /*112e0*/  BSYNC.RECONVERGENT B2 ;  /* 0x0000000000027941 */ /* 0x000fea0003800200 */
.L_x_2509:
        /* <DEDUP_REMOVED lines=42> */
.L_x_2507:
[----:B------:R-:W-:Y:S05]  /*11590*/  BSYNC.RECONVERGENT B1 ;  /* 0x0000000000017941 */ /* 0x000fea0003800200 */
.L_x_2506:
        /* <DEDUP_REMOVED lines=10> */
.L_x_2505:
[----:B------:R-:W-:Y:S05]  /*11640*/  BSYNC.RECONVERGENT B0 ;  /* 0x0000000000007941 */ /* 0x000fea0003800200 */
.L_x_2504:
        /* <DEDUP_REMOVED lines=18> */
.L_x_2515:
        /* <DEDUP_REMOVED lines=13> */
.L_x_2517:
[----:B------:R-:W-:Y:S05]  /*11840*/  BSYNC.RECONVERGENT B2 ;  /* 0x0000000000027941 */ /* 0x000fea0003800200 */
.L_x_2516:
        /* <DEDUP_REMOVED lines=42> */
.L_x_2514:
[----:B------:R-:W-:Y:S05]  /*11af0*/  BSYNC.RECONVERGENT B1 ;  /* 0x0000000000017941 */ /* 0x000fea0003800200 */
.L_x_2513:
        /* <DEDUP_REMOVED lines=9> */
.L_x_2512:
[----:B------:R-:W-:Y:S05]  /*11b90*/  BSYNC.RECONVERGENT B0 ;  /* 0x0000000000007941 */ /* 0x000fea0003800200 */
.L_x_2511:
        /* <DEDUP_REMOVED lines=18> */
.L_x_2522:
        /* <DEDUP_REMOVED lines=13> */
.L_x_2524:
[----:B------:R-:W-:Y:S05]  /*11d90*/  BSYNC.RECONVERGENT B2 ;  /* 0x0000000000027941 */ /* 0x000fea0003800200 */
.L_x_2523:
        /* <DEDUP_REMOVED lines=40> */
[----:B------:R-:W-:Y:S01]  /*12020*/  MOV R101, R176 ;  /* 0x000000b000657202 */ /* 0x000fe20000000f00 */
[----:B------:R-:W-:-:S07]  /*12030*/  IMAD.MOV.U32 R176, RZ, RZ, R100 ;  /* 0x000000ffffb07224 */ /* 0x000fce00078e0064 */
.L_x_2521:
[----:B------:R-:W-:Y:S05]  /*12040*/  BSYNC.RECONVERGENT B1 ;  /* 0x0000000000017941 */ /* 0x000fea0003800200 */
.L_x_2520:
        /* <DEDUP_REMOVED lines=10> */
.L_x_2519:
[----:B------:R-:W-:Y:S05]  /*120f0*/  BSYNC.RECONVERGENT B0 ;  /* 0x0000000000007941 */ /* 0x000fea0003800200 */
.L_x_2518:
[----:B------:R-:W-:Y:S02]  /*12100*/  F2FP.BF16.F32.PACK_AB R103, RZ, R170 ;  /* 0x000000aaff67723e */ /* 0x000fe400000010ff */
[----:B------:R-:W-:Y:S02]  /*12110*/  PRMT R102, R177, 0x5410, R175 ;  /* 0x00005410b1667816 */ /* 0x000fe400000000af */
[----:B------:R-:W-:Y:S02]  /*12120*/  PRMT R101, R174, 0x5410, R173 ;  /* 0x00005410ae657816 */ /* 0x000fe400000000ad */
[----:B------:R-:W-:Y:S02]  /*12130*/  PRMT R100, R172, 0x5410, R162 ;  /* 0x00005410ac647816 */ /* 0x000fe400000000a2 */
[----:B------:R-:W-:-:S07]  /*12140*/  PRMT R103, R178, 0x5410, R103 ;  /* 0x00005410b2677816 */ /* 0x000fce0000000067 */
.L_x_2468:
[----:B------:R-:W-:Y:S01]  /*12150*/  VIADD R173, R195, 0x40 ;  /* 0x00000040c3ad7836 */ /* 0x000fe20000000000 */
[----:B------:R-:W-:Y:S03]  /*12160*/  BSSY.RECONVERGENT B0, `(.L_x_2525) ;  /* 0x0000019000007945 */ /* 0x000fe60003800200 */
[----:B------:R-:W-:-:S05]  /*12170*/  IMAD.WIDE.U32 R172, R173, 0x10, R118 ;  /* 0x00000010adac7825 */ /* 0x000fca00078e0076 */
        /* <DEDUP_REMOVED lines=17> */
[----:B------:R-:W-:Y:S01]  /*12290*/  VIADD R173, R191, 0x40 ;  /* 0x00000040bfad7836 */ /* 0x000fe20000000000 */
[----:B------:R-:W-:Y:S02]  /*122a0*/  LOP3.LUT R102, R102, R174, R172, 0xfe, !PT ;  /* 0x000000ae66667212 */ /* 0x000fe400078efeac */
[----:B------:R-:W-:Y:S01]  /*122b0*/  LOP3.LUT R103, R177, R103, RZ, 0xfc, !PT ;  /* 0x00000067b1677212 */ /* 0x000fe200078efcff */
[----:B0-----:R-:W-:Y:S01]  /*122c0*/  IMAD.WIDE.U32 R100, R173, 0x8, R100 ;  /* 0x00000008ad647825 */ /* 0x001fe200078e0064 */
[----:B------:R-:W-:-:S05]  /*122d0*/  LOP3.LUT R102, R102, 0xff, R127, 0xf8, !PT ;  /* 0x000000ff66667812 */ /* 0x000fca00078ef87f */
[----:B------:R1:W-:Y:S02]  /*122e0*/  STG.E.64 desc[UR6][R100.64], R102 ;  /* 0x0000006664007986 */ /* 0x0003e4000c101b06 */
.L_x_2526:
[----:B------:R-:W-:Y:S05]  /*122f0*/  BSYNC.RECONVERGENT B0 ;  /* 0x0000000000007941 */ /* 0x000fea0003800200 */
.L_x_2525:
[----:B------:R-:W-:Y:S04]  /*12300*/  BSSY.RECONVERGENT B0, `(.L_x_2527) ;  /* 0x0000006000007945 */ /* 0x000fe80003800200 */
[----:B------:R-:W-:Y:S05]  /*12310*/  @!P1 BRA `(.L_x_2528) ;  /* 0x0000000000109947 */ /* 0x000fea0003800000 */
[----:B-----5:R-:W2:Y:S01]  /*12320*/  LDC.64 R96, c[0x0][0x390] ;  /* 0x0000e400ff607b82 */ /* 0x020ea20000000a00 */
[----:B------:R-:W-:-:S04]  /*12330*/  VIADD R99, R191, 0x60 ;  /* 0x00000060bf637836 */ /* 0x000fc80000000000 */
[----:B--2---:R-:W-:-:S06]  /*12340*/  IMAD.WIDE.U32 R96, R99, 0x10, R96 ;  /* 0x0000001063607825 */ /* 0x004fcc00078e0060 */
[----:B------:R-:W5:Y:S02]  /*12350*/  LDG.E.128 R96, desc[UR6][R96.64] ;  /* 0x0000000660607981 */ /* 0x000f64000c1e1d00 */
.L_x_2528:
[----:B------:R-:W-:Y:S05]  /*12360*/  BSYNC.RECONVERGENT B0 ;  /* 0x0000000000007941 */ /* 0x000fea0003800200 */
.L_x_2527:
[----:B------:R-:W-:Y:S05]  /*12370*/  @!P0 BRA `(.L_x_2529) ;  /* 0x0000002c00b88947 */ /* 0x000fea0003800000 */
[----:B01----:R-:W0:Y:S01]  /*12380*/  LDC.64 R100, c[0x0][0x3a0] ;  /* 0x0000e800ff647b82 */ /* 0x003e220000000a00 */
[----:B------:R-:W-:-:S05]  /*12390*/  IADD3 R103, PT, PT, R195, 0x60, RZ ;  /* 0x00000060c3677810 */ /* 0x000fca0007ffe0ff */
        /* <DEDUP_REMOVED lines=24> */
.L_x_2534:
        /* <DEDUP_REMOVED lines=13> */
.L_x_2536:
[----:B------:R-:W-:Y:S05]  /*125f0*/  BSYNC.RECONVERGENT B2 ;  /* 0x0000000000027941 */ /* 0x000fea0003800200 */
.L_x_2535:
        /* <DEDUP_REMOVED lines=42> */
.L_x_2533:
[----:B------:R-:W-:Y:S05]  /*128a0*/  BSYNC.RECONVERGENT B1 ;  /* 0x0000000000017941 */ /* 0x000fea0003800200 */
.L_x_2532:
        /* <DEDUP_REMOVED lines=11> */
.L_x_2531:
[----:B------:R-:W-:Y:S05]  /*12960*/  BSYNC.RECONVERGENT B0 ;  /* 0x0000000000007941 */ /* 0x000fea0003800200 */
.L_x_2530:
        /* <DEDUP_REMOVED lines=23> */
.L_x_2541:
        /* <DEDUP_REMOVED lines=13> */
.L_x_2543:
[----:B------:R-:W-:Y:S05]  /*12bb0*/  BSYNC.RECONVERGENT B2 ;  /* 0x0000000000027941 */ /* 0x000fea0003800200 */
.L_x_2542:
        /* <DEDUP_REMOVED lines=42> */
.L_x_2540:
[----:B------:R-:W-:Y:S05]  /*12e60*/  BSYNC.RECONVERGENT B1 ;  /* 0x0000000000017941 */ /* 0x000fea0003800200 */
.L_x_2539:
        /* <DEDUP_REMOVED lines=13> */
.L_x_2538:
[----:B------:R-:W-:Y:S05]  /*12f40*/  BSYNC.RECONVERGENT B0 ;  /* 0x0000000000007941 */ /* 0x000fea0003800200 */
.L_x_2537:
        /* <DEDUP_REMOVED lines=22> */
.L_x_2548:
        /* <DEDUP_REMOVED lines=13> */
.L_x_2550:
[----:B------:R-:W-:Y:S05]  /*13180*/  BSYNC.RECONVERGENT B2 ;  /* 0x0000000000027941 */ /* 0x000fea0003800200 */
.L_x_2549:
        /* <DEDUP_REMOVED lines=42> */
.L_x_2547:
[----:B------:R-:W-:Y:S05]  /*13430*/  BSYNC.RECONVERGENT B1 ;  /* 0x0000000000017941 */ /* 0x000fea0003800200 */
.L_x_2546:
        /* <DEDUP_REMOVED lines=11> */
.L_x_2545:
[----:B------:R-:W-:Y:S05]  /*134f0*/  BSYNC.RECONVERGENT B0 ;  /* 0x0000000000007941 */ /* 0x000fea0003800200 */
.L_x_2544:
        /* <DEDUP_REMOVED lines=23> */
.L_x_2555:
        /* <DEDUP_REMOVED lines=13> */
.L_x_2557:
[----:B------:R-:W-:Y:S05]  /*13740*/  BSYNC.RECONVERGENT B2 ;  /* 0x0000000000027941 */ /* 0x000fea0003800200 */
.L_x_2556:
        /* <DEDUP_REMOVED lines=42> */
.L_x_2554:
[----:B------:R-:W-:Y:S05]  /*139f0*/  BSYNC.RECONVERGENT B1 ;  /* 0x0000000000017941 */ /* 0x000fea0003800200 */
.L_x_2553:
        /* <DEDUP_REMOVED lines=13> */
.L_x_2552:
[----:B------:R-:W-:Y:S05]  /*13ad0*/  BSYNC.RECONVERGENT B0 ;  /* 0x0000000000007941 */ /* 0x000fea0003800200 */
.L_x_2551:
        /* <DEDUP_REMOVED lines=22> */
.L_x_2562:
        /* <DEDUP_REMOVED lines=13> */
.L_x_2564:
[----:B------:R-:W-:Y:S05]  /*13d10*/  BSYNC.RECONVERGENT B2 ;  /* 0x0000000000027941 */ /* 0x000fea0003800200 */
.L_x_2563:
        /* <DEDUP_REMOVED lines=42> */
.L_x_2561:
[----:B------:R-:W-:Y:S05]  /*13fc0*/  BSYNC.RECONVERGENT B1 ;  /* 0x0000000000017941 */ /* 0x000fea0003800200 */
.L_x_2560:
        /* <DEDUP_REMOVED lines=11> */
.L_x_2559:
[----:B------:R-:W-:Y:S05]  /*14080*/  BSYNC.RECONVERGENT B0 ;  /* 0x0000000000007941 */ /* 0x000fea0003800200 */
.L_x_2558:
        /* <DEDUP_REMOVED lines=23> */
.L_x_2569:
        /* <DEDUP_REMOVED lines=13> */
.L_x_2571:
[----:B------:R-:W-:Y:S05]  /*142d0*/  BSYNC.RECONVERGENT B2 ;  /* 0x0000000000027941 */ /* 0x000fea0003800200 */
.L_x_2570:
        /* <DEDUP_REMOVED lines=42> */
.L_x_2568:
[----:B------:R-:W-:Y:S05]  /*14580*/  BSYNC.RECONVERGENT B1 ;  /* 0x0000000000017941 */ /* 0x000fea0003800200 */
.L_x_2567:
        /* <DEDUP_REMOVED lines=13> */
.L_x_2566:
[----:B------:R-:W-:Y:S05]  /*14660*/  BSYNC.RECONVERGENT B0 ;  /* 0x0000000000007941 */ /* 0x000fea0003800200 */
.L_x_2565:
        /* <DEDUP_REMOVED lines=22> */
.L_x_2576:
        /* <DEDUP_REMOVED lines=13> */
.L_x_2578:
[----:B------:R-:W-:Y:S05]  /*148a0*/  BSYNC.RECONVERGENT B2 ;  /* 0x0000000000027941 */ /* 0x000fea0003800200 */
.L_x_2577:
        /* <DEDUP_REMOVED lines=42> */
.L_x_2575:
[----:B------:R-:W-:Y:S05]  /*14b50*/  BSYNC.RECONVERGENT B1 ;  /* 0x0000000000017941 */ /* 0x000fea0003800200 */
.L_x_2574:
        /* <DEDUP_REMOVED lines=11> */
.L_x_2573:
[----:B------:R-:W-:Y:S05]  /*14c10*/  BSYNC.RECONVERGENT B0 ;  /* 0x0000000000007941 */ /* 0x000fea0003800200 */
.L_x_2572:
        /* <DEDUP_REMOVED lines=23> */
.L_x_2583:
        /* <DEDUP_REMOVED lines=13> */
.L_x_2585:
[----:B------:R-:W-:Y:S05]  /*14e60*/  BSYNC.RECONVERGENT B2 ;  /* 0x0000000000027941 */ /* 0x000fea0003800200 */
.L_x_2584:
        /* <DEDUP_REMOVED lines=42> */
.L_x_2582:
[----:B------:R-:W-:Y:S05]  /*15110*/  BSYNC.RECONVERGENT B1 ;  /* 0x0000000000017941 */ /* 0x000fea0003800200 */
.L_x_2581:
        /* <DEDUP_REMOVED lines=13> */
.L_x_2580:
[----:B------:R-:W-:Y:S05]  /*151f0*/  BSYNC.RECONVERGENT B0 ;  /* 0x0000000000007941 */ /* 0x000fea0003800200 */
.L_x_2579:
[----:B------:R-:W-:Y:S02]  /*15200*/  F2FP.BF16.F32.PACK_AB R103, RZ, R178 ;  /* 0x000000b2ff67723e */ /* 0x000fe400000010ff */
[----:B------:R-:W-:Y:S02]  /*15210*/  PRMT R102, R186, 0x5410, R102 ;  /* 0x00005410ba667816 */ /* 0x000fe40000000066 */
[----:B------:R-:W-:Y:S02]  /*15220*/  PRMT R101, R184, 0x5410, R185 ;  /* 0x00005410b8657816 */ /* 0x000fe400000000b9 */
[----:B------:R-:W-:Y:S02]  /*15230*/  PRMT R100, R182, 0x5410, R183 ;  /* 0x00005410b6647816 */ /* 0x000fe400000000b7 */
[----:B------:R-:W-:Y:S01]  /*15240*/  PRMT R103, R187, 0x5410, R103 ;  /* 0x00005410bb677816 */ /* 0x000fe20000000067 */
[----:B------:R-:W-:Y:S06]  /*15250*/  BRA `(.L_x_2586) ;  /* 0x0000002800d07947 */ /* 0x000fec0003800000 */
.L_x_2529:
[----:B------:R-:W-:Y:S01]  /*15260*/  BSSY.RECONVERGENT B0, `(.L_x_2587) ;  /* 0x0000057000007945 */ /* 0x000fe20003800200 */
[----:B0-----:R-:W-:Y:S01]  /*15270*/  MOV R173, RZ ;  /* 0x000000ff00ad7202 */ /* 0x001fe20000000f00 */
[----:B------:R-:W-:Y:S02]  /*15280*/  IMAD.MOV.U32 R162, RZ, RZ, R176 ;  /* 0x000000ffffa27224 */ /* 0x000fe400078e00b0 */
[----:B-1----:R-:W-:Y:S01]  /*15290*/  IMAD.MOV.U32 R100, RZ, RZ, R156 ;  /* 0x000000ffff647224 */ /* 0x002fe200078e009c */
        /* <DEDUP_REMOVED lines=17> */
.L_x_2591:
        /* <DEDUP_REMOVED lines=13> */
.L_x_2593:
[----:B------:R-:W-:Y:S05]  /*15480*/  BSYNC.RECONVERGENT B2 ;  /* 0x0000000000027941 */ /* 0x000fea0003800200 */
.L_x_2592:
        /* <DEDUP_REMOVED lines=42> */
.L_x_2590:
[----:B------:R-:W-:Y:S05]  /*15730*/  BSYNC.RECONVERGENT B1 ;  /* 0x0000000000017941 */ /* 0x000fea0003800200 */
.L_x_2589:
        /* <DEDUP_REMOVED lines=9> */
.L_x_2588:
[----:B------:R-:W-:Y:S05]  /*157d0*/  BSYNC.RECONVERGENT B0 ;  /* 0x0000000000007941 */ /* 0x000fea0003800200 */
.L_x_2587:
        /* <DEDUP_REMOVED lines=18> */
.L_x_2598:
        /* <DEDUP_REMOVED lines=13> */
.L_x_2600:
[----:B------:R-:W-:Y:S05]  /*159d0*/  BSYNC.RECONVERGENT B2 ;  /* 0x0000000000027941 */ /* 0x000fea0003800200 */
.L_x_2599:
        /* <DEDUP_REMOVED lines=42> */
.L_x_2597:
[----:B------:R-:W-:Y:S05]  /*15c80*/  BSYNC.RECONVERGENT B1 ;  /* 0x0000000000017941 */ /* 0x000fea0003800200 */
.L_x_2596:
        /* <DEDUP_REMOVED lines=10> */
.L_x_2595:
[----:B------:R-:W-:Y:S05]  /*15d30*/  BSYNC.RECONVERGENT B0 ;  /* 0x0000000000007941 */ /* 0x000fea0003800200 */
.L_x_2594:
        /* <DEDUP_REMOVED lines=18> */
.L_x_2605:
        /* <DEDUP_REMOVED lines=13> */
.L_x_2607:
[----:B------:R-:W-:Y:S05]  /*15f30*/  BSYNC.RECONVERGENT B2 ;  /* 0x0000000000027941 */ /* 0x000fea0003800200 */
.L_x_2606:
        /* <DEDUP_REMOVED lines=42> */
.L_x_2604:
[----:B------:R-:W-:Y:S05]  /*161e0*/  BSYNC.RECONVERGENT B1 ;  /* 0x0000000000017941 */ /* 0x000fea0003800200 */
.L_x_2603:
        /* <DEDUP_REMOVED lines=9> */
.L_x_2602:
[----:B------:R-:W-:Y:S05]  /*16280*/  BSYNC.RECONVERGENT B0 ;  /* 0x0000000000007941 */ /* 0x000fea0003800200 */
.L_x_2601:
        /* <DEDUP_REMOVED lines=18> */
.L_x_2612:
        /* <DEDUP_REMOVED lines=13> */
.L_x_2614:
[----:B------:R-:W-:Y:S05]  /*16480*/  BSYNC.RECONVERGENT B2 ;  /* 0x0000000000027941 */ /* 0x000fea0003800200 */
.L_x_2613:
        /* <DEDUP_REMOVED lines=42> */
.L_x_2611:
[----:B------:R-:W-:Y:S05]  /*16730*/  BSYNC.RECONVERGENT B1 ;  /* 0x0000000000017941 */ /* 0x000fea0003800200 */
.L_x_2610:
        /* <DEDUP_REMOVED lines=10> */
.L_x_2609:
[----:B------:R-:W-:Y:S05]  /*167e0*/  BSYNC.RECONVERGENT B0 ;  /* 0x0000000000007941 */ /* 0x000fea0003800200 */
.L_x_2608:
        /* <DEDUP_REMOVED lines=18> */
.L_x_2619:
        /* <DEDUP_REMOVED lines=13> */
.L_x_2621:
[----:B------:R-:W-:Y:S05]  /*169e0*/  BSYNC.RECONVERGENT B2 ;  /* 0x0000000000027941 */ /* 0x000fea0003800200 */
.L_x_2620:
        /* <DEDUP_REMOVED lines=42> */
.L_x_2618:
[----:B------:R-:W-:Y:S05]  /*16c90*/  BSYNC.RECONVERGENT B1 ;  /* 0x0000000000017941 */ /* 0x000fea0003800200 */
.L_x_2617:
        /* <DEDUP_REMOVED lines=9> */
.L_x_2616:
[----:B------:R-:W-:Y:S05]  /*16d30*/  BSYNC.RECONVERGENT B0 ;  /* 0x0000000000007941 */ /* 0x000fea0003800200 */
.L_x_2615:
        /* <DEDUP_REMOVED lines=18> */
.L_x_2626:
        /* <DEDUP_REMOVED lines=13> */
.L_x_2628:
[----:B------:R-:W-:Y:S05]  /*16f30*/  BSYNC.RECONVERGENT B2 ;  /* 0x0000000000027941 */ /* 0x000fea0003800200 */
.L_x_2627:
        /* <DEDUP_REMOVED lines=42> */
.L_x_2625:
[----:B------:R-:W-:Y:S05]  /*171e0*/  BSYNC.RECONVERGENT B1 ;  /* 0x0000000000017941 */ /* 0x000fea0003800200 */
.L_x_2624:
        /* <DEDUP_REMOVED lines=10> */
.L_x_2623:
[----:B------:R-:W-:Y:S05]  /*17290*/  BSYNC.RECONVERGENT B0 ;  /* 0x0000000000007941 */ /* 0x000fea0003800200 */
.L_x_2622:
        /* <DEDUP_REMOVED lines=18> */
.L_x_2633:
        /* <DEDUP_REMOVED lines=13> */
.L_x_2635:
[----:B------:R-:W-:Y:S05]  /*17490*/  BSYNC.RECONVERGENT B2 ;  /* 0x0000000000027941 */ /* 0x000fea0003800200 */
.L_x_2634:
        /* <DEDUP_REMOVED lines=42> */
.L_x_2632:
[----:B------:R-:W-:Y:S05]  /*17740*/  BSYNC.RECONVERGENT B1 ;  /* 0x0000000000017941 */ /* 0x000fea0003800200 */
.L_x_2631:
        /* <DEDUP_REMOVED lines=9> */
.L_x_2630:
[----:B------:R-:W-:Y:S05]  /*177e0*/  BSYNC.RECONVERGENT B0 ;  /* 0x0000000000007941 */ /* 0x000fea0003800200 */
.L_x_2629:
        /* <DEDUP_REMOVED lines=18> */
.L_x_2640:
        /* <DEDUP_REMOVED lines=13> */
.L_x_2642:
[----:B------:R-:W-:Y:S05]  /*179e0*/  BSYNC.RECONVERGENT B2 ;  /* 0x0000000000027941 */ /* 0x000fea0003800200 */
.L_x_2641:
        /* <DEDUP_REMOVED lines=42> */
.L_x_2639:
[----:B------:R-:W-:Y:S05]  /*17c90*/  BSYNC.RECONVERGENT B1 ;  /* 0x0000000000017941 */ /* 0x000fea0003800200 */
.L_x_2638:
        /* <DEDUP_REMOVED lines=10> */
.L_x_2637:
[----:B------:R-:W-:Y:S05]  /*17d40*/  BSYNC.RECONVERGENT B0 ;  /* 0x0000000000007941 */ /* 0x000fea0003800200 */
.L_x_2636:
[----:B------:R-:W-:Y:S02]  /*17d50*/  F2FP.BF16.F32.PACK_AB R103, RZ, R178 ;  /* 0x000000b2ff67723e */ /* 0x000fe400000010ff */
[----:B------:R-:W-:Y:S02]  /*17d60*/  PRMT R102, R184, 0x5410, R185 ;  /* 0x00005410b8667816 */ /* 0x000fe400000000b9 */
[----:B------:R-:W-:Y:S02]  /*17d70*/  PRMT R101, R183, 0x5410, R182 ;  /* 0x00005410b7657816 */ /* 0x000fe400000000b6 */
[----:B------:R-:W-:Y:S02]  /*17d80*/  PRMT R100, R181, 0x5410, R180 ;  /* 0x00005410b5647816 */ /* 0x000fe400000000b4 */
[----:B------:R-:W-:-:S07]  /*17d90*/  PRMT R103, R186, 0x5410, R103 ;  /* 0x00005410ba677816 */ /* 0x000fce0000000067 */
.L_x_2586:
        /* <DEDUP_REMOVED lines=26> */
.L_x_2644:
[----:B------:R-:W-:Y:S05]  /*17f40*/  BSYNC.RECONVERGENT B0 ;  /* 0x0000000000007941 */ /* 0x000fea0003800200 */
.L_x_2643:
[----:B------:R-:W-:Y:S04]  /*17f50*/  BSSY.RECONVERGENT B0, `(.L_x_2645) ;  /* 0x0000006000007945 */ /* 0x000fe80003800200 */
[----:B------:R-:W-:Y:S05]  /*17f60*/  @!P1 BRA `(.L_x_2646) ;  /* 0x0000000000109947 */ /* 0x000fea0003800000 */
[----:B-----5:R-:W2:Y:S01]  /*17f70*/  LDC.64 R96, c[0x0][0x390] ;  /* 0x0000e400ff607b82 */ /* 0x020ea20000000a00 */
[----:B------:R-:W-:-:S04]  /*17f80*/  VIADD R99, R191, 0x80 ;  /* 0x00000080bf637836 */ /* 0x000fc80000000000 */
[----:B--2---:R-:W-:-:S06]  /*17f90*/  IMAD.WIDE.U32 R96, R99, 0x10, R96 ;  /* 0x0000001063607825 */ /* 0x004fcc00078e0060 */
[----:B------:R-:W5:Y:S02]  /*17fa0*/  LDG.E.128 R96, desc[UR6][R96.64] ;  /* 0x0000000660607981 */ /* 0x000f64000c1e1d00 */
.L_x_2646:
[----:B------:R-:W-:Y:S05]  /*17fb0*/  BSYNC.RECONVERGENT B0 ;  /* 0x0000000000007941 */ /* 0x000fea0003800200 */
.L_x_2645:
        /* <DEDUP_REMOVED lines=27> */
.L_x_2652:
        /* <DEDUP_REMOVED lines=13> */
.L_x_2654:
[----:B------:R-:W-:Y:S05]  /*18240*/  BSYNC.RECONVERGENT B2 ;  /* 0x0000000000027941 */ /* 0x000fea0003800200 */
.L_x_2653:
        /* <DEDUP_REMOVED lines=42> */
.L_x_2651:
[----:B------:R-:W-:Y:S05]  /*184f0*/  BSYNC.RECONVERGENT B1 ;  /* 0x0000000000017941 */ /* 0x000fea0003800200 */
.L_x_2650:
        /* <DEDUP_REMOVED lines=11> */
.L_x_2649:
[----:B------:R-:W-:Y:S05]  /*185b0*/  BSYNC.RECONVERGENT B0 ;  /* 0x0000000000007941 */ /* 0x000fea0003800200 */
.L_x_2648:
        /* <DEDUP_REMOVED lines=23> */
.L_x_2659:
        /* <DEDUP_REMOVED lines=13> */
.L_x_2661:
[----:B------:R-:W-:Y:S05]  /*18800*/  BSYNC.RECONVERGENT B2 ;  /* 0x0000000000027941 */ /* 0x000fea0003800200 */
.L_x_2660:
        /* <DEDUP_REMOVED lines=42> */
.L_x_2658:
[----:B------:R-:W-:Y:S05]  /*18ab0*/  BSYNC.RECONVERGENT B1 ;  /* 0x0000000000017941 */ /* 0x000fea0003800200 */
.L_x_2657:
        /* <DEDUP_REMOVED lines=13> */
.L_x_2656:
[----:B------:R-:W-:Y:S05]  /*18b90*/  BSYNC.RECONVERGENT B0 ;  /* 0x0000000000007941 */ /* 0x000fea0003800200 */
.L_x_2655:
        /* <DEDUP_REMOVED lines=22> */
.L_x_2666:
        /* <DEDUP_REMOVED lines=13> */
.L_x_2668:
[----:B------:R-:W-:Y:S05]  /*18dd0*/  BSYNC.RECONVERGENT B2 ;  /* 0x0000000000027941 */ /* 0x000fea0003800200 */
.L_x_2667:
        /* <DEDUP_REMOVED lines=42> */
.L_x_2665:
[----:B------:R-:W-:Y:S05]  /*19080*/  BSYNC.RECONVERGENT B1 ;  /* 0x0000000000017941 */ /* 0x000fea0003800200 */
.L_x_2664:
        /* <DEDUP_REMOVED lines=11> */
.L_x_2663:
[----:B------:R-:W-:Y:S05]  /*19140*/  BSYNC.RECONVERGENT B0 ;  /* 0x0000000000007941 */ /* 0x000fea0003800200 */
.L_x_2662:
        /* <DEDUP_REMOVED lines=23> */
.L_x_2673:
        /* <DEDUP_REMOVED lines=13> */
.L_x_2675:
[----:B------:R-:W-:Y:S05]  /*19390*/  BSYNC.RECONVERGENT B2 ;  /* 0x0000000000027941 */ /* 0x000fea0003800200 */
.L_x_2674:
        /* <DEDUP_REMOVED lines=42> */
.L_x_2672:
[----:B------:R-:W-:Y:S05]  /*19640*/  BSYNC.RECONVERGENT B1 ;  /* 0x0000000000017941 */ /* 0x000fea0003800200 */
.L_x_2671:
        /* <DEDUP_REMOVED lines=13> */
.L_x_2670:
[----:B------:R-:W-:Y:S05]  /*19720*/  BSYNC.RECONVERGENT B0 ;  /* 0x0000000000007941 */ /* 0x000fea0003800200 */
.L_x_2669:
        /* <DEDUP_REMOVED lines=22> */
.L_x_2680:
        /* <DEDUP_REMOVED lines=13> */
.L_x_2682:
[----:B------:R-:W-:Y:S05]  /*19960*/  BSYNC.RECONVERGENT B2 ;  /* 0x0000000000027941 */ /* 0x000fea0003800200 */
.L_x_2681:
        /* <DEDUP_REMOVED lines=42> */
.L_x_2679:
[----:B------:R-:W-:Y:S05]  /*19c10*/  BSYNC.RECONVERGENT B1 ;  /* 0x0000000000017941 */ /* 0x000fea0003800200 */
.L_x_2678:
        /* <DEDUP_REMOVED lines=11> */
.L_x_2677:
[----:B------:R-:W-:Y:S05]  /*19cd0*/  BSYNC.RECONVERGENT B0 ;  /* 0x0000000000007941 */ /* 0x000fea0003800200 */
.L_x_2676:
        /* <DEDUP_REMOVED lines=23> */
.L_x_2687:
        /* <DEDUP_REMOVED lines=13> */
.L_x_2689:
[----:B------:R-:W-:Y:S05]  /*19f20*/  BSYNC.RECONVERGENT B2 ;  /* 0x0000000000027941 */ /* 0x000fea0003800200 */
.L_x_2688:
        /* <DEDUP_REMOVED lines=42> */
.L_x_2686:
[----:B------:R-:W-:Y:S05]  /*1a1d0*/  BSYNC.RECONVERGENT B1 ;  /* 0x0000000000017941 */ /* 0x000fea0003800200 */
.L_x_2685:
        /* <DEDUP_REMOVED lines=13> */
.L_x_2684:
[----:B------:R-:W-:Y:S05]  /*1a2b0*/  BSYNC.RECONVERGENT B0 ;  /* 0x0000000000007941 */ /* 0x000fea0003800200 */
.L_x_2683:
        /* <DEDUP_REMOVED lines=22> */
.L_x_2694:
        /* <DEDUP_REMOVED lines=13> */
.L_x_2696:
[----:B------:R-:W-:Y:S05]  /*1a4f0*/  BSYNC.RECONVERGENT B2 ;  /* 0x0000000000027941 */ /* 0x000fea0003800200 */
.L_x_2695:
        /* <DEDUP_REMOVED lines=42> */
.L_x_2693:
[----:B------:R-:W-:Y:S05]  /*1a7a0*/  BSYNC.RECONVERGENT B1 ;  /* 0x0000000000017941 */ /* 0x000fea0003800200 */
.L_x_2692:
        /* <DEDUP_REMOVED lines=11> */
.L_x_2691:
[----:B------:R-:W-:Y:S05]  /*1a860*/  BSYNC.RECONVERGENT B0 ;  /* 0x0000000000007941 */ /* 0x000fea0003800200 */
.L_x_2690:
        /* <DEDUP_REMOVED lines=23> */
.L_x_2701:
        /* <DEDUP_REMOVED lines=13> */
.L_x_2703:
[----:B------:R-:W-:Y:S05]  /*1aab0*/  BSYNC.RECONVERGENT B2 ;  /* 0x0000000000027941 */ /* 0x000fea0003800200 */
.L_x_2702:
        /* <DEDUP_REMOVED lines=39> */
[----:B------:R-:W-:Y:S01]  /*1ad30*/  IMAD.MOV.U32 R156, RZ, RZ, RZ ;  /* 0x000000ffff9c7224 */ /* 0x000fe200078e00ff */
[----:B------:R-:W-:-:S07]  /*1ad40*/  LOP3.LUT R157, R144, R100, R197, 0x96, !PT ;  /* 0x00000064909d7212 */ /* 0x000fce00078e96c5 */
.L_x_2700:
[----:B------:R-:W-:Y:S05]  /*1ad50*/  BSYNC.RECONVERGENT B1 ;  /* 0x0000000000017941 */ /* 0x000fea0003800200 */
.L_x_2699:
        /* <DEDUP_REMOVED lines=13> */
.L_x_2698:
[----:B------:R-:W-:Y:S05]  /*1ae30*/  BSYNC.RECONVERGENT B0 ;  /* 0x0000000000007941 */ /* 0x000fea0003800200 */
.L_x_2697:
[----:B------:R-:W-:Y:S02]  /*1ae40*/  F2FP.BF16.F32.PACK_AB R103, RZ, R186 ;  /* 0x000000baff67723e */ /* 0x000fe400000010ff */
[----:B------:R-:W-:Y:S02]  /*1ae50*/  PRMT R102, R198, 0x5410, R102 ;  /* 0x00005410c6667816 */ /* 0x000fe40000000066 */
[----:B------:R-:W-:Y:S02]  /*1ae60*/  PRMT R101, R192, 0x5410, R193 ;  /* 0x00005410c0657816 */ /* 0x000fe400000000c1 */
[----:B------:R-:W-:Y:S02]  /*1ae70*/  PRMT R100, R162, 0x5410, R190 ;  /* 0x00005410a2647816 */ /* 0x000fe400000000be */
[----:B------:R-:W-:Y:S01]  /*1ae80*/  PRMT R103, R199, 0x5410, R103 ;  /* 0x00005410c7677816 */ /* 0x000fe20000000067 */
[----:B------:R-:W-:Y:S06]  /*1ae90*/  BRA `(.L_x_2704) ;  /* 0x0000002800cc7947 */ /* 0x000fec0003800000 */
.L_x_2647:
[----:B------:R-:W-:Y:S01]  /*1aea0*/  BSSY.RECONVERGENT B0, `(.L_x_2705) ;  /* 0x0000056000007945 */ /* 0x000fe20003800200 */
[----:B0-----:R-:W-:Y:S01]  /*1aeb0*/  IMAD.MOV.U32 R181, RZ, RZ, RZ ;  /* 0x000000ffffb57224 */ /* 0x001fe200078e00ff */
        /* <DEDUP_REMOVED lines=19> */
.L_x_2709:
        /* <DEDUP_REMOVED lines=13> */
.L_x_2711:
[----:B------:R-:W-:Y:S05]  /*1b0c0*/  BSYNC.RECONVERGENT B2 ;  /* 0x0000000000027941 */ /* 0x000fea0003800200 */
.L_x_2710:
        /* <DEDUP_REMOVED lines=41> */
.L_x_2708:
[----:B------:R-:W-:Y:S05]  /*1b360*/  BSYNC.RECONVERGENT B1 ;  /* 0x0000000000017941 */ /* 0x000fea0003800200 */
.L_x_2707:
        /* <DEDUP_REMOVED lines=9> */
.L_x_2706:
[----:B------:R-:W-:Y:S05]  /*1b400*/  BSYNC.RECONVERGENT B0 ;  /* 0x0000000000007941 */ /* 0x000fea0003800200 */
.L_x_2705:
        /* <DEDUP_REMOVED lines=18> */
.L_x_2716:
        /* <DEDUP_REMOVED lines=13> */
.L_x_2718:
[----:B------:R-:W-:Y:S05]  /*1b600*/  BSYNC.RECONVERGENT B2 ;  /* 0x0000000000027941 */ /* 0x000fea0003800200 */
.L_x_2717:
        /* <DEDUP_REMOVED lines=42> */
.L_x_2715:
[----:B------:R-:W-:Y:S05]  /*1b8b0*/  BSYNC.RECONVERGENT B1 ;  /* 0x0000000000017941 */ /* 0x000fea0003800200 */
.L_x_2714:
        /* <DEDUP_REMOVED lines=10> */
.L_x_2713:
[----:B------:R-:W-:Y:S05]  /*1b960*/  BSYNC.RECONVERGENT B0 ;  /* 0x0000000000007941 */ /* 0x000fea0003800200 */
.L_x_2712:
        /* <DEDUP_REMOVED lines=18> */
.L_x_2723:
        /* <DEDUP_REMOVED lines=13> */
.L_x_2725:
[----:B------:R-:W-:Y:S05]  /*1bb60*/  BSYNC.RECONVERGENT B2 ;  /* 0x0000000000027941 */ /* 0x000fea0003800200 */
.L_x_2724:
        /* <DEDUP_REMOVED lines=41> */
[----:B------:R-:W-:-:S07]  /*1be00*/  HFMA2 R100, -RZ, RZ, 0, 0 ;  /* 0x00000000ff647431 */ /* 0x000fce00000001ff */
.L_x_2722:
[----:B------:R-:W-:Y:S05]  /*1be10*/  BSYNC.RECONVERGENT B1 ;  /* 0x0000000000017941 */ /* 0x000fea0003800200 */
.L_x_2721:
        /* <DEDUP_REMOVED lines=9> */
.L_x_2720:
[----:B------:R-:W-:Y:S05]  /*1beb0*/  BSYNC.RECONVERGENT B0 ;  /* 0x0000000000007941 */ /* 0x000fea0003800200 */
.L_x_2719:
        /* <DEDUP_REMOVED lines=18> */
.L_x_2730:
        /* <DEDUP_REMOVED lines=13> */
.L_x_2732:
[----:B------:R-:W-:Y:S05]  /*1c0b0*/  BSYNC.RECONVERGENT B2 ;  /* 0x0000000000027941 */ /* 0x000fea0003800200 */
.L_x_2731:
        /* <DEDUP_REMOVED lines=42> */
.L_x_2729:
[----:B------:R-:W-:Y:S05]  /*1c360*/  BSYNC.RECONVERGENT B1 ;  /* 0x0000000000017941 */ /* 0x000fea0003800200 */
.L_x_2728:
        /* <DEDUP_REMOVED lines=10> */
.L_x_2727:
[----:B------:R-:W-:Y:S05]  /*1c410*/  BSYNC.RECONVERGENT B0 ;  /* 0x0000000000007941 */ /* 0x000fea0003800200 */
.L_x_2726:
        /* <DEDUP_REMOVED lines=18> */
.L_x_2737:
        /* <DEDUP_REMOVED lines=13> */
.L_x_2739:
[----:B------:R-:W-:Y:S05]  /*1c610*/  BSYNC.RECONVERGENT B2 ;  /* 0x0000000000027941 */ /* 0x000fea0003800200 */
.L_x_2738:
        /* <DEDUP_REMOVED lines=42> */
.L_x_2736:
[----:B------:R-:W-:Y:S05]  /*1c8c0*/  BSYNC.RECONVERGENT B1 ;  /* 0x0000000000017941 */ /* 0x000fea0003800200 */
.L_x_2735:
        /* <DEDUP_REMOVED lines=9> */
.L_x_2734:
[----:B------:R-:W-:Y:S05]  /*1c960*/  BSYNC.RECONVERGENT B0 ;  /* 0x0000000000007941 */ /* 0x000fea0003800200 */
.L_x_2733:
        /* <DEDUP_REMOVED lines=18> */
.L_x_2744:
        /* <DEDUP_REMOVED lines=13> */
.L_x_2746:
[----:B------:R-:W-:Y:S05]  /*1cb60*/  BSYNC.RECONVERGENT B2 ;  /* 0x0000000000027941 */ /* 0x000fea0003800200 */
.L_x_2745:
        /* <DEDUP_REMOVED lines=42> */
.L_x_2743:
[----:B------:R-:W-:Y:S05]  /*1ce10*/  BSYNC.RECONVERGENT B1 ;  /* 0x0000000000017941 */ /* 0x000fea0003800200 */
.L_x_2742:
        /* <DEDUP_REMOVED lines=10> */
.L_x_2741:
[----:B------:R-:W-:Y:S05]  /*1cec0*/  BSYNC.RECONVERGENT B0 ;  /* 0x0000000000007941 */ /* 0x000fea0003800200 */
.L_x_2740:
        /* <DEDUP_REMOVED lines=18> */
.L_x_2751:
        /* <DEDUP_REMOVED lines=13> */
.L_x_2753:
[----:B------:R-:W-:Y:S05]  /*1d0c0*/  BSYNC.RECONVERGENT B2 ;  /* 0x0000000000027941 */ /* 0x000fea0003800200 */
.L_x_2752:
        /* <DEDUP_REMOVED lines=42> */
.L_x_2750:
[----:B------:R-:W-:Y:S05]  /*1d370*/  BSYNC.RECONVERGENT B1 ;  /* 0x0000000000017941 */ /* 0x000fea0003800200 */
.L_x_2749:
        /* <DEDUP_REMOVED lines=9> */
.L_x_2748:
[----:B------:R-:W-:Y:S05]  /*1d410*/  BSYNC.RECONVERGENT B0 ;  /* 0x0000000000007941 */ /* 0x000fea0003800200 */
.L_x_2747:
        /* <DEDUP_REMOVED lines=18> */
.L_x_2758:
        /* <DEDUP_REMOVED lines=13> */
.L_x_2760:
[----:B------:R-:W-:Y:S05]  /*1d610*/  BSYNC.RECONVERGENT B2 ;  /* 0x0000000000027941 */ /* 0x000fea0003800200 */
.L_x_2759:
        /* <DEDUP_REMOVED lines=42> */
.L_x_2757:
[----:B------:R-:W-:Y:S05]  /*1d8c0*/  BSYNC.RECONVERGENT B1 ;  /* 0x0000000000017941 */ /* 0x000fea0003800200 */
.L_x_2756:
        /* <DEDUP_REMOVED lines=10> */
.L_x_2755:
[----:B------:R-:W-:Y:S05]  /*1d970*/  BSYNC.RECONVERGENT B0 ;  /* 0x0000000000007941 */ /* 0x000fea0003800200 */
.L_x_2754:
[----:B------:R-:W-:Y:S02]  /*1d980*/  F2FP.BF16.F32.PACK_AB R103, RZ, R186 ;  /* 0x000000baff67723e */ /* 0x000fe400000010ff */
[----:B------:R-:W-:Y:S02]  /*1d990*/  PRMT R102, R192, 0x5410, R193 ;  /* 0x00005410c0667816 */ /* 0x000fe400000000c1 */
[----:B------:R-:W-:Y:S02]  /*1d9a0*/  PRMT R101, R190, 0x5410, R189 ;  /* 0x00005410be657816 */ /* 0x000fe400000000bd */
[----:B------:R-:W-:Y:S02]  /*1d9b0*/  PRMT R100, R188, 0x5410, R162 ;  /* 0x00005410bc647816 */ /* 0x000fe400000000a2 */
[----:B------:R-:W-:-:S07]  /*1d9c0*/  PRMT R103, R197, 0x5410, R103 ;  /* 0x00005410c5677816 */ /* 0x000fce0000000067 */
.L_x_2704:
[----:B------:R-:W-:Y:S01]  /*1d9d0*/  VIADD R189, R195, 0x80 ;  /* 0x00000080c3bd7836 */ /* 0x000fe20000000000 */
[----:B------:R-:W-:Y:S01]  /*1d9e0*/  BSSY.RECONVERGENT B0, `(.L_x_2761) ;  /* 0x000001a000007945 */ /* 0x000fe20003800200 */
[----:B------:R-:W-:Y:S02]  /*1d9f0*/  IADD3 R190, PT, PT, R191, 0xa0, RZ ;  /* 0x000000a0bfbe7810 */ /* 0x000fe40007ffe0ff */
        /* <DEDUP_REMOVED lines=14> */
[----:B------:R-:W-:Y:S01]  /*1dae0*/  IMAD.WIDE.U32 R188, R188, 0x10000, RZ ;  /* 0x00010000bcbc7825 */ /* 0x000fe200078e00ff */
[----:B------:R-:W-:Y:S02]  /*1daf0*/  IADD3 R191, PT, PT, R191, 0x80, RZ ;  /* 0x00000080bfbf7810 */ /* 0x000fe40007ffe0ff */
        /* <DEDUP_REMOVED lines=8> */
.L_x_2762:
[----:B------:R-:W-:Y:S05]  /*1db80*/  BSYNC.RECONVERGENT B0 ;  /* 0x0000000000007941 */ /* 0x000fea0003800200 */
.L_x_2761:
[----:B------:R-:W-:Y:S04]  /*1db90*/  BSSY.RECONVERGENT B0, `(.L_x_2763) ;  /* 0x0000005000007945 */ /* 0x000fe80003800200 */
[----:B------:R-:W-:Y:S05]  /*1dba0*/  @!P1 BRA `(.L_x_2764) ;  /* 0x00000000000c9947 */ /* 0x000fea0003800000 */
[----:B-----5:R-:W2:Y:S02]  /*1dbb0*/  LDC.64 R96, c[0x0][0x390] ;  /* 0x0000e400ff607b82 */ /* 0x020ea40000000a00 */
[----:B--2---:R-:W-:-:S06]  /*1dbc0*/  IMAD.WIDE.U32 R96, R190, 0x10, R96 ;  /* 0x00000010be607825 */ /* 0x004fcc00078e0060 */
[----:B------:R-:W5:Y:S02]  /*1dbd0*/  LDG.E.128 R96, desc[UR6][R96.64] ;  /* 0x0000000660607981 */ /* 0x000f64000c1e1d00 */
.L_x_2764:
[----:B------:R-:W-:Y:S05]  /*1dbe0*/  BSYNC.RECONVERGENT B0 ;  /* 0x0000000000007941 */ /* 0x000fea0003800200 */
.L_x_2763:
[----:B------:R-:W-:Y:S01]  /*1dbf0*/  VIADD R191, R195, 0xa0 ;  /* 0x000000a0c3bf7836 */ /* 0x000fe20000000000 */
[----:B------:R-:W-:Y:S06]  /*1dc00*/  @!P0 BRA `(.L_x_2765) ;  /* 0x0000002c00b48947 */ /* 0x000fec0003800000 */
[----:B01----:R-:W0:Y:S02]  /*1dc10*/  LDC.64 R100, c[0x0][0x3a0] ;  /* 0x0000e800ff647b82 */ /* 0x003e240000000a00 */
[----:B0-----:R-:W-:-:S06]  /*1dc20*/  IMAD.WIDE.U32 R100, R191, 0x10, R100 ;  /* 0x00000010bf647825 */ /* 0x001fcc00078e0064 */
[----:B------:R-:W2:Y:S01]  /*1dc30*/  LDG.E.128 R100, desc[UR6][R100.64] ;  /* 0x0000000664647981 */ /* 0x000ea2000c1e1d00 */
[----:B------:R-:W-:Y:S01]  /*1dc40*/  ISETP.GT.AND P0, PT, R194, RZ, PT ;  /* 0x000000ffc200720c */ /* 0x000fe20003f04270 */
[----:B------:R-:W-:-:S12]  /*1dc50*/  BSSY.RECONVERGENT B0, `(.L_x_2766) ;  /* 0x0000059000007945 */ /* 0x000fd80003800200 */
[----:B------:R-:W-:Y:S01]  /*1dc60*/  @!P0 MOV R162, R196 ;  /* 0x000000c400a28202 */ /* 0x000fe20000000f00 */
        /* <DEDUP_REMOVED lines=19> */
.L_x_2770:
        /* <DEDUP_REMOVED lines=13> */
.L_x_2772:
[----:B------:R-:W-:Y:S05]  /*1de70*/  BSYNC.RECONVERGENT B2 ;  /* 0x0000000000027941 */ /* 0x000fea0003800200 */
.L_x_2771:
        /* <DEDUP_REMOVED lines=42> */
.L_x_2769:
[----:B------:R-:W-:Y:S05]  /*1e120*/  BSYNC.RECONVERGENT B1 ;  /* 0x0000000000017941 */ /* 0x000fea0003800200 */
.L_x_2768:
        /* <DEDUP_REMOVED lines=11> */
.L_x_2767:
[----:B------:R-:W-:Y:S05]  /*1e1e0*/  BSYNC.RECONVERGENT B0 ;  /* 0x0000000000007941 */ /* 0x000fea0003800200 */
.L_x_2766:
        /* <DEDUP_REMOVED lines=23> */
.L_x_2777:
        /* <DEDUP_REMOVED lines=13> */
.L_x_2779:
[----:B------:R-:W-:Y:S05]  /*1e430*/  BSYNC.RECONVERGENT B2 ;  /* 0x0000000000027941 */ /* 0x000fea0003800200 */
.L_x_2778:
        /* <DEDUP_REMOVED lines=40> */
[----:B------:R-:W-:Y:S01]  /*1e6c0*/  HFMA2 R156, -RZ, RZ, 0, 0 ;  /* 0x00000000ff9c7431 */ /* 0x000fe200000001ff */
[----:B------:R-:W-:-:S07]  /*1e6d0*/  LOP3.LUT R157, R144, R192, R157, 0x96, !PT ;  /* 0x000000c0909d7212 */ /* 0x000fce00078e969d */
.L_x_2776:
[----:B------:R-:W-:Y:S05]  /*1e6e0*/  BSYNC.RECONVERGENT B1 ;  /* 0x0000000000017941 */ /* 0x000fea0003800200 */
.L_x_2775:
        /* <DEDUP_REMOVED lines=13> */
.L_x_2774:
[----:B------:R-:W-:Y:S05]  /*1e7c0*/  BSYNC.RECONVERGENT B0 ;  /* 0x0000000000007941 */ /* 0x000fea0003800200 */
.L_x_2773:
[----:B------:R-:W-:Y:S01]  /*1e7d0*/  BSSY.RECONVERGENT B0, `(.L_x_2780) ;  /* 0x000005a000007945 */ /* 0x000fe20003800200 */
[----:B------:R-:W-:Y:S01]  /*1e7e0*/  F2FP.BF16.F32.PACK_AB R198, RZ, R188 ;  /* 0x000000bcffc6723e */ /* 0x000fe200000010ff */
[----:B------:R-:W-:Y:S01]  /*1e7f0*/  @!P0 IMAD.MOV.U32 R100, RZ, RZ, R194 ;  /* 0x000000ffff648224 */ /* 0x000fe200078e00c2 */
[----:B------:R-:W-:Y:S02]  /*1e800*/  @!P0 SHF.L.U32 R193, R101, 0x10, RZ ;  /* 0x0000001065c18819 */ /* 0x000fe400000006ff */
[----:B------:R-:W-:Y:S01]  /*1e810*/  @!P0 MOV R196, R156 ;  /* 0x0000009c00c48202 */ /* 0x000fe20000000f00 */
        /* <DEDUP_REMOVED lines=17> */
.L_x_2784:
        /* <DEDUP_REMOVED lines=13> */
.L_x_2786:
[----:B------:R-:W-:Y:S05]  /*1ea00*/  BSYNC.RECONVERGENT B2 ;  /* 0x0000000000027941 */ /* 0x000fea0003800200 */
.L_x_2785:
        /* <DEDUP_REMOVED lines=42> */
.L_x_2783:
[----:B------:R-:W-:Y:S05]  /*1ecb0*/  BSYNC.RECONVERGENT B1 ;  /* 0x0000000000017941 */ /* 0x000fea0003800200 */
.L_x_2782:
        /* <DEDUP_REMOVED lines=11> */
.L_x_2781:
[----:B------:R-:W-:Y:S05]  /*1ed70*/  BSYNC.RECONVERGENT B0 ;  /* 0x0000000000007941 */ /* 0x000fea0003800200 */
.L_x_2780:
        /* <DEDUP_REMOVED lines=23> */
.L_x_2791:
        /* <DEDUP_REMOVED lines=13> */
.L_x_2793:
[----:B------:R-:W-:Y:S05]  /*1efc0*/  BSYNC.RECONVERGENT B2 ;  /* 0x0000000000027941 */ /* 0x000fea0003800200 */
.L_x_2792:
        /* <DEDUP_REMOVED lines=42> */
.L_x_2790:
[----:B------:R-:W-:Y:S05]  /*1f270*/  BSYNC.RECONVERGENT B1 ;  /* 0x0000000000017941 */ /* 0x000fea0003800200 */
.L_x_2789:
        /* <DEDUP_REMOVED lines=13> */
.L_x_2788:
[----:B------:R-:W-:Y:S05]  /*1f350*/  BSYNC.RECONVERGENT B0 ;  /* 0x0000000000007941 */ /* 0x000fea0003800200 */
.L_x_2787:
        /* <DEDUP_REMOVED lines=22> */
.L_x_2798:
        /* <DEDUP_REMOVED lines=13> */
.L_x_2800:
[----:B------:R-:W-:Y:S05]  /*1f590*/  BSYNC.RECONVERGENT B2 ;  /* 0x0000000000027941 */ /* 0x000fea0003800200 */
.L_x_2799:
        /* <DEDUP_REMOVED lines=42> */
.L_x_2797:
[----:B------:R-:W-:Y:S05]  /*1f840*/  BSYNC.RECONVERGENT B1 ;  /* 0x0000000000017941 */ /* 0x000fea0003800200 */
.L_x_2796:
        /* <DEDUP_REMOVED lines=11> */
.L_x_2795:
[----:B------:R-:W-:Y:S05]  /*1f900*/  BSYNC.RECONVERGENT B0 ;  /* 0x0000000000007941 */ /* 0x000fea0003800200 */
.L_x_2794:
        /* <DEDUP_REMOVED lines=23> */
.L_x_2805:
        /* <DEDUP_REMOVED lines=13> */
.L_x_2807:
[----:B------:R-:W-:Y:S05]  /*1fb50*/  BSYNC.RECONVERGENT B2 ;  /* 0x0000000000027941 */ /* 0x000fea0003800200 */
.L_x_2806:
        /* <DEDUP_REMOVED lines=41> */
[----:B------:R-:W-:-:S07]  /*1fdf0*/  MOV R162, R100 ;  /* 0x0000006400a27202 */ /* 0x000fce0000000f00 */
.L_x_2804:
[----:B------:R-:W-:Y:S05]  /*1fe00*/  BSYNC.RECONVERGENT B1 ;  /* 0x0000000000017941 */ /* 0x000fea0003800200 */
.L_x_2803:
        /* <DEDUP_REMOVED lines=13> */
.L_x_2802:
[----:B------:R-:W-:Y:S05]  /*1fee0*/  BSYNC.RECONVERGENT B0 ;  /* 0x0000000000007941 */ /* 0x000fea0003800200 */
.L_x_2801:
        /* <DEDUP_REMOVED lines=22> */
.L_x_2812:
        /* <DEDUP_REMOVED lines=13> */
.L_x_2814:
[----:B------:R-:W-:Y:S05]  /*20120*/  BSYNC.RECONVERGENT B2 ;  /* 0x0000000000027941 */ /* 0x000fea0003800200 */
.L_x_2813:
        /* <DEDUP_REMOVED lines=42> */
.L_x_2811:
[----:B------:R-:W-:Y:S05]  /*203d0*/  BSYNC.RECONVERGENT B1 ;  /* 0x0000000000017941 */ /* 0x000fea0003800200 */
.L_x_2810:
[----:B------:R-:W-:Y:S01]  /*203e0*/  I2FP.F32.U32 R101, R156 ;  /* 0x0000009c00657245 */ /* 0x000fe20000201000 */
[----:B------:R-:W-:Y:S02]  /*203f0*/  HFMA2 R156, -RZ, RZ, 0.1171875, 0 ;  /* 0x2f800000ff9c7431 */ /* 0x000fe400000001ff */
[----:B-----5:R-:W-:-:S04]  /*20400*/  IMAD.U32 R162, R99, 0x10000, RZ ;  /* 0x0001000063a27824 */ /* 0x020fc800078e00ff */
[----:B------:R-:W-:-:S04]  /*20410*/  FMUL.FTZ R162, R162, UR11 ;  /* 0x0000000ba2a27c20 */ /* 0x000fc80008410000 */
[----:B------:R-:W-:Y:S01]  /*20420*/  FMUL.FTZ R162, R162, UR10 ;  /* 0x0000000aa2a27c20 */ /* 0x000fe20008410000 */
[----:B------:R-:W-:Y:S01]  /*20430*/  FFMA.FTZ R101, R101, R156, 1.1641532182693481445e-10 ;  /* 0x2f00000065657423 */ /* 0x000fe2000001009c */
[----:B------:R-:W-:-:S04]  /*20440*/  SHF.L.U32 R156, R103, 0x10, RZ ;  /* 0x00000010679c7819 */ /* 0x000fc800000006ff */
[----:B------:R-:W-:-:S04]  /*20450*/  FSETP.GTU.FTZ.AND P2, PT, R101, UR8, PT ;  /* 0x0000000865007c0b */ /* 0x000fc8000bf5c000 */
[----:B------:R-:W-:Y:S02]  /*20460*/  FSEL R203, R162, RZ, !P2 ;  /* 0x000000ffa2cb7208 */ /* 0x000fe40005000000 */
[----:B------:R-:W-:-:S03]  /*20470*/  SEL R165, RZ, 0x1, P2 ;  /* 0x00000001ffa57807 */ /* 0x000fc60001000000 */
[----:B------:R-:W-:-:S07]  /*20480*/  FADD.FTZ R203, R156, R203 ;  /* 0x000000cb9ccb7221 */ /* 0x000fce0000010000 */
.L_x_2809:
[----:B------:R-:W-:Y:S05]  /*20490*/  BSYNC.RECONVERGENT B0 ;  /* 0x0000000000007941 */ /* 0x000fea0003800200 */
.L_x_2808:
        /* <DEDUP_REMOVED lines=23> */
.L_x_2819:
        /* <DEDUP_REMOVED lines=13> */
.L_x_2821:
[----:B------:R-:W-:Y:S05]  /*206e0*/  BSYNC.RECONVERGENT B2 ;  /* 0x0000000000027941 */ /* 0x000fea0003800200 */
.L_x_2820:
        /* <DEDUP_REMOVED lines=42> */
.L_x_2818:
[----:B------:R-:W-:Y:S05]  /*20990*/  BSYNC.RECONVERGENT B1 ;  /* 0x0000000000017941 */ /* 0x000fea0003800200 */
.L_x_2817:
        /* <DEDUP_REMOVED lines=13> */
.L_x_2816:
[----:B------:R-:W-:Y:S05]  /*20a70*/  BSYNC.RECONVERGENT B0 ;  /* 0x0000000000007941 */ /* 0x000fea0003800200 */
.L_x_2815:
[----:B------:R-:W-:Y:S02]  /*20a80*/  F2FP.BF16.F32.PACK_AB R103, RZ, R205 ;  /* 0x000000cdff67723e */ /* 0x000fe400000010ff */
[----:B------:R-:W-:Y:S02]  /*20a90*/  PRMT R102, R202, 0x5410, R102 ;  /* 0x00005410ca667816 */ /* 0x000fe40000000066 */
[----:B------:R-:W-:Y:S02]  /*20aa0*/  PRMT R101, R199, 0x5410, R201 ;  /* 0x00005410c7657816 */ /* 0x000fe400000000c9 */
[----:B------:R-:W-:Y:S02]  /*20ab0*/  PRMT R100, R195, 0x5410, R198 ;  /* 0x00005410c3647816 */ /* 0x000fe400000000c6 */
[----:B------:R-:W-:Y:S01]  /*20ac0*/  PRMT R103, R204, 0x5410, R103 ;  /* 0x00005410cc677816 */ /* 0x000fe20000000067 */
[----:B------:R-:W-:Y:S06]  /*20ad0*/  BRA `(.L_x_2822) ;  /* 0x0000002800d07947 */ /* 0x000fec0003800000 */
.L_x_2765:
[----:B------:R-:W-:Y:S01]  /*20ae0*/  BSSY.RECONVERGENT B0, `(.L_x_2823) ;  /* 0x0000057000007945 */ /* 0x000fe20003800200 */
[----:B0-----:R-:W-:Y:S01]  /*20af0*/  MOV R189, RZ ;  /* 0x000000ff00bd7202 */ /* 0x001fe20000000f00 */
        /* <DEDUP_REMOVED lines=19> */
.L_x_2827:
        /* <DEDUP_REMOVED lines=13> */
.L_x_2829:
[----:B------:R-:W-:Y:S05]  /*20d00*/  BSYNC.RECONVERGENT B2 ;  /* 0x0000000000027941 */ /* 0x000fea0003800200 */
.L_x_2828:
        /* <DEDUP_REMOVED lines=42> */
.L_x_2826:
[----:B------:R-:W-:Y:S05]  /*20fb0*/  BSYNC.RECONVERGENT B1 ;  /* 0x0000000000017941 */ /* 0x000fea0003800200 */
.L_x_2825:
        /* <DEDUP_REMOVED lines=9> */
.L_x_2824:
[----:B------:R-:W-:Y:S05]  /*21050*/  BSYNC.RECONVERGENT B0 ;  /* 0x0000000000007941 */ /* 0x000fea0003800200 */
.L_x_2823:
        /* <DEDUP_REMOVED lines=18> */
.L_x_2834:
        /* <DEDUP_REMOVED lines=13> */
.L_x_2836:
[----:B------:R-:W-:Y:S05]  /*21250*/  BSYNC.RECONVERGENT B2 ;  /* 0x0000000000027941 */ /* 0x000fea0003800200 */
.L_x_2835:
        /* <DEDUP_REMOVED lines=42> */
.L_x_2833:
[----:B------:R-:W-:Y:S05]  /*21500*/  BSYNC.RECONVERGENT B1 ;  /* 0x0000000000017941 */ /* 0x000fea0003800200 */
.L_x_2832:
        /* <DEDUP_REMOVED lines=10> */
.L_x_2831:
[----:B------:R-:W-:Y:S05]  /*215b0*/  BSYNC.RECONVERGENT B0 ;  /* 0x0000000000007941 */ /* 0x000fea0003800200 */
.L_x_2830:
        /* <DEDUP_REMOVED lines=18> */
.L_x_2841:
        /* <DEDUP_REMOVED lines=13> */
.L_x_2843:
[----:B------:R-:W-:Y:S05]  /*217b0*/  BSYNC.RECONVERGENT B2 ;  /* 0x0000000000027941 */ /* 0x000fea0003800200 */
.L_x_2842:
        /* <DEDUP_REMOVED lines=42> */
.L_x_2840:
[----:B------:R-:W-:Y:S05]  /*21a60*/  BSYNC.RECONVERGENT B1 ;  /* 0x0000000000017941 */ /* 0x000fea0003800200 */
.L_x_2839:
        /* <DEDUP_REMOVED lines=9> */
.L_x_2838:
[----:B------:R-:W-:Y:S05]  /*21b00*/  BSYNC.RECONVERGENT B0 ;  /* 0x0000000000007941 */ /* 0x000fea0003800200 */
.L_x_2837:
        /* <DEDUP_REMOVED lines=18> */
.L_x_2848:
        /* <DEDUP_REMOVED lines=13> */
.L_x_2850:
[----:B------:R-:W-:Y:S05]  /*21d00*/  BSYNC.RECONVERGENT B2 ;  /* 0x0000000000027941 */ /* 0x000fea0003800200 */
.L_x_2849:
        /* <DEDUP_REMOVED lines=42> */
.L_x_2847:
[----:B------:R-:W-:Y:S05]  /*21fb0*/  BSYNC.RECONVERGENT B1 ;  /* 0x0000000000017941 */ /* 0x000fea0003800200 */
.L_x_2846:
        /* <DEDUP_REMOVED lines=10> */
.L_x_2845:
[----:B------:R-:W-:Y:S05]  /*22060*/  BSYNC.RECONVERGENT B0 ;  /* 0x0000000000007941 */ /* 0x000fea0003800200 */
.L_x_2844:
        /* <DEDUP_REMOVED lines=18> */
.L_x_2855:
        /* <DEDUP_REMOVED lines=13> */
.L_x_2857:
[----:B------:R-:W-:Y:S05]  /*22260*/  BSYNC.RECONVERGENT B2 ;  /* 0x0000000000027941 */ /* 0x000fea0003800200 */
.L_x_2856:
        /* <DEDUP_REMOVED lines=42> */
.L_x_2854:
[----:B------:R-:W-:Y:S05]  /*22510*/  BSYNC.RECONVERGENT B1 ;  /* 0x0000000000017941 */ /* 0x000fea0003800200 */
.L_x_2853:
        /* <DEDUP_REMOVED lines=9> */
.L_x_2852:
[----:B------:R-:W-:Y:S05]  /*225b0*/  BSYNC.RECONVERGENT B0 ;  /* 0x0000000000007941 */ /* 0x000fea0003800200 */
.L_x_2851:
        /* <DEDUP_REMOVED lines=18> */
.L_x_2862:
        /* <DEDUP_REMOVED lines=13> */
.L_x_2864:
[----:B------:R-:W-:Y:S05]  /*227b0*/  BSYNC.RECONVERGENT B2 ;  /* 0x0000000000027941 */ /* 0x000fea0003800200 */
.L_x_2863:
        /* <DEDUP_REMOVED lines=41> */
[----:B------:R-:W-:-:S07]  /*22a50*/  MOV R162, R156 ;  /* 0x0000009c00a27202 */ /* 0x000fce0000000f00 */
.L_x_2861:
[----:B------:R-:W-:Y:S05]  /*22a60*/  BSYNC.RECONVERGENT B1 ;  /* 0x0000000000017941 */ /* 0x000fea0003800200 */
.L_x_2860:
        /* <DEDUP_REMOVED lines=10> */
.L_x_2859:
[----:B------:R-:W-:Y:S05]  /*22b10*/  BSYNC.RECONVERGENT B0 ;  /* 0x0000000000007941 */ /* 0x000fea0003800200 */
.L_x_2858:
        /* <DEDUP_REMOVED lines=18> */
.L_x_2869:
        /* <DEDUP_REMOVED lines=13> */
.L_x_2871:
[----:B------:R-:W-:Y:S05]  /*22d10*/  BSYNC.RECONVERGENT B2 ;  /* 0x0000000000027941 */ /* 0x000fea0003800200 */
.L_x_2870:
        /* <DEDUP_REMOVED lines=42> */
.L_x_2868:
[----:B------:R-:W-:Y:S05]  /*22fc0*/  BSYNC.RECONVERGENT B1 ;  /* 0x0000000000017941 */ /* 0x000fea0003800200 */
.L_x_2867:
        /* <DEDUP_REMOVED lines=9> */
.L_x_2866:
[----:B------:R-:W-:Y:S05]  /*23060*/  BSYNC.RECONVERGENT B0 ;  /* 0x0000000000007941 */ /* 0x000fea0003800200 */
.L_x_2865:
        /* <DEDUP_REMOVED lines=18> */
.L_x_2876:
        /* <DEDUP_REMOVED lines=13> */
.L_x_2878:
[----:B------:R-:W-:Y:S05]  /*23260*/  BSYNC.RECONVERGENT B2 ;  /* 0x0000000000027941 */ /* 0x000fea0003800200 */
.L_x_2877:
        /* <DEDUP_REMOVED lines=40> */
[----:B------:R-:W-:Y:S02]  /*234f0*/  LOP3.LUT R157, R144, R100, R115, 0x96, !PT ;  /* 0x00000064909d7212 */ /* 0x000fe400078e9673 */
[----:B------:R-:W-:-:S07]  /*23500*/  MOV R162, R114 ;  /* 0x0000007200a27202 */ /* 0x000fce0000000f00 */
.L_x_2875:
[----:B------:R-:W-:Y:S05]  /*23510*/  BSYNC.RECONVERGENT B1 ;  /* 0x0000000000017941 */ /* 0x000fea0003800200 */
.L_x_2874:
        /* <DEDUP_REMOVED lines=10> */
.L_x_2873:
[----:B------:R-:W-:Y:S05]  /*235c0*/  BSYNC.RECONVERGENT B0 ;  /* 0x0000000000007941 */ /* 0x000fea0003800200 */
.L_x_2872:
[----:B------:R-:W-:Y:S02]  /*235d0*/  F2FP.BF16.F32.PACK_AB R103, RZ, R205 ;  /* 0x000000cdff67723e */ /* 0x000fe400000010ff */
[----:B------:R-:W-:Y:S02]  /*235e0*/  PRMT R102, R199, 0x5410, R201 ;  /* 0x00005410c7667816 */ /* 0x000fe400000000c9 */
[----:B------:R-:W-:Y:S02]  /*235f0*/  PRMT R101, R197, 0x5410, R198 ;  /* 0x00005410c5657816 */ /* 0x000fe400000000c6 */
[----:B------:R-:W-:Y:S02]  /*23600*/  PRMT R100, R196, 0x5410, R195 ;  /* 0x00005410c4647816 */ /* 0x000fe400000000c3 */
[----:B------:R-:W-:-:S07]  /*23610*/  PRMT R103, R202, 0x5410, R103 ;  /* 0x00005410ca677816 */ /* 0x000fce0000000067 */
.L_x_2822:
[----:B------:R-:W-:Y:S01]  /*23620*/  FADD.FTZ R114, RZ, R106 ;  /* 0x0000006aff727221 */ /* 0x000fe20000010000 */
[----:B------:R-:W0:Y:S01]  /*23630*/  S2R R136, SR_TID.X ;  /* 0x0000000000887919 */ /* 0x000e220000002100 */
[----:B------:R-:W-:Y:S01]  /*23640*/  IMAD.WIDE.U32 R118, R191, 0x10, R118 ;  /* 0x00000010bf767825 */ /* 0x000fe200078e0076 */
[----:B------:R-:W-:Y:S03]  /*23650*/  BSSY.RECONVERGENT B0, `(.L_x_2879) ;  /* 0x0000046000007945 */ /* 0x000fe60003800200 */
        /* <DEDUP_REMOVED lines=48> */
[----:B-1----:R-:W-:Y:S06]  /*23960*/  @!P1 BRA `(.L_x_2880) ;  /* 0x0000000000509947 */ /* 0x002fec0003800000 */
[----:B------:R-:W-:Y:S01]  /*23970*/  SHF.L.U32 R103, R165, 0x10, RZ ;  /* 0x00000010a5677819 */ /* 0x000fe200000006ff */
        /* <DEDUP_REMOVED lines=19> */
.L_x_2880:
[----:B------:R-:W-:Y:S05]  /*23ab0*/  BSYNC.RECONVERGENT B0 ;  /* 0x0000000000007941 */ /* 0x000fea0003800200 */
.L_x_2879:
[----:B------:R-:W-:Y:S01]  /*23ac0*/  UMOV UR13, 0xffffffff ;  /* 0xffffffff000d7882 */ /* 0x000fe20000000000 */
[----:B------:R-:W-:Y:S02]  /*23ad0*/  FADD.FTZ R138, R138, R205 ;  /* 0x000000cd8a8a7221 */ /* 0x000fe40000010000 */
[----:B------:R-:W-:Y:S05]  /*23ae0*/  BRA.DIV UR13, `(.L_x_2881) ;  /* 0x0000001a0db07947 */ /* 0x000fea000b800000 */
[----:B0-----:R-:W0:Y:S01]  /*23af0*/  SHFL.BFLY PT, R101, R138, 0x1, 0x1f ;  /* 0x0c201f008a657f89 */ /* 0x001e2200000e0000 */
        /* <DEDUP_REMOVED lines=116> */
.L_x_2896:
[----:B-1----:R-:W-:Y:S01]  /*24240*/  FADD.FTZ R119, R116, R117 ;  /* 0x0000007574777221 */ /* 0x002fe20000010000 */
[----:B0-----:R-:W-:Y:S01]  /*24250*/  FMUL.FTZ R116, R115, R115 ;  /* 0x0000007373747220 */ /* 0x001fe20000410000 */
[----:B------:R-:W-:Y:S01]  /*24260*/  ISETP.NE.AND P1, PT, RZ, UR9, PT ;  /* 0x00000009ff007c0c */ /* 0x000fe2000bf25270 */
[----:B------:R-:W0:Y:S01]  /*24270*/  @!P0 LDC.64 R102, c[0x0][0x3c0] ;  /* 0x0000f000ff668b82 */ /* 0x000e220000000a00 */
[----:B------:R-:W-:Y:S01]  /*24280*/  FFMA.FTZ R114, R119, R114, UR12 ;  /* 0x0000000c77727e23 */ /* 0x000fe20008010072 */
[----:B------:R-:W-:Y:S01]  /*24290*/  BSSY.RECONVERGENT B0, `(.L_x_2882) ;  /* 0x000012c000007945 */ /* 0x000fe20003800200 */
[----:B------:R-:W-:-:S05]  /*242a0*/  FSEL R117, R116, RZ, P1 ;  /* 0x000000ff74757208 */ /* 0x000fca0000800000 */
[----:B------:R-:W1:Y:S01]  /*242b0*/  @!P0 LDC.64 R100, c[0x0][0x3c8] ;  /* 0x0000f200ff648b82 */ /* 0x000e620000000a00 */
[----:B------:R-:W-:-:S06]  /*242c0*/  FADD.FTZ R117, R114, R117 ;  /* 0x0000007572757221 */ /* 0x000fcc0000010000 */
[----:B------:R-:W2:Y:S01]  /*242d0*/  MUFU.RSQ R117, R117 ;  /* 0x0000007500757308 */ /* 0x000ea20000001400 */
[----:B0-----:R-:W-:-:S05]  /*242e0*/  @!P0 IMAD.WIDE R102, R3, 0x4, R102 ;  /* 0x0000000403668825 */ /* 0x001fca00078e0266 */
[----:B------:R0:W-:Y:S01]  /*242f0*/  @!P0 STG.E desc[UR6][R102.64], R115 ;  /* 0x0000007366008986 */ /* 0x0001e2000c101906 */
[----:B-1----:R-:W-:-:S05]  /*24300*/  @!P0 IMAD.WIDE R100, R3, 0x4, R100 ;  /* 0x0000000403648825 */ /* 0x002fca00078e0264 */
[----:B--2---:R0:W-:Y:S01]  /*24310*/  @!P0 STG.E desc[UR6][R100.64], R117 ;  /* 0x0000007564008986 */ /* 0x0041e2000c101906 */
[----:B------:R-:W-:-:S13]  /*24320*/  ISETP.GE.AND P0, PT, R105, 0x1, PT ;  /* 0x000000016900780c */ /* 0x000fda0003f06270 */
[----:B0-----:R-:W-:Y:S05]  /*24330*/  @!P0 BRA `(.L_x_2883) ;  /* 0x0000001000848947 */ /* 0x001fea0003800000 */
[----:B------:R-:W-:Y:S01]  /*24340*/  VIADD R105, R105, 0xffffffff ;  /* 0xffffffff69697836 */ /* 0x000fe20000000000 */
[----:B------:R-:W-:Y:S01]  /*24350*/  FSEL R115, R115, RZ, !P1 ;  /* 0x000000ff73737208 */ /* 0x000fe20004800000 */
[----:B------:R-:W-:Y:S01]  /*24360*/  IMAD.U32 R147, R124, 0x10000, RZ ;  /* 0x000100007c937824 */ /* 0x000fe200078e00ff */
[----:B------:R-:W-:Y:S01]  /*24370*/  SHF.L.U32 R139, R125, 0x10, RZ ;  /* 0x000000107d8b7819 */ /* 0x000fe200000006ff */
[----:B------:R-:W-:Y:S01]  /*24380*/  IMAD R0, R105, R104, RZ ;  /* 0x0000006869007224 */ /* 0x000fe200078e02ff */
        /* <DEDUP_REMOVED lines=108> */
[----:B------:R-:W-:Y:S01]  /*24a50*/  SHF.L.U32 R161, R51, 0x10, RZ ;  /* 0x0000001033a17819 */ /* 0x000fe200000006ff */
[----:B------:R-:W-:Y:S01]  /*24a60*/  FFMA.FTZ R148, R148, R173, R175 ;  /* 0x000000ad94947223 */ /* 0x000fe200000100af */
[----:B------:R-:W-:Y:S01]  /*24a70*/  IMAD.U32 R147, R75, 0x10000, RZ ;  /* 0x000100004b937824 */ /* 0x000fe200078e00ff */
        /* <DEDUP_REMOVED lines=9> */
[----:B------:R-:W-:Y:S01]  /*24b10*/  FFMA.FTZ R166, R166, R151, R171 ;  /* 0x00000097a6a67223 */ /* 0x000fe200000100ab */
[----:B------:R-:W-:Y:S01]  /*24b20*/  SHF.L.U32 R147, R53, 0x10, RZ ;  /* 0x0000001035937819 */ /* 0x000fe200000006ff */
[----:B------:R-:W-:Y:S01]  /*24b30*/  FFMA.FTZ R116, R172, R173, R175 ;  /* 0x000000adac747223 */ /* 0x000fe200000100af */
[----:B------:R-:W-:Y:S01]  /*24b40*/  IMAD.U32 R151, R77, 0x10000, RZ ;  /* 0x000100004d977824 */ /* 0x000fe200078e00ff */
[----:B------:R-:W-:Y:S01]  /*24b50*/  SHF.L.U32 R164, R41, 0x10, RZ ;  /* 0x0000001029a47819 */ /* 0x000fe200000006ff */
[----:B------:R-:W-:Y:S01]  /*24b60*/  FFMA.FTZ R149, R150, R149, R117 ;  /* 0x0000009596957223 */ /* 0x000fe20000010075 */
[----:B------:R-:W-:Y:S02]  /*24b70*/  IMAD.U32 R172, R40, 0x10000, RZ ;  /* 0x0001000028ac7824 */ /* 0x000fe400078e00ff */
[----:B------:R-:W-:Y:S01]  /*24b80*/  FFMA.FTZ R117, R174, R177, R179 ;  /* 0x000000b1ae757223 */ /* 0x000fe200000100b3 */
        /* <DEDUP_REMOVED lines=17> */
[----:B------:R-:W-:Y:S01]  /*24ca0*/  SHF.L.U32 R172, R33, 0x10, RZ ;  /* 0x0000001021ac7819 */ /* 0x000fe200000006ff */
[----:B------:R-:W-:Y:S01]  /*24cb0*/  FFMA.FTZ R168, R168, R171, R173 ;  /* 0x000000aba8a87223 */ /* 0x000fe200000100ad */
[----:B------:R-:W-:Y:S01]  /*24cc0*/  SHF.L.U32 R180, R57, 0x10, RZ ;  /* 0x0000001039b47819 */ /* 0x000fe200000006ff */
[----:B------:R-:W-:Y:S01]  /*24cd0*/  FFMA.FTZ R170, R170, R175, R177 ;  /* 0x000000afaaaa7223 */ /* 0x000fe200000100b1 */
[----:B------:R-:W-:Y:S02]  /*24ce0*/  IMAD.U32 R174, R32, 0x10000, RZ ;  /* 0x0001000020ae7824 */ /* 0x000fe400078e00ff */
        /* <DEDUP_REMOVED lines=12> */
[----:B------:R-:W-:Y:S02]  /*24db0*/  IMAD.U32 R183, R79, 0x10000, RZ ;  /* 0x000100004fb77824 */ /* 0x000fe400078e00ff */
[----:B------:R-:W-:Y:S01]  /*24dc0*/  FFMA.FTZ R152, R152, R171, R173 ;  /* 0x000000ab98987223 */ /* 0x000fe200000100ad */
[----:B------:R-:W-:Y:S01]  /*24dd0*/  FFMA.FTZ R158, R158, R175, R177 ;  /* 0x000000af9e9e7223 */ /* 0x000fe200000100b1 */
[----:B------:R-:W-:Y:S01]  /*24de0*/  IMAD.U32 R174, R85, 0x10000, RZ ;  /* 0x0001000055ae7824 */ /* 0x000fe200078e00ff */
[----:B------:R-:W-:Y:S01]  /*24df0*/  SHF.L.U32 R180, R62, 0x10, RZ ;  /* 0x000000103eb47819 */ /* 0x000fe200000006ff */
[----:B------:R-:W-:Y:S01]  /*24e00*/  FFMA.FTZ R171, R159, R176, R178 ;  /* 0x000000b09fab7223 */ /* 0x000fe200000100b2 */
        /* <DEDUP_REMOVED lines=11> */
[----:B------:R-:W-:Y:S02]  /*24ec0*/  IMAD.U32 R181, R84, 0x10000, RZ ;  /* 0x0001000054b57824 */ /* 0x000fe400078e00ff */
[----:B------:R-:W-:Y:S01]  /*24ed0*/  FFMA.FTZ R175, R140, R175, R177 ;  /* 0x000000af8caf7223 */ /* 0x000fe200000100b1 */
[----:B------:R-:W-:Y:S01]  /*24ee0*/  SHF.L.U32 R141, R63, 0x10, RZ ;  /* 0x000000103f8d7819 */ /* 0x000fe200000006ff */
[----:B------:R-:W-:Y:S01]  /*24ef0*/  FFMA.FTZ R159, R142, R159, R173 ;  /* 0x0000009f8e9f7223 */ /* 0x000fe200000100ad */
[----:B------:R-:W-:Y:S01]  /*24f00*/  SHF.L.U32 R182, R65, 0x10, RZ ;  /* 0x0000001041b67819 */ /* 0x000fe200000006ff */
[----:B------:R-:W-:Y:S01]  /*24f10*/  IMAD.U32 R143, R87, 0x10000, RZ ;  /* 0x00010000578f7824 */ /* 0x000fe200078e00ff */
[----:B------:R-:W-:Y:S01]  /*24f20*/  SHF.L.U32 R140, R23, 0x10, RZ ;  /* 0x00000010178c7819 */ /* 0x000fe200000006ff */
[----:B------:R-:W-:-:S02]  /*24f30*/  IMAD.U32 R184, R89, 0x10000, RZ ;  /* 0x0001000059b87824 */ /* 0x000fc400078e00ff */
[----:B------:R-:W-:Y:S01]  /*24f40*/  FFMA.FTZ R173, R145, R176, R178 ;  /* 0x000000b091ad7223 */ /* 0x000fe200000100b2 */
[----:B------:R-:W-:Y:S02]  /*24f50*/  IMAD.U32 R142, R22, 0x10000, RZ ;  /* 0x00010000168e7824 */ /* 0x000fe400078e00ff */
[----:B------:R-:W-:Y:S01]  /*24f60*/  FFMA.FTZ R160, R160, R179, R181 ;  /* 0x000000b3a0a07223 */ /* 0x000fe200000100b5 */
[----:B------:R-:W-:Y:S01]  /*24f70*/  SHF.L.U32 R145, R21, 0x10, RZ ;  /* 0x0000001015917819 */ /* 0x000fe200000006ff */
[----:B------:R-:W-:Y:S02]  /*24f80*/  IMAD.U32 R179, R20, 0x10000, RZ ;  /* 0x0001000014b37824 */ /* 0x000fe400078e00ff */
[----:B------:R-:W-:Y:S01]  /*24f90*/  FFMA.FTZ R176, R138, R141, R143 ;  /* 0x0000008d8ab07223 */ /* 0x000fe2000001008f */
[----:B------:R-:W-:Y:S01]  /*24fa0*/  FFMA.FTZ R182, R107, R182, R184 ;  /* 0x000000b66bb67223 */ /* 0x000fe200000100b8 */
[----:B------:R-:W-:Y:S01]  /*24fb0*/  FFMA.FTZ R177, R137, R140, R142 ;  /* 0x0000008c89b17223 */ /* 0x000fe2000001008e */
[----:B------:R-:W-:Y:S01]  /*24fc0*/  SHF.L.U32 R138, R19, 0x10, RZ ;  /* 0x00000010138a7819 */ /* 0x000fe200000006ff */
[----:B------:R-:W-:Y:S01]  /*24fd0*/  IMAD.U32 R140, R18, 0x10000, RZ ;  /* 0x00010000128c7824 */ /* 0x000fe200078e00ff */
[----:B------:R-:W-:Y:S01]  /*24fe0*/  SHF.L.U32 R107, R17, 0x10, RZ ;  /* 0x00000010116b7819 */ /* 0x000fe200000006ff */
[----:B------:R-:W-:-:S02]  /*24ff0*/  IMAD.U32 R137, R16, 0x10000, RZ ;  /* 0x0001000010897824 */ /* 0x000fc400078e00ff */
[----:B------:R-:W-:Y:S01]  /*25000*/  FFMA.FTZ R118, R118, R145, R179 ;  /* 0x0000009176767223 */ /* 0x000fe200000100b3 */
[----:B------:R-:W-:Y:S01]  /*25010*/  SHF.L.U32 R178, R64, 0x10, RZ ;  /* 0x0000001040b27819 */ /* 0x000fe200000006ff */
[----:B------:R-:W-:Y:S01]  /*25020*/  IMAD.U32 R180, R88, 0x10000, RZ ;  /* 0x0001000058b47824 */ /* 0x000fe200078e00ff */
[----:B------:R-:W-:Y:S01]  /*25030*/  SHF.L.U32 R145, R15, 0x10, RZ ;  /* 0x000000100f917819 */ /* 0x000fe200000006ff */
[----:B------:R-:W-:Y:S02]  /*25040*/  IMAD.U32 R183, R14, 0x10000, RZ ;  /* 0x000100000eb77824 */ /* 0x000fe400078e00ff */
[----:B------:R-:W-:Y:S01]  /*25050*/  FFMA.FTZ R179, R105, R138, R140 ;  /* 0x0000008a69b37223 */ /* 0x000fe2000001008c */
[----:B------:R-:W-:Y:S01]  /*25060*/  FFMA.FTZ R181, R104, R107, R137 ;  /* 0x0000006b68b57223 */ /* 0x000fe20000010089 */
[----:B------:R-:W-:Y:S01]  /*25070*/  FFMA.FTZ R119, R119, R178, R180 ;  /* 0x000000b277777223 */ /* 0x000fe200000100b4 */
[----:B------:R-:W0:Y:S01]  /*25080*/  LDC.64 R104, c[0x0][0x428] ;  /* 0x00010a00ff687b82 */ /* 0x000e220000000a00 */
[----:B------:R-:W-:Y:S01]  /*25090*/  SHF.L.U32 R142, R66, 0x10, RZ ;  /* 0x00000010428e7819 */ /* 0x000fe200000006ff */
[----:B------:R-:W-:Y:S01]  /*250a0*/  FFMA.FTZ R183, R112, R145, R183 ;  /* 0x0000009170b77223 */ /* 0x000fe200000100b7 */
[----:B------:R-:W-:Y:S01]  /*250b0*/  IMAD.U32 R178, R90, 0x10000, RZ ;  /* 0x000100005ab27824 */ /* 0x000fe200078e00ff */
[----:B------:R-:W-:Y:S01]  /*250c0*/  SHF.L.U32 R112, R68, 0x10, RZ ;  /* 0x0000001044707819 */ /* 0x000fe200000006ff */
[----:B------:R-:W-:Y:S01]  /*250d0*/  IMAD.U32 R138, R92, 0x10000, RZ ;  /* 0x000100005c8a7824 */ /* 0x000fe200078e00ff */
[----:B------:R-:W-:Y:S01]  /*250e0*/  SHF.L.U32 R107, R13, 0x10, RZ ;  /* 0x000000100d6b7819 */ /* 0x000fe200000006ff */
[----:B------:R-:W-:Y:S01]  /*250f0*/  FFMA.FTZ R178, R113, R142, R178 ;  /* 0x0000008e71b27223 */ /* 0x000fe200000100b2 */
[----:B------:R-:W-:Y:S01]  /*25100*/  SHF.L.U32 R141, R67, 0x10, RZ ;  /* 0x00000010438d7819 */ /* 0x000fe200000006ff */
[----:B------:R-:W-:-:S02]  /*25110*/  IMAD.U32 R113, R12, 0x10000, RZ ;  /* 0x000100000c717824 */ /* 0x000fc400078e00ff */
[----:B------:R-:W-:Y:S01]  /*25120*/  FFMA.FTZ R180, R103, R112, R138 ;  /* 0x0000007067b47223 */ /* 0x000fe2000001008a */
[----:B------:R-:W-:Y:S01]  /*25130*/  IMAD.U32 R143, R91, 0x10000, RZ ;  /* 0x000100005b8f7824 */ /* 0x000fe200078e00ff */
[----:B------:R-:W-:Y:S01]  /*25140*/  SHF.R.S32.HI R103, RZ, 0x1f, R0 ;  /* 0x0000001fff677819 */ /* 0x000fe20000011400 */
[----:B------:R-:W-:Y:S01]  /*25150*/  IMAD.U32 R142, R93, 0x10000, RZ ;  /* 0x000100005d8e7824 */ /* 0x000fe200078e00ff */
[----:B------:R-:W-:Y:S01]  /*25160*/  SHF.L.U32 R140, R69, 0x10, RZ ;  /* 0x00000010458c7819 */ /* 0x000fe200000006ff */
[----:B------:R-:W-:Y:S01]  /*25170*/  FFMA.FTZ R185, R100, R107, R113 ;  /* 0x0000006b64b97223 */ /* 0x000fe20000010071 */
[----:B------:R-:W-:Y:S01]  /*25180*/  FFMA.FTZ R114, R114, R141, R143 ;  /* 0x0000008d72727223 */ /* 0x000fe2000001008f */
[----:B------:R-:W-:Y:S01]  /*25190*/  SHF.L.U32 R137, R11, 0x10, RZ ;  /* 0x000000100b897819 */ /* 0x000fe200000006ff */
[----:B------:R-:W-:Y:S01]  /*251a0*/  IMAD.U32 R141, R10, 0x10000, RZ ;  /* 0x000100000a8d7824 */ /* 0x000fe200078e00ff */
[----:B------:R-:W-:Y:S01]  /*251b0*/  LEA.HI R107, R103, R0, RZ, 0x3 ;  /* 0x00000000676b7211 */ /* 0x000fe200078f18ff */
[----:B------:R-:W-:Y:S01]  /*251c0*/  FFMA.FTZ R184, R101, R140, R142 ;  /* 0x0000008c65b87223 */ /* 0x000fe2000001008e */
[----:B------:R-:W-:Y:S01]  /*251d0*/  LOP3.LUT R0, R136, 0x1f, RZ, 0xc0, !PT ;  /* 0x0000001f88007812 */ /* 0x000fe200078ec0ff */
[----:B------:R-:W-:Y:S01]  /*251e0*/  FFMA.FTZ R187, R102, R137, R141 ;  /* 0x0000008966bb7223 */ /* 0x000fe2000001008d */
[----:B------:R-:W-:Y:S01]  /*251f0*/  F2FP.BF16.F32.PACK_AB R101, R144, R139 ;  /* 0x0000008b9065723e */ /* 0x000fe200000010ff */
[----:B------:R-:W-:Y:S01]  /*25200*/  IMAD.U32 R137, R8, 0x10000, RZ ;  /* 0x0001000008897824 */ /* 0x000fe200078e00ff */
[----:B------:R-:W-:Y:S01]  /*25210*/  F2FP.BF16.F32.PACK_AB R100, R115, R106 ;  /* 0x0000006a7364723e */ /* 0x000fe200000010ff */
[----:B------:R-:W-:Y:S01]  /*25220*/  IMAD.U32 R141, R95, 0x10000, RZ ;  /* 0x000100005f8d7824 */ /* 0x000fe200078e00ff */
[----:B------:R-:W-:Y:S01]  /*25230*/  SHF.L.U32 R115, R9, 0x10, RZ ;  /* 0x0000001009737819 */ /* 0x000fe200000006ff */
[----:B------:R-:W-:Y:S01]  /*25240*/  IMAD.U32 R136, R94, 0x10000, RZ ;  /* 0x000100005e887824 */ /* 0x000fe200078e00ff */
[----:B------:R-:W-:Y:S01]  /*25250*/  LEA.HI.SX32 R113, R107, R0, 0x1d ;  /* 0x000000006b717211 */ /* 0x000fe200078feaff */
[----:B------:R-:W-:Y:S01]  /*25260*/  IMAD.U32 R140, R6, 0x10000, RZ ;  /* 0x00010000068c7824 */ /* 0x000fe200078e00ff */
[----:B------:R-:W-:-:S02]  /*25270*/  SHF.L.U32 R139, R71, 0x10, RZ ;  /* 0x00000010478b7819 */ /* 0x000fc400000006ff */
[----:B------:R-:W-:Y:S01]  /*25280*/  F2FP.BF16.F32.PACK_AB R103, R166, R161 ;  /* 0x000000a1a667723e */ /* 0x000fe200000010ff */
[----:B0-----:R-:W-:Y:S01]  /*25290*/  IMAD.WIDE.U32 R106, R113, 0x10, R104 ;  /* 0x00000010716a7825 */ /* 0x001fe200078e0068 */
[----:B------:R-:W-:-:S03]  /*252a0*/  F2FP.BF16.F32.PACK_AB R102, R149, R148 ;  /* 0x000000949566723e */ /* 0x000fc600000010ff */
[----:B------:R-:W-:Y:S01]  /*252b0*/  FFMA.FTZ R149, R110, R115, R137 ;  /* 0x000000736e957223 */ /* 0x000fe20000010089 */
[----:B------:R-:W-:Y:S01]  /*252c0*/  SHF.L.U32 R112, R70, 0x10, RZ ;  /* 0x0000001046707819 */ /* 0x000fe200000006ff */
[----:B------:R-:W-:Y:S01]  /*252d0*/  FFMA.FTZ R161, R108, R139, R141 ;  /* 0x0000008b6ca17223 */ /* 0x000fe2000001008d */
[----:B------:R-:W-:Y:S01]  /*252e0*/  SHF.L.U32 R138, R7, 0x10, RZ ;  /* 0x00000010078a7819 */ /* 0x000fe200000006ff */
[C---:B------:R-:W-:Y:S01]  /*252f0*/  VIADD R139, R113.reuse, 0x40 ;  /* 0x00000040718b7836 */ /* 0x040fe20000000000 */
[C---:B------:R-:W-:Y:S01]  /*25300*/  IADD3 R137, PT, PT, R113.reuse, 0x20, RZ ;  /* 0x0000002071897810 */ /* 0x040fe20007ffe0ff */
[C---:B------:R-:W-:Y:S01]  /*25310*/  VIADD R143, R113.reuse, 0x80 ;  /* 0x00000080718f7836 */ /* 0x040fe20000000000 */
[----:B------:R-:W-:Y:S01]  /*25320*/  IADD3 R141, PT, PT, R113, 0x60, RZ ;  /* 0x00000060718d7810 */ /* 0x000fe20007ffe0ff */
[----:B------:R-:W-:Y:S01]  /*25330*/  FFMA.FTZ R148, R109, R112, R136 ;  /* 0x000000706d947223 */ /* 0x000fe20000010088 */
[----:B------:R-:W-:Y:S01]  /*25340*/  IADD3 R145, PT, PT, R113, 0xa0, RZ ;  /* 0x000000a071917810 */ /* 0x000fe20007ffe0ff */
[----:B------:R-:W-:Y:S01]  /*25350*/  FFMA.FTZ R166, R111, R138, R140 ;  /* 0x0000008a6fa67223 */ /* 0x000fe2000001008c */
[----:B------:R0:W-:Y:S01]  /*25360*/  STG.E.128 desc[UR6][R106.64], R100 ;  /* 0x000000646a007986 */ /* 0x0001e2000c101d06 */
[----:B------:R-:W-:Y:S01]  /*25370*/  IMAD.WIDE.U32 R136, R137, 0x10, R104 ;  /* 0x0000001089887825 */ /* 0x000fe200078e0068 */
[----:B------:R-:W-:-:S02]  /*25380*/  F2FP.BF16.F32.PACK_AB R111, R177, R176 ;  /* 0x000000b0b16f723e */ /* 0x000fc400000010ff */
[----:B------:R-:W-:Y:S01]  /*25390*/  F2FP.BF16.F32.PACK_AB R110, R175, R174 ;  /* 0x000000aeaf6e723e */ /* 0x000fe200000010ff */
        /* <DEDUP_REMOVED lines=10> */
[----:B0-----:R-:W-:Y:S02]  /*25440*/  F2FP.BF16.F32.PACK_AB R103, R167, R164 ;  /* 0x000000a4a767723e */ /* 0x001fe400000010ff */
[----:B------:R-:W-:Y:S02]  /*25450*/  F2FP.BF16.F32.PACK_AB R102, R151, R150 ;  /* 0x000000969766723e */ /* 0x000fe400000010ff */
[----:B------:R-:W-:Y:S02]  /*25460*/  F2FP.BF16.F32.PACK_AB R101, R147, R146 ;  /* 0x000000929365723e */ /* 0x000fe400000010ff */
[----:B------:R-:W-:Y:S02]  /*25470*/  F2FP.BF16.F32.PACK_AB R100, R117, R116 ;  /* 0x000000747564723e */ /* 0x000fe400000010ff */
[----:B------:R-:W-:-:S02]  /*25480*/  F2FP.BF16.F32.PACK_AB R107, R171, R158 ;  /* 0x0000009eab6b723e */ /* 0x000fc400000010ff */
[----:B------:R-:W-:Y:S01]  /*25490*/  F2FP.BF16.F32.PACK_AB R106, R153, R152 ;  /* 0x00000098996a723e */ /* 0x000fe200000010ff */
[----:B------:R0:W-:Y:S01]  /*254a0*/  STG.E.128 desc[UR6][R136.64], R100 ;  /* 0x0000006488007986 */ /* 0x0001e2000c101d06 */
[----:B------:R-:W-:Y:S02]  /*254b0*/  F2FP.BF16.F32.PACK_AB R105, R170, R169 ;  /* 0x000000a9aa69723e */ /* 0x000fe400000010ff */
[----:B------:R-:W-:Y:S02]  /*254c0*/  F2FP.BF16.F32.PACK_AB R104, R168, R163 ;  /* 0x000000a3a868723e */ /* 0x000fe400000010ff */
[----:B------:R-:W-:Y:S02]  /*254d0*/  F2FP.BF16.F32.PACK_AB R119, R166, R161 ;  /* 0x000000a1a677723e */ /* 0x000fe400000010ff */
[----:B------:R-:W-:Y:S01]  /*254e0*/  F2FP.BF16.F32.PACK_AB R118, R149, R148 ;  /* 0x000000949576723e */ /* 0x000fe200000010ff */
[----:B------:R0:W-:Y:S01]  /*254f0*/  STG.E.128 desc[UR6][R138.64], R104 ;  /* 0x000000688a007986 */ /* 0x0001e2000c101d06 */
[----:B------:R-:W-:-:S02]  /*25500*/  F2FP.BF16.F32.PACK_AB R117, R187, R184 ;  /* 0x000000b8bb75723e */ /* 0x000fc400000010ff */
[----:B------:R-:W-:Y:S01]  /*25510*/  F2FP.BF16.F32.PACK_AB R116, R185, R180 ;  /* 0x000000b4b974723e */ /* 0x000fe200000010ff */
[----:B------:R0:W-:Y:S04]  /*25520*/  STG.E.128 desc[UR6][R140.64], R108 ;  /* 0x0000006c8c007986 */ /* 0x0001e8000c101d06 */
[----:B------:R0:W-:Y:S04]  /*25530*/  STG.E.128 desc[UR6][R142.64], R112 ;  /* 0x000000708e007986 */ /* 0x0001e8000c101d06 */
[----:B------:R0:W-:Y:S02]  /*25540*/  STG.E.128 desc[UR6][R144.64], R116 ;  /* 0x0000007490007986 */ /* 0x0001e4000c101d06 */
.L_x_2883:
[----:B------:R-:W-:Y:S05]  /*25550*/  BSYNC.RECONVERGENT B0 ;  /* 0x0000000000007941 */ /* 0x000fea0003800200 */
.L_x_2882:
[----:B0-----:R-:W0:Y:S02]  /*25560*/  LDC.64 R100, c[0x0][0x380] ;  /* 0x0000e000ff647b82 */ /* 0x001e240000000a00 */
[----:B0-----:R-:W-:-:S05]  /*25570*/  IMAD R3, R100, 0x4, R3 ;  /* 0x0000000464037824 */ /* 0x001fca00078e0203 */
[----:B------:R-:W-:-:S13]  /*25580*/  ISETP.GE.AND P0, PT, R3, R101, PT ;  /* 0x000000650300720c */ /* 0x000fda0003f06270 */
[----:B------:R-:W-:Y:S05]  /*25590*/  @!P0 BRA `(.L_x_2884) ;  /* 0xfffffdb400c08947 */ /* 0x000fea000383ffff */
[----:B------:R-:W-:Y:S05]  /*255a0*/  EXIT ;  /* 0x000000000000794d */ /* 0x000fea0003800000 */
.L_x_2881:
[----:B------:R-:W-:Y:S01]  /*255b0*/  HFMA2 R140, -RZ, RZ, 0, 1.847743988037109375e-06 ;  /* 0x0000001fff8c7431 */ /* 0x000fe200000001ff */
[----:B------:R-:W-:Y:S01]  /*255c0*/  BSSY B0, `(.L_x_2885) ;  /* 0x0000007000007945 */ /* 0x000fe20003800000 */
[----:B------:R-:W-:Y:S01]  /*255d0*/  MOV R119, R138 ;  /* 0x0000008a00777202 */ /* 0x000fe20000000f00 */
[----:B------:R-:W-:Y:S02]  /*255e0*/  IMAD.MOV.U32 R137, RZ, RZ, 0x1 ;  /* 0x00000001ff897424 */ /* 0x000fe400078e00ff */
[----:B------:R-:W-:-:S07]  /*255f0*/  IMAD.MOV.U32 R118, RZ, RZ, -0x1 ;  /* 0xffffffffff767424 */ /* 0x000fce00078e00ff */
[----:B0----5:R-:W-:Y:S05]  /*25600*/  WARPSYNC.COLLECTIVE R118, `(.L_x_2886) ;  /* 0x0000000076087348 */ /* 0x021fea0003c00000 */
[----:B------:R1:W2:Y:S02]  /*25610*/  SHFL.BFLY P1, R117, R119, R137, R140 ;  /* 0x0c00008977757389 */ /* 0x0002a4000002008c */
[----:B012--5:R-:W-:Y:S05]  /*25620*/  ENDCOLLECTIVE ;  /* 0x000000000000791b */ /* 0x027fea0003800000 */
.L_x_2886:
[----:B------:R-:W-:Y:S05]  /*25630*/  BSYNC B0 ;  /* 0x0000000000007941 */ /* 0x000fea0003800000 */
.L_x_2885:
        /* <DEDUP_REMOVED lines=10> */
.L_x_2887:
[----:B------:R-:W-:Y:S02]  /*256e0*/  IMAD.MOV.U32 R137, RZ, RZ, 0x4 ;  /* 0x00000004ff897424 */ /* 0x000fe400078e00ff */
[----:B------:R-:W-:-:S04]  /*256f0*/  IMAD.MOV.U32 R100, RZ, RZ, R117 ;  /* 0x000000ffff647224 */ /* 0x000fc800078e0075 */
[----:B------:R-:W-:-:S05]  /*25700*/  FADD.FTZ R102, R101, R100 ;  /* 0x0000006465667221 */ /* 0x000fca0000010000 */
[----:B------:R-:W-:-:S07]  /*25710*/  MOV R119, R102 ;  /* 0x0000006600777202 */ /* 0x000fce0000000f00 */
[----:B------:R-:W-:Y:S05]  /*25720*/  WARPSYNC.COLLECTIVE R118, `(.L_x_2888) ;  /* 0x0000000076087348 */ /* 0x000fea0003c00000 */
[----:B------:R0:W1:Y:S02]  /*25730*/  SHFL.BFLY P1, R117, R119, R137, R140 ;  /* 0x0c00008977757389 */ /* 0x000064000002008c */
[----:B01----:R-:W-:Y:S05]  /*25740*/  ENDCOLLECTIVE ;  /* 0x000000000000791b */ /* 0x003fea0003800000 */
.L_x_2888:
[----:B------:R-:W-:Y:S01]  /*25750*/  HFMA2 R137, -RZ, RZ, 0, 4.76837158203125e-07 ;  /* 0x00000008ff897431 */ /* 0x000fe200000001ff */
[----:B------:R-:W-:-:S05]  /*25760*/  MOV R103, R117 ;  /* 0x0000007500677202 */ /* 0x000fca0000000f00 */
[----:B------:R-:W-:-:S04]  /*25770*/  FADD.FTZ R103, R102, R103 ;  /* 0x0000006766677221 */ /* 0x000fc80000010000 */
[----:B------:R-:W-:-:S07]  /*25780*/  IMAD.MOV.U32 R119, RZ, RZ, R103 ;  /* 0x000000ffff777224 */ /* 0x000fce00078e0067 */
[----:B------:R-:W-:Y:S05]  /*25790*/  WARPSYNC.COLLECTIVE R118, `(.L_x_2889) ;  /* 0x0000000076087348 */ /* 0x000fea0003c00000 */
[----:B------:R0:W1:Y:S02]  /*257a0*/  SHFL.BFLY P1, R117, R119, R137, R140 ;  /* 0x0c00008977757389 */ /* 0x000064000002008c */
[----:B01----:R-:W-:Y:S05]  /*257b0*/  ENDCOLLECTIVE ;  /* 0x000000000000791b */ /* 0x003fea0003800000 */
.L_x_2889:
[----:B------:R-:W-:Y:S02]  /*257c0*/  IMAD.MOV.U32 R137, RZ, RZ, 0x10 ;  /* 0x00000010ff897424 */ /* 0x000fe400078e00ff */
[----:B------:R-:W-:-:S04]  /*257d0*/  IMAD.MOV.U32 R100, RZ, RZ, R117 ;  /* 0x000000ffff647224 */ /* 0x000fc800078e0075 */
[----:B------:R-:W-:-:S05]  /*257e0*/  FADD.FTZ R116, R103, R100 ;  /* 0x0000006467747221 */ /* 0x000fca0000010000 */
[----:B------:R-:W-:-:S07]  /*257f0*/  MOV R119, R116 ;  /* 0x0000007400777202 */ /* 0x000fce0000000f00 */
[----:B------:R-:W-:Y:S05]  /*25800*/  WARPSYNC.COLLECTIVE R118, `(.L_x_2890) ;  /* 0x0000000076087348 */ /* 0x000fea0003c00000 */
[----:B------:R0:W1:Y:S02]  /*25810*/  SHFL.BFLY P1, R117, R119, R137, R140 ;  /* 0x0c00008977757389 */ /* 0x000064000002008c */
[----:B01----:R-:W-:Y:S05]  /*25820*/  ENDCOLLECTIVE ;  /* 0x000000000000791b */ /* 0x003fea0003800000 */
.L_x_2890:
        /* <DEDUP_REMOVED lines=104> */
.L_x_2891:
[----:B------:R-:W-:Y:S02]  /*25eb0*/  IMAD.MOV.U32 R137, RZ, RZ, 0x2 ;  /* 0x00000002ff897424 */ /* 0x000fe400078e00ff */
[----:B------:R-:W-:-:S04]  /*25ec0*/  IMAD.MOV.U32 R101, RZ, RZ, R117 ;  /* 0x000000ffff657224 */ /* 0x000fc800078e0075 */
[----:B------:R-:W-:-:S05]  /*25ed0*/  FADD.FTZ R101, R100, R101 ;  /* 0x0000006564657221 */ /* 0x000fca0000010000 */
[----:B------:R-:W-:-:S07]  /*25ee0*/  MOV R119, R101 ;  /* 0x0000006500777202 */ /* 0x000fce0000000f00 */
[----:B------:R-:W-:Y:S05]  /*25ef0*/  WARPSYNC.COLLECTIVE R118, `(.L_x_2892) ;  /* 0x0000000076087348 */ /* 0x000fea0003c00000 */
[----:B------:R0:W1:Y:S02]  /*25f00*/  SHFL.BFLY P1, R117, R119, R137, R140 ;  /* 0x0c00008977757389 */ /* 0x000064000002008c */
[----:B01----:R-:W-:Y:S05]  /*25f10*/  ENDCOLLECTIVE ;  /* 0x000000000000791b */ /* 0x003fea0003800000 */
.L_x_2892:
[----:B------:R-:W-:Y:S01]  /*25f20*/  HFMA2 R137, -RZ, RZ, 0, 2.384185791015625e-07 ;  /* 0x00000004ff897431 */ /* 0x000fe200000001ff */
[----:B------:R-:W-:-:S05]  /*25f30*/  MOV R102, R117 ;  /* 0x0000007500667202 */ /* 0x000fca0000000f00 */
[----:B------:R-:W-:-:S04]  /*25f40*/  FADD.FTZ R102, R101, R102 ;  /* 0x0000006665667221 */ /* 0x000fc80000010000 */
[----:B------:R-:W-:-:S07]  /*25f50*/  IMAD.MOV.U32 R119, RZ, RZ, R102 ;  /* 0x000000ffff777224 */ /* 0x000fce00078e0066 */
[----:B------:R-:W-:Y:S05]  /*25f60*/  WARPSYNC.COLLECTIVE R118, `(.L_x_2893) ;  /* 0x0000000076087348 */ /* 0x000fea0003c00000 */
[----:B------:R0:W1:Y:S02]  /*25f70*/  SHFL.BFLY P1, R117, R119, R137, R140 ;  /* 0x0c00008977757389 */ /* 0x000064000002008c */
[----:B01----:R-:W-:Y:S05]  /*25f80*/  ENDCOLLECTIVE ;  /* 0x000000000000791b */ /* 0x003fea0003800000 */
.L_x_2893:
[----:B------:R-:W-:Y:S02]  /*25f90*/  IMAD.MOV.U32 R137, RZ, RZ, 0x8 ;  /* 0x00000008ff897424 */ /* 0x000fe400078e00ff */
[----:B------:R-:W-:-:S04]  /*25fa0*/  IMAD.MOV.U32 R103, RZ, RZ, R117 ;  /* 0x000000ffff677224 */ /* 0x000fc800078e0075 */
[----:B------:R-:W-:-:S05]  /*25fb0*/  FADD.FTZ R103, R102, R103 ;  /* 0x0000006766677221 */ /* 0x000fca0000010000 */
[----:B------:R-:W-:-:S07]  /*25fc0*/  MOV R119, R103 ;  /* 0x0000006700777202 */ /* 0x000fce0000000f00 */
[----:B------:R-:W-:Y:S05]  /*25fd0*/  WARPSYNC.COLLECTIVE R118, `(.L_x_2894) ;  /* 0x0000000076087348 */ /* 0x000fea0003c00000 */
[----:B------:R0:W1:Y:S02]  /*25fe0*/  SHFL.BFLY P1, R117, R119, R137, R140 ;  /* 0x0c00008977757389 */ /* 0x000064000002008c */
[----:B01----:R-:W-:Y:S05]  /*25ff0*/  ENDCOLLECTIVE ;  /* 0x000000000000791b */ /* 0x003fea0003800000 */
.L_x_2894:
[----:B------:R-:W-:Y:S01]  /*26000*/  HFMA2 R137, -RZ, RZ, 0, 9.5367431640625e-07 ;  /* 0x00000010ff897431 */ /* 0x000fe200000001ff */
[----:B------:R-:W-:-:S05]  /*26010*/  MOV R116, R117 ;  /* 0x0000007500747202 */ /* 0x000fca0000000f00 */
[----:B------:R-:W-:-:S04]  /*26020*/  FADD.FTZ R116, R103, R116 ;  /* 0x0000007467747221 */ /* 0x000fc80000010000 */
[----:B------:R-:W-:-:S07]  /*26030*/  IMAD.MOV.U32 R119, RZ, RZ, R116 ;  /* 0x000000ffff777224 */ /* 0x000fce00078e0074 */
[----:B------:R-:W-:Y:S05]  /*26040*/  WARPSYNC.COLLECTIVE R118, `(.L_x_2895) ;  /* 0x0000000076087348 */ /* 0x000fea0003c00000 */
[----:B------:R0:W1:Y:S02]  /*26050*/  SHFL.BFLY P1, R117, R119, R137, R140 ;  /* 0x0c00008977757389 */ /* 0x000064000002008c */
[----:B01----:R-:W-:Y:S05]  /*26060*/  ENDCOLLECTIVE ;  /* 0x000000000000791b */ /* 0x003fea0003800000 */
.L_x_2895:
[----:B------:R-:W-:Y:S05]  /*26070*/  BRA `(.L_x_2896) ;  /* 0xffffffe000707947 */ /* 0x000fea000383ffff */
.L_x_2897:
        /* <DEDUP_REMOVED lines=16> */
.L_x_54339:


//--------------------- .text._ZN10layer_norm13ln_fwd_kernelINS_13Kernel_traitsI13__nv_bfloat16S2_S2_S2_fjLj1536ELj1ELj4ELj1ELj16ENS_18Kernel_traits_baseILj1536ES2_S2_S2_S2_fjLj128EEEEELb1ELb1ELb0ELb0EEEvNS_9FwdParamsE --------------------------
	.section	.text._ZN10layer_norm13ln_fwd_kernelINS_13Kernel_traitsI13__nv_bfloat16S2_S2_S2_fjLj1536ELj1ELj4ELj1ELj16ENS_18Kernel_traits_baseILj1536ES2_S2_S2_S2_fjLj128EEEEELb1ELb1ELb0ELb0EEEvNS_9FwdParamsE,"ax",@progbits
	.align	128
        .global         _ZN10layer_norm13ln_fwd_kernelINS_13Kernel_traitsI13__nv_bfloat16S2_S2_S2_fjLj1536ELj1ELj4ELj1ELj16ENS_18Kernel_traits_baseILj1536ES2_S2_S2_S2_fjLj128EEEEELb1ELb1ELb0ELb0EEEvNS_9FwdParamsE
        .type           _ZN10layer_norm13ln_fwd_kernelINS_13Kernel_traitsI13__nv_bfloat16S2_S2_S2_fjLj1536ELj1ELj4ELj1ELj16ENS_18Kernel_traits_baseILj1536ES2_S2_S2_S2_fjLj128EEEEELb1ELb1ELb0ELb0EEEvNS_9FwdParamsE,@function
        .size           _ZN10layer_norm13ln_fwd_kernelINS_13Kernel_traitsI13__nv_bfloat16S2_S2_S2_fjLj1536ELj1ELj4ELj1ELj16ENS_18Kernel_traits_baseILj1536ES2_S2_S2_S2_fjLj128EEEEELb1ELb1ELb0ELb0EEEvNS_9FwdParamsE,(.L_x_54340 - _ZN10layer_norm13ln_fwd_kernelINS_13Kernel_traitsI13__nv_bfloat16S2_S2_S2_fjLj1536ELj1ELj4ELj1ELj16ENS_18Kernel_traits_baseILj1536ES2_S2_S2_S2_fjLj128EEEEELb1ELb1ELb0ELb0EEEvNS_9FwdParamsE)
        .other          _ZN10layer_norm13ln_fwd_kernelINS_13Kernel_traitsI13__nv_bfloat16S2_S2_S2_fjLj1536ELj1ELj4ELj1ELj16ENS_18Kernel_traits_baseILj1536ES2_S2_S2_S2_fjLj128EEEEELb1ELb1ELb0ELb0EEEvNS_9FwdParamsE,@"STO_CUDA_ENTRY STV_DEFAULT"
_ZN10layer_norm13ln_fwd_kernelINS_13Kernel_traitsI13__nv_bfloat16S2_S2_S2_fjLj1536ELj1ELj4ELj1ELj16ENS_18Kernel_traits_baseILj1536ES2_S2_S2_S2_fjLj128EEEEELb1ELb1ELb0ELb0EEEvNS_9FwdParamsE:
.text._ZN10layer_norm13ln_fwd_kernelINS_13Kernel_traitsI13__nv_bfloat16S2_S2_S2_fjLj1536ELj1ELj4ELj1ELj16ENS_18Kernel_traits_baseILj1536ES2_S2_S2_S2_fjLj128EEEEELb1ELb1ELb0ELb0EEEvNS_9FwdParamsE:
[----:B------:R-:W-:Y:S01]  /*0000*/  LDC R1, c[0x0][0x37c] ;  /* 0x0000df00ff017b82 */ /* 0x000fe20000000800 */
[----:B------:R-:W0:Y:S07]  /*0010*/  LDCU.U8 UR4, c[0x0][0x464] ;  /* 0x00008c80ff0477ac */ /* 0x000e2e0008000000 */
[----:B------:R-:W1:Y:S01]  /*0020*/  LDC R0, c[0x0][0x458] ;  /* 0x00011600ff007b82 */ /* 0x000e620000000800 */
[----:B------:R-:W2:Y:S01]  /*0030*/  LDCU.64 UR6, c[0x0][0x450] ;  /* 0x00008a00ff0677ac */ /* 0x000ea20008000a00 */
[----:B------:R-:W3:Y:S06]  /*0040*/  LDCU.64 UR8, c[0x0][0x358] ;  /* 0x00006b00ff0877ac */ /* 0x000eec0008000a00 */
[----:B------:R-:W4:Y:S01]  /*0050*/  LDC R7, c[0x0][0x45c] ;  /* 0x00011700ff077b82 */ /* 0x000f220000000800 */
[----:B------:R-:W5:Y:S01]  /*0060*/  S2R R155, SR_TID.X ;  /* 0x00000000009b7919 */ /* 0x000f620000002100 */
[----:B------:R-:W4:Y:S06]  /*0070*/  LDCU.64 UR10, c[0x0][0x438] ;  /* 0x00008700ff0a77ac */ /* 0x000f2c0008000a00 */
[----:B------:R-:W5:Y:S01]  /*0080*/  LDC R11, c[0x0][0x388] ;  /* 0x0000e200ff0b7b82 */ /* 0x000f620000000800 */
[----:B0-----:R-:W-:Y:S01]  /*0090*/  ISETP.NE.AND P0, PT, RZ, UR4, PT ;  /* 0x00000004ff007c0c */ /* 0x001fe2000bf05270 */
[----:B--2---:R-:W-:-:S02]  /*00a0*/  IMAD.U32 R2, RZ, RZ, UR6 ;  /* 0x00000006ff027e24 */ /* 0x004fc4000f8e00ff */
[----:B------:R-:W-:-:S10]  /*00b0*/  IMAD.U32 R3, RZ, RZ, UR7 ;  /* 0x00000007ff037e24 */ /* 0x000fd4000f8e00ff */
[----:B-1----:R-:W-:Y:S01]  /*00c0*/  @P0 MOV R4, R0 ;  /* 0x0000000000040202 */ /* 0x002fe20000000f00 */
[----:B---3--:R-:W2:Y:S01]  /*00d0*/  @P0 LDG.E.64 R2, desc[UR8][R2.64] ;  /* 0x0000000802020981 */ /* 0x008ea2000c1e1b00 */
[----:B----4-:R-:W-:Y:S01]  /*00e0*/  @P0 IMAD.MOV.U32 R5, RZ, RZ, R7 ;  /* 0x000000ffff050224 */ /* 0x010fe200078e0007 */
[----:B------:R-:W0:Y:S05]  /*00f0*/  @P0 LDC R9, c[0x0][0x460] ;  /* 0x00011800ff090b82 */ /* 0x000e2a0000000800 */
[----:B------:R-:W0:Y:S01]  /*0100*/  @P0 LDG.E.64 R4, desc[UR8][R4.64] ;  /* 0x0000000804040981 */ /* 0x000e22000c1e1b00 */
[----:B------:R-:W-:Y:S01]  /*0110*/  UISETP.NE.U32.AND UP0, UPT, UR10, URZ, UPT ;  /* 0x000000ff0a00728c */ /* 0x000fe2000bf05070 */
[----:B------:R-:W-:Y:S01]  /*0120*/  BSSY.RECONVERGENT B0, `(.L_x_2898) ;  /* 0x00000ab000007945 */ /* 0x000fe20003800200 */
[----:B------:R-:W1:Y:S01]  /*0130*/  S2UR UR5, SR_CTAID.X ;  /* 0x00000000000579c3 */ /* 0x000e620000002500 */
[----:B-----5:R-:W-:Y:S01]  /*0140*/  LOP3.LUT R157, R155, 0x1f, RZ, 0xc, !PT ;  /* 0x0000001f9b9d7812 */ /* 0x020fe200078e0cff */
[----:B------:R-:W-:Y:S01]  /*0150*/  UISETP.NE.AND.EX UP0, UPT, UR11, URZ, UPT, UP0 ;  /* 0x000000ff0b00728c */ /* 0x000fe2000bf05300 */
[----:B------:R-:W-:-:S05]  /*0160*/  SHF.R.U32.HI R154, RZ, 0x5, R155 ;  /* 0x00000005ff9a7819 */ /* 0x000fca000001169b */
[----:B------:R-:W3:Y:S01]  /*0170*/  LDC R156, c[0x0][0x360] ;  /* 0x0000d800ff9c7b82 */ /* 0x000ee20000000800 */
[----:B-1----:R-:W-:-:S06]  /*0180*/  USHF.L.U32 UR4, UR5, 0x2, URZ ;  /* 0x0000000205047899 */ /* 0x002fcc00080006ff */
[----:B------:R-:W-:Y:S01]  /*0190*/  LOP3.LUT R154, R154, UR4, RZ, 0xfc, !PT ;  /* 0x000000049a9a7c12 */ /* 0x000fe2000f8efcff */
[----:B---3--:R-:W-:Y:S01]  /*01a0*/  IMAD R156, R156, UR5, R155 ;  /* 0x000000059c9c7c24 */ /* 0x008fe2000f8e029b */
[----:B------:R-:W-:Y:S02]  /*01b0*/  LOP3.LUT R155, R155, 0x1f, RZ, 0xc0, !PT ;  /* 0x0000001f9b9b7812 */ /* 0x000fe400078ec0ff */
[----:B--2---:R-:W-:Y:S02]  /*01c0*/  @P0 R2UR UR6, R2 ;  /* 0x00000000020602ca */ /* 0x004fe400000e0000 */
[----:B------:R-:W-:Y:S02]  /*01d0*/  @P0 R2UR UR7, R3 ;  /* 0x00000000030702ca */ /* 0x000fe400000e0000 */
[----:B------:R-:W-:Y:S02]  /*01e0*/  SHF.R.S32.HI R2, RZ, 0x1f, R11 ;  /* 0x0000001fff027819 */ /* 0x000fe4000001140b */
[----:B0-----:R-:W-:-:S02]  /*01f0*/  @P0 IADD3 R0, P1, PT, R4, R9, RZ ;  /* 0x0000000904000210 */ /* 0x001fc40007f3e0ff */
[----:B------:R-:W-:-:S03]  /*0200*/  LEA.HI R2, R2, R11, RZ, 0x3 ;  /* 0x0000000b02027211 */ /* 0x000fc600078f18ff */
[----:B------:R-:W-:Y:S01]  /*0210*/  @P0 IMAD.X R7, RZ, RZ, R5, P1 ;  /* 0x000000ffff070224 */ /* 0x000fe200008e0605 */
[----:B------:R-:W-:Y:S01]  /*0220*/  LEA.HI.SX32 R157, R2, R157, 0x1d ;  /* 0x0000009d029d7211 */ /* 0x000fe200078feaff */
[----:B------:R-:W-:Y:S02]  /*0230*/  UIADD3 UR14, UPT, UPT, UR6, -0x61c88647, URZ ;  /* 0x9e3779b9060e7890 */ /* 0x000fe4000fffe0ff */
[----:B------:R-:W-:Y:S01]  /*0240*/  UIADD3 UR15, UPT, UPT, UR7, -0x4498517b, URZ ;  /* 0xbb67ae85070f7890 */ /* 0x000fe2000fffe0ff */
[--C-:B------:R-:W-:Y:S01]  /*0250*/  SHF.R.U64 R153, R0, 0x2, R7.reuse ;  /* 0x0000000200997819 */ /* 0x100fe20000001207 */
[----:B------:R-:W-:Y:S01]  /*0260*/  UIADD3 UR16, UPT, UPT, UR6, 0x3c6ef372, URZ ;  /* 0x3c6ef37206107890 */ /* 0x000fe2000fffe0ff */
[----:B------:R-:W-:Y:S01]  /*0270*/  SHF.R.U32.HI R152, RZ, 0x2, R7 ;  /* 0x00000002ff987819 */ /* 0x000fe20000011607 */
[----:B------:R-:W-:Y:S02]  /*0280*/  UIADD3 UR17, UPT, UPT, UR7, 0x76cf5d0a, URZ ;  /* 0x76cf5d0a07117890 */ /* 0x000fe4000fffe0ff */
[----:B------:R-:W-:-:S02]  /*0290*/  UIADD3 UR18, UPT, UPT, UR6, -0x255992d5, URZ ;  /* 0xdaa66d2b06127890 */ /* 0x000fc4000fffe0ff */
[----:B------:R-:W-:Y:S02]  /*02a0*/  UIADD3 UR19, UPT, UPT, UR7, 0x32370b8f, URZ ;  /* 0x32370b8f07137890 */ /* 0x000fe4000fffe0ff */
[----:B------:R-:W-:Y:S02]  /*02b0*/  UIADD3 UR20, UPT, UPT, UR6, 0x78dde6e4, URZ ;  /* 0x78dde6e406147890 */ /* 0x000fe4000fffe0ff */
[----:B------:R-:W-:Y:S02]  /*02c0*/  UIADD3 UR21, UPT, UPT, UR7, -0x126145ec, URZ ;  /* 0xed9eba1407157890 */ /* 0x000fe4000fffe0ff */
[----:B------:R-:W-:Y:S02]  /*02d0*/  UIADD3 UR22, UPT, UPT, UR6, 0x1715609d, URZ ;  /* 0x1715609d06167890 */ /* 0x000fe4000fffe0ff */
[----:B------:R-:W-:Y:S02]  /*02e0*/  UIADD3 UR23, UPT, UPT, UR7, -0x56f99767, URZ ;  /* 0xa906689907177890 */ /* 0x000fe4000fffe0ff */
[----:B------:R-:W-:-:S02]  /*02f0*/  UIADD3 UR24, UPT, UPT, UR6, -0x4ab325aa, URZ ;  /* 0xb54cda5606187890 */ /* 0x000fc4000fffe0ff */
[----:B------:R-:W-:Y:S02]  /*0300*/  UIADD3 UR25, UPT, UPT, UR7, 0x646e171e, URZ ;  /* 0x646e171e07197890 */ /* 0x000fe4000fffe0ff */
[----:B------:R-:W-:Y:S02]  /*0310*/  UIADD3 UR26, UPT, UPT, UR6, 0x5384540f, URZ ;  /* 0x5384540f061a7890 */ /* 0x000fe4000fffe0ff */
[----:B------:R-:W-:Y:S02]  /*0320*/  UIADD3 UR27, UPT, UPT, UR7, 0x1fd5c5a3, URZ ;  /* 0x1fd5c5a3071b7890 */ /* 0x000fe4000fffe0ff */
[----:B------:R-:W-:Y:S02]  /*0330*/  UIADD3 UR28, UPT, UPT, UR6, -0xe443238, URZ ;  /* 0xf1bbcdc8061c7890 */ /* 0x000fe4000fffe0ff */
[----:B------:R-:W-:Y:S02]  /*0340*/  UIADD3 UR29, UPT, UPT, UR7, -0x24c28bd8, URZ ;  /* 0xdb3d7428071d7890 */ /* 0x000fe4000fffe0ff */
[----:B------:R-:W-:-:S02]  /*0350*/  UIADD3 UR30, UPT, UPT, UR6, -0x700cb87f, URZ ;  /* 0x8ff34781061e7890 */ /* 0x000fc4000fffe0ff */
[----:B------:R-:W-:Y:S01]  /*0360*/  UIADD3 UR31, UPT, UPT, UR7, -0x695add53, URZ ;  /* 0x96a522ad071f7890 */ /* 0x000fe2000fffe0ff */
[----:B------:R-:W-:Y:S11]  /*0370*/  BRA.U !UP0, `(.L_x_2899) ;  /* 0x0000000508107547 */ /* 0x000ff6000b800000 */
        /* <DEDUP_REMOVED lines=17> */
[----:B--2---:R-:W-:-:S04]  /*0490*/  @P1 IMAD.WIDE.U32 R12, R33, 0x10, R12 ;  /* 0x00000010210c1825 */ /* 0x004fc800078e000c */
[----:B------:R-:W-:Y:S01]  /*04a0*/  @P1 VIADD R33, R33, 0x20 ;  /* 0x0000002021211836 */ /* 0x000fe20000000000 */
[----:B------:R0:W5:Y:S02]  /*04b0*/  @P1 LDG.E.128 R96, desc[UR8][R12.64] ;  /* 0x000000080c601981 */ /* 0x000164000c1e1d00 */
[----:B------:R-:W2:Y:S08]  /*04c0*/  @P3 LDC.64 R20, c[0x0][0x3d0] ;  /* 0x0000f400ff143b82 */ /* 0x000eb00000000a00 */
[----:B------:R-:W0:Y:S08]  /*04d0*/  @P3 LDC.64 R22, c[0x0][0x438] ;  /* 0x00010e00ff163b82 */ /* 0x000e300000000a00 */
[----:B------:R-:W0:Y:S08]  /*04e0*/  @P3 LDC.64 R24, c[0x0][0x3e8] ;  /* 0x0000fa00ff183b82 */ /* 0x000e300000000a00 */
[----:B------:R-:W0:Y:S08]  /*04f0*/  @P4 LDC.64 R26, c[0x0][0x3d0] ;  /* 0x0000f400ff1a4b82 */ /* 0x000e300000000a00 */
[----:B------:R-:W0:Y:S08]  /*0500*/  @P4 LDC.64 R28, c[0x0][0x438] ;  /* 0x00010e00ff1c4b82 */ /* 0x000e300000000a00 */
[----:B------:R-:W0:Y:S01]  /*0510*/  @P4 LDC.64 R30, c[0x0][0x3e8] ;  /* 0x0000fa00ff1e4b82 */ /* 0x000e220000000a00 */
[----:B---3--:R-:W-:-:S04]  /*0520*/  @P2 IMAD.WIDE.U32 R14, R33, 0x10, R14 ;  /* 0x00000010210e2825 */ /* 0x008fc800078e000e */
[C---:B----4-:R-:W-:Y:S01]  /*0530*/  @P2 IMAD.WIDE.U32 R16, R33.reuse, 0x10, R16 ;  /* 0x0000001021102825 */ /* 0x050fe200078e0010 */
[----:B------:R3:W5:Y:S02]  /*0540*/  @P2 LDG.E.128 R92, desc[UR8][R14.64] ;  /* 0x000000080e5c2981 */ /* 0x000764000c1e1d00 */
[----:B------:R-:W4:Y:S01]  /*0550*/  @P0 LDC.64 R2, c[0x0][0x3d0] ;  /* 0x0000f400ff020b82 */ /* 0x000f220000000a00 */
[C---:B-1----:R-:W-:Y:S01]  /*0560*/  @P2 IMAD.WIDE.U32 R18, R33.reuse, 0x10, R18 ;  /* 0x0000001021122825 */ /* 0x042fe200078e0012 */
[----:B------:R3:W5:Y:S03]  /*0570*/  @P2 LD.E.128 R88, desc[UR8][R16.64] ;  /* 0x0000000810582980 */ /* 0x000766000c101d00 */
[----:B------:R-:W-:Y:S01]  /*0580*/  @P2 VIADD R33, R33, 0x20 ;  /* 0x0000002021212836 */ /* 0x000fe20000000000 */
[----:B------:R3:W5:Y:S02]  /*0590*/  @P2 LDG.E.128 R84, desc[UR8][R18.64] ;  /* 0x0000000812542981 */ /* 0x000764000c1e1d00 */
[----:B------:R-:W1:Y:S01]  /*05a0*/  @P0 LDC.64 R4, c[0x0][0x438] ;  /* 0x00010e00ff040b82 */ /* 0x000e620000000a00 */
[----:B--2---:R-:W-:-:S04]  /*05b0*/  @P3 IMAD.WIDE.U32 R20, R33, 0x10, R20 ;  /* 0x0000001021143825 */ /* 0x004fc800078e0014 */
[C---:B0-----:R-:W-:Y:S01]  /*05c0*/  @P3 IMAD.WIDE.U32 R22, R33.reuse, 0x10, R22 ;  /* 0x0000001021163825 */ /* 0x041fe200078e0016 */
[----:B------:R3:W5:Y:S02]  /*05d0*/  @P3 LDG.E.128 R80, desc[UR8][R20.64] ;  /* 0x0000000814503981 */ /* 0x000764000c1e1d00 */
[----:B------:R-:W0:Y:S01]  /*05e0*/  @P0 LDC.64 R6, c[0x0][0x3e8] ;  /* 0x0000fa00ff060b82 */ /* 0x000e220000000a00 */
        /* <DEDUP_REMOVED lines=8> */
[----:B------:R3:W5:Y:S03]  /*0670*/  @P4 LD.E.128 R64, desc[UR8][R28.64] ;  /* 0x000000081c404980 */ /* 0x000766000c101d00 */
[C---:B----4-:R-:W-:Y:S01]  /*0680*/  @P0 IMAD.WIDE.U32 R2, R155.reuse, 0x10, R2 ;  /* 0x000000109b020825 */ /* 0x050fe200078e0002 */
[----:B------:R3:W5:Y:S03]  /*0690*/  @P4 LDG.E.128 R60, desc[UR8][R30.64] ;  /* 0x000000081e3c4981 */ /* 0x000766000c1e1d00 */
[C---:B-1----:R-:W-:Y:S01]  /*06a0*/  @P0 IMAD.WIDE.U32 R4, R155.reuse, 0x10, R4 ;  /* 0x000000109b040825 */ /* 0x042fe200078e0004 */
[----:B------:R3:W5:Y:S03]  /*06b0*/  @P0 LDG.E.128 R116, desc[UR8][R2.64] ;  /* 0x0000000802740981 */ /* 0x000766000c1e1d00 */
[----:B0-----:R-:W-:Y:S01]  /*06c0*/  @P0 IMAD.WIDE.U32 R6, R155, 0x10, R6 ;  /* 0x000000109b060825 */ /* 0x001fe200078e0006 */
[----:B------:R3:W5:Y:S04]  /*06d0*/  @P0 LD.E.128 R112, desc[UR8][R4.64] ;  /* 0x0000000804700980 */ /* 0x000768000c101d00 */
[----:B------:R3:W5:Y:S01]  /*06e0*/  @P0 LDG.E.128 R108, desc[UR8][R6.64] ;  /* 0x00000008066c0981 */ /* 0x000762000c1e1d00 */
[----:B------:R-:W-:Y:S01]  /*06f0*/  ISETP.GE.U32.AND P0, PT, R157, 0xc0, PT ;  /* 0x000000c09d00780c */ /* 0x000fe20003f06070 */
[----:B------:R-:W-:-:S12]  /*0700*/  @P4 VIADD R33, R33, 0x20 ;  /* 0x0000002021214836 */ /* 0x000fd80000000000 */
[----:B---3--:R-:W-:Y:S05]  /*0710*/  @!P0 BRA `(.L_x_2900) ;  /* 0x00000004002c8947 */ /* 0x008fea0003800000 */
        /* <DEDUP_REMOVED lines=10> */
.L_x_2899:
[C---:B------:R-:W-:Y:S01]  /*07c0*/  ISETP.GE.U32.AND P1, PT, R157.reuse, 0x40, PT ;  /* 0x000000409d00780c */ /* 0x040fe20003f26070 */
[----:B------:R-:W-:Y:S01]  /*07d0*/  IMAD.MOV.U32 R31, RZ, RZ, R155 ;  /* 0x000000ffff1f7224 */ /* 0x000fe200078e009b */
[C---:B------:R-:W-:Y:S02]  /*07e0*/  ISETP.GE.U32.AND P2, PT, R157.reuse, 0x60, PT ;  /* 0x000000609d00780c */ /* 0x040fe40003f46070 */
[C---:B------:R-:W-:Y:S02]  /*07f0*/  ISETP.GE.U32.AND P3, PT, R157.reuse, 0x80, PT ;  /* 0x000000809d00780c */ /* 0x040fe40003f66070 */
[C---:B------:R-:W-:Y:S02]  /*0800*/  ISETP.GE.U32.AND P4, PT, R157.reuse, 0xa0, PT ;  /* 0x000000a09d00780c */ /* 0x040fe40003f86070 */
[C---:B------:R-:W-:Y:S02]  /*0810*/  ISETP.GE.U32.AND P0, PT, R157.reuse, 0x20, PT ;  /* 0x000000209d00780c */ /* 0x040fe40003f06070 */
[----:B------:R-:W-:-:S03]  /*0820*/  ISETP.GE.U32.AND P5, PT, R157, 0xc0, PT ;  /* 0x000000c09d00780c */ /* 0x000fc60003fa6070 */
        /* <DEDUP_REMOVED lines=20> */
[----:B------:R0:W5:Y:S02]  /*0970*/  @P3 LDG.E.128 R80, desc[UR8][R18.64] ;  /* 0x0000000812503981 */ /* 0x000164000c1e1d00 */
[----:B------:R-:W4:Y:S01]  /*0980*/  @P5 LDC.64 R26, c[0x0][0x3d0] ;  /* 0x0000f400ff1a5b82 */ /* 0x000f220000000a00 */
[----:B-1----:R-:W-:-:S04]  /*0990*/  @P3 IMAD.WIDE.U32 R20, R31, 0x10, R20 ;  /* 0x000000101f143825 */ /* 0x002fc800078e0014 */
[----:B------:R-:W-:Y:S01]  /*09a0*/  @P3 VIADD R31, R31, 0x20 ;  /* 0x000000201f1f3836 */ /* 0x000fe20000000000 */
        /* <DEDUP_REMOVED lines=11> */
[----:B-1----:R-:W-:-:S05]  /*0a60*/  @P5 IMAD.WIDE.U32 R8, R31, 0x10, R28 ;  /* 0x000000101f085825 */ /* 0x002fca00078e001c */
[----:B------:R0:W5:Y:S01]  /*0a70*/  @P5 LDG.E.128 R48, desc[UR8][R8.64] ;  /* 0x0000000808305981 */ /* 0x000162000c1e1d00 */
[----:B--2---:R-:W-:-:S05]  /*0a80*/  @P0 IMAD.WIDE.U32 R10, R155, 0x10, R10 ;  /* 0x000000109b0a0825 */ /* 0x004fca00078e000a */
[----:B------:R0:W5:Y:S01]  /*0a90*/  @P0 LDG.E.128 R116, desc[UR8][R10.64] ;  /* 0x000000080a740981 */ /* 0x000162000c1e1d00 */
[----:B---3--:R-:W-:-:S05]  /*0aa0*/  @P0 IMAD.WIDE.U32 R12, R155, 0x10, R12 ;  /* 0x000000109b0c0825 */ /* 0x008fca00078e000c */
[----:B------:R0:W5:Y:S01]  /*0ab0*/  @P0 LDG.E.128 R108, desc[UR8][R12.64] ;  /* 0x000000080c6c0981 */ /* 0x000162000c1e1d00 */
[----:B------:R-:W-:Y:S02]  /*0ac0*/  HFMA2 R90, -RZ, RZ, 0, 0 ;  /* 0x00000000ff5a7431 */ /* 0x000fe400000001ff */
[----:B------:R-:W-:Y:S01]  /*0ad0*/  IMAD.MOV.U32 R66, RZ, RZ, RZ ;  /* 0x000000ffff427224 */ /* 0x000fe200078e00ff */
[----:B------:R-:W-:Y:S01]  /*0ae0*/  CS2R R64, SRZ ;  /* 0x0000000000407805 */ /* 0x000fe2000001ff00 */
[----:B------:R-:W-:Y:S01]  /*0af0*/  IMAD.MOV.U32 R78, RZ, RZ, RZ ;  /* 0x000000ffff4e7224 */ /* 0x000fe200078e00ff */
[----:B------:R-:W-:Y:S02]  /*0b00*/  CS2R R76, SRZ ;  /* 0x00000000004c7805 */ /* 0x000fe4000001ff00 */
[----:B------:R-:W-:Y:S01]  /*0b10*/  CS2R R88, SRZ ;  /* 0x0000000000587805 */ /* 0x000fe2000001ff00 */
[----:B------:R-:W-:Y:S01]  /*0b20*/  IMAD.MOV.U32 R102, RZ, RZ, RZ ;  /* 0x000000ffff667224 */ /* 0x000fe200078e00ff */
[----:B------:R-:W-:Y:S01]  /*0b30*/  CS2R R100, SRZ ;  /* 0x0000000000647805 */ /* 0x000fe2000001ff00 */
[----:B------:R-:W-:Y:S01]  /*0b40*/  IMAD.MOV.U32 R114, RZ, RZ, RZ ;  /* 0x000000ffff727224 */ /* 0x000fe200078e00ff */
[----:B------:R-:W-:-:S02]  /*0b50*/  CS2R R112, SRZ ;  /* 0x0000000000707805 */ /* 0x000fc4000001ff00 */
[----:B------:R-:W-:Y:S02]  /*0b60*/  @P5 CS2R R54, SRZ ;  /* 0x0000000000365805 */ /* 0x000fe4000001ff00 */
[----:B------:R-:W-:Y:S02]  /*0b70*/  @P5 CS2R R52, SRZ ;  /* 0x0000000000345805 */ /* 0x000fe4000001ff00 */
[----:B------:R-:W-:Y:S01]  /*0b80*/  @P1 MOV R103, RZ ;  /* 0x000000ff00671202 */ /* 0x000fe20000000f00 */
[----:B------:R-:W-:Y:S01]  /*0b90*/  @P2 IMAD.MOV.U32 R91, RZ, RZ, RZ ;  /* 0x000000ffff5b2224 */ /* 0x000fe200078e00ff */
[----:B------:R-:W-:Y:S01]  /*0ba0*/  @P4 MOV R67, RZ ;  /* 0x000000ff00434202 */ /* 0x000fe20000000f00 */
[----:B------:R-:W-:Y:S02]  /*0bb0*/  @P3 IMAD.MOV.U32 R79, RZ, RZ, RZ ;  /* 0x000000ffff4f3224 */ /* 0x000fe400078e00ff */
[----:B0-----:R-:W-:-:S07]  /*0bc0*/  @P0 IMAD.MOV.U32 R115, RZ, RZ, RZ ;  /* 0x000000ffff730224 */ /* 0x001fce00078e00ff */
.L_x_2900:
[----:B------:R-:W-:Y:S05]  /*0bd0*/  BSYNC.RECONVERGENT B0 ;  /* 0x0000000000007941 */ /* 0x000fea0003800200 */
.L_x_2898:
[----:B------:R-:W0:Y:S02]  /*0be0*/  LDCU UR4, c[0x0][0x384] ;  /* 0x00007080ff0477ac */ /* 0x000e240008000800 */
[----:B0-----:R-:W-:-:S13]  /*0bf0*/  ISETP.GE.AND P0, PT, R154, UR4, PT ;  /* 0x000000049a007c0c */ /* 0x001fda000bf06270 */
[----:B------:R-:W-:Y:S05]  /*0c00*/  @P0 EXIT ;  /* 0x000000000000094d */ /* 0x000fea0003800000 */
[----:B------:R-:W-:Y:S01]  /*0c10*/  IMAD.HI.U32 R3, R156, -0x326172a9, RZ ;  /* 0xcd9e8d579c037827 */ /* 0x000fe200078e00ff */
[----:B------:R-:W0:Y:S01]  /*0c20*/  LDCU.64 UR4, c[0x0][0x3e0] ;  /* 0x00007c00ff0477ac */ /* 0x000e220008000a00 */
[----:B------:R-:W-:Y:S01]  /*0c30*/  BSSY B0, `(.L_x_2901) ;  /* 0x00022e9000007945 */ /* 0x000fe20003800000 */
[----:B------:R-:W-:Y:S01]  /*0c40*/  LOP3.LUT R149, R0, 0x3, RZ, 0xc0, !PT ;  /* 0x0000000300957812 */ /* 0x000fe200078ec0ff */
[C---:B------:R-:W-:Y:S01]  /*0c50*/  IMAD.HI.U32 R2, R153.reuse, -0x2daee0ad, RZ ;  /* 0xd2511f5399027827 */ /* 0x040fe200078e00ff */
[----:B------:R-:W-:Y:S01]  /*0c60*/  LOP3.LUT R3, R152, UR6, R3, 0x96, !PT ;  /* 0x0000000698037c12 */ /* 0x000fe2000f8e9603 */
[----:B------:R-:W1:Y:S01]  /*0c70*/  LDCU UR32, c[0x0][0x388] ;  /* 0x00007100ff2077ac */ /* 0x000e620008000800 */
[----:B-----5:R-:W-:Y:S01]  /*0c80*/  PRMT R148, R56, 0x7632, R148 ;  /* 0x0000763238947816 */ /* 0x020fe20000000094 */
[----:B------:R-:W-:Y:S01]  /*0c90*/  IMAD R5, R156, -0x326172a9, RZ ;  /* 0xcd9e8d579c057824 */ /* 0x000fe200078e02ff */
[----:B------:R-:W-:Y:S01]  /*0ca0*/  LOP3.LUT R2, R2, UR7, RZ, 0x3c, !PT ;  /* 0x0000000702027c12 */ /* 0x000fe2000f8e3cff */
[----:B------:R-:W-:Y:S01]  /*0cb0*/  IMAD R7, R153, -0x2daee0ad, RZ ;  /* 0xd2511f5399077824 */ /* 0x000fe200078e02ff */
[----:B------:R-:W-:Y:S01]  /*0cc0*/  PRMT R147, R67, 0x7632, R147 ;  /* 0x0000763243937816 */ /* 0x000fe20000000093 */
[----:B------:R-:W-:Y:S01]  /*0cd0*/  IMAD.HI.U32 R6, R3, -0x2daee0ad, RZ ;  /* 0xd2511f5303067827 */ /* 0x000fe200078e00ff */
[----:B------:R-:W-:Y:S01]  /*0ce0*/  PRMT R146, R71, 0x7632, R146 ;  /* 0x0000763247927816 */ /* 0x000fe20000000092 */
[----:B------:R-:W2:Y:S01]  /*0cf0*/  LDCU.U8 UR12, c[0x0][0x410] ;  /* 0x00008200ff0c77ac */ /* 0x000ea20008000000 */
[----:B------:R-:W-:Y:S01]  /*0d00*/  PRMT R145, R66, 0x7632, R145 ;  /* 0x0000763242917816 */ /* 0x000fe20000000091 */
[----:B------:R-:W-:Y:S01]  /*0d10*/  IMAD.HI.U32 R4, R2, -0x326172a9, RZ ;  /* 0xcd9e8d5702047827 */ /* 0x000fe200078e00ff */
[----:B------:R-:W-:Y:S01]  /*0d20*/  LOP3.LUT R6, R7, UR15, R6, 0x96, !PT ;  /* 0x0000000f07067c12 */ /* 0x000fe2000f8e9606 */
[----:B------:R-:W3:Y:S01]  /*0d30*/  LDCU UR13, c[0x0][0x448] ;  /* 0x00008900ff0d77ac */ /* 0x000ee20008000800 */
[----:B------:R-:W-:Y:S01]  /*0d40*/  PRMT R144, R70, 0x7632, R144 ;  /* 0x0000763246907816 */ /* 0x000fe20000000090 */
[----:B------:R-:W-:Y:S01]  /*0d50*/  IMAD R8, R3, -0x2daee0ad, RZ ;  /* 0xd2511f5303087824 */ /* 0x000fe200078e02ff */
[----:B------:R-:W-:Y:S01]  /*0d60*/  LOP3.LUT R4, R5, UR14, R4, 0x96, !PT ;  /* 0x0000000e05047c12 */ /* 0x000fe2000f8e9604 */
[----:B------:R-:W-:Y:S01]  /*0d70*/  IMAD R5, R2, -0x326172a9, RZ ;  /* 0xcd9e8d5702057824 */ /* 0x000fe200078e02ff */
[----:B0-----:R-:W-:Y:S01]  /*0d80*/  UISETP.NE.U32.AND UP0, UPT, UR4, URZ, UPT ;  /* 0x000000ff0400728c */ /* 0x001fe2000bf05070 */
[----:B------:R-:W-:Y:S01]  /*0d90*/  IMAD.HI.U32 R2, R6, -0x326172a9, RZ ;  /* 0xcd9e8d5706027827 */ /* 0x000fe200078e00ff */
[----:B------:R-:W-:Y:S01]  /*0da0*/  PRMT R143, R65, 0x7632, R143 ;  /* 0x00007632418f7816 */ /* 0x000fe2000000008f */
[----:B------:R-:W0:Y:S01]  /*0db0*/  LDCU.64 UR10, c[0x0][0x3a0] ;  /* 0x00007400ff0a77ac */ /* 0x000e220008000a00 */
[----:B------:R-:W-:Y:S01]  /*0dc0*/  PRMT R142, R69, 0x7632, R142 ;  /* 0x00007632458e7816 */ /* 0x000fe2000000008e */
[----:B------:R-:W-:Y:S01]  /*0dd0*/  IMAD.HI.U32 R3, R4, -0x2daee0ad, RZ ;  /* 0xd2511f5304037827 */ /* 0x000fe200078e00ff */
[----:B------:R-:W-:Y:S01]  /*0de0*/  LOP3.LUT R2, R5, UR16, R2, 0x96, !PT ;  /* 0x0000001005027c12 */ /* 0x000fe2000f8e9602 */
[----:B------:R-:W-:Y:S01]  /*0df0*/  UISETP.NE.AND.EX UP0, UPT, UR5, URZ, UPT, UP0 ;  /* 0x000000ff0500728c */ /* 0x000fe2000bf05300 */
[----:B------:R-:W-:Y:S01]  /*0e00*/  PRMT R141, R64, 0x7632, R141 ;  /* 0x00007632408d7816 */ /* 0x000fe2000000008d */
[----:B------:R-:W-:Y:S01]  /*0e10*/  IMAD R5, R6, -0x326172a9, RZ ;  /* 0xcd9e8d5706057824 */ /* 0x000fe200078e02ff */
[----:B------:R-:W-:Y:S01]  /*0e20*/  LOP3.LUT R3, R8, UR17, R3, 0x96, !PT ;  /* 0x0000001108037c12 */ /* 0x000fe2000f8e9603 */
[----:B------:R-:W-:Y:S01]  /*0e30*/  IMAD R7, R4, -0x2daee0ad, RZ ;  /* 0xd2511f5304077824 */ /* 0x000fe200078e02ff */
[----:B------:R-:W-:Y:S01]  /*0e40*/  PRMT R140, R68, 0x7632, R140 ;  /* 0x00007632448c7816 */ /* 0x000fe2000000008c */
[----:B------:R-:W-:Y:S01]  /*0e50*/  IMAD.HI.U32 R6, R2, -0x2daee0ad, RZ ;  /* 0xd2511f5302067827 */ /* 0x000fe200078e00ff */
[----:B------:R-:W-:-:S02]  /*0e60*/  PRMT R139, R79, 0x7632, R139 ;  /* 0x000076324f8b7816 */ /* 0x000fc4000000008b */
[----:B------:R-:W-:Y:S01]  /*0e70*/  PRMT R138, R83, 0x7632, R138 ;  /* 0x00007632538a7816 */ /* 0x000fe2000000008a */
[----:B------:R-:W-:Y:S01]  /*0e80*/  IMAD.HI.U32 R4, R3, -0x326172a9, RZ ;  /* 0xcd9e8d5703047827 */ /* 0x000fe200078e00ff */
[----:B------:R-:W-:Y:S02]  /*0e90*/  LOP3.LUT R6, R7, UR19, R6, 0x96, !PT ;  /* 0x0000001307067c12 */ /* 0x000fe4000f8e9606 */
        /* <DEDUP_REMOVED lines=63> */
[----:B------:R-:W-:Y:S01]  /*1290*/  IMAD.MOV.U32 R3, RZ, RZ, RZ ;  /* 0x000000ffff037224 */ /* 0x000fe200078e00ff */
[----:B------:R-:W-:Y:S01]  /*12a0*/  PRMT R32, R118, 0x7632, R32 ;  /* 0x0000763276207816 */ /* 0x000fe20000000020 */
[----:B------:R-:W-:Y:S01]  /*12b0*/  IMAD R2, R44, -0x326172a9, RZ ;  /* 0xcd9e8d572c027824 */ /* 0x000fe200078e02ff */
        /* <DEDUP_REMOVED lines=27> */
[----:B0123--:R-:W-:-:S07]  /*1470*/  PRMT R4, R108, 0x7632, R4 ;  /* 0x000076326c047816 */ /* 0x00ffce0000000004 */
.L_x_3418:
[----:B------:R-:W0:Y:S01]  /*1480*/  @UP0 LDCU.64 UR4, c[0x0][0x3e0] ;  /* 0x00007c00ff0407ac */ /* 0x000e220008000a00 */
[----:B------:R-:W-:Y:S01]  /*1490*/  PLOP3.LUT P0, PT, PT, PT, UP0, 0x80, 0x8 ;  /* 0x000000000008781c */ /* 0x000fe20003f0f008 */
[----:B------:R-:W-:Y:S01]  /*14a0*/  HFMA2 R121, -RZ, RZ, 0, 1.1920928955078125e-07 ;  /* 0x00000002ff797431 */ /* 0x000fe200000001ff */
[----:B------:R-:W-:-:S11]  /*14b0*/  PLOP3.LUT P1, PT, PT, PT, UP0, 0x80, 0x8 ;  /* 0x000000000008781c */ /* 0x000fd60003f2f008 */
[----:B0-----:R-:W-:-:S06]  /*14c0*/  @P0 IMAD.WIDE R120, R154, R121, UR4 ;  /* 0x000000049a780e25 */ /* 0x001fcc000f8e0279 */
[----:B------:R-:W2:Y:S01]  /*14d0*/  @P1 LDG.E.U16 R120, desc[UR8][R120.64] ;  /* 0x0000000878781981 */ /* 0x000ea2000c1e1500 */
[----:B------:R-:W-:Y:S01]  /*14e0*/  IMAD R122, R154, UR32, RZ ;  /* 0x000000209a7a7c24 */ /* 0x000fe2000f8e02ff */
[----:B------:R-:W-:Y:S01]  /*14f0*/  ISETP.GE.U32.AND P2, PT, R157, 0x20, PT ;  /* 0x000000209d00780c */ /* 0x000fe20003f46070 */
[----:B------:R-:W-:Y:S01]  /*1500*/  BSSY.RECONVERGENT B1, `(.L_x_2902) ;  /* 0x000056c000017945 */ /* 0x000fe20003800200 */
[----:B------:R-:W-:Y:S01]  /*1510*/  PLOP3.LUT P0, PT, PT, PT, UP0, 0x80, 0x8 ;  /* 0x000000000008781c */ /* 0x000fe20003f0f008 */
[----:B------:R-:W-:Y:S01]  /*1520*/  IMAD.MOV.U32 R208, RZ, RZ, 0x3f800000 ;  /* 0x3f800000ffd07424 */ /* 0x000fe200078e00ff */
[----:B------:R-:W-:Y:S02]  /*1530*/  SHF.R.S32.HI R123, RZ, 0x1f, R122 ;  /* 0x0000001fff7b7819 */ /* 0x000fe4000001147a */
[----:B------:R-:W-:Y:S02]  /*1540*/  LOP3.LUT R0, R0, 0xffffffef, RZ, 0xc0, !PT ;  /* 0xffffffef00007812 */ /* 0x000fe400078ec0ff */
[----:B------:R-:W-:-:S04]  /*1550*/  LEA.HI R122, R123, R122, RZ, 0x3 ;  /* 0x0000007a7b7a7211 */ /* 0x000fc800078f18ff */
[----:B------:R-:W-:Y:S02]  /*1560*/  LEA.HI.SX32 R206, R122, R155, 0x1d ;  /* 0x0000009b7ace7211 */ /* 0x000fe400078feaff */
[----:B------:R-:W-:Y:S02]  /*1570*/  @P2 LOP3.LUT R0, R0, 0x10, RZ, 0xfc, !PT ;  /* 0x0000001000002812 */ /* 0x000fe400078efcff */
        /* <DEDUP_REMOVED lines=23> */
.L_x_54176:
[----:B------:R-:W-:Y:S05]  /*16f0*/  BRX R158 -0x1700                                       (*"BRANCH_TARGETS .L_x_54177,.L_x_54178,.L_x_54179"*) ;  /* 0xffffffe89e407949 */ /* 0x000fea000383ffff */
.L_x_54179:
[----:B------:R-:W-:Y:S01]  /*1700*/  IADD3 R158, PT, PT, R149, 0x1, RZ ;  /* 0x00000001959e7810 */ /* 0x000fe20007ffe0ff */
[----:B------:R-:W-:Y:S02]  /*1710*/  IMAD.MOV.U32 R212, RZ, RZ, R207 ;  /* 0x000000ffffd47224 */ /* 0x000fe400078e00cf */
[----:B------:R-:W-:Y:S01]  /*1720*/  IMAD.MOV.U32 R159, RZ, RZ, R150 ;  /* 0x000000ffff9f7224 */ /* 0x000fe200078e0096 */
[----:B------:R-:W-:Y:S06]  /*1730*/  BRA `(.L_x_2906) ;  /* 0x0000000000f07947 */ /* 0x000fec0003800000 */
.L_x_54177:
[----:B------:R-:W-:Y:S01]  /*1740*/  MOV R212, R207 ;  /* 0x000000cf00d47202 */ /* 0x000fe20000000f00 */
[----:B------:R-:W-:Y:S02]  /*1750*/  IMAD.MOV.U32 R158, RZ, RZ, 0x3 ;  /* 0x00000003ff9e7424 */ /* 0x000fe400078e00ff */
[----:B------:R-:W-:Y:S01]  /*1760*/  IMAD.MOV.U32 R159, RZ, RZ, R151 ;  /* 0x000000ffff9f7224 */ /* 0x000fe200078e0097 */
[----:B------:R-:W-:Y:S06]  /*1770*/  BRA `(.L_x_2906) ;  /* 0x0000000000e07947 */ /* 0x000fec0003800000 */
.L_x_54178:
        /* <DEDUP_REMOVED lines=13> */
.L_x_2908:
[----:B------:R-:W-:Y:S05]  /*1850*/  BSYNC.RECONVERGENT B3 ;  /* 0x0000000000037941 */ /* 0x000fea0003800200 */
.L_x_2907:
[----:B------:R-:W-:Y:S01]  /*1860*/  IMAD.WIDE.U32 R150, R156, -0x326172a9, RZ ;  /* 0xcd9e8d579c967825 */ /* 0x000fe200078e00ff */
[----:B------:R-:W-:-:S04]  /*1870*/  LOP3.LUT R170, R3, UR7, R159, 0x96, !PT ;  /* 0x0000000703aa7c12 */ /* 0x000fc8000f8e969f */
[----:B------:R-:W-:Y:S01]  /*1880*/  LOP3.LUT R184, R152, UR6, R151, 0x96, !PT ;  /* 0x0000000698b87c12 */ /* 0x000fe2000f8e9697 */
[----:B------:R-:W-:-:S04]  /*1890*/  IMAD.WIDE.U32 R170, R170, -0x326172a9, RZ ;  /* 0xcd9e8d57aaaa7825 */ /* 0x000fc800078e00ff */
        /* <DEDUP_REMOVED lines=29> */
[----:B------:R-:W-:-:S03]  /*1a70*/  LOP3.LUT R171, R184, UR29, R159, 0x96, !PT ;  /* 0x0000001db8ab7c12 */ /* 0x000fc6000f8e969f */
[----:B------:R-:W-:Y:S01]  /*1a80*/  IMAD.MOV.U32 R159, RZ, RZ, R207 ;  /* 0x000000ffff9f7224 */ /* 0x000fe200078e00cf */
[----:B------:R-:W-:Y:S01]  /*1a90*/  LOP3.LUT R212, R170, UR28, R151, 0x96, !PT ;  /* 0x0000001caad47c12 */ /* 0x000fe2000f8e9697 */
[----:B------:R-:W-:-:S04]  /*1aa0*/  IMAD.WIDE.U32 R170, R171, -0x326172a9, RZ ;  /* 0xcd9e8d57abaa7825 */ /* 0x000fc800078e00ff */
[----:B------:R-:W-:Y:S01]  /*1ab0*/  IMAD.WIDE.U32 R212, R212, -0x2daee0ad, RZ ;  /* 0xd2511f53d4d47825 */ /* 0x000fe200078e00ff */
[----:B------:R-:W-:-:S03]  /*1ac0*/  LOP3.LUT R150, R150, UR30, R171, 0x96, !PT ;  /* 0x0000001e96967c12 */ /* 0x000fc6000f8e96ab */
[----:B------:R-:W-:Y:S01]  /*1ad0*/  IMAD.MOV.U32 R2, RZ, RZ, R170 ;  /* 0x000000ffff027224 */ /* 0x000fe200078e00aa */
[----:B------:R-:W-:Y:S01]  /*1ae0*/  LOP3.LUT R151, R158, UR31, R213, 0x96, !PT ;  /* 0x0000001f9e977c12 */ /* 0x000fe2000f8e96d5 */
[----:B------:R-:W-:-:S07]  /*1af0*/  HFMA2 R158, -RZ, RZ, 0, 0 ;  /* 0x00000000ff9e7431 */ /* 0x000fce00000001ff */
.L_x_2906:
[----:B------:R-:W-:Y:S05]  /*1b00*/  BSYNC.RECONVERGENT B2 ;  /* 0x0000000000027941 */ /* 0x000fea0003800200 */
.L_x_2905:
[----:B------:R-:W0:Y:S01]  /*1b10*/  LDC R209, c[0x0][0x408] ;  /* 0x00010200ffd17b82 */ /* 0x000e220000000800 */
[----:B------:R-:W-:Y:S01]  /*1b20*/  I2FP.F32.U32 R170, R159 ;  /* 0x0000009f00aa7245 */ /* 0x000fe20000201000 */
[----:B------:R-:W-:Y:S01]  /*1b30*/  IMAD.MOV.U32 R195, RZ, RZ, 0x2f800000 ;  /* 0x2f800000ffc37424 */ /* 0x000fe200078e00ff */
[----:B------:R-:W-:Y:S01]  /*1b40*/  ISETP.NE.AND P1, PT, R158, 0x1, PT ;  /* 0x000000019e00780c */ /* 0x000fe20003f25270 */
[----:B-----5:R-:W-:Y:S01]  /*1b50*/  IMAD.U32 R149, R120, 0x10000, RZ ;  /* 0x0001000078957824 */ /* 0x020fe200078e00ff */
[----:B------:R-:W-:Y:S01]  /*1b60*/  LOP3.LUT R0, R0, 0xfffffffd, RZ, 0xc0, !PT ;  /* 0xfffffffd00007812 */ /* 0x000fe200078ec0ff */
[----:B------:R-:W-:Y:S01]  /*1b70*/  FFMA.FTZ R170, R170, R195, 1.1641532182693481445e-10 ;  /* 0x2f000000aaaa7423 */ /* 0x000fe200000100c3 */
[----:B------:R-:W-:Y:S01]  /*1b80*/  IMAD.U32 R194, R44, 0x10000, RZ ;  /* 0x000100002cc27824 */ /* 0x000fe200078e00ff */
[----:B------:R-:W1:Y:S01]  /*1b90*/  LDC R207, c[0x0][0x404] ;  /* 0x00010100ffcf7b82 */ /* 0x000e620000000800 */
[----:B------:R-:W-:Y:S01]  /*1ba0*/  FMUL.FTZ R184, R149, R208 ;  /* 0x000000d095b87220 */ /* 0x000fe20000410000 */
[----:B------:R-:W-:Y:S01]  /*1bb0*/  BSSY.RECONVERGENT B2, `(.L_x_2909) ;  /* 0x000004d000027945 */ /* 0x000fe20003800200 */
[----:B------:R-:W-:-:S02]  /*1bc0*/  PRMT R120, R120, 0x7632, R120 ;  /* 0x0000763278787816 */ /* 0x000fc40000000078 */
[----:B------:R-:W-:Y:S01]  /*1bd0*/  MOV R149, R2 ;  /* 0x0000000200957202 */ /* 0x000fe20000000f00 */
[----:B0-----:R-:W-:Y:S01]  /*1be0*/  FMUL.FTZ R184, R184, R209 ;  /* 0x000000d1b8b87220 */ /* 0x001fe20000410000 */
[----:B-1----:R-:W-:Y:S02]  /*1bf0*/  FSETP.GTU.FTZ.AND P0, PT, R170, R207, PT ;  /* 0x000000cfaa00720b */ /* 0x002fe40003f1c000 */
[----:B------:R-:W-:Y:S02]  /*1c00*/  SHF.L.U32 R170, R108, 0x10, RZ ;  /* 0x000000106caa7819 */ /* 0x000fe400000006ff */
[----:B------:R-:W-:Y:S01]  /*1c10*/  FSEL R159, R184, RZ, !P0 ;  /* 0x000000ffb89f7208 */ /* 0x000fe20004000000 */
[----:B------:R-:W-:Y:S01]  /*1c20*/  IMAD.MOV.U32 R184, RZ, RZ, 0x2 ;  /* 0x00000002ffb87424 */ /* 0x000fe200078e00ff */
[----:B------:R-:W-:-:S03]  /*1c30*/  PLOP3.LUT P0, PT, P0, PT, PT, 0x8, 0x80 ;  /* 0x000000000080781c */ /* 0x000fc6000070e170 */
[----:B------:R-:W-:-:S10]  /*1c40*/  FFMA.FTZ R159, R159, R170, R194 ;  /* 0x000000aa9f9f7223 */ /* 0x000fd400000100c2 */
        /* <DEDUP_REMOVED lines=10> */
.L_x_2911:
        /* <DEDUP_REMOVED lines=13> */
.L_x_2913:
[----:B------:R-:W-:Y:S05]  /*1dc0*/  BSYNC.RECONVERGENT B3 ;  /* 0x0000000000037941 */ /* 0x000fea0003800200 */
.L_x_2912:
[----:B------:R-:W-:Y:S01]  /*1dd0*/  IMAD.WIDE.U32 R150, R156, -0x326172a9, RZ ;  /* 0xcd9e8d579c967825 */ /* 0x000fe200078e00ff */
[----:B------:R-:W-:-:S03]  /*1de0*/  LOP3.LUT R170, R3, UR7, R185, 0x96, !PT ;  /* 0x0000000703aa7c12 */ /* 0x000fc6000f8e96b9 */
[----:B------:R-:W-:Y:S01]  /*1df0*/  IMAD.MOV.U32 R149, RZ, RZ, R212 ;  /* 0x000000ffff957224 */ /* 0x000fe200078e00d4 */
        /* <DEDUP_REMOVED lines=35> */
[----:B------:R-:W-:Y:S02]  /*2030*/  LOP3.LUT R150, R150, UR30, R211, 0x96, !PT ;  /* 0x0000001e96967c12 */ /* 0x000fe4000f8e96d3 */
[----:B------:R-:W-:Y:S01]  /*2040*/  MOV R2, R210 ;  /* 0x000000d200027202 */ /* 0x000fe20000000f00 */
[----:B------:R-:W-:Y:S01]  /*2050*/  IMAD.MOV.U32 R212, RZ, RZ, R170 ;  /* 0x000000ffffd47224 */ /* 0x000fe200078e00aa */
[----:B------:R-:W-:Y:S01]  /*2060*/  LOP3.LUT R151, R184, UR31, R171, 0x96, !PT ;  /* 0x0000001fb8977c12 */ /* 0x000fe2000f8e96ab */
[----:B------:R-:W-:-:S07]  /*2070*/  HFMA2 R184, -RZ, RZ, 0, 0 ;  /* 0x00000000ffb87431 */ /* 0x000fce00000001ff */
.L_x_2910:
[----:B------:R-:W-:Y:S05]  /*2080*/  BSYNC.RECONVERGENT B2 ;  /* 0x0000000000027941 */ /* 0x000fea0003800200 */
.L_x_2909:
[----:B------:R-:W-:Y:S01]  /*2090*/  I2FP.F32.U32 R158, R149 ;  /* 0x00000095009e7245 */ /* 0x000fe20000201000 */
[----:B------:R-:W-:Y:S01]  /*20a0*/  IMAD.U32 R149, R120, 0x10000, RZ ;  /* 0x0001000078957824 */ /* 0x000fe200078e00ff */
[----:B------:R-:W-:Y:S01]  /*20b0*/  ISETP.NE.AND P1, PT, R184, 0x1, PT ;  /* 0x00000001b800780c */ /* 0x000fe20003f25270 */
[----:B------:R-:W-:Y:S01]  /*20c0*/  BSSY.RECONVERGENT B2, `(.L_x_2914) ;  /* 0x000004f000027945 */ /* 0x000fe20003800200 */
[----:B------:R-:W-:Y:S01]  /*20d0*/  PRMT R170, R44, 0x7632, R170 ;  /* 0x000076322caa7816 */ /* 0x000fe200000000aa */
[----:B------:R-:W-:Y:S01]  /*20e0*/  FFMA.FTZ R158, R158, R195, 1.1641532182693481445e-10 ;  /* 0x2f0000009e9e7423 */ /* 0x000fe200000100c3 */
[----:B------:R-:W-:Y:S01]  /*20f0*/  FMUL.FTZ R120, R149, R208 ;  /* 0x000000d095787220 */ /* 0x000fe20000410000 */
[----:B------:R-:W-:Y:S01]  /*2100*/  IMAD.U32 R149, R4, 0x10000, RZ ;  /* 0x0001000004957824 */ /* 0x000fe200078e00ff */
[----:B------:R-:W-:Y:S01]  /*2110*/  SHF.L.U32 R171, R170, 0x10, RZ ;  /* 0x00000010aaab7819 */ /* 0x000fe200000006ff */
[----:B------:R-:W-:Y:S02]  /*2120*/  IMAD.MOV.U32 R185, RZ, RZ, 0x2 ;  /* 0x00000002ffb97424 */ /* 0x000fe400078e00ff */
[----:B------:R-:W-:Y:S01]  /*2130*/  FMUL.FTZ R120, R120, R209 ;  /* 0x000000d178787220 */ /* 0x000fe20000410000 */
[----:B------:R-:W-:-:S04]  /*2140*/  FSETP.GTU.FTZ.AND P0, PT, R158, R207, PT ;  /* 0x000000cf9e00720b */ /* 0x000fc80003f1c000 */
[----:B------:R-:W-:Y:S02]  /*2150*/  FSEL R120, R120, RZ, !P0 ;  /* 0x000000ff78787208 */ /* 0x000fe40004000000 */
[----:B------:R-:W-:-:S03]  /*2160*/  PLOP3.LUT P0, PT, P0, PT, PT, 0x8, 0x80 ;  /* 0x000000000080781c */ /* 0x000fc6000070e170 */
[----:B------:R-:W-:Y:S01]  /*2170*/  FFMA.FTZ R158, R120, R149, R171 ;  /* 0x00000095789e7223 */ /* 0x000fe200000100ab */
        /* <DEDUP_REMOVED lines=10> */
.L_x_2916:
        /* <DEDUP_REMOVED lines=13> */
.L_x_2918:
[----:B------:R-:W-:Y:S05]  /*22f0*/  BSYNC.RECONVERGENT B3 ;  /* 0x0000000000037941 */ /* 0x000fea0003800200 */
.L_x_2917:
[----:B------:R-:W-:Y:S01]  /*2300*/  IMAD.WIDE.U32 R150, R156, -0x326172a9, RZ ;  /* 0xcd9e8d579c967825 */ /* 0x000fe200078e00ff */
[----:B------:R-:W-:Y:S02]  /*2310*/  LOP3.LUT R170, R3, UR7, R185, 0x96, !PT ;  /* 0x0000000703aa7c12 */ /* 0x000fe4000f8e96b9 */
[----:B------:R-:W-:Y:S02]  /*2320*/  MOV R120, R212 ;  /* 0x000000d400787202 */ /* 0x000fe40000000f00 */
        /* <DEDUP_REMOVED lines=32> */
[----:B------:R-:W-:Y:S01]  /*2530*/  IMAD.MOV.U32 R185, RZ, RZ, RZ ;  /* 0x000000ffffb97224 */ /* 0x000fe200078e00ff */
[----:B------:R-:W-:Y:S01]  /*2540*/  LOP3.LUT R170, R170, UR28, R151, 0x96, !PT ;  /* 0x0000001caaaa7c12 */ /* 0x000fe2000f8e9697 */
[----:B------:R-:W-:-:S04]  /*2550*/  IMAD.WIDE.U32 R210, R210, -0x326172a9, RZ ;  /* 0xcd9e8d57d2d27825 */ /* 0x000fc800078e00ff */
[----:B------:R-:W-:Y:S01]  /*2560*/  IMAD.WIDE.U32 R170, R170, -0x2daee0ad, RZ ;  /* 0xd2511f53aaaa7825 */ /* 0x000fe200078e00ff */
[----:B------:R-:W-:-:S03]  /*2570*/  LOP3.LUT R150, R150, UR30, R211, 0x96, !PT ;  /* 0x0000001e96967c12 */ /* 0x000fc6000f8e96d3 */
[----:B------:R-:W-:Y:S01]  /*2580*/  IMAD.MOV.U32 R2, RZ, RZ, R210 ;  /* 0x000000ffff027224 */ /* 0x000fe200078e00d2 */
[----:B------:R-:W-:Y:S01]  /*2590*/  LOP3.LUT R151, R184, UR31, R171, 0x96, !PT ;  /* 0x0000001fb8977c12 */ /* 0x000fe2000f8e96ab */
[----:B------:R-:W-:-:S07]  /*25a0*/  IMAD.MOV.U32 R212, RZ, RZ, R170 ;  /* 0x000000ffffd47224 */ /* 0x000fce00078e00aa */
.L_x_2915:
[----:B------:R-:W-:Y:S05]  /*25b0*/  BSYNC.RECONVERGENT B2 ;  /* 0x0000000000027941 */ /* 0x000fea0003800200 */
.L_x_2914:
        /* <DEDUP_REMOVED lines=8> */
[----:B------:R-:W-:Y:S01]  /*2640*/  IMAD.U32 R149, R45, 0x10000, RZ ;  /* 0x000100002d957824 */ /* 0x000fe200078e00ff */
[----:B------:R-:W-:-:S02]  /*2650*/  FSETP.GTU.FTZ.AND P1, PT, R120, R207, PT ;  /* 0x000000cf7800720b */ /* 0x000fc40003f3c000 */
[----:B------:R-:W-:-:S05]  /*2660*/  FMUL.FTZ R170, R170, R209 ;  /* 0x000000d1aaaa7220 */ /* 0x000fca0000410000 */
[----:B------:R-:W-:Y:S02]  /*2670*/  FSEL R170, R170, RZ, !P1 ;  /* 0x000000ffaaaa7208 */ /* 0x000fe40004800000 */
[----:B------:R-:W-:-:S03]  /*2680*/  PLOP3.LUT P1, PT, P1, PT, PT, 0x8, 0x80 ;  /* 0x000000000080781c */ /* 0x000fc60000f2e170 */
[--C-:B------:R-:W-:Y:S01]  /*2690*/  FFMA.FTZ R171, R170, R171, R149.reuse ;  /* 0x000000abaaab7223 */ /* 0x100fe20000010095 */
        /* <DEDUP_REMOVED lines=11> */
.L_x_2921:
        /* <DEDUP_REMOVED lines=13> */
.L_x_2923:
[----:B------:R-:W-:Y:S05]  /*2820*/  BSYNC.RECONVERGENT B3 ;  /* 0x0000000000037941 */ /* 0x000fea0003800200 */
.L_x_2922:
        /* <DEDUP_REMOVED lines=40> */
[----:B------:R-:W-:Y:S01]  /*2ab0*/  IMAD.MOV.U32 R121, RZ, RZ, R212 ;  /* 0x000000ffff797224 */ /* 0x000fe200078e00d4 */
[----:B------:R-:W-:Y:S01]  /*2ac0*/  MOV R212, R120 ;  /* 0x0000007800d47202 */ /* 0x000fe20000000f00 */
[----:B------:R-:W-:-:S07]  /*2ad0*/  IMAD.MOV.U32 R184, RZ, RZ, RZ ;  /* 0x000000ffffb87224 */ /* 0x000fce00078e00ff */
.L_x_2920:
[----:B------:R-:W-:Y:S05]  /*2ae0*/  BSYNC.RECONVERGENT B2 ;  /* 0x0000000000027941 */ /* 0x000fea0003800200 */
.L_x_2919:
[----:B------:R-:W-:Y:S01]  /*2af0*/  I2FP.F32.U32 R120, R121 ;  /* 0x0000007900787245 */ /* 0x000fe20000201000 */
[----:B------:R-:W-:Y:S01]  /*2b00*/  IMAD.U32 R149, R149, 0x10000, RZ ;  /* 0x0001000095957824 */ /* 0x000fe200078e00ff */
[----:B------:R-:W-:Y:S01]  /*2b10*/  ISETP.NE.AND P3, PT, R184, 0x1, PT ;  /* 0x00000001b800780c */ /* 0x000fe20003f65270 */
[----:B------:R-:W-:Y:S01]  /*2b20*/  BSSY.RECONVERGENT B2, `(.L_x_2924) ;  /* 0x000004f000027945 */ /* 0x000fe20003800200 */
[----:B------:R-:W-:Y:S01]  /*2b30*/  SHF.L.U32 R121, R5, 0x10, RZ ;  /* 0x0000001005797819 */ /* 0x000fe200000006ff */
[----:B------:R-:W-:Y:S01]  /*2b40*/  FFMA.FTZ R120, R120, R195, 1.1641532182693481445e-10 ;  /* 0x2f00000078787423 */ /* 0x000fe200000100c3 */
[----:B------:R-:W-:Y:S01]  /*2b50*/  FMUL.FTZ R170, R149, R208 ;  /* 0x000000d095aa7220 */ /* 0x000fe20000410000 */
[----:B------:R-:W-:-:S03]  /*2b60*/  PRMT R149, R45, 0x7632, R149 ;  /* 0x000076322d957816 */ /* 0x000fc60000000095 */
[----:B------:R-:W-:Y:S01]  /*2b70*/  FMUL.FTZ R170, R170, R209 ;  /* 0x000000d1aaaa7220 */ /* 0x000fe20000410000 */
[----:B------:R-:W-:Y:S01]  /*2b80*/  FSETP.GTU.FTZ.AND P2, PT, R120, R207, PT ;  /* 0x000000cf7800720b */ /* 0x000fe20003f5c000 */
[----:B------:R-:W-:-:S03]  /*2b90*/  IMAD.U32 R149, R149, 0x10000, RZ ;  /* 0x0001000095957824 */ /* 0x000fc600078e00ff */
[----:B------:R-:W-:Y:S02]  /*2ba0*/  FSEL R170, R170, RZ, !P2 ;  /* 0x000000ffaaaa7208 */ /* 0x000fe40005000000 */
[----:B------:R-:W-:-:S03]  /*2bb0*/  PLOP3.LUT P2, PT, P2, PT, PT, 0x8, 0x80 ;  /* 0x000000000080781c */ /* 0x000fc6000174e170 */
[----:B------:R-:W-:Y:S01]  /*2bc0*/  FFMA.FTZ R170, R170, R121, R149 ;  /* 0x00000079aaaa7223 */ /* 0x000fe20000010095 */
[----:B------:R-:W-:Y:S01]  /*2bd0*/  IMAD.MOV.U32 R149, RZ, RZ, 0x2 ;  /* 0x00000002ff957424 */ /* 0x000fe200078e00ff */
[----:B------:R-:W-:Y:S01]  /*2be0*/  MOV R121, R2 ;  /* 0x0000000200797202 */ /* 0x000fe20000000f00 */
[----:B------:R-:W-:Y:S07]  /*2bf0*/  @!P3 BRA `(.L_x_2925) ;  /* 0x000000040004b947 */ /* 0x000fee0003800000 */
        /* <DEDUP_REMOVED lines=8> */
.L_x_2926:
        /* <DEDUP_REMOVED lines=13> */
.L_x_2928:
[----:B------:R-:W-:Y:S05]  /*2d50*/  BSYNC.RECONVERGENT B3 ;  /* 0x0000000000037941 */ /* 0x000fea0003800200 */
.L_x_2927:
[----:B------:R-:W-:Y:S01]  /*2d60*/  IMAD.WIDE.U32 R150, R156, -0x326172a9, RZ ;  /* 0xcd9e8d579c967825 */ /* 0x000fe200078e00ff */
[----:B------:R-:W-:-:S03]  /*2d70*/  LOP3.LUT R120, R3, UR7, R185, 0x96, !PT ;  /* 0x0000000703787c12 */ /* 0x000fc6000f8e96b9 */
[----:B------:R-:W-:Y:S01]  /*2d80*/  HFMA2 R149, -RZ, RZ, 0, 0 ;  /* 0x00000000ff957431 */ /* 0x000fe200000001ff */
        /* <DEDUP_REMOVED lines=36> */
[----:B------:R-:W-:Y:S02]  /*2fd0*/  MOV R2, R210 ;  /* 0x000000d200027202 */ /* 0x000fe40000000f00 */
[----:B------:R-:W-:Y:S01]  /*2fe0*/  LOP3.LUT R151, R184, UR31, R121, 0x96, !PT ;  /* 0x0000001fb8977c12 */ /* 0x000fe2000f8e9679 */
[----:B------:R-:W-:Y:S02]  /*2ff0*/  IMAD.MOV.U32 R121, RZ, RZ, R212 ;  /* 0x000000ffff797224 */ /* 0x000fe400078e00d4 */
[----:B------:R-:W-:-:S07]  /*3000*/  IMAD.MOV.U32 R212, RZ, RZ, R120 ;  /* 0x000000ffffd47224 */ /* 0x000fce00078e0078 */
.L_x_2925:
[----:B------:R-:W-:Y:S05]  /*3010*/  BSYNC.RECONVERGENT B2 ;  /* 0x0000000000027941 */ /* 0x000fea0003800200 */
.L_x_2924:
[----:B------:R-:W-:Y:S01]  /*3020*/  I2FP.F32.U32 R120, R121 ;  /* 0x0000007900787245 */ /* 0x000fe20000201000 */
[----:B------:R-:W-:Y:S01]  /*3030*/  IMAD.U32 R121, R122, 0x10000, RZ ;  /* 0x000100007a797824 */ /* 0x000fe200078e00ff */
[----:B------:R-:W-:Y:S01]  /*3040*/  ISETP.NE.AND P4, PT, R149, 0x1, PT ;  /* 0x000000019500780c */ /* 0x000fe20003f85270 */
[----:B------:R-:W-:Y:S01]  /*3050*/  IMAD.U32 R185, R110, 0x10000, RZ ;  /* 0x000100006eb97824 */ /* 0x000fe200078e00ff */
[----:B------:R-:W-:Y:S01]  /*3060*/  BSSY.RECONVERGENT B2, `(.L_x_2929) ;  /* 0x000004e000027945 */ /* 0x000fe20003800200 */
[----:B------:R-:W-:Y:S01]  /*3070*/  FFMA.FTZ R120, R120, R195, 1.1641532182693481445e-10 ;  /* 0x2f00000078787423 */ /* 0x000fe200000100c3 */
[----:B------:R-:W-:Y:S01]  /*3080*/  FMUL.FTZ R184, R121, R208 ;  /* 0x000000d079b87220 */ /* 0x000fe20000410000 */
[----:B------:R-:W-:Y:S01]  /*3090*/  SHF.L.U32 R121, R46, 0x10, RZ ;  /* 0x000000102e797819 */ /* 0x000fe200000006ff */
[----:B------:R-:W-:Y:S01]  /*30a0*/  IMAD.MOV.U32 R194, RZ, RZ, 0x2 ;  /* 0x00000002ffc27424 */ /* 0x000fe200078e00ff */
[----:B------:R-:W-:Y:S01]  /*30b0*/  PRMT R122, R122, 0x7632, R122 ;  /* 0x000076327a7a7816 */ /* 0x000fe2000000007a */
        /* <DEDUP_REMOVED lines=15> */
.L_x_2931:
        /* <DEDUP_REMOVED lines=13> */
.L_x_2933:
[----:B------:R-:W-:Y:S05]  /*3280*/  BSYNC.RECONVERGENT B3 ;  /* 0x0000000000037941 */ /* 0x000fea0003800200 */
.L_x_2932:
[----:B------:R-:W-:Y:S01]  /*3290*/  IMAD.WIDE.U32 R150, R156, -0x326172a9, RZ ;  /* 0xcd9e8d579c967825 */ /* 0x000fe200078e00ff */
[----:B------:R-:W-:-:S03]  /*32a0*/  LOP3.LUT R120, R3, UR7, R211, 0x96, !PT ;  /* 0x0000000703787c12 */ /* 0x000fc6000f8e96d3 */
[----:B------:R-:W-:Y:S01]  /*32b0*/  IMAD.MOV.U32 R194, RZ, RZ, RZ ;  /* 0x000000ffffc27224 */ /* 0x000fe200078e00ff */
        /* <DEDUP_REMOVED lines=37> */
[----:B------:R-:W-:Y:S02]  /*3510*/  LOP3.LUT R151, R210, UR31, R121, 0x96, !PT ;  /* 0x0000001fd2977c12 */ /* 0x000fe4000f8e9679 */
[----:B------:R-:W-:Y:S01]  /*3520*/  MOV R121, R212 ;  /* 0x000000d400797202 */ /* 0x000fe20000000f00 */
[----:B------:R-:W-:-:S07]  /*3530*/  IMAD.MOV.U32 R212, RZ, RZ, R120 ;  /* 0x000000ffffd47224 */ /* 0x000fce00078e0078 */
.L_x_2930:
[----:B------:R-:W-:Y:S05]  /*3540*/  BSYNC.RECONVERGENT B2 ;  /* 0x0000000000027941 */ /* 0x000fea0003800200 */
.L_x_2929:
[----:B------:R-:W-:Y:S01]  /*3550*/  I2FP.F32.U32 R120, R121 ;  /* 0x0000007900787245 */ /* 0x000fe20000201000 */
[----:B------:R-:W-:Y:S01]  /*3560*/  BSSY.RECONVERGENT B2, `(.L_x_2934) ;  /* 0x0000051000027945 */ /* 0x000fe20003800200 */
[----:B------:R-:W-:Y:S01]  /*3570*/  SHF.L.U32 R121, R122, 0x10, RZ ;  /* 0x000000107a797819 */ /* 0x000fe200000006ff */
[----:B------:R-:W-:Y:S01]  /*3580*/  HFMA2 R210, -RZ, RZ, 0, 1.1920928955078125e-07 ;  /* 0x00000002ffd27431 */ /* 0x000fe200000001ff */
[----:B------:R-:W-:Y:S01]  /*3590*/  ISETP.NE.AND P5, PT, R194, 0x1, PT ;  /* 0x00000001c200780c */ /* 0x000fe20003fa5270 */
[----:B------:R-:W-:Y:S01]  /*35a0*/  FFMA.FTZ R120, R120, R195, 1.1641532182693481445e-10 ;  /* 0x2f00000078787423 */ /* 0x000fe200000100c3 */
[----:B------:R-:W-:Y:S01]  /*35b0*/  PRMT R149, R46, 0x7632, R149 ;  /* 0x000076322e957816 */ /* 0x000fe20000000095 */
[----:B------:R-:W-:Y:S01]  /*35c0*/  FMUL.FTZ R122, R121, R208 ;  /* 0x000000d0797a7220 */ /* 0x000fe20000410000 */
[----:B------:R-:W-:Y:S02]  /*35d0*/  IMAD.U32 R121, R6, 0x10000, RZ ;  /* 0x0001000006797824 */ /* 0x000fe400078e00ff */
[----:B------:R-:W-:Y:S01]  /*35e0*/  FSETP.GTU.FTZ.AND P4, PT, R120, R207, PT ;  /* 0x000000cf7800720b */ /* 0x000fe20003f9c000 */
[----:B------:R-:W-:Y:S01]  /*35f0*/  FMUL.FTZ R122, R122, R209 ;  /* 0x000000d17a7a7220 */ /* 0x000fe20000410000 */
[----:B------:R-:W-:-:S04]  /*3600*/  IMAD.U32 R149, R149, 0x10000, RZ ;  /* 0x0001000095957824 */ /* 0x000fc800078e00ff */
        /* <DEDUP_REMOVED lines=13> */
.L_x_2936:
        /* <DEDUP_REMOVED lines=13> */
.L_x_2938:
[----:B------:R-:W-:Y:S05]  /*37b0*/  BSYNC.RECONVERGENT B3 ;  /* 0x0000000000037941 */ /* 0x000fea0003800200 */
.L_x_2937:
        /* <DEDUP_REMOVED lines=43> */
.L_x_2935:
[----:B------:R-:W-:Y:S05]  /*3a70*/  BSYNC.RECONVERGENT B2 ;  /* 0x0000000000027941 */ /* 0x000fea0003800200 */
.L_x_2934:
[----:B------:R-:W-:Y:S01]  /*3a80*/  I2FP.F32.U32 R120, R121 ;  /* 0x0000007900787245 */ /* 0x000fe20000201000 */
[----:B------:R-:W-:Y:S01]  /*3a90*/  IMAD.U32 R121, R123, 0x10000, RZ ;  /* 0x000100007b797824 */ /* 0x000fe200078e00ff */
[----:B------:R-:W-:Y:S01]  /*3aa0*/  ISETP.NE.AND P6, PT, R210, 0x1, PT ;  /* 0x00000001d200780c */ /* 0x000fe20003fc5270 */
[----:B------:R-:W-:Y:S01]  /*3ab0*/  IMAD.U32 R149, R47, 0x10000, RZ ;  /* 0x000100002f957824 */ /* 0x000fe200078e00ff */
[----:B------:R-:W-:Y:S01]  /*3ac0*/  BSSY.RECONVERGENT B2, `(.L_x_2939) ;  /* 0x0000050000027945 */ /* 0x000fe20003800200 */
[----:B------:R-:W-:Y:S01]  /*3ad0*/  FFMA.FTZ R120, R120, R195, 1.1641532182693481445e-10 ;  /* 0x2f00000078787423 */ /* 0x000fe200000100c3 */
[----:B------:R-:W-:Y:S01]  /*3ae0*/  FMUL.FTZ R122, R121, R208 ;  /* 0x000000d0797a7220 */ /* 0x000fe20000410000 */
[----:B------:R-:W-:Y:S02]  /*3af0*/  SHF.L.U32 R121, R111, 0x10, RZ ;  /* 0x000000106f797819 */ /* 0x000fe400000006ff */
[----:B------:R-:W-:Y:S01]  /*3b00*/  PRMT R213, R123, 0x7632, R213 ;  /* 0x000076327bd57816 */ /* 0x000fe200000000d5 */
[----:B------:R-:W-:Y:S01]  /*3b10*/  FMUL.FTZ R122, R122, R209 ;  /* 0x000000d17a7a7220 */ /* 0x000fe20000410000 */
[----:B------:R-:W-:-:S04]  /*3b20*/  FSETP.GTU.FTZ.AND P5, PT, R120, R207, PT ;  /* 0x000000cf7800720b */ /* 0x000fc80003fbc000 */
        /* <DEDUP_REMOVED lines=14> */
.L_x_2941:
        /* <DEDUP_REMOVED lines=15> */
.L_x_2943:
[----:B------:R-:W-:Y:S05]  /*3d00*/  BSYNC.RECONVERGENT B3 ;  /* 0x0000000000037941 */ /* 0x000fea0003800200 */
.L_x_2942:
        /* <DEDUP_REMOVED lines=43> */
.L_x_2940:
[----:B------:R-:W-:Y:S05]  /*3fc0*/  BSYNC.RECONVERGENT B2 ;  /* 0x0000000000027941 */ /* 0x000fea0003800200 */
.L_x_2939:
[----:B------:R-:W-:Y:S01]  /*3fd0*/  I2FP.F32.U32 R120, R121 ;  /* 0x0000007900787245 */ /* 0x000fe20000201000 */
[----:B------:R-:W-:Y:S01]  /*3fe0*/  IMAD.U32 R213, R213, 0x10000, RZ ;  /* 0x00010000d5d57824 */ /* 0x000fe200078e00ff */
[----:B------:R-:W-:-:S03]  /*3ff0*/  PRMT R121, R47, 0x7632, R121 ;  /* 0x000076322f797816 */ /* 0x000fc60000000079 */
[----:B------:R-:W-:Y:S01]  /*4000*/  FMUL.FTZ R122, R213, R208 ;  /* 0x000000d0d57a7220 */ /* 0x000fe20000410000 */
[----:B------:R-:W-:Y:S01]  /*4010*/  FFMA.FTZ R120, R120, R195, 1.1641532182693481445e-10 ;  /* 0x2f00000078787423 */ /* 0x000fe200000100c3 */
[----:B------:R-:W-:Y:S01]  /*4020*/  SHF.L.U32 R121, R121, 0x10, RZ ;  /* 0x0000001079797819 */ /* 0x000fe200000006ff */
[----:B------:R-:W-:Y:S02]  /*4030*/  IMAD.U32 R195, R7, 0x10000, RZ ;  /* 0x0001000007c37824 */ /* 0x000fe400078e00ff */
[----:B------:R-:W-:Y:S01]  /*4040*/  FMUL.FTZ R122, R122, R209 ;  /* 0x000000d17a7a7220 */ /* 0x000fe20000410000 */
[----:B------:R-:W-:Y:S02]  /*4050*/  FSETP.GTU.FTZ.AND P6, PT, R120, R207, PT ;  /* 0x000000cf7800720b */ /* 0x000fe40003fdc000 */
[----:B------:R-:W-:Y:S02]  /*4060*/  F2FP.BF16.F32.PACK_AB R120, R158, R159 ;  /* 0x0000009f9e78723e */ /* 0x000fe400000010ff */
[----:B------:R-:W-:-:S02]  /*4070*/  FSEL R122, R122, RZ, !P6 ;  /* 0x000000ff7a7a7208 */ /* 0x000fc40007000000 */
[----:B------:R-:W-:-:S03]  /*4080*/  PLOP3.LUT P6, PT, P6, PT, PT, 0x8, 0x80 ;  /* 0x000000000080781c */ /* 0x000fc600037ce170 */
[----:B------:R-:W-:Y:S01]  /*4090*/  FFMA.FTZ R195, R122, R195, R121 ;  /* 0x000000c37ac37223 */ /* 0x000fe20000010079 */
[----:B------:R-:W-:Y:S02]  /*40a0*/  F2FP.BF16.F32.PACK_AB R122, R184, R185 ;  /* 0x000000b9b87a723e */ /* 0x000fe400000010ff */
[----:B------:R-:W-:Y:S02]  /*40b0*/  F2FP.BF16.F32.PACK_AB R121, R170, R171 ;  /* 0x000000abaa79723e */ /* 0x000fe400000010ff */
[----:B------:R-:W-:Y:S01]  /*40c0*/  F2FP.BF16.F32.PACK_AB R123, R195, R194 ;  /* 0x000000c2c37b723e */ /* 0x000fe200000010ff */
[----:B------:R-:W-:Y:S06]  /*40d0*/  BRA `(.L_x_2944) ;  /* 0x0000002800647947 */ /* 0x000fec0003800000 */
.L_x_2904:
        /* <DEDUP_REMOVED lines=16> */
.L_x_2947:
        /* <DEDUP_REMOVED lines=13> */
.L_x_2949:
[----:B------:R-:W-:Y:S05]  /*42b0*/  BSYNC.RECONVERGENT B3 ;  /* 0x0000000000037941 */ /* 0x000fea0003800200 */
.L_x_2948:
        /* <DEDUP_REMOVED lines=40> */
[----:B------:R-:W-:Y:S01]  /*4540*/  IMAD.MOV.U32 R171, RZ, RZ, RZ ;  /* 0x000000ffffab7224 */ /* 0x000fe200078e00ff */
[----:B------:R-:W-:-:S07]  /*4550*/  MOV R158, R207 ;  /* 0x000000cf009e7202 */ /* 0x000fce0000000f00 */
.L_x_2946:
[----:B------:R-:W-:Y:S05]  /*4560*/  BSYNC.RECONVERGENT B2 ;  /* 0x0000000000027941 */ /* 0x000fea0003800200 */
.L_x_2945:
[----:B------:R-:W0:Y:S01]  /*4570*/  LDC R209, c[0x0][0x408] ;  /* 0x00010200ffd17b82 */ /* 0x000e220000000800 */
[----:B------:R-:W-:Y:S01]  /*4580*/  I2FP.F32.U32 R158, R158 ;  /* 0x0000009e009e7245 */ /* 0x000fe20000201000 */
[----:B------:R-:W-:Y:S01]  /*4590*/  IMAD.MOV.U32 R195, RZ, RZ, 0x2f800000 ;  /* 0x2f800000ffc37424 */ /* 0x000fe200078e00ff */
[----:B-----5:R-:W-:Y:S01]  /*45a0*/  SHF.L.U32 R149, R120, 0x10, RZ ;  /* 0x0000001078957819 */ /* 0x020fe200000006ff */
[----:B------:R-:W-:Y:S01]  /*45b0*/  BSSY.RECONVERGENT B2, `(.L_x_2950) ;  /* 0x0000052000027945 */ /* 0x000fe20003800200 */
[----:B------:R-:W-:Y:S01]  /*45c0*/  ISETP.NE.AND P1, PT, R171, 0x1, PT ;  /* 0x00000001ab00780c */ /* 0x000fe20003f25270 */
[----:B------:R-:W-:Y:S01]  /*45d0*/  FFMA.FTZ R158, R158, R195, 1.1641532182693481445e-10 ;  /* 0x2f0000009e9e7423 */ /* 0x000fe200000100c3 */
[----:B------:R-:W-:Y:S01]  /*45e0*/  LOP3.LUT R0, R0, 0xfffffffd, RZ, 0xc0, !PT ;  /* 0xfffffffd00007812 */ /* 0x000fe200078ec0ff */
[----:B------:R-:W1:Y:S01]  /*45f0*/  LDC R207, c[0x0][0x404] ;  /* 0x00010100ffcf7b82 */ /* 0x000e620000000800 */
[----:B------:R-:W-:Y:S01]  /*4600*/  FMUL.FTZ R170, R149, R208 ;  /* 0x000000d095aa7220 */ /* 0x000fe20000410000 */
[----:B------:R-:W-:-:S02]  /*4610*/  PRMT R120, R120, 0x7632, R120 ;  /* 0x0000763278787816 */ /* 0x000fc40000000078 */
[----:B------:R-:W-:Y:S01]  /*4620*/  MOV R149, R2 ;  /* 0x0000000200957202 */ /* 0x000fe20000000f00 */
[----:B0-----:R-:W-:Y:S01]  /*4630*/  FMUL.FTZ R159, R170, R209 ;  /* 0x000000d1aa9f7220 */ /* 0x001fe20000410000 */
[----:B------:R-:W-:Y:S01]  /*4640*/  IMAD.MOV.U32 R170, RZ, RZ, 0x2 ;  /* 0x00000002ffaa7424 */ /* 0x000fe200078e00ff */
[----:B-1----:R-:W-:Y:S01]  /*4650*/  FSETP.GTU.FTZ.AND P0, PT, R158, R207, PT ;  /* 0x000000cf9e00720b */ /* 0x002fe20003f1c000 */
[----:B------:R-:W-:-:S03]  /*4660*/  IMAD.U32 R158, R108, 0x10000, RZ ;  /* 0x000100006c9e7824 */ /* 0x000fc600078e00ff */
[----:B------:R-:W-:Y:S02]  /*4670*/  FSEL R159, R159, RZ, !P0 ;  /* 0x000000ff9f9f7208 */ /* 0x000fe40004000000 */
[----:B------:R-:W-:-:S03]  /*4680*/  PLOP3.LUT P0, PT, P0, PT, PT, 0x8, 0x80 ;  /* 0x000000000080781c */ /* 0x000fc6000070e170 */
[----:B------:R-:W-:-:S10]  /*4690*/  FMUL.FTZ R159, R159, R158 ;  /* 0x0000009e9f9f7220 */ /* 0x000fd40000410000 */
        /* <DEDUP_REMOVED lines=10> */
.L_x_2952:
        /* <DEDUP_REMOVED lines=13> */
.L_x_2954:
[----:B------:R-:W-:Y:S05]  /*4810*/  BSYNC.RECONVERGENT B3 ;  /* 0x0000000000037941 */ /* 0x000fea0003800200 */
.L_x_2953:
        /* <DEDUP_REMOVED lines=40> */
[----:B------:R-:W-:Y:S02]  /*4aa0*/  IMAD.MOV.U32 R212, RZ, RZ, R170 ;  /* 0x000000ffffd47224 */ /* 0x000fe400078e00aa */
[----:B------:R-:W-:Y:S01]  /*4ab0*/  HFMA2 R170, -RZ, RZ, 0, 0 ;  /* 0x00000000ffaa7431 */ /* 0x000fe200000001ff */
[----:B------:R-:W-:-:S07]  /*4ac0*/  LOP3.LUT R151, R184, UR31, R171, 0x96, !PT ;  /* 0x0000001fb8977c12 */ /* 0x000fce000f8e96ab */
.L_x_2951:
[----:B------:R-:W-:Y:S05]  /*4ad0*/  BSYNC.RECONVERGENT B2 ;  /* 0x0000000000027941 */ /* 0x000fea0003800200 */
.L_x_2950:
        /* <DEDUP_REMOVED lines=9> */
[----:B------:R-:W-:-:S04]  /*4b70*/  FSETP.GTU.FTZ.AND P0, PT, R158, R207, PT ;  /* 0x000000cf9e00720b */ /* 0x000fc80003f1c000 */
[----:B------:R-:W-:Y:S02]  /*4b80*/  FSEL R120, R120, RZ, !P0 ;  /* 0x000000ff78787208 */ /* 0x000fe40004000000 */
[----:B------:R-:W-:-:S03]  /*4b90*/  PLOP3.LUT P0, PT, P0, PT, PT, 0x8, 0x80 ;  /* 0x000000000080781c */ /* 0x000fc6000070e170 */
[----:B------:R-:W-:Y:S01]  /*4ba0*/  FMUL.FTZ R158, R120, R149 ;  /* 0x00000095789e7220 */ /* 0x000fe20000410000 */
        /* <DEDUP_REMOVED lines=10> */
.L_x_2957:
        /* <DEDUP_REMOVED lines=13> */
.L_x_2959:
[----:B------:R-:W-:Y:S05]  /*4d20*/  BSYNC.RECONVERGENT B3 ;  /* 0x0000000000037941 */ /* 0x000fea0003800200 */
.L_x_2958:
        /* <DEDUP_REMOVED lines=43> */
.L_x_2956:
[----:B------:R-:W-:Y:S05]  /*4fe0*/  BSYNC.RECONVERGENT B2 ;  /* 0x0000000000027941 */ /* 0x000fea0003800200 */
.L_x_2955:
[----:B------:R-:W-:Y:S01]  /*4ff0*/  I2FP.F32.U32 R120, R120 ;  /* 0x0000007800787245 */ /* 0x000fe20000201000 */
[----:B------:R-:W-:Y:S01]  /*5000*/  IMAD.U32 R149, R121, 0x10000, RZ ;  /* 0x0001000079957824 */ /* 0x000fe200078e00ff */
[----:B------:R-:W-:Y:S01]  /*5010*/  ISETP.NE.AND P2, PT, R184, 0x1, PT ;  /* 0x00000001b800780c */ /* 0x000fe20003f45270 */
[----:B------:R-:W-:Y:S01]  /*5020*/  BSSY.RECONVERGENT B2, `(.L_x_2960) ;  /* 0x000004e000027945 */ /* 0x000fe20003800200 */
[----:B------:R-:W-:Y:S02]  /*5030*/  IMAD.MOV.U32 R185, RZ, RZ, 0x2 ;  /* 0x00000002ffb97424 */ /* 0x000fe400078e00ff */
[----:B------:R-:W-:Y:S01]  /*5040*/  FFMA.FTZ R120, R120, R195, 1.1641532182693481445e-10 ;  /* 0x2f00000078787423 */ /* 0x000fe200000100c3 */
[----:B------:R-:W-:Y:S01]  /*5050*/  FMUL.FTZ R170, R149, R208 ;  /* 0x000000d095aa7220 */ /* 0x000fe20000410000 */
[----:B------:R-:W-:Y:S01]  /*5060*/  PRMT R149, R121, 0x7632, R149 ;  /* 0x0000763279957816 */ /* 0x000fe20000000095 */
[----:B------:R-:W-:Y:S02]  /*5070*/  IMAD.MOV.U32 R121, RZ, RZ, R2 ;  /* 0x000000ffff797224 */ /* 0x000fe400078e0002 */
[----:B------:R-:W-:Y:S01]  /*5080*/  FMUL.FTZ R170, R170, R209 ;  /* 0x000000d1aaaa7220 */ /* 0x000fe20000410000 */
[----:B------:R-:W-:-:S02]  /*5090*/  FSETP.GTU.FTZ.AND P1, PT, R120, R207, PT ;  /* 0x000000cf7800720b */ /* 0x000fc40003f3c000 */
[----:B------:R-:W-:Y:S02]  /*50a0*/  SHF.L.U32 R120, R109, 0x10, RZ ;  /* 0x000000106d787819 */ /* 0x000fe400000006ff */
[----:B------:R-:W-:Y:S02]  /*50b0*/  FSEL R171, R170, RZ, !P1 ;  /* 0x000000ffaaab7208 */ /* 0x000fe40004800000 */
[----:B------:R-:W-:-:S03]  /*50c0*/  PLOP3.LUT P1, PT, P1, PT, PT, 0x8, 0x80 ;  /* 0x000000000080781c */ /* 0x000fc60000f2e170 */
[----:B------:R-:W-:Y:S01]  /*50d0*/  FMUL.FTZ R171, R171, R120 ;  /* 0x00000078abab7220 */ /* 0x000fe20000410000 */
        /* <DEDUP_REMOVED lines=9> */
.L_x_2962:
        /* <DEDUP_REMOVED lines=13> */
.L_x_2964:
[----:B------:R-:W-:Y:S05]  /*5240*/  BSYNC.RECONVERGENT B3 ;  /* 0x0000000000037941 */ /* 0x000fea0003800200 */
.L_x_2963:
        /* <DEDUP_REMOVED lines=43> */
.L_x_2961:
[----:B------:R-:W-:Y:S05]  /*5500*/  BSYNC.RECONVERGENT B2 ;  /* 0x0000000000027941 */ /* 0x000fea0003800200 */
.L_x_2960:
[----:B------:R-:W-:Y:S01]  /*5510*/  I2FP.F32.U32 R120, R121 ;  /* 0x0000007900787245 */ /* 0x000fe20000201000 */
[----:B------:R-:W-:Y:S01]  /*5520*/  IMAD.U32 R121, R5, 0x10000, RZ ;  /* 0x0001000005797824 */ /* 0x000fe200078e00ff */
[----:B------:R-:W-:Y:S01]  /*5530*/  SHF.L.U32 R149, R149, 0x10, RZ ;  /* 0x0000001095957819 */ /* 0x000fe200000006ff */
[----:B------:R-:W-:Y:S01]  /*5540*/  BSSY.RECONVERGENT B2, `(.L_x_2965) ;  /* 0x000004d000027945 */ /* 0x000fe20003800200 */
[----:B------:R-:W-:Y:S01]  /*5550*/  ISETP.NE.AND P3, PT, R185, 0x1, PT ;  /* 0x00000001b900780c */ /* 0x000fe20003f65270 */
[----:B------:R-:W-:Y:S02]  /*5560*/  FFMA.FTZ R120, R120, R195, 1.1641532182693481445e-10 ;  /* 0x2f00000078787423 */ /* 0x000fe400000100c3 */
[----:B------:R-:W-:Y:S01]  /*5570*/  FMUL.FTZ R170, R149, R208 ;  /* 0x000000d095aa7220 */ /* 0x000fe20000410000 */
[----:B------:R-:W-:Y:S02]  /*5580*/  IMAD.MOV.U32 R149, RZ, RZ, 0x2 ;  /* 0x00000002ff957424 */ /* 0x000fe400078e00ff */
[----:B------:R-:W-:Y:S01]  /*5590*/  FSETP.GTU.FTZ.AND P2, PT, R120, R207, PT ;  /* 0x000000cf7800720b */ /* 0x000fe20003f5c000 */
[----:B------:R-:W-:-:S05]  /*55a0*/  FMUL.FTZ R170, R170, R209 ;  /* 0x000000d1aaaa7220 */ /* 0x000fca0000410000 */
[----:B------:R-:W-:Y:S02]  /*55b0*/  FSEL R170, R170, RZ, !P2 ;  /* 0x000000ffaaaa7208 */ /* 0x000fe40005000000 */
[----:B------:R-:W-:-:S03]  /*55c0*/  PLOP3.LUT P2, PT, P2, PT, PT, 0x8, 0x80 ;  /* 0x000000000080781c */ /* 0x000fc6000174e170 */
[----:B------:R-:W-:Y:S01]  /*55d0*/  FMUL.FTZ R170, R170, R121 ;  /* 0x00000079aaaa7220 */ /* 0x000fe20000410000 */
        /* <DEDUP_REMOVED lines=10> */
.L_x_2967:
        /* <DEDUP_REMOVED lines=13> */
.L_x_2969:
[----:B------:R-:W-:Y:S05]  /*5750*/  BSYNC.RECONVERGENT B3 ;  /* 0x0000000000037941 */ /* 0x000fea0003800200 */
.L_x_2968:
        /* <DEDUP_REMOVED lines=43> */
.L_x_2966:
[----:B------:R-:W-:Y:S05]  /*5a10*/  BSYNC.RECONVERGENT B2 ;  /* 0x0000000000027941 */ /* 0x000fea0003800200 */
.L_x_2965:
        /* <DEDUP_REMOVED lines=10> */
[----:B------:R-:W-:Y:S01]  /*5ac0*/  FSETP.GTU.FTZ.AND P3, PT, R120, R207, PT ;  /* 0x000000cf7800720b */ /* 0x000fe20003f7c000 */
[----:B------:R-:W-:-:S03]  /*5ad0*/  IMAD.U32 R120, R110, 0x10000, RZ ;  /* 0x000100006e787824 */ /* 0x000fc600078e00ff */
[----:B------:R-:W-:Y:S02]  /*5ae0*/  FSEL R185, R184, RZ, !P3 ;  /* 0x000000ffb8b97208 */ /* 0x000fe40005800000 */
[----:B------:R-:W-:-:S03]  /*5af0*/  PLOP3.LUT P3, PT, P3, PT, PT, 0x8, 0x80 ;  /* 0x000000000080781c */ /* 0x000fc60001f6e170 */
[----:B------:R-:W-:Y:S01]  /*5b00*/  FMUL.FTZ R185, R185, R120 ;  /* 0x00000078b9b97220 */ /* 0x000fe20000410000 */
        /* <DEDUP_REMOVED lines=9> */
.L_x_2972:
        /* <DEDUP_REMOVED lines=13> */
.L_x_2974:
[----:B------:R-:W-:Y:S05]  /*5c70*/  BSYNC.RECONVERGENT B3 ;  /* 0x0000000000037941 */ /* 0x000fea0003800200 */
.L_x_2973:
        /* <DEDUP_REMOVED lines=42> */
[----:B------:R-:W-:-:S07]  /*5f20*/  MOV R212, R120 ;  /* 0x0000007800d47202 */ /* 0x000fce0000000f00 */
.L_x_2971:
[----:B------:R-:W-:Y:S05]  /*5f30*/  BSYNC.RECONVERGENT B2 ;  /* 0x0000000000027941 */ /* 0x000fea0003800200 */
.L_x_2970:
[----:B------:R-:W-:Y:S01]  /*5f40*/  I2FP.F32.U32 R120, R121 ;  /* 0x0000007900787245 */ /* 0x000fe20000201000 */
[----:B------:R-:W-:Y:S01]  /*5f50*/  IMAD.U32 R121, R122, 0x10000, RZ ;  /* 0x000100007a797824 */ /* 0x000fe200078e00ff */
[----:B------:R-:W-:Y:S01]  /*5f60*/  ISETP.NE.AND P5, PT, R194, 0x1, PT ;  /* 0x00000001c200780c */ /* 0x000fe20003fa5270 */
[----:B------:R-:W-:Y:S01]  /*5f70*/  BSSY.RECONVERGENT B2, `(.L_x_2975) ;  /* 0x000004d000027945 */ /* 0x000fe20003800200 */
[----:B------:R-:W-:Y:S02]  /*5f80*/  IMAD.MOV.U32 R210, RZ, RZ, 0x2 ;  /* 0x00000002ffd27424 */ /* 0x000fe400078e00ff */
[----:B------:R-:W-:Y:S01]  /*5f90*/  FFMA.FTZ R120, R120, R195, 1.1641532182693481445e-10 ;  /* 0x2f00000078787423 */ /* 0x000fe200000100c3 */
[----:B------:R-:W-:Y:S01]  /*5fa0*/  FMUL.FTZ R122, R121, R208 ;  /* 0x000000d0797a7220 */ /* 0x000fe20000410000 */
[----:B------:R-:W-:-:S03]  /*5fb0*/  SHF.L.U32 R121, R6, 0x10, RZ ;  /* 0x0000001006797819 */ /* 0x000fc600000006ff */
        /* <DEDUP_REMOVED lines=15> */
.L_x_2977:
        /* <DEDUP_REMOVED lines=13> */
.L_x_2979:
[----:B------:R-:W-:Y:S05]  /*6180*/  BSYNC.RECONVERGENT B3 ;  /* 0x0000000000037941 */ /* 0x000fea0003800200 */
.L_x_2978:
        /* <DEDUP_REMOVED lines=41> */
[----:B------:R-:W-:Y:S01]  /*6420*/  MOV R121, R212 ;  /* 0x000000d400797202 */ /* 0x000fe20000000f00 */
[----:B------:R-:W-:-:S07]  /*6430*/  IMAD.MOV.U32 R212, RZ, RZ, R120 ;  /* 0x000000ffffd47224 */ /* 0x000fce00078e0078 */
.L_x_2976:
[----:B------:R-:W-:Y:S05]  /*6440*/  BSYNC.RECONVERGENT B2 ;  /* 0x0000000000027941 */ /* 0x000fea0003800200 */
.L_x_2975:
[----:B------:R-:W-:Y:S01]  /*6450*/  I2FP.F32.U32 R120, R121 ;  /* 0x0000007900787245 */ /* 0x000fe20000201000 */
[----:B------:R-:W-:Y:S01]  /*6460*/  BSSY.RECONVERGENT B2, `(.L_x_2980) ;  /* 0x0000052000027945 */ /* 0x000fe20003800200 */
[C---:B------:R-:W-:Y:S01]  /*6470*/  SHF.L.U32 R121, R123.reuse, 0x10, RZ ;  /* 0x000000107b797819 */ /* 0x040fe200000006ff */
[----:B------:R-:W-:Y:S01]  /*6480*/  IMAD.MOV.U32 R149, RZ, RZ, 0x2 ;  /* 0x00000002ff957424 */ /* 0x000fe200078e00ff */
[----:B------:R-:W-:Y:S01]  /*6490*/  ISETP.NE.AND P6, PT, R210, 0x1, PT ;  /* 0x00000001d200780c */ /* 0x000fe20003fc5270 */
[----:B------:R-:W-:Y:S01]  /*64a0*/  FFMA.FTZ R120, R120, R195, 1.1641532182693481445e-10 ;  /* 0x2f00000078787423 */ /* 0x000fe200000100c3 */
[----:B------:R-:W-:Y:S01]  /*64b0*/  PRMT R213, R123, 0x7632, R213 ;  /* 0x000076327bd57816 */ /* 0x000fe200000000d5 */
[----:B------:R-:W-:Y:S01]  /*64c0*/  FMUL.FTZ R122, R121, R208 ;  /* 0x000000d0797a7220 */ /* 0x000fe20000410000 */
[----:B------:R-:W-:Y:S02]  /*64d0*/  IMAD.U32 R121, R111, 0x10000, RZ ;  /* 0x000100006f797824 */ /* 0x000fe400078e00ff */
        /* <DEDUP_REMOVED lines=15> */
.L_x_2982:
        /* <DEDUP_REMOVED lines=15> */
.L_x_2984:
[----:B------:R-:W-:Y:S05]  /*66c0*/  BSYNC.RECONVERGENT B3 ;  /* 0x0000000000037941 */ /* 0x000fea0003800200 */
.L_x_2983:
        /* <DEDUP_REMOVED lines=43> */
.L_x_2981:
[----:B------:R-:W-:Y:S05]  /*6980*/  BSYNC.RECONVERGENT B2 ;  /* 0x0000000000027941 */ /* 0x000fea0003800200 */
.L_x_2980:
[----:B------:R-:W-:Y:S01]  /*6990*/  I2FP.F32.U32 R120, R121 ;  /* 0x0000007900787245 */ /* 0x000fe20000201000 */
[----:B------:R-:W-:Y:S01]  /*69a0*/  IMAD.U32 R213, R213, 0x10000, RZ ;  /* 0x00010000d5d57824 */ /* 0x000fe200078e00ff */
[----:B------:R-:W-:-:S03]  /*69b0*/  F2FP.BF16.F32.PACK_AB R121, R170, R171 ;  /* 0x000000abaa79723e */ /* 0x000fc600000010ff */
[----:B------:R-:W-:Y:S01]  /*69c0*/  FFMA.FTZ R120, R120, R195, 1.1641532182693481445e-10 ;  /* 0x2f00000078787423 */ /* 0x000fe200000100c3 */
[----:B------:R-:W-:Y:S01]  /*69d0*/  FMUL.FTZ R122, R213, R208 ;  /* 0x000000d0d57a7220 */ /* 0x000fe20000410000 */
[----:B------:R-:W-:-:S03]  /*69e0*/  IMAD.U32 R195, R7, 0x10000, RZ ;  /* 0x0001000007c37824 */ /* 0x000fc600078e00ff */
[----:B------:R-:W-:Y:S01]  /*69f0*/  FMUL.FTZ R122, R122, R209 ;  /* 0x000000d17a7a7220 */ /* 0x000fe20000410000 */
[----:B------:R-:W-:Y:S02]  /*6a00*/  FSETP.GTU.FTZ.AND P6, PT, R120, R207, PT ;  /* 0x000000cf7800720b */ /* 0x000fe40003fdc000 */
[----:B------:R-:W-:Y:S02]  /*6a10*/  F2FP.BF16.F32.PACK_AB R120, R158, R159 ;  /* 0x0000009f9e78723e */ /* 0x000fe400000010ff */
[----:B------:R-:W-:Y:S02]  /*6a20*/  FSEL R122, R122, RZ, !P6 ;  /* 0x000000ff7a7a7208 */ /* 0x000fe40007000000 */
[----:B------:R-:W-:-:S03]  /*6a30*/  PLOP3.LUT P6, PT, P6, PT, PT, 0x8, 0x80 ;  /* 0x000000000080781c */ /* 0x000fc600037ce170 */
[----:B------:R-:W-:Y:S01]  /*6a40*/  FMUL.FTZ R195, R122, R195 ;  /* 0x000000c37ac37220 */ /* 0x000fe20000410000 */
[----:B------:R-:W-:-:S04]  /*6a50*/  F2FP.BF16.F32.PACK_AB R122, R184, R185 ;  /* 0x000000b9b87a723e */ /* 0x000fc800000010ff */
[----:B------:R-:W-:-:S07]  /*6a60*/  F2FP.BF16.F32.PACK_AB R123, R195, R194 ;  /* 0x000000c2c37b723e */ /* 0x000fce00000010ff */
.L_x_2944:
        /* <DEDUP_REMOVED lines=10> */
[----:B------:R-:W-:Y:S01]  /*6b10*/  LOP3.LUT R207, R207, R209, R216, 0xfe, !PT ;  /* 0x000000d1cfcf7212 */ /* 0x000fe200078efed8 */
[----:B------:R-:W-:Y:S01]  /*6b20*/  VIADD R209, R206, 0x20 ;  /* 0x00000020ced17836 */ /* 0x000fe20000000000 */
[----:B------:R-:W-:Y:S02]  /*6b30*/  SEL R217, RZ, 0x1, !P3 ;  /* 0x00000001ffd97807 */ /* 0x000fe40005800000 */
[----:B------:R-:W-:Y:S02]  /*6b40*/  SEL R216, RZ, 0x1, !P6 ;  /* 0x00000001ffd87807 */ /* 0x000fe40007000000 */
[----:B------:R-:W-:Y:S01]  /*6b50*/  LOP3.LUT R217, R218, R217, RZ, 0xfc, !PT ;  /* 0x000000d9dad97212 */ /* 0x000fe200078efcff */
[----:B0-----:R-:W-:Y:S01]  /*6b60*/  IMAD.WIDE.U32 R214, R206, 0x10, R214 ;  /* 0x00000010ced67825 */ /* 0x001fe200078e00d6 */
[----:B------:R-:W-:-:S02]  /*6b70*/  LOP3.LUT R216, R207, R216, RZ, 0xfc, !PT ;  /* 0x000000d8cfd87212 */ /* 0x000fc400078efcff */
[----:B------:R-:W-:Y:S02]  /*6b80*/  MOV R207, R212 ;  /* 0x000000d400cf7202 */ /* 0x000fe40000000f00 */
[----:B------:R0:W-:Y:S01]  /*6b90*/  STG.E.128 desc[UR8][R214.64], R120 ;  /* 0x00000078d6007986 */ /* 0x0001e2000c101d08 */
[----:B-1----:R-:W-:-:S05]  /*6ba0*/  IMAD.WIDE.U32 R210, R206, 0x8, R210 ;  /* 0x00000008ced27825 */ /* 0x002fca00078e00d2 */
[----:B------:R0:W-:Y:S02]  /*6bb0*/  STG.E.64 desc[UR8][R210.64], R216 ;  /* 0x000000d8d2007986 */ /* 0x0001e4000c101b08 */
.L_x_2903:
[----:B------:R-:W-:Y:S05]  /*6bc0*/  BSYNC.RECONVERGENT B1 ;  /* 0x0000000000017941 */ /* 0x000fea0003800200 */
.L_x_2902:
[----:B------:R-:W-:Y:S01]  /*6bd0*/  ISETP.GE.U32.AND P0, PT, R157, 0x40, PT ;  /* 0x000000409d00780c */ /* 0x000fe20003f06070 */
[----:B------:R-:W-:Y:S01]  /*6be0*/  BSSY.RECONVERGENT B1, `(.L_x_2985) ;  /* 0x0000561000017945 */ /* 0x000fe20003800200 */
[----:B------:R-:W-:-:S11]  /*6bf0*/  LOP3.LUT R0, R0, 0xffffff7f, RZ, 0xc0, !PT ;  /* 0xffffff7f00007812 */ /* 0x000fd600078ec0ff */
[----:B------:R-:W-:Y:S01]  /*6c00*/  @P0 LOP3.LUT R0, R0, 0x80, RZ, 0xfc, !PT ;  /* 0x0000008000000812 */ /* 0x000fe200078efcff */
[----:B------:R-:W-:Y:S06]  /*6c10*/  @!P0 BRA `(.L_x_2986) ;  /* 0x0000005400748947 */ /* 0x000fec0003800000 */
[----:B------:R-:W-:Y:S01]  /*6c20*/  ISETP.NE.U32.AND P0, PT, RZ, UR10, PT ;  /* 0x0000000aff007c0c */ /* 0x000fe2000bf05070 */
[----:B0-----:R-:W0:Y:S03]  /*6c30*/  LDC.64 R120, c[0x0][0x390] ;  /* 0x0000e400ff787b82 */ /* 0x001e260000000a00 */
[----:B------:R-:W-:-:S13]  /*6c40*/  ISETP.NE.AND.EX P0, PT, RZ, UR11, PT, P0 ;  /* 0x0000000bff007c0c */ /* 0x000fda000bf05300 */
[----:B------:R-:W1:Y:S01]  /*6c50*/  @P0 LDC.64 R160, c[0x0][0x3a0] ;  /* 0x0000e800ffa00b82 */ /* 0x000e620000000a00 */
[----:B0-----:R-:W-:-:S06]  /*6c60*/  IMAD.WIDE.U32 R120, R209, 0x10, R120 ;  /* 0x00000010d1787825 */ /* 0x001fcc00078e0078 */
[----:B------:R-:W5:Y:S01]  /*6c70*/  LDG.E.128 R120, desc[UR8][R120.64] ;  /* 0x0000000878787981 */ /* 0x000f62000c1e1d00 */
[----:B-1----:R-:W-:-:S05]  /*6c80*/  @P0 IMAD.WIDE.U32 R160, R209, 0x10, R160 ;  /* 0x00000010d1a00825 */ /* 0x002fca00078e00a0 */
[----:B------:R0:W5:Y:S01]  /*6c90*/  @P0 LDG.E.128 R44, desc[UR8][R160.64] ;  /* 0x00000008a02c0981 */ /* 0x000162000c1e1d00 */
[----:B------:R-:W-:Y:S05]  /*6ca0*/  @!P0 BRA `(.L_x_2987) ;  /* 0x0000002800988947 */ /* 0x000fea0003800000 */
[----:B------:R-:W-:Y:S01]  /*6cb0*/  ISETP.NE.AND P0, PT, R149, 0x1, PT ;  /* 0x000000019500780c */ /* 0x000fe20003f05270 */
[----:B------:R-:W-:Y:S01]  /*6cc0*/  BSSY.RECONVERGENT B2, `(.L_x_2988) ;  /* 0x0000047000027945 */ /* 0x000fe20003800200 */
[----:B------:R-:W-:Y:S01]  /*6cd0*/  IMAD.MOV.U32 R173, RZ, RZ, 0x2 ;  /* 0x00000002ffad7424 */ /* 0x000fe200078e00ff */
[----:B0-----:R-:W-:Y:S01]  /*6ce0*/  MOV R160, R2 ;  /* 0x0000000200a07202 */ /* 0x001fe20000000f00 */
        /* <DEDUP_REMOVED lines=12> */
.L_x_2990:
        /* <DEDUP_REMOVED lines=13> */
.L_x_2992:
[----:B------:R-:W-:Y:S05]  /*6e80*/  BSYNC.RECONVERGENT B3 ;  /* 0x0000000000037941 */ /* 0x000fea0003800200 */
.L_x_2991:
        /* <DEDUP_REMOVED lines=39> */
[----:B------:R-:W-:Y:S01]  /*7100*/  IMAD.MOV.U32 R173, RZ, RZ, RZ ;  /* 0x000000ffffad7224 */ /* 0x000fe200078e00ff */
[----:B------:R-:W-:Y:S01]  /*7110*/  LOP3.LUT R151, R160, UR31, R213, 0x96, !PT ;  /* 0x0000001fa0977c12 */ /* 0x000fe2000f8e96d5 */
[----:B------:R-:W-:-:S07]  /*7120*/  IMAD.MOV.U32 R160, RZ, RZ, R207 ;  /* 0x000000ffffa07224 */ /* 0x000fce00078e00cf */
.L_x_2989:
[----:B------:R-:W-:Y:S05]  /*7130*/  BSYNC.RECONVERGENT B2 ;  /* 0x0000000000027941 */ /* 0x000fea0003800200 */
.L_x_2988:
[----:B------:R-:W0:Y:S01]  /*7140*/  LDC R213, c[0x0][0x408] ;  /* 0x00010200ffd57b82 */ /* 0x000e220000000800 */
[----:B------:R-:W-:Y:S01]  /*7150*/  HFMA2 R197, -RZ, RZ, 0.1171875, 0 ;  /* 0x2f800000ffc57431 */ /* 0x000fe200000001ff */
[----:B------:R-:W-:Y:S01]  /*7160*/  I2FP.F32.U32 R160, R160 ;  /* 0x000000a000a07245 */ /* 0x000fe20000201000 */
[----:B-----5:R-:W-:Y:S01]  /*7170*/  IMAD.U32 R149, R120, 0x10000, RZ ;  /* 0x0001000078957824 */ /* 0x020fe200078e00ff */
[----:B------:R-:W-:Y:S01]  /*7180*/  ISETP.NE.AND P1, PT, R173, 0x1, PT ;  /* 0x00000001ad00780c */ /* 0x000fe20003f25270 */
[----:B------:R-:W-:Y:S01]  /*7190*/  BSSY.RECONVERGENT B2, `(.L_x_2993) ;  /* 0x0000052000027945 */ /* 0x000fe20003800200 */
[----:B------:R-:W-:Y:S01]  /*71a0*/  SHF.L.U32 R161, R44, 0x10, RZ ;  /* 0x000000102ca17819 */ /* 0x000fe200000006ff */
[----:B------:R-:W-:Y:S01]  /*71b0*/  FMUL.FTZ R172, R149, R208 ;  /* 0x000000d095ac7220 */ /* 0x000fe20000410000 */
[----:B------:R-:W1:Y:S01]  /*71c0*/  LDC R207, c[0x0][0x404] ;  /* 0x00010100ffcf7b82 */ /* 0x000e620000000800 */
[----:B------:R-:W-:Y:S01]  /*71d0*/  IMAD.U32 R149, R96, 0x10000, RZ ;  /* 0x0001000060957824 */ /* 0x000fe200078e00ff */
[----:B------:R-:W-:Y:S01]  /*71e0*/  LOP3.LUT R0, R0, 0xfffffffd, RZ, 0xc0, !PT ;  /* 0xfffffffd00007812 */ /* 0x000fe200078ec0ff */
[----:B------:R-:W-:Y:S01]  /*71f0*/  FFMA.FTZ R160, R160, R197, 1.1641532182693481445e-10 ;  /* 0x2f000000a0a07423 */ /* 0x000fe200000100c5 */
[----:B------:R-:W-:Y:S01]  /*7200*/  PRMT R120, R120, 0x7632, R120 ;  /* 0x0000763278787816 */ /* 0x000fe20000000078 */
[----:B------:R-:W-:-:S02]  /*7210*/  IMAD.MOV.U32 R182, RZ, RZ, 0x2 ;  /* 0x00000002ffb67424 */ /* 0x000fc400078e00ff */
[----:B0-----:R-:W-:Y:S01]  /*7220*/  FMUL.FTZ R172, R172, R213 ;  /* 0x000000d5acac7220 */ /* 0x001fe20000410000 */
[----:B-1----:R-:W-:-:S04]  /*7230*/  FSETP.GTU.FTZ.AND P0, PT, R160, R207, PT ;  /* 0x000000cfa000720b */ /* 0x002fc80003f1c000 */
[----:B------:R-:W-:Y:S02]  /*7240*/  FSEL R160, R172, RZ, !P0 ;  /* 0x000000ffaca07208 */ /* 0x000fe40004000000 */
[----:B------:R-:W-:-:S03]  /*7250*/  PLOP3.LUT P0, PT, P0, PT, PT, 0x8, 0x80 ;  /* 0x000000000080781c */ /* 0x000fc6000070e170 */
[----:B------:R-:W-:Y:S01]  /*7260*/  FFMA.FTZ R160, R160, R149, R161 ;  /* 0x00000095a0a07223 */ /* 0x000fe200000100a1 */
        /* <DEDUP_REMOVED lines=11> */
.L_x_2995:
        /* <DEDUP_REMOVED lines=13> */
.L_x_2997:
[----:B------:R-:W-:Y:S05]  /*73f0*/  BSYNC.RECONVERGENT B3 ;  /* 0x0000000000037941 */ /* 0x000fea0003800200 */
.L_x_2996:
        /* <DEDUP_REMOVED lines=41> */
[----:B------:R-:W-:Y:S02]  /*7690*/  IMAD.MOV.U32 R212, RZ, RZ, R172 ;  /* 0x000000ffffd47224 */ /* 0x000fe400078e00ac */
[----:B------:R-:W-:-:S07]  /*76a0*/  IMAD.MOV.U32 R182, RZ, RZ, RZ ;  /* 0x000000ffffb67224 */ /* 0x000fce00078e00ff */
.L_x_2994:
[----:B------:R-:W-:Y:S05]  /*76b0*/  BSYNC.RECONVERGENT B2 ;  /* 0x0000000000027941 */ /* 0x000fea0003800200 */
.L_x_2993:
        /* <DEDUP_REMOVED lines=10> */
[----:B------:R-:W-:-:S02]  /*7760*/  FMUL.FTZ R120, R120, R213 ;  /* 0x000000d578787220 */ /* 0x000fc40000410000 */
[----:B------:R-:W-:-:S03]  /*7770*/  IMAD.U32 R149, R149, 0x10000, RZ ;  /* 0x0001000095957824 */ /* 0x000fc600078e00ff */
        /* <DEDUP_REMOVED lines=13> */
.L_x_3000:
        /* <DEDUP_REMOVED lines=13> */
.L_x_3002:
[----:B------:R-:W-:Y:S05]  /*7920*/  BSYNC.RECONVERGENT B3 ;  /* 0x0000000000037941 */ /* 0x000fea0003800200 */
.L_x_3001:
        /* <DEDUP_REMOVED lines=42> */
[----:B------:R-:W-:-:S07]  /*7bd0*/  MOV R212, R172 ;  /* 0x000000ac00d47202 */ /* 0x000fce0000000f00 */
.L_x_2999:
[----:B------:R-:W-:Y:S05]  /*7be0*/  BSYNC.RECONVERGENT B2 ;  /* 0x0000000000027941 */ /* 0x000fea0003800200 */
.L_x_2998:
        /* <DEDUP_REMOVED lines=8> */
[----:B------:R-:W-:Y:S02]  /*7c70*/  IMAD.MOV.U32 R210, RZ, RZ, 0x2 ;  /* 0x00000002ffd27424 */ /* 0x000fe400078e00ff */
[----:B------:R-:W-:Y:S01]  /*7c80*/  FMUL.FTZ R172, R172, R213 ;  /* 0x000000d5acac7220 */ /* 0x000fe20000410000 */
[----:B------:R-:W-:-:S04]  /*7c90*/  FSETP.GTU.FTZ.AND P1, PT, R120, R207, PT ;  /* 0x000000cf7800720b */ /* 0x000fc80003f3c000 */
[----:B------:R-:W-:Y:S02]  /*7ca0*/  FSEL R172, R172, RZ, !P1 ;  /* 0x000000ffacac7208 */ /* 0x000fe40004800000 */
[----:B------:R-:W-:-:S03]  /*7cb0*/  PLOP3.LUT P1, PT, P1, PT, PT, 0x8, 0x80 ;  /* 0x000000000080781c */ /* 0x000fc60000f2e170 */
[----:B------:R-:W-:Y:S01]  /*7cc0*/  FFMA.FTZ R172, R172, R149, R173 ;  /* 0x00000095acac7223 */ /* 0x000fe200000100ad */
        /* <DEDUP_REMOVED lines=11> */
.L_x_3005:
        /* <DEDUP_REMOVED lines=13> */
.L_x_3007:
[----:B------:R-:W-:Y:S05]  /*7e50*/  BSYNC.RECONVERGENT B3 ;  /* 0x0000000000037941 */ /* 0x000fea0003800200 */
.L_x_3006:
        /* <DEDUP_REMOVED lines=37> */
[----:B------:R-:W-:-:S03]  /*80b0*/  MOV R2, R210 ;  /* 0x000000d200027202 */ /* 0x000fc60000000f00 */
[----:B------:R-:W-:Y:S01]  /*80c0*/  HFMA2 R210, -RZ, RZ, 0, 0 ;  /* 0x00000000ffd27431 */ /* 0x000fe200000001ff */
[----:B------:R-:W-:Y:S02]  /*80d0*/  LOP3.LUT R150, R150, UR30, R211, 0x96, !PT ;  /* 0x0000001e96967c12 */ /* 0x000fe4000f8e96d3 */
[----:B------:R-:W-:Y:S01]  /*80e0*/  LOP3.LUT R151, R182, UR31, R121, 0x96, !PT ;  /* 0x0000001fb6977c12 */ /* 0x000fe2000f8e9679 */
[----:B------:R-:W-:Y:S02]  /*80f0*/  IMAD.MOV.U32 R121, RZ, RZ, R212 ;  /* 0x000000ffff797224 */ /* 0x000fe400078e00d4 */
[----:B------:R-:W-:-:S07]  /*8100*/  IMAD.MOV.U32 R212, RZ, RZ, R120 ;  /* 0x000000ffffd47224 */ /* 0x000fce00078e0078 */
.L_x_3004:
[----:B------:R-:W-:Y:S05]  /*8110*/  BSYNC.RECONVERGENT B2 ;  /* 0x0000000000027941 */ /* 0x000fea0003800200 */
.L_x_3003:
[----:B------:R-:W-:Y:S01]  /*8120*/  I2FP.F32.U32 R120, R121 ;  /* 0x0000007900787245 */ /* 0x000fe20000201000 */
[----:B------:R-:W-:Y:S01]  /*8130*/  IMAD.U32 R149, R149, 0x10000, RZ ;  /* 0x0001000095957824 */ /* 0x000fe200078e00ff */
[----:B------:R-:W-:Y:S01]  /*8140*/  ISETP.NE.AND P3, PT, R210, 0x1, PT ;  /* 0x00000001d200780c */ /* 0x000fe20003f65270 */
[----:B------:R-:W-:Y:S01]  /*8150*/  BSSY.RECONVERGENT B2, `(.L_x_3008) ;  /* 0x000004f000027945 */ /* 0x000fe20003800200 */
[----:B------:R-:W-:Y:S01]  /*8160*/  PRMT R121, R45, 0x7632, R121 ;  /* 0x000076322d797816 */ /* 0x000fe20000000079 */
[----:B------:R-:W-:Y:S01]  /*8170*/  FFMA.FTZ R120, R120, R197, 1.1641532182693481445e-10 ;  /* 0x2f00000078787423 */ /* 0x000fe200000100c5 */
[----:B------:R-:W-:Y:S01]  /*8180*/  FMUL.FTZ R182, R149, R208 ;  /* 0x000000d095b67220 */ /* 0x000fe20000410000 */
[----:B------:R-:W-:Y:S01]  /*8190*/  IMAD.MOV.U32 R149, RZ, RZ, 0x2 ;  /* 0x00000002ff957424 */ /* 0x000fe200078e00ff */
[----:B------:R-:W-:Y:S01]  /*81a0*/  SHF.L.U32 R196, R121, 0x10, RZ ;  /* 0x0000001079c47819 */ /* 0x000fe200000006ff */
[----:B------:R-:W-:Y:S02]  /*81b0*/  IMAD.MOV.U32 R121, RZ, RZ, R2 ;  /* 0x000000ffff797224 */ /* 0x000fe400078e0002 */
[----:B------:R-:W-:Y:S01]  /*81c0*/  FMUL.FTZ R182, R182, R213 ;  /* 0x000000d5b6b67220 */ /* 0x000fe20000410000 */
[----:B------:R-:W-:Y:S01]  /*81d0*/  FSETP.GTU.FTZ.AND P2, PT, R120, R207, PT ;  /* 0x000000cf7800720b */ /* 0x000fe20003f5c000 */
[----:B------:R-:W-:-:S03]  /*81e0*/  IMAD.U32 R120, R9, 0x10000, RZ ;  /* 0x0001000009787824 */ /* 0x000fc600078e00ff */
[----:B------:R-:W-:Y:S02]  /*81f0*/  FSEL R173, R182, RZ, !P2 ;  /* 0x000000ffb6ad7208 */ /* 0x000fe40005000000 */
[----:B------:R-:W-:-:S03]  /*8200*/  PLOP3.LUT P2, PT, P2, PT, PT, 0x8, 0x80 ;  /* 0x000000000080781c */ /* 0x000fc6000174e170 */
[----:B------:R-:W-:Y:S01]  /*8210*/  FFMA.FTZ R173, R173, R120, R196 ;  /* 0x00000078adad7223 */ /* 0x000fe200000100c4 */
        /* <DEDUP_REMOVED lines=9> */
.L_x_3010:
        /* <DEDUP_REMOVED lines=13> */
.L_x_3012:
[----:B------:R-:W-:Y:S05]  /*8380*/  BSYNC.RECONVERGENT B3 ;  /* 0x0000000000037941 */ /* 0x000fea0003800200 */
.L_x_3011:
        /* <DEDUP_REMOVED lines=43> */
.L_x_3009:
[----:B------:R-:W-:Y:S05]  /*8640*/  BSYNC.RECONVERGENT B2 ;  /* 0x0000000000027941 */ /* 0x000fea0003800200 */
.L_x_3008:
        /* <DEDUP_REMOVED lines=9> */
[----:B------:R-:W-:-:S02]  /*86e0*/  PRMT R122, R122, 0x7632, R122 ;  /* 0x000076327a7a7816 */ /* 0x000fc4000000007a */
        /* <DEDUP_REMOVED lines=15> */
.L_x_3015:
        /* <DEDUP_REMOVED lines=13> */
.L_x_3017:
[----:B------:R-:W-:Y:S05]  /*88b0*/  BSYNC.RECONVERGENT B3 ;  /* 0x0000000000037941 */ /* 0x000fea0003800200 */
.L_x_3016:
        /* <DEDUP_REMOVED lines=43> */
.L_x_3014:
[----:B------:R-:W-:Y:S05]  /*8b70*/  BSYNC.RECONVERGENT B2 ;  /* 0x0000000000027941 */ /* 0x000fea0003800200 */
.L_x_3013:
[----:B------:R-:W-:Y:S01]  /*8b80*/  I2FP.F32.U32 R120, R121 ;  /* 0x0000007900787245 */ /* 0x000fe20000201000 */
[----:B------:R-:W-:Y:S01]  /*8b90*/  IMAD.U32 R121, R122, 0x10000, RZ ;  /* 0x000100007a797824 */ /* 0x000fe200078e00ff */
[----:B------:R-:W-:Y:S01]  /*8ba0*/  ISETP.NE.AND P5, PT, R196, 0x1, PT ;  /* 0x00000001c400780c */ /* 0x000fe20003fa5270 */
[----:B------:R-:W-:Y:S01]  /*8bb0*/  BSSY.RECONVERGENT B2, `(.L_x_3018) ;  /* 0x000004f000027945 */ /* 0x000fe20003800200 */
[----:B------:R-:W-:Y:S01]  /*8bc0*/  PRMT R149, R46, 0x7632, R149 ;  /* 0x000076322e957816 */ /* 0x000fe20000000095 */
[----:B------:R-:W-:Y:S01]  /*8bd0*/  FFMA.FTZ R120, R120, R197, 1.1641532182693481445e-10 ;  /* 0x2f00000078787423 */ /* 0x000fe200000100c5 */
[----:B------:R-:W-:Y:S01]  /*8be0*/  FMUL.FTZ R122, R121, R208 ;  /* 0x000000d0797a7220 */ /* 0x000fe20000410000 */
[----:B------:R-:W-:Y:S01]  /*8bf0*/  SHF.L.U32 R121, R10, 0x10, RZ ;  /* 0x000000100a797819 */ /* 0x000fe200000006ff */
[----:B------:R-:W-:Y:S02]  /*8c00*/  IMAD.MOV.U32 R210, RZ, RZ, 0x2 ;  /* 0x00000002ffd27424 */ /* 0x000fe400078e00ff */
[----:B------:R-:W-:Y:S01]  /*8c10*/  FMUL.FTZ R122, R122, R213 ;  /* 0x000000d57a7a7220 */ /* 0x000fe20000410000 */
[----:B------:R-:W-:Y:S01]  /*8c20*/  FSETP.GTU.FTZ.AND P4, PT, R120, R207, PT ;  /* 0x000000cf7800720b */ /* 0x000fe20003f9c000 */
[----:B------:R-:W-:-:S03]  /*8c30*/  IMAD.U32 R149, R149, 0x10000, RZ ;  /* 0x0001000095957824 */ /* 0x000fc600078e00ff */
[----:B------:R-:W-:Y:S02]  /*8c40*/  FSEL R122, R122, RZ, !P4 ;  /* 0x000000ff7a7a7208 */ /* 0x000fe40006000000 */
[----:B------:R-:W-:-:S03]  /*8c50*/  PLOP3.LUT P4, PT, P4, PT, PT, 0x8, 0x80 ;  /* 0x000000000080781c */ /* 0x000fc6000278e170 */
[----:B------:R-:W-:Y:S01]  /*8c60*/  FFMA.FTZ R182, R122, R121, R149 ;  /* 0x000000797ab67223 */ /* 0x000fe20000010095 */
        /* <DEDUP_REMOVED lines=10> */
.L_x_3020:
        /* <DEDUP_REMOVED lines=13> */
.L_x_3022:
[----:B------:R-:W-:Y:S05]  /*8de0*/  BSYNC.RECONVERGENT B3 ;  /* 0x0000000000037941 */ /* 0x000fea0003800200 */
.L_x_3021:
        /* <DEDUP_REMOVED lines=40> */
[----:B------:R-:W-:Y:S02]  /*9070*/  HFMA2 R210, -RZ, RZ, 0, 0 ;  /* 0x00000000ffd27431 */ /* 0x000fe400000001ff */
[----:B------:R-:W-:Y:S02]  /*9080*/  IMAD.MOV.U32 R121, RZ, RZ, R212 ;  /* 0x000000ffff797224 */ /* 0x000fe400078e00d4 */
[----:B------:R-:W-:-:S07]  /*9090*/  IMAD.MOV.U32 R212, RZ, RZ, R120 ;  /* 0x000000ffffd47224 */ /* 0x000fce00078e0078 */
.L_x_3019:
[----:B------:R-:W-:Y:S05]  /*90a0*/  BSYNC.RECONVERGENT B2 ;  /* 0x0000000000027941 */ /* 0x000fea0003800200 */
.L_x_3018:
[----:B------:R-:W-:Y:S01]  /*90b0*/  I2FP.F32.U32 R120, R121 ;  /* 0x0000007900787245 */ /* 0x000fe20000201000 */
[----:B------:R-:W-:Y:S01]  /*90c0*/  IMAD.U32 R121, R123, 0x10000, RZ ;  /* 0x000100007b797824 */ /* 0x000fe200078e00ff */
[----:B------:R-:W-:Y:S01]  /*90d0*/  ISETP.NE.AND P6, PT, R210, 0x1, PT ;  /* 0x00000001d200780c */ /* 0x000fe20003fc5270 */
[----:B------:R-:W-:Y:S01]  /*90e0*/  BSSY.RECONVERGENT B2, `(.L_x_3023) ;  /* 0x0000051000027945 */ /* 0x000fe20003800200 */
[----:B------:R-:W-:Y:S01]  /*90f0*/  SHF.L.U32 R149, R47, 0x10, RZ ;  /* 0x000000102f957819 */ /* 0x000fe200000006ff */
[----:B------:R-:W-:Y:S01]  /*9100*/  FFMA.FTZ R120, R120, R197, 1.1641532182693481445e-10 ;  /* 0x2f00000078787423 */ /* 0x000fe200000100c5 */
[----:B------:R-:W-:Y:S01]  /*9110*/  FMUL.FTZ R122, R121, R208 ;  /* 0x000000d0797a7220 */ /* 0x000fe20000410000 */
[----:B------:R-:W-:Y:S01]  /*9120*/  IMAD.U32 R121, R99, 0x10000, RZ ;  /* 0x0001000063797824 */ /* 0x000fe200078e00ff */
[----:B------:R-:W-:Y:S02]  /*9130*/  PRMT R214, R123, 0x7632, R214 ;  /* 0x000076327bd67816 */ /* 0x000fe400000000d6 */
[----:B------:R-:W-:Y:S01]  /*9140*/  FMUL.FTZ R122, R122, R213 ;  /* 0x000000d57a7a7220 */ /* 0x000fe20000410000 */
[----:B------:R-:W-:-:S04]  /*9150*/  FSETP.GTU.FTZ.AND P5, PT, R120, R207, PT ;  /* 0x000000cf7800720b */ /* 0x000fc80003fbc000 */
[----:B------:R-:W-:Y:S02]  /*9160*/  FSEL R122, R122, RZ, !P5 ;  /* 0x000000ff7a7a7208 */ /* 0x000fe40006800000 */
[----:B------:R-:W-:-:S03]  /*9170*/  PLOP3.LUT P5, PT, P5, PT, PT, 0x8, 0x80 ;  /* 0x000000000080781c */ /* 0x000fc60002fae170 */
[----:B------:R-:W-:Y:S01]  /*9180*/  FFMA.FTZ R196, R122, R121, R149 ;  /* 0x000000797ac47223 */ /* 0x000fe20000010095 */
[----:B------:R-:W-:Y:S02]  /*9190*/  IMAD.MOV.U32 R149, RZ, RZ, 0x2 ;  /* 0x00000002ff957424 */ /* 0x000fe400078e00ff */
[----:B------:R-:W-:Y:S01]  /*91a0*/  IMAD.MOV.U32 R121, RZ, RZ, R2 ;  /* 0x000000ffff797224 */ /* 0x000fe200078e0002 */
        /* <DEDUP_REMOVED lines=9> */
.L_x_3025:
        /* <DEDUP_REMOVED lines=15> */
.L_x_3027:
[----:B------:R-:W-:Y:S05]  /*9330*/  BSYNC.RECONVERGENT B3 ;  /* 0x0000000000037941 */ /* 0x000fea0003800200 */
.L_x_3026:
        /* <DEDUP_REMOVED lines=43> */
.L_x_3024:
[----:B------:R-:W-:Y:S05]  /*95f0*/  BSYNC.RECONVERGENT B2 ;  /* 0x0000000000027941 */ /* 0x000fea0003800200 */
.L_x_3023:
[----:B------:R-:W-:Y:S02]  /*9600*/  SHF.L.U32 R123, R214, 0x10, RZ ;  /* 0x00000010d67b7819 */ /* 0x000fe400000006ff */
[----:B------:R-:W-:Y:S02]  /*9610*/  I2FP.F32.U32 R120, R121 ;  /* 0x0000007900787245 */ /* 0x000fe40000201000 */
[----:B------:R-:W-:Y:S01]  /*9620*/  PRMT R121, R47, 0x7632, R121 ;  /* 0x000076322f797816 */ /* 0x000fe20000000079 */
[----:B------:R-:W-:Y:S02]  /*9630*/  FMUL.FTZ R122, R123, R208 ;  /* 0x000000d07b7a7220 */ /* 0x000fe40000410000 */
[----:B------:R-:W-:Y:S01]  /*9640*/  FFMA.FTZ R120, R120, R197, 1.1641532182693481445e-10 ;  /* 0x2f00000078787423 */ /* 0x000fe200000100c5 */
[----:B------:R-:W-:Y:S02]  /*9650*/  IMAD.U32 R197, R11, 0x10000, RZ ;  /* 0x000100000bc57824 */ /* 0x000fe400078e00ff */
[----:B------:R-:W-:Y:S01]  /*9660*/  FMUL.FTZ R122, R122, R213 ;  /* 0x000000d57a7a7220 */ /* 0x000fe20000410000 */
[----:B------:R-:W-:Y:S01]  /*9670*/  IMAD.U32 R121, R121, 0x10000, RZ ;  /* 0x0001000079797824 */ /* 0x000fe200078e00ff */
[----:B------:R-:W-:-:S02]  /*9680*/  FSETP.GTU.FTZ.AND P6, PT, R120, R207, PT ;  /* 0x000000cf7800720b */ /* 0x000fc40003fdc000 */
[----:B------:R-:W-:Y:S02]  /*9690*/  F2FP.BF16.F32.PACK_AB R120, R161, R160 ;  /* 0x000000a0a178723e */ /* 0x000fe400000010ff */
[----:B------:R-:W-:Y:S02]  /*96a0*/  FSEL R122, R122, RZ, !P6 ;  /* 0x000000ff7a7a7208 */ /* 0x000fe40007000000 */
[----:B------:R-:W-:-:S03]  /*96b0*/  PLOP3.LUT P6, PT, P6, PT, PT, 0x8, 0x80 ;  /* 0x000000000080781c */ /* 0x000fc600037ce170 */
[----:B------:R-:W-:Y:S01]  /*96c0*/  FFMA.FTZ R197, R122, R197, R121 ;  /* 0x000000c57ac57223 */ /* 0x000fe20000010079 */
[----:B------:R-:W-:Y:S02]  /*96d0*/  F2FP.BF16.F32.PACK_AB R122, R182, R183 ;  /* 0x000000b7b67a723e */ /* 0x000fe400000010ff */
[----:B------:R-:W-:Y:S02]  /*96e0*/  F2FP.BF16.F32.PACK_AB R121, R173, R172 ;  /* 0x000000acad79723e */ /* 0x000fe400000010ff */
[----:B------:R-:W-:Y:S01]  /*96f0*/  F2FP.BF16.F32.PACK_AB R123, R197, R196 ;  /* 0x000000c4c57b723e */ /* 0x000fe200000010ff */
[----:B------:R-:W-:Y:S06]  /*9700*/  BRA `(.L_x_3028) ;  /* 0x0000002800647947 */ /* 0x000fec0003800000 */
.L_x_2987:
        /* <DEDUP_REMOVED lines=16> */
.L_x_3031:
        /* <DEDUP_REMOVED lines=13> */
.L_x_3033:
[----:B------:R-:W-:Y:S05]  /*98e0*/  BSYNC.RECONVERGENT B3 ;  /* 0x0000000000037941 */ /* 0x000fea0003800200 */
.L_x_3032:
        /* <DEDUP_REMOVED lines=34> */
[----:B------:R-:W-:Y:S01]  /*9b10*/  HFMA2 R161, -RZ, RZ, 0, 0 ;  /* 0x00000000ffa17431 */ /* 0x000fe200000001ff */
[----:B------:R-:W-:Y:S01]  /*9b20*/  LOP3.LUT R212, R172, UR28, R151, 0x96, !PT ;  /* 0x0000001cacd47c12 */ /* 0x000fe2000f8e9697 */
[----:B------:R-:W-:-:S04]  /*9b30*/  IMAD.WIDE.U32 R172, R173, -0x326172a9, RZ ;  /* 0xcd9e8d57adac7825 */ /* 0x000fc800078e00ff */
[----:B------:R-:W-:Y:S01]  /*9b40*/  IMAD.WIDE.U32 R212, R212, -0x2daee0ad, RZ ;  /* 0xd2511f53d4d47825 */ /* 0x000fe200078e00ff */
[----:B------:R-:W-:-:S03]  /*9b50*/  LOP3.LUT R150, R150, UR30, R173, 0x96, !PT ;  /* 0x0000001e96967c12 */ /* 0x000fc6000f8e96ad */
[----:B------:R-:W-:Y:S01]  /*9b60*/  IMAD.MOV.U32 R2, RZ, RZ, R172 ;  /* 0x000000ffff027224 */ /* 0x000fe200078e00ac */
[----:B------:R-:W-:Y:S01]  /*9b70*/  LOP3.LUT R151, R160, UR31, R213, 0x96, !PT ;  /* 0x0000001fa0977c12 */ /* 0x000fe2000f8e96d5 */
[----:B------:R-:W-:-:S07]  /*9b80*/  IMAD.MOV.U32 R160, RZ, RZ, R207 ;  /* 0x000000ffffa07224 */ /* 0x000fce00078e00cf */
.L_x_3030:
[----:B------:R-:W-:Y:S05]  /*9b90*/  BSYNC.RECONVERGENT B2 ;  /* 0x0000000000027941 */ /* 0x000fea0003800200 */
.L_x_3029:
[----:B------:R-:W0:Y:S01]  /*9ba0*/  LDC R213, c[0x0][0x408] ;  /* 0x00010200ffd57b82 */ /* 0x000e220000000800 */
[----:B------:R-:W-:Y:S01]  /*9bb0*/  I2FP.F32.U32 R160, R160 ;  /* 0x000000a000a07245 */ /* 0x000fe20000201000 */
[----:B------:R-:W-:Y:S01]  /*9bc0*/  IMAD.MOV.U32 R197, RZ, RZ, 0x2f800000 ;  /* 0x2f800000ffc57424 */ /* 0x000fe200078e00ff */
[----:B------:R-:W-:Y:S01]  /*9bd0*/  ISETP.NE.AND P1, PT, R161, 0x1, PT ;  /* 0x00000001a100780c */ /* 0x000fe20003f25270 */
[----:B-----5:R-:W-:Y:S01]  /*9be0*/  IMAD.U32 R149, R120, 0x10000, RZ ;  /* 0x0001000078957824 */ /* 0x020fe200078e00ff */
[----:B------:R-:W-:Y:S01]  /*9bf0*/  LOP3.LUT R0, R0, 0xfffffffd, RZ, 0xc0, !PT ;  /* 0xfffffffd00007812 */ /* 0x000fe200078ec0ff */
[----:B------:R-:W-:Y:S01]  /*9c00*/  FFMA.FTZ R160, R160, R197, 1.1641532182693481445e-10 ;  /* 0x2f000000a0a07423 */ /* 0x000fe200000100c5 */
[----:B------:R-:W-:Y:S01]  /*9c10*/  BSSY.RECONVERGENT B2, `(.L_x_3034) ;  /* 0x000004f000027945 */ /* 0x000fe20003800200 */
[----:B------:R-:W1:Y:S01]  /*9c20*/  LDC R207, c[0x0][0x404] ;  /* 0x00010100ffcf7b82 */ /* 0x000e620000000800 */
[----:B------:R-:W-:Y:S01]  /*9c30*/  FMUL.FTZ R172, R149, R208 ;  /* 0x000000d095ac7220 */ /* 0x000fe20000410000 */
[----:B------:R-:W-:Y:S01]  /*9c40*/  SHF.L.U32 R149, R96, 0x10, RZ ;  /* 0x0000001060957819 */ /* 0x000fe200000006ff */
[----:B------:R-:W-:Y:S01]  /*9c50*/  IMAD.MOV.U32 R173, RZ, RZ, 0x2 ;  /* 0x00000002ffad7424 */ /* 0x000fe200078e00ff */
[----:B------:R-:W-:Y:S01]  /*9c60*/  PRMT R120, R120, 0x7632, R120 ;  /* 0x0000763278787816 */ /* 0x000fe20000000078 */
[----:B0-----:R-:W-:Y:S01]  /*9c70*/  FMUL.FTZ R172, R172, R213 ;  /* 0x000000d5acac7220 */ /* 0x001fe20000410000 */
[----:B-1----:R-:W-:-:S04]  /*9c80*/  FSETP.GTU.FTZ.AND P0, PT, R160, R207, PT ;  /* 0x000000cfa000720b */ /* 0x002fc80003f1c000 */
[----:B------:R-:W-:Y:S02]  /*9c90*/  FSEL R160, R172, RZ, !P0 ;  /* 0x000000ffaca07208 */ /* 0x000fe40004000000 */
[----:B------:R-:W-:-:S03]  /*9ca0*/  PLOP3.LUT P0, PT, P0, PT, PT, 0x8, 0x80 ;  /* 0x000000000080781c */ /* 0x000fc6000070e170 */
[----:B------:R-:W-:Y:S01]  /*9cb0*/  FMUL.FTZ R160, R149, R160 ;  /* 0x000000a095a07220 */ /* 0x000fe20000410000 */
        /* <DEDUP_REMOVED lines=11> */
.L_x_3036:
        /* <DEDUP_REMOVED lines=13> */
.L_x_3038:
[----:B------:R-:W-:Y:S05]  /*9e40*/  BSYNC.RECONVERGENT B3 ;  /* 0x0000000000037941 */ /* 0x000fea0003800200 */
.L_x_3037:
        /* <DEDUP_REMOVED lines=43> */
.L_x_3035:
[----:B------:R-:W-:Y:S05]  /*a100*/  BSYNC.RECONVERGENT B2 ;  /* 0x0000000000027941 */ /* 0x000fea0003800200 */
.L_x_3034:
        /* <DEDUP_REMOVED lines=23> */
.L_x_3041:
        /* <DEDUP_REMOVED lines=13> */
.L_x_3043:
[----:B------:R-:W-:Y:S05]  /*a350*/  BSYNC.RECONVERGENT B3 ;  /* 0x0000000000037941 */ /* 0x000fea0003800200 */
.L_x_3042:
        /* <DEDUP_REMOVED lines=43> */
.L_x_3040:
[----:B------:R-:W-:Y:S05]  /*a610*/  BSYNC.RECONVERGENT B2 ;  /* 0x0000000000027941 */ /* 0x000fea0003800200 */
.L_x_3039:
        /* <DEDUP_REMOVED lines=24> */
.L_x_3046:
        /* <DEDUP_REMOVED lines=13> */
.L_x_3048:
[----:B------:R-:W-:Y:S05]  /*a870*/  BSYNC.RECONVERGENT B3 ;  /* 0x0000000000037941 */ /* 0x000fea0003800200 */
.L_x_3047:
        /* <DEDUP_REMOVED lines=43> */
.L_x_3045:
[----:B------:R-:W-:Y:S05]  /*ab30*/  BSYNC.RECONVERGENT B2 ;  /* 0x0000000000027941 */ /* 0x000fea0003800200 */
.L_x_3044:
[----:B------:R-:W-:Y:S01]  /*ab40*/  I2FP.F32.U32 R120, R121 ;  /* 0x0000007900787245 */ /* 0x000fe20000201000 */
[----:B------:R-:W-:Y:S01]  /*ab50*/  IMAD.U32 R149, R149, 0x10000, RZ ;  /* 0x0001000095957824 */ /* 0x000fe200078e00ff */
[----:B------:R-:W-:Y:S01]  /*ab60*/  ISETP.NE.AND P3, PT, R183, 0x1, PT ;  /* 0x00000001b700780c */ /* 0x000fe20003f65270 */
[----:B------:R-:W-:Y:S01]  /*ab70*/  BSSY.RECONVERGENT B2, `(.L_x_3049) ;  /* 0x000004d000027945 */ /* 0x000fe20003800200 */
[----:B------:R-:W-:Y:S02]  /*ab80*/  IMAD.MOV.U32 R121, RZ, RZ, R2 ;  /* 0x000000ffff797224 */ /* 0x000fe400078e0002 */
[----:B------:R-:W-:Y:S01]  /*ab90*/  FFMA.FTZ R120, R120, R197, 1.1641532182693481445e-10 ;  /* 0x2f00000078787423 */ /* 0x000fe200000100c5 */
[----:B------:R-:W-:Y:S01]  /*aba0*/  FMUL.FTZ R182, R149, R208 ;  /* 0x000000d095b67220 */ /* 0x000fe20000410000 */
[----:B------:R-:W-:-:S03]  /*abb0*/  IMAD.MOV.U32 R149, RZ, RZ, 0x2 ;  /* 0x00000002ff957424 */ /* 0x000fc600078e00ff */
[----:B------:R-:W-:Y:S01]  /*abc0*/  FMUL.FTZ R182, R182, R213 ;  /* 0x000000d5b6b67220 */ /* 0x000fe20000410000 */
[----:B------:R-:W-:Y:S02]  /*abd0*/  FSETP.GTU.FTZ.AND P2, PT, R120, R207, PT ;  /* 0x000000cf7800720b */ /* 0x000fe40003f5c000 */
        /* <DEDUP_REMOVED lines=13> */
.L_x_3051:
        /* <DEDUP_REMOVED lines=13> */
.L_x_3053:
[----:B------:R-:W-:Y:S05]  /*ad80*/  BSYNC.RECONVERGENT B3 ;  /* 0x0000000000037941 */ /* 0x000fea0003800200 */
.L_x_3052:
        /* <DEDUP_REMOVED lines=43> */
.L_x_3050:
[----:B------:R-:W-:Y:S05]  /*b040*/  BSYNC.RECONVERGENT B2 ;  /* 0x0000000000027941 */ /* 0x000fea0003800200 */
.L_x_3049:
[----:B------:R-:W-:Y:S01]  /*b050*/  I2FP.F32.U32 R120, R121 ;  /* 0x0000007900787245 */ /* 0x000fe20000201000 */
[----:B------:R-:W-:Y:S01]  /*b060*/  BSSY.RECONVERGENT B2, `(.L_x_3054) ;  /* 0x0000050000027945 */ /* 0x000fe20003800200 */
[----:B------:R-:W-:Y:S01]  /*b070*/  SHF.L.U32 R121, R122, 0x10, RZ ;  /* 0x000000107a797819 */ /* 0x000fe200000006ff */
[----:B------:R-:W-:Y:S01]  /*b080*/  IMAD.MOV.U32 R196, RZ, RZ, 0x2 ;  /* 0x00000002ffc47424 */ /* 0x000fe200078e00ff */
[----:B------:R-:W-:Y:S01]  /*b090*/  ISETP.NE.AND P4, PT, R149, 0x1, PT ;  /* 0x000000019500780c */ /* 0x000fe20003f85270 */
[----:B------:R-:W-:Y:S01]  /*b0a0*/  FFMA.FTZ R120, R120, R197, 1.1641532182693481445e-10 ;  /* 0x2f00000078787423 */ /* 0x000fe200000100c5 */
[----:B------:R-:W-:Y:S01]  /*b0b0*/  PRMT R122, R122, 0x7632, R122 ;  /* 0x000076327a7a7816 */ /* 0x000fe2000000007a */
[----:B------:R-:W-:Y:S01]  /*b0c0*/  FMUL.FTZ R182, R121, R208 ;  /* 0x000000d079b67220 */ /* 0x000fe20000410000 */
[----:B------:R-:W-:Y:S02]  /*b0d0*/  MOV R121, R2 ;  /* 0x0000000200797202 */ /* 0x000fe40000000f00 */
[----:B------:R-:W-:Y:S01]  /*b0e0*/  FSETP.GTU.FTZ.AND P3, PT, R120, R207, PT ;  /* 0x000000cf7800720b */ /* 0x000fe20003f7c000 */
[----:B------:R-:W-:Y:S01]  /*b0f0*/  FMUL.FTZ R182, R182, R213 ;  /* 0x000000d5b6b67220 */ /* 0x000fe20000410000 */
[----:B------:R-:W-:-:S04]  /*b100*/  IMAD.U32 R120, R98, 0x10000, RZ ;  /* 0x0001000062787824 */ /* 0x000fc800078e00ff */
        /* <DEDUP_REMOVED lines=12> */
.L_x_3056:
        /* <DEDUP_REMOVED lines=13> */
.L_x_3058:
[----:B------:R-:W-:Y:S05]  /*b2a0*/  BSYNC.RECONVERGENT B3 ;  /* 0x0000000000037941 */ /* 0x000fea0003800200 */
.L_x_3057:
        /* <DEDUP_REMOVED lines=43> */
.L_x_3055:
[----:B------:R-:W-:Y:S05]  /*b560*/  BSYNC.RECONVERGENT B2 ;  /* 0x0000000000027941 */ /* 0x000fea0003800200 */
.L_x_3054:
        /* <DEDUP_REMOVED lines=23> */
.L_x_3061:
        /* <DEDUP_REMOVED lines=13> */
.L_x_3063:
[----:B------:R-:W-:Y:S05]  /*b7b0*/  BSYNC.RECONVERGENT B3 ;  /* 0x0000000000037941 */ /* 0x000fea0003800200 */
.L_x_3062:
        /* <DEDUP_REMOVED lines=43> */
.L_x_3060:
[----:B------:R-:W-:Y:S05]  /*ba70*/  BSYNC.RECONVERGENT B2 ;  /* 0x0000000000027941 */ /* 0x000fea0003800200 */
.L_x_3059:
[----:B------:R-:W-:Y:S01]  /*ba80*/  I2FP.F32.U32 R120, R121 ;  /* 0x0000007900787245 */ /* 0x000fe20000201000 */
[C---:B------:R-:W-:Y:S01]  /*ba90*/  IMAD.U32 R121, R123.reuse, 0x10000, RZ ;  /* 0x000100007b797824 */ /* 0x040fe200078e00ff */
        /* <DEDUP_REMOVED lines=22> */
.L_x_3066:
        /* <DEDUP_REMOVED lines=15> */
.L_x_3068:
[----:B------:R-:W-:Y:S05]  /*bcf0*/  BSYNC.RECONVERGENT B3 ;  /* 0x0000000000037941 */ /* 0x000fea0003800200 */
.L_x_3067:
        /* <DEDUP_REMOVED lines=43> */
.L_x_3065:
[----:B------:R-:W-:Y:S05]  /*bfb0*/  BSYNC.RECONVERGENT B2 ;  /* 0x0000000000027941 */ /* 0x000fea0003800200 */
.L_x_3064:
[----:B------:R-:W-:Y:S02]  /*bfc0*/  I2FP.F32.U32 R120, R121 ;  /* 0x0000007900787245 */ /* 0x000fe40000201000 */
[----:B------:R-:W-:-:S03]  /*bfd0*/  SHF.L.U32 R121, R214, 0x10, RZ ;  /* 0x00000010d6797819 */ /* 0x000fc600000006ff */
[----:B------:R-:W-:Y:S01]  /*bfe0*/  FFMA.FTZ R120, R120, R197, 1.1641532182693481445e-10 ;  /* 0x2f00000078787423 */ /* 0x000fe200000100c5 */
[----:B------:R-:W-:Y:S02]  /*bff0*/  IMAD.U32 R197, R11, 0x10000, RZ ;  /* 0x000100000bc57824 */ /* 0x000fe400078e00ff */
[----:B------:R-:W-:Y:S01]  /*c000*/  FMUL.FTZ R122, R121, R208 ;  /* 0x000000d0797a7220 */ /* 0x000fe20000410000 */
[----:B------:R-:W-:Y:S02]  /*c010*/  F2FP.BF16.F32.PACK_AB R121, R173, R172 ;  /* 0x000000acad79723e */ /* 0x000fe400000010ff */
[----:B------:R-:W-:Y:S01]  /*c020*/  FSETP.GTU.FTZ.AND P6, PT, R120, R207, PT ;  /* 0x000000cf7800720b */ /* 0x000fe20003fdc000 */
[----:B------:R-:W-:Y:S01]  /*c030*/  FMUL.FTZ R122, R122, R213 ;  /* 0x000000d57a7a7220 */ /* 0x000fe20000410000 */
[----:B------:R-:W-:-:S04]  /*c040*/  F2FP.BF16.F32.PACK_AB R120, R161, R160 ;  /* 0x000000a0a178723e */ /* 0x000fc800000010ff */
[----:B------:R-:W-:Y:S02]  /*c050*/  FSEL R122, R122, RZ, !P6 ;  /* 0x000000ff7a7a7208 */ /* 0x000fe40007000000 */
[----:B------:R-:W-:-:S03]  /*c060*/  PLOP3.LUT P6, PT, P6, PT, PT, 0x8, 0x80 ;  /* 0x000000000080781c */ /* 0x000fc600037ce170 */
[----:B------:R-:W-:Y:S01]  /*c070*/  FMUL.FTZ R197, R197, R122 ;  /* 0x0000007ac5c57220 */ /* 0x000fe20000410000 */
[----:B------:R-:W-:-:S04]  /*c080*/  F2FP.BF16.F32.PACK_AB R122, R182, R183 ;  /* 0x000000b7b67a723e */ /* 0x000fc800000010ff */
[----:B------:R-:W-:-:S07]  /*c090*/  F2FP.BF16.F32.PACK_AB R123, R197, R196 ;  /* 0x000000c4c57b723e */ /* 0x000fce00000010ff */
.L_x_3028:
        /* <DEDUP_REMOVED lines=21> */
.L_x_2986:
[----:B------:R-:W-:Y:S05]  /*c1f0*/  BSYNC.RECONVERGENT B1 ;  /* 0x0000000000017941 */ /* 0x000fea0003800200 */
.L_x_2985:
[----:B------:R-:W-:Y:S01]  /*c200*/  ISETP.GE.U32.AND P0, PT, R157, 0x60, PT ;  /* 0x000000609d00780c */ /* 0x000fe20003f06070 */
[----:B------:R-:W-:Y:S01]  /*c210*/  BSSY.RECONVERGENT B1, `(.L_x_3069) ;  /* 0x0000561000017945 */ /* 0x000fe20003800200 */
[----:B------:R-:W-:-:S11]  /*c220*/  LOP3.LUT R0, R0, 0xffffffbf, RZ, 0xc0, !PT ;  /* 0xffffffbf00007812 */ /* 0x000fd600078ec0ff */
[----:B------:R-:W-:Y:S01]  /*c230*/  @P0 LOP3.LUT R0, R0, 0x40, RZ, 0xfc, !PT ;  /* 0x0000004000000812 */ /* 0x000fe200078efcff */
[----:B------:R-:W-:Y:S06]  /*c240*/  @!P0 BRA `(.L_x_3070) ;  /* 0x0000005400748947 */ /* 0x000fec0003800000 */
[----:B------:R-:W-:Y:S01]  /*c250*/  ISETP.NE.U32.AND P0, PT, RZ, UR10, PT ;  /* 0x0000000aff007c0c */ /* 0x000fe2000bf05070 */
[----:B0-2---:R-:W0:Y:S03]  /*c260*/  LDC.64 R120, c[0x0][0x390] ;  /* 0x0000e400ff787b82 */ /* 0x005e260000000a00 */
        /* <DEDUP_REMOVED lines=10> */
[----:B------:R-:W-:Y:S01]  /*c310*/  MOV R212, R207 ;  /* 0x000000cf00d47202 */ /* 0x000fe20000000f00 */
[----:B0-----:R-:W-:-:S09]  /*c320*/  IMAD.MOV.U32 R162, RZ, RZ, R2 ;  /* 0x000000ffffa27224 */ /* 0x001fd200078e0002 */
        /* <DEDUP_REMOVED lines=11> */
.L_x_3074:
        /* <DEDUP_REMOVED lines=13> */
.L_x_3076:
[----:B------:R-:W-:Y:S05]  /*c4b0*/  BSYNC.RECONVERGENT B3 ;  /* 0x0000000000037941 */ /* 0x000fea0003800200 */
.L_x_3075:
        /* <DEDUP_REMOVED lines=42> */
.L_x_3073:
[----:B------:R-:W-:Y:S05]  /*c760*/  BSYNC.RECONVERGENT B2 ;  /* 0x0000000000027941 */ /* 0x000fea0003800200 */
.L_x_3072:
[----:B------:R-:W0:Y:S01]  /*c770*/  LDC R213, c[0x0][0x408] ;  /* 0x00010200ffd57b82 */ /* 0x000e220000000800 */
[----:B------:R-:W-:Y:S01]  /*c780*/  I2FP.F32.U32 R162, R162 ;  /* 0x000000a200a27245 */ /* 0x000fe20000201000 */
[----:B------:R-:W-:Y:S01]  /*c790*/  IMAD.MOV.U32 R199, RZ, RZ, 0x2f800000 ;  /* 0x2f800000ffc77424 */ /* 0x000fe200078e00ff */
[----:B-----5:R-:W-:Y:S01]  /*c7a0*/  SHF.L.U32 R149, R120, 0x10, RZ ;  /* 0x0000001078957819 */ /* 0x020fe200000006ff */
[----:B------:R-:W-:Y:S01]  /*c7b0*/  IMAD.U32 R163, R44, 0x10000, RZ ;  /* 0x000100002ca37824 */ /* 0x000fe200078e00ff */
[----:B------:R-:W-:Y:S01]  /*c7c0*/  ISETP.NE.AND P1, PT, R175, 0x1, PT ;  /* 0x00000001af00780c */ /* 0x000fe20003f25270 */
[----:B------:R-:W-:Y:S01]  /*c7d0*/  FFMA.FTZ R162, R162, R199, 1.1641532182693481445e-10 ;  /* 0x2f000000a2a27423 */ /* 0x000fe200000100c7 */
[----:B------:R-:W-:Y:S01]  /*c7e0*/  LOP3.LUT R0, R0, 0xfffffffd, RZ, 0xc0, !PT ;  /* 0xfffffffd00007812 */ /* 0x000fe200078ec0ff */
[----:B------:R-:W1:Y:S01]  /*c7f0*/  LDC R207, c[0x0][0x404] ;  /* 0x00010100ffcf7b82 */ /* 0x000e620000000800 */
[----:B------:R-:W-:Y:S01]  /*c800*/  FMUL.FTZ R174, R149, R208 ;  /* 0x000000d095ae7220 */ /* 0x000fe20000410000 */
[----:B------:R-:W-:Y:S01]  /*c810*/  IMAD.U32 R149, R84, 0x10000, RZ ;  /* 0x0001000054957824 */ /* 0x000fe200078e00ff */
[----:B------:R-:W-:Y:S01]  /*c820*/  BSSY.RECONVERGENT B2, `(.L_x_3077) ;  /* 0x000004c000027945 */ /* 0x000fe20003800200 */
[----:B------:R-:W-:Y:S01]  /*c830*/  HFMA2 R186, -RZ, RZ, 0, 1.1920928955078125e-07 ;  /* 0x00000002ffba7431 */ /* 0x000fe200000001ff */
[----:B------:R-:W-:Y:S01]  /*c840*/  PRMT R120, R120, 0x7632, R120 ;  /* 0x0000763278787816 */ /* 0x000fe20000000078 */
        /* <DEDUP_REMOVED lines=16> */
.L_x_3079:
        /* <DEDUP_REMOVED lines=13> */
.L_x_3081:
[----:B------:R-:W-:Y:S05]  /*ca20*/  BSYNC.RECONVERGENT B3 ;  /* 0x0000000000037941 */ /* 0x000fea0003800200 */
.L_x_3080:
        /* <DEDUP_REMOVED lines=43> */
.L_x_3078:
[----:B------:R-:W-:Y:S05]  /*cce0*/  BSYNC.RECONVERGENT B2 ;  /* 0x0000000000027941 */ /* 0x000fea0003800200 */
.L_x_3077:
        /* <DEDUP_REMOVED lines=25> */
.L_x_3084:
        /* <DEDUP_REMOVED lines=13> */
.L_x_3086:
[----:B------:R-:W-:Y:S05]  /*cf50*/  BSYNC.RECONVERGENT B3 ;  /* 0x0000000000037941 */ /* 0x000fea0003800200 */
.L_x_3085:
        /* <DEDUP_REMOVED lines=39> */
[----:B------:R-:W-:Y:S02]  /*d1d0*/  LOP3.LUT R150, R150, UR30, R211, 0x96, !PT ;  /* 0x0000001e96967c12 */ /* 0x000fe4000f8e96d3 */
[----:B------:R-:W-:Y:S01]  /*d1e0*/  MOV R2, R210 ;  /* 0x000000d200027202 */ /* 0x000fe20000000f00 */
[----:B------:R-:W-:Y:S01]  /*d1f0*/  IMAD.MOV.U32 R212, RZ, RZ, R174 ;  /* 0x000000ffffd47224 */ /* 0x000fe200078e00ae */
[----:B------:R-:W-:-:S07]  /*d200*/  LOP3.LUT R151, R186, UR31, R175, 0x96, !PT ;  /* 0x0000001fba977c12 */ /* 0x000fce000f8e96af */
.L_x_3083:
[----:B------:R-:W-:Y:S05]  /*d210*/  BSYNC.RECONVERGENT B2 ;  /* 0x0000000000027941 */ /* 0x000fea0003800200 */
.L_x_3082:
[----:B------:R-:W-:Y:S01]  /*d220*/  I2FP.F32.U32 R120, R120 ;  /* 0x0000007800787245 */ /* 0x000fe20000201000 */
[----:B------:R-:W-:Y:S01]  /*d230*/  IMAD.U32 R149, R121, 0x10000, RZ ;  /* 0x0001000079957824 */ /* 0x000fe200078e00ff */
[----:B------:R-:W-:Y:S01]  /*d240*/  ISETP.NE.AND P2, PT, R187, 0x1, PT ;  /* 0x00000001bb00780c */ /* 0x000fe20003f45270 */
[----:B------:R-:W-:Y:S01]  /*d250*/  BSSY.RECONVERGENT B2, `(.L_x_3087) ;  /* 0x000004f000027945 */ /* 0x000fe20003800200 */
[----:B------:R-:W-:Y:S01]  /*d260*/  SHF.L.U32 R175, R45, 0x10, RZ ;  /* 0x000000102daf7819 */ /* 0x000fe200000006ff */
[----:B------:R-:W-:Y:S01]  /*d270*/  FFMA.FTZ R120, R120, R199, 1.1641532182693481445e-10 ;  /* 0x2f00000078787423 */ /* 0x000fe200000100c7 */
[----:B------:R-:W-:Y:S01]  /*d280*/  FMUL.FTZ R174, R149, R208 ;  /* 0x000000d095ae7220 */ /* 0x000fe20000410000 */
[----:B------:R-:W-:Y:S02]  /*d290*/  IMAD.U32 R149, R85, 0x10000, RZ ;  /* 0x0001000055957824 */ /* 0x000fe400078e00ff */
[----:B------:R-:W-:Y:S02]  /*d2a0*/  IMAD.MOV.U32 R210, RZ, RZ, 0x2 ;  /* 0x00000002ffd27424 */ /* 0x000fe400078e00ff */
[----:B------:R-:W-:Y:S01]  /*d2b0*/  FMUL.FTZ R174, R174, R213 ;  /* 0x000000d5aeae7220 */ /* 0x000fe20000410000 */
[----:B------:R-:W-:-:S04]  /*d2c0*/  FSETP.GTU.FTZ.AND P1, PT, R120, R207, PT ;  /* 0x000000cf7800720b */ /* 0x000fc80003f3c000 */
[----:B------:R-:W-:Y:S02]  /*d2d0*/  FSEL R174, R174, RZ, !P1 ;  /* 0x000000ffaeae7208 */ /* 0x000fe40004800000 */
[----:B------:R-:W-:-:S03]  /*d2e0*/  PLOP3.LUT P1, PT, P1, PT, PT, 0x8, 0x80 ;  /* 0x000000000080781c */ /* 0x000fc60000f2e170 */
[----:B------:R-:W-:Y:S01]  /*d2f0*/  FFMA.FTZ R174, R174, R149, R175 ;  /* 0x00000095aeae7223 */ /* 0x000fe200000100af */
[----:B------:R-:W-:Y:S01]  /*d300*/  PRMT R149, R121, 0x7632, R149 ;  /* 0x0000763279957816 */ /* 0x000fe20000000095 */
[----:B------:R-:W-:Y:S01]  /*d310*/  IMAD.MOV.U32 R121, RZ, RZ, R2 ;  /* 0x000000ffff797224 */ /* 0x000fe200078e0002 */
[----:B------:R-:W-:Y:S07]  /*d320*/  @!P2 BRA `(.L_x_3088) ;  /* 0x000000040004a947 */ /* 0x000fee0003800000 */
        /* <DEDUP_REMOVED lines=8> */
.L_x_3089:
        /* <DEDUP_REMOVED lines=13> */
.L_x_3091:
[----:B------:R-:W-:Y:S05]  /*d480*/  BSYNC.RECONVERGENT B3 ;  /* 0x0000000000037941 */ /* 0x000fea0003800200 */
.L_x_3090:
        /* <DEDUP_REMOVED lines=43> */
.L_x_3088:
[----:B------:R-:W-:Y:S05]  /*d740*/  BSYNC.RECONVERGENT B2 ;  /* 0x0000000000027941 */ /* 0x000fea0003800200 */
.L_x_3087:
[----:B------:R-:W-:Y:S01]  /*d750*/  I2FP.F32.U32 R120, R121 ;  /* 0x0000007900787245 */ /* 0x000fe20000201000 */
[----:B------:R-:W-:Y:S01]  /*d760*/  BSSY.RECONVERGENT B2, `(.L_x_3092) ;  /* 0x0000051000027945 */ /* 0x000fe20003800200 */
[----:B------:R-:W-:Y:S01]  /*d770*/  SHF.L.U32 R149, R149, 0x10, RZ ;  /* 0x0000001095957819 */ /* 0x000fe200000006ff */
[----:B------:R-:W-:Y:S01]  /*d780*/  HFMA2 R187, -RZ, RZ, 0, 1.1920928955078125e-07 ;  /* 0x00000002ffbb7431 */ /* 0x000fe200000001ff */
[----:B------:R-:W-:Y:S01]  /*d790*/  ISETP.NE.AND P3, PT, R210, 0x1, PT ;  /* 0x00000001d200780c */ /* 0x000fe20003f65270 */
[----:B------:R-:W-:Y:S01]  /*d7a0*/  FFMA.FTZ R120, R120, R199, 1.1641532182693481445e-10 ;  /* 0x2f00000078787423 */ /* 0x000fe200000100c7 */
[----:B------:R-:W-:Y:S01]  /*d7b0*/  PRMT R121, R45, 0x7632, R121 ;  /* 0x000076322d797816 */ /* 0x000fe20000000079 */
[----:B------:R-:W-:-:S03]  /*d7c0*/  FMUL.FTZ R186, R149, R208 ;  /* 0x000000d095ba7220 */ /* 0x000fc60000410000 */
[----:B------:R-:W-:Y:S01]  /*d7d0*/  FSETP.GTU.FTZ.AND P2, PT, R120, R207, PT ;  /* 0x000000cf7800720b */ /* 0x000fe20003f5c000 */
[----:B------:R-:W-:Y:S01]  /*d7e0*/  FMUL.FTZ R186, R186, R213 ;  /* 0x000000d5baba7220 */ /* 0x000fe20000410000 */
[----:B------:R-:W-:Y:S02]  /*d7f0*/  IMAD.U32 R120, R13, 0x10000, RZ ;  /* 0x000100000d787824 */ /* 0x000fe400078e00ff */
[----:B------:R-:W-:Y:S02]  /*d800*/  IMAD.U32 R198, R121, 0x10000, RZ ;  /* 0x0001000079c67824 */ /* 0x000fe400078e00ff */
[----:B------:R-:W-:Y:S01]  /*d810*/  FSEL R175, R186, RZ, !P2 ;  /* 0x000000ffbaaf7208 */ /* 0x000fe20005000000 */
[----:B------:R-:W-:Y:S01]  /*d820*/  IMAD.MOV.U32 R121, RZ, RZ, R2 ;  /* 0x000000ffff797224 */ /* 0x000fe200078e0002 */
[----:B------:R-:W-:-:S03]  /*d830*/  PLOP3.LUT P2, PT, P2, PT, PT, 0x8, 0x80 ;  /* 0x000000000080781c */ /* 0x000fc6000174e170 */
[----:B------:R-:W-:Y:S01]  /*d840*/  FFMA.FTZ R175, R175, R120, R198 ;  /* 0x00000078afaf7223 */ /* 0x000fe200000100c6 */
        /* <DEDUP_REMOVED lines=9> */
.L_x_3094:
        /* <DEDUP_REMOVED lines=13> */
.L_x_3096:
[----:B------:R-:W-:Y:S05]  /*d9b0*/  BSYNC.RECONVERGENT B3 ;  /* 0x0000000000037941 */ /* 0x000fea0003800200 */
.L_x_3095:
        /* <DEDUP_REMOVED lines=43> */
.L_x_3093:
[----:B------:R-:W-:Y:S05]  /*dc70*/  BSYNC.RECONVERGENT B2 ;  /* 0x0000000000027941 */ /* 0x000fea0003800200 */
.L_x_3092:
        /* <DEDUP_REMOVED lines=25> */
.L_x_3099:
        /* <DEDUP_REMOVED lines=13> */
.L_x_3101:
[----:B------:R-:W-:Y:S05]  /*dee0*/  BSYNC.RECONVERGENT B3 ;  /* 0x0000000000037941 */ /* 0x000fea0003800200 */
.L_x_3100:
        /* <DEDUP_REMOVED lines=43> */
.L_x_3098:
[----:B------:R-:W-:Y:S05]  /*e1a0*/  BSYNC.RECONVERGENT B2 ;  /* 0x0000000000027941 */ /* 0x000fea0003800200 */
.L_x_3097:
[----:B------:R-:W-:Y:S01]  /*e1b0*/  I2FP.F32.U32 R120, R121 ;  /* 0x0000007900787245 */ /* 0x000fe20000201000 */
[----:B------:R-:W-:Y:S01]  /*e1c0*/  IMAD.U32 R121, R122, 0x10000, RZ ;  /* 0x000100007a797824 */ /* 0x000fe200078e00ff */
[----:B------:R-:W-:Y:S01]  /*e1d0*/  ISETP.NE.AND P5, PT, R198, 0x1, PT ;  /* 0x00000001c600780c */ /* 0x000fe20003fa5270 */
[----:B------:R-:W-:Y:S01]  /*e1e0*/  IMAD.U32 R187, R14, 0x10000, RZ ;  /* 0x000100000ebb7824 */ /* 0x000fe200078e00ff */
[----:B------:R-:W-:Y:S01]  /*e1f0*/  PRMT R149, R46, 0x7632, R149 ;  /* 0x000076322e957816 */ /* 0x000fe20000000095 */
[----:B------:R-:W-:Y:S01]  /*e200*/  FFMA.FTZ R120, R120, R199, 1.1641532182693481445e-10 ;  /* 0x2f00000078787423 */ /* 0x000fe200000100c7 */
[----:B------:R-:W-:Y:S01]  /*e210*/  FMUL.FTZ R122, R121, R208 ;  /* 0x000000d0797a7220 */ /* 0x000fe20000410000 */
[----:B------:R-:W-:Y:S01]  /*e220*/  BSSY.RECONVERGENT B2, `(.L_x_3102) ;  /* 0x000004b000027945 */ /* 0x000fe20003800200 */
[----:B------:R-:W-:Y:S01]  /*e230*/  SHF.L.U32 R149, R149, 0x10, RZ ;  /* 0x0000001095957819 */ /* 0x000fe200000006ff */
[----:B------:R-:W-:Y:S02]  /*e240*/  IMAD.MOV.U32 R210, RZ, RZ, 0x2 ;  /* 0x00000002ffd27424 */ /* 0x000fe400078e00ff */
[----:B------:R-:W-:Y:S01]  /*e250*/  FMUL.FTZ R122, R122, R213 ;  /* 0x000000d57a7a7220 */ /* 0x000fe20000410000 */
[----:B------:R-:W-:Y:S01]  /*e260*/  FSETP.GTU.FTZ.AND P4, PT, R120, R207, PT ;  /* 0x000000cf7800720b */ /* 0x000fe20003f9c000 */
[----:B------:R-:W-:-:S03]  /*e270*/  IMAD.MOV.U32 R121, RZ, RZ, R2 ;  /* 0x000000ffff797224 */ /* 0x000fc600078e0002 */
        /* <DEDUP_REMOVED lines=12> */
.L_x_3104:
        /* <DEDUP_REMOVED lines=13> */
.L_x_3106:
[----:B------:R-:W-:Y:S05]  /*e410*/  BSYNC.RECONVERGENT B3 ;  /* 0x0000000000037941 */ /* 0x000fea0003800200 */
.L_x_3105:
        /* <DEDUP_REMOVED lines=43> */
.L_x_3103:
[----:B------:R-:W-:Y:S05]  /*e6d0*/  BSYNC.RECONVERGENT B2 ;  /* 0x0000000000027941 */ /* 0x000fea0003800200 */
.L_x_3102:
        /* <DEDUP_REMOVED lines=13> */
[----:B------:R-:W-:Y:S01]  /*e7b0*/  FFMA.FTZ R198, R122, R121, R149 ;  /* 0x000000797ac67223 */ /* 0x000fe20000010095 */
[----:B------:R-:W-:Y:S02]  /*e7c0*/  HFMA2 R149, -RZ, RZ, 0, 1.1920928955078125e-07 ;  /* 0x00000002ff957431 */ /* 0x000fe400000001ff */
[----:B------:R-:W-:Y:S01]  /*e7d0*/  IMAD.MOV.U32 R121, RZ, RZ, R2 ;  /* 0x000000ffff797224 */ /* 0x000fe200078e0002 */
        /* <DEDUP_REMOVED lines=9> */
.L_x_3109:
        /* <DEDUP_REMOVED lines=15> */
.L_x_3111:
[----:B------:R-:W-:Y:S05]  /*e960*/  BSYNC.RECONVERGENT B3 ;  /* 0x0000000000037941 */ /* 0x000fea0003800200 */
.L_x_3110:
        /* <DEDUP_REMOVED lines=43> */
.L_x_3108:
[----:B------:R-:W-:Y:S05]  /*ec20*/  BSYNC.RECONVERGENT B2 ;  /* 0x0000000000027941 */ /* 0x000fea0003800200 */
.L_x_3107:
        /* <DEDUP_REMOVED lines=17> */
.L_x_3071:
        /* <DEDUP_REMOVED lines=16> */
.L_x_3115:
        /* <DEDUP_REMOVED lines=13> */
.L_x_3117:
[----:B------:R-:W-:Y:S05]  /*ef10*/  BSYNC.RECONVERGENT B3 ;  /* 0x0000000000037941 */ /* 0x000fea0003800200 */
.L_x_3116:
        /* <DEDUP_REMOVED lines=38> */
[----:B------:R-:W-:Y:S02]  /*f180*/  LOP3.LUT R150, R150, UR30, R175, 0x96, !PT ;  /* 0x0000001e96967c12 */ /* 0x000fe4000f8e96af */
[----:B------:R-:W-:Y:S02]  /*f190*/  MOV R2, R174 ;  /* 0x000000ae00027202 */ /* 0x000fe40000000f00 */
[----:B------:R-:W-:Y:S01]  /*f1a0*/  LOP3.LUT R151, R162, UR31, R213, 0x96, !PT ;  /* 0x0000001fa2977c12 */ /* 0x000fe2000f8e96d5 */
[----:B------:R-:W-:-:S07]  /*f1b0*/  IMAD.MOV.U32 R162, RZ, RZ, R207 ;  /* 0x000000ffffa27224 */ /* 0x000fce00078e00cf */
.L_x_3114:
[----:B------:R-:W-:Y:S05]  /*f1c0*/  BSYNC.RECONVERGENT B2 ;  /* 0x0000000000027941 */ /* 0x000fea0003800200 */
.L_x_3113:
        /* <DEDUP_REMOVED lines=9> */
[----:B------:R-:W-:Y:S02]  /*f260*/  IMAD.U32 R149, R84, 0x10000, RZ ;  /* 0x0001000054957824 */ /* 0x000fe400078e00ff */
[----:B------:R-:W-:-:S02]  /*f270*/  HFMA2 R175, -RZ, RZ, 0, 1.1920928955078125e-07 ;  /* 0x00000002ffaf7431 */ /* 0x000fc400000001ff */
[----:B------:R-:W-:Y:S01]  /*f280*/  FFMA.FTZ R162, R162, R199, 1.1641532182693481445e-10 ;  /* 0x2f000000a2a27423 */ /* 0x000fe200000100c7 */
[----:B------:R-:W-:Y:S01]  /*f290*/  PRMT R120, R120, 0x7632, R120 ;  /* 0x0000763278787816 */ /* 0x000fe20000000078 */
[----:B0-----:R-:W-:-:S03]  /*f2a0*/  FMUL.FTZ R174, R174, R213 ;  /* 0x000000d5aeae7220 */ /* 0x001fc60000410000 */
        /* <DEDUP_REMOVED lines=15> */
.L_x_3120:
        /* <DEDUP_REMOVED lines=13> */
.L_x_3122:
[----:B------:R-:W-:Y:S05]  /*f470*/  BSYNC.RECONVERGENT B3 ;  /* 0x0000000000037941 */ /* 0x000fea0003800200 */
.L_x_3121:
        /* <DEDUP_REMOVED lines=43> */
.L_x_3119:
[----:B------:R-:W-:Y:S05]  /*f730*/  BSYNC.RECONVERGENT B2 ;  /* 0x0000000000027941 */ /* 0x000fea0003800200 */
.L_x_3118:
        /* <DEDUP_REMOVED lines=23> */
.L_x_3125:
        /* <DEDUP_REMOVED lines=13> */
.L_x_3127:
[----:B------:R-:W-:Y:S05]  /*f980*/  BSYNC.RECONVERGENT B3 ;  /* 0x0000000000037941 */ /* 0x000fea0003800200 */
.L_x_3126:
        /* <DEDUP_REMOVED lines=43> */
.L_x_3124:
[----:B------:R-:W-:Y:S05]  /*fc40*/  BSYNC.RECONVERGENT B2 ;  /* 0x0000000000027941 */ /* 0x000fea0003800200 */
.L_x_3123:
[----:B------:R-:W-:Y:S01]  /*fc50*/  I2FP.F32.U32 R120, R120 ;  /* 0x0000007800787245 */ /* 0x000fe20000201000 */
[----:B------:R-:W-:Y:S01]  /*fc60*/  BSSY.RECONVERGENT B2, `(.L_x_3128) ;  /* 0x0000050000027945 */ /* 0x000fe20003800200 */
[----:B------:R-:W-:Y:S01]  /*fc70*/  SHF.L.U32 R149, R121, 0x10, RZ ;  /* 0x0000001079957819 */ /* 0x000fe200000006ff */
[----:B------:R-:W-:Y:S01]  /*fc80*/  IMAD.MOV.U32 R187, RZ, RZ, 0x2 ;  /* 0x00000002ffbb7424 */ /* 0x000fe200078e00ff */
[----:B------:R-:W-:Y:S01]  /*fc90*/  ISETP.NE.AND P2, PT, R186, 0x1, PT ;  /* 0x00000001ba00780c */ /* 0x000fe20003f45270 */
[----:B------:R-:W-:Y:S02]  /*fca0*/  FFMA.FTZ R120, R120, R199, 1.1641532182693481445e-10 ;  /* 0x2f00000078787423 */ /* 0x000fe400000100c7 */
[----:B------:R-:W-:Y:S01]  /*fcb0*/  FMUL.FTZ R174, R149, R208 ;  /* 0x000000d095ae7220 */ /* 0x000fe20000410000 */
[----:B------:R-:W-:Y:S02]  /*fcc0*/  IMAD.U32 R149, R85, 0x10000, RZ ;  /* 0x0001000055957824 */ /* 0x000fe400078e00ff */
[----:B------:R-:W-:Y:S01]  /*fcd0*/  FSETP.GTU.FTZ.AND P1, PT, R120, R207, PT ;  /* 0x000000cf7800720b */ /* 0x000fe20003f3c000 */
[----:B------:R-:W-:-:S05]  /*fce0*/  FMUL.FTZ R174, R174, R213 ;  /* 0x000000d5aeae7220 */ /* 0x000fca0000410000 */
[----:B------:R-:W-:Y:S02]  /*fcf0*/  FSEL R174, R174, RZ, !P1 ;  /* 0x000000ffaeae7208 */ /* 0x000fe40004800000 */
[----:B------:R-:W-:-:S03]  /*fd00*/  PLOP3.LUT P1, PT, P1, PT, PT, 0x8, 0x80 ;  /* 0x000000000080781c */ /* 0x000fc60000f2e170 */
[----:B------:R-:W-:Y:S01]  /*fd10*/  FMUL.FTZ R174, R149, R174 ;  /* 0x000000ae95ae7220 */ /* 0x000fe20000410000 */
        /* <DEDUP_REMOVED lines=11> */
.L_x_3130:
        /* <DEDUP_REMOVED lines=13> */
.L_x_3132:
[----:B------:R-:W-:Y:S05]  /*fea0*/  BSYNC.RECONVERGENT B3 ;  /* 0x0000000000037941 */ /* 0x000fea0003800200 */
.L_x_3131:
        /* <DEDUP_REMOVED lines=43> */
.L_x_3129:
[----:B------:R-:W-:Y:S05]  /*10160*/  BSYNC.RECONVERGENT B2 ;  /* 0x0000000000027941 */ /* 0x000fea0003800200 */
.L_x_3128:
[----:B------:R-:W-:Y:S01]  /*10170*/  I2FP.F32.U32 R120, R121 ;  /* 0x0000007900787245 */ /* 0x000fe20000201000 */
[----:B------:R-:W-:Y:S01]  /*10180*/  IMAD.U32 R149, R149, 0x10000, RZ ;  /* 0x0001000095957824 */ /* 0x000fe200078e00ff */
[----:B------:R-:W-:Y:S01]  /*10190*/  ISETP.NE.AND P3, PT, R187, 0x1, PT ;  /* 0x00000001bb00780c */ /* 0x000fe20003f65270 */
[----:B------:R-:W-:Y:S01]  /*101a0*/  BSSY.RECONVERGENT B2, `(.L_x_3133) ;  /* 0x000004d000027945 */ /* 0x000fe20003800200 */
[----:B------:R-:W-:Y:S02]  /*101b0*/  IMAD.MOV.U32 R121, RZ, RZ, R2 ;  /* 0x000000ffff797224 */ /* 0x000fe400078e0002 */
[----:B------:R-:W-:Y:S01]  /*101c0*/  FFMA.FTZ R120, R120, R199, 1.1641532182693481445e-10 ;  /* 0x2f00000078787423 */ /* 0x000fe200000100c7 */
[----:B------:R-:W-:Y:S01]  /*101d0*/  FMUL.FTZ R186, R149, R208 ;  /* 0x000000d095ba7220 */ /* 0x000fe20000410000 */
[----:B------:R-:W-:-:S03]  /*101e0*/  MOV R149, 0x2 ;  /* 0x0000000200957802 */ /* 0x000fc60000000f00 */
        /* <DEDUP_REMOVED lines=15> */
.L_x_3135:
        /* <DEDUP_REMOVED lines=13> */
.L_x_3137:
[----:B------:R-:W-:Y:S05]  /*103b0*/  BSYNC.RECONVERGENT B3 ;  /* 0x0000000000037941 */ /* 0x000fea0003800200 */
.L_x_3136:
        /* <DEDUP_REMOVED lines=43> */
.L_x_3134:
[----:B------:R-:W-:Y:S05]  /*10670*/  BSYNC.RECONVERGENT B2 ;  /* 0x0000000000027941 */ /* 0x000fea0003800200 */
.L_x_3133:
        /* <DEDUP_REMOVED lines=24> */
.L_x_3140:
        /* <DEDUP_REMOVED lines=13> */
.L_x_3142:
[----:B------:R-:W-:Y:S05]  /*108d0*/  BSYNC.RECONVERGENT B3 ;  /* 0x0000000000037941 */ /* 0x000fea0003800200 */
.L_x_3141:
        /* <DEDUP_REMOVED lines=43> */
.L_x_3139:
[----:B------:R-:W-:Y:S05]  /*10b90*/  BSYNC.RECONVERGENT B2 ;  /* 0x0000000000027941 */ /* 0x000fea0003800200 */
.L_x_3138:
        /* <DEDUP_REMOVED lines=23> */
.L_x_3145:
        /* <DEDUP_REMOVED lines=13> */
.L_x_3147:
[----:B------:R-:W-:Y:S05]  /*10de0*/  BSYNC.RECONVERGENT B3 ;  /* 0x0000000000037941 */ /* 0x000fea0003800200 */
.L_x_3146:
        /* <DEDUP_REMOVED lines=43> */
.L_x_3144:
[----:B------:R-:W-:Y:S05]  /*110a0*/  BSYNC.RECONVERGENT B2 ;  /* 0x0000000000027941 */ /* 0x000fea0003800200 */
.L_x_3143:
[----:B------:R-:W-:Y:S01]  /*110b0*/  I2FP.F32.U32 R120, R121 ;  /* 0x0000007900787245 */ /* 0x000fe20000201000 */
[C---:B------:R-:W-:Y:S01]  /*110c0*/  IMAD.U32 R121, R123.reuse, 0x10000, RZ ;  /* 0x000100007b797824 */ /* 0x040fe200078e00ff */
[----:B------:R-:W-:Y:S01]  /*110d0*/  ISETP.NE.AND P6, PT, R210, 0x1, PT ;  /* 0x00000001d200780c */ /* 0x000fe20003fc5270 */
[----:B------:R-:W-:Y:S01]  /*110e0*/  BSSY.RECONVERGENT B2, `(.L_x_3148) ;  /* 0x0000050000027945 */ /* 0x000fe20003800200 */
[----:B------:R-:W-:Y:S01]  /*110f0*/  PRMT R214, R123, 0x7632, R214 ;  /* 0x000076327bd67816 */ /* 0x000fe200000000d6 */
[----:B------:R-:W-:Y:S01]  /*11100*/  FFMA.FTZ R120, R120, R199, 1.1641532182693481445e-10 ;  /* 0x2f00000078787423 */ /* 0x000fe200000100c7 */
[----:B------:R-:W-:Y:S01]  /*11110*/  FMUL.FTZ R122, R121, R208 ;  /* 0x000000d0797a7220 */ /* 0x000fe20000410000 */
[----:B------:R-:W-:Y:S01]  /*11120*/  IMAD.U32 R121, R87, 0x10000, RZ ;  /* 0x0001000057797824 */ /* 0x000fe200078e00ff */
[----:B------:R-:W-:Y:S02]  /*11130*/  MOV R149, 0x2 ;  /* 0x0000000200957802 */ /* 0x000fe40000000f00 */
        /* <DEDUP_REMOVED lines=15> */
.L_x_3150:
        /* <DEDUP_REMOVED lines=15> */
.L_x_3152:
[----:B------:R-:W-:Y:S05]  /*11320*/  BSYNC.RECONVERGENT B3 ;  /* 0x0000000000037941 */ /* 0x000fea0003800200 */
.L_x_3151:
        /* <DEDUP_REMOVED lines=43> */
.L_x_3149:
[----:B------:R-:W-:Y:S05]  /*115e0*/  BSYNC.RECONVERGENT B2 ;  /* 0x0000000000027941 */ /* 0x000fea0003800200 */
.L_x_3148:
[----:B------:R-:W-:Y:S01]  /*115f0*/  I2FP.F32.U32 R120, R121 ;  /* 0x0000007900787245 */ /* 0x000fe20000201000 */
[----:B------:R-:W-:-:S04]  /*11600*/  IMAD.U32 R121, R214, 0x10000, RZ ;  /* 0x00010000d6797824 */ /* 0x000fc800078e00ff */
[----:B------:R-:W-:Y:S01]  /*11610*/  FFMA.FTZ R120, R120, R199, 1.1641532182693481445e-10 ;  /* 0x2f00000078787423 */ /* 0x000fe200000100c7 */
[----:B------:R-:W-:Y:S01]  /*11620*/  FMUL.FTZ R122, R121, R208 ;  /* 0x000000d0797a7220 */ /* 0x000fe20000410000 */
[----:B------:R-:W-:Y:S02]  /*11630*/  SHF.L.U32 R199, R15, 0x10, RZ ;  /* 0x000000100fc77819 */ /* 0x000fe400000006ff */
[----:B------:R-:W-:Y:S01]  /*11640*/  F2FP.BF16.F32.PACK_AB R121, R175, R174 ;  /* 0x000000aeaf79723e */ /* 0x000fe200000010ff */
[----:B------:R-:W-:Y:S01]  /*11650*/  FMUL.FTZ R122, R122, R213 ;  /* 0x000000d57a7a7220 */ /* 0x000fe20000410000 */
[----:B------:R-:W-:Y:S02]  /*11660*/  FSETP.GTU.FTZ.AND P6, PT, R120, R207, PT ;  /* 0x000000cf7800720b */ /* 0x000fe40003fdc000 */
[----:B------:R-:W-:Y:S02]  /*11670*/  F2FP.BF16.F32.PACK_AB R120, R163, R162 ;  /* 0x000000a2a378723e */ /* 0x000fe400000010ff */
[----:B------:R-:W-:-:S02]  /*11680*/  FSEL R122, R122, RZ, !P6 ;  /* 0x000000ff7a7a7208 */ /* 0x000fc40007000000 */
[----:B------:R-:W-:-:S03]  /*11690*/  PLOP3.LUT P6, PT, P6, PT, PT, 0x8, 0x80 ;  /* 0x000000000080781c */ /* 0x000fc600037ce170 */
[----:B------:R-:W-:Y:S01]  /*116a0*/  FMUL.FTZ R199, R199, R122 ;  /* 0x0000007ac7c77220 */ /* 0x000fe20000410000 */
[----:B------:R-:W-:-:S04]  /*116b0*/  F2FP.BF16.F32.PACK_AB R122, R187, R186 ;  /* 0x000000babb7a723e */ /* 0x000fc800000010ff */
[----:B------:R-:W-:-:S07]  /*116c0*/  F2FP.BF16.F32.PACK_AB R123, R199, R198 ;  /* 0x000000c6c77b723e */ /* 0x000fce00000010ff */
.L_x_3112:
        /* <DEDUP_REMOVED lines=21> */
.L_x_3070:
[----:B------:R-:W-:Y:S05]  /*11820*/  BSYNC.RECONVERGENT B1 ;  /* 0x0000000000017941 */ /* 0x000fea0003800200 */
.L_x_3069:
[----:B------:R-:W-:Y:S01]  /*11830*/  ISETP.GE.U32.AND P0, PT, R157, 0x80, PT ;  /* 0x000000809d00780c */ /* 0x000fe20003f06070 */
[----:B------:R-:W-:Y:S01]  /*11840*/  BSSY.RECONVERGENT B1, `(.L_x_3153) ;  /* 0x0000561000017945 */ /* 0x000fe20003800200 */
[----:B------:R-:W-:-:S11]  /*11850*/  LOP3.LUT R0, R0, 0xffffffdf, RZ, 0xc0, !PT ;  /* 0xffffffdf00007812 */ /* 0x000fd600078ec0ff */
[----:B------:R-:W-:Y:S01]  /*11860*/  @P0 LOP3.LUT R0, R0, 0x20, RZ, 0xfc, !PT ;  /* 0x0000002000000812 */ /* 0x000fe200078efcff */
[----:B------:R-:W-:Y:S06]  /*11870*/  @!P0 BRA `(.L_x_3154) ;  /* 0x0000005400748947 */ /* 0x000fec0003800000 */
[----:B------:R-:W-:Y:S01]  /*11880*/  ISETP.NE.U32.AND P0, PT, RZ, UR10, PT ;  /* 0x0000000aff007c0c */ /* 0x000fe2000bf05070 */
[----:B0-23--:R-:W0:Y:S03]  /*11890*/  LDC.64 R120, c[0x0][0x390] ;  /* 0x0000e400ff787b82 */ /* 0x00de260000000a00 */
        /* <DEDUP_REMOVED lines=9> */
[----:B------:R-:W-:Y:S02]  /*11930*/  HFMA2 R177, -RZ, RZ, 0, 1.1920928955078125e-07 ;  /* 0x00000002ffb17431 */ /* 0x000fe400000001ff */
[----:B0-----:R-:W-:Y:S02]  /*11940*/  IMAD.MOV.U32 R164, RZ, RZ, R2 ;  /* 0x000000ffffa47224 */ /* 0x001fe400078e0002 */
        /* <DEDUP_REMOVED lines=12> */
.L_x_3158:
        /* <DEDUP_REMOVED lines=13> */
.L_x_3160:
[----:B------:R-:W-:Y:S05]  /*11ae0*/  BSYNC.RECONVERGENT B3 ;  /* 0x0000000000037941 */ /* 0x000fea0003800200 */
.L_x_3159:
        /* <DEDUP_REMOVED lines=38> */
[----:B------:R-:W-:Y:S02]  /*11d50*/  HFMA2 R177, -RZ, RZ, 0, 0 ;  /* 0x00000000ffb17431 */ /* 0x000fe400000001ff */
[----:B------:R-:W-:Y:S01]  /*11d60*/  IMAD.MOV.U32 R2, RZ, RZ, R176 ;  /* 0x000000ffff027224 */ /* 0x000fe200078e00b0 */
[----:B------:R-:W-:Y:S01]  /*11d70*/  LOP3.LUT R151, R164, UR31, R213, 0x96, !PT ;  /* 0x0000001fa4977c12 */ /* 0x000fe2000f8e96d5 */
[----:B------:R-:W-:-:S07]  /*11d80*/  IMAD.MOV.U32 R164, RZ, RZ, R207 ;  /* 0x000000ffffa47224 */ /* 0x000fce00078e00cf */
.L_x_3157:
[----:B------:R-:W-:Y:S05]  /*11d90*/  BSYNC.RECONVERGENT B2 ;  /* 0x0000000000027941 */ /* 0x000fea0003800200 */
.L_x_3156:
        /* <DEDUP_REMOVED lines=10> */
[----:B------:R-:W-:Y:S01]  /*11e40*/  SHF.L.U32 R149, R72, 0x10, RZ ;  /* 0x0000001048957819 */ /* 0x000fe200000006ff */
[----:B------:R-:W-:Y:S01]  /*11e50*/  BSSY.RECONVERGENT B2, `(.L_x_3161) ;  /* 0x000004c000027945 */ /* 0x000fe20003800200 */
[----:B------:R-:W-:Y:S01]  /*11e60*/  PRMT R120, R120, 0x7632, R120 ;  /* 0x0000763278787816 */ /* 0x000fe20000000078 */
[----:B------:R-:W-:-:S02]  /*11e70*/  IMAD.MOV.U32 R188, RZ, RZ, 0x2 ;  /* 0x00000002ffbc7424 */ /* 0x000fc400078e00ff */
[----:B0-----:R-:W-:Y:S01]  /*11e80*/  FMUL.FTZ R176, R176, R213 ;  /* 0x000000d5b0b07220 */ /* 0x001fe20000410000 */
[----:B-1----:R-:W-:-:S04]  /*11e90*/  FSETP.GTU.FTZ.AND P0, PT, R164, R207, PT ;  /* 0x000000cfa400720b */ /* 0x002fc80003f1c000 */
[----:B------:R-:W-:Y:S02]  /*11ea0*/  FSEL R164, R176, RZ, !P0 ;  /* 0x000000ffb0a47208 */ /* 0x000fe40004000000 */
[----:B------:R-:W-:-:S03]  /*11eb0*/  PLOP3.LUT P0, PT, P0, PT, PT, 0x8, 0x80 ;  /* 0x000000000080781c */ /* 0x000fc6000070e170 */
[----:B------:R-:W-:Y:S01]  /*11ec0*/  FFMA.FTZ R164, R164, R149, R165 ;  /* 0x00000095a4a47223 */ /* 0x000fe200000100a5 */
        /* <DEDUP_REMOVED lines=11> */
.L_x_3163:
        /* <DEDUP_REMOVED lines=13> */
.L_x_3165:
[----:B------:R-:W-:Y:S05]  /*12050*/  BSYNC.RECONVERGENT B3 ;  /* 0x0000000000037941 */ /* 0x000fea0003800200 */
.L_x_3164:
        /* <DEDUP_REMOVED lines=43> */
.L_x_3162:
[----:B------:R-:W-:Y:S05]  /*12310*/  BSYNC.RECONVERGENT B2 ;  /* 0x0000000000027941 */ /* 0x000fea0003800200 */
.L_x_3161:
        /* <DEDUP_REMOVED lines=8> */
[----:B------:R-:W-:Y:S02]  /*123a0*/  IMAD.MOV.U32 R189, RZ, RZ, 0x2 ;  /* 0x00000002ffbd7424 */ /* 0x000fe400078e00ff */
[----:B------:R-:W-:Y:S01]  /*123b0*/  FMUL.FTZ R120, R120, R213 ;  /* 0x000000d578787220 */ /* 0x000fe20000410000 */
[----:B------:R-:W-:-:S02]  /*123c0*/  FSETP.GTU.FTZ.AND P0, PT, R176, R207, PT ;  /* 0x000000cfb000720b */ /* 0x000fc40003f1c000 */
[----:B------:R-:W-:Y:S02]  /*123d0*/  SHF.L.U32 R149, R149, 0x10, RZ ;  /* 0x0000001095957819 */ /* 0x000fe400000006ff */
        /* <DEDUP_REMOVED lines=13> */
.L_x_3168:
        /* <DEDUP_REMOVED lines=13> */
.L_x_3170:
[----:B------:R-:W-:Y:S05]  /*12580*/  BSYNC.RECONVERGENT B3 ;  /* 0x0000000000037941 */ /* 0x000fea0003800200 */
.L_x_3169:
        /* <DEDUP_REMOVED lines=43> */
.L_x_3167:
[----:B------:R-:W-:Y:S05]  /*12840*/  BSYNC.RECONVERGENT B2 ;  /* 0x0000000000027941 */ /* 0x000fea0003800200 */
.L_x_3166:
        /* <DEDUP_REMOVED lines=25> */
.L_x_3173:
        /* <DEDUP_REMOVED lines=13> */
.L_x_3175:
[----:B------:R-:W-:Y:S05]  /*12ab0*/  BSYNC.RECONVERGENT B3 ;  /* 0x0000000000037941 */ /* 0x000fea0003800200 */
.L_x_3174:
        /* <DEDUP_REMOVED lines=43> */
.L_x_3172:
[----:B------:R-:W-:Y:S05]  /*12d70*/  BSYNC.RECONVERGENT B2 ;  /* 0x0000000000027941 */ /* 0x000fea0003800200 */
.L_x_3171:
        /* <DEDUP_REMOVED lines=11> */
[----:B------:R-:W-:Y:S01]  /*12e30*/  IMAD.U32 R210, R121, 0x10000, RZ ;  /* 0x0001000079d27824 */ /* 0x000fe200078e00ff */
[----:B------:R-:W-:-:S02]  /*12e40*/  MOV R121, R2 ;  /* 0x0000000200797202 */ /* 0x000fc40000000f00 */
[----:B------:R-:W-:Y:S02]  /*12e50*/  FSEL R177, R188, RZ, !P2 ;  /* 0x000000ffbcb17208 */ /* 0x000fe40005000000 */
[----:B------:R-:W-:-:S03]  /*12e60*/  PLOP3.LUT P2, PT, P2, PT, PT, 0x8, 0x80 ;  /* 0x000000000080781c */ /* 0x000fc6000174e170 */
[----:B------:R-:W-:Y:S01]  /*12e70*/  FFMA.FTZ R177, R177, R200, R210 ;  /* 0x000000c8b1b17223 */ /* 0x000fe200000100d2 */
        /* <DEDUP_REMOVED lines=9> */
.L_x_3178:
        /* <DEDUP_REMOVED lines=13> */
.L_x_3180:
[----:B------:R-:W-:Y:S05]  /*12fe0*/  BSYNC.RECONVERGENT B3 ;  /* 0x0000000000037941 */ /* 0x000fea0003800200 */
.L_x_3179:
        /* <DEDUP_REMOVED lines=43> */
.L_x_3177:
[----:B------:R-:W-:Y:S05]  /*132a0*/  BSYNC.RECONVERGENT B2 ;  /* 0x0000000000027941 */ /* 0x000fea0003800200 */
.L_x_3176:
        /* <DEDUP_REMOVED lines=8> */
[----:B------:R-:W-:Y:S01]  /*13330*/  PRMT R122, R122, 0x7632, R122 ;  /* 0x000076327a7a7816 */ /* 0x000fe2000000007a */
        /* <DEDUP_REMOVED lines=16> */
.L_x_3183:
        /* <DEDUP_REMOVED lines=13> */
.L_x_3185:
[----:B------:R-:W-:Y:S05]  /*13510*/  BSYNC.RECONVERGENT B3 ;  /* 0x0000000000037941 */ /* 0x000fea0003800200 */
.L_x_3184:
        /* <DEDUP_REMOVED lines=43> */
.L_x_3182:
[----:B------:R-:W-:Y:S05]  /*137d0*/  BSYNC.RECONVERGENT B2 ;  /* 0x0000000000027941 */ /* 0x000fea0003800200 */
.L_x_3181:
        /* <DEDUP_REMOVED lines=8> */
[----:B------:R-:W-:Y:S02]  /*13860*/  HFMA2 R210, -RZ, RZ, 0, 1.1920928955078125e-07 ;  /* 0x00000002ffd27431 */ /* 0x000fe400000001ff */
[----:B------:R-:W-:Y:S01]  /*13870*/  IMAD.MOV.U32 R121, RZ, RZ, R2 ;  /* 0x000000ffff797224 */ /* 0x000fe200078e0002 */
[----:B------:R-:W-:Y:S01]  /*13880*/  FSETP.GTU.FTZ.AND P4, PT, R120, R207, PT ;  /* 0x000000cf7800720b */ /* 0x000fe20003f9c000 */
[----:B------:R-:W-:Y:S01]  /*13890*/  FMUL.FTZ R122, R122, R213 ;  /* 0x000000d57a7a7220 */ /* 0x000fe20000410000 */
[----:B------:R-:W-:-:S04]  /*138a0*/  IMAD.U32 R149, R149, 0x10000, RZ ;  /* 0x0001000095957824 */ /* 0x000fc800078e00ff */
        /* <DEDUP_REMOVED lines=12> */
.L_x_3188:
        /* <DEDUP_REMOVED lines=13> */
.L_x_3190:
[----:B------:R-:W-:Y:S05]  /*13a40*/  BSYNC.RECONVERGENT B3 ;  /* 0x0000000000037941 */ /* 0x000fea0003800200 */
.L_x_3189:
        /* <DEDUP_REMOVED lines=43> */
.L_x_3187:
[----:B------:R-:W-:Y:S05]  /*13d00*/  BSYNC.RECONVERGENT B2 ;  /* 0x0000000000027941 */ /* 0x000fea0003800200 */
.L_x_3186:
        /* <DEDUP_REMOVED lines=25> */
.L_x_3193:
        /* <DEDUP_REMOVED lines=15> */
.L_x_3195:
[----:B------:R-:W-:Y:S05]  /*13f90*/  BSYNC.RECONVERGENT B3 ;  /* 0x0000000000037941 */ /* 0x000fea0003800200 */
.L_x_3194:
        /* <DEDUP_REMOVED lines=43> */
.L_x_3192:
[----:B------:R-:W-:Y:S05]  /*14250*/  BSYNC.RECONVERGENT B2 ;  /* 0x0000000000027941 */ /* 0x000fea0003800200 */
.L_x_3191:
        /* <DEDUP_REMOVED lines=17> */
.L_x_3155:
        /* <DEDUP_REMOVED lines=16> */
.L_x_3199:
        /* <DEDUP_REMOVED lines=13> */
.L_x_3201:
[----:B------:R-:W-:Y:S05]  /*14540*/  BSYNC.RECONVERGENT B3 ;  /* 0x0000000000037941 */ /* 0x000fea0003800200 */
.L_x_3200:
        /* <DEDUP_REMOVED lines=42> */
.L_x_3198:
[----:B------:R-:W-:Y:S05]  /*147f0*/  BSYNC.RECONVERGENT B2 ;  /* 0x0000000000027941 */ /* 0x000fea0003800200 */
.L_x_3197:
        /* <DEDUP_REMOVED lines=10> */
[----:B------:R-:W-:Y:S01]  /*148a0*/  IMAD.U32 R149, R72, 0x10000, RZ ;  /* 0x0001000048957824 */ /* 0x000fe200078e00ff */
[----:B------:R-:W-:Y:S01]  /*148b0*/  PRMT R120, R120, 0x7632, R120 ;  /* 0x0000763278787816 */ /* 0x000fe20000000078 */
[----:B------:R-:W-:-:S02]  /*148c0*/  IMAD.MOV.U32 R177, RZ, RZ, 0x2 ;  /* 0x00000002ffb17424 */ /* 0x000fc400078e00ff */
[----:B0-----:R-:W-:Y:S01]  /*148d0*/  FMUL.FTZ R176, R176, R213 ;  /* 0x000000d5b0b07220 */ /* 0x001fe20000410000 */
[----:B-1----:R-:W-:-:S04]  /*148e0*/  FSETP.GTU.FTZ.AND P0, PT, R164, R207, PT ;  /* 0x000000cfa400720b */ /* 0x002fc80003f1c000 */
[----:B------:R-:W-:Y:S02]  /*148f0*/  FSEL R164, R176, RZ, !P0 ;  /* 0x000000ffb0a47208 */ /* 0x000fe40004000000 */
[----:B------:R-:W-:-:S03]  /*14900*/  PLOP3.LUT P0, PT, P0, PT, PT, 0x8, 0x80 ;  /* 0x000000000080781c */ /* 0x000fc6000070e170 */
[----:B------:R-:W-:Y:S01]  /*14910*/  FMUL.FTZ R164, R149, R164 ;  /* 0x000000a495a47220 */ /* 0x000fe20000410000 */
        /* <DEDUP_REMOVED lines=11> */
.L_x_3204:
        /* <DEDUP_REMOVED lines=13> */
.L_x_3206:
[----:B------:R-:W-:Y:S05]  /*14aa0*/  BSYNC.RECONVERGENT B3 ;  /* 0x0000000000037941 */ /* 0x000fea0003800200 */
.L_x_3205:
        /* <DEDUP_REMOVED lines=43> */
.L_x_3203:
[----:B------:R-:W-:Y:S05]  /*14d60*/  BSYNC.RECONVERGENT B2 ;  /* 0x0000000000027941 */ /* 0x000fea0003800200 */
.L_x_3202:
[----:B------:R-:W-:Y:S01]  /*14d70*/  I2FP.F32.U32 R176, R149 ;  /* 0x0000009500b07245 */ /* 0x000fe20000201000 */
[----:B------:R-:W-:Y:S01]  /*14d80*/  IMAD.U32 R149, R120, 0x10000, RZ ;  /* 0x0001000078957824 */ /* 0x000fe200078e00ff */
[----:B------:R-:W-:Y:S01]  /*14d90*/  ISETP.NE.AND P1, PT, R177, 0x1, PT ;  /* 0x00000001b100780c */ /* 0x000fe20003f25270 */
[----:B------:R-:W-:Y:S01]  /*14da0*/  IMAD.U32 R165, R16, 0x10000, RZ ;  /* 0x0001000010a57824 */ /* 0x000fe200078e00ff */
[----:B------:R-:W-:Y:S01]  /*14db0*/  BSSY.RECONVERGENT B2, `(.L_x_3207) ;  /* 0x000004c000027945 */ /* 0x000fe20003800200 */
[----:B------:R-:W-:Y:S01]  /*14dc0*/  FFMA.FTZ R176, R176, R201, 1.1641532182693481445e-10 ;  /* 0x2f000000b0b07423 */ /* 0x000fe200000100c9 */
[----:B------:R-:W-:Y:S01]  /*14dd0*/  FMUL.FTZ R120, R149, R208 ;  /* 0x000000d095787220 */ /* 0x000fe20000410000 */
[----:B------:R-:W-:-:S03]  /*14de0*/  HFMA2 R188, -RZ, RZ, 0, 1.1920928955078125e-07 ;  /* 0x00000002ffbc7431 */ /* 0x000fc600000001ff */
        /* <DEDUP_REMOVED lines=15> */
.L_x_3209:
        /* <DEDUP_REMOVED lines=13> */
.L_x_3211:
[----:B------:R-:W-:Y:S05]  /*14fb0*/  BSYNC.RECONVERGENT B3 ;  /* 0x0000000000037941 */ /* 0x000fea0003800200 */
.L_x_3210:
        /* <DEDUP_REMOVED lines=43> */
.L_x_3208:
[----:B------:R-:W-:Y:S05]  /*15270*/  BSYNC.RECONVERGENT B2 ;  /* 0x0000000000027941 */ /* 0x000fea0003800200 */
.L_x_3207:
        /* <DEDUP_REMOVED lines=24> */
.L_x_3214:
        /* <DEDUP_REMOVED lines=13> */
.L_x_3216:
[----:B------:R-:W-:Y:S05]  /*154d0*/  BSYNC.RECONVERGENT B3 ;  /* 0x0000000000037941 */ /* 0x000fea0003800200 */
.L_x_3215:
        /* <DEDUP_REMOVED lines=43> */
.L_x_3213:
[----:B------:R-:W-:Y:S05]  /*15790*/  BSYNC.RECONVERGENT B2 ;  /* 0x0000000000027941 */ /* 0x000fea0003800200 */
.L_x_3212:
[----:B------:R-:W-:Y:S01]  /*157a0*/  I2FP.F32.U32 R120, R121 ;  /* 0x0000007900787245 */ /* 0x000fe20000201000 */
[----:B------:R-:W-:Y:S01]  /*157b0*/  IMAD.U32 R200, R17, 0x10000, RZ ;  /* 0x0001000011c87824 */ /* 0x000fe200078e00ff */
[----:B------:R-:W-:Y:S01]  /*157c0*/  SHF.L.U32 R149, R149, 0x10, RZ ;  /* 0x0000001095957819 */ /* 0x000fe200000006ff */
[----:B------:R-:W-:Y:S01]  /*157d0*/  BSSY.RECONVERGENT B2, `(.L_x_3217) ;  /* 0x000004d000027945 */ /* 0x000fe20003800200 */
[----:B------:R-:W-:Y:S01]  /*157e0*/  ISETP.NE.AND P3, PT, R189, 0x1, PT ;  /* 0x00000001bd00780c */ /* 0x000fe20003f65270 */
[----:B------:R-:W-:Y:S01]  /*157f0*/  FFMA.FTZ R120, R120, R201, 1.1641532182693481445e-10 ;  /* 0x2f00000078787423 */ /* 0x000fe200000100c9 */
[----:B------:R-:W-:Y:S01]  /*15800*/  MOV R121, R2 ;  /* 0x0000000200797202 */ /* 0x000fe20000000f00 */
[----:B------:R-:W-:Y:S01]  /*15810*/  FMUL.FTZ R188, R149, R208 ;  /* 0x000000d095bc7220 */ /* 0x000fe20000410000 */
[----:B------:R-:W-:Y:S02]  /*15820*/  IMAD.MOV.U32 R149, RZ, RZ, 0x2 ;  /* 0x00000002ff957424 */ /* 0x000fe400078e00ff */
        /* <DEDUP_REMOVED lines=14> */
.L_x_3219:
        /* <DEDUP_REMOVED lines=13> */
.L_x_3221:
[----:B------:R-:W-:Y:S05]  /*159e0*/  BSYNC.RECONVERGENT B3 ;  /* 0x0000000000037941 */ /* 0x000fea0003800200 */
.L_x_3220:
        /* <DEDUP_REMOVED lines=43> */
.L_x_3218:
[----:B------:R-:W-:Y:S05]  /*15ca0*/  BSYNC.RECONVERGENT B2 ;  /* 0x0000000000027941 */ /* 0x000fea0003800200 */
.L_x_3217:
        /* <DEDUP_REMOVED lines=24> */
.L_x_3224:
        /* <DEDUP_REMOVED lines=13> */
.L_x_3226:
[----:B------:R-:W-:Y:S05]  /*15f00*/  BSYNC.RECONVERGENT B3 ;  /* 0x0000000000037941 */ /* 0x000fea0003800200 */
.L_x_3225:
        /* <DEDUP_REMOVED lines=43> */
.L_x_3223:
[----:B------:R-:W-:Y:S05]  /*161c0*/  BSYNC.RECONVERGENT B2 ;  /* 0x0000000000027941 */ /* 0x000fea0003800200 */
.L_x_3222:
        /* <DEDUP_REMOVED lines=23> */
.L_x_3229:
        /* <DEDUP_REMOVED lines=13> */
.L_x_3231:
[----:B------:R-:W-:Y:S05]  /*16410*/  BSYNC.RECONVERGENT B3 ;  /* 0x0000000000037941 */ /* 0x000fea0003800200 */
.L_x_3230:
        /* <DEDUP_REMOVED lines=43> */
.L_x_3228:
[----:B------:R-:W-:Y:S05]  /*166d0*/  BSYNC.RECONVERGENT B2 ;  /* 0x0000000000027941 */ /* 0x000fea0003800200 */
.L_x_3227:
        /* <DEDUP_REMOVED lines=24> */
.L_x_3234:
        /* <DEDUP_REMOVED lines=15> */
.L_x_3236:
[----:B------:R-:W-:Y:S05]  /*16950*/  BSYNC.RECONVERGENT B3 ;  /* 0x0000000000037941 */ /* 0x000fea0003800200 */
.L_x_3235:
        /* <DEDUP_REMOVED lines=43> */
.L_x_3233:
[----:B------:R-:W-:Y:S05]  /*16c10*/  BSYNC.RECONVERGENT B2 ;  /* 0x0000000000027941 */ /* 0x000fea0003800200 */
.L_x_3232:
[----:B------:R-:W-:Y:S01]  /*16c20*/  I2FP.F32.U32 R120, R121 ;  /* 0x0000007900787245 */ /* 0x000fe20000201000 */
[----:B------:R-:W-:-:S04]  /*16c30*/  IMAD.U32 R121, R214, 0x10000, RZ ;  /* 0x00010000d6797824 */ /* 0x000fc800078e00ff */
[----:B------:R-:W-:Y:S01]  /*16c40*/  FFMA.FTZ R120, R120, R201, 1.1641532182693481445e-10 ;  /* 0x2f00000078787423 */ /* 0x000fe200000100c9 */
[----:B------:R-:W-:Y:S01]  /*16c50*/  FMUL.FTZ R122, R121, R208 ;  /* 0x000000d0797a7220 */ /* 0x000fe20000410000 */
[----:B------:R-:W-:Y:S01]  /*16c60*/  IMAD.U32 R201, R19, 0x10000, RZ ;  /* 0x0001000013c97824 */ /* 0x000fe200078e00ff */
[----:B------:R-:W-:Y:S02]  /*16c70*/  F2FP.BF16.F32.PACK_AB R121, R177, R176 ;  /* 0x000000b0b179723e */ /* 0x000fe400000010ff */
        /* <DEDUP_REMOVED lines=8> */
.L_x_3196:
        /* <DEDUP_REMOVED lines=15> */
[----:B------:R-:W-:-:S02]  /*16df0*/  LOP3.LUT R216, R207, R216, RZ, 0xfc, !PT ;  /* 0x000000d8cfd87212 */ /* 0x000fc400078efcff */
[----:B------:R-:W-:Y:S02]  /*16e00*/  MOV R207, R212 ;  /* 0x000000d400cf7202 */ /* 0x000fe40000000f00 */
[----:B------:R4:W-:Y:S01]  /*16e10*/  STG.E.128 desc[UR8][R214.64], R120 ;  /* 0x00000078d6007986 */ /* 0x0009e2000c101d08 */
[----:B-1----:R-:W-:-:S04]  /*16e20*/  IMAD.WIDE.U32 R210, R209, 0x8, R210 ;  /* 0x00000008d1d27825 */ /* 0x002fc800078e00d2 */
[----:B------:R-:W-:Y:S01]  /*16e30*/  VIADD R209, R209, 0x20 ;  /* 0x00000020d1d17836 */ /* 0x000fe20000000000 */
[----:B------:R4:W-:Y:S06]  /*16e40*/  STG.E.64 desc[UR8][R210.64], R216 ;  /* 0x000000d8d2007986 */ /* 0x0009ec000c101b08 */
.L_x_3154:
[----:B------:R-:W-:Y:S05]  /*16e50*/  BSYNC.RECONVERGENT B1 ;  /* 0x0000000000017941 */ /* 0x000fea0003800200 */
.L_x_3153:
[----:B------:R-:W-:Y:S01]  /*16e60*/  ISETP.GE.U32.AND P0, PT, R157, 0xa0, PT ;  /* 0x000000a09d00780c */ /* 0x000fe20003f06070 */
[----:B------:R-:W-:Y:S01]  /*16e70*/  BSSY.RECONVERGENT B1, `(.L_x_3237) ;  /* 0x0000561000017945 */ /* 0x000fe20003800200 */
[----:B------:R-:W-:-:S11]  /*16e80*/  LOP3.LUT R0, R0, 0xfffffff7, RZ, 0xc0, !PT ;  /* 0xfffffff700007812 */ /* 0x000fd600078ec0ff */
[----:B------:R-:W-:Y:S01]  /*16e90*/  @P0 LOP3.LUT R0, R0, 0x8, RZ, 0xfc, !PT ;  /* 0x0000000800000812 */ /* 0x000fe200078efcff */
[----:B------:R-:W-:Y:S06]  /*16ea0*/  @!P0 BRA `(.L_x_3238) ;  /* 0x0000005400748947 */ /* 0x000fec0003800000 */
[----:B------:R-:W-:Y:S01]  /*16eb0*/  ISETP.NE.U32.AND P0, PT, RZ, UR10, PT ;  /* 0x0000000aff007c0c */ /* 0x000fe2000bf05070 */
[----:B0-234-:R-:W0:Y:S03]  /*16ec0*/  LDC.64 R120, c[0x0][0x390] ;  /* 0x0000e400ff787b82 */ /* 0x01de260000000a00 */
        /* <DEDUP_REMOVED lines=23> */
.L_x_3242:
        /* <DEDUP_REMOVED lines=13> */
.L_x_3244:
[----:B------:R-:W-:Y:S05]  /*17110*/  BSYNC.RECONVERGENT B3 ;  /* 0x0000000000037941 */ /* 0x000fea0003800200 */
.L_x_3243:
        /* <DEDUP_REMOVED lines=42> */
.L_x_3241:
[----:B------:R-:W-:Y:S05]  /*173c0*/  BSYNC.RECONVERGENT B2 ;  /* 0x0000000000027941 */ /* 0x000fea0003800200 */
.L_x_3240:
        /* <DEDUP_REMOVED lines=30> */
.L_x_3247:
        /* <DEDUP_REMOVED lines=13> */
.L_x_3249:
[----:B------:R-:W-:Y:S05]  /*17680*/  BSYNC.RECONVERGENT B3 ;  /* 0x0000000000037941 */ /* 0x000fea0003800200 */
.L_x_3248:
        /* <DEDUP_REMOVED lines=43> */
.L_x_3246:
[----:B------:R-:W-:Y:S05]  /*17940*/  BSYNC.RECONVERGENT B2 ;  /* 0x0000000000027941 */ /* 0x000fea0003800200 */
.L_x_3245:
        /* <DEDUP_REMOVED lines=25> */
.L_x_3252:
        /* <DEDUP_REMOVED lines=13> */
.L_x_3254:
[----:B------:R-:W-:Y:S05]  /*17bb0*/  BSYNC.RECONVERGENT B3 ;  /* 0x0000000000037941 */ /* 0x000fea0003800200 */
.L_x_3253:
        /* <DEDUP_REMOVED lines=43> */
.L_x_3251:
[----:B------:R-:W-:Y:S05]  /*17e70*/  BSYNC.RECONVERGENT B2 ;  /* 0x0000000000027941 */ /* 0x000fea0003800200 */
.L_x_3250:
        /* <DEDUP_REMOVED lines=25> */
.L_x_3257:
        /* <DEDUP_REMOVED lines=13> */
.L_x_3259:
[----:B------:R-:W-:Y:S05]  /*180e0*/  BSYNC.RECONVERGENT B3 ;  /* 0x0000000000037941 */ /* 0x000fea0003800200 */
.L_x_3258:
        /* <DEDUP_REMOVED lines=39> */
[----:B------:R-:W-:Y:S02]  /*18360*/  MOV R2, R210 ;  /* 0x000000d200027202 */ /* 0x000fe40000000f00 */
[----:B------:R-:W-:Y:S01]  /*18370*/  LOP3.LUT R151, R190, UR31, R121, 0x96, !PT ;  /* 0x0000001fbe977c12 */ /* 0x000fe2000f8e9679 */
[----:B------:R-:W-:Y:S02]  /*18380*/  IMAD.MOV.U32 R121, RZ, RZ, R212 ;  /* 0x000000ffff797224 */ /* 0x000fe400078e00d4 */
[----:B------:R-:W-:-:S07]  /*18390*/  IMAD.MOV.U32 R212, RZ, RZ, R120 ;  /* 0x000000ffffd47224 */ /* 0x000fce00078e0078 */
.L_x_3256:
[----:B------:R-:W-:Y:S05]  /*183a0*/  BSYNC.RECONVERGENT B2 ;  /* 0x0000000000027941 */ /* 0x000fea0003800200 */
.L_x_3255:
        /* <DEDUP_REMOVED lines=25> */
.L_x_3262:
        /* <DEDUP_REMOVED lines=13> */
.L_x_3264:
[----:B------:R-:W-:Y:S05]  /*18610*/  BSYNC.RECONVERGENT B3 ;  /* 0x0000000000037941 */ /* 0x000fea0003800200 */
.L_x_3263:
        /* <DEDUP_REMOVED lines=43> */
.L_x_3261:
[----:B------:R-:W-:Y:S05]  /*188d0*/  BSYNC.RECONVERGENT B2 ;  /* 0x0000000000027941 */ /* 0x000fea0003800200 */
.L_x_3260:
        /* <DEDUP_REMOVED lines=25> */
.L_x_3267:
        /* <DEDUP_REMOVED lines=13> */
.L_x_3269:
[----:B------:R-:W-:Y:S05]  /*18b40*/  BSYNC.RECONVERGENT B3 ;  /* 0x0000000000037941 */ /* 0x000fea0003800200 */
.L_x_3268:
        /* <DEDUP_REMOVED lines=43> */
.L_x_3266:
[----:B------:R-:W-:Y:S05]  /*18e00*/  BSYNC.RECONVERGENT B2 ;  /* 0x0000000000027941 */ /* 0x000fea0003800200 */
.L_x_3265:
        /* <DEDUP_REMOVED lines=8> */
[----:B------:R-:W-:Y:S01]  /*18e90*/  IMAD.MOV.U32 R210, RZ, RZ, 0x2 ;  /* 0x00000002ffd27424 */ /* 0x000fe200078e00ff */
[----:B------:R-:W-:Y:S01]  /*18ea0*/  MOV R121, R2 ;  /* 0x0000000200797202 */ /* 0x000fe20000000f00 */
        /* <DEDUP_REMOVED lines=15> */
.L_x_3272:
        /* <DEDUP_REMOVED lines=13> */
.L_x_3274:
[----:B------:R-:W-:Y:S05]  /*19070*/  BSYNC.RECONVERGENT B3 ;  /* 0x0000000000037941 */ /* 0x000fea0003800200 */
.L_x_3273:
        /* <DEDUP_REMOVED lines=43> */
.L_x_3271:
[----:B------:R-:W-:Y:S05]  /*19330*/  BSYNC.RECONVERGENT B2 ;  /* 0x0000000000027941 */ /* 0x000fea0003800200 */
.L_x_3270:
        /* <DEDUP_REMOVED lines=25> */
.L_x_3277:
        /* <DEDUP_REMOVED lines=15> */
.L_x_3279:
[----:B------:R-:W-:Y:S05]  /*195c0*/  BSYNC.RECONVERGENT B3 ;  /* 0x0000000000037941 */ /* 0x000fea0003800200 */
.L_x_3278:
        /* <DEDUP_REMOVED lines=43> */
.L_x_3276:
[----:B------:R-:W-:Y:S05]  /*19880*/  BSYNC.RECONVERGENT B2 ;  /* 0x0000000000027941 */ /* 0x000fea0003800200 */
.L_x_3275:
        /* <DEDUP_REMOVED lines=17> */
.L_x_3239:
        /* <DEDUP_REMOVED lines=16> */
.L_x_3283:
        /* <DEDUP_REMOVED lines=13> */
.L_x_3285:
[----:B------:R-:W-:Y:S05]  /*19b70*/  BSYNC.RECONVERGENT B3 ;  /* 0x0000000000037941 */ /* 0x000fea0003800200 */
.L_x_3284:
        /* <DEDUP_REMOVED lines=42> */
.L_x_3282:
[----:B------:R-:W-:Y:S05]  /*19e20*/  BSYNC.RECONVERGENT B2 ;  /* 0x0000000000027941 */ /* 0x000fea0003800200 */
.L_x_3281:
        /* <DEDUP_REMOVED lines=29> */
.L_x_3288:
        /* <DEDUP_REMOVED lines=13> */
.L_x_3290:
[----:B------:R-:W-:Y:S05]  /*1a0d0*/  BSYNC.RECONVERGENT B3 ;  /* 0x0000000000037941 */ /* 0x000fea0003800200 */
.L_x_3289:
        /* <DEDUP_REMOVED lines=43> */
.L_x_3287:
[----:B------:R-:W-:Y:S05]  /*1a390*/  BSYNC.RECONVERGENT B2 ;  /* 0x0000000000027941 */ /* 0x000fea0003800200 */
.L_x_3286:
        /* <DEDUP_REMOVED lines=23> */
.L_x_3293:
        /* <DEDUP_REMOVED lines=13> */
.L_x_3295:
[----:B------:R-:W-:Y:S05]  /*1a5e0*/  BSYNC.RECONVERGENT B3 ;  /* 0x0000000000037941 */ /* 0x000fea0003800200 */
.L_x_3294:
        /* <DEDUP_REMOVED lines=43> */
.L_x_3292:
[----:B------:R-:W-:Y:S05]  /*1a8a0*/  BSYNC.RECONVERGENT B2 ;  /* 0x0000000000027941 */ /* 0x000fea0003800200 */
.L_x_3291:
        /* <DEDUP_REMOVED lines=24> */
.L_x_3298:
        /* <DEDUP_REMOVED lines=13> */
.L_x_3300:
[----:B------:R-:W-:Y:S05]  /*1ab00*/  BSYNC.RECONVERGENT B3 ;  /* 0x0000000000037941 */ /* 0x000fea0003800200 */
.L_x_3299:
        /* <DEDUP_REMOVED lines=43> */
.L_x_3297:
[----:B------:R-:W-:Y:S05]  /*1adc0*/  BSYNC.RECONVERGENT B2 ;  /* 0x0000000000027941 */ /* 0x000fea0003800200 */
.L_x_3296:
        /* <DEDUP_REMOVED lines=23> */
.L_x_3303:
        /* <DEDUP_REMOVED lines=13> */
.L_x_3305:
[----:B------:R-:W-:Y:S05]  /*1b010*/  BSYNC.RECONVERGENT B3 ;  /* 0x0000000000037941 */ /* 0x000fea0003800200 */
.L_x_3304:
        /* <DEDUP_REMOVED lines=41> */
[----:B------:R-:W-:Y:S01]  /*1b2b0*/  IMAD.MOV.U32 R121, RZ, RZ, R212 ;  /* 0x000000ffff797224 */ /* 0x000fe200078e00d4 */
[----:B------:R-:W-:-:S07]  /*1b2c0*/  MOV R212, R120 ;  /* 0x0000007800d47202 */ /* 0x000fce0000000f00 */
.L_x_3302:
[----:B------:R-:W-:Y:S05]  /*1b2d0*/  BSYNC.RECONVERGENT B2 ;  /* 0x0000000000027941 */ /* 0x000fea0003800200 */
.L_x_3301:
        /* <DEDUP_REMOVED lines=24> */
.L_x_3308:
        /* <DEDUP_REMOVED lines=13> */
.L_x_3310:
[----:B------:R-:W-:Y:S05]  /*1b530*/  BSYNC.RECONVERGENT B3 ;  /* 0x0000000000037941 */ /* 0x000fea0003800200 */
.L_x_3309:
        /* <DEDUP_REMOVED lines=43> */
.L_x_3307:
[----:B------:R-:W-:Y:S05]  /*1b7f0*/  BSYNC.RECONVERGENT B2 ;  /* 0x0000000000027941 */ /* 0x000fea0003800200 */
.L_x_3306:
        /* <DEDUP_REMOVED lines=23> */
.L_x_3313:
        /* <DEDUP_REMOVED lines=13> */
.L_x_3315:
[----:B------:R-:W-:Y:S05]  /*1ba40*/  BSYNC.RECONVERGENT B3 ;  /* 0x0000000000037941 */ /* 0x000fea0003800200 */
.L_x_3314:
        /* <DEDUP_REMOVED lines=41> */
[----:B------:R-:W-:Y:S01]  /*1bce0*/  MOV R212, R120 ;  /* 0x0000007800d47202 */ /* 0x000fe20000000f00 */
[----:B------:R-:W-:-:S07]  /*1bcf0*/  IMAD.MOV.U32 R210, RZ, RZ, RZ ;  /* 0x000000ffffd27224 */ /* 0x000fce00078e00ff */
.L_x_3312:
[----:B------:R-:W-:Y:S05]  /*1bd00*/  BSYNC.RECONVERGENT B2 ;  /* 0x0000000000027941 */ /* 0x000fea0003800200 */
.L_x_3311:
        /* <DEDUP_REMOVED lines=24> */
.L_x_3318:
        /* <DEDUP_REMOVED lines=15> */
.L_x_3320:
[----:B------:R-:W-:Y:S05]  /*1bf80*/  BSYNC.RECONVERGENT B3 ;  /* 0x0000000000037941 */ /* 0x000fea0003800200 */
.L_x_3319:
        /* <DEDUP_REMOVED lines=43> */
.L_x_3317:
[----:B------:R-:W-:Y:S05]  /*1c240*/  BSYNC.RECONVERGENT B2 ;  /* 0x0000000000027941 */ /* 0x000fea0003800200 */
.L_x_3316:
        /* <DEDUP_REMOVED lines=14> */
.L_x_3280:
        /* <DEDUP_REMOVED lines=21> */
.L_x_3238:
[----:B------:R-:W-:Y:S05]  /*1c480*/  BSYNC.RECONVERGENT B1 ;  /* 0x0000000000017941 */ /* 0x000fea0003800200 */
.L_x_3237:
        /* <DEDUP_REMOVED lines=30> */
.L_x_3326:
        /* <DEDUP_REMOVED lines=13> */
.L_x_3328:
[----:B------:R-:W-:Y:S05]  /*1c740*/  BSYNC.RECONVERGENT B3 ;  /* 0x0000000000037941 */ /* 0x000fea0003800200 */
.L_x_3327:
        /* <DEDUP_REMOVED lines=42> */
.L_x_3325:
[----:B------:R-:W-:Y:S05]  /*1c9f0*/  BSYNC.RECONVERGENT B2 ;  /* 0x0000000000027941 */ /* 0x000fea0003800200 */
.L_x_3324:
[----:B------:R-:W0:Y:S01]  /*1ca00*/  LDC R213, c[0x0][0x408] ;  /* 0x00010200ffd57b82 */ /* 0x000e220000000800 */
[----:B------:R-:W-:Y:S01]  /*1ca10*/  HFMA2 R205, -RZ, RZ, 0.1171875, 0 ;  /* 0x2f800000ffcd7431 */ /* 0x000fe200000001ff */
[----:B------:R-:W-:Y:S01]  /*1ca20*/  I2FP.F32.U32 R168, R168 ;  /* 0x000000a800a87245 */ /* 0x000fe20000201000 */
[----:B-----5:R-:W-:Y:S01]  /*1ca30*/  IMAD.U32 R149, R120, 0x10000, RZ ;  /* 0x0001000078957824 */ /* 0x020fe200078e00ff */
[----:B------:R-:W-:Y:S01]  /*1ca40*/  LOP3.LUT R0, R0, 0xfffffffd, RZ, 0xc0, !PT ;  /* 0xfffffffd00007812 */ /* 0x000fe200078ec0ff */
[----:B------:R-:W-:Y:S01]  /*1ca50*/  IMAD.U32 R169, R44, 0x10000, RZ ;  /* 0x000100002ca97824 */ /* 0x000fe200078e00ff */
[----:B------:R-:W-:Y:S01]  /*1ca60*/  BSSY.RECONVERGENT B2, `(.L_x_3329) ;  /* 0x0000051000027945 */ /* 0x000fe20003800200 */
[----:B------:R-:W-:Y:S01]  /*1ca70*/  FMUL.FTZ R180, R149, R208 ;  /* 0x000000d095b47220 */ /* 0x000fe20000410000 */
[----:B------:R-:W1:Y:S01]  /*1ca80*/  LDC R207, c[0x0][0x404] ;  /* 0x00010100ffcf7b82 */ /* 0x000e620000000800 */
[----:B------:R-:W-:Y:S01]  /*1ca90*/  SHF.L.U32 R149, R48, 0x10, RZ ;  /* 0x0000001030957819 */ /* 0x000fe200000006ff */
[----:B------:R-:W-:Y:S01]  /*1caa0*/  FFMA.FTZ R168, R168, R205, 1.1641532182693481445e-10 ;  /* 0x2f000000a8a87423 */ /* 0x000fe200000100cd */
[----:B------:R-:W-:-:S02]  /*1cab0*/  PRMT R120, R120, 0x7632, R120 ;  /* 0x0000763278787816 */ /* 0x000fc40000000078 */
[----:B------:R-:W-:Y:S01]  /*1cac0*/  MOV R192, 0x2 ;  /* 0x0000000200c07802 */ /* 0x000fe20000000f00 */
[----:B0-----:R-:W-:Y:S01]  /*1cad0*/  FMUL.FTZ R180, R180, R213 ;  /* 0x000000d5b4b47220 */ /* 0x001fe20000410000 */
[----:B-1----:R-:W-:-:S04]  /*1cae0*/  FSETP.GTU.FTZ.AND P0, PT, R168, R207, PT ;  /* 0x000000cfa800720b */ /* 0x002fc80003f1c000 */
[----:B------:R-:W-:Y:S02]  /*1caf0*/  FSEL R168, R180, RZ, !P0 ;  /* 0x000000ffb4a87208 */ /* 0x000fe40004000000 */
[----:B------:R-:W-:Y:S02]  /*1cb00*/  PLOP3.LUT P1, PT, P0, PT, PT, 0x8, 0x80 ;  /* 0x000000000080781c */ /* 0x000fe4000072e170 */
[----:B------:R-:W-:Y:S01]  /*1cb10*/  ISETP.NE.AND P0, PT, R181, 0x1, PT ;  /* 0x00000001b500780c */ /* 0x000fe20003f05270 */
[----:B------:R-:W-:Y:S01]  /*1cb20*/  FFMA.FTZ R168, R168, R149, R169 ;  /* 0x00000095a8a87223 */ /* 0x000fe200000100a9 */
        /* <DEDUP_REMOVED lines=11> */
.L_x_3331:
        /* <DEDUP_REMOVED lines=13> */
.L_x_3333:
[----:B------:R-:W-:Y:S05]  /*1ccb0*/  BSYNC.RECONVERGENT B3 ;  /* 0x0000000000037941 */ /* 0x000fea0003800200 */
.L_x_3332:
        /* <DEDUP_REMOVED lines=41> */
[----:B------:R-:W-:Y:S02]  /*1cf50*/  HFMA2 R192, -RZ, RZ, 0, 0 ;  /* 0x00000000ffc07431 */ /* 0x000fe400000001ff */
[----:B------:R-:W-:-:S07]  /*1cf60*/  IMAD.MOV.U32 R212, RZ, RZ, R180 ;  /* 0x000000ffffd47224 */ /* 0x000fce00078e00b4 */
.L_x_3330:
[----:B------:R-:W-:Y:S05]  /*1cf70*/  BSYNC.RECONVERGENT B2 ;  /* 0x0000000000027941 */ /* 0x000fea0003800200 */
.L_x_3329:
[----:B------:R-:W-:Y:S01]  /*1cf80*/  I2FP.F32.U32 R180, R149 ;  /* 0x0000009500b47245 */ /* 0x000fe20000201000 */
[----:B------:R-:W-:Y:S01]  /*1cf90*/  IMAD.U32 R149, R120, 0x10000, RZ ;  /* 0x0001000078957824 */ /* 0x000fe200078e00ff */
[----:B------:R-:W-:Y:S01]  /*1cfa0*/  ISETP.NE.AND P1, PT, R192, 0x1, PT ;  /* 0x00000001c000780c */ /* 0x000fe20003f25270 */
[----:B------:R-:W-:Y:S01]  /*1cfb0*/  BSSY.RECONVERGENT B2, `(.L_x_3334) ;  /* 0x000004f000027945 */ /* 0x000fe20003800200 */
[----:B------:R-:W-:Y:S01]  /*1cfc0*/  PRMT R181, R44, 0x7632, R181 ;  /* 0x000076322cb57816 */ /* 0x000fe200000000b5 */
[----:B------:R-:W-:Y:S01]  /*1cfd0*/  FFMA.FTZ R180, R180, R205, 1.1641532182693481445e-10 ;  /* 0x2f000000b4b47423 */ /* 0x000fe200000100cd */
[----:B------:R-:W-:Y:S01]  /*1cfe0*/  FMUL.FTZ R120, R149, R208 ;  /* 0x000000d095787220 */ /* 0x000fe20000410000 */
[----:B------:R-:W-:Y:S02]  /*1cff0*/  SHF.L.U32 R169, R24, 0x10, RZ ;  /* 0x0000001018a97819 */ /* 0x000fe400000006ff */
[----:B------:R-:W-:Y:S02]  /*1d000*/  IMAD.U32 R181, R181, 0x10000, RZ ;  /* 0x00010000b5b57824 */ /* 0x000fe400078e00ff */
[----:B------:R-:W-:Y:S01]  /*1d010*/  FMUL.FTZ R120, R120, R213 ;  /* 0x000000d578787220 */ /* 0x000fe20000410000 */
[----:B------:R-:W-:-:S02]  /*1d020*/  FSETP.GTU.FTZ.AND P0, PT, R180, R207, PT ;  /* 0x000000cfb400720b */ /* 0x000fc40003f1c000 */
[----:B------:R-:W-:Y:S02]  /*1d030*/  MOV R193, 0x2 ;  /* 0x0000000200c17802 */ /* 0x000fe40000000f00 */
        /* <DEDUP_REMOVED lines=13> */
.L_x_3336:
        /* <DEDUP_REMOVED lines=13> */
.L_x_3338:
[----:B------:R-:W-:Y:S05]  /*1d1e0*/  BSYNC.RECONVERGENT B3 ;  /* 0x0000000000037941 */ /* 0x000fea0003800200 */
.L_x_3337:
        /* <DEDUP_REMOVED lines=43> */
.L_x_3335:
[----:B------:R-:W-:Y:S05]  /*1d4a0*/  BSYNC.RECONVERGENT B2 ;  /* 0x0000000000027941 */ /* 0x000fea0003800200 */
.L_x_3334:
        /* <DEDUP_REMOVED lines=8> */
[----:B------:R-:W-:Y:S01]  /*1d530*/  MOV R211, 0x2 ;  /* 0x0000000200d37802 */ /* 0x000fe20000000f00 */
        /* <DEDUP_REMOVED lines=16> */
.L_x_3341:
        /* <DEDUP_REMOVED lines=13> */
.L_x_3343:
[----:B------:R-:W-:Y:S05]  /*1d710*/  BSYNC.RECONVERGENT B3 ;  /* 0x0000000000037941 */ /* 0x000fea0003800200 */
.L_x_3342:
        /* <DEDUP_REMOVED lines=40> */
[----:B------:R-:W-:Y:S02]  /*1d9a0*/  LOP3.LUT R151, R192, UR31, R121, 0x96, !PT ;  /* 0x0000001fc0977c12 */ /* 0x000fe4000f8e9679 */
[----:B------:R-:W-:Y:S01]  /*1d9b0*/  MOV R121, R212 ;  /* 0x000000d400797202 */ /* 0x000fe20000000f00 */
[----:B------:R-:W-:-:S07]  /*1d9c0*/  IMAD.MOV.U32 R212, RZ, RZ, R120 ;  /* 0x000000ffffd47224 */ /* 0x000fce00078e0078 */
.L_x_3340:
[----:B------:R-:W-:Y:S05]  /*1d9d0*/  BSYNC.RECONVERGENT B2 ;  /* 0x0000000000027941 */ /* 0x000fea0003800200 */
.L_x_3339:
        /* <DEDUP_REMOVED lines=10> */
[----:B------:R-:W-:Y:S01]  /*1da80*/  FSETP.GTU.FTZ.AND P2, PT, R120, R207, PT ;  /* 0x000000cf7800720b */ /* 0x000fe20003f5c000 */
[----:B------:R-:W-:Y:S01]  /*1da90*/  IMAD.MOV.U32 R121, RZ, RZ, R2 ;  /* 0x000000ffff797224 */ /* 0x000fe200078e0002 */
[----:B------:R-:W-:-:S02]  /*1daa0*/  MOV R193, 0x2 ;  /* 0x0000000200c17802 */ /* 0x000fc40000000f00 */
        /* <DEDUP_REMOVED lines=12> */
.L_x_3346:
        /* <DEDUP_REMOVED lines=13> */
.L_x_3348:
[----:B------:R-:W-:Y:S05]  /*1dc40*/  BSYNC.RECONVERGENT B3 ;  /* 0x0000000000037941 */ /* 0x000fea0003800200 */
.L_x_3347:
        /* <DEDUP_REMOVED lines=43> */
.L_x_3345:
[----:B------:R-:W-:Y:S05]  /*1df00*/  BSYNC.RECONVERGENT B2 ;  /* 0x0000000000027941 */ /* 0x000fea0003800200 */
.L_x_3344:
        /* <DEDUP_REMOVED lines=25> */
.L_x_3351:
        /* <DEDUP_REMOVED lines=13> */
.L_x_3353:
[----:B------:R-:W-:Y:S05]  /*1e170*/  BSYNC.RECONVERGENT B3 ;  /* 0x0000000000037941 */ /* 0x000fea0003800200 */
.L_x_3352:
        /* <DEDUP_REMOVED lines=43> */
.L_x_3350:
[----:B------:R-:W-:Y:S05]  /*1e430*/  BSYNC.RECONVERGENT B2 ;  /* 0x0000000000027941 */ /* 0x000fea0003800200 */
.L_x_3349:
        /* <DEDUP_REMOVED lines=8> */
[----:B------:R-:W-:Y:S01]  /*1e4c0*/  IMAD.MOV.U32 R121, RZ, RZ, R2 ;  /* 0x000000ffff797224 */ /* 0x000fe200078e0002 */
[----:B------:R-:W-:Y:S01]  /*1e4d0*/  MOV R210, 0x2 ;  /* 0x0000000200d27802 */ /* 0x000fe20000000f00 */
        /* <DEDUP_REMOVED lines=15> */
.L_x_3356:
        /* <DEDUP_REMOVED lines=13> */
.L_x_3358:
[----:B------:R-:W-:Y:S05]  /*1e6a0*/  BSYNC.RECONVERGENT B3 ;  /* 0x0000000000037941 */ /* 0x000fea0003800200 */
.L_x_3357:
        /* <DEDUP_REMOVED lines=40> */
[----:B------:R-:W-:Y:S01]  /*1e930*/  HFMA2 R210, -RZ, RZ, 0, 0 ;  /* 0x00000000ffd27431 */ /* 0x000fe200000001ff */
[----:B------:R-:W-:Y:S01]  /*1e940*/  MOV R121, R212 ;  /* 0x000000d400797202 */ /* 0x000fe20000000f00 */
[----:B------:R-:W-:-:S07]  /*1e950*/  IMAD.MOV.U32 R212, RZ, RZ, R120 ;  /* 0x000000ffffd47224 */ /* 0x000fce00078e0078 */
.L_x_3355:
[----:B------:R-:W-:Y:S05]  /*1e960*/  BSYNC.RECONVERGENT B2 ;  /* 0x0000000000027941 */ /* 0x000fea0003800200 */
.L_x_3354:
        /* <DEDUP_REMOVED lines=14> */
[----:B------:R-:W-:Y:S01]  /*1ea50*/  MOV R149, 0x2 ;  /* 0x0000000200957802 */ /* 0x000fe20000000f00 */
        /* <DEDUP_REMOVED lines=10> */
.L_x_3361:
        /* <DEDUP_REMOVED lines=15> */
.L_x_3363:
[----:B------:R-:W-:Y:S05]  /*1ebf0*/  BSYNC.RECONVERGENT B3 ;  /* 0x0000000000037941 */ /* 0x000fea0003800200 */
.L_x_3362:
        /* <DEDUP_REMOVED lines=43> */
.L_x_3360:
[----:B------:R-:W-:Y:S05]  /*1eeb0*/  BSYNC.RECONVERGENT B2 ;  /* 0x0000000000027941 */ /* 0x000fea0003800200 */
.L_x_3359:
[----:B------:R-:W-:Y:S01]  /*1eec0*/  I2FP.F32.U32 R120, R121 ;  /* 0x0000007900787245 */ /* 0x000fe20000201000 */
[----:B------:R-:W-:Y:S01]  /*1eed0*/  IMAD.U32 R123, R214, 0x10000, RZ ;  /* 0x00010000d67b7824 */ /* 0x000fe200078e00ff */
[----:B------:R-:W-:Y:S02]  /*1eee0*/  PRMT R121, R47, 0x7632, R121 ;  /* 0x000076322f797816 */ /* 0x000fe40000000079 */
[----:B------:R-:W-:Y:S01]  /*1eef0*/  F2FP.BF16.F32.PACK_AB R122, R193, R192 ;  /* 0x000000c0c17a723e */ /* 0x000fe200000010ff */
[----:B------:R-:W-:Y:S01]  /*1ef00*/  FMUL.FTZ R208, R123, R208 ;  /* 0x000000d07bd07220 */ /* 0x000fe20000410000 */
[----:B------:R-:W-:Y:S01]  /*1ef10*/  FFMA.FTZ R120, R120, R205, 1.1641532182693481445e-10 ;  /* 0x2f00000078787423 */ /* 0x000fe200000100cd */
[----:B------:R-:W-:Y:S01]  /*1ef20*/  SHF.L.U32 R205, R27, 0x10, RZ ;  /* 0x000000101bcd7819 */ /* 0x000fe200000006ff */
[----:B------:R-:W-:Y:S02]  /*1ef30*/  IMAD.U32 R121, R121, 0x10000, RZ ;  /* 0x0001000079797824 */ /* 0x000fe400078e00ff */
[----:B------:R-:W-:Y:S01]  /*1ef40*/  FMUL.FTZ R208, R208, R213 ;  /* 0x000000d5d0d07220 */ /* 0x000fe20000410000 */
[----:B------:R-:W-:-:S02]  /*1ef50*/  FSETP.GTU.FTZ.AND P6, PT, R120, R207, PT ;  /* 0x000000cf7800720b */ /* 0x000fc40003fdc000 */
[----:B------:R-:W-:Y:S02]  /*1ef60*/  F2FP.BF16.F32.PACK_AB R120, R169, R168 ;  /* 0x000000a8a978723e */ /* 0x000fe400000010ff */
[----:B------:R-:W-:Y:S02]  /*1ef70*/  FSEL R208, R208, RZ, !P6 ;  /* 0x000000ffd0d07208 */ /* 0x000fe40007000000 */
[----:B------:R-:W-:-:S03]  /*1ef80*/  PLOP3.LUT P6, PT, P6, PT, PT, 0x8, 0x80 ;  /* 0x000000000080781c */ /* 0x000fc600037ce170 */
[----:B------:R-:W-:Y:S01]  /*1ef90*/  FFMA.FTZ R205, R208, R205, R121 ;  /* 0x000000cdd0cd7223 */ /* 0x000fe20000010079 */
[----:B------:R-:W-:-:S04]  /*1efa0*/  F2FP.BF16.F32.PACK_AB R121, R181, R180 ;  /* 0x000000b4b579723e */ /* 0x000fc800000010ff */
[----:B------:R-:W-:Y:S01]  /*1efb0*/  F2FP.BF16.F32.PACK_AB R123, R205, R204 ;  /* 0x000000cccd7b723e */ /* 0x000fe200000010ff */
[----:B------:R-:W-:Y:S06]  /*1efc0*/  BRA `(.L_x_3364) ;  /* 0x0000002800647947 */ /* 0x000fec0003800000 */
.L_x_3323:
[----:B------:R-:W-:Y:S01]  /*1efd0*/  ISETP.NE.AND P0, PT, R149, 0x1, PT ;  /* 0x000000019500780c */ /* 0x000fe20003f05270 */
[----:B------:R-:W-:Y:S01]  /*1efe0*/  BSSY.RECONVERGENT B2, `(.L_x_3365) ;  /* 0x0000047000027945 */ /* 0x000fe20003800200 */
[----:B0-----:R-:W-:Y:S02]  /*1eff0*/  HFMA2 R169, -RZ, RZ, 0, 1.1920928955078125e-07 ;  /* 0x00000002ffa97431 */ /* 0x001fe400000001ff */
        /* <DEDUP_REMOVED lines=13> */
.L_x_3367:
        /* <DEDUP_REMOVED lines=13> */
.L_x_3369:
[----:B------:R-:W-:Y:S05]  /*1f1a0*/  BSYNC.RECONVERGENT B3 ;  /* 0x0000000000037941 */ /* 0x000fea0003800200 */
.L_x_3368:
        /* <DEDUP_REMOVED lines=41> */
[----:B------:R-:W-:-:S07]  /*1f440*/  IMAD.MOV.U32 R168, RZ, RZ, R207 ;  /* 0x000000ffffa87224 */ /* 0x000fce00078e00cf */
.L_x_3366:
[----:B------:R-:W-:Y:S05]  /*1f450*/  BSYNC.RECONVERGENT B2 ;  /* 0x0000000000027941 */ /* 0x000fea0003800200 */
.L_x_3365:
        /* <DEDUP_REMOVED lines=10> */
[----:B------:R-:W-:Y:S01]  /*1f500*/  IMAD.U32 R149, R48, 0x10000, RZ ;  /* 0x0001000030957824 */ /* 0x000fe200078e00ff */
[----:B------:R-:W-:-:S02]  /*1f510*/  MOV R181, 0x2 ;  /* 0x0000000200b57802 */ /* 0x000fc40000000f00 */
[----:B0-----:R-:W-:Y:S01]  /*1f520*/  FMUL.FTZ R180, R180, R213 ;  /* 0x000000d5b4b47220 */ /* 0x001fe20000410000 */
[----:B-1----:R-:W-:-:S04]  /*1f530*/  FSETP.GTU.FTZ.AND P0, PT, R168, R207, PT ;  /* 0x000000cfa800720b */ /* 0x002fc80003f1c000 */
[----:B------:R-:W-:Y:S02]  /*1f540*/  FSEL R168, R180, RZ, !P0 ;  /* 0x000000ffb4a87208 */ /* 0x000fe40004000000 */
[----:B------:R-:W-:Y:S02]  /*1f550*/  PLOP3.LUT P1, PT, P0, PT, PT, 0x8, 0x80 ;  /* 0x000000000080781c */ /* 0x000fe4000072e170 */
[----:B------:R-:W-:Y:S01]  /*1f560*/  ISETP.NE.AND P0, PT, R169, 0x1, PT ;  /* 0x00000001a900780c */ /* 0x000fe20003f05270 */
[----:B------:R-:W-:Y:S01]  /*1f570*/  FMUL.FTZ R168, R149, R168 ;  /* 0x000000a895a87220 */ /* 0x000fe20000410000 */
        /* <DEDUP_REMOVED lines=11> */
.L_x_3372:
        /* <DEDUP_REMOVED lines=13> */
.L_x_3374:
[----:B------:R-:W-:Y:S05]  /*1f700*/  BSYNC.RECONVERGENT B3 ;  /* 0x0000000000037941 */ /* 0x000fea0003800200 */
.L_x_3373:
        /* <DEDUP_REMOVED lines=43> */
.L_x_3371:
[----:B------:R-:W-:Y:S05]  /*1f9c0*/  BSYNC.RECONVERGENT B2 ;  /* 0x0000000000027941 */ /* 0x000fea0003800200 */
.L_x_3370:
        /* <DEDUP_REMOVED lines=23> */
.L_x_3377:
        /* <DEDUP_REMOVED lines=13> */
.L_x_3379:
[----:B------:R-:W-:Y:S05]  /*1fc10*/  BSYNC.RECONVERGENT B3 ;  /* 0x0000000000037941 */ /* 0x000fea0003800200 */
.L_x_3378:
        /* <DEDUP_REMOVED lines=41> */
[----:B------:R-:W-:Y:S01]  /*1feb0*/  IMAD.MOV.U32 R192, RZ, RZ, RZ ;  /* 0x000000ffffc07224 */ /* 0x000fe200078e00ff */
[----:B------:R-:W-:-:S07]  /*1fec0*/  MOV R212, R180 ;  /* 0x000000b400d47202 */ /* 0x000fce0000000f00 */
.L_x_3376:
[----:B------:R-:W-:Y:S05]  /*1fed0*/  BSYNC.RECONVERGENT B2 ;  /* 0x0000000000027941 */ /* 0x000fea0003800200 */
.L_x_3375:
        /* <DEDUP_REMOVED lines=24> */
.L_x_3382:
        /* <DEDUP_REMOVED lines=13> */
.L_x_3384:
[----:B------:R-:W-:Y:S05]  /*20130*/  BSYNC.RECONVERGENT B3 ;  /* 0x0000000000037941 */ /* 0x000fea0003800200 */
.L_x_3383:
        /* <DEDUP_REMOVED lines=43> */
.L_x_3381:
[----:B------:R-:W-:Y:S05]  /*203f0*/  BSYNC.RECONVERGENT B2 ;  /* 0x0000000000027941 */ /* 0x000fea0003800200 */
.L_x_3380:
        /* <DEDUP_REMOVED lines=23> */
.L_x_3387:
        /* <DEDUP_REMOVED lines=13> */
.L_x_3389:
[----:B------:R-:W-:Y:S05]  /*20640*/  BSYNC.RECONVERGENT B3 ;  /* 0x0000000000037941 */ /* 0x000fea0003800200 */
.L_x_3388:
        /* <DEDUP_REMOVED lines=43> */
.L_x_3386:
[----:B------:R-:W-:Y:S05]  /*20900*/  BSYNC.RECONVERGENT B2 ;  /* 0x0000000000027941 */ /* 0x000fea0003800200 */
.L_x_3385:
        /* <DEDUP_REMOVED lines=24> */
.L_x_3392:
        /* <DEDUP_REMOVED lines=13> */
.L_x_3394:
[----:B------:R-:W-:Y:S05]  /*20b60*/  BSYNC.RECONVERGENT B3 ;  /* 0x0000000000037941 */ /* 0x000fea0003800200 */
.L_x_3393:
        /* <DEDUP_REMOVED lines=43> */
.L_x_3391:
[----:B------:R-:W-:Y:S05]  /*20e20*/  BSYNC.RECONVERGENT B2 ;  /* 0x0000000000027941 */ /* 0x000fea0003800200 */
.L_x_3390:
        /* <DEDUP_REMOVED lines=23> */
.L_x_3397:
        /* <DEDUP_REMOVED lines=13> */
.L_x_3399:
[----:B------:R-:W-:Y:S05]  /*21070*/  BSYNC.RECONVERGENT B3 ;  /* 0x0000000000037941 */ /* 0x000fea0003800200 */
.L_x_3398:
        /* <DEDUP_REMOVED lines=43> */
.L_x_3396:
[----:B------:R-:W-:Y:S05]  /*21330*/  BSYNC.RECONVERGENT B2 ;  /* 0x0000000000027941 */ /* 0x000fea0003800200 */
.L_x_3395:
        /* <DEDUP_REMOVED lines=24> */
.L_x_3402:
        /* <DEDUP_REMOVED lines=15> */
.L_x_3404:
[----:B------:R-:W-:Y:S05]  /*215b0*/  BSYNC.RECONVERGENT B3 ;  /* 0x0000000000037941 */ /* 0x000fea0003800200 */
.L_x_3403:
        /* <DEDUP_REMOVED lines=43> */
.L_x_3401:
[----:B------:R-:W-:Y:S05]  /*21870*/  BSYNC.RECONVERGENT B2 ;  /* 0x0000000000027941 */ /* 0x000fea0003800200 */
.L_x_3400:
[----:B------:R-:W-:Y:S01]  /*21880*/  I2FP.F32.U32 R120, R121 ;  /* 0x0000007900787245 */ /* 0x000fe20000201000 */
[----:B------:R-:W-:Y:S01]  /*21890*/  IMAD.U32 R121, R214, 0x10000, RZ ;  /* 0x00010000d6797824 */ /* 0x000fe200078e00ff */
[----:B------:R-:W-:-:S03]  /*218a0*/  F2FP.BF16.F32.PACK_AB R122, R193, R192 ;  /* 0x000000c0c17a723e */ /* 0x000fc600000010ff */
        /* <DEDUP_REMOVED lines=9> */
[----:B------:R-:W-:-:S05]  /*21940*/  FMUL.FTZ R205, R205, R208 ;  /* 0x000000d0cdcd7220 */ /* 0x000fca0000410000 */
[----:B------:R-:W-:-:S07]  /*21950*/  F2FP.BF16.F32.PACK_AB R123, R205, R204 ;  /* 0x000000cccd7b723e */ /* 0x000fce00000010ff */
.L_x_3364:
        /* <DEDUP_REMOVED lines=9> */
[----:B------:R-:W-:Y:S02]  /*219f0*/  SEL R216, RZ, 0x1, !P3 ;  /* 0x00000001ffd87807 */ /* 0x000fe40005800000 */
[----:B------:R-:W-:Y:S02]  /*21a00*/  LOP3.LUT R217, R217, R219, R218, 0xfe, !PT ;  /* 0x000000dbd9d97212 */ /* 0x000fe400078efeda */
[----:B------:R-:W-:Y:S02]  /*21a10*/  LOP3.LUT R207, R207, R213, R208, 0xfe, !PT ;  /* 0x000000d5cfcf7212 */ /* 0x000fe400078efed0 */
[----:B------:R-:W-:Y:S02]  /*21a20*/  SEL R208, RZ, 0x1, !P6 ;  /* 0x00000001ffd07807 */ /* 0x000fe40007000000 */
[----:B------:R-:W-:Y:S01]  /*21a30*/  LOP3.LUT R217, R217, R216, RZ, 0xfc, !PT ;  /* 0x000000d8d9d97212 */ /* 0x000fe200078efcff */
[----:B0-----:R-:W-:Y:S01]  /*21a40*/  IMAD.WIDE.U32 R214, R209, 0x10, R214 ;  /* 0x00000010d1d67825 */ /* 0x001fe200078e00d6 */
[----:B------:R-:W-:-:S03]  /*21a50*/  LOP3.LUT R216, R207, R208, RZ, 0xfc, !PT ;  /* 0x000000d0cfd87212 */ /* 0x000fc600078efcff */
[----:B------:R-:W-:Y:S01]  /*21a60*/  IMAD.MOV.U32 R207, RZ, RZ, R212 ;  /* 0x000000ffffcf7224 */ /* 0x000fe200078e00d4 */
[----:B------:R0:W-:Y:S01]  /*21a70*/  STG.E.128 desc[UR8][R214.64], R120 ;  /* 0x00000078d6007986 */ /* 0x0001e2000c101d08 */
[----:B-1----:R-:W-:-:S05]  /*21a80*/  IMAD.WIDE.U32 R210, R209, 0x8, R210 ;  /* 0x00000008d1d27825 */ /* 0x002fca00078e00d2 */
[----:B------:R0:W-:Y:S02]  /*21a90*/  STG.E.64 desc[UR8][R210.64], R216 ;  /* 0x000000d8d2007986 */ /* 0x0001e4000c101b08 */
.L_x_3322:
[----:B------:R-:W-:Y:S05]  /*21aa0*/  BSYNC.RECONVERGENT B1 ;  /* 0x0000000000017941 */ /* 0x000fea0003800200 */
.L_x_3321:
[----:B0-234-:R-:W-:Y:S01]  /*21ab0*/  FADD.FTZ R121, RZ, R159 ;  /* 0x0000009fff797221 */ /* 0x01dfe20000010000 */
[C---:B------:R-:W-:Y:S01]  /*21ac0*/  ISETP.GE.U32.AND P0, PT, R157.reuse, 0x20, PT ;  /* 0x000000209d00780c */ /* 0x040fe20003f06070 */
[----:B------:R-:W-:Y:S01]  /*21ad0*/  UMOV UR4, 0xffffffff ;  /* 0xffffffff00047882 */ /* 0x000fe20000000000 */
[C---:B------:R-:W-:Y:S01]  /*21ae0*/  ISETP.GT.U32.AND P1, PT, R157.reuse, 0x5f, PT ;  /* 0x0000005f9d00780c */ /* 0x040fe20003f24070 */
[----:B------:R-:W-:Y:S01]  /*21af0*/  FADD.FTZ R120, R158, R121 ;  /* 0x000000799e787221 */ /* 0x000fe20000010000 */
[C---:B------:R-:W-:Y:S02]  /*21b00*/  ISETP.GT.U32.AND P2, PT, R157.reuse, 0x7f, PT ;  /* 0x0000007f9d00780c */ /* 0x040fe40003f44070 */
[----:B------:R-:W-:Y:S01]  /*21b10*/  ISETP.GT.U32.AND P3, PT, R157, 0x9f, PT ;  /* 0x0000009f9d00780c */ /* 0x000fe20003f64070 */
[----:B------:R-:W-:Y:S01]  /*21b20*/  FADD.FTZ R121, R171, R120 ;  /* 0x00000078ab797221 */ /* 0x000fe20000010000 */
[----:B------:R-:W-:Y:S02]  /*21b30*/  ISETP.GT.U32.AND P4, PT, R157, 0xbf, PT ;  /* 0x000000bf9d00780c */ /* 0x000fe40003f84070 */
[----:B------:R-:W-:Y:S01]  /*21b40*/  ISETP.NE.AND P5, PT, R155, RZ, PT ;  /* 0x000000ff9b00720c */ /* 0x000fe20003fa5270 */
        /* <DEDUP_REMOVED lines=50> */
[----:B------:R-:W-:Y:S01]  /*21e70*/  ISETP.GE.U32.AND P6, PT, R157, 0x20, PT ;  /* 0x000000209d00780c */ /* 0x000fe20003fc6070 */
        /* <DEDUP_REMOVED lines=116> */
.L_x_3430:
[----:B------:R-:W-:Y:S01]  /*225c0*/  FMUL.FTZ R120, R209, R209 ;  /* 0x000000d1d1787220 */ /* 0x000fe20000410000 */
[----:B------:R-:W-:Y:S01]  /*225d0*/  ISETP.NE.AND P0, PT, RZ, UR12, PT ;  /* 0x0000000cff007c0c */ /* 0x000fe2000bf05270 */
[----:B------:R-:W2:Y:S01]  /*225e0*/  @!P5 LDC.64 R122, c[0x0][0x3c0] ;  /* 0x0000f000ff7adb82 */ /* 0x000ea20000000a00 */
[----:B01----:R-:W-:Y:S01]  /*225f0*/  FADD.FTZ R211, R211, R212 ;  /* 0x000000d4d3d37221 */ /* 0x003fe20000010000 */
[----:B------:R-:W-:Y:S01]  /*22600*/  ISETP.GE.U32.AND P1, PT, R157, 0x20, PT ;  /* 0x000000209d00780c */ /* 0x000fe20003f26070 */
        /* <DEDUP_REMOVED lines=60> */
.L_x_3407:
[----:B------:R-:W-:Y:S05]  /*229d0*/  BSYNC.RECONVERGENT B1 ;  /* 0x0000000000017941 */ /* 0x000fea0003800200 */
.L_x_3406:
[----:B------:R-:W-:Y:S01]  /*229e0*/  ISETP.GE.U32.AND P0, PT, R157, 0x40, PT ;  /* 0x000000409d00780c */ /* 0x000fe20003f06070 */
        /* <DEDUP_REMOVED lines=50> */
.L_x_3409:
[----:B------:R-:W-:Y:S05]  /*22d10*/  BSYNC.RECONVERGENT B1 ;  /* 0x0000000000017941 */ /* 0x000fea0003800200 */
.L_x_3408:
[----:B------:R-:W-:Y:S01]  /*22d20*/  ISETP.GE.U32.AND P0, PT, R157, 0x60, PT ;  /* 0x000000609d00780c */ /* 0x000fe20003f06070 */
        /* <DEDUP_REMOVED lines=50> */
.L_x_3411:
[----:B------:R-:W-:Y:S05]  /*23050*/  BSYNC.RECONVERGENT B1 ;  /* 0x0000000000017941 */ /* 0x000fea0003800200 */
.L_x_3410:
[----:B------:R-:W-:Y:S01]  /*23060*/  ISETP.GE.U32.AND P0, PT, R157, 0x80, PT ;  /* 0x000000809d00780c */ /* 0x000fe20003f06070 */
        /* <DEDUP_REMOVED lines=50> */
.L_x_3413:
[----:B------:R-:W-:Y:S05]  /*23390*/  BSYNC.RECONVERGENT B1 ;  /* 0x0000000000017941 */ /* 0x000fea0003800200 */
.L_x_3412:
[----:B------:R-:W-:Y:S01]  /*233a0*/  ISETP.GE.U32.AND P0, PT, R157, 0xa0, PT ;  /* 0x000000a09d00780c */ /* 0x000fe20003f06070 */
        /* <DEDUP_REMOVED lines=50> */
.L_x_3415:
[----:B------:R-:W-:Y:S05]  /*236d0*/  BSYNC.RECONVERGENT B1 ;  /* 0x0000000000017941 */ /* 0x000fea0003800200 */
.L_x_3414:
[----:B------:R-:W-:Y:S01]  /*236e0*/  ISETP.GE.U32.AND P0, PT, R157, 0xc0, PT ;  /* 0x000000c09d00780c */ /* 0x000fe20003f06070 */
[----:B------:R-:W-:-:S12]  /*236f0*/  BSSY.RECONVERGENT B1, `(.L_x_3416) ;  /* 0x0000038000017945 */ /* 0x000fd80003800200 */
[----:B------:R-:W-:Y:S05]  /*23700*/  @!P0 BRA `(.L_x_3417) ;  /* 0x0000000000d88947 */ /* 0x000fea0003800000 */
[--C-:B01-34-:R-:W-:Y:S01]  /*23710*/  FADD.FTZ R208, R180, -R210.reuse ;  /* 0x800000d2b4d07221 */ /* 0x11bfe20000010000 */
[----:B--2---:R-:W-:Y:S01]  /*23720*/  IMAD.U32 R209, R57, 0x10000, RZ ;  /* 0x0001000039d17824 */ /* 0x004fe200078e00ff */
[----:B------:R-:W-:Y:S01]  /*23730*/  SHF.L.U32 R213, R53, 0x10, RZ ;  /* 0x0000001035d57819 */ /* 0x000fe200000006ff */
[--C-:B------:R-:W-:Y:S01]  /*23740*/  FADD.FTZ R214, R192, -R210.reuse ;  /* 0x800000d2c0d67221 */ /* 0x100fe20000010000 */
[----:B------:R-:W-:Y:S01]  /*23750*/  FMUL.FTZ R208, R211, R208 ;  /* 0x000000d0d3d07220 */ /* 0x000fe20000410000 */
[--C-:B------:R-:W-:Y:S01]  /*23760*/  FADD.FTZ R120, R168, -R210.reuse ;  /* 0x800000d2a8787221 */ /* 0x100fe20000010000 */
[--C-:B------:R-:W-:Y:S01]  /*23770*/  FADD.FTZ R122, R169, -R210.reuse ;  /* 0x800000d2a97a7221 */ /* 0x100fe20000010000 */
[--C-:B------:R-:W-:Y:S01]  /*23780*/  FADD.FTZ R212, R181, -R210.reuse ;  /* 0x800000d2b5d47221 */ /* 0x100fe20000010000 */
[----:B------:R-:W-:Y:S01]  /*23790*/  FFMA.FTZ R213, R208, R209, R213 ;  /* 0x000000d1d0d57223 */ /* 0x000fe200000100d5 */
[--C-:B------:R-:W-:Y:S01]  /*237a0*/  FADD.FTZ R216, R193, -R210.reuse ;  /* 0x800000d2c1d87221 */ /* 0x100fe20000010000 */
[----:B------:R-:W0:Y:S01]  /*237b0*/  LDC.64 R208, c[0x0][0x428] ;  /* 0x00010a00ffd07b82 */ /* 0x000e220000000a00 */
[--C-:B------:R-:W-:Y:S01]  /*237c0*/  FADD.FTZ R218, R204, -R210.reuse ;  /* 0x800000d2ccda7221 */ /* 0x100fe20000010000 */
[----:B------:R-:W-:Y:S01]  /*237d0*/  SHF.L.U32 R217, R54, 0x10, RZ ;  /* 0x0000001036d97819 */ /* 0x000fe200000006ff */
[----:B------:R-:W-:Y:S01]  /*237e0*/  FADD.FTZ R210, R205, -R210 ;  /* 0x800000d2cdd27221 */ /* 0x000fe20000010000 */
[----:B------:R-:W-:Y:S01]  /*237f0*/  SHF.L.U32 R123, R52, 0x10, RZ ;  /* 0x00000010347b7819 */ /* 0x000fe200000006ff */
[----:B------:R-:W-:-:S02]  /*23800*/  IMAD.U32 R215, R58, 0x10000, RZ ;  /* 0x000100003ad77824 */ /* 0x000fc400078e00ff */
[C---:B------:R-:W-:Y:S01]  /*23810*/  FMUL.FTZ R214, R211.reuse, R214 ;  /* 0x000000d6d3d67220 */ /* 0x040fe20000410000 */
[----:B------:R-:W-:Y:S02]  /*23820*/  IMAD.U32 R121, R56, 0x10000, RZ ;  /* 0x0001000038797824 */ /* 0x000fe400078e00ff */
        /* <DEDUP_REMOVED lines=8> */
[----:B------:R-:W-:Y:S01]  /*238b0*/  PRMT R211, R57, 0x7632, R211 ;  /* 0x0000763239d37816 */ /* 0x000fe200000000d3 */
[----:B------:R-:W-:Y:S01]  /*238c0*/  IMAD.U32 R121, R148, 0x10000, RZ ;  /* 0x0001000094797824 */ /* 0x000fe200078e00ff */
[----:B------:R-:W-:Y:S01]  /*238d0*/  PRMT R215, R53, 0x7632, R215 ;  /* 0x0000763235d77816 */ /* 0x000fe200000000d7 */
[----:B------:R-:W-:Y:S01]  /*238e0*/  IMAD.U32 R223, R55, 0x10000, RZ ;  /* 0x0001000037df7824 */ /* 0x000fe200078e00ff */
[----:B------:R-:W-:-:S02]  /*238f0*/  PRMT R123, R52, 0x7632, R123 ;  /* 0x00007632347b7816 */ /* 0x000fc4000000007b */
[----:B------:R-:W-:Y:S01]  /*23900*/  PRMT R217, R58, 0x7632, R217 ;  /* 0x000076323ad97816 */ /* 0x000fe200000000d9 */
[----:B------:R-:W-:Y:S01]  /*23910*/  IMAD.U32 R215, R215, 0x10000, RZ ;  /* 0x00010000d7d77824 */ /* 0x000fe200078e00ff */
[----:B------:R-:W-:Y:S01]  /*23920*/  PRMT R219, R54, 0x7632, R219 ;  /* 0x0000763236db7816 */ /* 0x000fe200000000db */
[----:B0-----:R-:W-:Y:S01]  /*23930*/  IMAD.WIDE.U32 R208, R206, 0x10, R208 ;  /* 0x00000010ced07825 */ /* 0x001fe200078e00d0 */
[----:B------:R-:W-:Y:S02]  /*23940*/  PRMT R225, R59, 0x7632, R225 ;  /* 0x000076323be17816 */ /* 0x000fe400000000e1 */
[----:B------:R-:W-:Y:S01]  /*23950*/  PRMT R227, R55, 0x7632, R227 ;  /* 0x0000763237e37816 */ /* 0x000fe200000000e3 */
[----:B------:R-:W-:Y:S01]  /*23960*/  IMAD.U32 R217, R217, 0x10000, RZ ;  /* 0x00010000d9d97824 */ /* 0x000fe200078e00ff */
[----:B------:R-:W-:Y:S02]  /*23970*/  SHF.L.U32 R211, R211, 0x10, RZ ;  /* 0x00000010d3d37819 */ /* 0x000fe400000006ff */
[----:B------:R-:W-:Y:S01]  /*23980*/  SHF.L.U32 R221, R59, 0x10, RZ ;  /* 0x000000103bdd7819 */ /* 0x000fe200000006ff */
[----:B------:R-:W-:Y:S01]  /*23990*/  IMAD.U32 R227, R227, 0x10000, RZ ;  /* 0x00010000e3e37824 */ /* 0x000fe200078e00ff */
[----:B------:R-:W-:Y:S01]  /*239a0*/  SHF.L.U32 R225, R225, 0x10, RZ ;  /* 0x00000010e1e17819 */ /* 0x000fe200000006ff */
[----:B------:R-:W-:Y:S01]  /*239b0*/  FFMA.FTZ R212, R212, R211, R215 ;  /* 0x000000d3d4d47223 */ /* 0x000fe200000100d7 */
[----:B------:R-:W-:Y:S01]  /*239c0*/  SHF.L.U32 R219, R219, 0x10, RZ ;  /* 0x00000010dbdb7819 */ /* 0x000fe200000006ff */
[----:B------:R-:W-:Y:S01]  /*239d0*/  FFMA.FTZ R218, R218, R221, R223 ;  /* 0x000000dddada7223 */ /* 0x000fe200000100df */
[----:B------:R-:W-:Y:S01]  /*239e0*/  SHF.L.U32 R123, R123, 0x10, RZ ;  /* 0x000000107b7b7819 */ /* 0x000fe200000006ff */
[----:B------:R-:W-:-:S02]  /*239f0*/  FFMA.FTZ R225, R210, R225, R227 ;  /* 0x000000e1d2e17223 */ /* 0x000fc400000100e3 */
[----:B------:R-:W-:Y:S02]  /*23a00*/  FFMA.FTZ R217, R216, R217, R219 ;  /* 0x000000d9d8d97223 */ /* 0x000fe400000100db */
[----:B------:R-:W-:Y:S01]  /*23a10*/  FFMA.FTZ R211, R122, R121, R123 ;  /* 0x000000797ad37223 */ /* 0x000fe2000001007b */
[----:B------:R-:W-:Y:S02]  /*23a20*/  F2FP.BF16.F32.PACK_AB R123, R225, R218 ;  /* 0x000000dae17b723e */ /* 0x000fe400000010ff */
[----:B------:R-:W-:Y:S02]  /*23a30*/  F2FP.BF16.F32.PACK_AB R122, R217, R214 ;  /* 0x000000d6d97a723e */ /* 0x000fe400000010ff */
[----:B------:R-:W-:Y:S02]  /*23a40*/  F2FP.BF16.F32.PACK_AB R121, R212, R213 ;  /* 0x000000d5d479723e */ /* 0x000fe400000010ff */
[----:B------:R-:W-:-:S05]  /*23a50*/  F2FP.BF16.F32.PACK_AB R120, R211, R120 ;  /* 0x00000078d378723e */ /* 0x000fca00000010ff */
[----:B------:R0:W-:Y:S02]  /*23a60*/  STG.E.128 desc[UR8][R208.64], R120 ;  /* 0x00000078d0007986 */ /* 0x0001e4000c101d08 */
.L_x_3417:
[----:B------:R-:W-:Y:S05]  /*23a70*/  BSYNC.RECONVERGENT B1 ;  /* 0x0000000000017941 */ /* 0x000fea0003800200 */
.L_x_3416:
[----:B01234-:R-:W0:Y:S02]  /*23a80*/  LDC.64 R120, c[0x0][0x380] ;  /* 0x0000e000ff787b82 */ /* 0x01fe240000000a00 */
[----:B0-----:R-:W-:-:S05]  /*23a90*/  IMAD R154, R120, 0x4, R154 ;  /* 0x00000004789a7824 */ /* 0x001fca00078e029a */
[----:B------:R-:W-:-:S13]  /*23aa0*/  ISETP.GE.AND P0, PT, R154, R121, PT ;  /* 0x000000799a00720c */ /* 0x000fda0003f06270 */
[----:B------:R-:W-:Y:S05]  /*23ab0*/  @!P0 BRA `(.L_x_3418) ;  /* 0xfffffdd800708947 */ /* 0x000fea000383ffff */
[----:B------:R-:W-:Y:S05]  /*23ac0*/  BSYNC B0 ;  /* 0x0000000000007941 */ /* 0x000fea0003800000 */
.L_x_2901:
[----:B------:R-:W-:Y:S05]  /*23ad0*/  EXIT ;  /* 0x000000000000794d */ /* 0x000fea0003800000 */
.L_x_3405:
        /* <DEDUP_REMOVED lines=8> */
.L_x_3420:
[----:B------:R-:W-:Y:S05]  /*23b60*/  BSYNC B1 ;  /* 0x0000000000017941 */ /* 0x000fea0003800000 */
.L_x_3419:
        /* <DEDUP_REMOVED lines=10> */
.L_x_3421:
[----:B------:R-:W-:Y:S02]  /*23c10*/  IMAD.MOV.U32 R215, RZ, RZ, 0x4 ;  /* 0x00000004ffd77424 */ /* 0x000fe400078e00ff */
[----:B------:R-:W-:-:S04]  /*23c20*/  IMAD.MOV.U32 R123, RZ, RZ, R212 ;  /* 0x000000ffff7b7224 */ /* 0x000fc800078e00d4 */
[----:B------:R-:W-:-:S05]  /*23c30*/  FADD.FTZ R123, R122, R123 ;  /* 0x0000007b7a7b7221 */ /* 0x000fca0000010000 */
[----:B------:R-:W-:-:S07]  /*23c40*/  MOV R214, R123 ;  /* 0x0000007b00d67202 */ /* 0x000fce0000000f00 */
[----:B------:R-:W-:Y:S05]  /*23c50*/  WARPSYNC.COLLECTIVE R213, `(.L_x_3422) ;  /* 0x00000000d5087348 */ /* 0x000fea0003c00000 */
[----:B------:R0:W1:Y:S02]  /*23c60*/  SHFL.BFLY P6, R212, R214, R215, R216 ;  /* 0x0c0000d7d6d47389 */ /* 0x00006400000c00d8 */
[----:B01----:R-:W-:Y:S05]  /*23c70*/  ENDCOLLECTIVE ;  /* 0x000000000000791b */ /* 0x003fea0003800000 */
.L_x_3422:
[----:B------:R-:W-:Y:S01]  /*23c80*/  HFMA2 R215, -RZ, RZ, 0, 4.76837158203125e-07 ;  /* 0x00000008ffd77431 */ /* 0x000fe200000001ff */
[----:B------:R-:W-:-:S05]  /*23c90*/  MOV R120, R212 ;  /* 0x000000d400787202 */ /* 0x000fca0000000f00 */
[----:B------:R-:W-:-:S04]  /*23ca0*/  FADD.FTZ R210, R123, R120 ;  /* 0x000000787bd27221 */ /* 0x000fc80000010000 */
[----:B------:R-:W-:-:S07]  /*23cb0*/  IMAD.MOV.U32 R214, RZ, RZ, R210 ;  /* 0x000000ffffd67224 */ /* 0x000fce00078e00d2 */
[----:B------:R-:W-:Y:S05]  /*23cc0*/  WARPSYNC.COLLECTIVE R213, `(.L_x_3423) ;  /* 0x00000000d5087348 */ /* 0x000fea0003c00000 */
[----:B------:R0:W1:Y:S02]  /*23cd0*/  SHFL.BFLY P6, R212, R214, R215, R216 ;  /* 0x0c0000d7d6d47389 */ /* 0x00006400000c00d8 */
[----:B01----:R-:W-:Y:S05]  /*23ce0*/  ENDCOLLECTIVE ;  /* 0x000000000000791b */ /* 0x003fea0003800000 */
.L_x_3423:
[----:B------:R-:W-:Y:S02]  /*23cf0*/  IMAD.MOV.U32 R215, RZ, RZ, 0x10 ;  /* 0x00000010ffd77424 */ /* 0x000fe400078e00ff */
[----:B------:R-:W-:-:S04]  /*23d00*/  IMAD.MOV.U32 R209, RZ, RZ, R212 ;  /* 0x000000ffffd17224 */ /* 0x000fc800078e00d4 */
[----:B------:R-:W-:-:S05]  /*23d10*/  FADD.FTZ R211, R210, R209 ;  /* 0x000000d1d2d37221 */ /* 0x000fca0000010000 */
[----:B------:R-:W-:-:S07]  /*23d20*/  MOV R214, R211 ;  /* 0x000000d300d67202 */ /* 0x000fce0000000f00 */
[----:B------:R-:W-:Y:S05]  /*23d30*/  WARPSYNC.COLLECTIVE R213, `(.L_x_3424) ;  /* 0x00000000d5087348 */ /* 0x000fea0003c00000 */
[----:B------:R0:W1:Y:S02]  /*23d40*/  SHFL.BFLY P6, R212, R214, R215, R216 ;  /* 0x0c0000d7d6d47389 */ /* 0x00006400000c00d8 */
[----:B01----:R-:W-:Y:S05]  /*23d50*/  ENDCOLLECTIVE ;  /* 0x000000000000791b */ /* 0x003fea0003800000 */
.L_x_3424:
[----:B------:R-:W-:Y:S01]  /*23d60*/  HFMA2 R215, -RZ, RZ, 0, 5.9604644775390625e-08 ;  /* 0x00000001ffd77431 */ /* 0x000fe200000001ff */
[----:B------:R-:W-:Y:S02]  /*23d70*/  MOV R120, R212 ;  /* 0x000000d400787202 */ /* 0x000fe40000000f00 */
[----:B------:R-:W-:-:S03]  /*23d80*/  ISETP.GE.U32.AND P6, PT, R157, 0x20, PT ;  /* 0x000000209d00780c */ /* 0x000fc60003fc6070 */
        /* <DEDUP_REMOVED lines=98> */
[----:B------:R-:W-:-:S04]  /*243b0*/  @P4 FFMA.FTZ R120, R122, R122, R121 ;  /* 0x0000007a7a784223 */ /* 0x000fc80000010079 */
[----:B------:R-:W-:-:S07]  /*243c0*/  IMAD.MOV.U32 R214, RZ, RZ, R120 ;  /* 0x000000ffffd67224 */ /* 0x000fce00078e0078 */
[----:B------:R-:W-:Y:S05]  /*243d0*/  WARPSYNC.COLLECTIVE R213, `(.L_x_3425) ;  /* 0x00000000d5087348 */ /* 0x000fea0003c00000 */
[----:B------:R0:W1:Y:S02]  /*243e0*/  SHFL.BFLY P6, R212, R214, R215, R216 ;  /* 0x0c0000d7d6d47389 */ /* 0x00006400000c00d8 */
[----:B01----:R-:W-:Y:S05]  /*243f0*/  ENDCOLLECTIVE ;  /* 0x000000000000791b */ /* 0x003fea0003800000 */
.L_x_3425:
[----:B------:R-:W-:Y:S02]  /*24400*/  IMAD.MOV.U32 R215, RZ, RZ, 0x2 ;  /* 0x00000002ffd77424 */ /* 0x000fe400078e00ff */
[----:B------:R-:W-:-:S04]  /*24410*/  IMAD.MOV.U32 R121, RZ, RZ, R212 ;  /* 0x000000ffff797224 */ /* 0x000fc800078e00d4 */
[----:B------:R-:W-:-:S05]  /*24420*/  FADD.FTZ R121, R120, R121 ;  /* 0x0000007978797221 */ /* 0x000fca0000010000 */
[----:B------:R-:W-:-:S07]  /*24430*/  MOV R214, R121 ;  /* 0x0000007900d67202 */ /* 0x000fce0000000f00 */
[----:B------:R-:W-:Y:S05]  /*24440*/  WARPSYNC.COLLECTIVE R213, `(.L_x_3426) ;  /* 0x00000000d5087348 */ /* 0x000fea0003c00000 */
[----:B------:R0:W1:Y:S02]  /*24450*/  SHFL.BFLY P6, R212, R214, R215, R216 ;  /* 0x0c0000d7d6d47389 */ /* 0x00006400000c00d8 */
[----:B01----:R-:W-:Y:S05]  /*24460*/  ENDCOLLECTIVE ;  /* 0x000000000000791b */ /* 0x003fea0003800000 */
.L_x_3426:
[----:B------:R-:W-:Y:S01]  /*24470*/  HFMA2 R215, -RZ, RZ, 0, 2.384185791015625e-07 ;  /* 0x00000004ffd77431 */ /* 0x000fe200000001ff */
[----:B------:R-:W-:-:S05]  /*24480*/  MOV R122, R212 ;  /* 0x000000d4007a7202 */ /* 0x000fca0000000f00 */
[----:B------:R-:W-:-:S04]  /*24490*/  FADD.FTZ R122, R121, R122 ;  /* 0x0000007a797a7221 */ /* 0x000fc80000010000 */
[----:B------:R-:W-:-:S07]  /*244a0*/  IMAD.MOV.U32 R214, RZ, RZ, R122 ;  /* 0x000000ffffd67224 */ /* 0x000fce00078e007a */
[----:B------:R-:W-:Y:S05]  /*244b0*/  WARPSYNC.COLLECTIVE R213, `(.L_x_3427) ;  /* 0x00000000d5087348 */ /* 0x000fea0003c00000 */
[----:B------:R0:W1:Y:S02]  /*244c0*/  SHFL.BFLY P6, R212, R214, R215, R216 ;  /* 0x0c0000d7d6d47389 */ /* 0x00006400000c00d8 */
[----:B01----:R-:W-:Y:S05]  /*244d0*/  ENDCOLLECTIVE ;  /* 0x000000000000791b */ /* 0x003fea0003800000 */
.L_x_3427:
[----:B------:R-:W-:Y:S02]  /*244e0*/  IMAD.MOV.U32 R215, RZ, RZ, 0x8 ;  /* 0x00000008ffd77424 */ /* 0x000fe400078e00ff */
[----:B------:R-:W-:-:S04]  /*244f0*/  IMAD.MOV.U32 R123, RZ, RZ, R212 ;  /* 0x000000ffff7b7224 */ /* 0x000fc800078e00d4 */
[----:B------:R-:W-:-:S05]  /*24500*/  FADD.FTZ R123, R122, R123 ;  /* 0x0000007b7a7b7221 */ /* 0x000fca0000010000 */
[----:B------:R-:W-:-:S07]  /*24510*/  MOV R214, R123 ;  /* 0x0000007b00d67202 */ /* 0x000fce0000000f00 */
[----:B------:R-:W-:Y:S05]  /*24520*/  WARPSYNC.COLLECTIVE R213, `(.L_x_3428) ;  /* 0x00000000d5087348 */ /* 0x000fea0003c00000 */
[----:B------:R0:W1:Y:S02]  /*24530*/  SHFL.BFLY P6, R212, R214, R215, R216 ;  /* 0x0c0000d7d6d47389 */ /* 0x00006400000c00d8 */
[----:B01----:R-:W-:Y:S05]  /*24540*/  ENDCOLLECTIVE ;  /* 0x000000000000791b */ /* 0x003fea0003800000 */
.L_x_3428:
[----:B------:R-:W-:Y:S01]  /*24550*/  HFMA2 R215, -RZ, RZ, 0, 9.5367431640625e-07 ;  /* 0x00000010ffd77431 */ /* 0x000fe200000001ff */
[----:B------:R-:W-:-:S05]  /*24560*/  MOV R210, R212 ;  /* 0x000000d400d27202 */ /* 0x000fca0000000f00 */
[----:B------:R-:W-:-:S04]  /*24570*/  FADD.FTZ R211, R123, R210 ;  /* 0x000000d27bd37221 */ /* 0x000fc80000010000 */
[----:B------:R-:W-:-:S07]  /*24580*/  IMAD.MOV.U32 R214, RZ, RZ, R211 ;  /* 0x000000ffffd67224 */ /* 0x000fce00078e00d3 */
[----:B------:R-:W-:Y:S05]  /*24590*/  WARPSYNC.COLLECTIVE R213, `(.L_x_3429) ;  /* 0x00000000d5087348 */ /* 0x000fea0003c00000 */
[----:B------:R0:W1:Y:S02]  /*245a0*/  SHFL.BFLY P6, R212, R214, R215, R216 ;  /* 0x0c0000d7d6d47389 */ /* 0x00006400000c00d8 */
[----:B01----:R-:W-:Y:S05]  /*245b0*/  ENDCOLLECTIVE ;  /* 0x000000000000791b */ /* 0x003fea0003800000 */
.L_x_3429:
[----:B------:R-:W-:Y:S05]  /*245c0*/  BRA `(.L_x_3430) ;  /* 0xffffffdc00fc7947 */ /* 0x000fea000383ffff */
.L_x_3431:
        /* <DEDUP_REMOVED lines=11> */
.L_x_54340:


//--------------------- .text._ZN10layer_norm13ln_fwd_kernelINS_13Kernel_traitsI13__nv_bfloat16S2_S2_S2_fjLj1536ELj1ELj4ELj1ELj16ENS_18Kernel_traits_baseILj1536ES2_S2_S2_S2_fjLj128EEEEELb1ELb1ELb0ELb1EEEvNS_9FwdParamsE --------------------------
	.section	.text._ZN10layer_norm13ln_fwd_kernelINS_13Kernel_traitsI13__nv_bfloat16S2_S2_S2_fjLj1536ELj1ELj4ELj1ELj16ENS_18Kernel_traits_baseILj1536ES2_S2_S2_S2_fjLj128EEEEELb1ELb1ELb0ELb1EEEvNS_9FwdParamsE,"ax",@progbits
	.align	128
        .global         _ZN10layer_norm13ln_fwd_kernelINS_13Kernel_traitsI13__nv_bfloat16S2_S2_S2_fjLj1536ELj1ELj4ELj1ELj16ENS_18Kernel_traits_baseILj1536ES2_S2_S2_S2_fjLj128EEEEELb1ELb1ELb0ELb1EEEvNS_9FwdParamsE
        .type           _ZN10layer_norm13ln_fwd_kernelINS_13Kernel_traitsI13__nv_bfloat16S2_S2_S2_fjLj1536ELj1ELj4ELj1ELj16ENS_18Kernel_traits_baseILj1536ES2_S2_S2_S2_fjLj128EEEEELb1ELb1ELb0ELb1EEEvNS_9FwdParamsE,@function
        .size           _ZN10layer_norm13ln_fwd_kernelINS_13Kernel_traitsI13__nv_bfloat16S2_S2_S2_fjLj1536ELj1ELj4ELj1ELj16ENS_18Kernel_traits_baseILj1536ES2_S2_S2_S2_fjLj128EEEEELb1ELb1ELb0ELb1EEEvNS_9FwdParamsE,(.L_x_54341 - _ZN10layer_norm13ln_fwd_kernelINS_13Kernel_traitsI13__nv_bfloat16S2_S2_S2_fjLj1536ELj1ELj4ELj1ELj16ENS_18Kernel_traits_baseILj1536ES2_S2_S2_S2_fjLj128EEEEELb1ELb1ELb0ELb1EEEvNS_9FwdParamsE)
        .other          _ZN10layer_norm13ln_fwd_kernelINS_13Kernel_traitsI13__nv_bfloat16S2_S2_S2_fjLj1536ELj1ELj4ELj1ELj16ENS_18Kernel_traits_baseILj1536ES2_S2_S2_S2_fjLj128EEEEELb1ELb1ELb0ELb1EEEvNS_9FwdParamsE,@"STO_CUDA_ENTRY STV_DEFAULT"
_ZN10layer_norm13ln_fwd_kernelINS_13Kernel_traitsI13__nv_bfloat16S2_S2_S2_fjLj1536ELj1ELj4ELj1ELj16ENS_18Kernel_traits_baseILj1536ES2_S2_S2_S2_fjLj128EEEEELb1ELb1ELb0ELb1EEEvNS_9FwdParamsE:
.text._ZN10layer_norm13ln_fwd_kernelINS_13Kernel_traitsI13__nv_bfloat16S2_S2_S2_fjLj1536ELj1ELj4ELj1ELj16ENS_18Kernel_traits_baseILj1536ES2_S2_S2_S2_fjLj128EEEEELb1ELb1ELb0ELb1EEEvNS_9FwdParamsE:
[----:B------:R-:W-:Y:S01]  /*0000*/  LDC R1, c[0x0][0x37c] ;  /* 0x0000df00ff017b82 */ /* 0x000fe20000000800 */
[----:B------:R-:W0:Y:S07]  /*0010*/  LDCU.U8 UR4, c[0x0][0x464] ;  /* 0x00008c80ff0477ac */ /* 0x000e2e0008000000 */
[----:B------:R-:W1:Y:S01]  /*0020*/  LDC R218, c[0x0][0x458] ;  /* 0x00011600ffda7b82 */ /* 0x000e620000000800 */
[----:B------:R-:W2:Y:S01]  /*0030*/  LDCU.64 UR6, c[0x0][0x450] ;  /* 0x00008a00ff0677ac */ /* 0x000ea20008000a00 */
[----:B------:R-:W3:Y:S06]  /*0040*/  LDCU.64 UR8, c[0x0][0x358] ;  /* 0x00006b00ff0877ac */ /* 0x000eec0008000a00 */
[----:B------:R-:W4:Y:S01]  /*0050*/  LDC R219, c[0x0][0x45c] ;  /* 0x00011700ffdb7b82 */ /* 0x000f220000000800 */
[----:B------:R-:W5:Y:S01]  /*0060*/  LDCU.64 UR10, c[0x0][0x438] ;  /* 0x00008700ff0a77ac */ /* 0x000f620008000a00 */
        /* <DEDUP_REMOVED lines=8> */
[----:B-----5:R-:W-:Y:S02]  /*00f0*/  UISETP.NE.U32.AND UP0, UPT, UR10, URZ, UPT ;  /* 0x000000ff0a00728c */ /* 0x020fe4000bf05070 */
[----:B------:R-:W1:Y:S01]  /*0100*/  S2UR UR5, SR_CTAID.X ;  /* 0x00000000000579c3 */ /* 0x000e620000002500 */
[----:B------:R-:W3:Y:S01]  /*0110*/  S2R R6, SR_TID.X ;  /* 0x0000000000067919 */ /* 0x000ee20000002100 */
[----:B------:R-:W-:-:S06]  /*0120*/  UISETP.NE.AND.EX UP0, UPT, UR11, URZ, UPT, UP0 ;  /* 0x000000ff0b00728c */ /* 0x000fcc000bf05300 */
[----:B------:R-:W3:Y:S01]  /*0130*/  LDC R7, c[0x0][0x360] ;  /* 0x0000d800ff077b82 */ /* 0x000ee20000000800 */
[----:B-1----:R-:W-:Y:S02]  /*0140*/  USHF.L.U32 UR4, UR5, 0x2, URZ ;  /* 0x0000000205047899 */ /* 0x002fe400080006ff */
[--C-:B---3--:R-:W-:Y:S01]  /*0150*/  IMAD R0, R7, UR5, R6.reuse ;  /* 0x0000000507007c24 */ /* 0x108fe2000f8e0206 */
[----:B--2---:R-:W-:Y:S02]  /*0160*/  @P0 R2UR UR6, R2 ;  /* 0x00000000020602ca */ /* 0x004fe400000e0000 */
[----:B------:R-:W-:Y:S02]  /*0170*/  @P0 R2UR UR7, R3 ;  /* 0x00000000030702ca */ /* 0x000fe400000e0000 */
[----:B------:R-:W-:Y:S02]  /*0180*/  SHF.R.U32.HI R3, RZ, 0x5, R6 ;  /* 0x00000005ff037819 */ /* 0x000fe40000011606 */
[----:B------:R-:W-:-:S02]  /*0190*/  LOP3.LUT R2, R6, 0x1f, RZ, 0xc0, !PT ;  /* 0x0000001f06027812 */ /* 0x000fc400078ec0ff */
[----:B0-----:R-:W-:Y:S02]  /*01a0*/  @P0 IADD3 R218, P1, PT, R4, R9, RZ ;  /* 0x0000000904da0210 */ /* 0x001fe40007f3e0ff */
[----:B------:R-:W-:-:S03]  /*01b0*/  LOP3.LUT R3, R3, UR4, RZ, 0xfc, !PT ;  /* 0x0000000403037c12 */ /* 0x000fc6000f8efcff */
[----:B------:R-:W-:Y:S01]  /*01c0*/  @P0 IMAD.X R219, RZ, RZ, R5, P1 ;  /* 0x000000ffffdb0224 */ /* 0x000fe200008e0605 */
[----:B------:R-:W-:Y:S02]  /*01d0*/  UIADD3 UR14, UPT, UPT, UR6, -0x61c88647, URZ ;  /* 0x9e3779b9060e7890 */ /* 0x000fe4000fffe0ff */
[----:B------:R-:W-:Y:S02]  /*01e0*/  UIADD3 UR15, UPT, UPT, UR7, -0x4498517b, URZ ;  /* 0xbb67ae85070f7890 */ /* 0x000fe4000fffe0ff */
        /* <DEDUP_REMOVED lines=44> */
.L_x_3432:
        /* <DEDUP_REMOVED lines=28> */
.L_x_3433:
[----:B------:R-:W1:Y:S02]  /*0670*/  LDCU UR4, c[0x0][0x384] ;  /* 0x00007080ff0477ac */ /* 0x000e640008000800 */
[----:B-1----:R-:W-:-:S13]  /*0680*/  ISETP.GE.AND P0, PT, R3, UR4, PT ;  /* 0x0000000403007c0c */ /* 0x002fda000bf06270 */
[----:B------:R-:W-:Y:S05]  /*0690*/  @P0 EXIT ;  /* 0x000000000000094d */ /* 0x000fea0003800000 */
[----:B0-----:R-:W-:Y:S01]  /*06a0*/  IMAD.HI.U32 R6, R0, -0x326172a9, RZ ;  /* 0xcd9e8d5700067827 */ /* 0x001fe200078e00ff */
[----:B------:R-:W0:Y:S03]  /*06b0*/  LDCU.64 UR4, c[0x0][0x3e0] ;  /* 0x00007c00ff0477ac */ /* 0x000e260008000a00 */
[----:B------:R-:W-:Y:S01]  /*06c0*/  HFMA2 R167, -RZ, RZ, 0, 0 ;  /* 0x00000000ffa77431 */ /* 0x000fe200000001ff */
[----:B------:R-:W-:Y:S01]  /*06d0*/  BSSY B0, `(.L_x_3434) ;  /* 0x000226b000007945 */ /* 0x000fe20003800000 */
[----:B------:R-:W-:Y:S01]  /*06e0*/  IMAD.HI.U32 R7, R4, -0x2daee0ad, RZ ;  /* 0xd2511f5304077827 */ /* 0x000fe200078e00ff */
[----:B------:R-:W-:Y:S01]  /*06f0*/  LOP3.LUT R6, R5, UR6, R6, 0x96, !PT ;  /* 0x0000000605067c12 */ /* 0x000fe2000f8e9606 */
[----:B------:R-:W1:Y:S01]  /*0700*/  LDCU UR32, c[0x0][0x404] ;  /* 0x00008080ff2077ac */ /* 0x000e620008000800 */
[----:B------:R-:W-:Y:S01]  /*0710*/  LOP3.LUT R218, R218, 0x3, RZ, 0xc0, !PT ;  /* 0x00000003dada7812 */ /* 0x000fe200078ec0ff */
[----:B------:R-:W-:Y:S01]  /*0720*/  IMAD R9, R0, -0x326172a9, RZ ;  /* 0xcd9e8d5700097824 */ /* 0x000fe200078e02ff */
[----:B------:R-:W-:Y:S01]  /*0730*/  LOP3.LUT R7, R7, UR7, RZ, 0x3c, !PT ;  /* 0x0000000707077c12 */ /* 0x000fe2000f8e3cff */
[----:B------:R-:W-:Y:S01]  /*0740*/  IMAD R11, R4, -0x2daee0ad, RZ ;  /* 0xd2511f53040b7824 */ /* 0x000fe200078e02ff */
[----:B-----5:R-:W-:Y:S01]  /*0750*/  PRMT R14, R56, 0x7632, R14 ;  /* 0x00007632380e7816 */ /* 0x020fe2000000000e */
[----:B------:R-:W-:Y:S01]  /*0760*/  IMAD.HI.U32 R10, R6, -0x2daee0ad, RZ ;  /* 0xd2511f53060a7827 */ /* 0x000fe200078e00ff */
[----:B------:R-:W-:Y:S01]  /*0770*/  PRMT R15, R79, 0x7632, R15 ;  /* 0x000076324f0f7816 */ /* 0x000fe2000000000f */
[----:B------:R-:W2:Y:S01]  /*0780*/  LDCU UR33, c[0x0][0x408] ;  /* 0x00008100ff2177ac */ /* 0x000ea20008000800 */
        /* <DEDUP_REMOVED lines=10> */
[----:B------:R-:W0:Y:S01]  /*0830*/  LDCU.U8 UR4, c[0x0][0x410] ;  /* 0x00008200ff0477ac */ /* 0x000e220008000000 */
[----:B------:R-:W-:-:S02]  /*0840*/  PRMT R18, R54, 0x7632, R18 ;  /* 0x0000763236127816 */ /* 0x000fc40000000012 */
[C---:B------:R-:W-:Y:S01]  /*0850*/  IMAD.HI.U32 R9, R8.reuse, -0x2daee0ad, RZ ;  /* 0xd2511f5308097827 */ /* 0x040fe200078e00ff */
        /* <DEDUP_REMOVED lines=8> */
[----:B------:R-:W-:Y:S01]  /*08e0*/  PRMT R21, R76, 0x7632, R21 ;  /* 0x000076324c157816 */ /* 0x000fe20000000015 */
[----:B------:R-:W4:Y:S01]  /*08f0*/  LDCU UR13, c[0x0][0x448] ;  /* 0x00008900ff0d77ac */ /* 0x000f220008000800 */
[----:B------:R-:W-:Y:S01]  /*0900*/  PRMT R22, R52, 0x7632, R22 ;  /* 0x0000763234167816 */ /* 0x000fe20000000016 */
[----:B------:R-:W-:Y:S01]  /*0910*/  IMAD.HI.U32 R7, R9, -0x326172a9, RZ ;  /* 0xcd9e8d5709077827 */ /* 0x000fe200078e00ff */
[----:B------:R-:W-:Y:S01]  /*0920*/  LOP3.LUT R8, R11, UR19, R8, 0x96, !PT ;  /* 0x000000130b087c12 */ /* 0x000fe2000f8e9608 */
[----:B------:R-:W1:Y:S01]  /*0930*/  LDCU.64 UR10, c[0x0][0x3a0] ;  /* 0x00007400ff0a77ac */ /* 0x000e620008000a00 */
[----:B------:R-:W-:Y:S01]  /*0940*/  PRMT R23, R75, 0x7632, R23 ;  /* 0x000076324b177816 */ /* 0x000fe20000000017 */
[----:B------:R-:W-:Y:S01]  /*0950*/  IMAD R11, R6, -0x2daee0ad, RZ ;  /* 0xd2511f53060b7824 */ /* 0x000fe200078e02ff */
[----:B------:R-:W-:Y:S01]  /*0960*/  LOP3.LUT R7, R10, UR18, R7, 0x96, !PT ;  /* 0x000000120a077c12 */ /* 0x000fe2000f8e9607 */
[----:B------:R-:W-:Y:S01]  /*0970*/  IMAD R9, R9, -0x326172a9, RZ ;  /* 0xcd9e8d5709097824 */ /* 0x000fe200078e02ff */
[----:B------:R-:W-:Y:S01]  /*0980*/  PRMT R24, R51, 0x7632, R24 ;  /* 0x0000763233187816 */ /* 0x000fe20000000018 */
[----:B------:R-:W-:Y:S01]  /*0990*/  IMAD.HI.U32 R6, R8, -0x326172a9, RZ ;  /* 0xcd9e8d5708067827 */ /* 0x000fe200078e00ff */
[----:B------:R-:W-:Y:S01]  /*09a0*/  PRMT R25, R74, 0x7632, R25 ;  /* 0x000076324a197816 */ /* 0x000fe20000000019 */
[----:B0-----:R-:W-:Y:S01]  /*09b0*/  UISETP.NE.AND UP1, UPT, UR4, URZ, UPT ;  /* 0x000000ff0400728c */ /* 0x001fe2000bf25270 */
[----:B------:R-:W-:Y:S01]  /*09c0*/  PRMT R26, R50, 0x7632, R26 ;  /* 0x00007632321a7816 */ /* 0x000fe2000000001a */
[----:B------:R-:W-:Y:S01]  /*09d0*/  IMAD.HI.U32 R10, R7, -0x2daee0ad, RZ ;  /* 0xd2511f53070a7827 */ /* 0x000fe200078e00ff */
[----:B------:R-:W-:-:S02]  /*09e0*/  LOP3.LUT R6, R9, UR20, R6, 0x96, !PT ;  /* 0x0000001409067c12 */ /* 0x000fc4000f8e9606 */
[----:B------:R-:W-:Y:S01]  /*09f0*/  PRMT R27, R73, 0x7632, R27 ;  /* 0x00007632491b7816 */ /* 0x000fe2000000001b */
[----:B------:R-:W-:Y:S01]  /*0a00*/  IMAD R12, R7, -0x2daee0ad, RZ ;  /* 0xd2511f53070c7824 */ /* 0x000fe200078e02ff */
[----:B------:R-:W-:Y:S01]  /*0a10*/  LOP3.LUT R10, R11, UR21, R10, 0x96, !PT ;  /* 0x000000150b0a7c12 */ /* 0x000fe2000f8e960a */
[----:B------:R-:W-:Y:S01]  /*0a20*/  IMAD R8, R8, -0x326172a9, RZ ;  /* 0xcd9e8d5708087824 */ /* 0x000fe200078e02ff */
[----:B------:R-:W-:Y:S01]  /*0a30*/  PRMT R28, R49, 0x7632, R28 ;  /* 0x00007632311c7816 */ /* 0x000fe2000000001c */
[----:B------:R-:W-:Y:S01]  /*0a40*/  IMAD.HI.U32 R9, R6, -0x2daee0ad, RZ ;  /* 0xd2511f5306097827 */ /* 0x000fe200078e00ff */
[----:B------:R-:W-:Y:S02]  /*0a50*/  PRMT R29, R72, 0x7632, R29 ;  /* 0x00007632481d7816 */ /* 0x000fe4000000001d */
        /* <DEDUP_REMOVED lines=77> */
[----:B-1234-:R-:W-:-:S07]  /*0f30*/  PRMT R166, R88, 0x7632, R166 ;  /* 0x0000763258a67816 */ /* 0x01efce00000000a6 */
.L_x_3927:
[----:B--2---:R-:W0:Y:S01]  /*0f40*/  LDC.64 R128, c[0x0][0x390] ;  /* 0x0000e400ff807b82 */ /* 0x004e220000000a00 */
[----:B------:R-:W1:Y:S01]  /*0f50*/  @UP0 LDCU.64 UR4, c[0x0][0x3e0] ;  /* 0x00007c00ff0407ac */ /* 0x000e620008000a00 */
[----:B------:R-:W-:Y:S01]  /*0f60*/  IMAD R116, R3, UR12, RZ ;  /* 0x0000000c03747c24 */ /* 0x000fe2000f8e02ff */
[----:B------:R-:W-:Y:S01]  /*0f70*/  PLOP3.LUT P0, PT, PT, PT, UP0, 0x80, 0x8 ;  /* 0x000000000008781c */ /* 0x000fe20003f0f008 */
[----:B------:R-:W-:Y:S01]  /*0f80*/  IMAD.MOV.U32 R120, RZ, RZ, 0x2 ;  /* 0x00000002ff787424 */ /* 0x000fe200078e00ff */
[----:B------:R-:W-:Y:S02]  /*0f90*/  PLOP3.LUT P1, PT, PT, PT, UP0, 0x80, 0x8 ;  /* 0x000000000008781c */ /* 0x000fe40003f2f008 */
[----:B------:R-:W-:-:S04]  /*0fa0*/  SHF.R.S32.HI R117, RZ, 0x1f, R116 ;  /* 0x0000001fff757819 */ /* 0x000fc80000011474 */
[----:B------:R-:W-:-:S04]  /*0fb0*/  LEA.HI R117, R117, R116, RZ, 0x3 ;  /* 0x0000007475757211 */ /* 0x000fc800078f18ff */
[----:B------:R-:W-:Y:S01]  /*0fc0*/  LEA.HI.SX32 R133, R117, R2, 0x1d ;  /* 0x0000000275857211 */ /* 0x000fe200078feaff */
[----:B-1----:R-:W-:-:S04]  /*0fd0*/  @P0 IMAD.WIDE R120, R3, R120, UR4 ;  /* 0x0000000403780e25 */ /* 0x002fc8000f8e0278 */
[----:B0-----:R-:W-:Y:S02]  /*0fe0*/  IMAD.WIDE.U32 R116, R133, 0x10, R128 ;  /* 0x0000001085747825 */ /* 0x001fe400078e0080 */
[----:B------:R-:W2:Y:S04]  /*0ff0*/  @P1 LDG.E.U16 R120, desc[UR8][R120.64] ;  /* 0x0000000878781981 */ /* 0x000ea8000c1e1500 */
[----:B------:R-:W5:Y:S01]  /*1000*/  LDG.E.128 R116, desc[UR8][R116.64] ;  /* 0x0000000874747981 */ /* 0x000f62000c1e1d00 */
[----:B------:R-:W-:Y:S01]  /*1010*/  ISETP.NE.U32.AND P0, PT, RZ, UR10, PT ;  /* 0x0000000aff007c0c */ /* 0x000fe2000bf05070 */
[----:B------:R-:W-:Y:S01]  /*1020*/  IMAD.MOV.U32 R178, RZ, RZ, 0x3f800000 ;  /* 0x3f800000ffb27424 */ /* 0x000fe200078e00ff */
[----:B------:R-:W-:Y:S01]  /*1030*/  PLOP3.LUT P1, PT, PT, PT, UP0, 0x80, 0x8 ;  /* 0x000000000008781c */ /* 0x000fe20003f2f008 */
[----:B------:R-:W-:Y:S01]  /*1040*/  IMAD.MOV.U32 R177, RZ, RZ, 0x2f800000 ;  /* 0x2f800000ffb17424 */ /* 0x000fe200078e00ff */
[----:B------:R-:W-:-:S11]  /*1050*/  ISETP.NE.AND.EX P0, PT, RZ, UR11, PT, P0 ;  /* 0x0000000bff007c0c */ /* 0x000fd6000bf05300 */
[----:B--2---:R-:W-:Y:S02]  /*1060*/  @P1 SHF.L.U32 R178, R120, 0x10, RZ ;  /* 0x0000001078b21819 */ /* 0x004fe400000006ff */
[----:B------:R-:W-:Y:S05]  /*1070*/  @!P0 BRA `(.L_x_3435) ;  /* 0x0000002800988947 */ /* 0x000fea0003800000 */
        /* <DEDUP_REMOVED lines=10> */
[----:B------:R-:W-:-:S04]  /*1120*/  VIADDMNMX.U32 R120, R218, 0xfffffffe, R121, PT ;  /* 0xfffffffeda787846 */ /* 0x000fc80003800079 */
[----:B------:R-:W-:-:S04]  /*1130*/  SHF.L.U32 R122, R120, 0x2, RZ ;  /* 0x00000002787a7819 */ /* 0x000fc800000006ff */
[----:B------:R-:W0:Y:S02]  /*1140*/  LDC R120, c[0x2][R122] ;  /* 0x008000007a787b82 */ /* 0x000e240000000800 */
[----:B0-----:R-:W-:-:S04]  /*1150*/  SHF.R.S32.HI R121, RZ, 0x1f, R120 ;  /* 0x0000001fff797819 */ /* 0x001fc80000011478 */
.L_x_54180:
[----:B------:R-:W-:Y:S05]  /*1160*/  BRX R120 -0x1170                                       (*"BRANCH_TARGETS .L_x_54181,.L_x_54182,.L_x_54183"*) ;  /* 0xffffffec78a47949 */ /* 0x000fea000383ffff */
.L_x_54183:
[----:B------:R-:W-:Y:S01]  /*1170*/  VIADD R120, R218, 0x1 ;  /* 0x00000001da787836 */ /* 0x000fe20000000000 */
[----:B------:R-:W-:Y:S01]  /*1180*/  MOV R121, R169 ;  /* 0x000000a900797202 */ /* 0x000fe20000000f00 */
[----:B------:R-:W-:Y:S01]  /*1190*/  IMAD.MOV.U32 R188, RZ, RZ, R190 ;  /* 0x000000ffffbc7224 */ /* 0x000fe200078e00be */
[----:B------:R-:W-:Y:S06]  /*11a0*/  BRA `(.L_x_3437) ;  /* 0x0000000000ec7947 */ /* 0x000fec0003800000 */
.L_x_54181:
[----:B------:R-:W-:Y:S01]  /*11b0*/  IMAD.MOV.U32 R188, RZ, RZ, R190 ;  /* 0x000000ffffbc7224 */ /* 0x000fe200078e00be */
[----:B------:R-:W-:Y:S01]  /*11c0*/  MOV R121, R179 ;  /* 0x000000b300797202 */ /* 0x000fe20000000f00 */
[----:B------:R-:W-:Y:S01]  /*11d0*/  IMAD.MOV.U32 R120, RZ, RZ, 0x3 ;  /* 0x00000003ff787424 */ /* 0x000fe200078e00ff */
[----:B------:R-:W-:Y:S06]  /*11e0*/  BRA `(.L_x_3437) ;  /* 0x0000000000dc7947 */ /* 0x000fec0003800000 */
.L_x_54182:
        /* <DEDUP_REMOVED lines=13> */
.L_x_3439:
[----:B------:R-:W-:Y:S05]  /*12c0*/  BSYNC.RECONVERGENT B2 ;  /* 0x0000000000027941 */ /* 0x000fea0003800200 */
.L_x_3438:
        /* <DEDUP_REMOVED lines=37> */
[----:B------:R-:W-:Y:S02]  /*1520*/  HFMA2 R120, -RZ, RZ, 0, 0 ;  /* 0x00000000ff787431 */ /* 0x000fe400000001ff */
[----:B------:R-:W-:Y:S01]  /*1530*/  IMAD.WIDE.U32 R188, R188, -0x2daee0ad, RZ ;  /* 0xd2511f53bcbc7825 */ /* 0x000fe200078e00ff */
[----:B------:R-:W-:-:S04]  /*1540*/  LOP3.LUT R169, R124, UR30, R171, 0x96, !PT ;  /* 0x0000001e7ca97c12 */ /* 0x000fc8000f8e96ab */
[----:B------:R-:W-:-:S07]  /*1550*/  LOP3.LUT R179, R122, UR31, R189, 0x96, !PT ;  /* 0x0000001f7ab37c12 */ /* 0x000fce000f8e96bd */
.L_x_3437:
[----:B------:R-:W-:Y:S05]  /*1560*/  BSYNC.RECONVERGENT B1 ;  /* 0x0000000000017941 */ /* 0x000fea0003800200 */
.L_x_3436:
[----:B------:R-:W-:Y:S01]  /*1570*/  I2FP.F32.U32 R122, R121 ;  /* 0x00000079007a7245 */ /* 0x000fe20000201000 */
[----:B-----5:R-:W-:Y:S01]  /*1580*/  IMAD.U32 R121, R116, 0x10000, RZ ;  /* 0x0001000074797824 */ /* 0x020fe200078e00ff */
[----:B------:R-:W-:Y:S01]  /*1590*/  MOV R175, UR32 ;  /* 0x0000002000af7c02 */ /* 0x000fe20008000f00 */
[----:B------:R-:W-:Y:S01]  /*15a0*/  IMAD.U32 R176, RZ, RZ, UR33 ;  /* 0x00000021ffb07e24 */ /* 0x000fe2000f8e00ff */
[----:B------:R-:W-:Y:S01]  /*15b0*/  ISETP.NE.AND P2, PT, R120, 0x1, PT ;  /* 0x000000017800780c */ /* 0x000fe20003f45270 */
[----:B------:R-:W-:Y:S01]  /*15c0*/  FFMA.FTZ R122, R122, R177, 1.1641532182693481445e-10 ;  /* 0x2f0000007a7a7423 */ /* 0x000fe200000100b1 */
[----:B------:R-:W-:Y:S01]  /*15d0*/  FMUL.FTZ R121, R121, R178 ;  /* 0x000000b279797220 */ /* 0x000fe20000410000 */
[----:B------:R-:W-:Y:S01]  /*15e0*/  IMAD.U32 R124, R112, 0x10000, RZ ;  /* 0x00010000707c7824 */ /* 0x000fe200078e00ff */
[----:B------:R-:W-:Y:S01]  /*15f0*/  BSSY.RECONVERGENT B1, `(.L_x_3440) ;  /* 0x000004d000017945 */ /* 0x000fe20003800200 */
[----:B------:R-:W-:Y:S01]  /*1600*/  PRMT R116, R116, 0x7632, R116 ;  /* 0x0000763274747816 */ /* 0x000fe20000000074 */
[----:B------:R-:W-:Y:S01]  /*1610*/  FMUL.FTZ R121, R121, R176 ;  /* 0x000000b079797220 */ /* 0x000fe20000410000 */
[----:B------:R-:W-:Y:S01]  /*1620*/  FSETP.GTU.FTZ.AND P1, PT, R122, R175, PT ;  /* 0x000000af7a00720b */ /* 0x000fe20003f3c000 */
[----:B------:R-:W-:Y:S01]  /*1630*/  IMAD.U32 R122, R88, 0x10000, RZ ;  /* 0x00010000587a7824 */ /* 0x000fe200078e00ff */
[----:B------:R-:W-:-:S02]  /*1640*/  PRMT R127, R112, 0x7632, R127 ;  /* 0x00007632707f7816 */ /* 0x000fc4000000007f */
[----:B------:R-:W-:Y:S02]  /*1650*/  FSEL R121, R121, RZ, !P1 ;  /* 0x000000ff79797208 */ /* 0x000fe40004800000 */
[----:B------:R-:W-:-:S03]  /*1660*/  PLOP3.LUT P1, PT, P1, PT, PT, 0x8, 0x80 ;  /* 0x000000000080781c */ /* 0x000fc60000f2e170 */
[----:B------:R-:W-:Y:S01]  /*1670*/  FFMA.FTZ R131, R121, R122, R124 ;  /* 0x0000007a79837223 */ /* 0x000fe2000001007c */
[----:B------:R-:W-:Y:S01]  /*1680*/  HFMA2 R122, -RZ, RZ, 0, 1.1920928955078125e-07 ;  /* 0x00000002ff7a7431 */ /* 0x000fe200000001ff */
[----:B------:R-:W-:Y:S01]  /*1690*/  P2R R126, PR, RZ, 0x2 ;  /* 0x00000002ff7e7803 */ /* 0x000fe20000000000 */
        /* <DEDUP_REMOVED lines=10> */
.L_x_3442:
        /* <DEDUP_REMOVED lines=13> */
.L_x_3444:
[----:B------:R-:W-:Y:S05]  /*1810*/  BSYNC.RECONVERGENT B2 ;  /* 0x0000000000027941 */ /* 0x000fea0003800200 */
.L_x_3443:
        /* <DEDUP_REMOVED lines=39> */
[----:B------:R-:W-:Y:S02]  /*1a90*/  HFMA2 R122, -RZ, RZ, 0, 0 ;  /* 0x00000000ff7a7431 */ /* 0x000fe400000001ff */
[----:B------:R-:W-:Y:S02]  /*1aa0*/  IMAD.MOV.U32 R121, RZ, RZ, R188 ;  /* 0x000000ffff797224 */ /* 0x000fe400078e00bc */
[----:B------:R-:W-:-:S07]  /*1ab0*/  IMAD.MOV.U32 R188, RZ, RZ, R120 ;  /* 0x000000ffffbc7224 */ /* 0x000fce00078e0078 */
.L_x_3441:
[----:B------:R-:W-:Y:S05]  /*1ac0*/  BSYNC.RECONVERGENT B1 ;  /* 0x0000000000017941 */ /* 0x000fea0003800200 */
.L_x_3440:
[----:B------:R-:W-:Y:S01]  /*1ad0*/  I2FP.F32.U32 R120, R121 ;  /* 0x0000007900787245 */ /* 0x000fe20000201000 */
[----:B------:R-:W-:Y:S01]  /*1ae0*/  IMAD.U32 R121, R116, 0x10000, RZ ;  /* 0x0001000074797824 */ /* 0x000fe200078e00ff */
[----:B------:R-:W-:Y:S01]  /*1af0*/  ISETP.NE.AND P2, PT, R122, 0x1, PT ;  /* 0x000000017a00780c */ /* 0x000fe20003f45270 */
[----:B------:R-:W-:Y:S01]  /*1b00*/  IMAD.U32 R116, R127, 0x10000, RZ ;  /* 0x000100007f747824 */ /* 0x000fe200078e00ff */
[----:B------:R-:W-:Y:S01]  /*1b10*/  SHF.L.U32 R130, R166, 0x10, RZ ;  /* 0x00000010a6827819 */ /* 0x000fe200000006ff */
[----:B------:R-:W-:Y:S01]  /*1b20*/  FFMA.FTZ R120, R120, R177, 1.1641532182693481445e-10 ;  /* 0x2f00000078787423 */ /* 0x000fe200000100b1 */
[----:B------:R-:W-:Y:S01]  /*1b30*/  FMUL.FTZ R121, R121, R178 ;  /* 0x000000b279797220 */ /* 0x000fe20000410000 */
[----:B------:R-:W-:Y:S03]  /*1b40*/  BSSY.RECONVERGENT B1, `(.L_x_3445) ;  /* 0x000004a000017945 */ /* 0x000fe60003800200 */
[----:B------:R-:W-:Y:S01]  /*1b50*/  FMUL.FTZ R121, R121, R176 ;  /* 0x000000b079797220 */ /* 0x000fe20000410000 */
[----:B------:R-:W-:Y:S01]  /*1b60*/  FSETP.GTU.FTZ.AND P1, PT, R120, R175, PT ;  /* 0x000000af7800720b */ /* 0x000fe20003f3c000 */
[----:B------:R-:W-:-:S03]  /*1b70*/  IMAD.MOV.U32 R120, RZ, RZ, 0x2 ;  /* 0x00000002ff787424 */ /* 0x000fc600078e00ff */
[----:B------:R-:W-:Y:S02]  /*1b80*/  FSEL R121, R121, RZ, !P1 ;  /* 0x000000ff79797208 */ /* 0x000fe40004800000 */
[----:B------:R-:W-:-:S03]  /*1b90*/  PLOP3.LUT P1, PT, P1, PT, PT, 0x8, 0x80 ;  /* 0x000000000080781c */ /* 0x000fc60000f2e170 */
[----:B------:R-:W-:Y:S01]  /*1ba0*/  FFMA.FTZ R130, R121, R130, R116 ;  /* 0x0000008279827223 */ /* 0x000fe20000010074 */
[----:B------:R-:W-:Y:S01]  /*1bb0*/  P2R R127, PR, RZ, 0x2 ;  /* 0x00000002ff7f7803 */ /* 0x000fe20000000000 */
        /* <DEDUP_REMOVED lines=10> */
.L_x_3447:
        /* <DEDUP_REMOVED lines=13> */
.L_x_3449:
[----:B------:R-:W-:Y:S05]  /*1d30*/  BSYNC.RECONVERGENT B2 ;  /* 0x0000000000027941 */ /* 0x000fea0003800200 */
.L_x_3448:
        /* <DEDUP_REMOVED lines=41> */
[----:B------:R-:W-:-:S07]  /*1fd0*/  LOP3.LUT R179, R122, UR31, R121, 0x96, !PT ;  /* 0x0000001f7ab37c12 */ /* 0x000fce000f8e9679 */
.L_x_3446:
[----:B------:R-:W-:Y:S05]  /*1fe0*/  BSYNC.RECONVERGENT B1 ;  /* 0x0000000000017941 */ /* 0x000fea0003800200 */
.L_x_3445:
[----:B------:R-:W-:Y:S01]  /*1ff0*/  I2FP.F32.U32 R116, R116 ;  /* 0x0000007400747245 */ /* 0x000fe20000201000 */
[----:B------:R-:W-:Y:S01]  /*2000*/  IMAD.U32 R121, R117, 0x10000, RZ ;  /* 0x0001000075797824 */ /* 0x000fe200078e00ff */
[----:B------:R-:W-:Y:S01]  /*2010*/  ISETP.NE.AND P2, PT, R120, 0x1, PT ;  /* 0x000000017800780c */ /* 0x000fe20003f45270 */
[----:B------:R-:W-:Y:S01]  /*2020*/  BSSY.RECONVERGENT B1, `(.L_x_3450) ;  /* 0x000004f000017945 */ /* 0x000fe20003800200 */
[----:B------:R-:W-:Y:S01]  /*2030*/  SHF.L.U32 R134, R89, 0x10, RZ ;  /* 0x0000001059867819 */ /* 0x000fe200000006ff */
[----:B------:R-:W-:Y:S01]  /*2040*/  FFMA.FTZ R116, R116, R177, 1.1641532182693481445e-10 ;  /* 0x2f00000074747423 */ /* 0x000fe200000100b1 */
[----:B------:R-:W-:Y:S01]  /*2050*/  FMUL.FTZ R121, R121, R178 ;  /* 0x000000b279797220 */ /* 0x000fe20000410000 */
[----:B------:R-:W-:Y:S02]  /*2060*/  PRMT R132, R117, 0x7632, R132 ;  /* 0x0000763275847816 */ /* 0x000fe40000000084 */
[----:B------:R-:W-:Y:S01]  /*2070*/  PRMT R135, R113, 0x7632, R135 ;  /* 0x0000763271877816 */ /* 0x000fe20000000087 */
[----:B------:R-:W-:Y:S01]  /*2080*/  FMUL.FTZ R121, R121, R176 ;  /* 0x000000b079797220 */ /* 0x000fe20000410000 */
[----:B------:R-:W-:Y:S01]  /*2090*/  FSETP.GTU.FTZ.AND P1, PT, R116, R175, PT ;  /* 0x000000af7400720b */ /* 0x000fe20003f3c000 */
[----:B------:R-:W-:Y:S01]  /*20a0*/  IMAD.U32 R116, R113, 0x10000, RZ ;  /* 0x0001000071747824 */ /* 0x000fe200078e00ff */
[----:B------:R-:W-:-:S02]  /*20b0*/  MOV R117, R170 ;  /* 0x000000aa00757202 */ /* 0x000fc40000000f00 */
[----:B------:R-:W-:Y:S02]  /*20c0*/  FSEL R121, R121, RZ, !P1 ;  /* 0x000000ff79797208 */ /* 0x000fe40004800000 */
[----:B------:R-:W-:-:S03]  /*20d0*/  PLOP3.LUT P1, PT, P1, PT, PT, 0x8, 0x80 ;  /* 0x000000000080781c */ /* 0x000fc60000f2e170 */
[----:B------:R-:W-:Y:S01]  /*20e0*/  FFMA.FTZ R134, R121, R134, R116 ;  /* 0x0000008679867223 */ /* 0x000fe20000010074 */
        /* <DEDUP_REMOVED lines=10> */
.L_x_3452:
        /* <DEDUP_REMOVED lines=13> */
.L_x_3454:
[----:B------:R-:W-:Y:S05]  /*2260*/  BSYNC.RECONVERGENT B2 ;  /* 0x0000000000027941 */ /* 0x000fea0003800200 */
.L_x_3453:
        /* <DEDUP_REMOVED lines=38> */
[----:B------:R-:W-:-:S04]  /*24d0*/  LOP3.LUT R169, R122, UR30, R171, 0x96, !PT ;  /* 0x0000001e7aa97c12 */ /* 0x000fc8000f8e96ab */
[----:B------:R-:W-:Y:S02]  /*24e0*/  LOP3.LUT R179, R120, UR31, R117, 0x96, !PT ;  /* 0x0000001f78b37c12 */ /* 0x000fe4000f8e9675 */
[----:B------:R-:W-:Y:S01]  /*24f0*/  MOV R117, R188 ;  /* 0x000000bc00757202 */ /* 0x000fe20000000f00 */
[----:B------:R-:W-:-:S07]  /*2500*/  IMAD.MOV.U32 R188, RZ, RZ, R116 ;  /* 0x000000ffffbc7224 */ /* 0x000fce00078e0074 */
.L_x_3451:
[----:B------:R-:W-:Y:S05]  /*2510*/  BSYNC.RECONVERGENT B1 ;  /* 0x0000000000017941 */ /* 0x000fea0003800200 */
.L_x_3450:
[----:B------:R-:W-:Y:S01]  /*2520*/  I2FP.F32.U32 R116, R117 ;  /* 0x0000007500747245 */ /* 0x000fe20000201000 */
[----:B------:R-:W-:Y:S01]  /*2530*/  BSSY.RECONVERGENT B1, `(.L_x_3455) ;  /* 0x000004f000017945 */ /* 0x000fe20003800200 */
[----:B------:R-:W-:Y:S01]  /*2540*/  SHF.L.U32 R117, R132, 0x10, RZ ;  /* 0x0000001084757819 */ /* 0x000fe200000006ff */
[----:B------:R-:W-:Y:S01]  /*2550*/  IMAD.U32 R132, R165, 0x10000, RZ ;  /* 0x00010000a5847824 */ /* 0x000fe200078e00ff */
[----:B------:R-:W-:Y:S01]  /*2560*/  ISETP.NE.AND P3, PT, R121, 0x1, PT ;  /* 0x000000017900780c */ /* 0x000fe20003f65270 */
[----:B------:R-:W-:Y:S01]  /*2570*/  FFMA.FTZ R116, R116, R177, 1.1641532182693481445e-10 ;  /* 0x2f00000074747423 */ /* 0x000fe200000100b1 */
[----:B------:R-:W-:Y:S02]  /*2580*/  HFMA2 R120, -RZ, RZ, 0, 1.1920928955078125e-07 ;  /* 0x00000002ff787431 */ /* 0x000fe400000001ff */
[----:B------:R-:W-:Y:S02]  /*2590*/  FMUL.FTZ R117, R117, R178 ;  /* 0x000000b275757220 */ /* 0x000fe40000410000 */
[----:B------:R-:W-:-:S02]  /*25a0*/  FSETP.GTU.FTZ.AND P2, PT, R116, R175, PT ;  /* 0x000000af7400720b */ /* 0x000fc40003f5c000 */
        /* <DEDUP_REMOVED lines=15> */
.L_x_3457:
        /* <DEDUP_REMOVED lines=13> */
.L_x_3459:
[----:B------:R-:W-:Y:S05]  /*2770*/  BSYNC.RECONVERGENT B2 ;  /* 0x0000000000027941 */ /* 0x000fea0003800200 */
.L_x_3458:
        /* <DEDUP_REMOVED lines=42> */
.L_x_3456:
[----:B------:R-:W-:Y:S05]  /*2a20*/  BSYNC.RECONVERGENT B1 ;  /* 0x0000000000017941 */ /* 0x000fea0003800200 */
.L_x_3455:
        /* <DEDUP_REMOVED lines=8> */
[----:B------:R-:W-:Y:S01]  /*2ab0*/  IMAD.MOV.U32 R121, RZ, RZ, 0x2 ;  /* 0x00000002ff797424 */ /* 0x000fe200078e00ff */
[----:B------:R-:W-:Y:S01]  /*2ac0*/  PRMT R135, R114, 0x7632, R135 ;  /* 0x0000763272877816 */ /* 0x000fe20000000087 */
        /* <DEDUP_REMOVED lines=16> */
.L_x_3462:
        /* <DEDUP_REMOVED lines=13> */
.L_x_3464:
[----:B------:R-:W-:Y:S05]  /*2ca0*/  BSYNC.RECONVERGENT B2 ;  /* 0x0000000000027941 */ /* 0x000fea0003800200 */
.L_x_3463:
        /* <DEDUP_REMOVED lines=40> */
[----:B------:R-:W-:Y:S01]  /*2f30*/  IMAD.MOV.U32 R117, RZ, RZ, R188 ;  /* 0x000000ffff757224 */ /* 0x000fe200078e00bc */
[----:B------:R-:W-:-:S07]  /*2f40*/  MOV R188, R116 ;  /* 0x0000007400bc7202 */ /* 0x000fce0000000f00 */
.L_x_3461:
[----:B------:R-:W-:Y:S05]  /*2f50*/  BSYNC.RECONVERGENT B1 ;  /* 0x0000000000017941 */ /* 0x000fea0003800200 */
.L_x_3460:
        /* <DEDUP_REMOVED lines=24> */
.L_x_3467:
        /* <DEDUP_REMOVED lines=13> */
.L_x_3469:
[----:B------:R-:W-:Y:S05]  /*31b0*/  BSYNC.RECONVERGENT B2 ;  /* 0x0000000000027941 */ /* 0x000fea0003800200 */
.L_x_3468:
        /* <DEDUP_REMOVED lines=43> */
.L_x_3466:
[----:B------:R-:W-:Y:S05]  /*3470*/  BSYNC.RECONVERGENT B1 ;  /* 0x0000000000017941 */ /* 0x000fea0003800200 */
.L_x_3465:
[----:B------:R-:W-:Y:S01]  /*3480*/  I2FP.F32.U32 R116, R117 ;  /* 0x0000007500747245 */ /* 0x000fe20000201000 */
[----:B------:R-:W-:Y:S01]  /*3490*/  IMAD.U32 R117, R119, 0x10000, RZ ;  /* 0x0001000077757824 */ /* 0x000fe200078e00ff */
[----:B------:R-:W-:Y:S01]  /*34a0*/  ISETP.NE.AND P6, PT, R122, 0x1, PT ;  /* 0x000000017a00780c */ /* 0x000fe20003fc5270 */
[----:B------:R-:W-:Y:S01]  /*34b0*/  IMAD.U32 R118, R91, 0x10000, RZ ;  /* 0x000100005b767824 */ /* 0x000fe200078e00ff */
[----:B------:R-:W-:Y:S01]  /*34c0*/  SHF.L.U32 R120, R115, 0x10, RZ ;  /* 0x0000001073787819 */ /* 0x000fe200000006ff */
[----:B------:R-:W-:Y:S01]  /*34d0*/  FFMA.FTZ R116, R116, R177, 1.1641532182693481445e-10 ;  /* 0x2f00000074747423 */ /* 0x000fe200000100b1 */
[----:B------:R-:W-:Y:S01]  /*34e0*/  FMUL.FTZ R117, R117, R178 ;  /* 0x000000b275757220 */ /* 0x000fe20000410000 */
[----:B------:R-:W-:Y:S01]  /*34f0*/  BSSY.RECONVERGENT B1, `(.L_x_3470) ;  /* 0x000004e000017945 */ /* 0x000fe20003800200 */
[----:B------:R-:W-:Y:S01]  /*3500*/  PRMT R124, R119, 0x7632, R124 ;  /* 0x00007632777c7816 */ /* 0x000fe2000000007c */
[----:B------:R-:W-:Y:S02]  /*3510*/  IMAD.MOV.U32 R189, RZ, RZ, 0x2 ;  /* 0x00000002ffbd7424 */ /* 0x000fe400078e00ff */
[----:B------:R-:W-:Y:S01]  /*3520*/  FMUL.FTZ R117, R117, R176 ;  /* 0x000000b075757220 */ /* 0x000fe20000410000 */
[----:B------:R-:W-:-:S02]  /*3530*/  FSETP.GTU.FTZ.AND P5, PT, R116, R175, PT ;  /* 0x000000af7400720b */ /* 0x000fc40003fbc000 */
[----:B------:R-:W-:Y:S02]  /*3540*/  PRMT R125, R115, 0x7632, R125 ;  /* 0x00007632737d7816 */ /* 0x000fe4000000007d */
        /* <DEDUP_REMOVED lines=13> */
.L_x_3472:
        /* <DEDUP_REMOVED lines=15> */
.L_x_3474:
[----:B------:R-:W-:Y:S05]  /*3710*/  BSYNC.RECONVERGENT B2 ;  /* 0x0000000000027941 */ /* 0x000fea0003800200 */
.L_x_3473:
        /* <DEDUP_REMOVED lines=43> */
.L_x_3471:
[----:B------:R-:W-:Y:S05]  /*39d0*/  BSYNC.RECONVERGENT B1 ;  /* 0x0000000000017941 */ /* 0x000fea0003800200 */
.L_x_3470:
[----:B------:R-:W-:Y:S01]  /*39e0*/  I2FP.F32.U32 R116, R117 ;  /* 0x0000007500747245 */ /* 0x000fe20000201000 */
[----:B------:R-:W-:Y:S01]  /*39f0*/  IMAD.U32 R120, R125, 0x10000, RZ ;  /* 0x000100007d787824 */ /* 0x000fe200078e00ff */
[----:B------:R-:W-:Y:S01]  /*3a00*/  SHF.L.U32 R117, R124, 0x10, RZ ;  /* 0x000000107c757819 */ /* 0x000fe200000006ff */
[----:B------:R-:W-:Y:S02]  /*3a10*/  IMAD.U32 R118, R163, 0x10000, RZ ;  /* 0x00010000a3767824 */ /* 0x000fe400078e00ff */
[----:B------:R-:W-:Y:S02]  /*3a20*/  FFMA.FTZ R116, R116, R177, 1.1641532182693481445e-10 ;  /* 0x2f00000074747423 */ /* 0x000fe400000100b1 */
[----:B------:R-:W-:-:S03]  /*3a30*/  FMUL.FTZ R117, R117, R178 ;  /* 0x000000b275757220 */ /* 0x000fc60000410000 */
[----:B------:R-:W-:Y:S01]  /*3a40*/  FSETP.GTU.FTZ.AND P6, PT, R116, R175, PT ;  /* 0x000000af7400720b */ /* 0x000fe20003fdc000 */
[----:B------:R-:W-:Y:S01]  /*3a50*/  FMUL.FTZ R117, R117, R176 ;  /* 0x000000b075757220 */ /* 0x000fe20000410000 */
[----:B------:R-:W-:-:S04]  /*3a60*/  F2FP.BF16.F32.PACK_AB R116, R130, R131 ;  /* 0x000000838274723e */ /* 0x000fc800000010ff */
[----:B------:R-:W-:Y:S02]  /*3a70*/  FSEL R117, R117, RZ, !P6 ;  /* 0x000000ff75757208 */ /* 0x000fe40007000000 */
[----:B------:R-:W-:-:S03]  /*3a80*/  PLOP3.LUT P6, PT, P6, PT, PT, 0x8, 0x80 ;  /* 0x000000000080781c */ /* 0x000fc600037ce170 */
[----:B------:R-:W-:Y:S01]  /*3a90*/  FFMA.FTZ R173, R117, R118, R120 ;  /* 0x0000007675ad7223 */ /* 0x000fe20000010078 */
[----:B------:R-:W-:Y:S02]  /*3aa0*/  F2FP.BF16.F32.PACK_AB R118, R171, R172 ;  /* 0x000000acab76723e */ /* 0x000fe400000010ff */
[----:B------:R-:W-:Y:S02]  /*3ab0*/  F2FP.BF16.F32.PACK_AB R117, R132, R134 ;  /* 0x000000868475723e */ /* 0x000fe400000010ff */
[----:B------:R-:W-:Y:S01]  /*3ac0*/  F2FP.BF16.F32.PACK_AB R119, R173, R174 ;  /* 0x000000aead77723e */ /* 0x000fe200000010ff */
[----:B------:R-:W-:Y:S06]  /*3ad0*/  BRA `(.L_x_3475) ;  /* 0x0000002800487947 */ /* 0x000fec0003800000 */
.L_x_3435:
        /* <DEDUP_REMOVED lines=16> */
.L_x_3478:
        /* <DEDUP_REMOVED lines=13> */
.L_x_3480:
[----:B------:R-:W-:Y:S05]  /*3cb0*/  BSYNC.RECONVERGENT B2 ;  /* 0x0000000000027941 */ /* 0x000fea0003800200 */
.L_x_3479:
        /* <DEDUP_REMOVED lines=40> */
[----:B------:R-:W-:-:S07]  /*3f40*/  IMAD.MOV.U32 R122, RZ, RZ, RZ ;  /* 0x000000ffff7a7224 */ /* 0x000fce00078e00ff */
.L_x_3477:
[----:B------:R-:W-:Y:S05]  /*3f50*/  BSYNC.RECONVERGENT B1 ;  /* 0x0000000000017941 */ /* 0x000fea0003800200 */
.L_x_3476:
[----:B------:R-:W-:Y:S01]  /*3f60*/  I2FP.F32.U32 R120, R120 ;  /* 0x0000007800787245 */ /* 0x000fe20000201000 */
[----:B------:R-:W-:Y:S01]  /*3f70*/  IMAD.U32 R176, RZ, RZ, UR33 ;  /* 0x00000021ffb07e24 */ /* 0x000fe2000f8e00ff */
[----:B-----5:R-:W-:Y:S01]  /*3f80*/  SHF.L.U32 R121, R116, 0x10, RZ ;  /* 0x0000001074797819 */ /* 0x020fe200000006ff */
[----:B------:R-:W-:Y:S01]  /*3f90*/  IMAD.U32 R175, RZ, RZ, UR32 ;  /* 0x00000020ffaf7e24 */ /* 0x000fe2000f8e00ff */
[----:B------:R-:W-:Y:S01]  /*3fa0*/  ISETP.NE.AND P2, PT, R122, 0x1, PT ;  /* 0x000000017a00780c */ /* 0x000fe20003f45270 */
[----:B------:R-:W-:Y:S01]  /*3fb0*/  FFMA.FTZ R120, R120, R177, 1.1641532182693481445e-10 ;  /* 0x2f00000078787423 */ /* 0x000fe200000100b1 */
[----:B------:R-:W-:Y:S01]  /*3fc0*/  BSSY.RECONVERGENT B1, `(.L_x_3481) ;  /* 0x000004d000017945 */ /* 0x000fe20003800200 */
[----:B------:R-:W-:Y:S01]  /*3fd0*/  FMUL.FTZ R121, R121, R178 ;  /* 0x000000b279797220 */ /* 0x000fe20000410000 */
[----:B------:R-:W-:Y:S01]  /*3fe0*/  PRMT R116, R116, 0x7632, R116 ;  /* 0x0000763274747816 */ /* 0x000fe20000000074 */
[----:B------:R-:W-:Y:S01]  /*3ff0*/  IMAD.MOV.U32 R123, RZ, RZ, 0x2 ;  /* 0x00000002ff7b7424 */ /* 0x000fe200078e00ff */
[----:B------:R-:W-:Y:S01]  /*4000*/  FSETP.GTU.FTZ.AND P1, PT, R120, R175, PT ;  /* 0x000000af7800720b */ /* 0x000fe20003f3c000 */
[----:B------:R-:W-:Y:S01]  /*4010*/  FMUL.FTZ R121, R121, R176 ;  /* 0x000000b079797220 */ /* 0x000fe20000410000 */
[----:B------:R-:W-:-:S04]  /*4020*/  SHF.L.U32 R120, R88, 0x10, RZ ;  /* 0x0000001058787819 */ /* 0x000fc800000006ff */
[----:B------:R-:W-:Y:S01]  /*4030*/  FSEL R131, R121, RZ, !P1 ;  /* 0x000000ff79837208 */ /* 0x000fe20004800000 */
[----:B------:R-:W-:Y:S01]  /*4040*/  IMAD.MOV.U32 R121, RZ, RZ, R170 ;  /* 0x000000ffff797224 */ /* 0x000fe200078e00aa */
[----:B------:R-:W-:-:S03]  /*4050*/  PLOP3.LUT P1, PT, P1, PT, PT, 0x8, 0x80 ;  /* 0x000000000080781c */ /* 0x000fc60000f2e170 */
[----:B------:R-:W-:Y:S01]  /*4060*/  FMUL.FTZ R131, R131, R120 ;  /* 0x0000007883837220 */ /* 0x000fe20000410000 */
[----:B------:R-:W-:Y:S01]  /*4070*/  P2R R126, PR, RZ, 0x2 ;  /* 0x00000002ff7e7803 */ /* 0x000fe20000000000 */
        /* <DEDUP_REMOVED lines=9> */
.L_x_3483:
        /* <DEDUP_REMOVED lines=13> */
.L_x_3485:
[----:B------:R-:W-:Y:S05]  /*41e0*/  BSYNC.RECONVERGENT B2 ;  /* 0x0000000000027941 */ /* 0x000fea0003800200 */
.L_x_3484:
        /* <DEDUP_REMOVED lines=42> */
.L_x_3482:
[----:B------:R-:W-:Y:S05]  /*4490*/  BSYNC.RECONVERGENT B1 ;  /* 0x0000000000017941 */ /* 0x000fea0003800200 */
.L_x_3481:
        /* <DEDUP_REMOVED lines=9> */
[----:B------:R-:W-:Y:S01]  /*4530*/  FSETP.GTU.FTZ.AND P1, PT, R120, R175, PT ;  /* 0x000000af7800720b */ /* 0x000fe20003f3c000 */
[----:B------:R-:W-:-:S03]  /*4540*/  IMAD.MOV.U32 R120, RZ, RZ, 0x2 ;  /* 0x00000002ff787424 */ /* 0x000fc600078e00ff */
[----:B------:R-:W-:Y:S02]  /*4550*/  FSEL R121, R121, RZ, !P1 ;  /* 0x000000ff79797208 */ /* 0x000fe40004800000 */
        /* <DEDUP_REMOVED lines=12> */
.L_x_3488:
        /* <DEDUP_REMOVED lines=13> */
.L_x_3490:
[----:B------:R-:W-:Y:S05]  /*46f0*/  BSYNC.RECONVERGENT B2 ;  /* 0x0000000000027941 */ /* 0x000fea0003800200 */
.L_x_3489:
        /* <DEDUP_REMOVED lines=42> */
.L_x_3487:
[----:B------:R-:W-:Y:S05]  /*49a0*/  BSYNC.RECONVERGENT B1 ;  /* 0x0000000000017941 */ /* 0x000fea0003800200 */
.L_x_3486:
        /* <DEDUP_REMOVED lines=8> */
[----:B------:R-:W-:Y:S02]  /*4a30*/  IMAD.MOV.U32 R117, RZ, RZ, R170 ;  /* 0x000000ffff757224 */ /* 0x000fe400078e00aa */
[----:B------:R-:W-:Y:S01]  /*4a40*/  FMUL.FTZ R121, R121, R176 ;  /* 0x000000b079797220 */ /* 0x000fe20000410000 */
[----:B------:R-:W-:-:S04]  /*4a50*/  FSETP.GTU.FTZ.AND P1, PT, R116, R175, PT ;  /* 0x000000af7400720b */ /* 0x000fc80003f3c000 */
[----:B------:R-:W-:Y:S01]  /*4a60*/  FSEL R134, R121, RZ, !P1 ;  /* 0x000000ff79867208 */ /* 0x000fe20004800000 */
[----:B------:R-:W-:Y:S01]  /*4a70*/  IMAD.MOV.U32 R121, RZ, RZ, 0x2 ;  /* 0x00000002ff797424 */ /* 0x000fe200078e00ff */
        /* <DEDUP_REMOVED lines=11> */
.L_x_3493:
        /* <DEDUP_REMOVED lines=13> */
.L_x_3495:
[----:B------:R-:W-:Y:S05]  /*4c00*/  BSYNC.RECONVERGENT B2 ;  /* 0x0000000000027941 */ /* 0x000fea0003800200 */
.L_x_3494:
        /* <DEDUP_REMOVED lines=42> */
.L_x_3492:
[----:B------:R-:W-:Y:S05]  /*4eb0*/  BSYNC.RECONVERGENT B1 ;  /* 0x0000000000017941 */ /* 0x000fea0003800200 */
.L_x_3491:
        /* <DEDUP_REMOVED lines=23> */
.L_x_3498:
        /* <DEDUP_REMOVED lines=13> */
.L_x_3500:
[----:B------:R-:W-:Y:S05]  /*5100*/  BSYNC.RECONVERGENT B2 ;  /* 0x0000000000027941 */ /* 0x000fea0003800200 */
.L_x_3499:
        /* <DEDUP_REMOVED lines=39> */
[----:B------:R-:W-:Y:S01]  /*5380*/  IMAD.MOV.U32 R117, RZ, RZ, R188 ;  /* 0x000000ffff757224 */ /* 0x000fe200078e00bc */
[----:B------:R-:W-:Y:S01]  /*5390*/  MOV R188, R116 ;  /* 0x0000007400bc7202 */ /* 0x000fe20000000f00 */
[----:B------:R-:W-:-:S07]  /*53a0*/  IMAD.MOV.U32 R120, RZ, RZ, RZ ;  /* 0x000000ffff787224 */ /* 0x000fce00078e00ff */
.L_x_3497:
[----:B------:R-:W-:Y:S05]  /*53b0*/  BSYNC.RECONVERGENT B1 ;  /* 0x0000000000017941 */ /* 0x000fea0003800200 */
.L_x_3496:
        /* <DEDUP_REMOVED lines=9> */
[----:B------:R-:W-:-:S04]  /*5450*/  FSETP.GTU.FTZ.AND P3, PT, R116, R175, PT ;  /* 0x000000af7400720b */ /* 0x000fc80003f7c000 */
[----:B------:R-:W-:Y:S01]  /*5460*/  FSEL R172, R117, RZ, !P3 ;  /* 0x000000ff75ac7208 */ /* 0x000fe20005800000 */
[----:B------:R-:W-:Y:S01]  /*5470*/  IMAD.MOV.U32 R117, RZ, RZ, R170 ;  /* 0x000000ffff757224 */ /* 0x000fe200078e00aa */
[----:B------:R-:W-:-:S03]  /*5480*/  PLOP3.LUT P3, PT, P3, PT, PT, 0x8, 0x80 ;  /* 0x000000000080781c */ /* 0x000fc60001f6e170 */
[----:B------:R-:W-:Y:S01]  /*5490*/  FMUL.FTZ R172, R172, R121 ;  /* 0x00000079acac7220 */ /* 0x000fe20000410000 */
        /* <DEDUP_REMOVED lines=10> */
.L_x_3503:
        /* <DEDUP_REMOVED lines=13> */
.L_x_3505:
[----:B------:R-:W-:Y:S05]  /*5610*/  BSYNC.RECONVERGENT B2 ;  /* 0x0000000000027941 */ /* 0x000fea0003800200 */
.L_x_3504:
        /* <DEDUP_REMOVED lines=42> */
.L_x_3502:
[----:B------:R-:W-:Y:S05]  /*58c0*/  BSYNC.RECONVERGENT B1 ;  /* 0x0000000000017941 */ /* 0x000fea0003800200 */
.L_x_3501:
        /* <DEDUP_REMOVED lines=9> */
[----:B------:R-:W-:Y:S02]  /*5960*/  SHF.L.U32 R116, R164, 0x10, RZ ;  /* 0x00000010a4747819 */ /* 0x000fe400000006ff */
        /* <DEDUP_REMOVED lines=13> */
.L_x_3508:
        /* <DEDUP_REMOVED lines=13> */
.L_x_3510:
[----:B------:R-:W-:Y:S05]  /*5b10*/  BSYNC.RECONVERGENT B2 ;  /* 0x0000000000027941 */ /* 0x000fea0003800200 */
.L_x_3509:
        /* <DEDUP_REMOVED lines=43> */
.L_x_3507:
[----:B------:R-:W-:Y:S05]  /*5dd0*/  BSYNC.RECONVERGENT B1 ;  /* 0x0000000000017941 */ /* 0x000fea0003800200 */
.L_x_3506:
        /* <DEDUP_REMOVED lines=12> */
[----:B------:R-:W-:Y:S02]  /*5ea0*/  MOV R117, R170 ;  /* 0x000000aa00757202 */ /* 0x000fe40000000f00 */
[----:B------:R-:W-:Y:S01]  /*5eb0*/  PLOP3.LUT P5, PT, P5, PT, PT, 0x8, 0x80 ;  /* 0x000000000080781c */ /* 0x000fe20002fae170 */
[----:B------:R-:W-:Y:S01]  /*5ec0*/  FMUL.FTZ R174, R116, R121 ;  /* 0x0000007974ae7220 */ /* 0x000fe20000410000 */
[----:B------:R-:W-:Y:S11]  /*5ed0*/  @!P6 BRA `(.L_x_3512) ;  /* 0x00000004000ce947 */ /* 0x000ff60003800000 */
        /* <DEDUP_REMOVED lines=8> */
.L_x_3513:
        /* <DEDUP_REMOVED lines=15> */
.L_x_3515:
[----:B------:R-:W-:Y:S05]  /*6050*/  BSYNC.RECONVERGENT B2 ;  /* 0x0000000000027941 */ /* 0x000fea0003800200 */
.L_x_3514:
        /* <DEDUP_REMOVED lines=43> */
.L_x_3512:
[----:B------:R-:W-:Y:S05]  /*6310*/  BSYNC.RECONVERGENT B1 ;  /* 0x0000000000017941 */ /* 0x000fea0003800200 */
.L_x_3511:
[----:B------:R-:W-:Y:S01]  /*6320*/  I2FP.F32.U32 R116, R117 ;  /* 0x0000007500747245 */ /* 0x000fe20000201000 */
[----:B------:R-:W-:Y:S02]  /*6330*/  IMAD.U32 R117, R124, 0x10000, RZ ;  /* 0x000100007c757824 */ /* 0x000fe400078e00ff */
[----:B------:R-:W-:Y:S02]  /*6340*/  IMAD.U32 R118, R163, 0x10000, RZ ;  /* 0x00010000a3767824 */ /* 0x000fe400078e00ff */
[----:B------:R-:W-:Y:S01]  /*6350*/  FFMA.FTZ R116, R116, R177, 1.1641532182693481445e-10 ;  /* 0x2f00000074747423 */ /* 0x000fe200000100b1 */
[----:B------:R-:W-:-:S04]  /*6360*/  FMUL.FTZ R117, R117, R178 ;  /* 0x000000b275757220 */ /* 0x000fc80000410000 */
[----:B------:R-:W-:Y:S01]  /*6370*/  FMUL.FTZ R117, R117, R176 ;  /* 0x000000b075757220 */ /* 0x000fe20000410000 */
[----:B------:R-:W-:Y:S02]  /*6380*/  FSETP.GTU.FTZ.AND P6, PT, R116, R175, PT ;  /* 0x000000af7400720b */ /* 0x000fe40003fdc000 */
[----:B------:R-:W-:Y:S02]  /*6390*/  F2FP.BF16.F32.PACK_AB R116, R130, R131 ;  /* 0x000000838274723e */ /* 0x000fe400000010ff */
[----:B------:R-:W-:Y:S02]  /*63a0*/  FSEL R117, R117, RZ, !P6 ;  /* 0x000000ff75757208 */ /* 0x000fe40007000000 */
[----:B------:R-:W-:-:S03]  /*63b0*/  PLOP3.LUT P6, PT, P6, PT, PT, 0x8, 0x80 ;  /* 0x000000000080781c */ /* 0x000fc600037ce170 */
[----:B------:R-:W-:Y:S01]  /*63c0*/  FMUL.FTZ R173, R117, R118 ;  /* 0x0000007675ad7220 */ /* 0x000fe20000410000 */
[----:B------:R-:W-:Y:S02]  /*63d0*/  F2FP.BF16.F32.PACK_AB R118, R171, R172 ;  /* 0x000000acab76723e */ /* 0x000fe400000010ff */
[----:B------:R-:W-:Y:S02]  /*63e0*/  F2FP.BF16.F32.PACK_AB R117, R132, R134 ;  /* 0x000000868475723e */ /* 0x000fe400000010ff */
[----:B------:R-:W-:-:S07]  /*63f0*/  F2FP.BF16.F32.PACK_AB R119, R173, R174 ;  /* 0x000000aead77723e */ /* 0x000fce00000010ff */
.L_x_3475:
[----:B------:R-:W-:Y:S01]  /*6400*/  SEL R123, RZ, 0x1000000, !P6 ;  /* 0x01000000ff7b7807 */ /* 0x000fe20007000000 */
[----:B------:R-:W0:Y:S01]  /*6410*/  LDC.64 R124, c[0x0][0x3a8] ;  /* 0x0000ea00ff7c7b82 */ /* 0x000e220000000a00 */
[----:B------:R-:W-:Y:S02]  /*6420*/  SEL R180, RZ, 0x10000, !P5 ;  /* 0x00010000ffb47807 */ /* 0x000fe40006800000 */
[----:B------:R-:W-:Y:S02]  /*6430*/  ISETP.NE.AND P6, PT, R126, RZ, PT ;  /* 0x000000ff7e00720c */ /* 0x000fe40003fc5270 */
[----:B------:R-:W-:Y:S02]  /*6440*/  ISETP.NE.AND P5, PT, R127, RZ, PT ;  /* 0x000000ff7f00720c */ /* 0x000fe40003fa5270 */
[----:B------:R-:W-:Y:S01]  /*6450*/  SEL R181, RZ, 0x100, !P4 ;  /* 0x00000100ffb57807 */ /* 0x000fe20006000000 */
[----:B------:R-:W1:Y:S01]  /*6460*/  LDC.64 R126, c[0x0][0x3b0] ;  /* 0x0000ec00ff7e7b82 */ /* 0x000e620000000a00 */
[----:B------:R-:W-:-:S02]  /*6470*/  SEL R122, RZ, 0x1000000, !P2 ;  /* 0x01000000ff7a7807 */ /* 0x000fc40005000000 */
[----:B------:R-:W-:Y:S02]  /*6480*/  SEL R121, RZ, 0x10000, !P1 ;  /* 0x00010000ff797807 */ /* 0x000fe40004800000 */
[----:B------:R-:W-:Y:S02]  /*6490*/  SEL R120, RZ, 0x100, !P5 ;  /* 0x00000100ff787807 */ /* 0x000fe40006800000 */
[----:B------:R-:W-:Y:S01]  /*64a0*/  LOP3.LUT R181, R181, R123, R180, 0xfe, !PT ;  /* 0x0000007bb5b57212 */ /* 0x000fe200078efeb4 */
[----:B------:R-:W2:Y:S01]  /*64b0*/  @P0 LDC.64 R182, c[0x0][0x3a0] ;  /* 0x0000e800ffb60b82 */ /* 0x000ea20000000a00 */
[----:B------:R-:W-:Y:S02]  /*64c0*/  SEL R180, RZ, 0x1, !P3 ;  /* 0x00000001ffb47807 */ /* 0x000fe40005800000 */
[----:B------:R-:W-:Y:S02]  /*64d0*/  LOP3.LUT R120, R120, R122, R121, 0xfe, !PT ;  /* 0x0000007a78787212 */ /* 0x000fe400078efe79 */
[----:B------:R-:W-:-:S02]  /*64e0*/  SEL R121, RZ, 0x1, !P6 ;  /* 0x00000001ff797807 */ /* 0x000fc40007000000 */
[C---:B------:R-:W-:Y:S01]  /*64f0*/  IADD3 R135, PT, PT, R133.reuse, 0x20, RZ ;  /* 0x0000002085877810 */ /* 0x040fe20007ffe0ff */
[----:B0-----:R-:W-:Y:S01]  /*6500*/  IMAD.WIDE.U32 R186, R133, 0x10, R124 ;  /* 0x0000001085ba7825 */ /* 0x001fe200078e007c */
[----:B------:R-:W-:Y:S02]  /*6510*/  LOP3.LUT R181, R181, R180, RZ, 0xfc, !PT ;  /* 0x000000b4b5b57212 */ /* 0x000fe400078efcff */
[----:B------:R-:W-:Y:S01]  /*6520*/  LOP3.LUT R180, R120, R121, RZ, 0xfc, !PT ;  /* 0x0000007978b47212 */ /* 0x000fe200078efcff */
[----:B------:R-:W-:Y:S01]  /*6530*/  IMAD.WIDE.U32 R120, R135, 0x10, R128 ;  /* 0x0000001087787825 */ /* 0x000fe200078e0080 */
[----:B------:R0:W-:Y:S03]  /*6540*/  STG.E.128 desc[UR8][R186.64], R116 ;  /* 0x00000074ba007986 */ /* 0x0001e6000c101d08 */
[----:B-1----:R-:W-:-:S05]  /*6550*/  IMAD.WIDE.U32 R184, R133, 0x8, R126 ;  /* 0x0000000885b87825 */ /* 0x002fca00078e007e */
[----:B------:R0:W-:Y:S01]  /*6560*/  STG.E.64 desc[UR8][R184.64], R180 ;  /* 0x000000b4b8007986 */ /* 0x0001e2000c101b08 */
[----:B--2---:R-:W-:-:S03]  /*6570*/  @P0 IMAD.WIDE.U32 R182, R135, 0x10, R182 ;  /* 0x0000001087b60825 */ /* 0x004fc600078e00b6 */
[----:B------:R-:W5:Y:S04]  /*6580*/  LDG.E.128 R120, desc[UR8][R120.64] ;  /* 0x0000000878787981 */ /* 0x000f68000c1e1d00 */
[----:B------:R0:W5:Y:S01]  /*6590*/  @P0 LDG.E.128 R112, desc[UR8][R182.64] ;  /* 0x00000008b6700981 */ /* 0x000162000c1e1d00 */
[----:B------:R-:W-:Y:S05]  /*65a0*/  @!P0 BRA `(.L_x_3516) ;  /* 0x0000002800948947 */ /* 0x000fea0003800000 */
        /* <DEDUP_REMOVED lines=16> */
.L_x_3519:
        /* <DEDUP_REMOVED lines=13> */
.L_x_3521:
[----:B------:R-:W-:Y:S05]  /*6780*/  BSYNC.RECONVERGENT B2 ;  /* 0x0000000000027941 */ /* 0x000fea0003800200 */
.L_x_3520:
        /* <DEDUP_REMOVED lines=42> */
.L_x_3518:
[----:B------:R-:W-:Y:S05]  /*6a30*/  BSYNC.RECONVERGENT B1 ;  /* 0x0000000000017941 */ /* 0x000fea0003800200 */
.L_x_3517:
[----:B------:R-:W-:Y:S01]  /*6a40*/  I2FP.F32.U32 R116, R116 ;  /* 0x0000007400747245 */ /* 0x000fe20000201000 */
[----:B-----5:R-:W-:Y:S01]  /*6a50*/  IMAD.U32 R117, R120, 0x10000, RZ ;  /* 0x0001000078757824 */ /* 0x020fe200078e00ff */
[----:B------:R-:W-:Y:S01]  /*6a60*/  ISETP.NE.AND P2, PT, R118, 0x1, PT ;  /* 0x000000017600780c */ /* 0x000fe20003f45270 */
[----:B------:R-:W-:Y:S01]  /*6a70*/  BSSY.RECONVERGENT B1, `(.L_x_3522) ;  /* 0x0000052000017945 */ /* 0x000fe20003800200 */
[----:B------:R-:W-:Y:S01]  /*6a80*/  SHF.L.U32 R182, R92, 0x10, RZ ;  /* 0x000000105cb67819 */ /* 0x000fe200000006ff */
[----:B------:R-:W-:Y:S01]  /*6a90*/  FFMA.FTZ R116, R116, R177, 1.1641532182693481445e-10 ;  /* 0x2f00000074747423 */ /* 0x000fe200000100b1 */
[----:B------:R-:W-:Y:S01]  /*6aa0*/  FMUL.FTZ R117, R117, R178 ;  /* 0x000000b275757220 */ /* 0x000fe20000410000 */
[----:B------:R-:W-:Y:S01]  /*6ab0*/  LOP3.LUT R168, R168, 0xfffffffb, RZ, 0xc0, !PT ;  /* 0xfffffffba8a87812 */ /* 0x000fe200078ec0ff */
[----:B------:R-:W-:Y:S01]  /*6ac0*/  IMAD.MOV.U32 R119, RZ, RZ, 0x2 ;  /* 0x00000002ff777424 */ /* 0x000fe200078e00ff */
[----:B------:R-:W-:Y:S01]  /*6ad0*/  PRMT R120, R120, 0x7632, R120 ;  /* 0x0000763278787816 */ /* 0x000fe20000000078 */
[----:B------:R-:W-:Y:S01]  /*6ae0*/  FMUL.FTZ R117, R117, R176 ;  /* 0x000000b075757220 */ /* 0x000fe20000410000 */
[----:B------:R-:W-:Y:S01]  /*6af0*/  FSETP.GTU.FTZ.AND P1, PT, R116, R175, PT ;  /* 0x000000af7400720b */ /* 0x000fe20003f3c000 */
[C---:B------:R-:W-:Y:S01]  /*6b00*/  IMAD.U32 R116, R112.reuse, 0x10000, RZ ;  /* 0x0001000070747824 */ /* 0x040fe200078e00ff */
[----:B------:R-:W-:-:S02]  /*6b10*/  PRMT R183, R112, 0x7632, R183 ;  /* 0x0000763270b77816 */ /* 0x000fc400000000b7 */
        /* <DEDUP_REMOVED lines=14> */
.L_x_3524:
        /* <DEDUP_REMOVED lines=13> */
.L_x_3526:
[----:B------:R-:W-:Y:S05]  /*6cd0*/  BSYNC.RECONVERGENT B2 ;  /* 0x0000000000027941 */ /* 0x000fea0003800200 */
.L_x_3525:
        /* <DEDUP_REMOVED lines=43> */
.L_x_3523:
[----:B------:R-:W-:Y:S05]  /*6f90*/  BSYNC.RECONVERGENT B1 ;  /* 0x0000000000017941 */ /* 0x000fea0003800200 */
.L_x_3522:
[----:B------:R-:W-:Y:S01]  /*6fa0*/  I2FP.F32.U32 R116, R117 ;  /* 0x0000007500747245 */ /* 0x000fe20000201000 */
[----:B------:R-:W-:Y:S01]  /*6fb0*/  IMAD.U32 R117, R120, 0x10000, RZ ;  /* 0x0001000078757824 */ /* 0x000fe200078e00ff */
[----:B------:R-:W-:Y:S01]  /*6fc0*/  ISETP.NE.AND P2, PT, R119, 0x1, PT ;  /* 0x000000017700780c */ /* 0x000fe20003f45270 */
[----:B------:R-:W-:Y:S01]  /*6fd0*/  BSSY.RECONVERGENT B1, `(.L_x_3527) ;  /* 0x0000050000017945 */ /* 0x000fe20003800200 */
[----:B------:R-:W-:Y:S01]  /*6fe0*/  SHF.L.U32 R180, R162, 0x10, RZ ;  /* 0x00000010a2b47819 */ /* 0x000fe200000006ff */
[----:B------:R-:W-:Y:S01]  /*6ff0*/  FFMA.FTZ R116, R116, R177, 1.1641532182693481445e-10 ;  /* 0x2f00000074747423 */ /* 0x000fe200000100b1 */
[----:B------:R-:W-:Y:S01]  /*7000*/  FMUL.FTZ R117, R117, R178 ;  /* 0x000000b275757220 */ /* 0x000fe20000410000 */
[----:B------:R-:W-:Y:S01]  /*7010*/  LOP3.LUT R168, R168, 0xfffffffd, RZ, 0xc0, !PT ;  /* 0xfffffffda8a87812 */ /* 0x000fe200078ec0ff */
[----:B------:R-:W-:Y:S02]  /*7020*/  IMAD.MOV.U32 R118, RZ, RZ, 0x2 ;  /* 0x00000002ff767424 */ /* 0x000fe400078e00ff */
[----:B------:R-:W-:Y:S01]  /*7030*/  FMUL.FTZ R117, R117, R176 ;  /* 0x000000b075757220 */ /* 0x000fe20000410000 */
[----:B------:R-:W-:Y:S01]  /*7040*/  FSETP.GTU.FTZ.AND P1, PT, R116, R175, PT ;  /* 0x000000af7400720b */ /* 0x000fe20003f3c000 */
[----:B------:R-:W-:-:S03]  /*7050*/  IMAD.U32 R116, R183, 0x10000, RZ ;  /* 0x00010000b7747824 */ /* 0x000fc600078e00ff */
        /* <DEDUP_REMOVED lines=14> */
.L_x_3529:
        /* <DEDUP_REMOVED lines=13> */
.L_x_3531:
[----:B------:R-:W-:Y:S05]  /*7210*/  BSYNC.RECONVERGENT B2 ;  /* 0x0000000000027941 */ /* 0x000fea0003800200 */
.L_x_3530:
        /* <DEDUP_REMOVED lines=43> */
.L_x_3528:
[----:B------:R-:W-:Y:S05]  /*74d0*/  BSYNC.RECONVERGENT B1 ;  /* 0x0000000000017941 */ /* 0x000fea0003800200 */
.L_x_3527:
        /* <DEDUP_REMOVED lines=11> */
[C---:B------:R-:W-:Y:S01]  /*7590*/  IMAD.U32 R116, R113.reuse, 0x10000, RZ ;  /* 0x0001000071747824 */ /* 0x040fe200078e00ff */
[----:B------:R-:W-:-:S03]  /*75a0*/  PRMT R183, R113, 0x7632, R183 ;  /* 0x0000763271b77816 */ /* 0x000fc600000000b7 */
        /* <DEDUP_REMOVED lines=13> */
.L_x_3534:
        /* <DEDUP_REMOVED lines=13> */
.L_x_3536:
[----:B------:R-:W-:Y:S05]  /*7750*/  BSYNC.RECONVERGENT B2 ;  /* 0x0000000000027941 */ /* 0x000fea0003800200 */
.L_x_3535:
        /* <DEDUP_REMOVED lines=43> */
.L_x_3533:
[----:B------:R-:W-:Y:S05]  /*7a10*/  BSYNC.RECONVERGENT B1 ;  /* 0x0000000000017941 */ /* 0x000fea0003800200 */
.L_x_3532:
[----:B------:R-:W-:Y:S01]  /*7a20*/  I2FP.F32.U32 R116, R117 ;  /* 0x0000007500747245 */ /* 0x000fe20000201000 */
[----:B------:R-:W-:Y:S01]  /*7a30*/  IMAD.U32 R181, R181, 0x10000, RZ ;  /* 0x00010000b5b57824 */ /* 0x000fe200078e00ff */
[----:B------:R-:W-:Y:S01]  /*7a40*/  ISETP.NE.AND P3, PT, R119, 0x1, PT ;  /* 0x000000017700780c */ /* 0x000fe20003f65270 */
[----:B------:R-:W-:Y:S01]  /*7a50*/  BSSY.RECONVERGENT B1, `(.L_x_3537) ;  /* 0x000004e000017945 */ /* 0x000fe20003800200 */
[----:B------:R-:W-:Y:S01]  /*7a60*/  SHF.L.U32 R118, R183, 0x10, RZ ;  /* 0x00000010b7767819 */ /* 0x000fe200000006ff */
[----:B------:R-:W-:Y:S01]  /*7a70*/  FFMA.FTZ R116, R116, R177, 1.1641532182693481445e-10 ;  /* 0x2f00000074747423 */ /* 0x000fe200000100b1 */
[----:B------:R-:W-:Y:S01]  /*7a80*/  FMUL.FTZ R181, R181, R178 ;  /* 0x000000b2b5b57220 */ /* 0x000fe20000410000 */
[----:B------:R-:W-:-:S03]  /*7a90*/  MOV R117, R170 ;  /* 0x000000aa00757202 */ /* 0x000fc60000000f00 */
[----:B------:R-:W-:Y:S01]  /*7aa0*/  FMUL.FTZ R181, R181, R176 ;  /* 0x000000b0b5b57220 */ /* 0x000fe20000410000 */
[----:B------:R-:W-:Y:S01]  /*7ab0*/  FSETP.GTU.FTZ.AND P2, PT, R116, R175, PT ;  /* 0x000000af7400720b */ /* 0x000fe20003f5c000 */
[----:B------:R-:W-:-:S03]  /*7ac0*/  IMAD.U32 R116, R161, 0x10000, RZ ;  /* 0x00010000a1747824 */ /* 0x000fc600078e00ff */
        /* <DEDUP_REMOVED lines=13> */
.L_x_3539:
        /* <DEDUP_REMOVED lines=13> */
.L_x_3541:
[----:B------:R-:W-:Y:S05]  /*7c70*/  BSYNC.RECONVERGENT B2 ;  /* 0x0000000000027941 */ /* 0x000fea0003800200 */
.L_x_3540:
        /* <DEDUP_REMOVED lines=43> */
.L_x_3538:
[----:B------:R-:W-:Y:S05]  /*7f30*/  BSYNC.RECONVERGENT B1 ;  /* 0x0000000000017941 */ /* 0x000fea0003800200 */
.L_x_3537:
        /* <DEDUP_REMOVED lines=26> */
.L_x_3544:
        /* <DEDUP_REMOVED lines=13> */
.L_x_3546:
[----:B------:R-:W-:Y:S05]  /*81b0*/  BSYNC.RECONVERGENT B2 ;  /* 0x0000000000027941 */ /* 0x000fea0003800200 */
.L_x_3545:
        /* <DEDUP_REMOVED lines=43> */
.L_x_3543:
[----:B------:R-:W-:Y:S05]  /*8470*/  BSYNC.RECONVERGENT B1 ;  /* 0x0000000000017941 */ /* 0x000fea0003800200 */
.L_x_3542:
        /* <DEDUP_REMOVED lines=24> */
.L_x_3549:
        /* <DEDUP_REMOVED lines=13> */
.L_x_3551:
[----:B------:R-:W-:Y:S05]  /*86d0*/  BSYNC.RECONVERGENT B2 ;  /* 0x0000000000027941 */ /* 0x000fea0003800200 */
.L_x_3550:
        /* <DEDUP_REMOVED lines=43> */
.L_x_3548:
[----:B------:R-:W-:Y:S05]  /*8990*/  BSYNC.RECONVERGENT B1 ;  /* 0x0000000000017941 */ /* 0x000fea0003800200 */
.L_x_3547:
        /* <DEDUP_REMOVED lines=26> */
.L_x_3554:
        /* <DEDUP_REMOVED lines=15> */
.L_x_3556:
[----:B------:R-:W-:Y:S05]  /*8c30*/  BSYNC.RECONVERGENT B2 ;  /* 0x0000000000027941 */ /* 0x000fea0003800200 */
.L_x_3555:
        /* <DEDUP_REMOVED lines=43> */
.L_x_3553:
[----:B------:R-:W-:Y:S05]  /*8ef0*/  BSYNC.RECONVERGENT B1 ;  /* 0x0000000000017941 */ /* 0x000fea0003800200 */
.L_x_3552:
[----:B------:R-:W-:Y:S01]  /*8f00*/  I2FP.F32.U32 R116, R117 ;  /* 0x0000007500747245 */ /* 0x000fe20000201000 */
[----:B------:R-:W-:Y:S01]  /*8f10*/  IMAD.U32 R181, R181, 0x10000, RZ ;  /* 0x00010000b5b57824 */ /* 0x000fe200078e00ff */
[----:B------:R-:W-:Y:S01]  /*8f20*/  SHF.L.U32 R118, R159, 0x10, RZ ;  /* 0x000000109f767819 */ /* 0x000fe200000006ff */
[----:B------:R-:W-:Y:S01]  /*8f30*/  IMAD.U32 R120, R187, 0x10000, RZ ;  /* 0x00010000bb787824 */ /* 0x000fe200078e00ff */
[----:B------:R-:W-:Y:S01]  /*8f40*/  F2FP.BF16.F32.PACK_AB R117, R183, R184 ;  /* 0x000000b8b775723e */ /* 0x000fe200000010ff */
[----:B------:R-:W-:Y:S01]  /*8f50*/  FFMA.FTZ R116, R116, R177, 1.1641532182693481445e-10 ;  /* 0x2f00000074747423 */ /* 0x000fe200000100b1 */
[----:B------:R-:W-:-:S04]  /*8f60*/  FMUL.FTZ R181, R181, R178 ;  /* 0x000000b2b5b57220 */ /* 0x000fc80000410000 */
[----:B------:R-:W-:Y:S01]  /*8f70*/  FMUL.FTZ R181, R181, R176 ;  /* 0x000000b0b5b57220 */ /* 0x000fe20000410000 */
[----:B------:R-:W-:Y:S02]  /*8f80*/  FSETP.GTU.FTZ.AND P6, PT, R116, R175, PT ;  /* 0x000000af7400720b */ /* 0x000fe40003fdc000 */
[----:B------:R-:W-:Y:S02]  /*8f90*/  F2FP.BF16.F32.PACK_AB R116, R180, R182 ;  /* 0x000000b6b474723e */ /* 0x000fe400000010ff */
[----:B------:R-:W-:Y:S02]  /*8fa0*/  FSEL R181, R181, RZ, !P6 ;  /* 0x000000ffb5b57208 */ /* 0x000fe40007000000 */
[----:B------:R-:W-:-:S03]  /*8fb0*/  PLOP3.LUT P6, PT, P6, PT, PT, 0x8, 0x80 ;  /* 0x000000000080781c */ /* 0x000fc600037ce170 */
[----:B------:R-:W-:Y:S01]  /*8fc0*/  FFMA.FTZ R187, R181, R118, R120 ;  /* 0x00000076b5bb7223 */ /* 0x000fe20000010078 */
[----:B------:R-:W-:-:S04]  /*8fd0*/  F2FP.BF16.F32.PACK_AB R118, R185, R186 ;  /* 0x000000bab976723e */ /* 0x000fc800000010ff */
[----:B------:R-:W-:Y:S01]  /*8fe0*/  F2FP.BF16.F32.PACK_AB R119, R187, R188 ;  /* 0x000000bcbb77723e */ /* 0x000fe200000010ff */
[----:B------:R-:W-:Y:S06]  /*8ff0*/  BRA `(.L_x_3557) ;  /* 0x0000002800607947 */ /* 0x000fec0003800000 */
.L_x_3516:
        /* <DEDUP_REMOVED lines=16> */
.L_x_3560:
        /* <DEDUP_REMOVED lines=13> */
.L_x_3562:
[----:B------:R-:W-:Y:S05]  /*91d0*/  BSYNC.RECONVERGENT B2 ;  /* 0x0000000000027941 */ /* 0x000fea0003800200 */
.L_x_3561:
        /* <DEDUP_REMOVED lines=42> */
.L_x_3559:
[----:B------:R-:W-:Y:S05]  /*9480*/  BSYNC.RECONVERGENT B1 ;  /* 0x0000000000017941 */ /* 0x000fea0003800200 */
.L_x_3558:
[----:B------:R-:W-:Y:S01]  /*9490*/  I2FP.F32.U32 R116, R116 ;  /* 0x0000007400747245 */ /* 0x000fe20000201000 */
[----:B-----5:R-:W-:Y:S01]  /*94a0*/  IMAD.U32 R117, R120, 0x10000, RZ ;  /* 0x0001000078757824 */ /* 0x020fe200078e00ff */
[----:B------:R-:W-:Y:S01]  /*94b0*/  ISETP.NE.AND P2, PT, R118, 0x1, PT ;  /* 0x000000017600780c */ /* 0x000fe20003f45270 */
[----:B------:R-:W-:Y:S01]  /*94c0*/  BSSY.RECONVERGENT B1, `(.L_x_3563) ;  /* 0x0000050000017945 */ /* 0x000fe20003800200 */
[----:B------:R-:W-:Y:S01]  /*94d0*/  SHF.L.U32 R119, R92, 0x10, RZ ;  /* 0x000000105c777819 */ /* 0x000fe200000006ff */
[----:B------:R-:W-:Y:S01]  /*94e0*/  FFMA.FTZ R116, R116, R177, 1.1641532182693481445e-10 ;  /* 0x2f00000074747423 */ /* 0x000fe200000100b1 */
[----:B------:R-:W-:Y:S01]  /*94f0*/  FMUL.FTZ R117, R117, R178 ;  /* 0x000000b275757220 */ /* 0x000fe20000410000 */
[----:B------:R-:W-:Y:S02]  /*9500*/  LOP3.LUT R168, R168, 0xfffffffb, RZ, 0xc0, !PT ;  /* 0xfffffffba8a87812 */ /* 0x000fe400078ec0ff */
[----:B------:R-:W-:Y:S01]  /*9510*/  PRMT R120, R120, 0x7632, R120 ;  /* 0x0000763278787816 */ /* 0x000fe20000000078 */
[----:B------:R-:W-:Y:S01]  /*9520*/  FMUL.FTZ R117, R117, R176 ;  /* 0x000000b075757220 */ /* 0x000fe20000410000 */
[----:B------:R-:W-:-:S04]  /*9530*/  FSETP.GTU.FTZ.AND P1, PT, R116, R175, PT ;  /* 0x000000af7400720b */ /* 0x000fc80003f3c000 */
[----:B------:R-:W-:Y:S01]  /*9540*/  FSEL R182, R117, RZ, !P1 ;  /* 0x000000ff75b67208 */ /* 0x000fe20004800000 */
[----:B------:R-:W-:Y:S01]  /*9550*/  IMAD.MOV.U32 R117, RZ, RZ, R170 ;  /* 0x000000ffff757224 */ /* 0x000fe200078e00aa */
[----:B------:R-:W-:-:S03]  /*9560*/  PLOP3.LUT P1, PT, P1, PT, PT, 0x8, 0x80 ;  /* 0x000000000080781c */ /* 0x000fc60000f2e170 */
[----:B------:R-:W-:Y:S01]  /*9570*/  FMUL.FTZ R182, R119, R182 ;  /* 0x000000b677b67220 */ /* 0x000fe20000410000 */
        /* <DEDUP_REMOVED lines=11> */
.L_x_3565:
        /* <DEDUP_REMOVED lines=13> */
.L_x_3567:
[----:B------:R-:W-:Y:S05]  /*9700*/  BSYNC.RECONVERGENT B2 ;  /* 0x0000000000027941 */ /* 0x000fea0003800200 */
.L_x_3566:
        /* <DEDUP_REMOVED lines=43> */
.L_x_3564:
[----:B------:R-:W-:Y:S05]  /*99c0*/  BSYNC.RECONVERGENT B1 ;  /* 0x0000000000017941 */ /* 0x000fea0003800200 */
.L_x_3563:
[----:B------:R-:W-:Y:S01]  /*99d0*/  I2FP.F32.U32 R116, R117 ;  /* 0x0000007500747245 */ /* 0x000fe20000201000 */
[----:B------:R-:W-:Y:S01]  /*99e0*/  IMAD.U32 R180, R162, 0x10000, RZ ;  /* 0x00010000a2b47824 */ /* 0x000fe200078e00ff */
[----:B------:R-:W-:Y:S01]  /*99f0*/  SHF.L.U32 R117, R120, 0x10, RZ ;  /* 0x0000001078757819 */ /* 0x000fe200000006ff */
[----:B------:R-:W-:Y:S01]  /*9a00*/  BSSY.RECONVERGENT B1, `(.L_x_3568) ;  /* 0x000004f000017945 */ /* 0x000fe20003800200 */
[----:B------:R-:W-:Y:S01]  /*9a10*/  ISETP.NE.AND P2, PT, R119, 0x1, PT ;  /* 0x000000017700780c */ /* 0x000fe20003f45270 */
[----:B------:R-:W-:Y:S01]  /*9a20*/  FFMA.FTZ R116, R116, R177, 1.1641532182693481445e-10 ;  /* 0x2f00000074747423 */ /* 0x000fe200000100b1 */
[----:B------:R-:W-:Y:S01]  /*9a30*/  LOP3.LUT R168, R168, 0xfffffffd, RZ, 0xc0, !PT ;  /* 0xfffffffda8a87812 */ /* 0x000fe200078ec0ff */
[----:B------:R-:W-:Y:S01]  /*9a40*/  FMUL.FTZ R117, R117, R178 ;  /* 0x000000b275757220 */ /* 0x000fe20000410000 */
[----:B------:R-:W-:Y:S02]  /*9a50*/  IMAD.MOV.U32 R118, RZ, RZ, 0x2 ;  /* 0x00000002ff767424 */ /* 0x000fe400078e00ff */
[----:B------:R-:W-:Y:S01]  /*9a60*/  FSETP.GTU.FTZ.AND P1, PT, R116, R175, PT ;  /* 0x000000af7400720b */ /* 0x000fe20003f3c000 */
[----:B------:R-:W-:-:S05]  /*9a70*/  FMUL.FTZ R117, R117, R176 ;  /* 0x000000b075757220 */ /* 0x000fca0000410000 */
        /* <DEDUP_REMOVED lines=14> */
.L_x_3570:
        /* <DEDUP_REMOVED lines=13> */
.L_x_3572:
[----:B------:R-:W-:Y:S05]  /*9c30*/  BSYNC.RECONVERGENT B2 ;  /* 0x0000000000027941 */ /* 0x000fea0003800200 */
.L_x_3571:
        /* <DEDUP_REMOVED lines=43> */
.L_x_3569:
[----:B------:R-:W-:Y:S05]  /*9ef0*/  BSYNC.RECONVERGENT B1 ;  /* 0x0000000000017941 */ /* 0x000fea0003800200 */
.L_x_3568:
[----:B------:R-:W-:Y:S01]  /*9f00*/  I2FP.F32.U32 R116, R117 ;  /* 0x0000007500747245 */ /* 0x000fe20000201000 */
[----:B------:R-:W-:Y:S01]  /*9f10*/  IMAD.U32 R117, R121, 0x10000, RZ ;  /* 0x0001000079757824 */ /* 0x000fe200078e00ff */
[----:B------:R-:W-:Y:S01]  /*9f20*/  ISETP.NE.AND P2, PT, R118, 0x1, PT ;  /* 0x000000017600780c */ /* 0x000fe20003f45270 */
[----:B------:R-:W-:Y:S01]  /*9f30*/  IMAD.U32 R119, R93, 0x10000, RZ ;  /* 0x000100005d777824 */ /* 0x000fe200078e00ff */
[----:B------:R-:W-:Y:S01]  /*9f40*/  BSSY.RECONVERGENT B1, `(.L_x_3573) ;  /* 0x000004d000017945 */ /* 0x000fe20003800200 */
        /* <DEDUP_REMOVED lines=19> */
.L_x_3575:
        /* <DEDUP_REMOVED lines=13> */
.L_x_3577:
[----:B------:R-:W-:Y:S05]  /*a150*/  BSYNC.RECONVERGENT B2 ;  /* 0x0000000000027941 */ /* 0x000fea0003800200 */
.L_x_3576:
        /* <DEDUP_REMOVED lines=43> */
.L_x_3574:
[----:B------:R-:W-:Y:S05]  /*a410*/  BSYNC.RECONVERGENT B1 ;  /* 0x0000000000017941 */ /* 0x000fea0003800200 */
.L_x_3573:
[----:B------:R-:W-:Y:S01]  /*a420*/  I2FP.F32.U32 R116, R117 ;  /* 0x0000007500747245 */ /* 0x000fe20000201000 */
[----:B------:R-:W-:Y:S01]  /*a430*/  IMAD.U32 R181, R181, 0x10000, RZ ;  /* 0x00010000b5b57824 */ /* 0x000fe200078e00ff */
[----:B------:R-:W-:Y:S01]  /*a440*/  ISETP.NE.AND P3, PT, R119, 0x1, PT ;  /* 0x000000017700780c */ /* 0x000fe20003f65270 */
[----:B------:R-:W-:Y:S01]  /*a450*/  BSSY.RECONVERGENT B1, `(.L_x_3578) ;  /* 0x000004d000017945 */ /* 0x000fe20003800200 */
[----:B------:R-:W-:Y:S02]  /*a460*/  IMAD.MOV.U32 R118, RZ, RZ, 0x2 ;  /* 0x00000002ff767424 */ /* 0x000fe400078e00ff */
[----:B------:R-:W-:Y:S01]  /*a470*/  FFMA.FTZ R116, R116, R177, 1.1641532182693481445e-10 ;  /* 0x2f00000074747423 */ /* 0x000fe200000100b1 */
[----:B------:R-:W-:Y:S01]  /*a480*/  FMUL.FTZ R181, R181, R178 ;  /* 0x000000b2b5b57220 */ /* 0x000fe20000410000 */
[----:B------:R-:W-:-:S03]  /*a490*/  IMAD.MOV.U32 R117, RZ, RZ, R170 ;  /* 0x000000ffff757224 */ /* 0x000fc600078e00aa */
        /* <DEDUP_REMOVED lines=15> */
.L_x_3580:
        /* <DEDUP_REMOVED lines=13> */
.L_x_3582:
[----:B------:R-:W-:Y:S05]  /*a660*/  BSYNC.RECONVERGENT B2 ;  /* 0x0000000000027941 */ /* 0x000fea0003800200 */
.L_x_3581:
        /* <DEDUP_REMOVED lines=43> */
.L_x_3579:
[----:B------:R-:W-:Y:S05]  /*a920*/  BSYNC.RECONVERGENT B1 ;  /* 0x0000000000017941 */ /* 0x000fea0003800200 */
.L_x_3578:
[----:B------:R-:W-:Y:S01]  /*a930*/  I2FP.F32.U32 R116, R117 ;  /* 0x0000007500747245 */ /* 0x000fe20000201000 */
[----:B------:R-:W-:Y:S01]  /*a940*/  IMAD.U32 R119, R94, 0x10000, RZ ;  /* 0x000100005e777824 */ /* 0x000fe200078e00ff */
[----:B------:R-:W-:Y:S01]  /*a950*/  SHF.L.U32 R117, R122, 0x10, RZ ;  /* 0x000000107a757819 */ /* 0x000fe200000006ff */
[----:B------:R-:W-:Y:S01]  /*a960*/  BSSY.RECONVERGENT B1, `(.L_x_3583) ;  /* 0x000004e000017945 */ /* 0x000fe20003800200 */
        /* <DEDUP_REMOVED lines=9> */
[----:B------:R-:W-:Y:S01]  /*aa00*/  FMUL.FTZ R186, R119, R186 ;  /* 0x000000ba77ba7220 */ /* 0x000fe20000410000 */
        /* <DEDUP_REMOVED lines=10> */
.L_x_3585:
        /* <DEDUP_REMOVED lines=13> */
.L_x_3587:
[----:B------:R-:W-:Y:S05]  /*ab80*/  BSYNC.RECONVERGENT B2 ;  /* 0x0000000000027941 */ /* 0x000fea0003800200 */
.L_x_3586:
        /* <DEDUP_REMOVED lines=43> */
.L_x_3584:
[----:B------:R-:W-:Y:S05]  /*ae40*/  BSYNC.RECONVERGENT B1 ;  /* 0x0000000000017941 */ /* 0x000fea0003800200 */
.L_x_3583:
        /* <DEDUP_REMOVED lines=8> */
[----:B------:R-:W-:Y:S01]  /*aed0*/  FSETP.GTU.FTZ.AND P4, PT, R116, R175, PT ;  /* 0x000000af7400720b */ /* 0x000fe20003f9c000 */
[----:B------:R-:W-:-:S03]  /*aee0*/  IMAD.U32 R116, R160, 0x10000, RZ ;  /* 0x00010000a0747824 */ /* 0x000fc600078e00ff */
        /* <DEDUP_REMOVED lines=13> */
.L_x_3590:
        /* <DEDUP_REMOVED lines=13> */
.L_x_3592:
[----:B------:R-:W-:Y:S05]  /*b090*/  BSYNC.RECONVERGENT B2 ;  /* 0x0000000000027941 */ /* 0x000fea0003800200 */
.L_x_3591:
        /* <DEDUP_REMOVED lines=43> */
.L_x_3589:
[----:B------:R-:W-:Y:S05]  /*b350*/  BSYNC.RECONVERGENT B1 ;  /* 0x0000000000017941 */ /* 0x000fea0003800200 */
.L_x_3588:
        /* <DEDUP_REMOVED lines=10> */
[----:B------:R-:W-:-:S04]  /*b400*/  FSETP.GTU.FTZ.AND P5, PT, R116, R175, PT ;  /* 0x000000af7400720b */ /* 0x000fc80003fbc000 */
[----:B------:R-:W-:Y:S01]  /*b410*/  FSEL R188, R117, RZ, !P5 ;  /* 0x000000ff75bc7208 */ /* 0x000fe20006800000 */
[----:B------:R-:W-:Y:S01]  /*b420*/  IMAD.MOV.U32 R117, RZ, RZ, R170 ;  /* 0x000000ffff757224 */ /* 0x000fe200078e00aa */
        /* <DEDUP_REMOVED lines=11> */
.L_x_3595:
        /* <DEDUP_REMOVED lines=15> */
.L_x_3597:
[----:B------:R-:W-:Y:S05]  /*b5d0*/  BSYNC.RECONVERGENT B2 ;  /* 0x0000000000027941 */ /* 0x000fea0003800200 */
.L_x_3596:
        /* <DEDUP_REMOVED lines=43> */
.L_x_3594:
[----:B------:R-:W-:Y:S05]  /*b890*/  BSYNC.RECONVERGENT B1 ;  /* 0x0000000000017941 */ /* 0x000fea0003800200 */
.L_x_3593:
[----:B------:R-:W-:Y:S01]  /*b8a0*/  I2FP.F32.U32 R116, R117 ;  /* 0x0000007500747245 */ /* 0x000fe20000201000 */
[----:B------:R-:W-:Y:S01]  /*b8b0*/  IMAD.U32 R118, R159, 0x10000, RZ ;  /* 0x000100009f767824 */ /* 0x000fe200078e00ff */
        /* <DEDUP_REMOVED lines=12> */
.L_x_3557:
[----:B------:R-:W0:Y:S01]  /*b980*/  @P0 LDC.64 R192, c[0x0][0x3a0] ;  /* 0x0000e800ffc00b82 */ /* 0x000e220000000a00 */
[----:B------:R-:W-:Y:S01]  /*b990*/  SEL R190, RZ, 0x10000, !P5 ;  /* 0x00010000ffbe7807 */ /* 0x000fe20006800000 */
[----:B------:R-:W-:Y:S01]  /*b9a0*/  VIADD R181, R133, 0x40 ;  /* 0x0000004085b57836 */ /* 0x000fe20000000000 */
[----:B------:R-:W-:Y:S01]  /*b9b0*/  LOP3.LUT P5, RZ, R168, 0x2, RZ, 0xc0, !PT ;  /* 0x00000002a8ff7812 */ /* 0x000fe200078ac0ff */
[C---:B------:R-:W-:Y:S01]  /*b9c0*/  IMAD.WIDE.U32 R196, R135.reuse, 0x10, R124 ;  /* 0x0000001087c47825 */ /* 0x040fe200078e007c */
[----:B------:R-:W-:Y:S02]  /*b9d0*/  SEL R123, RZ, 0x1000000, !P6 ;  /* 0x01000000ff7b7807 */ /* 0x000fe40007000000 */
[----:B------:R-:W-:Y:S01]  /*b9e0*/  SEL R191, RZ, 0x100, !P4 ;  /* 0x00000100ffbf7807 */ /* 0x000fe20006000000 */
[----:B------:R-:W-:Y:S01]  /*b9f0*/  IMAD.WIDE.U32 R194, R135, 0x8, R126 ;  /* 0x0000000887c27825 */ /* 0x000fe200078e007e */
[----:B------:R-:W-:Y:S01]  /*ba00*/  SEL R122, RZ, 0x1000000, !P2 ;  /* 0x01000000ff7a7807 */ /* 0x000fe20005000000 */
[----:B------:R1:W-:Y:S01]  /*ba10*/  STG.E.128 desc[UR8][R196.64], R116 ;  /* 0x00000074c4007986 */ /* 0x0003e2000c101d08 */
[----:B------:R-:W-:-:S02]  /*ba20*/  SEL R121, RZ, 0x10000, !P1 ;  /* 0x00010000ff797807 */ /* 0x000fc40004800000 */
[----:B------:R-:W-:Y:S02]  /*ba30*/  SEL R120, RZ, 0x100, !P5 ;  /* 0x00000100ff787807 */ /* 0x000fe40006800000 */
[----:B------:R-:W-:Y:S02]  /*ba40*/  LOP3.LUT P6, RZ, R168, 0x4, RZ, 0xc0, !PT ;  /* 0x00000004a8ff7812 */ /* 0x000fe400078cc0ff */
[----:B------:R-:W-:Y:S02]  /*ba50*/  LOP3.LUT R191, R191, R123, R190, 0xfe, !PT ;  /* 0x0000007bbfbf7212 */ /* 0x000fe400078efebe */
[----:B------:R-:W-:Y:S02]  /*ba60*/  SEL R190, RZ, 0x1, !P3 ;  /* 0x00000001ffbe7807 */ /* 0x000fe40005800000 */
[----:B------:R-:W-:Y:S02]  /*ba70*/  LOP3.LUT R120, R120, R122, R121, 0xfe, !PT ;  /* 0x0000007a78787212 */ /* 0x000fe400078efe79 */
[----:B------:R-:W-:Y:S01]  /*ba80*/  SEL R121, RZ, 0x1, !P6 ;  /* 0x00000001ff797807 */ /* 0x000fe20007000000 */
[----:B0-----:R-:W-:Y:S01]  /*ba90*/  @P0 IMAD.WIDE.U32 R192, R181, 0x10, R192 ;  /* 0x00000010b5c00825 */ /* 0x001fe200078e00c0 */
[----:B------:R-:W-:-:S02]  /*baa0*/  LOP3.LUT R191, R191, R190, RZ, 0xfc, !PT ;  /* 0x000000bebfbf7212 */ /* 0x000fc400078efcff */
[----:B------:R-:W-:Y:S01]  /*bab0*/  LOP3.LUT R190, R120, R121, RZ, 0xfc, !PT ;  /* 0x0000007978be7212 */ /* 0x000fe200078efcff */
[----:B------:R-:W-:-:S04]  /*bac0*/  IMAD.WIDE.U32 R120, R181, 0x10, R128 ;  /* 0x00000010b5787825 */ /* 0x000fc800078e0080 */
[----:B------:R1:W-:Y:S04]  /*bad0*/  STG.E.64 desc[UR8][R194.64], R190 ;  /* 0x000000bec2007986 */ /* 0x0003e8000c101b08 */
[----:B------:R1:W5:Y:S04]  /*bae0*/  @P0 LDG.E.128 R112, desc[UR8][R192.64] ;  /* 0x00000008c0700981 */ /* 0x000368000c1e1d00 */
[----:B------:R-:W5:Y:S01]  /*baf0*/  LDG.E.128 R120, desc[UR8][R120.64] ;  /* 0x0000000878787981 */ /* 0x000f62000c1e1d00 */
[----:B------:R-:W-:Y:S05]  /*bb00*/  @!P0 BRA `(.L_x_3598) ;  /* 0x0000002800948947 */ /* 0x000fea0003800000 */
[----:B------:R-:W-:Y:S01]  /*bb10*/  ISETP.NE.AND P1, PT, R189, 0x1, PT ;  /* 0x00000001bd00780c */ /* 0x000fe20003f25270 */
[----:B------:R-:W-:Y:S01]  /*bb20*/  BSSY.RECONVERGENT B1, `(.L_x_3599) ;  /* 0x0000047000017945 */ /* 0x000fe20003800200 */
[----:B-1----:R-:W-:Y:S02]  /*bb30*/  HFMA2 R118, -RZ, RZ, 0, 1.1920928955078125e-07 ;  /* 0x00000002ff767431 */ /* 0x002fe400000001ff */
        /* <DEDUP_REMOVED lines=13> */
.L_x_3601:
        /* <DEDUP_REMOVED lines=13> */
.L_x_3603:
[----:B------:R-:W-:Y:S05]  /*bce0*/  BSYNC.RECONVERGENT B2 ;  /* 0x0000000000027941 */ /* 0x000fea0003800200 */
.L_x_3602:
        /* <DEDUP_REMOVED lines=38> */
[----:B------:R-:W-:Y:S02]  /*bf50*/  IMAD.MOV.U32 R170, RZ, RZ, R118 ;  /* 0x000000ffffaa7224 */ /* 0x000fe400078e0076 */
[----:B------:R-:W-:Y:S01]  /*bf60*/  HFMA2 R118, -RZ, RZ, 0, 0 ;  /* 0x00000000ff767431 */ /* 0x000fe200000001ff */
[----:B------:R-:W-:Y:S01]  /*bf70*/  LOP3.LUT R179, R116, UR31, R209, 0x96, !PT ;  /* 0x0000001f74b37c12 */ /* 0x000fe2000f8e96d1 */
[----:B------:R-:W-:-:S07]  /*bf80*/  IMAD.MOV.U32 R116, RZ, RZ, R198 ;  /* 0x000000ffff747224 */ /* 0x000fce00078e00c6 */
.L_x_3600:
[----:B------:R-:W-:Y:S05]  /*bf90*/  BSYNC.RECONVERGENT B1 ;  /* 0x0000000000017941 */ /* 0x000fea0003800200 */
.L_x_3599:
        /* <DEDUP_REMOVED lines=28> */
.L_x_3606:
        /* <DEDUP_REMOVED lines=13> */
.L_x_3608:
[----:B------:R-:W-:Y:S05]  /*c230*/  BSYNC.RECONVERGENT B2 ;  /* 0x0000000000027941 */ /* 0x000fea0003800200 */
.L_x_3607:
        /* <DEDUP_REMOVED lines=43> */
.L_x_3605:
[----:B------:R-:W-:Y:S05]  /*c4f0*/  BSYNC.RECONVERGENT B1 ;  /* 0x0000000000017941 */ /* 0x000fea0003800200 */
.L_x_3604:
        /* <DEDUP_REMOVED lines=26> */
.L_x_3611:
        /* <DEDUP_REMOVED lines=13> */
.L_x_3613:
[----:B------:R-:W-:Y:S05]  /*c770*/  BSYNC.RECONVERGENT B2 ;  /* 0x0000000000027941 */ /* 0x000fea0003800200 */
.L_x_3612:
        /* <DEDUP_REMOVED lines=43> */
.L_x_3610:
[----:B------:R-:W-:Y:S05]  /*ca30*/  BSYNC.RECONVERGENT B1 ;  /* 0x0000000000017941 */ /* 0x000fea0003800200 */
.L_x_3609:
        /* <DEDUP_REMOVED lines=26> */
.L_x_3616:
        /* <DEDUP_REMOVED lines=13> */
.L_x_3618:
[----:B------:R-:W-:Y:S05]  /*ccb0*/  BSYNC.RECONVERGENT B2 ;  /* 0x0000000000027941 */ /* 0x000fea0003800200 */
.L_x_3617:
        /* <DEDUP_REMOVED lines=43> */
.L_x_3615:
[----:B------:R-:W-:Y:S05]  /*cf70*/  BSYNC.RECONVERGENT B1 ;  /* 0x0000000000017941 */ /* 0x000fea0003800200 */
.L_x_3614:
[----:B------:R-:W-:Y:S01]  /*cf80*/  I2FP.F32.U32 R116, R117 ;  /* 0x0000007500747245 */ /* 0x000fe20000201000 */
[----:B------:R-:W-:Y:S01]  /*cf90*/  IMAD.U32 R117, R190, 0x10000, RZ ;  /* 0x00010000be757824 */ /* 0x000fe200078e00ff */
[----:B------:R-:W-:Y:S01]  /*cfa0*/  ISETP.NE.AND P3, PT, R119, 0x1, PT ;  /* 0x000000017700780c */ /* 0x000fe20003f65270 */
[----:B------:R-:W-:Y:S01]  /*cfb0*/  IMAD.U32 R118, R189, 0x10000, RZ ;  /* 0x00010000bd767824 */ /* 0x000fe200078e00ff */
[----:B------:R-:W-:Y:S01]  /*cfc0*/  BSSY.RECONVERGENT B1, `(.L_x_3619) ;  /* 0x000004d000017945 */ /* 0x000fe20003800200 */
[----:B------:R-:W-:Y:S01]  /*cfd0*/  FFMA.FTZ R116, R116, R177, 1.1641532182693481445e-10 ;  /* 0x2f00000074747423 */ /* 0x000fe200000100b1 */
[----:B------:R-:W-:-:S04]  /*cfe0*/  FMUL.FTZ R117, R117, R178 ;  /* 0x000000b275757220 */ /* 0x000fc80000410000 */
[----:B------:R-:W-:Y:S01]  /*cff0*/  FMUL.FTZ R117, R117, R176 ;  /* 0x000000b075757220 */ /* 0x000fe20000410000 */
[----:B------:R-:W-:Y:S02]  /*d000*/  FSETP.GTU.FTZ.AND P2, PT, R116, R175, PT ;  /* 0x000000af7400720b */ /* 0x000fe40003f5c000 */
[----:B------:R-:W-:Y:S02]  /*d010*/  SHF.L.U32 R116, R157, 0x10, RZ ;  /* 0x000000109d747819 */ /* 0x000fe400000006ff */
        /* <DEDUP_REMOVED lines=14> */
.L_x_3621:
        /* <DEDUP_REMOVED lines=13> */
.L_x_3623:
[----:B------:R-:W-:Y:S05]  /*d1d0*/  BSYNC.RECONVERGENT B2 ;  /* 0x0000000000027941 */ /* 0x000fea0003800200 */
.L_x_3622:
        /* <DEDUP_REMOVED lines=43> */
.L_x_3620:
[----:B------:R-:W-:Y:S05]  /*d490*/  BSYNC.RECONVERGENT B1 ;  /* 0x0000000000017941 */ /* 0x000fea0003800200 */
.L_x_3619:
        /* <DEDUP_REMOVED lines=26> */
.L_x_3626:
        /* <DEDUP_REMOVED lines=13> */
.L_x_3628:
[----:B------:R-:W-:Y:S05]  /*d710*/  BSYNC.RECONVERGENT B2 ;  /* 0x0000000000027941 */ /* 0x000fea0003800200 */
.L_x_3627:
        /* <DEDUP_REMOVED lines=43> */
.L_x_3625:
[----:B------:R-:W-:Y:S05]  /*d9d0*/  BSYNC.RECONVERGENT B1 ;  /* 0x0000000000017941 */ /* 0x000fea0003800200 */
.L_x_3624:
        /* <DEDUP_REMOVED lines=24> */
.L_x_3631:
        /* <DEDUP_REMOVED lines=13> */
.L_x_3633:
[----:B------:R-:W-:Y:S05]  /*dc30*/  BSYNC.RECONVERGENT B2 ;  /* 0x0000000000027941 */ /* 0x000fea0003800200 */
.L_x_3632:
        /* <DEDUP_REMOVED lines=43> */
.L_x_3630:
[----:B------:R-:W-:Y:S05]  /*def0*/  BSYNC.RECONVERGENT B1 ;  /* 0x0000000000017941 */ /* 0x000fea0003800200 */
.L_x_3629:
        /* <DEDUP_REMOVED lines=26> */
.L_x_3636:
        /* <DEDUP_REMOVED lines=15> */
.L_x_3638:
[----:B------:R-:W-:Y:S05]  /*e190*/  BSYNC.RECONVERGENT B2 ;  /* 0x0000000000027941 */ /* 0x000fea0003800200 */
.L_x_3637:
        /* <DEDUP_REMOVED lines=43> */
.L_x_3635:
[----:B------:R-:W-:Y:S05]  /*e450*/  BSYNC.RECONVERGENT B1 ;  /* 0x0000000000017941 */ /* 0x000fea0003800200 */
.L_x_3634:
[----:B------:R-:W-:Y:S01]  /*e460*/  I2FP.F32.U32 R116, R117 ;  /* 0x0000007500747245 */ /* 0x000fe20000201000 */
[----:B------:R-:W-:Y:S01]  /*e470*/  IMAD.U32 R190, R190, 0x10000, RZ ;  /* 0x00010000bebe7824 */ /* 0x000fe200078e00ff */
[----:B------:R-:W-:Y:S01]  /*e480*/  SHF.L.U32 R189, R189, 0x10, RZ ;  /* 0x00000010bdbd7819 */ /* 0x000fe200000006ff */
[----:B------:R-:W-:Y:S01]  /*e490*/  IMAD.U32 R118, R155, 0x10000, RZ ;  /* 0x000100009b767824 */ /* 0x000fe200078e00ff */
        /* <DEDUP_REMOVED lines=9> */
[----:B------:R-:W-:-:S04]  /*e530*/  F2FP.BF16.F32.PACK_AB R118, R195, R196 ;  /* 0x000000c4c376723e */ /* 0x000fc800000010ff */
[----:B------:R-:W-:Y:S01]  /*e540*/  F2FP.BF16.F32.PACK_AB R119, R197, R198 ;  /* 0x000000c6c577723e */ /* 0x000fe200000010ff */
[----:B------:R-:W-:Y:S06]  /*e550*/  BRA `(.L_x_3639) ;  /* 0x0000002800607947 */ /* 0x000fec0003800000 */
.L_x_3598:
        /* <DEDUP_REMOVED lines=16> */
.L_x_3642:
        /* <DEDUP_REMOVED lines=13> */
.L_x_3644:
[----:B------:R-:W-:Y:S05]  /*e730*/  BSYNC.RECONVERGENT B2 ;  /* 0x0000000000027941 */ /* 0x000fea0003800200 */
.L_x_3643:
        /* <DEDUP_REMOVED lines=42> */
.L_x_3641:
[----:B------:R-:W-:Y:S05]  /*e9e0*/  BSYNC.RECONVERGENT B1 ;  /* 0x0000000000017941 */ /* 0x000fea0003800200 */
.L_x_3640:
        /* <DEDUP_REMOVED lines=10> */
[----:B------:R-:W-:-:S04]  /*ea90*/  FSETP.GTU.FTZ.AND P1, PT, R116, R175, PT ;  /* 0x000000af7400720b */ /* 0x000fc80003f3c000 */
[----:B------:R-:W-:Y:S01]  /*eaa0*/  FSEL R192, R117, RZ, !P1 ;  /* 0x000000ff75c07208 */ /* 0x000fe20004800000 */
[----:B------:R-:W-:Y:S01]  /*eab0*/  IMAD.MOV.U32 R117, RZ, RZ, R170 ;  /* 0x000000ffff757224 */ /* 0x000fe200078e00aa */
[----:B------:R-:W-:-:S03]  /*eac0*/  PLOP3.LUT P1, PT, P1, PT, PT, 0x8, 0x80 ;  /* 0x000000000080781c */ /* 0x000fc60000f2e170 */
[----:B------:R-:W-:Y:S01]  /*ead0*/  FMUL.FTZ R192, R119, R192 ;  /* 0x000000c077c07220 */ /* 0x000fe20000410000 */
        /* <DEDUP_REMOVED lines=11> */
.L_x_3647:
        /* <DEDUP_REMOVED lines=13> */
.L_x_3649:
[----:B------:R-:W-:Y:S05]  /*ec60*/  BSYNC.RECONVERGENT B2 ;  /* 0x0000000000027941 */ /* 0x000fea0003800200 */
.L_x_3648:
        /* <DEDUP_REMOVED lines=43> */
.L_x_3646:
[----:B------:R-:W-:Y:S05]  /*ef20*/  BSYNC.RECONVERGENT B1 ;  /* 0x0000000000017941 */ /* 0x000fea0003800200 */
.L_x_3645:
[----:B------:R-:W-:Y:S01]  /*ef30*/  I2FP.F32.U32 R116, R117 ;  /* 0x0000007500747245 */ /* 0x000fe20000201000 */
[----:B------:R-:W-:Y:S01]  /*ef40*/  IMAD.U32 R117, R120, 0x10000, RZ ;  /* 0x0001000078757824 */ /* 0x000fe200078e00ff */
[----:B------:R-:W-:Y:S01]  /*ef50*/  ISETP.NE.AND P2, PT, R119, 0x1, PT ;  /* 0x000000017700780c */ /* 0x000fe20003f45270 */
[----:B------:R-:W-:Y:S01]  /*ef60*/  BSSY.RECONVERGENT B1, `(.L_x_3650) ;  /* 0x000004f000017945 */ /* 0x000fe20003800200 */
[----:B------:R-:W-:Y:S01]  /*ef70*/  LOP3.LUT R168, R168, 0xfffffffd, RZ, 0xc0, !PT ;  /* 0xfffffffda8a87812 */ /* 0x000fe200078ec0ff */
        /* <DEDUP_REMOVED lines=20> */
.L_x_3652:
        /* <DEDUP_REMOVED lines=13> */
.L_x_3654:
[----:B------:R-:W-:Y:S05]  /*f190*/  BSYNC.RECONVERGENT B2 ;  /* 0x0000000000027941 */ /* 0x000fea0003800200 */
.L_x_3653:
        /* <DEDUP_REMOVED lines=43> */
.L_x_3651:
[----:B------:R-:W-:Y:S05]  /*f450*/  BSYNC.RECONVERGENT B1 ;  /* 0x0000000000017941 */ /* 0x000fea0003800200 */
.L_x_3650:
[----:B------:R-:W-:Y:S01]  /*f460*/  I2FP.F32.U32 R116, R117 ;  /* 0x0000007500747245 */ /* 0x000fe20000201000 */
[----:B------:R-:W-:Y:S01]  /*f470*/  IMAD.U32 R119, R97, 0x10000, RZ ;  /* 0x0001000061777824 */ /* 0x000fe200078e00ff */
[C---:B------:R-:W-:Y:S01]  /*f480*/  SHF.L.U32 R117, R121.reuse, 0x10, RZ ;  /* 0x0000001079757819 */ /* 0x040fe200000006ff */
        /* <DEDUP_REMOVED lines=21> */
.L_x_3657:
        /* <DEDUP_REMOVED lines=13> */
.L_x_3659:
[----:B------:R-:W-:Y:S05]  /*f6b0*/  BSYNC.RECONVERGENT B2 ;  /* 0x0000000000027941 */ /* 0x000fea0003800200 */
.L_x_3658:
        /* <DEDUP_REMOVED lines=43> */
.L_x_3656:
[----:B------:R-:W-:Y:S05]  /*f970*/  BSYNC.RECONVERGENT B1 ;  /* 0x0000000000017941 */ /* 0x000fea0003800200 */
.L_x_3655:
[----:B------:R-:W-:Y:S01]  /*f980*/  I2FP.F32.U32 R116, R117 ;  /* 0x0000007500747245 */ /* 0x000fe20000201000 */
[----:B------:R-:W-:Y:S01]  /*f990*/  IMAD.U32 R189, R189, 0x10000, RZ ;  /* 0x00010000bdbd7824 */ /* 0x000fe200078e00ff */
[----:B------:R-:W-:Y:S01]  /*f9a0*/  ISETP.NE.AND P3, PT, R119, 0x1, PT ;  /* 0x000000017700780c */ /* 0x000fe20003f65270 */
[----:B------:R-:W-:Y:S01]  /*f9b0*/  BSSY.RECONVERGENT B1, `(.L_x_3660) ;  /* 0x000004d000017945 */ /* 0x000fe20003800200 */
[----:B------:R-:W-:Y:S02]  /*f9c0*/  HFMA2 R118, -RZ, RZ, 0, 1.1920928955078125e-07 ;  /* 0x00000002ff767431 */ /* 0x000fe400000001ff */
[----:B------:R-:W-:Y:S01]  /*f9d0*/  FFMA.FTZ R116, R116, R177, 1.1641532182693481445e-10 ;  /* 0x2f00000074747423 */ /* 0x000fe200000100b1 */
[----:B------:R-:W-:Y:S01]  /*f9e0*/  FMUL.FTZ R189, R189, R178 ;  /* 0x000000b2bdbd7220 */ /* 0x000fe20000410000 */
[----:B------:R-:W-:-:S03]  /*f9f0*/  IMAD.MOV.U32 R117, RZ, RZ, R170 ;  /* 0x000000ffff757224 */ /* 0x000fc600078e00aa */
        /* <DEDUP_REMOVED lines=15> */
.L_x_3662:
        /* <DEDUP_REMOVED lines=13> */
.L_x_3664:
[----:B------:R-:W-:Y:S05]  /*fbc0*/  BSYNC.RECONVERGENT B2 ;  /* 0x0000000000027941 */ /* 0x000fea0003800200 */
.L_x_3663:
        /* <DEDUP_REMOVED lines=43> */
.L_x_3661:
[----:B------:R-:W-:Y:S05]  /*fe80*/  BSYNC.RECONVERGENT B1 ;  /* 0x0000000000017941 */ /* 0x000fea0003800200 */
.L_x_3660:
        /* <DEDUP_REMOVED lines=24> */
.L_x_3667:
        /* <DEDUP_REMOVED lines=13> */
.L_x_3669:
[----:B------:R-:W-:Y:S05]  /*100e0*/  BSYNC.RECONVERGENT B2 ;  /* 0x0000000000027941 */ /* 0x000fea0003800200 */
.L_x_3668:
        /* <DEDUP_REMOVED lines=43> */
.L_x_3666:
[----:B------:R-:W-:Y:S05]  /*103a0*/  BSYNC.RECONVERGENT B1 ;  /* 0x0000000000017941 */ /* 0x000fea0003800200 */
.L_x_3665:
        /* <DEDUP_REMOVED lines=9> */
[----:B------:R-:W-:-:S04]  /*10440*/  IMAD.U32 R116, R156, 0x10000, RZ ;  /* 0x000100009c747824 */ /* 0x000fc800078e00ff */
        /* <DEDUP_REMOVED lines=13> */
.L_x_3672:
        /* <DEDUP_REMOVED lines=13> */
.L_x_3674:
[----:B------:R-:W-:Y:S05]  /*105f0*/  BSYNC.RECONVERGENT B2 ;  /* 0x0000000000027941 */ /* 0x000fea0003800200 */
.L_x_3673:
        /* <DEDUP_REMOVED lines=43> */
.L_x_3671:
[----:B------:R-:W-:Y:S05]  /*108b0*/  BSYNC.RECONVERGENT B1 ;  /* 0x0000000000017941 */ /* 0x000fea0003800200 */
.L_x_3670:
        /* <DEDUP_REMOVED lines=8> */
[----:B------:R-:W-:Y:S01]  /*10940*/  MOV R199, 0x2 ;  /* 0x0000000200c77802 */ /* 0x000fe20000000f00 */
        /* <DEDUP_REMOVED lines=15> */
.L_x_3677:
        /* <DEDUP_REMOVED lines=15> */
.L_x_3679:
[----:B------:R-:W-:Y:S05]  /*10b30*/  BSYNC.RECONVERGENT B2 ;  /* 0x0000000000027941 */ /* 0x000fea0003800200 */
.L_x_3678:
        /* <DEDUP_REMOVED lines=43> */
.L_x_3676:
[----:B------:R-:W-:Y:S05]  /*10df0*/  BSYNC.RECONVERGENT B1 ;  /* 0x0000000000017941 */ /* 0x000fea0003800200 */
.L_x_3675:
[----:B------:R-:W-:Y:S01]  /*10e00*/  I2FP.F32.U32 R116, R117 ;  /* 0x0000007500747245 */ /* 0x000fe20000201000 */
[----:B------:R-:W-:Y:S01]  /*10e10*/  IMAD.U32 R189, R189, 0x10000, RZ ;  /* 0x00010000bdbd7824 */ /* 0x000fe200078e00ff */
[----:B------:R-:W-:Y:S02]  /*10e20*/  SHF.L.U32 R118, R155, 0x10, RZ ;  /* 0x000000109b767819 */ /* 0x000fe400000006ff */
        /* <DEDUP_REMOVED lines=11> */
.L_x_3639:
        /* <DEDUP_REMOVED lines=27> */
[----:B-1----:R-:W-:Y:S01]  /*11090*/  IMAD.MOV.U32 R119, RZ, RZ, 0x2 ;  /* 0x00000002ff777424 */ /* 0x002fe200078e00ff */
        /* <DEDUP_REMOVED lines=13> */
.L_x_3683:
        /* <DEDUP_REMOVED lines=13> */
.L_x_3685:
[----:B------:R-:W-:Y:S05]  /*11240*/  BSYNC.RECONVERGENT B2 ;  /* 0x0000000000027941 */ /* 0x000fea0003800200 */
.L_x_3684:
        /* <DEDUP_REMOVED lines=41> */
[----:B------:R-:W-:Y:S01]  /*114e0*/  LOP3.LUT R179, R118, UR31, R117, 0x96, !PT ;  /* 0x0000001f76b37c12 */ /* 0x000fe2000f8e9675 */
[----:B------:R-:W-:-:S07]  /*114f0*/  IMAD.MOV.U32 R116, RZ, RZ, R208 ;  /* 0x000000ffff747224 */ /* 0x000fce00078e00d0 */
.L_x_3682:
[----:B------:R-:W-:Y:S05]  /*11500*/  BSYNC.RECONVERGENT B1 ;  /* 0x0000000000017941 */ /* 0x000fea0003800200 */
.L_x_3681:
        /* <DEDUP_REMOVED lines=16> */
[----:B------:R-:W-:Y:S02]  /*11610*/  IMAD.MOV.U32 R118, RZ, RZ, 0x2 ;  /* 0x00000002ff767424 */ /* 0x000fe400078e00ff */
[----:B------:R-:W-:-:S07]  /*11620*/  IMAD.MOV.U32 R117, RZ, RZ, R170 ;  /* 0x000000ffff757224 */ /* 0x000fce00078e00aa */
        /* <DEDUP_REMOVED lines=10> */
.L_x_3688:
        /* <DEDUP_REMOVED lines=13> */
.L_x_3690:
[----:B------:R-:W-:Y:S05]  /*117a0*/  BSYNC.RECONVERGENT B2 ;  /* 0x0000000000027941 */ /* 0x000fea0003800200 */
.L_x_3689:
        /* <DEDUP_REMOVED lines=43> */
.L_x_3687:
[----:B------:R-:W-:Y:S05]  /*11a60*/  BSYNC.RECONVERGENT B1 ;  /* 0x0000000000017941 */ /* 0x000fea0003800200 */
.L_x_3686:
[----:B------:R-:W-:Y:S01]  /*11a70*/  I2FP.F32.U32 R116, R117 ;  /* 0x0000007500747245 */ /* 0x000fe20000201000 */
[----:B------:R-:W-:Y:S01]  /*11a80*/  IMAD.U32 R120, R120, 0x10000, RZ ;  /* 0x0001000078787824 */ /* 0x000fe200078e00ff */
[----:B------:R-:W-:Y:S01]  /*11a90*/  SHF.L.U32 R199, R199, 0x10, RZ ;  /* 0x00000010c7c77819 */ /* 0x000fe200000006ff */
[----:B------:R-:W-:Y:S01]  /*11aa0*/  IMAD.U32 R200, R154, 0x10000, RZ ;  /* 0x000100009ac87824 */ /* 0x000fe200078e00ff */
[----:B------:R-:W-:Y:S01]  /*11ab0*/  ISETP.NE.AND P2, PT, R118, 0x1, PT ;  /* 0x000000017600780c */ /* 0x000fe20003f45270 */
[----:B------:R-:W-:Y:S01]  /*11ac0*/  FFMA.FTZ R116, R116, R177, 1.1641532182693481445e-10 ;  /* 0x2f00000074747423 */ /* 0x000fe200000100b1 */
[----:B------:R-:W-:Y:S01]  /*11ad0*/  LOP3.LUT R168, R168, 0xfffffffd, RZ, 0xc0, !PT ;  /* 0xfffffffda8a87812 */ /* 0x000fe200078ec0ff */
[----:B------:R-:W-:Y:S01]  /*11ae0*/  FMUL.FTZ R199, R199, R178 ;  /* 0x000000b2c7c77220 */ /* 0x000fe20000410000 */
[----:B------:R-:W-:Y:S01]  /*11af0*/  BSSY.RECONVERGENT B1, `(.L_x_3691) ;  /* 0x000004b000017945 */ /* 0x000fe20003800200 */
[----:B------:R-:W-:Y:S01]  /*11b00*/  HFMA2 R119, -RZ, RZ, 0, 1.1920928955078125e-07 ;  /* 0x00000002ff777431 */ /* 0x000fe200000001ff */
[----:B------:R-:W-:Y:S01]  /*11b10*/  FSETP.GTU.FTZ.AND P1, PT, R116, R175, PT ;  /* 0x000000af7400720b */ /* 0x000fe20003f3c000 */
[----:B------:R-:W-:Y:S01]  /*11b20*/  FMUL.FTZ R199, R199, R176 ;  /* 0x000000b0c7c77220 */ /* 0x000fe20000410000 */
[----:B------:R-:W-:-:S04]  /*11b30*/  IMAD.MOV.U32 R117, RZ, RZ, R170 ;  /* 0x000000ffff757224 */ /* 0x000fc800078e00aa */
        /* <DEDUP_REMOVED lines=13> */
.L_x_3693:
        /* <DEDUP_REMOVED lines=13> */
.L_x_3695:
[----:B------:R-:W-:Y:S05]  /*11ce0*/  BSYNC.RECONVERGENT B2 ;  /* 0x0000000000027941 */ /* 0x000fea0003800200 */
.L_x_3694:
        /* <DEDUP_REMOVED lines=43> */
.L_x_3692:
[----:B------:R-:W-:Y:S05]  /*11fa0*/  BSYNC.RECONVERGENT B1 ;  /* 0x0000000000017941 */ /* 0x000fea0003800200 */
.L_x_3691:
        /* <DEDUP_REMOVED lines=11> */
[----:B------:R-:W-:Y:S02]  /*12060*/  SHF.L.U32 R116, R101, 0x10, RZ ;  /* 0x0000001065747819 */ /* 0x000fe400000006ff */
        /* <DEDUP_REMOVED lines=14> */
.L_x_3698:
        /* <DEDUP_REMOVED lines=13> */
.L_x_3700:
[----:B------:R-:W-:Y:S05]  /*12220*/  BSYNC.RECONVERGENT B2 ;  /* 0x0000000000027941 */ /* 0x000fea0003800200 */
.L_x_3699:
        /* <DEDUP_REMOVED lines=43> */
.L_x_3697:
[----:B------:R-:W-:Y:S05]  /*124e0*/  BSYNC.RECONVERGENT B1 ;  /* 0x0000000000017941 */ /* 0x000fea0003800200 */
.L_x_3696:
        /* <DEDUP_REMOVED lines=24> */
.L_x_3703:
        /* <DEDUP_REMOVED lines=13> */
.L_x_3705:
[----:B------:R-:W-:Y:S05]  /*12740*/  BSYNC.RECONVERGENT B2 ;  /* 0x0000000000027941 */ /* 0x000fea0003800200 */
.L_x_3704:
        /* <DEDUP_REMOVED lines=43> */
.L_x_3702:
[----:B------:R-:W-:Y:S05]  /*12a00*/  BSYNC.RECONVERGENT B1 ;  /* 0x0000000000017941 */ /* 0x000fea0003800200 */
.L_x_3701:
        /* <DEDUP_REMOVED lines=8> */
[----:B------:R-:W-:Y:S02]  /*12a90*/  PRMT R122, R114, 0x7632, R122 ;  /* 0x00007632727a7816 */ /* 0x000fe4000000007a */
[----:B------:R-:W-:Y:S01]  /*12aa0*/  FSETP.GTU.FTZ.AND P3, PT, R116, R175, PT ;  /* 0x000000af7400720b */ /* 0x000fe20003f7c000 */
[----:B------:R-:W-:Y:S01]  /*12ab0*/  FMUL.FTZ R117, R117, R176 ;  /* 0x000000b075757220 */ /* 0x000fe20000410000 */
[----:B------:R-:W-:-:S04]  /*12ac0*/  IMAD.U32 R116, R102, 0x10000, RZ ;  /* 0x0001000066747824 */ /* 0x000fc800078e00ff */
        /* <DEDUP_REMOVED lines=14> */
.L_x_3708:
        /* <DEDUP_REMOVED lines=13> */
.L_x_3710:
[----:B------:R-:W-:Y:S05]  /*12c80*/  BSYNC.RECONVERGENT B2 ;  /* 0x0000000000027941 */ /* 0x000fea0003800200 */
.L_x_3709:
        /* <DEDUP_REMOVED lines=43> */
.L_x_3707:
[----:B------:R-:W-:Y:S05]  /*12f40*/  BSYNC.RECONVERGENT B1 ;  /* 0x0000000000017941 */ /* 0x000fea0003800200 */
.L_x_3706:
        /* <DEDUP_REMOVED lines=8> */
[----:B------:R-:W-:Y:S01]  /*12fd0*/  IMAD.MOV.U32 R119, RZ, RZ, 0x2 ;  /* 0x00000002ff777424 */ /* 0x000fe200078e00ff */
[----:B------:R-:W-:Y:S01]  /*12fe0*/  MOV R117, R170 ;  /* 0x000000aa00757202 */ /* 0x000fe20000000f00 */
[----:B------:R-:W-:Y:S01]  /*12ff0*/  FMUL.FTZ R199, R199, R176 ;  /* 0x000000b0c7c77220 */ /* 0x000fe20000410000 */
[----:B------:R-:W-:-:S04]  /*13000*/  FSETP.GTU.FTZ.AND P4, PT, R116, R175, PT ;  /* 0x000000af7400720b */ /* 0x000fc80003f9c000 */
        /* <DEDUP_REMOVED lines=12> */
.L_x_3713:
        /* <DEDUP_REMOVED lines=13> */
.L_x_3715:
[----:B------:R-:W-:Y:S05]  /*131a0*/  BSYNC.RECONVERGENT B2 ;  /* 0x0000000000027941 */ /* 0x000fea0003800200 */
.L_x_3714:
        /* <DEDUP_REMOVED lines=43> */
.L_x_3712:
[----:B------:R-:W-:Y:S05]  /*13460*/  BSYNC.RECONVERGENT B1 ;  /* 0x0000000000017941 */ /* 0x000fea0003800200 */
.L_x_3711:
        /* <DEDUP_REMOVED lines=26> */
.L_x_3718:
        /* <DEDUP_REMOVED lines=15> */
.L_x_3720:
[----:B------:R-:W-:Y:S05]  /*13700*/  BSYNC.RECONVERGENT B2 ;  /* 0x0000000000027941 */ /* 0x000fea0003800200 */
.L_x_3719:
        /* <DEDUP_REMOVED lines=43> */
.L_x_3717:
[----:B------:R-:W-:Y:S05]  /*139c0*/  BSYNC.RECONVERGENT B1 ;  /* 0x0000000000017941 */ /* 0x000fea0003800200 */
.L_x_3716:
        /* <DEDUP_REMOVED lines=16> */
.L_x_3680:
        /* <DEDUP_REMOVED lines=16> */
.L_x_3724:
        /* <DEDUP_REMOVED lines=13> */
.L_x_3726:
[----:B------:R-:W-:Y:S05]  /*13ca0*/  BSYNC.RECONVERGENT B2 ;  /* 0x0000000000027941 */ /* 0x000fea0003800200 */
.L_x_3725:
        /* <DEDUP_REMOVED lines=43> */
.L_x_3723:
[----:B------:R-:W-:Y:S05]  /*13f60*/  BSYNC.RECONVERGENT B1 ;  /* 0x0000000000017941 */ /* 0x000fea0003800200 */
.L_x_3722:
        /* <DEDUP_REMOVED lines=11> */
[----:B------:R-:W-:Y:S02]  /*14020*/  SHF.L.U32 R116, R100, 0x10, RZ ;  /* 0x0000001064747819 */ /* 0x000fe400000006ff */
[----:B------:R-:W-:Y:S01]  /*14030*/  FSEL R201, R117, RZ, !P1 ;  /* 0x000000ff75c97208 */ /* 0x000fe20004800000 */
[----:B------:R-:W-:Y:S01]  /*14040*/  IMAD.MOV.U32 R117, RZ, RZ, R170 ;  /* 0x000000ffff757224 */ /* 0x000fe200078e00aa */
[----:B------:R-:W-:-:S03]  /*14050*/  PLOP3.LUT P1, PT, P1, PT, PT, 0x8, 0x80 ;  /* 0x000000000080781c */ /* 0x000fc60000f2e170 */
[----:B------:R-:W-:-:S10]  /*14060*/  FMUL.FTZ R201, R116, R201 ;  /* 0x000000c974c97220 */ /* 0x000fd40000410000 */
        /* <DEDUP_REMOVED lines=10> */
.L_x_3729:
        /* <DEDUP_REMOVED lines=13> */
.L_x_3731:
[----:B------:R-:W-:Y:S05]  /*141e0*/  BSYNC.RECONVERGENT B2 ;  /* 0x0000000000027941 */ /* 0x000fea0003800200 */
.L_x_3730:
        /* <DEDUP_REMOVED lines=43> */
.L_x_3728:
[----:B------:R-:W-:Y:S05]  /*144a0*/  BSYNC.RECONVERGENT B1 ;  /* 0x0000000000017941 */ /* 0x000fea0003800200 */
.L_x_3727:
        /* <DEDUP_REMOVED lines=25> */
.L_x_3734:
        /* <DEDUP_REMOVED lines=13> */
.L_x_3736:
[----:B------:R-:W-:Y:S05]  /*14710*/  BSYNC.RECONVERGENT B2 ;  /* 0x0000000000027941 */ /* 0x000fea0003800200 */
.L_x_3735:
        /* <DEDUP_REMOVED lines=43> */
.L_x_3733:
[----:B------:R-:W-:Y:S05]  /*149d0*/  BSYNC.RECONVERGENT B1 ;  /* 0x0000000000017941 */ /* 0x000fea0003800200 */
.L_x_3732:
        /* <DEDUP_REMOVED lines=10> */
[----:B------:R-:W-:-:S03]  /*14a80*/  IMAD.U32 R116, R101, 0x10000, RZ ;  /* 0x0001000065747824 */ /* 0x000fc600078e00ff */
        /* <DEDUP_REMOVED lines=13> */
.L_x_3739:
        /* <DEDUP_REMOVED lines=13> */
.L_x_3741:
[----:B------:R-:W-:Y:S05]  /*14c30*/  BSYNC.RECONVERGENT B2 ;  /* 0x0000000000027941 */ /* 0x000fea0003800200 */
.L_x_3740:
        /* <DEDUP_REMOVED lines=43> */
.L_x_3738:
[----:B------:R-:W-:Y:S05]  /*14ef0*/  BSYNC.RECONVERGENT B1 ;  /* 0x0000000000017941 */ /* 0x000fea0003800200 */
.L_x_3737:
        /* <DEDUP_REMOVED lines=23> */
.L_x_3744:
        /* <DEDUP_REMOVED lines=13> */
.L_x_3746:
[----:B------:R-:W-:Y:S05]  /*15140*/  BSYNC.RECONVERGENT B2 ;  /* 0x0000000000027941 */ /* 0x000fea0003800200 */
.L_x_3745:
        /* <DEDUP_REMOVED lines=43> */
.L_x_3743:
[----:B------:R-:W-:Y:S05]  /*15400*/  BSYNC.RECONVERGENT B1 ;  /* 0x0000000000017941 */ /* 0x000fea0003800200 */
.L_x_3742:
        /* <DEDUP_REMOVED lines=10> */
[----:B------:R-:W-:-:S04]  /*154b0*/  IMAD.U32 R116, R102, 0x10000, RZ ;  /* 0x0001000066747824 */ /* 0x000fc800078e00ff */
[----:B------:R-:W-:Y:S02]  /*154c0*/  FSEL R205, R117, RZ, !P3 ;  /* 0x000000ff75cd7208 */ /* 0x000fe40005800000 */
[----:B------:R-:W-:Y:S02]  /*154d0*/  PLOP3.LUT P3, PT, P3, PT, PT, 0x8, 0x80 ;  /* 0x000000000080781c */ /* 0x000fe40001f6e170 */
[----:B------:R-:W-:Y:S01]  /*154e0*/  MOV R117, R170 ;  /* 0x000000aa00757202 */ /* 0x000fe20000000f00 */
        /* <DEDUP_REMOVED lines=10> */
.L_x_3749:
        /* <DEDUP_REMOVED lines=13> */
.L_x_3751:
[----:B------:R-:W-:Y:S05]  /*15660*/  BSYNC.RECONVERGENT B2 ;  /* 0x0000000000027941 */ /* 0x000fea0003800200 */
.L_x_3750:
        /* <DEDUP_REMOVED lines=43> */
.L_x_3748:
[----:B------:R-:W-:Y:S05]  /*15920*/  BSYNC.RECONVERGENT B1 ;  /* 0x0000000000017941 */ /* 0x000fea0003800200 */
.L_x_3747:
        /* <DEDUP_REMOVED lines=23> */
.L_x_3754:
        /* <DEDUP_REMOVED lines=13> */
.L_x_3756:
[----:B------:R-:W-:Y:S05]  /*15b70*/  BSYNC.RECONVERGENT B2 ;  /* 0x0000000000027941 */ /* 0x000fea0003800200 */
.L_x_3755:
        /* <DEDUP_REMOVED lines=43> */
.L_x_3753:
[----:B------:R-:W-:Y:S05]  /*15e30*/  BSYNC.RECONVERGENT B1 ;  /* 0x0000000000017941 */ /* 0x000fea0003800200 */
.L_x_3752:
        /* <DEDUP_REMOVED lines=24> */
.L_x_3759:
        /* <DEDUP_REMOVED lines=15> */
.L_x_3761:
[----:B------:R-:W-:Y:S05]  /*160b0*/  BSYNC.RECONVERGENT B2 ;  /* 0x0000000000027941 */ /* 0x000fea0003800200 */
.L_x_3760:
        /* <DEDUP_REMOVED lines=43> */
.L_x_3758:
[----:B------:R-:W-:Y:S05]  /*16370*/  BSYNC.RECONVERGENT B1 ;  /* 0x0000000000017941 */ /* 0x000fea0003800200 */
.L_x_3757:
[----:B------:R-:W-:Y:S01]  /*16380*/  I2FP.F32.U32 R116, R117 ;  /* 0x0000007500747245 */ /* 0x000fe20000201000 */
[----:B------:R-:W-:Y:S01]  /*16390*/  IMAD.U32 R206, R151, 0x10000, RZ ;  /* 0x0001000097ce7824 */ /* 0x000fe200078e00ff */
[----:B------:R-:W-:Y:S02]  /*163a0*/  SHF.L.U32 R199, R199, 0x10, RZ ;  /* 0x00000010c7c77819 */ /* 0x000fe400000006ff */
[----:B------:R-:W-:Y:S01]  /*163b0*/  F2FP.BF16.F32.PACK_AB R118, R204, R205 ;  /* 0x000000cdcc76723e */ /* 0x000fe200000010ff */
[----:B------:R-:W-:Y:S01]  /*163c0*/  FFMA.FTZ R116, R116, R177, 1.1641532182693481445e-10 ;  /* 0x2f00000074747423 */ /* 0x000fe200000100b1 */
[----:B------:R-:W-:Y:S01]  /*163d0*/  F2FP.BF16.F32.PACK_AB R117, R202, R203 ;  /* 0x000000cbca75723e */ /* 0x000fe200000010ff */
[----:B------:R-:W-:-:S03]  /*163e0*/  FMUL.FTZ R199, R199, R178 ;  /* 0x000000b2c7c77220 */ /* 0x000fc60000410000 */
[----:B------:R-:W-:Y:S01]  /*163f0*/  FSETP.GTU.FTZ.AND P6, PT, R116, R175, PT ;  /* 0x000000af7400720b */ /* 0x000fe20003fdc000 */
[----:B------:R-:W-:Y:S01]  /*16400*/  FMUL.FTZ R199, R199, R176 ;  /* 0x000000b0c7c77220 */ /* 0x000fe20000410000 */
[----:B------:R-:W-:-:S04]  /*16410*/  F2FP.BF16.F32.PACK_AB R116, R200, R201 ;  /* 0x000000c9c874723e */ /* 0x000fc800000010ff */
[----:B------:R-:W-:Y:S02]  /*16420*/  FSEL R199, R199, RZ, !P6 ;  /* 0x000000ffc7c77208 */ /* 0x000fe40007000000 */
[----:B------:R-:W-:-:S03]  /*16430*/  PLOP3.LUT P6, PT, P6, PT, PT, 0x8, 0x80 ;  /* 0x000000000080781c */ /* 0x000fc600037ce170 */
[----:B------:R-:W-:-:S05]  /*16440*/  FMUL.FTZ R206, R206, R199 ;  /* 0x000000c7cece7220 */ /* 0x000fca0000410000 */
[----:B------:R-:W-:-:S07]  /*16450*/  F2FP.BF16.F32.PACK_AB R119, R206, R207 ;  /* 0x000000cfce77723e */ /* 0x000fce00000010ff */
.L_x_3721:
        /* <DEDUP_REMOVED lines=41> */
.L_x_3765:
        /* <DEDUP_REMOVED lines=13> */
.L_x_3767:
[----:B------:R-:W-:Y:S05]  /*167c0*/  BSYNC.RECONVERGENT B2 ;  /* 0x0000000000027941 */ /* 0x000fea0003800200 */
.L_x_3766:
        /* <DEDUP_REMOVED lines=42> */
.L_x_3764:
[----:B------:R-:W-:Y:S05]  /*16a70*/  BSYNC.RECONVERGENT B1 ;  /* 0x0000000000017941 */ /* 0x000fea0003800200 */
.L_x_3763:
        /* <DEDUP_REMOVED lines=28> */
.L_x_3770:
        /* <DEDUP_REMOVED lines=13> */
.L_x_3772:
[----:B------:R-:W-:Y:S05]  /*16d10*/  BSYNC.RECONVERGENT B2 ;  /* 0x0000000000027941 */ /* 0x000fea0003800200 */
.L_x_3771:
        /* <DEDUP_REMOVED lines=43> */
.L_x_3769:
[----:B------:R-:W-:Y:S05]  /*16fd0*/  BSYNC.RECONVERGENT B1 ;  /* 0x0000000000017941 */ /* 0x000fea0003800200 */
.L_x_3768:
        /* <DEDUP_REMOVED lines=11> */
[----:B------:R-:W-:-:S05]  /*17090*/  FMUL.FTZ R117, R117, R176 ;  /* 0x000000b075757220 */ /* 0x000fca0000410000 */
        /* <DEDUP_REMOVED lines=14> */
.L_x_3775:
        /* <DEDUP_REMOVED lines=13> */
.L_x_3777:
[----:B------:R-:W-:Y:S05]  /*17250*/  BSYNC.RECONVERGENT B2 ;  /* 0x0000000000027941 */ /* 0x000fea0003800200 */
.L_x_3776:
        /* <DEDUP_REMOVED lines=43> */
.L_x_3774:
[----:B------:R-:W-:Y:S05]  /*17510*/  BSYNC.RECONVERGENT B1 ;  /* 0x0000000000017941 */ /* 0x000fea0003800200 */
.L_x_3773:
        /* <DEDUP_REMOVED lines=25> */
.L_x_3780:
        /* <DEDUP_REMOVED lines=13> */
.L_x_3782:
[----:B------:R-:W-:Y:S05]  /*17780*/  BSYNC.RECONVERGENT B2 ;  /* 0x0000000000027941 */ /* 0x000fea0003800200 */
.L_x_3781:
        /* <DEDUP_REMOVED lines=43> */
.L_x_3779:
[----:B------:R-:W-:Y:S05]  /*17a40*/  BSYNC.RECONVERGENT B1 ;  /* 0x0000000000017941 */ /* 0x000fea0003800200 */
.L_x_3778:
[----:B------:R-:W-:Y:S01]  /*17a50*/  I2FP.F32.U32 R116, R117 ;  /* 0x0000007500747245 */ /* 0x000fe20000201000 */
[----:B------:R-:W-:Y:S01]  /*17a60*/  IMAD.U32 R117, R190, 0x10000, RZ ;  /* 0x00010000be757824 */ /* 0x000fe200078e00ff */
[----:B------:R-:W-:Y:S01]  /*17a70*/  ISETP.NE.AND P3, PT, R119, 0x1, PT ;  /* 0x000000017700780c */ /* 0x000fe20003f65270 */
[----:B------:R-:W-:Y:S01]  /*17a80*/  BSSY.RECONVERGENT B1, `(.L_x_3783) ;  /* 0x000004f000017945 */ /* 0x000fe20003800200 */
[----:B------:R-:W-:Y:S01]  /*17a90*/  PRMT R118, R113, 0x7632, R118 ;  /* 0x0000763271767816 */ /* 0x000fe20000000076 */
[----:B------:R-:W-:Y:S01]  /*17aa0*/  FFMA.FTZ R116, R116, R177, 1.1641532182693481445e-10 ;  /* 0x2f00000074747423 */ /* 0x000fe200000100b1 */
[----:B------:R-:W-:Y:S02]  /*17ab0*/  FMUL.FTZ R117, R117, R178 ;  /* 0x000000b275757220 */ /* 0x000fe40000410000 */
[----:B------:R-:W-:Y:S02]  /*17ac0*/  SHF.L.U32 R118, R118, 0x10, RZ ;  /* 0x0000001076767819 */ /* 0x000fe400000006ff */
[----:B------:R-:W-:Y:S01]  /*17ad0*/  FMUL.FTZ R117, R117, R176 ;  /* 0x000000b075757220 */ /* 0x000fe20000410000 */
[----:B------:R-:W-:Y:S01]  /*17ae0*/  FSETP.GTU.FTZ.AND P2, PT, R116, R175, PT ;  /* 0x000000af7400720b */ /* 0x000fe20003f5c000 */
[----:B------:R-:W-:-:S03]  /*17af0*/  IMAD.U32 R116, R149, 0x10000, RZ ;  /* 0x0001000095747824 */ /* 0x000fc600078e00ff */
        /* <DEDUP_REMOVED lines=14> */
.L_x_3785:
        /* <DEDUP_REMOVED lines=13> */
.L_x_3787:
[----:B------:R-:W-:Y:S05]  /*17cb0*/  BSYNC.RECONVERGENT B2 ;  /* 0x0000000000027941 */ /* 0x000fea0003800200 */
.L_x_3786:
        /* <DEDUP_REMOVED lines=43> */
.L_x_3784:
[----:B------:R-:W-:Y:S05]  /*17f70*/  BSYNC.RECONVERGENT B1 ;  /* 0x0000000000017941 */ /* 0x000fea0003800200 */
.L_x_3783:
        /* <DEDUP_REMOVED lines=25> */
.L_x_3790:
        /* <DEDUP_REMOVED lines=13> */
.L_x_3792:
[----:B------:R-:W-:Y:S05]  /*181e0*/  BSYNC.RECONVERGENT B2 ;  /* 0x0000000000027941 */ /* 0x000fea0003800200 */
.L_x_3791:
        /* <DEDUP_REMOVED lines=43> */
.L_x_3789:
[----:B------:R-:W-:Y:S05]  /*184a0*/  BSYNC.RECONVERGENT B1 ;  /* 0x0000000000017941 */ /* 0x000fea0003800200 */
.L_x_3788:
[----:B------:R-:W-:Y:S01]  /*184b0*/  I2FP.F32.U32 R116, R117 ;  /* 0x0000007500747245 */ /* 0x000fe20000201000 */
[----:B------:R-:W-:Y:S01]  /*184c0*/  IMAD.U32 R117, R122, 0x10000, RZ ;  /* 0x000100007a757824 */ /* 0x000fe200078e00ff */
[----:B------:R-:W-:Y:S01]  /*184d0*/  ISETP.NE.AND P5, PT, R119, 0x1, PT ;  /* 0x000000017700780c */ /* 0x000fe20003fa5270 */
[----:B------:R-:W-:Y:S01]  /*184e0*/  BSSY.RECONVERGENT B1, `(.L_x_3793) ;  /* 0x000004f000017945 */ /* 0x000fe20003800200 */
[----:B------:R-:W-:Y:S01]  /*184f0*/  PRMT R118, R114, 0x7632, R118 ;  /* 0x0000763272767816 */ /* 0x000fe20000000076 */
[----:B------:R-:W-:Y:S01]  /*18500*/  FFMA.FTZ R116, R116, R177, 1.1641532182693481445e-10 ;  /* 0x2f00000074747423 */ /* 0x000fe200000100b1 */
[----:B------:R-:W-:Y:S01]  /*18510*/  FMUL.FTZ R117, R117, R178 ;  /* 0x000000b275757220 */ /* 0x000fe20000410000 */
[----:B------:R-:W-:Y:S02]  /*18520*/  IMAD.MOV.U32 R120, RZ, RZ, 0x2 ;  /* 0x00000002ff787424 */ /* 0x000fe400078e00ff */
[----:B------:R-:W-:Y:S02]  /*18530*/  IMAD.U32 R118, R118, 0x10000, RZ ;  /* 0x0001000076767824 */ /* 0x000fe400078e00ff */
[----:B------:R-:W-:Y:S01]  /*18540*/  FMUL.FTZ R117, R117, R176 ;  /* 0x000000b075757220 */ /* 0x000fe20000410000 */
[----:B------:R-:W-:-:S02]  /*18550*/  FSETP.GTU.FTZ.AND P4, PT, R116, R175, PT ;  /* 0x000000af7400720b */ /* 0x000fc40003f9c000 */
[----:B------:R-:W-:Y:S02]  /*18560*/  SHF.L.U32 R116, R148, 0x10, RZ ;  /* 0x0000001094747819 */ /* 0x000fe400000006ff */
        /* <DEDUP_REMOVED lines=13> */
.L_x_3795:
        /* <DEDUP_REMOVED lines=13> */
.L_x_3797:
[----:B------:R-:W-:Y:S05]  /*18710*/  BSYNC.RECONVERGENT B2 ;  /* 0x0000000000027941 */ /* 0x000fea0003800200 */
.L_x_3796:
        /* <DEDUP_REMOVED lines=43> */
.L_x_3794:
[----:B------:R-:W-:Y:S05]  /*189d0*/  BSYNC.RECONVERGENT B1 ;  /* 0x0000000000017941 */ /* 0x000fea0003800200 */
.L_x_3793:
        /* <DEDUP_REMOVED lines=25> */
.L_x_3800:
        /* <DEDUP_REMOVED lines=15> */
.L_x_3802:
[----:B------:R-:W-:Y:S05]  /*18c60*/  BSYNC.RECONVERGENT B2 ;  /* 0x0000000000027941 */ /* 0x000fea0003800200 */
.L_x_3801:
        /* <DEDUP_REMOVED lines=43> */
.L_x_3799:
[----:B------:R-:W-:Y:S05]  /*18f20*/  BSYNC.RECONVERGENT B1 ;  /* 0x0000000000017941 */ /* 0x000fea0003800200 */
.L_x_3798:
[----:B------:R-:W-:Y:S01]  /*18f30*/  I2FP.F32.U32 R116, R117 ;  /* 0x0000007500747245 */ /* 0x000fe20000201000 */
[----:B------:R-:W-:Y:S01]  /*18f40*/  IMAD.U32 R118, R147, 0x10000, RZ ;  /* 0x0001000093767824 */ /* 0x000fe200078e00ff */
[----:B------:R-:W-:Y:S02]  /*18f50*/  SHF.L.U32 R117, R190, 0x10, RZ ;  /* 0x00000010be757819 */ /* 0x000fe400000006ff */
[----:B------:R-:W-:Y:S01]  /*18f60*/  PRMT R119, R115, 0x7632, R119 ;  /* 0x0000763273777816 */ /* 0x000fe20000000077 */
[----:B------:R-:W-:Y:S02]  /*18f70*/  FFMA.FTZ R116, R116, R177, 1.1641532182693481445e-10 ;  /* 0x2f00000074747423 */ /* 0x000fe400000100b1 */
[----:B------:R-:W-:Y:S02]  /*18f80*/  FMUL.FTZ R117, R117, R178 ;  /* 0x000000b275757220 */ /* 0x000fe40000410000 */
[----:B------:R-:W-:Y:S01]  /*18f90*/  IMAD.U32 R120, R119, 0x10000, RZ ;  /* 0x0001000077787824 */ /* 0x000fe200078e00ff */
        /* <DEDUP_REMOVED lines=10> */
.L_x_3762:
        /* <DEDUP_REMOVED lines=16> */
.L_x_3806:
        /* <DEDUP_REMOVED lines=13> */
.L_x_3808:
[----:B------:R-:W-:Y:S05]  /*19210*/  BSYNC.RECONVERGENT B2 ;  /* 0x0000000000027941 */ /* 0x000fea0003800200 */
.L_x_3807:
        /* <DEDUP_REMOVED lines=42> */
.L_x_3805:
[----:B------:R-:W-:Y:S05]  /*194c0*/  BSYNC.RECONVERGENT B1 ;  /* 0x0000000000017941 */ /* 0x000fea0003800200 */
.L_x_3804:
        /* <DEDUP_REMOVED lines=26> */
.L_x_3811:
        /* <DEDUP_REMOVED lines=13> */
.L_x_3813:
[----:B------:R-:W-:Y:S05]  /*19740*/  BSYNC.RECONVERGENT B2 ;  /* 0x0000000000027941 */ /* 0x000fea0003800200 */
.L_x_3812:
        /* <DEDUP_REMOVED lines=43> */
.L_x_3810:
[----:B------:R-:W-:Y:S05]  /*19a00*/  BSYNC.RECONVERGENT B1 ;  /* 0x0000000000017941 */ /* 0x000fea0003800200 */
.L_x_3809:
        /* <DEDUP_REMOVED lines=10> */
[----:B------:R-:W-:-:S04]  /*19ab0*/  FSETP.GTU.FTZ.AND P1, PT, R116, R175, PT ;  /* 0x000000af7400720b */ /* 0x000fc80003f3c000 */
        /* <DEDUP_REMOVED lines=14> */
.L_x_3816:
        /* <DEDUP_REMOVED lines=13> */
.L_x_3818:
[----:B------:R-:W-:Y:S05]  /*19c70*/  BSYNC.RECONVERGENT B2 ;  /* 0x0000000000027941 */ /* 0x000fea0003800200 */
.L_x_3817:
        /* <DEDUP_REMOVED lines=43> */
.L_x_3815:
[----:B------:R-:W-:Y:S05]  /*19f30*/  BSYNC.RECONVERGENT B1 ;  /* 0x0000000000017941 */ /* 0x000fea0003800200 */
.L_x_3814:
        /* <DEDUP_REMOVED lines=24> */
.L_x_3821:
        /* <DEDUP_REMOVED lines=13> */
.L_x_3823:
[----:B------:R-:W-:Y:S05]  /*1a190*/  BSYNC.RECONVERGENT B2 ;  /* 0x0000000000027941 */ /* 0x000fea0003800200 */
.L_x_3822:
        /* <DEDUP_REMOVED lines=43> */
.L_x_3820:
[----:B------:R-:W-:Y:S05]  /*1a450*/  BSYNC.RECONVERGENT B1 ;  /* 0x0000000000017941 */ /* 0x000fea0003800200 */
.L_x_3819:
        /* <DEDUP_REMOVED lines=23> */
.L_x_3826:
        /* <DEDUP_REMOVED lines=13> */
.L_x_3828:
[----:B------:R-:W-:Y:S05]  /*1a6a0*/  BSYNC.RECONVERGENT B2 ;  /* 0x0000000000027941 */ /* 0x000fea0003800200 */
.L_x_3827:
        /* <DEDUP_REMOVED lines=43> */
.L_x_3825:
[----:B------:R-:W-:Y:S05]  /*1a960*/  BSYNC.RECONVERGENT B1 ;  /* 0x0000000000017941 */ /* 0x000fea0003800200 */
.L_x_3824:
        /* <DEDUP_REMOVED lines=24> */
.L_x_3831:
        /* <DEDUP_REMOVED lines=13> */
.L_x_3833:
[----:B------:R-:W-:Y:S05]  /*1abc0*/  BSYNC.RECONVERGENT B2 ;  /* 0x0000000000027941 */ /* 0x000fea0003800200 */
.L_x_3832:
        /* <DEDUP_REMOVED lines=43> */
.L_x_3830:
[----:B------:R-:W-:Y:S05]  /*1ae80*/  BSYNC.RECONVERGENT B1 ;  /* 0x0000000000017941 */ /* 0x000fea0003800200 */
.L_x_3829:
[----:B------:R-:W-:Y:S01]  /*1ae90*/  I2FP.F32.U32 R116, R117 ;  /* 0x0000007500747245 */ /* 0x000fe20000201000 */
[----:B------:R-:W-:Y:S01]  /*1aea0*/  BSSY.RECONVERGENT B1, `(.L_x_3834) ;  /* 0x000004f000017945 */ /* 0x000fe20003800200 */
[----:B------:R-:W-:Y:S01]  /*1aeb0*/  SHF.L.U32 R117, R122, 0x10, RZ ;  /* 0x000000107a757819 */ /* 0x000fe200000006ff */
[----:B------:R-:W-:Y:S01]  /*1aec0*/  HFMA2 R118, -RZ, RZ, 0, 1.1920928955078125e-07 ;  /* 0x00000002ff767431 */ /* 0x000fe200000001ff */
        /* <DEDUP_REMOVED lines=19> */
.L_x_3836:
        /* <DEDUP_REMOVED lines=13> */
.L_x_3838:
[----:B------:R-:W-:Y:S05]  /*1b0d0*/  BSYNC.RECONVERGENT B2 ;  /* 0x0000000000027941 */ /* 0x000fea0003800200 */
.L_x_3837:
        /* <DEDUP_REMOVED lines=43> */
.L_x_3835:
[----:B------:R-:W-:Y:S05]  /*1b390*/  BSYNC.RECONVERGENT B1 ;  /* 0x0000000000017941 */ /* 0x000fea0003800200 */
.L_x_3834:
        /* <DEDUP_REMOVED lines=24> */
.L_x_3841:
        /* <DEDUP_REMOVED lines=15> */
.L_x_3843:
[----:B------:R-:W-:Y:S05]  /*1b610*/  BSYNC.RECONVERGENT B2 ;  /* 0x0000000000027941 */ /* 0x000fea0003800200 */
.L_x_3842:
        /* <DEDUP_REMOVED lines=43> */
.L_x_3840:
[----:B------:R-:W-:Y:S05]  /*1b8d0*/  BSYNC.RECONVERGENT B1 ;  /* 0x0000000000017941 */ /* 0x000fea0003800200 */
.L_x_3839:
[----:B------:R-:W-:Y:S01]  /*1b8e0*/  I2FP.F32.U32 R116, R117 ;  /* 0x0000007500747245 */ /* 0x000fe20000201000 */
[----:B------:R-:W-:Y:S01]  /*1b8f0*/  IMAD.U32 R118, R147, 0x10000, RZ ;  /* 0x0001000093767824 */ /* 0x000fe200078e00ff */
[----:B------:R-:W-:-:S03]  /*1b900*/  SHF.L.U32 R117, R190, 0x10, RZ ;  /* 0x00000010be757819 */ /* 0x000fc600000006ff */
        /* <DEDUP_REMOVED lines=8> */
[----:B------:R-:W-:Y:S02]  /*1b990*/  F2FP.BF16.F32.PACK_AB R118, R213, R214 ;  /* 0x000000d6d576723e */ /* 0x000fe400000010ff */
[----:B------:R-:W-:Y:S02]  /*1b9a0*/  F2FP.BF16.F32.PACK_AB R117, R211, R212 ;  /* 0x000000d4d375723e */ /* 0x000fe400000010ff */
[----:B------:R-:W-:-:S07]  /*1b9b0*/  F2FP.BF16.F32.PACK_AB R119, R215, R216 ;  /* 0x000000d8d777723e */ /* 0x000fce00000010ff */
.L_x_3803:
[----:B------:R-:W0:Y:S01]  /*1b9c0*/  @P0 LDC.64 R120, c[0x0][0x3a0] ;  /* 0x0000e800ff780b82 */ /* 0x000e220000000a00 */
[----:B------:R-:W-:Y:S01]  /*1b9d0*/  SEL R220, RZ, 0x10000, !P5 ;  /* 0x00010000ffdc7807 */ /* 0x000fe20006800000 */
[C---:B------:R-:W-:Y:S01]  /*1b9e0*/  IMAD.WIDE.U32 R224, R199.reuse, 0x10, R124 ;  /* 0x00000010c7e07825 */ /* 0x040fe200078e007c */
[----:B------:R-:W-:Y:S02]  /*1b9f0*/  LOP3.LUT P5, RZ, R168, 0x2, RZ, 0xc0, !PT ;  /* 0x00000002a8ff7812 */ /* 0x000fe400078ac0ff */
[----:B------:R-:W-:Y:S01]  /*1ba00*/  SEL R209, RZ, 0x1000000, !P6 ;  /* 0x01000000ffd17807 */ /* 0x000fe20007000000 */
[----:B------:R-:W-:Y:S01]  /*1ba10*/  IMAD.WIDE.U32 R222, R199, 0x8, R126 ;  /* 0x00000008c7de7825 */ /* 0x000fe200078e007e */
[----:B------:R-:W-:Y:S01]  /*1ba20*/  SEL R221, RZ, 0x100, !P4 ;  /* 0x00000100ffdd7807 */ /* 0x000fe20006000000 */
[----:B------:R1:W-:Y:S01]  /*1ba30*/  STG.E.128 desc[UR8][R224.64], R116 ;  /* 0x00000074e0007986 */ /* 0x0003e2000c101d08 */
[----:B------:R-:W-:Y:S02]  /*1ba40*/  SEL R190, RZ, 0x1000000, !P2 ;  /* 0x01000000ffbe7807 */ /* 0x000fe40005000000 */
[----:B------:R-:W-:-:S02]  /*1ba50*/  SEL R123, RZ, 0x10000, !P1 ;  /* 0x00010000ff7b7807 */ /* 0x000fc40004800000 */
[----:B------:R-:W-:Y:S02]  /*1ba60*/  SEL R122, RZ, 0x100, !P5 ;  /* 0x00000100ff7a7807 */ /* 0x000fe40006800000 */
[----:B------:R-:W-:Y:S02]  /*1ba70*/  LOP3.LUT P6, RZ, R168, 0x4, RZ, 0xc0, !PT ;  /* 0x00000004a8ff7812 */ /* 0x000fe400078cc0ff */
[----:B------:R-:W-:Y:S02]  /*1ba80*/  LOP3.LUT R221, R221, R209, R220, 0xfe, !PT ;  /* 0x000000d1dddd7212 */ /* 0x000fe400078efedc */
[----:B------:R-:W-:Y:S02]  /*1ba90*/  IADD3 R209, PT, PT, R133, 0xa0, RZ ;  /* 0x000000a085d17810 */ /* 0x000fe40007ffe0ff */
[----:B------:R-:W-:Y:S02]  /*1baa0*/  SEL R220, RZ, 0x1, !P3 ;  /* 0x00000001ffdc7807 */ /* 0x000fe40005800000 */
[----:B------:R-:W-:Y:S01]  /*1bab0*/  LOP3.LUT R122, R122, R190, R123, 0xfe, !PT ;  /* 0x000000be7a7a7212 */ /* 0x000fe200078efe7b */
[----:B0-----:R-:W-:Y:S01]  /*1bac0*/  @P0 IMAD.WIDE.U32 R226, R209, 0x10, R120 ;  /* 0x00000010d1e20825 */ /* 0x001fe200078e0078 */
[----:B------:R-:W-:-:S02]  /*1bad0*/  SEL R123, RZ, 0x1, !P6 ;  /* 0x00000001ff7b7807 */ /* 0x000fc40007000000 */
[----:B------:R-:W-:Y:S01]  /*1bae0*/  LOP3.LUT R221, R221, R220, RZ, 0xfc, !PT ;  /* 0x000000dcdddd7212 */ /* 0x000fe200078efcff */
[----:B------:R-:W-:Y:S01]  /*1baf0*/  IMAD.WIDE.U32 R120, R209, 0x10, R128 ;  /* 0x00000010d1787825 */ /* 0x000fe200078e0080 */
[----:B------:R-:W-:-:S05]  /*1bb00*/  LOP3.LUT R220, R122, R123, RZ, 0xfc, !PT ;  /* 0x0000007b7adc7212 */ /* 0x000fca00078efcff */
        /* <DEDUP_REMOVED lines=20> */
.L_x_3847:
        /* <DEDUP_REMOVED lines=13> */
.L_x_3849:
[----:B------:R-:W-:Y:S05]  /*1bd20*/  BSYNC.RECONVERGENT B2 ;  /* 0x0000000000027941 */ /* 0x000fea0003800200 */
.L_x_3848:
        /* <DEDUP_REMOVED lines=40> */
[----:B------:R-:W-:Y:S01]  /*1bfb0*/  MOV R190, R116 ;  /* 0x0000007400be7202 */ /* 0x000fe20000000f00 */
[----:B------:R-:W-:Y:S01]  /*1bfc0*/  IMAD.MOV.U32 R116, RZ, RZ, R218 ;  /* 0x000000ffff747224 */ /* 0x000fe200078e00da */
[----:B------:R-:W-:-:S07]  /*1bfd0*/  LOP3.LUT R179, R118, UR31, R117, 0x96, !PT ;  /* 0x0000001f76b37c12 */ /* 0x000fce000f8e9675 */
.L_x_3846:
[----:B------:R-:W-:Y:S05]  /*1bfe0*/  BSYNC.RECONVERGENT B1 ;  /* 0x0000000000017941 */ /* 0x000fea0003800200 */
.L_x_3845:
        /* <DEDUP_REMOVED lines=8> */
[----:B------:R-:W-:Y:S01]  /*1c070*/  HFMA2 R217, -RZ, RZ, 0, 1.1920928955078125e-07 ;  /* 0x00000002ffd97431 */ /* 0x000fe200000001ff */
[----:B------:R-:W-:Y:S01]  /*1c080*/  PRMT R120, R120, 0x7632, R120 ;  /* 0x0000763278787816 */ /* 0x000fe20000000078 */
[----:B------:R-:W-:Y:S01]  /*1c090*/  FMUL.FTZ R117, R117, R176 ;  /* 0x000000b075757220 */ /* 0x000fe20000410000 */
[----:B------:R-:W-:-:S02]  /*1c0a0*/  FSETP.GTU.FTZ.AND P0, PT, R116, R175, PT ;  /* 0x000000af7400720b */ /* 0x000fc40003f1c000 */
[----:B------:R-:W-:Y:S02]  /*1c0b0*/  SHF.L.U32 R116, R108, 0x10, RZ ;  /* 0x000000106c747819 */ /* 0x000fe400000006ff */
        /* <DEDUP_REMOVED lines=14> */
.L_x_3852:
        /* <DEDUP_REMOVED lines=13> */
.L_x_3854:
[----:B------:R-:W-:Y:S05]  /*1c270*/  BSYNC.RECONVERGENT B2 ;  /* 0x0000000000027941 */ /* 0x000fea0003800200 */
.L_x_3853:
        /* <DEDUP_REMOVED lines=43> */
.L_x_3851:
[----:B------:R-:W-:Y:S05]  /*1c530*/  BSYNC.RECONVERGENT B1 ;  /* 0x0000000000017941 */ /* 0x000fea0003800200 */
.L_x_3850:
        /* <DEDUP_REMOVED lines=8> */
[----:B------:R-:W-:Y:S02]  /*1c5c0*/  HFMA2 R119, -RZ, RZ, 0, 1.1920928955078125e-07 ;  /* 0x00000002ff777431 */ /* 0x000fe400000001ff */
[----:B------:R-:W-:-:S02]  /*1c5d0*/  IMAD.U32 R118, R118, 0x10000, RZ ;  /* 0x0001000076767824 */ /* 0x000fc400078e00ff */
        /* <DEDUP_REMOVED lines=15> */
.L_x_3857:
        /* <DEDUP_REMOVED lines=13> */
.L_x_3859:
[----:B------:R-:W-:Y:S05]  /*1c7a0*/  BSYNC.RECONVERGENT B2 ;  /* 0x0000000000027941 */ /* 0x000fea0003800200 */
.L_x_3858:
        /* <DEDUP_REMOVED lines=43> */
.L_x_3856:
[----:B------:R-:W-:Y:S05]  /*1ca60*/  BSYNC.RECONVERGENT B1 ;  /* 0x0000000000017941 */ /* 0x000fea0003800200 */
.L_x_3855:
[----:B------:R-:W-:Y:S01]  /*1ca70*/  I2FP.F32.U32 R116, R117 ;  /* 0x0000007500747245 */ /* 0x000fe20000201000 */
[----:B------:R-:W-:Y:S01]  /*1ca80*/  IMAD.U32 R117, R121, 0x10000, RZ ;  /* 0x0001000079757824 */ /* 0x000fe200078e00ff */
[----:B------:R-:W-:Y:S01]  /*1ca90*/  ISETP.NE.AND P2, PT, R119, 0x1, PT ;  /* 0x000000017700780c */ /* 0x000fe20003f45270 */
[----:B------:R-:W-:Y:S01]  /*1caa0*/  IMAD.U32 R118, R113, 0x10000, RZ ;  /* 0x0001000071767824 */ /* 0x000fe200078e00ff */
[----:B------:R-:W-:Y:S01]  /*1cab0*/  BSSY.RECONVERGENT B1, `(.L_x_3860) ;  /* 0x000004e000017945 */ /* 0x000fe20003800200 */
[----:B------:R-:W-:Y:S01]  /*1cac0*/  FFMA.FTZ R116, R116, R177, 1.1641532182693481445e-10 ;  /* 0x2f00000074747423 */ /* 0x000fe200000100b1 */
[----:B------:R-:W-:Y:S01]  /*1cad0*/  FMUL.FTZ R117, R117, R178 ;  /* 0x000000b275757220 */ /* 0x000fe20000410000 */
[----:B------:R-:W-:Y:S01]  /*1cae0*/  HFMA2 R120, -RZ, RZ, 0, 1.1920928955078125e-07 ;  /* 0x00000002ff787431 */ /* 0x000fe200000001ff */
[----:B------:R-:W-:Y:S02]  /*1caf0*/  PRMT R217, R121, 0x7632, R217 ;  /* 0x0000763279d97816 */ /* 0x000fe400000000d9 */
        /* <DEDUP_REMOVED lines=16> */
.L_x_3862:
        /* <DEDUP_REMOVED lines=13> */
.L_x_3864:
[----:B------:R-:W-:Y:S05]  /*1ccd0*/  BSYNC.RECONVERGENT B2 ;  /* 0x0000000000027941 */ /* 0x000fea0003800200 */
.L_x_3863:
        /* <DEDUP_REMOVED lines=43> */
.L_x_3861:
[----:B------:R-:W-:Y:S05]  /*1cf90*/  BSYNC.RECONVERGENT B1 ;  /* 0x0000000000017941 */ /* 0x000fea0003800200 */
.L_x_3860:
[----:B------:R-:W-:Y:S01]  /*1cfa0*/  I2FP.F32.U32 R116, R117 ;  /* 0x0000007500747245 */ /* 0x000fe20000201000 */
[----:B------:R-:W-:Y:S01]  /*1cfb0*/  IMAD.U32 R217, R217, 0x10000, RZ ;  /* 0x00010000d9d97824 */ /* 0x000fe200078e00ff */
[----:B------:R-:W-:Y:S01]  /*1cfc0*/  ISETP.NE.AND P3, PT, R120, 0x1, PT ;  /* 0x000000017800780c */ /* 0x000fe20003f65270 */
[----:B------:R-:W-:Y:S01]  /*1cfd0*/  BSSY.RECONVERGENT B1, `(.L_x_3865) ;  /* 0x000004f000017945 */ /* 0x000fe20003800200 */
[----:B------:R-:W-:Y:S01]  /*1cfe0*/  PRMT R117, R113, 0x7632, R117 ;  /* 0x0000763271757816 */ /* 0x000fe20000000075 */
[----:B------:R-:W-:Y:S01]  /*1cff0*/  FFMA.FTZ R116, R116, R177, 1.1641532182693481445e-10 ;  /* 0x2f00000074747423 */ /* 0x000fe200000100b1 */
[----:B------:R-:W-:Y:S01]  /*1d000*/  FMUL.FTZ R217, R217, R178 ;  /* 0x000000b2d9d97220 */ /* 0x000fe20000410000 */
[----:B------:R-:W-:Y:S02]  /*1d010*/  HFMA2 R119, -RZ, RZ, 0, 1.1920928955078125e-07 ;  /* 0x00000002ff777431 */ /* 0x000fe400000001ff */
[----:B------:R-:W-:Y:S02]  /*1d020*/  IMAD.U32 R118, R117, 0x10000, RZ ;  /* 0x0001000075767824 */ /* 0x000fe400078e00ff */
[----:B------:R-:W-:Y:S01]  /*1d030*/  FMUL.FTZ R217, R217, R176 ;  /* 0x000000b0d9d97220 */ /* 0x000fe20000410000 */
[----:B------:R-:W-:Y:S01]  /*1d040*/  FSETP.GTU.FTZ.AND P2, PT, R116, R175, PT ;  /* 0x000000af7400720b */ /* 0x000fe20003f5c000 */
[----:B------:R-:W-:Y:S01]  /*1d050*/  IMAD.MOV.U32 R117, RZ, RZ, R170 ;  /* 0x000000ffff757224 */ /* 0x000fe200078e00aa */
[----:B------:R-:W-:-:S02]  /*1d060*/  SHF.L.U32 R116, R145, 0x10, RZ ;  /* 0x0000001091747819 */ /* 0x000fc400000006ff */
        /* <DEDUP_REMOVED lines=12> */
.L_x_3867:
        /* <DEDUP_REMOVED lines=13> */
.L_x_3869:
[----:B------:R-:W-:Y:S05]  /*1d200*/  BSYNC.RECONVERGENT B2 ;  /* 0x0000000000027941 */ /* 0x000fea0003800200 */
.L_x_3868:
        /* <DEDUP_REMOVED lines=43> */
.L_x_3866:
[----:B------:R-:W-:Y:S05]  /*1d4c0*/  BSYNC.RECONVERGENT B1 ;  /* 0x0000000000017941 */ /* 0x000fea0003800200 */
.L_x_3865:
        /* <DEDUP_REMOVED lines=25> */
.L_x_3872:
        /* <DEDUP_REMOVED lines=13> */
.L_x_3874:
[----:B------:R-:W-:Y:S05]  /*1d730*/  BSYNC.RECONVERGENT B2 ;  /* 0x0000000000027941 */ /* 0x000fea0003800200 */
.L_x_3873:
        /* <DEDUP_REMOVED lines=43> */
.L_x_3871:
[----:B------:R-:W-:Y:S05]  /*1d9f0*/  BSYNC.RECONVERGENT B1 ;  /* 0x0000000000017941 */ /* 0x000fea0003800200 */
.L_x_3870:
        /* <DEDUP_REMOVED lines=10> */
[----:B------:R-:W-:-:S04]  /*1daa0*/  FSETP.GTU.FTZ.AND P4, PT, R116, R175, PT ;  /* 0x000000af7400720b */ /* 0x000fc80003f9c000 */
        /* <DEDUP_REMOVED lines=14> */
.L_x_3877:
        /* <DEDUP_REMOVED lines=13> */
.L_x_3879:
[----:B------:R-:W-:Y:S05]  /*1dc60*/  BSYNC.RECONVERGENT B2 ;  /* 0x0000000000027941 */ /* 0x000fea0003800200 */
.L_x_3878:
        /* <DEDUP_REMOVED lines=43> */
.L_x_3876:
[----:B------:R-:W-:Y:S05]  /*1df20*/  BSYNC.RECONVERGENT B1 ;  /* 0x0000000000017941 */ /* 0x000fea0003800200 */
.L_x_3875:
        /* <DEDUP_REMOVED lines=8> */
[----:B------:R-:W-:Y:S01]  /*1dfb0*/  MOV R218, 0x2 ;  /* 0x0000000200da7802 */ /* 0x000fe20000000f00 */
        /* <DEDUP_REMOVED lines=16> */
.L_x_3882:
        /* <DEDUP_REMOVED lines=15> */
.L_x_3884:
[----:B------:R-:W-:Y:S05]  /*1e1b0*/  BSYNC.RECONVERGENT B2 ;  /* 0x0000000000027941 */ /* 0x000fea0003800200 */
.L_x_3883:
        /* <DEDUP_REMOVED lines=43> */
.L_x_3881:
[----:B------:R-:W-:Y:S05]  /*1e470*/  BSYNC.RECONVERGENT B1 ;  /* 0x0000000000017941 */ /* 0x000fea0003800200 */
.L_x_3880:
[----:B------:R-:W-:Y:S01]  /*1e480*/  I2FP.F32.U32 R116, R117 ;  /* 0x0000007500747245 */ /* 0x000fe20000201000 */
[----:B------:R-:W-:Y:S01]  /*1e490*/  IMAD.U32 R223, R223, 0x10000, RZ ;  /* 0x00010000dfdf7824 */ /* 0x000fe200078e00ff */
[----:B------:R-:W-:Y:S02]  /*1e4a0*/  PRMT R117, R115, 0x7632, R117 ;  /* 0x0000763273757816 */ /* 0x000fe40000000075 */
[----:B------:R-:W-:Y:S01]  /*1e4b0*/  SHF.L.U32 R118, R143, 0x10, RZ ;  /* 0x000000108f767819 */ /* 0x000fe200000006ff */
[----:B------:R-:W-:Y:S01]  /*1e4c0*/  FMUL.FTZ R223, R223, R178 ;  /* 0x000000b2dfdf7220 */ /* 0x000fe20000410000 */
[----:B------:R-:W-:Y:S01]  /*1e4d0*/  FFMA.FTZ R116, R116, R177, 1.1641532182693481445e-10 ;  /* 0x2f00000074747423 */ /* 0x000fe200000100b1 */
[----:B------:R-:W-:Y:S01]  /*1e4e0*/  IMAD.U32 R120, R117, 0x10000, RZ ;  /* 0x0001000075787824 */ /* 0x000fe200078e00ff */
[----:B------:R-:W-:Y:S01]  /*1e4f0*/  F2FP.BF16.F32.PACK_AB R117, R217, R219 ;  /* 0x000000dbd975723e */ /* 0x000fe200000010ff */
[----:B------:R-:W-:Y:S02]  /*1e500*/  FMUL.FTZ R223, R223, R176 ;  /* 0x000000b0dfdf7220 */ /* 0x000fe40000410000 */
        /* <DEDUP_REMOVED lines=8> */
.L_x_3844:
[----:B------:R-:W-:Y:S01]  /*1e590*/  ISETP.NE.AND P0, PT, R217, 0x1, PT ;  /* 0x00000001d900780c */ /* 0x000fe20003f05270 */
[----:B------:R-:W-:Y:S01]  /*1e5a0*/  BSSY.RECONVERGENT B1, `(.L_x_3886) ;  /* 0x0000048000017945 */ /* 0x000fe20003800200 */
[----:B-1----:R-:W-:Y:S02]  /*1e5b0*/  HFMA2 R118, -RZ, RZ, 0, 1.1920928955078125e-07 ;  /* 0x00000002ff767431 */ /* 0x002fe400000001ff */
        /* <DEDUP_REMOVED lines=13> */
.L_x_3888:
        /* <DEDUP_REMOVED lines=13> */
.L_x_3890:
[----:B------:R-:W-:Y:S05]  /*1e760*/  BSYNC.RECONVERGENT B2 ;  /* 0x0000000000027941 */ /* 0x000fea0003800200 */
.L_x_3889:
        /* <DEDUP_REMOVED lines=41> */
[----:B------:R-:W-:Y:S01]  /*1ea00*/  IMAD.MOV.U32 R118, RZ, RZ, RZ ;  /* 0x000000ffff767224 */ /* 0x000fe200078e00ff */
[----:B------:R-:W-:-:S07]  /*1ea10*/  MOV R116, R218 ;  /* 0x000000da00747202 */ /* 0x000fce0000000f00 */
.L_x_3887:
[----:B------:R-:W-:Y:S05]  /*1ea20*/  BSYNC.RECONVERGENT B1 ;  /* 0x0000000000017941 */ /* 0x000fea0003800200 */
.L_x_3886:
[----:B------:R-:W-:Y:S01]  /*1ea30*/  I2FP.F32.U32 R116, R116 ;  /* 0x0000007400747245 */ /* 0x000fe20000201000 */
[----:B------:R-:W-:Y:S01]  /*1ea40*/  BSSY.RECONVERGENT B1, `(.L_x_3891) ;  /* 0x0000052000017945 */ /* 0x000fe20003800200 */
[----:B-----5:R-:W-:Y:S01]  /*1ea50*/  SHF.L.U32 R117, R120, 0x10, RZ ;  /* 0x0000001078757819 */ /* 0x020fe200000006ff */
[----:B------:R-:W-:Y:S01]  /*1ea60*/  HFMA2 R119, -RZ, RZ, 0, 1.1920928955078125e-07 ;  /* 0x00000002ff777431 */ /* 0x000fe200000001ff */
[----:B------:R-:W-:Y:S01]  /*1ea70*/  ISETP.NE.AND P1, PT, R118, 0x1, PT ;  /* 0x000000017600780c */ /* 0x000fe20003f25270 */
[----:B------:R-:W-:Y:S01]  /*1ea80*/  FFMA.FTZ R116, R116, R177, 1.1641532182693481445e-10 ;  /* 0x2f00000074747423 */ /* 0x000fe200000100b1 */
[----:B------:R-:W-:Y:S01]  /*1ea90*/  LOP3.LUT R168, R168, 0xfffffffd, RZ, 0xc0, !PT ;  /* 0xfffffffda8a87812 */ /* 0x000fe200078ec0ff */
[----:B------:R-:W-:Y:S01]  /*1eaa0*/  FMUL.FTZ R117, R117, R178 ;  /* 0x000000b275757220 */ /* 0x000fe20000410000 */
[----:B------:R-:W-:Y:S02]  /*1eab0*/  PRMT R120, R120, 0x7632, R120 ;  /* 0x0000763278787816 */ /* 0x000fe40000000078 */
[----:B------:R-:W-:Y:S01]  /*1eac0*/  FSETP.GTU.FTZ.AND P0, PT, R116, R175, PT ;  /* 0x000000af7400720b */ /* 0x000fe20003f1c000 */
[----:B------:R-:W-:Y:S01]  /*1ead0*/  FMUL.FTZ R117, R117, R176 ;  /* 0x000000b075757220 */ /* 0x000fe20000410000 */
[----:B------:R-:W-:-:S04]  /*1eae0*/  IMAD.U32 R116, R108, 0x10000, RZ ;  /* 0x000100006c747824 */ /* 0x000fc800078e00ff */
        /* <DEDUP_REMOVED lines=14> */
.L_x_3893:
        /* <DEDUP_REMOVED lines=13> */
.L_x_3895:
[----:B------:R-:W-:Y:S05]  /*1eca0*/  BSYNC.RECONVERGENT B2 ;  /* 0x0000000000027941 */ /* 0x000fea0003800200 */
.L_x_3894:
        /* <DEDUP_REMOVED lines=43> */
.L_x_3892:
[----:B------:R-:W-:Y:S05]  /*1ef60*/  BSYNC.RECONVERGENT B1 ;  /* 0x0000000000017941 */ /* 0x000fea0003800200 */
.L_x_3891:
        /* <DEDUP_REMOVED lines=23> */
.L_x_3898:
        /* <DEDUP_REMOVED lines=13> */
.L_x_3900:
[----:B------:R-:W-:Y:S05]  /*1f1b0*/  BSYNC.RECONVERGENT B2 ;  /* 0x0000000000027941 */ /* 0x000fea0003800200 */
.L_x_3899:
        /* <DEDUP_REMOVED lines=43> */
.L_x_3897:
[----:B------:R-:W-:Y:S05]  /*1f470*/  BSYNC.RECONVERGENT B1 ;  /* 0x0000000000017941 */ /* 0x000fea0003800200 */
.L_x_3896:
[----:B------:R-:W-:Y:S01]  /*1f480*/  I2FP.F32.U32 R116, R117 ;  /* 0x0000007500747245 */ /* 0x000fe20000201000 */
[----:B------:R-:W-:Y:S01]  /*1f490*/  BSSY.RECONVERGENT B1, `(.L_x_3901) ;  /* 0x0000050000017945 */ /* 0x000fe20003800200 */
[C---:B------:R-:W-:Y:S01]  /*1f4a0*/  SHF.L.U32 R117, R121.reuse, 0x10, RZ ;  /* 0x0000001079757819 */ /* 0x040fe200000006ff */
[----:B------:R-:W-:Y:S01]  /*1f4b0*/  HFMA2 R119, -RZ, RZ, 0, 1.1920928955078125e-07 ;  /* 0x00000002ff777431 */ /* 0x000fe200000001ff */
[----:B------:R-:W-:Y:S01]  /*1f4c0*/  ISETP.NE.AND P2, PT, R118, 0x1, PT ;  /* 0x000000017600780c */ /* 0x000fe20003f45270 */
[----:B------:R-:W-:Y:S01]  /*1f4d0*/  FFMA.FTZ R116, R116, R177, 1.1641532182693481445e-10 ;  /* 0x2f00000074747423 */ /* 0x000fe200000100b1 */
[----:B------:R-:W-:Y:S01]  /*1f4e0*/  PRMT R217, R121, 0x7632, R217 ;  /* 0x0000763279d97816 */ /* 0x000fe200000000d9 */
[----:B------:R-:W-:-:S03]  /*1f4f0*/  FMUL.FTZ R117, R117, R178 ;  /* 0x000000b275757220 */ /* 0x000fc60000410000 */
[----:B------:R-:W-:Y:S01]  /*1f500*/  FSETP.GTU.FTZ.AND P1, PT, R116, R175, PT ;  /* 0x000000af7400720b */ /* 0x000fe20003f3c000 */
[----:B------:R-:W-:Y:S01]  /*1f510*/  FMUL.FTZ R117, R117, R176 ;  /* 0x000000b075757220 */ /* 0x000fe20000410000 */
[----:B------:R-:W-:-:S04]  /*1f520*/  IMAD.U32 R116, R109, 0x10000, RZ ;  /* 0x000100006d747824 */ /* 0x000fc800078e00ff */
        /* <DEDUP_REMOVED lines=13> */
.L_x_3903:
        /* <DEDUP_REMOVED lines=13> */
.L_x_3905:
[----:B------:R-:W-:Y:S05]  /*1f6d0*/  BSYNC.RECONVERGENT B2 ;  /* 0x0000000000027941 */ /* 0x000fea0003800200 */
.L_x_3904:
        /* <DEDUP_REMOVED lines=43> */
.L_x_3902:
[----:B------:R-:W-:Y:S05]  /*1f990*/  BSYNC.RECONVERGENT B1 ;  /* 0x0000000000017941 */ /* 0x000fea0003800200 */
.L_x_3901:
        /* <DEDUP_REMOVED lines=23> */
.L_x_3908:
        /* <DEDUP_REMOVED lines=13> */
.L_x_3910:
[----:B------:R-:W-:Y:S05]  /*1fbe0*/  BSYNC.RECONVERGENT B2 ;  /* 0x0000000000027941 */ /* 0x000fea0003800200 */
.L_x_3909:
        /* <DEDUP_REMOVED lines=43> */
.L_x_3907:
[----:B------:R-:W-:Y:S05]  /*1fea0*/  BSYNC.RECONVERGENT B1 ;  /* 0x0000000000017941 */ /* 0x000fea0003800200 */
.L_x_3906:
        /* <DEDUP_REMOVED lines=24> */
.L_x_3913:
        /* <DEDUP_REMOVED lines=13> */
.L_x_3915:
[----:B------:R-:W-:Y:S05]  /*20100*/  BSYNC.RECONVERGENT B2 ;  /* 0x0000000000027941 */ /* 0x000fea0003800200 */
.L_x_3914:
        /* <DEDUP_REMOVED lines=43> */
.L_x_3912:
[----:B------:R-:W-:Y:S05]  /*203c0*/  BSYNC.RECONVERGENT B1 ;  /* 0x0000000000017941 */ /* 0x000fea0003800200 */
.L_x_3911:
        /* <DEDUP_REMOVED lines=23> */
.L_x_3918:
        /* <DEDUP_REMOVED lines=13> */
.L_x_3920:
[----:B------:R-:W-:Y:S05]  /*20610*/  BSYNC.RECONVERGENT B2 ;  /* 0x0000000000027941 */ /* 0x000fea0003800200 */
.L_x_3919:
        /* <DEDUP_REMOVED lines=43> */
.L_x_3917:
[----:B------:R-:W-:Y:S05]  /*208d0*/  BSYNC.RECONVERGENT B1 ;  /* 0x0000000000017941 */ /* 0x000fea0003800200 */
.L_x_3916:
        /* <DEDUP_REMOVED lines=11> */
[----:B------:R-:W-:-:S04]  /*20990*/  IMAD.MOV.U32 R116, RZ, RZ, R170 ;  /* 0x000000ffff747224 */ /* 0x000fc800078e00aa */
        /* <DEDUP_REMOVED lines=12> */
.L_x_3923:
        /* <DEDUP_REMOVED lines=15> */
.L_x_3925:
[----:B------:R-:W-:Y:S05]  /*20b50*/  BSYNC.RECONVERGENT B2 ;  /* 0x0000000000027941 */ /* 0x000fea0003800200 */
.L_x_3924:
        /* <DEDUP_REMOVED lines=43> */
.L_x_3922:
[----:B------:R-:W-:Y:S05]  /*20e10*/  BSYNC.RECONVERGENT B1 ;  /* 0x0000000000017941 */ /* 0x000fea0003800200 */
.L_x_3921:
        /* <DEDUP_REMOVED lines=14> */
.L_x_3885:
        /* <DEDUP_REMOVED lines=17> */
[----:B------:R-:W-:-:S03]  /*21010*/  SEL R177, RZ, 0x1, !P6 ;  /* 0x00000001ffb17807 */ /* 0x000fc60007000000 */
[----:B------:R-:W-:-:S04]  /*21020*/  FADD.FTZ R121, R122, R171 ;  /* 0x000000ab7a797221 */ /* 0x000fc80000010000 */
[----:B------:R-:W-:-:S04]  /*21030*/  FADD.FTZ R122, R121, R174 ;  /* 0x000000ae797a7221 */ /* 0x000fc80000010000 */
[----:B------:R-:W-:Y:S01]  /*21040*/  FADD.FTZ R121, R122, R173 ;  /* 0x000000ad7a797221 */ /* 0x000fe20000010000 */
[----:B0-----:R-:W-:Y:S02]  /*21050*/  PRMT R116, R85, 0x7632, R116 ;  /* 0x0000763255747816 */ /* 0x001fe40000000074 */
[----:B------:R-:W-:Y:S01]  /*21060*/  PRMT R117, R61, 0x7632, R117 ;  /* 0x000076323d757816 */ /* 0x000fe20000000075 */
[----:B------:R-:W-:Y:S01]  /*21070*/  FADD.FTZ R121, R121, R182 ;  /* 0x000000b679797221 */ /* 0x000fe20000010000 */
[----:B------:R-:W-:-:S03]  /*21080*/  PRMT R118, R84, 0x7632, R118 ;  /* 0x0000763254767816 */ /* 0x000fc60000000076 */
        /* <DEDUP_REMOVED lines=30> */
[----:B------:R-:W-:Y:S02]  /*21270*/  SEL R121, RZ, 0x100, !P0 ;  /* 0x00000100ff797807 */ /* 0x000fe40004000000 */
[----:B------:R-:W-:Y:S01]  /*21280*/  ISETP.NE.AND P0, PT, R2, RZ, PT ;  /* 0x000000ff0200720c */ /* 0x000fe20003f05270 */
[----:B------:R-:W-:Y:S01]  /*21290*/  FADD.FTZ R122, R122, R215 ;  /* 0x000000d77a7a7221 */ /* 0x000fe20000010000 */
[--C-:B------:R-:W-:Y:S02]  /*212a0*/  LOP3.LUT R120, R121, R175, R176.reuse, 0xfe, !PT ;  /* 0x000000af79787212 */ /* 0x100fe400078efeb0 */
[----:B------:R-:W-:Y:S01]  /*212b0*/  LOP3.LUT R121, R223, R178, RZ, 0xfc, !PT ;  /* 0x000000b2df797212 */ /* 0x000fe200078efcff */
[----:B------:R-:W-:Y:S01]  /*212c0*/  FADD.FTZ R175, R122, R129 ;  /* 0x000000817aaf7221 */ /* 0x000fe20000010000 */
[----:B------:R-:W-:Y:S02]  /*212d0*/  LOP3.LUT R120, R120, R177, RZ, 0xfc, !PT ;  /* 0x000000b178787212 */ /* 0x000fe400078efcff */
[----:B------:R-:W-:Y:S01]  /*212e0*/  PRMT R176, R87, 0x7632, R176 ;  /* 0x0000763257b07816 */ /* 0x000fe200000000b0 */
[----:B------:R-:W-:Y:S01]  /*212f0*/  FADD.FTZ R122, R175, R128 ;  /* 0x00000080af7a7221 */ /* 0x000fe20000010000 */
[----:B------:R-:W-:Y:S01]  /*21300*/  PRMT R177, R86, 0x7632, R177 ;  /* 0x0000763256b17816 */ /* 0x000fe200000000b1 */
[----:B------:R0:W-:Y:S02]  /*21310*/  STG.E.64 desc[UR8][R126.64], R120 ;  /* 0x000000787e007986 */ /* 0x0001e4000c101b08 */
[----:B------:R-:W-:-:S04]  /*21320*/  FADD.FTZ R122, R122, R219 ;  /* 0x000000db7a7a7221 */ /* 0x000fc80000010000 */
[----:B------:R-:W-:-:S04]  /*21330*/  FADD.FTZ R122, R122, R217 ;  /* 0x000000d97a7a7221 */ /* 0x000fc80000010000 */
[----:B------:R-:W-:Y:S01]  /*21340*/  FADD.FTZ R175, R122, R221 ;  /* 0x000000dd7aaf7221 */ /* 0x000fe20000010000 */
[----:B------:R-:W-:-:S03]  /*21350*/  PRMT R122, R62, 0x7632, R122 ;  /* 0x000076323e7a7816 */ /* 0x000fc6000000007a */
[----:B------:R-:W-:Y:S01]  /*21360*/  FADD.FTZ R223, R175, R220 ;  /* 0x000000dcafdf7221 */ /* 0x000fe20000010000 */
[----:B------:R-:W-:-:S03]  /*21370*/  PRMT R175, R63, 0x7632, R175 ;  /* 0x000076323faf7816 */ /* 0x000fc600000000af */
[----:B------:R-:W-:-:S04]  /*21380*/  FADD.FTZ R178, R223, R222 ;  /* 0x000000dedfb27221 */ /* 0x000fc80000010000 */
[----:B------:R-:W-:Y:S01]  /*21390*/  FADD.FTZ R178, R178, R123 ;  /* 0x0000007bb2b27221 */ /* 0x000fe20000010000 */
[----:B0-----:R-:W-:Y:S06]  /*213a0*/  BRA.DIV UR4, `(.L_x_3926) ;  /* 0x0000001a047c7947 */ /* 0x001fec000b800000 */
[----:B------:R-:W0:Y:S02]  /*213b0*/  SHFL.BFLY PT, R119, R178, 0x1, 0x1f ;  /* 0x0c201f00b2777f89 */ /* 0x000e2400000e0000 */
[----:B0-----:R-:W-:-:S05]  /*213c0*/  FADD.FTZ R121, R178, R119 ;  /* 0x00000077b2797221 */ /* 0x001fca0000010000 */
        /* <DEDUP_REMOVED lines=115> */
.L_x_3939:
[----:B------:R-:W-:Y:S01]  /*21b00*/  FMUL.FTZ R119, R125, R125 ;  /* 0x0000007d7d777220 */ /* 0x000fe20000410000 */
[----:B------:R-:W-:Y:S01]  /*21b10*/  PLOP3.LUT P1, PT, PT, PT, UP1, 0x40, 0x4 ;  /* 0x000000000004781c */ /* 0x000fe20003f2e818 */
[----:B01----:R-:W-:Y:S01]  /*21b20*/  FADD.FTZ R127, R127, R178 ;  /* 0x000000b27f7f7221 */ /* 0x003fe20000010000 */
[----:B------:R-:W-:Y:S01]  /*21b30*/  IMAD.U32 R124, R41, 0x10000, RZ ;  /* 0x00010000297c7824 */ /* 0x000fe200078e00ff */
[----:B------:R-:W-:Y:S01]  /*21b40*/  SHF.L.U32 R121, R64, 0x10, RZ ;  /* 0x0000001040797819 */ /* 0x000fe200000006ff */
[----:B------:R-:W-:Y:S01]  /*21b50*/  IMAD.U32 R126, R40, 0x10000, RZ ;  /* 0x00010000287e7824 */ /* 0x000fe200078e00ff */
[----:B------:R-:W-:Y:S01]  /*21b60*/  FSEL R119, R119, RZ, !P1 ;  /* 0x000000ff77777208 */ /* 0x000fe20004800000 */
[----:B------:R-:W-:Y:S01]  /*21b70*/  FFMA.FTZ R178, R127, R120, UR13 ;  /* 0x0000000d7fb27e23 */ /* 0x000fe20008010078 */
[----:B------:R-:W-:Y:S01]  /*21b80*/  PLOP3.LUT P1, PT, PT, PT, UP1, 0x40, 0x4 ;  /* 0x000000000004781c */ /* 0x000fe20003f2e818 */
[----:B------:R-:W-:Y:S01]  /*21b90*/  IMAD.U32 R127, R142, 0x10000, RZ ;  /* 0x000100008e7f7824 */ /* 0x000fe200078e00ff */
[----:B------:R-:W-:Y:S01]  /*21ba0*/  SHF.L.U32 R120, R141, 0x10, RZ ;  /* 0x000000108d787819 */ /* 0x000fe200000006ff */
[----:B------:R-:W-:Y:S01]  /*21bb0*/  FADD.FTZ R178, R178, R119 ;  /* 0x00000077b2b27221 */ /* 0x000fe20000010000 */
[----:B------:R-:W-:Y:S01]  /*21bc0*/  FSEL R223, R125, RZ, P1 ;  /* 0x000000ff7ddf7208 */ /* 0x000fe20000800000 */
[----:B------:R-:W-:Y:S01]  /*21bd0*/  IMAD.U32 R229, R62, 0x10000, RZ ;  /* 0x000100003ee57824 */ /* 0x000fe200078e00ff */
[----:B------:R-:W-:Y:S01]  /*21be0*/  SHF.L.U32 R119, R65, 0x10, RZ ;  /* 0x0000001041777819 */ /* 0x000fe200000006ff */
[----:B------:R-:W-:Y:S01]  /*21bf0*/  IMAD.U32 R248, R45, 0x10000, RZ ;  /* 0x000100002df87824 */ /* 0x000fe200078e00ff */
[----:B------:R-:W-:Y:S01]  /*21c00*/  SHF.L.U32 R246, R67, 0x10, RZ ;  /* 0x0000001043f67819 */ /* 0x000fe200000006ff */
[C---:B------:R-:W-:Y:S01]  /*21c10*/  FADD.FTZ R224, -R223.reuse, R201 ;  /* 0x000000c9dfe07221 */ /* 0x040fe20000010100 */
[C---:B------:R-:W-:Y:S01]  /*21c20*/  FADD.FTZ R134, -R223.reuse, R134 ;  /* 0x00000086df867221 */ /* 0x040fe20000010100 */
[----:B------:R-:W0:Y:S01]  /*21c30*/  MUFU.RSQ R201, R178 ;  /* 0x000000b200c97308 */ /* 0x000e220000001400 */
        /* <DEDUP_REMOVED lines=16> */
[C---:B0-----:R-:W-:Y:S01]  /*21d40*/  FMUL.FTZ R134, R201.reuse, R134 ;  /* 0x00000086c9867220 */ /* 0x041fe20000410000 */
[C---:B------:R-:W-:Y:S01]  /*21d50*/  FMUL.FTZ R203, R201.reuse, R130 ;  /* 0x00000082c9cb7220 */ /* 0x040fe20000410000 */
[C---:B------:R-:W-:Y:S01]  /*21d60*/  FMUL.FTZ R244, R201.reuse, R131 ;  /* 0x00000083c9f47220 */ /* 0x040fe20000410000 */
[----:B------:R-:W-:Y:S01]  /*21d70*/  FMUL.FTZ R171, R201, R171 ;  /* 0x000000abc9ab7220 */ /* 0x000fe20000410000 */
[----:B------:R-:W-:Y:S01]  /*21d80*/  FFMA.FTZ R129, R134, R124, R119 ;  /* 0x0000007c86817223 */ /* 0x000fe20000010077 */
[----:B------:R-:W-:Y:S01]  /*21d90*/  FFMA.FTZ R203, R203, R127, R120 ;  /* 0x0000007fcbcb7223 */ /* 0x000fe20000010078 */
[----:B------:R-:W-:Y:S01]  /*21da0*/  SHF.L.U32 R124, R137, 0x10, RZ ;  /* 0x00000010897c7819 */ /* 0x000fe200000006ff */
[----:B------:R-:W-:Y:S01]  /*21db0*/  FFMA.FTZ R126, R244, R126, R121 ;  /* 0x0000007ef47e7223 */ /* 0x000fe20000010079 */
[----:B------:R-:W-:-:S02]  /*21dc0*/  IMAD.U32 R120, R138, 0x10000, RZ ;  /* 0x000100008a787824 */ /* 0x000fc400078e00ff */
[----:B------:R-:W-:Y:S01]  /*21dd0*/  FADD.FTZ R130, -R223, R123 ;  /* 0x0000007bdf827221 */ /* 0x000fe20000010100 */
[----:B------:R-:W-:Y:S01]  /*21de0*/  SHF.L.U32 R121, R139, 0x10, RZ ;  /* 0x000000108b797819 */ /* 0x000fe200000006ff */
[----:B------:R-:W-:Y:S01]  /*21df0*/  IMAD.U32 R134, R43, 0x10000, RZ ;  /* 0x000100002b867824 */ /* 0x000fe200078e00ff */
[----:B------:R-:W-:Y:S01]  /*21e00*/  SHF.L.U32 R127, R66, 0x10, RZ ;  /* 0x00000010427f7819 */ /* 0x000fe200000006ff */
[C---:B------:R-:W-:Y:S01]  /*21e10*/  FMUL.FTZ R131, R201.reuse, R174 ;  /* 0x000000aec9837220 */ /* 0x040fe20000410000 */
[----:B------:R-:W-:Y:S02]  /*21e20*/  IMAD.U32 R119, R140, 0x10000, RZ ;  /* 0x000100008c777824 */ /* 0x000fe400078e00ff */
[C---:B------:R-:W-:Y:S01]  /*21e30*/  FMUL.FTZ R132, R201.reuse, R132 ;  /* 0x00000084c9847220 */ /* 0x040fe20000410000 */
[----:B------:R-:W-:Y:S02]  /*21e40*/  IMAD.U32 R123, R42, 0x10000, RZ ;  /* 0x000100002a7b7824 */ /* 0x000fe400078e00ff */
[----:B------:R-:W-:Y:S01]  /*21e50*/  FMUL.FTZ R172, R201, R172 ;  /* 0x000000acc9ac7220 */ /* 0x000fe20000410000 */
[----:B------:R-:W-:Y:S01]  /*21e60*/  FFMA.FTZ R205, R171, R120, R124 ;  /* 0x00000078abcd7223 */ /* 0x000fe2000001007c */
[----:B------:R-:W-:Y:S01]  /*21e70*/  FFMA.FTZ R131, R131, R134, R246 ;  /* 0x0000008683837223 */ /* 0x000fe200000100f6 */
[----:B------:R-:W-:Y:S01]  /*21e80*/  SHF.L.U32 R124, R39, 0x10, RZ ;  /* 0x00000010277c7819 */ /* 0x000fe200000006ff */
[----:B------:R-:W-:Y:S01]  /*21e90*/  FFMA.FTZ R174, R132, R119, R121 ;  /* 0x0000007784ae7223 */ /* 0x000fe20000010079 */
[----:B------:R-:W-:Y:S01]  /*21ea0*/  FFMA.FTZ R244, R172, R123, R127 ;  /* 0x0000007bacf47223 */ /* 0x000fe2000001007f */
[----:B------:R-:W-:Y:S01]  /*21eb0*/  IMAD.U32 R120, R136, 0x10000, RZ ;  /* 0x0001000088787824 */ /* 0x000fe200078e00ff */
[----:B------:R-:W-:Y:S01]  /*21ec0*/  SHF.L.U32 R134, R68, 0x10, RZ ;  /* 0x0000001044867819 */ /* 0x000fe200000006ff */
[----:B------:R-:W-:Y:S01]  /*21ed0*/  FMUL.FTZ R173, R201, R173 ;  /* 0x000000adc9ad7220 */ /* 0x000fe20000410000 */
[----:B------:R-:W-:-:S02]  /*21ee0*/  IMAD.U32 R132, R44, 0x10000, RZ ;  /* 0x000100002c847824 */ /* 0x000fc400078e00ff */
[C---:B------:R-:W-:Y:S01]  /*21ef0*/  FMUL.FTZ R123, R201.reuse, R182 ;  /* 0x000000b6c97b7220 */ /* 0x040fe20000410000 */
[----:B------:R-:W-:Y:S01]  /*21f00*/  FMUL.FTZ R119, R201, R180 ;  /* 0x000000b4c9777220 */ /* 0x000fe20000410000 */
[----:B------:R-:W-:Y:S01]  /*21f10*/  SHF.L.U32 R246, R37, 0x10, RZ ;  /* 0x0000001025f67819 */ /* 0x000fe200000006ff */
[----:B------:R-:W-:Y:S01]  /*21f20*/  FFMA.FTZ R180, R173, R120, R124 ;  /* 0x00000078adb47223 */ /* 0x000fe2000001007c */
[----:B------:R-:W-:Y:S02]  /*21f30*/  IMAD.U32 R172, R38, 0x10000, RZ ;  /* 0x0001000026ac7824 */ /* 0x000fe400078e00ff */
[----:B------:R-:W-:Y:S01]  /*21f40*/  FFMA.FTZ R123, R123, R132, R134 ;  /* 0x000000847b7b7223 */ /* 0x000fe20000010086 */
[----:B------:R-:W-:Y:S01]  /*21f50*/  SHF.L.U32 R173, R70, 0x10, RZ ;  /* 0x0000001046ad7819 */ /* 0x000fe200000006ff */
[----:B------:R-:W-:Y:S01]  /*21f60*/  IMAD.U32 R171, R46, 0x10000, RZ ;  /* 0x000100002eab7824 */ /* 0x000fe200078e00ff */
[----:B------:R-:W-:Y:S01]  /*21f70*/  SHF.L.U32 R132, R33, 0x10, RZ ;  /* 0x0000001021847819 */ /* 0x000fe200000006ff */
[----:B------:R-:W-:Y:S01]  /*21f80*/  FMUL.FTZ R186, R201, R186 ;  /* 0x000000bac9ba7220 */ /* 0x000fe20000410000 */
[----:B------:R-:W-:-:S02]  /*21f90*/  IMAD.U32 R120, R34, 0x10000, RZ ;  /* 0x0001000022787824 */ /* 0x000fc400078e00ff */
[----:B------:R-:W-:Y:S01]  /*21fa0*/  FMUL.FTZ R185, R201, R185 ;  /* 0x000000b9c9b97220 */ /* 0x000fe20000410000 */
[C---:B------:R-:W-:Y:S01]  /*21fb0*/  FADD.FTZ R184, -R223.reuse, R184 ;  /* 0x000000b8dfb87221 */ /* 0x040fe20000010100 */
[----:B------:R-:W-:Y:S01]  /*21fc0*/  FADD.FTZ R187, -R223, R187 ;  /* 0x000000bbdfbb7221 */ /* 0x000fe20000010100 */
[----:B------:R-:W-:Y:S01]  /*21fd0*/  FFMA.FTZ R124, R119, R172, R246 ;  /* 0x000000ac777c7223 */ /* 0x000fe200000100f6 */
[----:B------:R-:W-:Y:S01]  /*21fe0*/  SHF.L.U32 R121, R35, 0x10, RZ ;  /* 0x0000001023797819 */ /* 0x000fe200000006ff */
[C---:B------:R-:W-:Y:S01]  /*21ff0*/  FADD.FTZ R191, -R223.reuse, R191 ;  /* 0x000000bfdfbf7221 */ /* 0x040fe20000010100 */
[----:B------:R-:W-:Y:S01]  /*22000*/  FADD.FTZ R232, -R223, R211 ;  /* 0x000000d3dfe87221 */ /* 0x000fe20000010100 */
[----:B------:R-:W-:Y:S02]  /*22010*/  IMAD.U32 R119, R36, 0x10000, RZ ;  /* 0x0001000024777824 */ /* 0x000fe400078e00ff */
[----:B------:R-:W-:Y:S01]  /*22020*/  FMUL.FTZ R134, R201, R183 ;  /* 0x000000b7c9867220 */ /* 0x000fe20000410000 */
[----:B------:R-:W-:Y:S01]  /*22030*/  FFMA.FTZ R186, R186, R171, R173 ;  /* 0x000000abbaba7223 */ /* 0x000fe200000100ad */
[C---:B------:R-:W-:Y:S01]  /*22040*/  FADD.FTZ R192, -R223.reuse, R192 ;  /* 0x000000c0dfc07221 */ /* 0x040fe20000010100 */
[----:B------:R-:W-:Y:S01]  /*22050*/  FADD.FTZ R230, -R223, R207 ;  /* 0x000000cfdfe67221 */ /* 0x000fe20000010100 */
[----:B------:R-:W-:Y:S01]  /*22060*/  SHF.L.U32 R211, R71, 0x10, RZ ;  /* 0x0000001047d37819 */ /* 0x000fe200000006ff */
[----:B------:R-:W-:Y:S01]  /*22070*/  FFMA.FTZ R173, R185, R120, R132 ;  /* 0x00000078b9ad7223 */ /* 0x000fe20000010084 */
[----:B------:R-:W-:Y:S01]  /*22080*/  FADD.FTZ R194, -R223, R194 ;  /* 0x000000c2dfc27221 */ /* 0x000fe20000010100 */
[----:B------:R-:W-:-:S02]  /*22090*/  IMAD.U32 R207, R47, 0x10000, RZ ;  /* 0x000100002fcf7824 */ /* 0x000fc400078e00ff */
[----:B------:R-:W-:Y:S01]  /*220a0*/  FMUL.FTZ R188, R201, R188 ;  /* 0x000000bcc9bc7220 */ /* 0x000fe20000410000 */
[----:B------:R-:W-:Y:S01]  /*220b0*/  SHF.L.U32 R132, R31, 0x10, RZ ;  /* 0x000000101f847819 */ /* 0x000fe200000006ff */
[----:B------:R-:W-:Y:S01]  /*220c0*/  FMUL.FTZ R127, R201, R184 ;  /* 0x000000b8c97f7220 */ /* 0x000fe20000410000 */
[----:B------:R-:W-:Y:S01]  /*220d0*/  IMAD.U32 R120, R32, 0x10000, RZ ;  /* 0x0001000020787824 */ /* 0x000fe200078e00ff */
[----:B------:R-:W-:Y:S01]  /*220e0*/  SHF.L.U32 R246, R29, 0x10, RZ ;  /* 0x000000101df67819 */ /* 0x000fe200000006ff */
[C---:B------:R-:W-:Y:S01]  /*220f0*/  FMUL.FTZ R187, R201.reuse, R187 ;  /* 0x000000bbc9bb7220 */ /* 0x040fe20000410000 */
[----:B------:R-:W-:Y:S01]  /*22100*/  FFMA.FTZ R134, R134, R119, R121 ;  /* 0x0000007786867223 */ /* 0x000fe20000010079 */
[----:B------:R-:W-:Y:S01]  /*22110*/  SHF.L.U32 R182, R72, 0x10, RZ ;  /* 0x0000001048b67819 */ /* 0x000fe200000006ff */
[----:B------:R-:W-:Y:S02]  /*22120*/  IMAD.U32 R184, R30, 0x10000, RZ ;  /* 0x000100001eb87824 */ /* 0x000fe400078e00ff */
[----:B------:R-:W-:Y:S01]  /*22130*/  FMUL.FTZ R191, R201, R191 ;  /* 0x000000bfc9bf7220 */ /* 0x000fe20000410000 */
[----:B------:R-:W-:Y:S01]  /*22140*/  FADD.FTZ R193, -R223, R193 ;  /* 0x000000c1dfc17221 */ /* 0x000fe20000010100 */
[----:B------:R-:W-:Y:S01]  /*22150*/  IMAD.U32 R172, R48, 0x10000, RZ ;  /* 0x0001000030ac7824 */ /* 0x000fe200078e00ff */
[----:B------:R-:W-:Y:S01]  /*22160*/  SHF.L.U32 R121, R73, 0x10, RZ ;  /* 0x0000001049797819 */ /* 0x000fe200000006ff */
[----:B------:R-:W-:Y:S01]  /*22170*/  FMUL.FTZ R171, R201, R192 ;  /* 0x000000c0c9ab7220 */ /* 0x000fe20000410000 */
[----:B------:R-:W-:Y:S01]  /*22180*/  FADD.FTZ R196, -R223, R196 ;  /* 0x000000c4dfc47221 */ /* 0x000fe20000010100 */
[----:B------:R-:W-:Y:S01]  /*22190*/  FFMA.FTZ R188, R188, R207, R211 ;  /* 0x000000cfbcbc7223 */ /* 0x000fe200000100d3 */
[----:B------:R-:W-:-:S02]  /*221a0*/  IMAD.U32 R119, R49, 0x10000, RZ ;  /* 0x0001000031777824 */ /* 0x000fc400078e00ff */
[----:B------:R-:W-:Y:S01]  /*221b0*/  FMUL.FTZ R194, R201, R194 ;  /* 0x000000c2c9c27220 */ /* 0x000fe20000410000 */
[----:B------:R-:W-:Y:S01]  /*221c0*/  FADD.FTZ R195, -R223, R195 ;  /* 0x000000c3dfc37221 */ /* 0x000fe20000010100 */
[----:B------:R-:W-:Y:S01]  /*221d0*/  FFMA.FTZ R207, R187, R120, R132 ;  /* 0x00000078bbcf7223 */ /* 0x000fe20000010084 */
[----:B------:R-:W-:Y:S01]  /*221e0*/  FADD.FTZ R198, -R223, R198 ;  /* 0x000000c6dfc67221 */ /* 0x000fe20000010100 */
[----:B------:R-:W-:Y:S01]  /*221f0*/  FFMA.FTZ R132, R191, R184, R246 ;  /* 0x000000b8bf847223 */ /* 0x000fe200000100f6 */
[----:B------:R-:W-:Y:S01]  /*22200*/  FFMA.FTZ R171, R171, R172, R182 ;  /* 0x000000acabab7223 */ /* 0x000fe200000100b6 */
[----:B------:R-:W-:Y:S01]  /*22210*/  SHF.L.U32 R192, R74, 0x10, RZ ;  /* 0x000000104ac07819 */ /* 0x000fe200000006ff */
[----:B------:R-:W-:Y:S01]  /*22220*/  FMUL.FTZ R191, R201, R193 ;  /* 0x000000c1c9bf7220 */ /* 0x000fe20000410000 */
[----:B------:R-:W-:Y:S01]  /*22230*/  FFMA.FTZ R172, R194, R119, R121 ;  /* 0x00000077c2ac7223 */ /* 0x000fe20000010079 */
[----:B------:R-:W-:Y:S01]  /*22240*/  IMAD.U32 R184, R50, 0x10000, RZ ;  /* 0x0001000032b87824 */ /* 0x000fe200078e00ff */
[----:B------:R-:W-:Y:S01]  /*22250*/  SHF.L.U32 R246, R25, 0x10, RZ ;  /* 0x0000001019f67819 */ /* 0x000fe200000006ff */
[----:B------:R-:W-:Y:S01]  /*22260*/  FMUL.FTZ R193, R201, R196 ;  /* 0x000000c4c9c17220 */ /* 0x000fe20000410000 */
[----:B------:R-:W-:Y:S01]  /*22270*/  IMAD.U32 R194, R26, 0x10000, RZ ;  /* 0x000100001ac27824 */ /* 0x000fe200078e00ff */
[----:B------:R-:W-:Y:S01]  /*22280*/  SHF.L.U32 R121, R75, 0x10, RZ ;  /* 0x000000104b797819 */ /* 0x000fe200000006ff */
[----:B------:R-:W-:Y:S01]  /*22290*/  FMUL.FTZ R195, R201, R195 ;  /* 0x000000c3c9c37220 */ /* 0x000fe20000410000 */
[----:B------:R-:W-:-:S02]  /*222a0*/  IMAD.U32 R119, R51, 0x10000, RZ ;  /* 0x0001000033777824 */ /* 0x000fc400078e00ff */
[----:B------:R-:W-:Y:S01]  /*222b0*/  FMUL.FTZ R196, R201, R198 ;  /* 0x000000c6c9c47220 */ /* 0x000fe20000410000 */
[----:B------:R-:W-:Y:S01]  /*222c0*/  FADD.FTZ R200, -R223, R200 ;  /* 0x000000c8dfc87221 */ /* 0x000fe20000010100 */
[----:B------:R-:W-:Y:S01]  /*222d0*/  FFMA.FTZ R193, R193, R184, R192 ;  /* 0x000000b8c1c17223 */ /* 0x000fe200000100c0 */
        /* <DEDUP_REMOVED lines=8> */
[----:B------:R-:W-:Y:S01]  /*22360*/  IMAD.U32 R119, R22, 0x10000, RZ ;  /* 0x0001000016777824 */ /* 0x000fe200078e00ff */
[----:B------:R-:W-:Y:S01]  /*22370*/  SHF.L.U32 R246, R77, 0x10, RZ ;  /* 0x000000104df67819 */ /* 0x000fe200000006ff */
[----:B------:R-:W-:Y:S01]  /*22380*/  FMUL.FTZ R200, R201, R200 ;  /* 0x000000c8c9c87220 */ /* 0x000fe20000410000 */
[C---:B------:R-:W-:Y:S01]  /*22390*/  FADD.FTZ R197, -R223.reuse, R197 ;  /* 0x000000c5dfc57221 */ /* 0x040fe20000010100 */
[----:B------:R-:W-:Y:S01]  /*223a0*/  FADD.FTZ R204, -R223, R204 ;  /* 0x000000ccdfcc7221 */ /* 0x000fe20000010100 */
        /* <DEDUP_REMOVED lines=8> */
[----:B------:R-:W-:Y:S02]  /*22430*/  IMAD.U32 R120, R24, 0x10000, RZ ;  /* 0x0001000018787824 */ /* 0x000fe400078e00ff */
[----:B------:R-:W-:Y:S01]  /*22440*/  FMUL.FTZ R197, R201, R197 ;  /* 0x000000c5c9c57220 */ /* 0x000fe20000410000 */
[----:B------:R-:W-:Y:S01]  /*22450*/  FFMA.FTZ R187, R187, R198, R246 ;  /* 0x000000c6bbbb7223 */ /* 0x000fe200000100f6 */
[----:B------:R-:W-:Y:S01]  /*22460*/  SHF.L.U32 R121, R19, 0x10, RZ ;  /* 0x0000001013797819 */ /* 0x000fe200000006ff */
[----:B------:R-:W-:-:S02]  /*22470*/  IMAD.U32 R183, R18, 0x10000, RZ ;  /* 0x0001000012b77824 */ /* 0x000fc400078e00ff */
[C---:B------:R-:W-:Y:S01]  /*22480*/  FMUL.FTZ R200, R201.reuse, R204 ;  /* 0x000000ccc9c87220 */ /* 0x040fe20000410000 */
[----:B------:R-:W-:Y:S02]  /*22490*/  IMAD.U32 R119, R20, 0x10000, RZ ;  /* 0x0001000014777824 */ /* 0x000fe400078e00ff */
[----:B------:R-:W-:Y:S01]  /*224a0*/  FMUL.FTZ R198, R201, R202 ;  /* 0x000000cac9c67220 */ /* 0x000fe20000410000 */
[C---:B------:R-:W-:Y:S01]  /*224b0*/  FADD.FTZ R210, -R223.reuse, R210 ;  /* 0x000000d2dfd27221 */ /* 0x040fe20000010100 */
[C---:B------:R-:W-:Y:S01]  /*224c0*/  FADD.FTZ R206, -R223.reuse, R206 ;  /* 0x000000cedfce7221 */ /* 0x040fe20000010100 */
[----:B------:R-:W-:Y:S01]  /*224d0*/  FADD.FTZ R236, -R223, R215 ;  /* 0x000000d7dfec7221 */ /* 0x000fe20000010100 */
[----:B------:R-:W-:Y:S01]  /*224e0*/  FFMA.FTZ R215, R197, R120, R182 ;  /* 0x00000078c5d77223 */ /* 0x000fe200000100b6 */
[----:B------:R-:W-:Y:S01]  /*224f0*/  FFMA.FTZ R200, R200, R183, R195 ;  /* 0x000000b7c8c87223 */ /* 0x000fe200000100c3 */
[C---:B------:R-:W-:Y:S01]  /*22500*/  FADD.FTZ R242, -R223.reuse, R128 ;  /* 0x00000080dff27221 */ /* 0x040fe20000010100 */
[----:B------:R-:W-:Y:S01]  /*22510*/  SHF.L.U32 R182, R78, 0x10, RZ ;  /* 0x000000104eb67819 */ /* 0x000fe200000006ff */
[----:B------:R-:W-:Y:S01]  /*22520*/  FFMA.FTZ R198, R198, R119, R121 ;  /* 0x00000077c6c67223 */ /* 0x000fe20000010079 */
[----:B------:R-:W-:Y:S01]  /*22530*/  SHF.L.U32 R183, R80, 0x10, RZ ;  /* 0x0000001050b77819 */ /* 0x000fe200000006ff */
[C---:B------:R-:W-:Y:S01]  /*22540*/  FADD.FTZ R234, -R223.reuse, R213 ;  /* 0x000000d5dfea7221 */ /* 0x040fe20000010100 */
[----:B------:R-:W-:Y:S01]  /*22550*/  FADD.FTZ R128, -R223, R219 ;  /* 0x000000dbdf807221 */ /* 0x000fe20000010100 */
[----:B------:R-:W-:-:S02]  /*22560*/  IMAD.U32 R120, R54, 0x10000, RZ ;  /* 0x0001000036787824 */ /* 0x000fc400078e00ff */
[----:B------:R-:W-:Y:S01]  /*22570*/  FMUL.FTZ R211, R201, R228 ;  /* 0x000000e4c9d37220 */ /* 0x000fe20000410000 */
[----:B------:R-:W-:Y:S01]  /*22580*/  SHF.L.U32 R119, R15, 0x10, RZ ;  /* 0x000000100f777819 */ /* 0x000fe200000006ff */
[----:B------:R-:W-:Y:S02]  /*22590*/  IMAD.U32 R121, R56, 0x10000, RZ ;  /* 0x0001000038797824 */ /* 0x000fe400078e00ff */
[----:B------:R-:W-:Y:S01]  /*225a0*/  FMUL.FTZ R194, R201, R210 ;  /* 0x000000d2c9c27220 */ /* 0x000fe20000410000 */
[----:B------:R-:W-:Y:S01]  /*225b0*/  SHF.L.U32 R213, R79, 0x10, RZ ;  /* 0x000000104fd57819 */ /* 0x000fe200000006ff */
[----:B------:R-:W-:Y:S02]  /*225c0*/  IMAD.U32 R219, R16, 0x10000, RZ ;  /* 0x0001000010db7824 */ /* 0x000fe400078e00ff */
[----:B------:R-:W-:Y:S01]  /*225d0*/  FMUL.FTZ R206, R201, R206 ;  /* 0x000000cec9ce7220 */ /* 0x000fe20000410000 */
[----:B------:R-:W-:Y:S01]  /*225e0*/  FADD.FTZ R208, -R223, R208 ;  /* 0x000000d0dfd07221 */ /* 0x000fe20000010100 */
[----:B------:R-:W-:-:S02]  /*225f0*/  IMAD.U32 R197, R55, 0x10000, RZ ;  /* 0x0001000037c57824 */ /* 0x000fc400078e00ff */
[----:B------:R-:W-:Y:S01]  /*22600*/  FMUL.FTZ R202, R201, R230 ;  /* 0x000000e6c9ca7220 */ /* 0x000fe20000410000 */
[C---:B------:R-:W-:Y:S01]  /*22610*/  FADD.FTZ R212, -R223.reuse, R212 ;  /* 0x000000d4dfd47221 */ /* 0x040fe20000010100 */
[C---:B------:R-:W-:Y:S01]  /*22620*/  FADD.FTZ R214, -R223.reuse, R214 ;  /* 0x000000d6dfd67221 */ /* 0x040fe20000010100 */
[----:B------:R-:W-:Y:S01]  /*22630*/  FADD.FTZ R216, -R223, R216 ;  /* 0x000000d8dfd87221 */ /* 0x000fe20000010100 */
[----:B------:R-:W-:Y:S01]  /*22640*/  FFMA.FTZ R211, R211, R120, R182 ;  /* 0x00000078d3d37223 */ /* 0x000fe200000100b6 */
[----:B------:R-:W-:Y:S01]  /*22650*/  FFMA.FTZ R194, R194, R121, R183 ;  /* 0x00000079c2c27223 */ /* 0x000fe200000100b7 */
[----:B------:R-:W-:Y:S01]  /*22660*/  SHF.L.U32 R182, R13, 0x10, RZ ;  /* 0x000000100db67819 */ /* 0x000fe200000006ff */
[----:B------:R-:W-:Y:S01]  /*22670*/  FFMA.FTZ R219, R206, R219, R119 ;  /* 0x000000dbcedb7223 */ /* 0x000fe20000010077 */
[----:B------:R-:W-:Y:S01]  /*22680*/  SHF.L.U32 R121, R11, 0x10, RZ ;  /* 0x000000100b797819 */ /* 0x000fe200000006ff */
[C---:B------:R-:W-:Y:S01]  /*22690*/  FADD.FTZ R178, -R223.reuse, R217 ;  /* 0x000000d9dfb27221 */ /* 0x040fe20000010100 */
[C---:B------:R-:W-:Y:S01]  /*226a0*/  FADD.FTZ R238, -R223.reuse, R221 ;  /* 0x000000dddfee7221 */ /* 0x040fe20000010100 */
[C---:B------:R-:W-:Y:S01]  /*226b0*/  FADD.FTZ R220, -R223.reuse, R220 ;  /* 0x000000dcdfdc7221 */ /* 0x040fe20000010100 */
[----:B------:R-:W-:Y:S01]  /*226c0*/  FADD.FTZ R222, -R223, R222 ;  /* 0x000000dedfde7221 */ /* 0x000fe20000010100 */
[----:B------:R-:W-:Y:S01]  /*226d0*/  FFMA.FTZ R202, R202, R197, R213 ;  /* 0x000000c5caca7223 */ /* 0x000fe200000100d5 */
[----:B------:R-:W-:Y:S01]  /*226e0*/  IMAD.U32 R120, R14, 0x10000, RZ ;  /* 0x000100000e787824 */ /* 0x000fe200078e00ff */
[----:B------:R-:W-:Y:S01]  /*226f0*/  SHF.L.U32 R224, R81, 0x10, RZ ;  /* 0x0000001051e07819 */ /* 0x000fe200000006ff */
[C---:B------:R-:W-:Y:S01]  /*22700*/  FMUL.FTZ R195, R201.reuse, R208 ;  /* 0x000000d0c9c37220 */ /* 0x040fe20000410000 */
[----:B------:R-:W-:Y:S01]  /*22710*/  IMAD.U32 R119, R12, 0x10000, RZ ;  /* 0x000100000c777824 */ /* 0x000fe200078e00ff */
[----:B------:R-:W-:Y:S01]  /*22720*/  SHF.L.U32 R183, R82, 0x10, RZ ;  /* 0x0000001052b77819 */ /* 0x000fe200000006ff */
[----:B------:R-:W-:Y:S01]  /*22730*/  FMUL.FTZ R206, R201, R232 ;  /* 0x000000e8c9ce7220 */ /* 0x000fe20000410000 */
[----:B------:R-:W-:Y:S01]  /*22740*/  SHF.L.U32 R225, R83, 0x10, RZ ;  /* 0x0000001053e17819 */ /* 0x000fe200000006ff */
[----:B------:R-:W-:-:S02]  /*22750*/  IMAD.U32 R204, R57, 0x10000, RZ ;  /* 0x0001000039cc7824 */ /* 0x000fc400078e00ff */
[C---:B------:R-:W-:Y:S01]  /*22760*/  FMUL.FTZ R197, R201.reuse, R212 ;  /* 0x000000d4c9c57220 */ /* 0x040fe20000410000 */
[----:B------:R-:W-:Y:S02]  /*22770*/  IMAD.U32 R217, R58, 0x10000, RZ ;  /* 0x000100003ad97824 */ /* 0x000fe400078e00ff */
[----:B------:R-:W-:Y:S01]  /*22780*/  FMUL.FTZ R214, R201, R214 ;  /* 0x000000d6c9d67220 */ /* 0x000fe20000410000 */
        /* <DEDUP_REMOVED lines=8> */
[----:B------:R-:W-:Y:S01]  /*22810*/  IMAD.U32 R182, R7, 0x10000, RZ ;  /* 0x0001000007b67824 */ /* 0x000fe200078e00ff */
[----:B------:R-:W-:Y:S01]  /*22820*/  SHF.L.U32 R121, R60, 0x10, RZ ;  /* 0x000000103c797819 */ /* 0x000fe200000006ff */
[----:B------:R-:W-:-:S02]  /*22830*/  IMAD.U32 R183, R84, 0x10000, RZ ;  /* 0x0001000054b77824 */ /* 0x000fc400078e00ff */
[C---:B------:R-:W-:Y:S01]  /*22840*/  FMUL.FTZ R223, R201.reuse, R236 ;  /* 0x000000ecc9df7220 */ /* 0x040fe20000410000 */
[----:B------:R-:W-:Y:S01]  /*22850*/  FMUL.FTZ R204, R201, R240 ;  /* 0x000000f0c9cc7220 */ /* 0x000fe20000410000 */
[----:B------:R-:W-:Y:S01]  /*22860*/  IMAD.U32 R214, R118, 0x10000, RZ ;  /* 0x0001000076d67824 */ /* 0x000fe200078e00ff */
[----:B------:R-:W-:Y:S01]  /*22870*/  SHF.L.U32 R227, R116, 0x10, RZ ;  /* 0x0000001074e37819 */ /* 0x000fe200000006ff */
[----:B------:R-:W0:Y:S01]  /*22880*/  @!P0 LDC.64 R118, c[0x0][0x3c0] ;  /* 0x0000f000ff768b82 */ /* 0x000e220000000a00 */
[----:B------:R-:W-:Y:S01]  /*22890*/  FFMA.FTZ R223, R223, R120, R182 ;  /* 0x00000078dfdf7223 */ /* 0x000fe200000100b6 */
[----:B------:R-:W-:Y:S01]  /*228a0*/  FFMA.FTZ R204, R204, R121, R183 ;  /* 0x00000079cccc7223 */ /* 0x000fe200000100b7 */
[----:B------:R-:W-:Y:S01]  /*228b0*/  IMAD.U32 R225, R117, 0x10000, RZ ;  /* 0x0001000075e17824 */ /* 0x000fe200078e00ff */
[----:B------:R-:W-:Y:S01]  /*228c0*/  SHF.L.U32 R221, R9, 0x10, RZ ;  /* 0x0000001009dd7819 */ /* 0x000fe200000006ff */
[----:B------:R-:W-:Y:S02]  /*228d0*/  IMAD.U32 R213, R10, 0x10000, RZ ;  /* 0x000100000ad57824 */ /* 0x000fe400078e00ff */
[C---:B------:R-:W-:Y:S01]  /*228e0*/  FMUL.FTZ R208, R201.reuse, R234 ;  /* 0x000000eac9d07220 */ /* 0x040fe20000410000 */
[----:B------:R-:W-:Y:S01]  /*228f0*/  SHF.L.U32 R212, R6, 0x10, RZ ;  /* 0x0000001006d47819 */ /* 0x000fe200000006ff */
[----:B------:R-:W1:Y:S01]  /*22900*/  @!P0 LDC.64 R120, c[0x0][0x3c8] ;  /* 0x0000f200ff788b82 */ /* 0x000e620000000a00 */
[C---:B------:R-:W-:Y:S01]  /*22910*/  FMUL.FTZ R178, R201.reuse, R178 ;  /* 0x000000b2c9b27220 */ /* 0x040fe20000410000 */
[----:B------:R-:W-:Y:S01]  /*22920*/  FFMA.FTZ R208, R208, R213, R221 ;  /* 0x000000d5d0d07223 */ /* 0x000fe200000100dd */
[----:B------:R-:W-:Y:S01]  /*22930*/  FMUL.FTZ R213, R201, R242 ;  /* 0x000000f2c9d57220 */ /* 0x000fe20000410000 */
[----:B------:R-:W-:Y:S01]  /*22940*/  SHF.L.U32 R183, R85, 0x10, RZ ;  /* 0x0000001055b77819 */ /* 0x000fe200000006ff */
[----:B------:R-:W-:Y:S01]  /*22950*/  IMAD.U32 R221, R61, 0x10000, RZ ;  /* 0x000100003ddd7824 */ /* 0x000fe200078e00ff */
[----:B------:R-:W-:Y:S01]  /*22960*/  SHF.L.U32 R231, R86, 0x10, RZ ;  /* 0x0000001056e77819 */ /* 0x000fe200000006ff */
[----:B------:R-:W-:Y:S01]  /*22970*/  FFMA.FTZ R213, R213, R212, R214 ;  /* 0x000000d4d5d57223 */ /* 0x000fe200000100d6 */
[----:B------:R-:W2:Y:S01]  /*22980*/  LDC.64 R116, c[0x0][0x428] ;  /* 0x00010a00ff747b82 */ /* 0x000ea20000000a00 */
[C---:B------:R-:W-:Y:S01]  /*22990*/  FMUL.FTZ R128, R201.reuse, R128 ;  /* 0x00000080c9807220 */ /* 0x040fe20000410000 */
[----:B------:R-:W-:Y:S01]  /*229a0*/  FMUL.FTZ R212, R201, R238 ;  /* 0x000000eec9d47220 */ /* 0x000fe20000410000 */
[----:B------:R-:W-:Y:S01]  /*229b0*/  SHF.L.U32 R250, R69, 0x10, RZ ;  /* 0x0000001045fa7819 */ /* 0x000fe200000006ff */
[----:B------:R-:W-:Y:S01]  /*229c0*/  FFMA.FTZ R178, R178, R225, R227 ;  /* 0x000000e1b2b27223 */ /* 0x000fe200000100e3 */
[----:B------:R-:W-:Y:S01]  /*229d0*/  SHF.L.U32 R227, R176, 0x10, RZ ;  /* 0x00000010b0e37819 */ /* 0x000fe200000006ff */
[----:B------:R-:W-:Y:S01]  /*229e0*/  FFMA.FTZ R221, R128, R221, R183 ;  /* 0x000000dd80dd7223 */ /* 0x000fe200000100b7 */
[----:B------:R-:W-:Y:S01]  /*229f0*/  FFMA.FTZ R212, R212, R229, R231 ;  /* 0x000000e5d4d47223 */ /* 0x000fe200000100e7 */
[----:B0-----:R-:W-:Y:S01]  /*22a00*/  @!P0 IMAD.WIDE R118, R3, 0x4, R118 ;  /* 0x0000000403768825 */ /* 0x001fe200078e0276 */
[----:B------:R-:W-:-:S03]  /*22a10*/  SHF.L.U32 R177, R177, 0x10, RZ ;  /* 0x00000010b1b17819 */ /* 0x000fc600000006ff */
[----:B------:R-:W-:Y:S01]  /*22a20*/  FMUL.FTZ R130, R201, R130 ;  /* 0x00000082c9827220 */ /* 0x000fe20000410000 */
[----:B------:R-:W-:Y:S01]  /*22a30*/  SHF.L.U32 R183, R87, 0x10, RZ ;  /* 0x0000001057b77819 */ /* 0x000fe200000006ff */
[----:B------:R-:W-:Y:S01]  /*22a40*/  IMAD.U32 R225, R175, 0x10000, RZ ;  /* 0x00010000afe17824 */ /* 0x000fe200078e00ff */
[----:B------:R0:W-:Y:S01]  /*22a50*/  @!P0 STG.E desc[UR8][R118.64], R125 ;  /* 0x0000007d76008986 */ /* 0x0001e2000c101908 */
[----:B------:R-:W-:Y:S02]  /*22a60*/  IMAD.U32 R229, R122, 0x10000, RZ ;  /* 0x000100007ae57824 */ /* 0x000fe400078e00ff */
[----:B------:R-:W-:Y:S01]  /*22a70*/  FMUL.FTZ R220, R201, R220 ;  /* 0x000000dcc9dc7220 */ /* 0x000fe20000410000 */
[----:B-1----:R-:W-:-:S04]  /*22a80*/  @!P0 IMAD.WIDE R120, R3, 0x4, R120 ;  /* 0x0000000403788825 */ /* 0x002fc800078e0278 */
[----:B------:R-:W-:Y:S01]  /*22a90*/  FMUL.FTZ R222, R201, R222 ;  /* 0x000000dec9de7220 */ /* 0x000fe20000410000 */
[----:B------:R-:W-:Y:S01]  /*22aa0*/  FFMA.FTZ R127, R127, R248, R250 ;  /* 0x000000f87f7f7223 */ /* 0x000fe200000100fa */
[----:B------:R-:W-:Y:S01]  /*22ab0*/  FFMA.FTZ R231, R130, R225, R227 ;  /* 0x000000e182e77223 */ /* 0x000fe200000100e3 */
[----:B------:R-:W-:Y:S01]  /*22ac0*/  IMAD.U32 R175, R63, 0x10000, RZ ;  /* 0x000100003faf7824 */ /* 0x000fe200078e00ff */
[----:B------:R1:W-:Y:S01]  /*22ad0*/  @!P0 STG.E desc[UR8][R120.64], R201 ;  /* 0x000000c978008986 */ /* 0x0003e2000c101908 */
        /* <DEDUP_REMOVED lines=9> */
[--C-:B------:R-:W-:Y:S01]  /*22b70*/  IMAD.WIDE.U32 R174, R135, 0x10, R116.reuse ;  /* 0x0000001087ae7825 */ /* 0x100fe200078e0074 */
[----:B-1----:R-:W-:Y:S02]  /*22b80*/  F2FP.BF16.F32.PACK_AB R121, R191, R172 ;  /* 0x000000acbf79723e */ /* 0x002fe400000010ff */
[----:B------:R-:W0:Y:S01]  /*22b90*/  LDC.64 R172, c[0x0][0x380] ;  /* 0x0000e000ffac7b82 */ /* 0x000e220000000a00 */
[--C-:B------:R-:W-:Y:S01]  /*22ba0*/  IMAD.WIDE.U32 R180, R189, 0x10, R116.reuse ;  /* 0x00000010bdb47825 */ /* 0x100fe200078e0074 */
[----:B------:R-:W-:Y:S01]  /*22bb0*/  F2FP.BF16.F32.PACK_AB R119, R207, R188 ;  /* 0x000000bccf77723e */ /* 0x000fe200000010ff */
[----:B------:R1:W-:Y:S01]  /*22bc0*/  STG.E.128 desc[UR8][R226.64], R128 ;  /* 0x00000080e2007986 */ /* 0x0003e2000c101d08 */
[----:B------:R-:W-:Y:S01]  /*22bd0*/  F2FP.BF16.F32.PACK_AB R122, R192, R193 ;  /* 0x000000c1c07a723e */ /* 0x000fe200000010ff */
[----:B------:R-:W-:Y:S01]  /*22be0*/  IMAD.WIDE.U32 R182, R199, 0x10, R116 ;  /* 0x00000010c7b67825 */ /* 0x000fe200078e0074 */
[----:B------:R-:W-:-:S02]  /*22bf0*/  F2FP.BF16.F32.PACK_AB R120, R132, R171 ;  /* 0x000000ab8478723e */ /* 0x000fc400000010ff */
        /* <DEDUP_REMOVED lines=8> */
[----:B------:R-:W-:Y:S01]  /*22c80*/  F2FP.BF16.F32.PACK_AB R124, R184, R185 ;  /* 0x000000b9b87c723e */ /* 0x000fe200000010ff */
[----:B------:R2:W-:Y:S01]  /*22c90*/  STG.E.128 desc[UR8][R176.64], R120 ;  /* 0x00000078b0007986 */ /* 0x0005e2000c101d08 */
[----:B-1----:R-:W-:Y:S02]  /*22ca0*/  F2FP.BF16.F32.PACK_AB R131, R223, R210 ;  /* 0x000000d2df83723e */ /* 0x002fe400000010ff */
[----:B------:R-:W-:Y:S01]  /*22cb0*/  F2FP.BF16.F32.PACK_AB R130, R208, R217 ;  /* 0x000000d9d082723e */ /* 0x000fe200000010ff */
[----:B------:R2:W-:Y:S01]  /*22cc0*/  STG.E.128 desc[UR8][R180.64], R124 ;  /* 0x0000007cb4007986 */ /* 0x0005e2000c101d08 */
[----:B------:R-:W-:Y:S01]  /*22cd0*/  F2FP.BF16.F32.PACK_AB R129, R206, R197 ;  /* 0x000000c5ce81723e */ /* 0x000fe200000010ff */
[----:B0-----:R-:W-:Y:S01]  /*22ce0*/  IMAD R3, R172, 0x4, R3 ;  /* 0x00000004ac037824 */ /* 0x001fe200078e0203 */
[----:B------:R-:W-:Y:S02]  /*22cf0*/  F2FP.BF16.F32.PACK_AB R128, R195, R194 ;  /* 0x000000c2c380723e */ /* 0x000fe400000010ff */
[----:B------:R-:W-:-:S02]  /*22d00*/  F2FP.BF16.F32.PACK_AB R135, R231, R222 ;  /* 0x000000dee787723e */ /* 0x000fc400000010ff */
[----:B------:R-:W-:Y:S01]  /*22d10*/  F2FP.BF16.F32.PACK_AB R134, R229, R212 ;  /* 0x000000d4e586723e */ /* 0x000fe200000010ff */
[----:B------:R2:W-:Y:S01]  /*22d20*/  STG.E.128 desc[UR8][R182.64], R128 ;  /* 0x00000080b6007986 */ /* 0x0005e2000c101d08 */
[----:B------:R-:W-:Y:S02]  /*22d30*/  F2FP.BF16.F32.PACK_AB R133, R178, R221 ;  /* 0x000000ddb285723e */ /* 0x000fe400000010ff */
[----:B------:R-:W-:Y:S02]  /*22d40*/  F2FP.BF16.F32.PACK_AB R132, R213, R204 ;  /* 0x000000ccd584723e */ /* 0x000fe400000010ff */
[----:B------:R-:W-:-:S03]  /*22d50*/  ISETP.GE.AND P0, PT, R3, R173, PT ;  /* 0x000000ad0300720c */ /* 0x000fc60003f06270 */
[----:B------:R2:W-:Y:S10]  /*22d60*/  STG.E.128 desc[UR8][R224.64], R132 ;  /* 0x00000084e0007986 */ /* 0x0005f4000c101d08 */
[----:B------:R-:W-:Y:S05]  /*22d70*/  @!P0 BRA `(.L_x_3927) ;  /* 0xfffffde000708947 */ /* 0x000fea000383ffff */
[----:B------:R-:W-:Y:S05]  /*22d80*/  BSYNC B0 ;  /* 0x0000000000007941 */ /* 0x000fea0003800000 */
.L_x_3434:
[----:B------:R-:W-:Y:S05]  /*22d90*/  EXIT ;  /* 0x000000000000794d */ /* 0x000fea0003800000 */
.L_x_3926:
        /* <DEDUP_REMOVED lines=8> */
.L_x_3929:
[----:B------:R-:W-:Y:S05]  /*22e20*/  BSYNC B1 ;  /* 0x0000000000017941 */ /* 0x000fea0003800000 */
.L_x_3928:
        /* <DEDUP_REMOVED lines=9> */
.L_x_3930:
        /* <DEDUP_REMOVED lines=8> */
.L_x_3931:
[----:B------:R-:W-:Y:S01]  /*22f40*/  HFMA2 R225, -RZ, RZ, 0, 4.76837158203125e-07 ;  /* 0x00000008ffe17431 */ /* 0x000fe200000001ff */
[----:B------:R-:W-:-:S05]  /*22f50*/  MOV R119, R224 ;  /* 0x000000e000777202 */ /* 0x000fca0000000f00 */
[----:B------:R-:W-:-:S04]  /*22f60*/  FADD.FTZ R126, R124, R119 ;  /* 0x000000777c7e7221 */ /* 0x000fc80000010000 */
[----:B------:R-:W-:-:S07]  /*22f70*/  IMAD.MOV.U32 R226, RZ, RZ, R126 ;  /* 0x000000ffffe27224 */ /* 0x000fce00078e007e */
[----:B------:R-:W-:Y:S05]  /*22f80*/  WARPSYNC.COLLECTIVE R223, `(.L_x_3932) ;  /* 0x00000000df087348 */ /* 0x000fea0003c00000 */
[----:B------:R0:W1:Y:S02]  /*22f90*/  SHFL.BFLY P1, R224, R226, R225, R228 ;  /* 0x0c0000e1e2e07389 */ /* 0x00006400000200e4 */
[----:B01----:R-:W-:Y:S05]  /*22fa0*/  ENDCOLLECTIVE ;  /* 0x000000000000791b */ /* 0x003fea0003800000 */
.L_x_3932:
[----:B------:R-:W-:Y:S02]  /*22fb0*/  IMAD.MOV.U32 R225, RZ, RZ, 0x10 ;  /* 0x00000010ffe17424 */ /* 0x000fe400078e00ff */
[----:B------:R-:W-:-:S04]  /*22fc0*/  IMAD.MOV.U32 R119, RZ, RZ, R224 ;  /* 0x000000ffff777224 */ /* 0x000fc800078e00e0 */
[----:B------:R-:W-:-:S05]  /*22fd0*/  FADD.FTZ R127, R126, R119 ;  /* 0x000000777e7f7221 */ /* 0x000fca0000010000 */
[----:B------:R-:W-:-:S07]  /*22fe0*/  MOV R226, R127 ;  /* 0x0000007f00e27202 */ /* 0x000fce0000000f00 */
[----:B------:R-:W-:Y:S05]  /*22ff0*/  WARPSYNC.COLLECTIVE R223, `(.L_x_3933) ;  /* 0x00000000df087348 */ /* 0x000fea0003c00000 */
[----:B------:R0:W1:Y:S02]  /*23000*/  SHFL.BFLY P1, R224, R226, R225, R228 ;  /* 0x0c0000e1e2e07389 */ /* 0x00006400000200e4 */
[----:B01----:R-:W-:Y:S05]  /*23010*/  ENDCOLLECTIVE ;  /* 0x000000000000791b */ /* 0x003fea0003800000 */
.L_x_3933:
[----:B------:R-:W-:Y:S02]  /*23020*/  IMAD.MOV.U32 R225, RZ, RZ, 0x1 ;  /* 0x00000001ffe17424 */ /* 0x000fe400078e00ff */
        /* <DEDUP_REMOVED lines=102> */
.L_x_3934:
[----:B------:R-:W-:Y:S01]  /*23690*/  HFMA2 R225, -RZ, RZ, 0, 1.1920928955078125e-07 ;  /* 0x00000002ffe17431 */ /* 0x000fe200000001ff */
[----:B------:R-:W-:-:S05]  /*236a0*/  MOV R124, R224 ;  /* 0x000000e0007c7202 */ /* 0x000fca0000000f00 */
[----:B------:R-:W-:-:S04]  /*236b0*/  FADD.FTZ R124, R119, R124 ;  /* 0x0000007c777c7221 */ /* 0x000fc80000010000 */
[----:B------:R-:W-:-:S07]  /*236c0*/  IMAD.MOV.U32 R226, RZ, RZ, R124 ;  /* 0x000000ffffe27224 */ /* 0x000fce00078e007c */
[----:B------:R-:W-:Y:S05]  /*236d0*/  WARPSYNC.COLLECTIVE R223, `(.L_x_3935) ;  /* 0x00000000df087348 */ /* 0x000fea0003c00000 */
[----:B------:R0:W1:Y:S02]  /*236e0*/  SHFL.BFLY P1, R224, R226, R225, R228 ;  /* 0x0c0000e1e2e07389 */ /* 0x00006400000200e4 */
[----:B01----:R-:W-:Y:S05]  /*236f0*/  ENDCOLLECTIVE ;  /* 0x000000000000791b */ /* 0x003fea0003800000 */
.L_x_3935:
[----:B------:R-:W-:Y:S02]  /*23700*/  IMAD.MOV.U32 R225, RZ, RZ, 0x4 ;  /* 0x00000004ffe17424 */ /* 0x000fe400078e00ff */
[----:B------:R-:W-:-:S04]  /*23710*/  IMAD.MOV.U32 R121, RZ, RZ, R224 ;  /* 0x000000ffff797224 */ /* 0x000fc800078e00e0 */
[----:B------:R-:W-:-:S05]  /*23720*/  FADD.FTZ R121, R124, R121 ;  /* 0x000000797c797221 */ /* 0x000fca0000010000 */
[----:B------:R-:W-:-:S07]  /*23730*/  MOV R226, R121 ;  /* 0x0000007900e27202 */ /* 0x000fce0000000f00 */
[----:B------:R-:W-:Y:S05]  /*23740*/  WARPSYNC.COLLECTIVE R223, `(.L_x_3936) ;  /* 0x00000000df087348 */ /* 0x000fea0003c00000 */
[----:B------:R0:W1:Y:S02]  /*23750*/  SHFL.BFLY P1, R224, R226, R225, R228 ;  /* 0x0c0000e1e2e07389 */ /* 0x00006400000200e4 */
[----:B01----:R-:W-:Y:S05]  /*23760*/  ENDCOLLECTIVE ;  /* 0x000000000000791b */ /* 0x003fea0003800000 */
.L_x_3936:
[----:B------:R-:W-:Y:S01]  /*23770*/  HFMA2 R225, -RZ, RZ, 0, 4.76837158203125e-07 ;  /* 0x00000008ffe17431 */ /* 0x000fe200000001ff */
[----:B------:R-:W-:-:S05]  /*23780*/  MOV R126, R224 ;  /* 0x000000e0007e7202 */ /* 0x000fca0000000f00 */
[----:B------:R-:W-:-:S04]  /*23790*/  FADD.FTZ R126, R121, R126 ;  /* 0x0000007e797e7221 */ /* 0x000fc80000010000 */
[----:B------:R-:W-:-:S07]  /*237a0*/  IMAD.MOV.U32 R226, RZ, RZ, R126 ;  /* 0x000000ffffe27224 */ /* 0x000fce00078e007e */
[----:B------:R-:W-:Y:S05]  /*237b0*/  WARPSYNC.COLLECTIVE R223, `(.L_x_3937) ;  /* 0x00000000df087348 */ /* 0x000fea0003c00000 */
[----:B------:R0:W1:Y:S02]  /*237c0*/  SHFL.BFLY P1, R224, R226, R225, R228 ;  /* 0x0c0000e1e2e07389 */ /* 0x00006400000200e4 */
[----:B01----:R-:W-:Y:S05]  /*237d0*/  ENDCOLLECTIVE ;  /* 0x000000000000791b */ /* 0x003fea0003800000 */
.L_x_3937:
[----:B------:R-:W-:Y:S02]  /*237e0*/  IMAD.MOV.U32 R225, RZ, RZ, 0x10 ;  /* 0x00000010ffe17424 */ /* 0x000fe400078e00ff */
[----:B------:R-:W-:-:S04]  /*237f0*/  IMAD.MOV.U32 R127, RZ, RZ, R224 ;  /* 0x000000ffff7f7224 */ /* 0x000fc800078e00e0 */
[----:B------:R-:W-:-:S05]  /*23800*/  FADD.FTZ R127, R126, R127 ;  /* 0x0000007f7e7f7221 */ /* 0x000fca0000010000 */
[----:B------:R-:W-:-:S07]  /*23810*/  MOV R226, R127 ;  /* 0x0000007f00e27202 */ /* 0x000fce0000000f00 */
[----:B------:R-:W-:Y:S05]  /*23820*/  WARPSYNC.COLLECTIVE R223, `(.L_x_3938) ;  /* 0x00000000df087348 */ /* 0x000fea0003c00000 */
[----:B------:R0:W1:Y:S02]  /*23830*/  SHFL.BFLY P1, R224, R226, R225, R228 ;  /* 0x0c0000e1e2e07389 */ /* 0x00006400000200e4 */
[----:B01----:R-:W-:Y:S05]  /*23840*/  ENDCOLLECTIVE ;  /* 0x000000000000791b */ /* 0x003fea0003800000 */
.L_x_3938:
[----:B------:R-:W-:Y:S01]  /*23850*/  MOV R178, R224 ;  /* 0x000000e000b27202 */ /* 0x000fe20000000f00 */
[----:B------:R-:W-:Y:S06]  /*23860*/  BRA `(.L_x_3939) ;  /* 0xffffffe000a47947 */ /* 0x000fec000383ffff */
.L_x_3940:
        /* <DEDUP_REMOVED lines=9> */
.L_x_54341:


//--------------------- .text._ZN10layer_norm13ln_fwd_kernelINS_13Kernel_traitsI13__nv_bfloat16S2_S2_S2_fjLj1536ELj1ELj4ELj1ELj16ENS_18Kernel_traits_baseILj1536ES2_S2_S2_S2_fjLj128EEEEELb1ELb1ELb1ELb0EEEvNS_9FwdParamsE --------------------------
	.section	.text._ZN10layer_norm13ln_fwd_kernelINS_13Kernel_traitsI13__nv_bfloat16S2_S2_S2_fjLj1536ELj1ELj4ELj1ELj16ENS_18Kernel_traits_baseILj1536ES2_S2_S2_S2_fjLj128EEEEELb1ELb1ELb1ELb0EEEvNS_9FwdParamsE,"ax",@progbits
	.align	128
        .global         _ZN10layer_norm13ln_fwd_kernelINS_13Kernel_traitsI13__nv_bfloat16S2_S2_S2_fjLj1536ELj1ELj4ELj1ELj16ENS_18Kernel_traits_baseILj1536ES2_S2_S2_S2_fjLj128EEEEELb1ELb1ELb1ELb0EEEvNS_9FwdParamsE
        .type           _ZN10layer_norm13ln_fwd_kernelINS_13Kernel_traitsI13__nv_bfloat16S2_S2_S2_fjLj1536ELj1ELj4ELj1ELj16ENS_18Kernel_traits_baseILj1536ES2_S2_S2_S2_fjLj128EEEEELb1ELb1ELb1ELb0EEEvNS_9FwdParamsE,@function
        .size           _ZN10layer_norm13ln_fwd_kernelINS_13Kernel_traitsI13__nv_bfloat16S2_S2_S2_fjLj1536ELj1ELj4ELj1ELj16ENS_18Kernel_traits_baseILj1536ES2_S2_S2_S2_fjLj128EEEEELb1ELb1ELb1ELb0EEEvNS_9FwdParamsE,(.L_x_54342 - _ZN10layer_norm13ln_fwd_kernelINS_13Kernel_traitsI13__nv_bfloat16S2_S2_S2_fjLj1536ELj1ELj4ELj1ELj16ENS_18Kernel_traits_baseILj1536ES2_S2_S2_S2_fjLj128EEEEELb1ELb1ELb1ELb0EEEvNS_9FwdParamsE)
        .other          _ZN10layer_norm13ln_fwd_kernelINS_13Kernel_traitsI13__nv_bfloat16S2_S2_S2_fjLj1536ELj1ELj4ELj1ELj16ENS_18Kernel_traits_baseILj1536ES2_S2_S2_S2_fjLj128EEEEELb1ELb1ELb1ELb0EEEvNS_9FwdParamsE,@"STO_CUDA_ENTRY STV_DEFAULT"
_ZN10layer_norm13ln_fwd_kernelINS_13Kernel_traitsI13__nv_bfloat16S2_S2_S2_fjLj1536ELj1ELj4ELj1ELj16ENS_18Kernel_traits_baseILj1536ES2_S2_S2_S2_fjLj128EEEEELb1ELb1ELb1ELb0EEEvNS_9FwdParamsE:
.text._ZN10layer_norm13ln_fwd_kernelINS_13Kernel_traitsI13__nv_bfloat16S2_S2_S2_fjLj1536ELj1ELj4ELj1ELj16ENS_18Kernel_traits_baseILj1536ES2_S2_S2_S2_fjLj128EEEEELb1ELb1ELb1ELb0EEEvNS_9FwdParamsE:
        /* <DEDUP_REMOVED lines=14> */
[----:B------:R-:W0:Y:S03]  /*00e0*/  @P0 LDC R11, c[0x0][0x460] ;  /* 0x00011800ff0b0b82 */ /* 0x000e260000000800 */
[----:B----4-:R1:W0:Y:S01]  /*00f0*/  @P0 LDG.E.64 R6, desc[UR8][R2.64] ;  /* 0x0000000802060981 */ /* 0x010222000c1e1b00 */
[----:B------:R-:W-:Y:S01]  /*0100*/  UISETP.NE.U32.AND UP0, UPT, UR10, URZ, UPT ;  /* 0x000000ff0a00728c */ /* 0x000fe2000bf05070 */
[----:B------:R-:W-:Y:S03]  /*0110*/  BSSY.RECONVERGENT B0, `(.L_x_3941) ;  /* 0x00000aa000007945 */ /* 0x000fe60003800200 */
[----:B------:R-:W3:Y:S01]  /*0120*/  S2UR UR5, SR_CTAID.X ;  /* 0x00000000000579c3 */ /* 0x000ee20000002500 */
[----:B-----5:R-:W-:Y:S01]  /*0130*/  LOP3.LUT R214, R213, 0x1f, RZ, 0xc0, !PT ;  /* 0x0000001fd5d67812 */ /* 0x020fe200078ec0ff */
[----:B------:R-:W-:Y:S01]  /*0140*/  UISETP.NE.AND.EX UP0, UPT, UR11, URZ, UPT, UP0 ;  /* 0x000000ff0b00728c */ /* 0x000fe2000bf05300 */
[----:B------:R-:W-:-:S03]  /*0150*/  SHF.R.S32.HI R0, RZ, 0x1f, R13 ;  /* 0x0000001fff007819 */ /* 0x000fc6000001140d */
[----:B-1----:R-:W-:Y:S01]  /*0160*/  IMAD.MOV.U32 R3, RZ, RZ, R214 ;  /* 0x000000ffff037224 */ /* 0x002fe200078e00d6 */
[----:B------:R-:W-:Y:S01]  /*0170*/  LEA.HI R0, R0, R13, RZ, 0x3 ;  /* 0x0000000d00007211 */ /* 0x000fe200078f18ff */
[----:B------:R-:W1:Y:S01]  /*0180*/  LDC R212, c[0x0][0x360] ;  /* 0x0000d800ffd47b82 */ /* 0x000e620000000800 */
[----:B---3--:R-:W-:Y:S02]  /*0190*/  USHF.L.U32 UR4, UR5, 0x2, URZ ;  /* 0x0000000205047899 */ /* 0x008fe400080006ff */
[--C-:B-1----:R-:W-:Y:S01]  /*01a0*/  IMAD R212, R212, UR5, R213.reuse ;  /* 0x00000005d4d47c24 */ /* 0x102fe2000f8e02d5 */
[----:B------:R-:W-:-:S04]  /*01b0*/  SHF.R.U32.HI R213, RZ, 0x5, R213 ;  /* 0x00000005ffd57819 */ /* 0x000fc800000116d5 */
[----:B------:R-:W-:Y:S02]  /*01c0*/  LOP3.LUT R213, R213, UR4, RZ, 0xfc, !PT ;  /* 0x00000004d5d57c12 */ /* 0x000fe4000f8efcff */
[----:B--2---:R-:W-:Y:S02]  /*01d0*/  @P0 R2UR UR6, R4 ;  /* 0x00000000040602ca */ /* 0x004fe400000e0000 */
[----:B------:R-:W-:Y:S02]  /*01e0*/  @P0 R2UR UR7, R5 ;  /* 0x00000000050702ca */ /* 0x000fe400000e0000 */
[----:B0-----:R-:W-:Y:S02]  /*01f0*/  @P0 IADD3 R2, P1, PT, R6, R11, RZ ;  /* 0x0000000b06020210 */ /* 0x001fe40007f3e0ff */
[----:B------:R-:W-:-:S03]  /*0200*/  LOP3.LUT R5, R3, 0x1f, RZ, 0x3c, !PT ;  /* 0x0000001f03057812 */ /* 0x000fc600078e3cff */
[----:B------:R-:W-:Y:S01]  /*0210*/  @P0 IMAD.X R9, RZ, RZ, R7, P1 ;  /* 0x000000ffff090224 */ /* 0x000fe200008e0607 */
[----:B------:R-:W-:-:S03]  /*0220*/  LEA.HI.SX32 R0, R0, R5, 0x1d ;  /* 0x0000000500007211 */ /* 0x000fc600078feaff */
[----:B------:R-:W-:Y:S01]  /*0230*/  UIADD3 UR15, UPT, UPT, UR6, -0x61c88647, URZ ;  /* 0x9e3779b9060f7890 */ /* 0x000fe2000fffe0ff */
[--C-:B------:R-:W-:Y:S01]  /*0240*/  SHF.R.U64 R211, R2, 0x2, R9.reuse ;  /* 0x0000000202d37819 */ /* 0x100fe20000001209 */
[----:B------:R-:W-:Y:S01]  /*0250*/  UIADD3 UR16, UPT, UPT, UR7, -0x4498517b, URZ ;  /* 0xbb67ae8507107890 */ /* 0x000fe2000fffe0ff */
[----:B------:R-:W-:Y:S01]  /*0260*/  SHF.R.U32.HI R210, RZ, 0x2, R9 ;  /* 0x00000002ffd27819 */ /* 0x000fe20000011609 */
[----:B------:R-:W-:Y:S02]  /*0270*/  UIADD3 UR17, UPT, UPT, UR6, 0x3c6ef372, URZ ;  /* 0x3c6ef37206117890 */ /* 0x000fe4000fffe0ff */
[----:B------:R-:W-:Y:S02]  /*0280*/  UIADD3 UR18, UPT, UPT, UR7, 0x76cf5d0a, URZ ;  /* 0x76cf5d0a07127890 */ /* 0x000fe4000fffe0ff */
[----:B------:R-:W-:Y:S02]  /*0290*/  UIADD3 UR19, UPT, UPT, UR6, -0x255992d5, URZ ;  /* 0xdaa66d2b06137890 */ /* 0x000fe4000fffe0ff */
[----:B------:R-:W-:-:S02]  /*02a0*/  UIADD3 UR20, UPT, UPT, UR7, 0x32370b8f, URZ ;  /* 0x32370b8f07147890 */ /* 0x000fc4000fffe0ff */
[----:B------:R-:W-:Y:S02]  /*02b0*/  UIADD3 UR21, UPT, UPT, UR6, 0x78dde6e4, URZ ;  /* 0x78dde6e406157890 */ /* 0x000fe4000fffe0ff */
[----:B------:R-:W-:Y:S02]  /*02c0*/  UIADD3 UR22, UPT, UPT, UR7, -0x126145ec, URZ ;  /* 0xed9eba1407167890 */ /* 0x000fe4000fffe0ff */
[----:B------:R-:W-:Y:S02]  /*02d0*/  UIADD3 UR23, UPT, UPT, UR6, 0x1715609d, URZ ;  /* 0x1715609d06177890 */ /* 0x000fe4000fffe0ff */
[----:B------:R-:W-:Y:S02]  /*02e0*/  UIADD3 UR24, UPT, UPT, UR7, -0x56f99767, URZ ;  /* 0xa906689907187890 */ /* 0x000fe4000fffe0ff */
[----:B------:R-:W-:Y:S02]  /*02f0*/  UIADD3 UR25, UPT, UPT, UR6, -0x4ab325aa, URZ ;  /* 0xb54cda5606197890 */ /* 0x000fe4000fffe0ff */
[----:B------:R-:W-:-:S02]  /*0300*/  UIADD3 UR26, UPT, UPT, UR7, 0x646e171e, URZ ;  /* 0x646e171e071a7890 */ /* 0x000fc4000fffe0ff */
[----:B------:R-:W-:Y:S02]  /*0310*/  UIADD3 UR27, UPT, UPT, UR6, 0x5384540f, URZ ;  /* 0x5384540f061b7890 */ /* 0x000fe4000fffe0ff */
[----:B------:R-:W-:Y:S02]  /*0320*/  UIADD3 UR28, UPT, UPT, UR7, 0x1fd5c5a3, URZ ;  /* 0x1fd5c5a3071c7890 */ /* 0x000fe4000fffe0ff */
[----:B------:R-:W-:Y:S02]  /*0330*/  UIADD3 UR29, UPT, UPT, UR6, -0xe443238, URZ ;  /* 0xf1bbcdc8061d7890 */ /* 0x000fe4000fffe0ff */
[----:B------:R-:W-:Y:S02]  /*0340*/  UIADD3 UR30, UPT, UPT, UR7, -0x24c28bd8, URZ ;  /* 0xdb3d7428071e7890 */ /* 0x000fe4000fffe0ff */
[----:B------:R-:W-:Y:S02]  /*0350*/  UIADD3 UR31, UPT, UPT, UR6, -0x700cb87f, URZ ;  /* 0x8ff34781061f7890 */ /* 0x000fe4000fffe0ff */
[----:B------:R-:W-:Y:S01]  /*0360*/  UIADD3 UR32, UPT, UPT, UR7, -0x695add53, URZ ;  /* 0x96a522ad07207890 */ /* 0x000fe2000fffe0ff */
[----:B------:R-:W-:Y:S11]  /*0370*/  BRA.U !UP0, `(.L_x_3942) ;  /* 0x00000005080c7547 */ /* 0x000ff6000b800000 */
        /* <DEDUP_REMOVED lines=38> */
[----:B------:R2:W5:Y:S03]  /*05e0*/  @P2 LD.E.128 R92, desc[UR8][R18.64] ;  /* 0x00000008125c2980 */ /* 0x000566000c101d00 */
[----:B------:R-:W-:Y:S01]  /*05f0*/  @P2 VIADD R3, R3, 0x20 ;  /* 0x0000002003032836 */ /* 0x000fe20000000000 */
[----:B------:R2:W5:Y:S03]  /*0600*/  @P2 LDG.E.128 R88, desc[UR8][R20.64] ;  /* 0x0000000814582981 */ /* 0x000566000c1e1d00 */
[----:B-1----:R-:W-:-:S04]  /*0610*/  @P3 IMAD.WIDE.U32 R22, R3, 0x10, R22 ;  /* 0x0000001003163825 */ /* 0x002fc800078e0016 */
        /* <DEDUP_REMOVED lines=25> */
.L_x_3942:
        /* <DEDUP_REMOVED lines=40> */
[----:B-1----:R-:W-:-:S04]  /*0a30*/  @P4 IMAD.WIDE.U32 R26, R3, 0x10, R6 ;  /* 0x00000010031a4825 */ /* 0x002fc800078e0006 */
[----:B------:R-:W-:Y:S01]  /*0a40*/  @P4 VIADD R3, R3, 0x20 ;  /* 0x0000002003034836 */ /* 0x000fe20000000000 */
[----:B------:R0:W5:Y:S03]  /*0a50*/  @P4 LDG.E.128 R64, desc[UR8][R26.64] ;  /* 0x000000081a404981 */ /* 0x000166000c1e1d00 */
[----:B--2---:R-:W-:-:S05]  /*0a60*/  @P5 IMAD.WIDE.U32 R4, R3, 0x10, R28 ;  /* 0x0000001003045825 */ /* 0x004fca00078e001c */
[----:B------:R0:W5:Y:S01]  /*0a70*/  @P5 LDG.E.128 R60, desc[UR8][R4.64] ;  /* 0x00000008043c5981 */ /* 0x000162000c1e1d00 */
[----:B---3--:R-:W-:-:S05]  /*0a80*/  @P5 IMAD.WIDE.U32 R6, R3, 0x10, R30 ;  /* 0x0000001003065825 */ /* 0x008fca00078e001e */
        /* <DEDUP_REMOVED lines=18> */
.L_x_3943:
[----:B------:R-:W-:Y:S05]  /*0bb0*/  BSYNC.RECONVERGENT B0 ;  /* 0x0000000000007941 */ /* 0x000fea0003800200 */
.L_x_3941:
[----:B------:R-:W0:Y:S02]  /*0bc0*/  LDCU UR4, c[0x0][0x384] ;  /* 0x00007080ff0477ac */ /* 0x000e240008000800 */
[----:B0-----:R-:W-:-:S13]  /*0bd0*/  ISETP.GE.AND P0, PT, R213, UR4, PT ;  /* 0x00000004d5007c0c */ /* 0x001fda000bf06270 */
[----:B------:R-:W-:Y:S05]  /*0be0*/  @P0 EXIT ;  /* 0x000000000000094d */ /* 0x000fea0003800000 */
[----:B------:R-:W-:-:S04]  /*0bf0*/  IMAD.HI.U32 R3, R212, -0x326172a9, RZ ;  /* 0xcd9e8d57d4037827 */ /* 0x000fc800078e00ff */
[----:B------:R-:W-:Y:S01]  /*0c00*/  HFMA2 R149, -RZ, RZ, 0, 0 ;  /* 0x00000000ff957431 */ /* 0x000fe200000001ff */
[----:B------:R-:W-:Y:S01]  /*0c10*/  BSSY B0, `(.L_x_3944) ;  /* 0x000261e000007945 */ /* 0x000fe20003800000 */
[----:B------:R-:W-:Y:S01]  /*0c20*/  LOP3.LUT R2, R2, 0x3, RZ, 0xc0, !PT ;  /* 0x0000000302027812 */ /* 0x000fe200078ec0ff */
[----:B------:R-:W-:Y:S01]  /*0c30*/  IMAD.HI.U32 R4, R211, -0x2daee0ad, RZ ;  /* 0xd2511f53d3047827 */ /* 0x000fe200078e00ff */
[----:B------:R-:W-:Y:S01]  /*0c40*/  LOP3.LUT R3, R210, UR6, R3, 0x96, !PT ;  /* 0x00000006d2037c12 */ /* 0x000fe2000f8e9603 */
[----:B------:R-:W0:Y:S01]  /*0c50*/  LDCU UR10, c[0x0][0x404] ;  /* 0x00008080ff0a77ac */ /* 0x000e220008000800 */
[----:B-----5:R-:W-:Y:S01]  /*0c60*/  PRMT R209, R75, 0x7632, R209 ;  /* 0x000076324bd17816 */ /* 0x020fe200000000d1 */
[----:B------:R-:W-:Y:S01]  /*0c70*/  IMAD R8, R211, -0x2daee0ad, RZ ;  /* 0xd2511f53d3087824 */ /* 0x000fe200078e02ff */
[----:B------:R-:W-:Y:S01]  /*0c80*/  LOP3.LUT R4, R4, UR7, RZ, 0x3c, !PT ;  /* 0x0000000704047c12 */ /* 0x000fe2000f8e3cff */
[C---:B------:R-:W-:Y:S01]  /*0c90*/  IMAD.HI.U32 R7, R3.reuse, -0x2daee0ad, RZ ;  /* 0xd2511f5303077827 */ /* 0x040fe200078e00ff */
[----:B------:R-:W-:Y:S01]  /*0ca0*/  PRMT R208, R70, 0x7632, R208 ;  /* 0x0000763246d07816 */ /* 0x000fe200000000d0 */
[----:B------:R-:W1:Y:S01]  /*0cb0*/  LDCU.U8 UR11, c[0x0][0x410] ;  /* 0x00008200ff0b77ac */ /* 0x000e620008000000 */
[----:B------:R-:W-:Y:S01]  /*0cc0*/  PRMT R207, R74, 0x7632, R207 ;  /* 0x000076324acf7816 */ /* 0x000fe200000000cf */
[----:B------:R-:W-:Y:S01]  /*0cd0*/  IMAD R6, R212, -0x326172a9, RZ ;  /* 0xcd9e8d57d4067824 */ /* 0x000fe200078e02ff */
[----:B------:R-:W-:Y:S01]  /*0ce0*/  LOP3.LUT R7, R8, UR16, R7, 0x96, !PT ;  /* 0x0000001008077c12 */ /* 0x000fe2000f8e9607 */
[----:B------:R-:W-:Y:S01]  /*0cf0*/  IMAD.HI.U32 R5, R4, -0x326172a9, RZ ;  /* 0xcd9e8d5704057827 */ /* 0x000fe200078e00ff */
[----:B------:R-:W-:Y:S01]  /*0d00*/  PRMT R11, R82, 0x7632, R11 ;  /* 0x00007632520b7816 */ /* 0x000fe2000000000b */
[----:B------:R-:W2:Y:S01]  /*0d10*/  LDCU UR14, c[0x0][0x448] ;  /* 0x00008900ff0e77ac */ /* 0x000ea20008000800 */
[----:B------:R-:W-:Y:S01]  /*0d20*/  PRMT R12, R86, 0x7632, R12 ;  /* 0x00007632560c7816 */ /* 0x000fe2000000000c */
[----:B------:R-:W-:Y:S01]  /*0d30*/  IMAD R9, R3, -0x2daee0ad, RZ ;  /* 0xd2511f5303097824 */ /* 0x000fe200078e02ff */
[----:B------:R-:W-:Y:S01]  /*0d40*/  LOP3.LUT R5, R6, UR15, R5, 0x96, !PT ;  /* 0x0000000f06057c12 */ /* 0x000fe2000f8e9605 */
[----:B------:R-:W-:Y:S01]  /*0d50*/  IMAD R4, R4, -0x326172a9, RZ ;  /* 0xcd9e8d5704047824 */ /* 0x000fe200078e02ff */
[----:B------:R-:W-:Y:S01]  /*0d60*/  PRMT R13, R81, 0x7632, R13 ;  /* 0x00007632510d7816 */ /* 0x000fe2000000000d */
[----:B------:R-:W-:Y:S01]  /*0d70*/  IMAD.HI.U32 R3, R7, -0x326172a9, RZ ;  /* 0xcd9e8d5707037827 */ /* 0x000fe200078e00ff */
[----:B------:R-:W-:Y:S01]  /*0d80*/  PRMT R14, R85, 0x7632, R14 ;  /* 0x00007632550e7816 */ /* 0x000fe2000000000e */
[----:B------:R-:W3:Y:S01]  /*0d90*/  LDCU.64 UR12, c[0x0][0x408] ;  /* 0x00008100ff0c77ac */ /* 0x000ee20008000a00 */
[----:B------:R-:W-:Y:S01]  /*0da0*/  PRMT R15, R80, 0x7632, R15 ;  /* 0x00007632500f7816 */ /* 0x000fe2000000000f */
[C---:B------:R-:W-:Y:S01]  /*0db0*/  IMAD.HI.U32 R6, R5.reuse, -0x2daee0ad, RZ ;  /* 0xd2511f5305067827 */ /* 0x040fe200078e00ff */
[----:B------:R-:W-:Y:S01]  /*0dc0*/  LOP3.LUT R3, R4, UR17, R3, 0x96, !PT ;  /* 0x0000001104037c12 */ /* 0x000fe2000f8e9603 */
[----:B------:R-:W4:Y:S01]  /*0dd0*/  LDCU.64 UR4, c[0x0][0x3a0] ;  /* 0x00007400ff0477ac */ /* 0x000f220008000a00 */
[----:B------:R-:W-:Y:S01]  /*0de0*/  PRMT R16, R84, 0x7632, R16 ;  /* 0x0000763254107816 */ /* 0x000fe20000000010 */
[----:B------:R-:W-:Y:S01]  /*0df0*/  IMAD R8, R5, -0x2daee0ad, RZ ;  /* 0xd2511f5305087824 */ /* 0x000fe200078e02ff */
[----:B------:R-:W-:Y:S01]  /*0e00*/  LOP3.LUT R6, R9, UR18, R6, 0x96, !PT ;  /* 0x0000001209067c12 */ /* 0x000fe2000f8e9606 */
[----:B------:R-:W-:Y:S01]  /*0e10*/  IMAD.HI.U32 R5, R3, -0x2daee0ad, RZ ;  /* 0xd2511f5303057827 */ /* 0x000fe200078e00ff */
[----:B------:R-:W-:-:S02]  /*0e20*/  PRMT R17, R95, 0x7632, R17 ;  /* 0x000076325f117816 */ /* 0x000fc40000000011 */
[----:B------:R-:W-:Y:S01]  /*0e30*/  PRMT R18, R99, 0x7632, R18 ;  /* 0x0000763263127816 */ /* 0x000fe20000000012 */
[----:B------:R-:W-:Y:S01]  /*0e40*/  IMAD R7, R7, -0x326172a9, RZ ;  /* 0xcd9e8d5707077824 */ /* 0x000fe200078e02ff */
[----:B------:R-:W-:Y:S01]  /*0e50*/  LOP3.LUT R5, R8, UR20, R5, 0x96, !PT ;  /* 0x0000001408057c12 */ /* 0x000fe2000f8e9605 */
[----:B------:R-:W-:Y:S01]  /*0e60*/  IMAD.HI.U32 R4, R6, -0x326172a9, RZ ;  /* 0xcd9e8d5706047827 */ /* 0x000fe200078e00ff */
[----:B------:R-:W-:Y:S02]  /*0e70*/  PRMT R19, R94, 0x7632, R19 ;  /* 0x000076325e137816 */ /* 0x000fe40000000013 */
        /* <DEDUP_REMOVED lines=62> */
[--C-:B------:R-:W-:Y:S01]  /*1260*/  LOP3.LUT R3, R6, UR31, R5.reuse, 0x96, !PT ;  /* 0x0000001f06037c12 */ /* 0x100fe2000f8e9605 */
        /* <DEDUP_REMOVED lines=26> */
[----:B01234-:R-:W-:-:S07]  /*1410*/  PRMT R148, R112, 0x7632, R148 ;  /* 0x0000763270947816 */ /* 0x01ffce0000000094 */
.L_x_4666:
        /* <DEDUP_REMOVED lines=10> */
[----:B------:R-:W-:Y:S01]  /*14c0*/  IMAD.MOV.U32 R219, RZ, RZ, RZ ;  /* 0x000000ffffdb7224 */ /* 0x000fe200078e00ff */
[----:B--2---:R-:W-:-:S13]  /*14d0*/  ISETP.GE.AND P0, PT, R222, 0x1, PT ;  /* 0x00000001de00780c */ /* 0x004fda0003f06270 */
[----:B------:R-:W-:-:S04]  /*14e0*/  @P0 VIADD R127, R222, 0xffffffff ;  /* 0xffffffffde7f0836 */ /* 0x000fc80000000000 */
[----:B------:R-:W-:Y:S01]  /*14f0*/  @P0 IMAD R217, R127, R220, RZ ;  /* 0x000000dc7fd90224 */ /* 0x000fe200078e02ff */
[----:B------:R-:W-:-:S04]  /*1500*/  SHF.R.S32.HI R127, RZ, 0x1f, R126 ;  /* 0x0000001fff7f7819 */ /* 0x000fc8000001147e */
[----:B------:R-:W-:Y:S02]  /*1510*/  @P0 SHF.R.S32.HI R224, RZ, 0x1f, R217 ;  /* 0x0000001fffe00819 */ /* 0x000fe400000114d9 */
[----:B------:R-:W-:Y:S02]  /*1520*/  LEA.HI R127, R127, R126, RZ, 0x3 ;  /* 0x0000007e7f7f7211 */ /* 0x000fe400078f18ff */
[----:B------:R-:W-:Y:S02]  /*1530*/  @P0 LEA.HI R217, R224, R217, RZ, 0x3 ;  /* 0x000000d9e0d90211 */ /* 0x000fe400078f18ff */
        /* <DEDUP_REMOVED lines=8> */
.L_x_3948:
[----:B------:R-:W-:Y:S05]  /*15c0*/  BSYNC.RECONVERGENT B2 ;  /* 0x0000000000027941 */ /* 0x000fea0003800200 */
.L_x_3947:
        /* <DEDUP_REMOVED lines=28> */
.L_x_3954:
        /* <DEDUP_REMOVED lines=13> */
.L_x_3956:
[----:B------:R-:W-:Y:S05]  /*1860*/  BSYNC.RECONVERGENT B4 ;  /* 0x0000000000047941 */ /* 0x000fea0003800200 */
.L_x_3955:
        /* <DEDUP_REMOVED lines=41> */
.L_x_3953:
[----:B------:R-:W-:Y:S05]  /*1b00*/  BSYNC.RECONVERGENT B3 ;  /* 0x0000000000037941 */ /* 0x000fea0003800200 */
.L_x_3952:
[----:B------:R-:W-:Y:S01]  /*1b10*/  HFMA2 R127, -RZ, RZ, 0.1171875, 0 ;  /* 0x2f800000ff7f7431 */ /* 0x000fe200000001ff */
[----:B------:R-:W-:Y:S01]  /*1b20*/  I2FP.F32.U32 R2, R125 ;  /* 0x0000007d00027245 */ /* 0x000fe20000201000 */
[----:B-----5:R-:W-:Y:S01]  /*1b30*/  IMAD.U32 R125, R48, 0x10000, RZ ;  /* 0x00010000307d7824 */ /* 0x020fe200078e00ff */
[----:B------:R-:W-:-:S03]  /*1b40*/  SHF.L.U32 R126, R44, 0x10, RZ ;  /* 0x000000102c7e7819 */ /* 0x000fc600000006ff */
[----:B------:R-:W-:Y:S01]  /*1b50*/  FMUL.FTZ R125, R125, UR13 ;  /* 0x0000000d7d7d7c20 */ /* 0x000fe20008410000 */
[----:B------:R-:W-:-:S03]  /*1b60*/  FFMA.FTZ R2, R2, R127, 1.1641532182693481445e-10 ;  /* 0x2f00000002027423 */ /* 0x000fc6000001007f */
[----:B------:R-:W-:Y:S02]  /*1b70*/  FMUL.FTZ R125, R125, UR12 ;  /* 0x0000000c7d7d7c20 */ /* 0x000fe40008410000 */
[----:B------:R-:W-:Y:S01]  /*1b80*/  FSETP.GTU.FTZ.AND P2, PT, R2, UR10, PT ;  /* 0x0000000a02007c0b */ /* 0x000fe2000bf5c000 */
[----:B------:R-:W-:-:S03]  /*1b90*/  IMAD.U32 R2, R112, 0x10000, RZ ;  /* 0x0001000070027824 */ /* 0x000fc600078e00ff */
[----:B------:R-:W-:Y:S02]  /*1ba0*/  FSEL R125, R125, RZ, !P2 ;  /* 0x000000ff7d7d7208 */ /* 0x000fe40005000000 */
[----:B------:R-:W-:-:S03]  /*1bb0*/  SEL R152, RZ, 0x1, P2 ;  /* 0x00000001ff987807 */ /* 0x000fc60001000000 */
[----:B------:R-:W-:-:S07]  /*1bc0*/  FFMA.FTZ R151, R125, R2, R126 ;  /* 0x000000027d977223 */ /* 0x000fce000001007e */
.L_x_3951:
[----:B------:R-:W-:Y:S05]  /*1bd0*/  BSYNC.RECONVERGENT B2 ;  /* 0x0000000000027941 */ /* 0x000fea0003800200 */
.L_x_3950:
        /* <DEDUP_REMOVED lines=23> */
.L_x_3961:
        /* <DEDUP_REMOVED lines=13> */
.L_x_3963:
[----:B------:R-:W-:Y:S05]  /*1e20*/  BSYNC.RECONVERGENT B4 ;  /* 0x0000000000047941 */ /* 0x000fea0003800200 */
.L_x_3962:
        /* <DEDUP_REMOVED lines=41> */
[----:B------:R-:W-:-:S07]  /*20c0*/  IMAD.MOV.U32 R2, RZ, RZ, RZ ;  /* 0x000000ffff027224 */ /* 0x000fce00078e00ff */
.L_x_3960:
[----:B------:R-:W-:Y:S05]  /*20d0*/  BSYNC.RECONVERGENT B3 ;  /* 0x0000000000037941 */ /* 0x000fea0003800200 */
.L_x_3959:
[----:B-----5:R-:W-:Y:S01]  /*20e0*/  PRMT R126, R48, 0x7632, R126 ;  /* 0x00007632307e7816 */ /* 0x020fe2000000007e */
[----:B------:R-:W-:Y:S01]  /*20f0*/  IMAD.U32 R153, R148, 0x10000, RZ ;  /* 0x0001000094997824 */ /* 0x000fe200078e00ff */
[----:B------:R-:W-:Y:S01]  /*2100*/  I2FP.F32.U32 R124, R125 ;  /* 0x0000007d007c7245 */ /* 0x000fe20000201000 */
[----:B------:R-:W-:Y:S01]  /*2110*/  IMAD.MOV.U32 R125, RZ, RZ, 0x2f800000 ;  /* 0x2f800000ff7d7424 */ /* 0x000fe200078e00ff */
[----:B------:R-:W-:-:S03]  /*2120*/  SHF.L.U32 R126, R126, 0x10, RZ ;  /* 0x000000107e7e7819 */ /* 0x000fc600000006ff */
[----:B------:R-:W-:Y:S01]  /*2130*/  FFMA.FTZ R124, R124, R125, 1.1641532182693481445e-10 ;  /* 0x2f0000007c7c7423 */ /* 0x000fe2000001007d */
[----:B------:R-:W-:Y:S01]  /*2140*/  PRMT R125, R44, 0x7632, R125 ;  /* 0x000076322c7d7816 */ /* 0x000fe2000000007d */
[----:B------:R-:W-:-:S03]  /*2150*/  FMUL.FTZ R126, R126, UR13 ;  /* 0x0000000d7e7e7c20 */ /* 0x000fc60008410000 */
[----:B------:R-:W-:Y:S01]  /*2160*/  FSETP.GTU.FTZ.AND P2, PT, R124, UR10, PT ;  /* 0x0000000a7c007c0b */ /* 0x000fe2000bf5c000 */
[----:B------:R-:W-:Y:S01]  /*2170*/  FMUL.FTZ R126, R126, UR12 ;  /* 0x0000000c7e7e7c20 */ /* 0x000fe20008410000 */
[----:B------:R-:W-:Y:S02]  /*2180*/  IMAD.U32 R125, R125, 0x10000, RZ ;  /* 0x000100007d7d7824 */ /* 0x000fe400078e00ff */
[----:B------:R-:W-:Y:S02]  /*2190*/  SEL R154, RZ, 0x1, P2 ;  /* 0x00000001ff9a7807 */ /* 0x000fe40001000000 */
[----:B------:R-:W-:-:S05]  /*21a0*/  FSEL R126, R126, RZ, !P2 ;  /* 0x000000ff7e7e7208 */ /* 0x000fca0005000000 */
[----:B------:R-:W-:-:S07]  /*21b0*/  FFMA.FTZ R153, R126, R153, R125 ;  /* 0x000000997e997223 */ /* 0x000fce000001007d */
.L_x_3958:
[----:B------:R-:W-:Y:S05]  /*21c0*/  BSYNC.RECONVERGENT B2 ;  /* 0x0000000000027941 */ /* 0x000fea0003800200 */
.L_x_3957:
        /* <DEDUP_REMOVED lines=22> */
.L_x_3968:
        /* <DEDUP_REMOVED lines=13> */
.L_x_3970:
[----:B------:R-:W-:Y:S05]  /*2400*/  BSYNC.RECONVERGENT B4 ;  /* 0x0000000000047941 */ /* 0x000fea0003800200 */
.L_x_3969:
        /* <DEDUP_REMOVED lines=42> */
.L_x_3967:
[----:B------:R-:W-:Y:S05]  /*26b0*/  BSYNC.RECONVERGENT B3 ;  /* 0x0000000000037941 */ /* 0x000fea0003800200 */
.L_x_3966:
[----:B------:R-:W-:Y:S01]  /*26c0*/  I2FP.F32.U32 R2, R125 ;  /* 0x0000007d00027245 */ /* 0x000fe20000201000 */
[----:B------:R-:W-:Y:S02]  /*26d0*/  IMAD.MOV.U32 R127, RZ, RZ, 0x2f800000 ;  /* 0x2f800000ff7f7424 */ /* 0x000fe400078e00ff */
[----:B-----5:R-:W-:Y:S02]  /*26e0*/  IMAD.U32 R125, R49, 0x10000, RZ ;  /* 0x00010000317d7824 */ /* 0x020fe400078e00ff */
[----:B------:R-:W-:Y:S01]  /*26f0*/  FFMA.FTZ R2, R2, R127, 1.1641532182693481445e-10 ;  /* 0x2f00000002027423 */ /* 0x000fe2000001007f */
[----:B------:R-:W-:Y:S02]  /*2700*/  IMAD.U32 R126, R45, 0x10000, RZ ;  /* 0x000100002d7e7824 */ /* 0x000fe400078e00ff */
[----:B------:R-:W-:Y:S02]  /*2710*/  FMUL.FTZ R125, R125, UR13 ;  /* 0x0000000d7d7d7c20 */ /* 0x000fe40008410000 */
[----:B------:R-:W-:-:S02]  /*2720*/  FSETP.GTU.FTZ.AND P2, PT, R2, UR10, PT ;  /* 0x0000000a02007c0b */ /* 0x000fc4000bf5c000 */
[----:B------:R-:W-:Y:S01]  /*2730*/  FMUL.FTZ R125, R125, UR12 ;  /* 0x0000000c7d7d7c20 */ /* 0x000fe20008410000 */
[----:B------:R-:W-:Y:S02]  /*2740*/  SHF.L.U32 R2, R113, 0x10, RZ ;  /* 0x0000001071027819 */ /* 0x000fe400000006ff */
[----:B------:R-:W-:Y:S02]  /*2750*/  SEL R156, RZ, 0x1, P2 ;  /* 0x00000001ff9c7807 */ /* 0x000fe40001000000 */
[----:B------:R-:W-:-:S05]  /*2760*/  FSEL R125, R125, RZ, !P2 ;  /* 0x000000ff7d7d7208 */ /* 0x000fca0005000000 */
[----:B------:R-:W-:-:S07]  /*2770*/  FFMA.FTZ R155, R125, R2, R126 ;  /* 0x000000027d9b7223 */ /* 0x000fce000001007e */
.L_x_3965:
[----:B------:R-:W-:Y:S05]  /*2780*/  BSYNC.RECONVERGENT B2 ;  /* 0x0000000000027941 */ /* 0x000fea0003800200 */
.L_x_3964:
        /* <DEDUP_REMOVED lines=23> */
.L_x_3975:
        /* <DEDUP_REMOVED lines=13> */
.L_x_3977:
[----:B------:R-:W-:Y:S05]  /*29d0*/  BSYNC.RECONVERGENT B4 ;  /* 0x0000000000047941 */ /* 0x000fea0003800200 */
.L_x_3976:
        /* <DEDUP_REMOVED lines=42> */
.L_x_3974:
[----:B------:R-:W-:Y:S05]  /*2c80*/  BSYNC.RECONVERGENT B3 ;  /* 0x0000000000037941 */ /* 0x000fea0003800200 */
.L_x_3973:
[----:B------:R-:W-:Y:S01]  /*2c90*/  I2FP.F32.U32 R124, R125 ;  /* 0x0000007d007c7245 */ /* 0x000fe20000201000 */
[----:B------:R-:W-:Y:S01]  /*2ca0*/  HFMA2 R125, -RZ, RZ, 0.1171875, 0 ;  /* 0x2f800000ff7d7431 */ /* 0x000fe200000001ff */
[----:B-----5:R-:W-:Y:S01]  /*2cb0*/  PRMT R126, R49, 0x7632, R126 ;  /* 0x00007632317e7816 */ /* 0x020fe2000000007e */
[----:B------:R-:W-:-:S04]  /*2cc0*/  IMAD.U32 R157, R147, 0x10000, RZ ;  /* 0x00010000939d7824 */ /* 0x000fc800078e00ff */
[----:B------:R-:W-:Y:S02]  /*2cd0*/  IMAD.U32 R126, R126, 0x10000, RZ ;  /* 0x000100007e7e7824 */ /* 0x000fe400078e00ff */
[----:B------:R-:W-:Y:S02]  /*2ce0*/  FFMA.FTZ R124, R124, R125, 1.1641532182693481445e-10 ;  /* 0x2f0000007c7c7423 */ /* 0x000fe4000001007d */
[----:B------:R-:W-:Y:S01]  /*2cf0*/  FMUL.FTZ R126, R126, UR13 ;  /* 0x0000000d7e7e7c20 */ /* 0x000fe20008410000 */
[----:B------:R-:W-:-:S03]  /*2d00*/  PRMT R125, R45, 0x7632, R125 ;  /* 0x000076322d7d7816 */ /* 0x000fc6000000007d */
[----:B------:R-:W-:Y:S01]  /*2d10*/  FMUL.FTZ R126, R126, UR12 ;  /* 0x0000000c7e7e7c20 */ /* 0x000fe20008410000 */
[----:B------:R-:W-:Y:S02]  /*2d20*/  FSETP.GTU.FTZ.AND P2, PT, R124, UR10, PT ;  /* 0x0000000a7c007c0b */ /* 0x000fe4000bf5c000 */
[----:B------:R-:W-:Y:S02]  /*2d30*/  SHF.L.U32 R125, R125, 0x10, RZ ;  /* 0x000000107d7d7819 */ /* 0x000fe400000006ff */
[----:B------:R-:W-:Y:S02]  /*2d40*/  FSEL R126, R126, RZ, !P2 ;  /* 0x000000ff7e7e7208 */ /* 0x000fe40005000000 */
[----:B------:R-:W-:-:S03]  /*2d50*/  SEL R158, RZ, 0x1, P2 ;  /* 0x00000001ff9e7807 */ /* 0x000fc60001000000 */
[----:B------:R-:W-:-:S07]  /*2d60*/  FFMA.FTZ R157, R126, R157, R125 ;  /* 0x0000009d7e9d7223 */ /* 0x000fce000001007d */
.L_x_3972:
[----:B------:R-:W-:Y:S05]  /*2d70*/  BSYNC.RECONVERGENT B2 ;  /* 0x0000000000027941 */ /* 0x000fea0003800200 */
.L_x_3971:
        /* <DEDUP_REMOVED lines=22> */
.L_x_3982:
        /* <DEDUP_REMOVED lines=13> */
.L_x_3984:
[----:B------:R-:W-:Y:S05]  /*2fb0*/  BSYNC.RECONVERGENT B4 ;  /* 0x0000000000047941 */ /* 0x000fea0003800200 */
.L_x_3983:
        /* <DEDUP_REMOVED lines=42> */
.L_x_3981:
[----:B------:R-:W-:Y:S05]  /*3260*/  BSYNC.RECONVERGENT B3 ;  /* 0x0000000000037941 */ /* 0x000fea0003800200 */
.L_x_3980:
[----:B------:R-:W-:Y:S01]  /*3270*/  I2FP.F32.U32 R2, R125 ;  /* 0x0000007d00027245 */ /* 0x000fe20000201000 */
[----:B------:R-:W-:Y:S01]  /*3280*/  IMAD.MOV.U32 R127, RZ, RZ, 0x2f800000 ;  /* 0x2f800000ff7f7424 */ /* 0x000fe200078e00ff */
[----:B-----5:R-:W-:Y:S01]  /*3290*/  SHF.L.U32 R125, R50, 0x10, RZ ;  /* 0x00000010327d7819 */ /* 0x020fe200000006ff */
[----:B------:R-:W-:Y:S02]  /*32a0*/  IMAD.U32 R126, R46, 0x10000, RZ ;  /* 0x000100002e7e7824 */ /* 0x000fe400078e00ff */
[----:B------:R-:W-:Y:S02]  /*32b0*/  FFMA.FTZ R2, R2, R127, 1.1641532182693481445e-10 ;  /* 0x2f00000002027423 */ /* 0x000fe4000001007f */
[----:B------:R-:W-:-:S03]  /*32c0*/  FMUL.FTZ R125, R125, UR13 ;  /* 0x0000000d7d7d7c20 */ /* 0x000fc60008410000 */
[----:B------:R-:W-:Y:S01]  /*32d0*/  FSETP.GTU.FTZ.AND P2, PT, R2, UR10, PT ;  /* 0x0000000a02007c0b */ /* 0x000fe2000bf5c000 */
[----:B------:R-:W-:Y:S01]  /*32e0*/  FMUL.FTZ R125, R125, UR12 ;  /* 0x0000000c7d7d7c20 */ /* 0x000fe20008410000 */
[----:B------:R-:W-:Y:S02]  /*32f0*/  IMAD.U32 R2, R114, 0x10000, RZ ;  /* 0x0001000072027824 */ /* 0x000fe400078e00ff */
[----:B------:R-:W-:Y:S02]  /*3300*/  SEL R160, RZ, 0x1, P2 ;  /* 0x00000001ffa07807 */ /* 0x000fe40001000000 */
[----:B------:R-:W-:-:S05]  /*3310*/  FSEL R125, R125, RZ, !P2 ;  /* 0x000000ff7d7d7208 */ /* 0x000fca0005000000 */
[----:B------:R-:W-:-:S07]  /*3320*/  FFMA.FTZ R159, R125, R2, R126 ;  /* 0x000000027d9f7223 */ /* 0x000fce000001007e */
.L_x_3979:
[----:B------:R-:W-:Y:S05]  /*3330*/  BSYNC.RECONVERGENT B2 ;  /* 0x0000000000027941 */ /* 0x000fea0003800200 */
.L_x_3978:
        /* <DEDUP_REMOVED lines=23> */
.L_x_3989:
        /* <DEDUP_REMOVED lines=13> */
.L_x_3991:
[----:B------:R-:W-:Y:S05]  /*3580*/  BSYNC.RECONVERGENT B4 ;  /* 0x0000000000047941 */ /* 0x000fea0003800200 */
.L_x_3990:
        /* <DEDUP_REMOVED lines=42> */
.L_x_3988:
[----:B------:R-:W-:Y:S05]  /*3830*/  BSYNC.RECONVERGENT B3 ;  /* 0x0000000000037941 */ /* 0x000fea0003800200 */
.L_x_3987:
[----:B-----5:R-:W-:Y:S02]  /*3840*/  PRMT R126, R50, 0x7632, R126 ;  /* 0x00007632327e7816 */ /* 0x020fe4000000007e */
[----:B------:R-:W-:Y:S01]  /*3850*/  I2FP.F32.U32 R124, R125 ;  /* 0x0000007d007c7245 */ /* 0x000fe20000201000 */
[----:B------:R-:W-:Y:S01]  /*3860*/  IMAD.MOV.U32 R125, RZ, RZ, 0x2f800000 ;  /* 0x2f800000ff7d7424 */ /* 0x000fe200078e00ff */
[----:B------:R-:W-:Y:S01]  /*3870*/  SHF.L.U32 R161, R146, 0x10, RZ ;  /* 0x0000001092a17819 */ /* 0x000fe200000006ff */
[----:B------:R-:W-:Y:S02]  /*3880*/  IMAD.U32 R126, R126, 0x10000, RZ ;  /* 0x000100007e7e7824 */ /* 0x000fe400078e00ff */
        /* <DEDUP_REMOVED lines=9> */
.L_x_3986:
[----:B------:R-:W-:Y:S05]  /*3920*/  BSYNC.RECONVERGENT B2 ;  /* 0x0000000000027941 */ /* 0x000fea0003800200 */
.L_x_3985:
        /* <DEDUP_REMOVED lines=22> */
.L_x_3996:
        /* <DEDUP_REMOVED lines=13> */
.L_x_3998:
[----:B------:R-:W-:Y:S05]  /*3b60*/  BSYNC.RECONVERGENT B4 ;  /* 0x0000000000047941 */ /* 0x000fea0003800200 */
.L_x_3997:
        /* <DEDUP_REMOVED lines=42> */
.L_x_3995:
[----:B------:R-:W-:Y:S05]  /*3e10*/  BSYNC.RECONVERGENT B3 ;  /* 0x0000000000037941 */ /* 0x000fea0003800200 */
.L_x_3994:
        /* <DEDUP_REMOVED lines=12> */
.L_x_3993:
[----:B------:R-:W-:Y:S05]  /*3ee0*/  BSYNC.RECONVERGENT B2 ;  /* 0x0000000000027941 */ /* 0x000fea0003800200 */
.L_x_3992:
        /* <DEDUP_REMOVED lines=23> */
.L_x_4003:
        /* <DEDUP_REMOVED lines=13> */
.L_x_4005:
[----:B------:R-:W-:Y:S05]  /*4130*/  BSYNC.RECONVERGENT B4 ;  /* 0x0000000000047941 */ /* 0x000fea0003800200 */
.L_x_4004:
        /* <DEDUP_REMOVED lines=42> */
.L_x_4002:
[----:B------:R-:W-:Y:S05]  /*43e0*/  BSYNC.RECONVERGENT B3 ;  /* 0x0000000000037941 */ /* 0x000fea0003800200 */
.L_x_4001:
        /* <DEDUP_REMOVED lines=14> */
.L_x_4000:
[----:B------:R-:W-:Y:S05]  /*44d0*/  BSYNC.RECONVERGENT B2 ;  /* 0x0000000000027941 */ /* 0x000fea0003800200 */
.L_x_3999:
[----:B------:R-:W-:Y:S02]  /*44e0*/  F2FP.BF16.F32.PACK_AB R127, RZ, R165 ;  /* 0x000000a5ff7f723e */ /* 0x000fe400000010ff */
[----:B------:R-:W-:Y:S02]  /*44f0*/  PRMT R126, R230, 0x5410, R231 ;  /* 0x00005410e67e7816 */ /* 0x000fe400000000e7 */
[----:B------:R-:W-:Y:S02]  /*4500*/  PRMT R125, R229, 0x5410, R228 ;  /* 0x00005410e57d7816 */ /* 0x000fe400000000e4 */
[----:B------:R-:W-:Y:S02]  /*4510*/  PRMT R124, R227, 0x5410, R226 ;  /* 0x00005410e37c7816 */ /* 0x000fe400000000e2 */
[----:B------:R-:W-:Y:S01]  /*4520*/  PRMT R127, R223, 0x5410, R127 ;  /* 0x00005410df7f7816 */ /* 0x000fe2000000007f */
[----:B------:R-:W-:Y:S06]  /*4530*/  BRA `(.L_x_4006) ;  /* 0x0000002c00287947 */ /* 0x000fec0003800000 */
.L_x_3949:
[----:B------:R-:W-:Y:S01]  /*4540*/  BSSY.RECONVERGENT B2, `(.L_x_4007) ;  /* 0x0000058000027945 */ /* 0x000fe20003800200 */
[----:B------:R-:W-:Y:S02]  /*4550*/  HFMA2 R151, -RZ, RZ, 0, 0 ;  /* 0x00000000ff977431 */ /* 0x000fe400000001ff */
[----:B------:R-:W-:Y:S02]  /*4560*/  IMAD.MOV.U32 R224, RZ, RZ, R216 ;  /* 0x000000ffffe07224 */ /* 0x000fe400078e00d8 */
[----:B------:R-:W-:Y:S01]  /*4570*/  IMAD.MOV.U32 R124, RZ, RZ, R2 ;  /* 0x000000ffff7c7224 */ /* 0x000fe200078e0002 */
        /* <DEDUP_REMOVED lines=17> */
.L_x_4011:
        /* <DEDUP_REMOVED lines=13> */
.L_x_4013:
[----:B------:R-:W-:Y:S05]  /*4760*/  BSYNC.RECONVERGENT B4 ;  /* 0x0000000000047941 */ /* 0x000fea0003800200 */
.L_x_4012:
        /* <DEDUP_REMOVED lines=41> */
.L_x_4010:
[----:B------:R-:W-:Y:S05]  /*4a00*/  BSYNC.RECONVERGENT B3 ;  /* 0x0000000000037941 */ /* 0x000fea0003800200 */
.L_x_4009:
[----:B------:R-:W-:Y:S01]  /*4a10*/  I2FP.F32.U32 R2, R125 ;  /* 0x0000007d00027245 */ /* 0x000fe20000201000 */
[----:B------:R-:W-:Y:S02]  /*4a20*/  HFMA2 R125, -RZ, RZ, 0.1171875, 0 ;  /* 0x2f800000ff7d7431 */ /* 0x000fe400000001ff */
[----:B-----5:R-:W-:-:S04]  /*4a30*/  IMAD.U32 R126, R48, 0x10000, RZ ;  /* 0x00010000307e7824 */ /* 0x020fc800078e00ff */
[----:B------:R-:W-:-:S04]  /*4a40*/  FMUL.FTZ R126, R126, UR13 ;  /* 0x0000000d7e7e7c20 */ /* 0x000fc80008410000 */
[----:B------:R-:W-:Y:S01]  /*4a50*/  FMUL.FTZ R126, R126, UR12 ;  /* 0x0000000c7e7e7c20 */ /* 0x000fe20008410000 */
[----:B------:R-:W-:-:S05]  /*4a60*/  FFMA.FTZ R2, R2, R125, 1.1641532182693481445e-10 ;  /* 0x2f00000002027423 */ /* 0x000fca000001007d */
[----:B------:R-:W-:Y:S01]  /*4a70*/  FSETP.GTU.FTZ.AND P1, PT, R2, UR10, PT ;  /* 0x0000000a02007c0b */ /* 0x000fe2000bf3c000 */
[----:B------:R-:W-:-:S03]  /*4a80*/  IMAD.U32 R2, R112, 0x10000, RZ ;  /* 0x0001000070027824 */ /* 0x000fc600078e00ff */
[----:B------:R-:W-:Y:S02]  /*4a90*/  FSEL R151, R126, RZ, !P1 ;  /* 0x000000ff7e977208 */ /* 0x000fe40004800000 */
[----:B------:R-:W-:-:S03]  /*4aa0*/  SEL R152, RZ, 0x1, P1 ;  /* 0x00000001ff987807 */ /* 0x000fc60000800000 */
[----:B------:R-:W-:-:S07]  /*4ab0*/  FMUL.FTZ R151, R151, R2 ;  /* 0x0000000297977220 */ /* 0x000fce0000410000 */
.L_x_4008:
[----:B------:R-:W-:Y:S05]  /*4ac0*/  BSYNC.RECONVERGENT B2 ;  /* 0x0000000000027941 */ /* 0x000fea0003800200 */
.L_x_4007:
        /* <DEDUP_REMOVED lines=18> */
.L_x_4018:
        /* <DEDUP_REMOVED lines=13> */
.L_x_4020:
[----:B------:R-:W-:Y:S05]  /*4cc0*/  BSYNC.RECONVERGENT B4 ;  /* 0x0000000000047941 */ /* 0x000fea0003800200 */
.L_x_4019:
        /* <DEDUP_REMOVED lines=43> */
.L_x_4017:
[----:B------:R-:W-:Y:S05]  /*4f80*/  BSYNC.RECONVERGENT B3 ;  /* 0x0000000000037941 */ /* 0x000fea0003800200 */
.L_x_4016:
[----:B-----5:R-:W-:Y:S02]  /*4f90*/  PRMT R126, R48, 0x7632, R126 ;  /* 0x00007632307e7816 */ /* 0x020fe4000000007e */
[----:B------:R-:W-:Y:S01]  /*4fa0*/  I2FP.F32.U32 R124, R125 ;  /* 0x0000007d007c7245 */ /* 0x000fe20000201000 */
[----:B------:R-:W-:Y:S01]  /*4fb0*/  IMAD.MOV.U32 R125, RZ, RZ, 0x2f800000 ;  /* 0x2f800000ff7d7424 */ /* 0x000fe200078e00ff */
[----:B------:R-:W-:Y:S01]  /*4fc0*/  SHF.L.U32 R153, R148, 0x10, RZ ;  /* 0x0000001094997819 */ /* 0x000fe200000006ff */
[----:B------:R-:W-:Y:S02]  /*4fd0*/  IMAD.U32 R126, R126, 0x10000, RZ ;  /* 0x000100007e7e7824 */ /* 0x000fe400078e00ff */
[----:B------:R-:W-:Y:S02]  /*4fe0*/  FFMA.FTZ R124, R124, R125, 1.1641532182693481445e-10 ;  /* 0x2f0000007c7c7423 */ /* 0x000fe4000001007d */
[----:B------:R-:W-:-:S03]  /*4ff0*/  FMUL.FTZ R126, R126, UR13 ;  /* 0x0000000d7e7e7c20 */ /* 0x000fc60008410000 */
[----:B------:R-:W-:Y:S01]  /*5000*/  FSETP.GTU.FTZ.AND P1, PT, R124, UR10, PT ;  /* 0x0000000a7c007c0b */ /* 0x000fe2000bf3c000 */
[----:B------:R-:W-:-:S03]  /*5010*/  FMUL.FTZ R126, R126, UR12 ;  /* 0x0000000c7e7e7c20 */ /* 0x000fc60008410000 */
[----:B------:R-:W-:Y:S02]  /*5020*/  SEL R154, RZ, 0x1, P1 ;  /* 0x00000001ff9a7807 */ /* 0x000fe40000800000 */
[----:B------:R-:W-:-:S05]  /*5030*/  FSEL R126, R126, RZ, !P1 ;  /* 0x000000ff7e7e7208 */ /* 0x000fca0004800000 */
[----:B------:R-:W-:-:S07]  /*5040*/  FMUL.FTZ R153, R126, R153 ;  /* 0x000000997e997220 */ /* 0x000fce0000410000 */
.L_x_4015:
[----:B------:R-:W-:Y:S05]  /*5050*/  BSYNC.RECONVERGENT B2 ;  /* 0x0000000000027941 */ /* 0x000fea0003800200 */
.L_x_4014:
[----:B------:R-:W-:Y:S01]  /*5060*/  BSSY.RECONVERGENT B2, `(.L_x_4021) ;  /* 0x0000057000027945 */ /* 0x000fe20003800200 */
[----:B------:R-:W-:Y:S01]  /*5070*/  F2FP.BF16.F32.PACK_AB R225, RZ, R153 ;  /* 0x00000099ffe1723e */ /* 0x000fe200000010ff */
[----:B------:R-:W-:Y:S02]  /*5080*/  IMAD.MOV.U32 R155, RZ, RZ, RZ ;  /* 0x000000ffff9b7224 */ /* 0x000fe400078e00ff */
[----:B------:R-:W-:Y:S01]  /*5090*/  IMAD.MOV.U32 R124, RZ, RZ, R2 ;  /* 0x000000ffff7c7224 */ /* 0x000fe200078e0002 */
[----:B------:R-:W-:Y:S06]  /*50a0*/  @!P0 BRA `(.L_x_4022) ;  /* 0x0000000400488947 */ /* 0x000fec0003800000 */
[----:B------:R-:W-:Y:S01]  /*50b0*/  ISETP.NE.AND P1, PT, R2, 0x1, PT ;  /* 0x000000010200780c */ /* 0x000fe20003f25270 */
[----:B------:R-:W-:Y:S01]  /*50c0*/  BSSY.RECONVERGENT B3, `(.L_x_4023) ;  /* 0x0000045000037945 */ /* 0x000fe20003800200 */
[----:B------:R-:W-:Y:S01]  /*50d0*/  MOV R124, 0x2 ;  /* 0x00000002007c7802 */ /* 0x000fe20000000f00 */
[----:B------:R-:W-:-:S10]  /*50e0*/  IMAD.MOV.U32 R125, RZ, RZ, R150 ;  /* 0x000000ffff7d7224 */ /* 0x000fd400078e0096 */
        /* <DEDUP_REMOVED lines=9> */
.L_x_4025:
        /* <DEDUP_REMOVED lines=13> */
.L_x_4027:
[----:B------:R-:W-:Y:S05]  /*5250*/  BSYNC.RECONVERGENT B4 ;  /* 0x0000000000047941 */ /* 0x000fea0003800200 */
.L_x_4026:
        /* <DEDUP_REMOVED lines=43> */
.L_x_4024:
[----:B------:R-:W-:Y:S05]  /*5510*/  BSYNC.RECONVERGENT B3 ;  /* 0x0000000000037941 */ /* 0x000fea0003800200 */
.L_x_4023:
        /* <DEDUP_REMOVED lines=10> */
[----:B------:R-:W-:-:S07]  /*55c0*/  FMUL.FTZ R155, R155, R2 ;  /* 0x000000029b9b7220 */ /* 0x000fce0000410000 */
.L_x_4022:
[----:B------:R-:W-:Y:S05]  /*55d0*/  BSYNC.RECONVERGENT B2 ;  /* 0x0000000000027941 */ /* 0x000fea0003800200 */
.L_x_4021:
        /* <DEDUP_REMOVED lines=18> */
.L_x_4032:
        /* <DEDUP_REMOVED lines=13> */
.L_x_4034:
[----:B------:R-:W-:Y:S05]  /*57d0*/  BSYNC.RECONVERGENT B4 ;  /* 0x0000000000047941 */ /* 0x000fea0003800200 */
.L_x_4033:
        /* <DEDUP_REMOVED lines=43> */
.L_x_4031:
[----:B------:R-:W-:Y:S05]  /*5a90*/  BSYNC.RECONVERGENT B3 ;  /* 0x0000000000037941 */ /* 0x000fea0003800200 */
.L_x_4030:
[----:B------:R-:W-:Y:S01]  /*5aa0*/  I2FP.F32.U32 R124, R125 ;  /* 0x0000007d007c7245 */ /* 0x000fe20000201000 */
[----:B------:R-:W-:Y:S01]  /*5ab0*/  HFMA2 R125, -RZ, RZ, 0.1171875, 0 ;  /* 0x2f800000ff7d7431 */ /* 0x000fe200000001ff */
[----:B-----5:R-:W-:Y:S01]  /*5ac0*/  PRMT R126, R49, 0x7632, R126 ;  /* 0x00007632317e7816 */ /* 0x020fe2000000007e */
[----:B------:R-:W-:-:S04]  /*5ad0*/  IMAD.U32 R157, R147, 0x10000, RZ ;  /* 0x00010000939d7824 */ /* 0x000fc800078e00ff */
[----:B------:R-:W-:Y:S02]  /*5ae0*/  IMAD.U32 R126, R126, 0x10000, RZ ;  /* 0x000100007e7e7824 */ /* 0x000fe400078e00ff */
[----:B------:R-:W-:Y:S02]  /*5af0*/  FFMA.FTZ R124, R124, R125, 1.1641532182693481445e-10 ;  /* 0x2f0000007c7c7423 */ /* 0x000fe4000001007d */
[----:B------:R-:W-:-:S04]  /*5b00*/  FMUL.FTZ R126, R126, UR13 ;  /* 0x0000000d7e7e7c20 */ /* 0x000fc80008410000 */
[----:B------:R-:W-:Y:S01]  /*5b10*/  FMUL.FTZ R126, R126, UR12 ;  /* 0x0000000c7e7e7c20 */ /* 0x000fe20008410000 */
[----:B------:R-:W-:-:S04]  /*5b20*/  FSETP.GTU.FTZ.AND P1, PT, R124, UR10, PT ;  /* 0x0000000a7c007c0b */ /* 0x000fc8000bf3c000 */
[----:B------:R-:W-:Y:S02]  /*5b30*/  FSEL R126, R126, RZ, !P1 ;  /* 0x000000ff7e7e7208 */ /* 0x000fe40004800000 */
[----:B------:R-:W-:-:S03]  /*5b40*/  SEL R158, RZ, 0x1, P1 ;  /* 0x00000001ff9e7807 */ /* 0x000fc60000800000 */
[----:B------:R-:W-:-:S07]  /*5b50*/  FMUL.FTZ R157, R126, R157 ;  /* 0x0000009d7e9d7220 */ /* 0x000fce0000410000 */
.L_x_4029:
[----:B------:R-:W-:Y:S05]  /*5b60*/  BSYNC.RECONVERGENT B2 ;  /* 0x0000000000027941 */ /* 0x000fea0003800200 */
.L_x_4028:
        /* <DEDUP_REMOVED lines=18> */
.L_x_4039:
        /* <DEDUP_REMOVED lines=13> */
.L_x_4041:
[----:B------:R-:W-:Y:S05]  /*5d60*/  BSYNC.RECONVERGENT B4 ;  /* 0x0000000000047941 */ /* 0x000fea0003800200 */
.L_x_4040:
        /* <DEDUP_REMOVED lines=41> */
[----:B------:R-:W-:Y:S02]  /*6000*/  IMAD.MOV.U32 R224, RZ, RZ, R124 ;  /* 0x000000ffffe07224 */ /* 0x000fe400078e007c */
[----:B------:R-:W-:-:S07]  /*6010*/  HFMA2 R124, -RZ, RZ, 0, 0 ;  /* 0x00000000ff7c7431 */ /* 0x000fce00000001ff */
.L_x_4038:
[----:B------:R-:W-:Y:S05]  /*6020*/  BSYNC.RECONVERGENT B3 ;  /* 0x0000000000037941 */ /* 0x000fea0003800200 */
.L_x_4037:
        /* <DEDUP_REMOVED lines=10> */
[----:B------:R-:W-:-:S07]  /*60d0*/  FMUL.FTZ R159, R159, R2 ;  /* 0x000000029f9f7220 */ /* 0x000fce0000410000 */
.L_x_4036:
[----:B------:R-:W-:Y:S05]  /*60e0*/  BSYNC.RECONVERGENT B2 ;  /* 0x0000000000027941 */ /* 0x000fea0003800200 */
.L_x_4035:
        /* <DEDUP_REMOVED lines=18> */
.L_x_4046:
        /* <DEDUP_REMOVED lines=13> */
.L_x_4048:
[----:B------:R-:W-:Y:S05]  /*62e0*/  BSYNC.RECONVERGENT B4 ;  /* 0x0000000000047941 */ /* 0x000fea0003800200 */
.L_x_4047:
        /* <DEDUP_REMOVED lines=43> */
.L_x_4045:
[----:B------:R-:W-:Y:S05]  /*65a0*/  BSYNC.RECONVERGENT B3 ;  /* 0x0000000000037941 */ /* 0x000fea0003800200 */
.L_x_4044:
[----:B-----5:R-:W-:Y:S01]  /*65b0*/  PRMT R126, R50, 0x7632, R126 ;  /* 0x00007632327e7816 */ /* 0x020fe2000000007e */
[----:B------:R-:W-:Y:S01]  /*65c0*/  IMAD.U32 R161, R146, 0x10000, RZ ;  /* 0x0001000092a17824 */ /* 0x000fe200078e00ff */
        /* <DEDUP_REMOVED lines=8> */
[----:B------:R-:W-:-:S05]  /*6650*/  FSEL R126, R126, RZ, !P1 ;  /* 0x000000ff7e7e7208 */ /* 0x000fca0004800000 */
[----:B------:R-:W-:-:S07]  /*6660*/  FMUL.FTZ R161, R126, R161 ;  /* 0x000000a17ea17220 */ /* 0x000fce0000410000 */
.L_x_4043:
[----:B------:R-:W-:Y:S05]  /*6670*/  BSYNC.RECONVERGENT B2 ;  /* 0x0000000000027941 */ /* 0x000fea0003800200 */
.L_x_4042:
        /* <DEDUP_REMOVED lines=18> */
.L_x_4053:
        /* <DEDUP_REMOVED lines=13> */
.L_x_4055:
[----:B------:R-:W-:Y:S05]  /*6870*/  BSYNC.RECONVERGENT B4 ;  /* 0x0000000000047941 */ /* 0x000fea0003800200 */
.L_x_4054:
        /* <DEDUP_REMOVED lines=41> */
[----:B------:R-:W-:Y:S02]  /*6b10*/  IMAD.MOV.U32 R224, RZ, RZ, R124 ;  /* 0x000000ffffe07224 */ /* 0x000fe400078e007c */
[----:B------:R-:W-:-:S07]  /*6b20*/  IMAD.MOV.U32 R124, RZ, RZ, RZ ;  /* 0x000000ffff7c7224 */ /* 0x000fce00078e00ff */
.L_x_4052:
[----:B------:R-:W-:Y:S05]  /*6b30*/  BSYNC.RECONVERGENT B3 ;  /* 0x0000000000037941 */ /* 0x000fea0003800200 */
.L_x_4051:
        /* <DEDUP_REMOVED lines=11> */
.L_x_4050:
[----:B------:R-:W-:Y:S05]  /*6bf0*/  BSYNC.RECONVERGENT B2 ;  /* 0x0000000000027941 */ /* 0x000fea0003800200 */
.L_x_4049:
        /* <DEDUP_REMOVED lines=18> */
.L_x_4060:
        /* <DEDUP_REMOVED lines=13> */
.L_x_4062:
[----:B------:R-:W-:Y:S05]  /*6df0*/  BSYNC.RECONVERGENT B4 ;  /* 0x0000000000047941 */ /* 0x000fea0003800200 */
.L_x_4061:
        /* <DEDUP_REMOVED lines=43> */
.L_x_4059:
[----:B------:R-:W-:Y:S05]  /*70b0*/  BSYNC.RECONVERGENT B3 ;  /* 0x0000000000037941 */ /* 0x000fea0003800200 */
.L_x_4058:
        /* <DEDUP_REMOVED lines=12> */
.L_x_4057:
[----:B------:R-:W-:Y:S05]  /*7180*/  BSYNC.RECONVERGENT B2 ;  /* 0x0000000000027941 */ /* 0x000fea0003800200 */
.L_x_4056:
[----:B------:R-:W-:Y:S02]  /*7190*/  F2FP.BF16.F32.PACK_AB R127, RZ, R165 ;  /* 0x000000a5ff7f723e */ /* 0x000fe400000010ff */
[----:B------:R-:W-:Y:S02]  /*71a0*/  PRMT R126, R229, 0x5410, R230 ;  /* 0x00005410e57e7816 */ /* 0x000fe400000000e6 */
[----:B------:R-:W-:Y:S02]  /*71b0*/  PRMT R125, R227, 0x5410, R228 ;  /* 0x00005410e37d7816 */ /* 0x000fe400000000e4 */
[----:B------:R-:W-:Y:S02]  /*71c0*/  PRMT R124, R226, 0x5410, R225 ;  /* 0x00005410e27c7816 */ /* 0x000fe400000000e1 */
[----:B------:R-:W-:-:S07]  /*71d0*/  PRMT R127, R223, 0x5410, R127 ;  /* 0x00005410df7f7816 */ /* 0x000fce000000007f */
.L_x_4006:
[----:B------:R-:W0:Y:S01]  /*71e0*/  LDC.64 R216, c[0x0][0x3a8] ;  /* 0x0000ea00ffd87b82 */ /* 0x000e220000000a00 */
[----:B------:R-:W-:Y:S01]  /*71f0*/  BSSY.RECONVERGENT B2, `(.L_x_4063) ;  /* 0x0000019000027945 */ /* 0x000fe20003800200 */
[----:B0-----:R-:W-:-:S04]  /*7200*/  IMAD.WIDE.U32 R226, R221, 0x10, R216 ;  /* 0x00000010dde27825 */ /* 0x001fc800078e00d8 */
[----:B------:R-:W-:Y:S01]  /*7210*/  IMAD.MOV.U32 R216, RZ, RZ, R224 ;  /* 0x000000ffffd87224 */ /* 0x000fe200078e00e0 */
        /* <DEDUP_REMOVED lines=22> */
.L_x_4064:
[----:B------:R-:W-:Y:S05]  /*7380*/  BSYNC.RECONVERGENT B2 ;  /* 0x0000000000027941 */ /* 0x000fea0003800200 */
.L_x_4063:
[----:B------:R-:W-:Y:S01]  /*7390*/  IADD3 R221, PT, PT, R221, 0x20, RZ ;  /* 0x00000020dddd7810 */ /* 0x000fe20007ffe0ff */
[----:B------:R-:W-:-:S07]  /*73a0*/  VIADD R219, R219, 0x20 ;  /* 0x00000020dbdb7836 */ /* 0x000fce0000000000 */
.L_x_3946:
[----:B------:R-:W-:Y:S05]  /*73b0*/  BSYNC.RECONVERGENT B1 ;  /* 0x0000000000017941 */ /* 0x000fea0003800200 */
.L_x_3945:
        /* <DEDUP_REMOVED lines=10> */
[----:B-----5:R0:W5:Y:S01]  /*7460*/  @P0 LDG.E.128 R48, desc[UR8][R126.64] ;  /* 0x000000087e300981 */ /* 0x020162000c1e1d00 */
[----:B-1----:R-:W-:-:S05]  /*7470*/  @P1 IMAD.WIDE.U32 R124, R221, 0x10, R124 ;  /* 0x00000010dd7c1825 */ /* 0x002fca00078e007c */
[----:B------:R0:W5:Y:S01]  /*7480*/  @P1 LDG.E.128 R44, desc[UR8][R124.64] ;  /* 0x000000087c2c1981 */ /* 0x000162000c1e1d00 */
[----:B------:R-:W-:Y:S05]  /*7490*/  @!P1 BRA `(.L_x_4067) ;  /* 0x0000002c00d49947 */ /* 0x000fea0003800000 */
[----:B------:R-:W-:Y:S01]  /*74a0*/  ISETP.GT.AND P1, PT, R222, RZ, PT ;  /* 0x000000ffde00720c */ /* 0x000fe20003f24270 */
[----:B------:R-:W-:-:S12]  /*74b0*/  BSSY.RECONVERGENT B2, `(.L_x_4068) ;  /* 0x000005a000027945 */ /* 0x000fd80003800200 */
[----:B-----5:R-:W-:Y:S01]  /*74c0*/  @!P1 IMAD.U32 R167, R44, 0x10000, RZ ;  /* 0x000100002ca79824 */ /* 0x020fe200078e00ff */
[----:B------:R-:W-:Y:S01]  /*74d0*/  @!P1 MOV R170, R216 ;  /* 0x000000d800aa9202 */ /* 0x000fe20000000f00 */
[----:B0-----:R-:W-:Y:S01]  /*74e0*/  @!P1 IMAD.MOV.U32 R124, RZ, RZ, R2 ;  /* 0x000000ffff7c9224 */ /* 0x001fe200078e0002 */
        /* <DEDUP_REMOVED lines=17> */
.L_x_4072:
        /* <DEDUP_REMOVED lines=13> */
.L_x_4074:
[----:B------:R-:W-:Y:S05]  /*76d0*/  BSYNC.RECONVERGENT B4 ;  /* 0x0000000000047941 */ /* 0x000fea0003800200 */
.L_x_4073:
        /* <DEDUP_REMOVED lines=42> */
.L_x_4071:
[----:B------:R-:W-:Y:S05]  /*7980*/  BSYNC.RECONVERGENT B3 ;  /* 0x0000000000037941 */ /* 0x000fea0003800200 */
.L_x_4070:
[----:B------:R-:W-:Y:S01]  /*7990*/  I2FP.F32.U32 R2, R125 ;  /* 0x0000007d00027245 */ /* 0x000fe20000201000 */
[----:B------:R-:W-:Y:S02]  /*79a0*/  HFMA2 R125, -RZ, RZ, 0.1171875, 0 ;  /* 0x2f800000ff7d7431 */ /* 0x000fe400000001ff */
[----:B------:R-:W-:Y:S01]  /*79b0*/  IMAD.U32 R126, R48, 0x10000, RZ ;  /* 0x00010000307e7824 */ /* 0x000fe200078e00ff */
[----:B------:R-:W-:-:S03]  /*79c0*/  SHF.L.U32 R168, R44, 0x10, RZ ;  /* 0x000000102ca87819 */ /* 0x000fc600000006ff */
[----:B------:R-:W-:-:S04]  /*79d0*/  FMUL.FTZ R126, R126, UR13 ;  /* 0x0000000d7e7e7c20 */ /* 0x000fc80008410000 */
[----:B------:R-:W-:Y:S01]  /*79e0*/  FMUL.FTZ R126, R126, UR12 ;  /* 0x0000000c7e7e7c20 */ /* 0x000fe20008410000 */
[----:B------:R-:W-:-:S05]  /*79f0*/  FFMA.FTZ R2, R2, R125, 1.1641532182693481445e-10 ;  /* 0x2f00000002027423 */ /* 0x000fca000001007d */
[----:B------:R-:W-:Y:S01]  /*7a00*/  FSETP.GTU.FTZ.AND P2, PT, R2, UR10, PT ;  /* 0x0000000a02007c0b */ /* 0x000fe2000bf5c000 */
[----:B------:R-:W-:-:S03]  /*7a10*/  IMAD.U32 R2, R100, 0x10000, RZ ;  /* 0x0001000064027824 */ /* 0x000fc600078e00ff */
[----:B------:R-:W-:Y:S02]  /*7a20*/  FSEL R167, R126, RZ, !P2 ;  /* 0x000000ff7ea77208 */ /* 0x000fe40005000000 */
[----:B------:R-:W-:-:S03]  /*7a30*/  SEL R152, RZ, 0x1, P2 ;  /* 0x00000001ff987807 */ /* 0x000fc60001000000 */
[----:B------:R-:W-:-:S07]  /*7a40*/  FFMA.FTZ R167, R167, R2, R168 ;  /* 0x00000002a7a77223 */ /* 0x000fce00000100a8 */
.L_x_4069:
[----:B------:R-:W-:Y:S05]  /*7a50*/  BSYNC.RECONVERGENT B2 ;  /* 0x0000000000027941 */ /* 0x000fea0003800200 */
.L_x_4068:
        /* <DEDUP_REMOVED lines=23> */
.L_x_4079:
        /* <DEDUP_REMOVED lines=13> */
.L_x_4081:
[----:B------:R-:W-:Y:S05]  /*7ca0*/  BSYNC.RECONVERGENT B4 ;  /* 0x0000000000047941 */ /* 0x000fea0003800200 */
.L_x_4080:
        /* <DEDUP_REMOVED lines=43> */
.L_x_4078:
[----:B------:R-:W-:Y:S05]  /*7f60*/  BSYNC.RECONVERGENT B3 ;  /* 0x0000000000037941 */ /* 0x000fea0003800200 */
.L_x_4077:
[----:B------:R-:W-:Y:S01]  /*7f70*/  I2FP.F32.U32 R124, R125 ;  /* 0x0000007d007c7245 */ /* 0x000fe20000201000 */
[----:B------:R-:W-:Y:S01]  /*7f80*/  HFMA2 R125, -RZ, RZ, 0.1171875, 0 ;  /* 0x2f800000ff7d7431 */ /* 0x000fe200000001ff */
[----:B------:R-:W-:Y:S02]  /*7f90*/  PRMT R126, R48, 0x7632, R126 ;  /* 0x00007632307e7816 */ /* 0x000fe4000000007e */
[----:B------:R-:W-:-:S03]  /*7fa0*/  PRMT R127, R44, 0x7632, R127 ;  /* 0x000076322c7f7816 */ /* 0x000fc6000000007f */
[----:B------:R-:W-:Y:S01]  /*7fb0*/  IMAD.U32 R126, R126, 0x10000, RZ ;  /* 0x000100007e7e7824 */ /* 0x000fe200078e00ff */
[----:B------:R-:W-:Y:S01]  /*7fc0*/  SHF.L.U32 R127, R127, 0x10, RZ ;  /* 0x000000107f7f7819 */ /* 0x000fe200000006ff */
[----:B------:R-:W-:Y:S02]  /*7fd0*/  FFMA.FTZ R124, R124, R125, 1.1641532182693481445e-10 ;  /* 0x2f0000007c7c7423 */ /* 0x000fe4000001007d */
[----:B------:R-:W-:Y:S01]  /*7fe0*/  FMUL.FTZ R126, R126, UR13 ;  /* 0x0000000d7e7e7c20 */ /* 0x000fe20008410000 */
[----:B------:R-:W-:-:S03]  /*7ff0*/  IMAD.U32 R125, R144, 0x10000, RZ ;  /* 0x00010000907d7824 */ /* 0x000fc600078e00ff */
[----:B------:R-:W-:Y:S01]  /*8000*/  FMUL.FTZ R126, R126, UR12 ;  /* 0x0000000c7e7e7c20 */ /* 0x000fe20008410000 */
[----:B------:R-:W-:-:S04]  /*8010*/  FSETP.GTU.FTZ.AND P2, PT, R124, UR10, PT ;  /* 0x0000000a7c007c0b */ /* 0x000fc8000bf5c000 */
[----:B------:R-:W-:Y:S02]  /*8020*/  FSEL R126, R126, RZ, !P2 ;  /* 0x000000ff7e7e7208 */ /* 0x000fe40005000000 */
[----:B------:R-:W-:-:S03]  /*8030*/  SEL R154, RZ, 0x1, P2 ;  /* 0x00000001ff9a7807 */ /* 0x000fc60001000000 */
[----:B------:R-:W-:-:S07]  /*8040*/  FFMA.FTZ R168, R126, R125, R127 ;  /* 0x0000007d7ea87223 */ /* 0x000fce000001007f */
.L_x_4076:
[----:B------:R-:W-:Y:S05]  /*8050*/  BSYNC.RECONVERGENT B2 ;  /* 0x0000000000027941 */ /* 0x000fea0003800200 */
.L_x_4075:
        /* <DEDUP_REMOVED lines=22> */
.L_x_4086:
        /* <DEDUP_REMOVED lines=13> */
.L_x_4088:
[----:B------:R-:W-:Y:S05]  /*8290*/  BSYNC.RECONVERGENT B4 ;  /* 0x0000000000047941 */ /* 0x000fea0003800200 */
.L_x_4087:
        /* <DEDUP_REMOVED lines=42> */
.L_x_4085:
[----:B------:R-:W-:Y:S05]  /*8540*/  BSYNC.RECONVERGENT B3 ;  /* 0x0000000000037941 */ /* 0x000fea0003800200 */
.L_x_4084:
[----:B------:R-:W-:Y:S01]  /*8550*/  I2FP.F32.U32 R2, R125 ;  /* 0x0000007d00027245 */ /* 0x000fe20000201000 */
[----:B------:R-:W-:Y:S01]  /*8560*/  IMAD.MOV.U32 R125, RZ, RZ, 0x2f800000 ;  /* 0x2f800000ff7d7424 */ /* 0x000fe200078e00ff */
[----:B------:R-:W-:Y:S01]  /*8570*/  SHF.L.U32 R126, R49, 0x10, RZ ;  /* 0x00000010317e7819 */ /* 0x000fe200000006ff */
        /* <DEDUP_REMOVED lines=9> */
.L_x_4083:
[----:B------:R-:W-:Y:S05]  /*8610*/  BSYNC.RECONVERGENT B2 ;  /* 0x0000000000027941 */ /* 0x000fea0003800200 */
.L_x_4082:
        /* <DEDUP_REMOVED lines=23> */
.L_x_4093:
        /* <DEDUP_REMOVED lines=13> */
.L_x_4095:
[----:B------:R-:W-:Y:S05]  /*8860*/  BSYNC.RECONVERGENT B4 ;  /* 0x0000000000047941 */ /* 0x000fea0003800200 */
.L_x_4094:
        /* <DEDUP_REMOVED lines=43> */
.L_x_4092:
[----:B------:R-:W-:Y:S05]  /*8b20*/  BSYNC.RECONVERGENT B3 ;  /* 0x0000000000037941 */ /* 0x000fea0003800200 */
.L_x_4091:
[----:B------:R-:W-:Y:S02]  /*8b30*/  PRMT R126, R49, 0x7632, R126 ;  /* 0x00007632317e7816 */ /* 0x000fe4000000007e */
[----:B------:R-:W-:Y:S01]  /*8b40*/  I2FP.F32.U32 R124, R125 ;  /* 0x0000007d007c7245 */ /* 0x000fe20000201000 */
[----:B------:R-:W-:Y:S01]  /*8b50*/  IMAD.MOV.U32 R125, RZ, RZ, 0x2f800000 ;  /* 0x2f800000ff7d7424 */ /* 0x000fe200078e00ff */
[----:B------:R-:W-:Y:S02]  /*8b60*/  SHF.L.U32 R126, R126, 0x10, RZ ;  /* 0x000000107e7e7819 */ /* 0x000fe400000006ff */
[----:B------:R-:W-:Y:S01]  /*8b70*/  PRMT R127, R45, 0x7632, R127 ;  /* 0x000076322d7f7816 */ /* 0x000fe2000000007f */
[----:B------:R-:W-:Y:S01]  /*8b80*/  FFMA.FTZ R124, R124, R125, 1.1641532182693481445e-10 ;  /* 0x2f0000007c7c7423 */ /* 0x000fe2000001007d */
[----:B------:R-:W-:Y:S02]  /*8b90*/  IMAD.U32 R125, R143, 0x10000, RZ ;  /* 0x000100008f7d7824 */ /* 0x000fe400078e00ff */
[----:B------:R-:W-:Y:S01]  /*8ba0*/  FMUL.FTZ R126, R126, UR13 ;  /* 0x0000000d7e7e7c20 */ /* 0x000fe20008410000 */
[----:B------:R-:W-:Y:S01]  /*8bb0*/  IMAD.U32 R127, R127, 0x10000, RZ ;  /* 0x000100007f7f7824 */ /* 0x000fe200078e00ff */
[----:B------:R-:W-:-:S02]  /*8bc0*/  FSETP.GTU.FTZ.AND P2, PT, R124, UR10, PT ;  /* 0x0000000a7c007c0b */ /* 0x000fc4000bf5c000 */
[----:B------:R-:W-:Y:S02]  /*8bd0*/  FMUL.FTZ R126, R126, UR12 ;  /* 0x0000000c7e7e7c20 */ /* 0x000fe40008410000 */
[----:B------:R-:W-:-:S03]  /*8be0*/  SEL R158, RZ, 0x1, P2 ;  /* 0x00000001ff9e7807 */ /* 0x000fc60001000000 */
[----:B------:R-:W-:-:S05]  /*8bf0*/  FSEL R126, R126, RZ, !P2 ;  /* 0x000000ff7e7e7208 */ /* 0x000fca0005000000 */
[----:B------:R-:W-:-:S07]  /*8c00*/  FFMA.FTZ R170, R126, R125, R127 ;  /* 0x0000007d7eaa7223 */ /* 0x000fce000001007f */
.L_x_4090:
[----:B------:R-:W-:Y:S05]  /*8c10*/  BSYNC.RECONVERGENT B2 ;  /* 0x0000000000027941 */ /* 0x000fea0003800200 */
.L_x_4089:
        /* <DEDUP_REMOVED lines=22> */
.L_x_4100:
        /* <DEDUP_REMOVED lines=13> */
.L_x_4102:
[----:B------:R-:W-:Y:S05]  /*8e50*/  BSYNC.RECONVERGENT B4 ;  /* 0x0000000000047941 */ /* 0x000fea0003800200 */
.L_x_4101:
        /* <DEDUP_REMOVED lines=42> */
.L_x_4099:
[----:B------:R-:W-:Y:S05]  /*9100*/  BSYNC.RECONVERGENT B3 ;  /* 0x0000000000037941 */ /* 0x000fea0003800200 */
.L_x_4098:
[----:B------:R-:W-:Y:S01]  /*9110*/  I2FP.F32.U32 R2, R125 ;  /* 0x0000007d00027245 */ /* 0x000fe20000201000 */
[----:B------:R-:W-:Y:S02]  /*9120*/  IMAD.MOV.U32 R125, RZ, RZ, 0x2f800000 ;  /* 0x2f800000ff7d7424 */ /* 0x000fe400078e00ff */
[----:B------:R-:W-:Y:S02]  /*9130*/  IMAD.U32 R126, R50, 0x10000, RZ ;  /* 0x00010000327e7824 */ /* 0x000fe400078e00ff */
        /* <DEDUP_REMOVED lines=9> */
.L_x_4097:
[----:B------:R-:W-:Y:S05]  /*91d0*/  BSYNC.RECONVERGENT B2 ;  /* 0x0000000000027941 */ /* 0x000fea0003800200 */
.L_x_4096:
        /* <DEDUP_REMOVED lines=23> */
.L_x_4107:
        /* <DEDUP_REMOVED lines=13> */
.L_x_4109:
[----:B------:R-:W-:Y:S05]  /*9420*/  BSYNC.RECONVERGENT B4 ;  /* 0x0000000000047941 */ /* 0x000fea0003800200 */
.L_x_4108:
        /* <DEDUP_REMOVED lines=41> */
[----:B------:R-:W-:Y:S02]  /*96c0*/  HFMA2 R2, -RZ, RZ, 0, 0 ;  /* 0x00000000ff027431 */ /* 0x000fe400000001ff */
[----:B------:R-:W-:-:S07]  /*96d0*/  IMAD.MOV.U32 R125, RZ, RZ, R216 ;  /* 0x000000ffff7d7224 */ /* 0x000fce00078e00d8 */
.L_x_4106:
[----:B------:R-:W-:Y:S05]  /*96e0*/  BSYNC.RECONVERGENT B3 ;  /* 0x0000000000037941 */ /* 0x000fea0003800200 */
.L_x_4105:
[----:B------:R-:W-:Y:S02]  /*96f0*/  PRMT R126, R50, 0x7632, R126 ;  /* 0x00007632327e7816 */ /* 0x000fe4000000007e */
[----:B------:R-:W-:Y:S01]  /*9700*/  I2FP.F32.U32 R124, R125 ;  /* 0x0000007d007c7245 */ /* 0x000fe20000201000 */
[----:B------:R-:W-:Y:S01]  /*9710*/  IMAD.MOV.U32 R125, RZ, RZ, 0x2f800000 ;  /* 0x2f800000ff7d7424 */ /* 0x000fe200078e00ff */
[----:B------:R-:W-:Y:S01]  /*9720*/  PRMT R127, R46, 0x7632, R127 ;  /* 0x000076322e7f7816 */ /* 0x000fe2000000007f */
[----:B------:R-:W-:Y:S02]  /*9730*/  IMAD.U32 R126, R126, 0x10000, RZ ;  /* 0x000100007e7e7824 */ /* 0x000fe400078e00ff */
[----:B------:R-:W-:Y:S01]  /*9740*/  FFMA.FTZ R124, R124, R125, 1.1641532182693481445e-10 ;  /* 0x2f0000007c7c7423 */ /* 0x000fe2000001007d */
[----:B------:R-:W-:Y:S01]  /*9750*/  SHF.L.U32 R125, R142, 0x10, RZ ;  /* 0x000000108e7d7819 */ /* 0x000fe200000006ff */
[----:B------:R-:W-:Y:S01]  /*9760*/  FMUL.FTZ R126, R126, UR13 ;  /* 0x0000000d7e7e7c20 */ /* 0x000fe20008410000 */
[----:B------:R-:W-:-:S02]  /*9770*/  IMAD.U32 R127, R127, 0x10000, RZ ;  /* 0x000100007f7f7824 */ /* 0x000fc400078e00ff */
[----:B------:R-:W-:Y:S01]  /*9780*/  FSETP.GTU.FTZ.AND P2, PT, R124, UR10, PT ;  /* 0x0000000a7c007c0b */ /* 0x000fe2000bf5c000 */
[----:B------:R-:W-:-:S03]  /*9790*/  FMUL.FTZ R126, R126, UR12 ;  /* 0x0000000c7e7e7c20 */ /* 0x000fc60008410000 */
[----:B------:R-:W-:Y:S02]  /*97a0*/  SEL R162, RZ, 0x1, P2 ;  /* 0x00000001ffa27807 */ /* 0x000fe40001000000 */
[----:B------:R-:W-:-:S05]  /*97b0*/  FSEL R126, R126, RZ, !P2 ;  /* 0x000000ff7e7e7208 */ /* 0x000fca0005000000 */
[----:B------:R-:W-:-:S07]  /*97c0*/  FFMA.FTZ R172, R126, R125, R127 ;  /* 0x0000007d7eac7223 */ /* 0x000fce000001007f */
.L_x_4104:
[----:B------:R-:W-:Y:S05]  /*97d0*/  BSYNC.RECONVERGENT B2 ;  /* 0x0000000000027941 */ /* 0x000fea0003800200 */
.L_x_4103:
        /* <DEDUP_REMOVED lines=22> */
.L_x_4114:
        /* <DEDUP_REMOVED lines=13> */
.L_x_4116:
[----:B------:R-:W-:Y:S05]  /*9a10*/  BSYNC.RECONVERGENT B4 ;  /* 0x0000000000047941 */ /* 0x000fea0003800200 */
.L_x_4115:
        /* <DEDUP_REMOVED lines=42> */
.L_x_4113:
[----:B------:R-:W-:Y:S05]  /*9cc0*/  BSYNC.RECONVERGENT B3 ;  /* 0x0000000000037941 */ /* 0x000fea0003800200 */
.L_x_4112:
        /* <DEDUP_REMOVED lines=12> */
.L_x_4111:
[----:B------:R-:W-:Y:S05]  /*9d90*/  BSYNC.RECONVERGENT B2 ;  /* 0x0000000000027941 */ /* 0x000fea0003800200 */
.L_x_4110:
        /* <DEDUP_REMOVED lines=23> */
.L_x_4121:
        /* <DEDUP_REMOVED lines=13> */
.L_x_4123:
[----:B------:R-:W-:Y:S05]  /*9fe0*/  BSYNC.RECONVERGENT B4 ;  /* 0x0000000000047941 */ /* 0x000fea0003800200 */
.L_x_4122:
        /* <DEDUP_REMOVED lines=42> */
.L_x_4120:
[----:B------:R-:W-:Y:S05]  /*a290*/  BSYNC.RECONVERGENT B3 ;  /* 0x0000000000037941 */ /* 0x000fea0003800200 */
.L_x_4119:
        /* <DEDUP_REMOVED lines=14> */
.L_x_4118:
[----:B------:R-:W-:Y:S05]  /*a380*/  BSYNC.RECONVERGENT B2 ;  /* 0x0000000000027941 */ /* 0x000fea0003800200 */
.L_x_4117:
[----:B------:R-:W-:Y:S02]  /*a390*/  F2FP.BF16.F32.PACK_AB R127, RZ, R174 ;  /* 0x000000aeff7f723e */ /* 0x000fe400000010ff */
[----:B------:R-:W-:Y:S02]  /*a3a0*/  PRMT R126, R230, 0x5410, R231 ;  /* 0x00005410e67e7816 */ /* 0x000fe400000000e7 */
[----:B------:R-:W-:Y:S02]  /*a3b0*/  PRMT R125, R229, 0x5410, R228 ;  /* 0x00005410e57d7816 */ /* 0x000fe400000000e4 */
[----:B------:R-:W-:Y:S02]  /*a3c0*/  PRMT R124, R227, 0x5410, R226 ;  /* 0x00005410e37c7816 */ /* 0x000fe400000000e2 */
[----:B------:R-:W-:Y:S01]  /*a3d0*/  PRMT R127, R223, 0x5410, R127 ;  /* 0x00005410df7f7816 */ /* 0x000fe2000000007f */
[----:B------:R-:W-:Y:S06]  /*a3e0*/  BRA `(.L_x_4124) ;  /* 0x0000002c002c7947 */ /* 0x000fec0003800000 */
.L_x_4067:
[----:B------:R-:W-:Y:S01]  /*a3f0*/  BSSY.RECONVERGENT B2, `(.L_x_4125) ;  /* 0x0000059000027945 */ /* 0x000fe20003800200 */
[----:B------:R-:W-:Y:S02]  /*a400*/  HFMA2 R167, -RZ, RZ, 0, 0 ;  /* 0x00000000ffa77431 */ /* 0x000fe400000001ff */
[----:B------:R-:W-:Y:S02]  /*a410*/  IMAD.MOV.U32 R224, RZ, RZ, R216 ;  /* 0x000000ffffe07224 */ /* 0x000fe400078e00d8 */
[----:B0-----:R-:W-:Y:S01]  /*a420*/  IMAD.MOV.U32 R124, RZ, RZ, R2 ;  /* 0x000000ffff7c7224 */ /* 0x001fe200078e0002 */
        /* <DEDUP_REMOVED lines=17> */
.L_x_4129:
        /* <DEDUP_REMOVED lines=13> */
.L_x_4131:
[----:B------:R-:W-:Y:S05]  /*a610*/  BSYNC.RECONVERGENT B4 ;  /* 0x0000000000047941 */ /* 0x000fea0003800200 */
.L_x_4130:
        /* <DEDUP_REMOVED lines=42> */
.L_x_4128:
[----:B------:R-:W-:Y:S05]  /*a8c0*/  BSYNC.RECONVERGENT B3 ;  /* 0x0000000000037941 */ /* 0x000fea0003800200 */
.L_x_4127:
        /* <DEDUP_REMOVED lines=11> */
.L_x_4126:
[----:B------:R-:W-:Y:S05]  /*a980*/  BSYNC.RECONVERGENT B2 ;  /* 0x0000000000027941 */ /* 0x000fea0003800200 */
.L_x_4125:
        /* <DEDUP_REMOVED lines=18> */
.L_x_4136:
        /* <DEDUP_REMOVED lines=13> */
.L_x_4138:
[----:B------:R-:W-:Y:S05]  /*ab80*/  BSYNC.RECONVERGENT B4 ;  /* 0x0000000000047941 */ /* 0x000fea0003800200 */
.L_x_4137:
        /* <DEDUP_REMOVED lines=43> */
.L_x_4135:
[----:B------:R-:W-:Y:S05]  /*ae40*/  BSYNC.RECONVERGENT B3 ;  /* 0x0000000000037941 */ /* 0x000fea0003800200 */
.L_x_4134:
[----:B-----5:R-:W-:Y:S02]  /*ae50*/  PRMT R126, R48, 0x7632, R126 ;  /* 0x00007632307e7816 */ /* 0x020fe4000000007e */
[----:B------:R-:W-:Y:S01]  /*ae60*/  I2FP.F32.U32 R124, R125 ;  /* 0x0000007d007c7245 */ /* 0x000fe20000201000 */
[----:B------:R-:W-:Y:S01]  /*ae70*/  IMAD.MOV.U32 R125, RZ, RZ, 0x2f800000 ;  /* 0x2f800000ff7d7424 */ /* 0x000fe200078e00ff */
[----:B------:R-:W-:-:S03]  /*ae80*/  SHF.L.U32 R126, R126, 0x10, RZ ;  /* 0x000000107e7e7819 */ /* 0x000fc600000006ff */
[----:B------:R-:W-:Y:S01]  /*ae90*/  FFMA.FTZ R124, R124, R125, 1.1641532182693481445e-10 ;  /* 0x2f0000007c7c7423 */ /* 0x000fe2000001007d */
[----:B------:R-:W-:Y:S02]  /*aea0*/  IMAD.U32 R125, R144, 0x10000, RZ ;  /* 0x00010000907d7824 */ /* 0x000fe400078e00ff */
[----:B------:R-:W-:Y:S02]  /*aeb0*/  FMUL.FTZ R126, R126, UR13 ;  /* 0x0000000d7e7e7c20 */ /* 0x000fe40008410000 */
[----:B------:R-:W-:Y:S02]  /*aec0*/  FSETP.GTU.FTZ.AND P1, PT, R124, UR10, PT ;  /* 0x0000000a7c007c0b */ /* 0x000fe4000bf3c000 */
[----:B------:R-:W-:Y:S02]  /*aed0*/  FMUL.FTZ R126, R126, UR12 ;  /* 0x0000000c7e7e7c20 */ /* 0x000fe40008410000 */
[----:B------:R-:W-:-:S03]  /*aee0*/  SEL R154, RZ, 0x1, P1 ;  /* 0x00000001ff9a7807 */ /* 0x000fc60000800000 */
[----:B------:R-:W-:-:S05]  /*aef0*/  FSEL R126, R126, RZ, !P1 ;  /* 0x000000ff7e7e7208 */ /* 0x000fca0004800000 */
[----:B------:R-:W-:-:S07]  /*af00*/  FMUL.FTZ R168, R125, R126 ;  /* 0x0000007e7da87220 */ /* 0x000fce0000410000 */
.L_x_4133:
[----:B------:R-:W-:Y:S05]  /*af10*/  BSYNC.RECONVERGENT B2 ;  /* 0x0000000000027941 */ /* 0x000fea0003800200 */
.L_x_4132:
        /* <DEDUP_REMOVED lines=18> */
.L_x_4143:
        /* <DEDUP_REMOVED lines=13> */
.L_x_4145:
[----:B------:R-:W-:Y:S05]  /*b110*/  BSYNC.RECONVERGENT B4 ;  /* 0x0000000000047941 */ /* 0x000fea0003800200 */
.L_x_4144:
        /* <DEDUP_REMOVED lines=43> */
.L_x_4142:
[----:B------:R-:W-:Y:S05]  /*b3d0*/  BSYNC.RECONVERGENT B3 ;  /* 0x0000000000037941 */ /* 0x000fea0003800200 */
.L_x_4141:
        /* <DEDUP_REMOVED lines=11> */
.L_x_4140:
[----:B------:R-:W-:Y:S05]  /*b490*/  BSYNC.RECONVERGENT B2 ;  /* 0x0000000000027941 */ /* 0x000fea0003800200 */
.L_x_4139:
        /* <DEDUP_REMOVED lines=18> */
.L_x_4150:
        /* <DEDUP_REMOVED lines=13> */
.L_x_4152:
[----:B------:R-:W-:Y:S05]  /*b690*/  BSYNC.RECONVERGENT B4 ;  /* 0x0000000000047941 */ /* 0x000fea0003800200 */
.L_x_4151:
        /* <DEDUP_REMOVED lines=43> */
.L_x_4149:
[----:B------:R-:W-:Y:S05]  /*b950*/  BSYNC.RECONVERGENT B3 ;  /* 0x0000000000037941 */ /* 0x000fea0003800200 */
.L_x_4148:
[----:B-----5:R-:W-:Y:S02]  /*b960*/  PRMT R126, R49, 0x7632, R126 ;  /* 0x00007632317e7816 */ /* 0x020fe4000000007e */
[----:B------:R-:W-:Y:S01]  /*b970*/  I2FP.F32.U32 R124, R125 ;  /* 0x0000007d007c7245 */ /* 0x000fe20000201000 */
[----:B------:R-:W-:Y:S02]  /*b980*/  IMAD.MOV.U32 R125, RZ, RZ, 0x2f800000 ;  /* 0x2f800000ff7d7424 */ /* 0x000fe400078e00ff */
        /* <DEDUP_REMOVED lines=8> */
[----:B------:R-:W-:-:S07]  /*ba10*/  FMUL.FTZ R170, R125, R126 ;  /* 0x0000007e7daa7220 */ /* 0x000fce0000410000 */
.L_x_4147:
[----:B------:R-:W-:Y:S05]  /*ba20*/  BSYNC.RECONVERGENT B2 ;  /* 0x0000000000027941 */ /* 0x000fea0003800200 */
.L_x_4146:
        /* <DEDUP_REMOVED lines=18> */
.L_x_4157:
        /* <DEDUP_REMOVED lines=13> */
.L_x_4159:
[----:B------:R-:W-:Y:S05]  /*bc20*/  BSYNC.RECONVERGENT B4 ;  /* 0x0000000000047941 */ /* 0x000fea0003800200 */
.L_x_4158:
        /* <DEDUP_REMOVED lines=43> */
.L_x_4156:
[----:B------:R-:W-:Y:S05]  /*bee0*/  BSYNC.RECONVERGENT B3 ;  /* 0x0000000000037941 */ /* 0x000fea0003800200 */
.L_x_4155:
        /* <DEDUP_REMOVED lines=11> */
.L_x_4154:
[----:B------:R-:W-:Y:S05]  /*bfa0*/  BSYNC.RECONVERGENT B2 ;  /* 0x0000000000027941 */ /* 0x000fea0003800200 */
.L_x_4153:
        /* <DEDUP_REMOVED lines=18> */
.L_x_4164:
        /* <DEDUP_REMOVED lines=13> */
.L_x_4166:
[----:B------:R-:W-:Y:S05]  /*c1a0*/  BSYNC.RECONVERGENT B4 ;  /* 0x0000000000047941 */ /* 0x000fea0003800200 */
.L_x_4165:
        /* <DEDUP_REMOVED lines=43> */
.L_x_4163:
[----:B------:R-:W-:Y:S05]  /*c460*/  BSYNC.RECONVERGENT B3 ;  /* 0x0000000000037941 */ /* 0x000fea0003800200 */
.L_x_4162:
[----:B------:R-:W-:Y:S01]  /*c470*/  I2FP.F32.U32 R124, R125 ;  /* 0x0000007d007c7245 */ /* 0x000fe20000201000 */
[----:B------:R-:W-:Y:S01]  /*c480*/  HFMA2 R125, -RZ, RZ, 0.1171875, 0 ;  /* 0x2f800000ff7d7431 */ /* 0x000fe200000001ff */
[----:B-----5:R-:W-:-:S05]  /*c490*/  PRMT R126, R50, 0x7632, R126 ;  /* 0x00007632327e7816 */ /* 0x020fca000000007e */
        /* <DEDUP_REMOVED lines=8> */
[----:B------:R-:W-:-:S07]  /*c520*/  FMUL.FTZ R172, R125, R126 ;  /* 0x0000007e7dac7220 */ /* 0x000fce0000410000 */
.L_x_4161:
[----:B------:R-:W-:Y:S05]  /*c530*/  BSYNC.RECONVERGENT B2 ;  /* 0x0000000000027941 */ /* 0x000fea0003800200 */
.L_x_4160:
        /* <DEDUP_REMOVED lines=18> */
.L_x_4171:
        /* <DEDUP_REMOVED lines=13> */
.L_x_4173:
[----:B------:R-:W-:Y:S05]  /*c730*/  BSYNC.RECONVERGENT B4 ;  /* 0x0000000000047941 */ /* 0x000fea0003800200 */
.L_x_4172:
        /* <DEDUP_REMOVED lines=43> */
.L_x_4170:
[----:B------:R-:W-:Y:S05]  /*c9f0*/  BSYNC.RECONVERGENT B3 ;  /* 0x0000000000037941 */ /* 0x000fea0003800200 */
.L_x_4169:
        /* <DEDUP_REMOVED lines=11> */
.L_x_4168:
[----:B------:R-:W-:Y:S05]  /*cab0*/  BSYNC.RECONVERGENT B2 ;  /* 0x0000000000027941 */ /* 0x000fea0003800200 */
.L_x_4167:
        /* <DEDUP_REMOVED lines=18> */
.L_x_4178:
        /* <DEDUP_REMOVED lines=13> */
.L_x_4180:
[----:B------:R-:W-:Y:S05]  /*ccb0*/  BSYNC.RECONVERGENT B4 ;  /* 0x0000000000047941 */ /* 0x000fea0003800200 */
.L_x_4179:
        /* <DEDUP_REMOVED lines=43> */
.L_x_4177:
[----:B------:R-:W-:Y:S05]  /*cf70*/  BSYNC.RECONVERGENT B3 ;  /* 0x0000000000037941 */ /* 0x000fea0003800200 */
.L_x_4176:
        /* <DEDUP_REMOVED lines=12> */
.L_x_4175:
[----:B------:R-:W-:Y:S05]  /*d040*/  BSYNC.RECONVERGENT B2 ;  /* 0x0000000000027941 */ /* 0x000fea0003800200 */
.L_x_4174:
[----:B------:R-:W-:Y:S02]  /*d050*/  F2FP.BF16.F32.PACK_AB R127, RZ, R174 ;  /* 0x000000aeff7f723e */ /* 0x000fe400000010ff */
[----:B------:R-:W-:Y:S02]  /*d060*/  PRMT R126, R229, 0x5410, R230 ;  /* 0x00005410e57e7816 */ /* 0x000fe400000000e6 */
[----:B------:R-:W-:Y:S02]  /*d070*/  PRMT R125, R227, 0x5410, R228 ;  /* 0x00005410e37d7816 */ /* 0x000fe400000000e4 */
[----:B------:R-:W-:Y:S02]  /*d080*/  PRMT R124, R226, 0x5410, R225 ;  /* 0x00005410e27c7816 */ /* 0x000fe400000000e1 */
[----:B------:R-:W-:-:S07]  /*d090*/  PRMT R127, R223, 0x5410, R127 ;  /* 0x00005410df7f7816 */ /* 0x000fce000000007f */
.L_x_4124:
        /* <DEDUP_REMOVED lines=26> */
.L_x_4182:
[----:B------:R-:W-:Y:S05]  /*d240*/  BSYNC.RECONVERGENT B2 ;  /* 0x0000000000027941 */ /* 0x000fea0003800200 */
.L_x_4181:
[----:B------:R-:W-:Y:S02]  /*d250*/  VIADD R221, R221, 0x20 ;  /* 0x00000020dddd7836 */ /* 0x000fe40000000000 */
[----:B------:R-:W-:-:S07]  /*d260*/  VIADD R219, R219, 0x20 ;  /* 0x00000020dbdb7836 */ /* 0x000fce0000000000 */
.L_x_4066:
[----:B------:R-:W-:Y:S05]  /*d270*/  BSYNC.RECONVERGENT B1 ;  /* 0x0000000000017941 */ /* 0x000fea0003800200 */
.L_x_4065:
        /* <DEDUP_REMOVED lines=16> */
[----:B-----5:R-:W-:Y:S01]  /*d380*/  @!P1 SHF.L.U32 R175, R44, 0x10, RZ ;  /* 0x000000102caf9819 */ /* 0x020fe200000006ff */
[----:B------:R-:W-:Y:S02]  /*d390*/  @!P1 IMAD.MOV.U32 R178, RZ, RZ, R216 ;  /* 0x000000ffffb29224 */ /* 0x000fe400078e00d8 */
[----:B0-----:R-:W-:Y:S01]  /*d3a0*/  @!P1 IMAD.MOV.U32 R124, RZ, RZ, R2 ;  /* 0x000000ffff7c9224 */ /* 0x001fe200078e0002 */
        /* <DEDUP_REMOVED lines=17> */
.L_x_4190:
        /* <DEDUP_REMOVED lines=13> */
.L_x_4192:
[----:B------:R-:W-:Y:S05]  /*d590*/  BSYNC.RECONVERGENT B4 ;  /* 0x0000000000047941 */ /* 0x000fea0003800200 */
.L_x_4191:
        /* <DEDUP_REMOVED lines=42> */
.L_x_4189:
[----:B------:R-:W-:Y:S05]  /*d840*/  BSYNC.RECONVERGENT B3 ;  /* 0x0000000000037941 */ /* 0x000fea0003800200 */
.L_x_4188:
        /* <DEDUP_REMOVED lines=12> */
.L_x_4187:
[----:B------:R-:W-:Y:S05]  /*d910*/  BSYNC.RECONVERGENT B2 ;  /* 0x0000000000027941 */ /* 0x000fea0003800200 */
.L_x_4186:
        /* <DEDUP_REMOVED lines=23> */
.L_x_4197:
        /* <DEDUP_REMOVED lines=13> */
.L_x_4199:
[----:B------:R-:W-:Y:S05]  /*db60*/  BSYNC.RECONVERGENT B4 ;  /* 0x0000000000047941 */ /* 0x000fea0003800200 */
.L_x_4198:
        /* <DEDUP_REMOVED lines=43> */
.L_x_4196:
[----:B------:R-:W-:Y:S05]  /*de20*/  BSYNC.RECONVERGENT B3 ;  /* 0x0000000000037941 */ /* 0x000fea0003800200 */
.L_x_4195:
        /* <DEDUP_REMOVED lines=14> */
.L_x_4194:
[----:B------:R-:W-:Y:S05]  /*df10*/  BSYNC.RECONVERGENT B2 ;  /* 0x0000000000027941 */ /* 0x000fea0003800200 */
.L_x_4193:
        /* <DEDUP_REMOVED lines=22> */
.L_x_4204:
        /* <DEDUP_REMOVED lines=13> */
.L_x_4206:
[----:B------:R-:W-:Y:S05]  /*e150*/  BSYNC.RECONVERGENT B4 ;  /* 0x0000000000047941 */ /* 0x000fea0003800200 */
.L_x_4205:
        /* <DEDUP_REMOVED lines=42> */
.L_x_4203:
[----:B------:R-:W-:Y:S05]  /*e400*/  BSYNC.RECONVERGENT B3 ;  /* 0x0000000000037941 */ /* 0x000fea0003800200 */
.L_x_4202:
        /* <DEDUP_REMOVED lines=12> */
.L_x_4201:
[----:B------:R-:W-:Y:S05]  /*e4d0*/  BSYNC.RECONVERGENT B2 ;  /* 0x0000000000027941 */ /* 0x000fea0003800200 */
.L_x_4200:
        /* <DEDUP_REMOVED lines=23> */
.L_x_4211:
        /* <DEDUP_REMOVED lines=13> */
.L_x_4213:
[----:B------:R-:W-:Y:S05]  /*e720*/  BSYNC.RECONVERGENT B4 ;  /* 0x0000000000047941 */ /* 0x000fea0003800200 */
.L_x_4212:
        /* <DEDUP_REMOVED lines=43> */
.L_x_4210:
[----:B------:R-:W-:Y:S05]  /*e9e0*/  BSYNC.RECONVERGENT B3 ;  /* 0x0000000000037941 */ /* 0x000fea0003800200 */
.L_x_4209:
        /* <DEDUP_REMOVED lines=14> */
.L_x_4208:
[----:B------:R-:W-:Y:S05]  /*ead0*/  BSYNC.RECONVERGENT B2 ;  /* 0x0000000000027941 */ /* 0x000fea0003800200 */
.L_x_4207:
        /* <DEDUP_REMOVED lines=22> */
.L_x_4218:
        /* <DEDUP_REMOVED lines=13> */
.L_x_4220:
[----:B------:R-:W-:Y:S05]  /*ed10*/  BSYNC.RECONVERGENT B4 ;  /* 0x0000000000047941 */ /* 0x000fea0003800200 */
.L_x_4219:
        /* <DEDUP_REMOVED lines=42> */
.L_x_4217:
[----:B------:R-:W-:Y:S05]  /*efc0*/  BSYNC.RECONVERGENT B3 ;  /* 0x0000000000037941 */ /* 0x000fea0003800200 */
.L_x_4216:
        /* <DEDUP_REMOVED lines=12> */
.L_x_4215:
[----:B------:R-:W-:Y:S05]  /*f090*/  BSYNC.RECONVERGENT B2 ;  /* 0x0000000000027941 */ /* 0x000fea0003800200 */
.L_x_4214:
        /* <DEDUP_REMOVED lines=23> */
.L_x_4225:
        /* <DEDUP_REMOVED lines=13> */
.L_x_4227:
[----:B------:R-:W-:Y:S05]  /*f2e0*/  BSYNC.RECONVERGENT B4 ;  /* 0x0000000000047941 */ /* 0x000fea0003800200 */
.L_x_4226:
        /* <DEDUP_REMOVED lines=43> */
.L_x_4224:
[----:B------:R-:W-:Y:S05]  /*f5a0*/  BSYNC.RECONVERGENT B3 ;  /* 0x0000000000037941 */ /* 0x000fea0003800200 */
.L_x_4223:
        /* <DEDUP_REMOVED lines=14> */
.L_x_4222:
[----:B------:R-:W-:Y:S05]  /*f690*/  BSYNC.RECONVERGENT B2 ;  /* 0x0000000000027941 */ /* 0x000fea0003800200 */
.L_x_4221:
        /* <DEDUP_REMOVED lines=22> */
.L_x_4232:
        /* <DEDUP_REMOVED lines=13> */
.L_x_4234:
[----:B------:R-:W-:Y:S05]  /*f8d0*/  BSYNC.RECONVERGENT B4 ;  /* 0x0000000000047941 */ /* 0x000fea0003800200 */
.L_x_4233:
        /* <DEDUP_REMOVED lines=42> */
.L_x_4231:
[----:B------:R-:W-:Y:S05]  /*fb80*/  BSYNC.RECONVERGENT B3 ;  /* 0x0000000000037941 */ /* 0x000fea0003800200 */
.L_x_4230:
        /* <DEDUP_REMOVED lines=12> */
.L_x_4229:
[----:B------:R-:W-:Y:S05]  /*fc50*/  BSYNC.RECONVERGENT B2 ;  /* 0x0000000000027941 */ /* 0x000fea0003800200 */
.L_x_4228:
        /* <DEDUP_REMOVED lines=23> */
.L_x_4239:
        /* <DEDUP_REMOVED lines=13> */
.L_x_4241:
[----:B------:R-:W-:Y:S05]  /*fea0*/  BSYNC.RECONVERGENT B4 ;  /* 0x0000000000047941 */ /* 0x000fea0003800200 */
.L_x_4240:
        /* <DEDUP_REMOVED lines=42> */
.L_x_4238:
[----:B------:R-:W-:Y:S05]  /*10150*/  BSYNC.RECONVERGENT B3 ;  /* 0x0000000000037941 */ /* 0x000fea0003800200 */
.L_x_4237:
        /* <DEDUP_REMOVED lines=14> */
.L_x_4236:
[----:B------:R-:W-:Y:S05]  /*10240*/  BSYNC.RECONVERGENT B2 ;  /* 0x0000000000027941 */ /* 0x000fea0003800200 */
.L_x_4235:
[----:B------:R-:W-:Y:S02]  /*10250*/  F2FP.BF16.F32.PACK_AB R127, RZ, R182 ;  /* 0x000000b6ff7f723e */ /* 0x000fe400000010ff */
[----:B------:R-:W-:Y:S02]  /*10260*/  PRMT R126, R230, 0x5410, R231 ;  /* 0x00005410e67e7816 */ /* 0x000fe400000000e7 */
[----:B------:R-:W-:Y:S02]  /*10270*/  PRMT R125, R229, 0x5410, R228 ;  /* 0x00005410e57d7816 */ /* 0x000fe400000000e4 */
[----:B------:R-:W-:Y:S02]  /*10280*/  PRMT R124, R227, 0x5410, R226 ;  /* 0x00005410e37c7816 */ /* 0x000fe400000000e2 */
[----:B------:R-:W-:Y:S01]  /*10290*/  PRMT R127, R223, 0x5410, R127 ;  /* 0x00005410df7f7816 */ /* 0x000fe2000000007f */
[----:B------:R-:W-:Y:S06]  /*102a0*/  BRA `(.L_x_4242) ;  /* 0x0000002c002c7947 */ /* 0x000fec0003800000 */
.L_x_4185:
[----:B------:R-:W-:Y:S01]  /*102b0*/  BSSY.RECONVERGENT B2, `(.L_x_4243) ;  /* 0x0000059000027945 */ /* 0x000fe20003800200 */
[----:B------:R-:W-:Y:S01]  /*102c0*/  IMAD.MOV.U32 R175, RZ, RZ, RZ ;  /* 0x000000ffffaf7224 */ /* 0x000fe200078e00ff */
[----:B0-----:R-:W-:Y:S01]  /*102d0*/  MOV R124, R2 ;  /* 0x00000002007c7202 */ /* 0x001fe20000000f00 */
        /* <DEDUP_REMOVED lines=18> */
.L_x_4247:
        /* <DEDUP_REMOVED lines=13> */
.L_x_4249:
[----:B------:R-:W-:Y:S05]  /*104d0*/  BSYNC.RECONVERGENT B4 ;  /* 0x0000000000047941 */ /* 0x000fea0003800200 */
.L_x_4248:
        /* <DEDUP_REMOVED lines=42> */
.L_x_4246:
[----:B------:R-:W-:Y:S05]  /*10780*/  BSYNC.RECONVERGENT B3 ;  /* 0x0000000000037941 */ /* 0x000fea0003800200 */
.L_x_4245:
        /* <DEDUP_REMOVED lines=11> */
.L_x_4244:
[----:B------:R-:W-:Y:S05]  /*10840*/  BSYNC.RECONVERGENT B2 ;  /* 0x0000000000027941 */ /* 0x000fea0003800200 */
.L_x_4243:
        /* <DEDUP_REMOVED lines=18> */
.L_x_4254:
        /* <DEDUP_REMOVED lines=13> */
.L_x_4256:
[----:B------:R-:W-:Y:S05]  /*10a40*/  BSYNC.RECONVERGENT B4 ;  /* 0x0000000000047941 */ /* 0x000fea0003800200 */
.L_x_4255:
        /* <DEDUP_REMOVED lines=43> */
.L_x_4253:
[----:B------:R-:W-:Y:S05]  /*10d00*/  BSYNC.RECONVERGENT B3 ;  /* 0x0000000000037941 */ /* 0x000fea0003800200 */
.L_x_4252:
        /* <DEDUP_REMOVED lines=12> */
.L_x_4251:
[----:B------:R-:W-:Y:S05]  /*10dd0*/  BSYNC.RECONVERGENT B2 ;  /* 0x0000000000027941 */ /* 0x000fea0003800200 */
.L_x_4250:
        /* <DEDUP_REMOVED lines=18> */
.L_x_4261:
        /* <DEDUP_REMOVED lines=13> */
.L_x_4263:
[----:B------:R-:W-:Y:S05]  /*10fd0*/  BSYNC.RECONVERGENT B4 ;  /* 0x0000000000047941 */ /* 0x000fea0003800200 */
.L_x_4262:
        /* <DEDUP_REMOVED lines=43> */
.L_x_4260:
[----:B------:R-:W-:Y:S05]  /*11290*/  BSYNC.RECONVERGENT B3 ;  /* 0x0000000000037941 */ /* 0x000fea0003800200 */
.L_x_4259:
        /* <DEDUP_REMOVED lines=11> */
.L_x_4258:
[----:B------:R-:W-:Y:S05]  /*11350*/  BSYNC.RECONVERGENT B2 ;  /* 0x0000000000027941 */ /* 0x000fea0003800200 */
.L_x_4257:
        /* <DEDUP_REMOVED lines=18> */
.L_x_4268:
        /* <DEDUP_REMOVED lines=13> */
.L_x_4270:
[----:B------:R-:W-:Y:S05]  /*11550*/  BSYNC.RECONVERGENT B4 ;  /* 0x0000000000047941 */ /* 0x000fea0003800200 */
.L_x_4269:
        /* <DEDUP_REMOVED lines=43> */
.L_x_4267:
[----:B------:R-:W-:Y:S05]  /*11810*/  BSYNC.RECONVERGENT B3 ;  /* 0x0000000000037941 */ /* 0x000fea0003800200 */
.L_x_4266:
        /* <DEDUP_REMOVED lines=12> */
.L_x_4265:
[----:B------:R-:W-:Y:S05]  /*118e0*/  BSYNC.RECONVERGENT B2 ;  /* 0x0000000000027941 */ /* 0x000fea0003800200 */
.L_x_4264:
        /* <DEDUP_REMOVED lines=18> */
.L_x_4275:
        /* <DEDUP_REMOVED lines=13> */
.L_x_4277:
[----:B------:R-:W-:Y:S05]  /*11ae0*/  BSYNC.RECONVERGENT B4 ;  /* 0x0000000000047941 */ /* 0x000fea0003800200 */
.L_x_4276:
        /* <DEDUP_REMOVED lines=43> */
.L_x_4274:
[----:B------:R-:W-:Y:S05]  /*11da0*/  BSYNC.RECONVERGENT B3 ;  /* 0x0000000000037941 */ /* 0x000fea0003800200 */
.L_x_4273:
        /* <DEDUP_REMOVED lines=11> */
.L_x_4272:
[----:B------:R-:W-:Y:S05]  /*11e60*/  BSYNC.RECONVERGENT B2 ;  /* 0x0000000000027941 */ /* 0x000fea0003800200 */
.L_x_4271:
        /* <DEDUP_REMOVED lines=18> */
.L_x_4282:
        /* <DEDUP_REMOVED lines=13> */
.L_x_4284:
[----:B------:R-:W-:Y:S05]  /*12060*/  BSYNC.RECONVERGENT B4 ;  /* 0x0000000000047941 */ /* 0x000fea0003800200 */
.L_x_4283:
        /* <DEDUP_REMOVED lines=43> */
.L_x_4281:
[----:B------:R-:W-:Y:S05]  /*12320*/  BSYNC.RECONVERGENT B3 ;  /* 0x0000000000037941 */ /* 0x000fea0003800200 */
.L_x_4280:
        /* <DEDUP_REMOVED lines=12> */
.L_x_4279:
[----:B------:R-:W-:Y:S05]  /*123f0*/  BSYNC.RECONVERGENT B2 ;  /* 0x0000000000027941 */ /* 0x000fea0003800200 */
.L_x_4278:
        /* <DEDUP_REMOVED lines=18> */
.L_x_4289:
        /* <DEDUP_REMOVED lines=13> */
.L_x_4291:
[----:B------:R-:W-:Y:S05]  /*125f0*/  BSYNC.RECONVERGENT B4 ;  /* 0x0000000000047941 */ /* 0x000fea0003800200 */
.L_x_4290:
        /* <DEDUP_REMOVED lines=43> */
.L_x_4288:
[----:B------:R-:W-:Y:S05]  /*128b0*/  BSYNC.RECONVERGENT B3 ;  /* 0x0000000000037941 */ /* 0x000fea0003800200 */
.L_x_4287:
        /* <DEDUP_REMOVED lines=11> */
.L_x_4286:
[----:B------:R-:W-:Y:S05]  /*12970*/  BSYNC.RECONVERGENT B2 ;  /* 0x0000000000027941 */ /* 0x000fea0003800200 */
.L_x_4285:
        /* <DEDUP_REMOVED lines=18> */
.L_x_4296:
        /* <DEDUP_REMOVED lines=13> */
.L_x_4298:
[----:B------:R-:W-:Y:S05]  /*12b70*/  BSYNC.RECONVERGENT B4 ;  /* 0x0000000000047941 */ /* 0x000fea0003800200 */
.L_x_4297:
        /* <DEDUP_REMOVED lines=43> */
.L_x_4295:
[----:B------:R-:W-:Y:S05]  /*12e30*/  BSYNC.RECONVERGENT B3 ;  /* 0x0000000000037941 */ /* 0x000fea0003800200 */
.L_x_4294:
        /* <DEDUP_REMOVED lines=12> */
.L_x_4293:
[----:B------:R-:W-:Y:S05]  /*12f00*/  BSYNC.RECONVERGENT B2 ;  /* 0x0000000000027941 */ /* 0x000fea0003800200 */
.L_x_4292:
[----:B------:R-:W-:Y:S02]  /*12f10*/  F2FP.BF16.F32.PACK_AB R127, RZ, R182 ;  /* 0x000000b6ff7f723e */ /* 0x000fe400000010ff */
[----:B------:R-:W-:Y:S02]  /*12f20*/  PRMT R126, R229, 0x5410, R230 ;  /* 0x00005410e57e7816 */ /* 0x000fe400000000e6 */
[----:B------:R-:W-:Y:S02]  /*12f30*/  PRMT R125, R227, 0x5410, R228 ;  /* 0x00005410e37d7816 */ /* 0x000fe400000000e4 */
[----:B------:R-:W-:Y:S02]  /*12f40*/  PRMT R124, R226, 0x5410, R225 ;  /* 0x00005410e27c7816 */ /* 0x000fe400000000e1 */
[----:B------:R-:W-:-:S07]  /*12f50*/  PRMT R127, R223, 0x5410, R127 ;  /* 0x00005410df7f7816 */ /* 0x000fce000000007f */
.L_x_4242:
        /* <DEDUP_REMOVED lines=26> */
.L_x_4300:
[----:B------:R-:W-:Y:S05]  /*13100*/  BSYNC.RECONVERGENT B2 ;  /* 0x0000000000027941 */ /* 0x000fea0003800200 */
.L_x_4299:
[----:B------:R-:W-:Y:S01]  /*13110*/  VIADD R221, R221, 0x20 ;  /* 0x00000020dddd7836 */ /* 0x000fe20000000000 */
[----:B------:R-:W-:-:S07]  /*13120*/  IADD3 R219, PT, PT, R219, 0x20, RZ ;  /* 0x00000020dbdb7810 */ /* 0x000fce0007ffe0ff */
.L_x_4184:
[----:B------:R-:W-:Y:S05]  /*13130*/  BSYNC.RECONVERGENT B1 ;  /* 0x0000000000017941 */ /* 0x000fea0003800200 */
.L_x_4183:
        /* <DEDUP_REMOVED lines=17> */
[----:B0-----:R-:W-:Y:S01]  /*13250*/  @!P1 MOV R124, R2 ;  /* 0x00000002007c9202 */ /* 0x001fe20000000f00 */
        /* <DEDUP_REMOVED lines=18> */
.L_x_4308:
        /* <DEDUP_REMOVED lines=13> */
.L_x_4310:
[----:B------:R-:W-:Y:S05]  /*13450*/  BSYNC.RECONVERGENT B4 ;  /* 0x0000000000047941 */ /* 0x000fea0003800200 */
.L_x_4309:
        /* <DEDUP_REMOVED lines=42> */
.L_x_4307:
[----:B------:R-:W-:Y:S05]  /*13700*/  BSYNC.RECONVERGENT B3 ;  /* 0x0000000000037941 */ /* 0x000fea0003800200 */
.L_x_4306:
        /* <DEDUP_REMOVED lines=12> */
.L_x_4305:
[----:B------:R-:W-:Y:S05]  /*137d0*/  BSYNC.RECONVERGENT B2 ;  /* 0x0000000000027941 */ /* 0x000fea0003800200 */
.L_x_4304:
        /* <DEDUP_REMOVED lines=19> */
[--C-:B------:R-:W-:Y:S02]  /*13910*/  @!P2 IMAD.MOV.U32 R190, RZ, RZ, R186.reuse ;  /* 0x000000ffffbea224 */ /* 0x100fe400078e00ba */
[----:B------:R-:W-:Y:S02]  /*13920*/  @P2 IMAD.MOV.U32 R125, RZ, RZ, R3 ;  /* 0x000000ffff7d2224 */ /* 0x000fe400078e0003 */
[----:B------:R-:W-:Y:S01]  /*13930*/  @P2 IMAD.MOV.U32 R190, RZ, RZ, R186 ;  /* 0x000000ffffbe2224 */ /* 0x000fe200078e00ba */
[----:B------:R-:W-:Y:S06]  /*13940*/  BRA `(.L_x_4314) ;  /* 0x0000000000e47947 */ /* 0x000fec0003800000 */
.L_x_4315:
        /* <DEDUP_REMOVED lines=13> */
.L_x_4317:
[----:B------:R-:W-:Y:S05]  /*13a20*/  BSYNC.RECONVERGENT B4 ;  /* 0x0000000000047941 */ /* 0x000fea0003800200 */
.L_x_4316:
        /* <DEDUP_REMOVED lines=43> */
.L_x_4314:
[----:B------:R-:W-:Y:S05]  /*13ce0*/  BSYNC.RECONVERGENT B3 ;  /* 0x0000000000037941 */ /* 0x000fea0003800200 */
.L_x_4313:
        /* <DEDUP_REMOVED lines=14> */
.L_x_4312:
[----:B------:R-:W-:Y:S05]  /*13dd0*/  BSYNC.RECONVERGENT B2 ;  /* 0x0000000000027941 */ /* 0x000fea0003800200 */
.L_x_4311:
        /* <DEDUP_REMOVED lines=22> */
.L_x_4322:
        /* <DEDUP_REMOVED lines=13> */
.L_x_4324:
[----:B------:R-:W-:Y:S05]  /*14010*/  BSYNC.RECONVERGENT B4 ;  /* 0x0000000000047941 */ /* 0x000fea0003800200 */
.L_x_4323:
        /* <DEDUP_REMOVED lines=42> */
.L_x_4321:
[----:B------:R-:W-:Y:S05]  /*142c0*/  BSYNC.RECONVERGENT B3 ;  /* 0x0000000000037941 */ /* 0x000fea0003800200 */
.L_x_4320:
        /* <DEDUP_REMOVED lines=12> */
.L_x_4319:
[----:B------:R-:W-:Y:S05]  /*14390*/  BSYNC.RECONVERGENT B2 ;  /* 0x0000000000027941 */ /* 0x000fea0003800200 */
.L_x_4318:
        /* <DEDUP_REMOVED lines=23> */
.L_x_4329:
        /* <DEDUP_REMOVED lines=13> */
.L_x_4331:
[----:B------:R-:W-:Y:S05]  /*145e0*/  BSYNC.RECONVERGENT B4 ;  /* 0x0000000000047941 */ /* 0x000fea0003800200 */
.L_x_4330:
        /* <DEDUP_REMOVED lines=43> */
.L_x_4328:
[----:B------:R-:W-:Y:S05]  /*148a0*/  BSYNC.RECONVERGENT B3 ;  /* 0x0000000000037941 */ /* 0x000fea0003800200 */
.L_x_4327:
        /* <DEDUP_REMOVED lines=14> */
.L_x_4326:
[----:B------:R-:W-:Y:S05]  /*14990*/  BSYNC.RECONVERGENT B2 ;  /* 0x0000000000027941 */ /* 0x000fea0003800200 */
.L_x_4325:
        /* <DEDUP_REMOVED lines=22> */
.L_x_4336:
        /* <DEDUP_REMOVED lines=13> */
.L_x_4338:
[----:B------:R-:W-:Y:S05]  /*14bd0*/  BSYNC.RECONVERGENT B4 ;  /* 0x0000000000047941 */ /* 0x000fea0003800200 */
.L_x_4337:
        /* <DEDUP_REMOVED lines=42> */
.L_x_4335:
[----:B------:R-:W-:Y:S05]  /*14e80*/  BSYNC.RECONVERGENT B3 ;  /* 0x0000000000037941 */ /* 0x000fea0003800200 */
.L_x_4334:
        /* <DEDUP_REMOVED lines=12> */
.L_x_4333:
[----:B------:R-:W-:Y:S05]  /*14f50*/  BSYNC.RECONVERGENT B2 ;  /* 0x0000000000027941 */ /* 0x000fea0003800200 */
.L_x_4332:
        /* <DEDUP_REMOVED lines=23> */
.L_x_4343:
        /* <DEDUP_REMOVED lines=13> */
.L_x_4345:
[----:B------:R-:W-:Y:S05]  /*151a0*/  BSYNC.RECONVERGENT B4 ;  /* 0x0000000000047941 */ /* 0x000fea0003800200 */
.L_x_4344:
        /* <DEDUP_REMOVED lines=43> */
.L_x_4342:
[----:B------:R-:W-:Y:S05]  /*15460*/  BSYNC.RECONVERGENT B3 ;  /* 0x0000000000037941 */ /* 0x000fea0003800200 */
.L_x_4341:
        /* <DEDUP_REMOVED lines=14> */
.L_x_4340:
[----:B------:R-:W-:Y:S05]  /*15550*/  BSYNC.RECONVERGENT B2 ;  /* 0x0000000000027941 */ /* 0x000fea0003800200 */
.L_x_4339:
        /* <DEDUP_REMOVED lines=22> */
.L_x_4350:
        /* <DEDUP_REMOVED lines=13> */
.L_x_4352:
[----:B------:R-:W-:Y:S05]  /*15790*/  BSYNC.RECONVERGENT B4 ;  /* 0x0000000000047941 */ /* 0x000fea0003800200 */
.L_x_4351:
        /* <DEDUP_REMOVED lines=42> */
.L_x_4349:
[----:B------:R-:W-:Y:S05]  /*15a40*/  BSYNC.RECONVERGENT B3 ;  /* 0x0000000000037941 */ /* 0x000fea0003800200 */
.L_x_4348:
        /* <DEDUP_REMOVED lines=12> */
.L_x_4347:
[----:B------:R-:W-:Y:S05]  /*15b10*/  BSYNC.RECONVERGENT B2 ;  /* 0x0000000000027941 */ /* 0x000fea0003800200 */
.L_x_4346:
        /* <DEDUP_REMOVED lines=23> */
.L_x_4357:
        /* <DEDUP_REMOVED lines=13> */
.L_x_4359:
[----:B------:R-:W-:Y:S05]  /*15d60*/  BSYNC.RECONVERGENT B4 ;  /* 0x0000000000047941 */ /* 0x000fea0003800200 */
.L_x_4358:
        /* <DEDUP_REMOVED lines=42> */
.L_x_4356:
[----:B------:R-:W-:Y:S05]  /*16010*/  BSYNC.RECONVERGENT B3 ;  /* 0x0000000000037941 */ /* 0x000fea0003800200 */
.L_x_4355:
        /* <DEDUP_REMOVED lines=14> */
.L_x_4354:
[----:B------:R-:W-:Y:S05]  /*16100*/  BSYNC.RECONVERGENT B2 ;  /* 0x0000000000027941 */ /* 0x000fea0003800200 */
.L_x_4353:
[----:B------:R-:W-:Y:S02]  /*16110*/  F2FP.BF16.F32.PACK_AB R127, RZ, R190 ;  /* 0x000000beff7f723e */ /* 0x000fe400000010ff */
[----:B------:R-:W-:Y:S02]  /*16120*/  PRMT R126, R230, 0x5410, R231 ;  /* 0x00005410e67e7816 */ /* 0x000fe400000000e7 */
[----:B------:R-:W-:Y:S02]  /*16130*/  PRMT R125, R229, 0x5410, R228 ;  /* 0x00005410e57d7816 */ /* 0x000fe400000000e4 */
[----:B------:R-:W-:Y:S02]  /*16140*/  PRMT R124, R227, 0x5410, R226 ;  /* 0x00005410e37c7816 */ /* 0x000fe400000000e2 */
[----:B------:R-:W-:Y:S01]  /*16150*/  PRMT R127, R223, 0x5410, R127 ;  /* 0x00005410df7f7816 */ /* 0x000fe2000000007f */
[----:B------:R-:W-:Y:S06]  /*16160*/  BRA `(.L_x_4360) ;  /* 0x0000002c002c7947 */ /* 0x000fec0003800000 */
.L_x_4303:
[----:B------:R-:W-:Y:S01]  /*16170*/  BSSY.RECONVERGENT B2, `(.L_x_4361) ;  /* 0x0000059000027945 */ /* 0x000fe20003800200 */
[----:B------:R-:W-:Y:S01]  /*16180*/  IMAD.MOV.U32 R183, RZ, RZ, RZ ;  /* 0x000000ffffb77224 */ /* 0x000fe200078e00ff */
[----:B------:R-:W-:Y:S01]  /*16190*/  MOV R224, R216 ;  /* 0x000000d800e07202 */ /* 0x000fe20000000f00 */
[----:B0-----:R-:W-:Y:S01]  /*161a0*/  IMAD.MOV.U32 R124, RZ, RZ, R2 ;  /* 0x000000ffff7c7224 */ /* 0x001fe200078e0002 */
        /* <DEDUP_REMOVED lines=17> */
.L_x_4365:
        /* <DEDUP_REMOVED lines=13> */
.L_x_4367:
[----:B------:R-:W-:Y:S05]  /*16390*/  BSYNC.RECONVERGENT B4 ;  /* 0x0000000000047941 */ /* 0x000fea0003800200 */
.L_x_4366:
        /* <DEDUP_REMOVED lines=42> */
.L_x_4364:
[----:B------:R-:W-:Y:S05]  /*16640*/  BSYNC.RECONVERGENT B3 ;  /* 0x0000000000037941 */ /* 0x000fea0003800200 */
.L_x_4363:
        /* <DEDUP_REMOVED lines=11> */
.L_x_4362:
[----:B------:R-:W-:Y:S05]  /*16700*/  BSYNC.RECONVERGENT B2 ;  /* 0x0000000000027941 */ /* 0x000fea0003800200 */
.L_x_4361:
        /* <DEDUP_REMOVED lines=18> */
.L_x_4372:
        /* <DEDUP_REMOVED lines=13> */
.L_x_4374:
[----:B------:R-:W-:Y:S05]  /*16900*/  BSYNC.RECONVERGENT B4 ;  /* 0x0000000000047941 */ /* 0x000fea0003800200 */
.L_x_4373:
        /* <DEDUP_REMOVED lines=43> */
.L_x_4371:
[----:B------:R-:W-:Y:S05]  /*16bc0*/  BSYNC.RECONVERGENT B3 ;  /* 0x0000000000037941 */ /* 0x000fea0003800200 */
.L_x_4370:
        /* <DEDUP_REMOVED lines=12> */
.L_x_4369:
[----:B------:R-:W-:Y:S05]  /*16c90*/  BSYNC.RECONVERGENT B2 ;  /* 0x0000000000027941 */ /* 0x000fea0003800200 */
.L_x_4368:
        /* <DEDUP_REMOVED lines=18> */
.L_x_4379:
        /* <DEDUP_REMOVED lines=13> */
.L_x_4381:
[----:B------:R-:W-:Y:S05]  /*16e90*/  BSYNC.RECONVERGENT B4 ;  /* 0x0000000000047941 */ /* 0x000fea0003800200 */
.L_x_4380:
        /* <DEDUP_REMOVED lines=43> */
.L_x_4378:
[----:B------:R-:W-:Y:S05]  /*17150*/  BSYNC.RECONVERGENT B3 ;  /* 0x0000000000037941 */ /* 0x000fea0003800200 */
.L_x_4377:
        /* <DEDUP_REMOVED lines=11> */
.L_x_4376:
[----:B------:R-:W-:Y:S05]  /*17210*/  BSYNC.RECONVERGENT B2 ;  /* 0x0000000000027941 */ /* 0x000fea0003800200 */
.L_x_4375:
        /* <DEDUP_REMOVED lines=18> */
.L_x_4386:
        /* <DEDUP_REMOVED lines=13> */
.L_x_4388:
[----:B------:R-:W-:Y:S05]  /*17410*/  BSYNC.RECONVERGENT B4 ;  /* 0x0000000000047941 */ /* 0x000fea0003800200 */
.L_x_4387:
        /* <DEDUP_REMOVED lines=43> */
.L_x_4385:
[----:B------:R-:W-:Y:S05]  /*176d0*/  BSYNC.RECONVERGENT B3 ;  /* 0x0000000000037941 */ /* 0x000fea0003800200 */
.L_x_4384:
        /* <DEDUP_REMOVED lines=12> */
.L_x_4383:
[----:B------:R-:W-:Y:S05]  /*177a0*/  BSYNC.RECONVERGENT B2 ;  /* 0x0000000000027941 */ /* 0x000fea0003800200 */
.L_x_4382:
        /* <DEDUP_REMOVED lines=18> */
.L_x_4393:
        /* <DEDUP_REMOVED lines=13> */
.L_x_4395:
[----:B------:R-:W-:Y:S05]  /*179a0*/  BSYNC.RECONVERGENT B4 ;  /* 0x0000000000047941 */ /* 0x000fea0003800200 */
.L_x_4394:
        /* <DEDUP_REMOVED lines=43> */
.L_x_4392:
[----:B------:R-:W-:Y:S05]  /*17c60*/  BSYNC.RECONVERGENT B3 ;  /* 0x0000000000037941 */ /* 0x000fea0003800200 */
.L_x_4391:
        /* <DEDUP_REMOVED lines=11> */
.L_x_4390:
[----:B------:R-:W-:Y:S05]  /*17d20*/  BSYNC.RECONVERGENT B2 ;  /* 0x0000000000027941 */ /* 0x000fea0003800200 */
.L_x_4389:
        /* <DEDUP_REMOVED lines=18> */
.L_x_4400:
        /* <DEDUP_REMOVED lines=13> */
.L_x_4402:
[----:B------:R-:W-:Y:S05]  /*17f20*/  BSYNC.RECONVERGENT B4 ;  /* 0x0000000000047941 */ /* 0x000fea0003800200 */
.L_x_4401:
        /* <DEDUP_REMOVED lines=43> */
.L_x_4399:
[----:B------:R-:W-:Y:S05]  /*181e0*/  BSYNC.RECONVERGENT B3 ;  /* 0x0000000000037941 */ /* 0x000fea0003800200 */
.L_x_4398:
        /* <DEDUP_REMOVED lines=12> */
.L_x_4397:
[----:B------:R-:W-:Y:S05]  /*182b0*/  BSYNC.RECONVERGENT B2 ;  /* 0x0000000000027941 */ /* 0x000fea0003800200 */
.L_x_4396:
        /* <DEDUP_REMOVED lines=18> */
.L_x_4407:
        /* <DEDUP_REMOVED lines=13> */
.L_x_4409:
[----:B------:R-:W-:Y:S05]  /*184b0*/  BSYNC.RECONVERGENT B4 ;  /* 0x0000000000047941 */ /* 0x000fea0003800200 */
.L_x_4408:
        /* <DEDUP_REMOVED lines=43> */
.L_x_4406:
[----:B------:R-:W-:Y:S05]  /*18770*/  BSYNC.RECONVERGENT B3 ;  /* 0x0000000000037941 */ /* 0x000fea0003800200 */
.L_x_4405:
        /* <DEDUP_REMOVED lines=11> */
.L_x_4404:
[----:B------:R-:W-:Y:S05]  /*18830*/  BSYNC.RECONVERGENT B2 ;  /* 0x0000000000027941 */ /* 0x000fea0003800200 */
.L_x_4403:
        /* <DEDUP_REMOVED lines=18> */
.L_x_4414:
        /* <DEDUP_REMOVED lines=13> */
.L_x_4416:
[----:B------:R-:W-:Y:S05]  /*18a30*/  BSYNC.RECONVERGENT B4 ;  /* 0x0000000000047941 */ /* 0x000fea0003800200 */
.L_x_4415:
        /* <DEDUP_REMOVED lines=43> */
.L_x_4413:
[----:B------:R-:W-:Y:S05]  /*18cf0*/  BSYNC.RECONVERGENT B3 ;  /* 0x0000000000037941 */ /* 0x000fea0003800200 */
.L_x_4412:
        /* <DEDUP_REMOVED lines=12> */
.L_x_4411:
[----:B------:R-:W-:Y:S05]  /*18dc0*/  BSYNC.RECONVERGENT B2 ;  /* 0x0000000000027941 */ /* 0x000fea0003800200 */
.L_x_4410:
[----:B------:R-:W-:Y:S02]  /*18dd0*/  F2FP.BF16.F32.PACK_AB R127, RZ, R190 ;  /* 0x000000beff7f723e */ /* 0x000fe400000010ff */
[----:B------:R-:W-:Y:S02]  /*18de0*/  PRMT R126, R229, 0x5410, R230 ;  /* 0x00005410e57e7816 */ /* 0x000fe400000000e6 */
[----:B------:R-:W-:Y:S02]  /*18df0*/  PRMT R125, R227, 0x5410, R228 ;  /* 0x00005410e37d7816 */ /* 0x000fe400000000e4 */
[----:B------:R-:W-:Y:S02]  /*18e00*/  PRMT R124, R226, 0x5410, R225 ;  /* 0x00005410e27c7816 */ /* 0x000fe400000000e1 */
[----:B------:R-:W-:-:S07]  /*18e10*/  PRMT R127, R223, 0x5410, R127 ;  /* 0x00005410df7f7816 */ /* 0x000fce000000007f */
.L_x_4360:
[----:B------:R-:W0:Y:S01]  /*18e20*/  LDC.64 R226, c[0x0][0x3a8] ;  /* 0x0000ea00ffe27b82 */ /* 0x000e220000000a00 */
[----:B------:R-:W-:Y:S01]  /*18e30*/  BSSY.RECONVERGENT B2, `(.L_x_4417) ;  /* 0x0000019000027945 */ /* 0x000fe20003800200 */
[----:B------:R-:W-:Y:S02]  /*18e40*/  IMAD.MOV.U32 R216, RZ, RZ, R224 ;  /* 0x000000ffffd87224 */ /* 0x000fe400078e00e0 */
        /* <DEDUP_REMOVED lines=23> */
.L_x_4418:
[----:B------:R-:W-:Y:S05]  /*18fc0*/  BSYNC.RECONVERGENT B2 ;  /* 0x0000000000027941 */ /* 0x000fea0003800200 */
.L_x_4417:
[----:B------:R-:W-:Y:S01]  /*18fd0*/  IADD3 R221, PT, PT, R221, 0x20, RZ ;  /* 0x00000020dddd7810 */ /* 0x000fe20007ffe0ff */
[----:B------:R-:W-:-:S07]  /*18fe0*/  VIADD R219, R219, 0x20 ;  /* 0x00000020dbdb7836 */ /* 0x000fce0000000000 */
.L_x_4302:
[----:B------:R-:W-:Y:S05]  /*18ff0*/  BSYNC.RECONVERGENT B1 ;  /* 0x0000000000017941 */ /* 0x000fea0003800200 */
.L_x_4301:
        /* <DEDUP_REMOVED lines=36> */
.L_x_4426:
        /* <DEDUP_REMOVED lines=13> */
.L_x_4428:
[----:B------:R-:W-:Y:S05]  /*19310*/  BSYNC.RECONVERGENT B4 ;  /* 0x0000000000047941 */ /* 0x000fea0003800200 */
.L_x_4427:
        /* <DEDUP_REMOVED lines=42> */
.L_x_4425:
[----:B------:R-:W-:Y:S05]  /*195c0*/  BSYNC.RECONVERGENT B3 ;  /* 0x0000000000037941 */ /* 0x000fea0003800200 */
.L_x_4424:
[----:B------:R-:W-:Y:S01]  /*195d0*/  I2FP.F32.U32 R2, R125 ;  /* 0x0000007d00027245 */ /* 0x000fe20000201000 */
[----:B------:R-:W-:Y:S02]  /*195e0*/  HFMA2 R125, -RZ, RZ, 0.1171875, 0 ;  /* 0x2f800000ff7d7431 */ /* 0x000fe400000001ff */
[----:B------:R-:W-:-:S04]  /*195f0*/  IMAD.U32 R126, R48, 0x10000, RZ ;  /* 0x00010000307e7824 */ /* 0x000fc800078e00ff */
[----:B------:R-:W-:-:S04]  /*19600*/  FMUL.FTZ R126, R126, UR13 ;  /* 0x0000000d7e7e7c20 */ /* 0x000fc80008410000 */
[----:B------:R-:W-:Y:S01]  /*19610*/  FMUL.FTZ R126, R126, UR12 ;  /* 0x0000000c7e7e7c20 */ /* 0x000fe20008410000 */
[----:B------:R-:W-:-:S05]  /*19620*/  FFMA.FTZ R2, R2, R125, 1.1641532182693481445e-10 ;  /* 0x2f00000002027423 */ /* 0x000fca000001007d */
[----:B------:R-:W-:Y:S01]  /*19630*/  FSETP.GTU.FTZ.AND P2, PT, R2, UR10, PT ;  /* 0x0000000a02007c0b */ /* 0x000fe2000bf5c000 */
[----:B------:R-:W-:-:S03]  /*19640*/  IMAD.U32 R2, R64, 0x10000, RZ ;  /* 0x0001000040027824 */ /* 0x000fc600078e00ff */
[----:B------:R-:W-:Y:S02]  /*19650*/  FSEL R191, R126, RZ, !P2 ;  /* 0x000000ff7ebf7208 */ /* 0x000fe40005000000 */
[----:B------:R-:W-:Y:S02]  /*19660*/  SHF.L.U32 R126, R44, 0x10, RZ ;  /* 0x000000102c7e7819 */ /* 0x000fe400000006ff */
[----:B------:R-:W-:-:S03]  /*19670*/  SEL R152, RZ, 0x1, P2 ;  /* 0x00000001ff987807 */ /* 0x000fc60001000000 */
[----:B------:R-:W-:-:S07]  /*19680*/  FFMA.FTZ R191, R191, R2, R126 ;  /* 0x00000002bfbf7223 */ /* 0x000fce000001007e */
.L_x_4423:
[----:B------:R-:W-:Y:S05]  /*19690*/  BSYNC.RECONVERGENT B2 ;  /* 0x0000000000027941 */ /* 0x000fea0003800200 */
.L_x_4422:
        /* <DEDUP_REMOVED lines=23> */
.L_x_4433:
        /* <DEDUP_REMOVED lines=13> */
.L_x_4435:
[----:B------:R-:W-:Y:S05]  /*198e0*/  BSYNC.RECONVERGENT B4 ;  /* 0x0000000000047941 */ /* 0x000fea0003800200 */
.L_x_4434:
        /* <DEDUP_REMOVED lines=43> */
.L_x_4432:
[----:B------:R-:W-:Y:S05]  /*19ba0*/  BSYNC.RECONVERGENT B3 ;  /* 0x0000000000037941 */ /* 0x000fea0003800200 */
.L_x_4431:
[----:B------:R-:W-:Y:S01]  /*19bb0*/  I2FP.F32.U32 R124, R125 ;  /* 0x0000007d007c7245 */ /* 0x000fe20000201000 */
[----:B------:R-:W-:Y:S01]  /*19bc0*/  HFMA2 R125, -RZ, RZ, 0.1171875, 0 ;  /* 0x2f800000ff7d7431 */ /* 0x000fe200000001ff */
[----:B------:R-:W-:-:S05]  /*19bd0*/  PRMT R126, R48, 0x7632, R126 ;  /* 0x00007632307e7816 */ /* 0x000fca000000007e */
[----:B------:R-:W-:Y:S02]  /*19be0*/  IMAD.U32 R126, R126, 0x10000, RZ ;  /* 0x000100007e7e7824 */ /* 0x000fe400078e00ff */
[----:B------:R-:W-:Y:S02]  /*19bf0*/  FFMA.FTZ R124, R124, R125, 1.1641532182693481445e-10 ;  /* 0x2f0000007c7c7423 */ /* 0x000fe4000001007d */
[----:B------:R-:W-:Y:S01]  /*19c00*/  FMUL.FTZ R126, R126, UR13 ;  /* 0x0000000d7e7e7c20 */ /* 0x000fe20008410000 */
[----:B------:R-:W-:-:S03]  /*19c10*/  IMAD.U32 R125, R132, 0x10000, RZ ;  /* 0x00010000847d7824 */ /* 0x000fc600078e00ff */
[----:B------:R-:W-:Y:S01]  /*19c20*/  FMUL.FTZ R126, R126, UR12 ;  /* 0x0000000c7e7e7c20 */ /* 0x000fe20008410000 */
[----:B------:R-:W-:Y:S02]  /*19c30*/  FSETP.GTU.FTZ.AND P2, PT, R124, UR10, PT ;  /* 0x0000000a7c007c0b */ /* 0x000fe4000bf5c000 */
[----:B------:R-:W-:Y:S02]  /*19c40*/  PRMT R124, R44, 0x7632, R124 ;  /* 0x000076322c7c7816 */ /* 0x000fe4000000007c */
[----:B------:R-:W-:Y:S02]  /*19c50*/  FSEL R126, R126, RZ, !P2 ;  /* 0x000000ff7e7e7208 */ /* 0x000fe40005000000 */
[----:B------:R-:W-:Y:S02]  /*19c60*/  SHF.L.U32 R127, R124, 0x10, RZ ;  /* 0x000000107c7f7819 */ /* 0x000fe400000006ff */
[----:B------:R-:W-:-:S03]  /*19c70*/  SEL R154, RZ, 0x1, P2 ;  /* 0x00000001ff9a7807 */ /* 0x000fc60001000000 */
[----:B------:R-:W-:-:S07]  /*19c80*/  FFMA.FTZ R192, R126, R125, R127 ;  /* 0x0000007d7ec07223 */ /* 0x000fce000001007f */
.L_x_4430:
[----:B------:R-:W-:Y:S05]  /*19c90*/  BSYNC.RECONVERGENT B2 ;  /* 0x0000000000027941 */ /* 0x000fea0003800200 */
.L_x_4429:
        /* <DEDUP_REMOVED lines=22> */
.L_x_4440:
        /* <DEDUP_REMOVED lines=13> */
.L_x_4442:
[----:B------:R-:W-:Y:S05]  /*19ed0*/  BSYNC.RECONVERGENT B4 ;  /* 0x0000000000047941 */ /* 0x000fea0003800200 */
.L_x_4441:
        /* <DEDUP_REMOVED lines=42> */
.L_x_4439:
[----:B------:R-:W-:Y:S05]  /*1a180*/  BSYNC.RECONVERGENT B3 ;  /* 0x0000000000037941 */ /* 0x000fea0003800200 */
.L_x_4438:
[----:B------:R-:W-:Y:S01]  /*1a190*/  I2FP.F32.U32 R2, R125 ;  /* 0x0000007d00027245 */ /* 0x000fe20000201000 */
[----:B------:R-:W-:Y:S01]  /*1a1a0*/  IMAD.MOV.U32 R125, RZ, RZ, 0x2f800000 ;  /* 0x2f800000ff7d7424 */ /* 0x000fe200078e00ff */
[----:B------:R-:W-:-:S03]  /*1a1b0*/  SHF.L.U32 R126, R49, 0x10, RZ ;  /* 0x00000010317e7819 */ /* 0x000fc600000006ff */
[----:B------:R-:W-:Y:S02]  /*1a1c0*/  FFMA.FTZ R2, R2, R125, 1.1641532182693481445e-10 ;  /* 0x2f00000002027423 */ /* 0x000fe4000001007d */
[----:B------:R-:W-:-:S03]  /*1a1d0*/  FMUL.FTZ R126, R126, UR13 ;  /* 0x0000000d7e7e7c20 */ /* 0x000fc60008410000 */
[----:B------:R-:W-:Y:S01]  /*1a1e0*/  FSETP.GTU.FTZ.AND P2, PT, R2, UR10, PT ;  /* 0x0000000a02007c0b */ /* 0x000fe2000bf5c000 */
[----:B------:R-:W-:Y:S01]  /*1a1f0*/  FMUL.FTZ R126, R126, UR12 ;  /* 0x0000000c7e7e7c20 */ /* 0x000fe20008410000 */
[----:B------:R-:W-:Y:S02]  /*1a200*/  IMAD.U32 R2, R65, 0x10000, RZ ;  /* 0x0001000041027824 */ /* 0x000fe400078e00ff */
[----:B------:R-:W-:Y:S02]  /*1a210*/  SEL R156, RZ, 0x1, P2 ;  /* 0x00000001ff9c7807 */ /* 0x000fe40001000000 */
[----:B------:R-:W-:Y:S01]  /*1a220*/  FSEL R193, R126, RZ, !P2 ;  /* 0x000000ff7ec17208 */ /* 0x000fe20005000000 */
[----:B------:R-:W-:-:S04]  /*1a230*/  IMAD.U32 R126, R45, 0x10000, RZ ;  /* 0x000100002d7e7824 */ /* 0x000fc800078e00ff */
[----:B------:R-:W-:-:S07]  /*1a240*/  FFMA.FTZ R193, R193, R2, R126 ;  /* 0x00000002c1c17223 */ /* 0x000fce000001007e */
.L_x_4437:
[----:B------:R-:W-:Y:S05]  /*1a250*/  BSYNC.RECONVERGENT B2 ;  /* 0x0000000000027941 */ /* 0x000fea0003800200 */
.L_x_4436:
        /* <DEDUP_REMOVED lines=23> */
.L_x_4447:
        /* <DEDUP_REMOVED lines=13> */
.L_x_4449:
[----:B------:R-:W-:Y:S05]  /*1a4a0*/  BSYNC.RECONVERGENT B4 ;  /* 0x0000000000047941 */ /* 0x000fea0003800200 */
.L_x_4448:
        /* <DEDUP_REMOVED lines=43> */
.L_x_4446:
[----:B------:R-:W-:Y:S05]  /*1a760*/  BSYNC.RECONVERGENT B3 ;  /* 0x0000000000037941 */ /* 0x000fea0003800200 */
.L_x_4445:
[----:B------:R-:W-:Y:S02]  /*1a770*/  PRMT R126, R49, 0x7632, R126 ;  /* 0x00007632317e7816 */ /* 0x000fe4000000007e */
[----:B------:R-:W-:Y:S01]  /*1a780*/  I2FP.F32.U32 R124, R125 ;  /* 0x0000007d007c7245 */ /* 0x000fe20000201000 */
[----:B------:R-:W-:Y:S01]  /*1a790*/  IMAD.MOV.U32 R125, RZ, RZ, 0x2f800000 ;  /* 0x2f800000ff7d7424 */ /* 0x000fe200078e00ff */
[----:B------:R-:W-:-:S03]  /*1a7a0*/  SHF.L.U32 R126, R126, 0x10, RZ ;  /* 0x000000107e7e7819 */ /* 0x000fc600000006ff */
[----:B------:R-:W-:Y:S01]  /*1a7b0*/  FFMA.FTZ R124, R124, R125, 1.1641532182693481445e-10 ;  /* 0x2f0000007c7c7423 */ /* 0x000fe2000001007d */
[----:B------:R-:W-:Y:S02]  /*1a7c0*/  IMAD.U32 R125, R131, 0x10000, RZ ;  /* 0x00010000837d7824 */ /* 0x000fe400078e00ff */
[----:B------:R-:W-:Y:S02]  /*1a7d0*/  FMUL.FTZ R126, R126, UR13 ;  /* 0x0000000d7e7e7c20 */ /* 0x000fe40008410000 */
[----:B------:R-:W-:Y:S02]  /*1a7e0*/  FSETP.GTU.FTZ.AND P2, PT, R124, UR10, PT ;  /* 0x0000000a7c007c0b */ /* 0x000fe4000bf5c000 */
[----:B------:R-:W-:Y:S01]  /*1a7f0*/  FMUL.FTZ R126, R126, UR12 ;  /* 0x0000000c7e7e7c20 */ /* 0x000fe20008410000 */
[----:B------:R-:W-:Y:S02]  /*1a800*/  PRMT R124, R45, 0x7632, R124 ;  /* 0x000076322d7c7816 */ /* 0x000fe4000000007c */
[----:B------:R-:W-:-:S02]  /*1a810*/  SEL R158, RZ, 0x1, P2 ;  /* 0x00000001ff9e7807 */ /* 0x000fc40001000000 */
[----:B------:R-:W-:Y:S01]  /*1a820*/  FSEL R126, R126, RZ, !P2 ;  /* 0x000000ff7e7e7208 */ /* 0x000fe20005000000 */
[----:B------:R-:W-:-:S04]  /*1a830*/  IMAD.U32 R127, R124, 0x10000, RZ ;  /* 0x000100007c7f7824 */ /* 0x000fc800078e00ff */
[----:B------:R-:W-:-:S07]  /*1a840*/  FFMA.FTZ R194, R126, R125, R127 ;  /* 0x0000007d7ec27223 */ /* 0x000fce000001007f */
.L_x_4444:
[----:B------:R-:W-:Y:S05]  /*1a850*/  BSYNC.RECONVERGENT B2 ;  /* 0x0000000000027941 */ /* 0x000fea0003800200 */
.L_x_4443:
        /* <DEDUP_REMOVED lines=22> */
.L_x_4454:
        /* <DEDUP_REMOVED lines=13> */
.L_x_4456:
[----:B------:R-:W-:Y:S05]  /*1aa90*/  BSYNC.RECONVERGENT B4 ;  /* 0x0000000000047941 */ /* 0x000fea0003800200 */
.L_x_4455:
        /* <DEDUP_REMOVED lines=42> */
.L_x_4453:
[----:B------:R-:W-:Y:S05]  /*1ad40*/  BSYNC.RECONVERGENT B3 ;  /* 0x0000000000037941 */ /* 0x000fea0003800200 */
.L_x_4452:
[----:B------:R-:W-:Y:S01]  /*1ad50*/  I2FP.F32.U32 R2, R125 ;  /* 0x0000007d00027245 */ /* 0x000fe20000201000 */
[----:B------:R-:W-:Y:S02]  /*1ad60*/  HFMA2 R125, -RZ, RZ, 0.1171875, 0 ;  /* 0x2f800000ff7d7431 */ /* 0x000fe400000001ff */
[----:B------:R-:W-:-:S04]  /*1ad70*/  IMAD.U32 R126, R50, 0x10000, RZ ;  /* 0x00010000327e7824 */ /* 0x000fc800078e00ff */
[----:B------:R-:W-:-:S04]  /*1ad80*/  FMUL.FTZ R126, R126, UR13 ;  /* 0x0000000d7e7e7c20 */ /* 0x000fc80008410000 */
[----:B------:R-:W-:Y:S01]  /*1ad90*/  FMUL.FTZ R126, R126, UR12 ;  /* 0x0000000c7e7e7c20 */ /* 0x000fe20008410000 */
[----:B------:R-:W-:-:S05]  /*1ada0*/  FFMA.FTZ R2, R2, R125, 1.1641532182693481445e-10 ;  /* 0x2f00000002027423 */ /* 0x000fca000001007d */
[----:B------:R-:W-:Y:S02]  /*1adb0*/  FSETP.GTU.FTZ.AND P2, PT, R2, UR10, PT ;  /* 0x0000000a02007c0b */ /* 0x000fe4000bf5c000 */
[----:B------:R-:W-:Y:S02]  /*1adc0*/  SHF.L.U32 R2, R66, 0x10, RZ ;  /* 0x0000001042027819 */ /* 0x000fe400000006ff */
[----:B------:R-:W-:Y:S01]  /*1add0*/  FSEL R195, R126, RZ, !P2 ;  /* 0x000000ff7ec37208 */ /* 0x000fe20005000000 */
[----:B------:R-:W-:Y:S01]  /*1ade0*/  IMAD.U32 R126, R46, 0x10000, RZ ;  /* 0x000100002e7e7824 */ /* 0x000fe200078e00ff */
[----:B------:R-:W-:-:S03]  /*1adf0*/  SEL R160, RZ, 0x1, P2 ;  /* 0x00000001ffa07807 */ /* 0x000fc60001000000 */
[----:B------:R-:W-:-:S07]  /*1ae00*/  FFMA.FTZ R195, R195, R2, R126 ;  /* 0x00000002c3c37223 */ /* 0x000fce000001007e */
.L_x_4451:
[----:B------:R-:W-:Y:S05]  /*1ae10*/  BSYNC.RECONVERGENT B2 ;  /* 0x0000000000027941 */ /* 0x000fea0003800200 */
.L_x_4450:
[----:B------:R-:W-:Y:S01]  /*1ae20*/  @!P1 PRMT R196, R46, 0x7632, R196 ;  /* 0x000076322ec49816 */ /* 0x000fe200000000c4 */
[----:B------:R-:W-:Y:S01]  /*1ae30*/  BSSY.RECONVERGENT B2, `(.L_x_4457) ;  /* 0x000005e000027945 */ /* 0x000fe20003800200 */
[----:B------:R-:W-:Y:S01]  /*1ae40*/  F2FP.BF16.F32.PACK_AB R230, RZ, R195 ;  /* 0x000000c3ffe6723e */ /* 0x000fe200000010ff */
[----:B------:R-:W-:Y:S01]  /*1ae50*/  @!P1 IMAD.MOV.U32 R2, RZ, RZ, R124 ;  /* 0x000000ffff029224 */ /* 0x000fe200078e007c */
[----:B------:R-:W-:Y:S02]  /*1ae60*/  @!P1 MOV R198, R216 ;  /* 0x000000d800c69202 */ /* 0x000fe40000000f00 */
[----:B------:R-:W-:Y:S01]  /*1ae70*/  @!P1 SHF.L.U32 R196, R196, 0x10, RZ ;  /* 0x00000010c4c49819 */ /* 0x000fe200000006ff */
        /* <DEDUP_REMOVED lines=17> */
.L_x_4461:
        /* <DEDUP_REMOVED lines=13> */
.L_x_4463:
[----:B------:R-:W-:Y:S05]  /*1b060*/  BSYNC.RECONVERGENT B4 ;  /* 0x0000000000047941 */ /* 0x000fea0003800200 */
.L_x_4462:
        /* <DEDUP_REMOVED lines=43> */
.L_x_4460:
[----:B------:R-:W-:Y:S05]  /*1b320*/  BSYNC.RECONVERGENT B3 ;  /* 0x0000000000037941 */ /* 0x000fea0003800200 */
.L_x_4459:
        /* <DEDUP_REMOVED lines=11> */
[----:B------:R-:W-:Y:S02]  /*1b3e0*/  FSEL R126, R126, RZ, !P2 ;  /* 0x000000ff7e7e7208 */ /* 0x000fe40005000000 */
[----:B------:R-:W-:-:S05]  /*1b3f0*/  SHF.L.U32 R127, R124, 0x10, RZ ;  /* 0x000000107c7f7819 */ /* 0x000fca00000006ff */
[----:B------:R-:W-:-:S07]  /*1b400*/  FFMA.FTZ R196, R126, R125, R127 ;  /* 0x0000007d7ec47223 */ /* 0x000fce000001007f */
.L_x_4458:
[----:B------:R-:W-:Y:S05]  /*1b410*/  BSYNC.RECONVERGENT B2 ;  /* 0x0000000000027941 */ /* 0x000fea0003800200 */
.L_x_4457:
        /* <DEDUP_REMOVED lines=22> */
.L_x_4468:
        /* <DEDUP_REMOVED lines=13> */
.L_x_4470:
[----:B------:R-:W-:Y:S05]  /*1b650*/  BSYNC.RECONVERGENT B4 ;  /* 0x0000000000047941 */ /* 0x000fea0003800200 */
.L_x_4469:
        /* <DEDUP_REMOVED lines=39> */
[----:B------:R-:W-:Y:S01]  /*1b8d0*/  LOP3.LUT R3, R126, UR31, R125, 0x96, !PT ;  /* 0x0000001f7e037c12 */ /* 0x000fe2000f8e967d */
[----:B------:R-:W-:Y:S01]  /*1b8e0*/  IMAD.MOV.U32 R125, RZ, RZ, R198 ;  /* 0x000000ffff7d7224 */ /* 0x000fe200078e00c6 */
[----:B------:R-:W-:-:S07]  /*1b8f0*/  LOP3.LUT R4, R2, UR32, R233, 0x96, !PT ;  /* 0x0000002002047c12 */ /* 0x000fce000f8e96e9 */
.L_x_4467:
[----:B------:R-:W-:Y:S05]  /*1b900*/  BSYNC.RECONVERGENT B3 ;  /* 0x0000000000037941 */ /* 0x000fea0003800200 */
.L_x_4466:
        /* <DEDUP_REMOVED lines=9> */
[----:B------:R-:W-:Y:S02]  /*1b9a0*/  FSEL R197, R126, RZ, !P2 ;  /* 0x000000ff7ec57208 */ /* 0x000fe40005000000 */
[----:B------:R-:W-:-:S05]  /*1b9b0*/  SHF.L.U32 R126, R47, 0x10, RZ ;  /* 0x000000102f7e7819 */ /* 0x000fca00000006ff */
[----:B------:R-:W-:-:S07]  /*1b9c0*/  FFMA.FTZ R197, R197, R2, R126 ;  /* 0x00000002c5c57223 */ /* 0x000fce000001007e */
.L_x_4465:
[----:B------:R-:W-:Y:S05]  /*1b9d0*/  BSYNC.RECONVERGENT B2 ;  /* 0x0000000000027941 */ /* 0x000fea0003800200 */
.L_x_4464:
        /* <DEDUP_REMOVED lines=23> */
.L_x_4475:
        /* <DEDUP_REMOVED lines=13> */
.L_x_4477:
[----:B------:R-:W-:Y:S05]  /*1bc20*/  BSYNC.RECONVERGENT B4 ;  /* 0x0000000000047941 */ /* 0x000fea0003800200 */
.L_x_4476:
        /* <DEDUP_REMOVED lines=42> */
.L_x_4474:
[----:B------:R-:W-:Y:S05]  /*1bed0*/  BSYNC.RECONVERGENT B3 ;  /* 0x0000000000037941 */ /* 0x000fea0003800200 */
.L_x_4473:
        /* <DEDUP_REMOVED lines=8> */
[----:B------:R-:W-:-:S02]  /*1bf60*/  SHF.L.U32 R127, R127, 0x10, RZ ;  /* 0x000000107f7f7819 */ /* 0x000fc400000006ff */
[----:B------:R-:W-:Y:S01]  /*1bf70*/  FSETP.GTU.FTZ.AND P1, PT, R124, UR10, PT ;  /* 0x0000000a7c007c0b */ /* 0x000fe2000bf3c000 */
[----:B------:R-:W-:-:S03]  /*1bf80*/  FMUL.FTZ R126, R126, UR12 ;  /* 0x0000000c7e7e7c20 */ /* 0x000fc60008410000 */
[----:B------:R-:W-:Y:S02]  /*1bf90*/  SEL R166, RZ, 0x1, P1 ;  /* 0x00000001ffa67807 */ /* 0x000fe40000800000 */
[----:B------:R-:W-:-:S05]  /*1bfa0*/  FSEL R126, R126, RZ, !P1 ;  /* 0x000000ff7e7e7208 */ /* 0x000fca0004800000 */
[----:B------:R-:W-:-:S07]  /*1bfb0*/  FFMA.FTZ R198, R126, R125, R127 ;  /* 0x0000007d7ec67223 */ /* 0x000fce000001007f */
.L_x_4472:
[----:B------:R-:W-:Y:S05]  /*1bfc0*/  BSYNC.RECONVERGENT B2 ;  /* 0x0000000000027941 */ /* 0x000fea0003800200 */
.L_x_4471:
[----:B------:R-:W-:Y:S02]  /*1bfd0*/  F2FP.BF16.F32.PACK_AB R127, RZ, R198 ;  /* 0x000000c6ff7f723e */ /* 0x000fe400000010ff */
[----:B------:R-:W-:Y:S02]  /*1bfe0*/  PRMT R126, R230, 0x5410, R231 ;  /* 0x00005410e67e7816 */ /* 0x000fe400000000e7 */
[----:B------:R-:W-:Y:S02]  /*1bff0*/  PRMT R125, R229, 0x5410, R228 ;  /* 0x00005410e57d7816 */ /* 0x000fe400000000e4 */
[----:B------:R-:W-:Y:S02]  /*1c000*/  PRMT R124, R227, 0x5410, R226 ;  /* 0x00005410e37c7816 */ /* 0x000fe400000000e2 */
[----:B------:R-:W-:Y:S01]  /*1c010*/  PRMT R127, R223, 0x5410, R127 ;  /* 0x00005410df7f7816 */ /* 0x000fe2000000007f */
[----:B------:R-:W-:Y:S06]  /*1c020*/  BRA `(.L_x_4478) ;  /* 0x0000002c002c7947 */ /* 0x000fec0003800000 */
.L_x_4421:
[----:B------:R-:W-:Y:S01]  /*1c030*/  BSSY.RECONVERGENT B2, `(.L_x_4479) ;  /* 0x0000059000027945 */ /* 0x000fe20003800200 */
[----:B------:R-:W-:Y:S01]  /*1c040*/  IMAD.MOV.U32 R191, RZ, RZ, RZ ;  /* 0x000000ffffbf7224 */ /* 0x000fe200078e00ff */
[----:B------:R-:W-:Y:S01]  /*1c050*/  MOV R224, R216 ;  /* 0x000000d800e07202 */ /* 0x000fe20000000f00 */
[----:B0-----:R-:W-:Y:S01]  /*1c060*/  IMAD.MOV.U32 R124, RZ, RZ, R2 ;  /* 0x000000ffff7c7224 */ /* 0x001fe200078e0002 */
        /* <DEDUP_REMOVED lines=17> */
.L_x_4483:
        /* <DEDUP_REMOVED lines=13> */
.L_x_4485:
[----:B------:R-:W-:Y:S05]  /*1c250*/  BSYNC.RECONVERGENT B4 ;  /* 0x0000000000047941 */ /* 0x000fea0003800200 */
.L_x_4484:
        /* <DEDUP_REMOVED lines=42> */
.L_x_4482:
[----:B------:R-:W-:Y:S05]  /*1c500*/  BSYNC.RECONVERGENT B3 ;  /* 0x0000000000037941 */ /* 0x000fea0003800200 */
.L_x_4481:
        /* <DEDUP_REMOVED lines=11> */
.L_x_4480:
[----:B------:R-:W-:Y:S05]  /*1c5c0*/  BSYNC.RECONVERGENT B2 ;  /* 0x0000000000027941 */ /* 0x000fea0003800200 */
.L_x_4479:
        /* <DEDUP_REMOVED lines=18> */
.L_x_4490:
        /* <DEDUP_REMOVED lines=13> */
.L_x_4492:
[----:B------:R-:W-:Y:S05]  /*1c7c0*/  BSYNC.RECONVERGENT B4 ;  /* 0x0000000000047941 */ /* 0x000fea0003800200 */
.L_x_4491:
        /* <DEDUP_REMOVED lines=43> */
.L_x_4489:
[----:B------:R-:W-:Y:S05]  /*1ca80*/  BSYNC.RECONVERGENT B3 ;  /* 0x0000000000037941 */ /* 0x000fea0003800200 */
.L_x_4488:
        /* <DEDUP_REMOVED lines=12> */
.L_x_4487:
[----:B------:R-:W-:Y:S05]  /*1cb50*/  BSYNC.RECONVERGENT B2 ;  /* 0x0000000000027941 */ /* 0x000fea0003800200 */
.L_x_4486:
        /* <DEDUP_REMOVED lines=18> */
.L_x_4497:
        /* <DEDUP_REMOVED lines=13> */
.L_x_4499:
[----:B------:R-:W-:Y:S05]  /*1cd50*/  BSYNC.RECONVERGENT B4 ;  /* 0x0000000000047941 */ /* 0x000fea0003800200 */
.L_x_4498:
        /* <DEDUP_REMOVED lines=42> */
[----:B------:R-:W-:-:S07]  /*1d000*/  HFMA2 R124, -RZ, RZ, 0, 0 ;  /* 0x00000000ff7c7431 */ /* 0x000fce00000001ff */
.L_x_4496:
[----:B------:R-:W-:Y:S05]  /*1d010*/  BSYNC.RECONVERGENT B3 ;  /* 0x0000000000037941 */ /* 0x000fea0003800200 */
.L_x_4495:
        /* <DEDUP_REMOVED lines=11> */
.L_x_4494:
[----:B------:R-:W-:Y:S05]  /*1d0d0*/  BSYNC.RECONVERGENT B2 ;  /* 0x0000000000027941 */ /* 0x000fea0003800200 */
.L_x_4493:
        /* <DEDUP_REMOVED lines=18> */
.L_x_4504:
        /* <DEDUP_REMOVED lines=13> */
.L_x_4506:
[----:B------:R-:W-:Y:S05]  /*1d2d0*/  BSYNC.RECONVERGENT B4 ;  /* 0x0000000000047941 */ /* 0x000fea0003800200 */
.L_x_4505:
        /* <DEDUP_REMOVED lines=43> */
.L_x_4503:
[----:B------:R-:W-:Y:S05]  /*1d590*/  BSYNC.RECONVERGENT B3 ;  /* 0x0000000000037941 */ /* 0x000fea0003800200 */
.L_x_4502:
        /* <DEDUP_REMOVED lines=12> */
.L_x_4501:
[----:B------:R-:W-:Y:S05]  /*1d660*/  BSYNC.RECONVERGENT B2 ;  /* 0x0000000000027941 */ /* 0x000fea0003800200 */
.L_x_4500:
        /* <DEDUP_REMOVED lines=18> */
.L_x_4511:
        /* <DEDUP_REMOVED lines=13> */
.L_x_4513:
[----:B------:R-:W-:Y:S05]  /*1d860*/  BSYNC.RECONVERGENT B4 ;  /* 0x0000000000047941 */ /* 0x000fea0003800200 */
.L_x_4512:
        /* <DEDUP_REMOVED lines=43> */
.L_x_4510:
[----:B------:R-:W-:Y:S05]  /*1db20*/  BSYNC.RECONVERGENT B3 ;  /* 0x0000000000037941 */ /* 0x000fea0003800200 */
.L_x_4509:
        /* <DEDUP_REMOVED lines=11> */
.L_x_4508:
[----:B------:R-:W-:Y:S05]  /*1dbe0*/  BSYNC.RECONVERGENT B2 ;  /* 0x0000000000027941 */ /* 0x000fea0003800200 */
.L_x_4507:
        /* <DEDUP_REMOVED lines=18> */
.L_x_4518:
        /* <DEDUP_REMOVED lines=13> */
.L_x_4520:
[----:B------:R-:W-:Y:S05]  /*1dde0*/  BSYNC.RECONVERGENT B4 ;  /* 0x0000000000047941 */ /* 0x000fea0003800200 */
.L_x_4519:
        /* <DEDUP_REMOVED lines=43> */
.L_x_4517:
[----:B------:R-:W-:Y:S05]  /*1e0a0*/  BSYNC.RECONVERGENT B3 ;  /* 0x0000000000037941 */ /* 0x000fea0003800200 */
.L_x_4516:
        /* <DEDUP_REMOVED lines=12> */
.L_x_4515:
[----:B------:R-:W-:Y:S05]  /*1e170*/  BSYNC.RECONVERGENT B2 ;  /* 0x0000000000027941 */ /* 0x000fea0003800200 */
.L_x_4514:
        /* <DEDUP_REMOVED lines=18> */
.L_x_4525:
        /* <DEDUP_REMOVED lines=13> */
.L_x_4527:
[----:B------:R-:W-:Y:S05]  /*1e370*/  BSYNC.RECONVERGENT B4 ;  /* 0x0000000000047941 */ /* 0x000fea0003800200 */
.L_x_4526:
        /* <DEDUP_REMOVED lines=43> */
.L_x_4524:
[----:B------:R-:W-:Y:S05]  /*1e630*/  BSYNC.RECONVERGENT B3 ;  /* 0x0000000000037941 */ /* 0x000fea0003800200 */
.L_x_4523:
        /* <DEDUP_REMOVED lines=11> */
.L_x_4522:
[----:B------:R-:W-:Y:S05]  /*1e6f0*/  BSYNC.RECONVERGENT B2 ;  /* 0x0000000000027941 */ /* 0x000fea0003800200 */
.L_x_4521:
        /* <DEDUP_REMOVED lines=18> */
.L_x_4532:
        /* <DEDUP_REMOVED lines=13> */
.L_x_4534:
[----:B------:R-:W-:Y:S05]  /*1e8f0*/  BSYNC.RECONVERGENT B4 ;  /* 0x0000000000047941 */ /* 0x000fea0003800200 */
.L_x_4533:
        /* <DEDUP_REMOVED lines=43> */
.L_x_4531:
[----:B------:R-:W-:Y:S05]  /*1ebb0*/  BSYNC.RECONVERGENT B3 ;  /* 0x0000000000037941 */ /* 0x000fea0003800200 */
.L_x_4530:
        /* <DEDUP_REMOVED lines=12> */
.L_x_4529:
[----:B------:R-:W-:Y:S05]  /*1ec80*/  BSYNC.RECONVERGENT B2 ;  /* 0x0000000000027941 */ /* 0x000fea0003800200 */
.L_x_4528:
[----:B------:R-:W-:Y:S02]  /*1ec90*/  F2FP.BF16.F32.PACK_AB R127, RZ, R198 ;  /* 0x000000c6ff7f723e */ /* 0x000fe400000010ff */
[----:B------:R-:W-:Y:S02]  /*1eca0*/  PRMT R126, R229, 0x5410, R230 ;  /* 0x00005410e57e7816 */ /* 0x000fe400000000e6 */
[----:B------:R-:W-:Y:S02]  /*1ecb0*/  PRMT R125, R227, 0x5410, R228 ;  /* 0x00005410e37d7816 */ /* 0x000fe400000000e4 */
[----:B------:R-:W-:Y:S02]  /*1ecc0*/  PRMT R124, R226, 0x5410, R225 ;  /* 0x00005410e27c7816 */ /* 0x000fe400000000e1 */
[----:B------:R-:W-:-:S07]  /*1ecd0*/  PRMT R127, R223, 0x5410, R127 ;  /* 0x00005410df7f7816 */ /* 0x000fce000000007f */
.L_x_4478:
        /* <DEDUP_REMOVED lines=26> */
.L_x_4536:
[----:B------:R-:W-:Y:S05]  /*1ee80*/  BSYNC.RECONVERGENT B2 ;  /* 0x0000000000027941 */ /* 0x000fea0003800200 */
.L_x_4535:
[----:B------:R-:W-:Y:S01]  /*1ee90*/  IADD3 R221, PT, PT, R221, 0x20, RZ ;  /* 0x00000020dddd7810 */ /* 0x000fe20007ffe0ff */
[----:B------:R-:W-:-:S07]  /*1eea0*/  VIADD R219, R219, 0x20 ;  /* 0x00000020dbdb7836 */ /* 0x000fce0000000000 */
.L_x_4420:
[----:B------:R-:W-:Y:S05]  /*1eeb0*/  BSYNC.RECONVERGENT B1 ;  /* 0x0000000000017941 */ /* 0x000fea0003800200 */
.L_x_4419:
        /* <DEDUP_REMOVED lines=17> */
[----:B------:R-:W-:Y:S01]  /*1efd0*/  @!P1 IMAD.MOV.U32 R202, RZ, RZ, R216 ;  /* 0x000000ffffca9224 */ /* 0x000fe200078e00d8 */
[----:B0-----:R-:W-:Y:S01]  /*1efe0*/  @!P1 MOV R124, R2 ;  /* 0x00000002007c9202 */ /* 0x001fe20000000f00 */
        /* <DEDUP_REMOVED lines=17> */
.L_x_4544:
        /* <DEDUP_REMOVED lines=13> */
.L_x_4546:
[----:B------:R-:W-:Y:S05]  /*1f1d0*/  BSYNC.RECONVERGENT B4 ;  /* 0x0000000000047941 */ /* 0x000fea0003800200 */
.L_x_4545:
        /* <DEDUP_REMOVED lines=42> */
.L_x_4543:
[----:B------:R-:W-:Y:S05]  /*1f480*/  BSYNC.RECONVERGENT B3 ;  /* 0x0000000000037941 */ /* 0x000fea0003800200 */
.L_x_4542:
        /* <DEDUP_REMOVED lines=12> */
.L_x_4541:
[----:B------:R-:W-:Y:S05]  /*1f550*/  BSYNC.RECONVERGENT B2 ;  /* 0x0000000000027941 */ /* 0x000fea0003800200 */
.L_x_4540:
        /* <DEDUP_REMOVED lines=23> */
.L_x_4551:
        /* <DEDUP_REMOVED lines=13> */
.L_x_4553:
[----:B------:R-:W-:Y:S05]  /*1f7a0*/  BSYNC.RECONVERGENT B4 ;  /* 0x0000000000047941 */ /* 0x000fea0003800200 */
.L_x_4552:
        /* <DEDUP_REMOVED lines=43> */
.L_x_4550:
[----:B------:R-:W-:Y:S05]  /*1fa60*/  BSYNC.RECONVERGENT B3 ;  /* 0x0000000000037941 */ /* 0x000fea0003800200 */
.L_x_4549:
        /* <DEDUP_REMOVED lines=14> */
.L_x_4548:
[----:B------:R-:W-:Y:S05]  /*1fb50*/  BSYNC.RECONVERGENT B2 ;  /* 0x0000000000027941 */ /* 0x000fea0003800200 */
.L_x_4547:
        /* <DEDUP_REMOVED lines=22> */
.L_x_4558:
        /* <DEDUP_REMOVED lines=13> */
.L_x_4560:
[----:B------:R-:W-:Y:S05]  /*1fd90*/  BSYNC.RECONVERGENT B4 ;  /* 0x0000000000047941 */ /* 0x000fea0003800200 */
.L_x_4559:
        /* <DEDUP_REMOVED lines=42> */
.L_x_4557:
[----:B------:R-:W-:Y:S05]  /*20040*/  BSYNC.RECONVERGENT B3 ;  /* 0x0000000000037941 */ /* 0x000fea0003800200 */
.L_x_4556:
        /* <DEDUP_REMOVED lines=12> */
.L_x_4555:
[----:B------:R-:W-:Y:S05]  /*20110*/  BSYNC.RECONVERGENT B2 ;  /* 0x0000000000027941 */ /* 0x000fea0003800200 */
.L_x_4554:
        /* <DEDUP_REMOVED lines=23> */
.L_x_4565:
        /* <DEDUP_REMOVED lines=13> */
.L_x_4567:
[----:B------:R-:W-:Y:S05]  /*20360*/  BSYNC.RECONVERGENT B4 ;  /* 0x0000000000047941 */ /* 0x000fea0003800200 */
.L_x_4566:
        /* <DEDUP_REMOVED lines=43> */
.L_x_4564:
[----:B------:R-:W-:Y:S05]  /*20620*/  BSYNC.RECONVERGENT B3 ;  /* 0x0000000000037941 */ /* 0x000fea0003800200 */
.L_x_4563:
[----:B------:R-:W-:Y:S01]  /*20630*/  I2FP.F32.U32 R124, R125 ;  /* 0x0000007d007c7245 */ /* 0x000fe20000201000 */
[----:B------:R-:W-:Y:S01]  /*20640*/  HFMA2 R125, -RZ, RZ, 0.1171875, 0 ;  /* 0x2f800000ff7d7431 */ /* 0x000fe200000001ff */
[----:B------:R-:W-:-:S05]  /*20650*/  PRMT R126, R49, 0x7632, R126 ;  /* 0x00007632317e7816 */ /* 0x000fca000000007e */
[----:B------:R-:W-:Y:S02]  /*20660*/  IMAD.U32 R126, R126, 0x10000, RZ ;  /* 0x000100007e7e7824 */ /* 0x000fe400078e00ff */
[----:B------:R-:W-:Y:S02]  /*20670*/  FFMA.FTZ R124, R124, R125, 1.1641532182693481445e-10 ;  /* 0x2f0000007c7c7423 */ /* 0x000fe4000001007d */
[----:B------:R-:W-:Y:S01]  /*20680*/  FMUL.FTZ R126, R126, UR13 ;  /* 0x0000000d7e7e7c20 */ /* 0x000fe20008410000 */
[----:B------:R-:W-:-:S03]  /*20690*/  SHF.L.U32 R125, R43, 0x10, RZ ;  /* 0x000000102b7d7819 */ /* 0x000fc600000006ff */
[----:B------:R-:W-:Y:S01]  /*206a0*/  FMUL.FTZ R126, R126, UR12 ;  /* 0x0000000c7e7e7c20 */ /* 0x000fe20008410000 */
[----:B------:R-:W-:Y:S02]  /*206b0*/  FSETP.GTU.FTZ.AND P2, PT, R124, UR10, PT ;  /* 0x0000000a7c007c0b */ /* 0x000fe4000bf5c000 */
[----:B------:R-:W-:Y:S02]  /*206c0*/  PRMT R124, R45, 0x7632, R124 ;  /* 0x000076322d7c7816 */ /* 0x000fe4000000007c */
[----:B------:R-:W-:Y:S02]  /*206d0*/  FSEL R126, R126, RZ, !P2 ;  /* 0x000000ff7e7e7208 */ /* 0x000fe40005000000 */
[----:B------:R-:W-:Y:S01]  /*206e0*/  SEL R158, RZ, 0x1, P2 ;  /* 0x00000001ff9e7807 */ /* 0x000fe20001000000 */
[----:B------:R-:W-:-:S04]  /*206f0*/  IMAD.U32 R127, R124, 0x10000, RZ ;  /* 0x000100007c7f7824 */ /* 0x000fc800078e00ff */
[----:B------:R-:W-:-:S07]  /*20700*/  FFMA.FTZ R202, R126, R125, R127 ;  /* 0x0000007d7eca7223 */ /* 0x000fce000001007f */
.L_x_4562:
[----:B------:R-:W-:Y:S05]  /*20710*/  BSYNC.RECONVERGENT B2 ;  /* 0x0000000000027941 */ /* 0x000fea0003800200 */
.L_x_4561:
        /* <DEDUP_REMOVED lines=22> */
.L_x_4572:
        /* <DEDUP_REMOVED lines=13> */
.L_x_4574:
[----:B------:R-:W-:Y:S05]  /*20950*/  BSYNC.RECONVERGENT B4 ;  /* 0x0000000000047941 */ /* 0x000fea0003800200 */
.L_x_4573:
        /* <DEDUP_REMOVED lines=42> */
.L_x_4571:
[----:B------:R-:W-:Y:S05]  /*20c00*/  BSYNC.RECONVERGENT B3 ;  /* 0x0000000000037941 */ /* 0x000fea0003800200 */
.L_x_4570:
        /* <DEDUP_REMOVED lines=12> */
.L_x_4569:
[----:B------:R-:W-:Y:S05]  /*20cd0*/  BSYNC.RECONVERGENT B2 ;  /* 0x0000000000027941 */ /* 0x000fea0003800200 */
.L_x_4568:
        /* <DEDUP_REMOVED lines=23> */
.L_x_4579:
        /* <DEDUP_REMOVED lines=13> */
.L_x_4581:
[----:B------:R-:W-:Y:S05]  /*20f20*/  BSYNC.RECONVERGENT B4 ;  /* 0x0000000000047941 */ /* 0x000fea0003800200 */
.L_x_4580:
        /* <DEDUP_REMOVED lines=43> */
.L_x_4578:
[----:B------:R-:W-:Y:S05]  /*211e0*/  BSYNC.RECONVERGENT B3 ;  /* 0x0000000000037941 */ /* 0x000fea0003800200 */
.L_x_4577:
        /* <DEDUP_REMOVED lines=14> */
.L_x_4576:
[----:B------:R-:W-:Y:S05]  /*212d0*/  BSYNC.RECONVERGENT B2 ;  /* 0x0000000000027941 */ /* 0x000fea0003800200 */
.L_x_4575:
        /* <DEDUP_REMOVED lines=22> */
.L_x_4586:
        /* <DEDUP_REMOVED lines=13> */
.L_x_4588:
[----:B------:R-:W-:Y:S05]  /*21510*/  BSYNC.RECONVERGENT B4 ;  /* 0x0000000000047941 */ /* 0x000fea0003800200 */
.L_x_4587:
        /* <DEDUP_REMOVED lines=42> */
.L_x_4585:
[----:B------:R-:W-:Y:S05]  /*217c0*/  BSYNC.RECONVERGENT B3 ;  /* 0x0000000000037941 */ /* 0x000fea0003800200 */
.L_x_4584:
        /* <DEDUP_REMOVED lines=12> */
.L_x_4583:
[----:B------:R-:W-:Y:S05]  /*21890*/  BSYNC.RECONVERGENT B2 ;  /* 0x0000000000027941 */ /* 0x000fea0003800200 */
.L_x_4582:
        /* <DEDUP_REMOVED lines=23> */
.L_x_4593:
        /* <DEDUP_REMOVED lines=13> */
.L_x_4595:
[----:B------:R-:W-:Y:S05]  /*21ae0*/  BSYNC.RECONVERGENT B4 ;  /* 0x0000000000047941 */ /* 0x000fea0003800200 */
.L_x_4594:
        /* <DEDUP_REMOVED lines=42> */
.L_x_4592:
[----:B------:R-:W-:Y:S05]  /*21d90*/  BSYNC.RECONVERGENT B3 ;  /* 0x0000000000037941 */ /* 0x000fea0003800200 */
.L_x_4591:
        /* <DEDUP_REMOVED lines=14> */
.L_x_4590:
[----:B------:R-:W-:Y:S05]  /*21e80*/  BSYNC.RECONVERGENT B2 ;  /* 0x0000000000027941 */ /* 0x000fea0003800200 */
.L_x_4589:
[----:B------:R-:W-:Y:S02]  /*21e90*/  F2FP.BF16.F32.PACK_AB R127, RZ, R206 ;  /* 0x000000ceff7f723e */ /* 0x000fe400000010ff */
[----:B------:R-:W-:Y:S02]  /*21ea0*/  PRMT R126, R228, 0x5410, R227 ;  /* 0x00005410e47e7816 */ /* 0x000fe400000000e3 */
[----:B------:R-:W-:Y:S02]  /*21eb0*/  PRMT R125, R226, 0x5410, R225 ;  /* 0x00005410e27d7816 */ /* 0x000fe400000000e1 */
[----:B------:R-:W-:Y:S02]  /*21ec0*/  PRMT R124, R224, 0x5410, R223 ;  /* 0x00005410e07c7816 */ /* 0x000fe400000000df */
[----:B------:R-:W-:Y:S01]  /*21ed0*/  PRMT R127, R222, 0x5410, R127 ;  /* 0x00005410de7f7816 */ /* 0x000fe2000000007f */
[----:B------:R-:W-:Y:S06]  /*21ee0*/  BRA `(.L_x_4596) ;  /* 0x0000002c00307947 */ /* 0x000fec0003800000 */
.L_x_4539:
        /* <DEDUP_REMOVED lines=21> */
.L_x_4601:
        /* <DEDUP_REMOVED lines=13> */
.L_x_4603:
[----:B------:R-:W-:Y:S05]  /*22110*/  BSYNC.RECONVERGENT B4 ;  /* 0x0000000000047941 */ /* 0x000fea0003800200 */
.L_x_4602:
        /* <DEDUP_REMOVED lines=42> */
.L_x_4600:
[----:B------:R-:W-:Y:S05]  /*223c0*/  BSYNC.RECONVERGENT B3 ;  /* 0x0000000000037941 */ /* 0x000fea0003800200 */
.L_x_4599:
        /* <DEDUP_REMOVED lines=11> */
.L_x_4598:
[----:B------:R-:W-:Y:S05]  /*22480*/  BSYNC.RECONVERGENT B2 ;  /* 0x0000000000027941 */ /* 0x000fea0003800200 */
.L_x_4597:
        /* <DEDUP_REMOVED lines=18> */
.L_x_4608:
        /* <DEDUP_REMOVED lines=13> */
.L_x_4610:
[----:B------:R-:W-:Y:S05]  /*22680*/  BSYNC.RECONVERGENT B4 ;  /* 0x0000000000047941 */ /* 0x000fea0003800200 */
.L_x_4609:
        /* <DEDUP_REMOVED lines=43> */
.L_x_4607:
[----:B------:R-:W-:Y:S05]  /*22940*/  BSYNC.RECONVERGENT B3 ;  /* 0x0000000000037941 */ /* 0x000fea0003800200 */
.L_x_4606:
        /* <DEDUP_REMOVED lines=12> */
.L_x_4605:
[----:B------:R-:W-:Y:S05]  /*22a10*/  BSYNC.RECONVERGENT B2 ;  /* 0x0000000000027941 */ /* 0x000fea0003800200 */
.L_x_4604:
        /* <DEDUP_REMOVED lines=18> */
.L_x_4615:
        /* <DEDUP_REMOVED lines=13> */
.L_x_4617:
[----:B------:R-:W-:Y:S05]  /*22c10*/  BSYNC.RECONVERGENT B4 ;  /* 0x0000000000047941 */ /* 0x000fea0003800200 */
.L_x_4616:
        /* <DEDUP_REMOVED lines=43> */
.L_x_4614:
[----:B------:R-:W-:Y:S05]  /*22ed0*/  BSYNC.RECONVERGENT B3 ;  /* 0x0000000000037941 */ /* 0x000fea0003800200 */
.L_x_4613:
        /* <DEDUP_REMOVED lines=11> */
.L_x_4612:
[----:B------:R-:W-:Y:S05]  /*22f90*/  BSYNC.RECONVERGENT B2 ;  /* 0x0000000000027941 */ /* 0x000fea0003800200 */
.L_x_4611:
        /* <DEDUP_REMOVED lines=18> */
.L_x_4622:
        /* <DEDUP_REMOVED lines=13> */
.L_x_4624:
[----:B------:R-:W-:Y:S05]  /*23190*/  BSYNC.RECONVERGENT B4 ;  /* 0x0000000000047941 */ /* 0x000fea0003800200 */
.L_x_4623:
        /* <DEDUP_REMOVED lines=43> */
.L_x_4621:
[----:B------:R-:W-:Y:S05]  /*23450*/  BSYNC.RECONVERGENT B3 ;  /* 0x0000000000037941 */ /* 0x000fea0003800200 */
.L_x_4620:
        /* <DEDUP_REMOVED lines=12> */
.L_x_4619:
[----:B------:R-:W-:Y:S05]  /*23520*/  BSYNC.RECONVERGENT B2 ;  /* 0x0000000000027941 */ /* 0x000fea0003800200 */
.L_x_4618:
        /* <DEDUP_REMOVED lines=18> */
.L_x_4629:
        /* <DEDUP_REMOVED lines=13> */
.L_x_4631:
[----:B------:R-:W-:Y:S05]  /*23720*/  BSYNC.RECONVERGENT B4 ;  /* 0x0000000000047941 */ /* 0x000fea0003800200 */
.L_x_4630:
        /* <DEDUP_REMOVED lines=43> */
.L_x_4628:
[----:B------:R-:W-:Y:S05]  /*239e0*/  BSYNC.RECONVERGENT B3 ;  /* 0x0000000000037941 */ /* 0x000fea0003800200 */
.L_x_4627:
        /* <DEDUP_REMOVED lines=11> */
.L_x_4626:
[----:B------:R-:W-:Y:S05]  /*23aa0*/  BSYNC.RECONVERGENT B2 ;  /* 0x0000000000027941 */ /* 0x000fea0003800200 */
.L_x_4625:
        /* <DEDUP_REMOVED lines=18> */
.L_x_4636:
        /* <DEDUP_REMOVED lines=13> */
.L_x_4638:
[----:B------:R-:W-:Y:S05]  /*23ca0*/  BSYNC.RECONVERGENT B4 ;  /* 0x0000000000047941 */ /* 0x000fea0003800200 */
.L_x_4637:
        /* <DEDUP_REMOVED lines=43> */
.L_x_4635:
[----:B------:R-:W-:Y:S05]  /*23f60*/  BSYNC.RECONVERGENT B3 ;  /* 0x0000000000037941 */ /* 0x000fea0003800200 */
.L_x_4634:
        /* <DEDUP_REMOVED lines=12> */
.L_x_4633:
[----:B------:R-:W-:Y:S05]  /*24030*/  BSYNC.RECONVERGENT B2 ;  /* 0x0000000000027941 */ /* 0x000fea0003800200 */
.L_x_4632:
        /* <DEDUP_REMOVED lines=18> */
.L_x_4643:
        /* <DEDUP_REMOVED lines=13> */
.L_x_4645:
[----:B------:R-:W-:Y:S05]  /*24230*/  BSYNC.RECONVERGENT B4 ;  /* 0x0000000000047941 */ /* 0x000fea0003800200 */
.L_x_4644:
        /* <DEDUP_REMOVED lines=43> */
.L_x_4642:
[----:B------:R-:W-:Y:S05]  /*244f0*/  BSYNC.RECONVERGENT B3 ;  /* 0x0000000000037941 */ /* 0x000fea0003800200 */
.L_x_4641:
        /* <DEDUP_REMOVED lines=11> */
.L_x_4640:
[----:B------:R-:W-:Y:S05]  /*245b0*/  BSYNC.RECONVERGENT B2 ;  /* 0x0000000000027941 */ /* 0x000fea0003800200 */
.L_x_4639:
        /* <DEDUP_REMOVED lines=18> */
.L_x_4650:
        /* <DEDUP_REMOVED lines=13> */
.L_x_4652:
[----:B------:R-:W-:Y:S05]  /*247b0*/  BSYNC.RECONVERGENT B4 ;  /* 0x0000000000047941 */ /* 0x000fea0003800200 */
.L_x_4651:
        /* <DEDUP_REMOVED lines=43> */
.L_x_4649:
[----:B------:R-:W-:Y:S05]  /*24a70*/  BSYNC.RECONVERGENT B3 ;  /* 0x0000000000037941 */ /* 0x000fea0003800200 */
.L_x_4648:
        /* <DEDUP_REMOVED lines=12> */
.L_x_4647:
[----:B------:R-:W-:Y:S05]  /*24b40*/  BSYNC.RECONVERGENT B2 ;  /* 0x0000000000027941 */ /* 0x000fea0003800200 */
.L_x_4646:
[----:B------:R-:W-:Y:S02]  /*24b50*/  F2FP.BF16.F32.PACK_AB R127, RZ, R206 ;  /* 0x000000ceff7f723e */ /* 0x000fe400000010ff */
[----:B------:R-:W-:Y:S02]  /*24b60*/  MOV R216, R230 ;  /* 0x000000e600d87202 */ /* 0x000fe40000000f00 */
[----:B------:R-:W-:Y:S02]  /*24b70*/  PRMT R126, R227, 0x5410, R228 ;  /* 0x00005410e37e7816 */ /* 0x000fe400000000e4 */
[----:B------:R-:W-:Y:S02]  /*24b80*/  PRMT R125, R226, 0x5410, R225 ;  /* 0x00005410e27d7816 */ /* 0x000fe400000000e1 */
[----:B------:R-:W-:Y:S02]  /*24b90*/  PRMT R124, R224, 0x5410, R223 ;  /* 0x00005410e07c7816 */ /* 0x000fe400000000df */
[----:B------:R-:W-:-:S07]  /*24ba0*/  PRMT R127, R222, 0x5410, R127 ;  /* 0x00005410de7f7816 */ /* 0x000fce000000007f */
.L_x_4596:
        /* <DEDUP_REMOVED lines=24> */
.L_x_4538:
[----:B------:R-:W-:Y:S05]  /*24d30*/  BSYNC.RECONVERGENT B1 ;  /* 0x0000000000017941 */ /* 0x000fea0003800200 */
.L_x_4537:
[----:B0123--:R-:W-:Y:S01]  /*24d40*/  FADD.FTZ R124, RZ, R151 ;  /* 0x00000097ff7c7221 */ /* 0x00ffe20000010000 */
[C---:B------:R-:W-:Y:S01]  /*24d50*/  ISETP.GT.U32.AND P3, PT, R0.reuse, 0x3f, PT ;  /* 0x0000003f0000780c */ /* 0x040fe20003f64070 */
[----:B------:R-:W0:Y:S01]  /*24d60*/  S2R R221, SR_TID.X ;  /* 0x0000000000dd7919 */ /* 0x000e220000002100 */
[C---:B------:R-:W-:Y:S01]  /*24d70*/  ISETP.GT.U32.AND P2, PT, R0.reuse, 0x5f, PT ;  /* 0x0000005f0000780c */ /* 0x040fe20003f44070 */
        /* <DEDUP_REMOVED lines=9> */
[----:B------:R-:W-:Y:S02]  /*24e10*/  FADD.FTZ R124, R161, R124 ;  /* 0x0000007ca17c7221 */ /* 0x000fe40000010000 */
[----:B------:R-:W-:Y:S02]  /*24e20*/  @P5 LOP3.LUT R215, R215, 0x1, RZ, 0xfc, !PT ;  /* 0x00000001d7d75812 */ /* 0x000fe400078efcff */
        /* <DEDUP_REMOVED lines=43> */
[----:B0-----:R-:W-:Y:S01]  /*250e0*/  LOP3.LUT P5, R221, R221, 0x1f, RZ, 0xc0, !PT ;  /* 0x0000001fdddd7812 */ /* 0x001fe200078ac0ff */
[----:B------:R-:W-:-:S12]  /*250f0*/  BRA.DIV UR33, `(.L_x_4653) ;  /* 0x0000001e21447947 */ /* 0x000fd8000b800000 */
        /* <DEDUP_REMOVED lines=18> */
[--C-:B------:R-:W-:Y:S01]  /*25220*/  FADD.FTZ R126, R168, -R222.reuse ;  /* 0x800000dea87e7221 */ /* 0x100fe20000010000 */
[----:B------:R-:W-:Y:S02]  /*25230*/  FADD.FTZ R224, R169, -R222 ;  /* 0x800000dea9e07221 */ /* 0x000fe40000010000 */
        /* <DEDUP_REMOVED lines=99> */
.L_x_4678:
[----:B-1----:R-:W-:Y:S01]  /*25870*/  FADD.FTZ R226, R224, R219 ;  /* 0x000000dbe0e27221 */ /* 0x002fe20000010000 */
[----:B------:R-:W-:Y:S01]  /*25880*/  FMUL.FTZ R219, R222, R222 ;  /* 0x000000dededb7220 */ /* 0x000fe20000410000 */
[----:B------:R-:W-:Y:S01]  /*25890*/  ISETP.NE.AND P0, PT, RZ, UR11, PT ;  /* 0x0000000bff007c0c */ /* 0x000fe2000bf05270 */
[----:B------:R-:W1:Y:S01]  /*258a0*/  @!P5 LDC.64 R126, c[0x0][0x3c0] ;  /* 0x0000f000ff7edb82 */ /* 0x000e620000000a00 */
[----:B------:R-:W-:Y:S01]  /*258b0*/  FFMA.FTZ R217, R226, R217, UR14 ;  /* 0x0000000ee2d97e23 */ /* 0x000fe200080100d9 */
[----:B-----5:R-:W-:Y:S01]  /*258c0*/  ISETP.GE.AND P1, PT, R218, 0x1, PT ;  /* 0x00000001da00780c */ /* 0x020fe20003f26270 */
[----:B------:R-:W-:Y:S01]  /*258d0*/  BSSY.RECONVERGENT B1, `(.L_x_4654) ;  /* 0x000014d000017945 */ /* 0x000fe20003800200 */
[----:B0-----:R-:W-:-:S04]  /*258e0*/  FSEL R224, R219, RZ, P0 ;  /* 0x000000ffdbe07208 */ /* 0x001fc80000000000 */
[----:B------:R-:W0:Y:S01]  /*258f0*/  @!P5 LDC.64 R124, c[0x0][0x3c8] ;  /* 0x0000f200ff7cdb82 */ /* 0x000e220000000a00 */
[----:B------:R-:W-:-:S06]  /*25900*/  FADD.FTZ R217, R217, R224 ;  /* 0x000000e0d9d97221 */ /* 0x000fcc0000010000 */
[----:B------:R-:W2:Y:S01]  /*25910*/  MUFU.RSQ R217, R217 ;  /* 0x000000d900d97308 */ /* 0x000ea20000001400 */
[----:B-1----:R-:W-:-:S05]  /*25920*/  @!P5 IMAD.WIDE R126, R213, 0x4, R126 ;  /* 0x00000004d57ed825 */ /* 0x002fca00078e027e */
[----:B------:R1:W-:Y:S01]  /*25930*/  @!P5 STG.E desc[UR8][R126.64], R222 ;  /* 0x000000de7e00d986 */ /* 0x0003e2000c101908 */
[----:B0-----:R-:W-:-:S05]  /*25940*/  @!P5 IMAD.WIDE R124, R213, 0x4, R124 ;  /* 0x00000004d57cd825 */ /* 0x001fca00078e027c */
[----:B--2---:R1:W-:Y:S01]  /*25950*/  @!P5 STG.E desc[UR8][R124.64], R217 ;  /* 0x000000d97c00d986 */ /* 0x0043e2000c101908 */
[----:B------:R-:W-:Y:S05]  /*25960*/  @!P1 BRA `(.L_x_4655) ;  /* 0x00000014000c9947 */ /* 0x000fea0003800000 */
[----:B-1----:R-:W-:Y:S01]  /*25970*/  IADD3 R125, PT, PT, R218, -0x1, RZ ;  /* 0xffffffffda7d7810 */ /* 0x002fe20007ffe0ff */
[----:B------:R-:W-:Y:S04]  /*25980*/  BSSY.RECONVERGENT B2, `(.L_x_4656) ;  /* 0x0000037000027945 */ /* 0x000fe80003800200 */
        /* <DEDUP_REMOVED lines=54> */
.L_x_4657:
[----:B------:R-:W-:Y:S05]  /*25cf0*/  BSYNC.RECONVERGENT B2 ;  /* 0x0000000000027941 */ /* 0x000fea0003800200 */
.L_x_4656:
        /* <DEDUP_REMOVED lines=51> */
.L_x_4659:
[----:B------:R-:W-:Y:S05]  /*26030*/  BSYNC.RECONVERGENT B2 ;  /* 0x0000000000027941 */ /* 0x000fea0003800200 */
.L_x_4658:
[----:B------:R-:W-:Y:S01]  /*26040*/  LOP3.LUT P0, RZ, R215, 0x10, RZ, 0xc0, !PT ;  /* 0x00000010d7ff7812 */ /* 0x000fe2000780c0ff */
[----:B------:R-:W-:-:S12]  /*26050*/  BSSY.RECONVERGENT B2, `(.L_x_4660) ;  /* 0x0000032000027945 */ /* 0x000fd80003800200 */
[----:B------:R-:W-:Y:S05]  /*26060*/  @!P0 BRA `(.L_x_4661) ;  /* 0x0000000000c08947 */ /* 0x000fea0003800000 */
[--C-:B01----:R-:W-:Y:S01]  /*26070*/  FADD.FTZ R218, R179, -R220.reuse ;  /* 0x800000dcb3da7221 */ /* 0x103fe20000010000 */
        /* <DEDUP_REMOVED lines=47> */
.L_x_4661:
[----:B------:R-:W-:Y:S05]  /*26370*/  BSYNC.RECONVERGENT B2 ;  /* 0x0000000000027941 */ /* 0x000fea0003800200 */
.L_x_4660:
        /* <DEDUP_REMOVED lines=51> */
.L_x_4663:
[----:B------:R-:W-:Y:S05]  /*266b0*/  BSYNC.RECONVERGENT B2 ;  /* 0x0000000000027941 */ /* 0x000fea0003800200 */
.L_x_4662:
        /* <DEDUP_REMOVED lines=24> */
[----:B------:R-:W-:Y:S01]  /*26840*/  PRMT R235, R71, 0x7632, R235 ;  /* 0x0000763247eb7816 */ /* 0x000fe200000000eb */
        /* <DEDUP_REMOVED lines=27> */
.L_x_4665:
[----:B------:R-:W-:Y:S05]  /*26a00*/  BSYNC.RECONVERGENT B2 ;  /* 0x0000000000027941 */ /* 0x000fea0003800200 */
.L_x_4664:
[----:B------:R-:W-:-:S13]  /*26a10*/  LOP3.LUT P0, RZ, R215, 0x2, RZ, 0xc0, !PT ;  /* 0x00000002d7ff7812 */ /* 0x000fda000780c0ff */
[----:B------:R-:W-:Y:S05]  /*26a20*/  @!P0 BRA `(.L_x_4655) ;  /* 0x0000000000dc8947 */ /* 0x000fea0003800000 */
[--C-:B01234-:R-:W-:Y:S01]  /*26a30*/  FADD.FTZ R124, R199, -R220.reuse ;  /* 0x800000dcc77c7221 */ /* 0x11ffe20000010000 */
        /* <DEDUP_REMOVED lines=10> */
[----:B------:R-:W-:Y:S01]  /*26ae0*/  FMUL.FTZ R127, R217, R124 ;  /* 0x0000007cd97f7220 */ /* 0x000fe20000410000 */
        /* <DEDUP_REMOVED lines=11> */
[----:B------:R-:W0:Y:S01]  /*26ba0*/  LDC.64 R218, c[0x0][0x428] ;  /* 0x00010a00ffda7b82 */ /* 0x000e220000000a00 */
[----:B------:R-:W-:Y:S01]  /*26bb0*/  IMAD.U32 R227, R58, 0x10000, RZ ;  /* 0x000100003ae37824 */ /* 0x000fe200078e00ff */
[----:B------:R-:W-:Y:S01]  /*26bc0*/  PRMT R127, R60, 0x7632, R127 ;  /* 0x000076323c7f7816 */ /* 0x000fe2000000007f */
[----:B------:R-:W-:Y:S01]  /*26bd0*/  IMAD.U32 R233, R59, 0x10000, RZ ;  /* 0x000100003be97824 */ /* 0x000fe200078e00ff */
[----:B------:R-:W-:Y:S01]  /*26be0*/  PRMT R223, R56, 0x7632, R223 ;  /* 0x0000763238df7816 */ /* 0x000fe200000000df */
[----:B------:R-:W-:Y:S01]  /*26bf0*/  FFMA.FTZ R225, R226, R225, R227 ;  /* 0x000000e1e2e17223 */ /* 0x000fe200000100e3 */
[----:B------:R-:W-:-:S02]  /*26c00*/  PRMT R222, R61, 0x7632, R222 ;  /* 0x000076323dde7816 */ /* 0x000fc400000000de */
[----:B------:R-:W-:Y:S01]  /*26c10*/  PRMT R224, R57, 0x7632, R224 ;  /* 0x0000763239e07816 */ /* 0x000fe200000000e0 */
[----:B------:R-:W-:Y:S01]  /*26c20*/  IMAD.U32 R223, R223, 0x10000, RZ ;  /* 0x00010000dfdf7824 */ /* 0x000fe200078e00ff */
[----:B------:R-:W-:Y:S01]  /*26c30*/  PRMT R227, R62, 0x7632, R227 ;  /* 0x000076323ee37816 */ /* 0x000fe200000000e3 */
[----:B------:R-:W-:Y:S01]  /*26c40*/  IMAD.U32 R222, R222, 0x10000, RZ ;  /* 0x00010000dede7824 */ /* 0x000fe200078e00ff */
[----:B------:R-:W-:Y:S02]  /*26c50*/  PRMT R229, R58, 0x7632, R229 ;  /* 0x000076323ae57816 */ /* 0x000fe400000000e5 */
[----:B------:R-:W-:Y:S02]  /*26c60*/  PRMT R235, R63, 0x7632, R235 ;  /* 0x000076323feb7816 */ /* 0x000fe400000000eb */
[----:B------:R-:W-:Y:S01]  /*26c70*/  PRMT R237, R59, 0x7632, R237 ;  /* 0x000076323bed7816 */ /* 0x000fe200000000ed */
[----:B------:R-:W-:Y:S01]  /*26c80*/  IMAD.U32 R229, R229, 0x10000, RZ ;  /* 0x00010000e5e57824 */ /* 0x000fe200078e00ff */
[----:B------:R-:W-:Y:S01]  /*26c90*/  SHF.L.U32 R231, R63, 0x10, RZ ;  /* 0x000000103fe77819 */ /* 0x000fe200000006ff */
[----:B------:R-:W-:Y:S01]  /*26ca0*/  IMAD.U32 R235, R235, 0x10000, RZ ;  /* 0x00010000ebeb7824 */ /* 0x000fe200078e00ff */
[----:B------:R-:W-:-:S02]  /*26cb0*/  SHF.L.U32 R127, R127, 0x10, RZ ;  /* 0x000000107f7f7819 */ /* 0x000fc400000006ff */
[----:B------:R-:W-:Y:S01]  /*26cc0*/  SHF.L.U32 R227, R227, 0x10, RZ ;  /* 0x00000010e3e37819 */ /* 0x000fe200000006ff */
[----:B------:R-:W-:Y:S01]  /*26cd0*/  FFMA.FTZ R230, R230, R231, R233 ;  /* 0x000000e7e6e67223 */ /* 0x000fe200000100e9 */
[----:B------:R-:W-:Y:S01]  /*26ce0*/  SHF.L.U32 R237, R237, 0x10, RZ ;  /* 0x00000010eded7819 */ /* 0x000fe200000006ff */
[----:B------:R-:W-:Y:S01]  /*26cf0*/  FFMA.FTZ R124, R124, R127, R223 ;  /* 0x0000007f7c7c7223 */ /* 0x000fe200000100df */
[----:B------:R-:W-:Y:S01]  /*26d00*/  SHF.L.U32 R224, R224, 0x10, RZ ;  /* 0x00000010e0e07819 */ /* 0x000fe200000006ff */
[----:B------:R-:W-:Y:S01]  /*26d10*/  FFMA.FTZ R126, R126, R227, R229 ;  /* 0x000000e37e7e7223 */ /* 0x000fe200000100e5 */
[----:B0-----:R-:W-:-:S04]  /*26d20*/  IMAD.WIDE.U32 R218, R221, 0x10, R218 ;  /* 0x00000010ddda7825 */ /* 0x001fc800078e00da */
[----:B------:R-:W-:Y:S01]  /*26d30*/  FFMA.FTZ R235, R232, R235, R237 ;  /* 0x000000ebe8eb7223 */ /* 0x000fe200000100ed */
[----:B------:R-:W-:Y:S01]  /*26d40*/  F2FP.BF16.F32.PACK_AB R124, R124, R217 ;  /* 0x000000d97c7c723e */ /* 0x000fe200000010ff */
[----:B------:R-:W-:Y:S01]  /*26d50*/  FFMA.FTZ R125, R125, R222, R224 ;  /* 0x000000de7d7d7223 */ /* 0x000fe200000100e0 */
[----:B------:R-:W-:Y:S02]  /*26d60*/  F2FP.BF16.F32.PACK_AB R126, R126, R225 ;  /* 0x000000e17e7e723e */ /* 0x000fe400000010ff */
[----:B------:R-:W-:Y:S02]  /*26d70*/  F2FP.BF16.F32.PACK_AB R127, R235, R230 ;  /* 0x000000e6eb7f723e */ /* 0x000fe400000010ff */
[----:B------:R-:W-:-:S05]  /*26d80*/  F2FP.BF16.F32.PACK_AB R125, R125, R220 ;  /* 0x000000dc7d7d723e */ /* 0x000fca00000010ff */
[----:B------:R0:W-:Y:S02]  /*26d90*/  STG.E.128 desc[UR8][R218.64], R124 ;  /* 0x0000007cda007986 */ /* 0x0001e4000c101d08 */
.L_x_4655:
[----:B------:R-:W-:Y:S05]  /*26da0*/  BSYNC.RECONVERGENT B1 ;  /* 0x0000000000017941 */ /* 0x000fea0003800200 */
.L_x_4654:
[----:B01234-:R-:W0:Y:S02]  /*26db0*/  LDC.64 R124, c[0x0][0x380] ;  /* 0x0000e000ff7c7b82 */ /* 0x01fe240000000a00 */
[----:B0-----:R-:W-:-:S04]  /*26dc0*/  LEA R213, R124, R213, 0x2 ;  /* 0x000000d57cd57211 */ /* 0x001fc800078e10ff */
[----:B------:R-:W-:-:S13]  /*26dd0*/  ISETP.GE.AND P0, PT, R213, R125, PT ;  /* 0x0000007dd500720c */ /* 0x000fda0003f06270 */
[----:B------:R-:W-:Y:S05]  /*26de0*/  @!P0 BRA `(.L_x_4666) ;  /* 0xfffffda4008c8947 */ /* 0x000fea000383ffff */
[----:B------:R-:W-:Y:S05]  /*26df0*/  BSYNC B0 ;  /* 0x0000000000007941 */ /* 0x000fea0003800000 */
.L_x_3944:
[----:B------:R-:W-:Y:S05]  /*26e00*/  EXIT ;  /* 0x000000000000794d */ /* 0x000fea0003800000 */
.L_x_4653:
        /* <DEDUP_REMOVED lines=8> */
.L_x_4668:
[----:B------:R-:W-:Y:S05]  /*26e90*/  BSYNC B1 ;  /* 0x0000000000017941 */ /* 0x000fea0003800000 */
.L_x_4667:
        /* <DEDUP_REMOVED lines=10> */
.L_x_4669:
[----:B------:R-:W-:Y:S01]  /*26f40*/  HFMA2 R227, -RZ, RZ, 0, 2.384185791015625e-07 ;  /* 0x00000004ffe37431 */ /* 0x000fe200000001ff */
[----:B------:R-:W-:-:S05]  /*26f50*/  MOV R126, R225 ;  /* 0x000000e1007e7202 */ /* 0x000fca0000000f00 */
[----:B------:R-:W-:-:S04]  /*26f60*/  FADD.FTZ R126, R125, R126 ;  /* 0x0000007e7d7e7221 */ /* 0x000fc80000010000 */
[----:B------:R-:W-:-:S07]  /*26f70*/  IMAD.MOV.U32 R226, RZ, RZ, R126 ;  /* 0x000000ffffe27224 */ /* 0x000fce00078e007e */
[----:B------:R-:W-:Y:S05]  /*26f80*/  WARPSYNC.COLLECTIVE R223, `(.L_x_4670) ;  /* 0x00000000df087348 */ /* 0x000fea0003c00000 */
[----:B------:R0:W1:Y:S02]  /*26f90*/  SHFL.BFLY P6, R225, R226, R227, R228 ;  /* 0x0c0000e3e2e17389 */ /* 0x00006400000c00e4 */
[----:B01----:R-:W-:Y:S05]  /*26fa0*/  ENDCOLLECTIVE ;  /* 0x000000000000791b */ /* 0x003fea0003800000 */
.L_x_4670:
[----:B------:R-:W-:Y:S02]  /*26fb0*/  IMAD.MOV.U32 R227, RZ, RZ, 0x8 ;  /* 0x00000008ffe37424 */ /* 0x000fe400078e00ff */
[----:B------:R-:W-:-:S04]  /*26fc0*/  IMAD.MOV.U32 R127, RZ, RZ, R225 ;  /* 0x000000ffff7f7224 */ /* 0x000fc800078e00e1 */
[----:B------:R-:W-:-:S05]  /*26fd0*/  FADD.FTZ R127, R126, R127 ;  /* 0x0000007f7e7f7221 */ /* 0x000fca0000010000 */
[----:B------:R-:W-:-:S07]  /*26fe0*/  MOV R226, R127 ;  /* 0x0000007f00e27202 */ /* 0x000fce0000000f00 */
[----:B------:R-:W-:Y:S05]  /*26ff0*/  WARPSYNC.COLLECTIVE R223, `(.L_x_4671) ;  /* 0x00000000df087348 */ /* 0x000fea0003c00000 */
[----:B------:R0:W1:Y:S02]  /*27000*/  SHFL.BFLY P6, R225, R226, R227, R228 ;  /* 0x0c0000e3e2e17389 */ /* 0x00006400000c00e4 */
[----:B01----:R-:W-:Y:S05]  /*27010*/  ENDCOLLECTIVE ;  /* 0x000000000000791b */ /* 0x003fea0003800000 */
.L_x_4671:
[----:B------:R-:W-:Y:S01]  /*27020*/  HFMA2 R227, -RZ, RZ, 0, 9.5367431640625e-07 ;  /* 0x00000010ffe37431 */ /* 0x000fe200000001ff */
[----:B------:R-:W-:-:S05]  /*27030*/  MOV R222, R225 ;  /* 0x000000e100de7202 */ /* 0x000fca0000000f00 */
[----:B------:R-:W-:-:S04]  /*27040*/  FADD.FTZ R219, R127, R222 ;  /* 0x000000de7fdb7221 */ /* 0x000fc80000010000 */
[----:B------:R-:W-:-:S07]  /*27050*/  IMAD.MOV.U32 R226, RZ, RZ, R219 ;  /* 0x000000ffffe27224 */ /* 0x000fce00078e00db */
[----:B------:R-:W-:Y:S05]  /*27060*/  WARPSYNC.COLLECTIVE R223, `(.L_x_4672) ;  /* 0x00000000df087348 */ /* 0x000fea0003c00000 */
[----:B------:R0:W1:Y:S02]  /*27070*/  SHFL.BFLY P6, R225, R226, R227, R228 ;  /* 0x0c0000e3e2e17389 */ /* 0x00006400000c00e4 */
[----:B01----:R-:W-:Y:S05]  /*27080*/  ENDCOLLECTIVE ;  /* 0x000000000000791b */ /* 0x003fea0003800000 */
.L_x_4672:
[----:B------:R-:W-:Y:S02]  /*27090*/  IMAD.MOV.U32 R227, RZ, RZ, 0x1 ;  /* 0x00000001ffe37424 */ /* 0x000fe400078e00ff */
[----:B------:R-:W-:Y:S01]  /*270a0*/  IMAD.MOV.U32 R222, RZ, RZ, R225 ;  /* 0x000000ffffde7224 */ /* 0x000fe200078e00e1 */
[----:B------:R-:W-:-:S03]  /*270b0*/  LOP3.LUT P6, RZ, R215, 0x1, RZ, 0xc0, !PT ;  /* 0x00000001d7ff7812 */ /* 0x000fc600078cc0ff */
        /* <DEDUP_REMOVED lines=103> */
.L_x_4673:
[----:B------:R-:W-:Y:S01]  /*27730*/  HFMA2 R227, -RZ, RZ, 0, 1.1920928955078125e-07 ;  /* 0x00000002ffe37431 */ /* 0x000fe200000001ff */
[----:B------:R-:W-:-:S05]  /*27740*/  MOV R125, R225 ;  /* 0x000000e1007d7202 */ /* 0x000fca0000000f00 */
[----:B------:R-:W-:-:S04]  /*27750*/  FADD.FTZ R125, R124, R125 ;  /* 0x0000007d7c7d7221 */ /* 0x000fc80000010000 */
[----:B------:R-:W-:-:S07]  /*27760*/  IMAD.MOV.U32 R226, RZ, RZ, R125 ;  /* 0x000000ffffe27224 */ /* 0x000fce00078e007d */
[----:B------:R-:W-:Y:S05]  /*27770*/  WARPSYNC.COLLECTIVE R223, `(.L_x_4674) ;  /* 0x00000000df087348 */ /* 0x000fea0003c00000 */
[----:B------:R0:W1:Y:S02]  /*27780*/  SHFL.BFLY P6, R225, R226, R227, R228 ;  /* 0x0c0000e3e2e17389 */ /* 0x00006400000c00e4 */
[----:B01----:R-:W-:Y:S05]  /*27790*/  ENDCOLLECTIVE ;  /* 0x000000000000791b */ /* 0x003fea0003800000 */
.L_x_4674:
[----:B------:R-:W-:Y:S02]  /*277a0*/  IMAD.MOV.U32 R227, RZ, RZ, 0x4 ;  /* 0x00000004ffe37424 */ /* 0x000fe400078e00ff */
[----:B------:R-:W-:-:S04]  /*277b0*/  IMAD.MOV.U32 R126, RZ, RZ, R225 ;  /* 0x000000ffff7e7224 */ /* 0x000fc800078e00e1 */
[----:B------:R-:W-:-:S05]  /*277c0*/  FADD.FTZ R126, R125, R126 ;  /* 0x0000007e7d7e7221 */ /* 0x000fca0000010000 */
[----:B------:R-:W-:-:S07]  /*277d0*/  MOV R226, R126 ;  /* 0x0000007e00e27202 */ /* 0x000fce0000000f00 */
[----:B------:R-:W-:Y:S05]  /*277e0*/  WARPSYNC.COLLECTIVE R223, `(.L_x_4675) ;  /* 0x00000000df087348 */ /* 0x000fea0003c00000 */
[----:B------:R0:W1:Y:S02]  /*277f0*/  SHFL.BFLY P6, R225, R226, R227, R228 ;  /* 0x0c0000e3e2e17389 */ /* 0x00006400000c00e4 */
[----:B01----:R-:W-:Y:S05]  /*27800*/  ENDCOLLECTIVE ;  /* 0x000000000000791b */ /* 0x003fea0003800000 */
.L_x_4675:
[----:B------:R-:W-:Y:S01]  /*27810*/  HFMA2 R227, -RZ, RZ, 0, 4.76837158203125e-07 ;  /* 0x00000008ffe37431 */ /* 0x000fe200000001ff */
[----:B------:R-:W-:-:S05]  /*27820*/  MOV R127, R225 ;  /* 0x000000e1007f7202 */ /* 0x000fca0000000f00 */
[----:B------:R-:W-:-:S04]  /*27830*/  FADD.FTZ R127, R126, R127 ;  /* 0x0000007f7e7f7221 */ /* 0x000fc80000010000 */
[----:B------:R-:W-:-:S07]  /*27840*/  IMAD.MOV.U32 R226, RZ, RZ, R127 ;  /* 0x000000ffffe27224 */ /* 0x000fce00078e007f */
[----:B------:R-:W-:Y:S05]  /*27850*/  WARPSYNC.COLLECTIVE R223, `(.L_x_4676) ;  /* 0x00000000df087348 */ /* 0x000fea0003c00000 */
[----:B------:R0:W1:Y:S02]  /*27860*/  SHFL.BFLY P6, R225, R226, R227, R228 ;  /* 0x0c0000e3e2e17389 */ /* 0x00006400000c00e4 */
[----:B01----:R-:W-:Y:S05]  /*27870*/  ENDCOLLECTIVE ;  /* 0x000000000000791b */ /* 0x003fea0003800000 */
.L_x_4676:
[----:B------:R-:W-:Y:S02]  /*27880*/  IMAD.MOV.U32 R227, RZ, RZ, 0x10 ;  /* 0x00000010ffe37424 */ /* 0x000fe400078e00ff */
[----:B------:R-:W-:-:S04]  /*27890*/  IMAD.MOV.U32 R224, RZ, RZ, R225 ;  /* 0x000000ffffe07224 */ /* 0x000fc800078e00e1 */
[----:B------:R-:W-:-:S05]  /*278a0*/  FADD.FTZ R224, R127, R224 ;  /* 0x000000e07fe07221 */ /* 0x000fca0000010000 */
[----:B------:R-:W-:-:S07]  /*278b0*/  MOV R226, R224 ;  /* 0x000000e000e27202 */ /* 0x000fce0000000f00 */
[----:B------:R-:W-:Y:S05]  /*278c0*/  WARPSYNC.COLLECTIVE R223, `(.L_x_4677) ;  /* 0x00000000df087348 */ /* 0x000fea0003c00000 */
[----:B------:R0:W1:Y:S02]  /*278d0*/  SHFL.BFLY P6, R225, R226, R227, R228 ;  /* 0x0c0000e3e2e17389 */ /* 0x00006400000c00e4 */
[----:B01----:R-:W-:Y:S05]  /*278e0*/  ENDCOLLECTIVE ;  /* 0x000000000000791b */ /* 0x003fea0003800000 */
.L_x_4677:
[----:B------:R-:W-:Y:S01]  /*278f0*/  MOV R219, R225 ;  /* 0x000000e100db7202 */ /* 0x000fe20000000f00 */
[----:B------:R-:W-:Y:S06]  /*27900*/  BRA `(.L_x_4678) ;  /* 0xffffffdc00d87947 */ /* 0x000fec000383ffff */
.L_x_4679:
        /* <DEDUP_REMOVED lines=15> */
.L_x_54342:


//--------------------- .text._ZN10layer_norm13ln_fwd_kernelINS_13Kernel_traitsI13__nv_bfloat16S2_S2_S2_fjLj1536ELj1ELj4ELj1ELj16ENS_18Kernel_traits_baseILj1536ES2_S2_S2_S2_fjLj128EEEEELb1ELb1ELb1ELb1EEEvNS_9FwdParamsE --------------------------
	.section	.text._ZN10layer_norm13ln_fwd_kernelINS_13Kernel_traitsI13__nv_bfloat16S2_S2_S2_fjLj1536ELj1ELj4ELj1ELj16ENS_18Kernel_traits_baseILj1536ES2_S2_S2_S2_fjLj128EEEEELb1ELb1ELb1ELb1EEEvNS_9FwdParamsE,"ax",@progbits
	.align	128
        .global         _ZN10layer_norm13ln_fwd_kernelINS_13Kernel_traitsI13__nv_bfloat16S2_S2_S2_fjLj1536ELj1ELj4ELj1ELj16ENS_18Kernel_traits_baseILj1536ES2_S2_S2_S2_fjLj128EEEEELb1ELb1ELb1ELb1EEEvNS_9FwdParamsE
        .type           _ZN10layer_norm13ln_fwd_kernelINS_13Kernel_traitsI13__nv_bfloat16S2_S2_S2_fjLj1536ELj1ELj4ELj1ELj16ENS_18Kernel_traits_baseILj1536ES2_S2_S2_S2_fjLj128EEEEELb1ELb1ELb1ELb1EEEvNS_9FwdParamsE,@function
        .size           _ZN10layer_norm13ln_fwd_kernelINS_13Kernel_traitsI13__nv_bfloat16S2_S2_S2_fjLj1536ELj1ELj4ELj1ELj16ENS_18Kernel_traits_baseILj1536ES2_S2_S2_S2_fjLj128EEEEELb1ELb1ELb1ELb1EEEvNS_9FwdParamsE,(.L_x_54343 - _ZN10layer_norm13ln_fwd_kernelINS_13Kernel_traitsI13__nv_bfloat16S2_S2_S2_fjLj1536ELj1ELj4ELj1ELj16ENS_18Kernel_traits_baseILj1536ES2_S2_S2_S2_fjLj128EEEEELb1ELb1ELb1ELb1EEEvNS_9FwdParamsE)
        .other          _ZN10layer_norm13ln_fwd_kernelINS_13Kernel_traitsI13__nv_bfloat16S2_S2_S2_fjLj1536ELj1ELj4ELj1ELj16ENS_18Kernel_traits_baseILj1536ES2_S2_S2_S2_fjLj128EEEEELb1ELb1ELb1ELb1EEEvNS_9FwdParamsE,@"STO_CUDA_ENTRY STV_DEFAULT"
_ZN10layer_norm13ln_fwd_kernelINS_13Kernel_traitsI13__nv_bfloat16S2_S2_S2_fjLj1536ELj1ELj4ELj1ELj16ENS_18Kernel_traits_baseILj1536ES2_S2_S2_S2_fjLj128EEEEELb1ELb1ELb1ELb1EEEvNS_9FwdParamsE:
.text._ZN10layer_norm13ln_fwd_kernelINS_13Kernel_traitsI13__nv_bfloat16S2_S2_S2_fjLj1536ELj1ELj4ELj1ELj16ENS_18Kernel_traits_baseILj1536ES2_S2_S2_S2_fjLj128EEEEELb1ELb1ELb1ELb1EEEvNS_9FwdParamsE:
        /* <DEDUP_REMOVED lines=19> */
[----:B------:R-:W4:Y:S01]  /*0130*/  LDC R182, c[0x0][0x360] ;  /* 0x0000d800ffb67b82 */ /* 0x000f220000000800 */
[----:B-1----:R-:W-:Y:S01]  /*0140*/  USHF.L.U32 UR4, UR5, 0x2, URZ ;  /* 0x0000000205047899 */ /* 0x002fe200080006ff */
[--C-:B---3--:R-:W-:Y:S01]  /*0150*/  SHF.R.U32.HI R180, RZ, 0x5, R181.reuse ;  /* 0x00000005ffb47819 */ /* 0x108fe200000116b5 */
[----:B----4-:R-:W-:Y:S01]  /*0160*/  IMAD R182, R182, UR5, R181 ;  /* 0x00000005b6b67c24 */ /* 0x010fe2000f8e02b5 */
[----:B------:R-:W-:-:S03]  /*0170*/  LOP3.LUT R181, R181, 0x1f, RZ, 0xc0, !PT ;  /* 0x0000001fb5b57812 */ /* 0x000fc600078ec0ff */
[----:B------:R-:W-:Y:S02]  /*0180*/  LOP3.LUT R180, R180, UR4, RZ, 0xfc, !PT ;  /* 0x00000004b4b47c12 */ /* 0x000fe4000f8efcff */
[----:B--2---:R-:W-:Y:S02]  /*0190*/  @P0 R2UR UR6, R2 ;  /* 0x00000000020602ca */ /* 0x004fe400000e0000 */
[----:B------:R-:W-:Y:S02]  /*01a0*/  @P0 R2UR UR7, R3 ;  /* 0x00000000030702ca */ /* 0x000fe400000e0000 */
[----:B0-----:R-:W-:-:S05]  /*01b0*/  @P0 IADD3 R222, P1, PT, R4, R7, RZ ;  /* 0x0000000704de0210 */ /* 0x001fca0007f3e0ff */
[----:B------:R-:W-:-:S04]  /*01c0*/  @P0 IMAD.X R223, RZ, RZ, R5, P1 ;  /* 0x000000ffffdf0224 */ /* 0x000fc800008e0605 */
[----:B------:R-:W-:Y:S02]  /*01d0*/  UIADD3 UR15, UPT, UPT, UR6, -0x61c88647, URZ ;  /* 0x9e3779b9060f7890 */ /* 0x000fe4000fffe0ff */
[----:B------:R-:W-:Y:S01]  /*01e0*/  UIADD3 UR16, UPT, UPT, UR7, -0x4498517b, URZ ;  /* 0xbb67ae8507107890 */ /* 0x000fe2000fffe0ff */
[--C-:B------:R-:W-:Y:S01]  /*01f0*/  SHF.R.U64 R179, R222, 0x2, R223.reuse ;  /* 0x00000002deb37819 */ /* 0x100fe200000012df */
[----:B------:R-:W-:Y:S01]  /*0200*/  UIADD3 UR17, UPT, UPT, UR6, 0x3c6ef372, URZ ;  /* 0x3c6ef37206117890 */ /* 0x000fe2000fffe0ff */
[----:B------:R-:W-:Y:S01]  /*0210*/  SHF.R.U32.HI R178, RZ, 0x2, R223 ;  /* 0x00000002ffb27819 */ /* 0x000fe200000116df */
        /* <DEDUP_REMOVED lines=41> */
.L_x_4680:
        /* <DEDUP_REMOVED lines=28> */
.L_x_4681:
[----:B------:R-:W1:Y:S02]  /*0670*/  LDCU UR4, c[0x0][0x384] ;  /* 0x00007080ff0477ac */ /* 0x000e640008000800 */
[----:B-1----:R-:W-:-:S13]  /*0680*/  ISETP.GE.AND P0, PT, R180, UR4, PT ;  /* 0x00000004b4007c0c */ /* 0x002fda000bf06270 */
[----:B------:R-:W-:Y:S05]  /*0690*/  @P0 EXIT ;  /* 0x000000000000094d */ /* 0x000fea0003800000 */
[----:B0-----:R-:W-:-:S04]  /*06a0*/  IMAD.HI.U32 R3, R182, -0x326172a9, RZ ;  /* 0xcd9e8d57b6037827 */ /* 0x001fc800078e00ff */
[----:B------:R-:W-:Y:S01]  /*06b0*/  HFMA2 R8, -RZ, RZ, 0, 0 ;  /* 0x00000000ff087431 */ /* 0x000fe200000001ff */
[----:B------:R-:W-:Y:S01]  /*06c0*/  BSSY B0, `(.L_x_4682) ;  /* 0x000257b000007945 */ /* 0x000fe20003800000 */
[----:B------:R-:W-:Y:S01]  /*06d0*/  LOP3.LUT R222, R222, 0x3, RZ, 0xc0, !PT ;  /* 0x00000003dede7812 */ /* 0x000fe200078ec0ff */
[C---:B------:R-:W-:Y:S01]  /*06e0*/  IMAD.HI.U32 R0, R179.reuse, -0x2daee0ad, RZ ;  /* 0xd2511f53b3007827 */ /* 0x040fe200078e00ff */
[----:B------:R-:W-:Y:S01]  /*06f0*/  LOP3.LUT R3, R178, UR6, R3, 0x96, !PT ;  /* 0x00000006b2037c12 */ /* 0x000fe2000f8e9603 */
[----:B------:R-:W0:Y:S01]  /*0700*/  LDCU UR10, c[0x0][0x404] ;  /* 0x00008080ff0a77ac */ /* 0x000e220008000800 */
[----:B-----5:R-:W-:Y:S01]  /*0710*/  PRMT R177, R62, 0x7632, R177 ;  /* 0x000076323eb17816 */ /* 0x020fe200000000b1 */
[----:B------:R-:W-:Y:S01]  /*0720*/  IMAD R5, R182, -0x326172a9, RZ ;  /* 0xcd9e8d57b6057824 */ /* 0x000fe200078e02ff */
[----:B------:R-:W-:Y:S01]  /*0730*/  LOP3.LUT R0, R0, UR7, RZ, 0x3c, !PT ;  /* 0x0000000700007c12 */ /* 0x000fe2000f8e3cff */
[----:B------:R-:W-:Y:S01]  /*0740*/  IMAD R7, R179, -0x2daee0ad, RZ ;  /* 0xd2511f53b3077824 */ /* 0x000fe200078e02ff */
[----:B------:R-:W-:Y:S01]  /*0750*/  PRMT R176, R85, 0x7632, R176 ;  /* 0x0000763255b07816 */ /* 0x000fe200000000b0 */
[----:B------:R-:W-:Y:S01]  /*0760*/  IMAD.HI.U32 R4, R3, -0x2daee0ad, RZ ;  /* 0xd2511f5303047827 */ /* 0x000fe200078e00ff */
[----:B------:R-:W-:Y:S01]  /*0770*/  PRMT R175, R61, 0x7632, R175 ;  /* 0x000076323daf7816 */ /* 0x000fe200000000af */
[----:B------:R-:W1:Y:S01]  /*0780*/  LDCU.U8 UR11, c[0x0][0x410] ;  /* 0x00008200ff0b77ac */ /* 0x000e620008000000 */
[----:B------:R-:W-:Y:S01]  /*0790*/  PRMT R174, R84, 0x7632, R174 ;  /* 0x0000763254ae7816 */ /* 0x000fe200000000ae */
[----:B------:R-:W-:Y:S01]  /*07a0*/  IMAD.HI.U32 R2, R0, -0x326172a9, RZ ;  /* 0xcd9e8d5700027827 */ /* 0x000fe200078e00ff */
[----:B------:R-:W-:Y:S01]  /*07b0*/  LOP3.LUT R4, R7, UR16, R4, 0x96, !PT ;  /* 0x0000001007047c12 */ /* 0x000fe2000f8e9604 */
        /* <DEDUP_REMOVED lines=10> */
[----:B------:R-:W-:Y:S01]  /*0860*/  IMAD.HI.U32 R3, R2, -0x2daee0ad, RZ ;  /* 0xd2511f5302037827 */ /* 0x000fe200078e00ff */
[----:B------:R-:W-:Y:S01]  /*0870*/  LOP3.LUT R0, R5, UR17, R0, 0x96, !PT ;  /* 0x0000001105007c12 */ /* 0x000fe2000f8e9600 */
[----:B------:R-:W4:Y:S01]  /*0880*/  LDCU.64 UR4, c[0x0][0x3a0] ;  /* 0x00007400ff0477ac */ /* 0x000f220008000a00 */
        /* <DEDUP_REMOVED lines=68> */
[C---:B------:R-:W-:Y:S01]  /*0cd0*/  IMAD.HI.U32 R183, R5.reuse, -0x326172a9, RZ ;  /* 0xcd9e8d5705b77827 */ /* 0x040fe200078e00ff */
[----:B------:R-:W-:Y:S02]  /*0ce0*/  LOP3.LUT R185, R2, UR32, R185, 0x96, !PT ;  /* 0x0000002002b97c12 */ /* 0x000fe4000f8e96b9 */
[----:B------:R-:W-:Y:S01]  /*0cf0*/  PRMT R141, R44, 0x7632, R141 ;  /* 0x000076322c8d7816 */ /* 0x000fe2000000008d */
[----:B------:R-:W-:Y:S01]  /*0d00*/  IMAD R186, R0, -0x2daee0ad, RZ ;  /* 0xd2511f5300ba7824 */ /* 0x000fe200078e02ff */
[----:B------:R-:W-:Y:S01]  /*0d10*/  LOP3.LUT R183, R4, UR31, R183, 0x96, !PT ;  /* 0x0000001f04b77c12 */ /* 0x000fe2000f8e96b7 */
[----:B------:R-:W-:Y:S01]  /*0d20*/  IMAD R184, R5, -0x326172a9, RZ ;  /* 0xcd9e8d5705b87824 */ /* 0x000fe200078e02ff */
        /* <DEDUP_REMOVED lines=32> */
.L_x_5382:
[----:B0-----:R-:W0:Y:S08]  /*0f30*/  LDC.64 R120, c[0x0][0x3f0] ;  /* 0x0000fc00ff787b82 */ /* 0x001e300000000a00 */
[----:B------:R-:W1:Y:S01]  /*0f40*/  LDC R139, c[0x0][0x388] ;  /* 0x0000e200ff8b7b82 */ /* 0x000e620000000800 */
[----:B0-----:R-:W-:-:S05]  /*0f50*/  IMAD.WIDE R124, R180, 0x4, R120 ;  /* 0x00000004b47c7825 */ /* 0x001fca00078e0278 */
[----:B------:R-:W2:Y:S01]  /*0f60*/  LDG.E R226, desc[UR8][R124.64] ;  /* 0x000000087ce27981 */ /* 0x000ea2000c1e1900 */
[----:B------:R-:W-:Y:S01]  /*0f70*/  IMAD.MOV.U32 R227, RZ, RZ, RZ ;  /* 0x000000ffffe37224 */ /* 0x000fe200078e00ff */
[----:B--2---:R-:W-:-:S13]  /*0f80*/  ISETP.GE.AND P1, PT, R226, 0x1, PT ;  /* 0x00000001e200780c */ /* 0x004fda0003f26270 */
[----:B------:R-:W-:Y:S01]  /*0f90*/  @P1 VIADD R122, R226, 0xffffffff ;  /* 0xffffffffe27a1836 */ /* 0x000fe20000000000 */
[----:B------:R-:W0:Y:S03]  /*0fa0*/  @P1 LDC.64 R120, c[0x0][0x390] ;  /* 0x0000e400ff781b82 */ /* 0x000e260000000a00 */
[----:B-1----:R-:W-:-:S05]  /*0fb0*/  @P1 IMAD R126, R122, R139, RZ ;  /* 0x0000008b7a7e1224 */ /* 0x002fca00078e02ff */
[----:B------:R-:W1:Y:S01]  /*0fc0*/  LDC.64 R122, c[0x0][0x3f8] ;  /* 0x0000fe00ff7a7b82 */ /* 0x000e620000000a00 */
[----:B------:R-:W-:-:S04]  /*0fd0*/  @P1 SHF.R.S32.HI R127, RZ, 0x1f, R126 ;  /* 0x0000001fff7f1819 */ /* 0x000fc8000001147e */
[----:B------:R-:W-:-:S04]  /*0fe0*/  @P1 LEA.HI R126, R127, R126, RZ, 0x3 ;  /* 0x0000007e7f7e1211 */ /* 0x000fc800078f18ff */
[----:B------:R-:W-:-:S05]  /*0ff0*/  @P1 LEA.HI.SX32 R227, R126, R181, 0x1d ;  /* 0x000000b57ee31211 */ /* 0x000fca00078feaff */
[----:B0-----:R-:W-:-:S05]  /*1000*/  @P1 IMAD.WIDE.U32 R120, R227, 0x10, R120 ;  /* 0x00000010e3781825 */ /* 0x001fca00078e0078 */
[----:B-----5:R-:W2:Y:S01]  /*1010*/  @P1 LDG.E.128 R112, desc[UR8][R120.64] ;  /* 0x0000000878701981 */ /* 0x020ea2000c1e1d00 */
[----:B-1----:R-:W-:-:S05]  /*1020*/  IMAD.WIDE R122, R180, 0x4, R122 ;  /* 0x00000004b47a7825 */ /* 0x002fca00078e027a */
[----:B------:R0:W5:Y:S01]  /*1030*/  LDG.E R138, desc[UR8][R122.64] ;  /* 0x000000087a8a7981 */ /* 0x000162000c1e1900 */
[----:B------:R-:W-:Y:S01]  /*1040*/  ISETP.NE.U32.AND P0, PT, RZ, UR4, PT ;  /* 0x00000004ff007c0c */ /* 0x000fe2000bf05070 */
[----:B------:R-:W-:-:S03]  /*1050*/  IMAD R124, R180, R139, RZ ;  /* 0x0000008bb47c7224 */ /* 0x000fc600078e02ff */
[----:B------:R-:W-:Y:S02]  /*1060*/  ISETP.NE.AND.EX P0, PT, RZ, UR5, PT, P0 ;  /* 0x00000005ff007c0c */ /* 0x000fe4000bf05300 */
[----:B------:R-:W-:-:S04]  /*1070*/  SHF.R.S32.HI R125, RZ, 0x1f, R124 ;  /* 0x0000001fff7d7819 */ /* 0x000fc8000001147c */
[----:B------:R-:W-:-:S04]  /*1080*/  LEA.HI R124, R125, R124, RZ, 0x3 ;  /* 0x0000007c7d7c7211 */ /* 0x000fc800078f18ff */
[----:B------:R-:W-:Y:S02]  /*1090*/  LEA.HI.SX32 R213, R124, R181, 0x1d ;  /* 0x000000b57cd57211 */ /* 0x000fe400078feaff */
[----:B--2---:R-:W-:Y:S02]  /*10a0*/  PRMT R188, R115, 0x7632, R188 ;  /* 0x0000763273bc7816 */ /* 0x004fe400000000bc */
[----:B------:R-:W-:Y:S02]  /*10b0*/  PRMT R130, R114, 0x7632, R130 ;  /* 0x0000763272827816 */ /* 0x000fe40000000082 */
[----:B------:R-:W-:Y:S02]  /*10c0*/  PRMT R131, R113, 0x7632, R131 ;  /* 0x0000763271837816 */ /* 0x000fe40000000083 */
[----:B------:R-:W-:Y:S01]  /*10d0*/  PRMT R128, R112, 0x7632, R128 ;  /* 0x0000763270807816 */ /* 0x000fe20000000080 */
[----:B0-----:R-:W-:Y:S06]  /*10e0*/  @!P0 BRA `(.L_x_4683) ;  /* 0x0000002c00c08947 */ /* 0x001fec0003800000 */
        /* <DEDUP_REMOVED lines=25> */
.L_x_4688:
        /* <DEDUP_REMOVED lines=13> */
.L_x_4690:
[----:B------:R-:W-:Y:S05]  /*1350*/  BSYNC.RECONVERGENT B3 ;  /* 0x0000000000037941 */ /* 0x000fea0003800200 */
.L_x_4689:
        /* <DEDUP_REMOVED lines=41> */
[----:B------:R-:W-:-:S07]  /*15f0*/  LOP3.LUT R185, R122, UR32, R121, 0x96, !PT ;  /* 0x000000207ab97c12 */ /* 0x000fce000f8e9679 */
.L_x_4687:
[----:B------:R-:W-:Y:S05]  /*1600*/  BSYNC.RECONVERGENT B2 ;  /* 0x0000000000027941 */ /* 0x000fea0003800200 */
.L_x_4686:
[----:B------:R-:W-:Y:S01]  /*1610*/  I2FP.F32.U32 R7, R7 ;  /* 0x0000000700077245 */ /* 0x000fe20000201000 */
[----:B------:R-:W-:Y:S02]  /*1620*/  IMAD.MOV.U32 R122, RZ, RZ, 0x2f800000 ;  /* 0x2f800000ff7a7424 */ /* 0x000fe400078e00ff */
[----:B------:R-:W-:Y:S02]  /*1630*/  IMAD.U32 R121, R112, 0x10000, RZ ;  /* 0x0001000070797824 */ /* 0x000fe400078e00ff */
[----:B------:R-:W-:Y:S01]  /*1640*/  FFMA.FTZ R7, R7, R122, 1.1641532182693481445e-10 ;  /* 0x2f00000007077423 */ /* 0x000fe2000001007a */
[----:B------:R-:W-:Y:S01]  /*1650*/  SHF.L.U32 R122, R88, 0x10, RZ ;  /* 0x00000010587a7819 */ /* 0x000fe200000006ff */
[----:B------:R-:W-:Y:S01]  /*1660*/  FMUL.FTZ R121, R121, UR13 ;  /* 0x0000000d79797c20 */ /* 0x000fe20008410000 */
[----:B------:R-:W-:Y:S02]  /*1670*/  IMAD.U32 R124, R116, 0x10000, RZ ;  /* 0x00010000747c7824 */ /* 0x000fe400078e00ff */
[----:B------:R-:W-:Y:S01]  /*1680*/  FSETP.GTU.FTZ.AND P3, PT, R7, UR10, PT ;  /* 0x0000000a07007c0b */ /* 0x000fe2000bf7c000 */
[----:B------:R-:W-:-:S03]  /*1690*/  FMUL.FTZ R121, R121, UR12 ;  /* 0x0000000c79797c20 */ /* 0x000fc60008410000 */
[----:B------:R-:W-:Y:S02]  /*16a0*/  SEL R7, RZ, 0x1, P3 ;  /* 0x00000001ff077807 */ /* 0x000fe40001800000 */
[----:B------:R-:W-:-:S05]  /*16b0*/  FSEL R121, R121, RZ, !P3 ;  /* 0x000000ff79797208 */ /* 0x000fca0005800000 */
[----:B------:R-:W-:-:S07]  /*16c0*/  FFMA.FTZ R137, R121, R122, R124 ;  /* 0x0000007a79897223 */ /* 0x000fce000001007c */
.L_x_4685:
[----:B------:R-:W-:Y:S05]  /*16d0*/  BSYNC.RECONVERGENT B1 ;  /* 0x0000000000017941 */ /* 0x000fea0003800200 */
.L_x_4684:
        /* <DEDUP_REMOVED lines=23> */
.L_x_4695:
        /* <DEDUP_REMOVED lines=13> */
.L_x_4697:
[----:B------:R-:W-:Y:S05]  /*1920*/  BSYNC.RECONVERGENT B3 ;  /* 0x0000000000037941 */ /* 0x000fea0003800200 */
.L_x_4696:
        /* <DEDUP_REMOVED lines=40> */
[----:B------:R-:W-:Y:S01]  /*1bb0*/  IMAD.MOV.U32 R121, RZ, RZ, RZ ;  /* 0x000000ffff797224 */ /* 0x000fe200078e00ff */
[----:B------:R-:W-:-:S07]  /*1bc0*/  MOV R133, R120 ;  /* 0x0000007800857202 */ /* 0x000fce0000000f00 */
.L_x_4694:
[----:B------:R-:W-:Y:S05]  /*1bd0*/  BSYNC.RECONVERGENT B2 ;  /* 0x0000000000027941 */ /* 0x000fea0003800200 */
.L_x_4693:
[----:B------:R-:W-:Y:S01]  /*1be0*/  HFMA2 R123, -RZ, RZ, 0.1171875, 0 ;  /* 0x2f800000ff7b7431 */ /* 0x000fe200000001ff */
[----:B------:R-:W-:Y:S01]  /*1bf0*/  I2FP.F32.U32 R6, R6 ;  /* 0x0000000600067245 */ /* 0x000fe20000201000 */
[----:B------:R-:W-:Y:S01]  /*1c00*/  IMAD.U32 R128, R128, 0x10000, RZ ;  /* 0x0001000080807824 */ /* 0x000fe200078e00ff */
[----:B------:R-:W-:-:S03]  /*1c10*/  PRMT R120, R116, 0x7632, R120 ;  /* 0x0000763274787816 */ /* 0x000fc60000000078 */
[----:B------:R-:W-:Y:S01]  /*1c20*/  FMUL.FTZ R128, R128, UR13 ;  /* 0x0000000d80807c20 */ /* 0x000fe20008410000 */
[----:B------:R-:W-:Y:S01]  /*1c30*/  SHF.L.U32 R125, R120, 0x10, RZ ;  /* 0x00000010787d7819 */ /* 0x000fe200000006ff */
[----:B------:R-:W-:Y:S02]  /*1c40*/  FFMA.FTZ R6, R6, R123, 1.1641532182693481445e-10 ;  /* 0x2f00000006067423 */ /* 0x000fe4000001007b */
[----:B------:R-:W-:Y:S01]  /*1c50*/  FMUL.FTZ R128, R128, UR12 ;  /* 0x0000000c80807c20 */ /* 0x000fe20008410000 */
[----:B------:R-:W-:Y:S02]  /*1c60*/  IMAD.U32 R123, R9, 0x10000, RZ ;  /* 0x00010000097b7824 */ /* 0x000fe400078e00ff */
[----:B------:R-:W-:-:S04]  /*1c70*/  FSETP.GTU.FTZ.AND P3, PT, R6, UR10, PT ;  /* 0x0000000a06007c0b */ /* 0x000fc8000bf7c000 */
[----:B------:R-:W-:Y:S02]  /*1c80*/  FSEL R128, R128, RZ, !P3 ;  /* 0x000000ff80807208 */ /* 0x000fe40005800000 */
[----:B------:R-:W-:-:S03]  /*1c90*/  SEL R6, RZ, 0x1, P3 ;  /* 0x00000001ff067807 */ /* 0x000fc60001800000 */
[----:B------:R-:W-:-:S07]  /*1ca0*/  FFMA.FTZ R136, R128, R123, R125 ;  /* 0x0000007b80887223 */ /* 0x000fce000001007d */
.L_x_4692:
[----:B------:R-:W-:Y:S05]  /*1cb0*/  BSYNC.RECONVERGENT B1 ;  /* 0x0000000000017941 */ /* 0x000fea0003800200 */
.L_x_4691:
        /* <DEDUP_REMOVED lines=22> */
.L_x_4702:
        /* <DEDUP_REMOVED lines=13> */
.L_x_4704:
[----:B------:R-:W-:Y:S05]  /*1ef0*/  BSYNC.RECONVERGENT B3 ;  /* 0x0000000000037941 */ /* 0x000fea0003800200 */
.L_x_4703:
        /* <DEDUP_REMOVED lines=42> */
.L_x_4701:
[----:B------:R-:W-:Y:S05]  /*21a0*/  BSYNC.RECONVERGENT B2 ;  /* 0x0000000000027941 */ /* 0x000fea0003800200 */
.L_x_4700:
[----:B------:R-:W-:Y:S01]  /*21b0*/  I2FP.F32.U32 R5, R5 ;  /* 0x0000000500057245 */ /* 0x000fe20000201000 */
[----:B------:R-:W-:Y:S01]  /*21c0*/  IMAD.MOV.U32 R122, RZ, RZ, 0x2f800000 ;  /* 0x2f800000ff7a7424 */ /* 0x000fe200078e00ff */
[----:B------:R-:W-:Y:S01]  /*21d0*/  SHF.L.U32 R121, R113, 0x10, RZ ;  /* 0x0000001071797819 */ /* 0x000fe200000006ff */
[----:B------:R-:W-:Y:S02]  /*21e0*/  IMAD.U32 R124, R117, 0x10000, RZ ;  /* 0x00010000757c7824 */ /* 0x000fe400078e00ff */
[----:B------:R-:W-:Y:S01]  /*21f0*/  FFMA.FTZ R5, R5, R122, 1.1641532182693481445e-10 ;  /* 0x2f00000005057423 */ /* 0x000fe2000001007a */
[----:B------:R-:W-:Y:S02]  /*2200*/  IMAD.U32 R122, R89, 0x10000, RZ ;  /* 0x00010000597a7824 */ /* 0x000fe400078e00ff */
[----:B------:R-:W-:Y:S02]  /*2210*/  FMUL.FTZ R121, R121, UR13 ;  /* 0x0000000d79797c20 */ /* 0x000fe40008410000 */
[----:B------:R-:W-:-:S02]  /*2220*/  FSETP.GTU.FTZ.AND P3, PT, R5, UR10, PT ;  /* 0x0000000a05007c0b */ /* 0x000fc4000bf7c000 */
[----:B------:R-:W-:Y:S02]  /*2230*/  FMUL.FTZ R121, R121, UR12 ;  /* 0x0000000c79797c20 */ /* 0x000fe40008410000 */
[----:B------:R-:W-:-:S03]  /*2240*/  SEL R5, RZ, 0x1, P3 ;  /* 0x00000001ff057807 */ /* 0x000fc60001800000 */
[----:B------:R-:W-:-:S05]  /*2250*/  FSEL R121, R121, RZ, !P3 ;  /* 0x000000ff79797208 */ /* 0x000fca0005800000 */
[----:B------:R-:W-:-:S07]  /*2260*/  FFMA.FTZ R135, R121, R122, R124 ;  /* 0x0000007a79877223 */ /* 0x000fce000001007c */
.L_x_4699:
[----:B------:R-:W-:Y:S05]  /*2270*/  BSYNC.RECONVERGENT B1 ;  /* 0x0000000000017941 */ /* 0x000fea0003800200 */
.L_x_4698:
        /* <DEDUP_REMOVED lines=23> */
.L_x_4709:
        /* <DEDUP_REMOVED lines=13> */
.L_x_4711:
[----:B------:R-:W-:Y:S05]  /*24c0*/  BSYNC.RECONVERGENT B3 ;  /* 0x0000000000037941 */ /* 0x000fea0003800200 */
.L_x_4710:
        /* <DEDUP_REMOVED lines=41> */
[----:B------:R-:W-:-:S07]  /*2760*/  HFMA2 R121, -RZ, RZ, 0, 0 ;  /* 0x00000000ff797431 */ /* 0x000fce00000001ff */
.L_x_4708:
[----:B------:R-:W-:Y:S05]  /*2770*/  BSYNC.RECONVERGENT B2 ;  /* 0x0000000000027941 */ /* 0x000fea0003800200 */
.L_x_4707:
[----:B------:R-:W-:Y:S01]  /*2780*/  I2FP.F32.U32 R4, R4 ;  /* 0x0000000400047245 */ /* 0x000fe20000201000 */
[----:B------:R-:W-:Y:S01]  /*2790*/  IMAD.MOV.U32 R123, RZ, RZ, 0x2f800000 ;  /* 0x2f800000ff7b7424 */ /* 0x000fe200078e00ff */
[----:B------:R-:W-:Y:S01]  /*27a0*/  PRMT R120, R117, 0x7632, R120 ;  /* 0x0000763275787816 */ /* 0x000fe20000000078 */
[----:B------:R-:W-:Y:S01]  /*27b0*/  IMAD.U32 R131, R131, 0x10000, RZ ;  /* 0x0001000083837824 */ /* 0x000fe200078e00ff */
[----:B------:R-:W-:Y:S01]  /*27c0*/  SHF.L.U32 R134, R10, 0x10, RZ ;  /* 0x000000100a867819 */ /* 0x000fe200000006ff */
[----:B------:R-:W-:Y:S02]  /*27d0*/  FFMA.FTZ R4, R4, R123, 1.1641532182693481445e-10 ;  /* 0x2f00000004047423 */ /* 0x000fe4000001007b */
[----:B------:R-:W-:Y:S01]  /*27e0*/  FMUL.FTZ R131, R131, UR13 ;  /* 0x0000000d83837c20 */ /* 0x000fe20008410000 */
[----:B------:R-:W-:Y:S02]  /*27f0*/  IMAD.U32 R120, R120, 0x10000, RZ ;  /* 0x0001000078787824 */ /* 0x000fe400078e00ff */
[----:B------:R-:W-:Y:S01]  /*2800*/  FSETP.GTU.FTZ.AND P3, PT, R4, UR10, PT ;  /* 0x0000000a04007c0b */ /* 0x000fe2000bf7c000 */
[----:B------:R-:W-:-:S03]  /*2810*/  FMUL.FTZ R131, R131, UR12 ;  /* 0x0000000c83837c20 */ /* 0x000fc60008410000 */
[----:B------:R-:W-:Y:S02]  /*2820*/  SEL R4, RZ, 0x1, P3 ;  /* 0x00000001ff047807 */ /* 0x000fe40001800000 */
[----:B------:R-:W-:-:S05]  /*2830*/  FSEL R131, R131, RZ, !P3 ;  /* 0x000000ff83837208 */ /* 0x000fca0005800000 */
[----:B------:R-:W-:-:S07]  /*2840*/  FFMA.FTZ R134, R131, R134, R120 ;  /* 0x0000008683867223 */ /* 0x000fce0000010078 */
.L_x_4706:
[----:B------:R-:W-:Y:S05]  /*2850*/  BSYNC.RECONVERGENT B1 ;  /* 0x0000000000017941 */ /* 0x000fea0003800200 */
.L_x_4705:
        /* <DEDUP_REMOVED lines=22> */
.L_x_4716:
        /* <DEDUP_REMOVED lines=13> */
.L_x_4718:
[----:B------:R-:W-:Y:S05]  /*2a90*/  BSYNC.RECONVERGENT B3 ;  /* 0x0000000000037941 */ /* 0x000fea0003800200 */
.L_x_4717:
        /* <DEDUP_REMOVED lines=42> */
.L_x_4715:
[----:B------:R-:W-:Y:S05]  /*2d40*/  BSYNC.RECONVERGENT B2 ;  /* 0x0000000000027941 */ /* 0x000fea0003800200 */
.L_x_4714:
[----:B------:R-:W-:Y:S01]  /*2d50*/  HFMA2 R122, -RZ, RZ, 0.1171875, 0 ;  /* 0x2f800000ff7a7431 */ /* 0x000fe200000001ff */
[----:B------:R-:W-:Y:S01]  /*2d60*/  I2FP.F32.U32 R3, R3 ;  /* 0x0000000300037245 */ /* 0x000fe20000201000 */
[----:B------:R-:W-:Y:S01]  /*2d70*/  IMAD.U32 R121, R114, 0x10000, RZ ;  /* 0x0001000072797824 */ /* 0x000fe200078e00ff */
[----:B------:R-:W-:-:S03]  /*2d80*/  SHF.L.U32 R124, R118, 0x10, RZ ;  /* 0x00000010767c7819 */ /* 0x000fc600000006ff */
[----:B------:R-:W-:Y:S01]  /*2d90*/  FMUL.FTZ R121, R121, UR13 ;  /* 0x0000000d79797c20 */ /* 0x000fe20008410000 */
[----:B------:R-:W-:-:S03]  /*2da0*/  FFMA.FTZ R3, R3, R122, 1.1641532182693481445e-10 ;  /* 0x2f00000003037423 */ /* 0x000fc6000001007a */
[----:B------:R-:W-:Y:S01]  /*2db0*/  FMUL.FTZ R121, R121, UR12 ;  /* 0x0000000c79797c20 */ /* 0x000fe20008410000 */
[----:B------:R-:W-:Y:S01]  /*2dc0*/  IMAD.U32 R122, R90, 0x10000, RZ ;  /* 0x000100005a7a7824 */ /* 0x000fe200078e00ff */
[----:B------:R-:W-:-:S04]  /*2dd0*/  FSETP.GTU.FTZ.AND P3, PT, R3, UR10, PT ;  /* 0x0000000a03007c0b */ /* 0x000fc8000bf7c000 */
[----:B------:R-:W-:Y:S02]  /*2de0*/  FSEL R121, R121, RZ, !P3 ;  /* 0x000000ff79797208 */ /* 0x000fe40005800000 */
[----:B------:R-:W-:-:S03]  /*2df0*/  SEL R3, RZ, 0x1, P3 ;  /* 0x00000001ff037807 */ /* 0x000fc60001800000 */
[----:B------:R-:W-:-:S07]  /*2e00*/  FFMA.FTZ R133, R121, R122, R124 ;  /* 0x0000007a79857223 */ /* 0x000fce000001007c */
.L_x_4713:
[----:B------:R-:W-:Y:S05]  /*2e10*/  BSYNC.RECONVERGENT B1 ;  /* 0x0000000000017941 */ /* 0x000fea0003800200 */
.L_x_4712:
        /* <DEDUP_REMOVED lines=23> */
.L_x_4723:
        /* <DEDUP_REMOVED lines=13> */
.L_x_4725:
[----:B------:R-:W-:Y:S05]  /*3060*/  BSYNC.RECONVERGENT B3 ;  /* 0x0000000000037941 */ /* 0x000fea0003800200 */
.L_x_4724:
        /* <DEDUP_REMOVED lines=42> */
.L_x_4722:
[----:B------:R-:W-:Y:S05]  /*3310*/  BSYNC.RECONVERGENT B2 ;  /* 0x0000000000027941 */ /* 0x000fea0003800200 */
.L_x_4721:
        /* <DEDUP_REMOVED lines=13> */
.L_x_4720:
[----:B------:R-:W-:Y:S05]  /*33f0*/  BSYNC.RECONVERGENT B1 ;  /* 0x0000000000017941 */ /* 0x000fea0003800200 */
.L_x_4719:
        /* <DEDUP_REMOVED lines=22> */
.L_x_4730:
        /* <DEDUP_REMOVED lines=13> */
.L_x_4732:
[----:B------:R-:W-:Y:S05]  /*3630*/  BSYNC.RECONVERGENT B3 ;  /* 0x0000000000037941 */ /* 0x000fea0003800200 */
.L_x_4731:
        /* <DEDUP_REMOVED lines=42> */
.L_x_4729:
[----:B------:R-:W-:Y:S05]  /*38e0*/  BSYNC.RECONVERGENT B2 ;  /* 0x0000000000027941 */ /* 0x000fea0003800200 */
.L_x_4728:
        /* <DEDUP_REMOVED lines=12> */
.L_x_4727:
[----:B------:R-:W-:Y:S05]  /*39b0*/  BSYNC.RECONVERGENT B1 ;  /* 0x0000000000017941 */ /* 0x000fea0003800200 */
.L_x_4726:
        /* <DEDUP_REMOVED lines=23> */
.L_x_4737:
        /* <DEDUP_REMOVED lines=13> */
.L_x_4739:
[----:B------:R-:W-:Y:S05]  /*3c00*/  BSYNC.RECONVERGENT B3 ;  /* 0x0000000000037941 */ /* 0x000fea0003800200 */
.L_x_4738:
        /* <DEDUP_REMOVED lines=40> */
[----:B------:R-:W-:-:S07]  /*3e90*/  IMAD.MOV.U32 R193, RZ, RZ, RZ ;  /* 0x000000ffffc17224 */ /* 0x000fce00078e00ff */
.L_x_4736:
[----:B------:R-:W-:Y:S05]  /*3ea0*/  BSYNC.RECONVERGENT B2 ;  /* 0x0000000000027941 */ /* 0x000fea0003800200 */
.L_x_4735:
        /* <DEDUP_REMOVED lines=13> */
.L_x_4734:
[----:B------:R-:W-:Y:S05]  /*3f80*/  BSYNC.RECONVERGENT B1 ;  /* 0x0000000000017941 */ /* 0x000fea0003800200 */
.L_x_4733:
[----:B------:R-:W-:Y:S02]  /*3f90*/  F2FP.BF16.F32.PACK_AB R123, RZ, R130 ;  /* 0x00000082ff7b723e */ /* 0x000fe400000010ff */
[----:B------:R-:W-:Y:S02]  /*3fa0*/  PRMT R122, R190, 0x5410, R191 ;  /* 0x00005410be7a7816 */ /* 0x000fe400000000bf */
[----:B------:R-:W-:Y:S02]  /*3fb0*/  PRMT R121, R189, 0x5410, R186 ;  /* 0x00005410bd797816 */ /* 0x000fe400000000ba */
[----:B------:R-:W-:Y:S02]  /*3fc0*/  PRMT R120, R129, 0x5410, R128 ;  /* 0x0000541081787816 */ /* 0x000fe40000000080 */
[----:B------:R-:W-:Y:S01]  /*3fd0*/  PRMT R123, R194, 0x5410, R123 ;  /* 0x00005410c27b7816 */ /* 0x000fe2000000007b */
[----:B------:R-:W-:Y:S06]  /*3fe0*/  BRA `(.L_x_4740) ;  /* 0x0000002800fc7947 */ /* 0x000fec0003800000 */
.L_x_4683:
        /* <DEDUP_REMOVED lines=21> */
.L_x_4745:
        /* <DEDUP_REMOVED lines=13> */
.L_x_4747:
[----:B------:R-:W-:Y:S05]  /*4210*/  BSYNC.RECONVERGENT B3 ;  /* 0x0000000000037941 */ /* 0x000fea0003800200 */
.L_x_4746:
        /* <DEDUP_REMOVED lines=40> */
[----:B------:R-:W-:-:S07]  /*44a0*/  IMAD.MOV.U32 R120, RZ, RZ, RZ ;  /* 0x000000ffff787224 */ /* 0x000fce00078e00ff */
.L_x_4744:
[----:B------:R-:W-:Y:S05]  /*44b0*/  BSYNC.RECONVERGENT B2 ;  /* 0x0000000000027941 */ /* 0x000fea0003800200 */
.L_x_4743:
[----:B------:R-:W-:Y:S01]  /*44c0*/  HFMA2 R122, -RZ, RZ, 0.1171875, 0 ;  /* 0x2f800000ff7a7431 */ /* 0x000fe200000001ff */
[----:B------:R-:W-:Y:S01]  /*44d0*/  I2FP.F32.U32 R7, R7 ;  /* 0x0000000700077245 */ /* 0x000fe20000201000 */
[----:B------:R-:W-:-:S04]  /*44e0*/  IMAD.U32 R121, R112, 0x10000, RZ ;  /* 0x0001000070797824 */ /* 0x000fc800078e00ff */
[----:B------:R-:W-:Y:S01]  /*44f0*/  FMUL.FTZ R121, R121, UR13 ;  /* 0x0000000d79797c20 */ /* 0x000fe20008410000 */
[----:B------:R-:W-:-:S03]  /*4500*/  FFMA.FTZ R7, R7, R122, 1.1641532182693481445e-10 ;  /* 0x2f00000007077423 */ /* 0x000fc6000001007a */
[----:B------:R-:W-:Y:S01]  /*4510*/  FMUL.FTZ R121, R121, UR12 ;  /* 0x0000000c79797c20 */ /* 0x000fe20008410000 */
[----:B------:R-:W-:Y:S01]  /*4520*/  IMAD.U32 R122, R88, 0x10000, RZ ;  /* 0x00010000587a7824 */ /* 0x000fe200078e00ff */
[----:B------:R-:W-:-:S04]  /*4530*/  FSETP.GTU.FTZ.AND P2, PT, R7, UR10, PT ;  /* 0x0000000a07007c0b */ /* 0x000fc8000bf5c000 */
[----:B------:R-:W-:Y:S02]  /*4540*/  FSEL R137, R121, RZ, !P2 ;  /* 0x000000ff79897208 */ /* 0x000fe40005000000 */
[----:B------:R-:W-:-:S03]  /*4550*/  SEL R7, RZ, 0x1, P2 ;  /* 0x00000001ff077807 */ /* 0x000fc60001000000 */
[----:B------:R-:W-:-:S07]  /*4560*/  FMUL.FTZ R137, R137, R122 ;  /* 0x0000007a89897220 */ /* 0x000fce0000410000 */
.L_x_4742:
[----:B------:R-:W-:Y:S05]  /*4570*/  BSYNC.RECONVERGENT B1 ;  /* 0x0000000000017941 */ /* 0x000fea0003800200 */
.L_x_4741:
        /* <DEDUP_REMOVED lines=18> */
.L_x_4752:
        /* <DEDUP_REMOVED lines=13> */
.L_x_4754:
[----:B------:R-:W-:Y:S05]  /*4770*/  BSYNC.RECONVERGENT B3 ;  /* 0x0000000000037941 */ /* 0x000fea0003800200 */
.L_x_4753:
        /* <DEDUP_REMOVED lines=42> */
.L_x_4751:
[----:B------:R-:W-:Y:S05]  /*4a20*/  BSYNC.RECONVERGENT B2 ;  /* 0x0000000000027941 */ /* 0x000fea0003800200 */
.L_x_4750:
        /* <DEDUP_REMOVED lines=11> */
.L_x_4749:
[----:B------:R-:W-:Y:S05]  /*4ae0*/  BSYNC.RECONVERGENT B1 ;  /* 0x0000000000017941 */ /* 0x000fea0003800200 */
.L_x_4748:
        /* <DEDUP_REMOVED lines=18> */
.L_x_4759:
        /* <DEDUP_REMOVED lines=13> */
.L_x_4761:
[----:B------:R-:W-:Y:S05]  /*4ce0*/  BSYNC.RECONVERGENT B3 ;  /* 0x0000000000037941 */ /* 0x000fea0003800200 */
.L_x_4760:
        /* <DEDUP_REMOVED lines=42> */
.L_x_4758:
[----:B------:R-:W-:Y:S05]  /*4f90*/  BSYNC.RECONVERGENT B2 ;  /* 0x0000000000027941 */ /* 0x000fea0003800200 */
.L_x_4757:
        /* <DEDUP_REMOVED lines=11> */
.L_x_4756:
[----:B------:R-:W-:Y:S05]  /*5050*/  BSYNC.RECONVERGENT B1 ;  /* 0x0000000000017941 */ /* 0x000fea0003800200 */
.L_x_4755:
        /* <DEDUP_REMOVED lines=18> */
.L_x_4766:
        /* <DEDUP_REMOVED lines=13> */
.L_x_4768:
[----:B------:R-:W-:Y:S05]  /*5250*/  BSYNC.RECONVERGENT B3 ;  /* 0x0000000000037941 */ /* 0x000fea0003800200 */
.L_x_4767:
        /* <DEDUP_REMOVED lines=42> */
.L_x_4765:
[----:B------:R-:W-:Y:S05]  /*5500*/  BSYNC.RECONVERGENT B2 ;  /* 0x0000000000027941 */ /* 0x000fea0003800200 */
.L_x_4764:
        /* <DEDUP_REMOVED lines=11> */
.L_x_4763:
[----:B------:R-:W-:Y:S05]  /*55c0*/  BSYNC.RECONVERGENT B1 ;  /* 0x0000000000017941 */ /* 0x000fea0003800200 */
.L_x_4762:
        /* <DEDUP_REMOVED lines=18> */
.L_x_4773:
        /* <DEDUP_REMOVED lines=13> */
.L_x_4775:
[----:B------:R-:W-:Y:S05]  /*57c0*/  BSYNC.RECONVERGENT B3 ;  /* 0x0000000000037941 */ /* 0x000fea0003800200 */
.L_x_4774:
        /* <DEDUP_REMOVED lines=42> */
.L_x_4772:
[----:B------:R-:W-:Y:S05]  /*5a70*/  BSYNC.RECONVERGENT B2 ;  /* 0x0000000000027941 */ /* 0x000fea0003800200 */
.L_x_4771:
        /* <DEDUP_REMOVED lines=11> */
.L_x_4770:
[----:B------:R-:W-:Y:S05]  /*5b30*/  BSYNC.RECONVERGENT B1 ;  /* 0x0000000000017941 */ /* 0x000fea0003800200 */
.L_x_4769:
        /* <DEDUP_REMOVED lines=18> */
.L_x_4780:
        /* <DEDUP_REMOVED lines=13> */
.L_x_4782:
[----:B------:R-:W-:Y:S05]  /*5d30*/  BSYNC.RECONVERGENT B3 ;  /* 0x0000000000037941 */ /* 0x000fea0003800200 */
.L_x_4781:
        /* <DEDUP_REMOVED lines=42> */
.L_x_4779:
[----:B------:R-:W-:Y:S05]  /*5fe0*/  BSYNC.RECONVERGENT B2 ;  /* 0x0000000000027941 */ /* 0x000fea0003800200 */
.L_x_4778:
        /* <DEDUP_REMOVED lines=11> */
.L_x_4777:
[----:B------:R-:W-:Y:S05]  /*60a0*/  BSYNC.RECONVERGENT B1 ;  /* 0x0000000000017941 */ /* 0x000fea0003800200 */
.L_x_4776:
        /* <DEDUP_REMOVED lines=18> */
.L_x_4787:
        /* <DEDUP_REMOVED lines=13> */
.L_x_4789:
[----:B------:R-:W-:Y:S05]  /*62a0*/  BSYNC.RECONVERGENT B3 ;  /* 0x0000000000037941 */ /* 0x000fea0003800200 */
.L_x_4788:
        /* <DEDUP_REMOVED lines=42> */
.L_x_4786:
[----:B------:R-:W-:Y:S05]  /*6550*/  BSYNC.RECONVERGENT B2 ;  /* 0x0000000000027941 */ /* 0x000fea0003800200 */
.L_x_4785:
[----:B------:R-:W-:Y:S01]  /*6560*/  HFMA2 R121, -RZ, RZ, 0.1171875, 0 ;  /* 0x2f800000ff797431 */ /* 0x000fe200000001ff */
[----:B------:R-:W-:Y:S01]  /*6570*/  I2FP.F32.U32 R0, R0 ;  /* 0x0000000000007245 */ /* 0x000fe20000201000 */
[----:B------:R-:W-:Y:S02]  /*6580*/  IMAD.U32 R122, R115, 0x10000, RZ ;  /* 0x00010000737a7824 */ /* 0x000fe400078e00ff */
[----:B------:R-:W-:Y:S02]  /*6590*/  IMAD.U32 R124, R91, 0x10000, RZ ;  /* 0x000100005b7c7824 */ /* 0x000fe400078e00ff */
[----:B------:R-:W-:Y:S01]  /*65a0*/  FMUL.FTZ R122, R122, UR13 ;  /* 0x0000000d7a7a7c20 */ /* 0x000fe20008410000 */
[----:B------:R-:W-:-:S03]  /*65b0*/  FFMA.FTZ R0, R0, R121, 1.1641532182693481445e-10 ;  /* 0x2f00000000007423 */ /* 0x000fc60000010079 */
[----:B------:R-:W-:Y:S02]  /*65c0*/  FMUL.FTZ R122, R122, UR12 ;  /* 0x0000000c7a7a7c20 */ /* 0x000fe40008410000 */
[----:B------:R-:W-:-:S04]  /*65d0*/  FSETP.GTU.FTZ.AND P2, PT, R0, UR10, PT ;  /* 0x0000000a00007c0b */ /* 0x000fc8000bf5c000 */
[----:B------:R-:W-:Y:S02]  /*65e0*/  FSEL R131, R122, RZ, !P2 ;  /* 0x000000ff7a837208 */ /* 0x000fe40005000000 */
[----:B------:R-:W-:-:S03]  /*65f0*/  SEL R0, RZ, 0x1, P2 ;  /* 0x00000001ff007807 */ /* 0x000fc60001000000 */
[----:B------:R-:W-:-:S07]  /*6600*/  FMUL.FTZ R131, R131, R124 ;  /* 0x0000007c83837220 */ /* 0x000fce0000410000 */
.L_x_4784:
[----:B------:R-:W-:Y:S05]  /*6610*/  BSYNC.RECONVERGENT B1 ;  /* 0x0000000000017941 */ /* 0x000fea0003800200 */
.L_x_4783:
        /* <DEDUP_REMOVED lines=18> */
.L_x_4794:
        /* <DEDUP_REMOVED lines=13> */
.L_x_4796:
[----:B------:R-:W-:Y:S05]  /*6810*/  BSYNC.RECONVERGENT B3 ;  /* 0x0000000000037941 */ /* 0x000fea0003800200 */
.L_x_4795:
        /* <DEDUP_REMOVED lines=39> */
[----:B------:R-:W-:Y:S02]  /*6a90*/  LOP3.LUT R185, R122, UR32, R121, 0x96, !PT ;  /* 0x000000207ab97c12 */ /* 0x000fe4000f8e9679 */
[----:B------:R-:W-:Y:S01]  /*6aa0*/  MOV R121, R192 ;  /* 0x000000c000797202 */ /* 0x000fe20000000f00 */
[----:B------:R-:W-:-:S07]  /*6ab0*/  IMAD.MOV.U32 R192, RZ, RZ, R120 ;  /* 0x000000ffffc07224 */ /* 0x000fce00078e0078 */
.L_x_4793:
[----:B------:R-:W-:Y:S05]  /*6ac0*/  BSYNC.RECONVERGENT B2 ;  /* 0x0000000000027941 */ /* 0x000fea0003800200 */
.L_x_4792:
[----:B------:R-:W-:Y:S01]  /*6ad0*/  I2FP.F32.U32 R120, R121 ;  /* 0x0000007900787245 */ /* 0x000fe20000201000 */
[----:B------:R-:W-:Y:S02]  /*6ae0*/  HFMA2 R121, -RZ, RZ, 0.1171875, 0 ;  /* 0x2f800000ff797431 */ /* 0x000fe400000001ff */
[----:B------:R-:W-:-:S04]  /*6af0*/  IMAD.U32 R188, R188, 0x10000, RZ ;  /* 0x00010000bcbc7824 */ /* 0x000fc800078e00ff */
[----:B------:R-:W-:-:S04]  /*6b00*/  FMUL.FTZ R188, R188, UR13 ;  /* 0x0000000dbcbc7c20 */ /* 0x000fc80008410000 */
[----:B------:R-:W-:Y:S01]  /*6b10*/  FMUL.FTZ R130, R188, UR12 ;  /* 0x0000000cbc827c20 */ /* 0x000fe20008410000 */
[----:B------:R-:W-:Y:S01]  /*6b20*/  FFMA.FTZ R120, R120, R121, 1.1641532182693481445e-10 ;  /* 0x2f00000078787423 */ /* 0x000fe20000010079 */
[----:B------:R-:W-:-:S04]  /*6b30*/  IMAD.U32 R121, R12, 0x10000, RZ ;  /* 0x000100000c797824 */ /* 0x000fc800078e00ff */
[----:B------:R-:W-:-:S04]  /*6b40*/  FSETP.GTU.FTZ.AND P2, PT, R120, UR10, PT ;  /* 0x0000000a78007c0b */ /* 0x000fc8000bf5c000 */
[----:B------:R-:W-:Y:S02]  /*6b50*/  FSEL R130, R130, RZ, !P2 ;  /* 0x000000ff82827208 */ /* 0x000fe40005000000 */
[----:B------:R-:W-:-:S03]  /*6b60*/  SEL R187, RZ, 0x1, P2 ;  /* 0x00000001ffbb7807 */ /* 0x000fc60001000000 */
[----:B------:R-:W-:-:S07]  /*6b70*/  FMUL.FTZ R130, R130, R121 ;  /* 0x0000007982827220 */ /* 0x000fce0000410000 */
.L_x_4791:
[----:B------:R-:W-:Y:S05]  /*6b80*/  BSYNC.RECONVERGENT B1 ;  /* 0x0000000000017941 */ /* 0x000fea0003800200 */
.L_x_4790:
[----:B------:R-:W-:Y:S02]  /*6b90*/  F2FP.BF16.F32.PACK_AB R123, RZ, R130 ;  /* 0x00000082ff7b723e */ /* 0x000fe400000010ff */
[----:B------:R-:W-:Y:S02]  /*6ba0*/  PRMT R122, R190, 0x5410, R191 ;  /* 0x00005410be7a7816 */ /* 0x000fe400000000bf */
[----:B------:R-:W-:Y:S02]  /*6bb0*/  PRMT R121, R189, 0x5410, R186 ;  /* 0x00005410bd797816 */ /* 0x000fe400000000ba */
[----:B------:R-:W-:Y:S02]  /*6bc0*/  PRMT R120, R129, 0x5410, R128 ;  /* 0x0000541081787816 */ /* 0x000fe40000000080 */
[----:B------:R-:W-:-:S07]  /*6bd0*/  PRMT R123, R194, 0x5410, R123 ;  /* 0x00005410c27b7816 */ /* 0x000fce000000007b */
.L_x_4740:
[----:B------:R-:W0:Y:S01]  /*6be0*/  LDC.64 R124, c[0x0][0x3a8] ;  /* 0x0000ea00ff7c7b82 */ /* 0x000e220000000a00 */
[----:B------:R-:W-:Y:S01]  /*6bf0*/  IADD3 R201, PT, PT, R227, 0x20, RZ ;  /* 0x00000020e3c97810 */ /* 0x000fe20007ffe0ff */
[----:B------:R-:W-:Y:S01]  /*6c00*/  BSSY.RECONVERGENT B1, `(.L_x_4797) ;  /* 0x000001c000017945 */ /* 0x000fe20003800200 */
[----:B------:R-:W-:-:S05]  /*6c10*/  VIADD R197, R213, 0x20 ;  /* 0x00000020d5c57836 */ /* 0x000fca0000000000 */
[----:B------:R-:W1:Y:S08]  /*6c20*/  @P1 LDC.64 R128, c[0x0][0x390] ;  /* 0x0000e400ff801b82 */ /* 0x000e700000000a00 */
[----:B------:R-:W2:Y:S01]  /*6c30*/  @P0 LDC.64 R126, c[0x0][0x3a0] ;  /* 0x0000e800ff7e0b82 */ /* 0x000ea20000000a00 */
[----:B0-----:R-:W-:-:S05]  /*6c40*/  IMAD.WIDE.U32 R188, R213, 0x10, R124 ;  /* 0x00000010d5bc7825 */ /* 0x001fca00078e007c */
[----:B------:R0:W-:Y:S01]  /*6c50*/  STG.E.128 desc[UR8][R188.64], R120 ;  /* 0x00000078bc007986 */ /* 0x0001e2000c101d08 */
[----:B-1----:R-:W-:Y:S01]  /*6c60*/  @P1 IMAD.WIDE.U32 R128, R201, 0x10, R128 ;  /* 0x00000010c9801825 */ /* 0x002fe200078e0080 */
[----:B------:R-:W-:Y:S06]  /*6c70*/  @!P1 BRA `(.L_x_4798) ;  /* 0x0000000000509947 */ /* 0x000fec0003800000 */
        /* <DEDUP_REMOVED lines=20> */
.L_x_4798:
[----:B------:R-:W-:Y:S05]  /*6dc0*/  BSYNC.RECONVERGENT B1 ;  /* 0x0000000000017941 */ /* 0x000fea0003800200 */
.L_x_4797:
[----:B--2---:R-:W-:Y:S01]  /*6dd0*/  @P0 IMAD.WIDE.U32 R126, R197, 0x10, R126 ;  /* 0x00000010c57e0825 */ /* 0x004fe200078e007e */
[----:B------:R-:W2:Y:S04]  /*6de0*/  @P1 LDG.E.128 R112, desc[UR8][R128.64] ;  /* 0x0000000880701981 */ /* 0x000ea8000c1e1d00 */
[----:B------:R3:W5:Y:S01]  /*6df0*/  @P0 LDG.E.128 R116, desc[UR8][R126.64] ;  /* 0x000000087e740981 */ /* 0x000762000c1e1d00 */
[----:B--2---:R-:W-:Y:S02]  /*6e00*/  PRMT R202, R115, 0x7632, R202 ;  /* 0x0000763273ca7816 */ /* 0x004fe400000000ca */
[----:B0-----:R-:W-:Y:S02]  /*6e10*/  PRMT R188, R114, 0x7632, R188 ;  /* 0x0000763272bc7816 */ /* 0x001fe400000000bc */
[----:B------:R-:W-:-:S02]  /*6e20*/  PRMT R189, R113, 0x7632, R189 ;  /* 0x0000763271bd7816 */ /* 0x000fc400000000bd */
[----:B------:R-:W-:Y:S01]  /*6e30*/  PRMT R190, R112, 0x7632, R190 ;  /* 0x0000763270be7816 */ /* 0x000fe200000000be */
[----:B---3--:R-:W-:Y:S06]  /*6e40*/  @!P0 BRA `(.L_x_4799) ;  /* 0x0000002c00b48947 */ /* 0x008fec0003800000 */
[----:B------:R-:W-:Y:S01]  /*6e50*/  ISETP.GT.AND P2, PT, R226, RZ, PT ;  /* 0x000000ffe200720c */ /* 0x000fe20003f44270 */
[----:B------:R-:W-:-:S12]  /*6e60*/  BSSY.RECONVERGENT B1, `(.L_x_4800) ;  /* 0x000005a000017945 */ /* 0x000fd80003800200 */
[----:B-----5:R-:W-:Y:S01]  /*6e70*/  @!P2 SHF.L.U32 R195, R116, 0x10, RZ ;  /* 0x0000001074c3a819 */ /* 0x020fe200000006ff */
[----:B------:R-:W-:Y:S02]  /*6e80*/  @!P2 IMAD.MOV.U32 R186, RZ, RZ, R192 ;  /* 0x000000ffffbaa224 */ /* 0x000fe400078e00c0 */
[----:B-1----:R-:W-:Y:S01]  /*6e90*/  @!P2 IMAD.MOV.U32 R120, RZ, RZ, R193 ;  /* 0x000000ffff78a224 */ /* 0x002fe200078e00c1 */
        /* <DEDUP_REMOVED lines=17> */
.L_x_4804:
        /* <DEDUP_REMOVED lines=13> */
.L_x_4806:
[----:B------:R-:W-:Y:S05]  /*7080*/  BSYNC.RECONVERGENT B3 ;  /* 0x0000000000037941 */ /* 0x000fea0003800200 */
.L_x_4805:
        /* <DEDUP_REMOVED lines=42> */
.L_x_4803:
[----:B------:R-:W-:Y:S05]  /*7330*/  BSYNC.RECONVERGENT B2 ;  /* 0x0000000000027941 */ /* 0x000fea0003800200 */
.L_x_4802:
        /* <DEDUP_REMOVED lines=12> */
.L_x_4801:
[----:B------:R-:W-:Y:S05]  /*7400*/  BSYNC.RECONVERGENT B1 ;  /* 0x0000000000017941 */ /* 0x000fea0003800200 */
.L_x_4800:
        /* <DEDUP_REMOVED lines=23> */
.L_x_4811:
        /* <DEDUP_REMOVED lines=13> */
.L_x_4813:
[----:B------:R-:W-:Y:S05]  /*7650*/  BSYNC.RECONVERGENT B3 ;  /* 0x0000000000037941 */ /* 0x000fea0003800200 */
.L_x_4812:
        /* <DEDUP_REMOVED lines=42> */
.L_x_4810:
[----:B------:R-:W-:Y:S05]  /*7900*/  BSYNC.RECONVERGENT B2 ;  /* 0x0000000000027941 */ /* 0x000fea0003800200 */
.L_x_4809:
        /* <DEDUP_REMOVED lines=13> */
.L_x_4808:
[----:B------:R-:W-:Y:S05]  /*79e0*/  BSYNC.RECONVERGENT B1 ;  /* 0x0000000000017941 */ /* 0x000fea0003800200 */
.L_x_4807:
        /* <DEDUP_REMOVED lines=22> */
.L_x_4818:
        /* <DEDUP_REMOVED lines=13> */
.L_x_4820:
[----:B------:R-:W-:Y:S05]  /*7c20*/  BSYNC.RECONVERGENT B3 ;  /* 0x0000000000037941 */ /* 0x000fea0003800200 */
.L_x_4819:
        /* <DEDUP_REMOVED lines=42> */
.L_x_4817:
[----:B------:R-:W-:Y:S05]  /*7ed0*/  BSYNC.RECONVERGENT B2 ;  /* 0x0000000000027941 */ /* 0x000fea0003800200 */
.L_x_4816:
        /* <DEDUP_REMOVED lines=12> */
.L_x_4815:
[----:B------:R-:W-:Y:S05]  /*7fa0*/  BSYNC.RECONVERGENT B1 ;  /* 0x0000000000017941 */ /* 0x000fea0003800200 */
.L_x_4814:
        /* <DEDUP_REMOVED lines=23> */
.L_x_4825:
        /* <DEDUP_REMOVED lines=13> */
.L_x_4827:
[----:B------:R-:W-:Y:S05]  /*81f0*/  BSYNC.RECONVERGENT B3 ;  /* 0x0000000000037941 */ /* 0x000fea0003800200 */
.L_x_4826:
        /* <DEDUP_REMOVED lines=42> */
.L_x_4824:
[----:B------:R-:W-:Y:S05]  /*84a0*/  BSYNC.RECONVERGENT B2 ;  /* 0x0000000000027941 */ /* 0x000fea0003800200 */
.L_x_4823:
        /* <DEDUP_REMOVED lines=13> */
.L_x_4822:
[----:B------:R-:W-:Y:S05]  /*8580*/  BSYNC.RECONVERGENT B1 ;  /* 0x0000000000017941 */ /* 0x000fea0003800200 */
.L_x_4821:
        /* <DEDUP_REMOVED lines=22> */
.L_x_4832:
        /* <DEDUP_REMOVED lines=13> */
.L_x_4834:
[----:B------:R-:W-:Y:S05]  /*87c0*/  BSYNC.RECONVERGENT B3 ;  /* 0x0000000000037941 */ /* 0x000fea0003800200 */
.L_x_4833:
        /* <DEDUP_REMOVED lines=42> */
.L_x_4831:
[----:B------:R-:W-:Y:S05]  /*8a70*/  BSYNC.RECONVERGENT B2 ;  /* 0x0000000000027941 */ /* 0x000fea0003800200 */
.L_x_4830:
        /* <DEDUP_REMOVED lines=12> */
.L_x_4829:
[----:B------:R-:W-:Y:S05]  /*8b40*/  BSYNC.RECONVERGENT B1 ;  /* 0x0000000000017941 */ /* 0x000fea0003800200 */
.L_x_4828:
        /* <DEDUP_REMOVED lines=23> */
.L_x_4839:
        /* <DEDUP_REMOVED lines=13> */
.L_x_4841:
[----:B------:R-:W-:Y:S05]  /*8d90*/  BSYNC.RECONVERGENT B3 ;  /* 0x0000000000037941 */ /* 0x000fea0003800200 */
.L_x_4840:
        /* <DEDUP_REMOVED lines=42> */
.L_x_4838:
[----:B------:R-:W-:Y:S05]  /*9040*/  BSYNC.RECONVERGENT B2 ;  /* 0x0000000000027941 */ /* 0x000fea0003800200 */
.L_x_4837:
        /* <DEDUP_REMOVED lines=13> */
.L_x_4836:
[----:B------:R-:W-:Y:S05]  /*9120*/  BSYNC.RECONVERGENT B1 ;  /* 0x0000000000017941 */ /* 0x000fea0003800200 */
.L_x_4835:
        /* <DEDUP_REMOVED lines=22> */
.L_x_4846:
        /* <DEDUP_REMOVED lines=13> */
.L_x_4848:
[----:B------:R-:W-:Y:S05]  /*9360*/  BSYNC.RECONVERGENT B3 ;  /* 0x0000000000037941 */ /* 0x000fea0003800200 */
.L_x_4847:
        /* <DEDUP_REMOVED lines=42> */
.L_x_4845:
[----:B------:R-:W-:Y:S05]  /*9610*/  BSYNC.RECONVERGENT B2 ;  /* 0x0000000000027941 */ /* 0x000fea0003800200 */
.L_x_4844:
        /* <DEDUP_REMOVED lines=12> */
.L_x_4843:
[----:B------:R-:W-:Y:S05]  /*96e0*/  BSYNC.RECONVERGENT B1 ;  /* 0x0000000000017941 */ /* 0x000fea0003800200 */
.L_x_4842:
        /* <DEDUP_REMOVED lines=23> */
.L_x_4853:
        /* <DEDUP_REMOVED lines=13> */
.L_x_4855:
[----:B------:R-:W-:Y:S05]  /*9930*/  BSYNC.RECONVERGENT B3 ;  /* 0x0000000000037941 */ /* 0x000fea0003800200 */
.L_x_4854:
        /* <DEDUP_REMOVED lines=40> */
[----:B------:R-:W-:-:S07]  /*9bc0*/  LOP3.LUT R185, R120, UR32, R187, 0x96, !PT ;  /* 0x0000002078b97c12 */ /* 0x000fce000f8e96bb */
.L_x_4852:
[----:B------:R-:W-:Y:S05]  /*9bd0*/  BSYNC.RECONVERGENT B2 ;  /* 0x0000000000027941 */ /* 0x000fea0003800200 */
.L_x_4851:
        /* <DEDUP_REMOVED lines=13> */
.L_x_4850:
[----:B------:R-:W-:Y:S05]  /*9cb0*/  BSYNC.RECONVERGENT B1 ;  /* 0x0000000000017941 */ /* 0x000fea0003800200 */
.L_x_4849:
[----:B------:R-:W-:Y:S02]  /*9cc0*/  F2FP.BF16.F32.PACK_AB R123, RZ, R188 ;  /* 0x000000bcff7b723e */ /* 0x000fe400000010ff */
[----:B------:R-:W-:Y:S02]  /*9cd0*/  PRMT R122, R203, 0x5410, R204 ;  /* 0x00005410cb7a7816 */ /* 0x000fe400000000cc */
[----:B------:R-:W-:Y:S02]  /*9ce0*/  PRMT R121, R200, 0x5410, R199 ;  /* 0x00005410c8797816 */ /* 0x000fe400000000c7 */
[----:B------:R-:W-:Y:S02]  /*9cf0*/  PRMT R120, R198, 0x5410, R196 ;  /* 0x00005410c6787816 */ /* 0x000fe400000000c4 */
[----:B------:R-:W-:Y:S01]  /*9d00*/  PRMT R123, R206, 0x5410, R123 ;  /* 0x00005410ce7b7816 */ /* 0x000fe2000000007b */
[----:B------:R-:W-:Y:S06]  /*9d10*/  BRA `(.L_x_4856) ;  /* 0x0000002c00007947 */ /* 0x000fec0003800000 */
.L_x_4799:
[----:B------:R-:W-:Y:S01]  /*9d20*/  BSSY.RECONVERGENT B1, `(.L_x_4857) ;  /* 0x0000059000017945 */ /* 0x000fe20003800200 */
[----:B------:R-:W-:Y:S02]  /*9d30*/  HFMA2 R195, -RZ, RZ, 0, 0 ;  /* 0x00000000ffc37431 */ /* 0x000fe400000001ff */
[----:B------:R-:W-:Y:S02]  /*9d40*/  IMAD.MOV.U32 R186, RZ, RZ, R192 ;  /* 0x000000ffffba7224 */ /* 0x000fe400078e00c0 */
[----:B-1----:R-:W-:Y:S01]  /*9d50*/  IMAD.MOV.U32 R120, RZ, RZ, R193 ;  /* 0x000000ffff787224 */ /* 0x002fe200078e00c1 */
        /* <DEDUP_REMOVED lines=17> */
.L_x_4861:
        /* <DEDUP_REMOVED lines=13> */
.L_x_4863:
[----:B------:R-:W-:Y:S05]  /*9f40*/  BSYNC.RECONVERGENT B3 ;  /* 0x0000000000037941 */ /* 0x000fea0003800200 */
.L_x_4862:
        /* <DEDUP_REMOVED lines=42> */
.L_x_4860:
[----:B------:R-:W-:Y:S05]  /*a1f0*/  BSYNC.RECONVERGENT B2 ;  /* 0x0000000000027941 */ /* 0x000fea0003800200 */
.L_x_4859:
        /* <DEDUP_REMOVED lines=11> */
.L_x_4858:
[----:B------:R-:W-:Y:S05]  /*a2b0*/  BSYNC.RECONVERGENT B1 ;  /* 0x0000000000017941 */ /* 0x000fea0003800200 */
.L_x_4857:
        /* <DEDUP_REMOVED lines=18> */
.L_x_4868:
        /* <DEDUP_REMOVED lines=13> */
.L_x_4870:
[----:B------:R-:W-:Y:S05]  /*a4b0*/  BSYNC.RECONVERGENT B3 ;  /* 0x0000000000037941 */ /* 0x000fea0003800200 */
.L_x_4869:
        /* <DEDUP_REMOVED lines=42> */
.L_x_4867:
[----:B------:R-:W-:Y:S05]  /*a760*/  BSYNC.RECONVERGENT B2 ;  /* 0x0000000000027941 */ /* 0x000fea0003800200 */
.L_x_4866:
        /* <DEDUP_REMOVED lines=11> */
.L_x_4865:
[----:B------:R-:W-:Y:S05]  /*a820*/  BSYNC.RECONVERGENT B1 ;  /* 0x0000000000017941 */ /* 0x000fea0003800200 */
.L_x_4864:
        /* <DEDUP_REMOVED lines=18> */
.L_x_4875:
        /* <DEDUP_REMOVED lines=13> */
.L_x_4877:
[----:B------:R-:W-:Y:S05]  /*aa20*/  BSYNC.RECONVERGENT B3 ;  /* 0x0000000000037941 */ /* 0x000fea0003800200 */
.L_x_4876:
        /* <DEDUP_REMOVED lines=42> */
.L_x_4874:
[----:B------:R-:W-:Y:S05]  /*acd0*/  BSYNC.RECONVERGENT B2 ;  /* 0x0000000000027941 */ /* 0x000fea0003800200 */
.L_x_4873:
        /* <DEDUP_REMOVED lines=11> */
.L_x_4872:
[----:B------:R-:W-:Y:S05]  /*ad90*/  BSYNC.RECONVERGENT B1 ;  /* 0x0000000000017941 */ /* 0x000fea0003800200 */
.L_x_4871:
        /* <DEDUP_REMOVED lines=18> */
.L_x_4882:
        /* <DEDUP_REMOVED lines=13> */
.L_x_4884:
[----:B------:R-:W-:Y:S05]  /*af90*/  BSYNC.RECONVERGENT B3 ;  /* 0x0000000000037941 */ /* 0x000fea0003800200 */
.L_x_4883:
        /* <DEDUP_REMOVED lines=42> */
.L_x_4881:
[----:B------:R-:W-:Y:S05]  /*b240*/  BSYNC.RECONVERGENT B2 ;  /* 0x0000000000027941 */ /* 0x000fea0003800200 */
.L_x_4880:
        /* <DEDUP_REMOVED lines=11> */
.L_x_4879:
[----:B------:R-:W-:Y:S05]  /*b300*/  BSYNC.RECONVERGENT B1 ;  /* 0x0000000000017941 */ /* 0x000fea0003800200 */
.L_x_4878:
        /* <DEDUP_REMOVED lines=18> */
.L_x_4889:
        /* <DEDUP_REMOVED lines=13> */
.L_x_4891:
[----:B------:R-:W-:Y:S05]  /*b500*/  BSYNC.RECONVERGENT B3 ;  /* 0x0000000000037941 */ /* 0x000fea0003800200 */
.L_x_4890:
        /* <DEDUP_REMOVED lines=42> */
.L_x_4888:
[----:B------:R-:W-:Y:S05]  /*b7b0*/  BSYNC.RECONVERGENT B2 ;  /* 0x0000000000027941 */ /* 0x000fea0003800200 */
.L_x_4887:
        /* <DEDUP_REMOVED lines=11> */
.L_x_4886:
[----:B------:R-:W-:Y:S05]  /*b870*/  BSYNC.RECONVERGENT B1 ;  /* 0x0000000000017941 */ /* 0x000fea0003800200 */
.L_x_4885:
        /* <DEDUP_REMOVED lines=18> */
.L_x_4896:
        /* <DEDUP_REMOVED lines=13> */
.L_x_4898:
[----:B------:R-:W-:Y:S05]  /*ba70*/  BSYNC.RECONVERGENT B3 ;  /* 0x0000000000037941 */ /* 0x000fea0003800200 */
.L_x_4897:
        /* <DEDUP_REMOVED lines=42> */
.L_x_4895:
[----:B------:R-:W-:Y:S05]  /*bd20*/  BSYNC.RECONVERGENT B2 ;  /* 0x0000000000027941 */ /* 0x000fea0003800200 */
.L_x_4894:
        /* <DEDUP_REMOVED lines=11> */
.L_x_4893:
[----:B------:R-:W-:Y:S05]  /*bde0*/  BSYNC.RECONVERGENT B1 ;  /* 0x0000000000017941 */ /* 0x000fea0003800200 */
.L_x_4892:
        /* <DEDUP_REMOVED lines=18> */
.L_x_4903:
        /* <DEDUP_REMOVED lines=13> */
.L_x_4905:
[----:B------:R-:W-:Y:S05]  /*bfe0*/  BSYNC.RECONVERGENT B3 ;  /* 0x0000000000037941 */ /* 0x000fea0003800200 */
.L_x_4904:
        /* <DEDUP_REMOVED lines=42> */
.L_x_4902:
[----:B------:R-:W-:Y:S05]  /*c290*/  BSYNC.RECONVERGENT B2 ;  /* 0x0000000000027941 */ /* 0x000fea0003800200 */
.L_x_4901:
        /* <DEDUP_REMOVED lines=11> */
.L_x_4900:
[----:B------:R-:W-:Y:S05]  /*c350*/  BSYNC.RECONVERGENT B1 ;  /* 0x0000000000017941 */ /* 0x000fea0003800200 */
.L_x_4899:
        /* <DEDUP_REMOVED lines=18> */
.L_x_4910:
        /* <DEDUP_REMOVED lines=13> */
.L_x_4912:
[----:B------:R-:W-:Y:S05]  /*c550*/  BSYNC.RECONVERGENT B3 ;  /* 0x0000000000037941 */ /* 0x000fea0003800200 */
.L_x_4911:
        /* <DEDUP_REMOVED lines=40> */
[----:B------:R-:W-:Y:S02]  /*c7e0*/  IMAD.MOV.U32 R121, RZ, RZ, R186 ;  /* 0x000000ffff797224 */ /* 0x000fe400078e00ba */
[----:B------:R-:W-:-:S07]  /*c7f0*/  IMAD.MOV.U32 R186, RZ, RZ, R120 ;  /* 0x000000ffffba7224 */ /* 0x000fce00078e0078 */
.L_x_4909:
[----:B------:R-:W-:Y:S05]  /*c800*/  BSYNC.RECONVERGENT B2 ;  /* 0x0000000000027941 */ /* 0x000fea0003800200 */
.L_x_4908:
        /* <DEDUP_REMOVED lines=11> */
.L_x_4907:
[----:B------:R-:W-:Y:S05]  /*c8c0*/  BSYNC.RECONVERGENT B1 ;  /* 0x0000000000017941 */ /* 0x000fea0003800200 */
.L_x_4906:
[----:B------:R-:W-:Y:S02]  /*c8d0*/  F2FP.BF16.F32.PACK_AB R123, RZ, R188 ;  /* 0x000000bcff7b723e */ /* 0x000fe400000010ff */
[----:B------:R-:W-:Y:S02]  /*c8e0*/  PRMT R122, R203, 0x5410, R204 ;  /* 0x00005410cb7a7816 */ /* 0x000fe400000000cc */
[----:B------:R-:W-:Y:S02]  /*c8f0*/  PRMT R121, R200, 0x5410, R199 ;  /* 0x00005410c8797816 */ /* 0x000fe400000000c7 */
[----:B------:R-:W-:Y:S02]  /*c900*/  PRMT R120, R198, 0x5410, R196 ;  /* 0x00005410c6787816 */ /* 0x000fe400000000c4 */
[----:B------:R-:W-:-:S07]  /*c910*/  PRMT R123, R205, 0x5410, R123 ;  /* 0x00005410cd7b7816 */ /* 0x000fce000000007b */
.L_x_4856:
[----:B------:R-:W-:Y:S01]  /*c920*/  IMAD.WIDE.U32 R196, R197, 0x10, R124 ;  /* 0x00000010c5c47825 */ /* 0x000fe200078e007c */
[----:B------:R-:W0:Y:S01]  /*c930*/  @P0 LDC.64 R126, c[0x0][0x3a0] ;  /* 0x0000e800ff7e0b82 */ /* 0x000e220000000a00 */
[----:B------:R-:W-:Y:S02]  /*c940*/  BSSY.RECONVERGENT B1, `(.L_x_4913) ;  /* 0x000001c000017945 */ /* 0x000fe40003800200 */
[----:B------:R-:W-:Y:S01]  /*c950*/  @P0 VIADD R199, R213, 0x40 ;  /* 0x00000040d5c70836 */ /* 0x000fe20000000000 */
[----:B------:R1:W-:Y:S01]  /*c960*/  STG.E.128 desc[UR8][R196.64], R120 ;  /* 0x00000078c4007986 */ /* 0x0003e2000c101d08 */
[----:B------:R-:W-:-:S03]  /*c970*/  VIADD R209, R227, 0x40 ;  /* 0x00000040e3d17836 */ /* 0x000fc60000000000 */
[----:B------:R-:W2:Y:S01]  /*c980*/  @P1 LDC.64 R128, c[0x0][0x390] ;  /* 0x0000e400ff801b82 */ /* 0x000ea20000000a00 */
[----:B0-----:R-:W-:-:S04]  /*c990*/  @P0 IMAD.WIDE.U32 R126, R199, 0x10, R126 ;  /* 0x00000010c77e0825 */ /* 0x001fc800078e007e */
[----:B--2---:R-:W-:Y:S01]  /*c9a0*/  @P1 IMAD.WIDE.U32 R128, R209, 0x10, R128 ;  /* 0x00000010d1801825 */ /* 0x004fe200078e0080 */
        /* <DEDUP_REMOVED lines=21> */
.L_x_4914:
[----:B------:R-:W-:Y:S05]  /*cb00*/  BSYNC.RECONVERGENT B1 ;  /* 0x0000000000017941 */ /* 0x000fea0003800200 */
.L_x_4913:
[----:B-----5:R1:W5:Y:S04]  /*cb10*/  @P0 LDG.E.128 R116, desc[UR8][R126.64] ;  /* 0x000000087e740981 */ /* 0x020368000c1e1d00 */
        /* <DEDUP_REMOVED lines=24> */
.L_x_4920:
[----:B------:R-:W-:Y:S01]  /*cca0*/  VIADD R179, R179, 0x1 ;  /* 0x00000001b3b37836 */ /* 0x000fe20000000000 */
[----:B------:R-:W-:Y:S03]  /*ccb0*/  BSSY.RECONVERGENT B3, `(.L_x_4921) ;  /* 0x000000c000037945 */ /* 0x000fe60003800200 */
[C---:B-1----:R-:W-:Y:S01]  /*ccc0*/  IMAD.WIDE.U32 R126, R179.reuse, -0x2daee0ad, RZ ;  /* 0xd2511f53b37e7825 */ /* 0x042fe200078e00ff */
        /* <DEDUP_REMOVED lines=10> */
.L_x_4922:
[----:B------:R-:W-:Y:S05]  /*cd70*/  BSYNC.RECONVERGENT B3 ;  /* 0x0000000000037941 */ /* 0x000fea0003800200 */
.L_x_4921:
        /* <DEDUP_REMOVED lines=42> */
.L_x_4919:
[----:B------:R-:W-:Y:S05]  /*d020*/  BSYNC.RECONVERGENT B2 ;  /* 0x0000000000027941 */ /* 0x000fea0003800200 */
.L_x_4918:
[----:B------:R-:W-:Y:S01]  /*d030*/  I2FP.F32.U32 R7, R7 ;  /* 0x0000000700077245 */ /* 0x000fe20000201000 */
[----:B------:R-:W-:Y:S01]  /*d040*/  IMAD.MOV.U32 R122, RZ, RZ, 0x2f800000 ;  /* 0x2f800000ff7a7424 */ /* 0x000fe200078e00ff */
[----:B------:R-:W-:Y:S01]  /*d050*/  SHF.L.U32 R121, R112, 0x10, RZ ;  /* 0x0000001070797819 */ /* 0x000fe200000006ff */
[----:B-1----:R-:W-:Y:S02]  /*d060*/  IMAD.U32 R126, R116, 0x10000, RZ ;  /* 0x00010000747e7824 */ /* 0x002fe400078e00ff */
        /* <DEDUP_REMOVED lines=8> */
.L_x_4917:
[----:B------:R-:W-:Y:S05]  /*d0f0*/  BSYNC.RECONVERGENT B1 ;  /* 0x0000000000017941 */ /* 0x000fea0003800200 */
.L_x_4916:
        /* <DEDUP_REMOVED lines=23> */
.L_x_4927:
[----:B------:R-:W-:Y:S01]  /*d270*/  IADD3 R179, PT, PT, R179, 0x1, RZ ;  /* 0x00000001b3b37810 */ /* 0x000fe20007ffe0ff */
[----:B------:R-:W-:Y:S03]  /*d280*/  BSSY.RECONVERGENT B3, `(.L_x_4928) ;  /* 0x000000c000037945 */ /* 0x000fe60003800200 */
[C---:B------:R-:W-:Y:S01]  /*d290*/  ISETP.NE.AND P3, PT, R179.reuse, RZ, PT ;  /* 0x000000ffb300720c */ /* 0x040fe20003f65270 */
[----:B-1----:R-:W-:-:S12]  /*d2a0*/  IMAD.WIDE.U32 R126, R179, -0x2daee0ad, RZ ;  /* 0xd2511f53b37e7825 */ /* 0x002fd800078e00ff */
        /* <DEDUP_REMOVED lines=9> */
.L_x_4929:
[----:B------:R-:W-:Y:S05]  /*d340*/  BSYNC.RECONVERGENT B3 ;  /* 0x0000000000037941 */ /* 0x000fea0003800200 */
.L_x_4928:
        /* <DEDUP_REMOVED lines=42> */
.L_x_4926:
[----:B------:R-:W-:Y:S05]  /*d5f0*/  BSYNC.RECONVERGENT B2 ;  /* 0x0000000000027941 */ /* 0x000fea0003800200 */
.L_x_4925:
[----:B------:R-:W-:Y:S01]  /*d600*/  PRMT R120, R112, 0x7632, R120 ;  /* 0x0000763270787816 */ /* 0x000fe20000000078 */
[----:B------:R-:W-:Y:S01]  /*d610*/  IMAD.MOV.U32 R123, RZ, RZ, 0x2f800000 ;  /* 0x2f800000ff7b7424 */ /* 0x000fe200078e00ff */
[----:B------:R-:W-:Y:S02]  /*d620*/  I2FP.F32.U32 R6, R6 ;  /* 0x0000000600067245 */ /* 0x000fe40000201000 */
[----:B------:R-:W-:Y:S01]  /*d630*/  PRMT R122, R116, 0x7632, R122 ;  /* 0x00007632747a7816 */ /* 0x000fe2000000007a */
[----:B------:R-:W-:Y:S02]  /*d640*/  IMAD.U32 R120, R120, 0x10000, RZ ;  /* 0x0001000078787824 */ /* 0x000fe400078e00ff */
[----:B------:R-:W-:Y:S01]  /*d650*/  FFMA.FTZ R6, R6, R123, 1.1641532182693481445e-10 ;  /* 0x2f00000006067423 */ /* 0x000fe2000001007b */
[----:B------:R-:W-:Y:S01]  /*d660*/  SHF.L.U32 R123, R17, 0x10, RZ ;  /* 0x00000010117b7819 */ /* 0x000fe200000006ff */
[----:B------:R-:W-:Y:S01]  /*d670*/  FMUL.FTZ R120, R120, UR13 ;  /* 0x0000000d78787c20 */ /* 0x000fe20008410000 */
[----:B-1----:R-:W-:-:S02]  /*d680*/  IMAD.U32 R127, R122, 0x10000, RZ ;  /* 0x000100007a7f7824 */ /* 0x002fc400078e00ff */
[----:B------:R-:W-:Y:S01]  /*d690*/  FSETP.GTU.FTZ.AND P3, PT, R6, UR10, PT ;  /* 0x0000000a06007c0b */ /* 0x000fe2000bf7c000 */
[----:B------:R-:W-:-:S03]  /*d6a0*/  FMUL.FTZ R120, R120, UR12 ;  /* 0x0000000c78787c20 */ /* 0x000fc60008410000 */
[----:B------:R-:W-:Y:S02]  /*d6b0*/  SEL R6, RZ, 0x1, P3 ;  /* 0x00000001ff067807 */ /* 0x000fe40001800000 */
[----:B------:R-:W-:-:S05]  /*d6c0*/  FSEL R120, R120, RZ, !P3 ;  /* 0x000000ff78787208 */ /* 0x000fca0005800000 */
[----:B------:R-:W-:-:S07]  /*d6d0*/  FFMA.FTZ R202, R120, R123, R127 ;  /* 0x0000007b78ca7223 */ /* 0x000fce000001007f */
.L_x_4924:
[----:B------:R-:W-:Y:S05]  /*d6e0*/  BSYNC.RECONVERGENT B1 ;  /* 0x0000000000017941 */ /* 0x000fea0003800200 */
.L_x_4923:
        /* <DEDUP_REMOVED lines=22> */
.L_x_4934:
[----:B------:R-:W-:Y:S01]  /*d850*/  VIADD R179, R179, 0x1 ;  /* 0x00000001b3b37836 */ /* 0x000fe20000000000 */
[----:B------:R-:W-:Y:S03]  /*d860*/  BSSY.RECONVERGENT B3, `(.L_x_4935) ;  /* 0x000000c000037945 */ /* 0x000fe60003800200 */
[C---:B-1----:R-:W-:Y:S01]  /*d870*/  IMAD.WIDE.U32 R126, R179.reuse, -0x2daee0ad, RZ ;  /* 0xd2511f53b37e7825 */ /* 0x042fe200078e00ff */
        /* <DEDUP_REMOVED lines=10> */
.L_x_4936:
[----:B------:R-:W-:Y:S05]  /*d920*/  BSYNC.RECONVERGENT B3 ;  /* 0x0000000000037941 */ /* 0x000fea0003800200 */
.L_x_4935:
        /* <DEDUP_REMOVED lines=42> */
.L_x_4933:
[----:B------:R-:W-:Y:S05]  /*dbd0*/  BSYNC.RECONVERGENT B2 ;  /* 0x0000000000027941 */ /* 0x000fea0003800200 */
.L_x_4932:
[----:B------:R-:W-:Y:S01]  /*dbe0*/  HFMA2 R122, -RZ, RZ, 0.1171875, 0 ;  /* 0x2f800000ff7a7431 */ /* 0x000fe200000001ff */
[----:B------:R-:W-:Y:S01]  /*dbf0*/  I2FP.F32.U32 R5, R5 ;  /* 0x0000000500057245 */ /* 0x000fe20000201000 */
[----:B------:R-:W-:Y:S01]  /*dc00*/  IMAD.U32 R121, R113, 0x10000, RZ ;  /* 0x0001000071797824 */ /* 0x000fe200078e00ff */
[----:B-1----:R-:W-:-:S03]  /*dc10*/  SHF.L.U32 R126, R117, 0x10, RZ ;  /* 0x00000010757e7819 */ /* 0x002fc600000006ff */
        /* <DEDUP_REMOVED lines=8> */
.L_x_4931:
[----:B------:R-:W-:Y:S05]  /*dca0*/  BSYNC.RECONVERGENT B1 ;  /* 0x0000000000017941 */ /* 0x000fea0003800200 */
.L_x_4930:
        /* <DEDUP_REMOVED lines=23> */
.L_x_4941:
        /* <DEDUP_REMOVED lines=13> */
.L_x_4943:
[----:B------:R-:W-:Y:S05]  /*def0*/  BSYNC.RECONVERGENT B3 ;  /* 0x0000000000037941 */ /* 0x000fea0003800200 */
.L_x_4942:
        /* <DEDUP_REMOVED lines=42> */
.L_x_4940:
[----:B------:R-:W-:Y:S05]  /*e1a0*/  BSYNC.RECONVERGENT B2 ;  /* 0x0000000000027941 */ /* 0x000fea0003800200 */
.L_x_4939:
[----:B------:R-:W-:Y:S01]  /*e1b0*/  PRMT R120, R113, 0x7632, R120 ;  /* 0x0000763271787816 */ /* 0x000fe20000000078 */
[----:B------:R-:W-:Y:S01]  /*e1c0*/  IMAD.MOV.U32 R123, RZ, RZ, 0x2f800000 ;  /* 0x2f800000ff7b7424 */ /* 0x000fe200078e00ff */
[----:B------:R-:W-:Y:S02]  /*e1d0*/  I2FP.F32.U32 R4, R4 ;  /* 0x0000000400047245 */ /* 0x000fe40000201000 */
[----:B------:R-:W-:Y:S02]  /*e1e0*/  SHF.L.U32 R120, R120, 0x10, RZ ;  /* 0x0000001078787819 */ /* 0x000fe400000006ff */
[----:B------:R-:W-:Y:S01]  /*e1f0*/  PRMT R122, R117, 0x7632, R122 ;  /* 0x00007632757a7816 */ /* 0x000fe2000000007a */
[----:B------:R-:W-:Y:S01]  /*e200*/  FFMA.FTZ R4, R4, R123, 1.1641532182693481445e-10 ;  /* 0x2f00000004047423 */ /* 0x000fe2000001007b */
[----:B------:R-:W-:Y:S02]  /*e210*/  IMAD.U32 R123, R18, 0x10000, RZ ;  /* 0x00010000127b7824 */ /* 0x000fe400078e00ff */
[----:B------:R-:W-:Y:S01]  /*e220*/  FMUL.FTZ R120, R120, UR13 ;  /* 0x0000000d78787c20 */ /* 0x000fe20008410000 */
[----:B-1----:R-:W-:Y:S01]  /*e230*/  IMAD.U32 R127, R122, 0x10000, RZ ;  /* 0x000100007a7f7824 */ /* 0x002fe200078e00ff */
[----:B------:R-:W-:-:S02]  /*e240*/  FSETP.GTU.FTZ.AND P3, PT, R4, UR10, PT ;  /* 0x0000000a04007c0b */ /* 0x000fc4000bf7c000 */
[----:B------:R-:W-:Y:S02]  /*e250*/  FMUL.FTZ R120, R120, UR12 ;  /* 0x0000000c78787c20 */ /* 0x000fe40008410000 */
[----:B------:R-:W-:-:S03]  /*e260*/  SEL R4, RZ, 0x1, P3 ;  /* 0x00000001ff047807 */ /* 0x000fc60001800000 */
[----:B------:R-:W-:-:S05]  /*e270*/  FSEL R120, R120, RZ, !P3 ;  /* 0x000000ff78787208 */ /* 0x000fca0005800000 */
[----:B------:R-:W-:-:S07]  /*e280*/  FFMA.FTZ R200, R120, R123, R127 ;  /* 0x0000007b78c87223 */ /* 0x000fce000001007f */
.L_x_4938:
[----:B------:R-:W-:Y:S05]  /*e290*/  BSYNC.RECONVERGENT B1 ;  /* 0x0000000000017941 */ /* 0x000fea0003800200 */
.L_x_4937:
        /* <DEDUP_REMOVED lines=22> */
.L_x_4948:
        /* <DEDUP_REMOVED lines=13> */
.L_x_4950:
[----:B------:R-:W-:Y:S05]  /*e4d0*/  BSYNC.RECONVERGENT B3 ;  /* 0x0000000000037941 */ /* 0x000fea0003800200 */
.L_x_4949:
        /* <DEDUP_REMOVED lines=42> */
.L_x_4947:
[----:B------:R-:W-:Y:S05]  /*e780*/  BSYNC.RECONVERGENT B2 ;  /* 0x0000000000027941 */ /* 0x000fea0003800200 */
.L_x_4946:
[----:B------:R-:W-:Y:S01]  /*e790*/  I2FP.F32.U32 R3, R3 ;  /* 0x0000000300037245 */ /* 0x000fe20000201000 */
[----:B------:R-:W-:Y:S02]  /*e7a0*/  IMAD.MOV.U32 R122, RZ, RZ, 0x2f800000 ;  /* 0x2f800000ff7a7424 */ /* 0x000fe400078e00ff */
[----:B------:R-:W-:Y:S02]  /*e7b0*/  IMAD.U32 R121, R114, 0x10000, RZ ;  /* 0x0001000072797824 */ /* 0x000fe400078e00ff */
[----:B------:R-:W-:Y:S01]  /*e7c0*/  FFMA.FTZ R3, R3, R122, 1.1641532182693481445e-10 ;  /* 0x2f00000003037423 */ /* 0x000fe2000001007a */
[----:B------:R-:W-:Y:S01]  /*e7d0*/  SHF.L.U32 R122, R98, 0x10, RZ ;  /* 0x00000010627a7819 */ /* 0x000fe200000006ff */
[----:B------:R-:W-:Y:S01]  /*e7e0*/  FMUL.FTZ R121, R121, UR13 ;  /* 0x0000000d79797c20 */ /* 0x000fe20008410000 */
[----:B-1----:R-:W-:Y:S02]  /*e7f0*/  IMAD.U32 R126, R118, 0x10000, RZ ;  /* 0x00010000767e7824 */ /* 0x002fe400078e00ff */
[----:B------:R-:W-:Y:S01]  /*e800*/  FSETP.GTU.FTZ.AND P3, PT, R3, UR10, PT ;  /* 0x0000000a03007c0b */ /* 0x000fe2000bf7c000 */
[----:B------:R-:W-:-:S03]  /*e810*/  FMUL.FTZ R121, R121, UR12 ;  /* 0x0000000c79797c20 */ /* 0x000fc60008410000 */
[----:B------:R-:W-:Y:S02]  /*e820*/  SEL R3, RZ, 0x1, P3 ;  /* 0x00000001ff037807 */ /* 0x000fe40001800000 */
[----:B------:R-:W-:-:S05]  /*e830*/  FSEL R199, R121, RZ, !P3 ;  /* 0x000000ff79c77208 */ /* 0x000fca0005800000 */
[----:B------:R-:W-:-:S07]  /*e840*/  FFMA.FTZ R199, R199, R122, R126 ;  /* 0x0000007ac7c77223 */ /* 0x000fce000001007e */
.L_x_4945:
[----:B------:R-:W-:Y:S05]  /*e850*/  BSYNC.RECONVERGENT B1 ;  /* 0x0000000000017941 */ /* 0x000fea0003800200 */
.L_x_4944:
        /* <DEDUP_REMOVED lines=23> */
.L_x_4955:
        /* <DEDUP_REMOVED lines=13> */
.L_x_4957:
[----:B------:R-:W-:Y:S05]  /*eaa0*/  BSYNC.RECONVERGENT B3 ;  /* 0x0000000000037941 */ /* 0x000fea0003800200 */
.L_x_4956:
        /* <DEDUP_REMOVED lines=42> */
.L_x_4954:
[----:B------:R-:W-:Y:S05]  /*ed50*/  BSYNC.RECONVERGENT B2 ;  /* 0x0000000000027941 */ /* 0x000fea0003800200 */
.L_x_4953:
[----:B------:R-:W-:Y:S01]  /*ed60*/  HFMA2 R123, -RZ, RZ, 0.1171875, 0 ;  /* 0x2f800000ff7b7431 */ /* 0x000fe200000001ff */
[----:B------:R-:W-:Y:S02]  /*ed70*/  PRMT R120, R114, 0x7632, R120 ;  /* 0x0000763272787816 */ /* 0x000fe40000000078 */
[----:B------:R-:W-:Y:S02]  /*ed80*/  I2FP.F32.U32 R2, R2 ;  /* 0x0000000200027245 */ /* 0x000fe40000201000 */
[----:B------:R-:W-:Y:S01]  /*ed90*/  PRMT R122, R118, 0x7632, R122 ;  /* 0x00007632767a7816 */ /* 0x000fe2000000007a */
[----:B------:R-:W-:-:S03]  /*eda0*/  IMAD.U32 R120, R120, 0x10000, RZ ;  /* 0x0001000078787824 */ /* 0x000fc600078e00ff */
[----:B-1----:R-:W-:Y:S01]  /*edb0*/  SHF.L.U32 R127, R122, 0x10, RZ ;  /* 0x000000107a7f7819 */ /* 0x002fe200000006ff */
[----:B------:R-:W-:Y:S01]  /*edc0*/  FFMA.FTZ R2, R2, R123, 1.1641532182693481445e-10 ;  /* 0x2f00000002027423 */ /* 0x000fe2000001007b */
[----:B------:R-:W-:Y:S01]  /*edd0*/  FMUL.FTZ R120, R120, UR13 ;  /* 0x0000000d78787c20 */ /* 0x000fe20008410000 */
[----:B------:R-:W-:-:S03]  /*ede0*/  IMAD.U32 R123, R19, 0x10000, RZ ;  /* 0x00010000137b7824 */ /* 0x000fc600078e00ff */
[----:B------:R-:W-:Y:S01]  /*edf0*/  FMUL.FTZ R120, R120, UR12 ;  /* 0x0000000c78787c20 */ /* 0x000fe20008410000 */
[----:B------:R-:W-:-:S04]  /*ee00*/  FSETP.GTU.FTZ.AND P3, PT, R2, UR10, PT ;  /* 0x0000000a02007c0b */ /* 0x000fc8000bf7c000 */
[----:B------:R-:W-:Y:S02]  /*ee10*/  FSEL R120, R120, RZ, !P3 ;  /* 0x000000ff78787208 */ /* 0x000fe40005800000 */
[----:B------:R-:W-:-:S03]  /*ee20*/  SEL R2, RZ, 0x1, P3 ;  /* 0x00000001ff027807 */ /* 0x000fc60001800000 */
[----:B------:R-:W-:-:S07]  /*ee30*/  FFMA.FTZ R198, R120, R123, R127 ;  /* 0x0000007b78c67223 */ /* 0x000fce000001007f */
.L_x_4952:
[----:B------:R-:W-:Y:S05]  /*ee40*/  BSYNC.RECONVERGENT B1 ;  /* 0x0000000000017941 */ /* 0x000fea0003800200 */
.L_x_4951:
        /* <DEDUP_REMOVED lines=22> */
.L_x_4962:
        /* <DEDUP_REMOVED lines=13> */
.L_x_4964:
[----:B------:R-:W-:Y:S05]  /*f080*/  BSYNC.RECONVERGENT B3 ;  /* 0x0000000000037941 */ /* 0x000fea0003800200 */
.L_x_4963:
        /* <DEDUP_REMOVED lines=42> */
.L_x_4961:
[----:B------:R-:W-:Y:S05]  /*f330*/  BSYNC.RECONVERGENT B2 ;  /* 0x0000000000027941 */ /* 0x000fea0003800200 */
.L_x_4960:
[----:B------:R-:W-:Y:S01]  /*f340*/  I2FP.F32.U32 R0, R0 ;  /* 0x0000000000007245 */ /* 0x000fe20000201000 */
[----:B------:R-:W-:Y:S01]  /*f350*/  IMAD.MOV.U32 R121, RZ, RZ, 0x2f800000 ;  /* 0x2f800000ff797424 */ /* 0x000fe200078e00ff */
[----:B------:R-:W-:Y:S01]  /*f360*/  SHF.L.U32 R122, R115, 0x10, RZ ;  /* 0x00000010737a7819 */ /* 0x000fe200000006ff */
[----:B-1----:R-:W-:Y:S02]  /*f370*/  IMAD.U32 R126, R119, 0x10000, RZ ;  /* 0x00010000777e7824 */ /* 0x002fe400078e00ff */
        /* <DEDUP_REMOVED lines=8> */
.L_x_4959:
[----:B------:R-:W-:Y:S05]  /*f400*/  BSYNC.RECONVERGENT B1 ;  /* 0x0000000000017941 */ /* 0x000fea0003800200 */
.L_x_4958:
        /* <DEDUP_REMOVED lines=23> */
.L_x_4969:
        /* <DEDUP_REMOVED lines=13> */
.L_x_4971:
[----:B------:R-:W-:Y:S05]  /*f650*/  BSYNC.RECONVERGENT B3 ;  /* 0x0000000000037941 */ /* 0x000fea0003800200 */
.L_x_4970:
        /* <DEDUP_REMOVED lines=41> */
[----:B------:R-:W-:-:S07]  /*f8f0*/  IMAD.MOV.U32 R121, RZ, RZ, R212 ;  /* 0x000000ffff797224 */ /* 0x000fce00078e00d4 */
.L_x_4968:
[----:B------:R-:W-:Y:S05]  /*f900*/  BSYNC.RECONVERGENT B2 ;  /* 0x0000000000027941 */ /* 0x000fea0003800200 */
.L_x_4967:
        /* <DEDUP_REMOVED lines=14> */
.L_x_4966:
[----:B------:R-:W-:Y:S05]  /*f9f0*/  BSYNC.RECONVERGENT B1 ;  /* 0x0000000000017941 */ /* 0x000fea0003800200 */
.L_x_4965:
[----:B------:R-:W-:Y:S02]  /*fa00*/  F2FP.BF16.F32.PACK_AB R123, RZ, R196 ;  /* 0x000000c4ff7b723e */ /* 0x000fe400000010ff */
[----:B------:R-:W-:Y:S02]  /*fa10*/  PRMT R122, R207, 0x5410, R210 ;  /* 0x00005410cf7a7816 */ /* 0x000fe400000000d2 */
[----:B------:R-:W-:Y:S02]  /*fa20*/  PRMT R121, R206, 0x5410, R205 ;  /* 0x00005410ce797816 */ /* 0x000fe400000000cd */
[----:B------:R-:W-:Y:S02]  /*fa30*/  PRMT R120, R204, 0x5410, R186 ;  /* 0x00005410cc787816 */ /* 0x000fe400000000ba */
[----:B------:R-:W-:Y:S01]  /*fa40*/  PRMT R123, R211, 0x5410, R123 ;  /* 0x00005410d37b7816 */ /* 0x000fe2000000007b */
[----:B------:R-:W-:Y:S06]  /*fa50*/  BRA `(.L_x_4972) ;  /* 0x0000002c00107947 */ /* 0x000fec0003800000 */
.L_x_4915:
        /* <DEDUP_REMOVED lines=21> */
.L_x_4977:
        /* <DEDUP_REMOVED lines=13> */
.L_x_4979:
[----:B------:R-:W-:Y:S05]  /*fc80*/  BSYNC.RECONVERGENT B3 ;  /* 0x0000000000037941 */ /* 0x000fea0003800200 */
.L_x_4978:
        /* <DEDUP_REMOVED lines=42> */
.L_x_4976:
[----:B------:R-:W-:Y:S05]  /*ff30*/  BSYNC.RECONVERGENT B2 ;  /* 0x0000000000027941 */ /* 0x000fea0003800200 */
.L_x_4975:
        /* <DEDUP_REMOVED lines=11> */
.L_x_4974:
[----:B------:R-:W-:Y:S05]  /*fff0*/  BSYNC.RECONVERGENT B1 ;  /* 0x0000000000017941 */ /* 0x000fea0003800200 */
.L_x_4973:
        /* <DEDUP_REMOVED lines=18> */
.L_x_4984:
        /* <DEDUP_REMOVED lines=13> */
.L_x_4986:
[----:B------:R-:W-:Y:S05]  /*101f0*/  BSYNC.RECONVERGENT B3 ;  /* 0x0000000000037941 */ /* 0x000fea0003800200 */
.L_x_4985:
        /* <DEDUP_REMOVED lines=42> */
.L_x_4983:
[----:B------:R-:W-:Y:S05]  /*104a0*/  BSYNC.RECONVERGENT B2 ;  /* 0x0000000000027941 */ /* 0x000fea0003800200 */
.L_x_4982:
[----:B------:R-:W-:Y:S01]  /*104b0*/  HFMA2 R123, -RZ, RZ, 0.1171875, 0 ;  /* 0x2f800000ff7b7431 */ /* 0x000fe200000001ff */
[----:B-----5:R-:W-:Y:S02]  /*104c0*/  PRMT R120, R112, 0x7632, R120 ;  /* 0x0000763270787816 */ /* 0x020fe40000000078 */
[----:B------:R-:W-:-:S03]  /*104d0*/  I2FP.F32.U32 R6, R6 ;  /* 0x0000000600067245 */ /* 0x000fc60000201000 */
        /* <DEDUP_REMOVED lines=9> */
.L_x_4981:
[----:B------:R-:W-:Y:S05]  /*10570*/  BSYNC.RECONVERGENT B1 ;  /* 0x0000000000017941 */ /* 0x000fea0003800200 */
.L_x_4980:
        /* <DEDUP_REMOVED lines=18> */
.L_x_4991:
        /* <DEDUP_REMOVED lines=13> */
.L_x_4993:
[----:B------:R-:W-:Y:S05]  /*10770*/  BSYNC.RECONVERGENT B3 ;  /* 0x0000000000037941 */ /* 0x000fea0003800200 */
.L_x_4992:
        /* <DEDUP_REMOVED lines=42> */
.L_x_4990:
[----:B------:R-:W-:Y:S05]  /*10a20*/  BSYNC.RECONVERGENT B2 ;  /* 0x0000000000027941 */ /* 0x000fea0003800200 */
.L_x_4989:
        /* <DEDUP_REMOVED lines=11> */
.L_x_4988:
[----:B------:R-:W-:Y:S05]  /*10ae0*/  BSYNC.RECONVERGENT B1 ;  /* 0x0000000000017941 */ /* 0x000fea0003800200 */
.L_x_4987:
        /* <DEDUP_REMOVED lines=18> */
.L_x_4998:
        /* <DEDUP_REMOVED lines=13> */
.L_x_5000:
[----:B------:R-:W-:Y:S05]  /*10ce0*/  BSYNC.RECONVERGENT B3 ;  /* 0x0000000000037941 */ /* 0x000fea0003800200 */
.L_x_4999:
        /* <DEDUP_REMOVED lines=42> */
.L_x_4997:
[----:B------:R-:W-:Y:S05]  /*10f90*/  BSYNC.RECONVERGENT B2 ;  /* 0x0000000000027941 */ /* 0x000fea0003800200 */
.L_x_4996:
        /* <DEDUP_REMOVED lines=12> */
.L_x_4995:
[----:B------:R-:W-:Y:S05]  /*11060*/  BSYNC.RECONVERGENT B1 ;  /* 0x0000000000017941 */ /* 0x000fea0003800200 */
.L_x_4994:
        /* <DEDUP_REMOVED lines=18> */
.L_x_5005:
        /* <DEDUP_REMOVED lines=13> */
.L_x_5007:
[----:B------:R-:W-:Y:S05]  /*11260*/  BSYNC.RECONVERGENT B3 ;  /* 0x0000000000037941 */ /* 0x000fea0003800200 */
.L_x_5006:
        /* <DEDUP_REMOVED lines=42> */
.L_x_5004:
[----:B------:R-:W-:Y:S05]  /*11510*/  BSYNC.RECONVERGENT B2 ;  /* 0x0000000000027941 */ /* 0x000fea0003800200 */
.L_x_5003:
        /* <DEDUP_REMOVED lines=11> */
.L_x_5002:
[----:B------:R-:W-:Y:S05]  /*115d0*/  BSYNC.RECONVERGENT B1 ;  /* 0x0000000000017941 */ /* 0x000fea0003800200 */
.L_x_5001:
        /* <DEDUP_REMOVED lines=18> */
.L_x_5012:
        /* <DEDUP_REMOVED lines=13> */
.L_x_5014:
[----:B------:R-:W-:Y:S05]  /*117d0*/  BSYNC.RECONVERGENT B3 ;  /* 0x0000000000037941 */ /* 0x000fea0003800200 */
.L_x_5013:
        /* <DEDUP_REMOVED lines=42> */
.L_x_5011:
[----:B------:R-:W-:Y:S05]  /*11a80*/  BSYNC.RECONVERGENT B2 ;  /* 0x0000000000027941 */ /* 0x000fea0003800200 */
.L_x_5010:
        /* <DEDUP_REMOVED lines=12> */
.L_x_5009:
[----:B------:R-:W-:Y:S05]  /*11b50*/  BSYNC.RECONVERGENT B1 ;  /* 0x0000000000017941 */ /* 0x000fea0003800200 */
.L_x_5008:
        /* <DEDUP_REMOVED lines=18> */
.L_x_5019:
        /* <DEDUP_REMOVED lines=13> */
.L_x_5021:
[----:B------:R-:W-:Y:S05]  /*11d50*/  BSYNC.RECONVERGENT B3 ;  /* 0x0000000000037941 */ /* 0x000fea0003800200 */
.L_x_5020:
        /* <DEDUP_REMOVED lines=42> */
.L_x_5018:
[----:B------:R-:W-:Y:S05]  /*12000*/  BSYNC.RECONVERGENT B2 ;  /* 0x0000000000027941 */ /* 0x000fea0003800200 */
.L_x_5017:
[----:B------:R-:W-:Y:S01]  /*12010*/  HFMA2 R121, -RZ, RZ, 0.1171875, 0 ;  /* 0x2f800000ff797431 */ /* 0x000fe200000001ff */
[----:B------:R-:W-:Y:S01]  /*12020*/  I2FP.F32.U32 R0, R0 ;  /* 0x0000000000007245 */ /* 0x000fe20000201000 */
[----:B-----5:R-:W-:Y:S02]  /*12030*/  IMAD.U32 R122, R115, 0x10000, RZ ;  /* 0x00010000737a7824 */ /* 0x020fe400078e00ff */
[----:B-1----:R-:W-:Y:S02]  /*12040*/  IMAD.U32 R126, R99, 0x10000, RZ ;  /* 0x00010000637e7824 */ /* 0x002fe400078e00ff */
[----:B------:R-:W-:Y:S01]  /*12050*/  FMUL.FTZ R122, R122, UR13 ;  /* 0x0000000d7a7a7c20 */ /* 0x000fe20008410000 */
[----:B------:R-:W-:-:S03]  /*12060*/  FFMA.FTZ R0, R0, R121, 1.1641532182693481445e-10 ;  /* 0x2f00000000007423 */ /* 0x000fc60000010079 */
[----:B------:R-:W-:Y:S02]  /*12070*/  FMUL.FTZ R122, R122, UR12 ;  /* 0x0000000c7a7a7c20 */ /* 0x000fe40008410000 */
[----:B------:R-:W-:-:S04]  /*12080*/  FSETP.GTU.FTZ.AND P2, PT, R0, UR10, PT ;  /* 0x0000000a00007c0b */ /* 0x000fc8000bf5c000 */
[----:B------:R-:W-:Y:S02]  /*12090*/  FSEL R197, R122, RZ, !P2 ;  /* 0x000000ff7ac57208 */ /* 0x000fe40005000000 */
[----:B------:R-:W-:-:S03]  /*120a0*/  SEL R0, RZ, 0x1, P2 ;  /* 0x00000001ff007807 */ /* 0x000fc60001000000 */
[----:B------:R-:W-:-:S07]  /*120b0*/  FMUL.FTZ R197, R126, R197 ;  /* 0x000000c57ec57220 */ /* 0x000fce0000410000 */
.L_x_5016:
[----:B------:R-:W-:Y:S05]  /*120c0*/  BSYNC.RECONVERGENT B1 ;  /* 0x0000000000017941 */ /* 0x000fea0003800200 */
.L_x_5015:
        /* <DEDUP_REMOVED lines=18> */
.L_x_5026:
        /* <DEDUP_REMOVED lines=13> */
.L_x_5028:
[----:B------:R-:W-:Y:S05]  /*122c0*/  BSYNC.RECONVERGENT B3 ;  /* 0x0000000000037941 */ /* 0x000fea0003800200 */
.L_x_5027:
        /* <DEDUP_REMOVED lines=42> */
.L_x_5025:
[----:B------:R-:W-:Y:S05]  /*12570*/  BSYNC.RECONVERGENT B2 ;  /* 0x0000000000027941 */ /* 0x000fea0003800200 */
.L_x_5024:
        /* <DEDUP_REMOVED lines=12> */
.L_x_5023:
[----:B------:R-:W-:Y:S05]  /*12640*/  BSYNC.RECONVERGENT B1 ;  /* 0x0000000000017941 */ /* 0x000fea0003800200 */
.L_x_5022:
[----:B------:R-:W-:Y:S02]  /*12650*/  F2FP.BF16.F32.PACK_AB R123, RZ, R196 ;  /* 0x000000c4ff7b723e */ /* 0x000fe400000010ff */
[----:B------:R-:W-:Y:S02]  /*12660*/  PRMT R122, R207, 0x5410, R210 ;  /* 0x00005410cf7a7816 */ /* 0x000fe400000000d2 */
[----:B------:R-:W-:Y:S02]  /*12670*/  PRMT R121, R206, 0x5410, R205 ;  /* 0x00005410ce797816 */ /* 0x000fe400000000cd */
[----:B------:R-:W-:Y:S02]  /*12680*/  PRMT R120, R204, 0x5410, R186 ;  /* 0x00005410cc787816 */ /* 0x000fe400000000ba */
[----:B------:R-:W-:-:S07]  /*12690*/  PRMT R123, R211, 0x5410, R123 ;  /* 0x00005410d37b7816 */ /* 0x000fce000000007b */
.L_x_4972:
[----:B------:R-:W-:Y:S01]  /*126a0*/  IADD3 R205, PT, PT, R213, 0x40, RZ ;  /* 0x00000040d5cd7810 */ /* 0x000fe20007ffe0ff */
[----:B-1----:R-:W0:Y:S01]  /*126b0*/  @P1 LDC.64 R128, c[0x0][0x390] ;  /* 0x0000e400ff801b82 */ /* 0x002e220000000a00 */
[----:B------:R-:W-:Y:S01]  /*126c0*/  @P1 VIADD R207, R227, 0x60 ;  /* 0x00000060e3cf1836 */ /* 0x000fe20000000000 */
[----:B------:R-:W-:Y:S01]  /*126d0*/  BSSY.RECONVERGENT B1, `(.L_x_5029) ;  /* 0x000001c000017945 */ /* 0x000fe20003800200 */
[----:B------:R-:W-:Y:S02]  /*126e0*/  @P0 VIADD R211, R213, 0x60 ;  /* 0x00000060d5d30836 */ /* 0x000fe40000000000 */
[----:B------:R-:W-:-:S03]  /*126f0*/  IMAD.WIDE.U32 R204, R205, 0x10, R124 ;  /* 0x00000010cdcc7825 */ /* 0x000fc600078e007c */
[----:B------:R-:W1:Y:S02]  /*12700*/  @P0 LDC.64 R126, c[0x0][0x3a0] ;  /* 0x0000e800ff7e0b82 */ /* 0x000e640000000a00 */
[----:B------:R2:W-:Y:S01]  /*12710*/  STG.E.128 desc[UR8][R204.64], R120 ;  /* 0x00000078cc007986 */ /* 0x0005e2000c101d08 */
[----:B0-----:R-:W-:-:S04]  /*12720*/  @P1 IMAD.WIDE.U32 R128, R207, 0x10, R128 ;  /* 0x00000010cf801825 */ /* 0x001fc800078e0080 */
[----:B-1----:R-:W-:Y:S01]  /*12730*/  @P0 IMAD.WIDE.U32 R126, R211, 0x10, R126 ;  /* 0x00000010d37e0825 */ /* 0x002fe200078e007e */
[----:B--2---:R-:W-:Y:S06]  /*12740*/  @!P1 BRA `(.L_x_5030) ;  /* 0x0000000000509947 */ /* 0x004fec0003800000 */
        /* <DEDUP_REMOVED lines=20> */
.L_x_5030:
[----:B------:R-:W-:Y:S05]  /*12890*/  BSYNC.RECONVERGENT B1 ;  /* 0x0000000000017941 */ /* 0x000fea0003800200 */
.L_x_5029:
        /* <DEDUP_REMOVED lines=25> */
.L_x_5036:
        /* <DEDUP_REMOVED lines=13> */
.L_x_5038:
[----:B------:R-:W-:Y:S05]  /*12b00*/  BSYNC.RECONVERGENT B3 ;  /* 0x0000000000037941 */ /* 0x000fea0003800200 */
.L_x_5037:
        /* <DEDUP_REMOVED lines=42> */
.L_x_5035:
[----:B------:R-:W-:Y:S05]  /*12db0*/  BSYNC.RECONVERGENT B2 ;  /* 0x0000000000027941 */ /* 0x000fea0003800200 */
.L_x_5034:
        /* <DEDUP_REMOVED lines=12> */
.L_x_5033:
[----:B------:R-:W-:Y:S05]  /*12e80*/  BSYNC.RECONVERGENT B1 ;  /* 0x0000000000017941 */ /* 0x000fea0003800200 */
.L_x_5032:
        /* <DEDUP_REMOVED lines=23> */
.L_x_5043:
        /* <DEDUP_REMOVED lines=13> */
.L_x_5045:
[----:B------:R-:W-:Y:S05]  /*130d0*/  BSYNC.RECONVERGENT B3 ;  /* 0x0000000000037941 */ /* 0x000fea0003800200 */
.L_x_5044:
        /* <DEDUP_REMOVED lines=42> */
.L_x_5042:
[----:B------:R-:W-:Y:S05]  /*13380*/  BSYNC.RECONVERGENT B2 ;  /* 0x0000000000027941 */ /* 0x000fea0003800200 */
.L_x_5041:
        /* <DEDUP_REMOVED lines=14> */
.L_x_5040:
[----:B------:R-:W-:Y:S05]  /*13470*/  BSYNC.RECONVERGENT B1 ;  /* 0x0000000000017941 */ /* 0x000fea0003800200 */
.L_x_5039:
        /* <DEDUP_REMOVED lines=22> */
.L_x_5050:
        /* <DEDUP_REMOVED lines=13> */
.L_x_5052:
[----:B------:R-:W-:Y:S05]  /*136b0*/  BSYNC.RECONVERGENT B3 ;  /* 0x0000000000037941 */ /* 0x000fea0003800200 */
.L_x_5051:
        /* <DEDUP_REMOVED lines=42> */
.L_x_5049:
[----:B------:R-:W-:Y:S05]  /*13960*/  BSYNC.RECONVERGENT B2 ;  /* 0x0000000000027941 */ /* 0x000fea0003800200 */
.L_x_5048:
        /* <DEDUP_REMOVED lines=12> */
.L_x_5047:
[----:B------:R-:W-:Y:S05]  /*13a30*/  BSYNC.RECONVERGENT B1 ;  /* 0x0000000000017941 */ /* 0x000fea0003800200 */
.L_x_5046:
        /* <DEDUP_REMOVED lines=23> */
.L_x_5057:
        /* <DEDUP_REMOVED lines=13> */
.L_x_5059:
[----:B------:R-:W-:Y:S05]  /*13c80*/  BSYNC.RECONVERGENT B3 ;  /* 0x0000000000037941 */ /* 0x000fea0003800200 */
.L_x_5058:
        /* <DEDUP_REMOVED lines=42> */
.L_x_5056:
[----:B------:R-:W-:Y:S05]  /*13f30*/  BSYNC.RECONVERGENT B2 ;  /* 0x0000000000027941 */ /* 0x000fea0003800200 */
.L_x_5055:
        /* <DEDUP_REMOVED lines=14> */
.L_x_5054:
[----:B------:R-:W-:Y:S05]  /*14020*/  BSYNC.RECONVERGENT B1 ;  /* 0x0000000000017941 */ /* 0x000fea0003800200 */
.L_x_5053:
        /* <DEDUP_REMOVED lines=22> */
.L_x_5064:
        /* <DEDUP_REMOVED lines=13> */
.L_x_5066:
[----:B------:R-:W-:Y:S05]  /*14260*/  BSYNC.RECONVERGENT B3 ;  /* 0x0000000000037941 */ /* 0x000fea0003800200 */
.L_x_5065:
        /* <DEDUP_REMOVED lines=42> */
.L_x_5063:
[----:B------:R-:W-:Y:S05]  /*14510*/  BSYNC.RECONVERGENT B2 ;  /* 0x0000000000027941 */ /* 0x000fea0003800200 */
.L_x_5062:
        /* <DEDUP_REMOVED lines=12> */
.L_x_5061:
[----:B------:R-:W-:Y:S05]  /*145e0*/  BSYNC.RECONVERGENT B1 ;  /* 0x0000000000017941 */ /* 0x000fea0003800200 */
.L_x_5060:
        /* <DEDUP_REMOVED lines=23> */
.L_x_5071:
        /* <DEDUP_REMOVED lines=13> */
.L_x_5073:
[----:B------:R-:W-:Y:S05]  /*14830*/  BSYNC.RECONVERGENT B3 ;  /* 0x0000000000037941 */ /* 0x000fea0003800200 */
.L_x_5072:
        /* <DEDUP_REMOVED lines=42> */
.L_x_5070:
[----:B------:R-:W-:Y:S05]  /*14ae0*/  BSYNC.RECONVERGENT B2 ;  /* 0x0000000000027941 */ /* 0x000fea0003800200 */
.L_x_5069:
        /* <DEDUP_REMOVED lines=14> */
.L_x_5068:
[----:B------:R-:W-:Y:S05]  /*14bd0*/  BSYNC.RECONVERGENT B1 ;  /* 0x0000000000017941 */ /* 0x000fea0003800200 */
.L_x_5067:
        /* <DEDUP_REMOVED lines=22> */
.L_x_5078:
        /* <DEDUP_REMOVED lines=13> */
.L_x_5080:
[----:B------:R-:W-:Y:S05]  /*14e10*/  BSYNC.RECONVERGENT B3 ;  /* 0x0000000000037941 */ /* 0x000fea0003800200 */
.L_x_5079:
[----:B------:R-:W-:Y:S01]  /*14e20*/  IMAD.WIDE.U32 R120, R182, -0x326172a9, RZ ;  /* 0xcd9e8d57b6787825 */ /* 0x000fe200078e00ff */
[----:B-1----:R-:W-:-:S03]  /*14e30*/  LOP3.LUT R126, R8, UR7, R123, 0x96, !PT ;  /* 0x00000007087e7c12 */ /* 0x002fc6000f8e967b */
        /* <DEDUP_REMOVED lines=38> */
[----:B------:R-:W-:-:S07]  /*150a0*/  HFMA2 R120, -RZ, RZ, 0, 0 ;  /* 0x00000000ff787431 */ /* 0x000fce00000001ff */
.L_x_5077:
[----:B------:R-:W-:Y:S05]  /*150b0*/  BSYNC.RECONVERGENT B2 ;  /* 0x0000000000027941 */ /* 0x000fea0003800200 */
.L_x_5076:
[----:B------:R-:W-:Y:S01]  /*150c0*/  I2FP.F32.U32 R0, R0 ;  /* 0x0000000000007245 */ /* 0x000fe20000201000 */
[----:B------:R-:W-:Y:S02]  /*150d0*/  IMAD.MOV.U32 R121, RZ, RZ, 0x2f800000 ;  /* 0x2f800000ff797424 */ /* 0x000fe400078e00ff */
[----:B------:R-:W-:Y:S02]  /*150e0*/  IMAD.U32 R122, R115, 0x10000, RZ ;  /* 0x00010000737a7824 */ /* 0x000fe400078e00ff */
[----:B------:R-:W-:Y:S01]  /*150f0*/  FFMA.FTZ R0, R0, R121, 1.1641532182693481445e-10 ;  /* 0x2f00000000007423 */ /* 0x000fe20000010079 */
[----:B-1----:R-:W-:Y:S02]  /*15100*/  IMAD.U32 R126, R119, 0x10000, RZ ;  /* 0x00010000777e7824 */ /* 0x002fe400078e00ff */
[----:B------:R-:W-:Y:S02]  /*15110*/  FMUL.FTZ R122, R122, UR13 ;  /* 0x0000000d7a7a7c20 */ /* 0x000fe40008410000 */
[----:B------:R-:W-:-:S02]  /*15120*/  FSETP.GTU.FTZ.AND P3, PT, R0, UR10, PT ;  /* 0x0000000a00007c0b */ /* 0x000fc4000bf7c000 */
[----:B------:R-:W-:Y:S01]  /*15130*/  FMUL.FTZ R205, R122, UR12 ;  /* 0x0000000c7acd7c20 */ /* 0x000fe20008410000 */
[----:B------:R-:W-:Y:S02]  /*15140*/  SHF.L.U32 R122, R103, 0x10, RZ ;  /* 0x00000010677a7819 */ /* 0x000fe400000006ff */
[----:B------:R-:W-:Y:S02]  /*15150*/  SEL R0, RZ, 0x1, P3 ;  /* 0x00000001ff007807 */ /* 0x000fe40001800000 */
[----:B------:R-:W-:-:S05]  /*15160*/  FSEL R205, R205, RZ, !P3 ;  /* 0x000000ffcdcd7208 */ /* 0x000fca0005800000 */
[----:B------:R-:W-:-:S07]  /*15170*/  FFMA.FTZ R205, R205, R122, R126 ;  /* 0x0000007acdcd7223 */ /* 0x000fce000001007e */
.L_x_5075:
[----:B------:R-:W-:Y:S05]  /*15180*/  BSYNC.RECONVERGENT B1 ;  /* 0x0000000000017941 */ /* 0x000fea0003800200 */
.L_x_5074:
        /* <DEDUP_REMOVED lines=23> */
.L_x_5085:
        /* <DEDUP_REMOVED lines=13> */
.L_x_5087:
[----:B------:R-:W-:Y:S05]  /*153d0*/  BSYNC.RECONVERGENT B3 ;  /* 0x0000000000037941 */ /* 0x000fea0003800200 */
.L_x_5086:
[----:B------:R-:W-:Y:S01]  /*153e0*/  IMAD.WIDE.U32 R120, R182, -0x326172a9, RZ ;  /* 0xcd9e8d57b6787825 */ /* 0x000fe200078e00ff */
[----:B-1----:R-:W-:-:S03]  /*153f0*/  LOP3.LUT R126, R8, UR7, R123, 0x96, !PT ;  /* 0x00000007087e7c12 */ /* 0x002fc6000f8e967b */
        /* <DEDUP_REMOVED lines=39> */
.L_x_5084:
[----:B------:R-:W-:Y:S05]  /*15670*/  BSYNC.RECONVERGENT B2 ;  /* 0x0000000000027941 */ /* 0x000fea0003800200 */
.L_x_5083:
        /* <DEDUP_REMOVED lines=14> */
.L_x_5082:
[----:B------:R-:W-:Y:S05]  /*15760*/  BSYNC.RECONVERGENT B1 ;  /* 0x0000000000017941 */ /* 0x000fea0003800200 */
.L_x_5081:
[----:B------:R-:W-:Y:S02]  /*15770*/  F2FP.BF16.F32.PACK_AB R123, RZ, R204 ;  /* 0x000000ccff7b723e */ /* 0x000fe400000010ff */
[----:B------:R-:W-:Y:S02]  /*15780*/  PRMT R122, R219, 0x5410, R218 ;  /* 0x00005410db7a7816 */ /* 0x000fe400000000da */
[----:B------:R-:W-:Y:S02]  /*15790*/  PRMT R121, R217, 0x5410, R216 ;  /* 0x00005410d9797816 */ /* 0x000fe400000000d8 */
[----:B------:R-:W-:Y:S02]  /*157a0*/  PRMT R120, R215, 0x5410, R214 ;  /* 0x00005410d7787816 */ /* 0x000fe400000000d6 */
[----:B------:R-:W-:Y:S01]  /*157b0*/  PRMT R123, R212, 0x5410, R123 ;  /* 0x00005410d47b7816 */ /* 0x000fe2000000007b */
[----:B------:R-:W-:Y:S06]  /*157c0*/  BRA `(.L_x_5088) ;  /* 0x0000002c00107947 */ /* 0x000fec0003800000 */
.L_x_5031:
        /* <DEDUP_REMOVED lines=21> */
.L_x_5093:
        /* <DEDUP_REMOVED lines=13> */
.L_x_5095:
[----:B------:R-:W-:Y:S05]  /*159f0*/  BSYNC.RECONVERGENT B3 ;  /* 0x0000000000037941 */ /* 0x000fea0003800200 */
.L_x_5094:
        /* <DEDUP_REMOVED lines=42> */
.L_x_5092:
[----:B------:R-:W-:Y:S05]  /*15ca0*/  BSYNC.RECONVERGENT B2 ;  /* 0x0000000000027941 */ /* 0x000fea0003800200 */
.L_x_5091:
        /* <DEDUP_REMOVED lines=11> */
.L_x_5090:
[----:B------:R-:W-:Y:S05]  /*15d60*/  BSYNC.RECONVERGENT B1 ;  /* 0x0000000000017941 */ /* 0x000fea0003800200 */
.L_x_5089:
        /* <DEDUP_REMOVED lines=18> */
.L_x_5100:
        /* <DEDUP_REMOVED lines=13> */
.L_x_5102:
[----:B------:R-:W-:Y:S05]  /*15f60*/  BSYNC.RECONVERGENT B3 ;  /* 0x0000000000037941 */ /* 0x000fea0003800200 */
.L_x_5101:
        /* <DEDUP_REMOVED lines=42> */
.L_x_5099:
[----:B------:R-:W-:Y:S05]  /*16210*/  BSYNC.RECONVERGENT B2 ;  /* 0x0000000000027941 */ /* 0x000fea0003800200 */
.L_x_5098:
[----:B-----5:R-:W-:Y:S01]  /*16220*/  PRMT R120, R112, 0x7632, R120 ;  /* 0x0000763270787816 */ /* 0x020fe20000000078 */
[----:B------:R-:W-:Y:S01]  /*16230*/  IMAD.MOV.U32 R123, RZ, RZ, 0x2f800000 ;  /* 0x2f800000ff7b7424 */ /* 0x000fe200078e00ff */
[----:B------:R-:W-:-:S03]  /*16240*/  I2FP.F32.U32 R6, R6 ;  /* 0x0000000600067245 */ /* 0x000fc60000201000 */
        /* <DEDUP_REMOVED lines=9> */
.L_x_5097:
[----:B------:R-:W-:Y:S05]  /*162e0*/  BSYNC.RECONVERGENT B1 ;  /* 0x0000000000017941 */ /* 0x000fea0003800200 */
.L_x_5096:
        /* <DEDUP_REMOVED lines=18> */
.L_x_5107:
        /* <DEDUP_REMOVED lines=13> */
.L_x_5109:
[----:B------:R-:W-:Y:S05]  /*164e0*/  BSYNC.RECONVERGENT B3 ;  /* 0x0000000000037941 */ /* 0x000fea0003800200 */
.L_x_5108:
        /* <DEDUP_REMOVED lines=42> */
.L_x_5106:
[----:B------:R-:W-:Y:S05]  /*16790*/  BSYNC.RECONVERGENT B2 ;  /* 0x0000000000027941 */ /* 0x000fea0003800200 */
.L_x_5105:
        /* <DEDUP_REMOVED lines=11> */
.L_x_5104:
[----:B------:R-:W-:Y:S05]  /*16850*/  BSYNC.RECONVERGENT B1 ;  /* 0x0000000000017941 */ /* 0x000fea0003800200 */
.L_x_5103:
        /* <DEDUP_REMOVED lines=18> */
.L_x_5114:
        /* <DEDUP_REMOVED lines=13> */
.L_x_5116:
[----:B------:R-:W-:Y:S05]  /*16a50*/  BSYNC.RECONVERGENT B3 ;  /* 0x0000000000037941 */ /* 0x000fea0003800200 */
.L_x_5115:
        /* <DEDUP_REMOVED lines=42> */
.L_x_5113:
[----:B------:R-:W-:Y:S05]  /*16d00*/  BSYNC.RECONVERGENT B2 ;  /* 0x0000000000027941 */ /* 0x000fea0003800200 */
.L_x_5112:
        /* <DEDUP_REMOVED lines=12> */
.L_x_5111:
[----:B------:R-:W-:Y:S05]  /*16dd0*/  BSYNC.RECONVERGENT B1 ;  /* 0x0000000000017941 */ /* 0x000fea0003800200 */
.L_x_5110:
        /* <DEDUP_REMOVED lines=18> */
.L_x_5121:
        /* <DEDUP_REMOVED lines=13> */
.L_x_5123:
[----:B------:R-:W-:Y:S05]  /*16fd0*/  BSYNC.RECONVERGENT B3 ;  /* 0x0000000000037941 */ /* 0x000fea0003800200 */
.L_x_5122:
        /* <DEDUP_REMOVED lines=42> */
.L_x_5120:
[----:B------:R-:W-:Y:S05]  /*17280*/  BSYNC.RECONVERGENT B2 ;  /* 0x0000000000027941 */ /* 0x000fea0003800200 */
.L_x_5119:
        /* <DEDUP_REMOVED lines=11> */
.L_x_5118:
[----:B------:R-:W-:Y:S05]  /*17340*/  BSYNC.RECONVERGENT B1 ;  /* 0x0000000000017941 */ /* 0x000fea0003800200 */
.L_x_5117:
        /* <DEDUP_REMOVED lines=18> */
.L_x_5128:
        /* <DEDUP_REMOVED lines=13> */
.L_x_5130:
[----:B------:R-:W-:Y:S05]  /*17540*/  BSYNC.RECONVERGENT B3 ;  /* 0x0000000000037941 */ /* 0x000fea0003800200 */
.L_x_5129:
        /* <DEDUP_REMOVED lines=42> */
.L_x_5127:
[----:B------:R-:W-:Y:S05]  /*177f0*/  BSYNC.RECONVERGENT B2 ;  /* 0x0000000000027941 */ /* 0x000fea0003800200 */
.L_x_5126:
        /* <DEDUP_REMOVED lines=12> */
.L_x_5125:
[----:B------:R-:W-:Y:S05]  /*178c0*/  BSYNC.RECONVERGENT B1 ;  /* 0x0000000000017941 */ /* 0x000fea0003800200 */
.L_x_5124:
        /* <DEDUP_REMOVED lines=18> */
.L_x_5135:
        /* <DEDUP_REMOVED lines=13> */
.L_x_5137:
[----:B------:R-:W-:Y:S05]  /*17ac0*/  BSYNC.RECONVERGENT B3 ;  /* 0x0000000000037941 */ /* 0x000fea0003800200 */
.L_x_5136:
        /* <DEDUP_REMOVED lines=42> */
.L_x_5134:
[----:B------:R-:W-:Y:S05]  /*17d70*/  BSYNC.RECONVERGENT B2 ;  /* 0x0000000000027941 */ /* 0x000fea0003800200 */
.L_x_5133:
[----:B------:R-:W-:Y:S01]  /*17d80*/  I2FP.F32.U32 R0, R0 ;  /* 0x0000000000007245 */ /* 0x000fe20000201000 */
[----:B------:R-:W-:Y:S01]  /*17d90*/  IMAD.MOV.U32 R121, RZ, RZ, 0x2f800000 ;  /* 0x2f800000ff797424 */ /* 0x000fe200078e00ff */
[----:B-1----:R-:W-:Y:S01]  /*17da0*/  SHF.L.U32 R126, R103, 0x10, RZ ;  /* 0x00000010677e7819 */ /* 0x002fe200000006ff */
[----:B-----5:R-:W-:Y:S02]  /*17db0*/  IMAD.U32 R122, R115, 0x10000, RZ ;  /* 0x00010000737a7824 */ /* 0x020fe400078e00ff */
[----:B------:R-:W-:Y:S02]  /*17dc0*/  FFMA.FTZ R0, R0, R121, 1.1641532182693481445e-10 ;  /* 0x2f00000000007423 */ /* 0x000fe40000010079 */
[----:B------:R-:W-:-:S03]  /*17dd0*/  FMUL.FTZ R122, R122, UR13 ;  /* 0x0000000d7a7a7c20 */ /* 0x000fc60008410000 */
[----:B------:R-:W-:Y:S01]  /*17de0*/  FSETP.GTU.FTZ.AND P2, PT, R0, UR10, PT ;  /* 0x0000000a00007c0b */ /* 0x000fe2000bf5c000 */
[----:B------:R-:W-:-:S03]  /*17df0*/  FMUL.FTZ R122, R122, UR12 ;  /* 0x0000000c7a7a7c20 */ /* 0x000fc60008410000 */
[----:B------:R-:W-:Y:S02]  /*17e00*/  SEL R0, RZ, 0x1, P2 ;  /* 0x00000001ff007807 */ /* 0x000fe40001000000 */
[----:B------:R-:W-:-:S05]  /*17e10*/  FSEL R205, R122, RZ, !P2 ;  /* 0x000000ff7acd7208 */ /* 0x000fca0005000000 */
[----:B------:R-:W-:-:S07]  /*17e20*/  FMUL.FTZ R205, R126, R205 ;  /* 0x000000cd7ecd7220 */ /* 0x000fce0000410000 */
.L_x_5132:
[----:B------:R-:W-:Y:S05]  /*17e30*/  BSYNC.RECONVERGENT B1 ;  /* 0x0000000000017941 */ /* 0x000fea0003800200 */
.L_x_5131:
        /* <DEDUP_REMOVED lines=18> */
.L_x_5142:
        /* <DEDUP_REMOVED lines=13> */
.L_x_5144:
[----:B------:R-:W-:Y:S05]  /*18030*/  BSYNC.RECONVERGENT B3 ;  /* 0x0000000000037941 */ /* 0x000fea0003800200 */
.L_x_5143:
        /* <DEDUP_REMOVED lines=42> */
.L_x_5141:
[----:B------:R-:W-:Y:S05]  /*182e0*/  BSYNC.RECONVERGENT B2 ;  /* 0x0000000000027941 */ /* 0x000fea0003800200 */
.L_x_5140:
        /* <DEDUP_REMOVED lines=12> */
.L_x_5139:
[----:B------:R-:W-:Y:S05]  /*183b0*/  BSYNC.RECONVERGENT B1 ;  /* 0x0000000000017941 */ /* 0x000fea0003800200 */
.L_x_5138:
[----:B------:R-:W-:Y:S02]  /*183c0*/  F2FP.BF16.F32.PACK_AB R123, RZ, R204 ;  /* 0x000000ccff7b723e */ /* 0x000fe400000010ff */
[----:B------:R-:W-:Y:S02]  /*183d0*/  PRMT R122, R219, 0x5410, R218 ;  /* 0x00005410db7a7816 */ /* 0x000fe400000000da */
[----:B------:R-:W-:Y:S02]  /*183e0*/  PRMT R121, R217, 0x5410, R216 ;  /* 0x00005410d9797816 */ /* 0x000fe400000000d8 */
[----:B------:R-:W-:Y:S02]  /*183f0*/  PRMT R120, R215, 0x5410, R214 ;  /* 0x00005410d7787816 */ /* 0x000fe400000000d6 */
[----:B------:R-:W-:-:S07]  /*18400*/  PRMT R123, R212, 0x5410, R123 ;  /* 0x00005410d47b7816 */ /* 0x000fce000000007b */
.L_x_5088:
[C---:B------:R-:W-:Y:S01]  /*18410*/  VIADD R215, R213.reuse, 0x60 ;  /* 0x00000060d5d77836 */ /* 0x040fe20000000000 */
[----:B-1----:R-:W0:Y:S01]  /*18420*/  @P1 LDC.64 R128, c[0x0][0x390] ;  /* 0x0000e400ff801b82 */ /* 0x002e220000000a00 */
[----:B------:R-:W-:Y:S01]  /*18430*/  @P0 IADD3 R219, PT, PT, R213, 0x80, RZ ;  /* 0x00000080d5db0810 */ /* 0x000fe20007ffe0ff */
[----:B------:R-:W-:Y:S01]  /*18440*/  @P1 VIADD R217, R227, 0x80 ;  /* 0x00000080e3d91836 */ /* 0x000fe20000000000 */
[----:B------:R-:W-:Y:S01]  /*18450*/  BSSY.RECONVERGENT B1, `(.L_x_5145) ;  /* 0x000001c000017945 */ /* 0x000fe20003800200 */
[----:B------:R-:W-:-:S04]  /*18460*/  IMAD.WIDE.U32 R214, R215, 0x10, R124 ;  /* 0x00000010d7d67825 */ /* 0x000fc800078e007c */
[----:B------:R-:W1:Y:S01]  /*18470*/  @P0 LDC.64 R126, c[0x0][0x3a0] ;  /* 0x0000e800ff7e0b82 */ /* 0x000e620000000a00 */
[----:B------:R2:W-:Y:S01]  /*18480*/  STG.E.128 desc[UR8][R214.64], R120 ;  /* 0x00000078d6007986 */ /* 0x0005e2000c101d08 */
[----:B0-----:R-:W-:-:S04]  /*18490*/  @P1 IMAD.WIDE.U32 R128, R217, 0x10, R128 ;  /* 0x00000010d9801825 */ /* 0x001fc800078e0080 */
[----:B-1----:R-:W-:Y:S01]  /*184a0*/  @P0 IMAD.WIDE.U32 R126, R219, 0x10, R126 ;  /* 0x00000010db7e0825 */ /* 0x002fe200078e007e */
[----:B--2---:R-:W-:Y:S06]  /*184b0*/  @!P1 BRA `(.L_x_5146) ;  /* 0x0000000000549947 */ /* 0x004fec0003800000 */
[----:B------:R-:W-:Y:S01]  /*184c0*/  IMAD.U32 R123, R0, 0x10000, RZ ;  /* 0x00010000007b7824 */ /* 0x000fe200078e00ff */
        /* <DEDUP_REMOVED lines=14> */
[----:B------:R-:W-:Y:S01]  /*185b0*/  VIADD R215, R227, 0x60 ;  /* 0x00000060e3d77836 */ /* 0x000fe20000000000 */
[----:B------:R-:W-:Y:S02]  /*185c0*/  LOP3.LUT R122, R122, R216, R214, 0xfe, !PT ;  /* 0x000000d87a7a7212 */ /* 0x000fe400078efed6 */
[----:B------:R-:W-:Y:S01]  /*185d0*/  LOP3.LUT R123, R219, R123, RZ, 0xfc, !PT ;  /* 0x0000007bdb7b7212 */ /* 0x000fe200078efcff */
[----:B0-----:R-:W-:Y:S01]  /*185e0*/  IMAD.WIDE.U32 R120, R215, 0x8, R120 ;  /* 0x00000008d7787825 */ /* 0x001fe200078e0078 */
[----:B------:R-:W-:-:S05]  /*185f0*/  LOP3.LUT R122, R122, 0xff, R7, 0xf8, !PT ;  /* 0x000000ff7a7a7812 */ /* 0x000fca00078ef807 */
[----:B------:R0:W-:Y:S02]  /*18600*/  STG.E.64 desc[UR8][R120.64], R122 ;  /* 0x0000007a78007986 */ /* 0x0001e4000c101b08 */
.L_x_5146:
[----:B------:R-:W-:Y:S05]  /*18610*/  BSYNC.RECONVERGENT B1 ;  /* 0x0000000000017941 */ /* 0x000fea0003800200 */
.L_x_5145:
[----:B-----5:R1:W5:Y:S04]  /*18620*/  @P1 LDG.E.128 R112, desc[UR8][R128.64] ;  /* 0x0000000880701981 */ /* 0x020368000c1e1d00 */
        /* <DEDUP_REMOVED lines=24> */
.L_x_5152:
        /* <DEDUP_REMOVED lines=13> */
.L_x_5154:
[----:B------:R-:W-:Y:S05]  /*18880*/  BSYNC.RECONVERGENT B3 ;  /* 0x0000000000037941 */ /* 0x000fea0003800200 */
.L_x_5153:
        /* <DEDUP_REMOVED lines=42> */
.L_x_5151:
[----:B------:R-:W-:Y:S05]  /*18b30*/  BSYNC.RECONVERGENT B2 ;  /* 0x0000000000027941 */ /* 0x000fea0003800200 */
.L_x_5150:
        /* <DEDUP_REMOVED lines=12> */
.L_x_5149:
[----:B------:R-:W-:Y:S05]  /*18c00*/  BSYNC.RECONVERGENT B1 ;  /* 0x0000000000017941 */ /* 0x000fea0003800200 */
.L_x_5148:
        /* <DEDUP_REMOVED lines=23> */
.L_x_5159:
        /* <DEDUP_REMOVED lines=13> */
.L_x_5161:
[----:B------:R-:W-:Y:S05]  /*18e50*/  BSYNC.RECONVERGENT B3 ;  /* 0x0000000000037941 */ /* 0x000fea0003800200 */
.L_x_5160:
        /* <DEDUP_REMOVED lines=42> */
.L_x_5158:
[----:B------:R-:W-:Y:S05]  /*19100*/  BSYNC.RECONVERGENT B2 ;  /* 0x0000000000027941 */ /* 0x000fea0003800200 */
.L_x_5157:
        /* <DEDUP_REMOVED lines=14> */
.L_x_5156:
[----:B------:R-:W-:Y:S05]  /*191f0*/  BSYNC.RECONVERGENT B1 ;  /* 0x0000000000017941 */ /* 0x000fea0003800200 */
.L_x_5155:
        /* <DEDUP_REMOVED lines=22> */
.L_x_5166:
        /* <DEDUP_REMOVED lines=13> */
.L_x_5168:
[----:B------:R-:W-:Y:S05]  /*19430*/  BSYNC.RECONVERGENT B3 ;  /* 0x0000000000037941 */ /* 0x000fea0003800200 */
.L_x_5167:
        /* <DEDUP_REMOVED lines=41> */
.L_x_5165:
[----:B------:R-:W-:Y:S05]  /*196d0*/  BSYNC.RECONVERGENT B2 ;  /* 0x0000000000027941 */ /* 0x000fea0003800200 */
.L_x_5164:
        /* <DEDUP_REMOVED lines=12> */
.L_x_5163:
[----:B------:R-:W-:Y:S05]  /*197a0*/  BSYNC.RECONVERGENT B1 ;  /* 0x0000000000017941 */ /* 0x000fea0003800200 */
.L_x_5162:
        /* <DEDUP_REMOVED lines=23> */
.L_x_5173:
[----:B------:R-:W-:Y:S01]  /*19920*/  IADD3 R179, PT, PT, R179, 0x1, RZ ;  /* 0x00000001b3b37810 */ /* 0x000fe20007ffe0ff */
[----:B------:R-:W-:Y:S03]  /*19930*/  BSSY.RECONVERGENT B3, `(.L_x_5174) ;  /* 0x000000c000037945 */ /* 0x000fe60003800200 */
[C---:B------:R-:W-:Y:S01]  /*19940*/  ISETP.NE.AND P3, PT, R179.reuse, RZ, PT ;  /* 0x000000ffb300720c */ /* 0x040fe20003f65270 */
[----:B-1----:R-:W-:-:S12]  /*19950*/  IMAD.WIDE.U32 R126, R179, -0x2daee0ad, RZ ;  /* 0xd2511f53b37e7825 */ /* 0x002fd800078e00ff */
        /* <DEDUP_REMOVED lines=9> */
.L_x_5175:
[----:B------:R-:W-:Y:S05]  /*199f0*/  BSYNC.RECONVERGENT B3 ;  /* 0x0000000000037941 */ /* 0x000fea0003800200 */
.L_x_5174:
        /* <DEDUP_REMOVED lines=42> */
.L_x_5172:
[----:B------:R-:W-:Y:S05]  /*19ca0*/  BSYNC.RECONVERGENT B2 ;  /* 0x0000000000027941 */ /* 0x000fea0003800200 */
.L_x_5171:
[----:B------:R-:W-:Y:S01]  /*19cb0*/  HFMA2 R123, -RZ, RZ, 0.1171875, 0 ;  /* 0x2f800000ff7b7431 */ /* 0x000fe200000001ff */
[----:B------:R-:W-:Y:S02]  /*19cc0*/  PRMT R120, R113, 0x7632, R120 ;  /* 0x0000763271787816 */ /* 0x000fe40000000078 */
[----:B------:R-:W-:Y:S02]  /*19cd0*/  I2FP.F32.U32 R4, R4 ;  /* 0x0000000400047245 */ /* 0x000fe40000201000 */
[----:B------:R-:W-:Y:S01]  /*19ce0*/  PRMT R122, R117, 0x7632, R122 ;  /* 0x00007632757a7816 */ /* 0x000fe2000000007a */
[----:B------:R-:W-:Y:S02]  /*19cf0*/  IMAD.U32 R120, R120, 0x10000, RZ ;  /* 0x0001000078787824 */ /* 0x000fe400078e00ff */
[----:B------:R-:W-:Y:S02]  /*19d00*/  FFMA.FTZ R4, R4, R123, 1.1641532182693481445e-10 ;  /* 0x2f00000004047423 */ /* 0x000fe4000001007b */
[----:B------:R-:W-:Y:S01]  /*19d10*/  FMUL.FTZ R120, R120, UR13 ;  /* 0x0000000d78787c20 */ /* 0x000fe20008410000 */
[----:B------:R-:W-:Y:S01]  /*19d20*/  SHF.L.U32 R123, R26, 0x10, RZ ;  /* 0x000000101a7b7819 */ /* 0x000fe200000006ff */
[----:B-1----:R-:W-:-:S02]  /*19d30*/  IMAD.U32 R127, R122, 0x10000, RZ ;  /* 0x000100007a7f7824 */ /* 0x002fc400078e00ff */
[----:B------:R-:W-:Y:S01]  /*19d40*/  FMUL.FTZ R120, R120, UR12 ;  /* 0x0000000c78787c20 */ /* 0x000fe20008410000 */
[----:B------:R-:W-:-:S04]  /*19d50*/  FSETP.GTU.FTZ.AND P3, PT, R4, UR10, PT ;  /* 0x0000000a04007c0b */ /* 0x000fc8000bf7c000 */
[----:B------:R-:W-:Y:S02]  /*19d60*/  FSEL R120, R120, RZ, !P3 ;  /* 0x000000ff78787208 */ /* 0x000fe40005800000 */
[----:B------:R-:W-:-:S03]  /*19d70*/  SEL R4, RZ, 0x1, P3 ;  /* 0x00000001ff047807 */ /* 0x000fc60001800000 */
[----:B------:R-:W-:-:S07]  /*19d80*/  FFMA.FTZ R218, R120, R123, R127 ;  /* 0x0000007b78da7223 */ /* 0x000fce000001007f */
.L_x_5170:
[----:B------:R-:W-:Y:S05]  /*19d90*/  BSYNC.RECONVERGENT B1 ;  /* 0x0000000000017941 */ /* 0x000fea0003800200 */
.L_x_5169:
        /* <DEDUP_REMOVED lines=22> */
.L_x_5180:
        /* <DEDUP_REMOVED lines=13> */
.L_x_5182:
[----:B------:R-:W-:Y:S05]  /*19fd0*/  BSYNC.RECONVERGENT B3 ;  /* 0x0000000000037941 */ /* 0x000fea0003800200 */
.L_x_5181:
        /* <DEDUP_REMOVED lines=41> */
.L_x_5179:
[----:B------:R-:W-:Y:S05]  /*1a270*/  BSYNC.RECONVERGENT B2 ;  /* 0x0000000000027941 */ /* 0x000fea0003800200 */
.L_x_5178:
[----:B------:R-:W-:Y:S01]  /*1a280*/  I2FP.F32.U32 R3, R3 ;  /* 0x0000000300037245 */ /* 0x000fe20000201000 */
[----:B------:R-:W-:Y:S01]  /*1a290*/  IMAD.MOV.U32 R122, RZ, RZ, 0x2f800000 ;  /* 0x2f800000ff7a7424 */ /* 0x000fe200078e00ff */
[----:B------:R-:W-:Y:S02]  /*1a2a0*/  SHF.L.U32 R121, R114, 0x10, RZ ;  /* 0x0000001072797819 */ /* 0x000fe400000006ff */
[----:B-1----:R-:W-:Y:S01]  /*1a2b0*/  SHF.L.U32 R126, R118, 0x10, RZ ;  /* 0x00000010767e7819 */ /* 0x002fe200000006ff */
        /* <DEDUP_REMOVED lines=8> */
.L_x_5177:
[----:B------:R-:W-:Y:S05]  /*1a340*/  BSYNC.RECONVERGENT B1 ;  /* 0x0000000000017941 */ /* 0x000fea0003800200 */
.L_x_5176:
        /* <DEDUP_REMOVED lines=23> */
.L_x_5187:
[----:B------:R-:W-:Y:S01]  /*1a4c0*/  VIADD R179, R179, 0x1 ;  /* 0x00000001b3b37836 */ /* 0x000fe20000000000 */
[----:B------:R-:W-:Y:S03]  /*1a4d0*/  BSSY.RECONVERGENT B3, `(.L_x_5188) ;  /* 0x000000c000037945 */ /* 0x000fe60003800200 */
[C---:B-1----:R-:W-:Y:S01]  /*1a4e0*/  IMAD.WIDE.U32 R126, R179.reuse, -0x2daee0ad, RZ ;  /* 0xd2511f53b37e7825 */ /* 0x042fe200078e00ff */
        /* <DEDUP_REMOVED lines=10> */
.L_x_5189:
[----:B------:R-:W-:Y:S05]  /*1a590*/  BSYNC.RECONVERGENT B3 ;  /* 0x0000000000037941 */ /* 0x000fea0003800200 */
.L_x_5188:
        /* <DEDUP_REMOVED lines=40> */
[----:B------:R-:W-:Y:S01]  /*1a820*/  HFMA2 R121, -RZ, RZ, 0, 0 ;  /* 0x00000000ff797431 */ /* 0x000fe200000001ff */
[----:B------:R-:W-:-:S07]  /*1a830*/  MOV R186, R120 ;  /* 0x0000007800ba7202 */ /* 0x000fce0000000f00 */
.L_x_5186:
[----:B------:R-:W-:Y:S05]  /*1a840*/  BSYNC.RECONVERGENT B2 ;  /* 0x0000000000027941 */ /* 0x000fea0003800200 */
.L_x_5185:
        /* <DEDUP_REMOVED lines=8> */
[----:B-1----:R-:W-:-:S02]  /*1a8d0*/  SHF.L.U32 R127, R122, 0x10, RZ ;  /* 0x000000107a7f7819 */ /* 0x002fc400000006ff */
[----:B------:R-:W-:Y:S01]  /*1a8e0*/  FSETP.GTU.FTZ.AND P3, PT, R2, UR10, PT ;  /* 0x0000000a02007c0b */ /* 0x000fe2000bf7c000 */
[----:B------:R-:W-:-:S03]  /*1a8f0*/  FMUL.FTZ R120, R120, UR12 ;  /* 0x0000000c78787c20 */ /* 0x000fc60008410000 */
[----:B------:R-:W-:Y:S02]  /*1a900*/  SEL R2, RZ, 0x1, P3 ;  /* 0x00000001ff027807 */ /* 0x000fe40001800000 */
[----:B------:R-:W-:-:S05]  /*1a910*/  FSEL R120, R120, RZ, !P3 ;  /* 0x000000ff78787208 */ /* 0x000fca0005800000 */
[----:B------:R-:W-:-:S07]  /*1a920*/  FFMA.FTZ R216, R120, R123, R127 ;  /* 0x0000007b78d87223 */ /* 0x000fce000001007f */
.L_x_5184:
[----:B------:R-:W-:Y:S05]  /*1a930*/  BSYNC.RECONVERGENT B1 ;  /* 0x0000000000017941 */ /* 0x000fea0003800200 */
.L_x_5183:
        /* <DEDUP_REMOVED lines=22> */
.L_x_5194:
        /* <DEDUP_REMOVED lines=13> */
.L_x_5196:
[----:B------:R-:W-:Y:S05]  /*1ab70*/  BSYNC.RECONVERGENT B3 ;  /* 0x0000000000037941 */ /* 0x000fea0003800200 */
.L_x_5195:
[----:B------:R-:W-:Y:S01]  /*1ab80*/  IMAD.WIDE.U32 R120, R182, -0x326172a9, RZ ;  /* 0xcd9e8d57b6787825 */ /* 0x000fe200078e00ff */
[----:B-1----:R-:W-:Y:S02]  /*1ab90*/  LOP3.LUT R126, R8, UR7, R123, 0x96, !PT ;  /* 0x00000007087e7c12 */ /* 0x002fe4000f8e967b */
        /* <DEDUP_REMOVED lines=39> */
.L_x_5193:
[----:B------:R-:W-:Y:S05]  /*1ae10*/  BSYNC.RECONVERGENT B2 ;  /* 0x0000000000027941 */ /* 0x000fea0003800200 */
.L_x_5192:
[----:B------:R-:W-:Y:S01]  /*1ae20*/  HFMA2 R121, -RZ, RZ, 0.1171875, 0 ;  /* 0x2f800000ff797431 */ /* 0x000fe200000001ff */
[----:B------:R-:W-:Y:S01]  /*1ae30*/  I2FP.F32.U32 R0, R0 ;  /* 0x0000000000007245 */ /* 0x000fe20000201000 */
[----:B------:R-:W-:Y:S02]  /*1ae40*/  IMAD.U32 R122, R115, 0x10000, RZ ;  /* 0x00010000737a7824 */ /* 0x000fe400078e00ff */
[----:B-1----:R-:W-:Y:S02]  /*1ae50*/  IMAD.U32 R126, R119, 0x10000, RZ ;  /* 0x00010000777e7824 */ /* 0x002fe400078e00ff */
[----:B------:R-:W-:Y:S01]  /*1ae60*/  FMUL.FTZ R122, R122, UR13 ;  /* 0x0000000d7a7a7c20 */ /* 0x000fe20008410000 */
[----:B------:R-:W-:-:S03]  /*1ae70*/  FFMA.FTZ R0, R0, R121, 1.1641532182693481445e-10 ;  /* 0x2f00000000007423 */ /* 0x000fc60000010079 */
[----:B------:R-:W-:Y:S01]  /*1ae80*/  FMUL.FTZ R215, R122, UR12 ;  /* 0x0000000c7ad77c20 */ /* 0x000fe20008410000 */
[----:B------:R-:W-:Y:S02]  /*1ae90*/  SHF.L.U32 R122, R107, 0x10, RZ ;  /* 0x000000106b7a7819 */ /* 0x000fe400000006ff */
[----:B------:R-:W-:-:S04]  /*1aea0*/  FSETP.GTU.FTZ.AND P3, PT, R0, UR10, PT ;  /* 0x0000000a00007c0b */ /* 0x000fc8000bf7c000 */
[----:B------:R-:W-:Y:S02]  /*1aeb0*/  FSEL R215, R215, RZ, !P3 ;  /* 0x000000ffd7d77208 */ /* 0x000fe40005800000 */
[----:B------:R-:W-:-:S03]  /*1aec0*/  SEL R0, RZ, 0x1, P3 ;  /* 0x00000001ff007807 */ /* 0x000fc60001800000 */
[----:B------:R-:W-:-:S07]  /*1aed0*/  FFMA.FTZ R215, R215, R122, R126 ;  /* 0x0000007ad7d77223 */ /* 0x000fce000001007e */
.L_x_5191:
[----:B------:R-:W-:Y:S05]  /*1aee0*/  BSYNC.RECONVERGENT B1 ;  /* 0x0000000000017941 */ /* 0x000fea0003800200 */
.L_x_5190:
        /* <DEDUP_REMOVED lines=23> */
.L_x_5201:
        /* <DEDUP_REMOVED lines=13> */
.L_x_5203:
[----:B------:R-:W-:Y:S05]  /*1b130*/  BSYNC.RECONVERGENT B3 ;  /* 0x0000000000037941 */ /* 0x000fea0003800200 */
.L_x_5202:
[----:B------:R-:W-:Y:S01]  /*1b140*/  IMAD.WIDE.U32 R120, R182, -0x326172a9, RZ ;  /* 0xcd9e8d57b6787825 */ /* 0x000fe200078e00ff */
[----:B-1----:R-:W-:-:S03]  /*1b150*/  LOP3.LUT R126, R8, UR7, R123, 0x96, !PT ;  /* 0x00000007087e7c12 */ /* 0x002fc6000f8e967b */
        /* <DEDUP_REMOVED lines=38> */
[----:B------:R-:W-:-:S07]  /*1b3c0*/  LOP3.LUT R185, R120, UR32, R229, 0x96, !PT ;  /* 0x0000002078b97c12 */ /* 0x000fce000f8e96e5 */
.L_x_5200:
[----:B------:R-:W-:Y:S05]  /*1b3d0*/  BSYNC.RECONVERGENT B2 ;  /* 0x0000000000027941 */ /* 0x000fea0003800200 */
.L_x_5199:
        /* <DEDUP_REMOVED lines=14> */
.L_x_5198:
[----:B------:R-:W-:Y:S05]  /*1b4c0*/  BSYNC.RECONVERGENT B1 ;  /* 0x0000000000017941 */ /* 0x000fea0003800200 */
.L_x_5197:
[----:B------:R-:W-:Y:S02]  /*1b4d0*/  F2FP.BF16.F32.PACK_AB R123, RZ, R214 ;  /* 0x000000d6ff7b723e */ /* 0x000fe400000010ff */
[----:B------:R-:W-:Y:S02]  /*1b4e0*/  PRMT R122, R225, 0x5410, R231 ;  /* 0x00005410e17a7816 */ /* 0x000fe400000000e7 */
[----:B------:R-:W-:Y:S02]  /*1b4f0*/  PRMT R121, R224, 0x5410, R223 ;  /* 0x00005410e0797816 */ /* 0x000fe400000000df */
[----:B------:R-:W-:Y:S02]  /*1b500*/  PRMT R120, R222, 0x5410, R212 ;  /* 0x00005410de787816 */ /* 0x000fe400000000d4 */
[----:B------:R-:W-:Y:S01]  /*1b510*/  PRMT R123, R186, 0x5410, R123 ;  /* 0x00005410ba7b7816 */ /* 0x000fe2000000007b */
[----:B------:R-:W-:Y:S06]  /*1b520*/  BRA `(.L_x_5204) ;  /* 0x0000002c000c7947 */ /* 0x000fec0003800000 */
.L_x_5147:
        /* <DEDUP_REMOVED lines=21> */
.L_x_5209:
        /* <DEDUP_REMOVED lines=13> */
.L_x_5211:
[----:B------:R-:W-:Y:S05]  /*1b750*/  BSYNC.RECONVERGENT B3 ;  /* 0x0000000000037941 */ /* 0x000fea0003800200 */
.L_x_5210:
        /* <DEDUP_REMOVED lines=41> */
.L_x_5208:
[----:B------:R-:W-:Y:S05]  /*1b9f0*/  BSYNC.RECONVERGENT B2 ;  /* 0x0000000000027941 */ /* 0x000fea0003800200 */
.L_x_5207:
        /* <DEDUP_REMOVED lines=10> */
[----:B------:R-:W-:-:S07]  /*1baa0*/  FMUL.FTZ R221, R122, R221 ;  /* 0x000000dd7add7220 */ /* 0x000fce0000410000 */
.L_x_5206:
[----:B------:R-:W-:Y:S05]  /*1bab0*/  BSYNC.RECONVERGENT B1 ;  /* 0x0000000000017941 */ /* 0x000fea0003800200 */
.L_x_5205:
        /* <DEDUP_REMOVED lines=18> */
.L_x_5216:
        /* <DEDUP_REMOVED lines=13> */
.L_x_5218:
[----:B------:R-:W-:Y:S05]  /*1bcb0*/  BSYNC.RECONVERGENT B3 ;  /* 0x0000000000037941 */ /* 0x000fea0003800200 */
.L_x_5217:
        /* <DEDUP_REMOVED lines=42> */
.L_x_5215:
[----:B------:R-:W-:Y:S05]  /*1bf60*/  BSYNC.RECONVERGENT B2 ;  /* 0x0000000000027941 */ /* 0x000fea0003800200 */
.L_x_5214:
[----:B-----5:R-:W-:Y:S01]  /*1bf70*/  PRMT R120, R112, 0x7632, R120 ;  /* 0x0000763270787816 */ /* 0x020fe20000000078 */
[----:B------:R-:W-:Y:S01]  /*1bf80*/  IMAD.MOV.U32 R123, RZ, RZ, 0x2f800000 ;  /* 0x2f800000ff7b7424 */ /* 0x000fe200078e00ff */
[----:B------:R-:W-:Y:S02]  /*1bf90*/  I2FP.F32.U32 R6, R6 ;  /* 0x0000000600067245 */ /* 0x000fe40000201000 */
        /* <DEDUP_REMOVED lines=9> */
.L_x_5213:
[----:B------:R-:W-:Y:S05]  /*1c030*/  BSYNC.RECONVERGENT B1 ;  /* 0x0000000000017941 */ /* 0x000fea0003800200 */
.L_x_5212:
        /* <DEDUP_REMOVED lines=18> */
.L_x_5223:
        /* <DEDUP_REMOVED lines=13> */
.L_x_5225:
[----:B------:R-:W-:Y:S05]  /*1c230*/  BSYNC.RECONVERGENT B3 ;  /* 0x0000000000037941 */ /* 0x000fea0003800200 */
.L_x_5224:
        /* <DEDUP_REMOVED lines=42> */
.L_x_5222:
[----:B------:R-:W-:Y:S05]  /*1c4e0*/  BSYNC.RECONVERGENT B2 ;  /* 0x0000000000027941 */ /* 0x000fea0003800200 */
.L_x_5221:
        /* <DEDUP_REMOVED lines=11> */
.L_x_5220:
[----:B------:R-:W-:Y:S05]  /*1c5a0*/  BSYNC.RECONVERGENT B1 ;  /* 0x0000000000017941 */ /* 0x000fea0003800200 */
.L_x_5219:
        /* <DEDUP_REMOVED lines=18> */
.L_x_5230:
        /* <DEDUP_REMOVED lines=13> */
.L_x_5232:
[----:B------:R-:W-:Y:S05]  /*1c7a0*/  BSYNC.RECONVERGENT B3 ;  /* 0x0000000000037941 */ /* 0x000fea0003800200 */
.L_x_5231:
        /* <DEDUP_REMOVED lines=42> */
.L_x_5229:
[----:B------:R-:W-:Y:S05]  /*1ca50*/  BSYNC.RECONVERGENT B2 ;  /* 0x0000000000027941 */ /* 0x000fea0003800200 */
.L_x_5228:
        /* <DEDUP_REMOVED lines=12> */
.L_x_5227:
[----:B------:R-:W-:Y:S05]  /*1cb20*/  BSYNC.RECONVERGENT B1 ;  /* 0x0000000000017941 */ /* 0x000fea0003800200 */
.L_x_5226:
        /* <DEDUP_REMOVED lines=18> */
.L_x_5237:
        /* <DEDUP_REMOVED lines=13> */
.L_x_5239:
[----:B------:R-:W-:Y:S05]  /*1cd20*/  BSYNC.RECONVERGENT B3 ;  /* 0x0000000000037941 */ /* 0x000fea0003800200 */
.L_x_5238:
        /* <DEDUP_REMOVED lines=42> */
.L_x_5236:
[----:B------:R-:W-:Y:S05]  /*1cfd0*/  BSYNC.RECONVERGENT B2 ;  /* 0x0000000000027941 */ /* 0x000fea0003800200 */
.L_x_5235:
        /* <DEDUP_REMOVED lines=11> */
.L_x_5234:
[----:B------:R-:W-:Y:S05]  /*1d090*/  BSYNC.RECONVERGENT B1 ;  /* 0x0000000000017941 */ /* 0x000fea0003800200 */
.L_x_5233:
        /* <DEDUP_REMOVED lines=18> */
.L_x_5244:
        /* <DEDUP_REMOVED lines=13> */
.L_x_5246:
[----:B------:R-:W-:Y:S05]  /*1d290*/  BSYNC.RECONVERGENT B3 ;  /* 0x0000000000037941 */ /* 0x000fea0003800200 */
.L_x_5245:
        /* <DEDUP_REMOVED lines=42> */
.L_x_5243:
[----:B------:R-:W-:Y:S05]  /*1d540*/  BSYNC.RECONVERGENT B2 ;  /* 0x0000000000027941 */ /* 0x000fea0003800200 */
.L_x_5242:
        /* <DEDUP_REMOVED lines=12> */
.L_x_5241:
[----:B------:R-:W-:Y:S05]  /*1d610*/  BSYNC.RECONVERGENT B1 ;  /* 0x0000000000017941 */ /* 0x000fea0003800200 */
.L_x_5240:
        /* <DEDUP_REMOVED lines=18> */
.L_x_5251:
        /* <DEDUP_REMOVED lines=13> */
.L_x_5253:
[----:B------:R-:W-:Y:S05]  /*1d810*/  BSYNC.RECONVERGENT B3 ;  /* 0x0000000000037941 */ /* 0x000fea0003800200 */
.L_x_5252:
        /* <DEDUP_REMOVED lines=42> */
.L_x_5250:
[----:B------:R-:W-:Y:S05]  /*1dac0*/  BSYNC.RECONVERGENT B2 ;  /* 0x0000000000027941 */ /* 0x000fea0003800200 */
.L_x_5249:
[----:B------:R-:W-:Y:S01]  /*1dad0*/  HFMA2 R121, -RZ, RZ, 0.1171875, 0 ;  /* 0x2f800000ff797431 */ /* 0x000fe200000001ff */
[----:B------:R-:W-:Y:S01]  /*1dae0*/  I2FP.F32.U32 R0, R0 ;  /* 0x0000000000007245 */ /* 0x000fe20000201000 */
[----:B-----5:R-:W-:Y:S01]  /*1daf0*/  IMAD.U32 R122, R115, 0x10000, RZ ;  /* 0x00010000737a7824 */ /* 0x020fe200078e00ff */
[----:B-1----:R-:W-:-:S03]  /*1db00*/  SHF.L.U32 R126, R107, 0x10, RZ ;  /* 0x000000106b7e7819 */ /* 0x002fc600000006ff */
[----:B------:R-:W-:Y:S01]  /*1db10*/  FMUL.FTZ R122, R122, UR13 ;  /* 0x0000000d7a7a7c20 */ /* 0x000fe20008410000 */
[----:B------:R-:W-:-:S03]  /*1db20*/  FFMA.FTZ R0, R0, R121, 1.1641532182693481445e-10 ;  /* 0x2f00000000007423 */ /* 0x000fc60000010079 */
[----:B------:R-:W-:Y:S02]  /*1db30*/  FMUL.FTZ R122, R122, UR12 ;  /* 0x0000000c7a7a7c20 */ /* 0x000fe40008410000 */
[----:B------:R-:W-:-:S04]  /*1db40*/  FSETP.GTU.FTZ.AND P2, PT, R0, UR10, PT ;  /* 0x0000000a00007c0b */ /* 0x000fc8000bf5c000 */
[----:B------:R-:W-:Y:S02]  /*1db50*/  FSEL R215, R122, RZ, !P2 ;  /* 0x000000ff7ad77208 */ /* 0x000fe40005000000 */
[----:B------:R-:W-:-:S03]  /*1db60*/  SEL R0, RZ, 0x1, P2 ;  /* 0x00000001ff007807 */ /* 0x000fc60001000000 */
[----:B------:R-:W-:-:S07]  /*1db70*/  FMUL.FTZ R215, R126, R215 ;  /* 0x000000d77ed77220 */ /* 0x000fce0000410000 */
.L_x_5248:
[----:B------:R-:W-:Y:S05]  /*1db80*/  BSYNC.RECONVERGENT B1 ;  /* 0x0000000000017941 */ /* 0x000fea0003800200 */
.L_x_5247:
        /* <DEDUP_REMOVED lines=18> */
.L_x_5258:
        /* <DEDUP_REMOVED lines=13> */
.L_x_5260:
[----:B------:R-:W-:Y:S05]  /*1dd80*/  BSYNC.RECONVERGENT B3 ;  /* 0x0000000000037941 */ /* 0x000fea0003800200 */
.L_x_5259:
        /* <DEDUP_REMOVED lines=42> */
.L_x_5257:
[----:B------:R-:W-:Y:S05]  /*1e030*/  BSYNC.RECONVERGENT B2 ;  /* 0x0000000000027941 */ /* 0x000fea0003800200 */
.L_x_5256:
        /* <DEDUP_REMOVED lines=12> */
.L_x_5255:
[----:B------:R-:W-:Y:S05]  /*1e100*/  BSYNC.RECONVERGENT B1 ;  /* 0x0000000000017941 */ /* 0x000fea0003800200 */
.L_x_5254:
[----:B------:R-:W-:Y:S02]  /*1e110*/  F2FP.BF16.F32.PACK_AB R123, RZ, R214 ;  /* 0x000000d6ff7b723e */ /* 0x000fe400000010ff */
[----:B------:R-:W-:Y:S02]  /*1e120*/  PRMT R122, R225, 0x5410, R229 ;  /* 0x00005410e17a7816 */ /* 0x000fe400000000e5 */
[----:B------:R-:W-:Y:S02]  /*1e130*/  PRMT R121, R224, 0x5410, R223 ;  /* 0x00005410e0797816 */ /* 0x000fe400000000df */
[----:B------:R-:W-:Y:S02]  /*1e140*/  PRMT R120, R222, 0x5410, R212 ;  /* 0x00005410de787816 */ /* 0x000fe400000000d4 */
[----:B------:R-:W-:-:S07]  /*1e150*/  PRMT R123, R186, 0x5410, R123 ;  /* 0x00005410ba7b7816 */ /* 0x000fce000000007b */
.L_x_5204:
[C---:B------:R-:W-:Y:S01]  /*1e160*/  IADD3 R223, PT, PT, R213.reuse, 0x80, RZ ;  /* 0x00000080d5df7810 */ /* 0x040fe20007ffe0ff */
[----:B-1----:R-:W0:Y:S01]  /*1e170*/  @P1 LDC.64 R128, c[0x0][0x390] ;  /* 0x0000e400ff801b82 */ /* 0x002e220000000a00 */
[----:B------:R-:W-:Y:S01]  /*1e180*/  IADD3 R213, PT, PT, R213, 0xa0, RZ ;  /* 0x000000a0d5d57810 */ /* 0x000fe20007ffe0ff */
[----:B------:R-:W-:Y:S01]  /*1e190*/  VIADD R212, R227, 0xa0 ;  /* 0x000000a0e3d47836 */ /* 0x000fe20000000000 */
        /* <DEDUP_REMOVED lines=28> */
.L_x_5262:
[----:B------:R-:W-:Y:S05]  /*1e360*/  BSYNC.RECONVERGENT B1 ;  /* 0x0000000000017941 */ /* 0x000fea0003800200 */
.L_x_5261:
[----:B-----5:R1:W5:Y:S04]  /*1e370*/  @P1 LDG.E.128 R112, desc[UR8][R128.64] ;  /* 0x0000000880701981 */ /* 0x020368000c1e1d00 */
        /* <DEDUP_REMOVED lines=24> */
.L_x_5268:
        /* <DEDUP_REMOVED lines=13> */
.L_x_5270:
[----:B------:R-:W-:Y:S05]  /*1e5d0*/  BSYNC.RECONVERGENT B3 ;  /* 0x0000000000037941 */ /* 0x000fea0003800200 */
.L_x_5269:
        /* <DEDUP_REMOVED lines=41> */
.L_x_5267:
[----:B------:R-:W-:Y:S05]  /*1e870*/  BSYNC.RECONVERGENT B2 ;  /* 0x0000000000027941 */ /* 0x000fea0003800200 */
.L_x_5266:
        /* <DEDUP_REMOVED lines=12> */
.L_x_5265:
[----:B------:R-:W-:Y:S05]  /*1e940*/  BSYNC.RECONVERGENT B1 ;  /* 0x0000000000017941 */ /* 0x000fea0003800200 */
.L_x_5264:
        /* <DEDUP_REMOVED lines=23> */
.L_x_5275:
        /* <DEDUP_REMOVED lines=13> */
.L_x_5277:
[----:B------:R-:W-:Y:S05]  /*1eb90*/  BSYNC.RECONVERGENT B3 ;  /* 0x0000000000037941 */ /* 0x000fea0003800200 */
.L_x_5276:
        /* <DEDUP_REMOVED lines=42> */
.L_x_5274:
[----:B------:R-:W-:Y:S05]  /*1ee40*/  BSYNC.RECONVERGENT B2 ;  /* 0x0000000000027941 */ /* 0x000fea0003800200 */
.L_x_5273:
        /* <DEDUP_REMOVED lines=14> */
.L_x_5272:
[----:B------:R-:W-:Y:S05]  /*1ef30*/  BSYNC.RECONVERGENT B1 ;  /* 0x0000000000017941 */ /* 0x000fea0003800200 */
.L_x_5271:
        /* <DEDUP_REMOVED lines=22> */
.L_x_5282:
        /* <DEDUP_REMOVED lines=13> */
.L_x_5284:
[----:B------:R-:W-:Y:S05]  /*1f170*/  BSYNC.RECONVERGENT B3 ;  /* 0x0000000000037941 */ /* 0x000fea0003800200 */
.L_x_5283:
        /* <DEDUP_REMOVED lines=41> */
.L_x_5281:
[----:B------:R-:W-:Y:S05]  /*1f410*/  BSYNC.RECONVERGENT B2 ;  /* 0x0000000000027941 */ /* 0x000fea0003800200 */
.L_x_5280:
        /* <DEDUP_REMOVED lines=12> */
.L_x_5279:
[----:B------:R-:W-:Y:S05]  /*1f4e0*/  BSYNC.RECONVERGENT B1 ;  /* 0x0000000000017941 */ /* 0x000fea0003800200 */
.L_x_5278:
        /* <DEDUP_REMOVED lines=23> */
.L_x_5289:
        /* <DEDUP_REMOVED lines=13> */
.L_x_5291:
[----:B------:R-:W-:Y:S05]  /*1f730*/  BSYNC.RECONVERGENT B3 ;  /* 0x0000000000037941 */ /* 0x000fea0003800200 */
.L_x_5290:
        /* <DEDUP_REMOVED lines=42> */
.L_x_5288:
[----:B------:R-:W-:Y:S05]  /*1f9e0*/  BSYNC.RECONVERGENT B2 ;  /* 0x0000000000027941 */ /* 0x000fea0003800200 */
.L_x_5287:
        /* <DEDUP_REMOVED lines=14> */
.L_x_5286:
[----:B------:R-:W-:Y:S05]  /*1fad0*/  BSYNC.RECONVERGENT B1 ;  /* 0x0000000000017941 */ /* 0x000fea0003800200 */
.L_x_5285:
        /* <DEDUP_REMOVED lines=22> */
.L_x_5296:
        /* <DEDUP_REMOVED lines=13> */
.L_x_5298:
[----:B------:R-:W-:Y:S05]  /*1fd10*/  BSYNC.RECONVERGENT B3 ;  /* 0x0000000000037941 */ /* 0x000fea0003800200 */
.L_x_5297:
        /* <DEDUP_REMOVED lines=41> */
.L_x_5295:
[----:B------:R-:W-:Y:S05]  /*1ffb0*/  BSYNC.RECONVERGENT B2 ;  /* 0x0000000000027941 */ /* 0x000fea0003800200 */
.L_x_5294:
        /* <DEDUP_REMOVED lines=12> */
.L_x_5293:
[----:B------:R-:W-:Y:S05]  /*20080*/  BSYNC.RECONVERGENT B1 ;  /* 0x0000000000017941 */ /* 0x000fea0003800200 */
.L_x_5292:
        /* <DEDUP_REMOVED lines=23> */
.L_x_5303:
        /* <DEDUP_REMOVED lines=13> */
.L_x_5305:
[----:B------:R-:W-:Y:S05]  /*202d0*/  BSYNC.RECONVERGENT B3 ;  /* 0x0000000000037941 */ /* 0x000fea0003800200 */
.L_x_5304:
        /* <DEDUP_REMOVED lines=42> */
.L_x_5302:
[----:B------:R-:W-:Y:S05]  /*20580*/  BSYNC.RECONVERGENT B2 ;  /* 0x0000000000027941 */ /* 0x000fea0003800200 */
.L_x_5301:
        /* <DEDUP_REMOVED lines=14> */
.L_x_5300:
[----:B------:R-:W-:Y:S05]  /*20670*/  BSYNC.RECONVERGENT B1 ;  /* 0x0000000000017941 */ /* 0x000fea0003800200 */
.L_x_5299:
        /* <DEDUP_REMOVED lines=22> */
.L_x_5310:
        /* <DEDUP_REMOVED lines=13> */
.L_x_5312:
[----:B------:R-:W-:Y:S05]  /*208b0*/  BSYNC.RECONVERGENT B3 ;  /* 0x0000000000037941 */ /* 0x000fea0003800200 */
.L_x_5311:
        /* <DEDUP_REMOVED lines=42> */
.L_x_5309:
[----:B------:R-:W-:Y:S05]  /*20b60*/  BSYNC.RECONVERGENT B2 ;  /* 0x0000000000027941 */ /* 0x000fea0003800200 */
.L_x_5308:
        /* <DEDUP_REMOVED lines=12> */
.L_x_5307:
[----:B------:R-:W-:Y:S05]  /*20c30*/  BSYNC.RECONVERGENT B1 ;  /* 0x0000000000017941 */ /* 0x000fea0003800200 */
.L_x_5306:
[----:B-1----:R-:W-:Y:S01]  /*20c40*/  @!P0 PRMT R128, R119, 0x7632, R128 ;  /* 0x0000763277808816 */ /* 0x002fe20000000080 */
        /* <DEDUP_REMOVED lines=22> */
.L_x_5317:
        /* <DEDUP_REMOVED lines=13> */
.L_x_5319:
[----:B------:R-:W-:Y:S05]  /*20e80*/  BSYNC.RECONVERGENT B3 ;  /* 0x0000000000037941 */ /* 0x000fea0003800200 */
.L_x_5318:
        /* <DEDUP_REMOVED lines=41> */
.L_x_5316:
[----:B------:R-:W-:Y:S05]  /*21120*/  BSYNC.RECONVERGENT B2 ;  /* 0x0000000000027941 */ /* 0x000fea0003800200 */
.L_x_5315:
        /* <DEDUP_REMOVED lines=14> */
.L_x_5314:
[----:B------:R-:W-:Y:S05]  /*21210*/  BSYNC.RECONVERGENT B1 ;  /* 0x0000000000017941 */ /* 0x000fea0003800200 */
.L_x_5313:
[----:B------:R-:W-:Y:S02]  /*21220*/  F2FP.BF16.F32.PACK_AB R123, RZ, R128 ;  /* 0x00000080ff7b723e */ /* 0x000fe400000010ff */
[----:B------:R-:W-:Y:S02]  /*21230*/  PRMT R122, R235, 0x5410, R237 ;  /* 0x00005410eb7a7816 */ /* 0x000fe400000000ed */
[----:B------:R-:W-:Y:S02]  /*21240*/  PRMT R121, R234, 0x5410, R233 ;  /* 0x00005410ea797816 */ /* 0x000fe400000000e9 */
[----:B------:R-:W-:Y:S02]  /*21250*/  PRMT R120, R232, 0x5410, R231 ;  /* 0x00005410e8787816 */ /* 0x000fe400000000e7 */
[----:B------:R-:W-:Y:S01]  /*21260*/  PRMT R123, R230, 0x5410, R123 ;  /* 0x00005410e67b7816 */ /* 0x000fe2000000007b */
[----:B------:R-:W-:Y:S06]  /*21270*/  BRA `(.L_x_5320) ;  /* 0x0000002c00147947 */ /* 0x000fec0003800000 */
.L_x_5263:
        /* <DEDUP_REMOVED lines=21> */
.L_x_5325:
        /* <DEDUP_REMOVED lines=13> */
.L_x_5327:
[----:B------:R-:W-:Y:S05]  /*214a0*/  BSYNC.RECONVERGENT B3 ;  /* 0x0000000000037941 */ /* 0x000fea0003800200 */
.L_x_5326:
        /* <DEDUP_REMOVED lines=40> */
[----:B------:R-:W-:Y:S01]  /*21730*/  HFMA2 R120, -RZ, RZ, 0, 0 ;  /* 0x00000000ff787431 */ /* 0x000fe200000001ff */
[----:B------:R-:W-:-:S07]  /*21740*/  LOP3.LUT R185, R122, UR32, R121, 0x96, !PT ;  /* 0x000000207ab97c12 */ /* 0x000fce000f8e9679 */
.L_x_5324:
[----:B------:R-:W-:Y:S05]  /*21750*/  BSYNC.RECONVERGENT B2 ;  /* 0x0000000000027941 */ /* 0x000fea0003800200 */
.L_x_5323:
        /* <DEDUP_REMOVED lines=11> */
.L_x_5322:
[----:B------:R-:W-:Y:S05]  /*21810*/  BSYNC.RECONVERGENT B1 ;  /* 0x0000000000017941 */ /* 0x000fea0003800200 */
.L_x_5321:
        /* <DEDUP_REMOVED lines=18> */
.L_x_5332:
        /* <DEDUP_REMOVED lines=13> */
.L_x_5334:
[----:B------:R-:W-:Y:S05]  /*21a10*/  BSYNC.RECONVERGENT B3 ;  /* 0x0000000000037941 */ /* 0x000fea0003800200 */
.L_x_5333:
        /* <DEDUP_REMOVED lines=42> */
.L_x_5331:
[----:B------:R-:W-:Y:S05]  /*21cc0*/  BSYNC.RECONVERGENT B2 ;  /* 0x0000000000027941 */ /* 0x000fea0003800200 */
.L_x_5330:
[----:B------:R-:W-:Y:S01]  /*21cd0*/  HFMA2 R123, -RZ, RZ, 0.1171875, 0 ;  /* 0x2f800000ff7b7431 */ /* 0x000fe200000001ff */
[----:B-----5:R-:W-:Y:S02]  /*21ce0*/  PRMT R120, R112, 0x7632, R120 ;  /* 0x0000763270787816 */ /* 0x020fe40000000078 */
[----:B------:R-:W-:-:S03]  /*21cf0*/  I2FP.F32.U32 R6, R6 ;  /* 0x0000000600067245 */ /* 0x000fc60000201000 */
        /* <DEDUP_REMOVED lines=8> */
[----:B------:R-:W-:-:S07]  /*21d80*/  FMUL.FTZ R228, R123, R120 ;  /* 0x000000787be47220 */ /* 0x000fce0000410000 */
.L_x_5329:
[----:B------:R-:W-:Y:S05]  /*21d90*/  BSYNC.RECONVERGENT B1 ;  /* 0x0000000000017941 */ /* 0x000fea0003800200 */
.L_x_5328:
        /* <DEDUP_REMOVED lines=18> */
.L_x_5339:
        /* <DEDUP_REMOVED lines=13> */
.L_x_5341:
[----:B------:R-:W-:Y:S05]  /*21f90*/  BSYNC.RECONVERGENT B3 ;  /* 0x0000000000037941 */ /* 0x000fea0003800200 */
.L_x_5340:
        /* <DEDUP_REMOVED lines=42> */
.L_x_5338:
[----:B------:R-:W-:Y:S05]  /*22240*/  BSYNC.RECONVERGENT B2 ;  /* 0x0000000000027941 */ /* 0x000fea0003800200 */
.L_x_5337:
        /* <DEDUP_REMOVED lines=11> */
.L_x_5336:
[----:B------:R-:W-:Y:S05]  /*22300*/  BSYNC.RECONVERGENT B1 ;  /* 0x0000000000017941 */ /* 0x000fea0003800200 */
.L_x_5335:
        /* <DEDUP_REMOVED lines=18> */
.L_x_5346:
        /* <DEDUP_REMOVED lines=13> */
.L_x_5348:
[----:B------:R-:W-:Y:S05]  /*22500*/  BSYNC.RECONVERGENT B3 ;  /* 0x0000000000037941 */ /* 0x000fea0003800200 */
.L_x_5347:
        /* <DEDUP_REMOVED lines=42> */
.L_x_5345:
[----:B------:R-:W-:Y:S05]  /*227b0*/  BSYNC.RECONVERGENT B2 ;  /* 0x0000000000027941 */ /* 0x000fea0003800200 */
.L_x_5344:
        /* <DEDUP_REMOVED lines=12> */
.L_x_5343:
[----:B------:R-:W-:Y:S05]  /*22880*/  BSYNC.RECONVERGENT B1 ;  /* 0x0000000000017941 */ /* 0x000fea0003800200 */
.L_x_5342:
        /* <DEDUP_REMOVED lines=18> */
.L_x_5353:
        /* <DEDUP_REMOVED lines=13> */
.L_x_5355:
[----:B------:R-:W-:Y:S05]  /*22a80*/  BSYNC.RECONVERGENT B3 ;  /* 0x0000000000037941 */ /* 0x000fea0003800200 */
.L_x_5354:
        /* <DEDUP_REMOVED lines=42> */
.L_x_5352:
[----:B------:R-:W-:Y:S05]  /*22d30*/  BSYNC.RECONVERGENT B2 ;  /* 0x0000000000027941 */ /* 0x000fea0003800200 */
.L_x_5351:
        /* <DEDUP_REMOVED lines=11> */
.L_x_5350:
[----:B------:R-:W-:Y:S05]  /*22df0*/  BSYNC.RECONVERGENT B1 ;  /* 0x0000000000017941 */ /* 0x000fea0003800200 */
.L_x_5349:
        /* <DEDUP_REMOVED lines=18> */
.L_x_5360:
        /* <DEDUP_REMOVED lines=13> */
.L_x_5362:
[----:B------:R-:W-:Y:S05]  /*22ff0*/  BSYNC.RECONVERGENT B3 ;  /* 0x0000000000037941 */ /* 0x000fea0003800200 */
.L_x_5361:
        /* <DEDUP_REMOVED lines=42> */
.L_x_5359:
[----:B------:R-:W-:Y:S05]  /*232a0*/  BSYNC.RECONVERGENT B2 ;  /* 0x0000000000027941 */ /* 0x000fea0003800200 */
.L_x_5358:
        /* <DEDUP_REMOVED lines=12> */
.L_x_5357:
[----:B------:R-:W-:Y:S05]  /*23370*/  BSYNC.RECONVERGENT B1 ;  /* 0x0000000000017941 */ /* 0x000fea0003800200 */
.L_x_5356:
        /* <DEDUP_REMOVED lines=18> */
.L_x_5367:
        /* <DEDUP_REMOVED lines=13> */
.L_x_5369:
[----:B------:R-:W-:Y:S05]  /*23570*/  BSYNC.RECONVERGENT B3 ;  /* 0x0000000000037941 */ /* 0x000fea0003800200 */
.L_x_5368:
        /* <DEDUP_REMOVED lines=42> */
.L_x_5366:
[----:B------:R-:W-:Y:S05]  /*23820*/  BSYNC.RECONVERGENT B2 ;  /* 0x0000000000027941 */ /* 0x000fea0003800200 */
.L_x_5365:
[----:B------:R-:W-:Y:S01]  /*23830*/  I2FP.F32.U32 R0, R0 ;  /* 0x0000000000007245 */ /* 0x000fe20000201000 */
[----:B------:R-:W-:Y:S01]  /*23840*/  IMAD.MOV.U32 R121, RZ, RZ, 0x2f800000 ;  /* 0x2f800000ff797424 */ /* 0x000fe200078e00ff */
[----:B-----5:R-:W-:Y:S01]  /*23850*/  SHF.L.U32 R122, R115, 0x10, RZ ;  /* 0x00000010737a7819 */ /* 0x020fe200000006ff */
[----:B-1----:R-:W-:Y:S02]  /*23860*/  IMAD.U32 R126, R111, 0x10000, RZ ;  /* 0x000100006f7e7824 */ /* 0x002fe400078e00ff */
[----:B------:R-:W-:Y:S02]  /*23870*/  FFMA.FTZ R0, R0, R121, 1.1641532182693481445e-10 ;  /* 0x2f00000000007423 */ /* 0x000fe40000010079 */
[----:B------:R-:W-:-:S03]  /*23880*/  FMUL.FTZ R122, R122, UR13 ;  /* 0x0000000d7a7a7c20 */ /* 0x000fc60008410000 */
[----:B------:R-:W-:Y:S01]  /*23890*/  FSETP.GTU.FTZ.AND P0, PT, R0, UR10, PT ;  /* 0x0000000a00007c0b */ /* 0x000fe2000bf1c000 */
[----:B------:R-:W-:-:S03]  /*238a0*/  FMUL.FTZ R122, R122, UR12 ;  /* 0x0000000c7a7a7c20 */ /* 0x000fc60008410000 */
[----:B------:R-:W-:Y:S02]  /*238b0*/  SEL R0, RZ, 0x1, P0 ;  /* 0x00000001ff007807 */ /* 0x000fe40000000000 */
[----:B------:R-:W-:-:S05]  /*238c0*/  FSEL R223, R122, RZ, !P0 ;  /* 0x000000ff7adf7208 */ /* 0x000fca0004000000 */
[----:B------:R-:W-:-:S07]  /*238d0*/  FMUL.FTZ R223, R126, R223 ;  /* 0x000000df7edf7220 */ /* 0x000fce0000410000 */
.L_x_5364:
[----:B------:R-:W-:Y:S05]  /*238e0*/  BSYNC.RECONVERGENT B1 ;  /* 0x0000000000017941 */ /* 0x000fea0003800200 */
.L_x_5363:
[----:B------:R-:W-:Y:S01]  /*238f0*/  BSSY.RECONVERGENT B1, `(.L_x_5370) ;  /* 0x0000058000017945 */ /* 0x000fe20003800200 */
[----:B------:R-:W-:Y:S01]  /*23900*/  F2FP.BF16.F32.PACK_AB R230, RZ, R223 ;  /* 0x000000dfffe6723e */ /* 0x000fe200000010ff */
[----:B------:R-:W-:Y:S01]  /*23910*/  IMAD.MOV.U32 R222, RZ, RZ, R120 ;  /* 0x000000ffffde7224 */ /* 0x000fe200078e0078 */
[----:B-1----:R-:W-:Y:S01]  /*23920*/  MOV R128, RZ ;  /* 0x000000ff00807202 */ /* 0x002fe20000000f00 */
        /* <DEDUP_REMOVED lines=14> */
.L_x_5374:
        /* <DEDUP_REMOVED lines=13> */
.L_x_5376:
[----:B------:R-:W-:Y:S05]  /*23ae0*/  BSYNC.RECONVERGENT B3 ;  /* 0x0000000000037941 */ /* 0x000fea0003800200 */
.L_x_5375:
        /* <DEDUP_REMOVED lines=43> */
.L_x_5373:
[----:B------:R-:W-:Y:S05]  /*23da0*/  BSYNC.RECONVERGENT B2 ;  /* 0x0000000000027941 */ /* 0x000fea0003800200 */
.L_x_5372:
        /* <DEDUP_REMOVED lines=12> */
.L_x_5371:
[----:B------:R-:W-:Y:S05]  /*23e70*/  BSYNC.RECONVERGENT B1 ;  /* 0x0000000000017941 */ /* 0x000fea0003800200 */
.L_x_5370:
[----:B------:R-:W-:Y:S02]  /*23e80*/  F2FP.BF16.F32.PACK_AB R123, RZ, R128 ;  /* 0x00000080ff7b723e */ /* 0x000fe400000010ff */
[----:B------:R-:W-:Y:S02]  /*23e90*/  PRMT R122, R235, 0x5410, R236 ;  /* 0x00005410eb7a7816 */ /* 0x000fe400000000ec */
[----:B------:R-:W-:Y:S02]  /*23ea0*/  PRMT R121, R233, 0x5410, R234 ;  /* 0x00005410e9797816 */ /* 0x000fe400000000ea */
[----:B------:R-:W-:Y:S02]  /*23eb0*/  PRMT R120, R232, 0x5410, R231 ;  /* 0x00005410e8787816 */ /* 0x000fe400000000e7 */
[----:B------:R-:W-:-:S07]  /*23ec0*/  PRMT R123, R230, 0x5410, R123 ;  /* 0x00005410e67b7816 */ /* 0x000fce000000007b */
.L_x_5320:
        /* <DEDUP_REMOVED lines=13> */
[----:B0-----:R-:W-:-:S03]  /*23fa0*/  LOP3.LUT P0, R129, R129, 0x1f, RZ, 0xc0, !PT ;  /* 0x0000001f81817812 */ /* 0x001fc6000780c0ff */
        /* <DEDUP_REMOVED lines=59> */
.L_x_5378:
[----:B------:R-:W-:Y:S05]  /*24360*/  BSYNC.RECONVERGENT B1 ;  /* 0x0000000000017941 */ /* 0x000fea0003800200 */
.L_x_5377:
        /* <DEDUP_REMOVED lines=120> */
.L_x_5394:
[----:B-1----:R-:W-:Y:S01]  /*24af0*/  FADD.FTZ R213, R126, R125 ;  /* 0x0000007d7ed57221 */ /* 0x002fe20000010000 */
[----:B------:R-:W-:Y:S01]  /*24b00*/  FMUL.FTZ R125, R127, R127 ;  /* 0x0000007f7f7d7220 */ /* 0x000fe20000410000 */
[----:B------:R-:W-:Y:S01]  /*24b10*/  ISETP.NE.AND P1, PT, RZ, UR11, PT ;  /* 0x0000000bff007c0c */ /* 0x000fe2000bf25270 */
[----:B------:R-:W1:Y:S01]  /*24b20*/  @!P0 LDC.64 R122, c[0x0][0x3c0] ;  /* 0x0000f000ff7a8b82 */ /* 0x000e620000000a00 */
[----:B------:R-:W-:Y:S01]  /*24b30*/  FFMA.FTZ R124, R213, R124, UR14 ;  /* 0x0000000ed57c7e23 */ /* 0x000fe2000801007c */
[----:B------:R-:W-:Y:S01]  /*24b40*/  BSSY.RECONVERGENT B1, `(.L_x_5380) ;  /* 0x000012e000017945 */ /* 0x000fe20003800200 */
[----:B------:R-:W-:-:S05]  /*24b50*/  FSEL R125, R125, RZ, P1 ;  /* 0x000000ff7d7d7208 */ /* 0x000fca0000800000 */
[----:B------:R-:W2:Y:S01]  /*24b60*/  @!P0 LDC.64 R120, c[0x0][0x3c8] ;  /* 0x0000f200ff788b82 */ /* 0x000ea20000000a00 */
[----:B------:R-:W-:-:S06]  /*24b70*/  FADD.FTZ R125, R124, R125 ;  /* 0x0000007d7c7d7221 */ /* 0x000fcc0000010000 */
[----:B------:R-:W3:Y:S01]  /*24b80*/  MUFU.RSQ R125, R125 ;  /* 0x0000007d007d7308 */ /* 0x000ee20000001400 */
[----:B-1----:R-:W-:-:S05]  /*24b90*/  @!P0 IMAD.WIDE R122, R180, 0x4, R122 ;  /* 0x00000004b47a8825 */ /* 0x002fca00078e027a */
[----:B------:R1:W-:Y:S01]  /*24ba0*/  @!P0 STG.E desc[UR8][R122.64], R127 ;  /* 0x0000007f7a008986 */ /* 0x0003e2000c101908 */
[----:B--2---:R-:W-:-:S05]  /*24bb0*/  @!P0 IMAD.WIDE R120, R180, 0x4, R120 ;  /* 0x00000004b4788825 */ /* 0x004fca00078e0278 */
[----:B---3--:R1:W-:Y:S01]  /*24bc0*/  @!P0 STG.E desc[UR8][R120.64], R125 ;  /* 0x0000007d78008986 */ /* 0x0083e2000c101908 */
[----:B------:R-:W-:-:S13]  /*24bd0*/  ISETP.GE.AND P0, PT, R138, 0x1, PT ;  /* 0x000000018a00780c */ /* 0x000fda0003f06270 */
[----:B-1----:R-:W-:Y:S05]  /*24be0*/  @!P0 BRA `(.L_x_5381) ;  /* 0x00000010008c8947 */ /* 0x002fea0003800000 */
        /* <DEDUP_REMOVED lines=112> */
[----:B------:R-:W-:Y:S01]  /*252f0*/  FFMA.FTZ R125, R136, R125, R127 ;  /* 0x0000007d887d7223 */ /* 0x000fe2000001007f */
[----:B------:R-:W-:Y:S01]  /*25300*/  SHF.L.U32 R191, R37, 0x10, RZ ;  /* 0x0000001025bf7819 */ /* 0x000fe200000006ff */
        /* <DEDUP_REMOVED lines=44> */
[----:B------:R-:W-:Y:S01]  /*255d0*/  SHF.L.U32 R197, R51, 0x10, RZ ;  /* 0x0000001033c57819 */ /* 0x000fe200000006ff */
[----:B------:R-:W-:Y:S01]  /*255e0*/  FFMA.FTZ R133, R202, R193, R195 ;  /* 0x000000c1ca857223 */ /* 0x000fe200000100c3 */
[----:B------:R-:W-:Y:S01]  /*255f0*/  FFMA.FTZ R137, R200, R203, R205 ;  /* 0x000000cbc8897223 */ /* 0x000fe200000100cd */
        /* <DEDUP_REMOVED lines=14> */
[----:B------:R-:W-:Y:S02]  /*256e0*/  IMAD.U32 R205, R156, 0x10000, RZ ;  /* 0x000100009ccd7824 */ /* 0x000fe400078e00ff */
[----:B------:R-:W-:Y:S01]  /*256f0*/  FFMA.FTZ R199, R210, R199, R189 ;  /* 0x000000c7d2c77223 */ /* 0x000fe200000100bd */
[----:B------:R-:W-:-:S02]  /*25700*/  IMAD.U32 R211, R76, 0x10000, RZ ;  /* 0x000100004cd37824 */ /* 0x000fc400078e00ff */
        /* <DEDUP_REMOVED lines=8> */
[----:B------:R-:W-:Y:S02]  /*25790*/  IMAD.U32 R211, R78, 0x10000, RZ ;  /* 0x000100004ed37824 */ /* 0x000fe400078e00ff */
[----:B------:R-:W-:Y:S01]  /*257a0*/  FFMA.FTZ R250, R250, R189, R193 ;  /* 0x000000bdfafa7223 */ /* 0x000fe200000100c1 */
[----:B------:R-:W-:Y:S01]  /*257b0*/  IMAD.U32 R221, R162, 0x10000, RZ ;  /* 0x00010000a2dd7824 */ /* 0x000fe200078e00ff */
[----:B------:R-:W-:Y:S01]  /*257c0*/  SHF.L.U32 R189, R167, 0x10, RZ ;  /* 0x00000010a7bd7819 */ /* 0x000fe200000006ff */
[----:B------:R-:W-:Y:S01]  /*257d0*/  FFMA.FTZ R205, R208, R205, R197 ;  /* 0x000000cdd0cd7223 */ /* 0x000fe200000100c5 */
[----:B------:R-:W-:Y:S01]  /*257e0*/  SHF.L.U32 R188, R59, 0x10, RZ ;  /* 0x000000103bbc7819 */ /* 0x000fe200000006ff */
[----:B------:R-:W-:Y:S01]  /*257f0*/  FFMA.FTZ R130, R248, R207, R211 ;  /* 0x000000cff8827223 */ /* 0x000fe200000100d3 */
[----:B------:R-:W-:-:S02]  /*25800*/  IMAD.U32 R193, R168, 0x10000, RZ ;  /* 0x00010000a8c17824 */ /* 0x000fc400078e00ff */
        /* <DEDUP_REMOVED lines=25> */
[----:B------:R-:W-:Y:S01]  /*259a0*/  SHF.R.S32.HI R138, RZ, 0x1f, R139 ;  /* 0x0000001fff8a7819 */ /* 0x000fe2000001148b */
[----:B------:R-:W-:Y:S01]  /*259b0*/  FFMA.FTZ R214, R214, R213, R231 ;  /* 0x000000d5d6d67223 */ /* 0x000fe200000100e7 */
[----:B------:R-:W-:Y:S01]  /*259c0*/  SHF.L.U32 R213, R173, 0x10, RZ ;  /* 0x00000010add57819 */ /* 0x000fe200000006ff */
[----:B------:R-:W-:Y:S01]  /*259d0*/  IMAD.U32 R193, R174, 0x10000, RZ ;  /* 0x00010000aec17824 */ /* 0x000fe200078e00ff */
[----:B------:R-:W-:Y:S01]  /*259e0*/  SHF.L.U32 R195, R175, 0x10, RZ ;  /* 0x00000010afc37819 */ /* 0x000fe200000006ff */
[----:B------:R-:W-:Y:S01]  /*259f0*/  IMAD.U32 R197, R176, 0x10000, RZ ;  /* 0x00010000b0c57824 */ /* 0x000fe200078e00ff */
[----:B------:R-:W-:Y:S01]  /*25a00*/  LEA.HI R138, R138, R139, RZ, 0x3 ;  /* 0x0000008b8a8a7211 */ /* 0x000fe200078f18ff */
[----:B------:R-:W-:Y:S01]  /*25a10*/  FFMA.FTZ R213, R228, R213, R193 ;  /* 0x000000d5e4d57223 */ /* 0x000fe200000100c1 */
[----:B------:R-:W-:Y:S01]  /*25a20*/  F2FP.BF16.F32.PACK_AB R122, R191, R122 ;  /* 0x0000007abf7a723e */ /* 0x000fe200000010ff */
[----:B------:R-:W-:Y:S01]  /*25a30*/  FFMA.FTZ R226, R226, R195, R197 ;  /* 0x000000c3e2e27223 */ /* 0x000fe200000100c5 */
[----:B------:R-:W-:Y:S01]  /*25a40*/  PRMT R191, R86, 0x7632, R191 ;  /* 0x0000763256bf7816 */ /* 0x000fe200000000bf */
[----:B------:R-:W-:Y:S01]  /*25a50*/  IMAD.U32 R194, R85, 0x10000, RZ ;  /* 0x0001000055c27824 */ /* 0x000fe200078e00ff */
[----:B------:R-:W-:Y:S01]  /*25a60*/  PRMT R193, R63, 0x7632, R193 ;  /* 0x000076323fc17816 */ /* 0x000fe200000000c1 */
[----:B------:R-:W-:Y:S01]  /*25a70*/  IMAD.U32 R190, R84, 0x10000, RZ ;  /* 0x0001000054be7824 */ /* 0x000fe200078e00ff */
[----:B------:R-:W-:Y:S01]  /*25a80*/  PRMT R195, R87, 0x7632, R195 ;  /* 0x0000763257c37816 */ /* 0x000fe200000000c3 */
[----:B------:R-:W-:Y:S01]  /*25a90*/  IMAD.U32 R191, R191, 0x10000, RZ ;  /* 0x00010000bfbf7824 */ /* 0x000fe200078e00ff */
[----:B------:R-:W-:-:S02]  /*25aa0*/  LEA.HI.SX32 R129, R138, R129, 0x1d ;  /* 0x000000818a817211 */ /* 0x000fc400078feaff */
[----:B------:R-:W-:Y:S01]  /*25ab0*/  SHF.L.U32 R192, R61, 0x10, RZ ;  /* 0x000000103dc07819 */ /* 0x000fe200000006ff */
[----:B------:R-:W-:Y:S01]  /*25ac0*/  IMAD.U32 R195, R195, 0x10000, RZ ;  /* 0x00010000c3c37824 */ /* 0x000fe200078e00ff */
[----:B------:R-:W-:Y:S01]  /*25ad0*/  F2FP.BF16.F32.PACK_AB R121, R134, R121 ;  /* 0x000000798679723e */ /* 0x000fe200000010ff */
[----:B------:R-:W-:Y:S01]  /*25ae0*/  IMAD.U32 R134, R86, 0x10000, RZ ;  /* 0x0001000056867824 */ /* 0x000fe200078e00ff */
[----:B------:R-:W-:Y:S01]  /*25af0*/  SHF.L.U32 R138, R62, 0x10, RZ ;  /* 0x000000103e8a7819 */ /* 0x000fe200000006ff */
[----:B------:R-:W-:Y:S01]  /*25b00*/  FFMA.FTZ R227, R227, R192, R194 ;  /* 0x000000c0e3e37223 */ /* 0x000fe200000100c2 */
[----:B------:R-:W-:Y:S02]  /*25b10*/  SHF.L.U32 R136, R60, 0x10, RZ ;  /* 0x000000103c887819 */ /* 0x000fe400000006ff */
[----:B------:R-:W-:Y:S01]  /*25b20*/  SHF.L.U32 R139, R177, 0x10, RZ ;  /* 0x00000010b18b7819 */ /* 0x000fe200000006ff */
[----:B------:R-:W-:Y:S01]  /*25b30*/  FFMA.FTZ R138, R225, R138, R134 ;  /* 0x0000008ae18a7223 */ /* 0x000fe20000010086 */
[----:B------:R-:W-:Y:S01]  /*25b40*/  SHF.L.U32 R193, R193, 0x10, RZ ;  /* 0x00000010c1c17819 */ /* 0x000fe200000006ff */
[----:B------:R-:W-:Y:S01]  /*25b50*/  FFMA.FTZ R136, R229, R136, R190 ;  /* 0x00000088e5887223 */ /* 0x000fe200000100be */
[----:B------:R-:W-:Y:S01]  /*25b60*/  F2FP.BF16.F32.PACK_AB R123, R124, R123 ;  /* 0x0000007b7c7b723e */ /* 0x000fe200000010ff */
[----:B------:R-:W-:Y:S01]  /*25b70*/  FFMA.FTZ R225, R224, R139, R191 ;  /* 0x0000008be0e17223 */ /* 0x000fe200000100bf */
[----:B------:R-:W-:Y:S01]  /*25b80*/  F2FP.BF16.F32.PACK_AB R120, R125, R120 ;  /* 0x000000787d78723e */ /* 0x000fe200000010ff */
[----:B0-----:R-:W-:Y:S01]  /*25b90*/  IMAD.WIDE.U32 R124, R129, 0x10, R188 ;  /* 0x00000010817c7825 */ /* 0x001fe200078e00bc */
[----:B------:R-:W-:-:S03]  /*25ba0*/  SHF.L.U32 R192, R87, 0x10, RZ ;  /* 0x0000001057c07819 */ /* 0x000fc600000006ff */
[----:B------:R-:W-:Y:S01]  /*25bb0*/  FFMA.FTZ R198, R128, R193, R195 ;  /* 0x000000c180c67223 */ /* 0x000fe200000100c3 */
[----:B------:R-:W-:Y:S01]  /*25bc0*/  IADD3 R197, PT, PT, R129, 0x20, RZ ;  /* 0x0000002081c57810 */ /* 0x000fe20007ffe0ff */
[----:B------:R-:W-:Y:S01]  /*25bd0*/  IMAD.U32 R190, R63, 0x10000, RZ ;  /* 0x000100003fbe7824 */ /* 0x000fe200078e00ff */
[C---:B------:R-:W-:Y:S01]  /*25be0*/  IADD3 R193, PT, PT, R129.reuse, 0x60, RZ ;  /* 0x0000006081c17810 */ /* 0x040fe20007ffe0ff */
[C---:B------:R-:W-:Y:S01]  /*25bf0*/  VIADD R195, R129.reuse, 0x40 ;  /* 0x0000004081c37836 */ /* 0x040fe20000000000 */
[----:B------:R0:W-:Y:S01]  /*25c00*/  STG.E.128 desc[UR8][R124.64], R120 ;  /* 0x000000787c007986 */ /* 0x0001e2000c101d08 */
[C---:B------:R-:W-:Y:S01]  /*25c10*/  VIADD R191, R129.reuse, 0x80 ;  /* 0x0000008081bf7836 */ /* 0x040fe20000000000 */
[----:B------:R-:W-:Y:S01]  /*25c20*/  IADD3 R129, PT, PT, R129, 0xa0, RZ ;  /* 0x000000a081817810 */ /* 0x000fe20007ffe0ff */
[----:B------:R-:W-:Y:S01]  /*25c30*/  FFMA.FTZ R139, R223, R190, R192 ;  /* 0x000000bedf8b7223 */ /* 0x000fe200000100c0 */
        /* <DEDUP_REMOVED lines=11> */
[----:B0-----:R-:W-:Y:S01]  /*25cf0*/  F2FP.BF16.F32.PACK_AB R123, R201, R234 ;  /* 0x000000eac97b723e */ /* 0x001fe200000010ff */
[----:B------:R-:W-:Y:S01]  /*25d00*/  IMAD.WIDE.U32 R188, R129, 0x10, R188 ;  /* 0x0000001081bc7825 */ /* 0x000fe200078e00bc */
[----:B------:R-:W-:Y:S02]  /*25d10*/  F2FP.BF16.F32.PACK_AB R122, R135, R232 ;  /* 0x000000e8877a723e */ /* 0x000fe400000010ff */
        /* <DEDUP_REMOVED lines=10> */
[----:B------:R-:W-:Y:S01]  /*25dc0*/  F2FP.BF16.F32.PACK_AB R133, R218, R219 ;  /* 0x000000dbda85723e */ /* 0x000fe200000010ff */
[----:B------:R1:W-:Y:S01]  /*25dd0*/  STG.E.128 desc[UR8][R192.64], R128 ;  /* 0x00000080c0007986 */ /* 0x0003e2000c101d08 */
[----:B------:R-:W-:Y:S02]  /*25de0*/  F2FP.BF16.F32.PACK_AB R137, R226, R227 ;  /* 0x000000e3e289723e */ /* 0x000fe400000010ff */
[----:B------:R-:W-:Y:S01]  /*25df0*/  F2FP.BF16.F32.PACK_AB R136, R213, R136 ;  /* 0x00000088d588723e */ /* 0x000fe200000010ff */
[----:B------:R1:W-:Y:S04]  /*25e00*/  STG.E.128 desc[UR8][R190.64], R132 ;  /* 0x00000084be007986 */ /* 0x0003e8000c101d08 */
[----:B------:R1:W-:Y:S02]  /*25e10*/  STG.E.128 desc[UR8][R188.64], R136 ;  /* 0x00000088bc007986 */ /* 0x0003e4000c101d08 */
.L_x_5381:
[----:B------:R-:W-:Y:S05]  /*25e20*/  BSYNC.RECONVERGENT B1 ;  /* 0x0000000000017941 */ /* 0x000fea0003800200 */
.L_x_5380:
[----:B-1----:R-:W1:Y:S02]  /*25e30*/  LDC.64 R120, c[0x0][0x380] ;  /* 0x0000e000ff787b82 */ /* 0x002e640000000a00 */
[----:B-1----:R-:W-:-:S05]  /*25e40*/  IMAD R180, R120, 0x4, R180 ;  /* 0x0000000478b47824 */ /* 0x002fca00078e02b4 */
[----:B------:R-:W-:-:S13]  /*25e50*/  ISETP.GE.AND P0, PT, R180, R121, PT ;  /* 0x00000079b400720c */ /* 0x000fda0003f06270 */
[----:B------:R-:W-:Y:S05]  /*25e60*/  @!P0 BRA `(.L_x_5382) ;  /* 0xfffffdb000308947 */ /* 0x000fea000383ffff */
[----:B------:R-:W-:Y:S05]  /*25e70*/  BSYNC B0 ;  /* 0x0000000000007941 */ /* 0x000fea0003800000 */
.L_x_4682:
[----:B------:R-:W-:Y:S05]  /*25e80*/  EXIT ;  /* 0x000000000000794d */ /* 0x000fea0003800000 */
.L_x_5379:
[----:B------:R-:W-:Y:S01]  /*25e90*/  HFMA2 R231, -RZ, RZ, 0, 5.9604644775390625e-08 ;  /* 0x00000001ffe77431 */ /* 0x000fe200000001ff */
[----:B------:R-:W-:Y:S01]  /*25ea0*/  BSSY B1, `(.L_x_5383) ;  /* 0x0000006000017945 */ /* 0x000fe20003800000 */
[----:B------:R-:W-:Y:S01]  /*25eb0*/  IMAD.MOV.U32 R232, RZ, RZ, 0x1f ;  /* 0x0000001fffe87424 */ /* 0x000fe200078e00ff */
[----:B------:R-:W-:-:S07]  /*25ec0*/  MOV R212, 0xffffffff ;  /* 0xffffffff00d47802 */ /* 0x000fce0000000f00 */
[----:B0----5:R-:W-:Y:S05]  /*25ed0*/  WARPSYNC.COLLECTIVE R212, `(.L_x_5384) ;  /* 0x00000000d4087348 */ /* 0x021fea0003c00000 */
[----:B------:R1:W2:Y:S02]  /*25ee0*/  SHFL.BFLY P1, R230, R213, R231, R232 ;  /* 0x0c0000e7d5e67389 */ /* 0x0002a400000200e8 */
[----:B012--5:R-:W-:Y:S05]  /*25ef0*/  ENDCOLLECTIVE ;  /* 0x000000000000791b */ /* 0x027fea0003800000 */
.L_x_5384:
[----:B------:R-:W-:Y:S05]  /*25f00*/  BSYNC B1 ;  /* 0x0000000000017941 */ /* 0x000fea0003800000 */
.L_x_5383:
        /* <DEDUP_REMOVED lines=10> */
.L_x_5385:
[----:B------:R-:W-:Y:S01]  /*25fb0*/  HFMA2 R231, -RZ, RZ, 0, 2.384185791015625e-07 ;  /* 0x00000004ffe77431 */ /* 0x000fe200000001ff */
[----:B------:R-:W-:-:S05]  /*25fc0*/  MOV R120, R230 ;  /* 0x000000e600787202 */ /* 0x000fca0000000f00 */
[----:B------:R-:W-:-:S04]  /*25fd0*/  FADD.FTZ R122, R121, R120 ;  /* 0x00000078797a7221 */ /* 0x000fc80000010000 */
[----:B------:R-:W-:-:S07]  /*25fe0*/  IMAD.MOV.U32 R213, RZ, RZ, R122 ;  /* 0x000000ffffd57224 */ /* 0x000fce00078e007a */
[----:B------:R-:W-:Y:S05]  /*25ff0*/  WARPSYNC.COLLECTIVE R212, `(.L_x_5386) ;  /* 0x00000000d4087348 */ /* 0x000fea0003c00000 */
[----:B------:R0:W1:Y:S02]  /*26000*/  SHFL.BFLY P1, R230, R213, R231, R232 ;  /* 0x0c0000e7d5e67389 */ /* 0x00006400000200e8 */
[----:B01----:R-:W-:Y:S05]  /*26010*/  ENDCOLLECTIVE ;  /* 0x000000000000791b */ /* 0x003fea0003800000 */
.L_x_5386:
[----:B------:R-:W-:Y:S02]  /*26020*/  IMAD.MOV.U32 R231, RZ, RZ, 0x8 ;  /* 0x00000008ffe77424 */ /* 0x000fe400078e00ff */
[----:B------:R-:W-:-:S04]  /*26030*/  IMAD.MOV.U32 R123, RZ, RZ, R230 ;  /* 0x000000ffff7b7224 */ /* 0x000fc800078e00e6 */
[----:B------:R-:W-:-:S05]  /*26040*/  FADD.FTZ R123, R122, R123 ;  /* 0x0000007b7a7b7221 */ /* 0x000fca0000010000 */
[----:B------:R-:W-:-:S07]  /*26050*/  MOV R213, R123 ;  /* 0x0000007b00d57202 */ /* 0x000fce0000000f00 */
[----:B------:R-:W-:Y:S05]  /*26060*/  WARPSYNC.COLLECTIVE R212, `(.L_x_5387) ;  /* 0x00000000d4087348 */ /* 0x000fea0003c00000 */
[----:B------:R0:W1:Y:S02]  /*26070*/  SHFL.BFLY P1, R230, R213, R231, R232 ;  /* 0x0c0000e7d5e67389 */ /* 0x00006400000200e8 */
[----:B01----:R-:W-:Y:S05]  /*26080*/  ENDCOLLECTIVE ;  /* 0x000000000000791b */ /* 0x003fea0003800000 */
.L_x_5387:
[----:B------:R-:W-:Y:S01]  /*26090*/  HFMA2 R231, -RZ, RZ, 0, 9.5367431640625e-07 ;  /* 0x00000010ffe77431 */ /* 0x000fe200000001ff */
[----:B------:R-:W-:-:S05]  /*260a0*/  MOV R120, R230 ;  /* 0x000000e600787202 */ /* 0x000fca0000000f00 */
[----:B------:R-:W-:-:S04]  /*260b0*/  FADD.FTZ R125, R123, R120 ;  /* 0x000000787b7d7221 */ /* 0x000fc80000010000 */
[----:B------:R-:W-:-:S07]  /*260c0*/  IMAD.MOV.U32 R213, RZ, RZ, R125 ;  /* 0x000000ffffd57224 */ /* 0x000fce00078e007d */
[----:B------:R-:W-:Y:S05]  /*260d0*/  WARPSYNC.COLLECTIVE R212, `(.L_x_5388) ;  /* 0x00000000d4087348 */ /* 0x000fea0003c00000 */
[----:B------:R0:W1:Y:S02]  /*260e0*/  SHFL.BFLY P1, R230, R213, R231, R232 ;  /* 0x0c0000e7d5e67389 */ /* 0x00006400000200e8 */
[----:B01----:R-:W-:Y:S05]  /*260f0*/  ENDCOLLECTIVE ;  /* 0x000000000000791b */ /* 0x003fea0003800000 */
.L_x_5388:
[----:B------:R-:W-:Y:S02]  /*26100*/  IMAD.MOV.U32 R231, RZ, RZ, 0x1 ;  /* 0x00000001ffe77424 */ /* 0x000fe400078e00ff */
[----:B------:R-:W-:-:S04]  /*26110*/  IMAD.MOV.U32 R120, RZ, RZ, R230 ;  /* 0x000000ffff787224 */ /* 0x000fc800078e00e6 */
        /* <DEDUP_REMOVED lines=102> */
.L_x_5389:
[----:B------:R-:W-:Y:S01]  /*26780*/  HFMA2 R231, -RZ, RZ, 0, 1.1920928955078125e-07 ;  /* 0x00000002ffe77431 */ /* 0x000fe200000001ff */
[----:B------:R-:W-:-:S05]  /*26790*/  MOV R121, R230 ;  /* 0x000000e600797202 */ /* 0x000fca0000000f00 */
[----:B------:R-:W-:-:S04]  /*267a0*/  FADD.FTZ R121, R120, R121 ;  /* 0x0000007978797221 */ /* 0x000fc80000010000 */
[----:B------:R-:W-:-:S07]  /*267b0*/  IMAD.MOV.U32 R213, RZ, RZ, R121 ;  /* 0x000000ffffd57224 */ /* 0x000fce00078e0079 */
[----:B------:R-:W-:Y:S05]  /*267c0*/  WARPSYNC.COLLECTIVE R212, `(.L_x_5390) ;  /* 0x00000000d4087348 */ /* 0x000fea0003c00000 */
[----:B------:R0:W1:Y:S02]  /*267d0*/  SHFL.BFLY P1, R230, R213, R231, R232 ;  /* 0x0c0000e7d5e67389 */ /* 0x00006400000200e8 */
[----:B01----:R-:W-:Y:S05]  /*267e0*/  ENDCOLLECTIVE ;  /* 0x000000000000791b */ /* 0x003fea0003800000 */
.L_x_5390:
[----:B------:R-:W-:Y:S02]  /*267f0*/  IMAD.MOV.U32 R231, RZ, RZ, 0x4 ;  /* 0x00000004ffe77424 */ /* 0x000fe400078e00ff */
[----:B------:R-:W-:-:S04]  /*26800*/  IMAD.MOV.U32 R122, RZ, RZ, R230 ;  /* 0x000000ffff7a7224 */ /* 0x000fc800078e00e6 */
[----:B------:R-:W-:-:S05]  /*26810*/  FADD.FTZ R122, R121, R122 ;  /* 0x0000007a797a7221 */ /* 0x000fca0000010000 */
[----:B------:R-:W-:-:S07]  /*26820*/  MOV R213, R122 ;  /* 0x0000007a00d57202 */ /* 0x000fce0000000f00 */
[----:B------:R-:W-:Y:S05]  /*26830*/  WARPSYNC.COLLECTIVE R212, `(.L_x_5391) ;  /* 0x00000000d4087348 */ /* 0x000fea0003c00000 */
[----:B------:R0:W1:Y:S02]  /*26840*/  SHFL.BFLY P1, R230, R213, R231, R232 ;  /* 0x0c0000e7d5e67389 */ /* 0x00006400000200e8 */
[----:B01----:R-:W-:Y:S05]  /*26850*/  ENDCOLLECTIVE ;  /* 0x000000000000791b */ /* 0x003fea0003800000 */
.L_x_5391:
[----:B------:R-:W-:Y:S01]  /*26860*/  HFMA2 R231, -RZ, RZ, 0, 4.76837158203125e-07 ;  /* 0x00000008ffe77431 */ /* 0x000fe200000001ff */
[----:B------:R-:W-:-:S05]  /*26870*/  MOV R123, R230 ;  /* 0x000000e6007b7202 */ /* 0x000fca0000000f00 */
[----:B------:R-:W-:-:S04]  /*26880*/  FADD.FTZ R123, R122, R123 ;  /* 0x0000007b7a7b7221 */ /* 0x000fc80000010000 */
[----:B------:R-:W-:-:S07]  /*26890*/  IMAD.MOV.U32 R213, RZ, RZ, R123 ;  /* 0x000000ffffd57224 */ /* 0x000fce00078e007b */
[----:B------:R-:W-:Y:S05]  /*268a0*/  WARPSYNC.COLLECTIVE R212, `(.L_x_5392) ;  /* 0x00000000d4087348 */ /* 0x000fea0003c00000 */
[----:B------:R0:W1:Y:S02]  /*268b0*/  SHFL.BFLY P1, R230, R213, R231, R232 ;  /* 0x0c0000e7d5e67389 */ /* 0x00006400000200e8 */
[----:B01----:R-:W-:Y:S05]  /*268c0*/  ENDCOLLECTIVE ;  /* 0x000000000000791b */ /* 0x003fea0003800000 */
.L_x_5392:
[----:B------:R-:W-:Y:S02]  /*268d0*/  IMAD.MOV.U32 R231, RZ, RZ, 0x10 ;  /* 0x00000010ffe77424 */ /* 0x000fe400078e00ff */
[----:B------:R-:W-:-:S04]  /*268e0*/  IMAD.MOV.U32 R126, RZ, RZ, R230 ;  /* 0x000000ffff7e7224 */ /* 0x000fc800078e00e6 */
[----:B------:R-:W-:-:S05]  /*268f0*/  FADD.FTZ R126, R123, R126 ;  /* 0x0000007e7b7e7221 */ /* 0x000fca0000010000 */
[----:B------:R-:W-:-:S07]  /*26900*/  MOV R213, R126 ;  /* 0x0000007e00d57202 */ /* 0x000fce0000000f00 */
[----:B------:R-:W-:Y:S05]  /*26910*/  WARPSYNC.COLLECTIVE R212, `(.L_x_5393) ;  /* 0x00000000d4087348 */ /* 0x000fea0003c00000 */
[----:B------:R0:W1:Y:S02]  /*26920*/  SHFL.BFLY P1, R230, R213, R231, R232 ;  /* 0x0c0000e7d5e67389 */ /* 0x00006400000200e8 */
[----:B01----:R-:W-:Y:S05]  /*26930*/  ENDCOLLECTIVE ;  /* 0x000000000000791b */ /* 0x003fea0003800000 */
.L_x_5393:
[----:B------:R-:W-:Y:S01]  /*26940*/  MOV R125, R230 ;  /* 0x000000e6007d7202 */ /* 0x000fe20000000f00 */
[----:B------:R-:W-:Y:S06]  /*26950*/  BRA `(.L_x_5394) ;  /* 0xffffffe000647947 */ /* 0x000fec000383ffff */
.L_x_5395:
        /* <DEDUP_REMOVED lines=10> */
.L_x_54343:


//--------------------- .text._ZN10layer_norm13ln_fwd_kernelINS_13Kernel_traitsI6__halfS2_S2_S2_fjLj1536ELj1ELj4ELj1ELj16ENS_18Kernel_traits_baseILj1536ES2_S2_S2_S2_fjLj128EEEEELb0ELb0ELb0ELb0EEEvNS_9FwdParamsE --------------------------
	.section	.text._ZN10layer_norm13ln_fwd_kernelINS_13Kernel_traitsI6__halfS2_S2_S2_fjLj1536ELj1ELj4ELj1ELj16ENS_18Kernel_traits_baseILj1536ES2_S2_S2_S2_fjLj128EEEEELb0ELb0ELb0ELb0EEEvNS_9FwdParamsE,"ax",@progbits
	.align	128
        .global         _ZN10layer_norm13ln_fwd_kernelINS_13Kernel_traitsI6__halfS2_S2_S2_fjLj1536ELj1ELj4ELj1ELj16ENS_18Kernel_traits_baseILj1536ES2_S2_S2_S2_fjLj128EEEEELb0ELb0ELb0ELb0EEEvNS_9FwdParamsE
        .type           _ZN10layer_norm13ln_fwd_kernelINS_13Kernel_traitsI6__halfS2_S2_S2_fjLj1536ELj1ELj4ELj1ELj16ENS_18Kernel_traits_baseILj1536ES2_S2_S2_S2_fjLj128EEEEELb0ELb0ELb0ELb0EEEvNS_9FwdParamsE,@function
        .size           _ZN10layer_norm13ln_fwd_kernelINS_13Kernel_traitsI6__halfS2_S2_S2_fjLj1536ELj1ELj4ELj1ELj16ENS_18Kernel_traits_baseILj1536ES2_S2_S2_S2_fjLj128EEEEELb0ELb0ELb0ELb0EEEvNS_9FwdParamsE,(.L_x_54344 - _ZN10layer_norm13ln_fwd_kernelINS_13Kernel_traitsI6__halfS2_S2_S2_fjLj1536ELj1ELj4ELj1ELj16ENS_18Kernel_traits_baseILj1536ES2_S2_S2_S2_fjLj128EEEEELb0ELb0ELb0ELb0EEEvNS_9FwdParamsE)
        .other          _ZN10layer_norm13ln_fwd_kernelINS_13Kernel_traitsI6__halfS2_S2_S2_fjLj1536ELj1ELj4ELj1ELj16ENS_18Kernel_traits_baseILj1536ES2_S2_S2_S2_fjLj128EEEEELb0ELb0ELb0ELb0EEEvNS_9FwdParamsE,@"STO_CUDA_ENTRY STV_DEFAULT"
_ZN10layer_norm13ln_fwd_kernelINS_13Kernel_traitsI6__halfS2_S2_S2_fjLj1536ELj1ELj4ELj1ELj16ENS_18Kernel_traits_baseILj1536ES2_S2_S2_S2_fjLj128EEEEELb0ELb0ELb0ELb0EEEvNS_9FwdParamsE:
.text._ZN10layer_norm13ln_fwd_kernelINS_13Kernel_traitsI6__halfS2_S2_S2_fjLj1536ELj1ELj4ELj1ELj16ENS_18Kernel_traits_baseILj1536ES2_S2_S2_S2_fjLj128EEEEELb0ELb0ELb0ELb0EEEvNS_9FwdParamsE:
        /* <DEDUP_REMOVED lines=68> */
.L_x_5397:
        /* <DEDUP_REMOVED lines=42> */
[----:B------:R-:W-:Y:S02]  /*06e0*/  @P1 MOV R59, RZ ;  /* 0x000000ff003b1202 */ /* 0x000fe40000000f00 */
[----:B------:R-:W-:Y:S02]  /*06f0*/  @P2 MOV R51, RZ ;  /* 0x000000ff00332202 */ /* 0x000fe40000000f00 */
[----:B------:R-:W-:Y:S02]  /*0700*/  @P3 MOV R43, RZ ;  /* 0x000000ff002b3202 */ /* 0x000fe40000000f00 */
[----:B------:R-:W-:Y:S02]  /*0710*/  @P4 MOV R35, RZ ;  /* 0x000000ff00234202 */ /* 0x000fe40000000f00 */
[----:B0-----:R-:W-:-:S07]  /*0720*/  @P0 MOV R67, RZ ;  /* 0x000000ff00430202 */ /* 0x001fce0000000f00 */
.L_x_5398:
[----:B------:R-:W-:Y:S05]  /*0730*/  BSYNC.RECONVERGENT B0 ;  /* 0x0000000000007941 */ /* 0x000fea0003800200 */
.L_x_5396:
[----:B------:R-:W0:Y:S02]  /*0740*/  LDCU UR4, c[0x0][0x384] ;  /* 0x00007080ff0477ac */ /* 0x000e240008000800 */
[----:B0-----:R-:W-:-:S13]  /*0750*/  ISETP.GE.AND P0, PT, R3, UR4, PT ;  /* 0x0000000403007c0c */ /* 0x001fda000bf06270 */
[----:B------:R-:W-:Y:S05]  /*0760*/  @P0 EXIT ;  /* 0x000000000000094d */ /* 0x000fea0003800000 */
[----:B------:R-:W0:Y:S01]  /*0770*/  LDCU.64 UR4, c[0x0][0x3e0] ;  /* 0x00007c00ff0477ac */ /* 0x000e220008000a00 */
[----:B------:R-:W1:Y:S01]  /*0780*/  LDCU UR8, c[0x0][0x388] ;  /* 0x00007100ff0877ac */ /* 0x000e620008000800 */
[----:B0-----:R-:W-:Y:S01]  /*0790*/  UISETP.NE.U32.AND UP0, UPT, UR4, URZ, UPT ;  /* 0x000000ff0400728c */ /* 0x001fe2000bf05070 */
[----:B------:R-:W0:Y:S03]  /*07a0*/  LDCU.U8 UR4, c[0x0][0x410] ;  /* 0x00008200ff0477ac */ /* 0x000e260008000000 */
[----:B------:R-:W-:Y:S01]  /*07b0*/  UISETP.NE.AND.EX UP0, UPT, UR5, URZ, UPT, UP0 ;  /* 0x000000ff0500728c */ /* 0x000fe2000bf05300 */
[----:B------:R-:W2:Y:S05]  /*07c0*/  LDCU UR5, c[0x0][0x448] ;  /* 0x00008900ff0577ac */ /* 0x000eaa0008000800 */
[----:B-1----:R-:W-:-:S13]  /*07d0*/  PLOP3.LUT P4, PT, PT, PT, UP0, 0x80, 0x8 ;  /* 0x000000000008781c */ /* 0x002fda0003f8f008 */
.L_x_5442:
[----:B-1----:R-:W1:Y:S08]  /*07e0*/  @P4 LDC.64 R18, c[0x0][0x3e0] ;  /* 0x0000f800ff124b82 */ /* 0x002e700000000a00 */
[----:B---3--:R-:W3:Y:S08]  /*07f0*/  LDC.64 R78, c[0x0][0x3a0] ;  /* 0x0000e800ff4e7b82 */ /* 0x008ef00000000a00 */
[----:B--2-4-:R-:W3:Y:S01]  /*0800*/  LDC.64 R76, c[0x0][0x3e0] ;  /* 0x0000f800ff4c7b82 */ /* 0x014ee20000000a00 */
[----:B-1----:R-:W-:-:S06]  /*0810*/  @P4 IMAD.WIDE R18, R3, 0x2, R18 ;  /* 0x0000000203124825 */ /* 0x002fcc00078e0212 */
[----:B------:R-:W4:Y:S01]  /*0820*/  @P4 LDG.E.U16 R18, desc[UR6][R18.64] ;  /* 0x0000000612124981 */ /* 0x000f22000c1e1500 */
[----:B------:R-:W-:Y:S01]  /*0830*/  IMAD R12, R3, UR8, RZ ;  /* 0x00000008030c7c24 */ /* 0x000fe2000f8e02ff */
[----:B------:R-:W-:Y:S01]  /*0840*/  ISETP.GE.U32.AND P3, PT, R0, 0x20, PT ;  /* 0x000000200000780c */ /* 0x000fe20003f66070 */
[----:B------:R-:W-:Y:S01]  /*0850*/  HFMA2 R115, -RZ, RZ, 1.875, 0 ;  /* 0x3f800000ff737431 */ /* 0x000fe200000001ff */
[----:B------:R-:W-:Y:S02]  /*0860*/  BSSY.RECONVERGENT B0, `(.L_x_5399) ;  /* 0x000005b000007945 */ /* 0x000fe40003800200 */
[----:B------:R-:W-:-:S04]  /*0870*/  SHF.R.S32.HI R73, RZ, 0x1f, R12 ;  /* 0x0000001fff497819 */ /* 0x000fc8000001140c */
[----:B------:R-:W-:Y:S02]  /*0880*/  LEA.HI R73, R73, R12, RZ, 0x3 ;  /* 0x0000000c49497211 */ /* 0x000fe400078f18ff */
[----:B---3--:R-:W-:Y:S02]  /*0890*/  LOP3.LUT P0, RZ, R78, R76, RZ, 0xfc, !PT ;  /* 0x0000004c4eff7212 */ /* 0x008fe4000780fcff */
[----:B------:R-:W-:Y:S02]  /*08a0*/  LEA.HI.SX32 R12, R73, R2, 0x1d ;  /* 0x00000002490c7211 */ /* 0x000fe400078feaff */
[----:B------:R-:W-:Y:S02]  /*08b0*/  LOP3.LUT P0, RZ, R79, R77, RZ, 0xfc, P0 ;  /* 0x0000004d4fff7212 */ /* 0x000fe4000000fcff */
[----:B------:R-:W-:Y:S01]  /*08c0*/  MOV R116, R12 ;  /* 0x0000000c00747202 */ /* 0x000fe20000000f00 */
[----:B----4-:R-:W-:Y:S01]  /*08d0*/  @P4 HADD2.F32 R115, -RZ, R18.H0_H0 ;  /* 0x20000012ff734230 */ /* 0x010fe20000004100 */
[----:B------:R-:W-:Y:S09]  /*08e0*/  @!P3 BRA `(.L_x_5400) ;  /* 0x000000040048b947 */ /* 0x000ff20003800000 */
[----:B------:R-:W1:Y:S02]  /*08f0*/  LDC.64 R4, c[0x0][0x390] ;  /* 0x0000e400ff047b82 */ /* 0x000e640000000a00 */
[----:B-1----:R-:W-:-:S06]  /*0900*/  IMAD.WIDE.U32 R4, R12, 0x10, R4 ;  /* 0x000000100c047825 */ /* 0x002fcc00078e0004 */
[----:B------:R-:W5:Y:S01]  /*0910*/  LDG.E.128 R4, desc[UR6][R4.64] ;  /* 0x0000000604047981 */ /* 0x000f62000c1e1d00 */
[----:B------:R-:W-:-:S04]  /*0920*/  ISETP.NE.U32.AND P1, PT, R78, RZ, PT ;  /* 0x000000ff4e00720c */ /* 0x000fc80003f25070 */
[----:B------:R-:W-:-:S13]  /*0930*/  ISETP.NE.AND.EX P1, PT, R79, RZ, PT, P1 ;  /* 0x000000ff4f00720c */ /* 0x000fda0003f25310 */
[----:B------:R-:W-:Y:S05]  /*0940*/  @!P1 BRA `(.L_x_5401) ;  /* 0x0000000000809947 */ /* 0x000fea0003800000 */
[----:B------:R-:W1:Y:S02]  /*0950*/  LDC.64 R8, c[0x0][0x3a0] ;  /* 0x0000e800ff087b82 */ /* 0x000e640000000a00 */
[----:B-1----:R-:W-:-:S06]  /*0960*/  IMAD.WIDE.U32 R8, R12, 0x10, R8 ;  /* 0x000000100c087825 */ /* 0x002fcc00078e0008 */
[----:B------:R-:W3:Y:S01]  /*0970*/  LDG.E.128 R8, desc[UR6][R8.64] ;  /* 0x0000000608087981 */ /* 0x000ee2000c1e1d00 */
[--C-:B-----5:R-:W-:Y:S02]  /*0980*/  HADD2.F32 R22, -RZ, R5.reuse.H0_H0 ;  /* 0x20000005ff167230 */ /* 0x120fe40000004100 */
[----:B------:R-:W-:Y:S02]  /*0990*/  HADD2.F32 R72, -RZ, R5.H1_H1 ;  /* 0x30000005ff487230 */ /* 0x000fe40000004100 */
[--C-:B------:R-:W-:Y:S02]  /*09a0*/  HADD2.F32 R118, -RZ, R7.reuse.H0_H0 ;  /* 0x20000007ff767230 */ /* 0x100fe40000004100 */
[----:B------:R-:W-:Y:S02]  /*09b0*/  HADD2.F32 R120, -RZ, R7.H1_H1 ;  /* 0x30000007ff787230 */ /* 0x000fe40000004100 */
[----:B------:R-:W-:Y:S02]  /*09c0*/  HADD2.F32 R20, -RZ, R4.H0_H0 ;  /* 0x20000004ff147230 */ /* 0x000fe40000004100 */
[----:B------:R-:W-:-:S02]  /*09d0*/  HADD2.F32 R74, -RZ, R6.H0_H0 ;  /* 0x20000006ff4a7230 */ /* 0x000fc40000004100 */
[----:B------:R-:W-:Y:S02]  /*09e0*/  HADD2.F32 R18, -RZ, R4.H1_H1 ;  /* 0x30000004ff127230 */ /* 0x000fe40000004100 */
[----:B------:R-:W-:Y:S02]  /*09f0*/  HADD2.F32 R116, -RZ, R6.H1_H1 ;  /* 0x30000006ff747230 */ /* 0x000fe40000004100 */
[----:B---3--:R-:W-:Y:S02]  /*0a00*/  HADD2.F32 R5, -RZ, R8.H0_H0 ;  /* 0x20000008ff057230 */ /* 0x008fe40000004100 */
[--C-:B------:R-:W-:Y:S02]  /*0a10*/  HADD2.F32 R7, -RZ, R9.reuse.H0_H0 ;  /* 0x20000009ff077230 */ /* 0x100fe40000004100 */
[----:B------:R-:W-:Y:S02]  /*0a20*/  HADD2.F32 R21, -RZ, R9.H1_H1 ;  /* 0x30000009ff157230 */ /* 0x000fe40000004100 */
[----:B------:R-:W-:Y:S01]  /*0a30*/  FFMA.FTZ R4, R20, R115, R5 ;  /* 0x0000007314047223 */ /* 0x000fe20000010005 */
[----:B------:R-:W-:-:S02]  /*0a40*/  HADD2.F32 R73, -RZ, R11.H0_H0 ;  /* 0x2000000bff497230 */ /* 0x000fc40000004100 */
[-C--:B------:R-:W-:Y:S01]  /*0a50*/  FFMA.FTZ R5, R22, R115.reuse, R7 ;  /* 0x0000007316057223 */ /* 0x080fe20000010007 */
[----:B------:R-:W-:Y:S02]  /*0a60*/  HADD2.F32 R9, -RZ, R10.H0_H0 ;  /* 0x2000000aff097230 */ /* 0x000fe40000004100 */
[----:B------:R-:W-:Y:S02]  /*0a70*/  HADD2.F32 R11, -RZ, R11.H1_H1 ;  /* 0x3000000bff0b7230 */ /* 0x000fe40000004100 */
[-C--:B------:R-:W-:Y:S01]  /*0a80*/  FFMA.FTZ R7, R118, R115.reuse, R73 ;  /* 0x0000007376077223 */ /* 0x080fe20000010049 */
[----:B------:R-:W-:Y:S02]  /*0a90*/  HADD2.F32 R19, -RZ, R8.H1_H1 ;  /* 0x30000008ff137230 */ /* 0x000fe40000004100 */
[-C--:B------:R-:W-:Y:S01]  /*0aa0*/  FFMA.FTZ R6, R74, R115.reuse, R9 ;  /* 0x000000734a067223 */ /* 0x080fe20000010009 */
[----:B------:R-:W-:Y:S02]  /*0ab0*/  HADD2.F32 R23, -RZ, R10.H1_H1 ;  /* 0x3000000aff177230 */ /* 0x000fe40000004100 */
[-C--:B------:R-:W-:Y:S01]  /*0ac0*/  FFMA.FTZ R8, R120, R115.reuse, R11 ;  /* 0x0000007378087223 */ /* 0x080fe2000001000b */
[-C--:B------:R-:W-:Y:S01]  /*0ad0*/  FFMA.FTZ R10, R72, R115.reuse, R21 ;  /* 0x00000073480a7223 */ /* 0x080fe20000010015 */
[-C--:B------:R-:W-:Y:S01]  /*0ae0*/  FFMA.FTZ R11, R18, R115.reuse, R19 ;  /* 0x00000073120b7223 */ /* 0x080fe20000010013 */
[----:B------:R-:W-:-:S02]  /*0af0*/  FFMA.FTZ R9, R116, R115, R23 ;  /* 0x0000007374097223 */ /* 0x000fc40000010017 */
[----:B------:R-:W-:Y:S02]  /*0b00*/  F2FP.F16.F32.PACK_AB R23, R8, R7 ;  /* 0x000000070817723e */ /* 0x000fe400000000ff */
[----:B------:R-:W-:Y:S02]  /*0b10*/  F2FP.F16.F32.PACK_AB R21, R10, R5 ;  /* 0x000000050a15723e */ /* 0x000fe400000000ff */
[----:B------:R-:W-:Y:S02]  /*0b20*/  F2FP.F16.F32.PACK_AB R22, R9, R6 ;  /* 0x000000060916723e */ /* 0x000fe400000000ff */
[----:B------:R-:W-:Y:S01]  /*0b30*/  F2FP.F16.F32.PACK_AB R20, R11, R4 ;  /* 0x000000040b14723e */ /* 0x000fe200000000ff */
[----:B------:R-:W-:Y:S06]  /*0b40*/  BRA `(.L_x_5402) ;  /* 0x0000000000a07947 */ /* 0x000fec0003800000 */
.L_x_5401:
[----:B------:R-:W-:-:S04]  /*0b50*/  ISETP.NE.U32.AND P4, PT, R76, RZ, PT ;  /* 0x000000ff4c00720c */ /* 0x000fc80003f85070 */
[----:B------:R-:W-:-:S13]  /*0b60*/  ISETP.NE.AND.EX P4, PT, R77, RZ, PT, P4 ;  /* 0x000000ff4d00720c */ /* 0x000fda0003f85340 */
[----:B------:R-:W-:Y:S05]  /*0b70*/  @!P4 BRA `(.L_x_5403) ;  /* 0x000000000054c947 */ /* 0x000fea0003800000 */
[--C-:B-----5:R-:W-:Y:S02]  /*0b80*/  HADD2.F32 R8, -RZ, R4.reuse.H0_H0 ;  /* 0x20000004ff087230 */ /* 0x120fe40000004100 */
[--C-:B------:R-:W-:Y:S02]  /*0b90*/  HADD2.F32 R10, -RZ, R5.reuse.H0_H0 ;  /* 0x20000005ff0a7230 */ /* 0x100fe40000004100 */
[----:B------:R-:W-:Y:S02]  /*0ba0*/  HADD2.F32 R18, -RZ, R4.H1_H1 ;  /* 0x30000004ff127230 */ /* 0x000fe40000004100 */
[-C--:B------:R-:W-:Y:S01]  /*0bb0*/  FMUL.FTZ R4, R8, R115.reuse ;  /* 0x0000007308047220 */ /* 0x080fe20000410000 */
[----:B------:R-:W-:Y:S02]  /*0bc0*/  HADD2.F32 R20, -RZ, R5.H1_H1 ;  /* 0x30000005ff147230 */ /* 0x000fe40000004100 */
[----:B------:R-:W-:Y:S01]  /*0bd0*/  FMUL.FTZ R5, R10, R115 ;  /* 0x000000730a057220 */ /* 0x000fe20000410000 */
[----:B------:R-:W-:-:S02]  /*0be0*/  HADD2.F32 R22, -RZ, R6.H0_H0 ;  /* 0x20000006ff167230 */ /* 0x000fc40000004100 */
[-C--:B------:R-:W-:Y:S01]  /*0bf0*/  FMUL.FTZ R11, R18, R115.reuse ;  /* 0x00000073120b7220 */ /* 0x080fe20000410000 */
[----:B------:R-:W-:Y:S02]  /*0c00*/  HADD2.F32 R72, -RZ, R6.H1_H1 ;  /* 0x30000006ff487230 */ /* 0x000fe40000004100 */
[-C--:B------:R-:W-:Y:S01]  /*0c10*/  FMUL.FTZ R10, R20, R115.reuse ;  /* 0x00000073140a7220 */ /* 0x080fe20000410000 */
[--C-:B------:R-:W-:Y:S02]  /*0c20*/  HADD2.F32 R74, -RZ, R7.reuse.H0_H0 ;  /* 0x20000007ff4a7230 */ /* 0x100fe40000004100 */
[-C--:B------:R-:W-:Y:S01]  /*0c30*/  FMUL.FTZ R6, R22, R115.reuse ;  /* 0x0000007316067220 */ /* 0x080fe20000410000 */
[----:B------:R-:W-:Y:S02]  /*0c40*/  HADD2.F32 R116, -RZ, R7.H1_H1 ;  /* 0x30000007ff747230 */ /* 0x000fe40000004100 */
[----:B------:R-:W-:Y:S01]  /*0c50*/  FMUL.FTZ R9, R72, R115 ;  /* 0x0000007348097220 */ /* 0x000fe20000410000 */
[----:B------:R-:W-:Y:S01]  /*0c60*/  F2FP.F16.F32.PACK_AB R21, R10, R5 ;  /* 0x000000050a15723e */ /* 0x000fe200000000ff */
[-C--:B------:R-:W-:Y:S01]  /*0c70*/  FMUL.FTZ R7, R74, R115.reuse ;  /* 0x000000734a077220 */ /* 0x080fe20000410000 */
[----:B------:R-:W-:Y:S01]  /*0c80*/  F2FP.F16.F32.PACK_AB R20, R11, R4 ;  /* 0x000000040b14723e */ /* 0x000fe200000000ff */
[----:B------:R-:W-:Y:S01]  /*0c90*/  FMUL.FTZ R8, R116, R115 ;  /* 0x0000007374087220 */ /* 0x000fe20000410000 */
[----:B------:R-:W-:-:S04]  /*0ca0*/  F2FP.F16.F32.PACK_AB R22, R9, R6 ;  /* 0x000000060916723e */ /* 0x000fc800000000ff */
[----:B------:R-:W-:Y:S01]  /*0cb0*/  F2FP.F16.F32.PACK_AB R23, R8, R7 ;  /* 0x000000070817723e */ /* 0x000fe200000000ff */
[----:B------:R-:W-:Y:S06]  /*0cc0*/  BRA `(.L_x_5402) ;  /* 0x0000000000407947 */ /* 0x000fec0003800000 */
.L_x_5403:
[--C-:B-----5:R-:W-:Y:S02]  /*0cd0*/  HADD2.F32 R8, -RZ, R4.reuse.H0_H0 ;  /* 0x20000004ff087230 */ /* 0x120fe40000004100 */
[----:B------:R-:W-:Y:S02]  /*0ce0*/  HADD2.F32 R10, -RZ, R4.H1_H1 ;  /* 0x30000004ff0a7230 */ /* 0x000fe40000004100 */
[--C-:B------:R-:W-:Y:S02]  /*0cf0*/  HADD2.F32 R18, -RZ, R5.reuse.H0_H0 ;  /* 0x20000005ff127230 */ /* 0x100fe40000004100 */
        /* <DEDUP_REMOVED lines=10> */
[-C--:B------:R-:W-:Y:S01]  /*0da0*/  FMUL.FTZ R9, R116, R115.reuse ;  /* 0x0000007374097220 */ /* 0x080fe20000410000 */
[----:B------:R-:W-:-:S02]  /*0db0*/  FMUL.FTZ R7, R118, R115 ;  /* 0x0000007376077220 */ /* 0x000fc40000410000 */
[----:B------:R-:W-:-:S07]  /*0dc0*/  FMUL.FTZ R8, R120, R115 ;  /* 0x0000007378087220 */ /* 0x000fce0000410000 */
.L_x_5402:
[----:B------:R-:W1:Y:S01]  /*0dd0*/  @P0 LDC.64 R18, c[0x0][0x3a8] ;  /* 0x0000ea00ff120b82 */ /* 0x000e620000000a00 */
[C---:B------:R-:W-:Y:S01]  /*0de0*/  IADD3 R116, PT, PT, R12.reuse, 0x20, RZ ;  /* 0x000000200c747810 */ /* 0x040fe20007ffe0ff */
[----:B-1----:R-:W-:-:S05]  /*0df0*/  @P0 IMAD.WIDE.U32 R18, R12, 0x10, R18 ;  /* 0x000000100c120825 */ /* 0x002fca00078e0012 */
[----:B------:R1:W-:Y:S02]  /*0e00*/  @P0 STG.E.128 desc[UR6][R18.64], R20 ;  /* 0x0000001412000986 */ /* 0x0003e4000c101d06 */
.L_x_5400:
[----:B0-2---:R-:W-:Y:S05]  /*0e10*/  BSYNC.RECONVERGENT B0 ;  /* 0x0000000000007941 */ /* 0x005fea0003800200 */
.L_x_5399:
[----:B------:R-:W-:Y:S01]  /*0e20*/  ISETP.GE.U32.AND P1, PT, R0, 0x40, PT ;  /* 0x000000400000780c */ /* 0x000fe20003f26070 */
[----:B------:R-:W-:Y:S03]  /*0e30*/  BSSY.RECONVERGENT B0, `(.L_x_5404) ;  /* 0x0000055000007945 */ /* 0x000fe60003800200 */
[----:B-1----:R-:W-:-:S09]  /*0e40*/  P2R R18, PR, RZ, 0x2 ;  /* 0x00000002ff127803 */ /* 0x002fd20000000000 */
[----:B------:R-:W-:Y:S05]  /*0e50*/  @!P1 BRA `(.L_x_5405) ;  /* 0x0000000400489947 */ /* 0x000fea0003800000 */
[----:B------:R-:W0:Y:S02]  /*0e60*/  LDC.64 R18, c[0x0][0x390] ;  /* 0x0000e400ff127b82 */ /* 0x000e240000000a00 */
[----:B0-----:R-:W-:-:S05]  /*0e70*/  IMAD.WIDE.U32 R18, R116, 0x10, R18 ;  /* 0x0000001074127825 */ /* 0x001fca00078e0012 */
[----:B------:R0:W5:Y:S01]  /*0e80*/  LDG.E.128 R72, desc[UR6][R18.64] ;  /* 0x0000000612487981 */ /* 0x000162000c1e1d00 */
[----:B------:R-:W-:-:S04]  /*0e90*/  ISETP.NE.U32.AND P1, PT, R78, RZ, PT ;  /* 0x000000ff4e00720c */ /* 0x000fc80003f25070 */
[----:B------:R-:W-:-:S13]  /*0ea0*/  ISETP.NE.AND.EX P1, PT, R79, RZ, PT, P1 ;  /* 0x000000ff4f00720c */ /* 0x000fda0003f25310 */
[----:B0-----:R-:W-:Y:S05]  /*0eb0*/  @!P1 BRA `(.L_x_5406) ;  /* 0x0000000000809947 */ /* 0x001fea0003800000 */
[----:B------:R-:W0:Y:S02]  /*0ec0*/  LDC.64 R18, c[0x0][0x3a0] ;  /* 0x0000e800ff127b82 */ /* 0x000e240000000a00 */
[----:B0-----:R-:W-:-:S05]  /*0ed0*/  IMAD.WIDE.U32 R18, R116, 0x10, R18 ;  /* 0x0000001074127825 */ /* 0x001fca00078e0012 */
[----:B------:R-:W2:Y:S01]  /*0ee0*/  LDG.E.128 R20, desc[UR6][R18.64] ;  /* 0x0000000612147981 */ /* 0x000ea2000c1e1d00 */
[--C-:B-----5:R-:W-:Y:S02]  /*0ef0*/  HADD2.F32 R84, -RZ, R73.reuse.H0_H0 ;  /* 0x20000049ff547230 */ /* 0x120fe40000004100 */
[----:B------:R-:W-:Y:S02]  /*0f00*/  HADD2.F32 R82, -RZ, R73.H1_H1 ;  /* 0x30000049ff527230 */ /* 0x000fe40000004100 */
[----:B------:R-:W-:Y:S02]  /*0f10*/  HADD2.F32 R80, -RZ, R72.H0_H0 ;  /* 0x20000048ff507230 */ /* 0x000fe40000004100 */
[----:B------:R-:W-:Y:S02]  /*0f20*/  HADD2.F32 R86, -RZ, R74.H0_H0 ;  /* 0x2000004aff567230 */ /* 0x000fe40000004100 */
[----:B------:R-:W-:Y:S02]  /*0f30*/  HADD2.F32 R72, -RZ, R72.H1_H1 ;  /* 0x30000048ff487230 */ /* 0x000fe40000004100 */
[----:B------:R-:W-:-:S02]  /*0f40*/  HADD2.F32 R74, -RZ, R74.H1_H1 ;  /* 0x3000004aff4a7230 */ /* 0x000fc40000004100 */
[--C-:B------:R-:W-:Y:S02]  /*0f50*/  HADD2.F32 R118, -RZ, R75.reuse.H0_H0 ;  /* 0x2000004bff767230 */ /* 0x100fe40000004100 */
[----:B------:R-:W-:Y:S02]  /*0f60*/  HADD2.F32 R120, -RZ, R75.H1_H1 ;  /* 0x3000004bff787230 */ /* 0x000fe40000004100 */
[----:B--2---:R-:W-:Y:S02]  /*0f70*/  HADD2.F32 R13, -RZ, R20.H0_H0 ;  /* 0x20000014ff0d7230 */ /* 0x004fe40000004100 */
[----:B------:R-:W-:Y:S02]  /*0f80*/  HADD2.F32 R81, -RZ, R21.H0_H0 ;  /* 0x20000015ff517230 */ /* 0x000fe40000004100 */
[----:B------:R-:W-:Y:S02]  /*0f90*/  HADD2.F32 R83, -RZ, R22.H0_H0 ;  /* 0x20000016ff537230 */ /* 0x000fe40000004100 */
[----:B------:R-:W-:Y:S01]  /*0fa0*/  FFMA.FTZ R13, R80, R115, R13 ;  /* 0x00000073500d7223 */ /* 0x000fe2000001000d */
[----:B------:R-:W-:-:S02]  /*0fb0*/  HADD2.F32 R85, -RZ, R23.H0_H0 ;  /* 0x20000017ff557230 */ /* 0x000fc40000004100 */
[-C--:B------:R-:W-:Y:S01]  /*0fc0*/  FFMA.FTZ R81, R84, R115.reuse, R81 ;  /* 0x0000007354517223 */ /* 0x080fe20000010051 */
[----:B------:R-:W-:Y:S02]  /*0fd0*/  HADD2.F32 R73, -RZ, R23.H1_H1 ;  /* 0x30000017ff497230 */ /* 0x000fe40000004100 */
[-C--:B------:R-:W-:Y:S01]  /*0fe0*/  FFMA.FTZ R83, R86, R115.reuse, R83 ;  /* 0x0000007356537223 */ /* 0x080fe20000010053 */
[----:B------:R-:W-:Y:S02]  /*0ff0*/  HADD2.F32 R19, -RZ, R20.H1_H1 ;  /* 0x30000014ff137230 */ /* 0x000fe40000004100 */
[-C--:B------:R-:W-:Y:S01]  /*1000*/  FFMA.FTZ R85, R118, R115.reuse, R85 ;  /* 0x0000007376557223 */ /* 0x080fe20000010055 */
[----:B------:R-:W-:Y:S02]  /*1010*/  HADD2.F32 R21, -RZ, R21.H1_H1 ;  /* 0x30000015ff157230 */ /* 0x000fe40000004100 */
[----:B------:R-:W-:Y:S01]  /*1020*/  FFMA.FTZ R86, R120, R115, R73 ;  /* 0x0000007378567223 */ /* 0x000fe20000010049 */
[----:B------:R-:W-:-:S02]  /*1030*/  HADD2.F32 R23, -RZ, R22.H1_H1 ;  /* 0x30000016ff177230 */ /* 0x000fc40000004100 */
[-C--:B------:R-:W-:Y:S01]  /*1040*/  FFMA.FTZ R80, R72, R115.reuse, R19 ;  /* 0x0000007348507223 */ /* 0x080fe20000010013 */
[-C--:B------:R-:W-:Y:S02]  /*1050*/  FFMA.FTZ R82, R82, R115.reuse, R21 ;  /* 0x0000007352527223 */ /* 0x080fe40000010015 */
[----:B------:R-:W-:Y:S01]  /*1060*/  FFMA.FTZ R84, R74, R115, R23 ;  /* 0x000000734a547223 */ /* 0x000fe20000010017 */
[----:B------:R-:W-:Y:S02]  /*1070*/  F2FP.F16.F32.PACK_AB R23, R86, R85 ;  /* 0x000000555617723e */ /* 0x000fe400000000ff */
[----:B------:R-:W-:Y:S02]  /*1080*/  F2FP.F16.F32.PACK_AB R21, R82, R81 ;  /* 0x000000515215723e */ /* 0x000fe400000000ff */
[----:B------:R-:W-:Y:S02]  /*1090*/  F2FP.F16.F32.PACK_AB R22, R84, R83 ;  /* 0x000000535416723e */ /* 0x000fe400000000ff */
[----:B------:R-:W-:Y:S01]  /*10a0*/  F2FP.F16.F32.PACK_AB R20, R80, R13 ;  /* 0x0000000d5014723e */ /* 0x000fe200000000ff */
[----:B------:R-:W-:Y:S06]  /*10b0*/  BRA `(.L_x_5407) ;  /* 0x0000000000a07947 */ /* 0x000fec0003800000 */
.L_x_5406:
[----:B------:R-:W-:-:S04]  /*10c0*/  ISETP.NE.U32.AND P1, PT, R76, RZ, PT ;  /* 0x000000ff4c00720c */ /* 0x000fc80003f25070 */
[----:B------:R-:W-:-:S13]  /*10d0*/  ISETP.NE.AND.EX P1, PT, R77, RZ, PT, P1 ;  /* 0x000000ff4d00720c */ /* 0x000fda0003f25310 */
[----:B------:R-:W-:Y:S05]  /*10e0*/  @P1 BRA `(.L_x_5408) ;  /* 0x0000000000441947 */ /* 0x000fea0003800000 */
[--C-:B-----5:R-:W-:Y:S02]  /*10f0*/  HADD2.F32 R82, -RZ, R73.reuse.H0_H0 ;  /* 0x20000049ff527230 */ /* 0x120fe40000004100 */
[----:B------:R-:W-:Y:S02]  /*1100*/  HADD2.F32 R18, -RZ, R72.H0_H0 ;  /* 0x20000048ff127230 */ /* 0x000fe40000004100 */
[----:B------:R-:W-:Y:S02]  /*1110*/  HADD2.F32 R84, -RZ, R73.H1_H1 ;  /* 0x30000049ff547230 */ /* 0x000fe40000004100 */
[-C--:B------:R-:W-:Y:S01]  /*1120*/  FMUL.FTZ R81, R82, R115.reuse ;  /* 0x0000007352517220 */ /* 0x080fe20000410000 */
[----:B------:R-:W-:Y:S02]  /*1130*/  HADD2.F32 R86, -RZ, R74.H0_H0 ;  /* 0x2000004aff567230 */ /* 0x000fe40000004100 */
[----:B------:R-:W-:Y:S01]  /*1140*/  FMUL.FTZ R13, R18, R115 ;  /* 0x00000073120d7220 */ /* 0x000fe20000410000 */
[----:B------:R-:W-:-:S02]  /*1150*/  HADD2.F32 R72, -RZ, R72.H1_H1 ;  /* 0x30000048ff487230 */ /* 0x000fc40000004100 */
        /* <DEDUP_REMOVED lines=8> */
[----:B------:R-:W-:Y:S01]  /*11e0*/  FMUL.FTZ R86, R120, R115 ;  /* 0x0000007378567220 */ /* 0x000fe20000410000 */
[----:B------:R-:W-:Y:S06]  /*11f0*/  BRA `(.L_x_5407) ;  /* 0x0000000000507947 */ /* 0x000fec0003800000 */
.L_x_5408:
[----:B-----5:R-:W-:Y:S02]  /*1200*/  HADD2.F32 R18, -RZ, R72.H0_H0 ;  /* 0x20000048ff127230 */ /* 0x020fe40000004100 */
[----:B------:R-:W-:Y:S02]  /*1210*/  HADD2.F32 R22, -RZ, R74.H0_H0 ;  /* 0x2000004aff167230 */ /* 0x000fe40000004100 */
[----:B------:R-:W-:Y:S02]  /*1220*/  HADD2.F32 R80, -RZ, R75.H0_H0 ;  /* 0x2000004bff507230 */ /* 0x000fe40000004100 */
[-C--:B------:R-:W-:Y:S01]  /*1230*/  FMUL.FTZ R13, R18, R115.reuse ;  /* 0x00000073120d7220 */ /* 0x080fe20000410000 */
[----:B------:R-:W-:Y:S02]  /*1240*/  HADD2.F32 R72, -RZ, R72.H1_H1 ;  /* 0x30000048ff487230 */ /* 0x000fe40000004100 */
[----:B------:R-:W-:Y:S01]  /*1250*/  FMUL.FTZ R83, R22, R115 ;  /* 0x0000007316537220 */ /* 0x000fe20000410000 */
[----:B------:R-:W-:-:S02]  /*1260*/  HADD2.F32 R20, -RZ, R73.H0_H0 ;  /* 0x20000049ff147230 */ /* 0x000fc40000004100 */
[-C--:B------:R-:W-:Y:S01]  /*1270*/  FMUL.FTZ R85, R80, R115.reuse ;  /* 0x0000007350557220 */ /* 0x080fe20000410000 */
[----:B------:R-:W-:Y:S02]  /*1280*/  HADD2.F32 R82, -RZ, R73.H1_H1 ;  /* 0x30000049ff527230 */ /* 0x000fe40000004100 */
[-C--:B------:R-:W-:Y:S01]  /*1290*/  FMUL.FTZ R80, R72, R115.reuse ;  /* 0x0000007348507220 */ /* 0x080fe20000410000 */
[----:B------:R-:W-:Y:S02]  /*12a0*/  HADD2.F32 R74, -RZ, R74.H1_H1 ;  /* 0x3000004aff4a7230 */ /* 0x000fe40000004100 */
[-C--:B------:R-:W-:Y:S01]  /*12b0*/  FMUL.FTZ R81, R20, R115.reuse ;  /* 0x0000007314517220 */ /* 0x080fe20000410000 */
[----:B------:R-:W-:Y:S02]  /*12c0*/  HADD2.F32 R86, -RZ, R75.H1_H1 ;  /* 0x3000004bff567230 */ /* 0x000fe40000004100 */
[----:B------:R-:W-:Y:S01]  /*12d0*/  FMUL.FTZ R82, R82, R115 ;  /* 0x0000007352527220 */ /* 0x000fe20000410000 */
[----:B------:R-:W-:Y:S01]  /*12e0*/  F2FP.F16.F32.PACK_AB R20, R80, R13 ;  /* 0x0000000d5014723e */ /* 0x000fe200000000ff */
[-C--:B------:R-:W-:Y:S01]  /*12f0*/  FMUL.FTZ R84, R74, R115.reuse ;  /* 0x000000734a547220 */ /* 0x080fe20000410000 */
[----:B------:R-:W-:-:S02]  /*1300*/  FMUL.FTZ R86, R86, R115 ;  /* 0x0000007356567220 */ /* 0x000fc40000410000 */
[----:B------:R-:W-:Y:S02]  /*1310*/  F2FP.F16.F32.PACK_AB R21, R82, R81 ;  /* 0x000000515215723e */ /* 0x000fe400000000ff */
[----:B------:R-:W-:Y:S02]  /*1320*/  F2FP.F16.F32.PACK_AB R22, R84, R83 ;  /* 0x000000535416723e */ /* 0x000fe400000000ff */
[----:B------:R-:W-:-:S07]  /*1330*/  F2FP.F16.F32.PACK_AB R23, R86, R85 ;  /* 0x000000555617723e */ /* 0x000fce00000000ff */
.L_x_5407:
[----:B------:R-:W0:Y:S02]  /*1340*/  @P0 LDC.64 R18, c[0x0][0x3a8] ;  /* 0x0000ea00ff120b82 */ /* 0x000e240000000a00 */
[C---:B0-----:R-:W-:Y:S01]  /*1350*/  @P0 IMAD.WIDE.U32 R18, R116.reuse, 0x10, R18 ;  /* 0x0000001074120825 */ /* 0x041fe200078e0012 */
[----:B------:R-:W-:-:S04]  /*1360*/  IADD3 R116, PT, PT, R116, 0x20, RZ ;  /* 0x0000002074747810 */ /* 0x000fc80007ffe0ff */
[----:B------:R0:W-:Y:S03]  /*1370*/  @P0 STG.E.128 desc[UR6][R18.64], R20 ;  /* 0x0000001412000986 */ /* 0x0001e6000c101d06 */
.L_x_5405:
[----:B------:R-:W-:Y:S05]  /*1380*/  BSYNC.RECONVERGENT B0 ;  /* 0x0000000000007941 */ /* 0x000fea0003800200 */
.L_x_5404:
        /* <DEDUP_REMOVED lines=11> */
[----:B0-----:R-:W-:-:S05]  /*1440*/  IMAD.WIDE.U32 R18, R116, 0x10, R18 ;  /* 0x0000001074127825 */ /* 0x001fca00078e0012 */
[----:B------:R-:W2:Y:S01]  /*1450*/  LDG.E.128 R20, desc[UR6][R18.64] ;  /* 0x0000000612147981 */ /* 0x000ea2000c1e1d00 */
[--C-:B-----5:R-:W-:Y:S02]  /*1460*/  HADD2.F32 R88, -RZ, R73.reuse.H0_H0 ;  /* 0x20000049ff587230 */ /* 0x120fe40000004100 */
[----:B------:R-:W-:Y:S02]  /*1470*/  HADD2.F32 R118, -RZ, R73.H1_H1 ;  /* 0x30000049ff767230 */ /* 0x000fe40000004100 */
[----:B------:R-:W-:Y:S02]  /*1480*/  HADD2.F32 R14, -RZ, R72.H0_H0 ;  /* 0x20000048ff0e7230 */ /* 0x000fe40000004100 */
[--C-:B------:R-:W-:Y:S02]  /*1490*/  HADD2.F32 R92, -RZ, R75.reuse.H0_H0 ;  /* 0x2000004bff5c7230 */ /* 0x100fe40000004100 */
[----:B------:R-:W-:Y:S02]  /*14a0*/  HADD2.F32 R120, -RZ, R75.H1_H1 ;  /* 0x3000004bff787230 */ /* 0x000fe40000004100 */
[----:B------:R-:W-:-:S02]  /*14b0*/  HADD2.F32 R90, -RZ, R74.H0_H0 ;  /* 0x2000004aff5a7230 */ /* 0x000fc40000004100 */
[----:B------:R-:W-:Y:S02]  /*14c0*/  HADD2.F32 R72, -RZ, R72.H1_H1 ;  /* 0x30000048ff487230 */ /* 0x000fe40000004100 */
[----:B------:R-:W-:Y:S02]  /*14d0*/  HADD2.F32 R74, -RZ, R74.H1_H1 ;  /* 0x3000004aff4a7230 */ /* 0x000fe40000004100 */
[--C-:B--2---:R-:W-:Y:S02]  /*14e0*/  HADD2.F32 R73, -RZ, R20.reuse.H0_H0 ;  /* 0x20000014ff497230 */ /* 0x104fe40000004100 */
[----:B------:R-:W-:Y:S02]  /*14f0*/  HADD2.F32 R19, -RZ, R21.H0_H0 ;  /* 0x20000015ff137230 */ /* 0x000fe40000004100 */
[----:B------:R-:W-:Y:S02]  /*1500*/  HADD2.F32 R75, -RZ, R23.H0_H0 ;  /* 0x20000017ff4b7230 */ /* 0x000fe40000004100 */
[----:B------:R-:W-:Y:S01]  /*1510*/  FFMA.FTZ R14, R14, R115, R73 ;  /* 0x000000730e0e7223 */ /* 0x000fe20000010049 */
[----:B------:R-:W-:-:S02]  /*1520*/  HADD2.F32 R87, -RZ, R20.H1_H1 ;  /* 0x30000014ff577230 */ /* 0x000fc40000004100 */
[-C--:B------:R-:W-:Y:S01]  /*1530*/  FFMA.FTZ R88, R88, R115.reuse, R19 ;  /* 0x0000007358587223 */ /* 0x080fe20000010013 */
[----:B------:R-:W-:Y:S02]  /*1540*/  HADD2.F32 R21, -RZ, R21.H1_H1 ;  /* 0x30000015ff157230 */ /* 0x000fe40000004100 */
[-C--:B------:R-:W-:Y:S01]  /*1550*/  FFMA.FTZ R92, R92, R115.reuse, R75 ;  /* 0x000000735c5c7223 */ /* 0x080fe2000001004b */
[--C-:B------:R-:W-:Y:S02]  /*1560*/  HADD2.F32 R73, -RZ, R22.reuse.H0_H0 ;  /* 0x20000016ff497230 */ /* 0x100fe40000004100 */
[-C--:B------:R-:W-:Y:S01]  /*1570*/  FFMA.FTZ R87, R72, R115.reuse, R87 ;  /* 0x0000007348577223 */ /* 0x080fe20000010057 */
[----:B------:R-:W-:Y:S02]  /*1580*/  HADD2.F32 R23, -RZ, R23.H1_H1 ;  /* 0x30000017ff177230 */ /* 0x000fe40000004100 */
[----:B------:R-:W-:Y:S01]  /*1590*/  FFMA.FTZ R89, R118, R115, R21 ;  /* 0x0000007376597223 */ /* 0x000fe20000010015 */
[----:B------:R-:W-:-:S02]  /*15a0*/  HADD2.F32 R91, -RZ, R22.H1_H1 ;  /* 0x30000016ff5b7230 */ /* 0x000fc40000004100 */
[-C--:B------:R-:W-:Y:S01]  /*15b0*/  FFMA.FTZ R90, R90, R115.reuse, R73 ;  /* 0x000000735a5a7223 */ /* 0x080fe20000010049 */
[----:B------:R-:W-:Y:S01]  /*15c0*/  F2FP.F16.F32.PACK_AB R20, R87, R14 ;  /* 0x0000000e5714723e */ /* 0x000fe200000000ff */
[-C--:B------:R-:W-:Y:S01]  /*15d0*/  FFMA.FTZ R93, R120, R115.reuse, R23 ;  /* 0x00000073785d7223 */ /* 0x080fe20000010017 */
[----:B------:R-:W-:Y:S01]  /*15e0*/  F2FP.F16.F32.PACK_AB R21, R89, R88 ;  /* 0x000000585915723e */ /* 0x000fe200000000ff */
[----:B------:R-:W-:-:S03]  /*15f0*/  FFMA.FTZ R91, R74, R115, R91 ;  /* 0x000000734a5b7223 */ /* 0x000fc6000001005b */
[----:B------:R-:W-:Y:S02]  /*1600*/  F2FP.F16.F32.PACK_AB R23, R93, R92 ;  /* 0x0000005c5d17723e */ /* 0x000fe400000000ff */
[----:B------:R-:W-:Y:S01]  /*1610*/  F2FP.F16.F32.PACK_AB R22, R91, R90 ;  /* 0x0000005a5b16723e */ /* 0x000fe200000000ff */
[----:B------:R-:W-:Y:S06]  /*1620*/  BRA `(.L_x_5412) ;  /* 0x0000000000a07947 */ /* 0x000fec0003800000 */
.L_x_5411:
[----:B------:R-:W-:-:S04]  /*1630*/  ISETP.NE.U32.AND P1, PT, R76, RZ, PT ;  /* 0x000000ff4c00720c */ /* 0x000fc80003f25070 */
[----:B------:R-:W-:-:S13]  /*1640*/  ISETP.NE.AND.EX P1, PT, R77, RZ, PT, P1 ;  /* 0x000000ff4d00720c */ /* 0x000fda0003f25310 */
[----:B------:R-:W-:Y:S05]  /*1650*/  @P1 BRA `(.L_x_5413) ;  /* 0x0000000000441947 */ /* 0x000fea0003800000 */
[----:B-----5:R-:W-:Y:S02]  /*1660*/  HADD2.F32 R14, -RZ, R72.H0_H0 ;  /* 0x20000048ff0e7230 */ /* 0x020fe40000004100 */
[----:B------:R-:W-:Y:S02]  /*1670*/  HADD2.F32 R90, -RZ, R74.H0_H0 ;  /* 0x2000004aff5a7230 */ /* 0x000fe40000004100 */
[----:B------:R-:W-:Y:S02]  /*1680*/  HADD2.F32 R72, -RZ, R72.H1_H1 ;  /* 0x30000048ff487230 */ /* 0x000fe40000004100 */
[-C--:B------:R-:W-:Y:S01]  /*1690*/  FMUL.FTZ R14, R14, R115.reuse ;  /* 0x000000730e0e7220 */ /* 0x080fe20000410000 */
[--C-:B------:R-:W-:Y:S02]  /*16a0*/  HADD2.F32 R88, -RZ, R73.reuse.H0_H0 ;  /* 0x20000049ff587230 */ /* 0x100fe40000004100 */
        /* <DEDUP_REMOVED lines=12> */
.L_x_5413:
        /* <DEDUP_REMOVED lines=14> */
[-C--:B------:R-:W-:Y:S01]  /*1850*/  FMUL.FTZ R92, R92, R115.reuse ;  /* 0x000000735c5c7220 */ /* 0x080fe20000410000 */
[----:B------:R-:W-:Y:S01]  /*1860*/  F2FP.F16.F32.PACK_AB R21, R89, R88 ;  /* 0x000000585915723e */ /* 0x000fe200000000ff */
[----:B------:R-:W-:-:S02]  /*1870*/  FMUL.FTZ R93, R20, R115 ;  /* 0x00000073145d7220 */ /* 0x000fc40000410000 */
[----:B------:R-:W-:Y:S02]  /*1880*/  F2FP.F16.F32.PACK_AB R22, R91, R90 ;  /* 0x0000005a5b16723e */ /* 0x000fe400000000ff */
[----:B------:R-:W-:Y:S02]  /*1890*/  F2FP.F16.F32.PACK_AB R20, R87, R14 ;  /* 0x0000000e5714723e */ /* 0x000fe400000000ff */
[----:B------:R-:W-:-:S07]  /*18a0*/  F2FP.F16.F32.PACK_AB R23, R93, R92 ;  /* 0x0000005c5d17723e */ /* 0x000fce00000000ff */
.L_x_5412:
[----:B------:R-:W0:Y:S02]  /*18b0*/  @P0 LDC.64 R18, c[0x0][0x3a8] ;  /* 0x0000ea00ff120b82 */ /* 0x000e240000000a00 */
[C---:B0-----:R-:W-:Y:S01]  /*18c0*/  @P0 IMAD.WIDE.U32 R18, R116.reuse, 0x10, R18 ;  /* 0x0000001074120825 */ /* 0x041fe200078e0012 */
[----:B------:R-:W-:-:S04]  /*18d0*/  IADD3 R116, PT, PT, R116, 0x20, RZ ;  /* 0x0000002074747810 */ /* 0x000fc80007ffe0ff */
[----:B------:R0:W-:Y:S03]  /*18e0*/  @P0 STG.E.128 desc[UR6][R18.64], R20 ;  /* 0x0000001412000986 */ /* 0x0001e6000c101d06 */
.L_x_5410:
[----:B------:R-:W-:Y:S05]  /*18f0*/  BSYNC.RECONVERGENT B0 ;  /* 0x0000000000007941 */ /* 0x000fea0003800200 */
.L_x_5409:
        /* <DEDUP_REMOVED lines=42> */
.L_x_5416:
        /* <DEDUP_REMOVED lines=20> */
.L_x_5418:
        /* <DEDUP_REMOVED lines=20> */
.L_x_5417:
[----:B------:R-:W0:Y:S02]  /*1e20*/  @P0 LDC.64 R18, c[0x0][0x3a8] ;  /* 0x0000ea00ff120b82 */ /* 0x000e240000000a00 */
[C---:B0-----:R-:W-:Y:S01]  /*1e30*/  @P0 IMAD.WIDE.U32 R18, R116.reuse, 0x10, R18 ;  /* 0x0000001074120825 */ /* 0x041fe200078e0012 */
[----:B------:R-:W-:-:S04]  /*1e40*/  IADD3 R116, PT, PT, R116, 0x20, RZ ;  /* 0x0000002074747810 */ /* 0x000fc80007ffe0ff */
[----:B------:R0:W-:Y:S03]  /*1e50*/  @P0 STG.E.128 desc[UR6][R18.64], R20 ;  /* 0x0000001412000986 */ /* 0x0001e6000c101d06 */
.L_x_5415:
[----:B------:R-:W-:Y:S05]  /*1e60*/  BSYNC.RECONVERGENT B0 ;  /* 0x0000000000007941 */ /* 0x000fea0003800200 */
.L_x_5414:
        /* <DEDUP_REMOVED lines=35> */
[-C--:B------:R-:W-:Y:S01]  /*20a0*/  FFMA.FTZ R106, R120, R115.reuse, R23 ;  /* 0x00000073786a7223 */ /* 0x080fe20000010017 */
[----:B------:R-:W-:Y:S01]  /*20b0*/  F2FP.F16.F32.PACK_AB R20, R17, R16 ;  /* 0x000000101114723e */ /* 0x000fe200000000ff */
[----:B------:R-:W-:Y:S02]  /*20c0*/  FFMA.FTZ R104, R18, R115, R19 ;  /* 0x0000007312687223 */ /* 0x000fe40000010013 */
[----:B------:R-:W-:Y:S02]  /*20d0*/  F2FP.F16.F32.PACK_AB R21, R102, R101 ;  /* 0x000000656615723e */ /* 0x000fe400000000ff */
[----:B------:R-:W-:Y:S02]  /*20e0*/  F2FP.F16.F32.PACK_AB R23, R106, R105 ;  /* 0x000000696a17723e */ /* 0x000fe400000000ff */
[----:B------:R-:W-:Y:S01]  /*20f0*/  F2FP.F16.F32.PACK_AB R22, R104, R103 ;  /* 0x000000676816723e */ /* 0x000fe200000000ff */
[----:B------:R-:W-:Y:S06]  /*2100*/  BRA `(.L_x_5422) ;  /* 0x0000000000a07947 */ /* 0x000fec0003800000 */
.L_x_5421:
[----:B------:R-:W-:-:S04]  /*2110*/  ISETP.NE.U32.AND P1, PT, R76, RZ, PT ;  /* 0x000000ff4c00720c */ /* 0x000fc80003f25070 */
[----:B------:R-:W-:-:S13]  /*2120*/  ISETP.NE.AND.EX P1, PT, R77, RZ, PT, P1 ;  /* 0x000000ff4d00720c */ /* 0x000fda0003f25310 */
[----:B------:R-:W-:Y:S05]  /*2130*/  @P1 BRA `(.L_x_5423) ;  /* 0x0000000000441947 */ /* 0x000fea0003800000 */
[--C-:B-----5:R-:W-:Y:S02]  /*2140*/  HADD2.F32 R102, -RZ, R17.reuse.H0_H0 ;  /* 0x20000011ff667230 */ /* 0x120fe40000004100 */
[----:B------:R-:W-:Y:S02]  /*2150*/  HADD2.F32 R104, -RZ, R17.H1_H1 ;  /* 0x30000011ff687230 */ /* 0x000fe40000004100 */
[----:B------:R-:W-:Y:S02]  /*2160*/  HADD2.F32 R106, -RZ, R18.H0_H0 ;  /* 0x20000012ff6a7230 */ /* 0x000fe40000004100 */
        /* <DEDUP_REMOVED lines=14> */
.L_x_5423:
[----:B-----5:R-:W-:Y:S02]  /*2250*/  HADD2.F32 R74, -RZ, R18.H0_H0 ;  /* 0x20000012ff4a7230 */ /* 0x020fe40000004100 */
[----:B------:R-:W-:Y:S02]  /*2260*/  HADD2.F32 R104, -RZ, R19.H0_H0 ;  /* 0x20000013ff687230 */ /* 0x000fe40000004100 */
        /* <DEDUP_REMOVED lines=11> */
[-C--:B------:R-:W-:Y:S01]  /*2320*/  FMUL.FTZ R102, R102, R115.reuse ;  /* 0x0000007366667220 */ /* 0x080fe20000410000 */
[----:B------:R-:W-:Y:S01]  /*2330*/  F2FP.F16.F32.PACK_AB R20, R17, R16 ;  /* 0x000000101114723e */ /* 0x000fe200000000ff */
[-C--:B------:R-:W-:Y:S01]  /*2340*/  FMUL.FTZ R104, R18, R115.reuse ;  /* 0x0000007312687220 */ /* 0x080fe20000410000 */
[----:B------:R-:W-:-:S02]  /*2350*/  FMUL.FTZ R106, R106, R115 ;  /* 0x000000736a6a7220 */ /* 0x000fc40000410000 */
[----:B------:R-:W-:Y:S02]  /*2360*/  F2FP.F16.F32.PACK_AB R21, R102, R101 ;  /* 0x000000656615723e */ /* 0x000fe400000000ff */
[----:B------:R-:W-:Y:S02]  /*2370*/  F2FP.F16.F32.PACK_AB R22, R104, R103 ;  /* 0x000000676816723e */ /* 0x000fe400000000ff */
[----:B------:R-:W-:-:S07]  /*2380*/  F2FP.F16.F32.PACK_AB R23, R106, R105 ;  /* 0x000000696a17723e */ /* 0x000fce00000000ff */
.L_x_5422:
[----:B------:R-:W0:Y:S02]  /*2390*/  @P0 LDC.64 R18, c[0x0][0x3a8] ;  /* 0x0000ea00ff120b82 */ /* 0x000e240000000a00 */
[C---:B0-----:R-:W-:Y:S01]  /*23a0*/  @P0 IMAD.WIDE.U32 R18, R116.reuse, 0x10, R18 ;  /* 0x0000001074120825 */ /* 0x041fe200078e0012 */
[----:B------:R-:W-:-:S04]  /*23b0*/  IADD3 R116, PT, PT, R116, 0x20, RZ ;  /* 0x0000002074747810 */ /* 0x000fc80007ffe0ff */
[----:B------:R0:W-:Y:S03]  /*23c0*/  @P0 STG.E.128 desc[UR6][R18.64], R20 ;  /* 0x0000001412000986 */ /* 0x0001e6000c101d06 */
.L_x_5420:
[----:B------:R-:W-:Y:S05]  /*23d0*/  BSYNC.RECONVERGENT B0 ;  /* 0x0000000000007941 */ /* 0x000fea0003800200 */
.L_x_5419:
[----:B------:R-:W-:Y:S01]  /*23e0*/  ISETP.GE.U32.AND P1, PT, R0, 0xc0, PT ;  /* 0x000000c00000780c */ /* 0x000fe20003f26070 */
[----:B------:R-:W-:Y:S03]  /*23f0*/  BSSY.RECONVERGENT B0, `(.L_x_5424) ;  /* 0x0000054000007945 */ /* 0x000fe60003800200 */
[----:B0-----:R-:W-:-:S09]  /*2400*/  P2R R18, PR, RZ, 0x2 ;  /* 0x00000002ff127803 */ /* 0x001fd20000000000 */
        /* <DEDUP_REMOVED lines=12> */
[--C-:B------:R-:W-:Y:S02]  /*24d0*/  HADD2.F32 R112, -RZ, R75.reuse.H0_H0 ;  /* 0x2000004bff707230 */ /* 0x100fe40000004100 */
[----:B------:R-:W-:Y:S02]  /*24e0*/  HADD2.F32 R76, -RZ, R72.H0_H0 ;  /* 0x20000048ff4c7230 */ /* 0x000fe40000004100 */
[----:B------:R-:W-:Y:S02]  /*24f0*/  HADD2.F32 R108, -RZ, R74.H0_H0 ;  /* 0x2000004aff6c7230 */ /* 0x000fe40000004100 */
[----:B------:R-:W-:-:S02]  /*2500*/  HADD2.F32 R114, -RZ, R75.H1_H1 ;  /* 0x3000004bff727230 */ /* 0x000fc40000004100 */
[----:B------:R-:W-:Y:S02]  /*2510*/  HADD2.F32 R72, -RZ, R72.H1_H1 ;  /* 0x30000048ff487230 */ /* 0x000fe40000004100 */
[----:B------:R-:W-:Y:S02]  /*2520*/  HADD2.F32 R74, -RZ, R74.H1_H1 ;  /* 0x3000004aff4a7230 */ /* 0x000fe40000004100 */
[--C-:B--2---:R-:W-:Y:S02]  /*2530*/  HADD2.F32 R113, -RZ, R23.reuse.H0_H0 ;  /* 0x20000017ff717230 */ /* 0x104fe40000004100 */
[----:B------:R-:W-:Y:S02]  /*2540*/  HADD2.F32 R73, -RZ, R23.H1_H1 ;  /* 0x30000017ff497230 */ /* 0x000fe40000004100 */
[----:B------:R-:W-:Y:S02]  /*2550*/  HADD2.F32 R109, -RZ, R21.H0_H0 ;  /* 0x20000015ff6d7230 */ /* 0x000fe40000004100 */
[----:B------:R-:W-:Y:S01]  /*2560*/  FFMA.FTZ R113, R112, R115, R113 ;  /* 0x0000007370717223 */ /* 0x000fe20000010071 */
[----:B------:R-:W-:-:S02]  /*2570*/  HADD2.F32 R111, -RZ, R22.H0_H0 ;  /* 0x20000016ff6f7230 */ /* 0x000fc40000004100 */
[-C--:B------:R-:W-:Y:S01]  /*2580*/  FFMA.FTZ R114, R114, R115.reuse, R73 ;  /* 0x0000007372727223 */ /* 0x080fe20000010049 */
[--C-:B------:R-:W-:Y:S02]  /*2590*/  HADD2.F32 R107, -RZ, R20.reuse.H0_H0 ;  /* 0x20000014ff6b7230 */ /* 0x100fe40000004100 */
        /* <DEDUP_REMOVED lines=14> */
.L_x_5426:
[----:B------:R-:W-:-:S04]  /*2680*/  ISETP.NE.U32.AND P1, PT, R76, RZ, PT ;  /* 0x000000ff4c00720c */ /* 0x000fc80003f25070 */
[----:B------:R-:W-:-:S13]  /*2690*/  ISETP.NE.AND.EX P1, PT, R77, RZ, PT, P1 ;  /* 0x000000ff4d00720c */ /* 0x000fda0003f25310 */
[----:B------:R-:W-:Y:S05]  /*26a0*/  @P1 BRA `(.L_x_5428) ;  /* 0x0000000000441947 */ /* 0x000fea0003800000 */
[--C-:B-----5:R-:W-:Y:S02]  /*26b0*/  HADD2.F32 R108, -RZ, R75.reuse.H0_H0 ;  /* 0x2000004bff6c7230 */ /* 0x120fe40000004100 */
[----:B------:R-:W-:Y:S02]  /*26c0*/  HADD2.F32 R18, -RZ, R72.H0_H0 ;  /* 0x20000048ff127230 */ /* 0x000fe40000004100 */
[----:B------:R-:W-:Y:S02]  /*26d0*/  HADD2.F32 R78, -RZ, R74.H0_H0 ;  /* 0x2000004aff4e7230 */ /* 0x000fe40000004100 */
[-C--:B------:R-:W-:Y:S01]  /*26e0*/  FMUL.FTZ R113, R108, R115.reuse ;  /* 0x000000736c717220 */ /* 0x080fe20000410000 */
[----:B------:R-:W-:Y:S02]  /*26f0*/  HADD2.F32 R114, -RZ, R75.H1_H1 ;  /* 0x3000004bff727230 */ /* 0x000fe40000004100 */
[----:B------:R-:W-:Y:S01]  /*2700*/  FMUL.FTZ R107, R18, R115 ;  /* 0x00000073126b7220 */ /* 0x000fe20000410000 */
[----:B------:R-:W-:-:S02]  /*2710*/  HADD2.F32 R72, -RZ, R72.H1_H1 ;  /* 0x30000048ff487230 */ /* 0x000fc40000004100 */
[-C--:B------:R-:W-:Y:S01]  /*2720*/  FMUL.FTZ R111, R78, R115.reuse ;  /* 0x000000734e6f7220 */ /* 0x080fe20000410000 */
[--C-:B------:R-:W-:Y:S02]  /*2730*/  HADD2.F32 R76, -RZ, R73.reuse.H0_H0 ;  /* 0x20000049ff4c7230 */ /* 0x100fe40000004100 */
[-C--:B------:R-:W-:Y:S01]  /*2740*/  FMUL.FTZ R114, R114, R115.reuse ;  /* 0x0000007372727220 */ /* 0x080fe20000410000 */
[----:B------:R-:W-:Y:S02]  /*2750*/  HADD2.F32 R110, -RZ, R73.H1_H1 ;  /* 0x30000049ff6e7230 */ /* 0x000fe40000004100 */
[-C--:B------:R-:W-:Y:S01]  /*2760*/  FMUL.FTZ R108, R72, R115.reuse ;  /* 0x00000073486c7220 */ /* 0x080fe20000410000 */
[----:B------:R-:W-:Y:S02]  /*2770*/  HADD2.F32 R74, -RZ, R74.H1_H1 ;  /* 0x3000004aff4a7230 */ /* 0x000fe40000004100 */
[-C--:B------:R-:W-:Y:S01]  /*2780*/  FMUL.FTZ R109, R76, R115.reuse ;  /* 0x000000734c6d7220 */ /* 0x080fe20000410000 */
[----:B------:R-:W-:-:S02]  /*2790*/  FMUL.FTZ R110, R110, R115 ;  /* 0x000000736e6e7220 */ /* 0x000fc40000410000 */
[----:B------:R-:W-:Y:S01]  /*27a0*/  FMUL.FTZ R112, R74, R115 ;  /* 0x000000734a707220 */ /* 0x000fe20000410000 */
[----:B------:R-:W-:Y:S06]  /*27b0*/  BRA `(.L_x_5427) ;  /* 0x0000000000507947 */ /* 0x000fec0003800000 */
.L_x_5428:
[----:B-----5:R-:W-:Y:S02]  /*27c0*/  HADD2.F32 R18, -RZ, R72.H0_H0 ;  /* 0x20000048ff127230 */ /* 0x020fe40000004100 */
[----:B------:R-:W-:Y:S02]  /*27d0*/  HADD2.F32 R22, -RZ, R74.H0_H0 ;  /* 0x2000004aff167230 */ /* 0x000fe40000004100 */
[--C-:B------:R-:W-:Y:S02]  /*27e0*/  HADD2.F32 R76, -RZ, R75.reuse.H0_H0 ;  /* 0x2000004bff4c7230 */ /* 0x100fe40000004100 */
        /* <DEDUP_REMOVED lines=10> */
[----:B------:R-:W-:Y:S01]  /*2890*/  FMUL.FTZ R109, R20, R115 ;  /* 0x00000073146d7220 */ /* 0x000fe20000410000 */
[----:B------:R-:W-:Y:S01]  /*28a0*/  F2FP.F16.F32.PACK_AB R23, R114, R113 ;  /* 0x000000717217723e */ /* 0x000fe200000000ff */
[----:B------:R-:W-:Y:S01]  /*28b0*/  FMUL.FTZ R110, R110, R115 ;  /* 0x000000736e6e7220 */ /* 0x000fe20000410000 */
[----:B------:R-:W-:Y:S01]  /*28c0*/  F2FP.F16.F32.PACK_AB R20, R108, R107 ;  /* 0x0000006b6c14723e */ /* 0x000fe200000000ff */
[----:B------:R-:W-:-:S03]  /*28d0*/  FMUL.FTZ R112, R74, R115 ;  /* 0x000000734a707220 */ /* 0x000fc60000410000 */
[----:B------:R-:W-:Y:S02]  /*28e0*/  F2FP.F16.F32.PACK_AB R21, R110, R109 ;  /* 0x0000006d6e15723e */ /* 0x000fe400000000ff */
[----:B------:R-:W-:-:S07]  /*28f0*/  F2FP.F16.F32.PACK_AB R22, R112, R111 ;  /* 0x0000006f7016723e */ /* 0x000fce00000000ff */
.L_x_5427:
[----:B------:R-:W0:Y:S02]  /*2900*/  @P0 LDC.64 R18, c[0x0][0x3a8] ;  /* 0x0000ea00ff120b82 */ /* 0x000e240000000a00 */
[----:B0-----:R-:W-:-:S05]  /*2910*/  @P0 IMAD.WIDE.U32 R18, R116, 0x10, R18 ;  /* 0x0000001074120825 */ /* 0x001fca00078e0012 */
[----:B------:R0:W-:Y:S02]  /*2920*/  @P0 STG.E.128 desc[UR6][R18.64], R20 ;  /* 0x0000001412000986 */ /* 0x0001e4000c101d06 */
.L_x_5425:
[----:B------:R-:W-:Y:S05]  /*2930*/  BSYNC.RECONVERGENT B0 ;  /* 0x0000000000007941 */ /* 0x000fea0003800200 */
.L_x_5424:
        /* <DEDUP_REMOVED lines=90> */
[----:B------:R-:W-:-:S05]  /*2ee0*/  FFMA.FTZ R18, R75, R75, R18 ;  /* 0x0000004b4b127223 */ /* 0x000fca0000010012 */
        /* <DEDUP_REMOVED lines=64> */
[----:B------:R-:W-:Y:S01]  /*32f0*/  FADD.FTZ R72, R108, -R77 ;  /* 0x8000004d6c487221 */ /* 0x000fe20000010000 */
[----:B------:R-:W-:Y:S02]  /*3300*/  ISETP.GT.U32.AND P6, PT, R0, 0xbf, PT ;  /* 0x000000bf0000780c */ /* 0x000fe40003fc4070 */
        /* <DEDUP_REMOVED lines=22> */
.L_x_5454:
[C---:B------:R-:W-:Y:S01]  /*3470*/  FMUL.FTZ R18, R77.reuse, R77 ;  /* 0x0000004d4d127220 */ /* 0x040fe20000410000 */
[----:B------:R-:W-:Y:S01]  /*3480*/  ISETP.NE.AND P0, PT, RZ, UR4, PT ;  /* 0x00000004ff007c0c */ /* 0x000fe2000bf05270 */
[----:B-1----:R-:W-:Y:S01]  /*3490*/  FADD.FTZ R78, R74, R79 ;  /* 0x0000004f4a4e7221 */ /* 0x002fe20000010000 */
[----:B------:R-:W1:Y:S01]  /*34a0*/  @!P5 LDC.64 R72, c[0x0][0x3c8] ;  /* 0x0000f200ff48db82 */ /* 0x000e620000000a00 */
[----:B------:R-:W-:Y:S01]  /*34b0*/  BSSY.RECONVERGENT B0, `(.L_x_5430) ;  /* 0x000003c000007945 */ /* 0x000fe20003800200 */
[----:B------:R-:W-:Y:S01]  /*34c0*/  FSEL R76, R18, RZ, P0 ;  /* 0x000000ff124c7208 */ /* 0x000fe20000000000 */
[----:B------:R-:W-:Y:S01]  /*34d0*/  FFMA.FTZ R19, R78, R19, UR5 ;  /* 0x000000054e137e23 */ /* 0x000fe20008010013 */
[----:B------:R-:W-:-:S03]  /*34e0*/  FSEL R18, R77, RZ, !P0 ;  /* 0x000000ff4d127208 */ /* 0x000fc60004000000 */
[----:B------:R-:W-:Y:S01]  /*34f0*/  FADD.FTZ R19, R19, R76 ;  /* 0x0000004c13137221 */ /* 0x000fe20000010000 */
[----:B0-----:R-:W0:Y:S05]  /*3500*/  @!P5 LDC.64 R74, c[0x0][0x3c0] ;  /* 0x0000f000ff4adb82 */ /* 0x001e2a0000000a00 */
[----:B------:R-:W2:Y:S01]  /*3510*/  MUFU.RSQ R19, R19 ;  /* 0x0000001300137308 */ /* 0x000ea20000001400 */
[----:B-1----:R-:W-:-:S04]  /*3520*/  @!P5 IMAD.WIDE R72, R3, 0x4, R72 ;  /* 0x000000040348d825 */ /* 0x002fc800078e0248 */
[----:B0-----:R-:W-:-:S05]  /*3530*/  @!P5 IMAD.WIDE R74, R3, 0x4, R74 ;  /* 0x00000004034ad825 */ /* 0x001fca00078e024a */
[----:B------:R0:W-:Y:S04]  /*3540*/  @!P5 STG.E desc[UR6][R74.64], R77 ;  /* 0x0000004d4a00d986 */ /* 0x0001e8000c101906 */
[----:B--2---:R0:W-:Y:S01]  /*3550*/  @!P5 STG.E desc[UR6][R72.64], R19 ;  /* 0x000000134800d986 */ /* 0x0041e2000c101906 */
[----:B------:R-:W-:Y:S05]  /*3560*/  @!P3 BRA `(.L_x_5431) ;  /* 0x0000000000c0b947 */ /* 0x000fea0003800000 */
[--C-:B0-----:R-:W-:Y:S01]  /*3570*/  FADD.FTZ R72, R4, -R18.reuse ;  /* 0x8000001204487221 */ /* 0x101fe20000010000 */
[--C-:B------:R-:W-:Y:S01]  /*3580*/  FADD.FTZ R74, R5, -R18.reuse ;  /* 0x80000012054a7221 */ /* 0x100fe20000010000 */
[----:B-----5:R-:W-:Y:S02]  /*3590*/  HADD2.F32 R73, -RZ, R68.H0_H0 ;  /* 0x20000044ff497230 */ /* 0x020fe40000004100 */
[----:B------:R-:W-:Y:S01]  /*35a0*/  FADD.FTZ R76, R10, -R18 ;  /* 0x800000120a4c7221 */ /* 0x000fe20000010000 */
[----:B------:R-:W-:Y:S02]  /*35b0*/  HADD2.F32 R75, -RZ, R64.H0_H0 ;  /* 0x20000040ff4b7230 */ /* 0x000fe40000004100 */
[C---:B------:R-:W-:Y:S01]  /*35c0*/  FMUL.FTZ R72, R19.reuse, R72 ;  /* 0x0000004813487220 */ /* 0x040fe20000410000 */
[----:B------:R-:W-:Y:S02]  /*35d0*/  HADD2.F32 R77, -RZ, R69.H0_H0 ;  /* 0x20000045ff4d7230 */ /* 0x000fe40000004100 */
[----:B------:R-:W-:Y:S01]  /*35e0*/  FMUL.FTZ R74, R19, R74 ;  /* 0x0000004a134a7220 */ /* 0x000fe20000410000 */
[----:B------:R-:W-:-:S02]  /*35f0*/  HADD2.F32 R79, -RZ, R65.H0_H0 ;  /* 0x20000041ff4f7230 */ /* 0x000fc40000004100 */
[----:B------:R-:W-:Y:S01]  /*3600*/  FFMA.FTZ R72, R72, R73, R75 ;  /* 0x0000004948487223 */ /* 0x000fe2000001004b */
[----:B------:R-:W-:Y:S02]  /*3610*/  HADD2.F32 R75, -RZ, R69.H1_H1 ;  /* 0x30000045ff4b7230 */ /* 0x000fe40000004100 */
[----:B------:R-:W-:Y:S01]  /*3620*/  FMUL.FTZ R76, R19, R76 ;  /* 0x0000004c134c7220 */ /* 0x000fe20000410000 */
[----:B------:R-:W-:Y:S02]  /*3630*/  HADD2.F32 R115, -RZ, R66.H0_H0 ;  /* 0x20000042ff737230 */ /* 0x000fe40000004100 */
[----:B------:R-:W-:Y:S01]  /*3640*/  FFMA.FTZ R73, R74, R77, R79 ;  /* 0x0000004d4a497223 */ /* 0x000fe2000001004f */
[----:B------:R-:W-:Y:S02]  /*3650*/  HADD2.F32 R77, -RZ, R65.H1_H1 ;  /* 0x30000041ff4d7230 */ /* 0x000fe40000004100 */
[----:B------:R-:W-:Y:S01]  /*3660*/  FADD.FTZ R74, R6, -R18 ;  /* 0x80000012064a7221 */ /* 0x000fe20000010000 */
[----:B------:R-:W-:-:S02]  /*3670*/  HADD2.F32 R79, -RZ, R70.H0_H0 ;  /* 0x20000046ff4f7230 */ /* 0x000fc40000004100 */
[--C-:B------:R-:W-:Y:S01]  /*3680*/  FADD.FTZ R116, R7, -R18.reuse ;  /* 0x8000001207747221 */ /* 0x100fe20000010000 */
[----:B------:R-:W-:Y:S01]  /*3690*/  FMUL.FTZ R74, R19, R74 ;  /* 0x0000004a134a7220 */ /* 0x000fe20000410000 */
[----:B------:R-:W-:Y:S01]  /*36a0*/  FFMA.FTZ R78, R76, R75, R77 ;  /* 0x0000004b4c4e7223 */ /* 0x000fe2000001004d */
[----:B------:R-:W-:Y:S01]  /*36b0*/  FADD.FTZ R76, R9, -R18 ;  /* 0x80000012094c7221 */ /* 0x000fe20000010000 */
[----:B------:R-:W-:Y:S02]  /*36c0*/  HADD2.F32 R75, -RZ, R66.H1_H1 ;  /* 0x30000042ff4b7230 */ /* 0x000fe40000004100 */
[----:B------:R-:W-:Y:S01]  /*36d0*/  FFMA.FTZ R74, R74, R79, R115 ;  /* 0x0000004f4a4a7223 */ /* 0x000fe20000010073 */
[----:B------:R-:W-:Y:S02]  /*36e0*/  HADD2.F32 R79, -RZ, R70.H1_H1 ;  /* 0x30000046ff4f7230 */ /* 0x000fe40000004100 */
[----:B------:R-:W-:Y:S01]  /*36f0*/  FMUL.FTZ R76, R19, R76 ;  /* 0x0000004c134c7220 */ /* 0x000fe20000410000 */
[----:B------:R-:W-:-:S02]  /*3700*/  HADD2.F32 R77, -RZ, R67.H0_H0 ;  /* 0x20000043ff4d7230 */ /* 0x000fc40000004100 */
[----:B------:R-:W-:Y:S01]  /*3710*/  FMUL.FTZ R116, R19, R116 ;  /* 0x0000007413747220 */ /* 0x000fe20000410000 */
[----:B------:R-:W-:Y:S02]  /*3720*/  HADD2.F32 R115, -RZ, R64.H1_H1 ;  /* 0x30000040ff737230 */ /* 0x000fe40000004100 */
[----:B------:R-:W-:Y:S01]  /*3730*/  FFMA.FTZ R79, R76, R79, R75 ;  /* 0x0000004f4c4f7223 */ /* 0x000fe2000001004b */
[--C-:B------:R-:W-:Y:S02]  /*3740*/  HADD2.F32 R75, -RZ, R71.reuse.H0_H0 ;  /* 0x20000047ff4b7230 */ /* 0x100fe40000004100 */
[----:B------:R-:W-:Y:S01]  /*3750*/  FADD.FTZ R76, R8, -R18 ;  /* 0x80000012084c7221 */ /* 0x000fe20000010000 */
[----:B------:R-:W-:Y:S02]  /*3760*/  F2FP.F16.F32.PACK_AB R73, R78, R73 ;  /* 0x000000494e49723e */ /* 0x000fe400000000ff */
[----:B------:R-:W-:Y:S01]  /*3770*/  F2FP.F16.F32.PACK_AB R74, R79, R74 ;  /* 0x0000004a4f4a723e */ /* 0x000fe200000000ff */
[----:B------:R-:W-:Y:S01]  /*3780*/  FFMA.FTZ R117, R116, R75, R77 ;  /* 0x0000004b74757223 */ /* 0x000fe2000001004d */
[----:B------:R-:W-:Y:S01]  /*3790*/  FMUL.FTZ R76, R19, R76 ;  /* 0x0000004c134c7220 */ /* 0x000fe20000410000 */
[----:B------:R-:W-:-:S02]  /*37a0*/  HADD2.F32 R75, -RZ, R71.H1_H1 ;  /* 0x30000047ff4b7230 */ /* 0x000fc40000004100 */
[----:B------:R-:W-:Y:S01]  /*37b0*/  FADD.FTZ R116, R11, -R18 ;  /* 0x800000120b747221 */ /* 0x000fe20000010000 */
[----:B------:R-:W-:-:S03]  /*37c0*/  HADD2.F32 R77, -RZ, R67.H1_H1 ;  /* 0x30000043ff4d7230 */ /* 0x000fc60000004100 */
[----:B------:R-:W-:Y:S02]  /*37d0*/  FMUL.FTZ R116, R19, R116 ;  /* 0x0000007413747220 */ /* 0x000fe40000410000 */
[----:B------:R-:W-:Y:S01]  /*37e0*/  FFMA.FTZ R118, R76, R75, R77 ;  /* 0x0000004b4c767223 */ /* 0x000fe2000001004d */
[----:B------:R-:W-:Y:S01]  /*37f0*/  HADD2.F32 R75, -RZ, R68.H1_H1 ;  /* 0x30000044ff4b7230 */ /* 0x000fe20000004100 */
[----:B------:R-:W0:Y:S04]  /*3800*/  LDC.64 R76, c[0x0][0x428] ;  /* 0x00010a00ff4c7b82 */ /* 0x000e280000000a00 */
[----:B------:R-:W-:Y:S01]  /*3810*/  FFMA.FTZ R115, R116, R75, R115 ;  /* 0x0000004b74737223 */ /* 0x000fe20000010073 */
[----:B------:R-:W-:-:S04]  /*3820*/  F2FP.F16.F32.PACK_AB R75, R118, R117 ;  /* 0x00000075764b723e */ /* 0x000fc800000000ff */
[----:B------:R-:W-:Y:S01]  /*3830*/  F2FP.F16.F32.PACK_AB R72, R115, R72 ;  /* 0x000000487348723e */ /* 0x000fe200000000ff */
[C---:B0-----:R-:W-:Y:S01]  /*3840*/  IMAD.WIDE.U32 R76, R12.reuse, 0x10, R76 ;  /* 0x000000100c4c7825 */ /* 0x041fe200078e004c */
[----:B------:R-:W-:-:S04]  /*3850*/  IADD3 R12, PT, PT, R12, 0x20, RZ ;  /* 0x000000200c0c7810 */ /* 0x000fc80007ffe0ff */
[----:B------:R1:W-:Y:S03]  /*3860*/  STG.E.128 desc[UR6][R76.64], R72 ;  /* 0x000000484c007986 */ /* 0x0003e6000c101d06 */
.L_x_5431:
[----:B------:R-:W-:Y:S05]  /*3870*/  BSYNC.RECONVERGENT B0 ;  /* 0x0000000000007941 */ /* 0x000fea0003800200 */
.L_x_5430:
[----:B------:R-:W-:Y:S01]  /*3880*/  ISETP.GE.U32.AND P0, PT, R0, 0x40, PT ;  /* 0x000000400000780c */ /* 0x000fe20003f06070 */
[----:B------:R-:W-:-:S12]  /*3890*/  BSSY.RECONVERGENT B0, `(.L_x_5432) ;  /* 0x0000032000007945 */ /* 0x000fd80003800200 */
[----:B------:R-:W-:Y:S05]  /*38a0*/  @!P0 BRA `(.L_x_5433) ;  /* 0x0000000000c08947 */ /* 0x000fea0003800000 */
[--C-:B01----:R-:W-:Y:S01]  /*38b0*/  FADD.FTZ R72, R13, -R18.reuse ;  /* 0x800000120d487221 */ /* 0x103fe20000010000 */
        /* <DEDUP_REMOVED lines=17> */
[C---:B------:R-:W-:Y:S01]  /*39d0*/  FMUL.FTZ R74, R19.reuse, R74 ;  /* 0x0000004a134a7220 */ /* 0x040fe20000410000 */
        /* <DEDUP_REMOVED lines=29> */
.L_x_5433:
[----:B------:R-:W-:Y:S05]  /*3bb0*/  BSYNC.RECONVERGENT B0 ;  /* 0x0000000000007941 */ /* 0x000fea0003800200 */
.L_x_5432:
[----:B------:R-:W-:Y:S01]  /*3bc0*/  ISETP.GE.U32.AND P0, PT, R0, 0x60, PT ;  /* 0x000000600000780c */ /* 0x000fe20003f06070 */
[----:B------:R-:W-:-:S12]  /*3bd0*/  BSSY.RECONVERGENT B0, `(.L_x_5434) ;  /* 0x0000032000007945 */ /* 0x000fd80003800200 */
[----:B------:R-:W-:Y:S05]  /*3be0*/  @!P0 BRA `(.L_x_5435) ;  /* 0x0000000000c08947 */ /* 0x000fea0003800000 */
[--C-:B012---:R-:W-:Y:S01]  /*3bf0*/  FADD.FTZ R72, R14, -R18.reuse ;  /* 0x800000120e487221 */ /* 0x107fe20000010000 */
        /* <DEDUP_REMOVED lines=47> */
.L_x_5435:
[----:B------:R-:W-:Y:S05]  /*3ef0*/  BSYNC.RECONVERGENT B0 ;  /* 0x0000000000007941 */ /* 0x000fea0003800200 */
.L_x_5434:
[----:B------:R-:W-:Y:S01]  /*3f00*/  ISETP.GE.U32.AND P0, PT, R0, 0x80, PT ;  /* 0x000000800000780c */ /* 0x000fe20003f06070 */
[----:B------:R-:W-:-:S12]  /*3f10*/  BSSY.RECONVERGENT B0, `(.L_x_5436) ;  /* 0x0000032000007945 */ /* 0x000fd80003800200 */
[----:B------:R-:W-:Y:S05]  /*3f20*/  @!P0 BRA `(.L_x_5437) ;  /* 0x0000000000c08947 */ /* 0x000fea0003800000 */
[--C-:B0123--:R-:W-:Y:S01]  /*3f30*/  FADD.FTZ R72, R15, -R18.reuse ;  /* 0x800000120f487221 */ /* 0x10ffe20000010000 */
        /* <DEDUP_REMOVED lines=47> */
.L_x_5437:
[----:B------:R-:W-:Y:S05]  /*4230*/  BSYNC.RECONVERGENT B0 ;  /* 0x0000000000007941 */ /* 0x000fea0003800200 */
.L_x_5436:
[----:B------:R-:W-:Y:S01]  /*4240*/  ISETP.GE.U32.AND P0, PT, R0, 0xa0, PT ;  /* 0x000000a00000780c */ /* 0x000fe20003f06070 */
[----:B------:R-:W-:-:S12]  /*4250*/  BSSY.RECONVERGENT B0, `(.L_x_5438) ;  /* 0x0000032000007945 */ /* 0x000fd80003800200 */
[----:B------:R-:W-:Y:S05]  /*4260*/  @!P0 BRA `(.L_x_5439) ;  /* 0x0000000000c08947 */ /* 0x000fea0003800000 */
[--C-:B01234-:R-:W-:Y:S01]  /*4270*/  FADD.FTZ R72, R16, -R18.reuse ;  /* 0x8000001210487221 */ /* 0x11ffe20000010000 */
        /* <DEDUP_REMOVED lines=47> */
.L_x_5439:
[----:B------:R-:W-:Y:S05]  /*4570*/  BSYNC.RECONVERGENT B0 ;  /* 0x0000000000007941 */ /* 0x000fea0003800200 */
.L_x_5438:
[----:B------:R-:W-:Y:S01]  /*4580*/  ISETP.GE.U32.AND P0, PT, R0, 0xc0, PT ;  /* 0x000000c00000780c */ /* 0x000fe20003f06070 */
[----:B------:R-:W-:-:S12]  /*4590*/  BSSY.RECONVERGENT B0, `(.L_x_5440) ;  /* 0x0000031000007945 */ /* 0x000fd80003800200 */
[----:B------:R-:W-:Y:S05]  /*45a0*/  @!P0 BRA `(.L_x_5441) ;  /* 0x0000000000bc8947 */ /* 0x000fea0003800000 */
[--C-:B01234-:R-:W-:Y:S01]  /*45b0*/  FADD.FTZ R72, R107, -R18.reuse ;  /* 0x800000126b487221 */ /* 0x11ffe20000010000 */
        /* <DEDUP_REMOVED lines=8> */
[--C-:B------:R-:W-:Y:S01]  /*4640*/  FADD.FTZ R72, R110, -R18.reuse ;  /* 0x800000126e487221 */ /* 0x100fe20000010000 */
[----:B------:R-:W-:Y:S02]  /*4650*/  HADD2.F32 R73, -RZ, R29.H1_H1 ;  /* 0x3000001dff497230 */ /* 0x000fe40000004100 */
[--C-:B------:R-:W-:Y:S01]  /*4660*/  FADD.FTZ R116, R113, -R18.reuse ;  /* 0x8000001271747221 */ /* 0x100fe20000010000 */
[----:B------:R-:W-:Y:S01]  /*4670*/  FFMA.FTZ R77, R74, R77, R79 ;  /* 0x0000004d4a4d7223 */ /* 0x000fe2000001004f */
[----:B------:R-:W-:Y:S02]  /*4680*/  HADD2.F32 R75, -RZ, R25.H1_H1 ;  /* 0x30000019ff4b7230 */ /* 0x000fe40000004100 */
[----:B------:R-:W-:Y:S01]  /*4690*/  FADD.FTZ R74, R111, -R18 ;  /* 0x800000126f4a7221 */ /* 0x000fe20000010000 */
[----:B------:R-:W-:Y:S01]  /*46a0*/  FMUL.FTZ R72, R19, R72 ;  /* 0x0000004813487220 */ /* 0x000fe20000410000 */
[----:B------:R-:W-:-:S02]  /*46b0*/  HADD2.F32 R79, -RZ, R30.H0_H0 ;  /* 0x2000001eff4f7230 */ /* 0x000fc40000004100 */
[--C-:B------:R-:W-:Y:S02]  /*46c0*/  HADD2.F32 R115, -RZ, R26.reuse.H0_H0 ;  /* 0x2000001aff737230 */ /* 0x100fe40000004100 */
        /* <DEDUP_REMOVED lines=8> */
[C---:B------:R-:W-:Y:S01]  /*4750*/  FMUL.FTZ R75, R19.reuse, R116 ;  /* 0x00000074134b7220 */ /* 0x040fe20000410000 */
[--C-:B------:R-:W-:Y:S01]  /*4760*/  FADD.FTZ R116, R114, -R18.reuse ;  /* 0x8000001272747221 */ /* 0x100fe20000010000 */
[----:B------:R-:W-:Y:S01]  /*4770*/  FFMA.FTZ R79, R72, R79, R73 ;  /* 0x0000004f484f7223 */ /* 0x000fe20000010049 */
[--C-:B------:R-:W-:Y:S02]  /*4780*/  HADD2.F32 R72, -RZ, R31.reuse.H0_H0 ;  /* 0x2000001fff487230 */ /* 0x100fe40000004100 */
[----:B------:R-:W-:Y:S01]  /*4790*/  FADD.FTZ R18, R108, -R18 ;  /* 0x800000126c127221 */ /* 0x000fe20000010000 */
[----:B------:R-:W-:Y:S02]  /*47a0*/  HADD2.F32 R115, -RZ, R31.H1_H1 ;  /* 0x3000001fff737230 */ /* 0x000fe40000004100 */
[----:B------:R-:W-:Y:S01]  /*47b0*/  FMUL.FTZ R116, R19, R116 ;  /* 0x0000007413747220 */ /* 0x000fe20000410000 */
[----:B------:R-:W-:Y:S02]  /*47c0*/  HADD2.F32 R117, -RZ, R27.H1_H1 ;  /* 0x3000001bff757230 */ /* 0x000fe40000004100 */
[----:B------:R-:W-:Y:S01]  /*47d0*/  FFMA.FTZ R75, R75, R72, R118 ;  /* 0x000000484b4b7223 */ /* 0x000fe20000010076 */
[----:B------:R-:W-:Y:S01]  /*47e0*/  FMUL.FTZ R18, R19, R18 ;  /* 0x0000001213127220 */ /* 0x000fe20000410000 */
[----:B------:R-:W0:Y:S01]  /*47f0*/  LDC.64 R72, c[0x0][0x428] ;  /* 0x00010a00ff487b82 */ /* 0x000e220000000a00 */
[----:B------:R-:W-:-:S02]  /*4800*/  HADD2.F32 R19, -RZ, R28.H1_H1 ;  /* 0x3000001cff137230 */ /* 0x000fc40000004100 */
[----:B------:R-:W-:Y:S01]  /*4810*/  FFMA.FTZ R116, R116, R115, R117 ;  /* 0x0000007374747223 */ /* 0x000fe20000010075 */
[----:B------:R-:W-:Y:S01]  /*4820*/  HADD2.F32 R115, -RZ, R24.H1_H1 ;  /* 0x30000018ff737230 */ /* 0x000fe20000004100 */
[----:B------:R-:W-:-:S03]  /*4830*/  F2FP.F16.F32.PACK_AB R74, R79, R74 ;  /* 0x0000004a4f4a723e */ /* 0x000fc600000000ff */
[----:B------:R-:W-:Y:S01]  /*4840*/  F2FP.F16.F32.PACK_AB R75, R116, R75 ;  /* 0x0000004b744b723e */ /* 0x000fe200000000ff */
[----:B------:R-:W-:Y:S01]  /*4850*/  FFMA.FTZ R115, R18, R19, R115 ;  /* 0x0000001312737223 */ /* 0x000fe20000010073 */
[----:B0-----:R-:W-:Y:S01]  /*4860*/  IMAD.WIDE.U32 R18, R12, 0x10, R72 ;  /* 0x000000100c127825 */ /* 0x001fe200078e0048 */
[----:B------:R-:W-:-:S03]  /*4870*/  F2FP.F16.F32.PACK_AB R73, R78, R77 ;  /* 0x0000004d4e49723e */ /* 0x000fc600000000ff */
[----:B------:R-:W-:-:S05]  /*4880*/  F2FP.F16.F32.PACK_AB R72, R115, R76 ;  /* 0x0000004c7348723e */ /* 0x000fca00000000ff */
[----:B------:R0:W-:Y:S02]  /*4890*/  STG.E.128 desc[UR6][R18.64], R72 ;  /* 0x0000004812007986 */ /* 0x0001e4000c101d06 */
.L_x_5441:
[----:B------:R-:W-:Y:S05]  /*48a0*/  BSYNC.RECONVERGENT B0 ;  /* 0x0000000000007941 */ /* 0x000fea0003800200 */
.L_x_5440:
[----:B0-----:R-:W0:Y:S02]  /*48b0*/  LDC.64 R18, c[0x0][0x380] ;  /* 0x0000e000ff127b82 */ /* 0x001e240000000a00 */
[----:B0-----:R-:W-:-:S04]  /*48c0*/  LEA R3, R18, R3, 0x2 ;  /* 0x0000000312037211 */ /* 0x001fc800078e10ff */
[----:B------:R-:W-:-:S13]  /*48d0*/  ISETP.GE.AND P0, PT, R3, R19, PT ;  /* 0x000000130300720c */ /* 0x000fda0003f06270 */
[----:B------:R-:W-:Y:S05]  /*48e0*/  @!P0 BRA `(.L_x_5442) ;  /* 0xffffffbc00bc8947 */ /* 0x000fea000383ffff */
[----:B------:R-:W-:Y:S05]  /*48f0*/  EXIT ;  /* 0x000000000000794d */ /* 0x000fea0003800000 */
.L_x_5429:
[----:B------:R-:W-:Y:S01]  /*4900*/  HFMA2 R116, -RZ, RZ, 0, 5.9604644775390625e-08 ;  /* 0x00000001ff747431 */ /* 0x000fe200000001ff */
[----:B------:R-:W-:Y:S01]  /*4910*/  BSSY B0, `(.L_x_5443) ;  /* 0x0000007000007945 */ /* 0x000fe20003800000 */
[----:B------:R-:W-:Y:S02]  /*4920*/  MOV R115, R18 ;  /* 0x0000001200737202 */ /* 0x000fe40000000f00 */
[----:B------:R-:W-:Y:S02]  /*4930*/  MOV R117, 0x1f ;  /* 0x0000001f00757802 */ /* 0x000fe40000000f00 */
[----:B------:R-:W-:-:S07]  /*4940*/  MOV R78, 0xffffffff ;  /* 0xffffffff004e7802 */ /* 0x000fce0000000f00 */
[----:B-----5:R-:W-:Y:S05]  /*4950*/  WARPSYNC.COLLECTIVE R78, `(.L_x_5444) ;  /* 0x000000004e087348 */ /* 0x020fea0003c00000 */
[----:B------:R0:W1:Y:S02]  /*4960*/  SHFL.BFLY P6, R76, R115, R116, R117 ;  /* 0x0c000074734c7389 */ /* 0x00006400000c0075 */
[----:B01---5:R-:W-:Y:S05]  /*4970*/  ENDCOLLECTIVE ;  /* 0x000000000000791b */ /* 0x023fea0003800000 */
.L_x_5444:
[----:B------:R-:W-:Y:S05]  /*4980*/  BSYNC B0 ;  /* 0x0000000000007941 */ /* 0x000fea0003800000 */
.L_x_5443:
        /* <DEDUP_REMOVED lines=9> */
.L_x_5445:
[----:B------:R-:W-:Y:S01]  /*4a20*/  HFMA2 R116, -RZ, RZ, 0, 2.384185791015625e-07 ;  /* 0x00000004ff747431 */ /* 0x000fe200000001ff */
[----:B------:R-:W-:-:S05]  /*4a30*/  MOV R19, R76 ;  /* 0x0000004c00137202 */ /* 0x000fca0000000f00 */
[----:B------:R-:W-:-:S05]  /*4a40*/  FADD.FTZ R73, R72, R19 ;  /* 0x0000001348497221 */ /* 0x000fca0000010000 */
[----:B------:R-:W-:-:S07]  /*4a50*/  MOV R115, R73 ;  /* 0x0000004900737202 */ /* 0x000fce0000000f00 */
[----:B------:R-:W-:Y:S05]  /*4a60*/  WARPSYNC.COLLECTIVE R78, `(.L_x_5446) ;  /* 0x000000004e087348 */ /* 0x000fea0003c00000 */
[----:B------:R0:W1:Y:S02]  /*4a70*/  SHFL.BFLY P6, R76, R115, R116, R117 ;  /* 0x0c000074734c7389 */ /* 0x00006400000c0075 */
[----:B01----:R-:W-:Y:S05]  /*4a80*/  ENDCOLLECTIVE ;  /* 0x000000000000791b */ /* 0x003fea0003800000 */
.L_x_5446:
[----:B------:R-:W-:Y:S01]  /*4a90*/  HFMA2 R116, -RZ, RZ, 0, 4.76837158203125e-07 ;  /* 0x00000008ff747431 */ /* 0x000fe200000001ff */
[----:B------:R-:W-:-:S05]  /*4aa0*/  MOV R74, R76 ;  /* 0x0000004c004a7202 */ /* 0x000fca0000000f00 */
[----:B------:R-:W-:-:S05]  /*4ab0*/  FADD.FTZ R74, R73, R74 ;  /* 0x0000004a494a7221 */ /* 0x000fca0000010000 */
[----:B------:R-:W-:-:S07]  /*4ac0*/  MOV R115, R74 ;  /* 0x0000004a00737202 */ /* 0x000fce0000000f00 */
[----:B------:R-:W-:Y:S05]  /*4ad0*/  WARPSYNC.COLLECTIVE R78, `(.L_x_5447) ;  /* 0x000000004e087348 */ /* 0x000fea0003c00000 */
[----:B------:R0:W1:Y:S02]  /*4ae0*/  SHFL.BFLY P6, R76, R115, R116, R117 ;  /* 0x0c000074734c7389 */ /* 0x00006400000c0075 */
[----:B01----:R-:W-:Y:S05]  /*4af0*/  ENDCOLLECTIVE ;  /* 0x000000000000791b */ /* 0x003fea0003800000 */
.L_x_5447:
        /* <DEDUP_REMOVED lines=8> */
.L_x_5448:
        /* <DEDUP_REMOVED lines=106> */
.L_x_5449:
[----:B------:R-:W-:Y:S01]  /*5220*/  HFMA2 R116, -RZ, RZ, 0, 1.1920928955078125e-07 ;  /* 0x00000002ff747431 */ /* 0x000fe200000001ff */
[----:B------:R-:W-:-:S05]  /*5230*/  MOV R73, R76 ;  /* 0x0000004c00497202 */ /* 0x000fca0000000f00 */
[----:B------:R-:W-:-:S05]  /*5240*/  FADD.FTZ R73, R18, R73 ;  /* 0x0000004912497221 */ /* 0x000fca0000010000 */
[----:B------:R-:W-:-:S07]  /*5250*/  MOV R115, R73 ;  /* 0x0000004900737202 */ /* 0x000fce0000000f00 */
[----:B------:R-:W-:Y:S05]  /*5260*/  WARPSYNC.COLLECTIVE R78, `(.L_x_5450) ;  /* 0x000000004e087348 */ /* 0x000fea0003c00000 */
[----:B------:R0:W1:Y:S02]  /*5270*/  SHFL.BFLY P6, R76, R115, R116, R117 ;  /* 0x0c000074734c7389 */ /* 0x00006400000c0075 */
[----:B01----:R-:W-:Y:S05]  /*5280*/  ENDCOLLECTIVE ;  /* 0x000000000000791b */ /* 0x003fea0003800000 */
.L_x_5450:
[----:B------:R-:W-:Y:S01]  /*5290*/  HFMA2 R116, -RZ, RZ, 0, 2.384185791015625e-07 ;  /* 0x00000004ff747431 */ /* 0x000fe200000001ff */
[----:B------:R-:W-:-:S05]  /*52a0*/  MOV R72, R76 ;  /* 0x0000004c00487202 */ /* 0x000fca0000000f00 */
[----:B------:R-:W-:-:S05]  /*52b0*/  FADD.FTZ R72, R73, R72 ;  /* 0x0000004849487221 */ /* 0x000fca0000010000 */
[----:B------:R-:W-:-:S07]  /*52c0*/  MOV R115, R72 ;  /* 0x0000004800737202 */ /* 0x000fce0000000f00 */
[----:B------:R-:W-:Y:S05]  /*52d0*/  WARPSYNC.COLLECTIVE R78, `(.L_x_5451) ;  /* 0x000000004e087348 */ /* 0x000fea0003c00000 */
[----:B------:R0:W1:Y:S02]  /*52e0*/  SHFL.BFLY P6, R76, R115, R116, R117 ;  /* 0x0c000074734c7389 */ /* 0x00006400000c0075 */
[----:B01----:R-:W-:Y:S05]  /*52f0*/  ENDCOLLECTIVE ;  /* 0x000000000000791b */ /* 0x003fea0003800000 */
.L_x_5451:
[----:B------:R-:W-:Y:S01]  /*5300*/  HFMA2 R116, -RZ, RZ, 0, 4.76837158203125e-07 ;  /* 0x00000008ff747431 */ /* 0x000fe200000001ff */
[----:B------:R-:W-:-:S05]  /*5310*/  MOV R75, R76 ;  /* 0x0000004c004b7202 */ /* 0x000fca0000000f00 */
[----:B------:R-:W-:-:S05]  /*5320*/  FADD.FTZ R75, R72, R75 ;  /* 0x0000004b484b7221 */ /* 0x000fca0000010000 */
[----:B------:R-:W-:-:S07]  /*5330*/  MOV R115, R75 ;  /* 0x0000004b00737202 */ /* 0x000fce0000000f00 */
[----:B------:R-:W-:Y:S05]  /*5340*/  WARPSYNC.COLLECTIVE R78, `(.L_x_5452) ;  /* 0x000000004e087348 */ /* 0x000fea0003c00000 */
[----:B------:R0:W1:Y:S02]  /*5350*/  SHFL.BFLY P6, R76, R115, R116, R117 ;  /* 0x0c000074734c7389 */ /* 0x00006400000c0075 */
[----:B01----:R-:W-:Y:S05]  /*5360*/  ENDCOLLECTIVE ;  /* 0x000000000000791b */ /* 0x003fea0003800000 */
.L_x_5452:
[----:B------:R-:W-:Y:S01]  /*5370*/  HFMA2 R116, -RZ, RZ, 0, 9.5367431640625e-07 ;  /* 0x00000010ff747431 */ /* 0x000fe200000001ff */
[----:B------:R-:W-:-:S05]  /*5380*/  MOV R74, R76 ;  /* 0x0000004c004a7202 */ /* 0x000fca0000000f00 */
[----:B------:R-:W-:-:S05]  /*5390*/  FADD.FTZ R74, R75, R74 ;  /* 0x0000004a4b4a7221 */ /* 0x000fca0000010000 */
[----:B------:R-:W-:-:S07]  /*53a0*/  MOV R115, R74 ;  /* 0x0000004a00737202 */ /* 0x000fce0000000f00 */
[----:B------:R-:W-:Y:S05]  /*53b0*/  WARPSYNC.COLLECTIVE R78, `(.L_x_5453) ;  /* 0x000000004e087348 */ /* 0x000fea0003c00000 */
[----:B------:R0:W1:Y:S02]  /*53c0*/  SHFL.BFLY P6, R76, R115, R116, R117 ;  /* 0x0c000074734c7389 */ /* 0x00006400000c0075 */
[----:B01----:R-:W-:Y:S05]  /*53d0*/  ENDCOLLECTIVE ;  /* 0x000000000000791b */ /* 0x003fea0003800000 */
.L_x_5453:
[----:B------:R-:W-:Y:S01]  /*53e0*/  MOV R79, R76 ;  /* 0x0000004c004f7202 */ /* 0x000fe20000000f00 */
[----:B------:R-:W-:Y:S06]  /*53f0*/  BRA `(.L_x_5454) ;  /* 0xffffffe0001c7947 */ /* 0x000fec000383ffff */
.L_x_5455:
        /* <DEDUP_REMOVED lines=16> */
.L_x_54344:


//--------------------- .text._ZN10layer_norm13ln_fwd_kernelINS_13Kernel_traitsI6__halfS2_S2_S2_fjLj1536ELj1ELj4ELj1ELj16ENS_18Kernel_traits_baseILj1536ES2_S2_S2_S2_fjLj128EEEEELb0ELb0ELb0ELb1EEEvNS_9FwdParamsE --------------------------
	.section	.text._ZN10layer_norm13ln_fwd_kernelINS_13Kernel_traitsI6__halfS2_S2_S2_fjLj1536ELj1ELj4ELj1ELj16ENS_18Kernel_traits_baseILj1536ES2_S2_S2_S2_fjLj128EEEEELb0ELb0ELb0ELb1EEEvNS_9FwdParamsE,"ax",@progbits
	.align	128
        .global         _ZN10layer_norm13ln_fwd_kernelINS_13Kernel_traitsI6__halfS2_S2_S2_fjLj1536ELj1ELj4ELj1ELj16ENS_18Kernel_traits_baseILj1536ES2_S2_S2_S2_fjLj128EEEEELb0ELb0ELb0ELb1EEEvNS_9FwdParamsE
        .type           _ZN10layer_norm13ln_fwd_kernelINS_13Kernel_traitsI6__halfS2_S2_S2_fjLj1536ELj1ELj4ELj1ELj16ENS_18Kernel_traits_baseILj1536ES2_S2_S2_S2_fjLj128EEEEELb0ELb0ELb0ELb1EEEvNS_9FwdParamsE,@function
        .size           _ZN10layer_norm13ln_fwd_kernelINS_13Kernel_traitsI6__halfS2_S2_S2_fjLj1536ELj1ELj4ELj1ELj16ENS_18Kernel_traits_baseILj1536ES2_S2_S2_S2_fjLj128EEEEELb0ELb0ELb0ELb1EEEvNS_9FwdParamsE,(.L_x_54345 - _ZN10layer_norm13ln_fwd_kernelINS_13Kernel_traitsI6__halfS2_S2_S2_fjLj1536ELj1ELj4ELj1ELj16ENS_18Kernel_traits_baseILj1536ES2_S2_S2_S2_fjLj128EEEEELb0ELb0ELb0ELb1EEEvNS_9FwdParamsE)
        .other          _ZN10layer_norm13ln_fwd_kernelINS_13Kernel_traitsI6__halfS2_S2_S2_fjLj1536ELj1ELj4ELj1ELj16ENS_18Kernel_traits_baseILj1536ES2_S2_S2_S2_fjLj128EEEEELb0ELb0ELb0ELb1EEEvNS_9FwdParamsE,@"STO_CUDA_ENTRY STV_DEFAULT"
_ZN10layer_norm13ln_fwd_kernelINS_13Kernel_traitsI6__halfS2_S2_S2_fjLj1536ELj1ELj4ELj1ELj16ENS_18Kernel_traits_baseILj1536ES2_S2_S2_S2_fjLj128EEEEELb0ELb0ELb0ELb1EEEvNS_9FwdParamsE:
.text._ZN10layer_norm13ln_fwd_kernelINS_13Kernel_traitsI6__halfS2_S2_S2_fjLj1536ELj1ELj4ELj1ELj16ENS_18Kernel_traits_baseILj1536ES2_S2_S2_S2_fjLj128EEEEELb0ELb0ELb0ELb1EEEvNS_9FwdParamsE:
        /* <DEDUP_REMOVED lines=52> */
.L_x_5456:
[----:B------:R-:W0:Y:S02]  /*0340*/  LDCU UR4, c[0x0][0x384] ;  /* 0x00007080ff0477ac */ /* 0x000e240008000800 */
[----:B0-----:R-:W-:-:S13]  /*0350*/  ISETP.GE.AND P1, PT, R78, UR4, PT ;  /* 0x000000044e007c0c */ /* 0x001fda000bf26270 */
[----:B------:R-:W-:Y:S05]  /*0360*/  @P1 EXIT ;  /* 0x000000000000194d */ /* 0x000fea0003800000 */
[----:B------:R-:W-:Y:S01]  /*0370*/  ISETP.NE.U32.AND P1, PT, R8, RZ, PT ;  /* 0x000000ff0800720c */ /* 0x000fe20003f25070 */
[----:B------:R-:W0:Y:S03]  /*0380*/  LDCU UR4, c[0x0][0x388] ;  /* 0x00007100ff0477ac */ /* 0x000e260008000800 */
[----:B------:R-:W-:Y:S01]  /*0390*/  ISETP.NE.AND.EX P1, PT, R9, RZ, PT, P1 ;  /* 0x000000ff0900720c */ /* 0x000fe20003f25310 */
[----:B------:R-:W1:Y:S01]  /*03a0*/  LDCU.U8 UR5, c[0x0][0x410] ;  /* 0x00008200ff0577ac */ /* 0x000e620008000000 */
[----:B------:R-:W2:Y:S01]  /*03b0*/  LDCU UR8, c[0x0][0x448] ;  /* 0x00008900ff0877ac */ /* 0x000ea20008000800 */
[----:B------:R-:W3:Y:S01]  /*03c0*/  LDCU.64 UR12, c[0x0][0x3e0] ;  /* 0x00007c00ff0c77ac */ /* 0x000ee20008000a00 */
[----:B------:R-:W4:Y:S09]  /*03d0*/  LDCU.64 UR10, c[0x0][0x3a0] ;  /* 0x00007400ff0a77ac */ /* 0x000f320008000a00 */
.L_x_5476:
[----:B--2---:R-:W1:Y:S01]  /*03e0*/  S2R R77, SR_TID.X ;  /* 0x00000000004d7919 */ /* 0x004e620000002100 */
[----:B------:R-:W2:Y:S01]  /*03f0*/  @P1 LDC.64 R2, c[0x0][0x3e0] ;  /* 0x0000f800ff021b82 */ /* 0x000ea20000000a00 */
[----:B0-----:R-:W-:-:S05]  /*0400*/  IMAD R0, R78, UR4, RZ ;  /* 0x000000044e007c24 */ /* 0x001fca000f8e02ff */
[----:B------:R-:W-:Y:S02]  /*0410*/  SHF.R.S32.HI R5, RZ, 0x1f, R0 ;  /* 0x0000001fff057819 */ /* 0x000fe40000011400 */
[----:B------:R-:W0:Y:S02]  /*0420*/  LDC.64 R106, c[0x0][0x390] ;  /* 0x0000e400ff6a7b82 */ /* 0x000e240000000a00 */
[----:B------:R-:W-:Y:S01]  /*0430*/  LEA.HI R5, R5, R0, RZ, 0x3 ;  /* 0x0000000005057211 */ /* 0x000fe200078f18ff */
[----:B--2---:R-:W-:-:S06]  /*0440*/  @P1 IMAD.WIDE R2, R78, 0x2, R2 ;  /* 0x000000024e021825 */ /* 0x004fcc00078e0202 */
[----:B------:R-:W2:Y:S01]  /*0450*/  @P1 LDG.E.U16 R2, desc[UR6][R2.64] ;  /* 0x0000000602021981 */ /* 0x000ea2000c1e1500 */
[----:B-1----:R-:W-:-:S04]  /*0460*/  LOP3.LUT R76, R77, 0x1f, RZ, 0xc0, !PT ;  /* 0x0000001f4d4c7812 */ /* 0x002fc800078ec0ff */
[----:B------:R-:W-:-:S05]  /*0470*/  LEA.HI.SX32 R76, R5, R76, 0x1d ;  /* 0x0000004c054c7211 */ /* 0x000fca00078feaff */
[----:B0-----:R-:W-:-:S06]  /*0480*/  IMAD.WIDE.U32 R8, R76, 0x10, R106 ;  /* 0x000000104c087825 */ /* 0x001fcc00078e006a */
[----:B-----5:R-:W5:Y:S01]  /*0490*/  LDG.E.128 R8, desc[UR6][R8.64] ;  /* 0x0000000608087981 */ /* 0x020f62000c1e1d00 */
[----:B----4-:R-:W-:-:S04]  /*04a0*/  UISETP.NE.U32.AND UP0, UPT, UR10, URZ, UPT ;  /* 0x000000ff0a00728c */ /* 0x010fc8000bf05070 */
[----:B------:R-:W-:Y:S01]  /*04b0*/  UISETP.NE.AND.EX UP0, UPT, UR11, URZ, UPT, UP0 ;  /* 0x000000ff0b00728c */ /* 0x000fe2000bf05300 */
[----:B------:R-:W-:Y:S02]  /*04c0*/  HFMA2 R19, -RZ, RZ, 1.875, 0 ;  /* 0x3f800000ff137431 */ /* 0x000fe400000001ff */
[----:B--2---:R-:W-:-:S06]  /*04d0*/  @P1 HADD2.F32 R19, -RZ, R2.H0_H0 ;  /* 0x20000002ff131230 */ /* 0x004fcc0000004100 */
[----:B------:R-:W-:Y:S05]  /*04e0*/  BRA.U !UP0, `(.L_x_5457) ;  /* 0x0000000108807547 */ /* 0x000fea000b800000 */
[----:B------:R-:W0:Y:S02]  /*04f0*/  LDC.64 R4, c[0x0][0x3a0] ;  /* 0x0000e800ff047b82 */ /* 0x000e240000000a00 */
[----:B0-----:R-:W-:-:S06]  /*0500*/  IMAD.WIDE.U32 R4, R76, 0x10, R4 ;  /* 0x000000104c047825 */ /* 0x001fcc00078e0004 */
[----:B------:R-:W2:Y:S01]  /*0510*/  LDG.E.128 R4, desc[UR6][R4.64] ;  /* 0x0000000604047981 */ /* 0x000ea2000c1e1d00 */
[----:B-----5:R-:W-:Y:S02]  /*0520*/  HADD2.F32 R18, -RZ, R8.H0_H0 ;  /* 0x20000008ff127230 */ /* 0x020fe40000004100 */
[--C-:B------:R-:W-:Y:S02]  /*0530*/  HADD2.F32 R0, -RZ, R9.reuse.H0_H0 ;  /* 0x20000009ff007230 */ /* 0x100fe40000004100 */
[----:B------:R-:W-:Y:S02]  /*0540*/  HADD2.F32 R12, -RZ, R9.H1_H1 ;  /* 0x30000009ff0c7230 */ /* 0x000fe40000004100 */
[----:B------:R-:W-:Y:S02]  /*0550*/  HADD2.F32 R16, -RZ, R10.H0_H0 ;  /* 0x2000000aff107230 */ /* 0x000fe40000004100 */
[--C-:B------:R-:W-:Y:S02]  /*0560*/  HADD2.F32 R2, -RZ, R11.reuse.H0_H0 ;  /* 0x2000000bff027230 */ /* 0x100fe40000004100 */
[----:B------:R-:W-:-:S02]  /*0570*/  HADD2.F32 R14, -RZ, R11.H1_H1 ;  /* 0x3000000bff0e7230 */ /* 0x000fc40000004100 */
[----:B------:R-:W-:Y:S02]  /*0580*/  HADD2.F32 R8, -RZ, R8.H1_H1 ;  /* 0x30000008ff087230 */ /* 0x000fe40000004100 */
[----:B------:R-:W-:Y:S02]  /*0590*/  HADD2.F32 R10, -RZ, R10.H1_H1 ;  /* 0x3000000aff0a7230 */ /* 0x000fe40000004100 */
[----:B--2---:R-:W-:Y:S02]  /*05a0*/  HADD2.F32 R17, -RZ, R5.H0_H0 ;  /* 0x20000005ff117230 */ /* 0x004fe40000004100 */
[----:B------:R-:W-:Y:S02]  /*05b0*/  HADD2.F32 R15, -RZ, R7.H0_H0 ;  /* 0x20000007ff0f7230 */ /* 0x000fe40000004100 */
[--C-:B------:R-:W-:Y:S02]  /*05c0*/  HADD2.F32 R3, -RZ, R4.reuse.H0_H0 ;  /* 0x20000004ff037230 */ /* 0x100fe40000004100 */
        /* <DEDUP_REMOVED lines=12> */
[----:B------:R-:W-:Y:S01]  /*0690*/  FFMA.FTZ R13, R10, R19, R13 ;  /* 0x000000130a0d7223 */ /* 0x000fe2000001000d */
[----:B------:R-:W-:Y:S01]  /*06a0*/  F2FP.F16.F32.PACK_AB R21, R12, R17 ;  /* 0x000000110c15723e */ /* 0x000fe200000000ff */
[----:B------:R-:W-:-:S03]  /*06b0*/  FFMA.FTZ R14, R14, R19, R7 ;  /* 0x000000130e0e7223 */ /* 0x000fc60000010007 */
[----:B------:R-:W-:Y:S02]  /*06c0*/  F2FP.F16.F32.PACK_AB R22, R13, R16 ;  /* 0x000000100d16723e */ /* 0x000fe400000000ff */
[----:B------:R-:W-:Y:S01]  /*06d0*/  F2FP.F16.F32.PACK_AB R23, R14, R15 ;  /* 0x0000000f0e17723e */ /* 0x000fe200000000ff */
[----:B------:R-:W-:Y:S06]  /*06e0*/  BRA `(.L_x_5458) ;  /* 0x0000000000a47947 */ /* 0x000fec0003800000 */
.L_x_5457:
[----:B---3--:R-:W-:-:S04]  /*06f0*/  UISETP.NE.U32.AND UP1, UPT, UR12, URZ, UPT ;  /* 0x000000ff0c00728c */ /* 0x008fc8000bf25070 */
[----:B------:R-:W-:-:S06]  /*0700*/  UISETP.NE.AND.EX UP1, UPT, UR13, URZ, UPT, UP1 ;  /* 0x000000ff0d00728c */ /* 0x000fcc000bf25310 */
[----:B------:R-:W-:-:S13]  /*0710*/  PLOP3.LUT P1, PT, PT, PT, UP1, 0x80, 0x8 ;  /* 0x000000000008781c */ /* 0x000fda0003f2f018 */
[----:B------:R-:W-:Y:S05]  /*0720*/  @!P1 BRA `(.L_x_5459) ;  /* 0x0000000000549947 */ /* 0x000fea0003800000 */
[----:B-----5:R-:W-:Y:S02]  /*0730*/  HADD2.F32 R18, -RZ, R8.H0_H0 ;  /* 0x20000008ff127230 */ /* 0x020fe40000004100 */
[----:B------:R-:W-:Y:S02]  /*0740*/  HADD2.F32 R16, -RZ, R10.H0_H0 ;  /* 0x2000000aff107230 */ /* 0x000fe40000004100 */
[----:B------:R-:W-:Y:S02]  /*0750*/  HADD2.F32 R8, -RZ, R8.H1_H1 ;  /* 0x30000008ff087230 */ /* 0x000fe40000004100 */
[-C--:B------:R-:W-:Y:S01]  /*0760*/  FMUL.FTZ R18, R18, R19.reuse ;  /* 0x0000001312127220 */ /* 0x080fe20000410000 */
[--C-:B------:R-:W-:Y:S02]  /*0770*/  HADD2.F32 R0, -RZ, R9.reuse.H0_H0 ;  /* 0x20000009ff007230 */ /* 0x100fe40000004100 */
[----:B------:R-:W-:Y:S01]  /*0780*/  FMUL.FTZ R16, R16, R19 ;  /* 0x0000001310107220 */ /* 0x000fe20000410000 */
[----:B------:R-:W-:-:S02]  /*0790*/  HADD2.F32 R12, -RZ, R9.H1_H1 ;  /* 0x30000009ff0c7230 */ /* 0x000fc40000004100 */
[----:B------:R-:W-:Y:S02]  /*07a0*/  HADD2.F32 R10, -RZ, R10.H1_H1 ;  /* 0x3000000aff0a7230 */ /* 0x000fe40000004100 */
[-C--:B------:R-:W-:Y:S01]  /*07b0*/  FMUL.FTZ R17, R0, R19.reuse ;  /* 0x0000001300117220 */ /* 0x080fe20000410000 */
[--C-:B------:R-:W-:Y:S02]  /*07c0*/  HADD2.F32 R2, -RZ, R11.reuse.H0_H0 ;  /* 0x2000000bff027230 */ /* 0x100fe40000004100 */
[-C--:B------:R-:W-:Y:S01]  /*07d0*/  FMUL.FTZ R12, R12, R19.reuse ;  /* 0x000000130c0c7220 */ /* 0x080fe20000410000 */
[----:B------:R-:W-:Y:S02]  /*07e0*/  HADD2.F32 R14, -RZ, R11.H1_H1 ;  /* 0x3000000bff0e7230 */ /* 0x000fe40000004100 */
[-C--:B------:R-:W-:Y:S01]  /*07f0*/  FMUL.FTZ R13, R10, R19.reuse ;  /* 0x000000130a0d7220 */ /* 0x080fe20000410000 */
[-C--:B------:R-:W-:Y:S01]  /*0800*/  FMUL.FTZ R11, R8, R19.reuse ;  /* 0x00000013080b7220 */ /* 0x080fe20000410000 */
[----:B------:R-:W-:Y:S01]  /*0810*/  FMUL.FTZ R15, R2, R19 ;  /* 0x00000013020f7220 */ /* 0x000fe20000410000 */
[----:B------:R-:W-:Y:S01]  /*0820*/  F2FP.F16.F32.PACK_AB R21, R12, R17 ;  /* 0x000000110c15723e */ /* 0x000fe200000000ff */
[----:B------:R-:W-:Y:S01]  /*0830*/  FMUL.FTZ R14, R14, R19 ;  /* 0x000000130e0e7220 */ /* 0x000fe20000410000 */
[----:B------:R-:W-:-:S02]  /*0840*/  F2FP.F16.F32.PACK_AB R22, R13, R16 ;  /* 0x000000100d16723e */ /* 0x000fc400000000ff */
[----:B------:R-:W-:Y:S02]  /*0850*/  F2FP.F16.F32.PACK_AB R20, R11, R18 ;  /* 0x000000120b14723e */ /* 0x000fe400000000ff */
[----:B------:R-:W-:Y:S01]  /*0860*/  F2FP.F16.F32.PACK_AB R23, R14, R15 ;  /* 0x0000000f0e17723e */ /* 0x000fe200000000ff */
[----:B------:R-:W-:Y:S06]  /*0870*/  BRA `(.L_x_5458) ;  /* 0x0000000000407947 */ /* 0x000fec0003800000 */
.L_x_5459:
        /* <DEDUP_REMOVED lines=14> */
[-C--:B------:R-:W-:Y:S01]  /*0960*/  FMUL.FTZ R15, R2, R19.reuse ;  /* 0x00000013020f7220 */ /* 0x080fe20000410000 */
[----:B------:R-:W-:-:S07]  /*0970*/  FMUL.FTZ R14, R14, R19 ;  /* 0x000000130e0e7220 */ /* 0x000fce0000410000 */
.L_x_5458:
        /* <DEDUP_REMOVED lines=10> */
[--C-:B-----5:R-:W-:Y:S02]  /*0a20*/  HADD2.F32 R0, -RZ, R4.reuse.H0_H0 ;  /* 0x20000004ff007230 */ /* 0x120fe40000004100 */
[----:B------:R-:W-:Y:S02]  /*0a30*/  HADD2.F32 R2, -RZ, R4.H1_H1 ;  /* 0x30000004ff027230 */ /* 0x000fe40000004100 */
[--C-:B------:R-:W-:Y:S02]  /*0a40*/  HADD2.F32 R4, -RZ, R6.reuse.H0_H0 ;  /* 0x20000006ff047230 */ /* 0x100fe40000004100 */
[----:B------:R-:W-:Y:S02]  /*0a50*/  HADD2.F32 R74, -RZ, R6.H1_H1 ;  /* 0x30000006ff4a7230 */ /* 0x000fe40000004100 */
[--C-:B------:R-:W-:Y:S02]  /*0a60*/  HADD2.F32 R8, -RZ, R5.reuse.H0_H0 ;  /* 0x20000005ff087230 */ /* 0x100fe40000004100 */
        /* <DEDUP_REMOVED lines=17> */
[----:B------:R-:W-:Y:S01]  /*0b80*/  FFMA.FTZ R4, R74, R19, R75 ;  /* 0x000000134a047223 */ /* 0x000fe2000001004b */
[----:B------:R-:W-:Y:S01]  /*0b90*/  F2FP.F16.F32.PACK_AB R20, R2, R9 ;  /* 0x000000090214723e */ /* 0x000fe200000000ff */
[----:B------:R-:W-:Y:S02]  /*0ba0*/  FFMA.FTZ R5, R80, R19, R23 ;  /* 0x0000001350057223 */ /* 0x000fe40000010017 */
[----:B------:R-:W-:Y:S02]  /*0bb0*/  F2FP.F16.F32.PACK_AB R21, R3, R8 ;  /* 0x000000080315723e */ /* 0x000fe400000000ff */
[----:B------:R-:W-:Y:S02]  /*0bc0*/  F2FP.F16.F32.PACK_AB R22, R4, R7 ;  /* 0x000000070416723e */ /* 0x000fe400000000ff */
[----:B------:R-:W-:Y:S01]  /*0bd0*/  F2FP.F16.F32.PACK_AB R23, R5, R6 ;  /* 0x000000060517723e */ /* 0x000fe200000000ff */
[----:B------:R-:W-:Y:S06]  /*0be0*/  BRA `(.L_x_5461) ;  /* 0x0000000000a07947 */ /* 0x000fec0003800000 */
.L_x_5460:
[----:B---3--:R-:W-:-:S04]  /*0bf0*/  UISETP.NE.U32.AND UP1, UPT, UR12, URZ, UPT ;  /* 0x000000ff0c00728c */ /* 0x008fc8000bf25070 */
[----:B------:R-:W-:-:S09]  /*0c00*/  UISETP.NE.AND.EX UP1, UPT, UR13, URZ, UPT, UP1 ;  /* 0x000000ff0d00728c */ /* 0x000fd2000bf25310 */
[----:B------:R-:W-:Y:S05]  /*0c10*/  BRA.U UP1, `(.L_x_5462) ;  /* 0x0000000101447547 */ /* 0x000fea000b800000 */
[--C-:B-----5:R-:W-:Y:S02]  /*0c20*/  HADD2.F32 R0, -RZ, R4.reuse.H0_H0 ;  /* 0x20000004ff007230 */ /* 0x120fe40000004100 */
[----:B0-----:R-:W-:Y:S02]  /*0c30*/  HADD2.F32 R2, -RZ, R4.H1_H1 ;  /* 0x30000004ff027230 */ /* 0x001fe40000004100 */
[----:B------:R-:W-:Y:S02]  /*0c40*/  HADD2.F32 R4, -RZ, R5.H1_H1 ;  /* 0x30000005ff047230 */ /* 0x000fe40000004100 */
[-C--:B------:R-:W-:Y:S01]  /*0c50*/  FMUL.FTZ R9, R0, R19.reuse ;  /* 0x0000001300097220 */ /* 0x080fe20000410000 */
[--C-:B------:R-:W-:Y:S02]  /*0c60*/  HADD2.F32 R72, -RZ, R6.reuse.H0_H0 ;  /* 0x20000006ff487230 */ /* 0x100fe40000004100 */
[----:B------:R-:W-:Y:S01]  /*0c70*/  FMUL.FTZ R2, R2, R19 ;  /* 0x0000001302027220 */ /* 0x000fe20000410000 */
[----:B------:R-:W-:-:S02]  /*0c80*/  HADD2.F32 R6, -RZ, R6.H1_H1 ;  /* 0x30000006ff067230 */ /* 0x000fc40000004100 */
[-C--:B------:R-:W-:Y:S01]  /*0c90*/  FMUL.FTZ R3, R4, R19.reuse ;  /* 0x0000001304037220 */ /* 0x080fe20000410000 */
[----:B------:R-:W-:Y:S02]  /*0ca0*/  HADD2.F32 R8, -RZ, R5.H0_H0 ;  /* 0x20000005ff087230 */ /* 0x000fe40000004100 */
[--C-:B------:R-:W-:Y:S02]  /*0cb0*/  HADD2.F32 R74, -RZ, R7.reuse.H0_H0 ;  /* 0x20000007ff4a7230 */ /* 0x100fe40000004100 */
[-C--:B------:R-:W-:Y:S01]  /*0cc0*/  FMUL.FTZ R4, R6, R19.reuse ;  /* 0x0000001306047220 */ /* 0x080fe20000410000 */
[----:B------:R-:W-:Y:S02]  /*0cd0*/  HADD2.F32 R80, -RZ, R7.H1_H1 ;  /* 0x30000007ff507230 */ /* 0x000fe40000004100 */
[-C--:B------:R-:W-:Y:S01]  /*0ce0*/  FMUL.FTZ R8, R8, R19.reuse ;  /* 0x0000001308087220 */ /* 0x080fe20000410000 */
[-C--:B------:R-:W-:Y:S01]  /*0cf0*/  FMUL.FTZ R7, R72, R19.reuse ;  /* 0x0000001348077220 */ /* 0x080fe20000410000 */
[-C--:B------:R-:W-:Y:S01]  /*0d00*/  FMUL.FTZ R6, R74, R19.reuse ;  /* 0x000000134a067220 */ /* 0x080fe20000410000 */
[----:B------:R-:W-:Y:S01]  /*0d10*/  FMUL.FTZ R5, R80, R19 ;  /* 0x0000001350057220 */ /* 0x000fe20000410000 */
[----:B------:R-:W-:Y:S06]  /*0d20*/  BRA `(.L_x_5461) ;  /* 0x0000000000507947 */ /* 0x000fec0003800000 */
.L_x_5462:
[--C-:B-----5:R-:W-:Y:S02]  /*0d30*/  HADD2.F32 R0, -RZ, R4.reuse.H0_H0 ;  /* 0x20000004ff007230 */ /* 0x120fe40000004100 */
[----:B0-----:R-:W-:Y:S02]  /*0d40*/  HADD2.F32 R2, -RZ, R4.H1_H1 ;  /* 0x30000004ff027230 */ /* 0x001fe40000004100 */
[--C-:B------:R-:W-:Y:S02]  /*0d50*/  HADD2.F32 R4, -RZ, R6.reuse.H0_H0 ;  /* 0x20000006ff047230 */ /* 0x100fe40000004100 */
[-C--:B------:R-:W-:Y:S01]  /*0d60*/  FMUL.FTZ R9, R0, R19.reuse ;  /* 0x0000001300097220 */ /* 0x080fe20000410000 */
[----:B------:R-:W-:Y:S02]  /*0d70*/  HADD2.F32 R22, -RZ, R6.H1_H1 ;  /* 0x30000006ff167230 */ /* 0x000fe40000004100 */
[----:B------:R-:W-:Y:S01]  /*0d80*/  FMUL.FTZ R2, R2, R19 ;  /* 0x0000001302027220 */ /* 0x000fe20000410000 */
[----:B------:R-:W-:-:S02]  /*0d90*/  HADD2.F32 R8, -RZ, R5.H0_H0 ;  /* 0x20000005ff087230 */ /* 0x000fc40000004100 */
[----:B------:R-:W-:Y:S02]  /*0da0*/  HADD2.F32 R20, -RZ, R5.H1_H1 ;  /* 0x30000005ff147230 */ /* 0x000fe40000004100 */
[--C-:B------:R-:W-:Y:S02]  /*0db0*/  HADD2.F32 R6, -RZ, R7.reuse.H0_H0 ;  /* 0x20000007ff067230 */ /* 0x100fe40000004100 */
[-C--:B------:R-:W-:Y:S01]  /*0dc0*/  FMUL.FTZ R8, R8, R19.reuse ;  /* 0x0000001308087220 */ /* 0x080fe20000410000 */
[----:B------:R-:W-:Y:S02]  /*0dd0*/  HADD2.F32 R72, -RZ, R7.H1_H1 ;  /* 0x30000007ff487230 */ /* 0x000fe40000004100 */
[-C--:B------:R-:W-:Y:S01]  /*0de0*/  FMUL.FTZ R7, R4, R19.reuse ;  /* 0x0000001304077220 */ /* 0x080fe20000410000 */
[-C--:B------:R-:W-:Y:S01]  /*0df0*/  FMUL.FTZ R4, R22, R19.reuse ;  /* 0x0000001316047220 */ /* 0x080fe20000410000 */
[-C--:B------:R-:W-:Y:S01]  /*0e00*/  FMUL.FTZ R6, R6, R19.reuse ;  /* 0x0000001306067220 */ /* 0x080fe20000410000 */
[-C--:B------:R-:W-:Y:S01]  /*0e10*/  FMUL.FTZ R3, R20, R19.reuse ;  /* 0x0000001314037220 */ /* 0x080fe20000410000 */
[----:B------:R-:W-:Y:S01]  /*0e20*/  FMUL.FTZ R5, R72, R19 ;  /* 0x0000001348057220 */ /* 0x000fe20000410000 */
[----:B------:R-:W-:-:S02]  /*0e30*/  F2FP.F16.F32.PACK_AB R20, R2, R9 ;  /* 0x000000090214723e */ /* 0x000fc400000000ff */
[----:B------:R-:W-:Y:S02]  /*0e40*/  F2FP.F16.F32.PACK_AB R22, R4, R7 ;  /* 0x000000070416723e */ /* 0x000fe400000000ff */
[----:B------:R-:W-:Y:S02]  /*0e50*/  F2FP.F16.F32.PACK_AB R23, R5, R6 ;  /* 0x000000060517723e */ /* 0x000fe400000000ff */
[----:B------:R-:W-:-:S07]  /*0e60*/  F2FP.F16.F32.PACK_AB R21, R3, R8 ;  /* 0x000000080315723e */ /* 0x000fce00000000ff */
.L_x_5461:
        /* <DEDUP_REMOVED lines=39> */
.L_x_5463:
[----:B---3--:R-:W-:-:S04]  /*10e0*/  UISETP.NE.U32.AND UP1, UPT, UR12, URZ, UPT ;  /* 0x000000ff0c00728c */ /* 0x008fc8000bf25070 */
[----:B------:R-:W-:-:S09]  /*10f0*/  UISETP.NE.AND.EX UP1, UPT, UR13, URZ, UPT, UP1 ;  /* 0x000000ff0d00728c */ /* 0x000fd2000bf25310 */
[----:B------:R-:W-:Y:S05]  /*1100*/  BRA.U UP1, `(.L_x_5465) ;  /* 0x0000000101447547 */ /* 0x000fea000b800000 */
[----:B0----5:R-:W-:Y:S02]  /*1110*/  HADD2.F32 R80, -RZ, R72.H0_H0 ;  /* 0x20000048ff507230 */ /* 0x021fe40000004100 */
[--C-:B------:R-:W-:Y:S02]  /*1120*/  HADD2.F32 R82, -RZ, R73.reuse.H1_H1 ;  /* 0x30000049ff527230 */ /* 0x100fe40000004100 */
        /* <DEDUP_REMOVED lines=15> */
.L_x_5465:
[----:B0----5:R-:W-:Y:S02]  /*1220*/  HADD2.F32 R20, -RZ, R72.H0_H0 ;  /* 0x20000048ff147230 */ /* 0x021fe40000004100 */
[----:B------:R-:W-:Y:S02]  /*1230*/  HADD2.F32 R80, -RZ, R74.H0_H0 ;  /* 0x2000004aff507230 */ /* 0x000fe40000004100 */
        /* <DEDUP_REMOVED lines=10> */
[----:B------:R-:W-:Y:S02]  /*12e0*/  HADD2.F32 R84, -RZ, R75.H0_H0 ;  /* 0x2000004bff547230 */ /* 0x000fe40000004100 */
[----:B------:R-:W-:Y:S01]  /*12f0*/  FMUL.FTZ R81, R22, R19 ;  /* 0x0000001316517220 */ /* 0x000fe20000410000 */
[----:B------:R-:W-:Y:S01]  /*1300*/  F2FP.F16.F32.PACK_AB R20, R80, R87 ;  /* 0x000000575014723e */ /* 0x000fe200000000ff */
[-C--:B------:R-:W-:Y:S01]  /*1310*/  FMUL.FTZ R82, R74, R19.reuse ;  /* 0x000000134a527220 */ /* 0x080fe20000410000 */
[----:B------:R-:W-:-:S02]  /*1320*/  FMUL.FTZ R84, R84, R19 ;  /* 0x0000001354547220 */ /* 0x000fc40000410000 */
[----:B------:R-:W-:Y:S02]  /*1330*/  F2FP.F16.F32.PACK_AB R21, R81, R86 ;  /* 0x000000565115723e */ /* 0x000fe400000000ff */
[----:B------:R-:W-:Y:S02]  /*1340*/  F2FP.F16.F32.PACK_AB R22, R82, R85 ;  /* 0x000000555216723e */ /* 0x000fe400000000ff */
[----:B------:R-:W-:-:S07]  /*1350*/  F2FP.F16.F32.PACK_AB R23, R83, R84 ;  /* 0x000000545317723e */ /* 0x000fce00000000ff */
.L_x_5464:
        /* <DEDUP_REMOVED lines=39> */
.L_x_5466:
[----:B---3--:R-:W-:-:S04]  /*15d0*/  UISETP.NE.U32.AND UP1, UPT, UR12, URZ, UPT ;  /* 0x000000ff0c00728c */ /* 0x008fc8000bf25070 */
[----:B------:R-:W-:-:S09]  /*15e0*/  UISETP.NE.AND.EX UP1, UPT, UR13, URZ, UPT, UP1 ;  /* 0x000000ff0d00728c */ /* 0x000fd2000bf25310 */
[----:B------:R-:W-:Y:S05]  /*15f0*/  BRA.U UP1, `(.L_x_5468) ;  /* 0x0000000101447547 */ /* 0x000fea000b800000 */
[----:B-----5:R-:W-:Y:S02]  /*1600*/  HADD2.F32 R96, -RZ, R72.H0_H0 ;  /* 0x20000048ff607230 */ /* 0x020fe40000004100 */
[----:B------:R-:W-:Y:S02]  /*1610*/  HADD2.F32 R94, -RZ, R74.H0_H0 ;  /* 0x2000004aff5e7230 */ /* 0x000fe40000004100 */
[----:B------:R-:W-:Y:S02]  /*1620*/  HADD2.F32 R92, -RZ, R75.H0_H0 ;  /* 0x2000004bff5c7230 */ /* 0x000fe40000004100 */
[-C--:B------:R-:W-:Y:S01]  /*1630*/  FMUL.FTZ R96, R96, R19.reuse ;  /* 0x0000001360607220 */ /* 0x080fe20000410000 */
[----:B------:R-:W-:Y:S02]  /*1640*/  HADD2.F32 R72, -RZ, R72.H1_H1 ;  /* 0x30000048ff487230 */ /* 0x000fe40000004100 */
[----:B------:R-:W-:Y:S01]  /*1650*/  FMUL.FTZ R94, R94, R19 ;  /* 0x000000135e5e7220 */ /* 0x000fe20000410000 */
[----:B0-----:R-:W-:-:S02]  /*1660*/  HADD2.F32 R88, -RZ, R73.H0_H0 ;  /* 0x20000049ff587230 */ /* 0x001fc40000004100 */
[-C--:B------:R-:W-:Y:S01]  /*1670*/  FMUL.FTZ R93, R92, R19.reuse ;  /* 0x000000135c5d7220 */ /* 0x080fe20000410000 */
[----:B------:R-:W-:Y:S02]  /*1680*/  HADD2.F32 R90, -RZ, R73.H1_H1 ;  /* 0x30000049ff5a7230 */ /* 0x000fe40000004100 */
        /* <DEDUP_REMOVED lines=8> */
.L_x_5468:
[----:B-----5:R-:W-:Y:S02]  /*1710*/  HADD2.F32 R96, -RZ, R72.H0_H0 ;  /* 0x20000048ff607230 */ /* 0x020fe40000004100 */
[----:B------:R-:W-:Y:S02]  /*1720*/  HADD2.F32 R94, -RZ, R74.H0_H0 ;  /* 0x2000004aff5e7230 */ /* 0x000fe40000004100 */
[----:B------:R-:W-:Y:S02]  /*1730*/  HADD2.F32 R72, -RZ, R72.H1_H1 ;  /* 0x30000048ff487230 */ /* 0x000fe40000004100 */
[-C--:B------:R-:W-:Y:S01]  /*1740*/  FMUL.FTZ R96, R96, R19.reuse ;  /* 0x0000001360607220 */ /* 0x080fe20000410000 */
[--C-:B0-----:R-:W-:Y:S02]  /*1750*/  HADD2.F32 R20, -RZ, R73.reuse.H0_H0 ;  /* 0x20000049ff147230 */ /* 0x101fe40000004100 */
        /* <DEDUP_REMOVED lines=9> */
[----:B------:R-:W-:Y:S01]  /*17f0*/  F2FP.F16.F32.PACK_AB R20, R89, R96 ;  /* 0x000000605914723e */ /* 0x000fe200000000ff */
[----:B------:R-:W-:Y:S01]  /*1800*/  FMUL.FTZ R93, R22, R19 ;  /* 0x00000013165d7220 */ /* 0x000fe20000410000 */
[----:B------:R-:W-:Y:S01]  /*1810*/  F2FP.F16.F32.PACK_AB R21, R90, R95 ;  /* 0x0000005f5a15723e */ /* 0x000fe200000000ff */
[----:B------:R-:W-:Y:S01]  /*1820*/  FMUL.FTZ R92, R92, R19 ;  /* 0x000000135c5c7220 */ /* 0x000fe20000410000 */
[----:B------:R-:W-:-:S04]  /*1830*/  F2FP.F16.F32.PACK_AB R22, R91, R94 ;  /* 0x0000005e5b16723e */ /* 0x000fc800000000ff */
[----:B------:R-:W-:-:S07]  /*1840*/  F2FP.F16.F32.PACK_AB R23, R92, R93 ;  /* 0x0000005d5c17723e */ /* 0x000fce00000000ff */
.L_x_5467:
        /* <DEDUP_REMOVED lines=39> */
.L_x_5469:
[----:B---3--:R-:W-:-:S04]  /*1ac0*/  UISETP.NE.U32.AND UP1, UPT, UR12, URZ, UPT ;  /* 0x000000ff0c00728c */ /* 0x008fc8000bf25070 */
[----:B------:R-:W-:-:S09]  /*1ad0*/  UISETP.NE.AND.EX UP1, UPT, UR13, URZ, UPT, UP1 ;  /* 0x000000ff0d00728c */ /* 0x000fd2000bf25310 */
[----:B------:R-:W-:Y:S05]  /*1ae0*/  BRA.U UP1, `(.L_x_5471) ;  /* 0x0000000101447547 */ /* 0x000fea000b800000 */
[--C-:B0----5:R-:W-:Y:S02]  /*1af0*/  HADD2.F32 R98, -RZ, R73.reuse.H0_H0 ;  /* 0x20000049ff627230 */ /* 0x121fe40000004100 */
        /* <DEDUP_REMOVED lines=16> */
.L_x_5471:
        /* <DEDUP_REMOVED lines=20> */
.L_x_5470:
        /* <DEDUP_REMOVED lines=19> */
[--C-:B------:R-:W-:Y:S02]  /*1e70*/  HADD2.F32 R109, -RZ, R23.reuse.H0_H0 ;  /* 0x20000017ff6d7230 */ /* 0x100fe40000004100 */
[----:B------:R-:W-:Y:S02]  /*1e80*/  HADD2.F32 R113, -RZ, R23.H1_H1 ;  /* 0x30000017ff717230 */ /* 0x000fe40000004100 */
[----:B------:R-:W-:Y:S01]  /*1e90*/  FFMA.FTZ R75, R108, R19, R75 ;  /* 0x000000136c4b7223 */ /* 0x000fe2000001004b */
[----:B------:R-:W-:-:S02]  /*1ea0*/  HADD2.F32 R73, -RZ, R21.H0_H0 ;  /* 0x20000015ff497230 */ /* 0x000fc40000004100 */
[-C--:B------:R-:W-:Y:S01]  /*1eb0*/  FFMA.FTZ R106, R106, R19.reuse, R109 ;  /* 0x000000136a6a7223 */ /* 0x080fe2000001006d */
[----:B------:R-:W-:Y:S02]  /*1ec0*/  HADD2.F32 R107, -RZ, R22.H0_H0 ;  /* 0x20000016ff6b7230 */ /* 0x000fe40000004100 */
[-C--:B------:R-:W-:Y:S01]  /*1ed0*/  FFMA.FTZ R109, R118, R19.reuse, R113 ;  /* 0x00000013766d7223 */ /* 0x080fe20000010071 */
[----:B------:R-:W-:Y:S02]  /*1ee0*/  HADD2.F32 R23, -RZ, R20.H1_H1 ;  /* 0x30000014ff177230 */ /* 0x000fe40000004100 */
[-C--:B------:R-:W-:Y:S01]  /*1ef0*/  FFMA.FTZ R74, R110, R19.reuse, R73 ;  /* 0x000000136e4a7223 */ /* 0x080fe20000010049 */
[----:B------:R-:W-:Y:S02]  /*1f00*/  HADD2.F32 R21, -RZ, R21.H1_H1 ;  /* 0x30000015ff157230 */ /* 0x000fe40000004100 */
[----:B------:R-:W-:Y:S01]  /*1f10*/  FFMA.FTZ R108, R114, R19, R107 ;  /* 0x00000013726c7223 */ /* 0x000fe2000001006b */
[----:B------:R-:W-:-:S02]  /*1f20*/  HADD2.F32 R111, -RZ, R22.H1_H1 ;  /* 0x30000016ff6f7230 */ /* 0x000fc40000004100 */
[-C--:B------:R-:W-:Y:S01]  /*1f30*/  FFMA.FTZ R72, R72, R19.reuse, R23 ;  /* 0x0000001348487223 */ /* 0x080fe20000010017 */
[----:B------:R-:W-:Y:S01]  /*1f40*/  F2FP.F16.F32.PACK_AB R23, R109, R106 ;  /* 0x0000006a6d17723e */ /* 0x000fe200000000ff */
[-C--:B------:R-:W-:Y:S01]  /*1f50*/  FFMA.FTZ R107, R112, R19.reuse, R21 ;  /* 0x00000013706b7223 */ /* 0x080fe20000010015 */
[----:B------:R-:W-:Y:S02]  /*1f60*/  FFMA.FTZ R73, R116, R19, R111 ;  /* 0x0000001374497223 */ /* 0x000fe4000001006f */
[----:B------:R-:W-:Y:S02]  /*1f70*/  F2FP.F16.F32.PACK_AB R20, R72, R75 ;  /* 0x0000004b4814723e */ /* 0x000fe400000000ff */
[----:B------:R-:W-:Y:S02]  /*1f80*/  F2FP.F16.F32.PACK_AB R21, R107, R74 ;  /* 0x0000004a6b15723e */ /* 0x000fe400000000ff */
[----:B------:R-:W-:Y:S01]  /*1f90*/  F2FP.F16.F32.PACK_AB R22, R73, R108 ;  /* 0x0000006c4916723e */ /* 0x000fe200000000ff */
[----:B------:R-:W-:Y:S06]  /*1fa0*/  BRA `(.L_x_5473) ;  /* 0x0000000000a07947 */ /* 0x000fec0003800000 */
.L_x_5472:
[----:B---3--:R-:W-:-:S04]  /*1fb0*/  UISETP.NE.U32.AND UP0, UPT, UR12, URZ, UPT ;  /* 0x000000ff0c00728c */ /* 0x008fc8000bf05070 */
[----:B------:R-:W-:-:S09]  /*1fc0*/  UISETP.NE.AND.EX UP0, UPT, UR13, URZ, UPT, UP0 ;  /* 0x000000ff0d00728c */ /* 0x000fd2000bf05300 */
[----:B------:R-:W-:Y:S05]  /*1fd0*/  BRA.U UP0, `(.L_x_5474) ;  /* 0x0000000100447547 */ /* 0x000fea000b800000 */
[--C-:B0----5:R-:W-:Y:S02]  /*1fe0*/  HADD2.F32 R108, -RZ, R72.reuse.H0_H0 ;  /* 0x20000048ff6c7230 */ /* 0x121fe40000004100 */
        /* <DEDUP_REMOVED lines=10> */
[----:B------:R-:W-:Y:S02]  /*2090*/  HADD2.F32 R116, -RZ, R74.H1_H1 ;  /* 0x3000004aff747230 */ /* 0x000fe40000004100 */
[-C--:B------:R-:W-:Y:S01]  /*20a0*/  FMUL.FTZ R74, R110, R19.reuse ;  /* 0x000000136e4a7220 */ /* 0x080fe20000410000 */
[-C--:B------:R-:W-:Y:S01]  /*20b0*/  FMUL.FTZ R107, R112, R19.reuse ;  /* 0x00000013706b7220 */ /* 0x080fe20000410000 */
[-C--:B------:R-:W-:Y:S01]  /*20c0*/  FMUL.FTZ R108, R114, R19.reuse ;  /* 0x00000013726c7220 */ /* 0x080fe20000410000 */
[----:B------:R-:W-:Y:S01]  /*20d0*/  FMUL.FTZ R73, R116, R19 ;  /* 0x0000001374497220 */ /* 0x000fe20000410000 */
[----:B------:R-:W-:Y:S06]  /*20e0*/  BRA `(.L_x_5473) ;  /* 0x0000000000507947 */ /* 0x000fec0003800000 */
.L_x_5474:
        /* <DEDUP_REMOVED lines=15> */
[----:B------:R-:W-:Y:S01]  /*21e0*/  F2FP.F16.F32.PACK_AB R23, R109, R106 ;  /* 0x0000006a6d17723e */ /* 0x000fe200000000ff */
[----:B------:R-:W-:Y:S01]  /*21f0*/  FMUL.FTZ R73, R112, R19 ;  /* 0x0000001370497220 */ /* 0x000fe20000410000 */
[----:B------:R-:W-:-:S02]  /*2200*/  F2FP.F16.F32.PACK_AB R20, R72, R75 ;  /* 0x0000004b4814723e */ /* 0x000fc400000000ff */
[----:B------:R-:W-:Y:S02]  /*2210*/  F2FP.F16.F32.PACK_AB R21, R107, R74 ;  /* 0x0000004a6b15723e */ /* 0x000fe400000000ff */
[----:B------:R-:W-:-:S07]  /*2220*/  F2FP.F16.F32.PACK_AB R22, R73, R108 ;  /* 0x0000006c4916723e */ /* 0x000fce00000000ff */
.L_x_5473:
[----:B------:R-:W-:Y:S01]  /*2230*/  FADD.FTZ R110, RZ, R18 ;  /* 0x00000012ff6e7221 */ /* 0x000fe20000010000 */
[----:B------:R-:W-:Y:S01]  /*2240*/  UMOV UR9, 0xffffffff ;  /* 0xffffffff00097882 */ /* 0x000fe20000000000 */
[----:B------:R-:W-:Y:S02]  /*2250*/  LOP3.LUT P2, RZ, R77, 0x1f, RZ, 0xc0, !PT ;  /* 0x0000001f4dff7812 */ /* 0x000fe4000784c0ff */
        /* <DEDUP_REMOVED lines=33> */
[----:B------:R-:W-:Y:S02]  /*2470*/  FADD.FTZ R19, R110, R101 ;  /* 0x000000656e137221 */ /* 0x000fe40000010000 */
[----:B------:R-:W0:Y:S02]  /*2480*/  @P0 LDC.64 R110, c[0x0][0x3a8] ;  /* 0x0000ea00ff6e0b82 */ /* 0x000e240000000a00 */
        /* <DEDUP_REMOVED lines=133> */
.L_x_5488:
[----:B------:R-:W-:Y:S01]  /*2ce0*/  FMUL.FTZ R77, R19, R19 ;  /* 0x00000013134d7220 */ /* 0x000fe20000410000 */
[----:B------:R-:W-:Y:S01]  /*2cf0*/  ISETP.NE.AND P3, PT, RZ, UR5, PT ;  /* 0x00000005ff007c0c */ /* 0x000fe2000bf65270 */
[----:B01----:R-:W-:Y:S01]  /*2d00*/  FADD.FTZ R113, R113, R116 ;  /* 0x0000007471717221 */ /* 0x003fe20000010000 */
[----:B------:R-:W-:Y:S02]  /*2d10*/  HADD2.F32 R115, -RZ, R44.H0_H0 ;  /* 0x2000002cff737230 */ /* 0x000fe40000004100 */
[----:B------:R-:W-:Y:S01]  /*2d20*/  FSEL R77, R77, RZ, P3 ;  /* 0x000000ff4d4d7208 */ /* 0x000fe20001800000 */
[----:B------:R-:W-:Y:S01]  /*2d30*/  FFMA.FTZ R110, R113, R110, UR8 ;  /* 0x00000008716e7e23 */ /* 0x000fe2000801006e */
[--C-:B------:R-:W-:Y:S02]  /*2d40*/  HADD2.F32 R113, -RZ, R68.reuse.H0_H0 ;  /* 0x20000044ff717230 */ /* 0x100fe40000004100 */
[----:B------:R-:W-:Y:S02]  /*2d50*/  HADD2.F32 R112, -RZ, R68.H1_H1 ;  /* 0x30000044ff707230 */ /* 0x000fe40000004100 */
[----:B------:R-:W-:Y:S01]  /*2d60*/  FADD.FTZ R110, R110, R77 ;  /* 0x0000004d6e6e7221 */ /* 0x000fe20000010000 */
[----:B------:R-:W-:Y:S01]  /*2d70*/  FSEL R77, R19, RZ, !P3 ;  /* 0x000000ff134d7208 */ /* 0x000fe20005800000 */
[----:B------:R-:W-:-:S02]  /*2d80*/  HADD2.F32 R114, -RZ, R44.H1_H1 ;  /* 0x3000002cff727230 */ /* 0x000fc40000004100 */
[--C-:B------:R-:W-:Y:S02]  /*2d90*/  HADD2.F32 R116, -RZ, R69.reuse.H0_H0 ;  /* 0x20000045ff747230 */ /* 0x100fe40000004100 */
        /* <DEDUP_REMOVED lines=17> */
[C---:B0-----:R-:W-:Y:S01]  /*2eb0*/  FMUL.FTZ R18, R110.reuse, R111 ;  /* 0x0000006f6e127220 */ /* 0x041fe20000410000 */
[----:B------:R-:W-:Y:S01]  /*2ec0*/  FADD.FTZ R111, -R77, R12 ;  /* 0x0000000c4d6f7221 */ /* 0x000fe20000010100 */
[C---:B------:R-:W-:Y:S01]  /*2ed0*/  FMUL.FTZ R11, R110.reuse, R11 ;  /* 0x0000000b6e0b7220 */ /* 0x040fe20000410000 */
[----:B------:R-:W-:Y:S01]  /*2ee0*/  FMUL.FTZ R17, R110, R17 ;  /* 0x000000116e117220 */ /* 0x000fe20000410000 */
[----:B------:R-:W-:Y:S01]  /*2ef0*/  FFMA.FTZ R18, R18, R113, R115 ;  /* 0x0000007112127223 */ /* 0x000fe20000010073 */
[----:B------:R-:W-:-:S02]  /*2f00*/  HADD2.F32 R113, -RZ, R69.H1_H1 ;  /* 0x30000045ff717230 */ /* 0x000fc40000004100 */
[----:B------:R-:W-:Y:S01]  /*2f10*/  FMUL.FTZ R12, R110, R111 ;  /* 0x0000006f6e0c7220 */ /* 0x000fe20000410000 */
[--C-:B------:R-:W-:Y:S02]  /*2f20*/  HADD2.F32 R115, -RZ, R45.reuse.H1_H1 ;  /* 0x3000002dff737230 */ /* 0x100fe40000004100 */
[----:B------:R-:W-:Y:S01]  /*2f30*/  FFMA.FTZ R11, R11, R112, R114 ;  /* 0x000000700b0b7223 */ /* 0x000fe20000010072 */
[----:B------:R-:W-:Y:S02]  /*2f40*/  HADD2.F32 R112, -RZ, R45.H0_H0 ;  /* 0x2000002dff707230 */ /* 0x000fe40000004100 */
[----:B------:R-:W-:Y:S01]  /*2f50*/  FADD.FTZ R111, -R77, R16 ;  /* 0x000000104d6f7221 */ /* 0x000fe20000010100 */
[----:B------:R-:W-:Y:S02]  /*2f60*/  HADD2.F32 R114, -RZ, R46.H1_H1 ;  /* 0x3000002eff727230 */ /* 0x000fe40000004100 */
[----:B------:R-:W-:Y:S01]  /*2f70*/  FFMA.FTZ R12, R12, R113, R115 ;  /* 0x000000710c0c7223 */ /* 0x000fe20000010073 */
[----:B------:R-:W-:-:S02]  /*2f80*/  HADD2.F32 R113, -RZ, R70.H0_H0 ;  /* 0x20000046ff717230 */ /* 0x000fc40000004100 */
[C---:B------:R-:W-:Y:S01]  /*2f90*/  FMUL.FTZ R16, R110.reuse, R111 ;  /* 0x0000006f6e107220 */ /* 0x040fe20000410000 */
[----:B------:R-:W-:Y:S02]  /*2fa0*/  HADD2.F32 R115, -RZ, R46.H0_H0 ;  /* 0x2000002eff737230 */ /* 0x000fe40000004100 */
[----:B------:R-:W-:Y:S01]  /*2fb0*/  FFMA.FTZ R17, R17, R116, R112 ;  /* 0x0000007411117223 */ /* 0x000fe20000010070 */
[----:B------:R-:W-:Y:S02]  /*2fc0*/  HADD2.F32 R112, -RZ, R70.H1_H1 ;  /* 0x30000046ff707230 */ /* 0x000fe40000004100 */
[----:B------:R-:W-:Y:S01]  /*2fd0*/  FMUL.FTZ R13, R110, R13 ;  /* 0x0000000d6e0d7220 */ /* 0x000fe20000410000 */
[--C-:B------:R-:W-:Y:S02]  /*2fe0*/  HADD2.F32 R111, -RZ, R71.reuse.H0_H0 ;  /* 0x20000047ff6f7230 */ /* 0x100fe40000004100 */
[----:B------:R-:W-:Y:S01]  /*2ff0*/  FFMA.FTZ R16, R16, R113, R115 ;  /* 0x0000007110107223 */ /* 0x000fe20000010073 */
[----:B------:R-:W-:Y:S01]  /*3000*/  FADD.FTZ R115, -R77, R14 ;  /* 0x0000000e4d737221 */ /* 0x000fe20000010100 */
[----:B------:R-:W-:Y:S01]  /*3010*/  FFMA.FTZ R13, R13, R112, R114 ;  /* 0x000000700d0d7223 */ /* 0x000fe20000010072 */
[----:B------:R-:W-:-:S02]  /*3020*/  HADD2.F32 R112, -RZ, R71.H1_H1 ;  /* 0x30000047ff707230 */ /* 0x000fc40000004100 */
[C---:B------:R-:W-:Y:S01]  /*3030*/  FMUL.FTZ R14, R110.reuse, R15 ;  /* 0x0000000f6e0e7220 */ /* 0x040fe20000410000 */
[--C-:B------:R-:W-:Y:S02]  /*3040*/  HADD2.F32 R114, -RZ, R47.reuse.H1_H1 ;  /* 0x3000002fff727230 */ /* 0x100fe40000004100 */
[C---:B------:R-:W-:Y:S01]  /*3050*/  FMUL.FTZ R15, R110.reuse, R115 ;  /* 0x000000736e0f7220 */ /* 0x040fe20000410000 */
[----:B------:R-:W-:Y:S02]  /*3060*/  HADD2.F32 R113, -RZ, R47.H0_H0 ;  /* 0x2000002fff717230 */ /* 0x000fe40000004100 */
[----:B------:R-:W-:Y:S01]  /*3070*/  FMUL.FTZ R9, R110, R9 ;  /* 0x000000096e097220 */ /* 0x000fe20000410000 */
[----:B------:R-:W-:Y:S02]  /*3080*/  HADD2.F32 R115, -RZ, R40.H1_H1 ;  /* 0x30000028ff737230 */ /* 0x000fe40000004100 */
[----:B------:R-:W-:Y:S01]  /*3090*/  FFMA.FTZ R15, R15, R112, R114 ;  /* 0x000000700f0f7223 */ /* 0x000fe20000010072 */
[----:B------:R-:W-:-:S02]  /*30a0*/  HADD2.F32 R112, -RZ, R64.H0_H0 ;  /* 0x20000040ff707230 */ /* 0x000fc40000004100 */
[----:B------:R-:W-:Y:S01]  /*30b0*/  FFMA.FTZ R14, R14, R111, R113 ;  /* 0x0000006f0e0e7223 */ /* 0x000fe20000010071 */
[----:B------:R-:W-:Y:S02]  /*30c0*/  HADD2.F32 R114, -RZ, R40.H0_H0 ;  /* 0x20000028ff727230 */ /* 0x000fe40000004100 */
[----:B------:R-:W-:Y:S01]  /*30d0*/  FADD.FTZ R111, -R77, R2 ;  /* 0x000000024d6f7221 */ /* 0x000fe20000010100 */
[----:B------:R-:W-:Y:S02]  /*30e0*/  HADD2.F32 R113, -RZ, R64.H1_H1 ;  /* 0x30000040ff717230 */ /* 0x000fe40000004100 */
[C---:B------:R-:W-:Y:S01]  /*30f0*/  FMUL.FTZ R3, R110.reuse, R3 ;  /* 0x000000036e037220 */ /* 0x040fe20000410000 */
[C---:B------:R-:W-:Y:S01]  /*3100*/  FMUL.FTZ R7, R110.reuse, R7 ;  /* 0x000000076e077220 */ /* 0x040fe20000410000 */
[----:B------:R-:W-:Y:S01]  /*3110*/  FFMA.FTZ R9, R9, R112, R114 ;  /* 0x0000007009097223 */ /* 0x000fe20000010072 */
[----:B------:R-:W-:Y:S01]  /*3120*/  FMUL.FTZ R2, R110, R111 ;  /* 0x0000006f6e027220 */ /* 0x000fe20000410000 */
[----:B------:R-:W-:-:S02]  /*3130*/  HADD2.F32 R112, -RZ, R65.H1_H1 ;  /* 0x30000041ff707230 */ /* 0x000fc40000004100 */
[----:B------:R-:W-:Y:S01]  /*3140*/  FADD.FTZ R111, -R77, R8 ;  /* 0x000000084d6f7221 */ /* 0x000fe20000010100 */
[----:B------:R-:W-:Y:S02]  /*3150*/  HADD2.F32 R114, -RZ, R41.H1_H1 ;  /* 0x30000029ff727230 */ /* 0x000fe40000004100 */
[----:B------:R-:W-:Y:S01]  /*3160*/  FFMA.FTZ R2, R2, R113, R115 ;  /* 0x0000007102027223 */ /* 0x000fe20000010073 */
[----:B------:R-:W-:Y:S02]  /*3170*/  HADD2.F32 R113, -RZ, R65.H0_H0 ;  /* 0x20000041ff717230 */ /* 0x000fe40000004100 */
[----:B------:R-:W-:Y:S01]  /*3180*/  FMUL.FTZ R8, R110, R111 ;  /* 0x0000006f6e087220 */ /* 0x000fe20000410000 */
[----:B------:R-:W-:Y:S02]  /*3190*/  HADD2.F32 R115, -RZ, R41.H0_H0 ;  /* 0x20000029ff737230 */ /* 0x000fe40000004100 */
[----:B------:R-:W-:Y:S01]  /*31a0*/  FFMA.FTZ R3, R3, R112, R114 ;  /* 0x0000007003037223 */ /* 0x000fe20000010072 */
[----:B------:R-:W-:-:S02]  /*31b0*/  HADD2.F32 R112, -RZ, R66.H0_H0 ;  /* 0x20000042ff707230 */ /* 0x000fc40000004100 */
[----:B------:R-:W-:Y:S01]  /*31c0*/  FADD.FTZ R111, -R77, R4 ;  /* 0x000000044d6f7221 */ /* 0x000fe20000010100 */
[----:B------:R-:W-:Y:S02]  /*31d0*/  HADD2.F32 R114, -RZ, R42.H0_H0 ;  /* 0x2000002aff727230 */ /* 0x000fe40000004100 */
[----:B------:R-:W-:Y:S01]  /*31e0*/  FFMA.FTZ R8, R8, R113, R115 ;  /* 0x0000007108087223 */ /* 0x000fe20000010073 */
[----:B------:R-:W-:Y:S02]  /*31f0*/  HADD2.F32 R113, -RZ, R66.H1_H1 ;  /* 0x30000042ff717230 */ /* 0x000fe40000004100 */
[----:B------:R-:W-:Y:S01]  /*3200*/  FMUL.FTZ R4, R110, R111 ;  /* 0x0000006f6e047220 */ /* 0x000fe20000410000 */
[----:B------:R-:W-:Y:S02]  /*3210*/  HADD2.F32 R115, -RZ, R42.H1_H1 ;  /* 0x3000002aff737230 */ /* 0x000fe40000004100 */
[----:B------:R-:W-:Y:S01]  /*3220*/  FFMA.FTZ R111, R7, R112, R114 ;  /* 0x00000070076f7223 */ /* 0x000fe20000010072 */
[----:B------:R-:W-:-:S02]  /*3230*/  HADD2.F32 R114, -RZ, R67.H1_H1 ;  /* 0x30000043ff727230 */ /* 0x000fc40000004100 */
[----:B------:R-:W-:Y:S01]  /*3240*/  FMUL.FTZ R5, R110, R5 ;  /* 0x000000056e057220 */ /* 0x000fe20000410000 */
[----:B------:R-:W-:Y:S02]  /*3250*/  HADD2.F32 R116, -RZ, R43.H1_H1 ;  /* 0x3000002bff747230 */ /* 0x000fe40000004100 */
[----:B------:R-:W-:Y:S01]  /*3260*/  FADD.FTZ R7, -R77, R6 ;  /* 0x000000064d077221 */ /* 0x000fe20000010100 */
[----:B------:R-:W-:Y:S01]  /*3270*/  FFMA.FTZ R112, R4, R113, R115 ;  /* 0x0000007104707223 */ /* 0x000fe20000010073 */
[----:B------:R-:W-:Y:S02]  /*3280*/  HADD2.F32 R4, -RZ, R67.H0_H0 ;  /* 0x20000043ff047230 */ /* 0x000fe40000004100 */
[C---:B------:R-:W-:Y:S01]  /*3290*/  FMUL.FTZ R87, R110.reuse, R87 ;  /* 0x000000576e577220 */ /* 0x040fe20000410000 */
[----:B------:R-:W-:Y:S01]  /*32a0*/  FFMA.FTZ R114, R5, R114, R116 ;  /* 0x0000007205727223 */ /* 0x000fe20000010074 */
[----:B------:R-:W-:Y:S02]  /*32b0*/  HADD2.F32 R6, -RZ, R43.H0_H0 ;  /* 0x2000002bff067230 */ /* 0x000fe40000004100 */
[----:B------:R-:W-:Y:S01]  /*32c0*/  FADD.FTZ R5, -R77, R80 ;  /* 0x000000504d057221 */ /* 0x000fe20000010100 */
[----:B------:R-:W-:Y:S01]  /*32d0*/  FMUL.FTZ R7, R110, R7 ;  /* 0x000000076e077220 */ /* 0x000fe20000410000 */
[----:B------:R-:W-:-:S02]  /*32e0*/  HADD2.F32 R80, -RZ, R60.H1_H1 ;  /* 0x3000003cff507230 */ /* 0x000fc40000004100 */
[C---:B------:R-:W-:Y:S01]  /*32f0*/  FMUL.FTZ R81, R110.reuse, R81 ;  /* 0x000000516e517220 */ /* 0x040fe20000410000 */
[----:B------:R-:W-:Y:S02]  /*3300*/  HADD2.F32 R116, -RZ, R36.H1_H1 ;  /* 0x30000024ff747230 */ /* 0x000fe40000004100 */
[C---:B------:R-:W-:Y:S01]  /*3310*/  FMUL.FTZ R5, R110.reuse, R5 ;  /* 0x000000056e057220 */ /* 0x040fe20000410000 */
[----:B------:R-:W-:Y:S01]  /*3320*/  FFMA.FTZ R113, R7, R4, R6 ;  /* 0x0000000407717223 */ /* 0x000fe20000010006 */
[----:B------:R-:W-:Y:S02]  /*3330*/  HADD2.F32 R4, -RZ, R60.H0_H0 ;  /* 0x2000003cff047230 */ /* 0x000fe40000004100 */
[----:B------:R-:W-:Y:S01]  /*3340*/  FMUL.FTZ R85, R110, R85 ;  /* 0x000000556e557220 */ /* 0x000fe20000410000 */
[----:B------:R-:W-:Y:S02]  /*3350*/  HADD2.F32 R6, -RZ, R36.H0_H0 ;  /* 0x20000024ff067230 */ /* 0x000fe40000004100 */
[----:B------:R-:W-:Y:S01]  /*3360*/  FFMA.FTZ R80, R5, R80, R116 ;  /* 0x0000005005507223 */ /* 0x000fe20000010074 */
[----:B------:R-:W-:Y:S01]  /*3370*/  FADD.FTZ R5, -R77, R86 ;  /* 0x000000564d057221 */ /* 0x000fe20000010100 */
[----:B------:R-:W-:-:S02]  /*3380*/  HADD2.F32 R86, -RZ, R37.H0_H0 ;  /* 0x20000025ff567230 */ /* 0x000fc40000004100 */
[C---:B------:R-:W-:Y:S01]  /*3390*/  FMUL.FTZ R83, R110.reuse, R83 ;  /* 0x000000536e537220 */ /* 0x040fe20000410000 */
[----:B------:R-:W-:Y:S01]  /*33a0*/  FFMA.FTZ R87, R87, R4, R6 ;  /* 0x0000000457577223 */ /* 0x000fe20000010006 */
[--C-:B------:R-:W-:Y:S02]  /*33b0*/  HADD2.F32 R4, -RZ, R61.reuse.H0_H0 ;  /* 0x2000003dff047230 */ /* 0x100fe40000004100 */
[C---:B------:R-:W-:Y:S01]  /*33c0*/  FMUL.FTZ R5, R110.reuse, R5 ;  /* 0x000000056e057220 */ /* 0x040fe20000410000 */
[----:B------:R-:W-:Y:S02]  /*33d0*/  HADD2.F32 R6, -RZ, R61.H1_H1 ;  /* 0x3000003dff067230 */ /* 0x000fe40000004100 */
[----:B------:R-:W-:Y:S01]  /*33e0*/  FMUL.FTZ R89, R110, R89 ;  /* 0x000000596e597220 */ /* 0x000fe20000410000 */
[----:B------:R-:W-:Y:S02]  /*33f0*/  HADD2.F32 R116, -RZ, R37.H1_H1 ;  /* 0x30000025ff747230 */ /* 0x000fe40000004100 */
[----:B------:R-:W-:Y:S01]  /*3400*/  FFMA.FTZ R86, R5, R4, R86 ;  /* 0x0000000405567223 */ /* 0x000fe20000010056 */
[----:B------:R-:W-:Y:S01]  /*3410*/  FADD.FTZ R5, -R77, R82 ;  /* 0x000000524d057221 */ /* 0x000fe20000010100 */
[----:B------:R-:W-:-:S02]  /*3420*/  HADD2.F32 R82, -RZ, R62.H1_H1 ;  /* 0x3000003eff527230 */ /* 0x000fc40000004100 */
[C---:B------:R-:W-:Y:S01]  /*3430*/  FMUL.FTZ R95, R110.reuse, R95 ;  /* 0x0000005f6e5f7220 */ /* 0x040fe20000410000 */
[----:B------:R-:W-:Y:S01]  /*3440*/  FFMA.FTZ R81, R81, R6, R116 ;  /* 0x0000000651517223 */ /* 0x000fe20000010074 */
[----:B------:R-:W-:Y:S02]  /*3450*/  HADD2.F32 R116, -RZ, R38.H1_H1 ;  /* 0x30000026ff747230 */ /* 0x000fe40000004100 */
[----:B------:R-:W-:Y:S01]  /*3460*/  FMUL.FTZ R5, R110, R5 ;  /* 0x000000056e057220 */ /* 0x000fe20000410000 */
[----:B------:R-:W-:Y:S02]  /*3470*/  HADD2.F32 R4, -RZ, R62.H0_H0 ;  /* 0x2000003eff047230 */ /* 0x000fe40000004100 */
[----:B------:R-:W-:Y:S01]  /*3480*/  FADD.FTZ R93, -R77, R93 ;  /* 0x0000005d4d5d7221 */ /* 0x000fe20000010100 */
[----:B------:R-:W-:Y:S02]  /*3490*/  HADD2.F32 R6, -RZ, R38.H0_H0 ;  /* 0x20000026ff067230 */ /* 0x000fe40000004100 */
[----:B------:R-:W-:Y:S01]  /*34a0*/  FFMA.FTZ R82, R5, R82, R116 ;  /* 0x0000005205527223 */ /* 0x000fe20000010074 */
[----:B------:R-:W-:Y:S01]  /*34b0*/  FADD.FTZ R5, -R77, R84 ;  /* 0x000000544d057221 */ /* 0x000fe20000010100 */
[----:B------:R-:W-:-:S02]  /*34c0*/  HADD2.F32 R84, -RZ, R39.H0_H0 ;  /* 0x20000027ff547230 */ /* 0x000fc40000004100 */
[C---:B------:R-:W-:Y:S01]  /*34d0*/  FMUL.FTZ R91, R110.reuse, R91 ;  /* 0x0000005b6e5b7220 */ /* 0x040fe20000410000 */
[----:B------:R-:W-:Y:S01]  /*34e0*/  FFMA.FTZ R85, R85, R4, R6 ;  /* 0x0000000455557223 */ /* 0x000fe20000010006 */
[--C-:B------:R-:W-:Y:S02]  /*34f0*/  HADD2.F32 R4, -RZ, R63.reuse.H0_H0 ;  /* 0x2000003fff047230 */ /* 0x100fe40000004100 */
[----:B------:R-:W-:Y:S01]  /*3500*/  FMUL.FTZ R5, R110, R5 ;  /* 0x000000056e057220 */ /* 0x000fe20000410000 */
[----:B------:R-:W-:Y:S02]  /*3510*/  HADD2.F32 R6, -RZ, R63.H1_H1 ;  /* 0x3000003fff067230 */ /* 0x000fe40000004100 */
[----:B------:R-:W-:Y:S01]  /*3520*/  FADD.FTZ R115, -R77, R92 ;  /* 0x0000005c4d737221 */ /* 0x000fe20000010100 */
[----:B------:R-:W-:Y:S02]  /*3530*/  HADD2.F32 R116, -RZ, R39.H1_H1 ;  /* 0x30000027ff747230 */ /* 0x000fe40000004100 */
[----:B------:R-:W-:Y:S01]  /*3540*/  FFMA.FTZ R84, R5, R4, R84 ;  /* 0x0000000405547223 */ /* 0x000fe20000010054 */
[----:B------:R-:W-:Y:S01]  /*3550*/  FADD.FTZ R5, -R77, R96 ;  /* 0x000000604d057221 */ /* 0x000fe20000010100 */
[----:B------:R-:W-:-:S02]  /*3560*/  HADD2.F32 R4, -RZ, R56.H0_H0 ;  /* 0x20000038ff047230 */ /* 0x000fc40000004100 */
[C---:B------:R-:W-:Y:S01]  /*3570*/  FMUL.FTZ R92, R110.reuse, R93 ;  /* 0x0000005d6e5c7220 */ /* 0x040fe20000410000 */
[----:B------:R-:W-:Y:S02]  /*3580*/  HADD2.F32 R96, -RZ, R32.H0_H0 ;  /* 0x20000020ff607230 */ /* 0x000fe40000004100 */
[C---:B------:R-:W-:Y:S01]  /*3590*/  FMUL.FTZ R5, R110.reuse, R5 ;  /* 0x000000056e057220 */ /* 0x040fe20000410000 */
[----:B------:R-:W-:Y:S01]  /*35a0*/  FFMA.FTZ R83, R83, R6, R116 ;  /* 0x0000000653537223 */ /* 0x000fe20000010074 */
[----:B------:R-:W-:Y:S02]  /*35b0*/  HADD2.F32 R6, -RZ, R56.H1_H1 ;  /* 0x30000038ff067230 */ /* 0x000fe40000004100 */
[----:B------:R-:W-:Y:S01]  /*35c0*/  FMUL.FTZ R93, R110, R115 ;  /* 0x000000736e5d7220 */ /* 0x000fe20000410000 */
[----:B------:R-:W-:Y:S02]  /*35d0*/  HADD2.F32 R116, -RZ, R32.H1_H1 ;  /* 0x30000020ff747230 */ /* 0x000fe40000004100 */
[----:B------:R-:W-:Y:S01]  /*35e0*/  FFMA.FTZ R96, R5, R4, R96 ;  /* 0x0000000405607223 */ /* 0x000fe20000010060 */
[----:B------:R-:W-:Y:S01]  /*35f0*/  FADD.FTZ R5, -R77, R90 ;  /* 0x0000005a4d057221 */ /* 0x000fe20000010100 */
[----:B------:R-:W-:-:S02]  /*3600*/  HADD2.F32 R90, -RZ, R57.H1_H1 ;  /* 0x30000039ff5a7230 */ /* 0x000fc40000004100 */
[----:B------:R-:W-:Y:S01]  /*3610*/  FADD.FTZ R97, -R77, R97 ;  /* 0x000000614d617221 */ /* 0x000fe20000010100 */
[----:B------:R-:W-:Y:S01]  /*3620*/  FFMA.FTZ R89, R89, R6, R116 ;  /* 0x0000000659597223 */ /* 0x000fe20000010074 */
[----:B------:R-:W-:Y:S02]  /*3630*/  HADD2.F32 R116, -RZ, R33.H1_H1 ;  /* 0x30000021ff747230 */ /* 0x000fe40000004100 */
[C---:B------:R-:W-:Y:S01]  /*3640*/  FMUL.FTZ R5, R110.reuse, R5 ;  /* 0x000000056e057220 */ /* 0x040fe20000410000 */
[----:B------:R-:W-:Y:S02]  /*3650*/  HADD2.F32 R4, -RZ, R57.H0_H0 ;  /* 0x20000039ff047230 */ /* 0x000fe40000004100 */
[----:B------:R-:W-:Y:S01]  /*3660*/  FMUL.FTZ R97, R110, R97 ;  /* 0x000000616e617220 */ /* 0x000fe20000410000 */
[----:B------:R-:W-:Y:S02]  /*3670*/  HADD2.F32 R6, -RZ, R33.H0_H0 ;  /* 0x20000021ff067230 */ /* 0x000fe40000004100 */
[----:B------:R-:W-:Y:S01]  /*3680*/  FFMA.FTZ R90, R5, R90, R116 ;  /* 0x0000005a055a7223 */ /* 0x000fe20000010074 */
[----:B------:R-:W-:Y:S01]  /*3690*/  FADD.FTZ R5, -R77, R94 ;  /* 0x0000005e4d057221 */ /* 0x000fe20000010100 */
[----:B------:R-:W-:-:S02]  /*36a0*/  HADD2.F32 R94, -RZ, R34.H0_H0 ;  /* 0x20000022ff5e7230 */ /* 0x000fc40000004100 */
[----:B------:R-:W-:Y:S01]  /*36b0*/  FADD.FTZ R101, -R77, R101 ;  /* 0x000000654d657221 */ /* 0x000fe20000010100 */
[----:B------:R-:W-:Y:S01]  /*36c0*/  FFMA.FTZ R95, R95, R4, R6 ;  /* 0x000000045f5f7223 */ /* 0x000fe20000010006 */
[--C-:B------:R-:W-:Y:S02]  /*36d0*/  HADD2.F32 R4, -RZ, R58.reuse.H0_H0 ;  /* 0x2000003aff047230 */ /* 0x100fe40000004100 */
[C---:B------:R-:W-:Y:S01]  /*36e0*/  FMUL.FTZ R5, R110.reuse, R5 ;  /* 0x000000056e057220 */ /* 0x040fe20000410000 */
[----:B------:R-:W-:Y:S02]  /*36f0*/  HADD2.F32 R6, -RZ, R58.H1_H1 ;  /* 0x3000003aff067230 */ /* 0x000fe40000004100 */
[----:B------:R-:W-:Y:S01]  /*3700*/  FMUL.FTZ R101, R110, R101 ;  /* 0x000000656e657220 */ /* 0x000fe20000410000 */
[----:B------:R-:W-:Y:S02]  /*3710*/  HADD2.F32 R116, -RZ, R34.H1_H1 ;  /* 0x30000022ff747230 */ /* 0x000fe40000004100 */
        /* <DEDUP_REMOVED lines=43> */
[----:B------:R-:W-:Y:S02]  /*39d0*/  HADD2.F32 R6, -RZ, R31.H0_H0 ;  /* 0x2000001fff067230 */ /* 0x000fe40000004100 */
        /* <DEDUP_REMOVED lines=9> */
[----:B------:R-:W-:Y:S01]  /*3a70*/  HADD2.F32 R116, -RZ, R24.H0_H0 ;  /* 0x20000018ff747230 */ /* 0x000fe20000004100 */
[----:B------:R-:W0:Y:S01]  /*3a80*/  @!P2 LDC.64 R4, c[0x0][0x3c0] ;  /* 0x0000f000ff04ab82 */ /* 0x000e220000000a00 */
[----:B------:R-:W-:Y:S01]  /*3a90*/  FMUL.FTZ R107, R110, R107 ;  /* 0x0000006b6e6b7220 */ /* 0x000fe20000410000 */
[----:B------:R-:W-:Y:S01]  /*3aa0*/  FADD.FTZ R115, -R77, R108 ;  /* 0x0000006c4d737221 */ /* 0x000fe20000010100 */
[----:B------:R-:W-:Y:S02]  /*3ab0*/  HADD2.F32 R108, -RZ, R50.H0_H0 ;  /* 0x20000032ff6c7230 */ /* 0x000fe40000004100 */
[----:B------:R-:W-:Y:S01]  /*3ac0*/  FFMA.FTZ R72, R75, R6, R116 ;  /* 0x000000064b487223 */ /* 0x000fe20000010074 */
[----:B------:R-:W-:-:S02]  /*3ad0*/  HADD2.F32 R6, -RZ, R48.H1_H1 ;  /* 0x30000030ff067230 */ /* 0x000fc40000004100 */
[----:B------:R-:W-:Y:S01]  /*3ae0*/  FMUL.FTZ R115, R110, R115 ;  /* 0x000000736e737220 */ /* 0x000fe20000410000 */
[----:B------:R-:W-:Y:S01]  /*3af0*/  HADD2.F32 R116, -RZ, R24.H1_H1 ;  /* 0x30000018ff747230 */ /* 0x000fe20000004100 */
[----:B------:R-:W-:Y:S02]  /*3b00*/  F2FP.F16.F32.PACK_AB R83, R83, R84 ;  /* 0x000000545353723e */ /* 0x000fe400000000ff */
[----:B------:R-:W-:Y:S02]  /*3b10*/  F2FP.F16.F32.PACK_AB R82, R82, R85 ;  /* 0x000000555252723e */ /* 0x000fe400000000ff */
[----:B------:R-:W-:Y:S01]  /*3b20*/  FFMA.FTZ R75, R7, R6, R116 ;  /* 0x00000006074b7223 */ /* 0x000fe20000010074 */
[--C-:B------:R-:W-:Y:S01]  /*3b30*/  HADD2.F32 R7, -RZ, R49.reuse.H0_H0 ;  /* 0x20000031ff077230 */ /* 0x100fe20000004100 */
[----:B------:R-:W-:Y:S01]  /*3b40*/  F2FP.F16.F32.PACK_AB R81, R81, R86 ;  /* 0x000000565151723e */ /* 0x000fe200000000ff */
[----:B------:R-:W-:Y:S01]  /*3b50*/  HADD2.F32 R116, -RZ, R49.H1_H1 ;  /* 0x30000031ff747230 */ /* 0x000fe20000004100 */
[----:B------:R-:W-:-:S02]  /*3b60*/  F2FP.F16.F32.PACK_AB R80, R80, R87 ;  /* 0x000000575050723e */ /* 0x000fc400000000ff */
[----:B------:R-:W-:Y:S01]  /*3b70*/  FFMA.FTZ R74, R74, R7, R117 ;  /* 0x000000074a4a7223 */ /* 0x000fe20000010075 */
[----:B------:R-:W-:Y:S01]  /*3b80*/  FADD.FTZ R117, -R77, R73 ;  /* 0x000000494d757221 */ /* 0x000fe20000010100 */
[----:B------:R-:W-:-:S03]  /*3b90*/  F2FP.F16.F32.PACK_AB R84, R75, R72 ;  /* 0x000000484b54723e */ /* 0x000fc600000000ff */
[----:B------:R-:W-:Y:S01]  /*3ba0*/  FMUL.FTZ R117, R110, R117 ;  /* 0x000000756e757220 */ /* 0x000fe20000410000 */
[----:B0-----:R-:W-:-:S04]  /*3bb0*/  @!P2 IMAD.WIDE R6, R78, 0x4, R4 ;  /* 0x000000044e06a825 */ /* 0x001fc800078e0204 */
[----:B------:R-:W-:Y:S01]  /*3bc0*/  HADD2.F32 R4, -RZ, R25.H1_H1 ;  /* 0x30000019ff047230 */ /* 0x000fe20000004100 */
[----:B------:R0:W-:Y:S04]  /*3bd0*/  @!P2 STG.E desc[UR6][R6.64], R19 ;  /* 0x000000130600a986 */ /* 0x0001e8000c101906 */
[----:B------:R-:W-:Y:S01]  /*3be0*/  FFMA.FTZ R107, R107, R116, R4 ;  /* 0x000000746b6b7223 */ /* 0x000fe20000010004 */
[----:B------:R-:W-:Y:S01]  /*3bf0*/  HADD2.F32 R116, -RZ, R26.H0_H0 ;  /* 0x2000001aff747230 */ /* 0x000fe20000004100 */
[----:B------:R-:W1:Y:S03]  /*3c00*/  @!P2 LDC.64 R4, c[0x0][0x3c8] ;  /* 0x0000f200ff04ab82 */ /* 0x000e660000000a00 */
[----:B------:R-:W-:Y:S01]  /*3c10*/  F2FP.F16.F32.PACK_AB R85, R107, R74 ;  /* 0x0000004a6b55723e */ /* 0x000fe200000000ff */
[----:B------:R-:W-:Y:S01]  /*3c20*/  FFMA.FTZ R73, R115, R108, R116 ;  /* 0x0000006c73497223 */ /* 0x000fe20000010074 */
[----:B------:R-:W-:-:S02]  /*3c30*/  HADD2.F32 R108, -RZ, R50.H1_H1 ;  /* 0x30000032ff6c7230 */ /* 0x000fc40000004100 */
[C---:B0-----:R-:W-:Y:S01]  /*3c40*/  FADD.FTZ R7, -R77.reuse, R106 ;  /* 0x0000006a4d077221 */ /* 0x041fe20000010100 */
[----:B------:R-:W-:Y:S02]  /*3c50*/  HADD2.F32 R116, -RZ, R26.H1_H1 ;  /* 0x3000001aff747230 */ /* 0x000fe40000004100 */
[----:B------:R-:W-:Y:S01]  /*3c60*/  FADD.FTZ R77, -R77, R109 ;  /* 0x0000006d4d4d7221 */ /* 0x000fe20000010100 */
[----:B------:R-:W-:Y:S02]  /*3c70*/  HADD2.F32 R6, -RZ, R51.H0_H0 ;  /* 0x20000033ff067230 */ /* 0x000fe40000004100 */
[C---:B------:R-:W-:Y:S01]  /*3c80*/  FMUL.FTZ R7, R110.reuse, R7 ;  /* 0x000000076e077220 */ /* 0x040fe20000410000 */
[----:B------:R-:W-:Y:S01]  /*3c90*/  FFMA.FTZ R106, R117, R108, R116 ;  /* 0x0000006c756a7223 */ /* 0x000fe20000010074 */
[----:B------:R-:W-:Y:S01]  /*3ca0*/  HADD2.F32 R108, -RZ, R27.H0_H0 ;  /* 0x2000001bff6c7230 */ /* 0x000fe20000004100 */
[----:B------:R-:W0:Y:S01]  /*3cb0*/  LDC.64 R116, c[0x0][0x428] ;  /* 0x00010a00ff747b82 */ /* 0x000e220000000a00 */
[----:B------:R-:W-:-:S02]  /*3cc0*/  FMUL.FTZ R77, R110, R77 ;  /* 0x0000004d6e4d7220 */ /* 0x000fc40000410000 */
[----:B------:R-:W-:Y:S01]  /*3cd0*/  F2FP.F16.F32.PACK_AB R86, R106, R73 ;  /* 0x000000496a56723e */ /* 0x000fe200000000ff */
[----:B------:R-:W-:Y:S01]  /*3ce0*/  FFMA.FTZ R19, R7, R6, R108 ;  /* 0x0000000607137223 */ /* 0x000fe2000001006c */
[----:B------:R-:W-:Y:S01]  /*3cf0*/  F2FP.F16.F32.PACK_AB R6, R13, R16 ;  /* 0x000000100d06723e */ /* 0x000fe200000000ff */
[----:B------:R-:W-:Y:S01]  /*3d00*/  HADD2.F32 R108, -RZ, R51.H1_H1 ;  /* 0x30000033ff6c7230 */ /* 0x000fe20000004100 */
[----:B------:R-:W-:Y:S02]  /*3d10*/  F2FP.F16.F32.PACK_AB R13, R3, R8 ;  /* 0x00000008030d723e */ /* 0x000fe400000000ff */
[----:B------:R-:W-:Y:S01]  /*3d20*/  F2FP.F16.F32.PACK_AB R7, R15, R14 ;  /* 0x0000000e0f07723e */ /* 0x000fe200000000ff */
[----:B-1----:R-:W-:Y:S01]  /*3d30*/  @!P2 IMAD.WIDE R122, R78, 0x4, R4 ;  /* 0x000000044e7aa825 */ /* 0x002fe200078e0204 */
[----:B------:R-:W-:Y:S02]  /*3d40*/  F2FP.F16.F32.PACK_AB R5, R12, R17 ;  /* 0x000000110c05723e */ /* 0x000fe400000000ff */
[----:B------:R-:W-:Y:S01]  /*3d50*/  F2FP.F16.F32.PACK_AB R12, R2, R9 ;  /* 0x00000009020c723e */ /* 0x000fe200000000ff */
[----:B------:R-:W-:Y:S01]  /*3d60*/  HADD2.F32 R4, -RZ, R27.H1_H1 ;  /* 0x3000001bff047230 */ /* 0x000fe20000004100 */
[----:B------:R-:W1:Y:S01]  /*3d70*/  LDC.64 R2, c[0x0][0x380] ;  /* 0x0000e000ff027b82 */ /* 0x000e620000000a00 */
[----:B------:R-:W-:Y:S01]  /*3d80*/  F2FP.F16.F32.PACK_AB R15, R114, R113 ;  /* 0x00000071720f723e */ /* 0x000fe200000000ff */
[----:B------:R-:W-:Y:S01]  /*3d90*/  @!P2 STG.E desc[UR6][R122.64], R110 ;  /* 0x0000006e7a00a986 */ /* 0x000fe2000c101906 */
[----:B------:R-:W-:Y:S01]  /*3da0*/  F2FP.F16.F32.PACK_AB R14, R112, R111 ;  /* 0x0000006f700e723e */ /* 0x000fe200000000ff */
[----:B------:R-:W-:Y:S01]  /*3db0*/  FFMA.FTZ R108, R77, R108, R4 ;  /* 0x0000006c4d6c7223 */ /* 0x000fe20000010004 */
[----:B------:R-:W-:-:S02]  /*3dc0*/  F2FP.F16.F32.PACK_AB R4, R11, R18 ;  /* 0x000000120b04723e */ /* 0x000fc400000000ff */
[----:B------:R-:W-:Y:S01]  /*3dd0*/  F2FP.F16.F32.PACK_AB R11, R93, R92 ;  /* 0x0000005c5d0b723e */ /* 0x000fe200000000ff */
[--C-:B0-----:R-:W-:Y:S01]  /*3de0*/  IMAD.WIDE.U32 R124, R76, 0x10, R116.reuse ;  /* 0x000000104c7c7825 */ /* 0x101fe200078e0074 */
[----:B------:R-:W-:Y:S02]  /*3df0*/  F2FP.F16.F32.PACK_AB R9, R90, R95 ;  /* 0x0000005f5a09723e */ /* 0x000fe400000000ff */
[----:B------:R-:W-:Y:S01]  /*3e00*/  F2FP.F16.F32.PACK_AB R8, R89, R96 ;  /* 0x000000605908723e */ /* 0x000fe200000000ff */
[--C-:B------:R-:W-:Y:S01]  /*3e10*/  IMAD.WIDE.U32 R16, R10, 0x10, R116.reuse ;  /* 0x000000100a107825 */ /* 0x100fe200078e0074 */
[----:B------:R0:W-:Y:S01]  /*3e20*/  STG.E.128 desc[UR6][R124.64], R4 ;  /* 0x000000047c007986 */ /* 0x0001e2000c101d06 */
[----:B------:R-:W-:Y:S02]  /*3e30*/  F2FP.F16.F32.PACK_AB R10, R91, R94 ;  /* 0x0000005e5b0a723e */ /* 0x000fe400000000ff */
[--C-:B------:R-:W-:Y:S01]  /*3e40*/  IMAD.WIDE.U32 R76, R0, 0x10, R116.reuse ;  /* 0x00000010004c7825 */ /* 0x100fe200078e0074 */
[----:B------:R-:W-:Y:S01]  /*3e50*/  F2FP.F16.F32.PACK_AB R87, R108, R19 ;  /* 0x000000136c57723e */ /* 0x000fe200000000ff */
[----:B------:R2:W-:Y:S02]  /*3e60*/  STG.E.128 desc[UR6][R16.64], R12 ;  /* 0x0000000c10007986 */ /* 0x0005e4000c101d06 */
[----:B------:R-:W-:-:S02]  /*3e70*/  IMAD.WIDE.U32 R118, R79, 0x10, R116 ;  /* 0x000000104f767825 */ /* 0x000fc400078e0074 */
[----:B------:R2:W-:Y:S01]  /*3e80*/  STG.E.128 desc[UR6][R76.64], R80 ;  /* 0x000000504c007986 */ /* 0x0005e2000c101d06 */
[----:B-1----:R-:W-:Y:S01]  /*3e90*/  LEA R78, R2, R78, 0x2 ;  /* 0x0000004e024e7211 */ /* 0x002fe200078e10ff */
[--C-:B------:R-:W-:Y:S02]  /*3ea0*/  IMAD.WIDE.U32 R120, R88, 0x10, R116.reuse ;  /* 0x0000001058787825 */ /* 0x100fe400078e0074 */
[----:B------:R2:W-:Y:S01]  /*3eb0*/  STG.E.128 desc[UR6][R118.64], R8 ;  /* 0x0000000876007986 */ /* 0x0005e2000c101d06 */
[----:B------:R-:W-:Y:S01]  /*3ec0*/  ISETP.GE.AND P2, PT, R78, R3, PT ;  /* 0x000000034e00720c */ /* 0x000fe20003f46270 */
[----:B------:R-:W-:Y:S01]  /*3ed0*/  IMAD.WIDE.U32 R116, R105, 0x10, R116 ;  /* 0x0000001069747825 */ /* 0x000fe200078e0074 */
[----:B0-----:R-:W-:Y:S02]  /*3ee0*/  F2FP.F16.F32.PACK_AB R7, R100, R103 ;  /* 0x000000676407723e */ /* 0x001fe400000000ff */
[----:B------:R-:W-:Y:S02]  /*3ef0*/  F2FP.F16.F32.PACK_AB R6, R99, R104 ;  /* 0x000000686306723e */ /* 0x000fe400000000ff */
[----:B------:R-:W-:-:S02]  /*3f00*/  F2FP.F16.F32.PACK_AB R5, R98, R101 ;  /* 0x000000656205723e */ /* 0x000fc400000000ff */
[----:B------:R-:W-:-:S05]  /*3f10*/  F2FP.F16.F32.PACK_AB R4, R97, R102 ;  /* 0x000000666104723e */ /* 0x000fca00000000ff */
[----:B------:R2:W-:Y:S04]  /*3f20*/  STG.E.128 desc[UR6][R120.64], R4 ;  /* 0x0000000478007986 */ /* 0x0005e8000c101d06 */
[----:B------:R2:W-:Y:S01]  /*3f30*/  STG.E.128 desc[UR6][R116.64], R84 ;  /* 0x0000005474007986 */ /* 0x0005e2000c101d06 */
[----:B------:R-:W-:Y:S05]  /*3f40*/  @!P2 BRA `(.L_x_5476) ;  /* 0xffffffc40024a947 */ /* 0x000fea000383ffff */
[----:B---3--:R-:W-:Y:S05]  /*3f50*/  EXIT ;  /* 0x000000000000794d */ /* 0x008fea0003800000 */
.L_x_5475:
[----:B------:R-:W-:Y:S01]  /*3f60*/  HFMA2 R119, -RZ, RZ, 0, 5.9604644775390625e-08 ;  /* 0x00000001ff777431 */ /* 0x000fe200000001ff */
[----:B------:R-:W-:Y:S01]  /*3f70*/  BSSY B0, `(.L_x_5477) ;  /* 0x0000007000007945 */ /* 0x000fe20003800000 */
[----:B------:R-:W-:Y:S02]  /*3f80*/  MOV R118, R112 ;  /* 0x0000007000767202 */ /* 0x000fe40000000f00 */
[----:B------:R-:W-:Y:S02]  /*3f90*/  MOV R120, 0x1f ;  /* 0x0000001f00787802 */ /* 0x000fe40000000f00 */
[----:B------:R-:W-:-:S07]  /*3fa0*/  MOV R117, 0xffffffff ;  /* 0xffffffff00757802 */ /* 0x000fce0000000f00 */
[----:B---3--:R-:W-:Y:S05]  /*3fb0*/  WARPSYNC.COLLECTIVE R117, `(.L_x_5478) ;  /* 0x0000000075087348 */ /* 0x008fea0003c00000 */
[----:B------:R0:W1:Y:S02]  /*3fc0*/  SHFL.BFLY P3, R116, R118, R119, R120 ;  /* 0x0c00007776747389 */ /* 0x0000640000060078 */
[----:B01-3--:R-:W-:Y:S05]  /*3fd0*/  ENDCOLLECTIVE ;  /* 0x000000000000791b */ /* 0x00bfea0003800000 */
.L_x_5478:
[----:B------:R-:W-:Y:S05]  /*3fe0*/  BSYNC B0 ;  /* 0x0000000000007941 */ /* 0x000fea0003800000 */
.L_x_5477:
        /* <DEDUP_REMOVED lines=9> */
.L_x_5479:
[----:B------:R-:W-:Y:S01]  /*4080*/  HFMA2 R119, -RZ, RZ, 0, 2.384185791015625e-07 ;  /* 0x00000004ff777431 */ /* 0x000fe200000001ff */
[----:B------:R-:W-:-:S05]  /*4090*/  MOV R110, R116 ;  /* 0x00000074006e7202 */ /* 0x000fca0000000f00 */
[----:B------:R-:W-:-:S05]  /*40a0*/  FADD.FTZ R113, R111, R110 ;  /* 0x0000006e6f717221 */ /* 0x000fca0000010000 */
[----:B------:R-:W-:-:S07]  /*40b0*/  MOV R118, R113 ;  /* 0x0000007100767202 */ /* 0x000fce0000000f00 */
[----:B------:R-:W-:Y:S05]  /*40c0*/  WARPSYNC.COLLECTIVE R117, `(.L_x_5480) ;  /* 0x0000000075087348 */ /* 0x000fea0003c00000 */
[----:B------:R0:W1:Y:S02]  /*40d0*/  SHFL.BFLY P3, R116, R118, R119, R120 ;  /* 0x0c00007776747389 */ /* 0x0000640000060078 */
[----:B01----:R-:W-:Y:S05]  /*40e0*/  ENDCOLLECTIVE ;  /* 0x000000000000791b */ /* 0x003fea0003800000 */
.L_x_5480:
[----:B------:R-:W-:Y:S01]  /*40f0*/  HFMA2 R119, -RZ, RZ, 0, 4.76837158203125e-07 ;  /* 0x00000008ff777431 */ /* 0x000fe200000001ff */
[----:B------:R-:W-:-:S05]  /*4100*/  MOV R110, R116 ;  /* 0x00000074006e7202 */ /* 0x000fca0000000f00 */
[----:B------:R-:W-:Y:S02]  /*4110*/  FADD.FTZ R114, R113, R110 ;  /* 0x0000006e71727221 */ /* 0x000fe40000010000 */
[----:B------:R-:W0:Y:S03]  /*4120*/  LDC R110, c[0x0][0x400] ;  /* 0x00010000ff6e7b82 */ /* 0x000e260000000800 */
[----:B------:R-:W-:-:S07]  /*4130*/  MOV R118, R114 ;  /* 0x0000007200767202 */ /* 0x000fce0000000f00 */
[----:B0-----:R-:W-:Y:S05]  /*4140*/  WARPSYNC.COLLECTIVE R117, `(.L_x_5481) ;  /* 0x0000000075087348 */ /* 0x001fea0003c00000 */
[----:B------:R1:W2:Y:S02]  /*4150*/  SHFL.BFLY P3, R116, R118, R119, R120 ;  /* 0x0c00007776747389 */ /* 0x0002a40000060078 */
[----:B012---:R-:W-:Y:S05]  /*4160*/  ENDCOLLECTIVE ;  /* 0x000000000000791b */ /* 0x007fea0003800000 */
.L_x_5481:
[----:B------:R-:W-:Y:S01]  /*4170*/  HFMA2 R119, -RZ, RZ, 0, 9.5367431640625e-07 ;  /* 0x00000010ff777431 */ /* 0x000fe200000001ff */
[----:B------:R-:W-:-:S05]  /*4180*/  MOV R19, R116 ;  /* 0x0000007400137202 */ /* 0x000fca0000000f00 */
[----:B------:R-:W-:-:S05]  /*4190*/  FADD.FTZ R115, R114, R19 ;  /* 0x0000001372737221 */ /* 0x000fca0000010000 */
[----:B------:R-:W-:-:S07]  /*41a0*/  MOV R118, R115 ;  /* 0x0000007300767202 */ /* 0x000fce0000000f00 */
[----:B------:R-:W-:Y:S05]  /*41b0*/  WARPSYNC.COLLECTIVE R117, `(.L_x_5482) ;  /* 0x0000000075087348 */ /* 0x000fea0003c00000 */
[----:B------:R0:W1:Y:S02]  /*41c0*/  SHFL.BFLY P3, R116, R118, R119, R120 ;  /* 0x0c00007776747389 */ /* 0x0000640000060078 */
[----:B01----:R-:W-:Y:S05]  /*41d0*/  ENDCOLLECTIVE ;  /* 0x000000000000791b */ /* 0x003fea0003800000 */
.L_x_5482:
        /* <DEDUP_REMOVED lines=103> */
.L_x_5483:
[----:B------:R-:W-:Y:S01]  /*4850*/  HFMA2 R119, -RZ, RZ, 0, 1.1920928955078125e-07 ;  /* 0x00000002ff777431 */ /* 0x000fe200000001ff */
[----:B------:R-:W-:-:S05]  /*4860*/  MOV R112, R116 ;  /* 0x0000007400707202 */ /* 0x000fca0000000f00 */
[----:B------:R-:W-:-:S05]  /*4870*/  FADD.FTZ R112, R77, R112 ;  /* 0x000000704d707221 */ /* 0x000fca0000010000 */
[----:B------:R-:W-:-:S07]  /*4880*/  MOV R118, R112 ;  /* 0x0000007000767202 */ /* 0x000fce0000000f00 */
[----:B------:R-:W-:Y:S05]  /*4890*/  WARPSYNC.COLLECTIVE R117, `(.L_x_5484) ;  /* 0x0000000075087348 */ /* 0x000fea0003c00000 */
[----:B------:R0:W1:Y:S02]  /*48a0*/  SHFL.BFLY P3, R116, R118, R119, R120 ;  /* 0x0c00007776747389 */ /* 0x0000640000060078 */
[----:B01----:R-:W-:Y:S05]  /*48b0*/  ENDCOLLECTIVE ;  /* 0x000000000000791b */ /* 0x003fea0003800000 */
.L_x_5484:
[----:B------:R-:W-:Y:S01]  /*48c0*/  HFMA2 R119, -RZ, RZ, 0, 2.384185791015625e-07 ;  /* 0x00000004ff777431 */ /* 0x000fe200000001ff */
[----:B------:R-:W-:-:S05]  /*48d0*/  MOV R111, R116 ;  /* 0x00000074006f7202 */ /* 0x000fca0000000f00 */
[----:B------:R-:W-:-:S05]  /*48e0*/  FADD.FTZ R111, R112, R111 ;  /* 0x0000006f706f7221 */ /* 0x000fca0000010000 */
[----:B------:R-:W-:-:S07]  /*48f0*/  MOV R118, R111 ;  /* 0x0000006f00767202 */ /* 0x000fce0000000f00 */
[----:B------:R-:W-:Y:S05]  /*4900*/  WARPSYNC.COLLECTIVE R117, `(.L_x_5485) ;  /* 0x0000000075087348 */ /* 0x000fea0003c00000 */
[----:B------:R0:W1:Y:S02]  /*4910*/  SHFL.BFLY P3, R116, R118, R119, R120 ;  /* 0x0c00007776747389 */ /* 0x0000640000060078 */
[----:B01----:R-:W-:Y:S05]  /*4920*/  ENDCOLLECTIVE ;  /* 0x000000000000791b */ /* 0x003fea0003800000 */
.L_x_5485:
[----:B------:R-:W-:Y:S01]  /*4930*/  HFMA2 R119, -RZ, RZ, 0, 4.76837158203125e-07 ;  /* 0x00000008ff777431 */ /* 0x000fe200000001ff */
[----:B------:R-:W-:-:S05]  /*4940*/  MOV R114, R116 ;  /* 0x0000007400727202 */ /* 0x000fca0000000f00 */
[----:B------:R-:W-:-:S05]  /*4950*/  FADD.FTZ R114, R111, R114 ;  /* 0x000000726f727221 */ /* 0x000fca0000010000 */
[----:B------:R-:W-:-:S07]  /*4960*/  MOV R118, R114 ;  /* 0x0000007200767202 */ /* 0x000fce0000000f00 */
[----:B------:R-:W-:Y:S05]  /*4970*/  WARPSYNC.COLLECTIVE R117, `(.L_x_5486) ;  /* 0x0000000075087348 */ /* 0x000fea0003c00000 */
[----:B------:R0:W1:Y:S02]  /*4980*/  SHFL.BFLY P3, R116, R118, R119, R120 ;  /* 0x0c00007776747389 */ /* 0x0000640000060078 */
[----:B01----:R-:W-:Y:S05]  /*4990*/  ENDCOLLECTIVE ;  /* 0x000000000000791b */ /* 0x003fea0003800000 */
.L_x_5486:
[----:B------:R-:W-:Y:S01]  /*49a0*/  HFMA2 R119, -RZ, RZ, 0, 9.5367431640625e-07 ;  /* 0x00000010ff777431 */ /* 0x000fe200000001ff */
[----:B------:R-:W-:-:S05]  /*49b0*/  MOV R113, R116 ;  /* 0x0000007400717202 */ /* 0x000fca0000000f00 */
[----:B------:R-:W-:-:S05]  /*49c0*/  FADD.FTZ R113, R114, R113 ;  /* 0x0000007172717221 */ /* 0x000fca0000010000 */
[----:B------:R-:W-:-:S07]  /*49d0*/  MOV R118, R113 ;  /* 0x0000007100767202 */ /* 0x000fce0000000f00 */
[----:B------:R-:W-:Y:S05]  /*49e0*/  WARPSYNC.COLLECTIVE R117, `(.L_x_5487) ;  /* 0x0000000075087348 */ /* 0x000fea0003c00000 */
[----:B------:R0:W1:Y:S02]  /*49f0*/  SHFL.BFLY P3, R116, R118, R119, R120 ;  /* 0x0c00007776747389 */ /* 0x0000640000060078 */
[----:B01----:R-:W-:Y:S05]  /*4a00*/  ENDCOLLECTIVE ;  /* 0x000000000000791b */ /* 0x003fea0003800000 */
.L_x_5487:
[----:B------:R-:W-:Y:S05]  /*4a10*/  BRA `(.L_x_5488) ;  /* 0xffffffe000b07947 */ /* 0x000fea000383ffff */
.L_x_5489:
        /* <DEDUP_REMOVED lines=14> */
.L_x_54345:


//--------------------- .text._ZN10layer_norm13ln_fwd_kernelINS_13Kernel_traitsI6__halfS2_S2_S2_fjLj1536ELj1ELj4ELj1ELj16ENS_18Kernel_traits_baseILj1536ES2_S2_S2_S2_fjLj128EEEEELb0ELb0ELb1ELb0EEEvNS_9FwdParamsE --------------------------
	.section	.text._ZN10layer_norm13ln_fwd_kernelINS_13Kernel_traitsI6__halfS2_S2_S2_fjLj1536ELj1ELj4ELj1ELj16ENS_18Kernel_traits_baseILj1536ES2_S2_S2_S2_fjLj128EEEEELb0ELb0ELb1ELb0EEEvNS_9FwdParamsE,"ax",@progbits
	.align	128
        .global         _ZN10layer_norm13ln_fwd_kernelINS_13Kernel_traitsI6__halfS2_S2_S2_fjLj1536ELj1ELj4ELj1ELj16ENS_18Kernel_traits_baseILj1536ES2_S2_S2_S2_fjLj128EEEEELb0ELb0ELb1ELb0EEEvNS_9FwdParamsE
        .type           _ZN10layer_norm13ln_fwd_kernelINS_13Kernel_traitsI6__halfS2_S2_S2_fjLj1536ELj1ELj4ELj1ELj16ENS_18Kernel_traits_baseILj1536ES2_S2_S2_S2_fjLj128EEEEELb0ELb0ELb1ELb0EEEvNS_9FwdParamsE,@function
        .size           _ZN10layer_norm13ln_fwd_kernelINS_13Kernel_traitsI6__halfS2_S2_S2_fjLj1536ELj1ELj4ELj1ELj16ENS_18Kernel_traits_baseILj1536ES2_S2_S2_S2_fjLj128EEEEELb0ELb0ELb1ELb0EEEvNS_9FwdParamsE,(.L_x_54346 - _ZN10layer_norm13ln_fwd_kernelINS_13Kernel_traitsI6__halfS2_S2_S2_fjLj1536ELj1ELj4ELj1ELj16ENS_18Kernel_traits_baseILj1536ES2_S2_S2_S2_fjLj128EEEEELb0ELb0ELb1ELb0EEEvNS_9FwdParamsE)
        .other          _ZN10layer_norm13ln_fwd_kernelINS_13Kernel_traitsI6__halfS2_S2_S2_fjLj1536ELj1ELj4ELj1ELj16ENS_18Kernel_traits_baseILj1536ES2_S2_S2_S2_fjLj128EEEEELb0ELb0ELb1ELb0EEEvNS_9FwdParamsE,@"STO_CUDA_ENTRY STV_DEFAULT"
_ZN10layer_norm13ln_fwd_kernelINS_13Kernel_traitsI6__halfS2_S2_S2_fjLj1536ELj1ELj4ELj1ELj16ENS_18Kernel_traits_baseILj1536ES2_S2_S2_S2_fjLj128EEEEELb0ELb0ELb1ELb0EEEvNS_9FwdParamsE:
.text._ZN10layer_norm13ln_fwd_kernelINS_13Kernel_traitsI6__halfS2_S2_S2_fjLj1536ELj1ELj4ELj1ELj16ENS_18Kernel_traits_baseILj1536ES2_S2_S2_S2_fjLj128EEEEELb0ELb0ELb1ELb0EEEvNS_9FwdParamsE:
        /* <DEDUP_REMOVED lines=68> */
.L_x_5491:
        /* <DEDUP_REMOVED lines=47> */
.L_x_5492:
[----:B------:R-:W-:Y:S05]  /*0730*/  BSYNC.RECONVERGENT B0 ;  /* 0x0000000000007941 */ /* 0x000fea0003800200 */
.L_x_5490:
[----:B------:R-:W0:Y:S01]  /*0740*/  LDCU UR4, c[0x0][0x384] ;  /* 0x00007080ff0477ac */ /* 0x000e220008000800 */
[----:B------:R-:W1:Y:S01]  /*0750*/  LDCU.U8 UR5, c[0x0][0x410] ;  /* 0x00008200ff0577ac */ /* 0x000e620008000000 */
[----:B------:R-:W2:Y:S01]  /*0760*/  LDCU UR10, c[0x0][0x448] ;  /* 0x00008900ff0a77ac */ /* 0x000ea20008000800 */
[----:B------:R-:W3:Y:S01]  /*0770*/  LDCU.64 UR8, c[0x0][0x3a0] ;  /* 0x00007400ff0877ac */ /* 0x000ee20008000a00 */
[----:B0-----:R-:W-:-:S13]  /*0780*/  ISETP.GE.AND P0, PT, R3, UR4, PT ;  /* 0x0000000403007c0c */ /* 0x001fda000bf06270 */
[----:B-123--:R-:W-:Y:S05]  /*0790*/  @P0 EXIT ;  /* 0x000000000000094d */ /* 0x00efea0003800000 */
.L_x_5542:
[----:B------:R-:W0:Y:S08]  /*07a0*/  LDC.64 R72, c[0x0][0x3f0] ;  /* 0x0000fc00ff487b82 */ /* 0x000e300000000a00 */
[----:B------:R-:W1:Y:S01]  /*07b0*/  LDC R108, c[0x0][0x388] ;  /* 0x0000e200ff6c7b82 */ /* 0x000e620000000800 */
[----:B0-----:R-:W-:-:S07]  /*07c0*/  IMAD.WIDE R74, R3, 0x4, R72 ;  /* 0x00000004034a7825 */ /* 0x001fce00078e0248 */
[----:B------:R-:W0:Y:S01]  /*07d0*/  LDC.64 R72, c[0x0][0x3f8] ;  /* 0x0000fe00ff487b82 */ /* 0x000e220000000a00 */
[----:B------:R-:W2:Y:S01]  /*07e0*/  LDG.E R111, desc[UR6][R74.64] ;  /* 0x000000064a6f7981 */ /* 0x000ea2000c1e1900 */
[----:B0-----:R-:W-:-:S05]  /*07f0*/  IMAD.WIDE R72, R3, 0x4, R72 ;  /* 0x0000000403487825 */ /* 0x001fca00078e0248 */
[----:B-----5:R0:W5:Y:S01]  /*0800*/  LDG.E R109, desc[UR6][R72.64] ;  /* 0x00000006486d7981 */ /* 0x020162000c1e1900 */
        /* <DEDUP_REMOVED lines=17> */
[----:B0-----:R-:W-:-:S05]  /*0920*/  IMAD.WIDE.U32 R4, R112, 0x10, R4 ;  /* 0x0000001070047825 */ /* 0x001fca00078e0004 */
[----:B------:R0:W5:Y:S02]  /*0930*/  LDG.E.128 R20, desc[UR6][R4.64] ;  /* 0x0000000604147981 */ /* 0x000164000c1e1d00 */
.L_x_5496:
[----:B------:R-:W-:Y:S05]  /*0940*/  BSYNC.RECONVERGENT B1 ;  /* 0x0000000000017941 */ /* 0x000fea0003800200 */
.L_x_5495:
[----:B------:R-:W-:-:S04]  /*0950*/  UISETP.NE.U32.AND UP0, UPT, UR8, URZ, UPT ;  /* 0x000000ff0800728c */ /* 0x000fc8000bf05070 */
[----:B------:R-:W-:-:S09]  /*0960*/  UISETP.NE.AND.EX UP0, UPT, UR9, URZ, UPT, UP0 ;  /* 0x000000ff0900728c */ /* 0x000fd2000bf05300 */
[----:B------:R-:W-:Y:S05]  /*0970*/  BRA.U !UP0, `(.L_x_5497) ;  /* 0x0000000108c47547 */ /* 0x000fea000b800000 */
[----:B0-----:R-:W0:Y:S02]  /*0980*/  LDC.64 R4, c[0x0][0x3a0] ;  /* 0x0000e800ff047b82 */ /* 0x001e240000000a00 */
[----:B0-----:R-:W-:-:S06]  /*0990*/  IMAD.WIDE.U32 R72, R110, 0x10, R4 ;  /* 0x000000106e487825 */ /* 0x001fcc00078e0004 */
[----:B------:R-:W2:Y:S01]  /*09a0*/  LDG.E.128 R72, desc[UR6][R72.64] ;  /* 0x0000000648487981 */ /* 0x000ea2000c1e1d00 */
[----:B------:R-:W-:-:S13]  /*09b0*/  ISETP.GT.AND P1, PT, R111, RZ, PT ;  /* 0x000000ff6f00720c */ /* 0x000fda0003f24270 */
[----:B------:R-:W0:Y:S01]  /*09c0*/  @P1 LDC R83, c[0x0][0x40c] ;  /* 0x00010300ff531b82 */ /* 0x000e220000000800 */
[----:B-----5:R-:W-:Y:S02]  /*09d0*/  @P1 HADD2.F32 R15, -RZ, R20.H1_H1 ;  /* 0x30000014ff0f1230 */ /* 0x020fe40000004100 */
[----:B------:R-:W-:-:S05]  /*09e0*/  @P1 HADD2.F32 R16, -RZ, R21.H0_H0 ;  /* 0x20000015ff101230 */ /* 0x000fca0000004100 */
[----:B------:R-:W1:Y:S08]  /*09f0*/  @P1 LDC R84, c[0x0][0x40c] ;  /* 0x00010300ff541b82 */ /* 0x000e700000000800 */
[----:B------:R-:W3:Y:S08]  /*0a00*/  @P1 LDC R96, c[0x0][0x40c] ;  /* 0x00010300ff601b82 */ /* 0x000ef00000000800 */
[----:B------:R-:W4:Y:S08]  /*0a10*/  @P1 LDC R97, c[0x0][0x40c] ;  /* 0x00010300ff611b82 */ /* 0x000f300000000800 */
[----:B------:R-:W4:Y:S08]  /*0a20*/  @P1 LDC R114, c[0x0][0x40c] ;  /* 0x00010300ff721b82 */ /* 0x000f300000000800 */
[----:B------:R-:W4:Y:S08]  /*0a30*/  @P1 LDC R115, c[0x0][0x40c] ;  /* 0x00010300ff731b82 */ /* 0x000f300000000800 */
[----:B------:R-:W4:Y:S08]  /*0a40*/  @P1 LDC R113, c[0x0][0x40c] ;  /* 0x00010300ff711b82 */ /* 0x000f300000000800 */
[----:B------:R-:W4:Y:S01]  /*0a50*/  @P1 LDC R116, c[0x0][0x40c] ;  /* 0x00010300ff741b82 */ /* 0x000f220000000800 */
[----:B--2---:R-:W-:-:S02]  /*0a60*/  HADD2.F32 R4, -RZ, R72.H1_H1 ;  /* 0x30000048ff047230 */ /* 0x004fc40000004100 */
[----:B------:R-:W-:-:S03]  /*0a70*/  HADD2.F32 R5, -RZ, R73.H0_H0 ;  /* 0x20000049ff057230 */ /* 0x000fc60000004100 */
[----:B0-----:R-:W-:Y:S01]  /*0a80*/  @P1 FFMA.FTZ R4, R15, R83, R4 ;  /* 0x000000530f041223 */ /* 0x001fe20000010004 */
[----:B------:R-:W-:Y:S02]  /*0a90*/  HADD2.F32 R15, -RZ, R73.H1_H1 ;  /* 0x30000049ff0f7230 */ /* 0x000fe40000004100 */
[----:B-1----:R-:W-:Y:S01]  /*0aa0*/  @P1 FFMA.FTZ R5, R16, R84, R5 ;  /* 0x0000005410051223 */ /* 0x002fe20000010005 */
[--C-:B------:R-:W-:Y:S02]  /*0ab0*/  HADD2.F32 R16, -RZ, R74.reuse.H0_H0 ;  /* 0x2000004aff107230 */ /* 0x100fe40000004100 */
[----:B------:R-:W-:Y:S02]  /*0ac0*/  @P1 HADD2.F32 R84, -RZ, R21.H1_H1 ;  /* 0x30000015ff541230 */ /* 0x000fe40000004100 */
[----:B------:R-:W-:Y:S02]  /*0ad0*/  HADD2.F32 R83, -RZ, R74.H1_H1 ;  /* 0x3000004aff537230 */ /* 0x000fe40000004100 */
[----:B------:R-:W-:-:S02]  /*0ae0*/  @P1 HADD2.F32 R73, -RZ, R22.H0_H0 ;  /* 0x20000016ff491230 */ /* 0x000fc40000004100 */
[----:B---3--:R-:W-:Y:S01]  /*0af0*/  @P1 FFMA.FTZ R15, R84, R96, R15 ;  /* 0x00000060540f1223 */ /* 0x008fe2000001000f */
[----:B------:R-:W-:Y:S02]  /*0b00*/  @P1 HADD2.F32 R74, -RZ, R22.H1_H1 ;  /* 0x30000016ff4a1230 */ /* 0x000fe40000004100 */
[----:B------:R-:W-:Y:S02]  /*0b10*/  HADD2.F32 R96, -RZ, R72.H0_H0 ;  /* 0x20000048ff607230 */ /* 0x000fe40000004100 */
[----:B----4-:R-:W-:Y:S01]  /*0b20*/  @P1 FFMA.FTZ R16, R73, R97, R16 ;  /* 0x0000006149101223 */ /* 0x010fe20000010010 */
[----:B------:R-:W-:Y:S02]  /*0b30*/  HADD2.F32 R84, -RZ, R75.H0_H0 ;  /* 0x2000004bff547230 */ /* 0x000fe40000004100 */
[----:B------:R-:W-:Y:S01]  /*0b40*/  @P1 FFMA.FTZ R83, R74, R114, R83 ;  /* 0x000000724a531223 */ /* 0x000fe20000010053 */
[----:B------:R-:W-:Y:S02]  /*0b50*/  @P1 HADD2.F32 R73, -RZ, R23.H0_H0 ;  /* 0x20000017ff491230 */ /* 0x000fe40000004100 */
[----:B------:R-:W-:Y:S01]  /*0b60*/  HADD2.F32 R97, -RZ, R75.H1_H1 ;  /* 0x3000004bff617230 */ /* 0x000fe20000004100 */
[----:B------:R-:W-:Y:S01]  /*0b70*/  F2FP.F16.F32.PACK_AB R114, RZ, R16 ;  /* 0x00000010ff72723e */ /* 0x000fe200000000ff */
[----:B------:R-:W-:-:S02]  /*0b80*/  @P1 HADD2.F32 R72, -RZ, R20.H0_H0 ;  /* 0x20000014ff481230 */ /* 0x000fc40000004100 */
[----:B------:R-:W-:Y:S01]  /*0b90*/  @P1 FFMA.FTZ R84, R73, R115, R84 ;  /* 0x0000007349541223 */ /* 0x000fe20000010054 */
[----:B------:R-:W-:Y:S01]  /*0ba0*/  @P1 HADD2.F32 R74, -RZ, R23.H1_H1 ;  /* 0x30000017ff4a1230 */ /* 0x000fe20000004100 */
[----:B------:R-:W-:Y:S01]  /*0bb0*/  F2FP.F16.F32.PACK_AB R73, RZ, R5 ;  /* 0x00000005ff49723e */ /* 0x000fe200000000ff */
[----:B------:R-:W-:Y:S01]  /*0bc0*/  @P1 FFMA.FTZ R96, R72, R113, R96 ;  /* 0x0000007148601223 */ /* 0x000fe20000010060 */
[----:B------:R-:W-:Y:S02]  /*0bd0*/  F2FP.F16.F32.PACK_AB R113, RZ, R4 ;  /* 0x00000004ff71723e */ /* 0x000fe400000000ff */
[----:B------:R-:W-:Y:S01]  /*0be0*/  @P1 FFMA.FTZ R97, R74, R116, R97 ;  /* 0x000000744a611223 */ /* 0x000fe20000010061 */
[----:B------:R-:W-:Y:S02]  /*0bf0*/  F2FP.F16.F32.PACK_AB R74, RZ, R15 ;  /* 0x0000000fff4a723e */ /* 0x000fe400000000ff */
[----:B------:R-:W-:Y:S02]  /*0c00*/  F2FP.F16.F32.PACK_AB R115, RZ, R83 ;  /* 0x00000053ff73723e */ /* 0x000fe400000000ff */
[----:B------:R-:W-:-:S02]  /*0c10*/  F2FP.F16.F32.PACK_AB R116, RZ, R84 ;  /* 0x00000054ff74723e */ /* 0x000fc400000000ff */
[----:B------:R-:W-:Y:S02]  /*0c20*/  F2FP.F16.F32.PACK_AB R72, RZ, R96 ;  /* 0x00000060ff48723e */ /* 0x000fe400000000ff */
[----:B------:R-:W-:Y:S02]  /*0c30*/  F2FP.F16.F32.PACK_AB R75, RZ, R97 ;  /* 0x00000061ff4b723e */ /* 0x000fe400000000ff */
[----:B------:R-:W-:Y:S02]  /*0c40*/  PRMT R73, R73, 0x5410, R74 ;  /* 0x0000541049497816 */ /* 0x000fe4000000004a */
[----:B------:R-:W-:Y:S02]  /*0c50*/  PRMT R74, R114, 0x5410, R115 ;  /* 0x00005410724a7816 */ /* 0x000fe40000000073 */
[----:B------:R-:W-:Y:S02]  /*0c60*/  PRMT R72, R72, 0x5410, R113 ;  /* 0x0000541048487816 */ /* 0x000fe40000000071 */
[----:B------:R-:W-:Y:S01]  /*0c70*/  PRMT R75, R116, 0x5410, R75 ;  /* 0x00005410744b7816 */ /* 0x000fe2000000004b */
[----:B------:R-:W-:Y:S06]  /*0c80*/  BRA `(.L_x_5498) ;  /* 0x0000000000ac7947 */ /* 0x000fec0003800000 */
.L_x_5497:
[----:B------:R-:W1:Y:S01]  /*0c90*/  @P0 LDC R16, c[0x0][0x40c] ;  /* 0x00010300ff100b82 */ /* 0x000e620000000800 */
[--C-:B0----5:R-:W-:Y:S01]  /*0ca0*/  @P0 HADD2.F32 R5, -RZ, R20.reuse.H0_H0 ;  /* 0x20000014ff050230 */ /* 0x121fe20000004100 */
[----:B------:R-:W-:Y:S01]  /*0cb0*/  CS2R R96, SRZ ;  /* 0x0000000000607805 */ /* 0x000fe2000001ff00 */
[----:B------:R-:W-:Y:S01]  /*0cc0*/  @P0 HADD2.F32 R15, -RZ, R20.H1_H1 ;  /* 0x30000014ff0f0230 */ /* 0x000fe20000004100 */
[----:B------:R-:W-:Y:S01]  /*0cd0*/  MOV R4, RZ ;  /* 0x000000ff00047202 */ /* 0x000fe20000000f00 */
[----:B------:R-:W-:Y:S02]  /*0ce0*/  @P0 HADD2.F32 R83, -RZ, R22.H0_H0 ;  /* 0x20000016ff530230 */ /* 0x000fe40000004100 */
[----:B------:R-:W-:Y:S01]  /*0cf0*/  @P0 HADD2.F32 R74, -RZ, R21.H1_H1 ;  /* 0x30000015ff4a0230 */ /* 0x000fe20000004100 */
[----:B------:R-:W0:Y:S08]  /*0d00*/  @P0 LDC R72, c[0x0][0x40c] ;  /* 0x00010300ff480b82 */ /* 0x000e300000000800 */
[----:B------:R-:W2:Y:S08]  /*0d10*/  @P0 LDC R84, c[0x0][0x40c] ;  /* 0x00010300ff540b82 */ /* 0x000eb00000000800 */
[----:B------:R-:W3:Y:S01]  /*0d20*/  @P0 LDC R73, c[0x0][0x40c] ;  /* 0x00010300ff490b82 */ /* 0x000ee20000000800 */
[----:B-1----:R-:W-:Y:S01]  /*0d30*/  @P0 FMUL.FTZ R96, R5, R16 ;  /* 0x0000001005600220 */ /* 0x002fe20000410000 */
[----:B------:R-:W-:-:S02]  /*0d40*/  HFMA2 R16, -RZ, RZ, 0, 0 ;  /* 0x00000000ff107431 */ /* 0x000fc400000001ff */
[----:B------:R-:W-:-:S04]  /*0d50*/  HFMA2 R5, -RZ, RZ, 0, 0 ;  /* 0x00000000ff057431 */ /* 0x000fc800000001ff */
[----:B------:R-:W1:Y:S01]  /*0d60*/  @P0 LDC R75, c[0x0][0x40c] ;  /* 0x00010300ff4b0b82 */ /* 0x000e620000000800 */
[----:B0-----:R-:W-:Y:S01]  /*0d70*/  @P0 FMUL.FTZ R4, R15, R72 ;  /* 0x000000480f040220 */ /* 0x001fe20000410000 */
[----:B------:R-:W-:Y:S01]  /*0d80*/  @P0 HADD2.F32 R72, -RZ, R21.H0_H0 ;  /* 0x20000015ff480230 */ /* 0x000fe20000004100 */
[----:B------:R-:W-:-:S05]  /*0d90*/  MOV R15, RZ ;  /* 0x000000ff000f7202 */ /* 0x000fca0000000f00 */
[----:B------:R-:W0:Y:S01]  /*0da0*/  @P0 LDC R113, c[0x0][0x40c] ;  /* 0x00010300ff710b82 */ /* 0x000e220000000800 */
[----:B--2---:R-:W-:Y:S01]  /*0db0*/  @P0 FMUL.FTZ R16, R83, R84 ;  /* 0x0000005453100220 */ /* 0x004fe20000410000 */
[----:B------:R-:W-:Y:S01]  /*0dc0*/  HFMA2 R84, -RZ, RZ, 0, 0 ;  /* 0x00000000ff547431 */ /* 0x000fe200000001ff */
[----:B------:R-:W-:-:S05]  /*0dd0*/  MOV R83, RZ ;  /* 0x000000ff00537202 */ /* 0x000fca0000000f00 */
[----:B------:R-:W2:Y:S01]  /*0de0*/  @P0 LDC R114, c[0x0][0x40c] ;  /* 0x00010300ff720b82 */ /* 0x000ea20000000800 */
[----:B---3--:R-:W-:Y:S01]  /*0df0*/  @P0 FMUL.FTZ R5, R72, R73 ;  /* 0x0000004948050220 */ /* 0x008fe20000410000 */
[----:B------:R-:W-:Y:S02]  /*0e00*/  @P0 HADD2.F32 R72, -RZ, R22.H1_H1 ;  /* 0x30000016ff480230 */ /* 0x000fe40000004100 */
[----:B------:R-:W-:-:S04]  /*0e10*/  @P0 HADD2.F32 R73, -RZ, R23.H0_H0 ;  /* 0x20000017ff490230 */ /* 0x000fc80000004100 */
[----:B------:R-:W3:Y:S01]  /*0e20*/  @P0 LDC R115, c[0x0][0x40c] ;  /* 0x00010300ff730b82 */ /* 0x000ee20000000800 */
[----:B-1----:R-:W-:Y:S01]  /*0e30*/  @P0 FMUL.FTZ R15, R74, R75 ;  /* 0x0000004b4a0f0220 */ /* 0x002fe20000410000 */
[----:B------:R-:W-:-:S04]  /*0e40*/  @P0 HADD2.F32 R74, -RZ, R23.H1_H1 ;  /* 0x30000017ff4a0230 */ /* 0x000fc80000004100 */
[----:B------:R-:W-:Y:S01]  /*0e50*/  F2FP.F16.F32.PACK_AB R75, RZ, R15 ;  /* 0x0000000fff4b723e */ /* 0x000fe200000000ff */
[----:B0-----:R-:W-:Y:S01]  /*0e60*/  @P0 FMUL.FTZ R83, R72, R113 ;  /* 0x0000007148530220 */ /* 0x001fe20000410000 */
[----:B------:R-:W-:Y:S02]  /*0e70*/  F2FP.F16.F32.PACK_AB R72, RZ, R96 ;  /* 0x00000060ff48723e */ /* 0x000fe400000000ff */
[----:B------:R-:W-:Y:S01]  /*0e80*/  F2FP.F16.F32.PACK_AB R113, RZ, R16 ;  /* 0x00000010ff71723e */ /* 0x000fe200000000ff */
[----:B--2---:R-:W-:Y:S01]  /*0e90*/  @P0 FMUL.FTZ R84, R73, R114 ;  /* 0x0000007249540220 */ /* 0x004fe20000410000 */
[----:B------:R-:W-:Y:S02]  /*0ea0*/  F2FP.F16.F32.PACK_AB R73, RZ, R4 ;  /* 0x00000004ff49723e */ /* 0x000fe400000000ff */
[----:B------:R-:W-:Y:S02]  /*0eb0*/  F2FP.F16.F32.PACK_AB R114, RZ, R83 ;  /* 0x00000053ff72723e */ /* 0x000fe400000000ff */
[----:B------:R-:W-:Y:S01]  /*0ec0*/  PRMT R72, R72, 0x5410, R73 ;  /* 0x0000541048487816 */ /* 0x000fe20000000049 */
[----:B---3--:R-:W-:Y:S01]  /*0ed0*/  @P0 FMUL.FTZ R97, R74, R115 ;  /* 0x000000734a610220 */ /* 0x008fe20000410000 */
[----:B------:R-:W-:-:S02]  /*0ee0*/  F2FP.F16.F32.PACK_AB R74, RZ, R5 ;  /* 0x00000005ff4a723e */ /* 0x000fc400000000ff */
[----:B------:R-:W-:Y:S02]  /*0ef0*/  F2FP.F16.F32.PACK_AB R115, RZ, R84 ;  /* 0x00000054ff73723e */ /* 0x000fe400000000ff */
[----:B------:R-:W-:Y:S02]  /*0f00*/  F2FP.F16.F32.PACK_AB R116, RZ, R97 ;  /* 0x00000061ff74723e */ /* 0x000fe400000000ff */
[----:B------:R-:W-:Y:S02]  /*0f10*/  PRMT R73, R74, 0x5410, R75 ;  /* 0x000054104a497816 */ /* 0x000fe4000000004b */
[----:B------:R-:W-:Y:S02]  /*0f20*/  PRMT R74, R113, 0x5410, R114 ;  /* 0x00005410714a7816 */ /* 0x000fe40000000072 */
[----:B------:R-:W-:-:S07]  /*0f30*/  PRMT R75, R115, 0x5410, R116 ;  /* 0x00005410734b7816 */ /* 0x000fce0000000074 */
.L_x_5498:
[----:B------:R-:W0:Y:S01]  /*0f40*/  LDC.64 R114, c[0x0][0x3a8] ;  /* 0x0000ea00ff727b82 */ /* 0x000e220000000a00 */
[----:B------:R-:W-:Y:S01]  /*0f50*/  IADD3 R112, PT, PT, R112, 0x20, RZ ;  /* 0x0000002070707810 */ /* 0x000fe20007ffe0ff */
[C---:B0-----:R-:W-:Y:S01]  /*0f60*/  IMAD.WIDE.U32 R114, R110.reuse, 0x10, R114 ;  /* 0x000000106e727825 */ /* 0x041fe200078e0072 */
[----:B------:R-:W-:-:S04]  /*0f70*/  IADD3 R110, PT, PT, R110, 0x20, RZ ;  /* 0x000000206e6e7810 */ /* 0x000fc80007ffe0ff */
[----:B------:R0:W-:Y:S03]  /*0f80*/  STG.E.128 desc[UR6][R114.64], R72 ;  /* 0x0000004872007986 */ /* 0x0001e6000c101d06 */
.L_x_5494:
[----:B------:R-:W-:Y:S05]  /*0f90*/  BSYNC.RECONVERGENT B0 ;  /* 0x0000000000007941 */ /* 0x000fea0003800200 */
.L_x_5493:
        /* <DEDUP_REMOVED lines=9> */
.L_x_5502:
[----:B------:R-:W-:Y:S05]  /*1030*/  BSYNC.RECONVERGENT B1 ;  /* 0x0000000000017941 */ /* 0x000fea0003800200 */
.L_x_5501:
        /* <DEDUP_REMOVED lines=15> */
[----:B------:R-:W4:Y:S01]  /*1130*/  @P1 LDC R115, c[0x0][0x40c] ;  /* 0x00010300ff731b82 */ /* 0x000f220000000800 */
[----:B--2---:R-:W-:-:S02]  /*1140*/  HADD2.F32 R6, -RZ, R72.H1_H1 ;  /* 0x30000048ff067230 */ /* 0x004fc40000004100 */
[----:B------:R-:W-:-:S03]  /*1150*/  HADD2.F32 R7, -RZ, R73.H0_H0 ;  /* 0x20000049ff077230 */ /* 0x000fc60000004100 */
[----:B0-----:R-:W-:Y:S01]  /*1160*/  @P1 FFMA.FTZ R6, R17, R18, R6 ;  /* 0x0000001211061223 */ /* 0x001fe20000010006 */
[--C-:B------:R-:W-:Y:S02]  /*1170*/  HADD2.F32 R18, -RZ, R74.reuse.H0_H0 ;  /* 0x2000004aff127230 */ /* 0x100fe40000004100 */
[----:B-1----:R-:W-:Y:S01]  /*1180*/  @P1 FFMA.FTZ R7, R86, R85, R7 ;  /* 0x0000005556071223 */ /* 0x002fe20000010007 */
[----:B------:R-:W-:Y:S02]  /*1190*/  HADD2.F32 R85, -RZ, R74.H1_H1 ;  /* 0x3000004aff557230 */ /* 0x000fe40000004100 */
[----:B------:R-:W0:Y:S01]  /*11a0*/  @P1 LDC R74, c[0x0][0x40c] ;  /* 0x00010300ff4a1b82 */ /* 0x000e220000000800 */
[----:B------:R-:W-:Y:S02]  /*11b0*/  HADD2.F32 R17, -RZ, R73.H1_H1 ;  /* 0x30000049ff117230 */ /* 0x000fe40000004100 */
[----:B------:R-:W-:Y:S02]  /*11c0*/  @P1 HADD2.F32 R86, -RZ, R21.H1_H1 ;  /* 0x30000015ff561230 */ /* 0x000fe40000004100 */
[----:B------:R-:W-:-:S03]  /*11d0*/  @P1 HADD2.F32 R73, -RZ, R22.H0_H0 ;  /* 0x20000016ff491230 */ /* 0x000fc60000004100 */
[----:B---3--:R-:W-:Y:S01]  /*11e0*/  @P1 FFMA.FTZ R17, R86, R98, R17 ;  /* 0x0000006256111223 */ /* 0x008fe20000010011 */
[----:B------:R-:W-:Y:S02]  /*11f0*/  @P1 HADD2.F32 R98, -RZ, R22.H1_H1 ;  /* 0x30000016ff621230 */ /* 0x000fe40000004100 */
[----:B----4-:R-:W-:Y:S01]  /*1200*/  @P1 FFMA.FTZ R18, R73, R99, R18 ;  /* 0x0000006349121223 */ /* 0x010fe20000010012 */
[----:B------:R-:W-:Y:S02]  /*1210*/  HADD2.F32 R86, -RZ, R75.H0_H0 ;  /* 0x2000004bff567230 */ /* 0x000fe40000004100 */
[----:B------:R-:W-:Y:S02]  /*1220*/  @P1 HADD2.F32 R73, -RZ, R23.H0_H0 ;  /* 0x20000017ff491230 */ /* 0x000fe40000004100 */
[----:B------:R-:W-:Y:S01]  /*1230*/  @P1 FFMA.FTZ R85, R98, R113, R85 ;  /* 0x0000007162551223 */ /* 0x000fe20000010055 */
[----:B------:R-:W-:Y:S01]  /*1240*/  HADD2.F32 R98, -RZ, R72.H0_H0 ;  /* 0x20000048ff627230 */ /* 0x000fe20000004100 */
[----:B------:R-:W-:Y:S01]  /*1250*/  F2FP.F16.F32.PACK_AB R113, RZ, R6 ;  /* 0x00000006ff71723e */ /* 0x000fe200000000ff */
[----:B------:R-:W-:-:S02]  /*1260*/  HADD2.F32 R99, -RZ, R75.H1_H1 ;  /* 0x3000004bff637230 */ /* 0x000fc40000004100 */
[----:B------:R-:W-:Y:S01]  /*1270*/  @P1 FFMA.FTZ R86, R73, R114, R86 ;  /* 0x0000007249561223 */ /* 0x000fe20000010056 */
[----:B------:R-:W-:Y:S01]  /*1280*/  @P1 HADD2.F32 R73, -RZ, R20.H0_H0 ;  /* 0x20000014ff491230 */ /* 0x000fe20000004100 */
[----:B------:R-:W-:Y:S01]  /*1290*/  F2FP.F16.F32.PACK_AB R114, RZ, R18 ;  /* 0x00000012ff72723e */ /* 0x000fe200000000ff */
[----:B------:R-:W-:Y:S02]  /*12a0*/  @P1 HADD2.F32 R72, -RZ, R23.H1_H1 ;  /* 0x30000017ff481230 */ /* 0x000fe40000004100 */
[----:B------:R-:W-:Y:S01]  /*12b0*/  F2FP.F16.F32.PACK_AB R116, RZ, R86 ;  /* 0x00000056ff74723e */ /* 0x000fe200000000ff */
[----:B0-----:R-:W-:Y:S01]  /*12c0*/  @P1 FFMA.FTZ R98, R73, R74, R98 ;  /* 0x0000004a49621223 */ /* 0x001fe20000010062 */
[----:B------:R-:W-:Y:S01]  /*12d0*/  F2FP.F16.F32.PACK_AB R73, RZ, R7 ;  /* 0x00000007ff49723e */ /* 0x000fe200000000ff */
[----:B------:R-:W-:Y:S01]  /*12e0*/  @P1 FFMA.FTZ R99, R72, R115, R99 ;  /* 0x0000007348631223 */ /* 0x000fe20000010063 */
        /* <DEDUP_REMOVED lines=9> */
.L_x_5503:
[----:B------:R-:W0:Y:S01]  /*1380*/  @P0 LDC R18, c[0x0][0x40c] ;  /* 0x00010300ff120b82 */ /* 0x000e220000000800 */
[--C-:B-----5:R-:W-:Y:S01]  /*1390*/  @P0 HADD2.F32 R7, -RZ, R20.reuse.H0_H0 ;  /* 0x20000014ff070230 */ /* 0x120fe20000004100 */
[----:B------:R-:W-:Y:S01]  /*13a0*/  CS2R R98, SRZ ;  /* 0x0000000000627805 */ /* 0x000fe2000001ff00 */
[----:B------:R-:W-:Y:S01]  /*13b0*/  @P0 HADD2.F32 R17, -RZ, R20.H1_H1 ;  /* 0x30000014ff110230 */ /* 0x000fe20000004100 */
[----:B------:R-:W-:Y:S01]  /*13c0*/  MOV R6, RZ ;  /* 0x000000ff00067202 */ /* 0x000fe20000000f00 */
[----:B------:R-:W-:Y:S02]  /*13d0*/  @P0 HADD2.F32 R85, -RZ, R22.H0_H0 ;  /* 0x20000016ff550230 */ /* 0x000fe40000004100 */
[----:B------:R-:W-:Y:S01]  /*13e0*/  @P0 HADD2.F32 R74, -RZ, R21.H1_H1 ;  /* 0x30000015ff4a0230 */ /* 0x000fe20000004100 */
[----:B------:R-:W1:Y:S08]  /*13f0*/  @P0 LDC R72, c[0x0][0x40c] ;  /* 0x00010300ff480b82 */ /* 0x000e700000000800 */
[----:B------:R-:W2:Y:S08]  /*1400*/  @P0 LDC R86, c[0x0][0x40c] ;  /* 0x00010300ff560b82 */ /* 0x000eb00000000800 */
[----:B------:R-:W3:Y:S01]  /*1410*/  @P0 LDC R73, c[0x0][0x40c] ;  /* 0x00010300ff490b82 */ /* 0x000ee20000000800 */
[----:B0-----:R-:W-:Y:S01]  /*1420*/  @P0 FMUL.FTZ R98, R7, R18 ;  /* 0x0000001207620220 */ /* 0x001fe20000410000 */
[----:B------:R-:W-:-:S02]  /*1430*/  HFMA2 R18, -RZ, RZ, 0, 0 ;  /* 0x00000000ff127431 */ /* 0x000fc400000001ff */
[----:B------:R-:W-:-:S04]  /*1440*/  HFMA2 R7, -RZ, RZ, 0, 0 ;  /* 0x00000000ff077431 */ /* 0x000fc800000001ff */
[----:B------:R-:W0:Y:S01]  /*1450*/  @P0 LDC R75, c[0x0][0x40c] ;  /* 0x00010300ff4b0b82 */ /* 0x000e220000000800 */
[----:B-1----:R-:W-:Y:S01]  /*1460*/  @P0 FMUL.FTZ R6, R17, R72 ;  /* 0x0000004811060220 */ /* 0x002fe20000410000 */
[----:B------:R-:W-:Y:S01]  /*1470*/  @P0 HADD2.F32 R72, -RZ, R21.H0_H0 ;  /* 0x20000015ff480230 */ /* 0x000fe20000004100 */
[----:B------:R-:W-:-:S05]  /*1480*/  MOV R17, RZ ;  /* 0x000000ff00117202 */ /* 0x000fca0000000f00 */
[----:B------:R-:W1:Y:S01]  /*1490*/  @P0 LDC R113, c[0x0][0x40c] ;  /* 0x00010300ff710b82 */ /* 0x000e620000000800 */
        /* <DEDUP_REMOVED lines=8> */
[----:B0-----:R-:W-:Y:S01]  /*1520*/  @P0 FMUL.FTZ R17, R74, R75 ;  /* 0x0000004b4a110220 */ /* 0x001fe20000410000 */
[----:B------:R-:W-:-:S04]  /*1530*/  @P0 HADD2.F32 R74, -RZ, R23.H1_H1 ;  /* 0x30000017ff4a0230 */ /* 0x000fc80000004100 */
[----:B------:R-:W-:Y:S01]  /*1540*/  F2FP.F16.F32.PACK_AB R75, RZ, R17 ;  /* 0x00000011ff4b723e */ /* 0x000fe200000000ff */
[----:B-1----:R-:W-:Y:S01]  /*1550*/  @P0 FMUL.FTZ R85, R72, R113 ;  /* 0x0000007148550220 */ /* 0x002fe20000410000 */
        /* <DEDUP_REMOVED lines=13> */
.L_x_5504:
[----:B------:R-:W0:Y:S01]  /*1630*/  LDC.64 R114, c[0x0][0x3a8] ;  /* 0x0000ea00ff727b82 */ /* 0x000e220000000a00 */
[----:B------:R-:W-:Y:S01]  /*1640*/  IADD3 R112, PT, PT, R112, 0x20, RZ ;  /* 0x0000002070707810 */ /* 0x000fe20007ffe0ff */
[C---:B0-----:R-:W-:Y:S01]  /*1650*/  IMAD.WIDE.U32 R114, R110.reuse, 0x10, R114 ;  /* 0x000000106e727825 */ /* 0x041fe200078e0072 */
[----:B------:R-:W-:-:S04]  /*1660*/  IADD3 R110, PT, PT, R110, 0x20, RZ ;  /* 0x000000206e6e7810 */ /* 0x000fc80007ffe0ff */
[----:B------:R0:W-:Y:S03]  /*1670*/  STG.E.128 desc[UR6][R114.64], R72 ;  /* 0x0000004872007986 */ /* 0x0001e6000c101d06 */
.L_x_5500:
[----:B------:R-:W-:Y:S05]  /*1680*/  BSYNC.RECONVERGENT B0 ;  /* 0x0000000000007941 */ /* 0x000fea0003800200 */
.L_x_5499:
        /* <DEDUP_REMOVED lines=9> */
.L_x_5508:
[----:B------:R-:W-:Y:S05]  /*1720*/  BSYNC.RECONVERGENT B1 ;  /* 0x0000000000017941 */ /* 0x000fea0003800200 */
.L_x_5507:
        /* <DEDUP_REMOVED lines=52> */
.L_x_5509:
[----:B------:R-:W0:Y:S01]  /*1a70*/  @P0 LDC R72, c[0x0][0x40c] ;  /* 0x00010300ff480b82 */ /* 0x000e220000000800 */
[--C-:B-----5:R-:W-:Y:S01]  /*1a80*/  @P0 HADD2.F32 R9, -RZ, R20.reuse.H0_H0 ;  /* 0x20000014ff090230 */ /* 0x120fe20000004100 */
[----:B------:R-:W-:Y:S01]  /*1a90*/  CS2R R100, SRZ ;  /* 0x0000000000647805 */ /* 0x000fe2000001ff00 */
[----:B------:R-:W-:Y:S01]  /*1aa0*/  @P0 HADD2.F32 R19, -RZ, R20.H1_H1 ;  /* 0x30000014ff130230 */ /* 0x000fe20000004100 */
[----:B------:R-:W-:Y:S01]  /*1ab0*/  MOV R8, RZ ;  /* 0x000000ff00087202 */ /* 0x000fe20000000f00 */
[----:B------:R-:W-:Y:S02]  /*1ac0*/  HFMA2 R76, -RZ, RZ, 0, 0 ;  /* 0x00000000ff4c7431 */ /* 0x000fe400000001ff */
[----:B------:R-:W-:Y:S01]  /*1ad0*/  @P0 HADD2.F32 R87, -RZ, R22.H0_H0 ;  /* 0x20000016ff570230 */ /* 0x000fe20000004100 */
[----:B------:R-:W1:Y:S08]  /*1ae0*/  @P0 LDC R74, c[0x0][0x40c] ;  /* 0x00010300ff4a0b82 */ /* 0x000e700000000800 */
[----:B------:R-:W2:Y:S08]  /*1af0*/  @P0 LDC R88, c[0x0][0x40c] ;  /* 0x00010300ff580b82 */ /* 0x000eb00000000800 */
[----:B------:R-:W3:Y:S01]  /*1b00*/  @P0 LDC R73, c[0x0][0x40c] ;  /* 0x00010300ff490b82 */ /* 0x000ee20000000800 */
[----:B0-----:R-:W-:Y:S01]  /*1b10*/  @P0 FMUL.FTZ R100, R9, R72 ;  /* 0x0000004809640220 */ /* 0x001fe20000410000 */
[----:B------:R-:W-:-:S02]  /*1b20*/  HFMA2 R9, -RZ, RZ, 0, 0 ;  /* 0x00000000ff097431 */ /* 0x000fc400000001ff */
[----:B------:R-:W-:-:S04]  /*1b30*/  @P0 HADD2.F32 R72, -RZ, R21.H0_H0 ;  /* 0x20000015ff480230 */ /* 0x000fc80000004100 */
[----:B------:R-:W0:Y:S01]  /*1b40*/  @P0 LDC R75, c[0x0][0x40c] ;  /* 0x00010300ff4b0b82 */ /* 0x000e220000000800 */
[----:B-1----:R-:W-:Y:S01]  /*1b50*/  @P0 FMUL.FTZ R8, R19, R74 ;  /* 0x0000004a13080220 */ /* 0x002fe20000410000 */
[----:B------:R-:W-:Y:S01]  /*1b60*/  @P0 HADD2.F32 R74, -RZ, R21.H1_H1 ;  /* 0x30000015ff4a0230 */ /* 0x000fe20000004100 */
        /* <DEDUP_REMOVED lines=27> */
.L_x_5510:
[----:B------:R-:W0:Y:S01]  /*1d20*/  LDC.64 R114, c[0x0][0x3a8] ;  /* 0x0000ea00ff727b82 */ /* 0x000e220000000a00 */
[----:B------:R-:W-:Y:S01]  /*1d30*/  IADD3 R112, PT, PT, R112, 0x20, RZ ;  /* 0x0000002070707810 */ /* 0x000fe20007ffe0ff */
[C---:B0-----:R-:W-:Y:S01]  /*1d40*/  IMAD.WIDE.U32 R114, R110.reuse, 0x10, R114 ;  /* 0x000000106e727825 */ /* 0x041fe200078e0072 */
[----:B------:R-:W-:-:S04]  /*1d50*/  IADD3 R110, PT, PT, R110, 0x20, RZ ;  /* 0x000000206e6e7810 */ /* 0x000fc80007ffe0ff */
[----:B------:R0:W-:Y:S03]  /*1d60*/  STG.E.128 desc[UR6][R114.64], R72 ;  /* 0x0000004872007986 */ /* 0x0001e6000c101d06 */
.L_x_5506:
[----:B------:R-:W-:Y:S05]  /*1d70*/  BSYNC.RECONVERGENT B0 ;  /* 0x0000000000007941 */ /* 0x000fea0003800200 */
.L_x_5505:
        /* <DEDUP_REMOVED lines=9> */
.L_x_5514:
[----:B------:R-:W-:Y:S05]  /*1e10*/  BSYNC.RECONVERGENT B1 ;  /* 0x0000000000017941 */ /* 0x000fea0003800200 */
.L_x_5513:
        /* <DEDUP_REMOVED lines=52> */
.L_x_5515:
[----:B------:R-:W0:Y:S01]  /*2160*/  @P0 LDC R72, c[0x0][0x40c] ;  /* 0x00010300ff480b82 */ /* 0x000e220000000800 */
[--C-:B-----5:R-:W-:Y:S01]  /*2170*/  @P0 HADD2.F32 R11, -RZ, R20.reuse.H0_H0 ;  /* 0x20000014ff0b0230 */ /* 0x120fe20000004100 */
[----:B------:R-:W-:Y:S01]  /*2180*/  CS2R R102, SRZ ;  /* 0x0000000000667805 */ /* 0x000fe2000001ff00 */
[----:B------:R-:W-:Y:S01]  /*2190*/  @P0 HADD2.F32 R73, -RZ, R20.H1_H1 ;  /* 0x30000014ff490230 */ /* 0x000fe20000004100 */
[----:B------:R-:W-:Y:S01]  /*21a0*/  MOV R10, RZ ;  /* 0x000000ff000a7202 */ /* 0x000fe20000000f00 */
[----:B------:R-:W-:Y:S01]  /*21b0*/  HFMA2 R78, -RZ, RZ, 0, 0 ;  /* 0x00000000ff4e7431 */ /* 0x000fe200000001ff */
[----:B------:R-:W-:Y:S02]  /*21c0*/  MOV R77, RZ ;  /* 0x000000ff004d7202 */ /* 0x000fe40000000f00 */
        /* <DEDUP_REMOVED lines=8> */
[----:B------:R-:W-:Y:S02]  /*2250*/  @P0 HADD2.F32 R73, -RZ, R21.H1_H1 ;  /* 0x30000015ff490230 */ /* 0x000fe40000004100 */
[----:B------:R-:W-:-:S04]  /*2260*/  @P0 HADD2.F32 R74, -RZ, R22.H0_H0 ;  /* 0x20000016ff4a0230 */ /* 0x000fc80000004100 */
[----:B------:R-:W1:Y:S01]  /*2270*/  @P0 LDC R113, c[0x0][0x40c] ;  /* 0x00010300ff710b82 */ /* 0x000e620000000800 */
[----:B--2---:R-:W-:Y:S01]  /*2280*/  @P0 FMUL.FTZ R77, R73, R90 ;  /* 0x0000005a494d0220 */ /* 0x004fe20000410000 */
[----:B------:R-:W-:Y:S02]  /*2290*/  HFMA2 R90, -RZ, RZ, 0, 0 ;  /* 0x00000000ff5a7431 */ /* 0x000fe400000001ff */
[----:B------:R-:W-:-:S04]  /*22a0*/  @P0 HADD2.F32 R73, -RZ, R23.H0_H0 ;  /* 0x20000017ff490230 */ /* 0x000fc80000004100 */
[----:B------:R-:W2:Y:S01]  /*22b0*/  @P0 LDC R114, c[0x0][0x40c] ;  /* 0x00010300ff720b82 */ /* 0x000ea20000000800 */
[----:B---3--:R-:W-:Y:S01]  /*22c0*/  @P0 FMUL.FTZ R11, R72, R75 ;  /* 0x0000004b480b0220 */ /* 0x008fe20000410000 */
[----:B------:R-:W-:Y:S01]  /*22d0*/  @P0 HADD2.F32 R72, -RZ, R22.H1_H1 ;  /* 0x30000016ff480230 */ /* 0x000fe20000004100 */
[----:B------:R-:W-:-:S05]  /*22e0*/  F2FP.F16.F32.PACK_AB R75, RZ, R77 ;  /* 0x0000004dff4b723e */ /* 0x000fca00000000ff */
[----:B------:R-:W3:Y:S01]  /*22f0*/  @P0 LDC R115, c[0x0][0x40c] ;  /* 0x00010300ff730b82 */ /* 0x000ee20000000800 */
[----:B0-----:R-:W-:Y:S01]  /*2300*/  @P0 FMUL.FTZ R78, R74, R89 ;  /* 0x000000594a4e0220 */ /* 0x001fe20000410000 */
[----:B------:R-:W-:Y:S01]  /*2310*/  @P0 HADD2.F32 R74, -RZ, R23.H1_H1 ;  /* 0x30000017ff4a0230 */ /* 0x000fe20000004100 */
[----:B------:R-:W-:Y:S01]  /*2320*/  MOV R89, RZ ;  /* 0x000000ff00597202 */ /* 0x000fe20000000f00 */
[----:B-1----:R-:W-:Y:S01]  /*2330*/  @P0 FMUL.FTZ R89, R72, R113 ;  /* 0x0000007148590220 */ /* 0x002fe20000410000 */
[----:B------:R-:W-:Y:S02]  /*2340*/  F2FP.F16.F32.PACK_AB R72, RZ, R102 ;  /* 0x00000066ff48723e */ /* 0x000fe400000000ff */
[----:B------:R-:W-:Y:S01]  /*2350*/  F2FP.F16.F32.PACK_AB R113, RZ, R78 ;  /* 0x0000004eff71723e */ /* 0x000fe200000000ff */
[----:B--2---:R-:W-:Y:S01]  /*2360*/  @P0 FMUL.FTZ R90, R73, R114 ;  /* 0x00000072495a0220 */ /* 0x004fe20000410000 */
[----:B------:R-:W-:Y:S02]  /*2370*/  F2FP.F16.F32.PACK_AB R73, RZ, R10 ;  /* 0x0000000aff49723e */ /* 0x000fe400000000ff */
[----:B------:R-:W-:-:S02]  /*2380*/  F2FP.F16.F32.PACK_AB R114, RZ, R89 ;  /* 0x00000059ff72723e */ /* 0x000fc400000000ff */
[----:B------:R-:W-:Y:S01]  /*2390*/  PRMT R72, R72, 0x5410, R73 ;  /* 0x0000541048487816 */ /* 0x000fe20000000049 */
[----:B---3--:R-:W-:Y:S01]  /*23a0*/  @P0 FMUL.FTZ R103, R74, R115 ;  /* 0x000000734a670220 */ /* 0x008fe20000410000 */
[----:B------:R-:W-:Y:S02]  /*23b0*/  F2FP.F16.F32.PACK_AB R74, RZ, R11 ;  /* 0x0000000bff4a723e */ /* 0x000fe400000000ff */
[----:B------:R-:W-:Y:S02]  /*23c0*/  F2FP.F16.F32.PACK_AB R115, RZ, R90 ;  /* 0x0000005aff73723e */ /* 0x000fe400000000ff */
[----:B------:R-:W-:Y:S02]  /*23d0*/  F2FP.F16.F32.PACK_AB R116, RZ, R103 ;  /* 0x00000067ff74723e */ /* 0x000fe400000000ff */
[----:B------:R-:W-:Y:S02]  /*23e0*/  PRMT R73, R74, 0x5410, R75 ;  /* 0x000054104a497816 */ /* 0x000fe4000000004b */
[----:B------:R-:W-:-:S02]  /*23f0*/  PRMT R74, R113, 0x5410, R114 ;  /* 0x00005410714a7816 */ /* 0x000fc40000000072 */
[----:B------:R-:W-:-:S07]  /*2400*/  PRMT R75, R115, 0x5410, R116 ;  /* 0x00005410734b7816 */ /* 0x000fce0000000074 */
.L_x_5516:
[----:B------:R-:W0:Y:S01]  /*2410*/  LDC.64 R114, c[0x0][0x3a8] ;  /* 0x0000ea00ff727b82 */ /* 0x000e220000000a00 */
[----:B------:R-:W-:Y:S01]  /*2420*/  IADD3 R112, PT, PT, R112, 0x20, RZ ;  /* 0x0000002070707810 */ /* 0x000fe20007ffe0ff */
[C---:B0-----:R-:W-:Y:S01]  /*2430*/  IMAD.WIDE.U32 R114, R110.reuse, 0x10, R114 ;  /* 0x000000106e727825 */ /* 0x041fe200078e0072 */
[----:B------:R-:W-:-:S04]  /*2440*/  IADD3 R110, PT, PT, R110, 0x20, RZ ;  /* 0x000000206e6e7810 */ /* 0x000fc80007ffe0ff */
[----:B------:R0:W-:Y:S03]  /*2450*/  STG.E.128 desc[UR6][R114.64], R72 ;  /* 0x0000004872007986 */ /* 0x0001e6000c101d06 */
.L_x_5512:
[----:B------:R-:W-:Y:S05]  /*2460*/  BSYNC.RECONVERGENT B0 ;  /* 0x0000000000007941 */ /* 0x000fea0003800200 */
.L_x_5511:
        /* <DEDUP_REMOVED lines=9> */
.L_x_5520:
[----:B------:R-:W-:Y:S05]  /*2500*/  BSYNC.RECONVERGENT B1 ;  /* 0x0000000000017941 */ /* 0x000fea0003800200 */
.L_x_5519:
        /* <DEDUP_REMOVED lines=52> */
.L_x_5521:
        /* <DEDUP_REMOVED lines=43> */
.L_x_5522:
[----:B------:R-:W0:Y:S01]  /*2b00*/  LDC.64 R114, c[0x0][0x3a8] ;  /* 0x0000ea00ff727b82 */ /* 0x000e220000000a00 */
[----:B------:R-:W-:Y:S01]  /*2b10*/  IADD3 R112, PT, PT, R112, 0x20, RZ ;  /* 0x0000002070707810 */ /* 0x000fe20007ffe0ff */
[C---:B0-----:R-:W-:Y:S01]  /*2b20*/  IMAD.WIDE.U32 R114, R110.reuse, 0x10, R114 ;  /* 0x000000106e727825 */ /* 0x041fe200078e0072 */
[----:B------:R-:W-:-:S04]  /*2b30*/  IADD3 R110, PT, PT, R110, 0x20, RZ ;  /* 0x000000206e6e7810 */ /* 0x000fc80007ffe0ff */
[----:B------:R0:W-:Y:S03]  /*2b40*/  STG.E.128 desc[UR6][R114.64], R72 ;  /* 0x0000004872007986 */ /* 0x0001e6000c101d06 */
.L_x_5518:
[----:B------:R-:W-:Y:S05]  /*2b50*/  BSYNC.RECONVERGENT B0 ;  /* 0x0000000000007941 */ /* 0x000fea0003800200 */
.L_x_5517:
        /* <DEDUP_REMOVED lines=9> */
.L_x_5526:
[----:B------:R-:W-:Y:S05]  /*2bf0*/  BSYNC.RECONVERGENT B1 ;  /* 0x0000000000017941 */ /* 0x000fea0003800200 */
.L_x_5525:
        /* <DEDUP_REMOVED lines=8> */
[--C-:B-----5:R-:W-:Y:S02]  /*2c80*/  @P0 HADD2.F32 R81, -RZ, R21.reuse.H0_H0 ;  /* 0x20000015ff510230 */ /* 0x120fe40000004100 */
[----:B------:R-:W-:Y:S02]  /*2c90*/  @P0 HADD2.F32 R106, -RZ, R21.H1_H1 ;  /* 0x30000015ff6a0230 */ /* 0x000fe40000004100 */
[----:B------:R-:W-:Y:S02]  /*2ca0*/  @P0 HADD2.F32 R95, -RZ, R22.H0_H0 ;  /* 0x20000016ff5f0230 */ /* 0x000fe40000004100 */
[----:B------:R-:W-:Y:S01]  /*2cb0*/  @P0 HADD2.F32 R112, -RZ, R20.H1_H1 ;  /* 0x30000014ff700230 */ /* 0x000fe20000004100 */
[----:B------:R-:W1:Y:S08]  /*2cc0*/  @P0 LDC R93, c[0x0][0x40c] ;  /* 0x00010300ff5d0b82 */ /* 0x000e700000000800 */
[----:B------:R-:W3:Y:S08]  /*2cd0*/  @P0 LDC R107, c[0x0][0x40c] ;  /* 0x00010300ff6b0b82 */ /* 0x000ef00000000800 */
[----:B------:R-:W4:Y:S08]  /*2ce0*/  @P0 LDC R111, c[0x0][0x40c] ;  /* 0x00010300ff6f0b82 */ /* 0x000f300000000800 */
[----:B------:R-:W4:Y:S08]  /*2cf0*/  @P0 LDC R113, c[0x0][0x40c] ;  /* 0x00010300ff710b82 */ /* 0x000f300000000800 */
[----:B------:R-:W4:Y:S01]  /*2d00*/  @P0 LDC R114, c[0x0][0x40c] ;  /* 0x00010300ff720b82 */ /* 0x000f220000000800 */
[----:B--2---:R-:W-:-:S02]  /*2d10*/  HADD2.F32 R14, -RZ, R73.H0_H0 ;  /* 0x20000049ff0e7230 */ /* 0x004fc40000004100 */
[----:B------:R-:W-:-:S03]  /*2d20*/  HADD2.F32 R94, -RZ, R74.H1_H1 ;  /* 0x3000004aff5e7230 */ /* 0x000fc60000004100 */
[----:B0-----:R-:W-:Y:S01]  /*2d30*/  @P0 FFMA.FTZ R14, R81, R82, R14 ;  /* 0x00000052510e0223 */ /* 0x001fe2000001000e */
[----:B------:R-:W-:Y:S02]  /*2d40*/  HADD2.F32 R81, -RZ, R73.H1_H1 ;  /* 0x30000049ff517230 */ /* 0x000fe40000004100 */
[----:B------:R-:W0:Y:S01]  /*2d50*/  @P0 LDC R73, c[0x0][0x40c] ;  /* 0x00010300ff490b82 */ /* 0x000e220000000800 */
[----:B------:R-:W-:Y:S02]  /*2d60*/  HADD2.F32 R82, -RZ, R74.H0_H0 ;  /* 0x2000004aff527230 */ /* 0x000fe40000004100 */
[----:B-1----:R-:W-:Y:S01]  /*2d70*/  @P0 FFMA.FTZ R81, R106, R93, R81 ;  /* 0x0000005d6a510223 */ /* 0x002fe20000010051 */
[----:B------:R-:W-:Y:S02]  /*2d80*/  @P0 HADD2.F32 R93, -RZ, R22.H1_H1 ;  /* 0x30000016ff5d0230 */ /* 0x000fe40000004100 */
[----:B---3--:R-:W-:Y:S01]  /*2d90*/  @P0 FFMA.FTZ R82, R95, R107, R82 ;  /* 0x0000006b5f520223 */ /* 0x008fe20000010052 */
[----:B------:R-:W-:Y:S01]  /*2da0*/  HADD2.F32 R95, -RZ, R75.H0_H0 ;  /* 0x2000004bff5f7230 */ /* 0x000fe20000004100 */
[----:B------:R-:W1:Y:S01]  /*2db0*/  @P0 LDC R74, c[0x0][0x40c] ;  /* 0x00010300ff4a0b82 */ /* 0x000e620000000800 */
[----:B----4-:R-:W-:Y:S01]  /*2dc0*/  @P0 FFMA.FTZ R94, R93, R111, R94 ;  /* 0x0000006f5d5e0223 */ /* 0x010fe2000001005e */
[----:B------:R-:W-:-:S02]  /*2dd0*/  @P0 HADD2.F32 R106, -RZ, R23.H0_H0 ;  /* 0x20000017ff6a0230 */ /* 0x000fc40000004100 */
[--C-:B------:R-:W-:Y:S02]  /*2de0*/  HADD2.F32 R93, -RZ, R72.reuse.H1_H1 ;  /* 0x30000048ff5d7230 */ /* 0x100fe40000004100 */
[----:B------:R-:W-:Y:S02]  /*2df0*/  HADD2.F32 R107, -RZ, R75.H1_H1 ;  /* 0x3000004bff6b7230 */ /* 0x000fe40000004100 */
[----:B------:R-:W-:Y:S01]  /*2e00*/  @P0 FFMA.FTZ R95, R106, R113, R95 ;  /* 0x000000716a5f0223 */ /* 0x000fe2000001005f */
[----:B------:R-:W-:Y:S01]  /*2e10*/  HADD2.F32 R106, -RZ, R72.H0_H0 ;  /* 0x20000048ff6a7230 */ /* 0x000fe20000004100 */
[----:B------:R-:W-:Y:S01]  /*2e20*/  F2FP.F16.F32.PACK_AB R113, RZ, R94 ;  /* 0x0000005eff71723e */ /* 0x000fe200000000ff */
[----:B------:R-:W-:-:S05]  /*2e30*/  @P0 HADD2.F32 R72, -RZ, R23.H1_H1 ;  /* 0x30000017ff480230 */ /* 0x000fca0000004100 */
[----:B------:R-:W-:Y:S01]  /*2e40*/  @P0 FFMA.FTZ R107, R72, R114, R107 ;  /* 0x00000072486b0223 */ /* 0x000fe2000001006b */
[----:B0-----:R-:W-:Y:S01]  /*2e50*/  @P0 FFMA.FTZ R93, R112, R73, R93 ;  /* 0x00000049705d0223 */ /* 0x001fe2000001005d */
[----:B------:R-:W-:Y:S01]  /*2e60*/  @P0 HADD2.F32 R73, -RZ, R20.H0_H0 ;  /* 0x20000014ff490230 */ /* 0x000fe20000004100 */
[----:B------:R-:W-:Y:S02]  /*2e70*/  F2FP.F16.F32.PACK_AB R112, RZ, R82 ;  /* 0x00000052ff70723e */ /* 0x000fe400000000ff */
[----:B------:R-:W-:Y:S02]  /*2e80*/  F2FP.F16.F32.PACK_AB R114, RZ, R95 ;  /* 0x0000005fff72723e */ /* 0x000fe400000000ff */
[----:B------:R-:W-:Y:S01]  /*2e90*/  F2FP.F16.F32.PACK_AB R111, RZ, R93 ;  /* 0x0000005dff6f723e */ /* 0x000fe200000000ff */
[----:B-1----:R-:W-:Y:S01]  /*2ea0*/  @P0 FFMA.FTZ R106, R73, R74, R106 ;  /* 0x0000004a496a0223 */ /* 0x002fe2000001006a */
        /* <DEDUP_REMOVED lines=9> */
.L_x_5527:
[----:B------:R-:W0:Y:S01]  /*2f40*/  @P0 LDC R107, c[0x0][0x40c] ;  /* 0x00010300ff6b0b82 */ /* 0x000e220000000800 */
[----:B------:R-:W-:Y:S02]  /*2f50*/  HFMA2 R81, -RZ, RZ, 0, 0 ;  /* 0x00000000ff517431 */ /* 0x000fe400000001ff */
[--C-:B-----5:R-:W-:Y:S02]  /*2f60*/  @P0 HADD2.F32 R94, -RZ, R21.reuse.H1_H1 ;  /* 0x30000015ff5e0230 */ /* 0x120fe40000004100 */
[----:B------:R-:W-:Y:S02]  /*2f70*/  HFMA2 R93, -RZ, RZ, 0, 0 ;  /* 0x00000000ff5d7431 */ /* 0x000fe400000001ff */
[--C-:B------:R-:W-:Y:S01]  /*2f80*/  @P0 HADD2.F32 R72, -RZ, R20.reuse.H0_H0 ;  /* 0x20000014ff480230 */ /* 0x100fe20000004100 */
[----:B------:R-:W-:Y:S01]  /*2f90*/  MOV R106, RZ ;  /* 0x000000ff006a7202 */ /* 0x000fe20000000f00 */
[----:B------:R-:W-:Y:S01]  /*2fa0*/  @P0 HADD2.F32 R74, -RZ, R20.H1_H1 ;  /* 0x30000014ff4a0230 */ /* 0x000fe20000004100 */
[----:B------:R-:W-:Y:S01]  /*2fb0*/  MOV R14, RZ ;  /* 0x000000ff000e7202 */ /* 0x000fe20000000f00 */
[----:B------:R-:W1:Y:S01]  /*2fc0*/  @P0 LDC R73, c[0x0][0x40c] ;  /* 0x00010300ff490b82 */ /* 0x000e620000000800 */
[----:B------:R-:W-:-:S07]  /*2fd0*/  @P0 HADD2.F32 R82, -RZ, R21.H0_H0 ;  /* 0x20000015ff520230 */ /* 0x000fce0000004100 */
[----:B------:R-:W2:Y:S08]  /*2fe0*/  @P0 LDC R75, c[0x0][0x40c] ;  /* 0x00010300ff4b0b82 */ /* 0x000eb00000000800 */
[----:B------:R-:W3:Y:S01]  /*2ff0*/  @P0 LDC R95, c[0x0][0x40c] ;  /* 0x00010300ff5f0b82 */ /* 0x000ee20000000800 */
[----:B0-----:R-:W-:Y:S01]  /*3000*/  @P0 FMUL.FTZ R81, R94, R107 ;  /* 0x0000006b5e510220 */ /* 0x001fe20000410000 */
[----:B------:R-:W-:-:S06]  /*3010*/  HFMA2 R107, -RZ, RZ, 0, 0 ;  /* 0x00000000ff6b7431 */ /* 0x000fcc00000001ff */
[----:B------:R-:W0:Y:S01]  /*3020*/  @P0 LDC R111, c[0x0][0x40c] ;  /* 0x00010300ff6f0b82 */ /* 0x000e220000000800 */
[----:B-1----:R-:W-:Y:S01]  /*3030*/  @P0 FMUL.FTZ R106, R72, R73 ;  /* 0x00000049486a0220 */ /* 0x002fe20000410000 */
[--C-:B------:R-:W-:Y:S02]  /*3040*/  @P0 HADD2.F32 R72, -RZ, R22.reuse.H0_H0 ;  /* 0x20000016ff480230 */ /* 0x100fe40000004100 */
[----:B------:R-:W-:-:S04]  /*3050*/  @P0 HADD2.F32 R73, -RZ, R22.H1_H1 ;  /* 0x30000016ff490230 */ /* 0x000fc80000004100 */
[----:B------:R-:W1:Y:S01]  /*3060*/  @P0 LDC R112, c[0x0][0x40c] ;  /* 0x00010300ff700b82 */ /* 0x000e620000000800 */
[----:B--2---:R-:W-:Y:S01]  /*3070*/  @P0 FMUL.FTZ R93, R74, R75 ;  /* 0x0000004b4a5d0220 */ /* 0x004fe20000410000 */
[--C-:B------:R-:W-:Y:S02]  /*3080*/  @P0 HADD2.F32 R74, -RZ, R23.reuse.H0_H0 ;  /* 0x20000017ff4a0230 */ /* 0x100fe40000004100 */
[----:B------:R-:W-:-:S04]  /*3090*/  @P0 HADD2.F32 R75, -RZ, R23.H1_H1 ;  /* 0x30000017ff4b0230 */ /* 0x000fc80000004100 */
[----:B------:R-:W2:Y:S01]  /*30a0*/  @P0 LDC R113, c[0x0][0x40c] ;  /* 0x00010300ff710b82 */ /* 0x000ea20000000800 */
[----:B---3--:R-:W-:Y:S01]  /*30b0*/  @P0 FMUL.FTZ R14, R82, R95 ;  /* 0x0000005f520e0220 */ /* 0x008fe20000410000 */
[----:B------:R-:W-:Y:S02]  /*30c0*/  CS2R R94, SRZ ;  /* 0x00000000005e7805 */ /* 0x000fe4000001ff00 */
[----:B------:R-:W-:-:S04]  /*30d0*/  MOV R82, RZ ;  /* 0x000000ff00527202 */ /* 0x000fc80000000f00 */
[----:B------:R-:W3:Y:S01]  /*30e0*/  @P0 LDC R114, c[0x0][0x40c] ;  /* 0x00010300ff720b82 */ /* 0x000ee20000000800 */
[----:B0-----:R-:W-:Y:S01]  /*30f0*/  @P0 FMUL.FTZ R82, R72, R111 ;  /* 0x0000006f48520220 */ /* 0x001fe20000410000 */
[----:B------:R-:W-:-:S04]  /*3100*/  F2FP.F16.F32.PACK_AB R72, RZ, R106 ;  /* 0x0000006aff48723e */ /* 0x000fc800000000ff */
[----:B------:R-:W-:Y:S01]  /*3110*/  F2FP.F16.F32.PACK_AB R111, RZ, R82 ;  /* 0x00000052ff6f723e */ /* 0x000fe200000000ff */
[----:B-1----:R-:W-:Y:S01]  /*3120*/  @P0 FMUL.FTZ R94, R73, R112 ;  /* 0x00000070495e0220 */ /* 0x002fe20000410000 */
[----:B------:R-:W-:-:S04]  /*3130*/  F2FP.F16.F32.PACK_AB R73, RZ, R93 ;  /* 0x0000005dff49723e */ /* 0x000fc800000000ff */
[----:B------:R-:W-:Y:S02]  /*3140*/  F2FP.F16.F32.PACK_AB R112, RZ, R94 ;  /* 0x0000005eff70723e */ /* 0x000fe400000000ff */
[----:B------:R-:W-:Y:S01]  /*3150*/  PRMT R72, R72, 0x5410, R73 ;  /* 0x0000541048487816 */ /* 0x000fe20000000049 */
[----:B--2---:R-:W-:Y:S01]  /*3160*/  @P0 FMUL.FTZ R95, R74, R113 ;  /* 0x000000714a5f0220 */ /* 0x004fe20000410000 */
[----:B------:R-:W-:-:S04]  /*3170*/  F2FP.F16.F32.PACK_AB R74, RZ, R14 ;  /* 0x0000000eff4a723e */ /* 0x000fc800000000ff */
[----:B------:R-:W-:Y:S01]  /*3180*/  F2FP.F16.F32.PACK_AB R113, RZ, R95 ;  /* 0x0000005fff71723e */ /* 0x000fe200000000ff */
[----:B---3--:R-:W-:Y:S01]  /*3190*/  @P0 FMUL.FTZ R107, R75, R114 ;  /* 0x000000724b6b0220 */ /* 0x008fe20000410000 */
[----:B------:R-:W-:-:S04]  /*31a0*/  F2FP.F16.F32.PACK_AB R75, RZ, R81 ;  /* 0x00000051ff4b723e */ /* 0x000fc800000000ff */
[----:B------:R-:W-:Y:S02]  /*31b0*/  F2FP.F16.F32.PACK_AB R114, RZ, R107 ;  /* 0x0000006bff72723e */ /* 0x000fe400000000ff */
[----:B------:R-:W-:Y:S02]  /*31c0*/  PRMT R73, R74, 0x5410, R75 ;  /* 0x000054104a497816 */ /* 0x000fe4000000004b */
[----:B------:R-:W-:Y:S02]  /*31d0*/  PRMT R74, R111, 0x5410, R112 ;  /* 0x000054106f4a7816 */ /* 0x000fe40000000070 */
[----:B------:R-:W-:-:S07]  /*31e0*/  PRMT R75, R113, 0x5410, R114 ;  /* 0x00005410714b7816 */ /* 0x000fce0000000072 */
.L_x_5528:
[----:B------:R-:W0:Y:S02]  /*31f0*/  LDC.64 R112, c[0x0][0x3a8] ;  /* 0x0000ea00ff707b82 */ /* 0x000e240000000a00 */
[----:B0-----:R-:W-:-:S05]  /*3200*/  IMAD.WIDE.U32 R112, R110, 0x10, R112 ;  /* 0x000000106e707825 */ /* 0x001fca00078e0070 */
[----:B------:R0:W-:Y:S02]  /*3210*/  STG.E.128 desc[UR6][R112.64], R72 ;  /* 0x0000004870007986 */ /* 0x0001e4000c101d06 */
.L_x_5524:
[----:B------:R-:W-:Y:S05]  /*3220*/  BSYNC.RECONVERGENT B0 ;  /* 0x0000000000007941 */ /* 0x000fea0003800200 */
.L_x_5523:
[----:B0-----:R-:W-:Y:S01]  /*3230*/  FADD.FTZ R73, RZ, R96 ;  /* 0x00000060ff497221 */ /* 0x001fe20000010000 */
[C---:B------:R-:W-:Y:S01]  /*3240*/  ISETP.GT.U32.AND P3, PT, R0.reuse, 0x3f, PT ;  /* 0x0000003f0000780c */ /* 0x040fe20003f64070 */
[----:B------:R-:W-:Y:S01]  /*3250*/  UMOV UR4, 0xffffffff ;  /* 0xffffffff00047882 */ /* 0x000fe20000000000 */
[----:B------:R-:W-:Y:S01]  /*3260*/  ISETP.GT.U32.AND P2, PT, R0, 0x5f, PT ;  /* 0x0000005f0000780c */ /* 0x000fe20003f44070 */
[----:B------:R-:W-:Y:S01]  /*3270*/  FADD.FTZ R72, R4, R73 ;  /* 0x0000004904487221 */ /* 0x000fe20000010000 */
[C---:B------:R-:W-:Y:S02]  /*3280*/  ISETP.GT.U32.AND P1, PT, R0.reuse, 0x7f, PT ;  /* 0x0000007f0000780c */ /* 0x040fe40003f24070 */
[C---:B------:R-:W-:Y:S01]  /*3290*/  ISETP.GT.U32.AND P0, PT, R0.reuse, 0x9f, PT ;  /* 0x0000009f0000780c */ /* 0x040fe20003f04070 */
[----:B------:R-:W-:Y:S01]  /*32a0*/  FADD.FTZ R72, R5, R72 ;  /* 0x0000004805487221 */ /* 0x000fe20000010000 */
[----:B------:R-:W-:-:S03]  /*32b0*/  ISETP.GT.U32.AND P5, PT, R0, 0xbf, PT ;  /* 0x000000bf0000780c */ /* 0x000fc60003fa4070 */
[----:B------:R-:W-:Y:S01]  /*32c0*/  FADD.FTZ R73, R15, R72 ;  /* 0x000000480f497221 */ /* 0x000fe20000010000 */
[----:B------:R-:W-:-:S03]  /*32d0*/  P2R R74, PR, RZ, 0x20 ;  /* 0x00000020ff4a7803 */ /* 0x000fc60000000000 */
        /* <DEDUP_REMOVED lines=45> */
[----:B------:R-:W-:Y:S01]  /*35b0*/  ISETP.NE.AND P5, PT, R2, RZ, PT ;  /* 0x000000ff0200720c */ /* 0x000fe20003fa5270 */
[----:B------:R-:W-:-:S12]  /*35c0*/  BRA.DIV UR4, `(.L_x_5529) ;  /* 0x0000001e041c7947 */ /* 0x000fd8000b800000 */
[----:B------:R-:W0:Y:S01]  /*35d0*/  SHFL.BFLY PT, R72, R73, 0x1, 0x1f ;  /* 0x0c201f0049487f89 */ /* 0x000e2200000e0000 */
[----:B------:R-:W1:Y:S01]  /*35e0*/  LDC R110, c[0x0][0x400] ;  /* 0x00010000ff6e7b82 */ /* 0x000e620000000800 */
[----:B------:R-:W-:Y:S01]  /*35f0*/  ISETP.GT.U32.AND P6, PT, R0, 0xbf, PT ;  /* 0x000000bf0000780c */ /* 0x000fe20003fc4070 */
        /* <DEDUP_REMOVED lines=116> */
.L_x_5554:
[----:B-1----:R-:W-:Y:S01]  /*3d40*/  FADD.FTZ R115, R112, R113 ;  /* 0x0000007170737221 */ /* 0x002fe20000010000 */
[----:B0-----:R-:W-:Y:S01]  /*3d50*/  FMUL.FTZ R112, R111, R111 ;  /* 0x0000006f6f707220 */ /* 0x001fe20000410000 */
[----:B------:R-:W-:Y:S01]  /*3d60*/  ISETP.NE.AND P1, PT, RZ, UR5, PT ;  /* 0x00000005ff007c0c */ /* 0x000fe2000bf25270 */
[----:B------:R-:W0:Y:S01]  /*3d70*/  @!P5 LDC.64 R74, c[0x0][0x3c0] ;  /* 0x0000f000ff4adb82 */ /* 0x000e220000000a00 */
[----:B------:R-:W-:Y:S01]  /*3d80*/  FFMA.FTZ R110, R115, R110, UR10 ;  /* 0x0000000a736e7e23 */ /* 0x000fe2000801006e */
[----:B-----5:R-:W-:Y:S01]  /*3d90*/  ISETP.GE.AND P0, PT, R109, 0x1, PT ;  /* 0x000000016d00780c */ /* 0x020fe20003f06270 */
[----:B------:R-:W-:Y:S01]  /*3da0*/  BSSY.RECONVERGENT B0, `(.L_x_5530) ;  /* 0x0000144000007945 */ /* 0x000fe20003800200 */
[----:B------:R-:W-:-:S04]  /*3db0*/  FSEL R113, R112, RZ, P1 ;  /* 0x000000ff70717208 */ /* 0x000fc80000800000 */
        /* <DEDUP_REMOVED lines=10> */
[----:B------:R-:W-:Y:S01]  /*3e60*/  IMAD R109, R109, R108, RZ ;  /* 0x0000006c6d6d7224 */ /* 0x000fe200078e02ff */
[----:B------:R-:W-:-:S04]  /*3e70*/  FSEL R108, R111, RZ, !P1 ;  /* 0x000000ff6f6c7208 */ /* 0x000fc80004800000 */
[----:B0-----:R-:W-:-:S04]  /*3e80*/  SHF.R.S32.HI R72, RZ, 0x1f, R109 ;  /* 0x0000001fff487819 */ /* 0x001fc8000001146d */
[----:B------:R-:W-:-:S04]  /*3e90*/  LEA.HI R109, R72, R109, RZ, 0x3 ;  /* 0x0000006d486d7211 */ /* 0x000fc800078f18ff */
[----:B------:R-:W-:Y:S01]  /*3ea0*/  LEA.HI.SX32 R109, R109, R2, 0x1d ;  /* 0x000000026d6d7211 */ /* 0x000fe200078feaff */
[----:B------:R-:W-:Y:S06]  /*3eb0*/  @!P4 BRA `(.L_x_5533) ;  /* 0x0000000000c0c947 */ /* 0x000fec0003800000 */
[--C-:B------:R-:W-:Y:S01]  /*3ec0*/  FADD.FTZ R73, R96, -R108.reuse ;  /* 0x8000006c60497221 */ /* 0x100fe20000010000 */
[----:B------:R-:W-:Y:S02]  /*3ed0*/  HADD2.F32 R75, -RZ, R68.H0_H0 ;  /* 0x20000044ff4b7230 */ /* 0x000fe40000004100 */
        /* <DEDUP_REMOVED lines=9> */
[----:B------:R-:W-:Y:S01]  /*3f70*/  FADD.FTZ R111, R16, -R108 ;  /* 0x8000006c106f7221 */ /* 0x000fe20000010000 */
[----:B------:R-:W-:Y:S01]  /*3f80*/  FFMA.FTZ R73, R73, R74, R112 ;  /* 0x0000004a49497223 */ /* 0x000fe20000010070 */
[----:B------:R-:W-:Y:S02]  /*3f90*/  HADD2.F32 R74, -RZ, R65.H1_H1 ;  /* 0x30000041ff4a7230 */ /* 0x000fe40000004100 */
[C---:B------:R-:W-:Y:S01]  /*3fa0*/  FMUL.FTZ R75, R110.reuse, R75 ;  /* 0x0000004b6e4b7220 */ /* 0x040fe20000410000 */
[----:B------:R-:W-:Y:S02]  /*3fb0*/  HADD2.F32 R112, -RZ, R70.H0_H0 ;  /* 0x20000046ff707230 */ /* 0x000fe40000004100 */
[----:B------:R-:W-:Y:S01]  /*3fc0*/  FMUL.FTZ R111, R110, R111 ;  /* 0x0000006f6e6f7220 */ /* 0x000fe20000410000 */
[----:B------:R-:W-:-:S02]  /*3fd0*/  HADD2.F32 R116, -RZ, R66.H0_H0 ;  /* 0x20000042ff747230 */ /* 0x000fc40000004100 */
[----:B------:R-:W-:Y:S01]  /*3fe0*/  FFMA.FTZ R114, R75, R114, R74 ;  /* 0x000000724b727223 */ /* 0x000fe2000001004a */
[--C-:B------:R-:W-:Y:S01]  /*3ff0*/  FADD.FTZ R75, R83, -R108.reuse ;  /* 0x8000006c534b7221 */ /* 0x100fe20000010000 */
[----:B------:R-:W-:Y:S01]  /*4000*/  FADD.FTZ R113, R84, -R108 ;  /* 0x8000006c54717221 */ /* 0x000fe20000010000 */
[----:B------:R-:W-:Y:S02]  /*4010*/  HADD2.F32 R118, -RZ, R64.H1_H1 ;  /* 0x30000040ff767230 */ /* 0x000fe40000004100 */
[----:B------:R-:W-:Y:S01]  /*4020*/  FFMA.FTZ R74, R111, R112, R116 ;  /* 0x000000706f4a7223 */ /* 0x000fe20000010074 */
[----:B------:R-:W-:Y:S02]  /*4030*/  HADD2.F32 R112, -RZ, R70.H1_H1 ;  /* 0x30000046ff707230 */ /* 0x000fe40000004100 */
[C---:B------:R-:W-:Y:S01]  /*4040*/  FMUL.FTZ R75, R110.reuse, R75 ;  /* 0x0000004b6e4b7220 */ /* 0x040fe20000410000 */
[----:B------:R-:W-:Y:S02]  /*4050*/  HADD2.F32 R116, -RZ, R66.H1_H1 ;  /* 0x30000042ff747230 */ /* 0x000fe40000004100 */
[----:B------:R-:W-:Y:S01]  /*4060*/  FMUL.FTZ R113, R110, R113 ;  /* 0x000000716e717220 */ /* 0x000fe20000410000 */
[----:B------:R-:W-:-:S02]  /*4070*/  F2FP.F16.F32.PACK_AB R73, R114, R73 ;  /* 0x000000497249723e */ /* 0x000fc400000000ff */
[----:B------:R-:W-:Y:S01]  /*4080*/  FFMA.FTZ R111, R75, R112, R116 ;  /* 0x000000704b6f7223 */ /* 0x000fe20000010074 */
[----:B------:R-:W-:Y:S02]  /*4090*/  HADD2.F32 R112, -RZ, R71.H0_H0 ;  /* 0x20000047ff707230 */ /* 0x000fe40000004100 */
[----:B------:R-:W-:Y:S01]  /*40a0*/  FADD.FTZ R75, R97, -R108 ;  /* 0x8000006c614b7221 */ /* 0x000fe20000010000 */
[----:B------:R-:W-:Y:S01]  /*40b0*/  HADD2.F32 R116, -RZ, R67.H0_H0 ;  /* 0x20000043ff747230 */ /* 0x000fe20000004100 */
[----:B------:R-:W-:Y:S02]  /*40c0*/  F2FP.F16.F32.PACK_AB R74, R111, R74 ;  /* 0x0000004a6f4a723e */ /* 0x000fe400000000ff */
[----:B------:R-:W-:Y:S02]  /*40d0*/  FMUL.FTZ R75, R110, R75 ;  /* 0x0000004b6e4b7220 */ /* 0x000fe40000410000 */
[----:B------:R-:W-:Y:S01]  /*40e0*/  FFMA.FTZ R117, R113, R112, R116 ;  /* 0x0000007071757223 */ /* 0x000fe20000010074 */
[----:B------:R-:W-:-:S02]  /*40f0*/  HADD2.F32 R112, -RZ, R71.H1_H1 ;  /* 0x30000047ff707230 */ /* 0x000fc40000004100 */
[----:B------:R-:W-:-:S05]  /*4100*/  HADD2.F32 R116, -RZ, R67.H1_H1 ;  /* 0x30000043ff747230 */ /* 0x000fca0000004100 */
[----:B------:R-:W-:Y:S01]  /*4110*/  FFMA.FTZ R120, R75, R112, R116 ;  /* 0x000000704b787223 */ /* 0x000fe20000010074 */
[----:B------:R-:W-:Y:S01]  /*4120*/  FADD.FTZ R75, R4, -R108 ;  /* 0x8000006c044b7221 */ /* 0x000fe20000010000 */
[----:B------:R-:W0:Y:S01]  /*4130*/  LDC.64 R112, c[0x0][0x428] ;  /* 0x00010a00ff707b82 */ /* 0x000e220000000a00 */
[----:B------:R-:W-:Y:S02]  /*4140*/  HADD2.F32 R116, -RZ, R68.H1_H1 ;  /* 0x30000044ff747230 */ /* 0x000fe40000004100 */
[----:B------:R-:W-:-:S04]  /*4150*/  FMUL.FTZ R75, R110, R75 ;  /* 0x0000004b6e4b7220 */ /* 0x000fc80000410000 */
[----:B------:R-:W-:Y:S01]  /*4160*/  FFMA.FTZ R115, R75, R116, R118 ;  /* 0x000000744b737223 */ /* 0x000fe20000010076 */
[----:B------:R-:W-:-:S04]  /*4170*/  F2FP.F16.F32.PACK_AB R75, R120, R117 ;  /* 0x00000075784b723e */ /* 0x000fc800000000ff */
[----:B------:R-:W-:Y:S01]  /*4180*/  F2FP.F16.F32.PACK_AB R72, R115, R72 ;  /* 0x000000487348723e */ /* 0x000fe200000000ff */
[C---:B0-----:R-:W-:Y:S01]  /*4190*/  IMAD.WIDE.U32 R112, R109.reuse, 0x10, R112 ;  /* 0x000000106d707825 */ /* 0x041fe200078e0070 */
[----:B------:R-:W-:-:S04]  /*41a0*/  IADD3 R109, PT, PT, R109, 0x20, RZ ;  /* 0x000000206d6d7810 */ /* 0x000fc80007ffe0ff */
[----:B------:R0:W-:Y:S03]  /*41b0*/  STG.E.128 desc[UR6][R112.64], R72 ;  /* 0x0000004870007986 */ /* 0x0001e6000c101d06 */
.L_x_5533:
[----:B------:R-:W-:Y:S05]  /*41c0*/  BSYNC.RECONVERGENT B1 ;  /* 0x0000000000017941 */ /* 0x000fea0003800200 */
.L_x_5532:
[----:B------:R-:W-:Y:S01]  /*41d0*/  ISETP.GE.U32.AND P0, PT, R0, 0x40, PT ;  /* 0x000000400000780c */ /* 0x000fe20003f06070 */
[----:B------:R-:W-:-:S12]  /*41e0*/  BSSY.RECONVERGENT B1, `(.L_x_5534) ;  /* 0x0000032000017945 */ /* 0x000fd80003800200 */
[----:B------:R-:W-:Y:S05]  /*41f0*/  @!P0 BRA `(.L_x_5535) ;  /* 0x0000000000c08947 */ /* 0x000fea0003800000 */
[--C-:B0-----:R-:W-:Y:S01]  /*4200*/  FADD.FTZ R73, R98, -R108.reuse ;  /* 0x8000006c62497221 */ /* 0x101fe20000010000 */
        /* <DEDUP_REMOVED lines=47> */
.L_x_5535:
[----:B------:R-:W-:Y:S05]  /*4500*/  BSYNC.RECONVERGENT B1 ;  /* 0x0000000000017941 */ /* 0x000fea0003800200 */
.L_x_5534:
[----:B------:R-:W-:Y:S01]  /*4510*/  ISETP.GE.U32.AND P0, PT, R0, 0x60, PT ;  /* 0x000000600000780c */ /* 0x000fe20003f06070 */
[----:B------:R-:W-:-:S12]  /*4520*/  BSSY.RECONVERGENT B1, `(.L_x_5536) ;  /* 0x0000032000017945 */ /* 0x000fd80003800200 */
[----:B------:R-:W-:Y:S05]  /*4530*/  @!P0 BRA `(.L_x_5537) ;  /* 0x0000000000c08947 */ /* 0x000fea0003800000 */
[--C-:B01----:R-:W-:Y:S01]  /*4540*/  FADD.FTZ R73, R100, -R108.reuse ;  /* 0x8000006c64497221 */ /* 0x103fe20000010000 */
        /* <DEDUP_REMOVED lines=47> */
.L_x_5537:
[----:B------:R-:W-:Y:S05]  /*4840*/  BSYNC.RECONVERGENT B1 ;  /* 0x0000000000017941 */ /* 0x000fea0003800200 */
.L_x_5536:
[----:B------:R-:W-:Y:S01]  /*4850*/  ISETP.GE.U32.AND P0, PT, R0, 0x80, PT ;  /* 0x000000800000780c */ /* 0x000fe20003f06070 */
[----:B------:R-:W-:-:S12]  /*4860*/  BSSY.RECONVERGENT B1, `(.L_x_5538) ;  /* 0x0000032000017945 */ /* 0x000fd80003800200 */
[----:B------:R-:W-:Y:S05]  /*4870*/  @!P0 BRA `(.L_x_5539) ;  /* 0x0000000000c08947 */ /* 0x000fea0003800000 */
[--C-:B012---:R-:W-:Y:S01]  /*4880*/  FADD.FTZ R73, R102, -R108.reuse ;  /* 0x8000006c66497221 */ /* 0x107fe20000010000 */
        /* <DEDUP_REMOVED lines=47> */
.L_x_5539:
[----:B------:R-:W-:Y:S05]  /*4b80*/  BSYNC.RECONVERGENT B1 ;  /* 0x0000000000017941 */ /* 0x000fea0003800200 */
.L_x_5538:
[----:B------:R-:W-:Y:S01]  /*4b90*/  ISETP.GE.U32.AND P0, PT, R0, 0xa0, PT ;  /* 0x000000a00000780c */ /* 0x000fe20003f06070 */
[----:B------:R-:W-:-:S12]  /*4ba0*/  BSSY.RECONVERGENT B1, `(.L_x_5540) ;  /* 0x0000032000017945 */ /* 0x000fd80003800200 */
[----:B------:R-:W-:Y:S05]  /*4bb0*/  @!P0 BRA `(.L_x_5541) ;  /* 0x0000000000c08947 */ /* 0x000fea0003800000 */
[--C-:B0123--:R-:W-:Y:S01]  /*4bc0*/  FADD.FTZ R73, R104, -R108.reuse ;  /* 0x8000006c68497221 */ /* 0x10ffe20000010000 */
        /* <DEDUP_REMOVED lines=47> */
.L_x_5541:
[----:B------:R-:W-:Y:S05]  /*4ec0*/  BSYNC.RECONVERGENT B1 ;  /* 0x0000000000017941 */ /* 0x000fea0003800200 */
.L_x_5540:
[----:B------:R-:W-:-:S13]  /*4ed0*/  ISETP.GE.U32.AND P0, PT, R0, 0xc0, PT ;  /* 0x000000c00000780c */ /* 0x000fda0003f06070 */
[----:B------:R-:W-:Y:S05]  /*4ee0*/  @!P0 BRA `(.L_x_5531) ;  /* 0x0000000000bc8947 */ /* 0x000fea0003800000 */
[--C-:B01234-:R-:W-:Y:S01]  /*4ef0*/  FADD.FTZ R73, R106, -R108.reuse ;  /* 0x8000006c6a497221 */ /* 0x11ffe20000010000 */
        /* <DEDUP_REMOVED lines=13> */
[----:B------:R-:W-:Y:S01]  /*4fd0*/  FADD.FTZ R75, R82, -R108 ;  /* 0x8000006c524b7221 */ /* 0x000fe20000010000 */
[----:B------:R-:W-:Y:S01]  /*4fe0*/  FMUL.FTZ R73, R110, R73 ;  /* 0x000000496e497220 */ /* 0x000fe20000410000 */
[----:B------:R-:W-:-:S02]  /*4ff0*/  HADD2.F32 R114, -RZ, R30.H0_H0 ;  /* 0x2000001eff727230 */ /* 0x000fc40000004100 */
[C---:B------:R-:W-:Y:S01]  /*5000*/  FMUL.FTZ R117, R110.reuse, R117 ;  /* 0x000000756e757220 */ /* 0x040fe20000410000 */
[----:B------:R-:W-:Y:S02]  /*5010*/  HADD2.F32 R116, -RZ, R26.H0_H0 ;  /* 0x2000001aff747230 */ /* 0x000fe40000004100 */
[----:B------:R-:W-:Y:S01]  /*5020*/  FMUL.FTZ R75, R110, R75 ;  /* 0x0000004b6e4b7220 */ /* 0x000fe20000410000 */
[----:B------:R-:W-:Y:S01]  /*5030*/  FFMA.FTZ R113, R73, R72, R74 ;  /* 0x0000004849717223 */ /* 0x000fe2000001004a */
[----:B------:R-:W-:Y:S01]  /*5040*/  FADD.FTZ R73, R94, -R108 ;  /* 0x8000006c5e497221 */ /* 0x000fe20000010000 */
[----:B------:R-:W-:Y:S02]  /*5050*/  HADD2.F32 R72, -RZ, R30.H1_H1 ;  /* 0x3000001eff487230 */ /* 0x000fe40000004100 */
[----:B------:R-:W-:Y:S01]  /*5060*/  FFMA.FTZ R74, R75, R114, R116 ;  /* 0x000000724b4a7223 */ /* 0x000fe20000010074 */
[----:B------:R-:W-:Y:S02]  /*5070*/  HADD2.F32 R114, -RZ, R26.H1_H1 ;  /* 0x3000001aff727230 */ /* 0x000fe40000004100 */
[----:B------:R-:W-:Y:S01]  /*5080*/  FMUL.FTZ R73, R110, R73 ;  /* 0x000000496e497220 */ /* 0x000fe20000410000 */
[----:B------:R-:W-:Y:S01]  /*5090*/  FADD.FTZ R75, R95, -R108 ;  /* 0x8000006c5f4b7221 */ /* 0x000fe20000010000 */
[----:B------:R-:W-:-:S02]  /*50a0*/  HADD2.F32 R116, -RZ, R27.H1_H1 ;  /* 0x3000001bff747230 */ /* 0x000fc40000004100 */
[----:B------:R-:W-:Y:S01]  /*50b0*/  FFMA.FTZ R115, R73, R72, R114 ;  /* 0x0000004849737223 */ /* 0x000fe20000010072 */
[----:B------:R-:W-:Y:S02]  /*50c0*/  HADD2.F32 R72, -RZ, R31.H0_H0 ;  /* 0x2000001fff487230 */ /* 0x000fe40000004100 */
[----:B------:R-:W-:Y:S01]  /*50d0*/  FMUL.FTZ R75, R110, R75 ;  /* 0x0000004b6e4b7220 */ /* 0x000fe20000410000 */
[----:B------:R-:W-:Y:S01]  /*50e0*/  HADD2.F32 R114, -RZ, R27.H0_H0 ;  /* 0x2000001bff727230 */ /* 0x000fe20000004100 */
[----:B------:R-:W-:-:S04]  /*50f0*/  F2FP.F16.F32.PACK_AB R74, R115, R74 ;  /* 0x0000004a734a723e */ /* 0x000fc800000000ff */
[----:B------:R-:W-:Y:S01]  /*5100*/  FFMA.FTZ R75, R75, R72, R114 ;  /* 0x000000484b4b7223 */ /* 0x000fe20000010072 */
[----:B------:R-:W-:Y:S01]  /*5110*/  HADD2.F32 R114, -RZ, R31.H1_H1 ;  /* 0x3000001fff727230 */ /* 0x000fe20000004100 */
[----:B------:R-:W0:Y:S04]  /*5120*/  LDC.64 R72, c[0x0][0x428] ;  /* 0x00010a00ff487b82 */ /* 0x000e280000000a00 */
[----:B------:R-:W-:Y:S01]  /*5130*/  FFMA.FTZ R114, R117, R114, R116 ;  /* 0x0000007275727223 */ /* 0x000fe20000010074 */
[----:B------:R-:W-:Y:S01]  /*5140*/  FADD.FTZ R117, R93, -R108 ;  /* 0x8000006c5d757221 */ /* 0x000fe20000010000 */
[----:B------:R-:W-:-:S03]  /*5150*/  HADD2.F32 R108, -RZ, R28.H1_H1 ;  /* 0x3000001cff6c7230 */ /* 0x000fc60000004100 */
[----:B------:R-:W-:Y:S01]  /*5160*/  FMUL.FTZ R117, R110, R117 ;  /* 0x000000756e757220 */ /* 0x000fe20000410000 */
[----:B------:R-:W-:Y:S01]  /*5170*/  HADD2.F32 R110, -RZ, R24.H1_H1 ;  /* 0x30000018ff6e7230 */ /* 0x000fe20000004100 */
[----:B------:R-:W-:-:S04]  /*5180*/  F2FP.F16.F32.PACK_AB R75, R114, R75 ;  /* 0x0000004b724b723e */ /* 0x000fc800000000ff */
[----:B------:R-:W-:Y:S01]  /*5190*/  FFMA.FTZ R110, R117, R108, R110 ;  /* 0x0000006c756e7223 */ /* 0x000fe2000001006e */
[----:B0-----:R-:W-:Y:S01]  /*51a0*/  IMAD.WIDE.U32 R108, R109, 0x10, R72 ;  /* 0x000000106d6c7825 */ /* 0x001fe200078e0048 */
[----:B------:R-:W-:-:S03]  /*51b0*/  F2FP.F16.F32.PACK_AB R73, R113, R112 ;  /* 0x000000707149723e */ /* 0x000fc600000000ff */
[----:B------:R-:W-:-:S05]  /*51c0*/  F2FP.F16.F32.PACK_AB R72, R110, R111 ;  /* 0x0000006f6e48723e */ /* 0x000fca00000000ff */
[----:B------:R0:W-:Y:S02]  /*51d0*/  STG.E.128 desc[UR6][R108.64], R72 ;  /* 0x000000486c007986 */ /* 0x0001e4000c101d06 */
.L_x_5531:
[----:B------:R-:W-:Y:S05]  /*51e0*/  BSYNC.RECONVERGENT B0 ;  /* 0x0000000000007941 */ /* 0x000fea0003800200 */
.L_x_5530:
[----:B01234-:R-:W0:Y:S02]  /*51f0*/  LDC.64 R72, c[0x0][0x380] ;  /* 0x0000e000ff487b82 */ /* 0x01fe240000000a00 */
[----:B0-----:R-:W-:-:S04]  /*5200*/  LEA R3, R72, R3, 0x2 ;  /* 0x0000000348037211 */ /* 0x001fc800078e10ff */
[----:B------:R-:W-:-:S13]  /*5210*/  ISETP.GE.AND P0, PT, R3, R73, PT ;  /* 0x000000490300720c */ /* 0x000fda0003f06270 */
[----:B------:R-:W-:Y:S05]  /*5220*/  @!P0 BRA `(.L_x_5542) ;  /* 0xffffffb4005c8947 */ /* 0x000fea000383ffff */
[----:B------:R-:W-:Y:S05]  /*5230*/  EXIT ;  /* 0x000000000000794d */ /* 0x000fea0003800000 */
.L_x_5529:
        /* <DEDUP_REMOVED lines=8> */
.L_x_5544:
[----:B------:R-:W-:Y:S05]  /*52c0*/  BSYNC B0 ;  /* 0x0000000000007941 */ /* 0x000fea0003800000 */
.L_x_5543:
[----:B------:R-:W-:Y:S01]  /*52d0*/  MOV R72, R115 ;  /* 0x0000007300487202 */ /* 0x000fe20000000f00 */
[----:B------:R-:W-:Y:S01]  /*52e0*/  HFMA2 R116, -RZ, RZ, 0, 1.1920928955078125e-07 ;  /* 0x00000002ff747431 */ /* 0x000fe200000001ff */
[----:B------:R-:W-:Y:S01]  /*52f0*/  MOV R119, 0x1f ;  /* 0x0000001f00777802 */ /* 0x000fe20000000f00 */
[----:B------:R-:W0:Y:S01]  /*5300*/  LDC R110, c[0x0][0x400] ;  /* 0x00010000ff6e7b82 */ /* 0x000e220000000800 */
[----:B------:R-:W-:Y:S01]  /*5310*/  MOV R114, 0xffffffff ;  /* 0xffffffff00727802 */ /* 0x000fe20000000f00 */
[----:B------:R-:W-:-:S05]  /*5320*/  FADD.FTZ R74, R73, R72 ;  /* 0x00000048494a7221 */ /* 0x000fca0000010000 */
[----:B------:R-:W-:-:S07]  /*5330*/  MOV R117, R74 ;  /* 0x0000004a00757202 */ /* 0x000fce0000000f00 */
[----:B0-----:R-:W-:Y:S05]  /*5340*/  WARPSYNC.COLLECTIVE R114, `(.L_x_5545) ;  /* 0x0000000072087348 */ /* 0x001fea0003c00000 */
[----:B------:R1:W2:Y:S02]  /*5350*/  SHFL.BFLY P6, R115, R117, R116, R119 ;  /* 0x0c00007475737389 */ /* 0x0002a400000c0077 */
[----:B012---:R-:W-:Y:S05]  /*5360*/  ENDCOLLECTIVE ;  /* 0x000000000000791b */ /* 0x007fea0003800000 */
.L_x_5545:
[----:B------:R-:W-:Y:S01]  /*5370*/  HFMA2 R116, -RZ, RZ, 0, 2.384185791015625e-07 ;  /* 0x00000004ff747431 */ /* 0x000fe200000001ff */
[----:B------:R-:W-:-:S05]  /*5380*/  MOV R75, R115 ;  /* 0x00000073004b7202 */ /* 0x000fca0000000f00 */
[----:B------:R-:W-:-:S05]  /*5390*/  FADD.FTZ R75, R74, R75 ;  /* 0x0000004b4a4b7221 */ /* 0x000fca0000010000 */
[----:B------:R-:W-:-:S07]  /*53a0*/  MOV R117, R75 ;  /* 0x0000004b00757202 */ /* 0x000fce0000000f00 */
[----:B------:R-:W-:Y:S05]  /*53b0*/  WARPSYNC.COLLECTIVE R114, `(.L_x_5546) ;  /* 0x0000000072087348 */ /* 0x000fea0003c00000 */
[----:B------:R0:W1:Y:S02]  /*53c0*/  SHFL.BFLY P6, R115, R117, R116, R119 ;  /* 0x0c00007475737389 */ /* 0x00006400000c0077 */
[----:B01----:R-:W-:Y:S05]  /*53d0*/  ENDCOLLECTIVE ;  /* 0x000000000000791b */ /* 0x003fea0003800000 */
.L_x_5546:
[----:B------:R-:W-:Y:S01]  /*53e0*/  HFMA2 R116, -RZ, RZ, 0, 4.76837158203125e-07 ;  /* 0x00000008ff747431 */ /* 0x000fe200000001ff */
[----:B------:R-:W-:-:S05]  /*53f0*/  MOV R72, R115 ;  /* 0x0000007300487202 */ /* 0x000fca0000000f00 */
[----:B------:R-:W-:-:S05]  /*5400*/  FADD.FTZ R112, R75, R72 ;  /* 0x000000484b707221 */ /* 0x000fca0000010000 */
[----:B------:R-:W-:-:S07]  /*5410*/  MOV R117, R112 ;  /* 0x0000007000757202 */ /* 0x000fce0000000f00 */
[----:B------:R-:W-:Y:S05]  /*5420*/  WARPSYNC.COLLECTIVE R114, `(.L_x_5547) ;  /* 0x0000000072087348 */ /* 0x000fea0003c00000 */
[----:B------:R0:W1:Y:S02]  /*5430*/  SHFL.BFLY P6, R115, R117, R116, R119 ;  /* 0x0c00007475737389 */ /* 0x00006400000c0077 */
[----:B01----:R-:W-:Y:S05]  /*5440*/  ENDCOLLECTIVE ;  /* 0x000000000000791b */ /* 0x003fea0003800000 */
.L_x_5547:
[----:B------:R-:W-:Y:S01]  /*5450*/  HFMA2 R116, -RZ, RZ, 0, 9.5367431640625e-07 ;  /* 0x00000010ff747431 */ /* 0x000fe200000001ff */
[----:B------:R-:W-:-:S05]  /*5460*/  MOV R111, R115 ;  /* 0x00000073006f7202 */ /* 0x000fca0000000f00 */
[----:B------:R-:W-:-:S05]  /*5470*/  FADD.FTZ R113, R112, R111 ;  /* 0x0000006f70717221 */ /* 0x000fca0000010000 */
[----:B------:R-:W-:-:S07]  /*5480*/  MOV R117, R113 ;  /* 0x0000007100757202 */ /* 0x000fce0000000f00 */
[----:B------:R-:W-:Y:S05]  /*5490*/  WARPSYNC.COLLECTIVE R114, `(.L_x_5548) ;  /* 0x0000000072087348 */ /* 0x000fea0003c00000 */
[----:B------:R0:W1:Y:S02]  /*54a0*/  SHFL.BFLY P6, R115, R117, R116, R119 ;  /* 0x0c00007475737389 */ /* 0x00006400000c0077 */
[----:B01----:R-:W-:Y:S05]  /*54b0*/  ENDCOLLECTIVE ;  /* 0x000000000000791b */ /* 0x003fea0003800000 */
.L_x_5548:
        /* <DEDUP_REMOVED lines=106> */
.L_x_5549:
[----:B------:R-:W-:Y:S01]  /*5b60*/  HFMA2 R116, -RZ, RZ, 0, 1.1920928955078125e-07 ;  /* 0x00000002ff747431 */ /* 0x000fe200000001ff */
[----:B------:R-:W-:-:S05]  /*5b70*/  MOV R73, R115 ;  /* 0x0000007300497202 */ /* 0x000fca0000000f00 */
[----:B------:R-:W-:-:S05]  /*5b80*/  FADD.FTZ R73, R72, R73 ;  /* 0x0000004948497221 */ /* 0x000fca0000010000 */
[----:B------:R-:W-:-:S07]  /*5b90*/  MOV R117, R73 ;  /* 0x0000004900757202 */ /* 0x000fce0000000f00 */
[----:B------:R-:W-:Y:S05]  /*5ba0*/  WARPSYNC.COLLECTIVE R114, `(.L_x_5550) ;  /* 0x0000000072087348 */ /* 0x000fea0003c00000 */
[----:B------:R0:W1:Y:S02]  /*5bb0*/  SHFL.BFLY P6, R115, R117, R116, R119 ;  /* 0x0c00007475737389 */ /* 0x00006400000c0077 */
[----:B01----:R-:W-:Y:S05]  /*5bc0*/  ENDCOLLECTIVE ;  /* 0x000000000000791b */ /* 0x003fea0003800000 */
.L_x_5550:
[----:B------:R-:W-:Y:S01]  /*5bd0*/  HFMA2 R116, -RZ, RZ, 0, 2.384185791015625e-07 ;  /* 0x00000004ff747431 */ /* 0x000fe200000001ff */
[----:B------:R-:W-:-:S05]  /*5be0*/  MOV R74, R115 ;  /* 0x00000073004a7202 */ /* 0x000fca0000000f00 */
[----:B------:R-:W-:-:S05]  /*5bf0*/  FADD.FTZ R74, R73, R74 ;  /* 0x0000004a494a7221 */ /* 0x000fca0000010000 */
[----:B------:R-:W-:-:S07]  /*5c00*/  MOV R117, R74 ;  /* 0x0000004a00757202 */ /* 0x000fce0000000f00 */
[----:B------:R-:W-:Y:S05]  /*5c10*/  WARPSYNC.COLLECTIVE R114, `(.L_x_5551) ;  /* 0x0000000072087348 */ /* 0x000fea0003c00000 */
[----:B------:R0:W1:Y:S02]  /*5c20*/  SHFL.BFLY P6, R115, R117, R116, R119 ;  /* 0x0c00007475737389 */ /* 0x00006400000c0077 */
[----:B01----:R-:W-:Y:S05]  /*5c30*/  ENDCOLLECTIVE ;  /* 0x000000000000791b */ /* 0x003fea0003800000 */
.L_x_5551:
[----:B------:R-:W-:Y:S01]  /*5c40*/  HFMA2 R116, -RZ, RZ, 0, 4.76837158203125e-07 ;  /* 0x00000008ff747431 */ /* 0x000fe200000001ff */
[----:B------:R-:W-:-:S05]  /*5c50*/  MOV R75, R115 ;  /* 0x00000073004b7202 */ /* 0x000fca0000000f00 */
[----:B------:R-:W-:-:S05]  /*5c60*/  FADD.FTZ R75, R74, R75 ;  /* 0x0000004b4a4b7221 */ /* 0x000fca0000010000 */
[----:B------:R-:W-:-:S07]  /*5c70*/  MOV R117, R75 ;  /* 0x0000004b00757202 */ /* 0x000fce0000000f00 */
[----:B------:R-:W-:Y:S05]  /*5c80*/  WARPSYNC.COLLECTIVE R114, `(.L_x_5552) ;  /* 0x0000000072087348 */ /* 0x000fea0003c00000 */
[----:B------:R0:W1:Y:S02]  /*5c90*/  SHFL.BFLY P6, R115, R117, R116, R119 ;  /* 0x0c00007475737389 */ /* 0x00006400000c0077 */
[----:B01----:R-:W-:Y:S05]  /*5ca0*/  ENDCOLLECTIVE ;  /* 0x000000000000791b */ /* 0x003fea0003800000 */
.L_x_5552:
[----:B------:R-:W-:Y:S01]  /*5cb0*/  HFMA2 R116, -RZ, RZ, 0, 9.5367431640625e-07 ;  /* 0x00000010ff747431 */ /* 0x000fe200000001ff */
[----:B------:R-:W-:-:S05]  /*5cc0*/  MOV R112, R115 ;  /* 0x0000007300707202 */ /* 0x000fca0000000f00 */
[----:B------:R-:W-:-:S05]  /*5cd0*/  FADD.FTZ R112, R75, R112 ;  /* 0x000000704b707221 */ /* 0x000fca0000010000 */
[----:B------:R-:W-:-:S07]  /*5ce0*/  MOV R117, R112 ;  /* 0x0000007000757202 */ /* 0x000fce0000000f00 */
[----:B------:R-:W-:Y:S05]  /*5cf0*/  WARPSYNC.COLLECTIVE R114, `(.L_x_5553) ;  /* 0x0000000072087348 */ /* 0x000fea0003c00000 */
[----:B------:R0:W1:Y:S02]  /*5d00*/  SHFL.BFLY P6, R115, R117, R116, R119 ;  /* 0x0c00007475737389 */ /* 0x00006400000c0077 */
[----:B01----:R-:W-:Y:S05]  /*5d10*/  ENDCOLLECTIVE ;  /* 0x000000000000791b */ /* 0x003fea0003800000 */
.L_x_5553:
[----:B------:R-:W-:Y:S01]  /*5d20*/  MOV R113, R115 ;  /* 0x0000007300717202 */ /* 0x000fe20000000f00 */
[----:B------:R-:W-:Y:S06]  /*5d30*/  BRA `(.L_x_5554) ;  /* 0xffffffe000007947 */ /* 0x000fec000383ffff */
.L_x_5555:
        /* <DEDUP_REMOVED lines=12> */
.L_x_54346:


//--------------------- .text._ZN10layer_norm13ln_fwd_kernelINS_13Kernel_traitsI6__halfS2_S2_S2_fjLj1536ELj1ELj4ELj1ELj16ENS_18Kernel_traits_baseILj1536ES2_S2_S2_S2_fjLj128EEEEELb0ELb0ELb1ELb1EEEvNS_9FwdParamsE --------------------------
	.section	.text._ZN10layer_norm13ln_fwd_kernelINS_13Kernel_traitsI6__halfS2_S2_S2_fjLj1536ELj1ELj4ELj1ELj16ENS_18Kernel_traits_baseILj1536ES2_S2_S2_S2_fjLj128EEEEELb0ELb0ELb1ELb1EEEvNS_9FwdParamsE,"ax",@progbits
	.align	128
        .global         _ZN10layer_norm13ln_fwd_kernelINS_13Kernel_traitsI6__halfS2_S2_S2_fjLj1536ELj1ELj4ELj1ELj16ENS_18Kernel_traits_baseILj1536ES2_S2_S2_S2_fjLj128EEEEELb0ELb0ELb1ELb1EEEvNS_9FwdParamsE
        .type           _ZN10layer_norm13ln_fwd_kernelINS_13Kernel_traitsI6__halfS2_S2_S2_fjLj1536ELj1ELj4ELj1ELj16ENS_18Kernel_traits_baseILj1536ES2_S2_S2_S2_fjLj128EEEEELb0ELb0ELb1ELb1EEEvNS_9FwdParamsE,@function
        .size           _ZN10layer_norm13ln_fwd_kernelINS_13Kernel_traitsI6__halfS2_S2_S2_fjLj1536ELj1ELj4ELj1ELj16ENS_18Kernel_traits_baseILj1536ES2_S2_S2_S2_fjLj128EEEEELb0ELb0ELb1ELb1EEEvNS_9FwdParamsE,(.L_x_54347 - _ZN10layer_norm13ln_fwd_kernelINS_13Kernel_traitsI6__halfS2_S2_S2_fjLj1536ELj1ELj4ELj1ELj16ENS_18Kernel_traits_baseILj1536ES2_S2_S2_S2_fjLj128EEEEELb0ELb0ELb1ELb1EEEvNS_9FwdParamsE)
        .other          _ZN10layer_norm13ln_fwd_kernelINS_13Kernel_traitsI6__halfS2_S2_S2_fjLj1536ELj1ELj4ELj1ELj16ENS_18Kernel_traits_baseILj1536ES2_S2_S2_S2_fjLj128EEEEELb0ELb0ELb1ELb1EEEvNS_9FwdParamsE,@"STO_CUDA_ENTRY STV_DEFAULT"
_ZN10layer_norm13ln_fwd_kernelINS_13Kernel_traitsI6__halfS2_S2_S2_fjLj1536ELj1ELj4ELj1ELj16ENS_18Kernel_traits_baseILj1536ES2_S2_S2_S2_fjLj128EEEEELb0ELb0ELb1ELb1EEEvNS_9FwdParamsE:
.text._ZN10layer_norm13ln_fwd_kernelINS_13Kernel_traitsI6__halfS2_S2_S2_fjLj1536ELj1ELj4ELj1ELj16ENS_18Kernel_traits_baseILj1536ES2_S2_S2_S2_fjLj128EEEEELb0ELb0ELb1ELb1EEEvNS_9FwdParamsE:
        /* <DEDUP_REMOVED lines=29> */
.L_x_5556:
        /* <DEDUP_REMOVED lines=20> */
.L_x_5557:
[----:B------:R-:W1:Y:S01]  /*0310*/  LDCU UR4, c[0x0][0x384] ;  /* 0x00007080ff0477ac */ /* 0x000e620008000800 */
[----:B------:R-:W2:Y:S01]  /*0320*/  LDCU.U8 UR5, c[0x0][0x410] ;  /* 0x00008200ff0577ac */ /* 0x000ea20008000000 */
[----:B------:R-:W3:Y:S01]  /*0330*/  LDCU UR10, c[0x0][0x448] ;  /* 0x00008900ff0a77ac */ /* 0x000ee20008000800 */
[----:B------:R-:W4:Y:S01]  /*0340*/  LDCU.64 UR8, c[0x0][0x3a0] ;  /* 0x00007400ff0877ac */ /* 0x000f220008000a00 */
[----:B-1----:R-:W-:-:S13]  /*0350*/  ISETP.GE.AND P0, PT, R11, UR4, PT ;  /* 0x000000040b007c0c */ /* 0x002fda000bf06270 */
[----:B--234-:R-:W-:Y:S05]  /*0360*/  @P0 EXIT ;  /* 0x000000000000094d */ /* 0x01cfea0003800000 */
.L_x_5573:
[----:B0-----:R-:W0:Y:S08]  /*0370*/  LDC.64 R2, c[0x0][0x3f0] ;  /* 0x0000fc00ff027b82 */ /* 0x001e300000000a00 */
[----:B------:R-:W1:Y:S08]  /*0380*/  LDC R10, c[0x0][0x388] ;  /* 0x0000e200ff0a7b82 */ /* 0x000e700000000800 */
[----:B------:R-:W2:Y:S01]  /*0390*/  LDC.64 R4, c[0x0][0x3f8] ;  /* 0x0000fe00ff047b82 */ /* 0x000ea20000000a00 */
[----:B0-----:R-:W-:-:S05]  /*03a0*/  IMAD.WIDE R2, R11, 0x4, R2 ;  /* 0x000000040b027825 */ /* 0x001fca00078e0202 */
[----:B------:R2:W3:Y:S01]  /*03b0*/  LDG.E R79, desc[UR6][R2.64] ;  /* 0x00000006024f7981 */ /* 0x0004e2000c1e1900 */
[----:B------:R-:W-:Y:S02]  /*03c0*/  HFMA2 R80, -RZ, RZ, 0, 0 ;  /* 0x00000000ff507431 */ /* 0x000fe400000001ff */
[----:B--2---:R-:W-:Y:S01]  /*03d0*/  IMAD.WIDE R2, R11, 0x4, R4 ;  /* 0x000000040b027825 */ /* 0x004fe200078e0204 */
[----:B---3--:R-:W-:-:S13]  /*03e0*/  ISETP.GE.AND P0, PT, R79, 0x1, PT ;  /* 0x000000014f00780c */ /* 0x008fda0003f06270 */
[----:B------:R-:W0:Y:S01]  /*03f0*/  @P0 LDC.64 R6, c[0x0][0x390] ;  /* 0x0000e400ff060b82 */ /* 0x000e220000000a00 */
[----:B------:R-:W-:-:S05]  /*0400*/  @P0 IADD3 R9, PT, PT, R79, -0x1, RZ ;  /* 0xffffffff4f090810 */ /* 0x000fca0007ffe0ff */
[----:B-1----:R-:W-:-:S05]  /*0410*/  @P0 IMAD R9, R9, R10, RZ ;  /* 0x0000000a09090224 */ /* 0x002fca00078e02ff */
[----:B------:R-:W-:-:S04]  /*0420*/  @P0 SHF.R.S32.HI R0, RZ, 0x1f, R9 ;  /* 0x0000001fff000819 */ /* 0x000fc80000011409 */
[----:B------:R-:W-:-:S04]  /*0430*/  @P0 LEA.HI R9, R0, R9, RZ, 0x3 ;  /* 0x0000000900090211 */ /* 0x000fc800078f18ff */
[----:B------:R-:W-:Y:S02]  /*0440*/  @P0 LEA.HI.SX32 R80, R9, R12, 0x1d ;  /* 0x0000000c09500211 */ /* 0x000fe400078feaff */
[----:B-----5:R1:W5:Y:S03]  /*0450*/  LDG.E R9, desc[UR6][R2.64] ;  /* 0x0000000602097981 */ /* 0x020366000c1e1900 */
[----:B0-----:R-:W-:-:S05]  /*0460*/  @P0 IMAD.WIDE.U32 R4, R80, 0x10, R6 ;  /* 0x0000001050040825 */ /* 0x001fca00078e0006 */
[----:B------:R1:W5:Y:S01]  /*0470*/  @P0 LDG.E.128 R20, desc[UR6][R4.64] ;  /* 0x0000000604140981 */ /* 0x000362000c1e1d00 */
[----:B------:R-:W-:Y:S01]  /*0480*/  UISETP.NE.U32.AND UP0, UPT, UR8, URZ, UPT ;  /* 0x000000ff0800728c */ /* 0x000fe2000bf05070 */
[----:B------:R-:W-:-:S03]  /*0490*/  IMAD R0, R11, R10, RZ ;  /* 0x0000000a0b007224 */ /* 0x000fc600078e02ff */
[----:B------:R-:W-:Y:S02]  /*04a0*/  UISETP.NE.AND.EX UP0, UPT, UR9, URZ, UPT, UP0 ;  /* 0x000000ff0900728c */ /* 0x000fe4000bf05300 */
[----:B------:R-:W-:-:S04]  /*04b0*/  SHF.R.S32.HI R7, RZ, 0x1f, R0 ;  /* 0x0000001fff077819 */ /* 0x000fc80000011400 */
[----:B------:R-:W-:-:S04]  /*04c0*/  LEA.HI R7, R7, R0, RZ, 0x3 ;  /* 0x0000000007077211 */ /* 0x000fc800078f18ff */
[----:B------:R-:W-:Y:S01]  /*04d0*/  LEA.HI.SX32 R81, R7, R12, 0x1d ;  /* 0x0000000c07517211 */ /* 0x000fe200078feaff */
[----:B-1----:R-:W-:Y:S06]  /*04e0*/  BRA.U !UP0, `(.L_x_5558) ;  /* 0x0000000108d07547 */ /* 0x002fec000b800000 */
[----:B------:R-:W0:Y:S02]  /*04f0*/  LDC.64 R16, c[0x0][0x3a0] ;  /* 0x0000e800ff107b82 */ /* 0x000e240000000a00 */
[----:B0-----:R-:W-:-:S06]  /*0500*/  IMAD.WIDE.U32 R16, R81, 0x10, R16 ;  /* 0x0000001051107825 */ /* 0x001fcc00078e0010 */
[----:B------:R-:W2:Y:S01]  /*0510*/  LDG.E.128 R16, desc[UR6][R16.64] ;  /* 0x0000000610107981 */ /* 0x000ea2000c1e1d00 */
[----:B------:R-:W-:-:S13]  /*0520*/  ISETP.GT.AND P1, PT, R79, RZ, PT ;  /* 0x000000ff4f00720c */ /* 0x000fda0003f24270 */
[----:B------:R-:W0:Y:S01]  /*0530*/  @P1 LDC R13, c[0x0][0x40c] ;  /* 0x00010300ff0d1b82 */ /* 0x000e220000000800 */
[----:B-----5:R-:W-:Y:S02]  /*0540*/  @P1 HADD2.F32 R3, -RZ, R20.H1_H1 ;  /* 0x30000014ff031230 */ /* 0x020fe40000004100 */
[--C-:B------:R-:W-:Y:S02]  /*0550*/  @P1 HADD2.F32 R0, -RZ, R21.reuse.H0_H0 ;  /* 0x20000015ff001230 */ /* 0x100fe40000004100 */
[----:B------:R-:W-:-:S03]  /*0560*/  @P1 HADD2.F32 R5, -RZ, R21.H1_H1 ;  /* 0x30000015ff051230 */ /* 0x000fc60000004100 */
        /* <DEDUP_REMOVED lines=8> */
[--C-:B------:R-:W-:Y:S02]  /*05f0*/  HADD2.F32 R7, -RZ, R17.reuse.H0_H0 ;  /* 0x20000011ff077230 */ /* 0x100fe40000004100 */
[----:B------:R-:W-:Y:S02]  /*0600*/  HADD2.F32 R6, -RZ, R17.H1_H1 ;  /* 0x30000011ff067230 */ /* 0x000fe40000004100 */
[----:B0-----:R-:W-:Y:S01]  /*0610*/  @P1 FFMA.FTZ R8, R3, R13, R8 ;  /* 0x0000000d03081223 */ /* 0x001fe20000010008 */
[----:B------:R-:W-:Y:S02]  /*0620*/  HADD2.F32 R2, -RZ, R16.H0_H0 ;  /* 0x20000010ff027230 */ /* 0x000fe40000004100 */
[----:B-1----:R-:W-:Y:S01]  /*0630*/  @P1 FFMA.FTZ R7, R0, R15, R7 ;  /* 0x0000000f00071223 */ /* 0x002fe20000010007 */
[--C-:B------:R-:W-:Y:S02]  /*0640*/  HADD2.F32 R14, -RZ, R18.reuse.H0_H0 ;  /* 0x20000012ff0e7230 */ /* 0x100fe40000004100 */
[----:B---3--:R-:W-:Y:S01]  /*0650*/  @P1 FFMA.FTZ R6, R5, R73, R6 ;  /* 0x0000004905061223 */ /* 0x008fe20000010006 */
[----:B------:R-:W-:-:S02]  /*0660*/  HADD2.F32 R4, -RZ, R18.H1_H1 ;  /* 0x30000012ff047230 */ /* 0x000fc40000004100 */
[--C-:B------:R-:W-:Y:S01]  /*0670*/  HADD2.F32 R16, -RZ, R19.reuse.H0_H0 ;  /* 0x20000013ff107230 */ /* 0x100fe20000004100 */
[----:B------:R-:W-:Y:S01]  /*0680*/  @!P1 MOV R5, R14 ;  /* 0x0000000e00059202 */ /* 0x000fe20000000f00 */
[----:B------:R-:W-:Y:S02]  /*0690*/  HADD2.F32 R18, -RZ, R19.H1_H1 ;  /* 0x30000013ff127230 */ /* 0x000fe40000004100 */
[--C-:B------:R-:W-:Y:S01]  /*06a0*/  @P1 HADD2.F32 R15, -RZ, R22.reuse.H0_H0 ;  /* 0x20000016ff0f1230 */ /* 0x100fe20000004100 */
[----:B------:R-:W-:Y:S01]  /*06b0*/  @!P1 MOV R3, R16 ;  /* 0x0000001000039202 */ /* 0x000fe20000000f00 */
[----:B------:R-:W-:Y:S01]  /*06c0*/  @P1 HADD2.F32 R17, -RZ, R22.H1_H1 ;  /* 0x30000016ff111230 */ /* 0x000fe20000004100 */
[----:B------:R-:W-:Y:S01]  /*06d0*/  @!P1 MOV R0, R18 ;  /* 0x0000001200009202 */ /* 0x000fe20000000f00 */
[----:B------:R-:W-:Y:S02]  /*06e0*/  @P1 HADD2.F32 R19, -RZ, R23.H0_H0 ;  /* 0x20000017ff131230 */ /* 0x000fe40000004100 */
[----:B----4-:R-:W-:Y:S01]  /*06f0*/  @P1 FFMA.FTZ R5, R15, R74, R14 ;  /* 0x0000004a0f051223 */ /* 0x010fe2000001000e */
[----:B------:R-:W-:-:S02]  /*0700*/  @P1 HADD2.F32 R13, -RZ, R20.H0_H0 ;  /* 0x20000014ff0d1230 */ /* 0x000fc40000004100 */
[----:B------:R-:W-:Y:S01]  /*0710*/  @P1 FFMA.FTZ R4, R17, R75, R4 ;  /* 0x0000004b11041223 */ /* 0x000fe20000010004 */
[----:B------:R-:W-:Y:S02]  /*0720*/  @P1 HADD2.F32 R73, -RZ, R23.H1_H1 ;  /* 0x30000017ff491230 */ /* 0x000fe40000004100 */
[----:B------:R-:W-:Y:S01]  /*0730*/  @P1 FFMA.FTZ R3, R19, R76, R16 ;  /* 0x0000004c13031223 */ /* 0x000fe20000010010 */
[----:B------:R-:W-:Y:S01]  /*0740*/  F2FP.F16.F32.PACK_AB R14, RZ, R6 ;  /* 0x00000006ff0e723e */ /* 0x000fe200000000ff */
[----:B------:R-:W-:Y:S01]  /*0750*/  @P1 FFMA.FTZ R2, R13, R72, R2 ;  /* 0x000000480d021223 */ /* 0x000fe20000010002 */
[----:B------:R-:W-:Y:S01]  /*0760*/  F2FP.F16.F32.PACK_AB R13, RZ, R8 ;  /* 0x00000008ff0d723e */ /* 0x000fe200000000ff */
[----:B------:R-:W-:Y:S01]  /*0770*/  @P1 FFMA.FTZ R0, R73, R77, R18 ;  /* 0x0000004d49001223 */ /* 0x000fe20000010012 */
[----:B------:R-:W-:Y:S02]  /*0780*/  F2FP.F16.F32.PACK_AB R73, RZ, R7 ;  /* 0x00000007ff49723e */ /* 0x000fe400000000ff */
[----:B------:R-:W-:-:S02]  /*0790*/  F2FP.F16.F32.PACK_AB R74, RZ, R5 ;  /* 0x00000005ff4a723e */ /* 0x000fc400000000ff */
[----:B------:R-:W-:Y:S02]  /*07a0*/  F2FP.F16.F32.PACK_AB R15, RZ, R4 ;  /* 0x00000004ff0f723e */ /* 0x000fe400000000ff */
[----:B------:R-:W-:Y:S02]  /*07b0*/  F2FP.F16.F32.PACK_AB R16, RZ, R3 ;  /* 0x00000003ff10723e */ /* 0x000fe400000000ff */
[----:B------:R-:W-:Y:S02]  /*07c0*/  F2FP.F16.F32.PACK_AB R72, RZ, R2 ;  /* 0x00000002ff48723e */ /* 0x000fe400000000ff */
[----:B------:R-:W-:Y:S02]  /*07d0*/  F2FP.F16.F32.PACK_AB R75, RZ, R0 ;  /* 0x00000000ff4b723e */ /* 0x000fe400000000ff */
[----:B------:R-:W-:Y:S02]  /*07e0*/  PRMT R73, R73, 0x5410, R14 ;  /* 0x0000541049497816 */ /* 0x000fe4000000000e */
[----:B------:R-:W-:-:S02]  /*07f0*/  PRMT R74, R74, 0x5410, R15 ;  /* 0x000054104a4a7816 */ /* 0x000fc4000000000f */
[----:B------:R-:W-:Y:S02]  /*0800*/  PRMT R72, R72, 0x5410, R13 ;  /* 0x0000541048487816 */ /* 0x000fe4000000000d */
[----:B------:R-:W-:Y:S01]  /*0810*/  PRMT R75, R16, 0x5410, R75 ;  /* 0x00005410104b7816 */ /* 0x000fe2000000004b */
[----:B------:R-:W-:Y:S06]  /*0820*/  BRA `(.L_x_5559) ;  /* 0x0000000000ac7947 */ /* 0x000fec0003800000 */
.L_x_5558:
[----:B------:R-:W0:Y:S01]  /*0830*/  @P0 LDC R13, c[0x0][0x40c] ;  /* 0x00010300ff0d0b82 */ /* 0x000e220000000800 */
[----:B-----5:R-:W-:Y:S01]  /*0840*/  @P0 HADD2.F32 R6, -RZ, R21.H0_H0 ;  /* 0x20000015ff060230 */ /* 0x020fe20000004100 */
[----:B------:R-:W-:Y:S01]  /*0850*/  MOV R7, RZ ;  /* 0x000000ff00077202 */ /* 0x000fe20000000f00 */
[--C-:B------:R-:W-:Y:S01]  /*0860*/  @P0 HADD2.F32 R4, -RZ, R20.reuse.H1_H1 ;  /* 0x30000014ff040230 */ /* 0x100fe20000004100 */
[----:B------:R-:W-:Y:S01]  /*0870*/  MOV R8, RZ ;  /* 0x000000ff00087202 */ /* 0x000fe20000000f00 */
[----:B------:R-:W-:Y:S01]  /*0880*/  @P0 HADD2.F32 R0, -RZ, R20.H0_H0 ;  /* 0x20000014ff000230 */ /* 0x000fe20000004100 */
[----:B------:R-:W-:Y:S01]  /*0890*/  MOV R2, RZ ;  /* 0x000000ff00027202 */ /* 0x000fe20000000f00 */
[--C-:B------:R-:W-:Y:S01]  /*08a0*/  @P0 HADD2.F32 R15, -RZ, R22.reuse.H0_H0 ;  /* 0x20000016ff0f0230 */ /* 0x100fe20000004100 */
[----:B------:R-:W1:Y:S01]  /*08b0*/  @P0 LDC R5, c[0x0][0x40c] ;  /* 0x00010300ff050b82 */ /* 0x000e620000000800 */
[----:B------:R-:W-:Y:S02]  /*08c0*/  @P0 HADD2.F32 R17, -RZ, R22.H1_H1 ;  /* 0x30000016ff110230 */ /* 0x000fe40000004100 */
[----:B------:R-:W-:-:S02]  /*08d0*/  @P0 HADD2.F32 R19, -RZ, R23.H0_H0 ;  /* 0x20000017ff130230 */ /* 0x000fc40000004100 */
[----:B------:R-:W-:-:S03]  /*08e0*/  @P0 HADD2.F32 R73, -RZ, R23.H1_H1 ;  /* 0x30000017ff490230 */ /* 0x000fc60000004100 */
[----:B------:R-:W2:Y:S08]  /*08f0*/  @P0 LDC R3, c[0x0][0x40c] ;  /* 0x00010300ff030b82 */ /* 0x000eb00000000800 */
[----:B------:R-:W3:Y:S01]  /*0900*/  @P0 LDC R14, c[0x0][0x40c] ;  /* 0x00010300ff0e0b82 */ /* 0x000ee20000000800 */
[----:B0-----:R-:W-:Y:S01]  /*0910*/  @P0 FMUL.FTZ R7, R6, R13 ;  /* 0x0000000d06070220 */ /* 0x001fe20000410000 */
[----:B------:R-:W-:Y:S01]  /*0920*/  @P0 HADD2.F32 R13, -RZ, R21.H1_H1 ;  /* 0x30000015ff0d0230 */ /* 0x000fe20000004100 */
[----:B------:R-:W-:-:S05]  /*0930*/  MOV R6, RZ ;  /* 0x000000ff00067202 */ /* 0x000fca0000000f00 */
[----:B------:R-:W0:Y:S01]  /*0940*/  @P0 LDC R16, c[0x0][0x40c] ;  /* 0x00010300ff100b82 */ /* 0x000e220000000800 */
[----:B-1----:R-:W-:Y:S01]  /*0950*/  @P0 FMUL.FTZ R8, R4, R5 ;  /* 0x0000000504080220 */ /* 0x002fe20000410000 */
[----:B------:R-:W-:-:S06]  /*0960*/  CS2R R4, SRZ ;  /* 0x0000000000047805 */ /* 0x000fcc000001ff00 */
[----:B------:R-:W1:Y:S01]  /*0970*/  @P0 LDC R18, c[0x0][0x40c] ;  /* 0x00010300ff120b82 */ /* 0x000e620000000800 */
[----:B--2---:R-:W-:Y:S01]  /*0980*/  @P0 FMUL.FTZ R2, R0, R3 ;  /* 0x0000000300020220 */ /* 0x004fe20000410000 */
[----:B------:R-:W-:Y:S02]  /*0990*/  MOV R3, RZ ;  /* 0x000000ff00037202 */ /* 0x000fe40000000f00 */
[----:B------:R-:W-:-:S04]  /*09a0*/  MOV R0, RZ ;  /* 0x000000ff00007202 */ /* 0x000fc80000000f00 */
[----:B------:R-:W2:Y:S01]  /*09b0*/  @P0 LDC R72, c[0x0][0x40c] ;  /* 0x00010300ff480b82 */ /* 0x000ea20000000800 */
[----:B---3--:R-:W-:Y:S01]  /*09c0*/  @P0 FMUL.FTZ R6, R13, R14 ;  /* 0x0000000e0d060220 */ /* 0x008fe20000410000 */
[----:B------:R-:W-:-:S04]  /*09d0*/  F2FP.F16.F32.PACK_AB R13, RZ, R8 ;  /* 0x00000008ff0d723e */ /* 0x000fc800000000ff */
[----:B------:R-:W-:Y:S02]  /*09e0*/  F2FP.F16.F32.PACK_AB R14, RZ, R6 ;  /* 0x00000006ff0e723e */ /* 0x000fe400000000ff */
[----:B------:R-:W3:Y:S01]  /*09f0*/  @P0 LDC R74, c[0x0][0x40c] ;  /* 0x00010300ff4a0b82 */ /* 0x000ee20000000800 */
[----:B0-----:R-:W-:Y:S01]  /*0a00*/  @P0 FMUL.FTZ R5, R15, R16 ;  /* 0x000000100f050220 */ /* 0x001fe20000410000 */
[----:B-1----:R-:W-:-:S05]  /*0a10*/  @P0 FMUL.FTZ R4, R17, R18 ;  /* 0x0000001211040220 */ /* 0x002fca0000410000 */
[----:B------:R-:W-:Y:S01]  /*0a20*/  F2FP.F16.F32.PACK_AB R15, RZ, R4 ;  /* 0x00000004ff0f723e */ /* 0x000fe200000000ff */
[----:B--2---:R-:W-:Y:S01]  /*0a30*/  @P0 FMUL.FTZ R3, R19, R72 ;  /* 0x0000004813030220 */ /* 0x004fe20000410000 */
[----:B------:R-:W-:-:S04]  /*0a40*/  F2FP.F16.F32.PACK_AB R72, RZ, R2 ;  /* 0x00000002ff48723e */ /* 0x000fc800000000ff */
[----:B------:R-:W-:Y:S02]  /*0a50*/  F2FP.F16.F32.PACK_AB R75, RZ, R3 ;  /* 0x00000003ff4b723e */ /* 0x000fe400000000ff */
[----:B------:R-:W-:Y:S01]  /*0a60*/  PRMT R72, R72, 0x5410, R13 ;  /* 0x0000541048487816 */ /* 0x000fe2000000000d */
[----:B---3--:R-:W-:Y:S01]  /*0a70*/  @P0 FMUL.FTZ R0, R73, R74 ;  /* 0x0000004a49000220 */ /* 0x008fe20000410000 */
[----:B------:R-:W-:Y:S02]  /*0a80*/  F2FP.F16.F32.PACK_AB R73, RZ, R7 ;  /* 0x00000007ff49723e */ /* 0x000fe400000000ff */
[----:B------:R-:W-:Y:S02]  /*0a90*/  F2FP.F16.F32.PACK_AB R74, RZ, R5 ;  /* 0x00000005ff4a723e */ /* 0x000fe400000000ff */
[----:B------:R-:W-:Y:S02]  /*0aa0*/  F2FP.F16.F32.PACK_AB R16, RZ, R0 ;  /* 0x00000000ff10723e */ /* 0x000fe400000000ff */
[----:B------:R-:W-:-:S02]  /*0ab0*/  PRMT R73, R73, 0x5410, R14 ;  /* 0x0000541049497816 */ /* 0x000fc4000000000e */
[----:B------:R-:W-:Y:S02]  /*0ac0*/  PRMT R74, R74, 0x5410, R15 ;  /* 0x000054104a4a7816 */ /* 0x000fe4000000000f */
[----:B------:R-:W-:-:S07]  /*0ad0*/  PRMT R75, R75, 0x5410, R16 ;  /* 0x000054104b4b7816 */ /* 0x000fce0000000010 */
.L_x_5559:
[----:B------:R-:W0:Y:S01]  /*0ae0*/  LDC.64 R18, c[0x0][0x3a8] ;  /* 0x0000ea00ff127b82 */ /* 0x000e220000000a00 */
[----:B------:R-:W-:-:S07]  /*0af0*/  @P0 IADD3 R13, PT, PT, R80, 0x20, RZ ;  /* 0x00000020500d0810 */ /* 0x000fce0007ffe0ff */
[----:B------:R-:W1:Y:S01]  /*0b00*/  @P0 LDC.64 R16, c[0x0][0x390] ;  /* 0x0000e400ff100b82 */ /* 0x000e620000000a00 */
[----:B0-----:R-:W-:-:S05]  /*0b10*/  IMAD.WIDE.U32 R14, R81, 0x10, R18 ;  /* 0x00000010510e7825 */ /* 0x001fca00078e0012 */
[----:B------:R0:W-:Y:S01]  /*0b20*/  STG.E.128 desc[UR6][R14.64], R72 ;  /* 0x000000480e007986 */ /* 0x0001e2000c101d06 */
[----:B-1----:R-:W-:-:S05]  /*0b30*/  @P0 IMAD.WIDE.U32 R16, R13, 0x10, R16 ;  /* 0x000000100d100825 */ /* 0x002fca00078e0010 */
[----:B------:R0:W5:Y:S01]  /*0b40*/  @P0 LDG.E.128 R20, desc[UR6][R16.64] ;  /* 0x0000000610140981 */ /* 0x000162000c1e1d00 */
[----:B------:R-:W-:Y:S01]  /*0b50*/  IADD3 R83, PT, PT, R81, 0x20, RZ ;  /* 0x0000002051537810 */ /* 0x000fe20007ffe0ff */
[----:B------:R-:W-:Y:S06]  /*0b60*/  BRA.U !UP0, `(.L_x_5560) ;  /* 0x0000000108c47547 */ /* 0x000fec000b800000 */
[----:B0-----:R-:W0:Y:S02]  /*0b70*/  LDC.64 R72, c[0x0][0x3a0] ;  /* 0x0000e800ff487b82 */ /* 0x001e240000000a00 */
        /* <DEDUP_REMOVED lines=15> */
[----:B------:R-:W-:Y:S02]  /*0c70*/  HADD2.F32 R17, -RZ, R72.H0_H0 ;  /* 0x20000048ff117230 */ /* 0x000fe40000004100 */
[--C-:B------:R-:W-:Y:S02]  /*0c80*/  HADD2.F32 R14, -RZ, R73.reuse.H0_H0 ;  /* 0x20000049ff0e7230 */ /* 0x100fe40000004100 */
[----:B0-----:R-:W-:Y:S01]  /*0c90*/  @P1 FFMA.FTZ R15, R84, R85, R15 ;  /* 0x00000055540f1223 */ /* 0x001fe2000001000f */
[----:B------:R-:W-:Y:S02]  /*0ca0*/  HADD2.F32 R13, -RZ, R73.H1_H1 ;  /* 0x30000049ff0d7230 */ /* 0x000fe40000004100 */
[--C-:B------:R-:W-:Y:S02]  /*0cb0*/  HADD2.F32 R78, -RZ, R74.reuse.H0_H0 ;  /* 0x2000004aff4e7230 */ /* 0x100fe40000004100 */
[----:B-1----:R-:W-:Y:S01]  /*0cc0*/  @P1 FFMA.FTZ R14, R87, R86, R14 ;  /* 0x00000056570e1223 */ /* 0x002fe2000001000e */
[----:B------:R-:W-:-:S02]  /*0cd0*/  HADD2.F32 R77, -RZ, R74.H1_H1 ;  /* 0x3000004aff4d7230 */ /* 0x000fc40000004100 */
[----:B---3--:R-:W-:Y:S01]  /*0ce0*/  @P1 FFMA.FTZ R13, R88, R89, R13 ;  /* 0x00000059580d1223 */ /* 0x008fe2000001000d */
[--C-:B------:R-:W-:Y:S02]  /*0cf0*/  HADD2.F32 R76, -RZ, R75.reuse.H0_H0 ;  /* 0x2000004bff4c7230 */ /* 0x100fe40000004100 */
[----:B------:R-:W-:Y:S02]  /*0d00*/  HADD2.F32 R16, -RZ, R75.H1_H1 ;  /* 0x3000004bff107230 */ /* 0x000fe40000004100 */
[--C-:B------:R-:W-:Y:S02]  /*0d10*/  @P1 HADD2.F32 R73, -RZ, R22.reuse.H0_H0 ;  /* 0x20000016ff491230 */ /* 0x100fe40000004100 */
[----:B------:R-:W-:Y:S02]  /*0d20*/  @P1 HADD2.F32 R74, -RZ, R22.H1_H1 ;  /* 0x30000016ff4a1230 */ /* 0x000fe40000004100 */
        /* <DEDUP_REMOVED lines=21> */
.L_x_5560:
[----:B0-----:R-:W0:Y:S01]  /*0e80*/  @P0 LDC R16, c[0x0][0x40c] ;  /* 0x00010300ff100b82 */ /* 0x001e220000000800 */
[--C-:B-----5:R-:W-:Y:S01]  /*0e90*/  @P0 HADD2.F32 R13, -RZ, R20.reuse.H0_H0 ;  /* 0x20000014ff0d0230 */ /* 0x120fe20000004100 */
[----:B------:R-:W-:Y:S01]  /*0ea0*/  MOV R17, RZ ;  /* 0x000000ff00117202 */ /* 0x000fe20000000f00 */
[----:B------:R-:W-:Y:S01]  /*0eb0*/  @P0 HADD2.F32 R72, -RZ, R20.H1_H1 ;  /* 0x30000014ff480230 */ /* 0x000fe20000004100 */
[----:B------:R-:W-:Y:S01]  /*0ec0*/  CS2R R14, SRZ ;  /* 0x00000000000e7805 */ /* 0x000fe2000001ff00 */
[----:B------:R-:W-:Y:S01]  /*0ed0*/  @P0 HADD2.F32 R74, -RZ, R21.H0_H0 ;  /* 0x20000015ff4a0230 */ /* 0x000fe20000004100 */
[----:B------:R-:W-:Y:S01]  /*0ee0*/  CS2R R76, SRZ ;  /* 0x00000000004c7805 */ /* 0x000fe2000001ff00 */
[----:B------:R-:W-:Y:S01]  /*0ef0*/  @P0 HADD2.F32 R86, -RZ, R23.H1_H1 ;  /* 0x30000017ff560230 */ /* 0x000fe20000004100 */
[----:B------:R-:W1:Y:S01]  /*0f00*/  @P0 LDC R73, c[0x0][0x40c] ;  /* 0x00010300ff490b82 */ /* 0x000e620000000800 */
[----:B------:R-:W-:-:S07]  /*0f10*/  MOV R78, RZ ;  /* 0x000000ff004e7202 */ /* 0x000fce0000000f00 */
[----:B------:R-:W2:Y:S08]  /*0f20*/  @P0 LDC R75, c[0x0][0x40c] ;  /* 0x00010300ff4b0b82 */ /* 0x000eb00000000800 */
[----:B------:R-:W3:Y:S01]  /*0f30*/  @P0 LDC R85, c[0x0][0x40c] ;  /* 0x00010300ff550b82 */ /* 0x000ee20000000800 */
[----:B0-----:R-:W-:Y:S01]  /*0f40*/  @P0 FMUL.FTZ R17, R13, R16 ;  /* 0x000000100d110220 */ /* 0x001fe20000410000 */
[----:B------:R-:W-:-:S02]  /*0f50*/  HFMA2 R13, -RZ, RZ, 0, 0 ;  /* 0x00000000ff0d7431 */ /* 0x000fc400000001ff */
[----:B------:R-:W-:-:S04]  /*0f60*/  HFMA2 R16, -RZ, RZ, 0, 0 ;  /* 0x00000000ff107431 */ /* 0x000fc800000001ff */
[----:B------:R-:W0:Y:S01]  /*0f70*/  @P0 LDC R82, c[0x0][0x40c] ;  /* 0x00010300ff520b82 */ /* 0x000e220000000800 */
[----:B-1----:R-:W-:Y:S01]  /*0f80*/  @P0 FMUL.FTZ R15, R72, R73 ;  /* 0x00000049480f0220 */ /* 0x002fe20000410000 */
[----:B------:R-:W-:Y:S02]  /*0f90*/  @P0 HADD2.F32 R72, -RZ, R21.H1_H1 ;  /* 0x30000015ff480230 */ /* 0x000fe40000004100 */
[----:B------:R-:W-:-:S04]  /*0fa0*/  @P0 HADD2.F32 R73, -RZ, R22.H0_H0 ;  /* 0x20000016ff490230 */ /* 0x000fc80000004100 */
[----:B------:R-:W1:Y:S01]  /*0fb0*/  @P0 LDC R87, c[0x0][0x40c] ;  /* 0x00010300ff570b82 */ /* 0x000e620000000800 */
[----:B--2---:R-:W-:Y:S01]  /*0fc0*/  @P0 FMUL.FTZ R14, R74, R75 ;  /* 0x0000004b4a0e0220 */ /* 0x004fe20000410000 */
[----:B------:R-:W-:Y:S02]  /*0fd0*/  @P0 HADD2.F32 R74, -RZ, R22.H1_H1 ;  /* 0x30000016ff4a0230 */ /* 0x000fe40000004100 */
[----:B------:R-:W-:-:S04]  /*0fe0*/  @P0 HADD2.F32 R75, -RZ, R23.H0_H0 ;  /* 0x20000017ff4b0230 */ /* 0x000fc80000004100 */
[----:B------:R-:W2:Y:S01]  /*0ff0*/  @P0 LDC R84, c[0x0][0x40c] ;  /* 0x00010300ff540b82 */ /* 0x000ea20000000800 */
[----:B---3--:R-:W-:Y:S01]  /*1000*/  @P0 FMUL.FTZ R13, R72, R85 ;  /* 0x00000055480d0220 */ /* 0x008fe20000410000 */
[----:B------:R-:W-:-:S06]  /*1010*/  F2FP.F16.F32.PACK_AB R72, RZ, R17 ;  /* 0x00000011ff48723e */ /* 0x000fcc00000000ff */
[----:B------:R-:W3:Y:S01]  /*1020*/  @P0 LDC R89, c[0x0][0x40c] ;  /* 0x00010300ff590b82 */ /* 0x000ee20000000800 */
[----:B0-----:R-:W-:Y:S01]  /*1030*/  @P0 FMUL.FTZ R78, R73, R82 ;  /* 0x00000052494e0220 */ /* 0x001fe20000410000 */
[----:B------:R-:W-:-:S04]  /*1040*/  F2FP.F16.F32.PACK_AB R73, RZ, R15 ;  /* 0x0000000fff49723e */ /* 0x000fc800000000ff */
[----:B------:R-:W-:Y:S01]  /*1050*/  F2FP.F16.F32.PACK_AB R82, RZ, R78 ;  /* 0x0000004eff52723e */ /* 0x000fe200000000ff */
[----:B-1----:R-:W-:Y:S01]  /*1060*/  @P0 FMUL.FTZ R77, R74, R87 ;  /* 0x000000574a4d0220 */ /* 0x002fe20000410000 */
[----:B------:R-:W-:Y:S02]  /*1070*/  F2FP.F16.F32.PACK_AB R74, RZ, R14 ;  /* 0x0000000eff4a723e */ /* 0x000fe400000000ff */
[----:B------:R-:W-:Y:S01]  /*1080*/  PRMT R72, R72, 0x5410, R73 ;  /* 0x0000541048487816 */ /* 0x000fe20000000049 */
[----:B--2---:R-:W-:Y:S01]  /*1090*/  @P0 FMUL.FTZ R76, R75, R84 ;  /* 0x000000544b4c0220 */ /* 0x004fe20000410000 */
[----:B------:R-:W-:Y:S02]  /*10a0*/  F2FP.F16.F32.PACK_AB R75, RZ, R13 ;  /* 0x0000000dff4b723e */ /* 0x000fe400000000ff */
[----:B------:R-:W-:Y:S02]  /*10b0*/  F2FP.F16.F32.PACK_AB R84, RZ, R77 ;  /* 0x0000004dff54723e */ /* 0x000fe400000000ff */
[----:B------:R-:W-:-:S02]  /*10c0*/  F2FP.F16.F32.PACK_AB R85, RZ, R76 ;  /* 0x0000004cff55723e */ /* 0x000fc400000000ff */
[----:B------:R-:W-:Y:S01]  /*10d0*/  PRMT R73, R74, 0x5410, R75 ;  /* 0x000054104a497816 */ /* 0x000fe2000000004b */
[----:B---3--:R-:W-:Y:S01]  /*10e0*/  @P0 FMUL.FTZ R16, R86, R89 ;  /* 0x0000005956100220 */ /* 0x008fe20000410000 */
[----:B------:R-:W-:-:S04]  /*10f0*/  PRMT R74, R82, 0x5410, R84 ;  /* 0x00005410524a7816 */ /* 0x000fc80000000054 */
[----:B------:R-:W-:-:S04]  /*1100*/  F2FP.F16.F32.PACK_AB R86, RZ, R16 ;  /* 0x00000010ff56723e */ /* 0x000fc800000000ff */
[----:B------:R-:W-:-:S07]  /*1110*/  PRMT R75, R85, 0x5410, R86 ;  /* 0x00005410554b7816 */ /* 0x000fce0000000056 */
.L_x_5561:
[----:B------:R-:W0:Y:S01]  /*1120*/  @P0 LDC.64 R84, c[0x0][0x390] ;  /* 0x0000e400ff540b82 */ /* 0x000e220000000a00 */
[----:B------:R-:W-:Y:S01]  /*1130*/  @P0 IADD3 R87, PT, PT, R80, 0x40, RZ ;  /* 0x0000004050570810 */ /* 0x000fe20007ffe0ff */
        /* <DEDUP_REMOVED lines=55> */
.L_x_5562:
[----:B-1----:R-:W0:Y:S01]  /*14b0*/  @P0 LDC R73, c[0x0][0x40c] ;  /* 0x00010300ff490b82 */ /* 0x002e220000000800 */
[----:B------:R-:W-:Y:S02]  /*14c0*/  HFMA2 R83, -RZ, RZ, 0, 0 ;  /* 0x00000000ff537431 */ /* 0x000fe400000001ff */
[--C-:B-----5:R-:W-:Y:S01]  /*14d0*/  @P0 HADD2.F32 R72, -RZ, R20.reuse.H0_H0 ;  /* 0x20000014ff480230 */ /* 0x120fe20000004100 */
[----:B------:R-:W-:Y:S01]  /*14e0*/  CS2R R86, SRZ ;  /* 0x0000000000567805 */ /* 0x000fe2000001ff00 */
[----:B------:R-:W-:Y:S01]  /*14f0*/  @P0 HADD2.F32 R82, -RZ, R21.H0_H0 ;  /* 0x20000015ff520230 */ /* 0x000fe20000004100 */
[----:B------:R-:W-:Y:S01]  /*1500*/  MOV R84, RZ ;  /* 0x000000ff00547202 */ /* 0x000fe20000000f00 */
[----:B------:R-:W-:Y:S01]  /*1510*/  @P0 HADD2.F32 R74, -RZ, R20.H1_H1 ;  /* 0x30000014ff4a0230 */ /* 0x000fe20000004100 */
[----:B------:R-:W-:Y:S01]  /*1520*/  CS2R R88, SRZ ;  /* 0x0000000000587805 */ /* 0x000fe2000001ff00 */
[----:B------:R-:W1:Y:S01]  /*1530*/  @P0 LDC R85, c[0x0][0x40c] ;  /* 0x00010300ff550b82 */ /* 0x000e620000000800 */
[----:B------:R-:W-:-:S07]  /*1540*/  @P0 HADD2.F32 R94, -RZ, R23.H1_H1 ;  /* 0x30000017ff5e0230 */ /* 0x000fce0000004100 */
[----:B------:R-:W2:Y:S08]  /*1550*/  @P0 LDC R75, c[0x0][0x40c] ;  /* 0x00010300ff4b0b82 */ /* 0x000eb00000000800 */
[----:B------:R-:W3:Y:S01]  /*1560*/  @P0 LDC R91, c[0x0][0x40c] ;  /* 0x00010300ff5b0b82 */ /* 0x000ee20000000800 */
[----:B0-----:R-:W-:Y:S01]  /*1570*/  @P0 FMUL.FTZ R86, R72, R73 ;  /* 0x0000004948560220 */ /* 0x001fe20000410000 */
[----:B------:R-:W-:-:S02]  /*1580*/  @P0 HADD2.F32 R72, -RZ, R21.H1_H1 ;  /* 0x30000015ff480230 */ /* 0x000fc40000004100 */
[----:B------:R-:W-:-:S04]  /*1590*/  @P0 HADD2.F32 R73, -RZ, R22.H0_H0 ;  /* 0x20000016ff490230 */ /* 0x000fc80000004100 */
[----:B------:R-:W0:Y:S01]  /*15a0*/  @P0 LDC R90, c[0x0][0x40c] ;  /* 0x00010300ff5a0b82 */ /* 0x000e220000000800 */
[----:B-1----:R-:W-:Y:S01]  /*15b0*/  @P0 FMUL.FTZ R83, R82, R85 ;  /* 0x0000005552530220 */ /* 0x002fe20000410000 */
[----:B------:R-:W-:Y:S01]  /*15c0*/  HFMA2 R85, -RZ, RZ, 0, 0 ;  /* 0x00000000ff557431 */ /* 0x000fe200000001ff */
[----:B------:R-:W-:-:S05]  /*15d0*/  MOV R82, RZ ;  /* 0x000000ff00527202 */ /* 0x000fca0000000f00 */
        /* <DEDUP_REMOVED lines=13> */
[----:B------:R-:W-:Y:S02]  /*16b0*/  PRMT R72, R72, 0x5410, R73 ;  /* 0x0000541048487816 */ /* 0x000fe40000000049 */
[----:B------:R-:W-:Y:S01]  /*16c0*/  F2FP.F16.F32.PACK_AB R91, RZ, R88 ;  /* 0x00000058ff5b723e */ /* 0x000fe200000000ff */
[----:B--2---:R-:W-:Y:S01]  /*16d0*/  @P0 FMUL.FTZ R87, R75, R92 ;  /* 0x0000005c4b570220 */ /* 0x004fe20000410000 */
[----:B------:R-:W-:-:S04]  /*16e0*/  F2FP.F16.F32.PACK_AB R75, RZ, R82 ;  /* 0x00000052ff4b723e */ /* 0x000fc800000000ff */
[----:B------:R-:W-:Y:S02]  /*16f0*/  F2FP.F16.F32.PACK_AB R92, RZ, R87 ;  /* 0x00000057ff5c723e */ /* 0x000fe400000000ff */
[----:B------:R-:W-:Y:S01]  /*1700*/  PRMT R73, R74, 0x5410, R75 ;  /* 0x000054104a497816 */ /* 0x000fe2000000004b */
[----:B---3--:R-:W-:Y:S01]  /*1710*/  @P0 FMUL.FTZ R85, R94, R97 ;  /* 0x000000615e550220 */ /* 0x008fe20000410000 */
[----:B------:R-:W-:-:S04]  /*1720*/  PRMT R74, R90, 0x5410, R91 ;  /* 0x000054105a4a7816 */ /* 0x000fc8000000005b */
[----:B------:R-:W-:-:S04]  /*1730*/  F2FP.F16.F32.PACK_AB R94, RZ, R85 ;  /* 0x00000055ff5e723e */ /* 0x000fc800000000ff */
[----:B------:R-:W-:-:S07]  /*1740*/  PRMT R75, R92, 0x5410, R94 ;  /* 0x000054105c4b7816 */ /* 0x000fce000000005e */
.L_x_5563:
[----:B------:R-:W0:Y:S01]  /*1750*/  @P0 LDC.64 R90, c[0x0][0x390] ;  /* 0x0000e400ff5a0b82 */ /* 0x000e220000000a00 */
[----:B------:R-:W-:Y:S01]  /*1760*/  @P0 IADD3 R95, PT, PT, R80, 0x60, RZ ;  /* 0x00000060505f0810 */ /* 0x000fe20007ffe0ff */
        /* <DEDUP_REMOVED lines=55> */
.L_x_5564:
        /* <DEDUP_REMOVED lines=42> */
.L_x_5565:
[----:B------:R-:W0:Y:S01]  /*1d80*/  @P0 LDC.64 R98, c[0x0][0x390] ;  /* 0x0000e400ff620b82 */ /* 0x000e220000000a00 */
[----:B------:R-:W-:Y:S02]  /*1d90*/  IADD3 R101, PT, PT, R81, 0x60, RZ ;  /* 0x0000006051657810 */ /* 0x000fe40007ffe0ff */
[----:B------:R-:W-:-:S03]  /*1da0*/  @P0 IADD3 R103, PT, PT, R80, 0x80, RZ ;  /* 0x0000008050670810 */ /* 0x000fc60007ffe0ff */
        /* <DEDUP_REMOVED lines=12> */
[----:B------:R-:W-:Y:S02]  /*1e70*/  @P1 HADD2.F32 R103, -RZ, R21.H0_H0 ;  /* 0x20000015ff671230 */ /* 0x000fe40000004100 */
[----:B------:R-:W-:-:S03]  /*1e80*/  @P1 HADD2.F32 R108, -RZ, R22.H0_H0 ;  /* 0x20000016ff6c1230 */ /* 0x000fc60000004100 */
        /* <DEDUP_REMOVED lines=9> */
[----:B------:R-:W-:Y:S02]  /*1f20*/  HADD2.F32 R104, -RZ, R72.H0_H0 ;  /* 0x20000048ff687230 */ /* 0x000fe40000004100 */
[----:B0-----:R-:W-:Y:S01]  /*1f30*/  @P1 FFMA.FTZ R99, R100, R101, R99 ;  /* 0x0000006564631223 */ /* 0x001fe20000010063 */
[----:B------:R-:W-:Y:S02]  /*1f40*/  HADD2.F32 R100, -RZ, R73.H1_H1 ;  /* 0x30000049ff647230 */ /* 0x000fe40000004100 */
[----:B-1----:R-:W-:Y:S01]  /*1f50*/  @P1 FFMA.FTZ R98, R103, R102, R98 ;  /* 0x0000006667621223 */ /* 0x002fe20000010062 */
[----:B------:R-:W-:Y:S02]  /*1f60*/  @P1 HADD2.F32 R73, -RZ, R21.H1_H1 ;  /* 0x30000015ff491230 */ /* 0x000fe40000004100 */
[----:B------:R-:W-:-:S02]  /*1f70*/  HADD2.F32 R101, -RZ, R74.H0_H0 ;  /* 0x2000004aff657230 */ /* 0x000fc40000004100 */
[----:B------:R-:W-:Y:S02]  /*1f80*/  HADD2.F32 R103, -RZ, R74.H1_H1 ;  /* 0x3000004aff677230 */ /* 0x000fe40000004100 */
[----:B---3--:R-:W-:Y:S01]  /*1f90*/  @P1 FFMA.FTZ R100, R73, R107, R100 ;  /* 0x0000006b49641223 */ /* 0x008fe20000010064 */
[--C-:B------:R-:W-:Y:S02]  /*1fa0*/  HADD2.F32 R105, -RZ, R75.reuse.H0_H0 ;  /* 0x2000004bff697230 */ /* 0x100fe40000004100 */
[----:B----4-:R-:W-:Y:S01]  /*1fb0*/  @P1 FFMA.FTZ R101, R108, R109, R101 ;  /* 0x0000006d6c651223 */ /* 0x010fe20000010065 */
[----:B------:R-:W-:Y:S02]  /*1fc0*/  HADD2.F32 R102, -RZ, R75.H1_H1 ;  /* 0x3000004bff667230 */ /* 0x000fe40000004100 */
[----:B------:R-:W-:Y:S02]  /*1fd0*/  @P1 HADD2.F32 R72, -RZ, R22.H1_H1 ;  /* 0x30000016ff481230 */ /* 0x000fe40000004100 */
[----:B------:R-:W-:Y:S01]  /*1fe0*/  @P1 HADD2.F32 R74, -RZ, R23.H0_H0 ;  /* 0x20000017ff4a1230 */ /* 0x000fe20000004100 */
[----:B------:R-:W-:Y:S01]  /*1ff0*/  F2FP.F16.F32.PACK_AB R107, RZ, R101 ;  /* 0x00000065ff6b723e */ /* 0x000fe200000000ff */
        /* <DEDUP_REMOVED lines=13> */
[----:B------:R-:W-:Y:S02]  /*20d0*/  PRMT R73, R73, 0x5410, R74 ;  /* 0x0000541049497816 */ /* 0x000fe4000000004a */
[----:B------:R-:W-:Y:S02]  /*20e0*/  PRMT R74, R107, 0x5410, R108 ;  /* 0x000054106b4a7816 */ /* 0x000fe4000000006c */
[----:B------:R-:W-:-:S02]  /*20f0*/  PRMT R72, R72, 0x5410, R106 ;  /* 0x0000541048487816 */ /* 0x000fc4000000006a */
[----:B------:R-:W-:Y:S01]  /*2100*/  PRMT R75, R109, 0x5410, R75 ;  /* 0x000054106d4b7816 */ /* 0x000fe2000000004b */
[----:B------:R-:W-:Y:S06]  /*2110*/  BRA `(.L_x_5567) ;  /* 0x0000000000a07947 */ /* 0x000fec0003800000 */
.L_x_5566:
[----:B-1----:R-:W0:Y:S01]  /*2120*/  @P0 LDC R73, c[0x0][0x40c] ;  /* 0x00010300ff490b82 */ /* 0x002e220000000800 */
[--C-:B-----5:R-:W-:Y:S01]  /*2130*/  @P0 HADD2.F32 R72, -RZ, R20.reuse.H0_H0 ;  /* 0x20000014ff480230 */ /* 0x120fe20000004100 */
[----:B------:R-:W-:Y:S01]  /*2140*/  CS2R R104, SRZ ;  /* 0x0000000000687805 */ /* 0x000fe2000001ff00 */
[----:B------:R-:W-:Y:S01]  /*2150*/  @P0 HADD2.F32 R74, -RZ, R20.H1_H1 ;  /* 0x30000014ff4a0230 */ /* 0x000fe20000004100 */
[----:B------:R-:W-:Y:S01]  /*2160*/  CS2R R98, SRZ ;  /* 0x0000000000627805 */ /* 0x000fe2000001ff00 */
[----:B------:R-:W-:Y:S01]  /*2170*/  @P0 HADD2.F32 R100, -RZ, R21.H0_H0 ;  /* 0x20000015ff640230 */ /* 0x000fe20000004100 */
[----:B------:R-:W-:Y:S01]  /*2180*/  CS2R R102, SRZ ;  /* 0x0000000000667805 */ /* 0x000fe2000001ff00 */
[----:B------:R-:W-:Y:S01]  /*2190*/  @P0 HADD2.F32 R110, -RZ, R23.H1_H1 ;  /* 0x30000017ff6e0230 */ /* 0x000fe20000004100 */
[----:B------:R-:W1:Y:S08]  /*21a0*/  @P0 LDC R75, c[0x0][0x40c] ;  /* 0x00010300ff4b0b82 */ /* 0x000e700000000800 */
[----:B------:R-:W2:Y:S08]  /*21b0*/  @P0 LDC R101, c[0x0][0x40c] ;  /* 0x00010300ff650b82 */ /* 0x000eb00000000800 */
[----:B------:R-:W3:Y:S01]  /*21c0*/  @P0 LDC R107, c[0x0][0x40c] ;  /* 0x00010300ff6b0b82 */ /* 0x000ee20000000800 */
[----:B0-----:R-:W-:Y:S01]  /*21d0*/  @P0 FMUL.FTZ R104, R72, R73 ;  /* 0x0000004948680220 */ /* 0x001fe20000410000 */
[----:B------:R-:W-:-:S02]  /*21e0*/  @P0 HADD2.F32 R72, -RZ, R21.H1_H1 ;  /* 0x30000015ff480230 */ /* 0x000fc40000004100 */
[----:B------:R-:W-:-:S04]  /*21f0*/  @P0 HADD2.F32 R73, -RZ, R22.H0_H0 ;  /* 0x20000016ff490230 */ /* 0x000fc80000004100 */
[----:B------:R-:W0:Y:S01]  /*2200*/  @P0 LDC R106, c[0x0][0x40c] ;  /* 0x00010300ff6a0b82 */ /* 0x000e220000000800 */
[----:B-1----:R-:W-:Y:S01]  /*2210*/  @P0 FMUL.FTZ R99, R74, R75 ;  /* 0x0000004b4a630220 */ /* 0x002fe20000410000 */
[----:B------:R-:W-:Y:S02]  /*2220*/  @P0 HADD2.F32 R74, -RZ, R22.H1_H1 ;  /* 0x30000016ff4a0230 */ /* 0x000fe40000004100 */
[----:B------:R-:W-:-:S04]  /*2230*/  @P0 HADD2.F32 R75, -RZ, R23.H0_H0 ;  /* 0x20000017ff4b0230 */ /* 0x000fc80000004100 */
[----:B------:R-:W1:Y:S01]  /*2240*/  @P0 LDC R109, c[0x0][0x40c] ;  /* 0x00010300ff6d0b82 */ /* 0x000e620000000800 */
[----:B--2---:R-:W-:Y:S01]  /*2250*/  @P0 FMUL.FTZ R98, R100, R101 ;  /* 0x0000006564620220 */ /* 0x004fe20000410000 */
[----:B------:R-:W-:-:S06]  /*2260*/  CS2R R100, SRZ ;  /* 0x0000000000647805 */ /* 0x000fcc000001ff00 */
        /* <DEDUP_REMOVED lines=19> */
.L_x_5567:
[----:B------:R-:W0:Y:S01]  /*23a0*/  @P0 LDC.64 R106, c[0x0][0x390] ;  /* 0x0000e400ff6a0b82 */ /* 0x000e220000000a00 */
[----:B------:R-:W-:Y:S02]  /*23b0*/  IADD3 R109, PT, PT, R81, 0x80, RZ ;  /* 0x00000080516d7810 */ /* 0x000fe40007ffe0ff */
        /* <DEDUP_REMOVED lines=12> */
[----:B-----5:R-:W-:Y:S02]  /*2480*/  @P0 HADD2.F32 R106, -RZ, R21.H0_H0 ;  /* 0x20000015ff6a0230 */ /* 0x020fe40000004100 */
[----:B------:R-:W-:-:S05]  /*2490*/  @P0 HADD2.F32 R113, -RZ, R22.H0_H0 ;  /* 0x20000016ff710230 */ /* 0x000fca0000004100 */
[----:B------:R-:W1:Y:S08]  /*24a0*/  @P0 LDC R109, c[0x0][0x40c] ;  /* 0x00010300ff6d0b82 */ /* 0x000e700000000800 */
[----:B------:R-:W3:Y:S08]  /*24b0*/  @P0 LDC R110, c[0x0][0x40c] ;  /* 0x00010300ff6e0b82 */ /* 0x000ef00000000800 */
[----:B------:R-:W4:Y:S08]  /*24c0*/  @P0 LDC R114, c[0x0][0x40c] ;  /* 0x00010300ff720b82 */ /* 0x000f300000000800 */
[----:B------:R-:W4:Y:S08]  /*24d0*/  @P0 LDC R108, c[0x0][0x40c] ;  /* 0x00010300ff6c0b82 */ /* 0x000f300000000800 */
[----:B------:R-:W4:Y:S08]  /*24e0*/  @P0 LDC R112, c[0x0][0x40c] ;  /* 0x00010300ff700b82 */ /* 0x000f300000000800 */
[----:B------:R-:W4:Y:S01]  /*24f0*/  @P0 LDC R115, c[0x0][0x40c] ;  /* 0x00010300ff730b82 */ /* 0x000f220000000800 */
[----:B--2---:R-:W-:-:S02]  /*2500*/  HADD2.F32 R79, -RZ, R73.H0_H0 ;  /* 0x20000049ff4f7230 */ /* 0x004fc40000004100 */
[----:B------:R-:W-:-:S05]  /*2510*/  HADD2.F32 R80, -RZ, R73.H1_H1 ;  /* 0x30000049ff507230 */ /* 0x000fca0000004100 */
[----:B------:R-:W2:Y:S01]  /*2520*/  @P0 LDC R73, c[0x0][0x40c] ;  /* 0x00010300ff490b82 */ /* 0x000ea20000000800 */
[----:B0-----:R-:W-:Y:S01]  /*2530*/  @P0 FFMA.FTZ R79, R106, R81, R79 ;  /* 0x000000516a4f0223 */ /* 0x001fe2000001004f */
[----:B------:R-:W-:Y:S02]  /*2540*/  @P0 HADD2.F32 R81, -RZ, R21.H1_H1 ;  /* 0x30000015ff510230 */ /* 0x000fe40000004100 */
[--C-:B------:R-:W-:Y:S02]  /*2550*/  HADD2.F32 R106, -RZ, R74.reuse.H0_H0 ;  /* 0x2000004aff6a7230 */ /* 0x100fe40000004100 */
[----:B------:R-:W-:Y:S02]  /*2560*/  HADD2.F32 R107, -RZ, R74.H1_H1 ;  /* 0x3000004aff6b7230 */ /* 0x000fe40000004100 */
[----:B-1----:R-:W-:Y:S01]  /*2570*/  @P0 FFMA.FTZ R80, R81, R109, R80 ;  /* 0x0000006d51500223 */ /* 0x002fe20000010050 */
[----:B------:R-:W-:Y:S02]  /*2580*/  @P0 HADD2.F32 R74, -RZ, R22.H1_H1 ;  /* 0x30000016ff4a0230 */ /* 0x000fe40000004100 */
[----:B---3--:R-:W-:Y:S01]  /*2590*/  @P0 FFMA.FTZ R106, R113, R110, R106 ;  /* 0x0000006e716a0223 */ /* 0x008fe2000001006a */
[----:B------:R-:W-:-:S02]  /*25a0*/  HADD2.F32 R81, -RZ, R75.H0_H0 ;  /* 0x2000004bff517230 */ /* 0x000fc40000004100 */
[----:B------:R-:W-:Y:S02]  /*25b0*/  @P0 HADD2.F32 R110, -RZ, R23.H0_H0 ;  /* 0x20000017ff6e0230 */ /* 0x000fe40000004100 */
[----:B----4-:R-:W-:Y:S01]  /*25c0*/  @P0 FFMA.FTZ R107, R74, R114, R107 ;  /* 0x000000724a6b0223 */ /* 0x010fe2000001006b */
[----:B------:R-:W-:Y:S02]  /*25d0*/  HADD2.F32 R74, -RZ, R72.H1_H1 ;  /* 0x30000048ff4a7230 */ /* 0x000fe40000004100 */
[----:B------:R-:W-:Y:S02]  /*25e0*/  @P0 HADD2.F32 R113, -RZ, R20.H1_H1 ;  /* 0x30000014ff710230 */ /* 0x000fe40000004100 */
[----:B------:R-:W-:Y:S01]  /*25f0*/  @P0 FFMA.FTZ R81, R110, R108, R81 ;  /* 0x0000006c6e510223 */ /* 0x000fe20000010051 */
[----:B------:R-:W-:Y:S01]  /*2600*/  HADD2.F32 R110, -RZ, R72.H0_H0 ;  /* 0x20000048ff6e7230 */ /* 0x000fe20000004100 */
[----:B------:R-:W-:Y:S01]  /*2610*/  @!P0 MOV R108, R74 ;  /* 0x0000004a006c8202 */ /* 0x000fe20000000f00 */
[----:B------:R-:W-:Y:S01]  /*2620*/  HADD2.F32 R109, -RZ, R75.H1_H1 ;  /* 0x3000004bff6d7230 */ /* 0x000fe20000004100 */
[----:B------:R-:W-:Y:S01]  /*2630*/  F2FP.F16.F32.PACK_AB R114, RZ, R107 ;  /* 0x0000006bff72723e */ /* 0x000fe200000000ff */
[----:B------:R-:W-:-:S02]  /*2640*/  @P0 HADD2.F32 R72, -RZ, R23.H1_H1 ;  /* 0x30000017ff480230 */ /* 0x000fc40000004100 */
[----:B--2---:R-:W-:Y:S01]  /*2650*/  @P0 FFMA.FTZ R108, R113, R73, R74 ;  /* 0x00000049716c0223 */ /* 0x004fe2000001004a */
[----:B------:R-:W-:Y:S01]  /*2660*/  @P0 HADD2.F32 R73, -RZ, R20.H0_H0 ;  /* 0x20000014ff490230 */ /* 0x000fe20000004100 */
        /* <DEDUP_REMOVED lines=14> */
.L_x_5568:
[----:B-1----:R-:W0:Y:S01]  /*2750*/  @P0 LDC R75, c[0x0][0x40c] ;  /* 0x00010300ff4b0b82 */ /* 0x002e220000000800 */
[----:B------:R-:W-:Y:S02]  /*2760*/  HFMA2 R110, -RZ, RZ, 0, 0 ;  /* 0x00000000ff6e7431 */ /* 0x000fe400000001ff */
[--C-:B-----5:R-:W-:Y:S01]  /*2770*/  @P0 HADD2.F32 R74, -RZ, R20.reuse.H1_H1 ;  /* 0x30000014ff4a0230 */ /* 0x120fe20000004100 */
[----:B------:R-:W-:Y:S01]  /*2780*/  CS2R R108, SRZ ;  /* 0x00000000006c7805 */ /* 0x000fe2000001ff00 */
[----:B------:R-:W-:Y:S02]  /*2790*/  @P0 HADD2.F32 R72, -RZ, R20.H0_H0 ;  /* 0x20000014ff480230 */ /* 0x000fe40000004100 */
[----:B------:R-:W-:Y:S01]  /*27a0*/  HFMA2 R80, -RZ, RZ, 0, 0 ;  /* 0x00000000ff507431 */ /* 0x000fe200000001ff */
[----:B------:R-:W-:Y:S01]  /*27b0*/  MOV R106, RZ ;  /* 0x000000ff006a7202 */ /* 0x000fe20000000f00 */
[----:B------:R-:W1:Y:S01]  /*27c0*/  @P0 LDC R73, c[0x0][0x40c] ;  /* 0x00010300ff490b82 */ /* 0x000e620000000800 */
[----:B------:R-:W-:-:S07]  /*27d0*/  MOV R79, RZ ;  /* 0x000000ff004f7202 */ /* 0x000fce0000000f00 */
[----:B------:R-:W2:Y:S08]  /*27e0*/  @P0 LDC R107, c[0x0][0x40c] ;  /* 0x00010300ff6b0b82 */ /* 0x000eb00000000800 */
[----:B------:R-:W3:Y:S01]  /*27f0*/  @P0 LDC R81, c[0x0][0x40c] ;  /* 0x00010300ff510b82 */ /* 0x000ee20000000800 */
[----:B0-----:R-:W-:Y:S01]  /*2800*/  @P0 FMUL.FTZ R108, R74, R75 ;  /* 0x0000004b4a6c0220 */ /* 0x001fe20000410000 */
[----:B------:R-:W-:-:S06]  /*2810*/  @P0 HADD2.F32 R74, -RZ, R22.H0_H0 ;  /* 0x20000016ff4a0230 */ /* 0x000fcc0000004100 */
[----:B------:R-:W0:Y:S01]  /*2820*/  @P0 LDC R112, c[0x0][0x40c] ;  /* 0x00010300ff700b82 */ /* 0x000e220000000800 */
[----:B-1----:R-:W-:Y:S01]  /*2830*/  @P0 FMUL.FTZ R110, R72, R73 ;  /* 0x00000049486e0220 */ /* 0x002fe20000410000 */
[--C-:B------:R-:W-:Y:S02]  /*2840*/  @P0 HADD2.F32 R72, -RZ, R21.reuse.H0_H0 ;  /* 0x20000015ff480230 */ /* 0x100fe40000004100 */
[----:B------:R-:W-:-:S04]  /*2850*/  @P0 HADD2.F32 R73, -RZ, R21.H1_H1 ;  /* 0x30000015ff490230 */ /* 0x000fc80000004100 */
[----:B------:R-:W1:Y:S01]  /*2860*/  @P0 LDC R113, c[0x0][0x40c] ;  /* 0x00010300ff710b82 */ /* 0x000e620000000800 */
[----:B--2---:R-:W-:Y:S01]  /*2870*/  @P0 FMUL.FTZ R106, R74, R107 ;  /* 0x0000006b4a6a0220 */ /* 0x004fe20000410000 */
[----:B------:R-:W-:Y:S02]  /*2880*/  HFMA2 R107, -RZ, RZ, 0, 0 ;  /* 0x00000000ff6b7431 */ /* 0x000fe400000001ff */
[----:B------:R-:W-:-:S04]  /*2890*/  @P0 HADD2.F32 R74, -RZ, R23.H1_H1 ;  /* 0x30000017ff4a0230 */ /* 0x000fc80000004100 */
[----:B------:R-:W2:Y:S01]  /*28a0*/  @P0 LDC R114, c[0x0][0x40c] ;  /* 0x00010300ff720b82 */ /* 0x000ea20000000800 */
[----:B---3--:R-:W-:Y:S01]  /*28b0*/  @P0 FMUL.FTZ R79, R72, R81 ;  /* 0x00000051484f0220 */ /* 0x008fe20000410000 */
[----:B------:R-:W-:Y:S01]  /*28c0*/  @P0 HADD2.F32 R72, -RZ, R22.H1_H1 ;  /* 0x30000016ff480230 */ /* 0x000fe20000004100 */
[----:B------:R-:W-:-:S05]  /*28d0*/  MOV R81, RZ ;  /* 0x000000ff00517202 */ /* 0x000fca0000000f00 */
[----:B------:R-:W3:Y:S01]  /*28e0*/  @P0 LDC R115, c[0x0][0x40c] ;  /* 0x00010300ff730b82 */ /* 0x000ee20000000800 */
[----:B0-----:R-:W-:Y:S01]  /*28f0*/  @P0 FMUL.FTZ R80, R73, R112 ;  /* 0x0000007049500220 */ /* 0x001fe20000410000 */
[----:B------:R-:W-:Y:S01]  /*2900*/  @P0 HADD2.F32 R73, -RZ, R23.H0_H0 ;  /* 0x20000017ff490230 */ /* 0x000fe20000004100 */
[----:B------:R-:W-:-:S03]  /*2910*/  F2FP.F16.F32.PACK_AB R112, RZ, R106 ;  /* 0x0000006aff70723e */ /* 0x000fc600000000ff */
[----:B------:R-:W-:Y:S01]  /*2920*/  F2FP.F16.F32.PACK_AB R75, RZ, R80 ;  /* 0x00000050ff4b723e */ /* 0x000fe200000000ff */
[----:B-1----:R-:W-:Y:S01]  /*2930*/  @P0 FMUL.FTZ R107, R72, R113 ;  /* 0x00000071486b0220 */ /* 0x002fe20000410000 */
[----:B------:R-:W-:-:S04]  /*2940*/  F2FP.F16.F32.PACK_AB R72, RZ, R110 ;  /* 0x0000006eff48723e */ /* 0x000fc800000000ff */
[----:B------:R-:W-:Y:S01]  /*2950*/  F2FP.F16.F32.PACK_AB R113, RZ, R107 ;  /* 0x0000006bff71723e */ /* 0x000fe200000000ff */
[----:B--2---:R-:W-:Y:S01]  /*2960*/  @P0 FMUL.FTZ R81, R73, R114 ;  /* 0x0000007249510220 */ /* 0x004fe20000410000 */
[----:B------:R-:W-:-:S04]  /*2970*/  F2FP.F16.F32.PACK_AB R73, RZ, R108 ;  /* 0x0000006cff49723e */ /* 0x000fc800000000ff */
[----:B------:R-:W-:Y:S02]  /*2980*/  F2FP.F16.F32.PACK_AB R114, RZ, R81 ;  /* 0x00000051ff72723e */ /* 0x000fe400000000ff */
[----:B------:R-:W-:Y:S01]  /*2990*/  PRMT R72, R72, 0x5410, R73 ;  /* 0x0000541048487816 */ /* 0x000fe20000000049 */
[----:B---3--:R-:W-:Y:S01]  /*29a0*/  @P0 FMUL.FTZ R109, R74, R115 ;  /* 0x000000734a6d0220 */ /* 0x008fe20000410000 */
[----:B------:R-:W-:-:S04]  /*29b0*/  F2FP.F16.F32.PACK_AB R74, RZ, R79 ;  /* 0x0000004fff4a723e */ /* 0x000fc800000000ff */
[----:B------:R-:W-:Y:S02]  /*29c0*/  F2FP.F16.F32.PACK_AB R115, RZ, R109 ;  /* 0x0000006dff73723e */ /* 0x000fe400000000ff */
[----:B------:R-:W-:Y:S02]  /*29d0*/  PRMT R73, R74, 0x5410, R75 ;  /* 0x000054104a497816 */ /* 0x000fe4000000004b */
[----:B------:R-:W-:Y:S02]  /*29e0*/  PRMT R74, R112, 0x5410, R113 ;  /* 0x00005410704a7816 */ /* 0x000fe40000000071 */
[----:B------:R-:W-:-:S07]  /*29f0*/  PRMT R75, R114, 0x5410, R115 ;  /* 0x00005410724b7816 */ /* 0x000fce0000000073 */
.L_x_5569:
        /* <DEDUP_REMOVED lines=170> */
.L_x_5585:
        /* <DEDUP_REMOVED lines=16> */
[----:B------:R-:W-:Y:S01]  /*35a0*/  IADD3 R73, PT, PT, R9, -0x1, RZ ;  /* 0xffffffff09497810 */ /* 0x000fe20007ffe0ff */
[----:B------:R-:W-:Y:S01]  /*35b0*/  HADD2.F32 R72, -RZ, R70.H0_H0 ;  /* 0x20000046ff487230 */ /* 0x000fe20000004100 */
[----:B------:R-:W-:Y:S01]  /*35c0*/  FSEL R9, R19, RZ, !P0 ;  /* 0x000000ff13097208 */ /* 0x000fe20004000000 */
[----:B------:R-:W-:Y:S02]  /*35d0*/  HADD2.F32 R74, -RZ, R46.H0_H0 ;  /* 0x2000002eff4a7230 */ /* 0x000fe40000004100 */
        /* <DEDUP_REMOVED lines=49> */
[----:B------:R-:W-:-:S02]  /*38f0*/  HADD2.F32 R0, -RZ, R68.H0_H0 ;  /* 0x20000044ff007230 */ /* 0x000fc40000004100 */
[C---:B------:R-:W-:Y:S01]  /*3900*/  FMUL.FTZ R19, R18.reuse, R19 ;  /* 0x0000001312137220 */ /* 0x040fe20000410000 */
[----:B------:R-:W-:Y:S02]  /*3910*/  HADD2.F32 R2, -RZ, R44.H0_H0 ;  /* 0x2000002cff027230 */ /* 0x000fe40000004100 */
        /* <DEDUP_REMOVED lines=47> */
[----:B------:R-:W-:-:S02]  /*3c10*/  HADD2.F32 R4, -RZ, R68.H1_H1 ;  /* 0x30000044ff047230 */ /* 0x000fc40000004100 */
[----:B------:R-:W-:Y:S01]  /*3c20*/  FFMA.FTZ R19, R19, R0, R2 ;  /* 0x0000000013137223 */ /* 0x000fe20000010002 */
[----:B------:R-:W-:Y:S02]  /*3c30*/  HADD2.F32 R6, -RZ, R44.H1_H1 ;  /* 0x3000002cff067230 */ /* 0x000fe40000004100 */
[----:B------:R-:W-:Y:S01]  /*3c40*/  FFMA.FTZ R5, R5, R72, R74 ;  /* 0x0000004805057223 */ /* 0x000fe2000001004a */
[----:B------:R-:W-:Y:S02]  /*3c50*/  HADD2.F32 R8, -RZ, R69.H0_H0 ;  /* 0x20000045ff087230 */ /* 0x000fe40000004100 */
[----:B------:R-:W-:Y:S02]  /*3c60*/  HADD2.F32 R14, -RZ, R45.H0_H0 ;  /* 0x2000002dff0e7230 */ /* 0x000fe40000004100 */
[----:B------:R-:W-:Y:S01]  /*3c70*/  FFMA.FTZ R0, R73, R4, R6 ;  /* 0x0000000449007223 */ /* 0x000fe20000010006 */
[----:B------:R-:W-:Y:S02]  /*3c80*/  HADD2.F32 R16, -RZ, R69.H1_H1 ;  /* 0x30000045ff107230 */ /* 0x000fe40000004100 */
[----:B------:R-:W-:-:S02]  /*3c90*/  HADD2.F32 R18, -RZ, R45.H1_H1 ;  /* 0x3000002dff127230 */ /* 0x000fc40000004100 */
[----:B------:R-:W-:Y:S01]  /*3ca0*/  FFMA.FTZ R7, R7, R8, R14 ;  /* 0x0000000807077223 */ /* 0x000fe2000001000e */
[----:B------:R-:W-:Y:S02]  /*3cb0*/  HADD2.F32 R4, -RZ, R70.H1_H1 ;  /* 0x30000046ff047230 */ /* 0x000fe40000004100 */
[----:B------:R-:W-:Y:S02]  /*3cc0*/  HADD2.F32 R6, -RZ, R46.H1_H1 ;  /* 0x3000002eff067230 */ /* 0x000fe40000004100 */
[----:B------:R-:W-:Y:S01]  /*3cd0*/  FFMA.FTZ R2, R75, R16, R18 ;  /* 0x000000104b027223 */ /* 0x000fe20000010012 */
[----:B------:R-:W-:Y:S02]  /*3ce0*/  HADD2.F32 R8, -RZ, R71.H0_H0 ;  /* 0x20000047ff087230 */ /* 0x000fe40000004100 */
[----:B------:R-:W-:Y:S02]  /*3cf0*/  HADD2.F32 R14, -RZ, R47.H0_H0 ;  /* 0x2000002fff0e7230 */ /* 0x000fe40000004100 */
[----:B------:R-:W-:Y:S01]  /*3d00*/  FFMA.FTZ R4, R111, R4, R6 ;  /* 0x000000046f047223 */ /* 0x000fe20000010006 */
[----:B------:R-:W-:-:S02]  /*3d10*/  HADD2.F32 R16, -RZ, R71.H1_H1 ;  /* 0x30000047ff107230 */ /* 0x000fc40000004100 */
        /* <DEDUP_REMOVED lines=8> */
[----:B------:R-:W-:Y:S02]  /*3da0*/  HADD2.F32 R14, -RZ, R65.H0_H0 ;  /* 0x20000041ff0e7230 */ /* 0x000fe40000004100 */
[----:B------:R-:W-:Y:S02]  /*3db0*/  HADD2.F32 R16, -RZ, R41.H0_H0 ;  /* 0x20000029ff107230 */ /* 0x000fe40000004100 */
[----:B------:R-:W-:Y:S01]  /*3dc0*/  FFMA.FTZ R8, R15, R76, R78 ;  /* 0x0000004c0f087223 */ /* 0x000fe2000001004e */
[----:B------:R-:W-:Y:S02]  /*3dd0*/  HADD2.F32 R74, -RZ, R66.H0_H0 ;  /* 0x20000042ff4a7230 */ /* 0x000fe40000004100 */
[----:B------:R-:W-:Y:S02]  /*3de0*/  HADD2.F32 R76, -RZ, R42.H0_H0 ;  /* 0x2000002aff4c7230 */ /* 0x000fe40000004100 */
[----:B------:R-:W-:Y:S01]  /*3df0*/  FFMA.FTZ R115, R115, R14, R16 ;  /* 0x0000000e73737223 */ /* 0x000fe20000010010 */
[----:B------:R-:W-:Y:S01]  /*3e00*/  HADD2.F32 R78, -RZ, R66.H1_H1 ;  /* 0x30000042ff4e7230 */ /* 0x000fe20000004100 */
[----:B------:R-:W-:Y:S01]  /*3e10*/  F2FP.F16.F32.PACK_AB R116, R8, R17 ;  /* 0x000000110874723e */ /* 0x000fe200000000ff */
        /* <DEDUP_REMOVED lines=8> */
[----:B------:R-:W-:Y:S01]  /*3ea0*/  HADD2.F32 R74, -RZ, R60.H0_H0 ;  /* 0x2000003cff4a7230 */ /* 0x000fe20000004100 */
[----:B------:R-:W-:Y:S01]  /*3eb0*/  F2FP.F16.F32.PACK_AB R118, R16, R117 ;  /* 0x000000751076723e */ /* 0x000fe200000000ff */
[----:B------:R-:W-:-:S02]  /*3ec0*/  HADD2.F32 R76, -RZ, R36.H0_H0 ;  /* 0x20000024ff4c7230 */ /* 0x000fc40000004100 */
[----:B------:R-:W-:Y:S01]  /*3ed0*/  FFMA.FTZ R119, R119, R86, R112 ;  /* 0x0000005677777223 */ /* 0x000fe20000010070 */
[----:B------:R-:W-:Y:S01]  /*3ee0*/  HADD2.F32 R78, -RZ, R60.H1_H1 ;  /* 0x3000003cff4e7230 */ /* 0x000fe20000004100 */
[----:B------:R-:W-:Y:S01]  /*3ef0*/  F2FP.F16.F32.PACK_AB R117, R14, R115 ;  /* 0x000000730e75723e */ /* 0x000fe200000000ff */
        /* <DEDUP_REMOVED lines=8> */
[----:B------:R-:W-:Y:S01]  /*3f80*/  HADD2.F32 R78, -RZ, R63.H0_H0 ;  /* 0x2000003fff4e7230 */ /* 0x000fe20000004100 */
[----:B------:R-:W-:Y:S01]  /*3f90*/  F2FP.F16.F32.PACK_AB R76, R76, R123 ;  /* 0x0000007b4c4c723e */ /* 0x000fe200000000ff */
        /* <DEDUP_REMOVED lines=23> */
[----:B------:R-:W-:Y:S02]  /*4110*/  HADD2.F32 R77, -RZ, R58.H1_H1 ;  /* 0x3000003aff4d7230 */ /* 0x000fe40000004100 */
[----:B------:R-:W-:Y:S02]  /*4120*/  HADD2.F32 R85, -RZ, R34.H1_H1 ;  /* 0x30000022ff557230 */ /* 0x000fe40000004100 */
        /* <DEDUP_REMOVED lines=11> */
[----:B------:R-:W-:-:S02]  /*41e0*/  HADD2.F32 R15, -RZ, R52.H0_H0 ;  /* 0x20000034ff0f7230 */ /* 0x000fc40000004100 */
[----:B------:R-:W-:Y:S02]  /*41f0*/  HADD2.F32 R73, -RZ, R28.H0_H0 ;  /* 0x2000001cff497230 */ /* 0x000fe40000004100 */
[----:B------:R-:W-:Y:S01]  /*4200*/  FFMA.FTZ R89, R89, R72, R74 ;  /* 0x0000004859597223 */ /* 0x000fe2000001004a */
[----:B------:R-:W-:Y:S02]  /*4210*/  HADD2.F32 R75, -RZ, R53.H0_H0 ;  /* 0x20000035ff4b7230 */ /* 0x000fe40000004100 */
[----:B------:R-:W-:Y:S02]  /*4220*/  HADD2.F32 R77, -RZ, R29.H0_H0 ;  /* 0x2000001dff4d7230 */ /* 0x000fe40000004100 */
[----:B------:R-:W-:Y:S01]  /*4230*/  FFMA.FTZ R104, R104, R15, R73 ;  /* 0x0000000f68687223 */ /* 0x000fe20000010049 */
[----:B------:R-:W-:Y:S02]  /*4240*/  HADD2.F32 R92, -RZ, R54.H1_H1 ;  /* 0x30000036ff5c7230 */ /* 0x000fe40000004100 */
[----:B------:R-:W-:-:S02]  /*4250*/  HADD2.F32 R84, -RZ, R30.H1_H1 ;  /* 0x3000001eff547230 */ /* 0x000fc40000004100 */
[----:B------:R-:W-:Y:S01]  /*4260*/  FFMA.FTZ R98, R98, R75, R77 ;  /* 0x0000004b62627223 */ /* 0x000fe2000001004d */
[----:B------:R-:W-:Y:S01]  /*4270*/  HADD2.F32 R72, -RZ, R57.H0_H0 ;  /* 0x20000039ff487230 */ /* 0x000fe20000004100 */
[----:B------:R-:W-:Y:S01]  /*4280*/  F2FP.F16.F32.PACK_AB R104, R99, R104 ;  /* 0x000000686368723e */ /* 0x000fe200000000ff */
[----:B------:R-:W-:Y:S02]  /*4290*/  HADD2.F32 R74, -RZ, R33.H0_H0 ;  /* 0x20000021ff4a7230 */ /* 0x000fe40000004100 */
[----:B------:R-:W-:Y:S01]  /*42a0*/  FFMA.FTZ R92, R103, R92, R84 ;  /* 0x0000005c675c7223 */ /* 0x000fe20000010054 */
[----:B------:R-:W-:Y:S01]  /*42b0*/  HADD2.F32 R15, -RZ, R53.H1_H1 ;  /* 0x30000035ff0f7230 */ /* 0x000fe20000004100 */
[----:B------:R-:W0:Y:S01]  /*42c0*/  LDC.64 R84, c[0x0][0x428] ;  /* 0x00010a00ff547b82 */ /* 0x000e220000000a00 */
[----:B------:R-:W-:Y:S02]  /*42d0*/  HADD2.F32 R73, -RZ, R29.H1_H1 ;  /* 0x3000001dff497230 */ /* 0x000fe40000004100 */
[----:B------:R-:W-:Y:S01]  /*42e0*/  FFMA.FTZ R91, R91, R72, R74 ;  /* 0x000000485b5b7223 */ /* 0x000fe2000001004a */
[----:B------:R-:W-:-:S02]  /*42f0*/  HADD2.F32 R75, -RZ, R55.H1_H1 ;  /* 0x30000037ff4b7230 */ /* 0x000fc40000004100 */
[----:B------:R-:W-:Y:S02]  /*4300*/  HADD2.F32 R77, -RZ, R31.H1_H1 ;  /* 0x3000001fff4d7230 */ /* 0x000fe40000004100 */
[----:B------:R-:W-:Y:S01]  /*4310*/  FFMA.FTZ R15, R100, R15, R73 ;  /* 0x0000000f640f7223 */ /* 0x000fe20000010049 */
[----:B------:R-:W-:Y:S02]  /*4320*/  HADD2.F32 R72, -RZ, R59.H0_H0 ;  /* 0x2000003bff487230 */ /* 0x000fe40000004100 */
[----:B------:R-:W-:Y:S02]  /*4330*/  HADD2.F32 R74, -RZ, R35.H0_H0 ;  /* 0x20000023ff4a7230 */ /* 0x000fe40000004100 */
[----:B------:R-:W-:Y:S01]  /*4340*/  FFMA.FTZ R102, R102, R75, R77 ;  /* 0x0000004b66667223 */ /* 0x000fe2000001004d */
[----:B------:R-:W-:Y:S02]  /*4350*/  HADD2.F32 R73, -RZ, R48.H0_H0 ;  /* 0x20000030ff497230 */ /* 0x000fe40000004100 */
[----:B------:R-:W-:-:S02]  /*4360*/  HADD2.F32 R75, -RZ, R24.H0_H0 ;  /* 0x20000018ff4b7230 */ /* 0x000fc40000004100 */
[----:B------:R-:W-:Y:S01]  /*4370*/  FFMA.FTZ R95, R95, R72, R74 ;  /* 0x000000485f5f7223 */ /* 0x000fe2000001004a */
[----:B------:R-:W-:Y:S02]  /*4380*/  HADD2.F32 R93, -RZ, R48.H1_H1 ;  /* 0x30000030ff5d7230 */ /* 0x000fe40000004100 */
[----:B------:R-:W-:Y:S02]  /*4390*/  HADD2.F32 R77, -RZ, R24.H1_H1 ;  /* 0x30000018ff4d7230 */ /* 0x000fe40000004100 */
[----:B------:R-:W-:Y:S01]  /*43a0*/  FFMA.FTZ R110, R110, R73, R75 ;  /* 0x000000496e6e7223 */ /* 0x000fe2000001004b */
[----:B------:R-:W-:Y:S01]  /*43b0*/  HADD2.F32 R72, -RZ, R54.H0_H0 ;  /* 0x20000036ff487230 */ /* 0x000fe20000004100 */
[----:B------:R-:W-:Y:S01]  /*43c0*/  SHF.R.S32.HI R73, RZ, 0x1f, R10 ;  /* 0x0000001fff497819 */ /* 0x000fe2000001140a */
[----:B------:R-:W-:Y:S02]  /*43d0*/  HADD2.F32 R74, -RZ, R30.H0_H0 ;  /* 0x2000001eff4a7230 */ /* 0x000fe40000004100 */
[----:B------:R-:W-:Y:S01]  /*43e0*/  FFMA.FTZ R93, R108, R93, R77 ;  /* 0x0000005d6c5d7223 */ /* 0x000fe2000001004d */
[----:B------:R-:W-:Y:S01]  /*43f0*/  HADD2.F32 R103, -RZ, R49.H1_H1 ;  /* 0x30000031ff677230 */ /* 0x000fe20000004100 */
[----:B------:R-:W-:Y:S01]  /*4400*/  LEA.HI R77, R73, R10, RZ, 0x3 ;  /* 0x0000000a494d7211 */ /* 0x000fe200078f18ff */
[----:B------:R-:W-:-:S02]  /*4410*/  HADD2.F32 R109, -RZ, R25.H1_H1 ;  /* 0x30000019ff6d7230 */ /* 0x000fc40000004100 */
[----:B------:R-:W-:Y:S01]  /*4420*/  FFMA.FTZ R101, R101, R72, R74 ;  /* 0x0000004865657223 */ /* 0x000fe2000001004a */
[----:B------:R-:W-:Y:S01]  /*4430*/  HADD2.F32 R100, -RZ, R49.H0_H0 ;  /* 0x20000031ff647230 */ /* 0x000fe20000004100 */
[----:B------:R-:W-:Y:S01]  /*4440*/  F2FP.F16.F32.PACK_AB R75, R6, R3 ;  /* 0x00000003064b723e */ /* 0x000fe200000000ff */
[----:B------:R-:W-:Y:S02]  /*4450*/  HADD2.F32 R72, -RZ, R25.H0_H0 ;  /* 0x20000019ff487230 */ /* 0x000fe40000004100 */
[----:B------:R-:W-:Y:S01]  /*4460*/  FFMA.FTZ R103, R80, R103, R109 ;  /* 0x0000006750677223 */ /* 0x000fe2000001006d */
[----:B------:R-:W-:Y:S01]  /*4470*/  HADD2.F32 R112, -RZ, R55.H0_H0 ;  /* 0x20000037ff707230 */ /* 0x000fe20000004100 */
[----:B------:R-:W-:Y:S01]  /*4480*/  F2FP.F16.F32.PACK_AB R73, R2, R7 ;  /* 0x000000070249723e */ /* 0x000fe200000000ff */
[----:B------:R-:W-:Y:S01]  /*4490*/  HADD2.F32 R114, -RZ, R31.H0_H0 ;  /* 0x2000001fff727230 */ /* 0x000fe20000004100 */
[----:B------:R-:W-:Y:S01]  /*44a0*/  LEA.HI.SX32 R77, R77, R12, 0x1d ;  /* 0x0000000c4d4d7211 */ /* 0x000fe200078feaff */
[----:B------:R-:W-:-:S02]  /*44b0*/  HADD2.F32 R3, -RZ, R50.H0_H0 ;  /* 0x20000032ff037230 */ /* 0x000fc40000004100 */
[----:B------:R-:W-:Y:S01]  /*44c0*/  FFMA.FTZ R100, R79, R100, R72 ;  /* 0x000000644f647223 */ /* 0x000fe20000010048 */
[----:B------:R-:W-:Y:S02]  /*44d0*/  HADD2.F32 R7, -RZ, R26.H0_H0 ;  /* 0x2000001aff077230 */ /* 0x000fe40000004100 */
[----:B------:R-:W-:Y:S01]  /*44e0*/  FFMA.FTZ R105, R105, R112, R114 ;  /* 0x0000007069697223 */ /* 0x000fe20000010072 */
[----:B------:R-:W-:Y:S01]  /*44f0*/  HADD2.F32 R10, -RZ, R51.H0_H0 ;  /* 0x20000033ff0a7230 */ /* 0x000fe20000004100 */
[----:B------:R-:W-:Y:S01]  /*4500*/  F2FP.F16.F32.PACK_AB R72, R0, R19 ;  /* 0x000000130048723e */ /* 0x000fe200000000ff */
[----:B------:R-:W-:Y:S01]  /*4510*/  HADD2.F32 R80, -RZ, R27.H0_H0 ;  /* 0x2000001bff507230 */ /* 0x000fe20000004100 */
[----:B------:R-:W-:Y:S01]  /*4520*/  F2FP.F16.F32.PACK_AB R74, R4, R5 ;  /* 0x00000005044a723e */ /* 0x000fe200000000ff */
[----:B------:R-:W-:Y:S02]  /*4530*/  HADD2.F32 R2, -RZ, R50.H1_H1 ;  /* 0x30000032ff027230 */ /* 0x000fe40000004100 */
[----:B------:R-:W-:Y:S01]  /*4540*/  FFMA.FTZ R0, R106, R3, R7 ;  /* 0x000000036a007223 */ /* 0x000fe20000010007 */
[----:B------:R-:W-:-:S02]  /*4550*/  HADD2.F32 R6, -RZ, R26.H1_H1 ;  /* 0x3000001aff067230 */ /* 0x000fc40000004100 */
[----:B------:R-:W-:Y:S01]  /*4560*/  FFMA.FTZ R10, R81, R10, R80 ;  /* 0x0000000a510a7223 */ /* 0x000fe20000010050 */
[----:B------:R-:W-:Y:S01]  /*4570*/  HADD2.F32 R108, -RZ, R51.H1_H1 ;  /* 0x30000033ff6c7230 */ /* 0x000fe20000004100 */
[C---:B------:R-:W-:Y:S01]  /*4580*/  IADD3 R113, PT, PT, R77.reuse, 0x20, RZ ;  /* 0x000000204d717810 */ /* 0x040fe20007ffe0ff */
[----:B------:R-:W-:Y:S01]  /*4590*/  HADD2.F32 R112, -RZ, R27.H1_H1 ;  /* 0x3000001bff707230 */ /* 0x000fe20000004100 */
[C---:B------:R-:W-:Y:S01]  /*45a0*/  IADD3 R109, PT, PT, R77.reuse, 0x40, RZ ;  /* 0x000000404d6d7810 */ /* 0x040fe20007ffe0ff */
[C---:B0-----:R-:W-:Y:S01]  /*45b0*/  IMAD.WIDE.U32 R4, R77.reuse, 0x10, R84 ;  /* 0x000000104d047825 */ /* 0x041fe200078e0054 */
[----:B------:R-:W-:-:S03]  /*45c0*/  IADD3 R81, PT, PT, R77, 0x60, RZ ;  /* 0x000000604d517810 */ /* 0x000fc60007ffe0ff */
[----:B------:R-:W-:Y:S01]  /*45d0*/  FFMA.FTZ R19, R107, R2, R6 ;  /* 0x000000026b137223 */ /* 0x000fe20000010006 */
[----:B------:R-:W-:Y:S01]  /*45e0*/  IADD3 R3, PT, PT, R77, 0x80, RZ ;  /* 0x000000804d037810 */ /* 0x000fe20007ffe0ff */
[----:B------:R-:W-:Y:S01]  /*45f0*/  FFMA.FTZ R9, R9, R108, R112 ;  /* 0x0000006c09097223 */ /* 0x000fe20000010070 */
[----:B------:R-:W-:Y:S01]  /*4600*/  IADD3 R77, PT, PT, R77, 0xa0, RZ ;  /* 0x000000a04d4d7810 */ /* 0x000fe20007ffe0ff */
[--C-:B------:R-:W-:Y:S01]  /*4610*/  IMAD.WIDE.U32 R112, R113, 0x10, R84.reuse ;  /* 0x0000001071707825 */ /* 0x100fe200078e0054 */
[----:B------:R-:W-:Y:S01]  /*4620*/  F2FP.F16.F32.PACK_AB R79, R78, R87 ;  /* 0x000000574e4f723e */ /* 0x000fe200000000ff */
[----:B------:R0:W-:Y:S01]  /*4630*/  STG.E.128 desc[UR6][R4.64], R72 ;  /* 0x0000004804007986 */ /* 0x0001e2000c101d06 */
[----:B------:R-:W-:Y:S01]  /*4640*/  F2FP.F16.F32.PACK_AB R78, R88, R89 ;  /* 0x00000059584e723e */ /* 0x000fe200000000ff */
[--C-:B------:R-:W-:Y:S01]  /*4650*/  IMAD.WIDE.U32 R108, R109, 0x10, R84.reuse ;  /* 0x000000106d6c7825 */ /* 0x100fe200078e0054 */
[----:B------:R-:W-:Y:S01]  /*4660*/  F2FP.F16.F32.PACK_AB R7, R86, R95 ;  /* 0x0000005f5607723e */ /* 0x000fe200000000ff */
[----:B------:R1:W-:Y:S01]  /*4670*/  STG.E.128 desc[UR6][R112.64], R116 ;  /* 0x0000007470007986 */ /* 0x0003e2000c101d06 */
[----:B------:R-:W-:Y:S01]  /*4680*/  F2FP.F16.F32.PACK_AB R6, R96, R97 ;  /* 0x000000616006723e */ /* 0x000fe200000000ff */
[----:B------:R-:W-:Y:S01]  /*4690*/  IMAD.WIDE.U32 R80, R81, 0x10, R84 ;  /* 0x0000001051507825 */ /* 0x000fe200078e0054 */
[----:B------:R-:W-:-:S02]  /*46a0*/  F2FP.F16.F32.PACK_AB R107, R102, R105 ;  /* 0x00000069666b723e */ /* 0x000fc400000000ff */
[----:B------:R-:W-:Y:S01]  /*46b0*/  F2FP.F16.F32.PACK_AB R106, R92, R101 ;  /* 0x000000655c6a723e */ /* 0x000fe200000000ff */
[----:B------:R-:W-:Y:S01]  /*46c0*/  IMAD.WIDE.U32 R2, R3, 0x10, R84 ;  /* 0x0000001003027825 */ /* 0x000fe200078e0054 */
[----:B------:R-:W-:-:S03]  /*46d0*/  F2FP.F16.F32.PACK_AB R105, R15, R98 ;  /* 0x000000620f69723e */ /* 0x000fc600000000ff */
[----:B------:R-:W-:Y:S01]  /*46e0*/  IMAD.WIDE.U32 R84, R77, 0x10, R84 ;  /* 0x000000104d547825 */ /* 0x000fe200078e0054 */
[----:B------:R-:W-:Y:S02]  /*46f0*/  F2FP.F16.F32.PACK_AB R77, R82, R83 ;  /* 0x00000053524d723e */ /* 0x000fe400000000ff */
[----:B0-----:R-:W-:Y:S02]  /*4700*/  F2FP.F16.F32.PACK_AB R5, R90, R91 ;  /* 0x0000005b5a05723e */ /* 0x001fe400000000ff */
[----:B------:R-:W-:Y:S01]  /*4710*/  F2FP.F16.F32.PACK_AB R4, R13, R94 ;  /* 0x0000005e0d04723e */ /* 0x000fe200000000ff */
[----:B------:R1:W-:Y:S01]  /*4720*/  STG.E.128 desc[UR6][R108.64], R76 ;  /* 0x0000004c6c007986 */ /* 0x0003e2000c101d06 */
[----:B------:R-:W-:Y:S02]  /*4730*/  F2FP.F16.F32.PACK_AB R75, R9, R10 ;  /* 0x0000000a094b723e */ /* 0x000fe400000000ff */
[----:B------:R-:W-:Y:S01]  /*4740*/  F2FP.F16.F32.PACK_AB R74, R19, R0 ;  /* 0x00000000134a723e */ /* 0x000fe200000000ff */
[----:B------:R1:W-:Y:S01]  /*4750*/  STG.E.128 desc[UR6][R80.64], R4 ;  /* 0x0000000450007986 */ /* 0x0003e2000c101d06 */
[----:B------:R-:W-:-:S02]  /*4760*/  F2FP.F16.F32.PACK_AB R73, R103, R100 ;  /* 0x000000646749723e */ /* 0x000fc400000000ff */
[----:B------:R-:W-:Y:S01]  /*4770*/  F2FP.F16.F32.PACK_AB R72, R93, R110 ;  /* 0x0000006e5d48723e */ /* 0x000fe200000000ff */
[----:B------:R1:W-:Y:S04]  /*4780*/  STG.E.128 desc[UR6][R2.64], R104 ;  /* 0x0000006802007986 */ /* 0x0003e8000c101d06 */
[----:B------:R1:W-:Y:S02]  /*4790*/  STG.E.128 desc[UR6][R84.64], R72 ;  /* 0x0000004854007986 */ /* 0x0003e4000c101d06 */
.L_x_5572:
[----:B------:R-:W-:Y:S05]  /*47a0*/  BSYNC.RECONVERGENT B0 ;  /* 0x0000000000007941 */ /* 0x000fea0003800200 */
.L_x_5571:
[----:B-1----:R-:W0:Y:S02]  /*47b0*/  LDC.64 R2, c[0x0][0x380] ;  /* 0x0000e000ff027b82 */ /* 0x002e240000000a00 */
[----:B0-----:R-:W-:-:S04]  /*47c0*/  LEA R11, R2, R11, 0x2 ;  /* 0x0000000b020b7211 */ /* 0x001fc800078e10ff */
[----:B------:R-:W-:-:S13]  /*47d0*/  ISETP.GE.AND P0, PT, R11, R3, PT ;  /* 0x000000030b00720c */ /* 0x000fda0003f06270 */
[----:B------:R-:W-:Y:S05]  /*47e0*/  @!P0 BRA `(.L_x_5573) ;  /* 0xffffffb800e08947 */ /* 0x000fea000383ffff */
[----:B------:R-:W-:Y:S05]  /*47f0*/  EXIT ;  /* 0x000000000000794d */ /* 0x000fea0003800000 */
.L_x_5570:
        /* <DEDUP_REMOVED lines=8> */
.L_x_5575:
[----:B------:R-:W-:Y:S05]  /*4880*/  BSYNC B0 ;  /* 0x0000000000007941 */ /* 0x000fea0003800000 */
.L_x_5574:
        /* <DEDUP_REMOVED lines=10> */
.L_x_5576:
[----:B------:R-:W-:Y:S01]  /*4930*/  HFMA2 R116, -RZ, RZ, 0, 2.384185791015625e-07 ;  /* 0x00000004ff747431 */ /* 0x000fe200000001ff */
[----:B------:R-:W-:-:S05]  /*4940*/  MOV R19, R113 ;  /* 0x0000007100137202 */ /* 0x000fca0000000f00 */
[----:B------:R-:W-:-:S05]  /*4950*/  FADD.FTZ R73, R72, R19 ;  /* 0x0000001348497221 */ /* 0x000fca0000010000 */
[----:B------:R-:W-:-:S07]  /*4960*/  MOV R115, R73 ;  /* 0x0000004900737202 */ /* 0x000fce0000000f00 */
[----:B------:R-:W-:Y:S05]  /*4970*/  WARPSYNC.COLLECTIVE R114, `(.L_x_5577) ;  /* 0x0000000072087348 */ /* 0x000fea0003c00000 */
[----:B------:R0:W1:Y:S02]  /*4980*/  SHFL.BFLY P0, R113, R115, R116, R117 ;  /* 0x0c00007473717389 */ /* 0x0000640000000075 */
[----:B01----:R-:W-:Y:S05]  /*4990*/  ENDCOLLECTIVE ;  /* 0x000000000000791b */ /* 0x003fea0003800000 */
.L_x_5577:
[----:B------:R-:W-:Y:S01]  /*49a0*/  HFMA2 R116, -RZ, RZ, 0, 4.76837158203125e-07 ;  /* 0x00000008ff747431 */ /* 0x000fe200000001ff */
[----:B------:R-:W-:-:S05]  /*49b0*/  MOV R18, R113 ;  /* 0x0000007100127202 */ /* 0x000fca0000000f00 */
[----:B------:R-:W-:-:S05]  /*49c0*/  FADD.FTZ R74, R73, R18 ;  /* 0x00000012494a7221 */ /* 0x000fca0000010000 */
[----:B------:R-:W-:-:S07]  /*49d0*/  MOV R115, R74 ;  /* 0x0000004a00737202 */ /* 0x000fce0000000f00 */
[----:B------:R-:W-:Y:S05]  /*49e0*/  WARPSYNC.COLLECTIVE R114, `(.L_x_5578) ;  /* 0x0000000072087348 */ /* 0x000fea0003c00000 */
[----:B------:R0:W1:Y:S02]  /*49f0*/  SHFL.BFLY P0, R113, R115, R116, R117 ;  /* 0x0c00007473717389 */ /* 0x0000640000000075 */
[----:B01----:R-:W-:Y:S05]  /*4a00*/  ENDCOLLECTIVE ;  /* 0x000000000000791b */ /* 0x003fea0003800000 */
.L_x_5578:
[----:B------:R-:W-:Y:S01]  /*4a10*/  HFMA2 R116, -RZ, RZ, 0, 9.5367431640625e-07 ;  /* 0x00000010ff747431 */ /* 0x000fe200000001ff */
[----:B------:R-:W-:-:S05]  /*4a20*/  MOV R19, R113 ;  /* 0x0000007100137202 */ /* 0x000fca0000000f00 */
[----:B------:R-:W-:-:S05]  /*4a30*/  FADD.FTZ R75, R74, R19 ;  /* 0x000000134a4b7221 */ /* 0x000fca0000010000 */
[----:B------:R-:W-:-:S07]  /*4a40*/  MOV R115, R75 ;  /* 0x0000004b00737202 */ /* 0x000fce0000000f00 */
[----:B------:R-:W-:Y:S05]  /*4a50*/  WARPSYNC.COLLECTIVE R114, `(.L_x_5579) ;  /* 0x0000000072087348 */ /* 0x000fea0003c00000 */
[----:B------:R0:W1:Y:S02]  /*4a60*/  SHFL.BFLY P0, R113, R115, R116, R117 ;  /* 0x0c00007473717389 */ /* 0x0000640000000075 */
[----:B01----:R-:W-:Y:S05]  /*4a70*/  ENDCOLLECTIVE ;  /* 0x000000000000791b */ /* 0x003fea0003800000 */
.L_x_5579:
[----:B------:R-:W-:Y:S01]  /*4a80*/  HFMA2 R116, -RZ, RZ, 0, 5.9604644775390625e-08 ;  /* 0x00000001ff747431 */ /* 0x000fe200000001ff */
[----:B------:R-:W-:-:S05]  /*4a90*/  MOV R18, R113 ;  /* 0x0000007100127202 */ /* 0x000fca0000000f00 */
        /* <DEDUP_REMOVED lines=102> */
.L_x_5580:
[----:B------:R-:W-:Y:S01]  /*5100*/  HFMA2 R116, -RZ, RZ, 0, 1.1920928955078125e-07 ;  /* 0x00000002ff747431 */ /* 0x000fe200000001ff */
[----:B------:R-:W-:-:S05]  /*5110*/  MOV R73, R113 ;  /* 0x0000007100497202 */ /* 0x000fca0000000f00 */
[----:B------:R-:W-:-:S05]  /*5120*/  FADD.FTZ R73, R18, R73 ;  /* 0x0000004912497221 */ /* 0x000fca0000010000 */
[----:B------:R-:W-:-:S07]  /*5130*/  MOV R115, R73 ;  /* 0x0000004900737202 */ /* 0x000fce0000000f00 */
[----:B------:R-:W-:Y:S05]  /*5140*/  WARPSYNC.COLLECTIVE R114, `(.L_x_5581) ;  /* 0x0000000072087348 */ /* 0x000fea0003c00000 */
[----:B------:R0:W1:Y:S02]  /*5150*/  SHFL.BFLY P0, R113, R115, R116, R117 ;  /* 0x0c00007473717389 */ /* 0x0000640000000075 */
[----:B01----:R-:W-:Y:S05]  /*5160*/  ENDCOLLECTIVE ;  /* 0x000000000000791b */ /* 0x003fea0003800000 */
.L_x_5581:
[----:B------:R-:W-:Y:S01]  /*5170*/  HFMA2 R116, -RZ, RZ, 0, 2.384185791015625e-07 ;  /* 0x00000004ff747431 */ /* 0x000fe200000001ff */
[----:B------:R-:W-:-:S05]  /*5180*/  MOV R72, R113 ;  /* 0x0000007100487202 */ /* 0x000fca0000000f00 */
[----:B------:R-:W-:-:S05]  /*5190*/  FADD.FTZ R72, R73, R72 ;  /* 0x0000004849487221 */ /* 0x000fca0000010000 */
[----:B------:R-:W-:-:S07]  /*51a0*/  MOV R115, R72 ;  /* 0x0000004800737202 */ /* 0x000fce0000000f00 */
[----:B------:R-:W-:Y:S05]  /*51b0*/  WARPSYNC.COLLECTIVE R114, `(.L_x_5582) ;  /* 0x0000000072087348 */ /* 0x000fea0003c00000 */
[----:B------:R0:W1:Y:S02]  /*51c0*/  SHFL.BFLY P0, R113, R115, R116, R117 ;  /* 0x0c00007473717389 */ /* 0x0000640000000075 */
[----:B01----:R-:W-:Y:S05]  /*51d0*/  ENDCOLLECTIVE ;  /* 0x000000000000791b */ /* 0x003fea0003800000 */
.L_x_5582:
[----:B------:R-:W-:Y:S01]  /*51e0*/  HFMA2 R116, -RZ, RZ, 0, 4.76837158203125e-07 ;  /* 0x00000008ff747431 */ /* 0x000fe200000001ff */
[----:B------:R-:W-:-:S05]  /*51f0*/  MOV R75, R113 ;  /* 0x00000071004b7202 */ /* 0x000fca0000000f00 */
[----:B------:R-:W-:-:S05]  /*5200*/  FADD.FTZ R75, R72, R75 ;  /* 0x0000004b484b7221 */ /* 0x000fca0000010000 */
[----:B------:R-:W-:-:S07]  /*5210*/  MOV R115, R75 ;  /* 0x0000004b00737202 */ /* 0x000fce0000000f00 */
[----:B------:R-:W-:Y:S05]  /*5220*/  WARPSYNC.COLLECTIVE R114, `(.L_x_5583) ;  /* 0x0000000072087348 */ /* 0x000fea0003c00000 */
[----:B------:R0:W1:Y:S02]  /*5230*/  SHFL.BFLY P0, R113, R115, R116, R117 ;  /* 0x0c00007473717389 */ /* 0x0000640000000075 */
[----:B01----:R-:W-:Y:S05]  /*5240*/  ENDCOLLECTIVE ;  /* 0x000000000000791b */ /* 0x003fea0003800000 */
.L_x_5583:
[----:B------:R-:W-:Y:S01]  /*5250*/  HFMA2 R116, -RZ, RZ, 0, 9.5367431640625e-07 ;  /* 0x00000010ff747431 */ /* 0x000fe200000001ff */
[----:B------:R-:W-:-:S05]  /*5260*/  MOV R74, R113 ;  /* 0x00000071004a7202 */ /* 0x000fca0000000f00 */
[----:B------:R-:W-:-:S05]  /*5270*/  FADD.FTZ R74, R75, R74 ;  /* 0x0000004a4b4a7221 */ /* 0x000fca0000010000 */
[----:B------:R-:W-:-:S07]  /*5280*/  MOV R115, R74 ;  /* 0x0000004a00737202 */ /* 0x000fce0000000f00 */
[----:B------:R-:W-:Y:S05]  /*5290*/  WARPSYNC.COLLECTIVE R114, `(.L_x_5584) ;  /* 0x0000000072087348 */ /* 0x000fea0003c00000 */
[----:B------:R0:W1:Y:S02]  /*52a0*/  SHFL.BFLY P0, R113, R115, R116, R117 ;  /* 0x0c00007473717389 */ /* 0x0000640000000075 */
[----:B01----:R-:W-:Y:S05]  /*52b0*/  ENDCOLLECTIVE ;  /* 0x000000000000791b */ /* 0x003fea0003800000 */
.L_x_5584:
[----:B------:R-:W-:Y:S05]  /*52c0*/  BRA `(.L_x_5585) ;  /* 0xffffffe000747947 */ /* 0x000fea000383ffff */
.L_x_5586:
        /* <DEDUP_REMOVED lines=11> */
.L_x_54347:


//--------------------- .text._ZN10layer_norm13ln_fwd_kernelINS_13Kernel_traitsI6__halfS2_S2_S2_fjLj1536ELj1ELj4ELj1ELj16ENS_18Kernel_traits_baseILj1536ES2_S2_S2_S2_fjLj128EEEEELb0ELb1ELb0ELb0EEEvNS_9FwdParamsE --------------------------
	.section	.text._ZN10layer_norm13ln_fwd_kernelINS_13Kernel_traitsI6__halfS2_S2_S2_fjLj1536ELj1ELj4ELj1ELj16ENS_18Kernel_traits_baseILj1536ES2_S2_S2_S2_fjLj128EEEEELb0ELb1ELb0ELb0EEEvNS_9FwdParamsE,"ax",@progbits
	.align	128
        .global         _ZN10layer_norm13ln_fwd_kernelINS_13Kernel_traitsI6__halfS2_S2_S2_fjLj1536ELj1ELj4ELj1ELj16ENS_18Kernel_traits_baseILj1536ES2_S2_S2_S2_fjLj128EEEEELb0ELb1ELb0ELb0EEEvNS_9FwdParamsE
        .type           _ZN10layer_norm13ln_fwd_kernelINS_13Kernel_traitsI6__halfS2_S2_S2_fjLj1536ELj1ELj4ELj1ELj16ENS_18Kernel_traits_baseILj1536ES2_S2_S2_S2_fjLj128EEEEELb0ELb1ELb0ELb0EEEvNS_9FwdParamsE,@function
        .size           _ZN10layer_norm13ln_fwd_kernelINS_13Kernel_traitsI6__halfS2_S2_S2_fjLj1536ELj1ELj4ELj1ELj16ENS_18Kernel_traits_baseILj1536ES2_S2_S2_S2_fjLj128EEEEELb0ELb1ELb0ELb0EEEvNS_9FwdParamsE,(.L_x_54348 - _ZN10layer_norm13ln_fwd_kernelINS_13Kernel_traitsI6__halfS2_S2_S2_fjLj1536ELj1ELj4ELj1ELj16ENS_18Kernel_traits_baseILj1536ES2_S2_S2_S2_fjLj128EEEEELb0ELb1ELb0ELb0EEEvNS_9FwdParamsE)
        .other          _ZN10layer_norm13ln_fwd_kernelINS_13Kernel_traitsI6__halfS2_S2_S2_fjLj1536ELj1ELj4ELj1ELj16ENS_18Kernel_traits_baseILj1536ES2_S2_S2_S2_fjLj128EEEEELb0ELb1ELb0ELb0EEEvNS_9FwdParamsE,@"STO_CUDA_ENTRY STV_DEFAULT"
_ZN10layer_norm13ln_fwd_kernelINS_13Kernel_traitsI6__halfS2_S2_S2_fjLj1536ELj1ELj4ELj1ELj16ENS_18Kernel_traits_baseILj1536ES2_S2_S2_S2_fjLj128EEEEELb0ELb1ELb0ELb0EEEvNS_9FwdParamsE:
.text._ZN10layer_norm13ln_fwd_kernelINS_13Kernel_traitsI6__halfS2_S2_S2_fjLj1536ELj1ELj4ELj1ELj16ENS_18Kernel_traits_baseILj1536ES2_S2_S2_S2_fjLj128EEEEELb0ELb1ELb0ELb0EEEvNS_9FwdParamsE:
        /* <DEDUP_REMOVED lines=10> */
[----:B0-----:R-:W-:-:S04]  /*00a0*/  LOP3.LUT R3, R0, 0x1f, RZ, 0xc, !PT ;  /* 0x0000001f00037812 */ /* 0x001fc800078e0cff */
[----:B------:R-:W-:Y:S02]  /*00b0*/  LEA.HI.SX32 R18, R2, R3, 0x1d ;  /* 0x0000000302127211 */ /* 0x000fe400078feaff */
[----:B------:R-:W-:Y:S01]  /*00c0*/  LOP3.LUT R2, R0, 0x1f, RZ, 0xc0, !PT ;  /* 0x0000001f00027812 */ /* 0x000fe200078ec0ff */
        /* <DEDUP_REMOVED lines=65> */
[----:B--2---:R-:W-:-:S05]  /*04e0*/  IMAD.WIDE.U32 R2, R2, 0x10, R4 ;  /* 0x0000001002027825 */ /* 0x004fca00078e0004 */
[----:B------:R0:W5:Y:S01]  /*04f0*/  LDG.E.128 R28, desc[UR6][R2.64] ;  /* 0x00000006021c7981 */ /* 0x000162000c1e1d00 */
[----:B------:R-:W-:Y:S05]  /*0500*/  BRA `(.L_x_5589) ;  /* 0x0000000400007947 */ /* 0x000fea0003800000 */
.L_x_5588:
        /* <DEDUP_REMOVED lines=64> */
.L_x_5589:
[----:B------:R-:W-:Y:S05]  /*0910*/  BSYNC.RECONVERGENT B0 ;  /* 0x0000000000007941 */ /* 0x000fea0003800200 */
.L_x_5587:
        /* <DEDUP_REMOVED lines=8> */
[----:B------:R-:W2:Y:S01]  /*09a0*/  LDCU UR12, c[0x0][0x388] ;  /* 0x00007100ff0c77ac */ /* 0x000ea20008000800 */
[----:B------:R-:W3:Y:S01]  /*09b0*/  LDCU.U8 UR10, c[0x0][0x410] ;  /* 0x00008200ff0a77ac */ /* 0x000ee20008000000 */
[----:B------:R-:W4:Y:S01]  /*09c0*/  LDCU UR11, c[0x0][0x448] ;  /* 0x00008900ff0b77ac */ /* 0x000f220008000800 */
[----:B------:R-:W0:Y:S01]  /*09d0*/  LDCU.64 UR8, c[0x0][0x3a0] ;  /* 0x00007400ff0877ac */ /* 0x000e220008000a00 */
[----:B-1----:R-:W-:-:S04]  /*09e0*/  ISETP.NE.U32.AND P5, PT, RZ, UR4, PT ;  /* 0x00000004ff007c0c */ /* 0x002fc8000bfa5070 */
[----:B0-234-:R-:W-:-:S13]  /*09f0*/  ISETP.NE.AND.EX P5, PT, RZ, UR5, PT, P5 ;  /* 0x00000005ff007c0c */ /* 0x01dfda000bfa5350 */
.L_x_5627:
[----:B------:R-:W0:Y:S02]  /*0a00*/  @P5 LDC.64 R100, c[0x0][0x3e0] ;  /* 0x0000f800ff645b82 */ /* 0x000e240000000a00 */
[----:B0-----:R-:W-:-:S06]  /*0a10*/  @P5 IMAD.WIDE R100, R16, 0x2, R100 ;  /* 0x0000000210645825 */ /* 0x001fcc00078e0264 */
[----:B------:R-:W2:Y:S01]  /*0a20*/  @P5 LDG.E.U16 R100, desc[UR6][R100.64] ;  /* 0x0000000664645981 */ /* 0x000ea2000c1e1500 */
[----:B------:R-:W-:Y:S01]  /*0a30*/  IMAD R102, R16, UR12, RZ ;  /* 0x0000000c10667c24 */ /* 0x000fe2000f8e02ff */
[----:B------:R-:W-:Y:S01]  /*0a40*/  ISETP.GE.U32.AND P4, PT, R18, 0x20, PT ;  /* 0x000000201200780c */ /* 0x000fe20003f86070 */
[----:B------:R-:W-:Y:S01]  /*0a50*/  HFMA2 R133, -RZ, RZ, 1.875, 0 ;  /* 0x3f800000ff857431 */ /* 0x000fe200000001ff */
[----:B------:R-:W0:Y:S01]  /*0a60*/  S2R R132, SR_TID.X ;  /* 0x0000000000847919 */ /* 0x000e220000002100 */
[----:B------:R-:W-:Y:S01]  /*0a70*/  BSSY.RECONVERGENT B0, `(.L_x_5590) ;  /* 0x0000066000007945 */ /* 0x000fe20003800200 */
[----:B------:R-:W-:-:S04]  /*0a80*/  SHF.R.S32.HI R103, RZ, 0x1f, R102 ;  /* 0x0000001fff677819 */ /* 0x000fc80000011466 */
[----:B------:R-:W-:Y:S02]  /*0a90*/  LEA.HI R103, R103, R102, RZ, 0x3 ;  /* 0x0000006667677211 */ /* 0x000fe400078f18ff */
[----:B0-----:R-:W-:-:S04]  /*0aa0*/  LOP3.LUT R134, R132, 0x1f, RZ, 0xc0, !PT ;  /* 0x0000001f84867812 */ /* 0x001fc800078ec0ff */
[----:B------:R-:W-:-:S04]  /*0ab0*/  LEA.HI.SX32 R131, R103, R134, 0x1d ;  /* 0x0000008667837211 */ /* 0x000fc800078feaff */
[----:B------:R-:W-:Y:S01]  /*0ac0*/  MOV R134, R131 ;  /* 0x0000008300867202 */ /* 0x000fe20000000f00 */
[----:B--2---:R-:W-:Y:S01]  /*0ad0*/  @P5 HADD2.F32 R133, -RZ, R100.H0_H0 ;  /* 0x20000064ff855230 */ /* 0x004fe20000004100 */
[----:B------:R-:W-:Y:S06]  /*0ae0*/  @!P4 BRA `(.L_x_5591) ;  /* 0x000000040078c947 */ /* 0x000fec0003800000 */
[----:B------:R-:W0:Y:S02]  /*0af0*/  LDC.64 R10, c[0x0][0x390] ;  /* 0x0000e400ff0a7b82 */ /* 0x000e240000000a00 */
[----:B0-----:R-:W-:-:S05]  /*0b00*/  IMAD.WIDE.U32 R10, R131, 0x10, R10 ;  /* 0x00000010830a7825 */ /* 0x001fca00078e000a */
[----:B------:R0:W5:Y:S01]  /*0b10*/  LDG.E.128 R12, desc[UR6][R10.64] ;  /* 0x000000060a0c7981 */ /* 0x000162000c1e1d00 */
[----:B------:R-:W-:-:S04]  /*0b20*/  UISETP.NE.U32.AND UP0, UPT, UR8, URZ, UPT ;  /* 0x000000ff0800728c */ /* 0x000fc8000bf05070 */
[----:B------:R-:W-:-:S09]  /*0b30*/  UISETP.NE.AND.EX UP0, UPT, UR9, URZ, UPT, UP0 ;  /* 0x000000ff0900728c */ /* 0x000fd2000bf05300 */
[----:B0-----:R-:W-:Y:S05]  /*0b40*/  BRA.U !UP0, `(.L_x_5592) ;  /* 0x0000000108c07547 */ /* 0x001fea000b800000 */
[----:B------:R-:W0:Y:S02]  /*0b50*/  LDC.64 R10, c[0x0][0x3a0] ;  /* 0x0000e800ff0a7b82 */ /* 0x000e240000000a00 */
[----:B0-----:R-:W-:-:S05]  /*0b60*/  IMAD.WIDE.U32 R10, R131, 0x10, R10 ;  /* 0x00000010830a7825 */ /* 0x001fca00078e000a */
[----:B------:R0:W2:Y:S01]  /*0b70*/  LDG.E.128 R24, desc[UR6][R10.64] ;  /* 0x000000060a187981 */ /* 0x0000a2000c1e1d00 */
[----:B-----5:R-:W-:Y:S02]  /*0b80*/  HADD2.F32 R100, -RZ, R13.H0_H0 ;  /* 0x2000000dff647230 */ /* 0x020fe40000004100 */
[--C-:B------:R-:W-:Y:S02]  /*0b90*/  HADD2.F32 R134, -RZ, R14.reuse.H0_H0 ;  /* 0x2000000eff867230 */ /* 0x100fe40000004100 */
[----:B------:R-:W-:Y:S02]  /*0ba0*/  HADD2.F32 R136, -RZ, R14.H1_H1 ;  /* 0x3000000eff887230 */ /* 0x000fe40000004100 */
[-C--:B------:R-:W-:Y:S01]  /*0bb0*/  FMUL.FTZ R100, R100, R133.reuse ;  /* 0x0000008564647220 */ /* 0x080fe20000410000 */
[----:B------:R-:W-:Y:S02]  /*0bc0*/  HADD2.F32 R8, -RZ, R12.H0_H0 ;  /* 0x2000000cff087230 */ /* 0x000fe40000004100 */
[----:B------:R-:W-:Y:S01]  /*0bd0*/  FMUL.FTZ R134, R134, R133 ;  /* 0x0000008586867220 */ /* 0x000fe20000410000 */
[----:B------:R-:W-:-:S02]  /*0be0*/  HADD2.F32 R14, -RZ, R15.H0_H0 ;  /* 0x2000000fff0e7230 */ /* 0x000fc40000004100 */
[-C--:B------:R-:W-:Y:S01]  /*0bf0*/  FMUL.FTZ R136, R136, R133.reuse ;  /* 0x0000008588887220 */ /* 0x080fe20000410000 */
[----:B------:R-:W-:Y:S02]  /*0c00*/  HADD2.F32 R102, -RZ, R13.H1_H1 ;  /* 0x3000000dff667230 */ /* 0x000fe40000004100 */
[-C--:B------:R-:W-:Y:S01]  /*0c10*/  FMUL.FTZ R8, R8, R133.reuse ;  /* 0x0000008508087220 */ /* 0x080fe20000410000 */
[----:B------:R-:W-:Y:S02]  /*0c20*/  HADD2.F32 R138, -RZ, R15.H1_H1 ;  /* 0x3000000fff8a7230 */ /* 0x000fe40000004100 */
[-C--:B0-----:R-:W-:Y:S01]  /*0c30*/  FMUL.FTZ R10, R14, R133.reuse ;  /* 0x000000850e0a7220 */ /* 0x081fe20000410000 */
[----:B------:R-:W-:Y:S02]  /*0c40*/  HADD2.F32 R15, -RZ, R89.H0_H0 ;  /* 0x20000059ff0f7230 */ /* 0x000fe40000004100 */
[----:B------:R-:W-:Y:S01]  /*0c50*/  FMUL.FTZ R102, R102, R133 ;  /* 0x0000008566667220 */ /* 0x000fe20000410000 */
[----:B------:R-:W-:-:S02]  /*0c60*/  HADD2.F32 R17, -RZ, R88.H0_H0 ;  /* 0x20000058ff117230 */ /* 0x000fc40000004100 */
[----:B------:R-:W-:Y:S01]  /*0c70*/  FMUL.FTZ R138, R138, R133 ;  /* 0x000000858a8a7220 */ /* 0x000fe20000410000 */
[----:B------:R-:W-:Y:S02]  /*0c80*/  HADD2.F32 R101, -RZ, R90.H0_H0 ;  /* 0x2000005aff657230 */ /* 0x000fe40000004100 */
[--C-:B------:R-:W-:Y:S02]  /*0c90*/  HADD2.F32 R135, -RZ, R91.reuse.H0_H0 ;  /* 0x2000005bff877230 */ /* 0x100fe40000004100 */
[----:B------:R-:W-:Y:S02]  /*0ca0*/  HADD2.F32 R12, -RZ, R12.H1_H1 ;  /* 0x3000000cff0c7230 */ /* 0x000fe40000004100 */
[----:B------:R-:W-:Y:S02]  /*0cb0*/  HADD2.F32 R141, -RZ, R91.H1_H1 ;  /* 0x3000005bff8d7230 */ /* 0x000fe40000004100 */
[----:B--2---:R-:W-:Y:S02]  /*0cc0*/  HADD2.F32 R13, -RZ, R25.H0_H0 ;  /* 0x20000019ff0d7230 */ /* 0x004fe40000004100 */
[----:B------:R-:W-:-:S02]  /*0cd0*/  HADD2.F32 R11, -RZ, R24.H0_H0 ;  /* 0x20000018ff0b7230 */ /* 0x000fc40000004100 */
[----:B------:R-:W-:Y:S02]  /*0ce0*/  HADD2.F32 R103, -RZ, R26.H0_H0 ;  /* 0x2000001aff677230 */ /* 0x000fe40000004100 */
[----:B------:R-:W-:Y:S01]  /*0cf0*/  FFMA.FTZ R15, R100, R15, R13 ;  /* 0x0000000f640f7223 */ /* 0x000fe2000001000d */
[----:B------:R-:W-:Y:S02]  /*0d00*/  HADD2.F32 R137, -RZ, R27.H0_H0 ;  /* 0x2000001bff897230 */ /* 0x000fe40000004100 */
[----:B------:R-:W-:Y:S01]  /*0d10*/  FFMA.FTZ R17, R8, R17, R11 ;  /* 0x0000001108117223 */ /* 0x000fe2000001000b */
[----:B------:R-:W-:Y:S02]  /*0d20*/  HADD2.F32 R11, -RZ, R90.H1_H1 ;  /* 0x3000005aff0b7230 */ /* 0x000fe40000004100 */
[----:B------:R-:W-:Y:S01]  /*0d30*/  FFMA.FTZ R14, R134, R101, R103 ;  /* 0x00000065860e7223 */ /* 0x000fe20000010067 */
[----:B------:R-:W-:Y:S02]  /*0d40*/  HADD2.F32 R101, -RZ, R88.H1_H1 ;  /* 0x30000058ff657230 */ /* 0x000fe40000004100 */
[----:B------:R-:W-:Y:S01]  /*0d50*/  FFMA.FTZ R13, R10, R135, R137 ;  /* 0x000000870a0d7223 */ /* 0x000fe20000010089 */
[----:B------:R-:W-:-:S02]  /*0d60*/  HADD2.F32 R135, -RZ, R89.H1_H1 ;  /* 0x30000059ff877230 */ /* 0x000fc40000004100 */
[----:B------:R-:W-:Y:S01]  /*0d70*/  FMUL.FTZ R8, R12, R133 ;  /* 0x000000850c087220 */ /* 0x000fe20000410000 */
[----:B------:R-:W-:Y:S02]  /*0d80*/  HADD2.F32 R143, -RZ, R27.H1_H1 ;  /* 0x3000001bff8f7230 */ /* 0x000fe40000004100 */
[----:B------:R-:W-:Y:S02]  /*0d90*/  HADD2.F32 R139, -RZ, R26.H1_H1 ;  /* 0x3000001aff8b7230 */ /* 0x000fe40000004100 */
[----:B------:R-:W-:Y:S02]  /*0da0*/  HADD2.F32 R137, -RZ, R25.H1_H1 ;  /* 0x30000019ff897230 */ /* 0x000fe40000004100 */
[----:B------:R-:W-:Y:S01]  /*0db0*/  FFMA.FTZ R12, R138, R141, R143 ;  /* 0x0000008d8a0c7223 */ /* 0x000fe2000001008f */
[----:B------:R-:W-:Y:S02]  /*0dc0*/  HADD2.F32 R103, -RZ, R24.H1_H1 ;  /* 0x30000018ff677230 */ /* 0x000fe40000004100 */
[----:B------:R-:W-:Y:S01]  /*0dd0*/  FFMA.FTZ R11, R136, R11, R139 ;  /* 0x0000000b880b7223 */ /* 0x000fe2000001008b */
[----:B------:R-:W-:-:S02]  /*0de0*/  FFMA.FTZ R10, R102, R135, R137 ;  /* 0x00000087660a7223 */ /* 0x000fc40000010089 */
[----:B------:R-:W-:Y:S01]  /*0df0*/  FFMA.FTZ R8, R8, R101, R103 ;  /* 0x0000006508087223 */ /* 0x000fe20000010067 */
[----:B------:R-:W-:Y:S02]  /*0e00*/  F2FP.F16.F32.PACK_AB R103, R12, R13 ;  /* 0x0000000d0c67723e */ /* 0x000fe400000000ff */
[----:B------:R-:W-:Y:S02]  /*0e10*/  F2FP.F16.F32.PACK_AB R102, R11, R14 ;  /* 0x0000000e0b66723e */ /* 0x000fe400000000ff */
[----:B------:R-:W-:Y:S02]  /*0e20*/  F2FP.F16.F32.PACK_AB R101, R10, R15 ;  /* 0x0000000f0a65723e */ /* 0x000fe400000000ff */
[----:B------:R-:W-:Y:S01]  /*0e30*/  F2FP.F16.F32.PACK_AB R100, R8, R17 ;  /* 0x000000110864723e */ /* 0x000fe200000000ff */
[----:B------:R-:W-:Y:S06]  /*0e40*/  BRA `(.L_x_5593) ;  /* 0x0000000000907947 */ /* 0x000fec0003800000 */
.L_x_5592:
[----:B-----5:R-:W-:Y:S02]  /*0e50*/  HADD2.F32 R102, -RZ, R14.H0_H0 ;  /* 0x2000000eff667230 */ /* 0x020fe40000004100 */
[----:B------:R-:W-:Y:S02]  /*0e60*/  HADD2.F32 R8, -RZ, R12.H0_H0 ;  /* 0x2000000cff087230 */ /* 0x000fe40000004100 */
[----:B------:R-:W-:Y:S02]  /*0e70*/  HADD2.F32 R134, -RZ, R14.H1_H1 ;  /* 0x3000000eff867230 */ /* 0x000fe40000004100 */
[-C--:B------:R-:W-:Y:S01]  /*0e80*/  FMUL.FTZ R102, R102, R133.reuse ;  /* 0x0000008566667220 */ /* 0x080fe20000410000 */
[----:B------:R-:W-:Y:S02]  /*0e90*/  HADD2.F32 R14, -RZ, R15.H0_H0 ;  /* 0x2000000fff0e7230 */ /* 0x000fe40000004100 */
[----:B------:R-:W-:Y:S01]  /*0ea0*/  FMUL.FTZ R8, R8, R133 ;  /* 0x0000008508087220 */ /* 0x000fe20000410000 */
[----:B------:R-:W-:-:S02]  /*0eb0*/  HADD2.F32 R11, -RZ, R90.H0_H0 ;  /* 0x2000005aff0b7230 */ /* 0x000fc40000004100 */
[-C--:B------:R-:W-:Y:S01]  /*0ec0*/  FMUL.FTZ R134, R134, R133.reuse ;  /* 0x0000008586867220 */ /* 0x080fe20000410000 */
[--C-:B------:R-:W-:Y:S02]  /*0ed0*/  HADD2.F32 R10, -RZ, R13.reuse.H0_H0 ;  /* 0x2000000dff0a7230 */ /* 0x100fe40000004100 */
[----:B------:R-:W-:Y:S02]  /*0ee0*/  HADD2.F32 R17, -RZ, R88.H0_H0 ;  /* 0x20000058ff117230 */ /* 0x000fe40000004100 */
[----:B------:R-:W-:Y:S02]  /*0ef0*/  HADD2.F32 R12, -RZ, R12.H1_H1 ;  /* 0x3000000cff0c7230 */ /* 0x000fe40000004100 */
[-C--:B------:R-:W-:Y:S01]  /*0f00*/  FMUL.FTZ R10, R10, R133.reuse ;  /* 0x000000850a0a7220 */ /* 0x080fe20000410000 */
[----:B------:R-:W-:Y:S02]  /*0f10*/  HADD2.F32 R100, -RZ, R13.H1_H1 ;  /* 0x3000000dff647230 */ /* 0x000fe40000004100 */
[----:B------:R-:W-:Y:S01]  /*0f20*/  FMUL.FTZ R13, R14, R133 ;  /* 0x000000850e0d7220 */ /* 0x000fe20000410000 */
[----:B------:R-:W-:-:S02]  /*0f30*/  HADD2.F32 R138, -RZ, R15.H1_H1 ;  /* 0x3000000fff8a7230 */ /* 0x000fc40000004100 */
[----:B------:R-:W-:Y:S01]  /*0f40*/  FMUL.FTZ R14, R102, R11 ;  /* 0x0000000b660e7220 */ /* 0x000fe20000410000 */
[----:B------:R-:W-:Y:S02]  /*0f50*/  HADD2.F32 R15, -RZ, R89.H0_H0 ;  /* 0x20000059ff0f7230 */ /* 0x000fe40000004100 */
[----:B------:R-:W-:Y:S01]  /*0f60*/  FMUL.FTZ R17, R8, R17 ;  /* 0x0000001108117220 */ /* 0x000fe20000410000 */
[----:B------:R-:W-:Y:S02]  /*0f70*/  HADD2.F32 R136, -RZ, R91.H0_H0 ;  /* 0x2000005bff887230 */ /* 0x000fe40000004100 */
[-C--:B------:R-:W-:Y:S01]  /*0f80*/  FMUL.FTZ R138, R138, R133.reuse ;  /* 0x000000858a8a7220 */ /* 0x080fe20000410000 */
[----:B------:R-:W-:Y:S02]  /*0f90*/  HADD2.F32 R101, -RZ, R88.H1_H1 ;  /* 0x30000058ff657230 */ /* 0x000fe40000004100 */
[----:B------:R-:W-:Y:S01]  /*0fa0*/  FMUL.FTZ R100, R100, R133 ;  /* 0x0000008564647220 */ /* 0x000fe20000410000 */
[----:B------:R-:W-:-:S02]  /*0fb0*/  HADD2.F32 R103, -RZ, R89.H1_H1 ;  /* 0x30000059ff677230 */ /* 0x000fc40000004100 */
[----:B------:R-:W-:Y:S01]  /*0fc0*/  FMUL.FTZ R8, R12, R133 ;  /* 0x000000850c087220 */ /* 0x000fe20000410000 */
[----:B------:R-:W-:Y:S02]  /*0fd0*/  HADD2.F32 R11, -RZ, R90.H1_H1 ;  /* 0x3000005aff0b7230 */ /* 0x000fe40000004100 */
[----:B------:R-:W-:Y:S01]  /*0fe0*/  FMUL.FTZ R15, R10, R15 ;  /* 0x0000000f0a0f7220 */ /* 0x000fe20000410000 */
[----:B------:R-:W-:Y:S02]  /*0ff0*/  HADD2.F32 R135, -RZ, R91.H1_H1 ;  /* 0x3000005bff877230 */ /* 0x000fe40000004100 */
[----:B------:R-:W-:Y:S01]  /*1000*/  FMUL.FTZ R13, R13, R136 ;  /* 0x000000880d0d7220 */ /* 0x000fe20000410000 */
[----:B------:R-:W-:Y:S01]  /*1010*/  FMUL.FTZ R10, R100, R103 ;  /* 0x00000067640a7220 */ /* 0x000fe20000410000 */
[----:B------:R-:W-:Y:S01]  /*1020*/  FMUL.FTZ R11, R134, R11 ;  /* 0x0000000b860b7220 */ /* 0x000fe20000410000 */
[----:B------:R-:W-:Y:S01]  /*1030*/  FMUL.FTZ R8, R8, R101 ;  /* 0x0000006508087220 */ /* 0x000fe20000410000 */
[----:B------:R-:W-:-:S02]  /*1040*/  FMUL.FTZ R12, R138, R135 ;  /* 0x000000878a0c7220 */ /* 0x000fc40000410000 */
[----:B------:R-:W-:Y:S02]  /*1050*/  F2FP.F16.F32.PACK_AB R101, R10, R15 ;  /* 0x0000000f0a65723e */ /* 0x000fe400000000ff */
[----:B------:R-:W-:Y:S02]  /*1060*/  F2FP.F16.F32.PACK_AB R102, R11, R14 ;  /* 0x0000000e0b66723e */ /* 0x000fe400000000ff */
[----:B------:R-:W-:Y:S02]  /*1070*/  F2FP.F16.F32.PACK_AB R103, R12, R13 ;  /* 0x0000000d0c67723e */ /* 0x000fe400000000ff */
[----:B------:R-:W-:-:S07]  /*1080*/  F2FP.F16.F32.PACK_AB R100, R8, R17 ;  /* 0x000000110864723e */ /* 0x000fce00000000ff */
.L_x_5593:
[----:B------:R-:W0:Y:S02]  /*1090*/  LDC.64 R134, c[0x0][0x3a8] ;  /* 0x0000ea00ff867b82 */ /* 0x000e240000000a00 */
[C---:B0-----:R-:W-:Y:S01]  /*10a0*/  IMAD.WIDE.U32 R136, R131.reuse, 0x10, R134 ;  /* 0x0000001083887825 */ /* 0x041fe200078e0086 */
[----:B------:R-:W-:-:S04]  /*10b0*/  IADD3 R134, PT, PT, R131, 0x20, RZ ;  /* 0x0000002083867810 */ /* 0x000fc80007ffe0ff */
[----:B------:R0:W-:Y:S03]  /*10c0*/  STG.E.128 desc[UR6][R136.64], R100 ;  /* 0x0000006488007986 */ /* 0x0001e6000c101d06 */
.L_x_5591:
[----:B------:R-:W-:Y:S05]  /*10d0*/  BSYNC.RECONVERGENT B0 ;  /* 0x0000000000007941 */ /* 0x000fea0003800200 */
.L_x_5590:
[----:B------:R-:W-:Y:S01]  /*10e0*/  ISETP.GE.U32.AND P0, PT, R18, 0x40, PT ;  /* 0x000000401200780c */ /* 0x000fe20003f06070 */
[----:B------:R-:W-:Y:S03]  /*10f0*/  BSSY.RECONVERGENT B0, `(.L_x_5594) ;  /* 0x0000061000007945 */ /* 0x000fe60003800200 */
[----:B0-----:R-:W-:-:S09]  /*1100*/  P2R R100, PR, RZ, 0x1 ;  /* 0x00000001ff647803 */ /* 0x001fd20000000000 */
[----:B------:R-:W-:Y:S05]  /*1110*/  @!P0 BRA `(.L_x_5595) ;  /* 0x0000000400788947 */ /* 0x000fea0003800000 */
[----:B------:R-:W-:Y:S01]  /*1120*/  ISETP.NE.U32.AND P0, PT, RZ, UR8, PT ;  /* 0x00000008ff007c0c */ /* 0x000fe2000bf05070 */
[----:B------:R-:W0:Y:S03]  /*1130*/  LDC.64 R4, c[0x0][0x390] ;  /* 0x0000e400ff047b82 */ /* 0x000e260000000a00 */
[----:B------:R-:W-:-:S13]  /*1140*/  ISETP.NE.AND.EX P0, PT, RZ, UR9, PT, P0 ;  /* 0x00000009ff007c0c */ /* 0x000fda000bf05300 */
[----:B------:R-:W1:Y:S01]  /*1150*/  @P0 LDC.64 R2, c[0x0][0x3a0] ;  /* 0x0000e800ff020b82 */ /* 0x000e620000000a00 */
[----:B0-----:R-:W-:-:S06]  /*1160*/  IMAD.WIDE.U32 R4, R134, 0x10, R4 ;  /* 0x0000001086047825 */ /* 0x001fcc00078e0004 */
[----:B------:R-:W5:Y:S01]  /*1170*/  LDG.E.128 R4, desc[UR6][R4.64] ;  /* 0x0000000604047981 */ /* 0x000f62000c1e1d00 */
[----:B-1----:R-:W-:-:S05]  /*1180*/  @P0 IMAD.WIDE.U32 R2, R134, 0x10, R2 ;  /* 0x0000001086020825 */ /* 0x002fca00078e0002 */
[----:B------:R0:W5:Y:S01]  /*1190*/  @P0 LDG.E.128 R24, desc[UR6][R2.64] ;  /* 0x0000000602180981 */ /* 0x000162000c1e1d00 */
[----:B------:R-:W-:Y:S05]  /*11a0*/  @!P0 BRA `(.L_x_5596) ;  /* 0x0000000000b48947 */ /* 0x000fea0003800000 */
[----:B0----5:R-:W-:Y:S02]  /*11b0*/  HADD2.F32 R2, -RZ, R5.H0_H0 ;  /* 0x20000005ff027230 */ /* 0x021fe40000004100 */
        /* <DEDUP_REMOVED lines=13> */
[----:B------:R-:W-:-:S02]  /*1290*/  HADD2.F32 R5, -RZ, R25.H0_H0 ;  /* 0x20000019ff057230 */ /* 0x000fc40000004100 */
[----:B------:R-:W-:Y:S01]  /*12a0*/  FMUL.FTZ R142, R142, R133 ;  /* 0x000000858e8e7220 */ /* 0x000fe20000410000 */
[----:B------:R-:W-:Y:S02]  /*12b0*/  HADD2.F32 R9, -RZ, R76.H0_H0 ;  /* 0x2000004cff097230 */ /* 0x000fe40000004100 */
[----:B------:R-:W-:Y:S02]  /*12c0*/  HADD2.F32 R3, -RZ, R24.H0_H0 ;  /* 0x20000018ff037230 */ /* 0x000fe40000004100 */
[----:B------:R-:W-:Y:S01]  /*12d0*/  FFMA.FTZ R7, R2, R7, R5 ;  /* 0x0000000702077223 */ /* 0x000fe20000010005 */
[----:B------:R-:W-:Y:S02]  /*12e0*/  HADD2.F32 R101, -RZ, R78.H0_H0 ;  /* 0x2000004eff657230 */ /* 0x000fe40000004100 */
[----:B------:R-:W-:Y:S02]  /*12f0*/  HADD2.F32 R103, -RZ, R26.H0_H0 ;  /* 0x2000001aff677230 */ /* 0x000fe40000004100 */
[----:B------:R-:W-:Y:S01]  /*1300*/  FFMA.FTZ R9, R0, R9, R3 ;  /* 0x0000000900097223 */ /* 0x000fe20000010003 */
[----:B------:R-:W-:-:S02]  /*1310*/  HADD2.F32 R138, -RZ, R79.H0_H0 ;  /* 0x2000004fff8a7230 */ /* 0x000fc40000004100 */
[----:B------:R-:W-:Y:S02]  /*1320*/  HADD2.F32 R140, -RZ, R27.H0_H0 ;  /* 0x2000001bff8c7230 */ /* 0x000fe40000004100 */
[----:B------:R-:W-:Y:S01]  /*1330*/  FFMA.FTZ R6, R102, R101, R103 ;  /* 0x0000006566067223 */ /* 0x000fe20000010067 */
[----:B------:R-:W-:Y:S02]  /*1340*/  HADD2.F32 R4, -RZ, R4.H1_H1 ;  /* 0x30000004ff047230 */ /* 0x000fe40000004100 */
[----:B------:R-:W-:Y:S02]  /*1350*/  HADD2.F32 R101, -RZ, R76.H1_H1 ;  /* 0x3000004cff657230 */ /* 0x000fe40000004100 */
[----:B------:R-:W-:Y:S01]  /*1360*/  FFMA.FTZ R5, R135, R138, R140 ;  /* 0x0000008a87057223 */ /* 0x000fe2000001008c */
[----:B------:R-:W-:Y:S02]  /*1370*/  HADD2.F32 R103, -RZ, R24.H1_H1 ;  /* 0x30000018ff677230 */ /* 0x000fe40000004100 */
[----:B------:R-:W-:Y:S01]  /*1380*/  FMUL.FTZ R0, R4, R133 ;  /* 0x0000008504007220 */ /* 0x000fe20000410000 */
[----:B------:R-:W-:-:S02]  /*1390*/  HADD2.F32 R135, -RZ, R77.H1_H1 ;  /* 0x3000004dff877230 */ /* 0x000fc40000004100 */
        /* <DEDUP_REMOVED lines=9> */
[----:B------:R-:W-:Y:S02]  /*1430*/  F2FP.F16.F32.PACK_AB R101, R2, R7 ;  /* 0x000000070265723e */ /* 0x000fe400000000ff */
[----:B------:R-:W-:Y:S02]  /*1440*/  FFMA.FTZ R4, R142, R141, R143 ;  /* 0x0000008d8e047223 */ /* 0x000fe4000001008f */
[----:B------:R-:W-:-:S03]  /*1450*/  F2FP.F16.F32.PACK_AB R102, R3, R6 ;  /* 0x000000060366723e */ /* 0x000fc600000000ff */
[----:B------:R-:W-:Y:S01]  /*1460*/  F2FP.F16.F32.PACK_AB R103, R4, R5 ;  /* 0x000000050467723e */ /* 0x000fe200000000ff */
[----:B------:R-:W-:Y:S06]  /*1470*/  BRA `(.L_x_5597) ;  /* 0x0000000000907947 */ /* 0x000fec0003800000 */
.L_x_5596:
[----:B-----5:R-:W-:Y:S02]  /*1480*/  HADD2.F32 R102, -RZ, R6.H0_H0 ;  /* 0x20000006ff667230 */ /* 0x020fe40000004100 */
[----:B------:R-:W-:Y:S02]  /*1490*/  HADD2.F32 R0, -RZ, R4.H0_H0 ;  /* 0x20000004ff007230 */ /* 0x000fe40000004100 */
[----:B------:R-:W-:Y:S02]  /*14a0*/  HADD2.F32 R136, -RZ, R6.H1_H1 ;  /* 0x30000006ff887230 */ /* 0x000fe40000004100 */
[-C--:B------:R-:W-:Y:S01]  /*14b0*/  FMUL.FTZ R102, R102, R133.reuse ;  /* 0x0000008566667220 */ /* 0x080fe20000410000 */
[----:B------:R-:W-:Y:S02]  /*14c0*/  HADD2.F32 R6, -RZ, R7.H0_H0 ;  /* 0x20000007ff067230 */ /* 0x000fe40000004100 */
[----:B------:R-:W-:Y:S01]  /*14d0*/  FMUL.FTZ R0, R0, R133 ;  /* 0x0000008500007220 */ /* 0x000fe20000410000 */
[----:B0-----:R-:W-:-:S02]  /*14e0*/  HADD2.F32 R3, -RZ, R78.H0_H0 ;  /* 0x2000004eff037230 */ /* 0x001fc40000004100 */
        /* <DEDUP_REMOVED lines=29> */
.L_x_5597:
[----:B------:R-:W0:Y:S02]  /*16c0*/  LDC.64 R136, c[0x0][0x3a8] ;  /* 0x0000ea00ff887b82 */ /* 0x000e240000000a00 */
[C---:B0-----:R-:W-:Y:S01]  /*16d0*/  IMAD.WIDE.U32 R136, R134.reuse, 0x10, R136 ;  /* 0x0000001086887825 */ /* 0x041fe200078e0088 */
[----:B------:R-:W-:-:S04]  /*16e0*/  IADD3 R134, PT, PT, R134, 0x20, RZ ;  /* 0x0000002086867810 */ /* 0x000fc80007ffe0ff */
[----:B------:R0:W-:Y:S03]  /*16f0*/  STG.E.128 desc[UR6][R136.64], R100 ;  /* 0x0000006488007986 */ /* 0x0001e6000c101d06 */
.L_x_5595:
[----:B------:R-:W-:Y:S05]  /*1700*/  BSYNC.RECONVERGENT B0 ;  /* 0x0000000000007941 */ /* 0x000fea0003800200 */
.L_x_5594:
        /* <DEDUP_REMOVED lines=13> */
[--C-:B0----5:R-:W-:Y:S02]  /*17e0*/  HADD2.F32 R100, -RZ, R20.reuse.H0_H0 ;  /* 0x20000014ff647230 */ /* 0x121fe40000004100 */
[----:B------:R-:W-:Y:S02]  /*17f0*/  HADD2.F32 R102, -RZ, R20.H1_H1 ;  /* 0x30000014ff667230 */ /* 0x000fe40000004100 */
[----:B------:R-:W-:Y:S02]  /*1800*/  HADD2.F32 R20, -RZ, R21.H0_H0 ;  /* 0x20000015ff147230 */ /* 0x000fe40000004100 */
[-C--:B------:R-:W-:Y:S01]  /*1810*/  FMUL.FTZ R100, R100, R133.reuse ;  /* 0x0000008564647220 */ /* 0x080fe20000410000 */
[--C-:B------:R-:W-:Y:S02]  /*1820*/  HADD2.F32 R106, -RZ, R22.reuse.H0_H0 ;  /* 0x20000016ff6a7230 */ /* 0x100fe40000004100 */
[----:B------:R-:W-:Y:S01]  /*1830*/  FMUL.FTZ R102, R102, R133 ;  /* 0x0000008566667220 */ /* 0x000fe20000410000 */
[----:B------:R-:W-:-:S02]  /*1840*/  HADD2.F32 R136, -RZ, R22.H1_H1 ;  /* 0x30000016ff887230 */ /* 0x000fc40000004100 */
[-C--:B------:R-:W-:Y:S01]  /*1850*/  FMUL.FTZ R20, R20, R133.reuse ;  /* 0x0000008514147220 */ /* 0x080fe20000410000 */
[----:B------:R-:W-:Y:S02]  /*1860*/  HADD2.F32 R22, -RZ, R23.H0_H0 ;  /* 0x20000017ff167230 */ /* 0x000fe40000004100 */
[-C--:B------:R-:W-:Y:S01]  /*1870*/  FMUL.FTZ R106, R106, R133.reuse ;  /* 0x000000856a6a7220 */ /* 0x080fe20000410000 */
[----:B------:R-:W-:Y:S02]  /*1880*/  HADD2.F32 R104, -RZ, R21.H1_H1 ;  /* 0x30000015ff687230 */ /* 0x000fe40000004100 */
[-C--:B------:R-:W-:Y:S01]  /*1890*/  FMUL.FTZ R136, R136, R133.reuse ;  /* 0x0000008588887220 */ /* 0x080fe20000410000 */
[----:B------:R-:W-:Y:S02]  /*18a0*/  HADD2.F32 R138, -RZ, R23.H1_H1 ;  /* 0x30000017ff8a7230 */ /* 0x000fe40000004100 */
[----:B------:R-:W-:Y:S01]  /*18b0*/  FMUL.FTZ R22, R22, R133 ;  /* 0x0000008516167220 */ /* 0x000fe20000410000 */
[----:B------:R-:W-:-:S02]  /*18c0*/  HADD2.F32 R21, -RZ, R65.H0_H0 ;  /* 0x20000041ff157230 */ /* 0x000fc40000004100 */
[----:B------:R-:W-:Y:S02]  /*18d0*/  HADD2.F32 R105, -RZ, R25.H0_H0 ;  /* 0x20000019ff697230 */ /* 0x000fe40000004100 */
[----:B------:R-:W-:Y:S01]  /*18e0*/  FMUL.FTZ R138, R138, R133 ;  /* 0x000000858a8a7220 */ /* 0x000fe20000410000 */
[----:B------:R-:W-:Y:S02]  /*18f0*/  HADD2.F32 R19, -RZ, R64.H0_H0 ;  /* 0x20000040ff137230 */ /* 0x000fe40000004100 */
[----:B------:R-:W-:Y:S02]  /*1900*/  HADD2.F32 R103, -RZ, R24.H0_H0 ;  /* 0x20000018ff677230 */ /* 0x000fe40000004100 */
[----:B------:R-:W-:Y:S01]  /*1910*/  FFMA.FTZ R20, R20, R21, R105 ;  /* 0x0000001514147223 */ /* 0x000fe20000010069 */
[----:B------:R-:W-:Y:S02]  /*1920*/  HADD2.F32 R23, -RZ, R66.H0_H0 ;  /* 0x20000042ff177230 */ /* 0x000fe40000004100 */
[----:B------:R-:W-:Y:S01]  /*1930*/  FMUL.FTZ R105, R104, R133 ;  /* 0x0000008568697220 */ /* 0x000fe20000410000 */
[----:B------:R-:W-:-:S02]  /*1940*/  HADD2.F32 R135, -RZ, R26.H0_H0 ;  /* 0x2000001aff877230 */ /* 0x000fc40000004100 */
[----:B------:R-:W-:Y:S01]  /*1950*/  FFMA.FTZ R19, R100, R19, R103 ;  /* 0x0000001364137223 */ /* 0x000fe20000010067 */
[----:B------:R-:W-:Y:S02]  /*1960*/  HADD2.F32 R101, -RZ, R67.H0_H0 ;  /* 0x20000043ff657230 */ /* 0x000fe40000004100 */
[----:B------:R-:W-:Y:S02]  /*1970*/  HADD2.F32 R137, -RZ, R27.H0_H0 ;  /* 0x2000001bff897230 */ /* 0x000fe40000004100 */
[----:B------:R-:W-:Y:S01]  /*1980*/  FFMA.FTZ R21, R106, R23, R135 ;  /* 0x000000176a157223 */ /* 0x000fe20000010087 */
[----:B------:R-:W-:Y:S02]  /*1990*/  HADD2.F32 R100, -RZ, R65.H1_H1 ;  /* 0x30000041ff647230 */ /* 0x000fe40000004100 */
[----:B------:R-:W-:Y:S02]  /*19a0*/  HADD2.F32 R106, -RZ, R25.H1_H1 ;  /* 0x30000019ff6a7230 */ /* 0x000fe40000004100 */
[----:B------:R-:W-:Y:S01]  /*19b0*/  FFMA.FTZ R22, R22, R101, R137 ;  /* 0x0000006516167223 */ /* 0x000fe20000010089 */
        /* <DEDUP_REMOVED lines=15> */
.L_x_5600:
        /* <DEDUP_REMOVED lines=15> */
[-C--:B------:R-:W-:Y:S01]  /*1ba0*/  FMUL.FTZ R105, R104, R133.reuse ;  /* 0x0000008568697220 */ /* 0x080fe20000410000 */
[----:B------:R-:W-:Y:S02]  /*1bb0*/  HADD2.F32 R19, -RZ, R64.H0_H0 ;  /* 0x20000040ff137230 */ /* 0x000fe40000004100 */
[----:B------:R-:W-:Y:S01]  /*1bc0*/  FMUL.FTZ R138, R138, R133 ;  /* 0x000000858a8a7220 */ /* 0x000fe20000410000 */
[----:B------:R-:W-:Y:S02]  /*1bd0*/  HADD2.F32 R23, -RZ, R66.H0_H0 ;  /* 0x20000042ff177230 */ /* 0x000fe40000004100 */
[----:B------:R-:W-:Y:S01]  /*1be0*/  FMUL.FTZ R20, R20, R21 ;  /* 0x0000001514147220 */ /* 0x000fe20000410000 */
[----:B------:R-:W-:Y:S02]  /*1bf0*/  HADD2.F32 R101, -RZ, R67.H0_H0 ;  /* 0x20000043ff657230 */ /* 0x000fe40000004100 */
[----:B------:R-:W-:Y:S01]  /*1c00*/  FMUL.FTZ R19, R100, R19 ;  /* 0x0000001364137220 */ /* 0x000fe20000410000 */
[----:B------:R-:W-:-:S02]  /*1c10*/  HADD2.F32 R100, -RZ, R65.H1_H1 ;  /* 0x30000041ff647230 */ /* 0x000fc40000004100 */
[----:B------:R-:W-:Y:S01]  /*1c20*/  FMUL.FTZ R21, R106, R23 ;  /* 0x000000176a157220 */ /* 0x000fe20000410000 */
[----:B------:R-:W-:Y:S02]  /*1c30*/  HADD2.F32 R103, -RZ, R66.H1_H1 ;  /* 0x30000042ff677230 */ /* 0x000fe40000004100 */
[----:B------:R-:W-:Y:S01]  /*1c40*/  FMUL.FTZ R22, R22, R101 ;  /* 0x0000006516167220 */ /* 0x000fe20000410000 */
[----:B------:R-:W-:Y:S02]  /*1c50*/  HADD2.F32 R101, -RZ, R64.H1_H1 ;  /* 0x30000040ff657230 */ /* 0x000fe40000004100 */
[----:B------:R-:W-:Y:S01]  /*1c60*/  FMUL.FTZ R105, R105, R100 ;  /* 0x0000006469697220 */ /* 0x000fe20000410000 */
[----:B------:R-:W-:Y:S02]  /*1c70*/  HADD2.F32 R23, -RZ, R67.H1_H1 ;  /* 0x30000043ff177230 */ /* 0x000fe40000004100 */
[----:B------:R-:W-:Y:S01]  /*1c80*/  FMUL.FTZ R104, R136, R103 ;  /* 0x0000006788687220 */ /* 0x000fe20000410000 */
[----:B------:R-:W-:Y:S01]  /*1c90*/  FMUL.FTZ R106, R102, R101 ;  /* 0x00000065666a7220 */ /* 0x000fe20000410000 */
[----:B------:R-:W-:Y:S01]  /*1ca0*/  F2FP.F16.F32.PACK_AB R101, R105, R20 ;  /* 0x000000146965723e */ /* 0x000fe200000000ff */
[----:B------:R-:W-:-:S02]  /*1cb0*/  FMUL.FTZ R23, R138, R23 ;  /* 0x000000178a177220 */ /* 0x000fc40000410000 */
[----:B------:R-:W-:Y:S02]  /*1cc0*/  F2FP.F16.F32.PACK_AB R102, R104, R21 ;  /* 0x000000156866723e */ /* 0x000fe400000000ff */
[----:B------:R-:W-:Y:S02]  /*1cd0*/  F2FP.F16.F32.PACK_AB R100, R106, R19 ;  /* 0x000000136a64723e */ /* 0x000fe400000000ff */
[----:B------:R-:W-:-:S07]  /*1ce0*/  F2FP.F16.F32.PACK_AB R103, R23, R22 ;  /* 0x000000161767723e */ /* 0x000fce00000000ff */
.L_x_5601:
[----:B------:R-:W0:Y:S02]  /*1cf0*/  LDC.64 R136, c[0x0][0x3a8] ;  /* 0x0000ea00ff887b82 */ /* 0x000e240000000a00 */
[C---:B0-----:R-:W-:Y:S01]  /*1d00*/  IMAD.WIDE.U32 R136, R134.reuse, 0x10, R136 ;  /* 0x0000001086887825 */ /* 0x041fe200078e0088 */
[----:B------:R-:W-:-:S04]  /*1d10*/  IADD3 R134, PT, PT, R134, 0x20, RZ ;  /* 0x0000002086867810 */ /* 0x000fc80007ffe0ff */
[----:B------:R0:W-:Y:S03]  /*1d20*/  STG.E.128 desc[UR6][R136.64], R100 ;  /* 0x0000006488007986 */ /* 0x0001e6000c101d06 */
.L_x_5599:
[----:B------:R-:W-:Y:S05]  /*1d30*/  BSYNC.RECONVERGENT B0 ;  /* 0x0000000000007941 */ /* 0x000fea0003800200 */
.L_x_5598:
        /* <DEDUP_REMOVED lines=14> */
[----:B------:R-:W-:Y:S02]  /*1e20*/  HADD2.F32 R110, -RZ, R101.H0_H0 ;  /* 0x20000065ff6e7230 */ /* 0x000fe40000004100 */
[----:B------:R-:W-:Y:S02]  /*1e30*/  HADD2.F32 R114, -RZ, R102.H0_H0 ;  /* 0x20000066ff727230 */ /* 0x000fe40000004100 */
[-C--:B------:R-:W-:Y:S01]  /*1e40*/  FMUL.FTZ R108, R108, R133.reuse ;  /* 0x000000856c6c7220 */ /* 0x080fe20000410000 */
[----:B------:R-:W-:Y:S02]  /*1e50*/  HADD2.F32 R136, -RZ, R103.H0_H0 ;  /* 0x20000067ff887230 */ /* 0x000fe40000004100 */
[----:B------:R-:W-:Y:S01]  /*1e60*/  FMUL.FTZ R110, R110, R133 ;  /* 0x000000856e6e7220 */ /* 0x000fe20000410000 */
[----:B------:R-:W-:-:S02]  /*1e70*/  HADD2.F32 R112, -RZ, R101.H1_H1 ;  /* 0x30000065ff707230 */ /* 0x000fc40000004100 */
[-C--:B------:R-:W-:Y:S01]  /*1e80*/  FMUL.FTZ R114, R114, R133.reuse ;  /* 0x0000008572727220 */ /* 0x080fe20000410000 */
[----:B------:R-:W-:Y:S02]  /*1e90*/  HADD2.F32 R138, -RZ, R103.H1_H1 ;  /* 0x30000067ff8a7230 */ /* 0x000fe40000004100 */
[-C--:B------:R-:W-:Y:S01]  /*1ea0*/  FMUL.FTZ R136, R136, R133.reuse ;  /* 0x0000008588887220 */ /* 0x080fe20000410000 */
[----:B------:R-:W-:Y:S02]  /*1eb0*/  HADD2.F32 R107, -RZ, R52.H0_H0 ;  /* 0x20000034ff6b7230 */ /* 0x000fe40000004100 */
[----:B------:R-:W-:Y:S02]  /*1ec0*/  HADD2.F32 R101, -RZ, R24.H0_H0 ;  /* 0x20000018ff657230 */ /* 0x000fe40000004100 */
[----:B------:R-:W-:Y:S01]  /*1ed0*/  FMUL.FTZ R138, R138, R133 ;  /* 0x000000858a8a7220 */ /* 0x000fe20000410000 */
[----:B------:R-:W-:Y:S02]  /*1ee0*/  HADD2.F32 R109, -RZ, R53.H0_H0 ;  /* 0x20000035ff6d7230 */ /* 0x000fe40000004100 */
[----:B------:R-:W-:-:S02]  /*1ef0*/  HADD2.F32 R103, -RZ, R25.H0_H0 ;  /* 0x20000019ff677230 */ /* 0x000fc40000004100 */
[----:B------:R-:W-:Y:S01]  /*1f00*/  FFMA.FTZ R107, R108, R107, R101 ;  /* 0x0000006b6c6b7223 */ /* 0x000fe20000010065 */
[----:B------:R-:W-:Y:S02]  /*1f10*/  HADD2.F32 R111, -RZ, R54.H0_H0 ;  /* 0x20000036ff6f7230 */ /* 0x000fe40000004100 */
[----:B------:R-:W-:Y:S02]  /*1f20*/  HADD2.F32 R135, -RZ, R26.H0_H0 ;  /* 0x2000001aff877230 */ /* 0x000fe40000004100 */
[----:B------:R-:W-:Y:S01]  /*1f30*/  FFMA.FTZ R109, R110, R109, R103 ;  /* 0x0000006d6e6d7223 */ /* 0x000fe20000010067 */
[----:B------:R-:W-:Y:S02]  /*1f40*/  HADD2.F32 R113, -RZ, R55.H0_H0 ;  /* 0x20000037ff717230 */ /* 0x000fe40000004100 */
[----:B------:R-:W-:Y:S01]  /*1f50*/  FMUL.FTZ R110, R112, R133 ;  /* 0x00000085706e7220 */ /* 0x000fe20000410000 */
[----:B------:R-:W-:Y:S02]  /*1f60*/  HADD2.F32 R137, -RZ, R27.H0_H0 ;  /* 0x2000001bff897230 */ /* 0x000fe40000004100 */
[----:B------:R-:W-:Y:S01]  /*1f70*/  FFMA.FTZ R111, R114, R111, R135 ;  /* 0x0000006f726f7223 */ /* 0x000fe20000010087 */
[----:B------:R-:W-:-:S02]  /*1f80*/  HADD2.F32 R100, -RZ, R100.H1_H1 ;  /* 0x30000064ff647230 */ /* 0x000fc40000004100 */
[----:B------:R-:W-:Y:S02]  /*1f90*/  HADD2.F32 R102, -RZ, R102.H1_H1 ;  /* 0x30000066ff667230 */ /* 0x000fe40000004100 */
[----:B------:R-:W-:Y:S01]  /*1fa0*/  FFMA.FTZ R113, R136, R113, R137 ;  /* 0x0000007188717223 */ /* 0x000fe20000010089 */
[----:B------:R-:W-:Y:S02]  /*1fb0*/  HADD2.F32 R101, -RZ, R52.H1_H1 ;  /* 0x30000034ff657230 */ /* 0x000fe40000004100 */
[-C--:B------:R-:W-:Y:S01]  /*1fc0*/  FMUL.FTZ R100, R100, R133.reuse ;  /* 0x0000008564647220 */ /* 0x080fe20000410000 */
[----:B------:R-:W-:Y:S02]  /*1fd0*/  HADD2.F32 R139, -RZ, R24.H1_H1 ;  /* 0x30000018ff8b7230 */ /* 0x000fe40000004100 */
[----:B------:R-:W-:Y:S01]  /*1fe0*/  FMUL.FTZ R102, R102, R133 ;  /* 0x0000008566667220 */ /* 0x000fe20000410000 */
[----:B------:R-:W-:Y:S02]  /*1ff0*/  HADD2.F32 R103, -RZ, R53.H1_H1 ;  /* 0x30000035ff677230 */ /* 0x000fe40000004100 */
[----:B------:R-:W-:-:S02]  /*2000*/  HADD2.F32 R141, -RZ, R25.H1_H1 ;  /* 0x30000019ff8d7230 */ /* 0x000fc40000004100 */
[----:B------:R-:W-:Y:S01]  /*2010*/  FFMA.FTZ R108, R100, R101, R139 ;  /* 0x00000065646c7223 */ /* 0x000fe2000001008b */
[----:B------:R-:W-:Y:S02]  /*2020*/  HADD2.F32 R135, -RZ, R54.H1_H1 ;  /* 0x30000036ff877230 */ /* 0x000fe40000004100 */
[----:B------:R-:W-:Y:S02]  /*2030*/  HADD2.F32 R143, -RZ, R26.H1_H1 ;  /* 0x3000001aff8f7230 */ /* 0x000fe40000004100 */
[----:B------:R-:W-:Y:S01]  /*2040*/  FFMA.FTZ R110, R110, R103, R141 ;  /* 0x000000676e6e7223 */ /* 0x000fe2000001008d */
[----:B------:R-:W-:Y:S01]  /*2050*/  HADD2.F32 R137, -RZ, R55.H1_H1 ;  /* 0x30000037ff897230 */ /* 0x000fe20000004100 */
[----:B------:R-:W-:Y:S01]  /*2060*/  F2FP.F16.F32.PACK_AB R100, R108, R107 ;  /* 0x0000006b6c64723e */ /* 0x000fe200000000ff */
[----:B------:R-:W-:Y:S02]  /*2070*/  HADD2.F32 R145, -RZ, R27.H1_H1 ;  /* 0x3000001bff917230 */ /* 0x000fe40000004100 */
[----:B------:R-:W-:Y:S01]  /*2080*/  FFMA.FTZ R112, R102, R135, R143 ;  /* 0x0000008766707223 */ /* 0x000fe2000001008f */
[----:B------:R-:W-:-:S02]  /*2090*/  F2FP.F16.F32.PACK_AB R101, R110, R109 ;  /* 0x0000006d6e65723e */ /* 0x000fc400000000ff */
[----:B------:R-:W-:Y:S02]  /*20a0*/  FFMA.FTZ R114, R138, R137, R145 ;  /* 0x000000898a727223 */ /* 0x000fe40000010091 */
[----:B------:R-:W-:-:S03]  /*20b0*/  F2FP.F16.F32.PACK_AB R102, R112, R111 ;  /* 0x0000006f7066723e */ /* 0x000fc600000000ff */
[----:B------:R-:W-:Y:S01]  /*20c0*/  F2FP.F16.F32.PACK_AB R103, R114, R113 ;  /* 0x000000717267723e */ /* 0x000fe200000000ff */
[----:B------:R-:W-:Y:S06]  /*20d0*/  BRA `(.L_x_5605) ;  /* 0x0000000000907947 */ /* 0x000fec0003800000 */
.L_x_5604:
[----:B-----5:R-:W-:Y:S02]  /*20e0*/  HADD2.F32 R110, -RZ, R101.H0_H0 ;  /* 0x20000065ff6e7230 */ /* 0x020fe40000004100 */
[----:B0-----:R-:W-:Y:S02]  /*20f0*/  HADD2.F32 R108, -RZ, R100.H0_H0 ;  /* 0x20000064ff6c7230 */ /* 0x001fe40000004100 */
[----:B------:R-:W-:Y:S02]  /*2100*/  HADD2.F32 R114, -RZ, R102.H0_H0 ;  /* 0x20000066ff727230 */ /* 0x000fe40000004100 */
[-C--:B------:R-:W-:Y:S01]  /*2110*/  FMUL.FTZ R110, R110, R133.reuse ;  /* 0x000000856e6e7220 */ /* 0x080fe20000410000 */
[----:B------:R-:W-:Y:S02]  /*2120*/  HADD2.F32 R109, -RZ, R53.H0_H0 ;  /* 0x20000035ff6d7230 */ /* 0x000fe40000004100 */
[----:B------:R-:W-:Y:S01]  /*2130*/  FMUL.FTZ R108, R108, R133 ;  /* 0x000000856c6c7220 */ /* 0x000fe20000410000 */
[----:B------:R-:W-:-:S02]  /*2140*/  HADD2.F32 R100, -RZ, R100.H1_H1 ;  /* 0x30000064ff647230 */ /* 0x000fc40000004100 */
[----:B------:R-:W-:Y:S01]  /*2150*/  FMUL.FTZ R114, R114, R133 ;  /* 0x0000008572727220 */ /* 0x000fe20000410000 */
[----:B------:R-:W-:Y:S02]  /*2160*/  HADD2.F32 R112, -RZ, R101.H1_H1 ;  /* 0x30000065ff707230 */ /* 0x000fe40000004100 */
[----:B------:R-:W-:Y:S01]  /*2170*/  FMUL.FTZ R109, R110, R109 ;  /* 0x0000006d6e6d7220 */ /* 0x000fe20000410000 */
[----:B------:R-:W-:Y:S02]  /*2180*/  HADD2.F32 R102, -RZ, R102.H1_H1 ;  /* 0x30000066ff667230 */ /* 0x000fe40000004100 */
[-C--:B------:R-:W-:Y:S01]  /*2190*/  FMUL.FTZ R100, R100, R133.reuse ;  /* 0x0000008564647220 */ /* 0x080fe20000410000 */
[--C-:B------:R-:W-:Y:S02]  /*21a0*/  HADD2.F32 R136, -RZ, R103.reuse.H0_H0 ;  /* 0x20000067ff887230 */ /* 0x100fe40000004100 */
[----:B------:R-:W-:Y:S01]  /*21b0*/  FMUL.FTZ R110, R112, R133 ;  /* 0x00000085706e7220 */ /* 0x000fe20000410000 */
[----:B------:R-:W-:-:S02]  /*21c0*/  HADD2.F32 R138, -RZ, R103.H1_H1 ;  /* 0x30000067ff8a7230 */ /* 0x000fc40000004100 */
[-C--:B------:R-:W-:Y:S01]  /*21d0*/  FMUL.FTZ R102, R102, R133.reuse ;  /* 0x0000008566667220 */ /* 0x080fe20000410000 */
[----:B------:R-:W-:Y:S02]  /*21e0*/  HADD2.F32 R107, -RZ, R52.H0_H0 ;  /* 0x20000034ff6b7230 */ /* 0x000fe40000004100 */
[-C--:B------:R-:W-:Y:S01]  /*21f0*/  FMUL.FTZ R136, R136, R133.reuse ;  /* 0x0000008588887220 */ /* 0x080fe20000410000 */
        /* <DEDUP_REMOVED lines=18> */
.L_x_5605:
[----:B------:R-:W0:Y:S02]  /*2320*/  LDC.64 R136, c[0x0][0x3a8] ;  /* 0x0000ea00ff887b82 */ /* 0x000e240000000a00 */
[C---:B0-----:R-:W-:Y:S01]  /*2330*/  IMAD.WIDE.U32 R136, R134.reuse, 0x10, R136 ;  /* 0x0000001086887825 */ /* 0x041fe200078e0088 */
[----:B------:R-:W-:-:S04]  /*2340*/  IADD3 R134, PT, PT, R134, 0x20, RZ ;  /* 0x0000002086867810 */ /* 0x000fc80007ffe0ff */
[----:B------:R0:W-:Y:S03]  /*2350*/  STG.E.128 desc[UR6][R136.64], R100 ;  /* 0x0000006488007986 */ /* 0x0001e6000c101d06 */
.L_x_5603:
[----:B------:R-:W-:Y:S05]  /*2360*/  BSYNC.RECONVERGENT B0 ;  /* 0x0000000000007941 */ /* 0x000fea0003800200 */
.L_x_5602:
        /* <DEDUP_REMOVED lines=58> */
.L_x_5608:
        /* <DEDUP_REMOVED lines=36> */
.L_x_5609:
[----:B------:R-:W0:Y:S02]  /*2950*/  LDC.64 R136, c[0x0][0x3a8] ;  /* 0x0000ea00ff887b82 */ /* 0x000e240000000a00 */
[C---:B0-----:R-:W-:Y:S01]  /*2960*/  IMAD.WIDE.U32 R136, R134.reuse, 0x10, R136 ;  /* 0x0000001086887825 */ /* 0x041fe200078e0088 */
[----:B------:R-:W-:-:S04]  /*2970*/  IADD3 R134, PT, PT, R134, 0x20, RZ ;  /* 0x0000002086867810 */ /* 0x000fc80007ffe0ff */
[----:B------:R0:W-:Y:S03]  /*2980*/  STG.E.128 desc[UR6][R136.64], R100 ;  /* 0x0000006488007986 */ /* 0x0001e6000c101d06 */
.L_x_5607:
[----:B------:R-:W-:Y:S05]  /*2990*/  BSYNC.RECONVERGENT B0 ;  /* 0x0000000000007941 */ /* 0x000fea0003800200 */
.L_x_5606:
        /* <DEDUP_REMOVED lines=15> */
[----:B------:R-:W-:Y:S02]  /*2a90*/  HADD2.F32 R130, -RZ, R102.H0_H0 ;  /* 0x20000066ff827230 */ /* 0x000fe40000004100 */
[-C--:B------:R-:W-:Y:S01]  /*2aa0*/  FMUL.FTZ R124, R124, R133.reuse ;  /* 0x000000857c7c7220 */ /* 0x080fe20000410000 */
[----:B------:R-:W-:Y:S02]  /*2ab0*/  HADD2.F32 R128, -RZ, R101.H1_H1 ;  /* 0x30000065ff807230 */ /* 0x000fe40000004100 */
[----:B------:R-:W-:Y:S01]  /*2ac0*/  FMUL.FTZ R126, R126, R133 ;  /* 0x000000857e7e7220 */ /* 0x000fe20000410000 */
[----:B------:R-:W-:-:S02]  /*2ad0*/  HADD2.F32 R138, -RZ, R103.H0_H0 ;  /* 0x20000067ff8a7230 */ /* 0x000fc40000004100 */
[-C--:B------:R-:W-:Y:S01]  /*2ae0*/  FMUL.FTZ R130, R130, R133.reuse ;  /* 0x0000008582827220 */ /* 0x080fe20000410000 */
[----:B------:R-:W-:Y:S02]  /*2af0*/  HADD2.F32 R140, -RZ, R103.H1_H1 ;  /* 0x30000067ff8c7230 */ /* 0x000fe40000004100 */
[----:B------:R-:W-:Y:S02]  /*2b00*/  HADD2.F32 R100, -RZ, R100.H1_H1 ;  /* 0x30000064ff647230 */ /* 0x000fe40000004100 */
[-C--:B------:R-:W-:Y:S01]  /*2b10*/  FMUL.FTZ R138, R138, R133.reuse ;  /* 0x000000858a8a7220 */ /* 0x080fe20000410000 */
[----:B------:R-:W-:Y:S02]  /*2b20*/  HADD2.F32 R136, -RZ, R102.H1_H1 ;  /* 0x30000066ff887230 */ /* 0x000fe40000004100 */
[-C--:B------:R-:W-:Y:S01]  /*2b30*/  FMUL.FTZ R102, R128, R133.reuse ;  /* 0x0000008580667220 */ /* 0x080fe20000410000 */
[----:B------:R-:W-:Y:S02]  /*2b40*/  HADD2.F32 R123, -RZ, R28.H0_H0 ;  /* 0x2000001cff7b7230 */ /* 0x000fe40000004100 */
[----:B------:R-:W-:Y:S01]  /*2b50*/  FMUL.FTZ R100, R100, R133 ;  /* 0x0000008564647220 */ /* 0x000fe20000410000 */
[----:B------:R-:W-:-:S02]  /*2b60*/  HADD2.F32 R101, -RZ, R24.H0_H0 ;  /* 0x20000018ff657230 */ /* 0x000fc40000004100 */
[-C--:B------:R-:W-:Y:S01]  /*2b70*/  FMUL.FTZ R136, R136, R133.reuse ;  /* 0x0000008588887220 */ /* 0x080fe20000410000 */
[----:B------:R-:W-:Y:S02]  /*2b80*/  HADD2.F32 R125, -RZ, R29.H0_H0 ;  /* 0x2000001dff7d7230 */ /* 0x000fe40000004100 */
[----:B------:R-:W-:Y:S01]  /*2b90*/  FMUL.FTZ R140, R140, R133 ;  /* 0x000000858c8c7220 */ /* 0x000fe20000410000 */
[----:B------:R-:W-:Y:S02]  /*2ba0*/  HADD2.F32 R103, -RZ, R25.H0_H0 ;  /* 0x20000019ff677230 */ /* 0x000fe40000004100 */
[----:B------:R-:W-:Y:S01]  /*2bb0*/  FFMA.FTZ R123, R124, R123, R101 ;  /* 0x0000007b7c7b7223 */ /* 0x000fe20000010065 */
[----:B------:R-:W-:Y:S02]  /*2bc0*/  HADD2.F32 R127, -RZ, R30.H0_H0 ;  /* 0x2000001eff7f7230 */ /* 0x000fe40000004100 */
[----:B------:R-:W-:Y:S02]  /*2bd0*/  HADD2.F32 R129, -RZ, R26.H0_H0 ;  /* 0x2000001aff817230 */ /* 0x000fe40000004100 */
[----:B------:R-:W-:Y:S01]  /*2be0*/  FFMA.FTZ R125, R126, R125, R103 ;  /* 0x0000007d7e7d7223 */ /* 0x000fe20000010067 */
[----:B------:R-:W-:-:S02]  /*2bf0*/  HADD2.F32 R101, -RZ, R28.H1_H1 ;  /* 0x3000001cff657230 */ /* 0x000fc40000004100 */
[----:B------:R-:W-:Y:S02]  /*2c00*/  HADD2.F32 R103, -RZ, R29.H1_H1 ;  /* 0x3000001dff677230 */ /* 0x000fe40000004100 */
[----:B------:R-:W-:Y:S01]  /*2c10*/  FFMA.FTZ R127, R130, R127, R129 ;  /* 0x0000007f827f7223 */ /* 0x000fe20000010081 */
[----:B------:R-:W-:Y:S02]  /*2c20*/  HADD2.F32 R133, -RZ, R30.H1_H1 ;  /* 0x3000001eff857230 */ /* 0x000fe40000004100 */
[----:B------:R-:W-:Y:S02]  /*2c30*/  HADD2.F32 R129, -RZ, R31.H0_H0 ;  /* 0x2000001fff817230 */ /* 0x000fe40000004100 */
[----:B------:R-:W-:Y:S02]  /*2c40*/  HADD2.F32 R143, -RZ, R27.H0_H0 ;  /* 0x2000001bff8f7230 */ /* 0x000fe40000004100 */
[----:B------:R-:W-:Y:S02]  /*2c50*/  HADD2.F32 R135, -RZ, R31.H1_H1 ;  /* 0x3000001fff877230 */ /* 0x000fe40000004100 */
[----:B------:R-:W-:-:S02]  /*2c60*/  HADD2.F32 R145, -RZ, R27.H1_H1 ;  /* 0x3000001bff917230 */ /* 0x000fc40000004100 */
[----:B------:R-:W-:Y:S01]  /*2c70*/  FFMA.FTZ R129, R138, R129, R143 ;  /* 0x000000818a817223 */ /* 0x000fe2000001008f */
[----:B------:R-:W-:Y:S02]  /*2c80*/  HADD2.F32 R141, -RZ, R26.H1_H1 ;  /* 0x3000001aff8d7230 */ /* 0x000fe40000004100 */
[----:B------:R-:W-:Y:S02]  /*2c90*/  HADD2.F32 R139, -RZ, R25.H1_H1 ;  /* 0x30000019ff8b7230 */ /* 0x000fe40000004100 */
[----:B------:R-:W-:Y:S01]  /*2ca0*/  FFMA.FTZ R130, R140, R135, R145 ;  /* 0x000000878c827223 */ /* 0x000fe20000010091 */
[----:B------:R-:W-:Y:S02]  /*2cb0*/  HADD2.F32 R137, -RZ, R24.H1_H1 ;  /* 0x30000018ff897230 */ /* 0x000fe40000004100 */
[----:B------:R-:W-:Y:S01]  /*2cc0*/  FFMA.FTZ R128, R136, R133, R141 ;  /* 0x0000008588807223 */ /* 0x000fe2000001008d */
[----:B------:R-:W-:Y:S01]  /*2cd0*/  FFMA.FTZ R126, R102, R103, R139 ;  /* 0x00000067667e7223 */ /* 0x000fe2000001008b */
[----:B------:R-:W-:Y:S01]  /*2ce0*/  F2FP.F16.F32.PACK_AB R103, R130, R129 ;  /* 0x000000818267723e */ /* 0x000fe200000000ff */
[----:B------:R-:W-:-:S02]  /*2cf0*/  FFMA.FTZ R124, R100, R101, R137 ;  /* 0x00000065647c7223 */ /* 0x000fc40000010089 */
[----:B------:R-:W-:Y:S02]  /*2d00*/  F2FP.F16.F32.PACK_AB R102, R128, R127 ;  /* 0x0000007f8066723e */ /* 0x000fe400000000ff */
[----:B------:R-:W-:Y:S02]  /*2d10*/  F2FP.F16.F32.PACK_AB R101, R126, R125 ;  /* 0x0000007d7e65723e */ /* 0x000fe400000000ff */
[----:B------:R-:W-:Y:S01]  /*2d20*/  F2FP.F16.F32.PACK_AB R100, R124, R123 ;  /* 0x0000007b7c64723e */ /* 0x000fe200000000ff */
[----:B------:R-:W-:Y:S06]  /*2d30*/  BRA `(.L_x_5613) ;  /* 0x0000000000907947 */ /* 0x000fec0003800000 */
.L_x_5612:
[--C-:B0----5:R-:W-:Y:S02]  /*2d40*/  HADD2.F32 R124, -RZ, R100.reuse.H0_H0 ;  /* 0x20000064ff7c7230 */ /* 0x121fe40000004100 */
        /* <DEDUP_REMOVED lines=19> */
[--C-:B------:R-:W-:Y:S02]  /*2e80*/  HADD2.F32 R129, -RZ, R31.reuse.H0_H0 ;  /* 0x2000001fff817230 */ /* 0x100fe40000004100 */
        /* <DEDUP_REMOVED lines=15> */
.L_x_5613:
[----:B------:R-:W0:Y:S02]  /*2f80*/  LDC.64 R136, c[0x0][0x3a8] ;  /* 0x0000ea00ff887b82 */ /* 0x000e240000000a00 */
[----:B0-----:R-:W-:-:S05]  /*2f90*/  IMAD.WIDE.U32 R136, R134, 0x10, R136 ;  /* 0x0000001086887825 */ /* 0x001fca00078e0088 */
[----:B------:R0:W-:Y:S02]  /*2fa0*/  STG.E.128 desc[UR6][R136.64], R100 ;  /* 0x0000006488007986 */ /* 0x0001e4000c101d06 */
.L_x_5611:
[----:B------:R-:W-:Y:S05]  /*2fb0*/  BSYNC.RECONVERGENT B0 ;  /* 0x0000000000007941 */ /* 0x000fea0003800200 */
.L_x_5610:
        /* <DEDUP_REMOVED lines=56> */
[----:B------:R-:W-:-:S04]  /*3340*/  LOP3.LUT P6, RZ, R132, 0x1f, RZ, 0xc0, !PT ;  /* 0x0000001f84ff7812 */ /* 0x000fc800078cc0ff */
[----:B------:R-:W-:Y:S01]  /*3350*/  P2R R101, PR, RZ, 0x40 ;  /* 0x00000040ff657803 */ /* 0x000fe20000000000 */
[----:B------:R-:W-:Y:S08]  /*3360*/  BRA.DIV UR4, `(.L_x_5614) ;  /* 0x0000001e04047947 */ /* 0x000ff0000b800000 */
        /* <DEDUP_REMOVED lines=119> */
.L_x_5639:
[----:B------:R-:W-:Y:S01]  /*3ae0*/  LOP3.LUT P1, RZ, R132, 0x1f, RZ, 0xc0, !PT ;  /* 0x0000001f84ff7812 */ /* 0x000fe2000782c0ff */
[----:B------:R-:W-:Y:S01]  /*3af0*/  FMUL.FTZ R100, R133, R133 ;  /* 0x0000008585647220 */ /* 0x000fe20000410000 */
[----:B------:R-:W-:Y:S01]  /*3b00*/  ISETP.NE.AND P0, PT, RZ, UR10, PT ;  /* 0x0000000aff007c0c */ /* 0x000fe2000bf05270 */
[----:B-1----:R-:W-:Y:S01]  /*3b10*/  FADD.FTZ R137, R136, R137 ;  /* 0x0000008988897221 */ /* 0x002fe20000010000 */
[----:B------:R-:W-:Y:S02]  /*3b20*/  BSSY.RECONVERGENT B0, `(.L_x_5615) ;  /* 0x000003d000007945 */ /* 0x000fe40003800200 */
[----:B------:R-:W-:Y:S01]  /*3b30*/  FSEL R139, R100, RZ, P0 ;  /* 0x000000ff648b7208 */ /* 0x000fe20000000000 */
[----:B------:R-:W-:Y:S01]  /*3b40*/  FFMA.FTZ R134, R137, R134, UR11 ;  /* 0x0000000b89867e23 */ /* 0x000fe20008010086 */
[----:B------:R-:W-:-:S03]  /*3b50*/  FSEL R135, R133, RZ, !P0 ;  /* 0x000000ff85877208 */ /* 0x000fc60004000000 */
[----:B------:R-:W-:Y:S02]  /*3b60*/  FADD.FTZ R134, R134, R139 ;  /* 0x0000008b86867221 */ /* 0x000fe40000010000 */
[----:B------:R-:W1:Y:S04]  /*3b70*/  @!P1 LDC.64 R102, c[0x0][0x3c0] ;  /* 0x0000f000ff669b82 */ /* 0x000e680000000a00 */
[----:B------:R-:W2:Y:S04]  /*3b80*/  MUFU.RSQ R134, R134 ;  /* 0x0000008600867308 */ /* 0x000ea80000001400 */
[----:B------:R-:W3:Y:S01]  /*3b90*/  @!P1 LDC.64 R100, c[0x0][0x3c8] ;  /* 0x0000f200ff649b82 */ /* 0x000ee20000000a00 */
[----:B-1----:R-:W-:-:S05]  /*3ba0*/  @!P1 IMAD.WIDE R102, R16, 0x4, R102 ;  /* 0x0000000410669825 */ /* 0x002fca00078e0266 */
[----:B------:R1:W-:Y:S01]  /*3bb0*/  @!P1 STG.E desc[UR6][R102.64], R133 ;  /* 0x0000008566009986 */ /* 0x0003e2000c101906 */
[----:B---3--:R-:W-:-:S05]  /*3bc0*/  @!P1 IMAD.WIDE R100, R16, 0x4, R100 ;  /* 0x0000000410649825 */ /* 0x008fca00078e0264 */
[----:B--2---:R1:W-:Y:S01]  /*3bd0*/  @!P1 STG.E desc[UR6][R100.64], R134 ;  /* 0x0000008664009986 */ /* 0x0043e2000c101906 */
[----:B------:R-:W-:Y:S05]  /*3be0*/  @!P4 BRA `(.L_x_5616) ;  /* 0x0000000000c0c947 */ /* 0x000fea0003800000 */
[--C-:B-1----:R-:W-:Y:S01]  /*3bf0*/  FADD.FTZ R101, R17, -R135.reuse ;  /* 0x8000008711657221 */ /* 0x102fe20000010000 */
        /* <DEDUP_REMOVED lines=9> */
[----:B------:R-:W-:Y:S01]  /*3c90*/  FADD.FTZ R141, R13, -R135 ;  /* 0x800000870d8d7221 */ /* 0x000fe20000010000 */
[----:B0-----:R-:W-:Y:S02]  /*3ca0*/  HADD2.F32 R136, -RZ, R98.H0_H0 ;  /* 0x20000062ff887230 */ /* 0x001fe40000004100 */
[C---:B------:R-:W-:Y:S01]  /*3cb0*/  FMUL.FTZ R139, R134.reuse, R139 ;  /* 0x0000008b868b7220 */ /* 0x040fe20000410000 */
[----:B------:R-:W-:Y:S01]  /*3cc0*/  FFMA.FTZ R138, R137, R102, R132 ;  /* 0x00000066898a7223 */ /* 0x000fe20000010084 */
[----:B------:R-:W-:Y:S01]  /*3cd0*/  HADD2.F32 R140, -RZ, R94.H0_H0 ;  /* 0x2000005eff8c7230 */ /* 0x000fe20000004100 */
[----:B------:R-:W0:Y:S01]  /*3ce0*/  LDC.64 R132, c[0x0][0x428] ;  /* 0x00010a00ff847b82 */ /* 0x000e220000000a00 */
[----:B------:R-:W-:Y:S02]  /*3cf0*/  HADD2.F32 R142, -RZ, R99.H0_H0 ;  /* 0x20000063ff8e7230 */ /* 0x000fe40000004100 */
[----:B------:R-:W-:Y:S01]  /*3d00*/  FMUL.FTZ R101, R134, R141 ;  /* 0x0000008d86657220 */ /* 0x000fe20000410000 */
[----:B------:R-:W-:-:S02]  /*3d10*/  HADD2.F32 R144, -RZ, R95.H0_H0 ;  /* 0x2000005fff907230 */ /* 0x000fc40000004100 */
[----:B------:R-:W-:Y:S01]  /*3d20*/  FFMA.FTZ R141, R139, R136, R140 ;  /* 0x000000888b8d7223 */ /* 0x000fe2000001008c */
[--C-:B------:R-:W-:Y:S01]  /*3d30*/  FADD.FTZ R137, R11, -R135.reuse ;  /* 0x800000870b897221 */ /* 0x100fe20000010000 */
[--C-:B------:R-:W-:Y:S01]  /*3d40*/  FADD.FTZ R139, R12, -R135.reuse ;  /* 0x800000870c8b7221 */ /* 0x100fe20000010000 */
[--C-:B------:R-:W-:Y:S01]  /*3d50*/  FADD.FTZ R103, R10, -R135.reuse ;  /* 0x800000870a677221 */ /* 0x100fe20000010000 */
[----:B------:R-:W-:Y:S01]  /*3d60*/  FFMA.FTZ R143, R101, R142, R144 ;  /* 0x0000008e658f7223 */ /* 0x000fe20000010090 */
[----:B------:R-:W-:Y:S01]  /*3d70*/  FADD.FTZ R101, R8, -R135 ;  /* 0x8000008708657221 */ /* 0x000fe20000010000 */
[----:B------:R-:W-:Y:S02]  /*3d80*/  HADD2.F32 R144, -RZ, R98.H1_H1 ;  /* 0x30000062ff907230 */ /* 0x000fe40000004100 */
[C---:B------:R-:W-:Y:S01]  /*3d90*/  FMUL.FTZ R139, R134.reuse, R139 ;  /* 0x0000008b868b7220 */ /* 0x040fe20000410000 */
[----:B------:R-:W-:Y:S02]  /*3da0*/  HADD2.F32 R146, -RZ, R94.H1_H1 ;  /* 0x3000005eff927230 */ /* 0x000fe40000004100 */
[----:B------:R-:W-:Y:S01]  /*3db0*/  FMUL.FTZ R137, R134, R137 ;  /* 0x0000008986897220 */ /* 0x000fe20000410000 */
[----:B------:R-:W-:-:S02]  /*3dc0*/  HADD2.F32 R148, -RZ, R99.H1_H1 ;  /* 0x30000063ff947230 */ /* 0x000fc40000004100 */
[C---:B------:R-:W-:Y:S01]  /*3dd0*/  FMUL.FTZ R103, R134.reuse, R103 ;  /* 0x0000006786677220 */ /* 0x040fe20000410000 */
[----:B------:R-:W-:Y:S02]  /*3de0*/  HADD2.F32 R150, -RZ, R95.H1_H1 ;  /* 0x3000005fff967230 */ /* 0x000fe40000004100 */
[----:B------:R-:W-:Y:S01]  /*3df0*/  FMUL.FTZ R101, R134, R101 ;  /* 0x0000006586657220 */ /* 0x000fe20000410000 */
[----:B------:R-:W-:Y:S02]  /*3e00*/  HADD2.F32 R102, -RZ, R96.H1_H1 ;  /* 0x30000060ff667230 */ /* 0x000fe40000004100 */
[----:B------:R-:W-:Y:S01]  /*3e10*/  FFMA.FTZ R144, R137, R144, R146 ;  /* 0x0000009089907223 */ /* 0x000fe20000010092 */
[----:B------:R-:W-:Y:S02]  /*3e20*/  HADD2.F32 R136, -RZ, R92.H1_H1 ;  /* 0x3000005cff887230 */ /* 0x000fe40000004100 */
[----:B------:R-:W-:Y:S01]  /*3e30*/  FFMA.FTZ R148, R139, R148, R150 ;  /* 0x000000948b947223 */ /* 0x000fe20000010096 */
[----:B------:R-:W-:-:S02]  /*3e40*/  HADD2.F32 R140, -RZ, R97.H1_H1 ;  /* 0x30000061ff8c7230 */ /* 0x000fc40000004100 */
[----:B------:R-:W-:Y:S02]  /*3e50*/  HADD2.F32 R142, -RZ, R93.H1_H1 ;  /* 0x3000005dff8e7230 */ /* 0x000fe40000004100 */
[----:B------:R-:W-:Y:S01]  /*3e60*/  FFMA.FTZ R137, R101, R102, R136 ;  /* 0x0000006665897223 */ /* 0x000fe20000010088 */
[----:B------:R-:W-:Y:S01]  /*3e70*/  F2FP.F16.F32.PACK_AB R102, R144, R141 ;  /* 0x0000008d9066723e */ /* 0x000fe200000000ff */
[C---:B0-----:R-:W-:Y:S01]  /*3e80*/  IMAD.WIDE.U32 R132, R131.reuse, 0x10, R132 ;  /* 0x0000001083847825 */ /* 0x041fe200078e0084 */
[----:B------:R-:W-:-:S03]  /*3e90*/  IADD3 R131, PT, PT, R131, 0x20, RZ ;  /* 0x0000002083837810 */ /* 0x000fc60007ffe0ff */
[----:B------:R-:W-:Y:S01]  /*3ea0*/  FFMA.FTZ R139, R103, R140, R142 ;  /* 0x0000008c678b7223 */ /* 0x000fe2000001008e */
[----:B------:R-:W-:Y:S02]  /*3eb0*/  F2FP.F16.F32.PACK_AB R103, R148, R143 ;  /* 0x0000008f9467723e */ /* 0x000fe400000000ff */
[----:B------:R-:W-:Y:S02]  /*3ec0*/  F2FP.F16.F32.PACK_AB R100, R137, R100 ;  /* 0x000000648964723e */ /* 0x000fe400000000ff */
[----:B------:R-:W-:-:S05]  /*3ed0*/  F2FP.F16.F32.PACK_AB R101, R139, R138 ;  /* 0x0000008a8b65723e */ /* 0x000fca00000000ff */
[----:B------:R2:W-:Y:S02]  /*3ee0*/  STG.E.128 desc[UR6][R132.64], R100 ;  /* 0x0000006484007986 */ /* 0x0005e4000c101d06 */
.L_x_5616:
[----:B------:R-:W-:Y:S05]  /*3ef0*/  BSYNC.RECONVERGENT B0 ;  /* 0x0000000000007941 */ /* 0x000fea0003800200 */
.L_x_5615:
[----:B------:R-:W-:Y:S01]  /*3f00*/  ISETP.GE.U32.AND P0, PT, R18, 0x40, PT ;  /* 0x000000401200780c */ /* 0x000fe20003f06070 */
[----:B------:R-:W-:-:S12]  /*3f10*/  BSSY.RECONVERGENT B0, `(.L_x_5617) ;  /* 0x0000032000007945 */ /* 0x000fd80003800200 */
[----:B------:R-:W-:Y:S05]  /*3f20*/  @!P0 BRA `(.L_x_5618) ;  /* 0x0000000000c08947 */ /* 0x000fea0003800000 */
[--C-:B-12---:R-:W-:Y:S01]  /*3f30*/  FADD.FTZ R101, R9, -R135.reuse ;  /* 0x8000008709657221 */ /* 0x106fe20000010000 */
        /* <DEDUP_REMOVED lines=47> */
.L_x_5618:
[----:B------:R-:W-:Y:S05]  /*4230*/  BSYNC.RECONVERGENT B0 ;  /* 0x0000000000007941 */ /* 0x000fea0003800200 */
.L_x_5617:
[----:B------:R-:W-:Y:S01]  /*4240*/  ISETP.GE.U32.AND P0, PT, R18, 0x60, PT ;  /* 0x000000601200780c */ /* 0x000fe20003f06070 */
[----:B------:R-:W-:-:S12]  /*4250*/  BSSY.RECONVERGENT B0, `(.L_x_5619) ;  /* 0x0000032000007945 */ /* 0x000fd80003800200 */
[----:B------:R-:W-:Y:S05]  /*4260*/  @!P0 BRA `(.L_x_5620) ;  /* 0x0000000000c08947 */ /* 0x000fea0003800000 */
[--C-:B-123--:R-:W-:Y:S01]  /*4270*/  FADD.FTZ R101, R19, -R135.reuse ;  /* 0x8000008713657221 */ /* 0x10efe20000010000 */
        /* <DEDUP_REMOVED lines=47> */
.L_x_5620:
[----:B------:R-:W-:Y:S05]  /*4570*/  BSYNC.RECONVERGENT B0 ;  /* 0x0000000000007941 */ /* 0x000fea0003800200 */
.L_x_5619:
[----:B------:R-:W-:Y:S01]  /*4580*/  ISETP.GE.U32.AND P0, PT, R18, 0x80, PT ;  /* 0x000000801200780c */ /* 0x000fe20003f06070 */
[----:B------:R-:W-:-:S12]  /*4590*/  BSSY.RECONVERGENT B0, `(.L_x_5621) ;  /* 0x0000032000007945 */ /* 0x000fd80003800200 */
[----:B------:R-:W-:Y:S05]  /*45a0*/  @!P0 BRA `(.L_x_5622) ;  /* 0x0000000000c08947 */ /* 0x000fea0003800000 */
[--C-:B-1234-:R-:W-:Y:S01]  /*45b0*/  FADD.FTZ R101, R107, -R135.reuse ;  /* 0x800000876b657221 */ /* 0x11efe20000010000 */
        /* <DEDUP_REMOVED lines=47> */
.L_x_5622:
[----:B------:R-:W-:Y:S05]  /*48b0*/  BSYNC.RECONVERGENT B0 ;  /* 0x0000000000007941 */ /* 0x000fea0003800200 */
.L_x_5621:
        /* <DEDUP_REMOVED lines=14> */
[----:B------:R-:W-:Y:S02]  /*49a0*/  HADD2.F32 R136, -RZ, R50.H0_H0 ;  /* 0x20000032ff887230 */ /* 0x000fe40000004100 */
        /* <DEDUP_REMOVED lines=36> */
.L_x_5624:
[----:B------:R-:W-:Y:S05]  /*4bf0*/  BSYNC.RECONVERGENT B0 ;  /* 0x0000000000007941 */ /* 0x000fea0003800200 */
.L_x_5623:
[----:B------:R-:W-:Y:S01]  /*4c00*/  ISETP.GE.U32.AND P0, PT, R18, 0xc0, PT ;  /* 0x000000c01200780c */ /* 0x000fe20003f06070 */
[----:B------:R-:W-:-:S12]  /*4c10*/  BSSY.RECONVERGENT B0, `(.L_x_5625) ;  /* 0x0000031000007945 */ /* 0x000fd80003800200 */
[----:B------:R-:W-:Y:S05]  /*4c20*/  @!P0 BRA `(.L_x_5626) ;  /* 0x0000000000bc8947 */ /* 0x000fea0003800000 */
[----:B01234-:R-:W0:Y:S01]  /*4c30*/  LDC.64 R100, c[0x0][0x428] ;  /* 0x00010a00ff647b82 */ /* 0x01fe220000000a00 */
[--C-:B------:R-:W-:Y:S01]  /*4c40*/  FADD.FTZ R141, R127, -R135.reuse ;  /* 0x800000877f8d7221 */ /* 0x100fe20000010000 */
[--C-:B------:R-:W-:Y:S01]  /*4c50*/  FADD.FTZ R103, R123, -R135.reuse ;  /* 0x800000877b677221 */ /* 0x100fe20000010000 */
[--C-:B------:R-:W-:Y:S01]  /*4c60*/  FADD.FTZ R137, R125, -R135.reuse ;  /* 0x800000877d897221 */ /* 0x100fe20000010000 */
[----:B-----5:R-:W-:Y:S02]  /*4c70*/  HADD2.F32 R142, -RZ, R38.H0_H0 ;  /* 0x20000026ff8e7230 */ /* 0x020fe40000004100 */
[----:B------:R-:W-:Y:S01]  /*4c80*/  FMUL.FTZ R141, R134, R141 ;  /* 0x0000008d868d7220 */ /* 0x000fe20000410000 */
[----:B------:R-:W-:Y:S02]  /*4c90*/  HADD2.F32 R144, -RZ, R34.H0_H0 ;  /* 0x20000022ff907230 */ /* 0x000fe40000004100 */
[--C-:B------:R-:W-:Y:S01]  /*4ca0*/  FADD.FTZ R133, R124, -R135.reuse ;  /* 0x800000877c857221 */ /* 0x100fe20000010000 */
[--C-:B------:R-:W-:Y:S01]  /*4cb0*/  FADD.FTZ R139, R126, -R135.reuse ;  /* 0x800000877e8b7221 */ /* 0x100fe20000010000 */
[--C-:B------:R-:W-:Y:S01]  /*4cc0*/  FADD.FTZ R143, R128, -R135.reuse ;  /* 0x80000087808f7221 */ /* 0x100fe20000010000 */
[----:B------:R-:W-:Y:S01]  /*4cd0*/  FADD.FTZ R145, R129, -R135 ;  /* 0x8000008781917221 */ /* 0x000fe20000010000 */
[----:B------:R-:W-:-:S02]  /*4ce0*/  HADD2.F32 R132, -RZ, R36.H0_H0 ;  /* 0x20000024ff847230 */ /* 0x000fc40000004100 */
[----:B------:R-:W-:Y:S01]  /*4cf0*/  FADD.FTZ R135, R130, -R135 ;  /* 0x8000008782877221 */ /* 0x000fe20000010000 */
[----:B------:R-:W-:Y:S02]  /*4d00*/  HADD2.F32 R136, -RZ, R32.H0_H0 ;  /* 0x20000020ff887230 */ /* 0x000fe40000004100 */
[C---:B------:R-:W-:Y:S01]  /*4d10*/  FMUL.FTZ R103, R134.reuse, R103 ;  /* 0x0000006786677220 */ /* 0x040fe20000410000 */
[----:B------:R-:W-:Y:S02]  /*4d20*/  HADD2.F32 R138, -RZ, R37.H0_H0 ;  /* 0x20000025ff8a7230 */ /* 0x000fe40000004100 */
[----:B------:R-:W-:Y:S01]  /*4d30*/  FMUL.FTZ R137, R134, R137 ;  /* 0x0000008986897220 */ /* 0x000fe20000410000 */
[----:B------:R-:W-:Y:S02]  /*4d40*/  HADD2.F32 R140, -RZ, R33.H0_H0 ;  /* 0x20000021ff8c7230 */ /* 0x000fe40000004100 */
[----:B------:R-:W-:Y:S01]  /*4d50*/  FFMA.FTZ R141, R141, R142, R144 ;  /* 0x0000008e8d8d7223 */ /* 0x000fe20000010090 */
[----:B------:R-:W-:-:S02]  /*4d60*/  HADD2.F32 R142, -RZ, R39.H0_H0 ;  /* 0x20000027ff8e7230 */ /* 0x000fc40000004100 */
[C---:B------:R-:W-:Y:S01]  /*4d70*/  FMUL.FTZ R102, R134.reuse, R133 ;  /* 0x0000008586667220 */ /* 0x040fe20000410000 */
[----:B------:R-:W-:Y:S02]  /*4d80*/  HADD2.F32 R144, -RZ, R35.H0_H0 ;  /* 0x20000023ff907230 */ /* 0x000fe40000004100 */
[C---:B------:R-:W-:Y:S01]  /*4d90*/  FMUL.FTZ R139, R134.reuse, R139 ;  /* 0x0000008b868b7220 */ /* 0x040fe20000410000 */
[C---:B------:R-:W-:Y:S01]  /*4da0*/  FMUL.FTZ R143, R134.reuse, R143 ;  /* 0x0000008f868f7220 */ /* 0x040fe20000410000 */
[C---:B------:R-:W-:Y:S01]  /*4db0*/  FMUL.FTZ R145, R134.reuse, R145 ;  /* 0x0000009186917220 */ /* 0x040fe20000410000 */
[----:B------:R-:W-:Y:S01]  /*4dc0*/  FMUL.FTZ R135, R134, R135 ;  /* 0x0000008786877220 */ /* 0x000fe20000410000 */
[----:B------:R-:W-:Y:S01]  /*4dd0*/  FFMA.FTZ R136, R103, R132, R136 ;  /* 0x0000008467887223 */ /* 0x000fe20000010088 */
[----:B------:R-:W-:Y:S01]  /*4de0*/  FFMA.FTZ R137, R137, R138, R140 ;  /* 0x0000008a89897223 */ /* 0x000fe2000001008c */
[----:B------:R-:W-:Y:S02]  /*4df0*/  HADD2.F32 R146, -RZ, R39.H1_H1 ;  /* 0x30000027ff927230 */ /* 0x000fe40000004100 */
[----:B------:R-:W-:Y:S01]  /*4e00*/  FFMA.FTZ R142, R145, R142, R144 ;  /* 0x0000008e918e7223 */ /* 0x000fe20000010090 */
[----:B------:R-:W-:-:S02]  /*4e10*/  HADD2.F32 R148, -RZ, R35.H1_H1 ;  /* 0x30000023ff947230 */ /* 0x000fc40000004100 */
[----:B------:R-:W-:Y:S02]  /*4e20*/  HADD2.F32 R103, -RZ, R36.H1_H1 ;  /* 0x30000024ff677230 */ /* 0x000fe40000004100 */
[----:B------:R-:W-:Y:S02]  /*4e30*/  HADD2.F32 R132, -RZ, R37.H1_H1 ;  /* 0x30000025ff847230 */ /* 0x000fe40000004100 */
[----:B------:R-:W-:Y:S01]  /*4e40*/  FFMA.FTZ R145, R135, R146, R148 ;  /* 0x0000009287917223 */ /* 0x000fe20000010094 */
[----:B------:R-:W-:Y:S02]  /*4e50*/  HADD2.F32 R138, -RZ, R38.H1_H1 ;  /* 0x30000026ff8a7230 */ /* 0x000fe40000004100 */
[----:B------:R-:W-:Y:S02]  /*4e60*/  HADD2.F32 R140, -RZ, R34.H1_H1 ;  /* 0x30000022ff8c7230 */ /* 0x000fe40000004100 */
[----:B------:R-:W-:Y:S02]  /*4e70*/  HADD2.F32 R134, -RZ, R33.H1_H1 ;  /* 0x30000021ff867230 */ /* 0x000fe40000004100 */
[----:B------:R-:W-:-:S02]  /*4e80*/  HADD2.F32 R133, -RZ, R32.H1_H1 ;  /* 0x30000020ff857230 */ /* 0x000fc40000004100 */
[----:B------:R-:W-:Y:S01]  /*4e90*/  FFMA.FTZ R138, R143, R138, R140 ;  /* 0x0000008a8f8a7223 */ /* 0x000fe2000001008c */
[----:B------:R-:W-:Y:S02]  /*4ea0*/  FFMA.FTZ R134, R139, R132, R134 ;  /* 0x000000848b867223 */ /* 0x000fe40000010086 */
[----:B------:R-:W-:Y:S01]  /*4eb0*/  FFMA.FTZ R135, R102, R103, R133 ;  /* 0x0000006766877223 */ /* 0x000fe20000010085 */
[----:B0-----:R-:W-:Y:S01]  /*4ec0*/  IMAD.WIDE.U32 R132, R131, 0x10, R100 ;  /* 0x0000001083847825 */ /* 0x001fe200078e0064 */
[----:B------:R-:W-:Y:S02]  /*4ed0*/  F2FP.F16.F32.PACK_AB R103, R145, R142 ;  /* 0x0000008e9167723e */ /* 0x000fe400000000ff */
[----:B------:R-:W-:Y:S02]  /*4ee0*/  F2FP.F16.F32.PACK_AB R102, R138, R141 ;  /* 0x0000008d8a66723e */ /* 0x000fe400000000ff */
[----:B------:R-:W-:Y:S02]  /*4ef0*/  F2FP.F16.F32.PACK_AB R101, R134, R137 ;  /* 0x000000898665723e */ /* 0x000fe400000000ff */
[----:B------:R-:W-:-:S05]  /*4f00*/  F2FP.F16.F32.PACK_AB R100, R135, R136 ;  /* 0x000000888764723e */ /* 0x000fca00000000ff */
[----:B------:R0:W-:Y:S02]  /*4f10*/  STG.E.128 desc[UR6][R132.64], R100 ;  /* 0x0000006484007986 */ /* 0x0001e4000c101d06 */
.L_x_5626:
[----:B------:R-:W-:Y:S05]  /*4f20*/  BSYNC.RECONVERGENT B0 ;  /* 0x0000000000007941 */ /* 0x000fea0003800200 */
.L_x_5625:
[----:B01234-:R-:W0:Y:S02]  /*4f30*/  LDC.64 R100, c[0x0][0x380] ;  /* 0x0000e000ff647b82 */ /* 0x01fe240000000a00 */
[----:B0-----:R-:W-:-:S04]  /*4f40*/  LEA R16, R100, R16, 0x2 ;  /* 0x0000001064107211 */ /* 0x001fc800078e10ff */
[----:B------:R-:W-:-:S13]  /*4f50*/  ISETP.GE.AND P0, PT, R16, R101, PT ;  /* 0x000000651000720c */ /* 0x000fda0003f06270 */
[----:B------:R-:W-:Y:S05]  /*4f60*/  @!P0 BRA `(.L_x_5627) ;  /* 0xffffffb800a48947 */ /* 0x000fea000383ffff */
[----:B------:R-:W-:Y:S05]  /*4f70*/  EXIT ;  /* 0x000000000000794d */ /* 0x000fea0003800000 */
.L_x_5614:
        /* <DEDUP_REMOVED lines=8> */
.L_x_5629:
[----:B------:R-:W-:Y:S05]  /*5000*/  BSYNC B0 ;  /* 0x0000000000007941 */ /* 0x000fea0003800000 */
.L_x_5628:
        /* <DEDUP_REMOVED lines=9> */
.L_x_5630:
[----:B------:R-:W-:Y:S01]  /*50a0*/  HFMA2 R140, -RZ, RZ, 0, 2.384185791015625e-07 ;  /* 0x00000004ff8c7431 */ /* 0x000fe200000001ff */
[----:B------:R-:W-:-:S05]  /*50b0*/  MOV R102, R137 ;  /* 0x0000008900667202 */ /* 0x000fca0000000f00 */
[----:B------:R-:W-:-:S05]  /*50c0*/  FADD.FTZ R102, R101, R102 ;  /* 0x0000006665667221 */ /* 0x000fca0000010000 */
[----:B------:R-:W-:-:S07]  /*50d0*/  MOV R139, R102 ;  /* 0x00000066008b7202 */ /* 0x000fce0000000f00 */
[----:B------:R-:W-:Y:S05]  /*50e0*/  WARPSYNC.COLLECTIVE R138, `(.L_x_5631) ;  /* 0x000000008a087348 */ /* 0x000fea0003c00000 */
[----:B------:R0:W1:Y:S02]  /*50f0*/  SHFL.BFLY P6, R137, R139, R140, R141 ;  /* 0x0c00008c8b897389 */ /* 0x00006400000c008d */
[----:B01----:R-:W-:Y:S05]  /*5100*/  ENDCOLLECTIVE ;  /* 0x000000000000791b */ /* 0x003fea0003800000 */
.L_x_5631:
[----:B------:R-:W-:Y:S01]  /*5110*/  HFMA2 R140, -RZ, RZ, 0, 4.76837158203125e-07 ;  /* 0x00000008ff8c7431 */ /* 0x000fe200000001ff */
[----:B------:R-:W-:-:S05]  /*5120*/  MOV R103, R137 ;  /* 0x0000008900677202 */ /* 0x000fca0000000f00 */
[----:B------:R-:W-:-:S05]  /*5130*/  FADD.FTZ R103, R102, R103 ;  /* 0x0000006766677221 */ /* 0x000fca0000010000 */
[----:B------:R-:W-:-:S07]  /*5140*/  MOV R139, R103 ;  /* 0x00000067008b7202 */ /* 0x000fce0000000f00 */
[----:B------:R-:W-:Y:S05]  /*5150*/  WARPSYNC.COLLECTIVE R138, `(.L_x_5632) ;  /* 0x000000008a087348 */ /* 0x000fea0003c00000 */
[----:B------:R0:W1:Y:S02]  /*5160*/  SHFL.BFLY P6, R137, R139, R140, R141 ;  /* 0x0c00008c8b897389 */ /* 0x00006400000c008d */
[----:B01----:R-:W-:Y:S05]  /*5170*/  ENDCOLLECTIVE ;  /* 0x000000000000791b */ /* 0x003fea0003800000 */
.L_x_5632:
        /* <DEDUP_REMOVED lines=8> */
.L_x_5633:
        /* <DEDUP_REMOVED lines=106> */
.L_x_5634:
[----:B------:R-:W-:Y:S01]  /*58a0*/  HFMA2 R140, -RZ, RZ, 0, 1.1920928955078125e-07 ;  /* 0x00000002ff8c7431 */ /* 0x000fe200000001ff */
[----:B------:R-:W-:-:S05]  /*58b0*/  MOV R101, R137 ;  /* 0x0000008900657202 */ /* 0x000fca0000000f00 */
[----:B------:R-:W-:-:S05]  /*58c0*/  FADD.FTZ R101, R100, R101 ;  /* 0x0000006564657221 */ /* 0x000fca0000010000 */
[----:B------:R-:W-:-:S07]  /*58d0*/  MOV R139, R101 ;  /* 0x00000065008b7202 */ /* 0x000fce0000000f00 */
[----:B------:R-:W-:Y:S05]  /*58e0*/  WARPSYNC.COLLECTIVE R138, `(.L_x_5635) ;  /* 0x000000008a087348 */ /* 0x000fea0003c00000 */
[----:B------:R0:W1:Y:S02]  /*58f0*/  SHFL.BFLY P6, R137, R139, R140, R141 ;  /* 0x0c00008c8b897389 */ /* 0x00006400000c008d */
[----:B01----:R-:W-:Y:S05]  /*5900*/  ENDCOLLECTIVE ;  /* 0x000000000000791b */ /* 0x003fea0003800000 */
.L_x_5635:
[----:B------:R-:W-:Y:S01]  /*5910*/  HFMA2 R140, -RZ, RZ, 0, 2.384185791015625e-07 ;  /* 0x00000004ff8c7431 */ /* 0x000fe200000001ff */
[----:B------:R-:W-:-:S05]  /*5920*/  MOV R102, R137 ;  /* 0x0000008900667202 */ /* 0x000fca0000000f00 */
[----:B------:R-:W-:-:S05]  /*5930*/  FADD.FTZ R102, R101, R102 ;  /* 0x0000006665667221 */ /* 0x000fca0000010000 */
[----:B------:R-:W-:-:S07]  /*5940*/  MOV R139, R102 ;  /* 0x00000066008b7202 */ /* 0x000fce0000000f00 */
[----:B------:R-:W-:Y:S05]  /*5950*/  WARPSYNC.COLLECTIVE R138, `(.L_x_5636) ;  /* 0x000000008a087348 */ /* 0x000fea0003c00000 */
[----:B------:R0:W1:Y:S02]  /*5960*/  SHFL.BFLY P6, R137, R139, R140, R141 ;  /* 0x0c00008c8b897389 */ /* 0x00006400000c008d */
[----:B01----:R-:W-:Y:S05]  /*5970*/  ENDCOLLECTIVE ;  /* 0x000000000000791b */ /* 0x003fea0003800000 */
.L_x_5636:
[----:B------:R-:W-:Y:S01]  /*5980*/  HFMA2 R140, -RZ, RZ, 0, 4.76837158203125e-07 ;  /* 0x00000008ff8c7431 */ /* 0x000fe200000001ff */
[----:B------:R-:W-:-:S05]  /*5990*/  MOV R103, R137 ;  /* 0x0000008900677202 */ /* 0x000fca0000000f00 */
[----:B------:R-:W-:-:S05]  /*59a0*/  FADD.FTZ R103, R102, R103 ;  /* 0x0000006766677221 */ /* 0x000fca0000010000 */
[----:B------:R-:W-:-:S07]  /*59b0*/  MOV R139, R103 ;  /* 0x00000067008b7202 */ /* 0x000fce0000000f00 */
[----:B------:R-:W-:Y:S05]  /*59c0*/  WARPSYNC.COLLECTIVE R138, `(.L_x_5637) ;  /* 0x000000008a087348 */ /* 0x000fea0003c00000 */
[----:B------:R0:W1:Y:S02]  /*59d0*/  SHFL.BFLY P6, R137, R139, R140, R141 ;  /* 0x0c00008c8b897389 */ /* 0x00006400000c008d */
[----:B01----:R-:W-:Y:S05]  /*59e0*/  ENDCOLLECTIVE ;  /* 0x000000000000791b */ /* 0x003fea0003800000 */
.L_x_5637:
[----:B------:R-:W-:Y:S01]  /*59f0*/  HFMA2 R140, -RZ, RZ, 0, 9.5367431640625e-07 ;  /* 0x00000010ff8c7431 */ /* 0x000fe200000001ff */
[----:B------:R-:W-:-:S05]  /*5a00*/  MOV R136, R137 ;  /* 0x0000008900887202 */ /* 0x000fca0000000f00 */
[----:B------:R-:W-:-:S05]  /*5a10*/  FADD.FTZ R136, R103, R136 ;  /* 0x0000008867887221 */ /* 0x000fca0000010000 */
[----:B------:R-:W-:-:S07]  /*5a20*/  MOV R139, R136 ;  /* 0x00000088008b7202 */ /* 0x000fce0000000f00 */
[----:B------:R-:W-:Y:S05]  /*5a30*/  WARPSYNC.COLLECTIVE R138, `(.L_x_5638) ;  /* 0x000000008a087348 */ /* 0x000fea0003c00000 */
[----:B------:R0:W1:Y:S02]  /*5a40*/  SHFL.BFLY P6, R137, R139, R140, R141 ;  /* 0x0c00008c8b897389 */ /* 0x00006400000c008d */
[----:B01----:R-:W-:Y:S05]  /*5a50*/  ENDCOLLECTIVE ;  /* 0x000000000000791b */ /* 0x003fea0003800000 */
.L_x_5638:
[----:B------:R-:W-:Y:S05]  /*5a60*/  BRA `(.L_x_5639) ;  /* 0xffffffe0001c7947 */ /* 0x000fea000383ffff */
.L_x_5640:
        /* <DEDUP_REMOVED lines=9> */
.L_x_54348:


//--------------------- .text._ZN10layer_norm13ln_fwd_kernelINS_13Kernel_traitsI6__halfS2_S2_S2_fjLj1536ELj1ELj4ELj1ELj16ENS_18Kernel_traits_baseILj1536ES2_S2_S2_S2_fjLj128EEEEELb0ELb1ELb0ELb1EEEvNS_9FwdParamsE --------------------------
	.section	.text._ZN10layer_norm13ln_fwd_kernelINS_13Kernel_traitsI6__halfS2_S2_S2_fjLj1536ELj1ELj4ELj1ELj16ENS_18Kernel_traits_baseILj1536ES2_S2_S2_S2_fjLj128EEEEELb0ELb1ELb0ELb1EEEvNS_9FwdParamsE,"ax",@progbits
	.align	128
        .global         _ZN10layer_norm13ln_fwd_kernelINS_13Kernel_traitsI6__halfS2_S2_S2_fjLj1536ELj1ELj4ELj1ELj16ENS_18Kernel_traits_baseILj1536ES2_S2_S2_S2_fjLj128EEEEELb0ELb1ELb0ELb1EEEvNS_9FwdParamsE
        .type           _ZN10layer_norm13ln_fwd_kernelINS_13Kernel_traitsI6__halfS2_S2_S2_fjLj1536ELj1ELj4ELj1ELj16ENS_18Kernel_traits_baseILj1536ES2_S2_S2_S2_fjLj128EEEEELb0ELb1ELb0ELb1EEEvNS_9FwdParamsE,@function
        .size           _ZN10layer_norm13ln_fwd_kernelINS_13Kernel_traitsI6__halfS2_S2_S2_fjLj1536ELj1ELj4ELj1ELj16ENS_18Kernel_traits_baseILj1536ES2_S2_S2_S2_fjLj128EEEEELb0ELb1ELb0ELb1EEEvNS_9FwdParamsE,(.L_x_54349 - _ZN10layer_norm13ln_fwd_kernelINS_13Kernel_traitsI6__halfS2_S2_S2_fjLj1536ELj1ELj4ELj1ELj16ENS_18Kernel_traits_baseILj1536ES2_S2_S2_S2_fjLj128EEEEELb0ELb1ELb0ELb1EEEvNS_9FwdParamsE)
        .other          _ZN10layer_norm13ln_fwd_kernelINS_13Kernel_traitsI6__halfS2_S2_S2_fjLj1536ELj1ELj4ELj1ELj16ENS_18Kernel_traits_baseILj1536ES2_S2_S2_S2_fjLj128EEEEELb0ELb1ELb0ELb1EEEvNS_9FwdParamsE,@"STO_CUDA_ENTRY STV_DEFAULT"
_ZN10layer_norm13ln_fwd_kernelINS_13Kernel_traitsI6__halfS2_S2_S2_fjLj1536ELj1ELj4ELj1ELj16ENS_18Kernel_traits_baseILj1536ES2_S2_S2_S2_fjLj128EEEEELb0ELb1ELb0ELb1EEEvNS_9FwdParamsE:
.text._ZN10layer_norm13ln_fwd_kernelINS_13Kernel_traitsI6__halfS2_S2_S2_fjLj1536ELj1ELj4ELj1ELj16ENS_18Kernel_traits_baseILj1536ES2_S2_S2_S2_fjLj128EEEEELb0ELb1ELb0ELb1EEEvNS_9FwdParamsE:
        /* <DEDUP_REMOVED lines=33> */
.L_x_5641:
        /* <DEDUP_REMOVED lines=28> */
.L_x_5642:
        /* <DEDUP_REMOVED lines=8> */
[----:B------:R-:W2:Y:S01]  /*0450*/  LDCU.U8 UR8, c[0x0][0x410] ;  /* 0x00008200ff0877ac */ /* 0x000ea20008000000 */
[----:B-1----:R-:W-:-:S04]  /*0460*/  UISETP.NE.U32.AND UP0, UPT, UR4, URZ, UPT ;  /* 0x000000ff0400728c */ /* 0x002fc8000bf05070 */
[----:B------:R-:W-:-:S09]  /*0470*/  UISETP.NE.AND.EX UP0, UPT, UR5, URZ, UPT, UP0 ;  /* 0x000000ff0500728c */ /* 0x000fd2000bf05300 */
[----:B--2---:R-:W-:Y:S05]  /*0480*/  BRA.U UP0, `(.L_x_5643) ;  /* 0x00000039005c7547 */ /* 0x004fea000b800000 */
[----:B------:R-:W1:Y:S01]  /*0490*/  LDCU.64 UR4, c[0x0][0x3a0] ;  /* 0x00007400ff0477ac */ /* 0x000e620008000a00 */
[----:B------:R-:W2:Y:S01]  /*04a0*/  LDCU UR9, c[0x0][0x388] ;  /* 0x00007100ff0977ac */ /* 0x000ea20008000800 */
[----:B------:R-:W3:Y:S01]  /*04b0*/  LDCU UR10, c[0x0][0x448] ;  /* 0x00008900ff0a77ac */ /* 0x000ee20008000800 */
[----:B-1----:R-:W-:-:S04]  /*04c0*/  ISETP.NE.U32.AND P0, PT, RZ, UR4, PT ;  /* 0x00000004ff007c0c */ /* 0x002fc8000bf05070 */
[----:B--23--:R-:W-:-:S13]  /*04d0*/  ISETP.NE.AND.EX P0, PT, RZ, UR5, PT, P0 ;  /* 0x00000005ff007c0c */ /* 0x00cfda000bf05300 */
.L_x_5657:
[----:B------:R-:W1:Y:S01]  /*04e0*/  LDC.64 R116, c[0x0][0x390] ;  /* 0x0000e400ff747b82 */ /* 0x000e620000000a00 */
[----:B------:R-:W-:-:S05]  /*04f0*/  IMAD R0, R20, UR9, RZ ;  /* 0x0000000914007c24 */ /* 0x000fca000f8e02ff */
[----:B0-----:R-:W-:-:S04]  /*0500*/  SHF.R.S32.HI R3, RZ, 0x1f, R0 ;  /* 0x0000001fff037819 */ /* 0x001fc80000011400 */
[----:B------:R-:W-:-:S04]  /*0510*/  LEA.HI R0, R3, R0, RZ, 0x3 ;  /* 0x0000000003007211 */ /* 0x000fc800078f18ff */
[----:B--2---:R-:W-:-:S05]  /*0520*/  LEA.HI.SX32 R25, R0, R21, 0x1d ;  /* 0x0000001500197211 */ /* 0x004fca00078feaff */
[----:B-1----:R-:W-:-:S06]  /*0530*/  IMAD.WIDE.U32 R4, R25, 0x10, R116 ;  /* 0x0000001019047825 */ /* 0x002fcc00078e0074 */
[----:B-----5:R-:W5:Y:S01]  /*0540*/  LDG.E.128 R4, desc[UR6][R4.64] ;  /* 0x0000000604047981 */ /* 0x020f62000c1e1d00 */
[----:B------:R-:W-:Y:S05]  /*0550*/  @!P0 BRA `(.L_x_5644) ;  /* 0x0000000000a08947 */ /* 0x000fea0003800000 */
[----:B------:R-:W0:Y:S02]  /*0560*/  LDC.64 R16, c[0x0][0x3a0] ;  /* 0x0000e800ff107b82 */ /* 0x000e240000000a00 */
[----:B0-----:R-:W-:-:S06]  /*0570*/  IMAD.WIDE.U32 R16, R25, 0x10, R16 ;  /* 0x0000001019107825 */ /* 0x001fcc00078e0010 */
[----:B------:R-:W2:Y:S01]  /*0580*/  LDG.E.128 R16, desc[UR6][R16.64] ;  /* 0x0000000610107981 */ /* 0x000ea2000c1e1d00 */
[--C-:B-----5:R-:W-:Y:S02]  /*0590*/  HADD2.F32 R23, -RZ, R5.reuse.H0_H0 ;  /* 0x20000005ff177230 */ /* 0x120fe40000004100 */
[----:B------:R-:W-:Y:S02]  /*05a0*/  HADD2.F32 R12, -RZ, R5.H1_H1 ;  /* 0x30000005ff0c7230 */ /* 0x000fe40000004100 */
[----:B------:R-:W-:Y:S02]  /*05b0*/  HADD2.F32 R24, -RZ, R4.H0_H0 ;  /* 0x20000004ff187230 */ /* 0x000fe40000004100 */
[----:B------:R-:W-:Y:S02]  /*05c0*/  HADD2.F32 R22, -RZ, R6.H0_H0 ;  /* 0x20000006ff167230 */ /* 0x000fe40000004100 */
[----:B------:R-:W-:Y:S02]  /*05d0*/  HADD2.F32 R3, -RZ, R48.H0_H0 ;  /* 0x20000030ff037230 */ /* 0x000fe40000004100 */
[----:B------:R-:W-:-:S02]  /*05e0*/  HADD2.F32 R0, -RZ, R49.H0_H0 ;  /* 0x20000031ff007230 */ /* 0x000fc40000004100 */
[----:B------:R-:W-:Y:S02]  /*05f0*/  HADD2.F32 R9, -RZ, R50.H0_H0 ;  /* 0x20000032ff097230 */ /* 0x000fe40000004100 */
[--C-:B------:R-:W-:Y:S02]  /*0600*/  HADD2.F32 R15, -RZ, R7.reuse.H0_H0 ;  /* 0x20000007ff0f7230 */ /* 0x100fe40000004100 */
[----:B------:R-:W-:Y:S02]  /*0610*/  HADD2.F32 R14, -RZ, R7.H1_H1 ;  /* 0x30000007ff0e7230 */ /* 0x000fe40000004100 */
[----:B------:R-:W-:Y:S02]  /*0620*/  HADD2.F32 R4, -RZ, R4.H1_H1 ;  /* 0x30000004ff047230 */ /* 0x000fe40000004100 */
[----:B------:R-:W-:Y:S02]  /*0630*/  HADD2.F32 R6, -RZ, R6.H1_H1 ;  /* 0x30000006ff067230 */ /* 0x000fe40000004100 */
[----:B------:R-:W-:-:S02]  /*0640*/  HADD2.F32 R13, -RZ, R50.H1_H1 ;  /* 0x30000032ff0d7230 */ /* 0x000fc40000004100 */
[----:B------:R-:W-:Y:S02]  /*0650*/  HADD2.F32 R27, -RZ, R51.H1_H1 ;  /* 0x30000033ff1b7230 */ /* 0x000fe40000004100 */
[----:B--2---:R-:W-:Y:S02]  /*0660*/  HADD2.F32 R5, -RZ, R16.H0_H0 ;  /* 0x20000010ff057230 */ /* 0x004fe40000004100 */
[----:B------:R-:W-:Y:S02]  /*0670*/  HADD2.F32 R2, -RZ, R17.H0_H0 ;  /* 0x20000011ff027230 */ /* 0x000fe40000004100 */
[----:B------:R-:W-:Y:S02]  /*0680*/  HADD2.F32 R11, -RZ, R18.H0_H0 ;  /* 0x20000012ff0b7230 */ /* 0x000fe40000004100 */
[----:B------:R-:W-:Y:S01]  /*0690*/  FFMA.FTZ R24, R24, R3, R5 ;  /* 0x0000000318187223 */ /* 0x000fe20000010005 */
[----:B------:R-:W-:Y:S02]  /*06a0*/  HADD2.F32 R5, -RZ, R49.H1_H1 ;  /* 0x30000031ff057230 */ /* 0x000fe40000004100 */
[----:B------:R-:W-:Y:S01]  /*06b0*/  FFMA.FTZ R23, R23, R0, R2 ;  /* 0x0000000017177223 */ /* 0x000fe20000010002 */
[----:B------:R-:W-:-:S02]  /*06c0*/  HADD2.F32 R0, -RZ, R51.H0_H0 ;  /* 0x20000033ff007230 */ /* 0x000fc40000004100 */
[----:B------:R-:W-:Y:S01]  /*06d0*/  FFMA.FTZ R22, R22, R9, R11 ;  /* 0x0000000916167223 */ /* 0x000fe2000001000b */
[----:B------:R-:W-:Y:S02]  /*06e0*/  HADD2.F32 R11, -RZ, R48.H1_H1 ;  /* 0x30000030ff0b7230 */ /* 0x000fe40000004100 */
[--C-:B------:R-:W-:Y:S02]  /*06f0*/  HADD2.F32 R2, -RZ, R19.reuse.H0_H0 ;  /* 0x20000013ff027230 */ /* 0x100fe40000004100 */
[----:B------:R-:W-:Y:S02]  /*0700*/  HADD2.F32 R101, -RZ, R19.H1_H1 ;  /* 0x30000013ff657230 */ /* 0x000fe40000004100 */
[----:B------:R-:W-:Y:S02]  /*0710*/  HADD2.F32 R9, -RZ, R18.H1_H1 ;  /* 0x30000012ff097230 */ /* 0x000fe40000004100 */
[----:B------:R-:W-:Y:S01]  /*0720*/  FFMA.FTZ R15, R15, R0, R2 ;  /* 0x000000000f0f7223 */ /* 0x000fe20000010002 */
[----:B------:R-:W-:-:S02]  /*0730*/  HADD2.F32 R7, -RZ, R17.H1_H1 ;  /* 0x30000011ff077230 */ /* 0x000fc40000004100 */
[----:B------:R-:W-:Y:S01]  /*0740*/  FFMA.FTZ R14, R14, R27, R101 ;  /* 0x0000001b0e0e7223 */ /* 0x000fe20000010065 */
[----:B------:R-:W-:Y:S02]  /*0750*/  HADD2.F32 R3, -RZ, R16.H1_H1 ;  /* 0x30000010ff037230 */ /* 0x000fe40000004100 */
[----:B------:R-:W-:Y:S01]  /*0760*/  FFMA.FTZ R13, R6, R13, R9 ;  /* 0x0000000d060d7223 */ /* 0x000fe20000010009 */
[----:B------:R-:W-:Y:S01]  /*0770*/  FFMA.FTZ R12, R12, R5, R7 ;  /* 0x000000050c0c7223 */ /* 0x000fe20000010007 */
[----:B------:R-:W-:Y:S01]  /*0780*/  F2FP.F16.F32.PACK_AB R103, R14, R15 ;  /* 0x0000000f0e67723e */ /* 0x000fe200000000ff */
[----:B------:R-:W-:Y:S02]  /*0790*/  FFMA.FTZ R11, R4, R11, R3 ;  /* 0x0000000b040b7223 */ /* 0x000fe40000010003 */
[----:B------:R-:W-:Y:S02]  /*07a0*/  F2FP.F16.F32.PACK_AB R102, R13, R22 ;  /* 0x000000160d66723e */ /* 0x000fe400000000ff */
[----:B------:R-:W-:-:S02]  /*07b0*/  F2FP.F16.F32.PACK_AB R101, R12, R23 ;  /* 0x000000170c65723e */ /* 0x000fc400000000ff */
[----:B------:R-:W-:Y:S01]  /*07c0*/  F2FP.F16.F32.PACK_AB R100, R11, R24 ;  /* 0x000000180b64723e */ /* 0x000fe200000000ff */
[----:B------:R-:W-:Y:S06]  /*07d0*/  BRA `(.L_x_5645) ;  /* 0x0000000000707947 */ /* 0x000fec0003800000 */
.L_x_5644:
[----:B-----5:R-:W-:Y:S02]  /*07e0*/  HADD2.F32 R23, -RZ, R5.H0_H0 ;  /* 0x20000005ff177230 */ /* 0x020fe40000004100 */
[----:B------:R-:W-:Y:S02]  /*07f0*/  HADD2.F32 R0, -RZ, R49.H0_H0 ;  /* 0x20000031ff007230 */ /* 0x000fe40000004100 */
[----:B------:R-:W-:Y:S02]  /*0800*/  HADD2.F32 R24, -RZ, R4.H0_H0 ;  /* 0x20000004ff187230 */ /* 0x000fe40000004100 */
[----:B------:R-:W-:Y:S02]  /*0810*/  HADD2.F32 R22, -RZ, R6.H0_H0 ;  /* 0x20000006ff167230 */ /* 0x000fe40000004100 */
[----:B------:R-:W-:Y:S01]  /*0820*/  FMUL.FTZ R23, R23, R0 ;  /* 0x0000000017177220 */ /* 0x000fe20000410000 */
[----:B------:R-:W-:Y:S02]  /*0830*/  HADD2.F32 R15, -RZ, R7.H0_H0 ;  /* 0x20000007ff0f7230 */ /* 0x000fe40000004100 */
[----:B------:R-:W-:-:S02]  /*0840*/  HADD2.F32 R4, -RZ, R4.H1_H1 ;  /* 0x30000004ff047230 */ /* 0x000fc40000004100 */
[----:B------:R-:W-:Y:S02]  /*0850*/  HADD2.F32 R5, -RZ, R5.H1_H1 ;  /* 0x30000005ff057230 */ /* 0x000fe40000004100 */
[----:B------:R-:W-:Y:S02]  /*0860*/  HADD2.F32 R6, -RZ, R6.H1_H1 ;  /* 0x30000006ff067230 */ /* 0x000fe40000004100 */
[----:B------:R-:W-:Y:S02]  /*0870*/  HADD2.F32 R3, -RZ, R48.H0_H0 ;  /* 0x20000030ff037230 */ /* 0x000fe40000004100 */
[----:B------:R-:W-:Y:S02]  /*0880*/  HADD2.F32 R9, -RZ, R50.H0_H0 ;  /* 0x20000032ff097230 */ /* 0x000fe40000004100 */
[----:B------:R-:W-:Y:S02]  /*0890*/  HADD2.F32 R7, -RZ, R7.H1_H1 ;  /* 0x30000007ff077230 */ /* 0x000fe40000004100 */
[----:B------:R-:W-:Y:S01]  /*08a0*/  FMUL.FTZ R24, R24, R3 ;  /* 0x0000000318187220 */ /* 0x000fe20000410000 */
[----:B------:R-:W-:-:S02]  /*08b0*/  HADD2.F32 R0, -RZ, R51.H0_H0 ;  /* 0x20000033ff007230 */ /* 0x000fc40000004100 */
[----:B------:R-:W-:Y:S01]  /*08c0*/  FMUL.FTZ R22, R22, R9 ;  /* 0x0000000916167220 */ /* 0x000fe20000410000 */
[----:B------:R-:W-:Y:S02]  /*08d0*/  HADD2.F32 R14, -RZ, R51.H1_H1 ;  /* 0x30000033ff0e7230 */ /* 0x000fe40000004100 */
        /* <DEDUP_REMOVED lines=12> */
.L_x_5645:
        /* <DEDUP_REMOVED lines=10> */
[--C-:B0----5:R-:W-:Y:S02]  /*0a40*/  HADD2.F32 R8, -RZ, R5.reuse.H0_H0 ;  /* 0x20000005ff087230 */ /* 0x121fe40000004100 */
[----:B------:R-:W-:Y:S02]  /*0a50*/  HADD2.F32 R100, -RZ, R5.H1_H1 ;  /* 0x30000005ff647230 */ /* 0x000fe40000004100 */
[--C-:B------:R-:W-:Y:S02]  /*0a60*/  HADD2.F32 R9, -RZ, R4.reuse.H0_H0 ;  /* 0x20000004ff097230 */ /* 0x100fe40000004100 */
[----:B------:R-:W-:Y:S02]  /*0a70*/  HADD2.F32 R26, -RZ, R4.H1_H1 ;  /* 0x30000004ff1a7230 */ /* 0x000fe40000004100 */
[----:B------:R-:W-:Y:S02]  /*0a80*/  HADD2.F32 R3, -RZ, R45.H0_H0 ;  /* 0x2000002dff037230 */ /* 0x000fe40000004100 */
[----:B------:R-:W-:-:S02]  /*0a90*/  HADD2.F32 R5, -RZ, R17.H0_H0 ;  /* 0x20000011ff057230 */ /* 0x000fc40000004100 */
[----:B------:R-:W-:Y:S02]  /*0aa0*/  HADD2.F32 R4, -RZ, R6.H0_H0 ;  /* 0x20000006ff047230 */ /* 0x000fe40000004100 */
[----:B------:R-:W-:Y:S02]  /*0ab0*/  HADD2.F32 R27, -RZ, R46.H0_H0 ;  /* 0x2000002eff1b7230 */ /* 0x000fe40000004100 */
[----:B------:R-:W-:Y:S01]  /*0ac0*/  FFMA.FTZ R8, R8, R3, R5 ;  /* 0x0000000308087223 */ /* 0x000fe20000010005 */
[----:B------:R-:W-:Y:S02]  /*0ad0*/  HADD2.F32 R101, -RZ, R18.H0_H0 ;  /* 0x20000012ff657230 */ /* 0x000fe40000004100 */
[----:B------:R-:W-:Y:S02]  /*0ae0*/  HADD2.F32 R102, -RZ, R6.H1_H1 ;  /* 0x30000006ff667230 */ /* 0x000fe40000004100 */
[--C-:B------:R-:W-:Y:S02]  /*0af0*/  HADD2.F32 R6, -RZ, R7.reuse.H0_H0 ;  /* 0x20000007ff067230 */ /* 0x100fe40000004100 */
[----:B------:R-:W-:-:S02]  /*0b00*/  HADD2.F32 R104, -RZ, R7.H1_H1 ;  /* 0x30000007ff687230 */ /* 0x000fc40000004100 */
[----:B------:R-:W-:Y:S01]  /*0b10*/  FFMA.FTZ R7, R4, R27, R101 ;  /* 0x0000001b04077223 */ /* 0x000fe20000010065 */
[----:B------:R-:W-:Y:S02]  /*0b20*/  HADD2.F32 R0, -RZ, R44.H0_H0 ;  /* 0x2000002cff007230 */ /* 0x000fe40000004100 */
[----:B------:R-:W-:Y:S02]  /*0b30*/  HADD2.F32 R2, -RZ, R16.H0_H0 ;  /* 0x20000010ff027230 */ /* 0x000fe40000004100 */
[----:B------:R-:W-:Y:S02]  /*0b40*/  HADD2.F32 R5, -RZ, R47.H0_H0 ;  /* 0x2000002fff057230 */ /* 0x000fe40000004100 */
[----:B------:R-:W-:Y:S02]  /*0b50*/  HADD2.F32 R109, -RZ, R19.H0_H0 ;  /* 0x20000013ff6d7230 */ /* 0x000fe40000004100 */
[----:B------:R-:W-:Y:S01]  /*0b60*/  FFMA.FTZ R9, R9, R0, R2 ;  /* 0x0000000009097223 */ /* 0x000fe20000010002 */
[----:B------:R-:W-:-:S02]  /*0b70*/  HADD2.F32 R27, -RZ, R44.H1_H1 ;  /* 0x3000002cff1b7230 */ /* 0x000fc40000004100 */
[----:B------:R-:W-:Y:S02]  /*0b80*/  HADD2.F32 R3, -RZ, R45.H1_H1 ;  /* 0x3000002dff037230 */ /* 0x000fe40000004100 */
[----:B------:R-:W-:Y:S01]  /*0b90*/  FFMA.FTZ R6, R6, R5, R109 ;  /* 0x0000000506067223 */ /* 0x000fe2000001006d */
[----:B------:R-:W-:Y:S02]  /*0ba0*/  HADD2.F32 R105, -RZ, R46.H1_H1 ;  /* 0x3000002eff697230 */ /* 0x000fe40000004100 */
[----:B------:R-:W-:Y:S02]  /*0bb0*/  HADD2.F32 R113, -RZ, R47.H1_H1 ;  /* 0x3000002fff717230 */ /* 0x000fe40000004100 */
[----:B------:R-:W-:Y:S02]  /*0bc0*/  HADD2.F32 R115, -RZ, R19.H1_H1 ;  /* 0x30000013ff737230 */ /* 0x000fe40000004100 */
[----:B------:R-:W-:Y:S02]  /*0bd0*/  HADD2.F32 R107, -RZ, R18.H1_H1 ;  /* 0x30000012ff6b7230 */ /* 0x000fe40000004100 */
        /* <DEDUP_REMOVED lines=11> */
.L_x_5646:
[--C-:B0----5:R-:W-:Y:S02]  /*0c90*/  HADD2.F32 R9, -RZ, R4.reuse.H0_H0 ;  /* 0x20000004ff097230 */ /* 0x121fe40000004100 */
[----:B------:R-:W-:Y:S02]  /*0ca0*/  HADD2.F32 R2, -RZ, R4.H1_H1 ;  /* 0x30000004ff027230 */ /* 0x000fe40000004100 */
[--C-:B------:R-:W-:Y:S02]  /*0cb0*/  HADD2.F32 R8, -RZ, R5.reuse.H0_H0 ;  /* 0x20000005ff087230 */ /* 0x100fe40000004100 */
[----:B------:R-:W-:Y:S02]  /*0cc0*/  HADD2.F32 R26, -RZ, R5.H1_H1 ;  /* 0x30000005ff1a7230 */ /* 0x000fe40000004100 */
[----:B------:R-:W-:Y:S02]  /*0cd0*/  HADD2.F32 R4, -RZ, R6.H0_H0 ;  /* 0x20000006ff047230 */ /* 0x000fe40000004100 */
[----:B------:R-:W-:-:S02]  /*0ce0*/  HADD2.F32 R5, -RZ, R46.H0_H0 ;  /* 0x2000002eff057230 */ /* 0x000fc40000004100 */
[----:B------:R-:W-:Y:S02]  /*0cf0*/  HADD2.F32 R3, -RZ, R45.H0_H0 ;  /* 0x2000002dff037230 */ /* 0x000fe40000004100 */
[----:B------:R-:W-:Y:S02]  /*0d00*/  HADD2.F32 R100, -RZ, R6.H1_H1 ;  /* 0x30000006ff647230 */ /* 0x000fe40000004100 */
[--C-:B------:R-:W-:Y:S02]  /*0d10*/  HADD2.F32 R6, -RZ, R7.reuse.H0_H0 ;  /* 0x20000007ff067230 */ /* 0x100fe40000004100 */
[----:B------:R-:W-:Y:S01]  /*0d20*/  FMUL.FTZ R8, R8, R3 ;  /* 0x0000000308087220 */ /* 0x000fe20000410000 */
[----:B------:R-:W-:Y:S02]  /*0d30*/  HADD2.F32 R102, -RZ, R7.H1_H1 ;  /* 0x30000007ff667230 */ /* 0x000fe40000004100 */
[----:B------:R-:W-:Y:S01]  /*0d40*/  FMUL.FTZ R7, R4, R5 ;  /* 0x0000000504077220 */ /* 0x000fe20000410000 */
[----:B------:R-:W-:-:S02]  /*0d50*/  HADD2.F32 R5, -RZ, R47.H0_H0 ;  /* 0x2000002fff057230 */ /* 0x000fc40000004100 */
[----:B------:R-:W-:Y:S02]  /*0d60*/  HADD2.F32 R0, -RZ, R44.H0_H0 ;  /* 0x2000002cff007230 */ /* 0x000fe40000004100 */
[----:B------:R-:W-:Y:S02]  /*0d70*/  HADD2.F32 R103, -RZ, R47.H1_H1 ;  /* 0x3000002fff677230 */ /* 0x000fe40000004100 */
[----:B------:R-:W-:Y:S01]  /*0d80*/  FMUL.FTZ R6, R6, R5 ;  /* 0x0000000506067220 */ /* 0x000fe20000410000 */
[----:B------:R-:W-:Y:S02]  /*0d90*/  HADD2.F32 R101, -RZ, R46.H1_H1 ;  /* 0x3000002eff657230 */ /* 0x000fe40000004100 */
[----:B------:R-:W-:Y:S01]  /*0da0*/  FMUL.FTZ R9, R9, R0 ;  /* 0x0000000009097220 */ /* 0x000fe20000410000 */
[----:B------:R-:W-:Y:S02]  /*0db0*/  HADD2.F32 R3, -RZ, R45.H1_H1 ;  /* 0x3000002dff037230 */ /* 0x000fe40000004100 */
[----:B------:R-:W-:Y:S01]  /*0dc0*/  FMUL.FTZ R5, R102, R103 ;  /* 0x0000006766057220 */ /* 0x000fe20000410000 */
[----:B------:R-:W-:-:S02]  /*0dd0*/  HADD2.F32 R27, -RZ, R44.H1_H1 ;  /* 0x3000002cff1b7230 */ /* 0x000fc40000004100 */
[----:B------:R-:W-:Y:S01]  /*0de0*/  FMUL.FTZ R4, R100, R101 ;  /* 0x0000006564047220 */ /* 0x000fe20000410000 */
[----:B------:R-:W-:Y:S01]  /*0df0*/  FMUL.FTZ R3, R26, R3 ;  /* 0x000000031a037220 */ /* 0x000fe20000410000 */
[----:B------:R-:W-:Y:S01]  /*0e00*/  F2FP.F16.F32.PACK_AB R103, R5, R6 ;  /* 0x000000060567723e */ /* 0x000fe200000000ff */
[----:B------:R-:W-:Y:S02]  /*0e10*/  FMUL.FTZ R2, R2, R27 ;  /* 0x0000001b02027220 */ /* 0x000fe40000410000 */
[----:B------:R-:W-:Y:S02]  /*0e20*/  F2FP.F16.F32.PACK_AB R102, R4, R7 ;  /* 0x000000070466723e */ /* 0x000fe400000000ff */
[----:B------:R-:W-:Y:S02]  /*0e30*/  F2FP.F16.F32.PACK_AB R101, R3, R8 ;  /* 0x000000080365723e */ /* 0x000fe400000000ff */
[----:B------:R-:W-:-:S07]  /*0e40*/  F2FP.F16.F32.PACK_AB R100, R2, R9 ;  /* 0x000000090264723e */ /* 0x000fce00000000ff */
.L_x_5647:
        /* <DEDUP_REMOVED lines=9> */
[----:B-----5:R-:W-:Y:S02]  /*0ee0*/  HADD2.F32 R118, -RZ, R104.H0_H0 ;  /* 0x20000068ff767230 */ /* 0x020fe40000004100 */
[----:B------:R-:W-:Y:S02]  /*0ef0*/  HADD2.F32 R115, -RZ, R105.H0_H0 ;  /* 0x20000069ff737230 */ /* 0x000fe40000004100 */
[----:B------:R-:W-:Y:S02]  /*0f00*/  HADD2.F32 R114, -RZ, R106.H0_H0 ;  /* 0x2000006aff727230 */ /* 0x000fe40000004100 */
[----:B-1----:R-:W-:Y:S02]  /*0f10*/  HADD2.F32 R27, -RZ, R40.H0_H0 ;  /* 0x20000028ff1b7230 */ /* 0x002fe40000004100 */
[----:B------:R-:W-:Y:S02]  /*0f20*/  HADD2.F32 R103, -RZ, R16.H0_H0 ;  /* 0x20000010ff677230 */ /* 0x000fe40000004100 */
[----:B------:R-:W-:-:S02]  /*0f30*/  HADD2.F32 R26, -RZ, R41.H0_H0 ;  /* 0x20000029ff1a7230 */ /* 0x000fc40000004100 */
[----:B------:R-:W-:Y:S02]  /*0f40*/  HADD2.F32 R100, -RZ, R17.H0_H0 ;  /* 0x20000011ff647230 */ /* 0x000fe40000004100 */
[----:B------:R-:W-:Y:S01]  /*0f50*/  FFMA.FTZ R118, R118, R27, R103 ;  /* 0x0000001b76767223 */ /* 0x000fe20000010067 */
[----:B------:R-:W-:Y:S02]  /*0f60*/  HADD2.F32 R101, -RZ, R42.H0_H0 ;  /* 0x2000002aff657230 */ /* 0x000fe40000004100 */
[----:B------:R-:W-:Y:S02]  /*0f70*/  HADD2.F32 R109, -RZ, R18.H0_H0 ;  /* 0x20000012ff6d7230 */ /* 0x000fe40000004100 */
[----:B------:R-:W-:Y:S01]  /*0f80*/  FFMA.FTZ R115, R115, R26, R100 ;  /* 0x0000001a73737223 */ /* 0x000fe20000010064 */
[----:B------:R-:W-:Y:S02]  /*0f90*/  HADD2.F32 R113, -RZ, R107.H0_H0 ;  /* 0x2000006bff717230 */ /* 0x000fe40000004100 */
[----:B------:R-:W-:-:S02]  /*0fa0*/  HADD2.F32 R104, -RZ, R104.H1_H1 ;  /* 0x30000068ff687230 */ /* 0x000fc40000004100 */
[----:B------:R-:W-:Y:S01]  /*0fb0*/  FFMA.FTZ R114, R114, R101, R109 ;  /* 0x0000006572727223 */ /* 0x000fe2000001006d */
[----:B------:R-:W-:Y:S02]  /*0fc0*/  HADD2.F32 R105, -RZ, R105.H1_H1 ;  /* 0x30000069ff697230 */ /* 0x000fe40000004100 */
[----:B------:R-:W-:Y:S02]  /*0fd0*/  HADD2.F32 R106, -RZ, R106.H1_H1 ;  /* 0x3000006aff6a7230 */ /* 0x000fe40000004100 */
[----:B------:R-:W-:Y:S02]  /*0fe0*/  HADD2.F32 R107, -RZ, R107.H1_H1 ;  /* 0x3000006bff6b7230 */ /* 0x000fe40000004100 */
[----:B------:R-:W-:Y:S02]  /*0ff0*/  HADD2.F32 R27, -RZ, R40.H1_H1 ;  /* 0x30000028ff1b7230 */ /* 0x000fe40000004100 */
[----:B------:R-:W-:Y:S02]  /*1000*/  HADD2.F32 R108, -RZ, R41.H1_H1 ;  /* 0x30000029ff6c7230 */ /* 0x000fe40000004100 */
[----:B------:R-:W-:-:S02]  /*1010*/  HADD2.F32 R109, -RZ, R42.H1_H1 ;  /* 0x3000002aff6d7230 */ /* 0x000fc40000004100 */
[----:B------:R-:W-:Y:S02]  /*1020*/  HADD2.F32 R26, -RZ, R43.H0_H0 ;  /* 0x2000002bff1a7230 */ /* 0x000fe40000004100 */
[----:B------:R-:W-:Y:S02]  /*1030*/  HADD2.F32 R102, -RZ, R19.H0_H0 ;  /* 0x20000013ff667230 */ /* 0x000fe40000004100 */
[----:B------:R-:W-:Y:S02]  /*1040*/  HADD2.F32 R112, -RZ, R43.H1_H1 ;  /* 0x3000002bff707230 */ /* 0x000fe40000004100 */
[----:B------:R-:W-:Y:S02]  /*1050*/  HADD2.F32 R120, -RZ, R19.H1_H1 ;  /* 0x30000013ff787230 */ /* 0x000fe40000004100 */
[----:B------:R-:W-:Y:S01]  /*1060*/  FFMA.FTZ R113, R113, R26, R102 ;  /* 0x0000001a71717223 */ /* 0x000fe20000010066 */
        /* <DEDUP_REMOVED lines=12> */
.L_x_5648:
[----:B-----5:R-:W-:Y:S02]  /*1130*/  HADD2.F32 R118, -RZ, R104.H0_H0 ;  /* 0x20000068ff767230 */ /* 0x020fe40000004100 */
[----:B------:R-:W-:Y:S02]  /*1140*/  HADD2.F32 R115, -RZ, R105.H0_H0 ;  /* 0x20000069ff737230 */ /* 0x000fe40000004100 */
[----:B-1----:R-:W-:Y:S02]  /*1150*/  HADD2.F32 R27, -RZ, R40.H0_H0 ;  /* 0x20000028ff1b7230 */ /* 0x002fe40000004100 */
[----:B------:R-:W-:Y:S02]  /*1160*/  HADD2.F32 R26, -RZ, R41.H0_H0 ;  /* 0x20000029ff1a7230 */ /* 0x000fe40000004100 */
[----:B------:R-:W-:Y:S02]  /*1170*/  HADD2.F32 R114, -RZ, R106.H0_H0 ;  /* 0x2000006aff727230 */ /* 0x000fe40000004100 */
[----:B------:R-:W-:Y:S01]  /*1180*/  FMUL.FTZ R118, R118, R27 ;  /* 0x0000001b76767220 */ /* 0x000fe20000410000 */
[----:B------:R-:W-:-:S02]  /*1190*/  HADD2.F32 R113, -RZ, R107.H0_H0 ;  /* 0x2000006bff717230 */ /* 0x000fc40000004100 */
[----:B------:R-:W-:Y:S01]  /*11a0*/  FMUL.FTZ R115, R115, R26 ;  /* 0x0000001a73737220 */ /* 0x000fe20000410000 */
[----:B------:R-:W-:Y:S02]  /*11b0*/  HADD2.F32 R104, -RZ, R104.H1_H1 ;  /* 0x30000068ff687230 */ /* 0x000fe40000004100 */
[----:B------:R-:W-:Y:S02]  /*11c0*/  HADD2.F32 R105, -RZ, R105.H1_H1 ;  /* 0x30000069ff697230 */ /* 0x000fe40000004100 */
[----:B------:R-:W-:Y:S02]  /*11d0*/  HADD2.F32 R106, -RZ, R106.H1_H1 ;  /* 0x3000006aff6a7230 */ /* 0x000fe40000004100 */
[----:B------:R-:W-:Y:S02]  /*11e0*/  HADD2.F32 R101, -RZ, R42.H0_H0 ;  /* 0x2000002aff657230 */ /* 0x000fe40000004100 */
[----:B------:R-:W-:Y:S02]  /*11f0*/  HADD2.F32 R107, -RZ, R107.H1_H1 ;  /* 0x3000006bff6b7230 */ /* 0x000fe40000004100 */
        /* <DEDUP_REMOVED lines=15> */
.L_x_5649:
        /* <DEDUP_REMOVED lines=10> */
[----:B-1----:R-:W-:Y:S02]  /*1390*/  HADD2.F32 R121, -RZ, R106.H0_H0 ;  /* 0x2000006aff797230 */ /* 0x002fe40000004100 */
[----:B------:R-:W-:Y:S02]  /*13a0*/  HADD2.F32 R100, -RZ, R36.H0_H0 ;  /* 0x20000024ff647230 */ /* 0x000fe40000004100 */
[----:B------:R-:W-:Y:S02]  /*13b0*/  HADD2.F32 R122, -RZ, R16.H0_H0 ;  /* 0x20000010ff7a7230 */ /* 0x000fe40000004100 */
[----:B------:R-:W-:Y:S02]  /*13c0*/  HADD2.F32 R102, -RZ, R38.H0_H0 ;  /* 0x20000026ff667230 */ /* 0x000fe40000004100 */
[----:B------:R-:W-:-:S02]  /*13d0*/  HADD2.F32 R126, -RZ, R18.H0_H0 ;  /* 0x20000012ff7e7230 */ /* 0x000fc40000004100 */
[----:B------:R-:W-:Y:S01]  /*13e0*/  FFMA.FTZ R119, R119, R100, R122 ;  /* 0x0000006477777223 */ /* 0x000fe2000001007a */
[----:B------:R-:W-:Y:S02]  /*13f0*/  HADD2.F32 R124, -RZ, R105.H0_H0 ;  /* 0x20000069ff7c7230 */ /* 0x000fe40000004100 */
[----:B------:R-:W-:Y:S02]  /*1400*/  HADD2.F32 R101, -RZ, R37.H0_H0 ;  /* 0x20000025ff657230 */ /* 0x000fe40000004100 */
[----:B------:R-:W-:Y:S01]  /*1410*/  FFMA.FTZ R121, R121, R102, R126 ;  /* 0x0000006679797223 */ /* 0x000fe2000001007e */
[----:B------:R-:W-:Y:S02]  /*1420*/  HADD2.F32 R103, -RZ, R17.H0_H0 ;  /* 0x20000011ff677230 */ /* 0x000fe40000004100 */
[----:B------:R-:W-:Y:S02]  /*1430*/  HADD2.F32 R125, -RZ, R107.H1_H1 ;  /* 0x3000006bff7d7230 */ /* 0x000fe40000004100 */
[----:B------:R-:W-:-:S02]  /*1440*/  HADD2.F32 R102, -RZ, R39.H1_H1 ;  /* 0x30000027ff667230 */ /* 0x000fc40000004100 */
[----:B------:R-:W-:Y:S01]  /*1450*/  FFMA.FTZ R124, R124, R101, R103 ;  /* 0x000000657c7c7223 */ /* 0x000fe20000010067 */
[----:B------:R-:W-:Y:S02]  /*1460*/  HADD2.F32 R122, -RZ, R19.H1_H1 ;  /* 0x30000013ff7a7230 */ /* 0x000fe40000004100 */
[----:B------:R-:W-:Y:S02]  /*1470*/  HADD2.F32 R106, -RZ, R106.H1_H1 ;  /* 0x3000006aff6a7230 */ /* 0x000fe40000004100 */
[----:B------:R-:W-:Y:S02]  /*1480*/  HADD2.F32 R103, -RZ, R38.H1_H1 ;  /* 0x30000026ff677230 */ /* 0x000fe40000004100 */
[----:B------:R-:W-:Y:S01]  /*1490*/  FFMA.FTZ R125, R125, R102, R122 ;  /* 0x000000667d7d7223 */ /* 0x000fe2000001007a */
[----:B------:R-:W-:Y:S02]  /*14a0*/  HADD2.F32 R127, -RZ, R18.H1_H1 ;  /* 0x30000012ff7f7230 */ /* 0x000fe40000004100 */
[----:B------:R-:W-:-:S02]  /*14b0*/  HADD2.F32 R105, -RZ, R105.H1_H1 ;  /* 0x30000069ff697230 */ /* 0x000fc40000004100 */
[----:B------:R-:W-:Y:S02]  /*14c0*/  HADD2.F32 R120, -RZ, R107.H0_H0 ;  /* 0x2000006bff787230 */ /* 0x000fe40000004100 */
[----:B------:R-:W-:Y:S01]  /*14d0*/  FFMA.FTZ R122, R106, R103, R127 ;  /* 0x000000676a7a7223 */ /* 0x000fe2000001007f */
[----:B------:R-:W-:Y:S02]  /*14e0*/  HADD2.F32 R100, -RZ, R37.H1_H1 ;  /* 0x30000025ff647230 */ /* 0x000fe40000004100 */
[----:B------:R-:W-:Y:S02]  /*14f0*/  HADD2.F32 R126, -RZ, R17.H1_H1 ;  /* 0x30000011ff7e7230 */ /* 0x000fe40000004100 */
[----:B------:R-:W-:Y:S01]  /*1500*/  HADD2.F32 R104, -RZ, R104.H1_H1 ;  /* 0x30000068ff687230 */ /* 0x000fe20000004100 */
[----:B------:R-:W-:Y:S01]  /*1510*/  F2FP.F16.F32.PACK_AB R102, R122, R121 ;  /* 0x000000797a66723e */ /* 0x000fe200000000ff */
[----:B------:R-:W-:Y:S02]  /*1520*/  HADD2.F32 R101, -RZ, R36.H1_H1 ;  /* 0x30000024ff657230 */ /* 0x000fe40000004100 */
[----:B------:R-:W-:Y:S01]  /*1530*/  FFMA.FTZ R127, R105, R100, R126 ;  /* 0x00000064697f7223 */ /* 0x000fe2000001007e */
[----:B------:R-:W-:-:S02]  /*1540*/  HADD2.F32 R107, -RZ, R39.H0_H0 ;  /* 0x20000027ff6b7230 */ /* 0x000fc40000004100 */
[----:B------:R-:W-:Y:S02]  /*1550*/  HADD2.F32 R129, -RZ, R19.H0_H0 ;  /* 0x20000013ff817230 */ /* 0x000fe40000004100 */
[----:B------:R-:W-:-:S03]  /*1560*/  HADD2.F32 R123, -RZ, R16.H1_H1 ;  /* 0x30000010ff7b7230 */ /* 0x000fc60000004100 */
[----:B------:R-:W-:Y:S02]  /*1570*/  FFMA.FTZ R120, R120, R107, R129 ;  /* 0x0000006b78787223 */ /* 0x000fe40000010081 */
[----:B------:R-:W-:Y:S01]  /*1580*/  FFMA.FTZ R126, R104, R101, R123 ;  /* 0x00000065687e7223 */ /* 0x000fe2000001007b */
[----:B------:R-:W-:Y:S02]  /*1590*/  F2FP.F16.F32.PACK_AB R101, R127, R124 ;  /* 0x0000007c7f65723e */ /* 0x000fe400000000ff */
[----:B------:R-:W-:Y:S02]  /*15a0*/  F2FP.F16.F32.PACK_AB R103, R125, R120 ;  /* 0x000000787d67723e */ /* 0x000fe400000000ff */
[----:B------:R-:W-:Y:S01]  /*15b0*/  F2FP.F16.F32.PACK_AB R100, R126, R119 ;  /* 0x000000777e64723e */ /* 0x000fe200000000ff */
[----:B------:R-:W-:Y:S06]  /*15c0*/  BRA `(.L_x_5651) ;  /* 0x0000000000707947 */ /* 0x000fec0003800000 */
.L_x_5650:
[----:B-----5:R-:W-:Y:S02]  /*15d0*/  HADD2.F32 R119, -RZ, R104.H0_H0 ;  /* 0x20000068ff777230 */ /* 0x020fe40000004100 */
[----:B------:R-:W-:Y:S02]  /*15e0*/  HADD2.F32 R124, -RZ, R105.H0_H0 ;  /* 0x20000069ff7c7230 */ /* 0x000fe40000004100 */
[----:B-1----:R-:W-:Y:S02]  /*15f0*/  HADD2.F32 R121, -RZ, R106.H0_H0 ;  /* 0x2000006aff797230 */ /* 0x002fe40000004100 */
[----:B------:R-:W-:Y:S02]  /*1600*/  HADD2.F32 R100, -RZ, R36.H0_H0 ;  /* 0x20000024ff647230 */ /* 0x000fe40000004100 */
[----:B------:R-:W-:Y:S02]  /*1610*/  HADD2.F32 R101, -RZ, R37.H0_H0 ;  /* 0x20000025ff657230 */ /* 0x000fe40000004100 */
[----:B------:R-:W-:-:S02]  /*1620*/  HADD2.F32 R102, -RZ, R38.H0_H0 ;  /* 0x20000026ff667230 */ /* 0x000fc40000004100 */
[----:B------:R-:W-:Y:S01]  /*1630*/  FMUL.FTZ R119, R119, R100 ;  /* 0x0000006477777220 */ /* 0x000fe20000410000 */
[--C-:B------:R-:W-:Y:S02]  /*1640*/  HADD2.F32 R120, -RZ, R107.reuse.H0_H0 ;  /* 0x2000006bff787230 */ /* 0x100fe40000004100 */
[----:B------:R-:W-:Y:S01]  /*1650*/  FMUL.FTZ R124, R124, R101 ;  /* 0x000000657c7c7220 */ /* 0x000fe20000410000 */
[----:B------:R-:W-:Y:S02]  /*1660*/  HADD2.F32 R125, -RZ, R107.H1_H1 ;  /* 0x3000006bff7d7230 */ /* 0x000fe40000004100 */
[----:B------:R-:W-:Y:S01]  /*1670*/  FMUL.FTZ R121, R121, R102 ;  /* 0x0000006679797220 */ /* 0x000fe20000410000 */
[----:B------:R-:W-:Y:S02]  /*1680*/  HADD2.F32 R104, -RZ, R104.H1_H1 ;  /* 0x30000068ff687230 */ /* 0x000fe40000004100 */
[----:B------:R-:W-:Y:S02]  /*1690*/  HADD2.F32 R105, -RZ, R105.H1_H1 ;  /* 0x30000069ff697230 */ /* 0x000fe40000004100 */
[----:B------:R-:W-:-:S02]  /*16a0*/  HADD2.F32 R106, -RZ, R106.H1_H1 ;  /* 0x3000006aff6a7230 */ /* 0x000fc40000004100 */
[--C-:B------:R-:W-:Y:S02]  /*16b0*/  HADD2.F32 R107, -RZ, R39.reuse.H0_H0 ;  /* 0x20000027ff6b7230 */ /* 0x100fe40000004100 */
[----:B------:R-:W-:Y:S02]  /*16c0*/  HADD2.F32 R102, -RZ, R39.H1_H1 ;  /* 0x30000027ff667230 */ /* 0x000fe40000004100 */
        /* <DEDUP_REMOVED lines=12> */
.L_x_5651:
        /* <DEDUP_REMOVED lines=9> */
[----:B-1---5:R-:W-:Y:S02]  /*1820*/  HADD2.F32 R130, -RZ, R104.H0_H0 ;  /* 0x20000068ff827230 */ /* 0x022fe40000004100 */
[----:B------:R-:W-:Y:S02]  /*1830*/  HADD2.F32 R129, -RZ, R105.H0_H0 ;  /* 0x20000069ff817230 */ /* 0x000fe40000004100 */
[----:B------:R-:W-:Y:S02]  /*1840*/  HADD2.F32 R132, -RZ, R106.H0_H0 ;  /* 0x2000006aff847230 */ /* 0x000fe40000004100 */
[----:B------:R-:W-:Y:S02]  /*1850*/  HADD2.F32 R101, -RZ, R32.H0_H0 ;  /* 0x20000020ff657230 */ /* 0x000fe40000004100 */
        /* <DEDUP_REMOVED lines=33> */
.L_x_5652:
[----:B-1---5:R-:W-:Y:S02]  /*1a70*/  HADD2.F32 R129, -RZ, R105.H0_H0 ;  /* 0x20000069ff817230 */ /* 0x022fe40000004100 */
        /* <DEDUP_REMOVED lines=27> */
.L_x_5653:
[----:B------:R-:W0:Y:S01]  /*1c30*/  @P0 LDC.64 R104, c[0x0][0x3a0] ;  /* 0x0000e800ff680b82 */ /* 0x000e220000000a00 */
[----:B------:R-:W-:Y:S01]  /*1c40*/  IADD3 R137, PT, PT, R25, 0xa0, RZ ;  /* 0x000000a019897810 */ /* 0x000fe20007ffe0ff */
[----:B------:R-:W-:-:S05]  /*1c50*/  IMAD.WIDE.U32 R138, R123, 0x10, R110 ;  /* 0x000000107b8a7825 */ /* 0x000fca00078e006e */
[----:B------:R1:W-:Y:S01]  /*1c60*/  STG.E.128 desc[UR6][R138.64], R100 ;  /* 0x000000648a007986 */ /* 0x0003e2000c101d06 */
[----:B0-----:R-:W-:-:S04]  /*1c70*/  @P0 IMAD.WIDE.U32 R140, R137, 0x10, R104 ;  /* 0x00000010898c0825 */ /* 0x001fc800078e0068 */
[----:B------:R-:W-:Y:S01]  /*1c80*/  IMAD.WIDE.U32 R104, R137, 0x10, R116 ;  /* 0x0000001089687825 */ /* 0x000fe200078e0074 */
[----:B------:R1:W5:Y:S05]  /*1c90*/  @P0 LDG.E.128 R16, desc[UR6][R140.64] ;  /* 0x000000068c100981 */ /* 0x00036a000c1e1d00 */
[----:B------:R-:W5:Y:S01]  /*1ca0*/  LDG.E.128 R104, desc[UR6][R104.64] ;  /* 0x0000000668687981 */ /* 0x000f62000c1e1d00 */
[----:B------:R-:W-:Y:S05]  /*1cb0*/  @!P0 BRA `(.L_x_5654) ;  /* 0x0000000000948947 */ /* 0x000fea0003800000 */
[--C-:B-----5:R-:W-:Y:S02]  /*1cc0*/  HADD2.F32 R116, -RZ, R104.reuse.H0_H0 ;  /* 0x20000068ff747230 */ /* 0x120fe40000004100 */
[----:B-1----:R-:W-:Y:S02]  /*1cd0*/  HADD2.F32 R139, -RZ, R104.H1_H1 ;  /* 0x30000068ff8b7230 */ /* 0x002fe40000004100 */
[--C-:B------:R-:W-:Y:S02]  /*1ce0*/  HADD2.F32 R100, -RZ, R105.reuse.H0_H0 ;  /* 0x20000069ff647230 */ /* 0x100fe40000004100 */
[----:B------:R-:W-:Y:S02]  /*1cf0*/  HADD2.F32 R104, -RZ, R105.H1_H1 ;  /* 0x30000069ff687230 */ /* 0x000fe40000004100 */
[----:B------:R-:W-:Y:S02]  /*1d00*/  HADD2.F32 R102, -RZ, R106.H0_H0 ;  /* 0x2000006aff667230 */ /* 0x000fe40000004100 */
[----:B------:R-:W-:-:S02]  /*1d10*/  HADD2.F32 R103, -RZ, R29.H0_H0 ;  /* 0x2000001dff677230 */ /* 0x000fc40000004100 */
[----:B------:R-:W-:Y:S02]  /*1d20*/  HADD2.F32 R143, -RZ, R17.H0_H0 ;  /* 0x20000011ff8f7230 */ /* 0x000fe40000004100 */
[----:B------:R-:W-:Y:S02]  /*1d30*/  HADD2.F32 R105, -RZ, R30.H0_H0 ;  /* 0x2000001eff697230 */ /* 0x000fe40000004100 */
[----:B------:R-:W-:Y:S02]  /*1d40*/  HADD2.F32 R145, -RZ, R18.H0_H0 ;  /* 0x20000012ff917230 */ /* 0x000fe40000004100 */
[----:B------:R-:W-:Y:S02]  /*1d50*/  HADD2.F32 R101, -RZ, R28.H0_H0 ;  /* 0x2000001cff657230 */ /* 0x000fe40000004100 */
[----:B------:R-:W-:Y:S02]  /*1d60*/  HADD2.F32 R141, -RZ, R16.H0_H0 ;  /* 0x20000010ff8d7230 */ /* 0x000fe40000004100 */
[----:B------:R-:W-:-:S02]  /*1d70*/  HADD2.F32 R117, -RZ, R106.H1_H1 ;  /* 0x3000006aff757230 */ /* 0x000fc40000004100 */
[----:B------:R-:W-:Y:S01]  /*1d80*/  FFMA.FTZ R106, R102, R105, R145 ;  /* 0x00000069666a7223 */ /* 0x000fe20000010091 */
[--C-:B------:R-:W-:Y:S02]  /*1d90*/  HADD2.F32 R136, -RZ, R107.reuse.H0_H0 ;  /* 0x2000006bff887230 */ /* 0x100fe40000004100 */
[----:B------:R-:W-:Y:S01]  /*1da0*/  FFMA.FTZ R116, R116, R101, R141 ;  /* 0x0000006574747223 */ /* 0x000fe2000001008d */
[----:B------:R-:W-:Y:S02]  /*1db0*/  HADD2.F32 R138, -RZ, R107.H1_H1 ;  /* 0x3000006bff8a7230 */ /* 0x000fe40000004100 */
[----:B------:R-:W-:Y:S01]  /*1dc0*/  FFMA.FTZ R107, R100, R103, R143 ;  /* 0x00000067646b7223 */ /* 0x000fe2000001008f */
[----:B------:R-:W-:Y:S02]  /*1dd0*/  HADD2.F32 R105, -RZ, R31.H0_H0 ;  /* 0x2000001fff697230 */ /* 0x000fe40000004100 */
[----:B------:R-:W-:Y:S02]  /*1de0*/  HADD2.F32 R143, -RZ, R19.H0_H0 ;  /* 0x20000013ff8f7230 */ /* 0x000fe40000004100 */
        /* <DEDUP_REMOVED lines=18> */
.L_x_5654:
        /* <DEDUP_REMOVED lines=8> */
[----:B------:R-:W-:Y:S02]  /*1f90*/  HADD2.F32 R117, -RZ, R106.H1_H1 ;  /* 0x3000006aff757230 */ /* 0x000fe40000004100 */
[----:B------:R-:W-:Y:S01]  /*1fa0*/  FMUL.FTZ R106, R102, R105 ;  /* 0x00000069666a7220 */ /* 0x000fe20000410000 */
[--C-:B------:R-:W-:Y:S02]  /*1fb0*/  HADD2.F32 R136, -RZ, R107.reuse.H0_H0 ;  /* 0x2000006bff887230 */ /* 0x100fe40000004100 */
[----:B------:R-:W-:Y:S01]  /*1fc0*/  FMUL.FTZ R116, R116, R101 ;  /* 0x0000006574747220 */ /* 0x000fe20000410000 */
[----:B------:R-:W-:-:S02]  /*1fd0*/  HADD2.F32 R138, -RZ, R107.H1_H1 ;  /* 0x3000006bff8a7230 */ /* 0x000fc40000004100 */
[----:B------:R-:W-:Y:S01]  /*1fe0*/  FMUL.FTZ R107, R100, R103 ;  /* 0x00000067646b7220 */ /* 0x000fe20000410000 */
        /* <DEDUP_REMOVED lines=14> */
.L_x_5655:
        /* <DEDUP_REMOVED lines=170> */
.L_x_5683:
[----:B------:R-:W-:Y:S01]  /*2b70*/  FMUL.FTZ R100, R101, R101 ;  /* 0x0000006565647220 */ /* 0x000fe20000410000 */
[----:B------:R-:W-:Y:S01]  /*2b80*/  ISETP.NE.AND P1, PT, RZ, UR8, PT ;  /* 0x00000008ff007c0c */ /* 0x000fe2000bf25270 */
[----:B01----:R-:W-:Y:S01]  /*2b90*/  FADD.FTZ R143, R143, R110 ;  /* 0x0000006e8f8f7221 */ /* 0x003fe20000010000 */
[----:B------:R-:W-:Y:S02]  /*2ba0*/  HADD2.F32 R111, -RZ, R96.H1_H1 ;  /* 0x30000060ff6f7230 */ /* 0x000fe40000004100 */
[----:B------:R-:W-:Y:S01]  /*2bb0*/  FSEL R103, R100, RZ, P1 ;  /* 0x000000ff64677208 */ /* 0x000fe20000800000 */
[----:B------:R-:W-:Y:S01]  /*2bc0*/  FFMA.FTZ R102, R143, R138, UR10 ;  /* 0x0000000a8f667e23 */ /* 0x000fe2000801008a */
[----:B------:R-:W-:Y:S01]  /*2bd0*/  FSEL R140, R101, RZ, !P1 ;  /* 0x000000ff658c7208 */ /* 0x000fe20004800000 */
[----:B------:R-:W-:Y:S01]  /*2be0*/  HADD2.F32 R110, -RZ, R72.H1_H1 ;  /* 0x30000048ff6e7230 */ /* 0x000fe20000004100 */
[----:B------:R-:W-:Y:S01]  /*2bf0*/  ISETP.NE.AND P1, PT, R21, RZ, PT ;  /* 0x000000ff1500720c */ /* 0x000fe20003f25270 */
[----:B------:R-:W-:Y:S01]  /*2c00*/  FADD.FTZ R102, R102, R103 ;  /* 0x0000006766667221 */ /* 0x000fe20000010000 */
[----:B------:R-:W-:-:S02]  /*2c10*/  HADD2.F32 R138, -RZ, R97.H0_H0 ;  /* 0x20000061ff8a7230 */ /* 0x000fc40000004100 */
[C---:B------:R-:W-:Y:S01]  /*2c20*/  FADD.FTZ R24, -R140.reuse, R24 ;  /* 0x000000188c187221 */ /* 0x040fe20000010100 */
[C---:B------:R-:W-:Y:S01]  /*2c30*/  FADD.FTZ R11, -R140.reuse, R11 ;  /* 0x0000000b8c0b7221 */ /* 0x040fe20000010100 */
[----:B------:R-:W0:Y:S01]  /*2c40*/  MUFU.RSQ R143, R102 ;  /* 0x00000066008f7308 */ /* 0x000e220000001400 */
[C---:B------:R-:W-:Y:S01]  /*2c50*/  FADD.FTZ R23, -R140.reuse, R23 ;  /* 0x000000178c177221 */ /* 0x040fe20000010100 */
[C---:B------:R-:W-:Y:S01]  /*2c60*/  FADD.FTZ R156, -R140.reuse, R105 ;  /* 0x000000698c9c7221 */ /* 0x040fe20000010100 */
[----:B------:R-:W-:Y:S02]  /*2c70*/  HADD2.F32 R103, -RZ, R73.H0_H0 ;  /* 0x20000049ff677230 */ /* 0x000fe40000004100 */
[C---:B------:R-:W-:Y:S01]  /*2c80*/  FADD.FTZ R12, -R140.reuse, R12 ;  /* 0x0000000c8c0c7221 */ /* 0x040fe20000010100 */
[----:B------:R-:W-:Y:S02]  /*2c90*/  HADD2.F32 R141, -RZ, R96.H0_H0 ;  /* 0x20000060ff8d7230 */ /* 0x000fe40000004100 */
[----:B------:R-:W-:Y:S01]  /*2ca0*/  FADD.FTZ R13, -R140, R13 ;  /* 0x0000000d8c0d7221 */ /* 0x000fe20000010100 */
[----:B------:R-:W-:-:S02]  /*2cb0*/  HADD2.F32 R100, -RZ, R72.H0_H0 ;  /* 0x20000048ff647230 */ /* 0x000fc40000004100 */
        /* <DEDUP_REMOVED lines=11> */
[----:B------:R-:W-:Y:S01]  /*2d70*/  FMUL.FTZ R24, R143, R23 ;  /* 0x000000178f187220 */ /* 0x000fe20000410000 */
[----:B------:R-:W-:-:S02]  /*2d80*/  HADD2.F32 R23, -RZ, R73.H1_H1 ;  /* 0x30000049ff177230 */ /* 0x000fc40000004100 */
[----:B------:R-:W-:Y:S01]  /*2d90*/  FADD.FTZ R6, -R140, R6 ;  /* 0x000000068c067221 */ /* 0x000fe20000010100 */
[----:B------:R-:W-:Y:S01]  /*2da0*/  FFMA.FTZ R111, R11, R111, R110 ;  /* 0x0000006f0b6f7223 */ /* 0x000fe2000001006e */
[----:B------:R-:W-:Y:S01]  /*2db0*/  FFMA.FTZ R103, R24, R138, R103 ;  /* 0x0000008a18677223 */ /* 0x000fe20000010067 */
[----:B------:R-:W-:Y:S02]  /*2dc0*/  HADD2.F32 R11, -RZ, R97.H1_H1 ;  /* 0x30000061ff0b7230 */ /* 0x000fe40000004100 */
        /* <DEDUP_REMOVED lines=32> */
[----:B------:R-:W-:-:S02]  /*2fd0*/  HADD2.F32 R24, -RZ, R98.H1_H1 ;  /* 0x30000062ff187230 */ /* 0x000fc40000004100 */
[----:B------:R-:W-:Y:S01]  /*2fe0*/  FMUL.FTZ R12, R143, R12 ;  /* 0x0000000c8f0c7220 */ /* 0x000fe20000410000 */
[----:B------:R-:W-:Y:S02]  /*2ff0*/  HADD2.F32 R110, -RZ, R74.H1_H1 ;  /* 0x3000004aff6e7230 */ /* 0x000fe40000004100 */
[----:B------:R-:W-:Y:S01]  /*3000*/  FFMA.FTZ R100, R105, R141, R100 ;  /* 0x0000008d69647223 */ /* 0x000fe20000010064 */
[----:B------:R-:W-:Y:S02]  /*3010*/  HADD2.F32 R138, -RZ, R99.H0_H0 ;  /* 0x20000063ff8a7230 */ /* 0x000fe40000004100 */
[C---:B------:R-:W-:Y:S01]  /*3020*/  FMUL.FTZ R13, R143.reuse, R13 ;  /* 0x0000000d8f0d7220 */ /* 0x040fe20000410000 */
[----:B------:R-:W-:Y:S02]  /*3030*/  HADD2.F32 R140, -RZ, R75.H0_H0 ;  /* 0x2000004bff8c7230 */ /* 0x000fe40000004100 */
[----:B------:R-:W-:Y:S01]  /*3040*/  FMUL.FTZ R15, R143, R15 ;  /* 0x0000000f8f0f7220 */ /* 0x000fe20000410000 */
[----:B------:R-:W-:-:S02]  /*3050*/  HADD2.F32 R105, -RZ, R98.H0_H0 ;  /* 0x20000062ff697230 */ /* 0x000fc40000004100 */
[----:B------:R-:W-:Y:S01]  /*3060*/  FMUL.FTZ R22, R143, R22 ;  /* 0x000000168f167220 */ /* 0x000fe20000410000 */
[----:B------:R-:W-:Y:S02]  /*3070*/  HADD2.F32 R107, -RZ, R74.H0_H0 ;  /* 0x2000004aff6b7230 */ /* 0x000fe40000004100 */
[----:B------:R-:W-:Y:S01]  /*3080*/  FFMA.FTZ R12, R12, R11, R23 ;  /* 0x0000000b0c0c7223 */ /* 0x000fe20000010017 */
[----:B------:R-:W-:Y:S01]  /*3090*/  FFMA.FTZ R11, R13, R24, R110 ;  /* 0x000000180d0b7223 */ /* 0x000fe2000001006e */
[----:B------:R-:W-:Y:S01]  /*30a0*/  FFMA.FTZ R13, R15, R138, R140 ;  /* 0x0000008a0f0d7223 */ /* 0x000fe2000001008c */
[----:B------:R-:W-:Y:S02]  /*30b0*/  HADD2.F32 R24, -RZ, R92.H0_H0 ;  /* 0x2000005cff187230 */ /* 0x000fe40000004100 */
[----:B------:R-:W-:Y:S01]  /*30c0*/  FFMA.FTZ R22, R22, R105, R107 ;  /* 0x0000006916167223 */ /* 0x000fe2000001006b */
[----:B------:R-:W-:Y:S02]  /*30d0*/  HADD2.F32 R110, -RZ, R68.H0_H0 ;  /* 0x20000044ff6e7230 */ /* 0x000fe40000004100 */
[----:B------:R-:W-:Y:S01]  /*30e0*/  FMUL.FTZ R9, R143, R9 ;  /* 0x000000098f097220 */ /* 0x000fe20000410000 */
[----:B------:R-:W-:-:S02]  /*30f0*/  HADD2.F32 R15, -RZ, R99.H1_H1 ;  /* 0x30000063ff0f7230 */ /* 0x000fc40000004100 */
[C---:B------:R-:W-:Y:S01]  /*3100*/  FMUL.FTZ R14, R143.reuse, R14 ;  /* 0x0000000e8f0e7220 */ /* 0x040fe20000410000 */
[----:B------:R-:W-:Y:S02]  /*3110*/  HADD2.F32 R23, -RZ, R75.H1_H1 ;  /* 0x3000004bff177230 */ /* 0x000fe40000004100 */
[C---:B------:R-:W-:Y:S01]  /*3120*/  FMUL.FTZ R105, R143.reuse, R2 ;  /* 0x000000028f697220 */ /* 0x040fe20000410000 */
[----:B------:R-:W-:Y:S02]  /*3130*/  HADD2.F32 R138, -RZ, R92.H1_H1 ;  /* 0x3000005cff8a7230 */ /* 0x000fe40000004100 */
[----:B------:R-:W-:Y:S01]  /*3140*/  FMUL.FTZ R8, R143, R8 ;  /* 0x000000088f087220 */ /* 0x000fe20000410000 */
[----:B------:R-:W-:Y:S02]  /*3150*/  HADD2.F32 R140, -RZ, R68.H1_H1 ;  /* 0x30000044ff8c7230 */ /* 0x000fe40000004100 */
[----:B------:R-:W-:Y:S01]  /*3160*/  FFMA.FTZ R2, R9, R24, R110 ;  /* 0x0000001809027223 */ /* 0x000fe2000001006e */
[----:B------:R-:W-:-:S02]  /*3170*/  HADD2.F32 R107, -RZ, R93.H0_H0 ;  /* 0x2000005dff6b7230 */ /* 0x000fc40000004100 */
[----:B------:R-:W-:Y:S01]  /*3180*/  FFMA.FTZ R14, R14, R15, R23 ;  /* 0x0000000f0e0e7223 */ /* 0x000fe20000010017 */
[----:B------:R-:W-:Y:S02]  /*3190*/  HADD2.F32 R117, -RZ, R69.H0_H0 ;  /* 0x20000045ff757230 */ /* 0x000fe40000004100 */
[----:B------:R-:W-:Y:S01]  /*31a0*/  FFMA.FTZ R9, R105, R138, R140 ;  /* 0x0000008a69097223 */ /* 0x000fe2000001008c */
[----:B------:R-:W-:Y:S02]  /*31b0*/  HADD2.F32 R24, -RZ, R93.H1_H1 ;  /* 0x3000005dff187230 */ /* 0x000fe40000004100 */
[----:B------:R-:W-:Y:S01]  /*31c0*/  FMUL.FTZ R3, R143, R3 ;  /* 0x000000038f037220 */ /* 0x000fe20000410000 */
[----:B------:R-:W-:Y:S02]  /*31d0*/  HADD2.F32 R110, -RZ, R69.H1_H1 ;  /* 0x30000045ff6e7230 */ /* 0x000fe40000004100 */
[----:B------:R-:W-:Y:S01]  /*31e0*/  FFMA.FTZ R8, R8, R107, R117 ;  /* 0x0000006b08087223 */ /* 0x000fe20000010075 */
[----:B------:R-:W-:-:S02]  /*31f0*/  HADD2.F32 R138, -RZ, R94.H0_H0 ;  /* 0x2000005eff8a7230 */ /* 0x000fc40000004100 */
[C---:B------:R-:W-:Y:S01]  /*3200*/  FMUL.FTZ R7, R143.reuse, R7 ;  /* 0x000000078f077220 */ /* 0x040fe20000410000 */
[----:B------:R-:W-:Y:S02]  /*3210*/  HADD2.F32 R140, -RZ, R70.H0_H0 ;  /* 0x20000046ff8c7230 */ /* 0x000fe40000004100 */
        /* <DEDUP_REMOVED lines=45> */
[----:B------:R-:W-:-:S02]  /*34f0*/  HADD2.F32 R113, -RZ, R84.H1_H1 ;  /* 0x30000054ff717230 */ /* 0x000fc40000004100 */
[C---:B------:R-:W-:Y:S01]  /*3500*/  FMUL.FTZ R126, R143.reuse, R126 ;  /* 0x0000007e8f7e7220 */ /* 0x040fe20000410000 */
[----:B------:R-:W-:Y:S02]  /*3510*/  HADD2.F32 R115, -RZ, R60.H1_H1 ;  /* 0x3000003cff737230 */ /* 0x000fe40000004100 */
[----:B------:R-:W-:Y:S01]  /*3520*/  FMUL.FTZ R117, R143, R124 ;  /* 0x0000007c8f757220 */ /* 0x000fe20000410000 */
[----:B------:R-:W-:Y:S02]  /*3530*/  HADD2.F32 R138, -RZ, R85.H0_H0 ;  /* 0x20000055ff8a7230 */ /* 0x000fe40000004100 */
[----:B------:R-:W-:Y:S01]  /*3540*/  FFMA.FTZ R124, R112, R15, R109 ;  /* 0x0000000f707c7223 */ /* 0x000fe2000001006d */
[----:B------:R-:W-:Y:S02]  /*3550*/  HADD2.F32 R140, -RZ, R61.H0_H0 ;  /* 0x2000003dff8c7230 */ /* 0x000fe40000004100 */
[----:B------:R-:W-:Y:S01]  /*3560*/  FFMA.FTZ R109, R126, R113, R115 ;  /* 0x000000717e6d7223 */ /* 0x000fe20000010073 */
[----:B------:R-:W-:-:S02]  /*3570*/  HADD2.F32 R114, -RZ, R84.H0_H0 ;  /* 0x20000054ff727230 */ /* 0x000fc40000004100 */
[----:B------:R-:W-:Y:S01]  /*3580*/  FMUL.FTZ R119, R143, R119 ;  /* 0x000000778f777220 */ /* 0x000fe20000410000 */
[----:B------:R-:W-:Y:S02]  /*3590*/  HADD2.F32 R118, -RZ, R60.H0_H0 ;  /* 0x2000003cff767230 */ /* 0x000fe40000004100 */
[----:B------:R-:W-:Y:S01]  /*35a0*/  FFMA.FTZ R113, R117, R138, R140 ;  /* 0x0000008a75717223 */ /* 0x000fe2000001008c */
[----:B------:R-:W-:Y:S02]  /*35b0*/  HADD2.F32 R115, -RZ, R87.H0_H0 ;  /* 0x20000057ff737230 */ /* 0x000fe40000004100 */
[C---:B------:R-:W-:Y:S01]  /*35c0*/  FMUL.FTZ R120, R143.reuse, R120 ;  /* 0x000000788f787220 */ /* 0x040fe20000410000 */
[----:B------:R-:W-:Y:S02]  /*35d0*/  HADD2.F32 R117, -RZ, R63.H0_H0 ;  /* 0x2000003fff757230 */ /* 0x000fe40000004100 */
[----:B------:R-:W-:Y:S01]  /*35e0*/  FMUL.FTZ R121, R143, R121 ;  /* 0x000000798f797220 */ /* 0x000fe20000410000 */
[----:B------:R-:W-:-:S02]  /*35f0*/  HADD2.F32 R126, -RZ, R86.H0_H0 ;  /* 0x20000056ff7e7230 */ /* 0x000fc40000004100 */
[----:B------:R-:W-:Y:S01]  /*3600*/  FFMA.FTZ R112, R119, R114, R118 ;  /* 0x0000007277707223 */ /* 0x000fe20000010076 */
[----:B------:R-:W-:Y:S02]  /*3610*/  HADD2.F32 R138, -RZ, R62.H0_H0 ;  /* 0x2000003eff8a7230 */ /* 0x000fe40000004100 */
[C---:B------:R-:W-:Y:S01]  /*3620*/  FMUL.FTZ R15, R143.reuse, R122 ;  /* 0x0000007a8f0f7220 */ /* 0x040fe20000410000 */
[----:B------:R-:W-:Y:S02]  /*3630*/  HADD2.F32 R140, -RZ, R86.H1_H1 ;  /* 0x30000056ff8c7230 */ /* 0x000fe40000004100 */
[----:B------:R-:W-:Y:S01]  /*3640*/  FFMA.FTZ R120, R120, R115, R117 ;  /* 0x0000007378787223 */ /* 0x000fe20000010075 */
[----:B------:R-:W-:Y:S02]  /*3650*/  HADD2.F32 R158, -RZ, R62.H1_H1 ;  /* 0x3000003eff9e7230 */ /* 0x000fe40000004100 */
[----:B------:R-:W-:Y:S01]  /*3660*/  FMUL.FTZ R127, R143, R127 ;  /* 0x0000007f8f7f7220 */ /* 0x000fe20000410000 */
[----:B------:R-:W-:-:S02]  /*3670*/  HADD2.F32 R114, -RZ, R85.H1_H1 ;  /* 0x30000055ff727230 */ /* 0x000fc40000004100 */
[----:B------:R-:W-:Y:S01]  /*3680*/  FFMA.FTZ R126, R121, R126, R138 ;  /* 0x0000007e797e7223 */ /* 0x000fe2000001008a */
[----:B------:R-:W-:Y:S02]  /*3690*/  HADD2.F32 R118, -RZ, R61.H1_H1 ;  /* 0x3000003dff767230 */ /* 0x000fe40000004100 */
[----:B------:R-:W-:Y:S01]  /*36a0*/  FMUL.FTZ R132, R143, R132 ;  /* 0x000000848f847220 */ /* 0x000fe20000410000 */
[----:B------:R-:W-:Y:S02]  /*36b0*/  HADD2.F32 R117, -RZ, R82.H0_H0 ;  /* 0x20000052ff757230 */ /* 0x000fe40000004100 */
[----:B------:R-:W-:Y:S01]  /*36c0*/  FFMA.FTZ R121, R15, R140, R158 ;  /* 0x0000008c0f797223 */ /* 0x000fe2000001009e */
[----:B------:R-:W-:Y:S02]  /*36d0*/  HADD2.F32 R119, -RZ, R58.H0_H0 ;  /* 0x2000003aff777230 */ /* 0x000fe40000004100 */
[----:B------:R-:W-:Y:S01]  /*36e0*/  FFMA.FTZ R122, R127, R114, R118 ;  /* 0x000000727f7a7223 */ /* 0x000fe20000010076 */
[----:B------:R-:W-:-:S02]  /*36f0*/  HADD2.F32 R15, -RZ, R80.H0_H0 ;  /* 0x20000050ff0f7230 */ /* 0x000fc40000004100 */
[C---:B------:R-:W-:Y:S01]  /*3700*/  FMUL.FTZ R130, R143.reuse, R130 ;  /* 0x000000828f827220 */ /* 0x040fe20000410000 */
[----:B------:R-:W-:Y:S02]  /*3710*/  HADD2.F32 R115, -RZ, R56.H0_H0 ;  /* 0x20000038ff737230 */ /* 0x000fe40000004100 */
[----:B------:R-:W-:Y:S01]  /*3720*/  FFMA.FTZ R132, R132, R117, R119 ;  /* 0x0000007584847223 */ /* 0x000fe20000010077 */
[----:B------:R-:W-:Y:S02]  /*3730*/  HADD2.F32 R114, -RZ, R87.H1_H1 ;  /* 0x30000057ff727230 */ /* 0x000fe40000004100 */
[C---:B------:R-:W-:Y:S01]  /*3740*/  FMUL.FTZ R139, R143.reuse, R116 ;  /* 0x000000748f8b7220 */ /* 0x040fe20000410000 */
[----:B------:R-:W-:Y:S02]  /*3750*/  HADD2.F32 R118, -RZ, R63.H1_H1 ;  /* 0x3000003fff767230 */ /* 0x000fe40000004100 */
[----:B------:R-:W-:Y:S01]  /*3760*/  FMUL.FTZ R129, R143, R142 ;  /* 0x0000008e8f817220 */ /* 0x000fe20000410000 */
[----:B------:R-:W0:Y:S01]  /*3770*/  @!P2 LDC.64 R116, c[0x0][0x3c0] ;  /* 0x0000f000ff74ab82 */ /* 0x000e220000000a00 */
[----:B------:R-:W-:-:S02]  /*3780*/  HADD2.F32 R138, -RZ, R80.H1_H1 ;  /* 0x30000050ff8a7230 */ /* 0x000fc40000004100 */
[----:B------:R-:W-:Y:S01]  /*3790*/  FFMA.FTZ R130, R130, R15, R115 ;  /* 0x0000000f82827223 */ /* 0x000fe20000010073 */
[----:B------:R-:W-:Y:S02]  /*37a0*/  HADD2.F32 R140, -RZ, R56.H1_H1 ;  /* 0x30000038ff8c7230 */ /* 0x000fe40000004100 */
[----:B------:R-:W-:Y:S01]  /*37b0*/  FMUL.FTZ R125, R143, R144 ;  /* 0x000000908f7d7220 */ /* 0x000fe20000410000 */
[----:B------:R-:W-:Y:S02]  /*37c0*/  HADD2.F32 R15, -RZ, R81.H1_H1 ;  /* 0x30000051ff0f7230 */ /* 0x000fe40000004100 */
[----:B------:R-:W-:Y:S01]  /*37d0*/  FFMA.FTZ R129, R129, R114, R118 ;  /* 0x0000007281817223 */ /* 0x000fe20000010076 */
[----:B------:R-:W-:Y:S02]  /*37e0*/  HADD2.F32 R115, -RZ, R57.H1_H1 ;  /* 0x30000039ff737230 */ /* 0x000fe40000004100 */
[----:B------:R-:W-:Y:S01]  /*37f0*/  FMUL.FTZ R128, R143, R128 ;  /* 0x000000808f807220 */ /* 0x000fe20000410000 */
[----:B------:R-:W-:-:S02]  /*3800*/  HADD2.F32 R114, -RZ, R82.H1_H1 ;  /* 0x30000052ff727230 */ /* 0x000fc40000004100 */
[----:B------:R-:W-:Y:S01]  /*3810*/  FMUL.FTZ R131, R143, R148 ;  /* 0x000000948f837220 */ /* 0x000fe20000410000 */
[----:B------:R-:W-:Y:S02]  /*3820*/  HADD2.F32 R118, -RZ, R58.H1_H1 ;  /* 0x3000003aff767230 */ /* 0x000fe40000004100 */
[----:B------:R-:W-:Y:S01]  /*3830*/  FFMA.FTZ R125, R125, R138, R140 ;  /* 0x0000008a7d7d7223 */ /* 0x000fe2000001008c */
[----:B------:R-:W-:Y:S02]  /*3840*/  HADD2.F32 R138, -RZ, R83.H0_H0 ;  /* 0x20000053ff8a7230 */ /* 0x000fe40000004100 */
[----:B------:R-:W-:Y:S01]  /*3850*/  FFMA.FTZ R128, R128, R15, R115 ;  /* 0x0000000f80807223 */ /* 0x000fe20000010073 */
[----:B------:R-:W-:Y:S02]  /*3860*/  HADD2.F32 R140, -RZ, R59.H0_H0 ;  /* 0x2000003bff8c7230 */ /* 0x000fe40000004100 */
[----:B------:R-:W-:Y:S01]  /*3870*/  FMUL.FTZ R133, R143, R150 ;  /* 0x000000968f857220 */ /* 0x000fe20000410000 */
[----:B------:R-:W-:-:S02]  /*3880*/  HADD2.F32 R15, -RZ, R83.H1_H1 ;  /* 0x30000053ff0f7230 */ /* 0x000fc40000004100 */
[----:B------:R-:W-:Y:S01]  /*3890*/  FFMA.FTZ R131, R131, R114, R118 ;  /* 0x0000007283837223 */ /* 0x000fe20000010076 */
        /* <DEDUP_REMOVED lines=14> */
[----:B------:R-:W-:Y:S01]  /*3980*/  FMUL.FTZ R136, R143, R136 ;  /* 0x000000888f887220 */ /* 0x000fe20000410000 */
[----:B------:R-:W1:Y:S01]  /*3990*/  @!P1 LDC.64 R114, c[0x0][0x3c8] ;  /* 0x0000f200ff729b82 */ /* 0x000e620000000a00 */
[----:B0-----:R-:W-:-:S04]  /*39a0*/  @!P2 IMAD.WIDE R116, R20, 0x4, R116 ;  /* 0x000000041474a825 */ /* 0x001fc800078e0274 */
[----:B------:R-:W-:Y:S01]  /*39b0*/  FFMA.FTZ R104, R104, R15, R135 ;  /* 0x0000000f68687223 */ /* 0x000fe20000010087 */
[C---:B------:R-:W-:Y:S01]  /*39c0*/  FMUL.FTZ R141, R143.reuse, R152 ;  /* 0x000000988f8d7220 */ /* 0x040fe20000410000 */
[C---:B------:R-:W-:Y:S01]  /*39d0*/  FMUL.FTZ R106, R143.reuse, R106 ;  /* 0x0000006a8f6a7220 */ /* 0x040fe20000410000 */
[----:B------:R-:W-:Y:S01]  /*39e0*/  HADD2.F32 R15, -RZ, R79.H1_H1 ;  /* 0x3000004fff0f7230 */ /* 0x000fe20000004100 */
[----:B------:R0:W-:Y:S01]  /*39f0*/  @!P2 STG.E desc[UR6][R116.64], R101 ;  /* 0x000000657400a986 */ /* 0x0001e2000c101906 */
[----:B------:R-:W-:Y:S01]  /*3a00*/  HADD2.F32 R135, -RZ, R55.H1_H1 ;  /* 0x30000037ff877230 */ /* 0x000fe20000004100 */
[----:B------:R-:W2:Y:S01]  /*3a10*/  LDC.64 R118, c[0x0][0x428] ;  /* 0x00010a00ff767b82 */ /* 0x000ea20000000a00 */
[----:B------:R-:W-:Y:S02]  /*3a20*/  HADD2.F32 R102, -RZ, R77.H0_H0 ;  /* 0x2000004dff667230 */ /* 0x000fe40000004100 */
[----:B------:R-:W-:Y:S01]  /*3a30*/  FMUL.FTZ R127, R143, R146 ;  /* 0x000000928f7f7220 */ /* 0x000fe20000410000 */
[----:B------:R-:W-:-:S02]  /*3a40*/  HADD2.F32 R134, -RZ, R53.H0_H0 ;  /* 0x20000035ff867230 */ /* 0x000fc40000004100 */
[----:B------:R-:W-:Y:S01]  /*3a50*/  FFMA.FTZ R136, R136, R15, R135 ;  /* 0x0000000f88887223 */ /* 0x000fe20000010087 */
[----:B------:R-:W-:Y:S01]  /*3a60*/  F2FP.F16.F32.PACK_AB R15, R14, R13 ;  /* 0x0000000d0e0f723e */ /* 0x000fe200000000ff */
[----:B------:R-:W-:Y:S01]  /*3a70*/  HADD2.F32 R145, -RZ, R78.H0_H0 ;  /* 0x2000004eff917230 */ /* 0x000fe20000004100 */
[----:B------:R-:W-:Y:S01]  /*3a80*/  F2FP.F16.F32.PACK_AB R13, R12, R103 ;  /* 0x000000670c0d723e */ /* 0x000fe200000000ff */
[----:B------:R-:W-:Y:S01]  /*3a90*/  HADD2.F32 R147, -RZ, R54.H0_H0 ;  /* 0x20000036ff937230 */ /* 0x000fe20000004100 */
[----:B------:R-:W-:Y:S01]  /*3aa0*/  F2FP.F16.F32.PACK_AB R12, R111, R100 ;  /* 0x000000646f0c723e */ /* 0x000fe200000000ff */
[----:B------:R-:W-:Y:S01]  /*3ab0*/  HADD2.F32 R158, -RZ, R81.H0_H0 ;  /* 0x20000051ff9e7230 */ /* 0x000fe20000004100 */
[----:B0-----:R-:W-:Y:S01]  /*3ac0*/  F2FP.F16.F32.PACK_AB R101, R3, R8 ;  /* 0x000000080365723e */ /* 0x001fe200000000ff */
[----:B------:R-:W-:Y:S01]  /*3ad0*/  HADD2.F32 R160, -RZ, R57.H0_H0 ;  /* 0x20000039ffa07230 */ /* 0x000fe20000004100 */
[----:B------:R-:W-:Y:S01]  /*3ae0*/  F2FP.F16.F32.PACK_AB R100, R9, R2 ;  /* 0x000000020964723e */ /* 0x000fe200000000ff */
[----:B------:R-:W-:Y:S01]  /*3af0*/  FFMA.FTZ R141, R141, R102, R134 ;  /* 0x000000668d8d7223 */ /* 0x000fe20000010086 */
[----:B------:R-:W0:Y:S01]  /*3b00*/  LDC.64 R2, c[0x0][0x380] ;  /* 0x0000e000ff027b82 */ /* 0x000e220000000a00 */
        /* <DEDUP_REMOVED lines=9> */
[----:B-1----:R-:W-:Y:S01]  /*3ba0*/  @!P1 IMAD.WIDE R114, R20, 0x4, R114 ;  /* 0x0000000414729825 */ /* 0x002fe200078e0272 */
[----:B------:R-:W-:-:S03]  /*3bb0*/  F2FP.F16.F32.PACK_AB R14, R11, R22 ;  /* 0x000000160b0e723e */ /* 0x000fc600000000ff */
[----:B------:R-:W-:Y:S01]  /*3bc0*/  FFMA.FTZ R147, R147, R142, R144 ;  /* 0x0000008e93937223 */ /* 0x000fe20000010090 */
[--C-:B--2---:R-:W-:Y:S01]  /*3bd0*/  IMAD.WIDE.U32 R152, R25, 0x10, R118.reuse ;  /* 0x0000001019987825 */ /* 0x104fe200078e0076 */
[----:B------:R-:W-:Y:S01]  /*3be0*/  F2FP.F16.F32.PACK_AB R103, R27, R6 ;  /* 0x000000061b67723e */ /* 0x000fe200000000ff */
[----:B------:R1:W-:Y:S01]  /*3bf0*/  @!P1 STG.E desc[UR6][R114.64], R143 ;  /* 0x0000008f72009986 */ /* 0x0003e2000c101906 */
[----:B------:R-:W-:Y:S01]  /*3c00*/  F2FP.F16.F32.PACK_AB R102, R4, R7 ;  /* 0x000000070466723e */ /* 0x000fe200000000ff */
        /* <DEDUP_REMOVED lines=10> */
[----:B-1----:R-:W-:Y:S01]  /*3cb0*/  F2FP.F16.F32.PACK_AB R115, R129, R120 ;  /* 0x000000788173723e */ /* 0x002fe200000000ff */
[--C-:B------:R-:W-:Y:S01]  /*3cc0*/  IMAD.WIDE.U32 R150, R123, 0x10, R118.reuse ;  /* 0x000000107b967825 */ /* 0x100fe200078e0076 */
[----:B------:R-:W-:Y:S01]  /*3cd0*/  F2FP.F16.F32.PACK_AB R114, R121, R126 ;  /* 0x0000007e7972723e */ /* 0x000fe200000000ff */
[----:B------:R2:W-:Y:S01]  /*3ce0*/  STG.E.128 desc[UR6][R134.64], R24 ;  /* 0x0000001886007986 */ /* 0x0005e2000c101d06 */
[----:B------:R-:W-:Y:S01]  /*3cf0*/  F2FP.F16.F32.PACK_AB R112, R109, R112 ;  /* 0x000000706d70723e */ /* 0x000fe200000000ff */
[----:B------:R-:W-:Y:S01]  /*3d00*/  IMAD.WIDE.U32 R118, R137, 0x10, R118 ;  /* 0x0000001089767825 */ /* 0x000fe200078e0076 */
[----:B------:R-:W-:Y:S02]  /*3d10*/  F2FP.F16.F32.PACK_AB R7, R140, R133 ;  /* 0x000000858c07723e */ /* 0x000fe400000000ff */
[----:B------:R-:W-:Y:S01]  /*3d20*/  F2FP.F16.F32.PACK_AB R6, R131, R132 ;  /* 0x000000848306723e */ /* 0x000fe200000000ff */
[----:B------:R2:W-:Y:S01]  /*3d30*/  STG.E.128 desc[UR6][R148.64], R112 ;  /* 0x0000007094007986 */ /* 0x0005e2000c101d06 */
[----:B------:R-:W-:-:S02]  /*3d40*/  F2FP.F16.F32.PACK_AB R5, R128, R127 ;  /* 0x0000007f8005723e */ /* 0x000fc400000000ff */
[----:B------:R-:W-:Y:S02]  /*3d50*/  F2FP.F16.F32.PACK_AB R4, R125, R130 ;  /* 0x000000827d04723e */ /* 0x000fe400000000ff */
[----:B------:R-:W-:Y:S02]  /*3d60*/  F2FP.F16.F32.PACK_AB R105, R104, R141 ;  /* 0x0000008d6869723e */ /* 0x000fe400000000ff */
[----:B------:R-:W-:Y:S01]  /*3d70*/  F2FP.F16.F32.PACK_AB R107, R136, R147 ;  /* 0x00000093886b723e */ /* 0x000fe200000000ff */
[----:B------:R2:W-:Y:S01]  /*3d80*/  STG.E.128 desc[UR6][R150.64], R4 ;  /* 0x0000000496007986 */ /* 0x0005e2000c101d06 */
[----:B------:R-:W-:Y:S02]  /*3d90*/  F2FP.F16.F32.PACK_AB R106, R145, R106 ;  /* 0x0000006a916a723e */ /* 0x000fe400000000ff */
[----:B------:R-:W-:Y:S02]  /*3da0*/  F2FP.F16.F32.PACK_AB R104, R138, R139 ;  /* 0x0000008b8a68723e */ /* 0x000fe400000000ff */
[----:B0-----:R-:W-:-:S03]  /*3db0*/  LEA R20, R2, R20, 0x2 ;  /* 0x0000001402147211 */ /* 0x001fc600078e10ff */
[----:B------:R2:W-:Y:S01]  /*3dc0*/  STG.E.128 desc[UR6][R118.64], R104 ;  /* 0x0000006876007986 */ /* 0x0005e2000c101d06 */
[----:B------:R-:W-:-:S13]  /*3dd0*/  ISETP.GE.AND P1, PT, R20, R3, PT ;  /* 0x000000031400720c */ /* 0x000fda0003f26270 */
[----:B------:R-:W-:Y:S05]  /*3de0*/  @!P1 BRA `(.L_x_5657) ;  /* 0xffffffc400bc9947 */ /* 0x000fea000383ffff */
[----:B------:R-:W-:Y:S05]  /*3df0*/  EXIT ;  /* 0x000000000000794d */ /* 0x000fea0003800000 */
.L_x_5643:
[----:B------:R-:W1:Y:S01]  /*3e00*/  LDCU.64 UR4, c[0x0][0x3a0] ;  /* 0x00007400ff0477ac */ /* 0x000e620008000a00 */
[----:B------:R-:W2:Y:S01]  /*3e10*/  LDCU UR9, c[0x0][0x388] ;  /* 0x00007100ff0977ac */ /* 0x000ea20008000800 */
[----:B------:R-:W3:Y:S01]  /*3e20*/  LDCU UR10, c[0x0][0x448] ;  /* 0x00008900ff0a77ac */ /* 0x000ee20008000800 */
[----:B-1----:R-:W-:-:S04]  /*3e30*/  ISETP.NE.U32.AND P0, PT, RZ, UR4, PT ;  /* 0x00000004ff007c0c */ /* 0x002fc8000bf05070 */
[----:B--23--:R-:W-:-:S13]  /*3e40*/  ISETP.NE.AND.EX P0, PT, RZ, UR5, PT, P0 ;  /* 0x00000005ff007c0c */ /* 0x00cfda000bf05300 */
.L_x_5671:
[----:B0-----:R-:W0:Y:S01]  /*3e50*/  LDC.64 R2, c[0x0][0x3e0] ;  /* 0x0000f800ff027b82 */ /* 0x001e220000000a00 */
[----:B------:R-:W-:-:S05]  /*3e60*/  IMAD R0, R20, UR9, RZ ;  /* 0x0000000914007c24 */ /* 0x000fca000f8e02ff */
[----:B-1----:R-:W-:Y:S02]  /*3e70*/  SHF.R.S32.HI R5, RZ, 0x1f, R0 ;  /* 0x0000001fff057819 */ /* 0x002fe40000011400 */
[----:B------:R-:W1:Y:S02]  /*3e80*/  LDC.64 R116, c[0x0][0x390] ;  /* 0x0000e400ff747b82 */ /* 0x000e640000000a00 */
[----:B------:R-:W-:-:S04]  /*3e90*/  LEA.HI R0, R5, R0, RZ, 0x3 ;  /* 0x0000000005007211 */ /* 0x000fc800078f18ff */
[----:B------:R-:W-:Y:S01]  /*3ea0*/  LEA.HI.SX32 R19, R0, R21, 0x1d ;  /* 0x0000001500137211 */ /* 0x000fe200078feaff */
[----:B0-----:R-:W-:-:S06]  /*3eb0*/  IMAD.WIDE R2, R20, 0x2, R2 ;  /* 0x0000000214027825 */ /* 0x001fcc00078e0202 */
[----:B------:R-:W2:Y:S01]  /*3ec0*/  LDG.E.U16 R2, desc[UR6][R2.64] ;  /* 0x0000000602027981 */ /* 0x000ea2000c1e1500 */
[----:B-1----:R-:W-:-:S06]  /*3ed0*/  IMAD.WIDE.U32 R4, R19, 0x10, R116 ;  /* 0x0000001013047825 */ /* 0x002fcc00078e0074 */
[----:B-----5:R-:W5:Y:S01]  /*3ee0*/  LDG.E.128 R4, desc[UR6][R4.64] ;  /* 0x0000000604047981 */ /* 0x020f62000c1e1d00 */
[----:B--2---:R-:W-:Y:S01]  /*3ef0*/  HADD2.F32 R136, -RZ, R2.H0_H0 ;  /* 0x20000002ff887230 */ /* 0x004fe20000004100 */
[----:B------:R-:W-:Y:S06]  /*3f00*/  @!P0 BRA `(.L_x_5658) ;  /* 0x0000000000c08947 */ /* 0x000fec0003800000 */
[----:B------:R-:W0:Y:S02]  /*3f10*/  LDC.64 R24, c[0x0][0x3a0] ;  /* 0x0000e800ff187b82 */ /* 0x000e240000000a00 */
[----:B0-----:R-:W-:-:S06]  /*3f20*/  IMAD.WIDE.U32 R24, R19, 0x10, R24 ;  /* 0x0000001013187825 */ /* 0x001fcc00078e0018 */
[----:B------:R-:W2:Y:S01]  /*3f30*/  LDG.E.128 R24, desc[UR6][R24.64] ;  /* 0x0000000618187981 */ /* 0x000ea2000c1e1d00 */
[----:B-----5:R-:W-:Y:S02]  /*3f40*/  HADD2.F32 R3, -RZ, R4.H0_H0 ;  /* 0x20000004ff037230 */ /* 0x020fe40000004100 */
[----:B------:R-:W-:Y:S02]  /*3f50*/  HADD2.F32 R11, -RZ, R5.H0_H0 ;  /* 0x20000005ff0b7230 */ /* 0x000fe40000004100 */
[----:B------:R-:W-:Y:S02]  /*3f60*/  HADD2.F32 R13, -RZ, R6.H0_H0 ;  /* 0x20000006ff0d7230 */ /* 0x000fe40000004100 */
[C---:B------:R-:W-:Y:S01]  /*3f70*/  FMUL.FTZ R3, R136.reuse, R3 ;  /* 0x0000000388037220 */ /* 0x040fe20000410000 */
[----:B------:R-:W-:Y:S02]  /*3f80*/  HADD2.F32 R15, -RZ, R7.H0_H0 ;  /* 0x20000007ff0f7230 */ /* 0x000fe40000004100 */
[----:B------:R-:W-:Y:S01]  /*3f90*/  FMUL.FTZ R11, R136, R11 ;  /* 0x0000000b880b7220 */ /* 0x000fe20000410000 */
[----:B------:R-:W-:-:S02]  /*3fa0*/  HADD2.F32 R17, -RZ, R48.H0_H0 ;  /* 0x20000030ff117230 */ /* 0x000fc40000004100 */
[C---:B------:R-:W-:Y:S01]  /*3fb0*/  FMUL.FTZ R13, R136.reuse, R13 ;  /* 0x0000000d880d7220 */ /* 0x040fe20000410000 */
[----:B------:R-:W-:Y:S02]  /*3fc0*/  HADD2.F32 R101, -RZ, R49.H0_H0 ;  /* 0x20000031ff657230 */ /* 0x000fe40000004100 */
[----:B------:R-:W-:Y:S01]  /*3fd0*/  FMUL.FTZ R15, R136, R15 ;  /* 0x0000000f880f7220 */ /* 0x000fe20000410000 */
[----:B------:R-:W-:Y:S02]  /*3fe0*/  HADD2.F32 R103, -RZ, R50.H0_H0 ;  /* 0x20000032ff677230 */ /* 0x000fe40000004100 */
[----:B------:R-:W-:Y:S02]  /*3ff0*/  HADD2.F32 R105, -RZ, R51.H0_H0 ;  /* 0x20000033ff697230 */ /* 0x000fe40000004100 */
[----:B------:R-:W-:Y:S02]  /*4000*/  HADD2.F32 R9, -RZ, R4.H1_H1 ;  /* 0x30000004ff097230 */ /* 0x000fe40000004100 */
[----:B------:R-:W-:-:S02]  /*4010*/  HADD2.F32 R5, -RZ, R5.H1_H1 ;  /* 0x30000005ff057230 */ /* 0x000fc40000004100 */
[----:B------:R-:W-:Y:S02]  /*4020*/  HADD2.F32 R23, -RZ, R6.H1_H1 ;  /* 0x30000006ff177230 */ /* 0x000fe40000004100 */
[C---:B------:R-:W-:Y:S01]  /*4030*/  FMUL.FTZ R9, R136.reuse, R9 ;  /* 0x0000000988097220 */ /* 0x040fe20000410000 */
[----:B------:R-:W-:Y:S02]  /*4040*/  HADD2.F32 R7, -RZ, R7.H1_H1 ;  /* 0x30000007ff077230 */ /* 0x000fe40000004100 */
[C---:B------:R-:W-:Y:S01]  /*4050*/  FMUL.FTZ R5, R136.reuse, R5 ;  /* 0x0000000588057220 */ /* 0x040fe20000410000 */
[C---:B------:R-:W-:Y:S02]  /*4060*/  FMUL.FTZ R23, R136.reuse, R23 ;  /* 0x0000001788177220 */ /* 0x040fe40000410000 */
[----:B------:R-:W-:Y:S01]  /*4070*/  FMUL.FTZ R7, R136, R7 ;  /* 0x0000000788077220 */ /* 0x000fe20000410000 */
        /* <DEDUP_REMOVED lines=11> */
[----:B------:R-:W-:Y:S02]  /*4130*/  HADD2.F32 R101, -RZ, R51.H1_H1 ;  /* 0x30000033ff657230 */ /* 0x000fe40000004100 */
[----:B------:R-:W-:Y:S02]  /*4140*/  HADD2.F32 R14, -RZ, R27.H1_H1 ;  /* 0x3000001bff0e7230 */ /* 0x000fe40000004100 */
        /* <DEDUP_REMOVED lines=12> */
.L_x_5658:
[----:B-----5:R-:W-:Y:S02]  /*4210*/  HADD2.F32 R11, -RZ, R5.H0_H0 ;  /* 0x20000005ff0b7230 */ /* 0x020fe40000004100 */
[----:B------:R-:W-:Y:S02]  /*4220*/  HADD2.F32 R15, -RZ, R7.H0_H0 ;  /* 0x20000007ff0f7230 */ /* 0x000fe40000004100 */
[----:B------:R-:W-:Y:S02]  /*4230*/  HADD2.F32 R0, -RZ, R49.H0_H0 ;  /* 0x20000031ff007230 */ /* 0x000fe40000004100 */
[C---:B------:R-:W-:Y:S01]  /*4240*/  FMUL.FTZ R11, R136.reuse, R11 ;  /* 0x0000000b880b7220 */ /* 0x040fe20000410000 */
[----:B------:R-:W-:Y:S02]  /*4250*/  HADD2.F32 R2, -RZ, R51.H0_H0 ;  /* 0x20000033ff027230 */ /* 0x000fe40000004100 */
[----:B------:R-:W-:Y:S01]  /*4260*/  FMUL.FTZ R15, R136, R15 ;  /* 0x0000000f880f7220 */ /* 0x000fe20000410000 */
[----:B------:R-:W-:-:S02]  /*4270*/  HADD2.F32 R13, -RZ, R6.H0_H0 ;  /* 0x20000006ff0d7230 */ /* 0x000fc40000004100 */
[----:B------:R-:W-:Y:S01]  /*4280*/  FMUL.FTZ R17, R0, R11 ;  /* 0x0000000b00117220 */ /* 0x000fe20000410000 */
[--C-:B------:R-:W-:Y:S02]  /*4290*/  HADD2.F32 R3, -RZ, R4.reuse.H0_H0 ;  /* 0x20000004ff037230 */ /* 0x100fe40000004100 */
[----:B------:R-:W-:Y:S01]  /*42a0*/  FMUL.FTZ R15, R2, R15 ;  /* 0x0000000f020f7220 */ /* 0x000fe20000410000 */
[----:B------:R-:W-:Y:S02]  /*42b0*/  HADD2.F32 R9, -RZ, R4.H1_H1 ;  /* 0x30000004ff097230 */ /* 0x000fe40000004100 */
[C---:B------:R-:W-:Y:S01]  /*42c0*/  FMUL.FTZ R13, R136.reuse, R13 ;  /* 0x0000000d880d7220 */ /* 0x040fe20000410000 */
[----:B------:R-:W-:Y:S02]  /*42d0*/  HADD2.F32 R5, -RZ, R5.H1_H1 ;  /* 0x30000005ff057230 */ /* 0x000fe40000004100 */
[----:B------:R-:W-:Y:S01]  /*42e0*/  FMUL.FTZ R3, R136, R3 ;  /* 0x0000000388037220 */ /* 0x000fe20000410000 */
[----:B------:R-:W-:-:S02]  /*42f0*/  HADD2.F32 R23, -RZ, R6.H1_H1 ;  /* 0x30000006ff177230 */ /* 0x000fc40000004100 */
[C---:B------:R-:W-:Y:S01]  /*4300*/  FMUL.FTZ R9, R136.reuse, R9 ;  /* 0x0000000988097220 */ /* 0x040fe20000410000 */
[----:B------:R-:W-:Y:S02]  /*4310*/  HADD2.F32 R7, -RZ, R7.H1_H1 ;  /* 0x30000007ff077230 */ /* 0x000fe40000004100 */
[C---:B------:R-:W-:Y:S01]  /*4320*/  FMUL.FTZ R5, R136.reuse, R5 ;  /* 0x0000000588057220 */ /* 0x040fe20000410000 */
[----:B------:R-:W-:Y:S02]  /*4330*/  HADD2.F32 R16, -RZ, R50.H0_H0 ;  /* 0x20000032ff107230 */ /* 0x000fe40000004100 */
[C---:B------:R-:W-:Y:S01]  /*4340*/  FMUL.FTZ R23, R136.reuse, R23 ;  /* 0x0000001788177220 */ /* 0x040fe20000410000 */
        /* <DEDUP_REMOVED lines=16> */
.L_x_5659:
        /* <DEDUP_REMOVED lines=10> */
[----:B0----5:R-:W-:Y:S02]  /*44f0*/  HADD2.F32 R3, -RZ, R4.H0_H0 ;  /* 0x20000004ff037230 */ /* 0x021fe40000004100 */
[----:B------:R-:W-:Y:S02]  /*4500*/  HADD2.F32 R9, -RZ, R5.H0_H0 ;  /* 0x20000005ff097230 */ /* 0x000fe40000004100 */
[----:B------:R-:W-:Y:S02]  /*4510*/  HADD2.F32 R103, -RZ, R6.H0_H0 ;  /* 0x20000006ff677230 */ /* 0x000fe40000004100 */
[C---:B------:R-:W-:Y:S01]  /*4520*/  FMUL.FTZ R3, R136.reuse, R3 ;  /* 0x0000000388037220 */ /* 0x040fe20000410000 */
[--C-:B------:R-:W-:Y:S02]  /*4530*/  HADD2.F32 R107, -RZ, R7.reuse.H0_H0 ;  /* 0x20000007ff6b7230 */ /* 0x100fe40000004100 */
[----:B------:R-:W-:Y:S01]  /*4540*/  FMUL.FTZ R8, R136, R9 ;  /* 0x0000000988087220 */ /* 0x000fe20000410000 */
[----:B------:R-:W-:-:S02]  /*4550*/  HADD2.F32 R109, -RZ, R7.H1_H1 ;  /* 0x30000007ff6d7230 */ /* 0x000fc40000004100 */
[C---:B------:R-:W-:Y:S01]  /*4560*/  FMUL.FTZ R103, R136.reuse, R103 ;  /* 0x0000006788677220 */ /* 0x040fe20000410000 */
[----:B------:R-:W-:Y:S02]  /*4570*/  HADD2.F32 R23, -RZ, R4.H1_H1 ;  /* 0x30000004ff177230 */ /* 0x000fe40000004100 */
[C---:B------:R-:W-:Y:S01]  /*4580*/  FMUL.FTZ R107, R136.reuse, R107 ;  /* 0x0000006b886b7220 */ /* 0x040fe20000410000 */
[----:B------:R-:W-:Y:S02]  /*4590*/  HADD2.F32 R101, -RZ, R5.H1_H1 ;  /* 0x30000005ff657230 */ /* 0x000fe40000004100 */
[C---:B------:R-:W-:Y:S01]  /*45a0*/  FMUL.FTZ R109, R136.reuse, R109 ;  /* 0x0000006d886d7220 */ /* 0x040fe20000410000 */
[----:B------:R-:W-:Y:S02]  /*45b0*/  HADD2.F32 R105, -RZ, R6.H1_H1 ;  /* 0x30000006ff697230 */ /* 0x000fe40000004100 */
[----:B------:R-:W-:Y:S01]  /*45c0*/  FMUL.FTZ R23, R136, R23 ;  /* 0x0000001788177220 */ /* 0x000fe20000410000 */
[----:B------:R-:W-:-:S02]  /*45d0*/  HADD2.F32 R7, -RZ, R44.H0_H0 ;  /* 0x2000002cff077230 */ /* 0x000fc40000004100 */
[C---:B------:R-:W-:Y:S01]  /*45e0*/  FMUL.FTZ R101, R136.reuse, R101 ;  /* 0x0000006588657220 */ /* 0x040fe20000410000 */
[----:B------:R-:W-:Y:S02]  /*45f0*/  HADD2.F32 R0, -RZ, R24.H0_H0 ;  /* 0x20000018ff007230 */ /* 0x000fe40000004100 */
[----:B------:R-:W-:Y:S01]  /*4600*/  FMUL.FTZ R105, R136, R105 ;  /* 0x0000006988697220 */ /* 0x000fe20000410000 */
[----:B------:R-:W-:Y:S02]  /*4610*/  HADD2.F32 R4, -RZ, R45.H0_H0 ;  /* 0x2000002dff047230 */ /* 0x000fe40000004100 */
[----:B------:R-:W-:Y:S02]  /*4620*/  HADD2.F32 R5, -RZ, R25.H0_H0 ;  /* 0x20000019ff057230 */ /* 0x000fe40000004100 */
[----:B------:R-:W-:Y:S01]  /*4630*/  FFMA.FTZ R9, R7, R3, R0 ;  /* 0x0000000307097223 */ /* 0x000fe20000010000 */
[----:B------:R-:W-:Y:S02]  /*4640*/  HADD2.F32 R113, -RZ, R46.H0_H0 ;  /* 0x2000002eff717230 */ /* 0x000fe40000004100 */
        /* <DEDUP_REMOVED lines=23> */
.L_x_5660:
[----:B0----5:R-:W-:Y:S02]  /*47c0*/  HADD2.F32 R3, -RZ, R4.H0_H0 ;  /* 0x20000004ff037230 */ /* 0x021fe40000004100 */
[----:B------:R-:W-:Y:S02]  /*47d0*/  HADD2.F32 R103, -RZ, R6.H0_H0 ;  /* 0x20000006ff677230 */ /* 0x000fe40000004100 */
[----:B------:R-:W-:Y:S02]  /*47e0*/  HADD2.F32 R9, -RZ, R5.H0_H0 ;  /* 0x20000005ff097230 */ /* 0x000fe40000004100 */
[C---:B------:R-:W-:Y:S01]  /*47f0*/  FMUL.FTZ R3, R136.reuse, R3 ;  /* 0x0000000388037220 */ /* 0x040fe20000410000 */
[----:B------:R-:W-:Y:S02]  /*4800*/  HADD2.F32 R0, -RZ, R44.H0_H0 ;  /* 0x2000002cff007230 */ /* 0x000fe40000004100 */
[----:B------:R-:W-:Y:S01]  /*4810*/  FMUL.FTZ R103, R136, R103 ;  /* 0x0000006788677220 */ /* 0x000fe20000410000 */
[----:B------:R-:W-:-:S02]  /*4820*/  HADD2.F32 R2, -RZ, R46.H0_H0 ;  /* 0x2000002eff027230 */ /* 0x000fc40000004100 */
[----:B------:R-:W-:Y:S01]  /*4830*/  FMUL.FTZ R8, R136, R9 ;  /* 0x0000000988087220 */ /* 0x000fe20000410000 */
[----:B------:R-:W-:Y:S02]  /*4840*/  HADD2.F32 R23, -RZ, R4.H1_H1 ;  /* 0x30000004ff177230 */ /* 0x000fe40000004100 */
[----:B------:R-:W-:Y:S01]  /*4850*/  FMUL.FTZ R9, R0, R3 ;  /* 0x0000000300097220 */ /* 0x000fe20000410000 */
[----:B------:R-:W-:Y:S02]  /*4860*/  HADD2.F32 R101, -RZ, R5.H1_H1 ;  /* 0x30000005ff657230 */ /* 0x000fe40000004100 */
[----:B------:R-:W-:Y:S02]  /*4870*/  HADD2.F32 R105, -RZ, R6.H1_H1 ;  /* 0x30000006ff697230 */ /* 0x000fe40000004100 */
[C---:B------:R-:W-:Y:S01]  /*4880*/  FMUL.FTZ R23, R136.reuse, R23 ;  /* 0x0000001788177220 */ /* 0x040fe20000410000 */
[--C-:B------:R-:W-:Y:S02]  /*4890*/  HADD2.F32 R107, -RZ, R7.reuse.H0_H0 ;  /* 0x20000007ff6b7230 */ /* 0x100fe40000004100 */
[----:B------:R-:W-:Y:S01]  /*48a0*/  FMUL.FTZ R101, R136, R101 ;  /* 0x0000006588657220 */ /* 0x000fe20000410000 */
[----:B------:R-:W-:-:S02]  /*48b0*/  HADD2.F32 R109, -RZ, R7.H1_H1 ;  /* 0x30000007ff6d7230 */ /* 0x000fc40000004100 */
[----:B------:R-:W-:Y:S01]  /*48c0*/  FMUL.FTZ R7, R2, R103 ;  /* 0x0000006702077220 */ /* 0x000fe20000410000 */
[----:B------:R-:W-:Y:S02]  /*48d0*/  HADD2.F32 R5, -RZ, R45.H0_H0 ;  /* 0x2000002dff057230 */ /* 0x000fe40000004100 */
[C---:B------:R-:W-:Y:S01]  /*48e0*/  FMUL.FTZ R107, R136.reuse, R107 ;  /* 0x0000006b886b7220 */ /* 0x040fe20000410000 */
[----:B------:R-:W-:Y:S02]  /*48f0*/  HADD2.F32 R6, -RZ, R47.H0_H0 ;  /* 0x2000002fff067230 */ /* 0x000fe40000004100 */
[C---:B------:R-:W-:Y:S01]  /*4900*/  FMUL.FTZ R109, R136.reuse, R109 ;  /* 0x0000006d886d7220 */ /* 0x040fe20000410000 */
        /* <DEDUP_REMOVED lines=10> */
[----:B------:R-:W-:Y:S02]  /*49b0*/  FMUL.FTZ R5, R22, R109 ;  /* 0x0000006d16057220 */ /* 0x000fe40000410000 */
[----:B------:R-:W-:-:S02]  /*49c0*/  F2FP.F16.F32.PACK_AB R101, R3, R8 ;  /* 0x000000080365723e */ /* 0x000fc400000000ff */
[----:B------:R-:W-:Y:S02]  /*49d0*/  F2FP.F16.F32.PACK_AB R102, R4, R7 ;  /* 0x000000070466723e */ /* 0x000fe400000000ff */
[----:B------:R-:W-:Y:S02]  /*49e0*/  F2FP.F16.F32.PACK_AB R103, R5, R6 ;  /* 0x000000060567723e */ /* 0x000fe400000000ff */
[----:B------:R-:W-:-:S07]  /*49f0*/  F2FP.F16.F32.PACK_AB R100, R2, R9 ;  /* 0x000000090264723e */ /* 0x000fce00000000ff */
.L_x_5661:
        /* <DEDUP_REMOVED lines=45> */
[----:B------:R-:W-:Y:S02]  /*4cd0*/  HADD2.F32 R112, -RZ, R43.H1_H1 ;  /* 0x3000002bff707230 */ /* 0x000fe40000004100 */
[----:B------:R-:W-:-:S02]  /*4ce0*/  HADD2.F32 R121, -RZ, R27.H1_H1 ;  /* 0x3000001bff797230 */ /* 0x000fc40000004100 */
[----:B------:R-:W-:Y:S01]  /*4cf0*/  FFMA.FTZ R109, R100, R119, R109 ;  /* 0x00000077646d7223 */ /* 0x000fe2000001006d */
[----:B------:R-:W-:Y:S02]  /*4d00*/  F2FP.F16.F32.PACK_AB R101, R108, R115 ;  /* 0x000000736c65723e */ /* 0x000fe400000000ff */
[----:B------:R-:W-:Y:S01]  /*4d10*/  F2FP.F16.F32.PACK_AB R100, R23, R118 ;  /* 0x000000761764723e */ /* 0x000fe200000000ff */
[----:B------:R-:W-:Y:S01]  /*4d20*/  FFMA.FTZ R112, R112, R107, R121 ;  /* 0x0000006b70707223 */ /* 0x000fe20000010079 */
[----:B------:R-:W-:-:S04]  /*4d30*/  F2FP.F16.F32.PACK_AB R102, R109, R114 ;  /* 0x000000726d66723e */ /* 0x000fc800000000ff */
[----:B------:R-:W-:Y:S01]  /*4d40*/  F2FP.F16.F32.PACK_AB R103, R112, R113 ;  /* 0x000000717067723e */ /* 0x000fe200000000ff */
[----:B------:R-:W-:Y:S06]  /*4d50*/  BRA `(.L_x_5663) ;  /* 0x0000000000907947 */ /* 0x000fec0003800000 */
.L_x_5662:
[----:B-1---5:R-:W-:Y:S02]  /*4d60*/  HADD2.F32 R103, -RZ, R105.H0_H0 ;  /* 0x20000069ff677230 */ /* 0x022fe40000004100 */
[----:B------:R-:W-:Y:S02]  /*4d70*/  HADD2.F32 R113, -RZ, R107.H0_H0 ;  /* 0x2000006bff717230 */ /* 0x000fe40000004100 */
[----:B------:R-:W-:Y:S02]  /*4d80*/  HADD2.F32 R22, -RZ, R41.H0_H0 ;  /* 0x20000029ff167230 */ /* 0x000fe40000004100 */
[C---:B------:R-:W-:Y:S01]  /*4d90*/  FMUL.FTZ R103, R136.reuse, R103 ;  /* 0x0000006788677220 */ /* 0x040fe20000410000 */
[----:B------:R-:W-:Y:S02]  /*4da0*/  HADD2.F32 R100, -RZ, R43.H0_H0 ;  /* 0x2000002bff647230 */ /* 0x000fe40000004100 */
[----:B------:R-:W-:Y:S01]  /*4db0*/  FMUL.FTZ R113, R136, R113 ;  /* 0x0000007188717220 */ /* 0x000fe20000410000 */
[----:B------:R-:W-:-:S02]  /*4dc0*/  HADD2.F32 R23, -RZ, R104.H0_H0 ;  /* 0x20000068ff177230 */ /* 0x000fc40000004100 */
[----:B------:R-:W-:Y:S01]  /*4dd0*/  FMUL.FTZ R115, R22, R103 ;  /* 0x0000006716737220 */ /* 0x000fe20000410000 */
[----:B------:R-:W-:Y:S02]  /*4de0*/  HADD2.F32 R109, -RZ, R106.H0_H0 ;  /* 0x2000006aff6d7230 */ /* 0x000fe40000004100 */
        /* <DEDUP_REMOVED lines=27> */
.L_x_5663:
        /* <DEDUP_REMOVED lines=54> */
.L_x_5664:
        /* <DEDUP_REMOVED lines=11> */
[----:B------:R-:W-:Y:S01]  /*53b0*/  FMUL.FTZ R123, R136, R123 ;  /* 0x0000007b887b7220 */ /* 0x000fe20000410000 */
        /* <DEDUP_REMOVED lines=24> */
.L_x_5665:
        /* <DEDUP_REMOVED lines=24> */
[----:B------:R-:W-:Y:S02]  /*56c0*/  HADD2.F32 R103, -RZ, R104.H1_H1 ;  /* 0x30000068ff677230 */ /* 0x000fe40000004100 */
[----:B------:R-:W-:Y:S01]  /*56d0*/  FFMA.FTZ R132, R141, R132, R102 ;  /* 0x000000848d847223 */ /* 0x000fe20000010066 */
        /* <DEDUP_REMOVED lines=10> */
[----:B------:R-:W-:Y:S02]  /*5780*/  HADD2.F32 R128, -RZ, R32.H1_H1 ;  /* 0x30000020ff807230 */ /* 0x000fe40000004100 */
[----:B------:R-:W-:Y:S02]  /*5790*/  HADD2.F32 R101, -RZ, R24.H1_H1 ;  /* 0x30000018ff657230 */ /* 0x000fe40000004100 */
[----:B------:R-:W-:Y:S01]  /*57a0*/  FFMA.FTZ R135, R104, R135, R143 ;  /* 0x0000008768877223 */ /* 0x000fe2000001008f */
        /* <DEDUP_REMOVED lines=15> */
.L_x_5666:
        /* <DEDUP_REMOVED lines=36> */
.L_x_5667:
        /* <DEDUP_REMOVED lines=9> */
[----:B-1---5:R-:W-:Y:S02]  /*5b70*/  HADD2.F32 R101, -RZ, R104.H0_H0 ;  /* 0x20000068ff657230 */ /* 0x022fe40000004100 */
[--C-:B------:R-:W-:Y:S02]  /*5b80*/  HADD2.F32 R117, -RZ, R105.reuse.H0_H0 ;  /* 0x20000069ff757230 */ /* 0x100fe40000004100 */
[----:B------:R-:W-:Y:S02]  /*5b90*/  HADD2.F32 R139, -RZ, R106.H0_H0 ;  /* 0x2000006aff8b7230 */ /* 0x000fe40000004100 */
[C---:B------:R-:W-:Y:S01]  /*5ba0*/  FMUL.FTZ R101, R136.reuse, R101 ;  /* 0x0000006588657220 */ /* 0x040fe20000410000 */
[----:B------:R-:W-:Y:S02]  /*5bb0*/  HADD2.F32 R103, -RZ, R104.H1_H1 ;  /* 0x30000068ff677230 */ /* 0x000fe40000004100 */
[----:B------:R-:W-:Y:S01]  /*5bc0*/  FMUL.FTZ R117, R136, R117 ;  /* 0x0000007588757220 */ /* 0x000fe20000410000 */
[----:B------:R-:W-:-:S02]  /*5bd0*/  HADD2.F32 R105, -RZ, R105.H1_H1 ;  /* 0x30000069ff697230 */ /* 0x000fc40000004100 */
[C---:B------:R-:W-:Y:S01]  /*5be0*/  FMUL.FTZ R139, R136.reuse, R139 ;  /* 0x0000008b888b7220 */ /* 0x040fe20000410000 */
[----:B------:R-:W-:Y:S02]  /*5bf0*/  HADD2.F32 R141, -RZ, R106.H1_H1 ;  /* 0x3000006aff8d7230 */ /* 0x000fe40000004100 */
[C---:B------:R-:W-:Y:S01]  /*5c00*/  FMUL.FTZ R103, R136.reuse, R103 ;  /* 0x0000006788677220 */ /* 0x040fe20000410000 */
[--C-:B------:R-:W-:Y:S02]  /*5c10*/  HADD2.F32 R143, -RZ, R107.reuse.H0_H0 ;  /* 0x2000006bff8f7230 */ /* 0x100fe40000004100 */
        /* <DEDUP_REMOVED lines=16> */
[----:B------:R-:W-:Y:S02]  /*5d20*/  HADD2.F32 R138, -RZ, R30.H1_H1 ;  /* 0x3000001eff8a7230 */ /* 0x000fe40000004100 */
[----:B------:R-:W-:Y:S02]  /*5d30*/  HADD2.F32 R140, -RZ, R31.H0_H0 ;  /* 0x2000001fff8c7230 */ /* 0x000fe40000004100 */
[----:B------:R-:W-:-:S02]  /*5d40*/  HADD2.F32 R105, -RZ, R27.H0_H0 ;  /* 0x2000001bff697230 */ /* 0x000fc40000004100 */
[----:B------:R-:W-:Y:S02]  /*5d50*/  HADD2.F32 R145, -RZ, R31.H1_H1 ;  /* 0x3000001fff917230 */ /* 0x000fe40000004100 */
[----:B------:R-:W-:Y:S02]  /*5d60*/  HADD2.F32 R142, -RZ, R27.H1_H1 ;  /* 0x3000001bff8e7230 */ /* 0x000fe40000004100 */
[----:B------:R-:W-:Y:S01]  /*5d70*/  FFMA.FTZ R105, R140, R143, R105 ;  /* 0x0000008f8c697223 */ /* 0x000fe20000010069 */
[----:B------:R-:W-:Y:S02]  /*5d80*/  HADD2.F32 R117, -RZ, R26.H1_H1 ;  /* 0x3000001aff757230 */ /* 0x000fe40000004100 */
[----:B------:R-:W-:Y:S02]  /*5d90*/  HADD2.F32 R102, -RZ, R25.H1_H1 ;  /* 0x30000019ff667230 */ /* 0x000fe40000004100 */
[----:B------:R-:W-:Y:S01]  /*5da0*/  FFMA.FTZ R136, R145, R136, R142 ;  /* 0x0000008891887223 */ /* 0x000fe2000001008e */
[----:B------:R-:W-:-:S02]  /*5db0*/  HADD2.F32 R139, -RZ, R24.H1_H1 ;  /* 0x30000018ff8b7230 */ /* 0x000fc40000004100 */
[----:B------:R-:W-:Y:S01]  /*5dc0*/  FFMA.FTZ R117, R138, R141, R117 ;  /* 0x0000008d8a757223 */ /* 0x000fe20000010075 */
[----:B------:R-:W-:Y:S02]  /*5dd0*/  FFMA.FTZ R104, R101, R104, R102 ;  /* 0x0000006865687223 */ /* 0x000fe40000010066 */
[----:B------:R-:W-:Y:S01]  /*5de0*/  FFMA.FTZ R139, R100, R103, R139 ;  /* 0x00000067648b7223 */ /* 0x000fe2000001008b */
[----:B------:R-:W-:Y:S02]  /*5df0*/  F2FP.F16.F32.PACK_AB R103, R136, R105 ;  /* 0x000000698867723e */ /* 0x000fe400000000ff */
[----:B------:R-:W-:Y:S02]  /*5e00*/  F2FP.F16.F32.PACK_AB R102, R117, R106 ;  /* 0x0000006a7566723e */ /* 0x000fe400000000ff */
[----:B------:R-:W-:Y:S02]  /*5e10*/  F2FP.F16.F32.PACK_AB R101, R104, R107 ;  /* 0x0000006b6865723e */ /* 0x000fe400000000ff */
[----:B------:R-:W-:Y:S01]  /*5e20*/  F2FP.F16.F32.PACK_AB R100, R139, R116 ;  /* 0x000000748b64723e */ /* 0x000fe200000000ff */
[----:B------:R-:W-:Y:S06]  /*5e30*/  BRA `(.L_x_5669) ;  /* 0x0000000000907947 */ /* 0x000fec0003800000 */
.L_x_5668:
[----:B-----5:R-:W-:Y:S02]  /*5e40*/  HADD2.F32 R117, -RZ, R105.H0_H0 ;  /* 0x20000069ff757230 */ /* 0x020fe40000004100 */
[--C-:B-1----:R-:W-:Y:S02]  /*5e50*/  HADD2.F32 R101, -RZ, R104.reuse.H0_H0 ;  /* 0x20000068ff657230 */ /* 0x102fe40000004100 */
[----:B------:R-:W-:Y:S02]  /*5e60*/  HADD2.F32 R143, -RZ, R107.H0_H0 ;  /* 0x2000006bff8f7230 */ /* 0x000fe40000004100 */
[C---:B------:R-:W-:Y:S01]  /*5e70*/  FMUL.FTZ R117, R136.reuse, R117 ;  /* 0x0000007588757220 */ /* 0x040fe20000410000 */
[----:B------:R-:W-:Y:S02]  /*5e80*/  HADD2.F32 R103, -RZ, R104.H1_H1 ;  /* 0x30000068ff677230 */ /* 0x000fe40000004100 */
[----:B------:R-:W-:Y:S01]  /*5e90*/  FMUL.FTZ R101, R136, R101 ;  /* 0x0000006588657220 */ /* 0x000fe20000410000 */
[----:B------:R-:W-:-:S02]  /*5ea0*/  HADD2.F32 R105, -RZ, R105.H1_H1 ;  /* 0x30000069ff697230 */ /* 0x000fc40000004100 */
[C---:B------:R-:W-:Y:S01]  /*5eb0*/  FMUL.FTZ R143, R136.reuse, R143 ;  /* 0x0000008f888f7220 */ /* 0x040fe20000410000 */
[--C-:B------:R-:W-:Y:S02]  /*5ec0*/  HADD2.F32 R139, -RZ, R106.reuse.H0_H0 ;  /* 0x2000006aff8b7230 */ /* 0x100fe40000004100 */
        /* <DEDUP_REMOVED lines=9> */
[--C-:B------:R-:W-:Y:S02]  /*5f60*/  HADD2.F32 R136, -RZ, R31.reuse.H0_H0 ;  /* 0x2000001fff887230 */ /* 0x100fe40000004100 */
        /* <DEDUP_REMOVED lines=11> */
[----:B------:R-:W-:-:S02]  /*6020*/  FMUL.FTZ R104, R101, R104 ;  /* 0x0000006865687220 */ /* 0x000fc40000410000 */
[----:B------:R-:W-:Y:S01]  /*6030*/  FMUL.FTZ R139, R100, R103 ;  /* 0x00000067648b7220 */ /* 0x000fe20000410000 */
[----:B------:R-:W-:Y:S02]  /*6040*/  F2FP.F16.F32.PACK_AB R103, R136, R105 ;  /* 0x000000698867723e */ /* 0x000fe400000000ff */
[----:B------:R-:W-:Y:S02]  /*6050*/  F2FP.F16.F32.PACK_AB R102, R117, R106 ;  /* 0x0000006a7566723e */ /* 0x000fe400000000ff */
[----:B------:R-:W-:Y:S02]  /*6060*/  F2FP.F16.F32.PACK_AB R101, R104, R107 ;  /* 0x0000006b6865723e */ /* 0x000fe400000000ff */
[----:B------:R-:W-:-:S07]  /*6070*/  F2FP.F16.F32.PACK_AB R100, R139, R116 ;  /* 0x000000748b64723e */ /* 0x000fce00000000ff */
.L_x_5669:
        /* <DEDUP_REMOVED lines=170> */
.L_x_5695:
[----:B------:R-:W-:Y:S01]  /*6b20*/  FMUL.FTZ R100, R101, R101 ;  /* 0x0000006565647220 */ /* 0x000fe20000410000 */
[----:B------:R-:W-:Y:S01]  /*6b30*/  ISETP.NE.AND P1, PT, RZ, UR8, PT ;  /* 0x00000008ff007c0c */ /* 0x000fe2000bf25270 */
[----:B01----:R-:W-:Y:S01]  /*6b40*/  FADD.FTZ R143, R143, R110 ;  /* 0x0000006e8f8f7221 */ /* 0x003fe20000010000 */
[----:B------:R-:W-:Y:S02]  /*6b50*/  HADD2.F32 R111, -RZ, R96.H1_H1 ;  /* 0x30000060ff6f7230 */ /* 0x000fe40000004100 */
[----:B------:R-:W-:Y:S01]  /*6b60*/  FSEL R103, R100, RZ, P1 ;  /* 0x000000ff64677208 */ /* 0x000fe20000800000 */
[----:B------:R-:W-:Y:S01]  /*6b70*/  FFMA.FTZ R102, R143, R138, UR10 ;  /* 0x0000000a8f667e23 */ /* 0x000fe2000801008a */
[----:B------:R-:W-:Y:S01]  /*6b80*/  FSEL R140, R101, RZ, !P1 ;  /* 0x000000ff658c7208 */ /* 0x000fe20004800000 */
[----:B------:R-:W-:Y:S02]  /*6b90*/  HADD2.F32 R110, -RZ, R72.H1_H1 ;  /* 0x30000048ff6e7230 */ /* 0x000fe40000004100 */
[----:B------:R-:W-:Y:S01]  /*6ba0*/  FADD.FTZ R102, R102, R103 ;  /* 0x0000006766667221 */ /* 0x000fe20000010000 */
[----:B------:R-:W-:-:S02]  /*6bb0*/  HADD2.F32 R141, -RZ, R96.H0_H0 ;  /* 0x20000060ff8d7230 */ /* 0x000fc40000004100 */
[C---:B------:R-:W-:Y:S01]  /*6bc0*/  FADD.FTZ R11, -R140.reuse, R11 ;  /* 0x0000000b8c0b7221 */ /* 0x040fe20000010100 */
[C---:B------:R-:W-:Y:S01]  /*6bd0*/  FADD.FTZ R18, -R140.reuse, R18 ;  /* 0x000000128c127221 */ /* 0x040fe20000010100 */
[----:B------:R-:W0:Y:S01]  /*6be0*/  MUFU.RSQ R143, R102 ;  /* 0x00000066008f7308 */ /* 0x000e220000001400 */
        /* <DEDUP_REMOVED lines=10> */
[----:B------:R-:W-:Y:S02]  /*6c90*/  HADD2.F32 R105, -RZ, R98.H0_H0 ;  /* 0x20000062ff697230 */ /* 0x000fe40000004100 */
[C---:B------:R-:W-:Y:S01]  /*6ca0*/  FADD.FTZ R14, -R140.reuse, R14 ;  /* 0x0000000e8c0e7221 */ /* 0x040fe20000010100 */
[C---:B------:R-:W-:Y:S01]  /*6cb0*/  FADD.FTZ R9, -R140.reuse, R9 ;  /* 0x000000098c097221 */ /* 0x040fe20000010100 */
[C---:B------:R-:W-:Y:S01]  /*6cc0*/  FADD.FTZ R2, -R140.reuse, R2 ;  /* 0x000000028c027221 */ /* 0x040fe20000010100 */
[C---:B------:R-:W-:Y:S01]  /*6cd0*/  FADD.FTZ R8, -R140.reuse, R8 ;  /* 0x000000088c087221 */ /* 0x040fe20000010100 */
[C---:B------:R-:W-:Y:S01]  /*6ce0*/  FADD.FTZ R3, -R140.reuse, R3 ;  /* 0x000000038c037221 */ /* 0x040fe20000010100 */
[C---:B0-----:R-:W-:Y:S01]  /*6cf0*/  FMUL.FTZ R11, R143.reuse, R11 ;  /* 0x0000000b8f0b7220 */ /* 0x041fe20000410000 */
[C---:B------:R-:W-:Y:S01]  /*6d00*/  FMUL.FTZ R18, R143.reuse, R18 ;  /* 0x000000128f127220 */ /* 0x040fe20000410000 */
[----:B------:R-:W-:Y:S01]  /*6d10*/  FMUL.FTZ R17, R143, R17 ;  /* 0x000000118f117220 */ /* 0x000fe20000410000 */
[----:B------:R-:W-:Y:S01]  /*6d20*/  FADD.FTZ R7, -R140, R7 ;  /* 0x000000078c077221 */ /* 0x000fe20000010100 */
[----:B------:R-:W-:Y:S01]  /*6d30*/  FFMA.FTZ R111, R111, R11, R110 ;  /* 0x0000000b6f6f7223 */ /* 0x000fe2000001006e */
[----:B------:R-:W-:Y:S01]  /*6d40*/  FFMA.FTZ R100, R141, R18, R100 ;  /* 0x000000128d647223 */ /* 0x000fe20000010064 */
[----:B------:R-:W-:Y:S01]  /*6d50*/  FFMA.FTZ R103, R138, R17, R103 ;  /* 0x000000118a677223 */ /* 0x000fe20000010067 */
        /* <DEDUP_REMOVED lines=43> */
[----:B------:R-:W-:Y:S01]  /*7010*/  FFMA.FTZ R16, R105, R16, R110 ;  /* 0x0000001069107223 */ /* 0x000fe2000001006e */
[----:B------:R-:W-:Y:S02]  /*7020*/  HADD2.F32 R117, -RZ, R75.H0_H0 ;  /* 0x2000004bff757230 */ /* 0x000fe40000004100 */
[----:B------:R-:W-:Y:S01]  /*7030*/  FFMA.FTZ R12, R17, R12, R18 ;  /* 0x0000000c110c7223 */ /* 0x000fe20000010012 */
[----:B------:R-:W-:Y:S01]  /*7040*/  FFMA.FTZ R11, R138, R11, R107 ;  /* 0x0000000b8a0b7223 */ /* 0x000fe2000001006b */
[----:B------:R-:W-:Y:S02]  /*7050*/  HADD2.F32 R110, -RZ, R92.H0_H0 ;  /* 0x2000005cff6e7230 */ /* 0x000fe40000004100 */
[----:B------:R-:W-:Y:S01]  /*7060*/  FMUL.FTZ R9, R143, R9 ;  /* 0x000000098f097220 */ /* 0x000fe20000410000 */
[----:B------:R-:W-:Y:S02]  /*7070*/  HADD2.F32 R105, -RZ, R68.H0_H0 ;  /* 0x20000044ff697230 */ /* 0x000fe40000004100 */
[----:B------:R-:W-:Y:S01]  /*7080*/  FFMA.FTZ R13, R140, R13, R117 ;  /* 0x0000000d8c0d7223 */ /* 0x000fe20000010075 */
        /* <DEDUP_REMOVED lines=20> */
[----:B------:R-:W-:Y:S02]  /*71d0*/  HADD2.F32 R107, -RZ, R95.H0_H0 ;  /* 0x2000005fff6b7230 */ /* 0x000fe40000004100 */
[----:B------:R-:W-:Y:S01]  /*71e0*/  FMUL.FTZ R3, R143, R3 ;  /* 0x000000038f037220 */ /* 0x000fe20000410000 */
[----:B------:R-:W-:Y:S02]  /*71f0*/  HADD2.F32 R140, -RZ, R71.H0_H0 ;  /* 0x20000047ff8c7230 */ /* 0x000fe40000004100 */
[----:B------:R-:W-:Y:S01]  /*7200*/  FFMA.FTZ R7, R110, R7, R17 ;  /* 0x000000076e077223 */ /* 0x000fe20000010011 */
[----:B------:R-:W-:-:S02]  /*7210*/  HADD2.F32 R18, -RZ, R93.H1_H1 ;  /* 0x3000005dff127230 */ /* 0x000fc40000004100 */
[----:B------:R-:W-:Y:S01]  /*7220*/  FFMA.FTZ R4, R105, R4, R138 ;  /* 0x0000000469047223 */ /* 0x000fe2000001008a */
[----:B------:R-:W-:Y:S02]  /*7230*/  HADD2.F32 R15, -RZ, R69.H1_H1 ;  /* 0x30000045ff0f7230 */ /* 0x000fe40000004100 */
        /* <DEDUP_REMOVED lines=40> */
[----:B------:R-:W-:Y:S01]  /*74c0*/  FMUL.FTZ R112, R143, R112 ;  /* 0x000000708f707220 */ /* 0x000fe20000410000 */
[----:B------:R-:W-:Y:S02]  /*74d0*/  HADD2.F32 R15, -RZ, R91.H1_H1 ;  /* 0x3000005bff0f7230 */ /* 0x000fe40000004100 */
[----:B------:R-:W-:Y:S01]  /*74e0*/  FFMA.FTZ R109, R138, R109, R117 ;  /* 0x0000006d8a6d7223 */ /* 0x000fe20000010075 */
[----:B------:R-:W-:Y:S02]  /*74f0*/  HADD2.F32 R114, -RZ, R67.H1_H1 ;  /* 0x30000043ff727230 */ /* 0x000fe40000004100 */
        /* <DEDUP_REMOVED lines=26> */
[C---:B------:R-:W-:Y:S01]  /*76a0*/  FMUL.FTZ R131, R143.reuse, R148 ;  /* 0x000000948f837220 */ /* 0x040fe20000410000 */
[----:B------:R-:W-:Y:S02]  /*76b0*/  HADD2.F32 R117, -RZ, R58.H1_H1 ;  /* 0x3000003aff757230 */ /* 0x000fe40000004100 */
[----:B------:R-:W-:Y:S01]  /*76c0*/  FFMA.FTZ R123, R118, R127, R119 ;  /* 0x0000007f767b7223 */ /* 0x000fe20000010077 */
[----:B------:R-:W-:Y:S02]  /*76d0*/  HADD2.F32 R114, -RZ, R87.H1_H1 ;  /* 0x30000057ff727230 */ /* 0x000fe40000004100 */
[C---:B------:R-:W-:Y:S01]  /*76e0*/  FMUL.FTZ R129, R143.reuse, R142 ;  /* 0x0000008e8f817220 */ /* 0x040fe20000410000 */
[----:B------:R-:W-:Y:S02]  /*76f0*/  HADD2.F32 R15, -RZ, R63.H1_H1 ;  /* 0x3000003fff0f7230 */ /* 0x000fe40000004100 */
[----:B------:R-:W-:Y:S01]  /*7700*/  FMUL.FTZ R127, R143, R134 ;  /* 0x000000868f7f7220 */ /* 0x000fe20000410000 */
[----:B------:R-:W-:-:S02]  /*7710*/  HADD2.F32 R140, -RZ, R81.H0_H0 ;  /* 0x20000051ff8c7230 */ /* 0x000fc40000004100 */
[C---:B------:R-:W-:Y:S01]  /*7720*/  FMUL.FTZ R144, R143.reuse, R144 ;  /* 0x000000908f907220 */ /* 0x040fe20000410000 */
[----:B------:R-:W-:Y:S02]  /*7730*/  HADD2.F32 R119, -RZ, R57.H0_H0 ;  /* 0x20000039ff777230 */ /* 0x000fe40000004100 */
[----:B------:R-:W-:Y:S01]  /*7740*/  FFMA.FTZ R131, R138, R131, R117 ;  /* 0x000000838a837223 */ /* 0x000fe20000010075 */
[----:B------:R-:W-:Y:S02]  /*7750*/  HADD2.F32 R115, -RZ, R80.H0_H0 ;  /* 0x20000050ff737230 */ /* 0x000fe40000004100 */
[----:B------:R-:W-:Y:S01]  /*7760*/  FMUL.FTZ R135, R143, R116 ;  /* 0x000000748f877220 */ /* 0x000fe20000410000 */
[----:B------:R-:W-:Y:S01]  /*7770*/  HADD2.F32 R118, -RZ, R56.H0_H0 ;  /* 0x20000038ff767230 */ /* 0x000fe20000004100 */
[----:B------:R-:W0:Y:S01]  /*7780*/  @!P2 LDC.64 R116, c[0x0][0x3c0] ;  /* 0x0000f000ff74ab82 */ /* 0x000e220000000a00 */
[----:B------:R-:W-:Y:S01]  /*7790*/  FFMA.FTZ R129, R114, R129, R15 ;  /* 0x0000008172817223 */ /* 0x000fe2000001000f */
[----:B------:R-:W-:Y:S01]  /*77a0*/  FFMA.FTZ R127, R140, R127, R119 ;  /* 0x0000007f8c7f7223 */ /* 0x000fe20000010077 */
[----:B------:R-:W-:-:S02]  /*77b0*/  HADD2.F32 R15, -RZ, R81.H1_H1 ;  /* 0x30000051ff0f7230 */ /* 0x000fc40000004100 */
[----:B------:R-:W-:Y:S01]  /*77c0*/  FFMA.FTZ R128, R115, R144, R118 ;  /* 0x0000009073807223 */ /* 0x000fe20000010076 */
[----:B------:R-:W-:Y:S02]  /*77d0*/  HADD2.F32 R114, -RZ, R57.H1_H1 ;  /* 0x30000039ff727230 */ /* 0x000fe40000004100 */
[C---:B------:R-:W-:Y:S01]  /*77e0*/  FMUL.FTZ R146, R143.reuse, R146 ;  /* 0x000000928f927220 */ /* 0x040fe20000410000 */
        /* <DEDUP_REMOVED lines=15> */
[----:B------:R-:W-:Y:S01]  /*78e0*/  FFMA.FTZ R140, R15, R130, R140 ;  /* 0x000000820f8c7223 */ /* 0x000fe2000001008c */
[----:B------:R-:W-:Y:S02]  /*78f0*/  HADD2.F32 R114, -RZ, R76.H0_H0 ;  /* 0x2000004cff727230 */ /* 0x000fe40000004100 */
[----:B------:R-:W-:Y:S01]  /*7900*/  FMUL.FTZ R142, R143, R152 ;  /* 0x000000988f8e7220 */ /* 0x000fe20000410000 */
[----:B------:R-:W-:Y:S02]  /*7910*/  HADD2.F32 R115, -RZ, R52.H0_H0 ;  /* 0x20000034ff737230 */ /* 0x000fe40000004100 */
[----:B------:R-:W-:Y:S01]  /*7920*/  FFMA.FTZ R130, R119, R102, R118 ;  /* 0x0000006677827223 */ /* 0x000fe20000010076 */
[----:B------:R-:W-:Y:S01]  /*7930*/  HADD2.F32 R15, -RZ, R77.H0_H0 ;  /* 0x2000004dff0f7230 */ /* 0x000fe20000004100 */
[----:B------:R-:W1:Y:S01]  /*7940*/  LDC.64 R118, c[0x0][0x428] ;  /* 0x00010a00ff767b82 */ /* 0x000e620000000a00 */
[----:B------:R-:W-:-:S02]  /*7950*/  HADD2.F32 R102, -RZ, R53.H0_H0 ;  /* 0x20000035ff667230 */ /* 0x000fc40000004100 */
[----:B------:R-:W-:Y:S01]  /*7960*/  FFMA.FTZ R135, R114, R135, R115 ;  /* 0x0000008772877223 */ /* 0x000fe20000010073 */
[----:B------:R-:W-:Y:S01]  /*7970*/  FMUL.FTZ R145, R143, R154 ;  /* 0x0000009a8f917220 */ /* 0x000fe20000410000 */
[----:B0-----:R-:W-:-:S04]  /*7980*/  @!P2 IMAD.WIDE R116, R20, 0x4, R116 ;  /* 0x000000041474a825 */ /* 0x001fc800078e0274 */
[----:B------:R-:W-:Y:S01]  /*7990*/  FMUL.FTZ R104, R143, R104 ;  /* 0x000000688f687220 */ /* 0x000fe20000410000 */
[----:B------:R-:W-:Y:S01]  /*79a0*/  FFMA.FTZ R142, R15, R142, R102 ;  /* 0x0000008e0f8e7223 */ /* 0x000fe20000010066 */
[C---:B------:R-:W-:Y:S01]  /*79b0*/  FMUL.FTZ R106, R143.reuse, R106 ;  /* 0x0000006a8f6a7220 */ /* 0x040fe20000410000 */
[----:B------:R-:W0:Y:S01]  /*79c0*/  @!P2 LDC.64 R114, c[0x0][0x3c8] ;  /* 0x0000f200ff72ab82 */ /* 0x000e220000000a00 */
[----:B------:R-:W-:Y:S01]  /*79d0*/  HADD2.F32 R102, -RZ, R78.H1_H1 ;  /* 0x3000004eff667230 */ /* 0x000fe20000004100 */
[----:B------:R2:W-:Y:S01]  /*79e0*/  @!P2 STG.E desc[UR6][R116.64], R101 ;  /* 0x000000657400a986 */ /* 0x0005e2000c101906 */
[----:B------:R-:W-:Y:S02]  /*79f0*/  HADD2.F32 R15, -RZ, R54.H1_H1 ;  /* 0x30000036ff0f7230 */ /* 0x000fe40000004100 */
[C---:B------:R-:W-:Y:S01]  /*7a00*/  FMUL.FTZ R147, R143.reuse, R156 ;  /* 0x0000009c8f937220 */ /* 0x040fe20000410000 */
[----:B------:R-:W-:Y:S02]  /*7a10*/  HADD2.F32 R141, -RZ, R77.H1_H1 ;  /* 0x3000004dff8d7230 */ /* 0x000fe40000004100 */
[----:B------:R-:W-:Y:S01]  /*7a20*/  FMUL.FTZ R136, R143, R136 ;  /* 0x000000888f887220 */ /* 0x000fe20000410000 */
[----:B------:R-:W-:-:S02]  /*7a30*/  HADD2.F32 R138, -RZ, R53.H1_H1 ;  /* 0x30000035ff8a7230 */ /* 0x000fc40000004100 */
[----:B------:R-:W-:Y:S01]  /*7a40*/  FFMA.FTZ R145, R102, R145, R15 ;  /* 0x0000009166917223 */ /* 0x000fe2000001000f */
[----:B------:R-:W-:Y:S01]  /*7a50*/  F2FP.F16.F32.PACK_AB R15, R14, R13 ;  /* 0x0000000d0e0f723e */ /* 0x000fe200000000ff */
[----:B------:R-:W-:Y:S01]  /*7a60*/  HADD2.F32 R139, -RZ, R78.H0_H0 ;  /* 0x2000004eff8b7230 */ /* 0x000fe20000004100 */
[----:B------:R-:W-:Y:S01]  /*7a70*/  F2FP.F16.F32.PACK_AB R13, R12, R103 ;  /* 0x000000670c0d723e */ /* 0x000fe200000000ff */
[----:B------:R-:W-:Y:S01]  /*7a80*/  HADD2.F32 R144, -RZ, R54.H0_H0 ;  /* 0x20000036ff907230 */ /* 0x000fe20000004100 */
[----:B------:R-:W-:Y:S01]  /*7a90*/  F2FP.F16.F32.PACK_AB R12, R111, R100 ;  /* 0x000000646f0c723e */ /* 0x000fe200000000ff */
[----:B------:R-:W-:Y:S01]  /*7aa0*/  FFMA.FTZ R141, R141, R104, R138 ;  /* 0x000000688d8d7223 */ /* 0x000fe2000001008a */
[----:B--2---:R-:W-:Y:S01]  /*7ab0*/  F2FP.F16.F32.PACK_AB R101, R3, R8 ;  /* 0x000000080365723e */ /* 0x004fe200000000ff */
[----:B------:R-:W-:Y:S01]  /*7ac0*/  HADD2.F32 R104, -RZ, R79.H0_H0 ;  /* 0x2000004fff687230 */ /* 0x000fe20000004100 */
[----:B------:R-:W-:Y:S01]  /*7ad0*/  F2FP.F16.F32.PACK_AB R100, R9, R2 ;  /* 0x000000020964723e */ /* 0x000fe200000000ff */
[----:B------:R-:W-:Y:S01]  /*7ae0*/  FFMA.FTZ R144, R139, R106, R144 ;  /* 0x0000006a8b907223 */ /* 0x000fe20000010090 */
[----:B------:R-:W2:Y:S01]  /*7af0*/  LDC.64 R2, c[0x0][0x380] ;  /* 0x0000e000ff027b82 */ /* 0x000ea20000000a00 */
[----:B------:R-:W-:Y:S01]  /*7b00*/  HADD2.F32 R139, -RZ, R55.H0_H0 ;  /* 0x20000037ff8b7230 */ /* 0x000fe20000004100 */
[----:B------:R-:W-:Y:S01]  /*7b10*/  F2FP.F16.F32.PACK_AB R14, R11, R16 ;  /* 0x000000100b0e723e */ /* 0x000fe200000000ff */
[----:B------:R-:W-:Y:S01]  /*7b20*/  HADD2.F32 R149, -RZ, R79.H1_H1 ;  /* 0x3000004fff957230 */ /* 0x000fe20000004100 */
[----:B------:R-:W-:Y:S01]  /*7b30*/  F2FP.F16.F32.PACK_AB R103, R23, R6 ;  /* 0x000000061767723e */ /* 0x000fe200000000ff */
[----:B------:R-:W-:-:S02]  /*7b40*/  HADD2.F32 R106, -RZ, R55.H1_H1 ;  /* 0x30000037ff6a7230 */ /* 0x000fc40000004100 */
[----:B------:R-:W-:Y:S01]  /*7b50*/  FFMA.FTZ R147, R104, R147, R139 ;  /* 0x0000009368937223 */ /* 0x000fe2000001008b */
[----:B0-----:R-:W-:Y:S01]  /*7b60*/  @!P2 IMAD.WIDE R114, R20, 0x4, R114 ;  /* 0x000000041472a825 */ /* 0x001fe200078e0272 */
[----:B------:R-:W-:-:S03]  /*7b70*/  F2FP.F16.F32.PACK_AB R102, R4, R7 ;  /* 0x000000070466723e */ /* 0x000fc600000000ff */
[----:B------:R-:W-:Y:S01]  /*7b80*/  FFMA.FTZ R136, R149, R136, R106 ;  /* 0x0000008895887223 */ /* 0x000fe2000001006a */
[--C-:B-1----:R-:W-:Y:S01]  /*7b90*/  IMAD.WIDE.U32 R152, R19, 0x10, R118.reuse ;  /* 0x0000001013987825 */ /* 0x102fe200078e0076 */
        /* <DEDUP_REMOVED lines=14> */
[----:B0-----:R-:W-:Y:S01]  /*7c80*/  F2FP.F16.F32.PACK_AB R115, R129, R120 ;  /* 0x000000788173723e */ /* 0x001fe200000000ff */
[----:B------:R-:W-:Y:S01]  /*7c90*/  IMAD.WIDE.U32 R150, R121, 0x10, R118 ;  /* 0x0000001079967825 */ /* 0x000fe200078e0076 */
[----:B------:R-:W-:-:S02]  /*7ca0*/  F2FP.F16.F32.PACK_AB R114, R123, R126 ;  /* 0x0000007e7b72723e */ /* 0x000fc400000000ff */
[----:B------:R-:W-:Y:S01]  /*7cb0*/  F2FP.F16.F32.PACK_AB R6, R131, R134 ;  /* 0x000000868306723e */ /* 0x000fe200000000ff */
[----:B------:R-:W-:Y:S01]  /*7cc0*/  IMAD.WIDE.U32 R118, R137, 0x10, R118 ;  /* 0x0000001089767825 */ /* 0x000fe200078e0076 */
[----:B------:R-:W-:Y:S01]  /*7cd0*/  F2FP.F16.F32.PACK_AB R5, R132, R127 ;  /* 0x0000007f8405723e */ /* 0x000fe200000000ff */
[----:B------:R1:W-:Y:S01]  /*7ce0*/  STG.E.128 desc[UR6][R148.64], R112 ;  /* 0x0000007094007986 */ /* 0x0003e2000c101d06 */
[----:B------:R-:W-:Y:S02]  /*7cf0*/  F2FP.F16.F32.PACK_AB R4, R125, R128 ;  /* 0x000000807d04723e */ /* 0x000fe400000000ff */
[----:B------:R-:W-:Y:S02]  /*7d00*/  F2FP.F16.F32.PACK_AB R146, R145, R144 ;  /* 0x000000909192723e */ /* 0x000fe400000000ff */
[----:B------:R-:W-:Y:S01]  /*7d10*/  F2FP.F16.F32.PACK_AB R147, R136, R147 ;  /* 0x000000938893723e */ /* 0x000fe200000000ff */
[----:B------:R1:W-:Y:S01]  /*7d20*/  STG.E.128 desc[UR6][R150.64], R4 ;  /* 0x0000000496007986 */ /* 0x0003e2000c101d06 */
[----:B------:R-:W-:-:S02]  /*7d30*/  F2FP.F16.F32.PACK_AB R145, R141, R142 ;  /* 0x0000008e8d91723e */ /* 0x000fc400000000ff */
[----:B------:R-:W-:Y:S02]  /*7d40*/  F2FP.F16.F32.PACK_AB R144, R130, R135 ;  /* 0x000000878290723e */ /* 0x000fe400000000ff */
[----:B--2---:R-:W-:-:S03]  /*7d50*/  LEA R20, R2, R20, 0x2 ;  /* 0x0000001402147211 */ /* 0x004fc600078e10ff */
[----:B------:R1:W-:Y:S01]  /*7d60*/  STG.E.128 desc[UR6][R118.64], R144 ;  /* 0x0000009076007986 */ /* 0x0003e2000c101d06 */
[----:B------:R-:W-:-:S13]  /*7d70*/  ISETP.GE.AND P1, PT, R20, R3, PT ;  /* 0x000000031400720c */ /* 0x000fda0003f26270 */
[----:B------:R-:W-:Y:S05]  /*7d80*/  @!P1 BRA `(.L_x_5671) ;  /* 0xffffffc000309947 */ /* 0x000fea000383ffff */
[----:B------:R-:W-:Y:S05]  /*7d90*/  EXIT ;  /* 0x000000000000794d */ /* 0x000fea0003800000 */
.L_x_5656:
        /* <DEDUP_REMOVED lines=8> */
.L_x_5673:
[----:B------:R-:W-:Y:S05]  /*7e20*/  BSYNC B0 ;  /* 0x0000000000007941 */ /* 0x000fea0003800000 */
.L_x_5672:
        /* <DEDUP_REMOVED lines=8> */
.L_x_5674:
[----:B------:R-:W-:Y:S02]  /*7eb0*/  HFMA2 R103, -RZ, RZ, 0, 2.384185791015625e-07 ;  /* 0x00000004ff677431 */ /* 0x000fe400000001ff */
[----:B------:R-:W-:-:S05]  /*7ec0*/  FADD.FTZ R140, R100, R110 ;  /* 0x0000006e648c7221 */ /* 0x000fca0000010000 */
[----:B------:R-:W-:-:S07]  /*7ed0*/  MOV R100, R140 ;  /* 0x0000008c00647202 */ /* 0x000fce0000000f00 */
[----:B------:R-:W-:Y:S05]  /*7ee0*/  WARPSYNC.COLLECTIVE R111, `(.L_x_5675) ;  /* 0x000000006f087348 */ /* 0x000fea0003c00000 */
[----:B------:R0:W1:Y:S02]  /*7ef0*/  SHFL.BFLY P1, R110, R100, R103, R102 ;  /* 0x0c000067646e7389 */ /* 0x0000640000020066 */
[----:B01----:R-:W-:Y:S05]  /*7f00*/  ENDCOLLECTIVE ;  /* 0x000000000000791b */ /* 0x003fea0003800000 */
.L_x_5675:
[----:B------:R-:W-:Y:S02]  /*7f10*/  HFMA2 R103, -RZ, RZ, 0, 4.76837158203125e-07 ;  /* 0x00000008ff677431 */ /* 0x000fe400000001ff */
[----:B------:R-:W-:-:S05]  /*7f20*/  FADD.FTZ R142, R140, R110 ;  /* 0x0000006e8c8e7221 */ /* 0x000fca0000010000 */
[----:B------:R-:W-:-:S07]  /*7f30*/  MOV R100, R142 ;  /* 0x0000008e00647202 */ /* 0x000fce0000000f00 */
[----:B------:R-:W-:Y:S05]  /*7f40*/  WARPSYNC.COLLECTIVE R111, `(.L_x_5676) ;  /* 0x000000006f087348 */ /* 0x000fea0003c00000 */
[----:B------:R0:W1:Y:S02]  /*7f50*/  SHFL.BFLY P1, R110, R100, R103, R102 ;  /* 0x0c000067646e7389 */ /* 0x0000640000020066 */
[----:B01----:R-:W-:Y:S05]  /*7f60*/  ENDCOLLECTIVE ;  /* 0x000000000000791b */ /* 0x003fea0003800000 */
.L_x_5676:
[----:B------:R-:W-:Y:S02]  /*7f70*/  HFMA2 R103, -RZ, RZ, 0, 9.5367431640625e-07 ;  /* 0x00000010ff677431 */ /* 0x000fe400000001ff */
[----:B------:R-:W-:-:S05]  /*7f80*/  FADD.FTZ R143, R142, R110 ;  /* 0x0000006e8e8f7221 */ /* 0x000fca0000010000 */
[----:B------:R-:W-:-:S07]  /*7f90*/  MOV R100, R143 ;  /* 0x0000008f00647202 */ /* 0x000fce0000000f00 */
[----:B------:R-:W-:Y:S05]  /*7fa0*/  WARPSYNC.COLLECTIVE R111, `(.L_x_5677) ;  /* 0x000000006f087348 */ /* 0x000fea0003c00000 */
[----:B------:R0:W1:Y:S02]  /*7fb0*/  SHFL.BFLY P1, R110, R100, R103, R102 ;  /* 0x0c000067646e7389 */ /* 0x0000640000020066 */
[----:B01----:R-:W-:Y:S05]  /*7fc0*/  ENDCOLLECTIVE ;  /* 0x000000000000791b */ /* 0x003fea0003800000 */
.L_x_5677:
        /* <DEDUP_REMOVED lines=102> */
.L_x_5678:
[----:B------:R-:W-:Y:S02]  /*8630*/  HFMA2 R103, -RZ, RZ, 0, 1.1920928955078125e-07 ;  /* 0x00000002ff677431 */ /* 0x000fe400000001ff */
[----:B------:R-:W-:-:S05]  /*8640*/  FADD.FTZ R140, R100, R110 ;  /* 0x0000006e648c7221 */ /* 0x000fca0000010000 */
[----:B------:R-:W-:-:S07]  /*8650*/  MOV R100, R140 ;  /* 0x0000008c00647202 */ /* 0x000fce0000000f00 */
[----:B------:R-:W-:Y:S05]  /*8660*/  WARPSYNC.COLLECTIVE R111, `(.L_x_5679) ;  /* 0x000000006f087348 */ /* 0x000fea0003c00000 */
[----:B------:R0:W1:Y:S02]  /*8670*/  SHFL.BFLY P1, R110, R100, R103, R102 ;  /* 0x0c000067646e7389 */ /* 0x0000640000020066 */
[----:B01----:R-:W-:Y:S05]  /*8680*/  ENDCOLLECTIVE ;  /* 0x000000000000791b */ /* 0x003fea0003800000 */
.L_x_5679:
[----:B------:R-:W-:Y:S02]  /*8690*/  HFMA2 R103, -RZ, RZ, 0, 2.384185791015625e-07 ;  /* 0x00000004ff677431 */ /* 0x000fe400000001ff */
[----:B------:R-:W-:-:S05]  /*86a0*/  FADD.FTZ R141, R140, R110 ;  /* 0x0000006e8c8d7221 */ /* 0x000fca0000010000 */
[----:B------:R-:W-:-:S07]  /*86b0*/  MOV R100, R141 ;  /* 0x0000008d00647202 */ /* 0x000fce0000000f00 */
[----:B------:R-:W-:Y:S05]  /*86c0*/  WARPSYNC.COLLECTIVE R111, `(.L_x_5680) ;  /* 0x000000006f087348 */ /* 0x000fea0003c00000 */
[----:B------:R0:W1:Y:S02]  /*86d0*/  SHFL.BFLY P1, R110, R100, R103, R102 ;  /* 0x0c000067646e7389 */ /* 0x0000640000020066 */
[----:B01----:R-:W-:Y:S05]  /*86e0*/  ENDCOLLECTIVE ;  /* 0x000000000000791b */ /* 0x003fea0003800000 */
.L_x_5680:
[----:B------:R-:W-:Y:S02]  /*86f0*/  HFMA2 R103, -RZ, RZ, 0, 4.76837158203125e-07 ;  /* 0x00000008ff677431 */ /* 0x000fe400000001ff */
[----:B------:R-:W-:-:S05]  /*8700*/  FADD.FTZ R142, R141, R110 ;  /* 0x0000006e8d8e7221 */ /* 0x000fca0000010000 */
[----:B------:R-:W-:-:S07]  /*8710*/  MOV R100, R142 ;  /* 0x0000008e00647202 */ /* 0x000fce0000000f00 */
[----:B------:R-:W-:Y:S05]  /*8720*/  WARPSYNC.COLLECTIVE R111, `(.L_x_5681) ;  /* 0x000000006f087348 */ /* 0x000fea0003c00000 */
[----:B------:R0:W1:Y:S02]  /*8730*/  SHFL.BFLY P1, R110, R100, R103, R102 ;  /* 0x0c000067646e7389 */ /* 0x0000640000020066 */
[----:B01----:R-:W-:Y:S05]  /*8740*/  ENDCOLLECTIVE ;  /* 0x000000000000791b */ /* 0x003fea0003800000 */
.L_x_5681:
[----:B------:R-:W-:Y:S02]  /*8750*/  HFMA2 R103, -RZ, RZ, 0, 9.5367431640625e-07 ;  /* 0x00000010ff677431 */ /* 0x000fe400000001ff */
[----:B------:R-:W-:-:S05]  /*8760*/  FADD.FTZ R143, R142, R110 ;  /* 0x0000006e8e8f7221 */ /* 0x000fca0000010000 */
[----:B------:R-:W-:-:S07]  /*8770*/  MOV R100, R143 ;  /* 0x0000008f00647202 */ /* 0x000fce0000000f00 */
[----:B------:R-:W-:Y:S05]  /*8780*/  WARPSYNC.COLLECTIVE R111, `(.L_x_5682) ;  /* 0x000000006f087348 */ /* 0x000fea0003c00000 */
[----:B------:R0:W1:Y:S02]  /*8790*/  SHFL.BFLY P1, R110, R100, R103, R102 ;  /* 0x0c000067646e7389 */ /* 0x0000640000020066 */
[----:B01----:R-:W-:Y:S05]  /*87a0*/  ENDCOLLECTIVE ;  /* 0x000000000000791b */ /* 0x003fea0003800000 */
.L_x_5682:
[----:B------:R-:W-:Y:S05]  /*87b0*/  BRA `(.L_x_5683) ;  /* 0xffffffa000ec7947 */ /* 0x000fea000383ffff */
.L_x_5670:
        /* <DEDUP_REMOVED lines=8> */
.L_x_5685:
[----:B------:R-:W-:Y:S05]  /*8840*/  BSYNC B0 ;  /* 0x0000000000007941 */ /* 0x000fea0003800000 */
.L_x_5684:
        /* <DEDUP_REMOVED lines=8> */
.L_x_5686:
[----:B------:R-:W-:Y:S02]  /*88d0*/  HFMA2 R103, -RZ, RZ, 0, 2.384185791015625e-07 ;  /* 0x00000004ff677431 */ /* 0x000fe400000001ff */
[----:B------:R-:W-:-:S05]  /*88e0*/  FADD.FTZ R140, R100, R110 ;  /* 0x0000006e648c7221 */ /* 0x000fca0000010000 */
[----:B------:R-:W-:-:S07]  /*88f0*/  MOV R100, R140 ;  /* 0x0000008c00647202 */ /* 0x000fce0000000f00 */
[----:B------:R-:W-:Y:S05]  /*8900*/  WARPSYNC.COLLECTIVE R111, `(.L_x_5687) ;  /* 0x000000006f087348 */ /* 0x000fea0003c00000 */
[----:B------:R0:W1:Y:S02]  /*8910*/  SHFL.BFLY P1, R110, R100, R103, R102 ;  /* 0x0c000067646e7389 */ /* 0x0000640000020066 */
[----:B01----:R-:W-:Y:S05]  /*8920*/  ENDCOLLECTIVE ;  /* 0x000000000000791b */ /* 0x003fea0003800000 */
.L_x_5687:
[----:B------:R-:W-:Y:S02]  /*8930*/  HFMA2 R103, -RZ, RZ, 0, 4.76837158203125e-07 ;  /* 0x00000008ff677431 */ /* 0x000fe400000001ff */
[----:B------:R-:W-:-:S05]  /*8940*/  FADD.FTZ R142, R140, R110 ;  /* 0x0000006e8c8e7221 */ /* 0x000fca0000010000 */
[----:B------:R-:W-:-:S07]  /*8950*/  MOV R100, R142 ;  /* 0x0000008e00647202 */ /* 0x000fce0000000f00 */
[----:B------:R-:W-:Y:S05]  /*8960*/  WARPSYNC.COLLECTIVE R111, `(.L_x_5688) ;  /* 0x000000006f087348 */ /* 0x000fea0003c00000 */
[----:B------:R0:W1:Y:S02]  /*8970*/  SHFL.BFLY P1, R110, R100, R103, R102 ;  /* 0x0c000067646e7389 */ /* 0x0000640000020066 */
[----:B01----:R-:W-:Y:S05]  /*8980*/  ENDCOLLECTIVE ;  /* 0x000000000000791b */ /* 0x003fea0003800000 */
.L_x_5688:
[----:B------:R-:W-:Y:S02]  /*8990*/  HFMA2 R103, -RZ, RZ, 0, 9.5367431640625e-07 ;  /* 0x00000010ff677431 */ /* 0x000fe400000001ff */
[----:B------:R-:W-:-:S05]  /*89a0*/  FADD.FTZ R143, R142, R110 ;  /* 0x0000006e8e8f7221 */ /* 0x000fca0000010000 */
[----:B------:R-:W-:-:S07]  /*89b0*/  MOV R100, R143 ;  /* 0x0000008f00647202 */ /* 0x000fce0000000f00 */
[----:B------:R-:W-:Y:S05]  /*89c0*/  WARPSYNC.COLLECTIVE R111, `(.L_x_5689) ;  /* 0x000000006f087348 */ /* 0x000fea0003c00000 */
[----:B------:R0:W1:Y:S02]  /*89d0*/  SHFL.BFLY P1, R110, R100, R103, R102 ;  /* 0x0c000067646e7389 */ /* 0x0000640000020066 */
[----:B01----:R-:W-:Y:S05]  /*89e0*/  ENDCOLLECTIVE ;  /* 0x000000000000791b */ /* 0x003fea0003800000 */
.L_x_5689:
        /* <DEDUP_REMOVED lines=102> */
.L_x_5690:
[----:B------:R-:W-:Y:S02]  /*9050*/  HFMA2 R103, -RZ, RZ, 0, 1.1920928955078125e-07 ;  /* 0x00000002ff677431 */ /* 0x000fe400000001ff */
[----:B------:R-:W-:-:S05]  /*9060*/  FADD.FTZ R140, R100, R110 ;  /* 0x0000006e648c7221 */ /* 0x000fca0000010000 */
[----:B------:R-:W-:-:S07]  /*9070*/  MOV R100, R140 ;  /* 0x0000008c00647202 */ /* 0x000fce0000000f00 */
[----:B------:R-:W-:Y:S05]  /*9080*/  WARPSYNC.COLLECTIVE R111, `(.L_x_5691) ;  /* 0x000000006f087348 */ /* 0x000fea0003c00000 */
[----:B------:R0:W1:Y:S02]  /*9090*/  SHFL.BFLY P1, R110, R100, R103, R102 ;  /* 0x0c000067646e7389 */ /* 0x0000640000020066 */
[----:B01----:R-:W-:Y:S05]  /*90a0*/  ENDCOLLECTIVE ;  /* 0x000000000000791b */ /* 0x003fea0003800000 */
.L_x_5691:
[----:B------:R-:W-:Y:S02]  /*90b0*/  HFMA2 R103, -RZ, RZ, 0, 2.384185791015625e-07 ;  /* 0x00000004ff677431 */ /* 0x000fe400000001ff */
[----:B------:R-:W-:-:S05]  /*90c0*/  FADD.FTZ R141, R140, R110 ;  /* 0x0000006e8c8d7221 */ /* 0x000fca0000010000 */
[----:B------:R-:W-:-:S07]  /*90d0*/  MOV R100, R141 ;  /* 0x0000008d00647202 */ /* 0x000fce0000000f00 */
[----:B------:R-:W-:Y:S05]  /*90e0*/  WARPSYNC.COLLECTIVE R111, `(.L_x_5692) ;  /* 0x000000006f087348 */ /* 0x000fea0003c00000 */
[----:B------:R0:W1:Y:S02]  /*90f0*/  SHFL.BFLY P1, R110, R100, R103, R102 ;  /* 0x0c000067646e7389 */ /* 0x0000640000020066 */
[----:B01----:R-:W-:Y:S05]  /*9100*/  ENDCOLLECTIVE ;  /* 0x000000000000791b */ /* 0x003fea0003800000 */
.L_x_5692:
[----:B------:R-:W-:Y:S02]  /*9110*/  HFMA2 R103, -RZ, RZ, 0, 4.76837158203125e-07 ;  /* 0x00000008ff677431 */ /* 0x000fe400000001ff */
[----:B------:R-:W-:-:S05]  /*9120*/  FADD.FTZ R142, R141, R110 ;  /* 0x0000006e8d8e7221 */ /* 0x000fca0000010000 */
[----:B------:R-:W-:-:S07]  /*9130*/  MOV R100, R142 ;  /* 0x0000008e00647202 */ /* 0x000fce0000000f00 */
[----:B------:R-:W-:Y:S05]  /*9140*/  WARPSYNC.COLLECTIVE R111, `(.L_x_5693) ;  /* 0x000000006f087348 */ /* 0x000fea0003c00000 */
[----:B------:R0:W1:Y:S02]  /*9150*/  SHFL.BFLY P1, R110, R100, R103, R102 ;  /* 0x0c000067646e7389 */ /* 0x0000640000020066 */
[----:B01----:R-:W-:Y:S05]  /*9160*/  ENDCOLLECTIVE ;  /* 0x000000000000791b */ /* 0x003fea0003800000 */
.L_x_5693:
[----:B------:R-:W-:Y:S02]  /*9170*/  HFMA2 R103, -RZ, RZ, 0, 9.5367431640625e-07 ;  /* 0x00000010ff677431 */ /* 0x000fe400000001ff */
[----:B------:R-:W-:-:S05]  /*9180*/  FADD.FTZ R143, R142, R110 ;  /* 0x0000006e8e8f7221 */ /* 0x000fca0000010000 */
[----:B------:R-:W-:-:S07]  /*9190*/  MOV R100, R143 ;  /* 0x0000008f00647202 */ /* 0x000fce0000000f00 */
[----:B------:R-:W-:Y:S05]  /*91a0*/  WARPSYNC.COLLECTIVE R111, `(.L_x_5694) ;  /* 0x000000006f087348 */ /* 0x000fea0003c00000 */
[----:B------:R0:W1:Y:S02]  /*91b0*/  SHFL.BFLY P1, R110, R100, R103, R102 ;  /* 0x0c000067646e7389 */ /* 0x0000640000020066 */
[----:B01----:R-:W-:Y:S05]  /*91c0*/  ENDCOLLECTIVE ;  /* 0x000000000000791b */ /* 0x003fea0003800000 */
.L_x_5694:
[----:B------:R-:W-:Y:S05]  /*91d0*/  BRA `(.L_x_5695) ;  /* 0xffffffd800507947 */ /* 0x000fea000383ffff */
.L_x_5696:
        /* <DEDUP_REMOVED lines=10> */
.L_x_54349:


//--------------------- .text._ZN10layer_norm13ln_fwd_kernelINS_13Kernel_traitsI6__halfS2_S2_S2_fjLj1536ELj1ELj4ELj1ELj16ENS_18Kernel_traits_baseILj1536ES2_S2_S2_S2_fjLj128EEEEELb0ELb1ELb1ELb0EEEvNS_9FwdParamsE --------------------------
	.section	.text._ZN10layer_norm13ln_fwd_kernelINS_13Kernel_traitsI6__halfS2_S2_S2_fjLj1536ELj1ELj4ELj1ELj16ENS_18Kernel_traits_baseILj1536ES2_S2_S2_S2_fjLj128EEEEELb0ELb1ELb1ELb0EEEvNS_9FwdParamsE,"ax",@progbits
	.align	128
        .global         _ZN10layer_norm13ln_fwd_kernelINS_13Kernel_traitsI6__halfS2_S2_S2_fjLj1536ELj1ELj4ELj1ELj16ENS_18Kernel_traits_baseILj1536ES2_S2_S2_S2_fjLj128EEEEELb0ELb1ELb1ELb0EEEvNS_9FwdParamsE
        .type           _ZN10layer_norm13ln_fwd_kernelINS_13Kernel_traitsI6__halfS2_S2_S2_fjLj1536ELj1ELj4ELj1ELj16ENS_18Kernel_traits_baseILj1536ES2_S2_S2_S2_fjLj128EEEEELb0ELb1ELb1ELb0EEEvNS_9FwdParamsE,@function
        .size           _ZN10layer_norm13ln_fwd_kernelINS_13Kernel_traitsI6__halfS2_S2_S2_fjLj1536ELj1ELj4ELj1ELj16ENS_18Kernel_traits_baseILj1536ES2_S2_S2_S2_fjLj128EEEEELb0ELb1ELb1ELb0EEEvNS_9FwdParamsE,(.L_x_54350 - _ZN10layer_norm13ln_fwd_kernelINS_13Kernel_traitsI6__halfS2_S2_S2_fjLj1536ELj1ELj4ELj1ELj16ENS_18Kernel_traits_baseILj1536ES2_S2_S2_S2_fjLj128EEEEELb0ELb1ELb1ELb0EEEvNS_9FwdParamsE)
        .other          _ZN10layer_norm13ln_fwd_kernelINS_13Kernel_traitsI6__halfS2_S2_S2_fjLj1536ELj1ELj4ELj1ELj16ENS_18Kernel_traits_baseILj1536ES2_S2_S2_S2_fjLj128EEEEELb0ELb1ELb1ELb0EEEvNS_9FwdParamsE,@"STO_CUDA_ENTRY STV_DEFAULT"
_ZN10layer_norm13ln_fwd_kernelINS_13Kernel_traitsI6__halfS2_S2_S2_fjLj1536ELj1ELj4ELj1ELj16ENS_18Kernel_traits_baseILj1536ES2_S2_S2_S2_fjLj128EEEEELb0ELb1ELb1ELb0EEEvNS_9FwdParamsE:
.text._ZN10layer_norm13ln_fwd_kernelINS_13Kernel_traitsI6__halfS2_S2_S2_fjLj1536ELj1ELj4ELj1ELj16ENS_18Kernel_traits_baseILj1536ES2_S2_S2_S2_fjLj128EEEEELb0ELb1ELb1ELb0EEEvNS_9FwdParamsE:
        /* <DEDUP_REMOVED lines=86> */
.L_x_5698:
        /* <DEDUP_REMOVED lines=64> */
.L_x_5699:
[----:B------:R-:W-:Y:S05]  /*0960*/  BSYNC.RECONVERGENT B0 ;  /* 0x0000000000007941 */ /* 0x000fea0003800200 */
.L_x_5697:
[----:B------:R-:W0:Y:S01]  /*0970*/  LDCU UR4, c[0x0][0x384] ;  /* 0x00007080ff0477ac */ /* 0x000e220008000800 */
[----:B------:R-:W1:Y:S01]  /*0980*/  LDCU.U8 UR5, c[0x0][0x410] ;  /* 0x00008200ff0577ac */ /* 0x000e620008000000 */
[----:B------:R-:W2:Y:S01]  /*0990*/  LDCU UR10, c[0x0][0x448] ;  /* 0x00008900ff0a77ac */ /* 0x000ea20008000800 */
[----:B------:R-:W3:Y:S01]  /*09a0*/  LDCU.64 UR8, c[0x0][0x3a0] ;  /* 0x00007400ff0877ac */ /* 0x000ee20008000a00 */
[----:B0-----:R-:W-:-:S13]  /*09b0*/  ISETP.GE.AND P0, PT, R133, UR4, PT ;  /* 0x0000000485007c0c */ /* 0x001fda000bf06270 */
[----:B-123--:R-:W-:Y:S05]  /*09c0*/  @P0 EXIT ;  /* 0x000000000000094d */ /* 0x00efea0003800000 */
.L_x_5739:
[----:B------:R-:W0:Y:S08]  /*09d0*/  LDC.64 R100, c[0x0][0x3f0] ;  /* 0x0000fc00ff647b82 */ /* 0x000e300000000a00 */
[----:B------:R-:W1:Y:S01]  /*09e0*/  LDC R140, c[0x0][0x388] ;  /* 0x0000e200ff8c7b82 */ /* 0x000e620000000800 */
[----:B0-----:R-:W-:-:S07]  /*09f0*/  IMAD.WIDE R146, R133, 0x4, R100 ;  /* 0x0000000485927825 */ /* 0x001fce00078e0264 */
[----:B------:R-:W0:Y:S01]  /*0a00*/  LDC.64 R100, c[0x0][0x3f8] ;  /* 0x0000fe00ff647b82 */ /* 0x000e220000000a00 */
[----:B------:R2:W3:Y:S01]  /*0a10*/  LDG.E R146, desc[UR6][R146.64] ;  /* 0x0000000692927981 */ /* 0x0004e2000c1e1900 */
[----:B0-----:R-:W-:-:S05]  /*0a20*/  IMAD.WIDE R100, R133, 0x4, R100 ;  /* 0x0000000485647825 */ /* 0x001fca00078e0264 */
[----:B-----5:R0:W5:Y:S01]  /*0a30*/  LDG.E R138, desc[UR6][R100.64] ;  /* 0x00000006648a7981 */ /* 0x020162000c1e1900 */
[----:B-1----:R-:W-:Y:S01]  /*0a40*/  IMAD R102, R133, R140, RZ ;  /* 0x0000008c85667224 */ /* 0x002fe200078e02ff */
[----:B------:R-:W-:Y:S01]  /*0a50*/  ISETP.GE.U32.AND P0, PT, R134, 0x20, PT ;  /* 0x000000208600780c */ /* 0x000fe20003f06070 */
[----:B--2---:R-:W-:Y:S01]  /*0a60*/  HFMA2 R147, -RZ, RZ, 0, 0 ;  /* 0x00000000ff937431 */ /* 0x004fe200000001ff */
[----:B------:R-:W-:Y:S02]  /*0a70*/  BSSY.RECONVERGENT B0, `(.L_x_5700) ;  /* 0x000009c000007945 */ /* 0x000fe40003800200 */
[----:B------:R-:W-:-:S04]  /*0a80*/  SHF.R.S32.HI R103, RZ, 0x1f, R102 ;  /* 0x0000001fff677819 */ /* 0x000fc80000011466 */
[----:B------:R-:W-:-:S04]  /*0a90*/  LEA.HI R102, R103, R102, RZ, 0x3 ;  /* 0x0000006667667211 */ /* 0x000fc800078f18ff */
[----:B------:R-:W-:Y:S02]  /*0aa0*/  LEA.HI.SX32 R141, R102, R135, 0x1d ;  /* 0x00000087668d7211 */ /* 0x000fe400078feaff */
[----:B---3--:R-:W-:-:S13]  /*0ab0*/  ISETP.GE.AND P1, PT, R146, 0x1, PT ;  /* 0x000000019200780c */ /* 0x008fda0003f26270 */
[----:B------:R-:W1:Y:S01]  /*0ac0*/  @P1 S2R R139, SR_TID.X ;  /* 0x00000000008b1919 */ /* 0x000e620000002100 */
[----:B------:R-:W-:-:S05]  /*0ad0*/  @P1 IADD3 R137, PT, PT, R146, -0x1, RZ ;  /* 0xffffffff92891810 */ /* 0x000fca0007ffe0ff */
[----:B------:R-:W-:-:S05]  /*0ae0*/  @P1 IMAD R137, R137, R140, RZ ;  /* 0x0000008c89891224 */ /* 0x000fca00078e02ff */
[----:B------:R-:W-:-:S04]  /*0af0*/  @P1 SHF.R.S32.HI R136, RZ, 0x1f, R137 ;  /* 0x0000001fff881819 */ /* 0x000fc80000011489 */
[----:B------:R-:W-:Y:S02]  /*0b00*/  @P1 LEA.HI R136, R136, R137, RZ, 0x3 ;  /* 0x0000008988881211 */ /* 0x000fe400078f18ff */
[----:B-1----:R-:W-:-:S04]  /*0b10*/  @P1 LOP3.LUT R135, R139, 0x1f, RZ, 0xc0, !PT ;  /* 0x0000001f8b871812 */ /* 0x002fc800078ec0ff */
[----:B------:R-:W-:Y:S01]  /*0b20*/  @P1 LEA.HI.SX32 R147, R136, R135, 0x1d ;  /* 0x0000008788931211 */ /* 0x000fe200078feaff */
[----:B0-----:R-:W-:Y:S06]  /*0b30*/  @!P0 BRA `(.L_x_5701) ;  /* 0x00000008003c8947 */ /* 0x001fec0003800000 */
[----:B------:R-:W-:Y:S04]  /*0b40*/  BSSY.RECONVERGENT B1, `(.L_x_5702) ;  /* 0x0000005000017945 */ /* 0x000fe80003800200 */
[----:B------:R-:W-:Y:S05]  /*0b50*/  @!P1 BRA `(.L_x_5703) ;  /* 0x00000000000c9947 */ /* 0x000fea0003800000 */
[----:B------:R-:W0:Y:S02]  /*0b60*/  LDC.64 R24, c[0x0][0x390] ;  /* 0x0000e400ff187b82 */ /* 0x000e240000000a00 */
[----:B0-----:R-:W-:-:S06]  /*0b70*/  IMAD.WIDE.U32 R24, R147, 0x10, R24 ;  /* 0x0000001093187825 */ /* 0x001fcc00078e0018 */
[----:B------:R-:W5:Y:S02]  /*0b80*/  LDG.E.128 R24, desc[UR6][R24.64] ;  /* 0x0000000618187981 */ /* 0x000f64000c1e1d00 */
.L_x_5703:
[----:B------:R-:W-:Y:S05]  /*0b90*/  BSYNC.RECONVERGENT B1 ;  /* 0x0000000000017941 */ /* 0x000fea0003800200 */
.L_x_5702:
        /* <DEDUP_REMOVED lines=10> */
[--C-:B------:R-:W-:Y:S02]  /*0c40*/  @P2 HADD2.F32 R115, -RZ, R25.reuse.H1_H1 ;  /* 0x30000019ff732230 */ /* 0x100fe40000004100 */
[----:B------:R-:W-:Y:S01]  /*0c50*/  @P2 HADD2.F32 R114, -RZ, R25.H0_H0 ;  /* 0x20000019ff722230 */ /* 0x000fe20000004100 */
[----:B------:R-:W1:Y:S08]  /*0c60*/  @P2 LDC R102, c[0x0][0x40c] ;  /* 0x00010300ff662b82 */ /* 0x000e700000000800 */
[----:B------:R-:W3:Y:S08]  /*0c70*/  @P2 LDC R116, c[0x0][0x40c] ;  /* 0x00010300ff742b82 */ /* 0x000ef00000000800 */
[----:B------:R-:W4:Y:S01]  /*0c80*/  @P2 LDC R137, c[0x0][0x40c] ;  /* 0x00010300ff892b82 */ /* 0x000f220000000800 */
[----:B0-----:R-:W-:Y:S01]  /*0c90*/  @P2 FMUL.FTZ R100, R100, R103 ;  /* 0x0000006764642220 */ /* 0x001fe20000410000 */
[----:B------:R-:W-:-:S06]  /*0ca0*/  @P2 HADD2.F32 R103, -RZ, R88.H1_H1 ;  /* 0x30000058ff672230 */ /* 0x000fcc0000004100 */
[----:B------:R-:W0:Y:S01]  /*0cb0*/  @P2 LDC R139, c[0x0][0x40c] ;  /* 0x00010300ff8b2b82 */ /* 0x000e220000000800 */
[----:B-1----:R-:W-:Y:S01]  /*0cc0*/  @P2 FMUL.FTZ R102, R101, R102 ;  /* 0x0000006665662220 */ /* 0x002fe20000410000 */
[----:B------:R-:W-:-:S06]  /*0cd0*/  @P2 HADD2.F32 R101, -RZ, R88.H0_H0 ;  /* 0x20000058ff652230 */ /* 0x000fcc0000004100 */
[----:B------:R-:W1:Y:S01]  /*0ce0*/  @P2 LDC R142, c[0x0][0x40c] ;  /* 0x00010300ff8e2b82 */ /* 0x000e620000000800 */
[----:B---3--:R-:W-:Y:S01]  /*0cf0*/  @P2 FMUL.FTZ R115, R115, R116 ;  /* 0x0000007473732220 */ /* 0x008fe20000410000 */
[----:B------:R-:W-:-:S06]  /*0d00*/  @P2 HADD2.F32 R116, -RZ, R27.H0_H0 ;  /* 0x2000001bff742230 */ /* 0x000fcc0000004100 */
[----:B------:R-:W3:Y:S01]  /*0d10*/  @P2 LDC R143, c[0x0][0x40c] ;  /* 0x00010300ff8f2b82 */ /* 0x000ee20000000800 */
[----:B----4-:R-:W-:Y:S01]  /*0d20*/  @P2 FMUL.FTZ R114, R114, R137 ;  /* 0x0000008972722220 */ /* 0x010fe20000410000 */
[----:B------:R-:W-:-:S06]  /*0d30*/  @P2 HADD2.F32 R137, -RZ, R91.H0_H0 ;  /* 0x2000005bff892230 */ /* 0x000fcc0000004100 */
[----:B------:R-:W4:Y:S01]  /*0d40*/  @P2 LDC R148, c[0x0][0x40c] ;  /* 0x00010300ff942b82 */ /* 0x000f220000000800 */
[--C-:B--2---:R-:W-:Y:S02]  /*0d50*/  @P2 HADD2.F32 R119, -RZ, R20.reuse.H1_H1 ;  /* 0x30000014ff772230 */ /* 0x104fe40000004100 */
[--C-:B------:R-:W-:Y:S02]  /*0d60*/  @P2 HADD2.F32 R117, -RZ, R20.reuse.H0_H0 ;  /* 0x20000014ff752230 */ /* 0x100fe40000004100 */
[----:B------:R-:W-:Y:S02]  /*0d70*/  @!P2 HADD2.F32 R120, -RZ, R20.H1_H1 ;  /* 0x30000014ff78a230 */ /* 0x000fe40000004100 */
[----:B------:R-:W-:Y:S01]  /*0d80*/  @P2 FFMA.FTZ R120, R102, R103, R119 ;  /* 0x0000006766782223 */ /* 0x000fe20000010077 */
[----:B------:R-:W-:Y:S02]  /*0d90*/  @P2 HADD2.F32 R102, -RZ, R26.H0_H0 ;  /* 0x2000001aff662230 */ /* 0x000fe40000004100 */
[----:B------:R-:W-:-:S02]  /*0da0*/  @!P2 HADD2.F32 R121, -RZ, R20.H0_H0 ;  /* 0x20000014ff79a230 */ /* 0x000fc40000004100 */
[----:B------:R-:W-:Y:S01]  /*0db0*/  @P2 FFMA.FTZ R121, R100, R101, R117 ;  /* 0x0000006564792223 */ /* 0x000fe20000010075 */
[----:B------:R-:W-:Y:S02]  /*0dc0*/  @P2 HADD2.F32 R100, -RZ, R89.H1_H1 ;  /* 0x30000059ff642230 */ /* 0x000fe40000004100 */
[----:B0-----:R-:W-:Y:S01]  /*0dd0*/  @P2 FMUL.FTZ R102, R102, R139 ;  /* 0x0000008b66662220 */ /* 0x001fe20000410000 */
[----:B------:R-:W-:Y:S02]  /*0de0*/  @P2 HADD2.F32 R136, -RZ, R21.H1_H1 ;  /* 0x30000015ff882230 */ /* 0x000fe40000004100 */
[----:B------:R-:W-:Y:S02]  /*0df0*/  @P2 HADD2.F32 R101, -RZ, R89.H0_H0 ;  /* 0x20000059ff652230 */ /* 0x000fe40000004100 */
[----:B------:R-:W-:Y:S02]  /*0e00*/  @P2 HADD2.F32 R117, -RZ, R21.H0_H0 ;  /* 0x20000015ff752230 */ /* 0x000fe40000004100 */
[----:B------:R-:W-:-:S02]  /*0e10*/  @P2 HADD2.F32 R103, -RZ, R26.H1_H1 ;  /* 0x3000001aff672230 */ /* 0x000fc40000004100 */
[----:B------:R-:W-:Y:S02]  /*0e20*/  @P2 HADD2.F32 R139, -RZ, R27.H1_H1 ;  /* 0x3000001bff8b2230 */ /* 0x000fe40000004100 */
[--C-:B------:R-:W-:Y:S02]  /*0e30*/  @!P2 HADD2.F32 R118, -RZ, R21.reuse.H1_H1 ;  /* 0x30000015ff76a230 */ /* 0x100fe40000004100 */
[----:B------:R-:W-:Y:S01]  /*0e40*/  @P2 FFMA.FTZ R118, R115, R100, R136 ;  /* 0x0000006473762223 */ /* 0x000fe20000010088 */
[----:B------:R-:W-:Y:S02]  /*0e50*/  @!P2 HADD2.F32 R119, -RZ, R21.H0_H0 ;  /* 0x20000015ff77a230 */ /* 0x000fe40000004100 */
[----:B------:R-:W-:Y:S01]  /*0e60*/  @P2 FFMA.FTZ R119, R114, R101, R117 ;  /* 0x0000006572772223 */ /* 0x000fe20000010075 */
[----:B-1----:R-:W-:Y:S01]  /*0e70*/  @P2 FMUL.FTZ R103, R103, R142 ;  /* 0x0000008e67672220 */ /* 0x002fe20000410000 */
[----:B---3--:R-:W-:Y:S01]  /*0e80*/  @P2 FMUL.FTZ R136, R116, R143 ;  /* 0x0000008f74882220 */ /* 0x008fe20000410000 */
[----:B------:R-:W-:-:S02]  /*0e90*/  @P2 HADD2.F32 R101, -RZ, R90.H0_H0 ;  /* 0x2000005aff652230 */ /* 0x000fc40000004100 */
[----:B----4-:R-:W-:Y:S01]  /*0ea0*/  @P2 FMUL.FTZ R139, R139, R148 ;  /* 0x000000948b8b2220 */ /* 0x010fe20000410000 */
[----:B------:R-:W-:Y:S02]  /*0eb0*/  @P2 HADD2.F32 R100, -RZ, R90.H1_H1 ;  /* 0x3000005aff642230 */ /* 0x000fe40000004100 */
[----:B------:R-:W-:Y:S02]  /*0ec0*/  @P2 HADD2.F32 R142, -RZ, R91.H1_H1 ;  /* 0x3000005bff8e2230 */ /* 0x000fe40000004100 */
[--C-:B------:R-:W-:Y:S02]  /*0ed0*/  @P2 HADD2.F32 R143, -RZ, R22.reuse.H0_H0 ;  /* 0x20000016ff8f2230 */ /* 0x100fe40000004100 */
[----:B------:R-:W-:Y:S02]  /*0ee0*/  @P2 HADD2.F32 R144, -RZ, R22.H1_H1 ;  /* 0x30000016ff902230 */ /* 0x000fe40000004100 */
[--C-:B------:R-:W-:Y:S02]  /*0ef0*/  @P2 HADD2.F32 R145, -RZ, R23.reuse.H0_H0 ;  /* 0x20000017ff912230 */ /* 0x100fe40000004100 */
[----:B------:R-:W-:-:S02]  /*0f00*/  @P2 HADD2.F32 R150, -RZ, R23.H1_H1 ;  /* 0x30000017ff962230 */ /* 0x000fc40000004100 */
[--C-:B------:R-:W-:Y:S02]  /*0f10*/  @!P2 HADD2.F32 R117, -RZ, R22.reuse.H0_H0 ;  /* 0x20000016ff75a230 */ /* 0x100fe40000004100 */
[----:B------:R-:W-:Y:S01]  /*0f20*/  @P2 FFMA.FTZ R117, R102, R101, R143 ;  /* 0x0000006566752223 */ /* 0x000fe2000001008f */
[----:B------:R-:W-:Y:S02]  /*0f30*/  @!P2 HADD2.F32 R116, -RZ, R22.H1_H1 ;  /* 0x30000016ff74a230 */ /* 0x000fe40000004100 */
[----:B------:R-:W-:Y:S01]  /*0f40*/  @P2 FFMA.FTZ R116, R103, R100, R144 ;  /* 0x0000006467742223 */ /* 0x000fe20000010090 */
[--C-:B------:R-:W-:Y:S02]  /*0f50*/  @!P2 HADD2.F32 R115, -RZ, R23.reuse.H0_H0 ;  /* 0x20000017ff73a230 */ /* 0x100fe40000004100 */
[----:B------:R-:W-:Y:S01]  /*0f60*/  @P2 FFMA.FTZ R115, R136, R137, R145 ;  /* 0x0000008988732223 */ /* 0x000fe20000010091 */
[----:B------:R-:W-:Y:S02]  /*0f70*/  @!P2 HADD2.F32 R114, -RZ, R23.H1_H1 ;  /* 0x30000017ff72a230 */ /* 0x000fe40000004100 */
[----:B------:R-:W-:Y:S01]  /*0f80*/  @P2 FFMA.FTZ R114, R139, R142, R150 ;  /* 0x0000008e8b722223 */ /* 0x000fe20000010096 */
[----:B------:R-:W-:-:S02]  /*0f90*/  F2FP.F16.F32.PACK_AB R100, RZ, R121 ;  /* 0x00000079ff64723e */ /* 0x000fc400000000ff */
[----:B------:R-:W-:Y:S02]  /*0fa0*/  F2FP.F16.F32.PACK_AB R101, RZ, R120 ;  /* 0x00000078ff65723e */ /* 0x000fe400000000ff */
[----:B------:R-:W-:Y:S02]  /*0fb0*/  F2FP.F16.F32.PACK_AB R102, RZ, R119 ;  /* 0x00000077ff66723e */ /* 0x000fe400000000ff */
[----:B------:R-:W-:Y:S02]  /*0fc0*/  F2FP.F16.F32.PACK_AB R136, RZ, R118 ;  /* 0x00000076ff88723e */ /* 0x000fe400000000ff */
[----:B------:R-:W-:Y:S02]  /*0fd0*/  F2FP.F16.F32.PACK_AB R137, RZ, R117 ;  /* 0x00000075ff89723e */ /* 0x000fe400000000ff */
[----:B------:R-:W-:Y:S02]  /*0fe0*/  F2FP.F16.F32.PACK_AB R139, RZ, R116 ;  /* 0x00000074ff8b723e */ /* 0x000fe400000000ff */
[----:B------:R-:W-:-:S02]  /*0ff0*/  F2FP.F16.F32.PACK_AB R142, RZ, R115 ;  /* 0x00000073ff8e723e */ /* 0x000fc400000000ff */
[----:B------:R-:W-:Y:S02]  /*1000*/  F2FP.F16.F32.PACK_AB R103, RZ, R114 ;  /* 0x00000072ff67723e */ /* 0x000fe400000000ff */
[----:B------:R-:W-:Y:S02]  /*1010*/  PRMT R100, R100, 0x5410, R101 ;  /* 0x0000541064647816 */ /* 0x000fe40000000065 */
[----:B------:R-:W-:Y:S02]  /*1020*/  PRMT R101, R102, 0x5410, R136 ;  /* 0x0000541066657816 */ /* 0x000fe40000000088 */
[----:B------:R-:W-:Y:S02]  /*1030*/  PRMT R102, R137, 0x5410, R139 ;  /* 0x0000541089667816 */ /* 0x000fe4000000008b */
[----:B------:R-:W-:Y:S01]  /*1040*/  PRMT R103, R142, 0x5410, R103 ;  /* 0x000054108e677816 */ /* 0x000fe20000000067 */
[----:B------:R-:W-:Y:S06]  /*1050*/  BRA `(.L_x_5705) ;  /* 0x0000000000e07947 */ /* 0x000fec0003800000 */
.L_x_5704:
[----:B------:R-:W0:Y:S01]  /*1060*/  @P1 LDC R103, c[0x0][0x40c] ;  /* 0x00010300ff671b82 */ /* 0x000e220000000800 */
[--C-:B-----5:R-:W-:Y:S01]  /*1070*/  @P1 HADD2.F32 R102, -RZ, R24.reuse.H1_H1 ;  /* 0x30000018ff661230 */ /* 0x120fe20000004100 */
[----:B------:R-:W-:Y:S01]  /*1080*/  CS2R R120, SRZ ;  /* 0x0000000000787805 */ /* 0x000fe2000001ff00 */
[----:B------:R-:W-:Y:S01]  /*1090*/  @P1 HADD2.F32 R100, -RZ, R24.H0_H0 ;  /* 0x20000018ff641230 */ /* 0x000fe20000004100 */
[----:B------:R-:W-:Y:S01]  /*10a0*/  CS2R R118, SRZ ;  /* 0x0000000000767805 */ /* 0x000fe2000001ff00 */
[----:B------:R-:W-:Y:S02]  /*10b0*/  @P1 HADD2.F32 R115, -RZ, R88.H1_H1 ;  /* 0x30000058ff731230 */ /* 0x000fe40000004100 */
[----:B------:R-:W-:Y:S01]  /*10c0*/  @P1 HADD2.F32 R116, -RZ, R25.H1_H1 ;  /* 0x30000019ff741230 */ /* 0x000fe20000004100 */
[----:B------:R-:W1:Y:S01]  /*10d0*/  @P1 LDC R101, c[0x0][0x40c] ;  /* 0x00010300ff651b82 */ /* 0x000e620000000800 */
[----:B------:R-:W-:-:S07]  /*10e0*/  @P1 HADD2.F32 R144, -RZ, R91.H1_H1 ;  /* 0x3000005bff901230 */ /* 0x000fce0000004100 */
[----:B------:R-:W2:Y:S08]  /*10f0*/  @P1 LDC R114, c[0x0][0x40c] ;  /* 0x00010300ff721b82 */ /* 0x000eb00000000800 */
[----:B------:R-:W3:Y:S01]  /*1100*/  @P1 LDC R117, c[0x0][0x40c] ;  /* 0x00010300ff751b82 */ /* 0x000ee20000000800 */
[----:B0-----:R-:W-:Y:S01]  /*1110*/  @P1 FMUL.FTZ R102, R102, R103 ;  /* 0x0000006766661220 */ /* 0x001fe20000410000 */
[----:B------:R-:W-:-:S03]  /*1120*/  @P1 HADD2.F32 R103, -RZ, R25.H0_H0 ;  /* 0x20000019ff671230 */ /* 0x000fc60000004100 */
[----:B------:R-:W-:Y:S01]  /*1130*/  @P1 FMUL.FTZ R120, R102, R115 ;  /* 0x0000007366781220 */ /* 0x000fe20000410000 */
[----:B------:R-:W-:Y:S02]  /*1140*/  @P1 HADD2.F32 R102, -RZ, R26.H0_H0 ;  /* 0x2000001aff661230 */ /* 0x000fe40000004100 */
[----:B------:R-:W0:Y:S01]  /*1150*/  @P1 LDC R137, c[0x0][0x40c] ;  /* 0x00010300ff891b82 */ /* 0x000e220000000800 */
[----:B-1----:R-:W-:Y:S01]  /*1160*/  @P1 FMUL.FTZ R100, R100, R101 ;  /* 0x0000006564641220 */ /* 0x002fe20000410000 */
[----:B------:R-:W-:Y:S02]  /*1170*/  @P1 HADD2.F32 R101, -RZ, R88.H0_H0 ;  /* 0x20000058ff651230 */ /* 0x000fe40000004100 */
[----:B------:R-:W-:-:S03]  /*1180*/  @P1 HADD2.F32 R115, -RZ, R27.H0_H0 ;  /* 0x2000001bff731230 */ /* 0x000fc60000004100 */
[----:B------:R-:W-:Y:S01]  /*1190*/  @P1 FMUL.FTZ R121, R100, R101 ;  /* 0x0000006564791220 */ /* 0x000fe20000410000 */
[----:B------:R-:W1:Y:S01]  /*11a0*/  @P1 LDC R139, c[0x0][0x40c] ;  /* 0x00010300ff8b1b82 */ /* 0x000e620000000800 */
[--C-:B------:R-:W-:Y:S02]  /*11b0*/  @P1 HADD2.F32 R100, -RZ, R89.reuse.H0_H0 ;  /* 0x20000059ff641230 */ /* 0x100fe40000004100 */
[----:B--2---:R-:W-:Y:S01]  /*11c0*/  @P1 FMUL.FTZ R103, R103, R114 ;  /* 0x0000007267671220 */ /* 0x004fe20000410000 */
[----:B------:R-:W-:Y:S02]  /*11d0*/  @P1 HADD2.F32 R101, -RZ, R89.H1_H1 ;  /* 0x30000059ff651230 */ /* 0x000fe40000004100 */
[----:B------:R-:W-:Y:S02]  /*11e0*/  @P1 HADD2.F32 R114, -RZ, R26.H1_H1 ;  /* 0x3000001aff721230 */ /* 0x000fe40000004100 */
[----:B------:R-:W-:Y:S01]  /*11f0*/  @P1 FMUL.FTZ R119, R103, R100 ;  /* 0x0000006467771220 */ /* 0x000fe20000410000 */
[----:B------:R-:W-:Y:S01]  /*1200*/  @P1 HADD2.F32 R100, -RZ, R90.H1_H1 ;  /* 0x3000005aff641230 */ /* 0x000fe20000004100 */
[----:B------:R-:W2:Y:S01]  /*1210*/  @P1 LDC R136, c[0x0][0x40c] ;  /* 0x00010300ff881b82 */ /* 0x000ea20000000800 */
[----:B---3--:R-:W-:Y:S01]  /*1220*/  @P1 FMUL.FTZ R116, R116, R117 ;  /* 0x0000007574741220 */ /* 0x008fe20000410000 */
[----:B------:R-:W-:-:S03]  /*1230*/  @P1 HADD2.F32 R103, -RZ, R91.H0_H0 ;  /* 0x2000005bff671230 */ /* 0x000fc60000004100 */
[----:B------:R-:W-:Y:S01]  /*1240*/  @P1 FMUL.FTZ R118, R116, R101 ;  /* 0x0000006574761220 */ /* 0x000fe20000410000 */
[----:B------:R-:W-:Y:S01]  /*1250*/  @P1 HADD2.F32 R101, -RZ, R90.H0_H0 ;  /* 0x2000005aff651230 */ /* 0x000fe20000004100 */
[----:B------:R-:W-:Y:S01]  /*1260*/  CS2R R116, SRZ ;  /* 0x0000000000747805 */ /* 0x000fe2000001ff00 */
[----:B------:R-:W3:Y:S01]  /*1270*/  @P1 LDC R142, c[0x0][0x40c] ;  /* 0x00010300ff8e1b82 */ /* 0x000ee20000000800 */
[----:B0-----:R-:W-:Y:S01]  /*1280*/  @P1 FMUL.FTZ R102, R102, R137 ;  /* 0x0000008966661220 */ /* 0x001fe20000410000 */
[----:B------:R-:W-:-:S03]  /*1290*/  @P1 HADD2.F32 R137, -RZ, R27.H1_H1 ;  /* 0x3000001bff891230 */ /* 0x000fc60000004100 */
[----:B------:R-:W-:Y:S01]  /*12a0*/  @P1 FMUL.FTZ R117, R102, R101 ;  /* 0x0000006566751220 */ /* 0x000fe20000410000 */
[----:B------:R-:W-:Y:S01]  /*12b0*/  F2FP.F16.F32.PACK_AB R101, RZ, R120 ;  /* 0x00000078ff65723e */ /* 0x000fe200000000ff */
[----:B-1----:R-:W-:Y:S01]  /*12c0*/  @P1 FMUL.FTZ R139, R114, R139 ;  /* 0x0000008b728b1220 */ /* 0x002fe20000410000 */
[----:B------:R-:W-:-:S03]  /*12d0*/  F2FP.F16.F32.PACK_AB R102, RZ, R119 ;  /* 0x00000077ff66723e */ /* 0x000fc600000000ff */
[----:B------:R-:W-:Y:S01]  /*12e0*/  @P1 FMUL.FTZ R116, R139, R100 ;  /* 0x000000648b741220 */ /* 0x000fe20000410000 */
[----:B------:R-:W-:Y:S01]  /*12f0*/  F2FP.F16.F32.PACK_AB R100, RZ, R121 ;  /* 0x00000079ff64723e */ /* 0x000fe200000000ff */
[----:B--2---:R-:W-:Y:S01]  /*1300*/  @P1 FMUL.FTZ R136, R115, R136 ;  /* 0x0000008873881220 */ /* 0x004fe20000410000 */
[----:B------:R-:W-:Y:S02]  /*1310*/  CS2R R114, SRZ ;  /* 0x0000000000727805 */ /* 0x000fe4000001ff00 */
[----:B------:R-:W-:Y:S01]  /*1320*/  PRMT R100, R100, 0x5410, R101 ;  /* 0x0000541064647816 */ /* 0x000fe20000000065 */
[----:B------:R-:W-:Y:S01]  /*1330*/  @P1 FMUL.FTZ R115, R136, R103 ;  /* 0x0000006788731220 */ /* 0x000fe20000410000 */
[----:B------:R-:W-:Y:S02]  /*1340*/  F2FP.F16.F32.PACK_AB R103, RZ, R118 ;  /* 0x00000076ff67723e */ /* 0x000fe400000000ff */
[----:B------:R-:W-:Y:S01]  /*1350*/  F2FP.F16.F32.PACK_AB R136, RZ, R117 ;  /* 0x00000075ff88723e */ /* 0x000fe200000000ff */
[----:B---3--:R-:W-:Y:S01]  /*1360*/  @P1 FMUL.FTZ R137, R137, R142 ;  /* 0x0000008e89891220 */ /* 0x008fe20000410000 */
[----:B------:R-:W-:-:S02]  /*1370*/  F2FP.F16.F32.PACK_AB R139, RZ, R115 ;  /* 0x00000073ff8b723e */ /* 0x000fc400000000ff */
[----:B------:R-:W-:Y:S01]  /*1380*/  PRMT R101, R102, 0x5410, R103 ;  /* 0x0000541066657816 */ /* 0x000fe20000000067 */
[----:B------:R-:W-:Y:S01]  /*1390*/  @P1 FMUL.FTZ R114, R137, R144 ;  /* 0x0000009089721220 */ /* 0x000fe20000410000 */
[----:B------:R-:W-:-:S04]  /*13a0*/  F2FP.F16.F32.PACK_AB R137, RZ, R116 ;  /* 0x00000074ff89723e */ /* 0x000fc800000000ff */
[----:B------:R-:W-:Y:S02]  /*13b0*/  F2FP.F16.F32.PACK_AB R142, RZ, R114 ;  /* 0x00000072ff8e723e */ /* 0x000fe400000000ff */
[----:B------:R-:W-:Y:S02]  /*13c0*/  PRMT R102, R136, 0x5410, R137 ;  /* 0x0000541088667816 */ /* 0x000fe40000000089 */
[----:B------:R-:W-:-:S07]  /*13d0*/  PRMT R103, R139, 0x5410, R142 ;  /* 0x000054108b677816 */ /* 0x000fce000000008e */
.L_x_5705:
[----:B------:R-:W0:Y:S01]  /*13e0*/  LDC.64 R136, c[0x0][0x3a8] ;  /* 0x0000ea00ff887b82 */ /* 0x000e220000000a00 */
[----:B------:R-:W-:Y:S01]  /*13f0*/  IADD3 R147, PT, PT, R147, 0x20, RZ ;  /* 0x0000002093937810 */ /* 0x000fe20007ffe0ff */
[C---:B0-----:R-:W-:Y:S01]  /*1400*/  IMAD.WIDE.U32 R136, R141.reuse, 0x10, R136 ;  /* 0x000000108d887825 */ /* 0x041fe200078e0088 */
[----:B------:R-:W-:-:S04]  /*1410*/  IADD3 R141, PT, PT, R141, 0x20, RZ ;  /* 0x000000208d8d7810 */ /* 0x000fc80007ffe0ff */
[----:B------:R0:W-:Y:S03]  /*1420*/  STG.E.128 desc[UR6][R136.64], R100 ;  /* 0x0000006488007986 */ /* 0x0001e6000c101d06 */
.L_x_5701:
[----:B------:R-:W-:Y:S05]  /*1430*/  BSYNC.RECONVERGENT B0 ;  /* 0x0000000000007941 */ /* 0x000fea0003800200 */
.L_x_5700:
[----:B------:R-:W-:Y:S01]  /*1440*/  ISETP.GE.U32.AND P2, PT, R134, 0x40, PT ;  /* 0x000000408600780c */ /* 0x000fe20003f46070 */
[----:B------:R-:W-:Y:S03]  /*1450*/  BSSY.RECONVERGENT B0, `(.L_x_5706) ;  /* 0x0000087000007945 */ /* 0x000fe60003800200 */
[----:B------:R-:W-:-:S09]  /*1460*/  P2R R142, PR, RZ, 0x4 ;  /* 0x00000004ff8e7803 */ /* 0x000fd20000000000 */
[----:B------:R-:W-:Y:S05]  /*1470*/  @!P2 BRA `(.L_x_5707) ;  /* 0x000000080010a947 */ /* 0x000fea0003800000 */
        /* <DEDUP_REMOVED lines=9> */
[----:B------:R-:W-:Y:S01]  /*1510*/  ISETP.GT.AND P2, PT, R146, RZ, PT ;  /* 0x000000ff9200720c */ /* 0x000fe20003f44270 */
[--C-:B-----5:R-:W-:Y:S02]  /*1520*/  HADD2.F32 R113, -RZ, R20.reuse.H0_H0 ;  /* 0x20000014ff717230 */ /* 0x120fe40000004100 */
[--C-:B------:R-:W-:Y:S02]  /*1530*/  HADD2.F32 R111, -RZ, R21.reuse.H0_H0 ;  /* 0x20000015ff6f7230 */ /* 0x100fe40000004100 */
[----:B------:R-:W-:Y:S02]  /*1540*/  HADD2.F32 R112, -RZ, R20.H1_H1 ;  /* 0x30000014ff707230 */ /* 0x000fe40000004100 */
[----:B------:R-:W-:-:S06]  /*1550*/  HADD2.F32 R110, -RZ, R21.H1_H1 ;  /* 0x30000015ff6e7230 */ /* 0x000fcc0000004100 */
[----:B0-----:R-:W0:Y:S01]  /*1560*/  @P2 LDC R101, c[0x0][0x40c] ;  /* 0x00010300ff652b82 */ /* 0x001e220000000800 */
[--C-:B------:R-:W-:Y:S02]  /*1570*/  @P2 HADD2.F32 R100, -RZ, R24.reuse.H0_H0 ;  /* 0x20000018ff642230 */ /* 0x100fe40000004100 */
[----:B------:R-:W-:-:S05]  /*1580*/  @P2 HADD2.F32 R103, -RZ, R24.H1_H1 ;  /* 0x30000018ff672230 */ /* 0x000fca0000004100 */
[----:B------:R-:W1:Y:S08]  /*1590*/  @P2 LDC R106, c[0x0][0x40c] ;  /* 0x00010300ff6a2b82 */ /* 0x000e700000000800 */
[----:B------:R-:W2:Y:S08]  /*15a0*/  @P2 LDC R109, c[0x0][0x40c] ;  /* 0x00010300ff6d2b82 */ /* 0x000eb00000000800 */
[----:B------:R-:W3:Y:S01]  /*15b0*/  @P2 LDC R107, c[0x0][0x40c] ;  /* 0x00010300ff6b2b82 */ /* 0x000ee20000000800 */
[----:B0-----:R-:W-:Y:S01]  /*15c0*/  @P2 FMUL.FTZ R102, R100, R101 ;  /* 0x0000006564662220 */ /* 0x001fe20000410000 */
[----:B------:R-:W-:-:S02]  /*15d0*/  @P2 HADD2.F32 R100, -RZ, R76.H0_H0 ;  /* 0x2000004cff642230 */ /* 0x000fc40000004100 */
[----:B------:R-:W-:-:S03]  /*15e0*/  @P2 HADD2.F32 R101, -RZ, R76.H1_H1 ;  /* 0x3000004cff652230 */ /* 0x000fc60000004100 */
[----:B------:R-:W-:Y:S01]  /*15f0*/  @P2 FFMA.FTZ R113, R102, R100, R113 ;  /* 0x0000006466712223 */ /* 0x000fe20000010071 */
[----:B------:R-:W0:Y:S01]  /*1600*/  @P2 LDC R139, c[0x0][0x40c] ;  /* 0x00010300ff8b2b82 */ /* 0x000e220000000800 */
[--C-:B------:R-:W-:Y:S02]  /*1610*/  @P2 HADD2.F32 R100, -RZ, R25.reuse.H1_H1 ;  /* 0x30000019ff642230 */ /* 0x100fe40000004100 */
[----:B-1----:R-:W-:Y:S01]  /*1620*/  @P2 FMUL.FTZ R103, R103, R106 ;  /* 0x0000006a67672220 */ /* 0x002fe20000410000 */
[----:B------:R-:W-:Y:S02]  /*1630*/  @P2 HADD2.F32 R106, -RZ, R25.H0_H0 ;  /* 0x20000019ff6a2230 */ /* 0x000fe40000004100 */
[----:B------:R-:W-:Y:S02]  /*1640*/  @P2 HADD2.F32 R102, -RZ, R26.H0_H0 ;  /* 0x2000001aff662230 */ /* 0x000fe40000004100 */
[----:B------:R-:W-:Y:S01]  /*1650*/  @P2 FFMA.FTZ R112, R103, R101, R112 ;  /* 0x0000006567702223 */ /* 0x000fe20000010070 */
[--C-:B------:R-:W-:Y:S01]  /*1660*/  @P2 HADD2.F32 R101, -RZ, R77.reuse.H1_H1 ;  /* 0x3000004dff652230 */ /* 0x100fe20000004100 */
[----:B------:R-:W1:Y:S01]  /*1670*/  @P2 LDC R137, c[0x0][0x40c] ;  /* 0x00010300ff892b82 */ /* 0x000e620000000800 */
[----:B--2---:R-:W-:Y:S01]  /*1680*/  @P2 FMUL.FTZ R109, R100, R109 ;  /* 0x0000006d646d2220 */ /* 0x004fe20000410000 */
[----:B------:R-:W-:-:S02]  /*1690*/  @P2 HADD2.F32 R100, -RZ, R77.H0_H0 ;  /* 0x2000004dff642230 */ /* 0x000fc40000004100 */
[----:B------:R-:W-:Y:S02]  /*16a0*/  @P2 HADD2.F32 R103, -RZ, R26.H1_H1 ;  /* 0x3000001aff672230 */ /* 0x000fe40000004100 */
[----:B------:R-:W-:Y:S01]  /*16b0*/  @P2 FFMA.FTZ R110, R109, R101, R110 ;  /* 0x000000656d6e2223 */ /* 0x000fe2000001006e */
[----:B------:R-:W-:Y:S01]  /*16c0*/  HADD2.F32 R109, -RZ, R22.H0_H0 ;  /* 0x20000016ff6d7230 */ /* 0x000fe20000004100 */
[----:B------:R-:W2:Y:S01]  /*16d0*/  @P2 LDC R108, c[0x0][0x40c] ;  /* 0x00010300ff6c2b82 */ /* 0x000ea20000000800 */
[----:B---3--:R-:W-:Y:S01]  /*16e0*/  @P2 FMUL.FTZ R106, R106, R107 ;  /* 0x0000006b6a6a2220 */ /* 0x008fe20000410000 */
[----:B------:R-:W-:Y:S02]  /*16f0*/  HADD2.F32 R107, -RZ, R23.H0_H0 ;  /* 0x20000017ff6b7230 */ /* 0x000fe40000004100 */
[----:B------:R-:W-:Y:S02]  /*1700*/  @P2 HADD2.F32 R101, -RZ, R78.H1_H1 ;  /* 0x3000004eff652230 */ /* 0x000fe40000004100 */
[----:B------:R-:W-:Y:S01]  /*1710*/  @P2 FFMA.FTZ R111, R106, R100, R111 ;  /* 0x000000646a6f2223 */ /* 0x000fe2000001006f */
[----:B------:R-:W-:Y:S01]  /*1720*/  @P2 HADD2.F32 R100, -RZ, R27.H0_H0 ;  /* 0x2000001bff642230 */ /* 0x000fe20000004100 */
[----:B------:R-:W3:Y:S01]  /*1730*/  @P2 LDC R148, c[0x0][0x40c] ;  /* 0x00010300ff942b82 */ /* 0x000ee20000000800 */
[----:B------:R-:W-:-:S03]  /*1740*/  HADD2.F32 R106, -RZ, R23.H1_H1 ;  /* 0x30000017ff6a7230 */ /* 0x000fc60000004100 */
[----:B0-----:R-:W-:Y:S01]  /*1750*/  @P2 FMUL.FTZ R144, R100, R139 ;  /* 0x0000008b64902220 */ /* 0x001fe20000410000 */
[----:B------:R-:W-:Y:S02]  /*1760*/  @P2 HADD2.F32 R139, -RZ, R27.H1_H1 ;  /* 0x3000001bff8b2230 */ /* 0x000fe40000004100 */
[----:B------:R-:W-:Y:S02]  /*1770*/  @P2 HADD2.F32 R100, -RZ, R78.H0_H0 ;  /* 0x2000004eff642230 */ /* 0x000fe40000004100 */
[----:B-1----:R-:W-:Y:S01]  /*1780*/  @P2 FMUL.FTZ R136, R102, R137 ;  /* 0x0000008966882220 */ /* 0x002fe20000410000 */
[----:B------:R-:W-:-:S03]  /*1790*/  @P2 HADD2.F32 R102, -RZ, R79.H0_H0 ;  /* 0x2000004fff662230 */ /* 0x000fc60000004100 */
[----:B------:R-:W-:Y:S01]  /*17a0*/  @P2 FFMA.FTZ R109, R136, R100, R109 ;  /* 0x00000064886d2223 */ /* 0x000fe2000001006d */
[----:B------:R-:W-:Y:S01]  /*17b0*/  F2FP.F16.F32.PACK_AB R100, RZ, R113 ;  /* 0x00000071ff64723e */ /* 0x000fe200000000ff */
[----:B------:R-:W-:Y:S01]  /*17c0*/  @P2 FFMA.FTZ R107, R144, R102, R107 ;  /* 0x00000066906b2223 */ /* 0x000fe2000001006b */
[----:B------:R-:W-:Y:S01]  /*17d0*/  F2FP.F16.F32.PACK_AB R102, RZ, R111 ;  /* 0x0000006fff66723e */ /* 0x000fe200000000ff */
[----:B--2---:R-:W-:Y:S01]  /*17e0*/  @P2 FMUL.FTZ R137, R103, R108 ;  /* 0x0000006c67892220 */ /* 0x004fe20000410000 */
[----:B------:R-:W-:Y:S01]  /*17f0*/  HADD2.F32 R108, -RZ, R22.H1_H1 ;  /* 0x30000016ff6c7230 */ /* 0x000fe20000004100 */
[----:B------:R-:W-:Y:S01]  /*1800*/  F2FP.F16.F32.PACK_AB R136, RZ, R110 ;  /* 0x0000006eff88723e */ /* 0x000fe200000000ff */
[----:B------:R-:W-:Y:S01]  /*1810*/  @P2 HADD2.F32 R103, -RZ, R79.H1_H1 ;  /* 0x3000004fff672230 */ /* 0x000fe20000004100 */
[----:B------:R-:W-:Y:S02]  /*1820*/  F2FP.F16.F32.PACK_AB R143, RZ, R107 ;  /* 0x0000006bff8f723e */ /* 0x000fe400000000ff */
[----:B------:R-:W-:Y:S01]  /*1830*/  @P2 FFMA.FTZ R108, R137, R101, R108 ;  /* 0x00000065896c2223 */ /* 0x000fe2000001006c */
[----:B------:R-:W-:Y:S01]  /*1840*/  F2FP.F16.F32.PACK_AB R101, RZ, R112 ;  /* 0x00000070ff65723e */ /* 0x000fe200000000ff */
[----:B---3--:R-:W-:Y:S01]  /*1850*/  @P2 FMUL.FTZ R139, R139, R148 ;  /* 0x000000948b8b2220 */ /* 0x008fe20000410000 */
[----:B------:R-:W-:-:S02]  /*1860*/  F2FP.F16.F32.PACK_AB R137, RZ, R109 ;  /* 0x0000006dff89723e */ /* 0x000fc400000000ff */
[----:B------:R-:W-:Y:S01]  /*1870*/  PRMT R100, R100, 0x5410, R101 ;  /* 0x0000541064647816 */ /* 0x000fe20000000065 */
[----:B------:R-:W-:Y:S01]  /*1880*/  @P2 FFMA.FTZ R106, R139, R103, R106 ;  /* 0x000000678b6a2223 */ /* 0x000fe2000001006a */
[----:B------:R-:W-:Y:S02]  /*1890*/  F2FP.F16.F32.PACK_AB R139, RZ, R108 ;  /* 0x0000006cff8b723e */ /* 0x000fe400000000ff */
[----:B------:R-:W-:Y:S02]  /*18a0*/  PRMT R101, R102, 0x5410, R136 ;  /* 0x0000541066657816 */ /* 0x000fe40000000088 */
[----:B------:R-:W-:Y:S02]  /*18b0*/  F2FP.F16.F32.PACK_AB R103, RZ, R106 ;  /* 0x0000006aff67723e */ /* 0x000fe400000000ff */
[----:B------:R-:W-:Y:S02]  /*18c0*/  PRMT R102, R137, 0x5410, R139 ;  /* 0x0000541089667816 */ /* 0x000fe4000000008b */
[----:B------:R-:W-:Y:S01]  /*18d0*/  PRMT R103, R143, 0x5410, R103 ;  /* 0x000054108f677816 */ /* 0x000fe20000000067 */
[----:B------:R-:W-:Y:S06]  /*18e0*/  BRA `(.L_x_5709) ;  /* 0x0000000000e07947 */ /* 0x000fec0003800000 */
.L_x_5708:
[----:B0-----:R-:W0:Y:S01]  /*18f0*/  @P1 LDC R103, c[0x0][0x40c] ;  /* 0x00010300ff671b82 */ /* 0x001e220000000800 */
        /* <DEDUP_REMOVED lines=55> */
.L_x_5709:
[----:B------:R-:W0:Y:S01]  /*1c70*/  LDC.64 R136, c[0x0][0x3a8] ;  /* 0x0000ea00ff887b82 */ /* 0x000e220000000a00 */
[----:B------:R-:W-:Y:S01]  /*1c80*/  IADD3 R147, PT, PT, R147, 0x20, RZ ;  /* 0x0000002093937810 */ /* 0x000fe20007ffe0ff */
[C---:B0-----:R-:W-:Y:S01]  /*1c90*/  IMAD.WIDE.U32 R136, R141.reuse, 0x10, R136 ;  /* 0x000000108d887825 */ /* 0x041fe200078e0088 */
[----:B------:R-:W-:-:S04]  /*1ca0*/  IADD3 R141, PT, PT, R141, 0x20, RZ ;  /* 0x000000208d8d7810 */ /* 0x000fc80007ffe0ff */
[----:B------:R1:W-:Y:S03]  /*1cb0*/  STG.E.128 desc[UR6][R136.64], R100 ;  /* 0x0000006488007986 */ /* 0x0003e6000c101d06 */
.L_x_5707:
[----:B------:R-:W-:Y:S05]  /*1cc0*/  BSYNC.RECONVERGENT B0 ;  /* 0x0000000000007941 */ /* 0x000fea0003800200 */
.L_x_5706:
[----:B------:R-:W-:Y:S01]  /*1cd0*/  ISETP.GE.U32.AND P2, PT, R134, 0x60, PT ;  /* 0x000000608600780c */ /* 0x000fe20003f46070 */
[----:B------:R-:W-:Y:S03]  /*1ce0*/  BSSY.RECONVERGENT B0, `(.L_x_5710) ;  /* 0x0000087000007945 */ /* 0x000fe60003800200 */
[----:B------:R-:W-:-:S09]  /*1cf0*/  P2R R143, PR, RZ, 0x4 ;  /* 0x00000004ff8f7803 */ /* 0x000fd20000000000 */
[----:B------:R-:W-:Y:S05]  /*1d00*/  @!P2 BRA `(.L_x_5711) ;  /* 0x000000080010a947 */ /* 0x000fea0003800000 */
[----:B------:R-:W-:Y:S01]  /*1d10*/  ISETP.NE.U32.AND P2, PT, RZ, UR8, PT ;  /* 0x00000008ff007c0c */ /* 0x000fe2000bf45070 */
[----:B------:R-:W2:Y:S03]  /*1d20*/  @P1 LDC.64 R16, c[0x0][0x390] ;  /* 0x0000e400ff101b82 */ /* 0x000ea60000000a00 */
[----:B------:R-:W-:-:S13]  /*1d30*/  ISETP.NE.AND.EX P2, PT, RZ, UR9, PT, P2 ;  /* 0x00000009ff007c0c */ /* 0x000fda000bf45320 */
[----:B------:R-:W3:Y:S01]  /*1d40*/  @P2 LDC.64 R14, c[0x0][0x3a0] ;  /* 0x0000e800ff0e2b82 */ /* 0x000ee20000000a00 */
[----:B--2---:R-:W-:-:S05]  /*1d50*/  @P1 IMAD.WIDE.U32 R16, R147, 0x10, R16 ;  /* 0x0000001093101825 */ /* 0x004fca00078e0010 */
[----:B------:R2:W5:Y:S01]  /*1d60*/  @P1 LDG.E.128 R24, desc[UR6][R16.64] ;  /* 0x0000000610181981 */ /* 0x000562000c1e1d00 */
[----:B---3--:R-:W-:-:S05]  /*1d70*/  @P2 IMAD.WIDE.U32 R14, R141, 0x10, R14 ;  /* 0x000000108d0e2825 */ /* 0x008fca00078e000e */
[----:B------:R2:W5:Y:S01]  /*1d80*/  @P2 LDG.E.128 R20, desc[UR6][R14.64] ;  /* 0x000000060e142981 */ /* 0x000562000c1e1d00 */
[----:B------:R-:W-:Y:S05]  /*1d90*/  @!P2 BRA `(.L_x_5712) ;  /* 0x0000000000f8a947 */ /* 0x000fea0003800000 */
[----:B------:R-:W-:Y:S01]  /*1da0*/  ISETP.GT.AND P2, PT, R146, RZ, PT ;  /* 0x000000ff9200720c */ /* 0x000fe20003f44270 */
[--C-:B-----5:R-:W-:Y:S02]  /*1db0*/  HADD2.F32 R105, -RZ, R20.reuse.H0_H0 ;  /* 0x20000014ff697230 */ /* 0x120fe40000004100 */
[----:B------:R-:W-:Y:S02]  /*1dc0*/  HADD2.F32 R19, -RZ, R21.H0_H0 ;  /* 0x20000015ff137230 */ /* 0x000fe40000004100 */
[----:B------:R-:W-:-:S08]  /*1dd0*/  HADD2.F32 R104, -RZ, R20.H1_H1 ;  /* 0x30000014ff687230 */ /* 0x000fd00000004100 */
[----:B--2---:R-:W2:Y:S01]  /*1de0*/  @P2 LDC R15, c[0x0][0x40c] ;  /* 0x00010300ff0f2b82 */ /* 0x004ea20000000800 */
[--C-:B------:R-:W-:Y:S02]  /*1df0*/  @P2 HADD2.F32 R14, -RZ, R24.reuse.H0_H0 ;  /* 0x20000018ff0e2230 */ /* 0x100fe40000004100 */
[----:B------:R-:W-:-:S05]  /*1e00*/  @P2 HADD2.F32 R17, -RZ, R24.H1_H1 ;  /* 0x30000018ff112230 */ /* 0x000fca0000004100 */
[----:B------:R-:W3:Y:S08]  /*1e10*/  @P2 LDC R18, c[0x0][0x40c] ;  /* 0x00010300ff122b82 */ /* 0x000ef00000000800 */
[----:B01----:R-:W0:Y:S08]  /*1e20*/  @P2 LDC R103, c[0x0][0x40c] ;  /* 0x00010300ff672b82 */ /* 0x003e300000000800 */
[----:B------:R-:W1:Y:S01]  /*1e30*/  @P2 LDC R101, c[0x0][0x40c] ;  /* 0x00010300ff652b82 */ /* 0x000e620000000800 */
[----:B--2---:R-:W-:Y:S01]  /*1e40*/  @P2 FMUL.FTZ R16, R14, R15 ;  /* 0x0000000f0e102220 */ /* 0x004fe20000410000 */
[----:B------:R-:W-:-:S02]  /*1e50*/  @P2 HADD2.F32 R14, -RZ, R64.H0_H0 ;  /* 0x20000040ff0e2230 */ /* 0x000fc40000004100 */
[----:B------:R-:W-:-:S03]  /*1e60*/  @P2 HADD2.F32 R15, -RZ, R64.H1_H1 ;  /* 0x30000040ff0f2230 */ /* 0x000fc60000004100 */
[----:B------:R-:W-:Y:S01]  /*1e70*/  @P2 FFMA.FTZ R105, R16, R14, R105 ;  /* 0x0000000e10692223 */ /* 0x000fe20000010069 */
[----:B------:R-:W2:Y:S01]  /*1e80*/  @P2 LDC R139, c[0x0][0x40c] ;  /* 0x00010300ff8b2b82 */ /* 0x000ea20000000800 */
[--C-:B------:R-:W-:Y:S02]  /*1e90*/  @P2 HADD2.F32 R14, -RZ, R25.reuse.H1_H1 ;  /* 0x30000019ff0e2230 */ /* 0x100fe40000004100 */
[----:B---3--:R-:W-:Y:S01]  /*1ea0*/  @P2 FMUL.FTZ R17, R17, R18 ;  /* 0x0000001211112220 */ /* 0x008fe20000410000 */
[----:B------:R-:W-:-:S03]  /*1eb0*/  @P2 HADD2.F32 R18, -RZ, R25.H0_H0 ;  /* 0x20000019ff122230 */ /* 0x000fc60000004100 */
[----:B------:R-:W-:Y:S01]  /*1ec0*/  @P2 FFMA.FTZ R104, R17, R15, R104 ;  /* 0x0000000f11682223 */ /* 0x000fe20000010068 */
[--C-:B------:R-:W-:Y:S01]  /*1ed0*/  @P2 HADD2.F32 R15, -RZ, R65.reuse.H1_H1 ;  /* 0x30000041ff0f2230 */ /* 0x100fe20000004100 */
[----:B------:R-:W3:Y:S01]  /*1ee0*/  @P2 LDC R100, c[0x0][0x40c] ;  /* 0x00010300ff642b82 */ /* 0x000ee20000000800 */
[----:B0-----:R-:W-:Y:S01]  /*1ef0*/  @P2 FMUL.FTZ R103, R14, R103 ;  /* 0x000000670e672220 */ /* 0x001fe20000410000 */
[----:B------:R-:W-:Y:S02]  /*1f00*/  @P2 HADD2.F32 R14, -RZ, R65.H0_H0 ;  /* 0x20000041ff0e2230 */ /* 0x000fe40000004100 */
[----:B------:R-:W-:-:S04]  /*1f10*/  @P2 HADD2.F32 R17, -RZ, R26.H0_H0 ;  /* 0x2000001aff112230 */ /* 0x000fc80000004100 */
[----:B------:R-:W0:Y:S01]  /*1f20*/  @P2 LDC R102, c[0x0][0x40c] ;  /* 0x00010300ff662b82 */ /* 0x000e220000000800 */
[----:B-1----:R-:W-:Y:S01]  /*1f30*/  @P2 FMUL.FTZ R16, R18, R101 ;  /* 0x0000006512102220 */ /* 0x002fe20000410000 */
[----:B------:R-:W-:Y:S02]  /*1f40*/  HADD2.F32 R18, -RZ, R21.H1_H1 ;  /* 0x30000015ff127230 */ /* 0x000fe40000004100 */
[----:B------:R-:W-:Y:S02]  /*1f50*/  @P2 HADD2.F32 R101, -RZ, R26.H1_H1 ;  /* 0x3000001aff652230 */ /* 0x000fe40000004100 */
[----:B------:R-:W-:Y:S01]  /*1f60*/  @P2 FFMA.FTZ R19, R16, R14, R19 ;  /* 0x0000000e10132223 */ /* 0x000fe20000010013 */
[----:B------:R-:W-:Y:S02]  /*1f70*/  @P2 HADD2.F32 R14, -RZ, R27.H0_H0 ;  /* 0x2000001bff0e2230 */ /* 0x000fe40000004100 */
[----:B------:R-:W-:Y:S01]  /*1f80*/  @P2 FFMA.FTZ R18, R103, R15, R18 ;  /* 0x0000000f67122223 */ /* 0x000fe20000010012 */
[----:B------:R-:W1:Y:S01]  /*1f90*/  @P2 LDC R148, c[0x0][0x40c] ;  /* 0x00010300ff942b82 */ /* 0x000e620000000800 */
[----:B------:R-:W-:-:S02]  /*1fa0*/  HADD2.F32 R16, -RZ, R22.H1_H1 ;  /* 0x30000016ff107230 */ /* 0x000fc40000004100 */
[----:B--2---:R-:W-:Y:S01]  /*1fb0*/  @P2 FMUL.FTZ R144, R14, R139 ;  /* 0x0000008b0e902220 */ /* 0x004fe20000410000 */
[----:B------:R-:W-:Y:S02]  /*1fc0*/  @P2 HADD2.F32 R139, -RZ, R27.H1_H1 ;  /* 0x3000001bff8b2230 */ /* 0x000fe40000004100 */
[--C-:B------:R-:W-:Y:S02]  /*1fd0*/  HADD2.F32 R15, -RZ, R23.reuse.H0_H0 ;  /* 0x20000017ff0f7230 */ /* 0x100fe40000004100 */
[----:B---3--:R-:W-:Y:S01]  /*1fe0*/  @P2 FMUL.FTZ R136, R17, R100 ;  /* 0x0000006411882220 */ /* 0x008fe20000410000 */
[----:B------:R-:W-:Y:S02]  /*1ff0*/  HADD2.F32 R17, -RZ, R22.H0_H0 ;  /* 0x20000016ff117230 */ /* 0x000fe40000004100 */
[----:B------:R-:W-:Y:S02]  /*2000*/  HADD2.F32 R14, -RZ, R23.H1_H1 ;  /* 0x30000017ff0e7230 */ /* 0x000fe40000004100 */
[----:B------:R-:W-:-:S02]  /*2010*/  @P2 HADD2.F32 R100, -RZ, R66.H0_H0 ;  /* 0x20000042ff642230 */ /* 0x000fc40000004100 */
[--C-:B------:R-:W-:Y:S02]  /*2020*/  @P2 HADD2.F32 R103, -RZ, R67.reuse.H1_H1 ;  /* 0x30000043ff672230 */ /* 0x100fe40000004100 */
[----:B0-----:R-:W-:Y:S01]  /*2030*/  @P2 FMUL.FTZ R137, R101, R102 ;  /* 0x0000006665892220 */ /* 0x001fe20000410000 */
[----:B------:R-:W-:Y:S02]  /*2040*/  @P2 HADD2.F32 R101, -RZ, R66.H1_H1 ;  /* 0x30000042ff652230 */ /* 0x000fe40000004100 */
[----:B------:R-:W-:Y:S01]  /*2050*/  @P2 FFMA.FTZ R17, R136, R100, R17 ;  /* 0x0000006488112223 */ /* 0x000fe20000010011 */
[----:B------:R-:W-:Y:S01]  /*2060*/  @P2 HADD2.F32 R102, -RZ, R67.H0_H0 ;  /* 0x20000043ff662230 */ /* 0x000fe20000004100 */
[----:B------:R-:W-:Y:S01]  /*2070*/  F2FP.F16.F32.PACK_AB R100, RZ, R105 ;  /* 0x00000069ff64723e */ /* 0x000fe200000000ff */
[----:B------:R-:W-:Y:S01]  /*2080*/  @P2 FFMA.FTZ R16, R137, R101, R16 ;  /* 0x0000006589102223 */ /* 0x000fe20000010010 */
[----:B------:R-:W-:Y:S01]  /*2090*/  F2FP.F16.F32.PACK_AB R101, RZ, R104 ;  /* 0x00000068ff65723e */ /* 0x000fe200000000ff */
[----:B-1----:R-:W-:Y:S01]  /*20a0*/  @P2 FMUL.FTZ R139, R139, R148 ;  /* 0x000000948b8b2220 */ /* 0x002fe20000410000 */
[----:B------:R-:W-:Y:S01]  /*20b0*/  @P2 FFMA.FTZ R15, R144, R102, R15 ;  /* 0x00000066900f2223 */ /* 0x000fe2000001000f */
[----:B------:R-:W-:-:S02]  /*20c0*/  F2FP.F16.F32.PACK_AB R102, RZ, R19 ;  /* 0x00000013ff66723e */ /* 0x000fc400000000ff */
[----:B------:R-:W-:Y:S01]  /*20d0*/  @P2 FFMA.FTZ R14, R139, R103, R14 ;  /* 0x000000678b0e2223 */ /* 0x000fe2000001000e */
[----:B------:R-:W-:Y:S02]  /*20e0*/  F2FP.F16.F32.PACK_AB R136, RZ, R18 ;  /* 0x00000012ff88723e */ /* 0x000fe400000000ff */
[----:B------:R-:W-:Y:S02]  /*20f0*/  F2FP.F16.F32.PACK_AB R137, RZ, R17 ;  /* 0x00000011ff89723e */ /* 0x000fe400000000ff */
[----:B------:R-:W-:Y:S02]  /*2100*/  F2FP.F16.F32.PACK_AB R139, RZ, R16 ;  /* 0x00000010ff8b723e */ /* 0x000fe400000000ff */
[----:B------:R-:W-:Y:S02]  /*2110*/  F2FP.F16.F32.PACK_AB R144, RZ, R15 ;  /* 0x0000000fff90723e */ /* 0x000fe400000000ff */
[----:B------:R-:W-:Y:S02]  /*2120*/  F2FP.F16.F32.PACK_AB R103, RZ, R14 ;  /* 0x0000000eff67723e */ /* 0x000fe400000000ff */
[----:B------:R-:W-:-:S02]  /*2130*/  PRMT R100, R100, 0x5410, R101 ;  /* 0x0000541064647816 */ /* 0x000fc40000000065 */
[----:B------:R-:W-:Y:S02]  /*2140*/  PRMT R101, R102, 0x5410, R136 ;  /* 0x0000541066657816 */ /* 0x000fe40000000088 */
[----:B------:R-:W-:Y:S02]  /*2150*/  PRMT R102, R137, 0x5410, R139 ;  /* 0x0000541089667816 */ /* 0x000fe4000000008b */
[----:B------:R-:W-:Y:S01]  /*2160*/  PRMT R103, R144, 0x5410, R103 ;  /* 0x0000541090677816 */ /* 0x000fe20000000067 */
[----:B------:R-:W-:Y:S06]  /*2170*/  BRA `(.L_x_5713) ;  /* 0x0000000000e07947 */ /* 0x000fec0003800000 */
.L_x_5712:
[----:B--2---:R-:W2:Y:S01]  /*2180*/  @P1 LDC R15, c[0x0][0x40c] ;  /* 0x00010300ff0f1b82 */ /* 0x004ea20000000800 */
[--C-:B-----5:R-:W-:Y:S01]  /*2190*/  @P1 HADD2.F32 R14, -RZ, R24.reuse.H0_H0 ;  /* 0x20000018ff0e1230 */ /* 0x120fe20000004100 */
[----:B------:R-:W-:Y:S01]  /*21a0*/  CS2R R104, SRZ ;  /* 0x0000000000687805 */ /* 0x000fe2000001ff00 */
[----:B------:R-:W-:Y:S02]  /*21b0*/  @P1 HADD2.F32 R16, -RZ, R24.H1_H1 ;  /* 0x30000018ff101230 */ /* 0x000fe40000004100 */
[----:B01----:R-:W-:Y:S02]  /*21c0*/  @P1 HADD2.F32 R100, -RZ, R25.H1_H1 ;  /* 0x30000019ff641230 */ /* 0x003fe40000004100 */
[----:B------:R-:W-:Y:S01]  /*21d0*/  @P1 HADD2.F32 R19, -RZ, R64.H1_H1 ;  /* 0x30000040ff131230 */ /* 0x000fe20000004100 */
[----:B------:R-:W0:Y:S01]  /*21e0*/  @P1 LDC R17, c[0x0][0x40c] ;  /* 0x00010300ff111b82 */ /* 0x000e220000000800 */
[--C-:B------:R-:W-:Y:S02]  /*21f0*/  @P1 HADD2.F32 R136, -RZ, R27.reuse.H0_H0 ;  /* 0x2000001bff881230 */ /* 0x100fe40000004100 */
[----:B------:R-:W-:-:S02]  /*2200*/  @P1 HADD2.F32 R139, -RZ, R27.H1_H1 ;  /* 0x3000001bff8b1230 */ /* 0x000fc40000004100 */
[----:B------:R-:W-:-:S03]  /*2210*/  @P1 HADD2.F32 R148, -RZ, R67.H1_H1 ;  /* 0x30000043ff941230 */ /* 0x000fc60000004100 */
[----:B------:R-:W1:Y:S08]  /*2220*/  @P1 LDC R101, c[0x0][0x40c] ;  /* 0x00010300ff651b82 */ /* 0x000e700000000800 */
[----:B------:R-:W3:Y:S01]  /*2230*/  @P1 LDC R18, c[0x0][0x40c] ;  /* 0x00010300ff121b82 */ /* 0x000ee20000000800 */
[----:B--2---:R-:W-:Y:S01]  /*2240*/  @P1 FMUL.FTZ R14, R14, R15 ;  /* 0x0000000f0e0e1220 */ /* 0x004fe20000410000 */
[----:B------:R-:W-:-:S05]  /*2250*/  @P1 HADD2.F32 R15, -RZ, R64.H0_H0 ;  /* 0x20000040ff0f1230 */ /* 0x000fca0000004100 */
[----:B------:R-:W-:Y:S01]  /*2260*/  @P1 FMUL.FTZ R105, R14, R15 ;  /* 0x0000000f0e691220 */ /* 0x000fe20000410000 */
[----:B------:R-:W2:Y:S01]  /*2270*/  @P1 LDC R102, c[0x0][0x40c] ;  /* 0x00010300ff661b82 */ /* 0x000ea20000000800 */
[----:B0-----:R-:W-:Y:S01]  /*2280*/  @P1 FMUL.FTZ R16, R16, R17 ;  /* 0x0000001110101220 */ /* 0x001fe20000410000 */
[----:B------:R-:W-:Y:S02]  /*2290*/  @P1 HADD2.F32 R17, -RZ, R25.H0_H0 ;  /* 0x20000019ff111230 */ /* 0x000fe40000004100 */
[----:B------:R-:W-:Y:S02]  /*22a0*/  @P1 HADD2.F32 R15, -RZ, R65.H1_H1 ;  /* 0x30000041ff0f1230 */ /* 0x000fe40000004100 */
[----:B------:R-:W-:Y:S01]  /*22b0*/  @P1 FMUL.FTZ R104, R16, R19 ;  /* 0x0000001310681220 */ /* 0x000fe20000410000 */
[--C-:B------:R-:W-:Y:S01]  /*22c0*/  @P1 HADD2.F32 R16, -RZ, R26.reuse.H0_H0 ;  /* 0x2000001aff101230 */ /* 0x100fe20000004100 */
[----:B------:R-:W0:Y:S01]  /*22d0*/  @P1 LDC R137, c[0x0][0x40c] ;  /* 0x00010300ff891b82 */ /* 0x000e220000000800 */
[----:B-1----:R-:W-:Y:S01]  /*22e0*/  @P1 FMUL.FTZ R100, R100, R101 ;  /* 0x0000006564641220 */ /* 0x002fe20000410000 */
[----:B------:R-:W-:-:S02]  /*22f0*/  @P1 HADD2.F32 R101, -RZ, R26.H1_H1 ;  /* 0x3000001aff651230 */ /* 0x000fc40000004100 */
[----:B------:R-:W-:-:S04]  /*2300*/  @P1 HADD2.F32 R14, -RZ, R65.H0_H0 ;  /* 0x20000041ff0e1230 */ /* 0x000fc80000004100 */
[----:B------:R-:W1:Y:S01]  /*2310*/  @P1 LDC R103, c[0x0][0x40c] ;  /* 0x00010300ff671b82 */ /* 0x000e620000000800 */
[----:B---3--:R-:W-:Y:S01]  /*2320*/  @P1 FMUL.FTZ R17, R17, R18 ;  /* 0x0000001211111220 */ /* 0x008fe20000410000 */
[----:B------:R-:W-:Y:S02]  /*2330*/  CS2R R18, SRZ ;  /* 0x0000000000127805 */ /* 0x000fe4000001ff00 */
[----:B------:R-:W-:Y:S01]  /*2340*/  @P1 FMUL.FTZ R18, R100, R15 ;  /* 0x0000000f64121220 */ /* 0x000fe20000410000 */
[--C-:B------:R-:W-:Y:S02]  /*2350*/  @P1 HADD2.F32 R100, -RZ, R66.reuse.H0_H0 ;  /* 0x20000042ff641230 */ /* 0x100fe40000004100 */
[----:B------:R-:W-:Y:S01]  /*2360*/  @P1 FMUL.FTZ R19, R17, R14 ;  /* 0x0000000e11131220 */ /* 0x000fe20000410000 */
[----:B------:R-:W-:Y:S01]  /*2370*/  CS2R R14, SRZ ;  /* 0x00000000000e7805 */ /* 0x000fe2000001ff00 */
[----:B------:R-:W3:Y:S01]  /*2380*/  @P1 LDC R144, c[0x0][0x40c] ;  /* 0x00010300ff901b82 */ /* 0x000ee20000000800 */
[----:B--2---:R-:W-:Y:S01]  /*2390*/  @P1 FMUL.FTZ R101, R101, R102 ;  /* 0x0000006665651220 */ /* 0x004fe20000410000 */
[----:B------:R-:W-:-:S02]  /*23a0*/  @P1 HADD2.F32 R102, -RZ, R66.H1_H1 ;  /* 0x30000042ff661230 */ /* 0x000fc40000004100 */
[----:B0-----:R-:W-:Y:S01]  /*23b0*/  @P1 FMUL.FTZ R136, R136, R137 ;  /* 0x0000008988881220 */ /* 0x001fe20000410000 */
[----:B------:R-:W-:-:S05]  /*23c0*/  @P1 HADD2.F32 R137, -RZ, R67.H0_H0 ;  /* 0x20000043ff891230 */ /* 0x000fca0000004100 */
[----:B------:R-:W-:Y:S01]  /*23d0*/  @P1 FMUL.FTZ R15, R136, R137 ;  /* 0x00000089880f1220 */ /* 0x000fe20000410000 */
[----:B-1----:R-:W-:Y:S01]  /*23e0*/  @P1 FMUL.FTZ R103, R16, R103 ;  /* 0x0000006710671220 */ /* 0x002fe20000410000 */
[----:B------:R-:W-:Y:S02]  /*23f0*/  CS2R R16, SRZ ;  /* 0x0000000000107805 */ /* 0x000fe4000001ff00 */
[----:B------:R-:W-:Y:S01]  /*2400*/  @P1 FMUL.FTZ R16, R101, R102 ;  /* 0x0000006665101220 */ /* 0x000fe20000410000 */
[----:B------:R-:W-:Y:S01]  /*2410*/  @P1 FMUL.FTZ R17, R103, R100 ;  /* 0x0000006467111220 */ /* 0x000fe20000410000 */
[----:B------:R-:W-:Y:S02]  /*2420*/  F2FP.F16.F32.PACK_AB R100, RZ, R105 ;  /* 0x00000069ff64723e */ /* 0x000fe400000000ff */
[----:B------:R-:W-:Y:S01]  /*2430*/  F2FP.F16.F32.PACK_AB R101, RZ, R104 ;  /* 0x00000068ff65723e */ /* 0x000fe200000000ff */
[----:B---3--:R-:W-:Y:S01]  /*2440*/  @P1 FMUL.FTZ R139, R139, R144 ;  /* 0x000000908b8b1220 */ /* 0x008fe20000410000 */
[----:B------:R-:W-:-:S02]  /*2450*/  F2FP.F16.F32.PACK_AB R102, RZ, R19 ;  /* 0x00000013ff66723e */ /* 0x000fc400000000ff */
[----:B------:R-:W-:Y:S01]  /*2460*/  F2FP.F16.F32.PACK_AB R103, RZ, R18 ;  /* 0x00000012ff67723e */ /* 0x000fe200000000ff */
[----:B------:R-:W-:Y:S01]  /*2470*/  @P1 FMUL.FTZ R14, R139, R148 ;  /* 0x000000948b0e1220 */ /* 0x000fe20000410000 */
[----:B------:R-:W-:Y:S02]  /*2480*/  F2FP.F16.F32.PACK_AB R136, RZ, R17 ;  /* 0x00000011ff88723e */ /* 0x000fe400000000ff */
[----:B------:R-:W-:Y:S02]  /*2490*/  F2FP.F16.F32.PACK_AB R137, RZ, R16 ;  /* 0x00000010ff89723e */ /* 0x000fe400000000ff */
[----:B------:R-:W-:Y:S02]  /*24a0*/  F2FP.F16.F32.PACK_AB R139, RZ, R15 ;  /* 0x0000000fff8b723e */ /* 0x000fe400000000ff */
[----:B------:R-:W-:Y:S02]  /*24b0*/  F2FP.F16.F32.PACK_AB R144, RZ, R14 ;  /* 0x0000000eff90723e */ /* 0x000fe400000000ff */
[----:B------:R-:W-:-:S02]  /*24c0*/  PRMT R100, R100, 0x5410, R101 ;  /* 0x0000541064647816 */ /* 0x000fc40000000065 */
[----:B------:R-:W-:Y:S02]  /*24d0*/  PRMT R101, R102, 0x5410, R103 ;  /* 0x0000541066657816 */ /* 0x000fe40000000067 */
[----:B------:R-:W-:Y:S02]  /*24e0*/  PRMT R102, R136, 0x5410, R137 ;  /* 0x0000541088667816 */ /* 0x000fe40000000089 */
[----:B------:R-:W-:-:S07]  /*24f0*/  PRMT R103, R139, 0x5410, R144 ;  /* 0x000054108b677816 */ /* 0x000fce0000000090 */
.L_x_5713:
[----:B------:R-:W0:Y:S01]  /*2500*/  LDC.64 R136, c[0x0][0x3a8] ;  /* 0x0000ea00ff887b82 */ /* 0x000e220000000a00 */
[----:B------:R-:W-:Y:S01]  /*2510*/  IADD3 R147, PT, PT, R147, 0x20, RZ ;  /* 0x0000002093937810 */ /* 0x000fe20007ffe0ff */
[C---:B0-----:R-:W-:Y:S01]  /*2520*/  IMAD.WIDE.U32 R136, R141.reuse, 0x10, R136 ;  /* 0x000000108d887825 */ /* 0x041fe200078e0088 */
[----:B------:R-:W-:-:S04]  /*2530*/  IADD3 R141, PT, PT, R141, 0x20, RZ ;  /* 0x000000208d8d7810 */ /* 0x000fc80007ffe0ff */
[----:B------:R2:W-:Y:S03]  /*2540*/  STG.E.128 desc[UR6][R136.64], R100 ;  /* 0x0000006488007986 */ /* 0x0005e6000c101d06 */
.L_x_5711:
[----:B------:R-:W-:Y:S05]  /*2550*/  BSYNC.RECONVERGENT B0 ;  /* 0x0000000000007941 */ /* 0x000fea0003800200 */
.L_x_5710:
[----:B------:R-:W-:Y:S01]  /*2560*/  ISETP.GE.U32.AND P2, PT, R134, 0x80, PT ;  /* 0x000000808600780c */ /* 0x000fe20003f46070 */
[----:B------:R-:W-:Y:S03]  /*2570*/  BSSY.RECONVERGENT B0, `(.L_x_5714) ;  /* 0x0000087000007945 */ /* 0x000fe60003800200 */
[----:B------:R-:W-:-:S09]  /*2580*/  P2R R144, PR, RZ, 0x4 ;  /* 0x00000004ff907803 */ /* 0x000fd20000000000 */
[----:B------:R-:W-:Y:S05]  /*2590*/  @!P2 BRA `(.L_x_5715) ;  /* 0x000000080010a947 */ /* 0x000fea0003800000 */
[----:B------:R-:W-:Y:S01]  /*25a0*/  ISETP.NE.U32.AND P2, PT, RZ, UR8, PT ;  /* 0x00000008ff007c0c */ /* 0x000fe2000bf45070 */
[----:B------:R-:W3:Y:S03]  /*25b0*/  @P1 LDC.64 R8, c[0x0][0x390] ;  /* 0x0000e400ff081b82 */ /* 0x000ee60000000a00 */
[----:B------:R-:W-:-:S13]  /*25c0*/  ISETP.NE.AND.EX P2, PT, RZ, UR9, PT, P2 ;  /* 0x00000009ff007c0c */ /* 0x000fda000bf45320 */
[----:B------:R-:W4:Y:S01]  /*25d0*/  @P2 LDC.64 R6, c[0x0][0x3a0] ;  /* 0x0000e800ff062b82 */ /* 0x000f220000000a00 */
[----:B---3--:R-:W-:-:S05]  /*25e0*/  @P1 IMAD.WIDE.U32 R8, R147, 0x10, R8 ;  /* 0x0000001093081825 */ /* 0x008fca00078e0008 */
[----:B------:R3:W5:Y:S01]  /*25f0*/  @P1 LDG.E.128 R24, desc[UR6][R8.64] ;  /* 0x0000000608181981 */ /* 0x000762000c1e1d00 */
[----:B----4-:R-:W-:-:S05]  /*2600*/  @P2 IMAD.WIDE.U32 R6, R141, 0x10, R6 ;  /* 0x000000108d062825 */ /* 0x010fca00078e0006 */
[----:B------:R3:W5:Y:S01]  /*2610*/  @P2 LDG.E.128 R20, desc[UR6][R6.64] ;  /* 0x0000000606142981 */ /* 0x000762000c1e1d00 */
[----:B------:R-:W-:Y:S05]  /*2620*/  @!P2 BRA `(.L_x_5716) ;  /* 0x0000000000f8a947 */ /* 0x000fea0003800000 */
[----:B------:R-:W-:Y:S01]  /*2630*/  ISETP.GT.AND P2, PT, R146, RZ, PT ;  /* 0x000000ff9200720c */ /* 0x000fe20003f44270 */
[--C-:B-----5:R-:W-:Y:S02]  /*2640*/  HADD2.F32 R13, -RZ, R20.reuse.H0_H0 ;  /* 0x20000014ff0d7230 */ /* 0x120fe40000004100 */
[----:B------:R-:W-:Y:S02]  /*2650*/  HADD2.F32 R11, -RZ, R21.H0_H0 ;  /* 0x20000015ff0b7230 */ /* 0x000fe40000004100 */
[----:B------:R-:W-:-:S08]  /*2660*/  HADD2.F32 R12, -RZ, R20.H1_H1 ;  /* 0x30000014ff0c7230 */ /* 0x000fd00000004100 */
[----:B---3--:R-:W3:Y:S01]  /*2670*/  @P2 LDC R7, c[0x0][0x40c] ;  /* 0x00010300ff072b82 */ /* 0x008ee20000000800 */
[--C-:B------:R-:W-:Y:S02]  /*2680*/  @P2 HADD2.F32 R6, -RZ, R24.reuse.H0_H0 ;  /* 0x20000018ff062230 */ /* 0x100fe40000004100 */
[----:B------:R-:W-:-:S05]  /*2690*/  @P2 HADD2.F32 R9, -RZ, R24.H1_H1 ;  /* 0x30000018ff092230 */ /* 0x000fca0000004100 */
[----:B------:R-:W4:Y:S08]  /*26a0*/  @P2 LDC R10, c[0x0][0x40c] ;  /* 0x00010300ff0a2b82 */ /* 0x000f300000000800 */
[----:B012---:R-:W0:Y:S08]  /*26b0*/  @P2 LDC R103, c[0x0][0x40c] ;  /* 0x00010300ff672b82 */ /* 0x007e300000000800 */
[----:B------:R-:W1:Y:S01]  /*26c0*/  @P2 LDC R101, c[0x0][0x40c] ;  /* 0x00010300ff652b82 */ /* 0x000e620000000800 */
[----:B---3--:R-:W-:Y:S01]  /*26d0*/  @P2 FMUL.FTZ R8, R6, R7 ;  /* 0x0000000706082220 */ /* 0x008fe20000410000 */
[----:B------:R-:W-:-:S02]  /*26e0*/  @P2 HADD2.F32 R6, -RZ, R52.H0_H0 ;  /* 0x20000034ff062230 */ /* 0x000fc40000004100 */
[----:B------:R-:W-:-:S03]  /*26f0*/  @P2 HADD2.F32 R7, -RZ, R52.H1_H1 ;  /* 0x30000034ff072230 */ /* 0x000fc60000004100 */
[----:B------:R-:W-:Y:S01]  /*2700*/  @P2 FFMA.FTZ R13, R8, R6, R13 ;  /* 0x00000006080d2223 */ /* 0x000fe2000001000d */
[----:B------:R-:W2:Y:S01]  /*2710*/  @P2 LDC R139, c[0x0][0x40c] ;  /* 0x00010300ff8b2b82 */ /* 0x000ea20000000800 */
[--C-:B------:R-:W-:Y:S02]  /*2720*/  @P2 HADD2.F32 R6, -RZ, R25.reuse.H1_H1 ;  /* 0x30000019ff062230 */ /* 0x100fe40000004100 */
[----:B----4-:R-:W-:Y:S01]  /*2730*/  @P2 FMUL.FTZ R9, R9, R10 ;  /* 0x0000000a09092220 */ /* 0x010fe20000410000 */
        /* <DEDUP_REMOVED lines=45> */
.L_x_5716:
[----:B---3--:R-:W3:Y:S01]  /*2a10*/  @P1 LDC R7, c[0x0][0x40c] ;  /* 0x00010300ff071b82 */ /* 0x008ee20000000800 */
[--C-:B-----5:R-:W-:Y:S01]  /*2a20*/  @P1 HADD2.F32 R6, -RZ, R24.reuse.H0_H0 ;  /* 0x20000018ff061230 */ /* 0x120fe20000004100 */
[----:B------:R-:W-:Y:S01]  /*2a30*/  CS2R R12, SRZ ;  /* 0x00000000000c7805 */ /* 0x000fe2000001ff00 */
[----:B------:R-:W-:Y:S02]  /*2a40*/  @P1 HADD2.F32 R8, -RZ, R24.H1_H1 ;  /* 0x30000018ff081230 */ /* 0x000fe40000004100 */
[----:B012---:R-:W-:Y:S02]  /*2a50*/  @P1 HADD2.F32 R100, -RZ, R25.H1_H1 ;  /* 0x30000019ff641230 */ /* 0x007fe40000004100 */
[----:B------:R-:W-:Y:S01]  /*2a60*/  @P1 HADD2.F32 R11, -RZ, R52.H1_H1 ;  /* 0x30000034ff0b1230 */ /* 0x000fe20000004100 */
[----:B------:R-:W0:Y:S01]  /*2a70*/  @P1 LDC R9, c[0x0][0x40c] ;  /* 0x00010300ff091b82 */ /* 0x000e220000000800 */
[--C-:B------:R-:W-:Y:S02]  /*2a80*/  @P1 HADD2.F32 R136, -RZ, R27.reuse.H0_H0 ;  /* 0x2000001bff881230 */ /* 0x100fe40000004100 */
[----:B------:R-:W-:-:S02]  /*2a90*/  @P1 HADD2.F32 R139, -RZ, R27.H1_H1 ;  /* 0x3000001bff8b1230 */ /* 0x000fc40000004100 */
[----:B------:R-:W-:-:S03]  /*2aa0*/  @P1 HADD2.F32 R150, -RZ, R55.H1_H1 ;  /* 0x30000037ff961230 */ /* 0x000fc60000004100 */
[----:B------:R-:W1:Y:S08]  /*2ab0*/  @P1 LDC R101, c[0x0][0x40c] ;  /* 0x00010300ff651b82 */ /* 0x000e700000000800 */
[----:B------:R-:W2:Y:S01]  /*2ac0*/  @P1 LDC R10, c[0x0][0x40c] ;  /* 0x00010300ff0a1b82 */ /* 0x000ea20000000800 */
[----:B---3--:R-:W-:Y:S01]  /*2ad0*/  @P1 FMUL.FTZ R6, R6, R7 ;  /* 0x0000000706061220 */ /* 0x008fe20000410000 */
[----:B------:R-:W-:-:S05]  /*2ae0*/  @P1 HADD2.F32 R7, -RZ, R52.H0_H0 ;  /* 0x20000034ff071230 */ /* 0x000fca0000004100 */
[----:B------:R-:W-:Y:S01]  /*2af0*/  @P1 FMUL.FTZ R13, R6, R7 ;  /* 0x00000007060d1220 */ /* 0x000fe20000410000 */
[----:B------:R-:W3:Y:S01]  /*2b00*/  @P1 LDC R102, c[0x0][0x40c] ;  /* 0x00010300ff661b82 */ /* 0x000ee20000000800 */
        /* <DEDUP_REMOVED lines=10> */
[----:B--2---:R-:W-:Y:S01]  /*2bb0*/  @P1 FMUL.FTZ R9, R9, R10 ;  /* 0x0000000a09091220 */ /* 0x004fe20000410000 */
[----:B------:R-:W-:Y:S02]  /*2bc0*/  CS2R R10, SRZ ;  /* 0x00000000000a7805 */ /* 0x000fe4000001ff00 */
[----:B------:R-:W-:Y:S01]  /*2bd0*/  @P1 FMUL.FTZ R10, R100, R7 ;  /* 0x00000007640a1220 */ /* 0x000fe20000410000 */
[--C-:B------:R-:W-:Y:S02]  /*2be0*/  @P1 HADD2.F32 R100, -RZ, R54.reuse.H0_H0 ;  /* 0x20000036ff641230 */ /* 0x100fe40000004100 */
[----:B------:R-:W-:Y:S01]  /*2bf0*/  @P1 FMUL.FTZ R11, R9, R6 ;  /* 0x00000006090b1220 */ /* 0x000fe20000410000 */
[----:B------:R-:W-:Y:S01]  /*2c00*/  CS2R R6, SRZ ;  /* 0x0000000000067805 */ /* 0x000fe2000001ff00 */
[----:B------:R-:W2:Y:S01]  /*2c10*/  @P1 LDC R148, c[0x0][0x40c] ;  /* 0x00010300ff941b82 */ /* 0x000ea20000000800 */
[----:B---3--:R-:W-:Y:S01]  /*2c20*/  @P1 FMUL.FTZ R101, R101, R102 ;  /* 0x0000006665651220 */ /* 0x008fe20000410000 */
        /* <DEDUP_REMOVED lines=10> */
[----:B--2---:R-:W-:Y:S01]  /*2cd0*/  @P1 FMUL.FTZ R139, R139, R148 ;  /* 0x000000948b8b1220 */ /* 0x004fe20000410000 */
        /* <DEDUP_REMOVED lines=11> */
.L_x_5717:
[----:B------:R-:W0:Y:S01]  /*2d90*/  LDC.64 R136, c[0x0][0x3a8] ;  /* 0x0000ea00ff887b82 */ /* 0x000e220000000a00 */
[----:B------:R-:W-:Y:S01]  /*2da0*/  IADD3 R147, PT, PT, R147, 0x20, RZ ;  /* 0x0000002093937810 */ /* 0x000fe20007ffe0ff */
[C---:B0-----:R-:W-:Y:S01]  /*2db0*/  IMAD.WIDE.U32 R136, R141.reuse, 0x10, R136 ;  /* 0x000000108d887825 */ /* 0x041fe200078e0088 */
[----:B------:R-:W-:-:S04]  /*2dc0*/  IADD3 R141, PT, PT, R141, 0x20, RZ ;  /* 0x000000208d8d7810 */ /* 0x000fc80007ffe0ff */
[----:B------:R3:W-:Y:S03]  /*2dd0*/  STG.E.128 desc[UR6][R136.64], R100 ;  /* 0x0000006488007986 */ /* 0x0007e6000c101d06 */
.L_x_5715:
[----:B------:R-:W-:Y:S05]  /*2de0*/  BSYNC.RECONVERGENT B0 ;  /* 0x0000000000007941 */ /* 0x000fea0003800200 */
.L_x_5714:
[----:B------:R-:W-:Y:S01]  /*2df0*/  ISETP.GE.U32.AND P2, PT, R134, 0xa0, PT ;  /* 0x000000a08600780c */ /* 0x000fe20003f46070 */
[----:B------:R-:W-:Y:S03]  /*2e00*/  BSSY.RECONVERGENT B0, `(.L_x_5718) ;  /* 0x0000088000007945 */ /* 0x000fe60003800200 */
[----:B------:R-:W-:-:S09]  /*2e10*/  P2R R139, PR, RZ, 0x4 ;  /* 0x00000004ff8b7803 */ /* 0x000fd20000000000 */
[----:B------:R-:W-:Y:S05]  /*2e20*/  @!P2 BRA `(.L_x_5719) ;  /* 0x000000080014a947 */ /* 0x000fea0003800000 */
[----:B------:R-:W-:Y:S01]  /*2e30*/  ISETP.NE.U32.AND P2, PT, RZ, UR8, PT ;  /* 0x00000008ff007c0c */ /* 0x000fe2000bf45070 */
[----:B------:R-:W4:Y:S03]  /*2e40*/  @P1 LDC.64 R4, c[0x0][0x390] ;  /* 0x0000e400ff041b82 */ /* 0x000f260000000a00 */
[----:B------:R-:W-:-:S13]  /*2e50*/  ISETP.NE.AND.EX P2, PT, RZ, UR9, PT, P2 ;  /* 0x00000009ff007c0c */ /* 0x000fda000bf45320 */
[----:B------:R-:W0:Y:S01]  /*2e60*/  @P2 LDC.64 R2, c[0x0][0x3a0] ;  /* 0x0000e800ff022b82 */ /* 0x000e220000000a00 */
[----:B----4-:R-:W-:-:S05]  /*2e70*/  @P1 IMAD.WIDE.U32 R4, R147, 0x10, R4 ;  /* 0x0000001093041825 */ /* 0x010fca00078e0004 */
[----:B------:R4:W5:Y:S01]  /*2e80*/  @P1 LDG.E.128 R24, desc[UR6][R4.64] ;  /* 0x0000000604181981 */ /* 0x000962000c1e1d00 */
[----:B0-----:R-:W-:-:S05]  /*2e90*/  @P2 IMAD.WIDE.U32 R2, R141, 0x10, R2 ;  /* 0x000000108d022825 */ /* 0x001fca00078e0002 */
[----:B------:R4:W5:Y:S01]  /*2ea0*/  @P2 LDG.E.128 R20, desc[UR6][R2.64] ;  /* 0x0000000602142981 */ /* 0x000962000c1e1d00 */
[----:B------:R-:W-:Y:S05]  /*2eb0*/  @!P2 BRA `(.L_x_5720) ;  /* 0x0000000000f8a947 */ /* 0x000fea0003800000 */
[----:B------:R-:W-:Y:S01]  /*2ec0*/  ISETP.GT.AND P2, PT, R146, RZ, PT ;  /* 0x000000ff9200720c */ /* 0x000fe20003f44270 */
[--C-:B----45:R-:W-:Y:S02]  /*2ed0*/  HADD2.F32 R5, -RZ, R20.reuse.H0_H0 ;  /* 0x20000014ff057230 */ /* 0x130fe40000004100 */
[----:B------:R-:W-:-:S10]  /*2ee0*/  HADD2.F32 R4, -RZ, R20.H1_H1 ;  /* 0x30000014ff047230 */ /* 0x000fd40000004100 */
[----:B------:R-:W0:Y:S01]  /*2ef0*/  @P2 LDC R3, c[0x0][0x40c] ;  /* 0x00010300ff032b82 */ /* 0x000e220000000800 */
[--C-:B------:R-:W-:Y:S02]  /*2f00*/  @P2 HADD2.F32 R0, -RZ, R24.reuse.H0_H0 ;  /* 0x20000018ff002230 */ /* 0x100fe40000004100 */
[----:B------:R-:W-:Y:S02]  /*2f10*/  @P2 HADD2.F32 R2, -RZ, R24.H1_H1 ;  /* 0x30000018ff022230 */ /* 0x000fe40000004100 */
[----:B-123--:R-:W-:Y:S02]  /*2f20*/  @P2 HADD2.F32 R102, -RZ, R25.H0_H0 ;  /* 0x20000019ff662230 */ /* 0x00efe40000004100 */
[----:B------:R-:W-:Y:S01]  /*2f30*/  @P2 HADD2.F32 R148, -RZ, R27.H1_H1 ;  /* 0x3000001bff942230 */ /* 0x000fe20000004100 */
[----:B------:R-:W1:Y:S08]  /*2f40*/  @P2 LDC R101, c[0x0][0x40c] ;  /* 0x00010300ff652b82 */ /* 0x000e700000000800 */
[----:B------:R-:W2:Y:S08]  /*2f50*/  @P2 LDC R123, c[0x0][0x40c] ;  /* 0x00010300ff7b2b82 */ /* 0x000eb00000000800 */
[----:B------:R-:W3:Y:S01]  /*2f60*/  @P2 LDC R103, c[0x0][0x40c] ;  /* 0x00010300ff672b82 */ /* 0x000ee20000000800 */
[----:B0-----:R-:W-:Y:S01]  /*2f70*/  @P2 FMUL.FTZ R100, R0, R3 ;  /* 0x0000000300642220 */ /* 0x001fe20000410000 */
[----:B------:R-:W-:-:S02]  /*2f80*/  @P2 HADD2.F32 R0, -RZ, R40.H0_H0 ;  /* 0x20000028ff002230 */ /* 0x000fc40000004100 */
[----:B------:R-:W-:-:S03]  /*2f90*/  HADD2.F32 R3, -RZ, R21.H0_H0 ;  /* 0x20000015ff037230 */ /* 0x000fc60000004100 */
[----:B------:R-:W-:Y:S01]  /*2fa0*/  @P2 FFMA.FTZ R5, R100, R0, R5 ;  /* 0x0000000064052223 */ /* 0x000fe20000010005 */
[----:B------:R-:W0:Y:S01]  /*2fb0*/  @P2 LDC R122, c[0x0][0x40c] ;  /* 0x00010300ff7a2b82 */ /* 0x000e220000000800 */
[----:B------:R-:W-:Y:S02]  /*2fc0*/  @P2 HADD2.F32 R0, -RZ, R25.H1_H1 ;  /* 0x30000019ff002230 */ /* 0x000fe40000004100 */
[----:B-1----:R-:W-:Y:S01]  /*2fd0*/  @P2 FMUL.FTZ R101, R2, R101 ;  /* 0x0000006502652220 */ /* 0x002fe20000410000 */
[----:B------:R-:W-:Y:S02]  /*2fe0*/  @P2 HADD2.F32 R2, -RZ, R40.H1_H1 ;  /* 0x30000028ff022230 */ /* 0x000fe40000004100 */
[--C-:B------:R-:W-:Y:S02]  /*2ff0*/  @P2 HADD2.F32 R100, -RZ, R41.reuse.H1_H1 ;  /* 0x30000029ff642230 */ /* 0x100fe40000004100 */
[----:B------:R-:W1:Y:S01]  /*3000*/  @P2 LDC R124, c[0x0][0x40c] ;  /* 0x00010300ff7c2b82 */ /* 0x000e620000000800 */
[----:B--2---:R-:W-:Y:S01]  /*3010*/  @P2 FMUL.FTZ R123, R0, R123 ;  /* 0x0000007b007b2220 */ /* 0x004fe20000410000 */
[----:B------:R-:W-:-:S02]  /*3020*/  @P2 HADD2.F32 R0, -RZ, R41.H0_H0 ;  /* 0x20000029ff002230 */ /* 0x000fc40000004100 */
[----:B------:R-:W-:Y:S01]  /*3030*/  @P2 FFMA.FTZ R4, R101, R2, R4 ;  /* 0x0000000265042223 */ /* 0x000fe20000010004 */
[----:B------:R-:W-:Y:S02]  /*3040*/  HADD2.F32 R2, -RZ, R21.H1_H1 ;  /* 0x30000015ff027230 */ /* 0x000fe40000004100 */
[--C-:B------:R-:W-:Y:S01]  /*3050*/  @P2 HADD2.F32 R101, -RZ, R26.reuse.H0_H0 ;  /* 0x2000001aff652230 */ /* 0x100fe20000004100 */
[----:B------:R-:W2:Y:S01]  /*3060*/  @P2 LDC R149, c[0x0][0x40c] ;  /* 0x00010300ff952b82 */ /* 0x000ea20000000800 */
[----:B---3--:R-:W-:Y:S01]  /*3070*/  @P2 FMUL.FTZ R102, R102, R103 ;  /* 0x0000006766662220 */ /* 0x008fe20000410000 */
[----:B------:R-:W-:Y:S02]  /*3080*/  @P2 HADD2.F32 R103, -RZ, R26.H1_H1 ;  /* 0x3000001aff672230 */ /* 0x000fe40000004100 */
[----:B------:R-:W-:Y:S01]  /*3090*/  @P2 FFMA.FTZ R2, R123, R100, R2 ;  /* 0x000000647b022223 */ /* 0x000fe20000010002 */
[----:B------:R-:W-:Y:S02]  /*30a0*/  HADD2.F32 R123, -RZ, R23.H0_H0 ;  /* 0x20000017ff7b7230 */ /* 0x000fe40000004100 */
[----:B------:R-:W-:Y:S01]  /*30b0*/  @P2 FFMA.FTZ R3, R102, R0, R3 ;  /* 0x0000000066032223 */ /* 0x000fe20000010003 */
[----:B------:R-:W-:Y:S01]  /*30c0*/  @P2 HADD2.F32 R102, -RZ, R27.H0_H0 ;  /* 0x2000001bff662230 */ /* 0x000fe20000004100 */
[----:B------:R-:W3:Y:S01]  /*30d0*/  @P2 LDC R151, c[0x0][0x40c] ;  /* 0x00010300ff972b82 */ /* 0x000ee20000000800 */
[----:B0-----:R-:W-:Y:S01]  /*30e0*/  @P2 FMUL.FTZ R137, R101, R122 ;  /* 0x0000007a65892220 */ /* 0x001fe20000410000 */
[----:B------:R-:W-:-:S02]  /*30f0*/  HADD2.F32 R0, -RZ, R22.H0_H0 ;  /* 0x20000016ff007230 */ /* 0x000fc40000004100 */
[----:B------:R-:W-:Y:S02]  /*3100*/  HADD2.F32 R122, -RZ, R22.H1_H1 ;  /* 0x30000016ff7a7230 */ /* 0x000fe40000004100 */
[--C-:B------:R-:W-:Y:S02]  /*3110*/  @P2 HADD2.F32 R100, -RZ, R42.reuse.H0_H0 ;  /* 0x2000002aff642230 */ /* 0x100fe40000004100 */
[----:B-1----:R-:W-:Y:S01]  /*3120*/  @P2 FMUL.FTZ R145, R103, R124 ;  /* 0x0000007c67912220 */ /* 0x002fe20000410000 */
[----:B------:R-:W-:Y:S02]  /*3130*/  HADD2.F32 R124, -RZ, R23.H1_H1 ;  /* 0x30000017ff7c7230 */ /* 0x000fe40000004100 */
[----:B------:R-:W-:Y:S02]  /*3140*/  @P2 HADD2.F32 R101, -RZ, R42.H1_H1 ;  /* 0x3000002aff652230 */ /* 0x000fe40000004100 */
[----:B------:R-:W-:Y:S01]  /*3150*/  @P2 FFMA.FTZ R0, R137, R100, R0 ;  /* 0x0000006489002223 */ /* 0x000fe20000010000 */
[--C-:B------:R-:W-:Y:S01]  /*3160*/  @P2 HADD2.F32 R103, -RZ, R43.reuse.H1_H1 ;  /* 0x3000002bff672230 */ /* 0x100fe20000004100 */
[----:B------:R-:W-:Y:S01]  /*3170*/  F2FP.F16.F32.PACK_AB R100, RZ, R5 ;  /* 0x00000005ff64723e */ /* 0x000fe200000000ff */
[----:B--2---:R-:W-:Y:S01]  /*3180*/  @P2 FMUL.FTZ R136, R102, R149 ;  /* 0x0000009566882220 */ /* 0x004fe20000410000 */
[----:B------:R-:W-:-:S02]  /*3190*/  @P2 HADD2.F32 R102, -RZ, R43.H0_H0 ;  /* 0x2000002bff662230 */ /* 0x000fc40000004100 */
[----:B------:R-:W-:Y:S01]  /*31a0*/  @P2 FFMA.FTZ R122, R145, R101, R122 ;  /* 0x00000065917a2223 */ /* 0x000fe2000001007a */
[----:B------:R-:W-:Y:S02]  /*31b0*/  F2FP.F16.F32.PACK_AB R101, RZ, R4 ;  /* 0x00000004ff65723e */ /* 0x000fe400000000ff */
[----:B------:R-:W-:Y:S01]  /*31c0*/  F2FP.F16.F32.PACK_AB R137, RZ, R0 ;  /* 0x00000000ff89723e */ /* 0x000fe200000000ff */
[----:B------:R-:W-:Y:S01]  /*31d0*/  @P2 FFMA.FTZ R123, R136, R102, R123 ;  /* 0x00000066887b2223 */ /* 0x000fe2000001007b */
[----:B------:R-:W-:Y:S01]  /*31e0*/  F2FP.F16.F32.PACK_AB R102, RZ, R3 ;  /* 0x00000003ff66723e */ /* 0x000fe200000000ff */
[----:B---3--:R-:W-:Y:S01]  /*31f0*/  @P2 FMUL.FTZ R151, R148, R151 ;  /* 0x0000009794972220 */ /* 0x008fe20000410000 */
[----:B------:R-:W-:Y:S02]  /*3200*/  F2FP.F16.F32.PACK_AB R136, RZ, R2 ;  /* 0x00000002ff88723e */ /* 0x000fe400000000ff */
[----:B------:R-:W-:Y:S01]  /*3210*/  F2FP.F16.F32.PACK_AB R145, RZ, R122 ;  /* 0x0000007aff91723e */ /* 0x000fe200000000ff */
[----:B------:R-:W-:Y:S01]  /*3220*/  @P2 FFMA.FTZ R124, R151, R103, R124 ;  /* 0x00000067977c2223 */ /* 0x000fe2000001007c */
[----:B------:R-:W-:-:S02]  /*3230*/  F2FP.F16.F32.PACK_AB R148, RZ, R123 ;  /* 0x0000007bff94723e */ /* 0x000fc400000000ff */
[----:B------:R-:W-:Y:S02]  /*3240*/  PRMT R100, R100, 0x5410, R101 ;  /* 0x0000541064647816 */ /* 0x000fe40000000065 */
[----:B------:R-:W-:Y:S02]  /*3250*/  F2FP.F16.F32.PACK_AB R103, RZ, R124 ;  /* 0x0000007cff67723e */ /* 0x000fe400000000ff */
[----:B------:R-:W-:Y:S02]  /*3260*/  PRMT R101, R102, 0x5410, R136 ;  /* 0x0000541066657816 */ /* 0x000fe40000000088 */
[----:B------:R-:W-:Y:S02]  /*3270*/  PRMT R102, R137, 0x5410, R145 ;  /* 0x0000541089667816 */ /* 0x000fe40000000091 */
[----:B------:R-:W-:Y:S01]  /*3280*/  PRMT R103, R148, 0x5410, R103 ;  /* 0x0000541094677816 */ /* 0x000fe20000000067 */
[----:B------:R-:W-:Y:S06]  /*3290*/  BRA `(.L_x_5721) ;  /* 0x0000000000e47947 */ /* 0x000fec0003800000 */
.L_x_5720:
[----:B-123--:R-:W0:Y:S01]  /*32a0*/  @P1 LDC R101, c[0x0][0x40c] ;  /* 0x00010300ff651b82 */ /* 0x00ee220000000800 */
[--C-:B----45:R-:W-:Y:S01]  /*32b0*/  @P1 HADD2.F32 R2, -RZ, R24.reuse.H1_H1 ;  /* 0x30000018ff021230 */ /* 0x130fe20000004100 */
[----:B------:R-:W-:Y:S01]  /*32c0*/  CS2R R4, SRZ ;  /* 0x0000000000047805 */ /* 0x000fe2000001ff00 */
[----:B------:R-:W-:Y:S02]  /*32d0*/  @P1 HADD2.F32 R0, -RZ, R24.H0_H0 ;  /* 0x20000018ff001230 */ /* 0x000fe40000004100 */
[----:B------:R-:W-:Y:S02]  /*32e0*/  @P1 HADD2.F32 R103, -RZ, R40.H1_H1 ;  /* 0x30000028ff671230 */ /* 0x000fe40000004100 */
[----:B------:R-:W-:Y:S01]  /*32f0*/  @P1 HADD2.F32 R100, -RZ, R25.H0_H0 ;  /* 0x20000019ff641230 */ /* 0x000fe20000004100 */
[----:B------:R-:W1:Y:S01]  /*3300*/  @P1 LDC R3, c[0x0][0x40c] ;  /* 0x00010300ff031b82 */ /* 0x000e620000000800 */
[----:B------:R-:W-:Y:S02]  /*3310*/  @P1 HADD2.F32 R122, -RZ, R26.H1_H1 ;  /* 0x3000001aff7a1230 */ /* 0x000fe40000004100 */
[----:B------:R-:W-:-:S02]  /*3320*/  @P1 HADD2.F32 R136, -RZ, R43.H0_H0 ;  /* 0x2000002bff881230 */ /* 0x000fc40000004100 */
[----:B------:R-:W-:-:S03]  /*3330*/  @P1 HADD2.F32 R150, -RZ, R43.H1_H1 ;  /* 0x3000002bff961230 */ /* 0x000fc60000004100 */
[----:B------:R-:W2:Y:S08]  /*3340*/  @P1 LDC R102, c[0x0][0x40c] ;  /* 0x00010300ff661b82 */ /* 0x000eb00000000800 */
[----:B------:R-:W3:Y:S01]  /*3350*/  @P1 LDC R123, c[0x0][0x40c] ;  /* 0x00010300ff7b1b82 */ /* 0x000ee20000000800 */
[----:B0-----:R-:W-:Y:S01]  /*3360*/  @P1 FMUL.FTZ R2, R2, R101 ;  /* 0x0000006502021220 */ /* 0x001fe20000410000 */
[----:B------:R-:W-:-:S03]  /*3370*/  @P1 HADD2.F32 R101, -RZ, R25.H1_H1 ;  /* 0x30000019ff651230 */ /* 0x000fc60000004100 */
[----:B------:R-:W-:Y:S01]  /*3380*/  @P1 FMUL.FTZ R4, R2, R103 ;  /* 0x0000006702041220 */ /* 0x000fe20000410000 */
[----:B------:R-:W-:Y:S02]  /*3390*/  @P1 HADD2.F32 R103, -RZ, R41.H1_H1 ;  /* 0x30000029ff671230 */ /* 0x000fe40000004100 */
[----:B------:R-:W0:Y:S01]  /*33a0*/  @P1 LDC R124, c[0x0][0x40c] ;  /* 0x00010300ff7c1b82 */ /* 0x000e220000000800 */
[----:B-1----:R-:W-:Y:S01]  /*33b0*/  @P1 FMUL.FTZ R0, R0, R3 ;  /* 0x0000000300001220 */ /* 0x002fe20000410000 */
[----:B------:R-:W-:-:S05]  /*33c0*/  @P1 HADD2.F32 R3, -RZ, R40.H0_H0 ;  /* 0x20000028ff031230 */ /* 0x000fca0000004100 */
[----:B------:R-:W-:Y:S01]  /*33d0*/  @P1 FMUL.FTZ R5, R0, R3 ;  /* 0x0000000300051220 */ /* 0x000fe20000410000 */
[----:B------:R-:W1:Y:S01]  /*33e0*/  @P1 LDC R137, c[0x0][0x40c] ;  /* 0x00010300ff891b82 */ /* 0x000e620000000800 */
[----:B--2---:R-:W-:Y:S01]  /*33f0*/  @P1 FMUL.FTZ R102, R101, R102 ;  /* 0x0000006665661220 */ /* 0x004fe20000410000 */
[----:B------:R-:W-:Y:S01]  /*3400*/  @P1 HADD2.F32 R101, -RZ, R41.H0_H0 ;  /* 0x20000029ff651230 */ /* 0x000fe20000004100 */
[----:B------:R-:W-:Y:S01]  /*3410*/  CS2R R2, SRZ ;  /* 0x0000000000027805 */ /* 0x000fe2000001ff00 */
[----:B------:R-:W-:Y:S02]  /*3420*/  @P1 HADD2.F32 R0, -RZ, R26.H0_H0 ;  /* 0x2000001aff001230 */ /* 0x000fe40000004100 */
[----:B------:R-:W-:Y:S01]  /*3430*/  @P1 FMUL.FTZ R2, R102, R103 ;  /* 0x0000006766021220 */ /* 0x000fe20000410000 */
[--C-:B------:R-:W-:Y:S01]  /*3440*/  @P1 HADD2.F32 R103, -RZ, R27.reuse.H1_H1 ;  /* 0x3000001bff671230 */ /* 0x100fe20000004100 */
[----:B------:R-:W2:Y:S01]  /*3450*/  @P1 LDC R145, c[0x0][0x40c] ;  /* 0x00010300ff911b82 */ /* 0x000ea20000000800 */
[----:B---3--:R-:W-:Y:S01]  /*3460*/  @P1 FMUL.FTZ R100, R100, R123 ;  /* 0x0000007b64641220 */ /* 0x008fe20000410000 */
[----:B------:R-:W-:-:S02]  /*3470*/  @P1 HADD2.F32 R123, -RZ, R27.H0_H0 ;  /* 0x2000001bff7b1230 */ /* 0x000fc40000004100 */
[--C-:B------:R-:W-:Y:S02]  /*3480*/  @P1 HADD2.F32 R102, -RZ, R42.reuse.H1_H1 ;  /* 0x3000002aff661230 */ /* 0x100fe40000004100 */
[----:B------:R-:W-:Y:S01]  /*3490*/  @P1 FMUL.FTZ R3, R100, R101 ;  /* 0x0000006564031220 */ /* 0x000fe20000410000 */
[----:B------:R-:W-:Y:S01]  /*34a0*/  @P1 HADD2.F32 R100, -RZ, R42.H0_H0 ;  /* 0x2000002aff641230 */ /* 0x000fe20000004100 */
[----:B------:R-:W3:Y:S01]  /*34b0*/  @P1 LDC R148, c[0x0][0x40c] ;  /* 0x00010300ff941b82 */ /* 0x000ee20000000800 */
[----:B0-----:R-:W-:Y:S01]  /*34c0*/  @P1 FMUL.FTZ R101, R123, R124 ;  /* 0x0000007c7b651220 */ /* 0x001fe20000410000 */
[----:B------:R-:W-:Y:S02]  /*34d0*/  HFMA2 R124, -RZ, RZ, 0, 0 ;  /* 0x00000000ff7c7431 */ /* 0x000fe400000001ff */
[----:B-1----:R-:W-:Y:S01]  /*34e0*/  @P1 FMUL.FTZ R137, R0, R137 ;  /* 0x0000008900891220 */ /* 0x002fe20000410000 */
[----:B------:R-:W-:-:S03]  /*34f0*/  MOV R0, RZ ;  /* 0x000000ff00007202 */ /* 0x000fc60000000f00 */
[----:B------:R-:W-:Y:S01]  /*3500*/  @P1 FMUL.FTZ R0, R137, R100 ;  /* 0x0000006489001220 */ /* 0x000fe20000410000 */
[----:B------:R-:W-:Y:S01]  /*3510*/  F2FP.F16.F32.PACK_AB R100, RZ, R5 ;  /* 0x00000005ff64723e */ /* 0x000fe200000000ff */
[----:B--2---:R-:W-:Y:S01]  /*3520*/  @P1 FMUL.FTZ R145, R122, R145 ;  /* 0x000000917a911220 */ /* 0x004fe20000410000 */
        /* <DEDUP_REMOVED lines=12> */
[----:B------:R-:W-:Y:S02]  /*35f0*/  PRMT R100, R100, 0x5410, R101 ;  /* 0x0000541064647816 */ /* 0x000fe40000000065 */
[----:B------:R-:W-:-:S02]  /*3600*/  PRMT R101, R102, 0x5410, R103 ;  /* 0x0000541066657816 */ /* 0x000fc40000000067 */
[----:B------:R-:W-:Y:S02]  /*3610*/  PRMT R102, R136, 0x5410, R137 ;  /* 0x0000541088667816 */ /* 0x000fe40000000089 */
[----:B------:R-:W-:-:S07]  /*3620*/  PRMT R103, R145, 0x5410, R148 ;  /* 0x0000541091677816 */ /* 0x000fce0000000094 */
.L_x_5721:
[----:B------:R-:W0:Y:S01]  /*3630*/  LDC.64 R136, c[0x0][0x3a8] ;  /* 0x0000ea00ff887b82 */ /* 0x000e220000000a00 */
[----:B------:R-:W-:Y:S01]  /*3640*/  IADD3 R147, PT, PT, R147, 0x20, RZ ;  /* 0x0000002093937810 */ /* 0x000fe20007ffe0ff */
[C---:B0-----:R-:W-:Y:S01]  /*3650*/  IMAD.WIDE.U32 R136, R141.reuse, 0x10, R136 ;  /* 0x000000108d887825 */ /* 0x041fe200078e0088 */
[----:B------:R-:W-:-:S04]  /*3660*/  IADD3 R141, PT, PT, R141, 0x20, RZ ;  /* 0x000000208d8d7810 */ /* 0x000fc80007ffe0ff */
[----:B------:R4:W-:Y:S03]  /*3670*/  STG.E.128 desc[UR6][R136.64], R100 ;  /* 0x0000006488007986 */ /* 0x0009e6000c101d06 */
.L_x_5719:
[----:B------:R-:W-:Y:S05]  /*3680*/  BSYNC.RECONVERGENT B0 ;  /* 0x0000000000007941 */ /* 0x000fea0003800200 */
.L_x_5718:
[----:B------:R-:W-:Y:S01]  /*3690*/  ISETP.GE.U32.AND P2, PT, R134, 0xc0, PT ;  /* 0x000000c08600780c */ /* 0x000fe20003f46070 */
[----:B------:R-:W-:Y:S03]  /*36a0*/  BSSY.RECONVERGENT B0, `(.L_x_5722) ;  /* 0x0000088000007945 */ /* 0x000fe60003800200 */
[----:B------:R-:W-:-:S09]  /*36b0*/  P2R R145, PR, RZ, 0x4 ;  /* 0x00000004ff917803 */ /* 0x000fd20000000000 */
[----:B------:R-:W-:Y:S05]  /*36c0*/  @!P2 BRA `(.L_x_5723) ;  /* 0x000000080014a947 */ /* 0x000fea0003800000 */
        /* <DEDUP_REMOVED lines=10> */
[----:B-----5:R-:W-:Y:S02]  /*3770*/  HADD2.F32 R125, -RZ, R20.H0_H0 ;  /* 0x20000014ff7d7230 */ /* 0x020fe40000004100 */
[----:B------:R-:W-:-:S10]  /*3780*/  HADD2.F32 R127, -RZ, R21.H0_H0 ;  /* 0x20000015ff7f7230 */ /* 0x000fd40000004100 */
[----:B0-----:R-:W0:Y:S01]  /*3790*/  @P1 LDC R101, c[0x0][0x40c] ;  /* 0x00010300ff651b82 */ /* 0x001e220000000800 */
[--C-:B------:R-:W-:Y:S02]  /*37a0*/  @P1 HADD2.F32 R100, -RZ, R24.reuse.H0_H0 ;  /* 0x20000018ff641230 */ /* 0x100fe40000004100 */
[----:B------:R-:W-:Y:S02]  /*37b0*/  @P1 HADD2.F32 R128, -RZ, R25.H0_H0 ;  /* 0x20000019ff801230 */ /* 0x000fe40000004100 */
[----:B------:R-:W-:-:S03]  /*37c0*/  @P1 HADD2.F32 R103, -RZ, R24.H1_H1 ;  /* 0x30000018ff671230 */ /* 0x000fc60000004100 */
        /* <DEDUP_REMOVED lines=8> */
[----:B------:R-:W-:-:S05]  /*3850*/  @P1 HADD2.F32 R100, -RZ, R25.H1_H1 ;  /* 0x30000019ff641230 */ /* 0x000fca0000004100 */
[----:B-1----:R-:W-:Y:S01]  /*3860*/  @P1 FMUL.FTZ R131, R100, R131 ;  /* 0x0000008364831220 */ /* 0x002fe20000410000 */
[----:B------:R-:W-:Y:S01]  /*3870*/  @P1 HADD2.F32 R100, -RZ, R29.H0_H0 ;  /* 0x2000001dff641230 */ /* 0x000fe20000004100 */
[----:B------:R-:W1:Y:S01]  /*3880*/  @P1 LDC R130, c[0x0][0x40c] ;  /* 0x00010300ff821b82 */ /* 0x000e620000000800 */
[----:B--2---:R-:W-:Y:S01]  /*3890*/  @P1 FMUL.FTZ R102, R128, R129 ;  /* 0x0000008180661220 */ /* 0x004fe20000410000 */
[----:B------:R-:W-:Y:S02]  /*38a0*/  HADD2.F32 R128, -RZ, R21.H1_H1 ;  /* 0x30000015ff807230 */ /* 0x000fe40000004100 */
[----:B------:R-:W-:Y:S02]  /*38b0*/  @P1 HADD2.F32 R129, -RZ, R26.H1_H1 ;  /* 0x3000001aff811230 */ /* 0x000fe40000004100 */
[----:B------:R-:W-:Y:S01]  /*38c0*/  @P1 FFMA.FTZ R127, R102, R100, R127 ;  /* 0x00000064667f1223 */ /* 0x000fe2000001007f */
[----:B------:R-:W-:Y:S01]  /*38d0*/  @P1 HADD2.F32 R100, -RZ, R27.H0_H0 ;  /* 0x2000001bff641230 */ /* 0x000fe20000004100 */
[----:B------:R-:W2:Y:S01]  /*38e0*/  @P1 LDC R132, c[0x0][0x40c] ;  /* 0x00010300ff841b82 */ /* 0x000ea20000000800 */
[----:B---3--:R-:W-:Y:S01]  /*38f0*/  @P1 FMUL.FTZ R103, R103, R126 ;  /* 0x0000007e67671220 */ /* 0x008fe20000410000 */
[----:B------:R-:W-:-:S02]  /*3900*/  HADD2.F32 R126, -RZ, R20.H1_H1 ;  /* 0x30000014ff7e7230 */ /* 0x000fc40000004100 */
[----:B------:R-:W-:-:S03]  /*3910*/  @P1 HADD2.F32 R102, -RZ, R31.H0_H0 ;  /* 0x2000001fff661230 */ /* 0x000fc60000004100 */
[----:B------:R-:W-:Y:S01]  /*3920*/  @P1 FFMA.FTZ R126, R103, R101, R126 ;  /* 0x00000065677e1223 */ /* 0x000fe2000001007e */
[----:B------:R-:W3:Y:S01]  /*3930*/  @P1 LDC R148, c[0x0][0x40c] ;  /* 0x00010300ff941b82 */ /* 0x000ee20000000800 */
[----:B------:R-:W-:Y:S02]  /*3940*/  @P1 HADD2.F32 R101, -RZ, R29.H1_H1 ;  /* 0x3000001dff651230 */ /* 0x000fe40000004100 */
[----:B0-----:R-:W-:Y:S01]  /*3950*/  @P1 FMUL.FTZ R146, R100, R147 ;  /* 0x0000009364921220 */ /* 0x001fe20000410000 */
[----:B------:R-:W-:Y:S02]  /*3960*/  @P1 HADD2.F32 R103, -RZ, R26.H0_H0 ;  /* 0x2000001aff671230 */ /* 0x000fe40000004100 */
[----:B------:R-:W-:Y:S02]  /*3970*/  @P1 HADD2.F32 R147, -RZ, R27.H1_H1 ;  /* 0x3000001bff931230 */ /* 0x000fe40000004100 */
[----:B------:R-:W-:Y:S01]  /*3980*/  @P1 FFMA.FTZ R128, R131, R101, R128 ;  /* 0x0000006583801223 */ /* 0x000fe20000010080 */
[----:B------:R-:W-:-:S02]  /*3990*/  HADD2.F32 R131, -RZ, R23.H0_H0 ;  /* 0x20000017ff837230 */ /* 0x000fc40000004100 */
[----:B-1----:R-:W-:Y:S01]  /*39a0*/  @P1 FMUL.FTZ R136, R103, R130 ;  /* 0x0000008267881220 */ /* 0x002fe20000410000 */
[----:B------:R-:W-:Y:S02]  /*39b0*/  HADD2.F32 R130, -RZ, R22.H1_H1 ;  /* 0x30000016ff827230 */ /* 0x000fe40000004100 */
[--C-:B------:R-:W-:Y:S02]  /*39c0*/  @P1 HADD2.F32 R100, -RZ, R30.reuse.H0_H0 ;  /* 0x2000001eff641230 */ /* 0x100fe40000004100 */
[----:B------:R-:W-:Y:S01]  /*39d0*/  @P1 FFMA.FTZ R131, R146, R102, R131 ;  /* 0x0000006692831223 */ /* 0x000fe20000010083 */
[----:B------:R-:W-:Y:S01]  /*39e0*/  @P1 HADD2.F32 R101, -RZ, R30.H1_H1 ;  /* 0x3000001eff651230 */ /* 0x000fe20000004100 */
[----:B------:R-:W-:Y:S01]  /*39f0*/  F2FP.F16.F32.PACK_AB R102, RZ, R127 ;  /* 0x0000007fff66723e */ /* 0x000fe200000000ff */
[----:B------:R-:W-:Y:S02]  /*3a00*/  @P1 HADD2.F32 R103, -RZ, R31.H1_H1 ;  /* 0x3000001fff671230 */ /* 0x000fe40000004100 */
[----:B--2---:R-:W-:Y:S01]  /*3a10*/  @P1 FMUL.FTZ R137, R129, R132 ;  /* 0x0000008481891220 */ /* 0x004fe20000410000 */
[----:B------:R-:W-:-:S02]  /*3a20*/  HADD2.F32 R129, -RZ, R22.H0_H0 ;  /* 0x20000016ff817230 */ /* 0x000fc40000004100 */
[----:B------:R-:W-:Y:S02]  /*3a30*/  HADD2.F32 R132, -RZ, R23.H1_H1 ;  /* 0x30000017ff847230 */ /* 0x000fe40000004100 */
[----:B------:R-:W-:Y:S01]  /*3a40*/  @P1 FFMA.FTZ R130, R137, R101, R130 ;  /* 0x0000006589821223 */ /* 0x000fe20000010082 */
        /* <DEDUP_REMOVED lines=15> */
.L_x_5724:
[----:B0-----:R-:W0:Y:S01]  /*3b40*/  @P1 LDC R101, c[0x0][0x40c] ;  /* 0x00010300ff651b82 */ /* 0x001e220000000800 */
[--C-:B-----5:R-:W-:Y:S02]  /*3b50*/  @P1 HADD2.F32 R100, -RZ, R24.reuse.H0_H0 ;  /* 0x20000018ff641230 */ /* 0x120fe40000004100 */
[----:B------:R-:W-:Y:S02]  /*3b60*/  HFMA2 R126, -RZ, RZ, 0, 0 ;  /* 0x00000000ff7e7431 */ /* 0x000fe400000001ff */
[----:B------:R-:W-:Y:S01]  /*3b70*/  @P1 HADD2.F32 R102, -RZ, R24.H1_H1 ;  /* 0x30000018ff661230 */ /* 0x000fe20000004100 */
[----:B------:R-:W-:Y:S01]  /*3b80*/  MOV R125, RZ ;  /* 0x000000ff007d7202 */ /* 0x000fe20000000f00 */
[----:B------:R-:W-:Y:S02]  /*3b90*/  @P1 HADD2.F32 R127, -RZ, R28.H1_H1 ;  /* 0x3000001cff7f1230 */ /* 0x000fe40000004100 */
[----:B------:R-:W-:Y:S01]  /*3ba0*/  @P1 HADD2.F32 R129, -RZ, R25.H1_H1 ;  /* 0x30000019ff811230 */ /* 0x000fe20000004100 */
[----:B------:R-:W1:Y:S01]  /*3bb0*/  @P1 LDC R103, c[0x0][0x40c] ;  /* 0x00010300ff671b82 */ /* 0x000e620000000800 */
[----:B------:R-:W-:-:S02]  /*3bc0*/  @P1 HADD2.F32 R136, -RZ, R27.H0_H0 ;  /* 0x2000001bff881230 */ /* 0x000fc40000004100 */
[----:B------:R-:W-:Y:S02]  /*3bd0*/  @P1 HADD2.F32 R146, -RZ, R27.H1_H1 ;  /* 0x3000001bff921230 */ /* 0x000fe40000004100 */
[----:B------:R-:W-:-:S03]  /*3be0*/  @P1 HADD2.F32 R149, -RZ, R31.H1_H1 ;  /* 0x3000001fff951230 */ /* 0x000fc60000004100 */
[----:B------:R-:W2:Y:S08]  /*3bf0*/  @P1 LDC R128, c[0x0][0x40c] ;  /* 0x00010300ff801b82 */ /* 0x000eb00000000800 */
[----:B------:R-:W3:Y:S01]  /*3c00*/  @P1 LDC R130, c[0x0][0x40c] ;  /* 0x00010300ff821b82 */ /* 0x000ee20000000800 */
[----:B0-----:R-:W-:Y:S01]  /*3c10*/  @P1 FMUL.FTZ R100, R100, R101 ;  /* 0x0000006564641220 */ /* 0x001fe20000410000 */
[----:B------:R-:W-:-:S05]  /*3c20*/  @P1 HADD2.F32 R101, -RZ, R28.H0_H0 ;  /* 0x2000001cff651230 */ /* 0x000fca0000004100 */
[----:B------:R-:W-:Y:S01]  /*3c30*/  @P1 FMUL.FTZ R125, R100, R101 ;  /* 0x00000065647d1220 */ /* 0x000fe20000410000 */
[----:B------:R-:W0:Y:S01]  /*3c40*/  @P1 LDC R132, c[0x0][0x40c] ;  /* 0x00010300ff841b82 */ /* 0x000e220000000800 */
[----:B-1----:R-:W-:Y:S01]  /*3c50*/  @P1 FMUL.FTZ R102, R102, R103 ;  /* 0x0000006766661220 */ /* 0x002fe20000410000 */
[----:B------:R-:W-:Y:S02]  /*3c60*/  @P1 HADD2.F32 R103, -RZ, R25.H0_H0 ;  /* 0x20000019ff671230 */ /* 0x000fe40000004100 */
[----:B------:R-:W-:Y:S02]  /*3c70*/  @P1 HADD2.F32 R101, -RZ, R26.H0_H0 ;  /* 0x2000001aff651230 */ /* 0x000fe40000004100 */
[----:B------:R-:W-:Y:S01]  /*3c80*/  @P1 FMUL.FTZ R126, R102, R127 ;  /* 0x0000007f667e1220 */ /* 0x000fe20000410000 */
[----:B------:R-:W-:Y:S01]  /*3c90*/  @P1 HADD2.F32 R100, -RZ, R29.H0_H0 ;  /* 0x2000001dff641230 */ /* 0x000fe20000004100 */
[----:B------:R-:W-:Y:S01]  /*3ca0*/  MOV R127, RZ ;  /* 0x000000ff007f7202 */ /* 0x000fe20000000f00 */
[----:B------:R-:W1:Y:S01]  /*3cb0*/  @P1 LDC R137, c[0x0][0x40c] ;  /* 0x00010300ff891b82 */ /* 0x000e620000000800 */
[----:B--2---:R-:W-:Y:S01]  /*3cc0*/  @P1 FMUL.FTZ R103, R103, R128 ;  /* 0x0000008067671220 */ /* 0x004fe20000410000 */
[----:B------:R-:W-:-:S02]  /*3cd0*/  HFMA2 R128, -RZ, RZ, 0, 0 ;  /* 0x00000000ff807431 */ /* 0x000fc400000001ff */
[----:B------:R-:W-:Y:S02]  /*3ce0*/  @P1 HADD2.F32 R102, -RZ, R29.H1_H1 ;  /* 0x3000001dff661230 */ /* 0x000fe40000004100 */
[----:B------:R-:W-:Y:S01]  /*3cf0*/  @P1 FMUL.FTZ R127, R103, R100 ;  /* 0x00000064677f1220 */ /* 0x000fe20000410000 */
[----:B------:R-:W-:Y:S01]  /*3d00*/  @P1 HADD2.F32 R100, -RZ, R30.H0_H0 ;  /* 0x2000001eff641230 */ /* 0x000fe20000004100 */
[----:B------:R-:W2:Y:S01]  /*3d10*/  @P1 LDC R131, c[0x0][0x40c] ;  /* 0x00010300ff831b82 */ /* 0x000ea20000000800 */
[----:B---3--:R-:W-:Y:S01]  /*3d20*/  @P1 FMUL.FTZ R129, R129, R130 ;  /* 0x0000008281811220 */ /* 0x008fe20000410000 */
[----:B------:R-:W-:Y:S02]  /*3d30*/  @P1 HADD2.F32 R130, -RZ, R26.H1_H1 ;  /* 0x3000001aff821230 */ /* 0x000fe40000004100 */
[----:B------:R-:W-:Y:S02]  /*3d40*/  @P1 HADD2.F32 R103, -RZ, R30.H1_H1 ;  /* 0x3000001eff671230 */ /* 0x000fe40000004100 */
[----:B------:R-:W-:Y:S01]  /*3d50*/  @P1 FMUL.FTZ R128, R129, R102 ;  /* 0x0000006681801220 */ /* 0x000fe20000410000 */
[----:B------:R-:W-:Y:S01]  /*3d60*/  MOV R129, RZ ;  /* 0x000000ff00817202 */ /* 0x000fe20000000f00 */
[----:B------:R-:W3:Y:S01]  /*3d70*/  @P1 LDC R147, c[0x0][0x40c] ;  /* 0x00010300ff931b82 */ /* 0x000ee20000000800 */
[----:B0-----:R-:W-:Y:S01]  /*3d80*/  @P1 FMUL.FTZ R101, R101, R132 ;  /* 0x0000008465651220 */ /* 0x001fe20000410000 */
[----:B------:R-:W-:-:S03]  /*3d90*/  HFMA2 R132, -RZ, RZ, 0, 0 ;  /* 0x00000000ff847431 */ /* 0x000fc600000001ff */
[----:B------:R-:W-:Y:S01]  /*3da0*/  @P1 FMUL.FTZ R129, R101, R100 ;  /* 0x0000006465811220 */ /* 0x000fe20000410000 */
[----:B------:R-:W-:Y:S01]  /*3db0*/  F2FP.F16.F32.PACK_AB R100, RZ, R125 ;  /* 0x0000007dff64723e */ /* 0x000fe200000000ff */
[----:B-1----:R-:W-:Y:S01]  /*3dc0*/  @P1 FMUL.FTZ R136, R136, R137 ;  /* 0x0000008988881220 */ /* 0x002fe20000410000 */
[----:B------:R-:W-:Y:S01]  /*3dd0*/  @P1 HADD2.F32 R137, -RZ, R31.H0_H0 ;  /* 0x2000001fff891230 */ /* 0x000fe20000004100 */
[----:B------:R-:W-:-:S04]  /*3de0*/  F2FP.F16.F32.PACK_AB R101, RZ, R126 ;  /* 0x0000007eff65723e */ /* 0x000fc800000000ff */
[----:B------:R-:W-:Y:S01]  /*3df0*/  PRMT R100, R100, 0x5410, R101 ;  /* 0x0000541064647816 */ /* 0x000fe20000000065 */
        /* <DEDUP_REMOVED lines=11> */
[----:B------:R-:W-:Y:S02]  /*3eb0*/  PRMT R101, R102, 0x5410, R103 ;  /* 0x0000541066657816 */ /* 0x000fe40000000067 */
[----:B------:R-:W-:Y:S02]  /*3ec0*/  F2FP.F16.F32.PACK_AB R147, RZ, R132 ;  /* 0x00000084ff93723e */ /* 0x000fe400000000ff */
[----:B------:R-:W-:Y:S02]  /*3ed0*/  PRMT R102, R136, 0x5410, R137 ;  /* 0x0000541088667816 */ /* 0x000fe40000000089 */
[----:B------:R-:W-:-:S07]  /*3ee0*/  PRMT R103, R146, 0x5410, R147 ;  /* 0x0000541092677816 */ /* 0x000fce0000000093 */
.L_x_5725:
[----:B------:R-:W0:Y:S02]  /*3ef0*/  LDC.64 R136, c[0x0][0x3a8] ;  /* 0x0000ea00ff887b82 */ /* 0x000e240000000a00 */
[----:B0-----:R-:W-:-:S05]  /*3f00*/  IMAD.WIDE.U32 R136, R141, 0x10, R136 ;  /* 0x000000108d887825 */ /* 0x001fca00078e0088 */
[----:B------:R0:W-:Y:S02]  /*3f10*/  STG.E.128 desc[UR6][R136.64], R100 ;  /* 0x0000006488007986 */ /* 0x0001e4000c101d06 */
.L_x_5723:
[----:B------:R-:W-:Y:S05]  /*3f20*/  BSYNC.RECONVERGENT B0 ;  /* 0x0000000000007941 */ /* 0x000fea0003800200 */
.L_x_5722:
        /* <DEDUP_REMOVED lines=57> */
[----:B------:R-:W-:Y:S01]  /*42c0*/  P2R R101, PR, RZ, 0x40 ;  /* 0x00000040ff657803 */ /* 0x000fe20000000000 */
        /* <DEDUP_REMOVED lines=119> */
.L_x_5751:
[----:B------:R-:W-:Y:S01]  /*4a40*/  LOP3.LUT P1, RZ, R136, 0x1f, RZ, 0xc0, !PT ;  /* 0x0000001f88ff7812 */ /* 0x000fe2000782c0ff */
[----:B-1----:R-:W-:Y:S01]  /*4a50*/  FADD.FTZ R148, R146, R141 ;  /* 0x0000008d92947221 */ /* 0x002fe20000010000 */
[----:B------:R-:W-:Y:S01]  /*4a60*/  FMUL.FTZ R141, R147, R147 ;  /* 0x00000093938d7220 */ /* 0x000fe20000410000 */
[----:B------:R-:W-:Y:S01]  /*4a70*/  ISETP.NE.AND P2, PT, RZ, UR5, PT ;  /* 0x00000005ff007c0c */ /* 0x000fe2000bf45270 */
[----:B------:R-:W-:Y:S01]  /*4a80*/  BSSY.RECONVERGENT B0, `(.L_x_5727) ;  /* 0x0000148000007945 */ /* 0x000fe20003800200 */
[----:B------:R-:W-:Y:S02]  /*4a90*/  FFMA.FTZ R137, R148, R137, UR10 ;  /* 0x0000000a94897e23 */ /* 0x000fe40008010089 */
[----:B0-----:R-:W-:-:S05]  /*4aa0*/  FSEL R146, R141, RZ, P2 ;  /* 0x000000ff8d927208 */ /* 0x001fca0001000000 */
[----:B------:R-:W-:Y:S01]  /*4ab0*/  FADD.FTZ R137, R137, R146 ;  /* 0x0000009289897221 */ /* 0x000fe20000010000 */
[----:B------:R-:W0:Y:S03]  /*4ac0*/  @!P1 LDC.64 R102, c[0x0][0x3c0] ;  /* 0x0000f000ff669b82 */ /* 0x000e260000000a00 */
[----:B------:R-:W1:Y:S05]  /*4ad0*/  MUFU.RSQ R141, R137 ;  /* 0x00000089008d7308 */ /* 0x000e6a0000001400 */
        /* <DEDUP_REMOVED lines=26> */
[----:B------:R-:W-:Y:S02]  /*4c80*/  HADD2.F32 R103, -RZ, R98.H0_H0 ;  /* 0x20000062ff677230 */ /* 0x000fe40000004100 */
[--C-:B------:R-:W-:Y:S01]  /*4c90*/  FADD.FTZ R138, R115, -R147.reuse ;  /* 0x80000093738a7221 */ /* 0x100fe20000010000 */
[----:B------:R-:W-:Y:S01]  /*4ca0*/  FADD.FTZ R140, R114, -R147 ;  /* 0x80000093728c7221 */ /* 0x000fe20000010000 */
[----:B------:R-:W-:Y:S01]  /*4cb0*/  FFMA.FTZ R101, R102, R137, R151 ;  /* 0x0000008966657223 */ /* 0x000fe20000010097 */
[----:B------:R-:W-:Y:S02]  /*4cc0*/  HADD2.F32 R137, -RZ, R94.H0_H0 ;  /* 0x2000005eff897230 */ /* 0x000fe40000004100 */
[C---:B------:R-:W-:Y:S01]  /*4cd0*/  FMUL.FTZ R102, R141.reuse, R136 ;  /* 0x000000888d667220 */ /* 0x040fe20000410000 */
[----:B------:R-:W-:Y:S02]  /*4ce0*/  HADD2.F32 R151, -RZ, R99.H0_H0 ;  /* 0x20000063ff977230 */ /* 0x000fe40000004100 */
[----:B------:R-:W-:Y:S01]  /*4cf0*/  FMUL.FTZ R138, R141, R138 ;  /* 0x0000008a8d8a7220 */ /* 0x000fe20000410000 */
[----:B------:R-:W-:-:S02]  /*4d00*/  HADD2.F32 R153, -RZ, R95.H0_H0 ;  /* 0x2000005fff997230 */ /* 0x000fc40000004100 */
[----:B------:R-:W-:Y:S01]  /*4d10*/  FFMA.FTZ R102, R102, R103, R137 ;  /* 0x0000006766667223 */ /* 0x000fe20000010089 */
[----:B------:R-:W-:Y:S01]  /*4d20*/  HADD2.F32 R155, -RZ, R99.H1_H1 ;  /* 0x30000063ff9b7230 */ /* 0x000fe20000004100 */
[----:B------:R-:W0:Y:S01]  /*4d30*/  LDC.64 R136, c[0x0][0x428] ;  /* 0x00010a00ff887b82 */ /* 0x000e220000000a00 */
[----:B------:R-:W-:Y:S02]  /*4d40*/  HADD2.F32 R157, -RZ, R95.H1_H1 ;  /* 0x3000005fff9d7230 */ /* 0x000fe40000004100 */
[----:B------:R-:W-:Y:S01]  /*4d50*/  FMUL.FTZ R140, R141, R140 ;  /* 0x0000008c8d8c7220 */ /* 0x000fe20000410000 */
[----:B------:R-:W-:Y:S01]  /*4d60*/  FFMA.FTZ R148, R138, R151, R153 ;  /* 0x000000978a947223 */ /* 0x000fe20000010099 */
[--C-:B------:R-:W-:Y:S01]  /*4d70*/  FADD.FTZ R138, R120, -R147.reuse ;  /* 0x80000093788a7221 */ /* 0x100fe20000010000 */
[----:B------:R-:W-:Y:S01]  /*4d80*/  FADD.FTZ R146, R116, -R147 ;  /* 0x8000009374927221 */ /* 0x000fe20000010000 */
[----:B------:R-:W-:Y:S01]  /*4d90*/  FFMA.FTZ R161, R140, R155, R157 ;  /* 0x0000009b8ca17223 */ /* 0x000fe2000001009d */
[----:B------:R-:W-:Y:S01]  /*4da0*/  FADD.FTZ R140, R118, -R147 ;  /* 0x80000093768c7221 */ /* 0x000fe20000010000 */
[----:B------:R-:W-:-:S02]  /*4db0*/  HADD2.F32 R103, -RZ, R96.H1_H1 ;  /* 0x30000060ff677230 */ /* 0x000fc40000004100 */
[C---:B------:R-:W-:Y:S01]  /*4dc0*/  FMUL.FTZ R146, R141.reuse, R146 ;  /* 0x000000928d927220 */ /* 0x040fe20000410000 */
[----:B------:R-:W-:Y:S02]  /*4dd0*/  HADD2.F32 R153, -RZ, R97.H1_H1 ;  /* 0x30000061ff997230 */ /* 0x000fe40000004100 */
[C---:B------:R-:W-:Y:S01]  /*4de0*/  FMUL.FTZ R140, R141.reuse, R140 ;  /* 0x0000008c8d8c7220 */ /* 0x040fe20000410000 */
[----:B------:R-:W-:Y:S02]  /*4df0*/  HADD2.F32 R155, -RZ, R93.H1_H1 ;  /* 0x3000005dff9b7230 */ /* 0x000fe40000004100 */
[----:B------:R-:W-:Y:S01]  /*4e00*/  FMUL.FTZ R138, R141, R138 ;  /* 0x0000008a8d8a7220 */ /* 0x000fe20000410000 */
[----:B------:R-:W-:Y:S02]  /*4e10*/  HADD2.F32 R157, -RZ, R98.H1_H1 ;  /* 0x30000062ff9d7230 */ /* 0x000fe40000004100 */
[----:B------:R-:W-:Y:S02]  /*4e20*/  HADD2.F32 R159, -RZ, R94.H1_H1 ;  /* 0x3000005eff9f7230 */ /* 0x000fe40000004100 */
[----:B------:R-:W-:Y:S01]  /*4e30*/  FFMA.FTZ R140, R140, R153, R155 ;  /* 0x000000998c8c7223 */ /* 0x000fe2000001009b */
[----:B------:R-:W-:-:S02]  /*4e40*/  HADD2.F32 R151, -RZ, R92.H1_H1 ;  /* 0x3000005cff977230 */ /* 0x000fc40000004100 */
[----:B------:R-:W-:Y:S02]  /*4e50*/  FFMA.FTZ R157, R146, R157, R159 ;  /* 0x0000009d929d7223 */ /* 0x000fe4000001009f */
[----:B------:R-:W-:Y:S01]  /*4e60*/  F2FP.F16.F32.PACK_AB R101, R140, R101 ;  /* 0x000000658c65723e */ /* 0x000fe200000000ff */
[----:B------:R-:W-:Y:S01]  /*4e70*/  FFMA.FTZ R151, R138, R103, R151 ;  /* 0x000000678a977223 */ /* 0x000fe20000010097 */
[----:B------:R-:W-:Y:S01]  /*4e80*/  F2FP.F16.F32.PACK_AB R103, R161, R148 ;  /* 0x00000094a167723e */ /* 0x000fe200000000ff */
[----:B0-----:R-:W-:Y:S01]  /*4e90*/  IMAD.WIDE.U32 R136, R149, 0x10, R136 ;  /* 0x0000001095887825 */ /* 0x001fe200078e0088 */
[----:B------:R-:W-:Y:S02]  /*4ea0*/  F2FP.F16.F32.PACK_AB R102, R157, R102 ;  /* 0x000000669d66723e */ /* 0x000fe400000000ff */
[----:B------:R-:W-:Y:S02]  /*4eb0*/  F2FP.F16.F32.PACK_AB R100, R151, R100 ;  /* 0x000000649764723e */ /* 0x000fe400000000ff */
[----:B------:R-:W-:-:S03]  /*4ec0*/  IADD3 R149, PT, PT, R149, 0x20, RZ ;  /* 0x0000002095957810 */ /* 0x000fc60007ffe0ff */
[----:B------:R0:W-:Y:S04]  /*4ed0*/  STG.E.128 desc[UR6][R136.64], R100 ;  /* 0x0000006488007986 */ /* 0x0001e8000c101d06 */
.L_x_5730:
[----:B------:R-:W-:Y:S05]  /*4ee0*/  BSYNC.RECONVERGENT B1 ;  /* 0x0000000000017941 */ /* 0x000fea0003800200 */
.L_x_5729:
[----:B------:R-:W-:Y:S01]  /*4ef0*/  ISETP.NE.AND P0, PT, R142, RZ, PT ;  /* 0x000000ff8e00720c */ /* 0x000fe20003f05270 */
[----:B------:R-:W-:-:S12]  /*4f00*/  BSSY.RECONVERGENT B1, `(.L_x_5731) ;  /* 0x0000032000017945 */ /* 0x000fd80003800200 */
[----:B------:R-:W-:Y:S05]  /*4f10*/  @!P0 BRA `(.L_x_5732) ;  /* 0x0000000000c08947 */ /* 0x000fea0003800000 */
[--C-:B0-----:R-:W-:Y:S01]  /*4f20*/  FADD.FTZ R100, R113, -R147.reuse ;  /* 0x8000009371647221 */ /* 0x101fe20000010000 */
        /* <DEDUP_REMOVED lines=47> */
.L_x_5732:
[----:B------:R-:W-:Y:S05]  /*5220*/  BSYNC.RECONVERGENT B1 ;  /* 0x0000000000017941 */ /* 0x000fea0003800200 */
.L_x_5731:
[----:B------:R-:W-:Y:S01]  /*5230*/  ISETP.NE.AND P0, PT, R143, RZ, PT ;  /* 0x000000ff8f00720c */ /* 0x000fe20003f05270 */
[----:B------:R-:W-:-:S12]  /*5240*/  BSSY.RECONVERGENT B1, `(.L_x_5733) ;  /* 0x0000032000017945 */ /* 0x000fd80003800200 */
[----:B------:R-:W-:Y:S05]  /*5250*/  @!P0 BRA `(.L_x_5734) ;  /* 0x0000000000c08947 */ /* 0x000fea0003800000 */
[--C-:B01----:R-:W-:Y:S01]  /*5260*/  FADD.FTZ R100, R105, -R147.reuse ;  /* 0x8000009369647221 */ /* 0x103fe20000010000 */
        /* <DEDUP_REMOVED lines=47> */
.L_x_5734:
[----:B------:R-:W-:Y:S05]  /*5560*/  BSYNC.RECONVERGENT B1 ;  /* 0x0000000000017941 */ /* 0x000fea0003800200 */
.L_x_5733:
[----:B------:R-:W-:Y:S01]  /*5570*/  ISETP.NE.AND P0, PT, R144, RZ, PT ;  /* 0x000000ff9000720c */ /* 0x000fe20003f05270 */
[----:B------:R-:W-:-:S12]  /*5580*/  BSSY.RECONVERGENT B1, `(.L_x_5735) ;  /* 0x0000032000017945 */ /* 0x000fd80003800200 */
[----:B------:R-:W-:Y:S05]  /*5590*/  @!P0 BRA `(.L_x_5736) ;  /* 0x0000000000c08947 */ /* 0x000fea0003800000 */
[--C-:B012---:R-:W-:Y:S01]  /*55a0*/  FADD.FTZ R100, R13, -R147.reuse ;  /* 0x800000930d647221 */ /* 0x107fe20000010000 */
        /* <DEDUP_REMOVED lines=10> */
[----:B------:R-:W-:Y:S01]  /*5650*/  FMUL.FTZ R136, R141, R136 ;  /* 0x000000888d887220 */ /* 0x000fe20000410000 */
[----:B------:R-:W-:Y:S01]  /*5660*/  FADD.FTZ R138, R6, -R147 ;  /* 0x80000093068a7221 */ /* 0x000fe20000010000 */
[----:B------:R-:W-:Y:S01]  /*5670*/  FFMA.FTZ R101, R102, R137, R143 ;  /* 0x0000008966657223 */ /* 0x000fe2000001008f */
[----:B------:R-:W-:Y:S02]  /*5680*/  HADD2.F32 R137, -RZ, R58.H0_H0 ;  /* 0x2000003aff897230 */ /* 0x000fe40000004100 */
[----:B------:R-:W-:Y:S01]  /*5690*/  FADD.FTZ R102, R7, -R147 ;  /* 0x8000009307667221 */ /* 0x000fe20000010000 */
        /* <DEDUP_REMOVED lines=8> */
[----:B------:R-:W-:Y:S01]  /*5720*/  FADD.FTZ R142, R8, -R147 ;  /* 0x80000093088e7221 */ /* 0x000fe20000010000 */
[----:B------:R-:W-:Y:S02]  /*5730*/  HADD2.F32 R103, -RZ, R60.H1_H1 ;  /* 0x3000003cff677230 */ /* 0x000fe40000004100 */
[----:B------:R-:W-:Y:S01]  /*5740*/  FFMA.FTZ R144, R102, R143, R151 ;  /* 0x0000008f66907223 */ /* 0x000fe20000010097 */
[----:B------:R-:W-:Y:S01]  /*5750*/  FFMA.FTZ R159, R138, R153, R155 ;  /* 0x000000998a9f7223 */ /* 0x000fe2000001009b */
[--C-:B------:R-:W-:Y:S01]  /*5760*/  FADD.FTZ R102, R12, -R147.reuse ;  /* 0x800000930c667221 */ /* 0x100fe20000010000 */
        /* <DEDUP_REMOVED lines=19> */
.L_x_5736:
[----:B------:R-:W-:Y:S05]  /*58a0*/  BSYNC.RECONVERGENT B1 ;  /* 0x0000000000017941 */ /* 0x000fea0003800200 */
.L_x_5735:
[----:B------:R-:W-:Y:S01]  /*58b0*/  ISETP.NE.AND P0, PT, R139, RZ, PT ;  /* 0x000000ff8b00720c */ /* 0x000fe20003f05270 */
[----:B------:R-:W-:-:S12]  /*58c0*/  BSSY.RECONVERGENT B1, `(.L_x_5737) ;  /* 0x0000032000017945 */ /* 0x000fd80003800200 */
[----:B------:R-:W-:Y:S05]  /*58d0*/  @!P0 BRA `(.L_x_5738) ;  /* 0x0000000000c08947 */ /* 0x000fea0003800000 */
[--C-:B0123--:R-:W-:Y:S01]  /*58e0*/  FADD.FTZ R100, R5, -R147.reuse ;  /* 0x8000009305647221 */ /* 0x10ffe20000010000 */
        /* <DEDUP_REMOVED lines=47> */
.L_x_5738:
[----:B------:R-:W-:Y:S05]  /*5be0*/  BSYNC.RECONVERGENT B1 ;  /* 0x0000000000017941 */ /* 0x000fea0003800200 */
.L_x_5737:
[----:B------:R-:W-:-:S13]  /*5bf0*/  ISETP.NE.AND P0, PT, R145, RZ, PT ;  /* 0x000000ff9100720c */ /* 0x000fda0003f05270 */
[----:B------:R-:W-:Y:S05]  /*5c00*/  @!P0 BRA `(.L_x_5728) ;  /* 0x0000000000bc8947 */ /* 0x000fea0003800000 */
[--C-:B01234-:R-:W-:Y:S01]  /*5c10*/  FADD.FTZ R100, R125, -R147.reuse ;  /* 0x800000937d647221 */ /* 0x11ffe20000010000 */
[----:B------:R-:W-:Y:S02]  /*5c20*/  HADD2.F32 R101, -RZ, R36.H0_H0 ;  /* 0x20000024ff657230 */ /* 0x000fe40000004100 */
[--C-:B------:R-:W-:Y:S01]  /*5c30*/  FADD.FTZ R142, R129, -R147.reuse ;  /* 0x80000093818e7221 */ /* 0x100fe20000010000 */
[----:B------:R-:W-:Y:S02]  /*5c40*/  HADD2.F32 R103, -RZ, R32.H0_H0 ;  /* 0x20000020ff677230 */ /* 0x000fe40000004100 */
[----:B------:R-:W-:Y:S01]  /*5c50*/  FMUL.FTZ R100, R141, R100 ;  /* 0x000000648d647220 */ /* 0x000fe20000410000 */
[--C-:B------:R-:W-:Y:S01]  /*5c60*/  FADD.FTZ R136, R127, -R147.reuse ;  /* 0x800000937f887221 */ /* 0x100fe20000010000 */
[--C-:B------:R-:W-:Y:S01]  /*5c70*/  FADD.FTZ R146, R131, -R147.reuse ;  /* 0x8000009383927221 */ /* 0x100fe20000010000 */
[----:B------:R-:W-:Y:S01]  /*5c80*/  FADD.FTZ R102, R126, -R147 ;  /* 0x800000937e667221 */ /* 0x000fe20000010000 */
[----:B------:R-:W-:Y:S01]  /*5c90*/  FFMA.FTZ R138, R100, R101, R103 ;  /* 0x00000065648a7223 */ /* 0x000fe20000010067 */
[--C-:B------:R-:W-:Y:S01]  /*5ca0*/  FADD.FTZ R140, R128, -R147.reuse ;  /* 0x80000093808c7221 */ /* 0x100fe20000010000 */
[----:B------:R-:W0:Y:S01]  /*5cb0*/  LDC.64 R100, c[0x0][0x428] ;  /* 0x00010a00ff647b82 */ /* 0x000e220000000a00 */
[--C-:B------:R-:W-:Y:S01]  /*5cc0*/  FADD.FTZ R144, R130, -R147.reuse ;  /* 0x8000009382907221 */ /* 0x100fe20000010000 */
[----:B------:R-:W-:Y:S01]  /*5cd0*/  FADD.FTZ R148, R132, -R147 ;  /* 0x8000009384947221 */ /* 0x000fe20000010000 */
[----:B------:R-:W-:-:S02]  /*5ce0*/  HADD2.F32 R143, -RZ, R38.H0_H0 ;  /* 0x20000026ff8f7230 */ /* 0x000fc40000004100 */
[C---:B------:R-:W-:Y:S01]  /*5cf0*/  FMUL.FTZ R142, R141.reuse, R142 ;  /* 0x0000008e8d8e7220 */ /* 0x040fe20000410000 */
[----:B------:R-:W-:Y:S02]  /*5d00*/  HADD2.F32 R145, -RZ, R34.H0_H0 ;  /* 0x20000022ff917230 */ /* 0x000fe40000004100 */
[C---:B------:R-:W-:Y:S01]  /*5d10*/  FMUL.FTZ R136, R141.reuse, R136 ;  /* 0x000000888d887220 */ /* 0x040fe20000410000 */
[----:B------:R-:W-:Y:S02]  /*5d20*/  HADD2.F32 R137, -RZ, R37.H0_H0 ;  /* 0x20000025ff897230 */ /* 0x000fe40000004100 */
[C---:B------:R-:W-:Y:S01]  /*5d30*/  FMUL.FTZ R146, R141.reuse, R146 ;  /* 0x000000928d927220 */ /* 0x040fe20000410000 */
[----:B------:R-:W-:Y:S02]  /*5d40*/  HADD2.F32 R139, -RZ, R33.H0_H0 ;  /* 0x20000021ff8b7230 */ /* 0x000fe40000004100 */
[----:B------:R-:W-:Y:S01]  /*5d50*/  FMUL.FTZ R102, R141, R102 ;  /* 0x000000668d667220 */ /* 0x000fe20000410000 */
[----:B------:R-:W-:-:S02]  /*5d60*/  HADD2.F32 R147, -RZ, R39.H0_H0 ;  /* 0x20000027ff937230 */ /* 0x000fc40000004100 */
[C---:B------:R-:W-:Y:S01]  /*5d70*/  FMUL.FTZ R103, R141.reuse, R140 ;  /* 0x0000008c8d677220 */ /* 0x040fe20000410000 */
[----:B------:R-:W-:Y:S02]  /*5d80*/  HADD2.F32 R151, -RZ, R35.H0_H0 ;  /* 0x20000023ff977230 */ /* 0x000fe40000004100 */
[C---:B------:R-:W-:Y:S01]  /*5d90*/  FMUL.FTZ R144, R141.reuse, R144 ;  /* 0x000000908d907220 */ /* 0x040fe20000410000 */
[----:B------:R-:W-:Y:S01]  /*5da0*/  FMUL.FTZ R148, R141, R148 ;  /* 0x000000948d947220 */ /* 0x000fe20000410000 */
[----:B------:R-:W-:Y:S01]  /*5db0*/  FFMA.FTZ R143, R142, R143, R145 ;  /* 0x0000008f8e8f7223 */ /* 0x000fe20000010091 */
[----:B------:R-:W-:Y:S01]  /*5dc0*/  FFMA.FTZ R140, R136, R137, R139 ;  /* 0x00000089888c7223 */ /* 0x000fe2000001008b */
[----:B------:R-:W-:Y:S01]  /*5dd0*/  FFMA.FTZ R146, R146, R147, R151 ;  /* 0x0000009392927223 */ /* 0x000fe20000010097 */
[----:B------:R-:W-:Y:S02]  /*5de0*/  HADD2.F32 R141, -RZ, R38.H1_H1 ;  /* 0x30000026ff8d7230 */ /* 0x000fe40000004100 */
        /* <DEDUP_REMOVED lines=17> */
.L_x_5728:
[----:B------:R-:W-:Y:S05]  /*5f00*/  BSYNC.RECONVERGENT B0 ;  /* 0x0000000000007941 */ /* 0x000fea0003800200 */
.L_x_5727:
[----:B01234-:R-:W0:Y:S02]  /*5f10*/  LDC.64 R100, c[0x0][0x380] ;  /* 0x0000e000ff647b82 */ /* 0x01fe240000000a00 */
[----:B0-----:R-:W-:-:S04]  /*5f20*/  LEA R133, R100, R133, 0x2 ;  /* 0x0000008564857211 */ /* 0x001fc800078e10ff */
[----:B------:R-:W-:-:S13]  /*5f30*/  ISETP.GE.AND P0, PT, R133, R101, PT ;  /* 0x000000658500720c */ /* 0x000fda0003f06270 */
[----:B------:R-:W-:Y:S05]  /*5f40*/  @!P0 BRA `(.L_x_5739) ;  /* 0xffffffa800a08947 */ /* 0x000fea000383ffff */
[----:B------:R-:W-:Y:S05]  /*5f50*/  EXIT ;  /* 0x000000000000794d */ /* 0x000fea0003800000 */
.L_x_5726:
        /* <DEDUP_REMOVED lines=8> */
.L_x_5741:
[----:B------:R-:W-:Y:S05]  /*5fe0*/  BSYNC B0 ;  /* 0x0000000000007941 */ /* 0x000fea0003800000 */
.L_x_5740:
        /* <DEDUP_REMOVED lines=10> */
.L_x_5742:
[----:B------:R-:W-:Y:S01]  /*6090*/  HFMA2 R150, -RZ, RZ, 0, 2.384185791015625e-07 ;  /* 0x00000004ff967431 */ /* 0x000fe200000001ff */
[----:B------:R-:W-:-:S05]  /*60a0*/  MOV R102, R141 ;  /* 0x0000008d00667202 */ /* 0x000fca0000000f00 */
[----:B------:R-:W-:-:S05]  /*60b0*/  FADD.FTZ R102, R101, R102 ;  /* 0x0000006665667221 */ /* 0x000fca0000010000 */
[----:B------:R-:W-:-:S07]  /*60c0*/  MOV R149, R102 ;  /* 0x0000006600957202 */ /* 0x000fce0000000f00 */
[----:B------:R-:W-:Y:S05]  /*60d0*/  WARPSYNC.COLLECTIVE R148, `(.L_x_5743) ;  /* 0x0000000094087348 */ /* 0x000fea0003c00000 */
[----:B------:R0:W1:Y:S02]  /*60e0*/  SHFL.BFLY P6, R141, R149, R150, R151 ;  /* 0x0c000096958d7389 */ /* 0x00006400000c0097 */
[----:B01----:R-:W-:Y:S05]  /*60f0*/  ENDCOLLECTIVE ;  /* 0x000000000000791b */ /* 0x003fea0003800000 */
.L_x_5743:
[----:B------:R-:W-:Y:S01]  /*6100*/  HFMA2 R150, -RZ, RZ, 0, 4.76837158203125e-07 ;  /* 0x00000008ff967431 */ /* 0x000fe200000001ff */
[----:B------:R-:W-:-:S05]  /*6110*/  MOV R103, R141 ;  /* 0x0000008d00677202 */ /* 0x000fca0000000f00 */
[----:B------:R-:W-:-:S05]  /*6120*/  FADD.FTZ R103, R102, R103 ;  /* 0x0000006766677221 */ /* 0x000fca0000010000 */
[----:B------:R-:W-:-:S07]  /*6130*/  MOV R149, R103 ;  /* 0x0000006700957202 */ /* 0x000fce0000000f00 */
[----:B------:R-:W-:Y:S05]  /*6140*/  WARPSYNC.COLLECTIVE R148, `(.L_x_5744) ;  /* 0x0000000094087348 */ /* 0x000fea0003c00000 */
[----:B------:R0:W1:Y:S02]  /*6150*/  SHFL.BFLY P6, R141, R149, R150, R151 ;  /* 0x0c000096958d7389 */ /* 0x00006400000c0097 */
[----:B01----:R-:W-:Y:S05]  /*6160*/  ENDCOLLECTIVE ;  /* 0x000000000000791b */ /* 0x003fea0003800000 */
.L_x_5744:
[----:B------:R-:W-:Y:S01]  /*6170*/  HFMA2 R150, -RZ, RZ, 0, 9.5367431640625e-07 ;  /* 0x00000010ff967431 */ /* 0x000fe200000001ff */
[----:B------:R-:W-:-:S05]  /*6180*/  MOV R146, R141 ;  /* 0x0000008d00927202 */ /* 0x000fca0000000f00 */
[----:B------:R-:W-:-:S05]  /*6190*/  FADD.FTZ R146, R103, R146 ;  /* 0x0000009267927221 */ /* 0x000fca0000010000 */
[----:B------:R-:W-:-:S07]  /*61a0*/  MOV R149, R146 ;  /* 0x0000009200957202 */ /* 0x000fce0000000f00 */
[----:B------:R-:W-:Y:S05]  /*61b0*/  WARPSYNC.COLLECTIVE R148, `(.L_x_5745) ;  /* 0x0000000094087348 */ /* 0x000fea0003c00000 */
[----:B------:R0:W1:Y:S02]  /*61c0*/  SHFL.BFLY P6, R141, R149, R150, R151 ;  /* 0x0c000096958d7389 */ /* 0x00006400000c0097 */
[----:B01----:R-:W-:Y:S05]  /*61d0*/  ENDCOLLECTIVE ;  /* 0x000000000000791b */ /* 0x003fea0003800000 */
.L_x_5745:
[----:B------:R-:W-:Y:S02]  /*61e0*/  HFMA2 R150, -RZ, RZ, 0, 5.9604644775390625e-08 ;  /* 0x00000001ff967431 */ /* 0x000fe400000001ff */
        /* <DEDUP_REMOVED lines=103> */
.L_x_5746:
[----:B------:R-:W-:Y:S01]  /*6860*/  HFMA2 R150, -RZ, RZ, 0, 1.1920928955078125e-07 ;  /* 0x00000002ff967431 */ /* 0x000fe200000001ff */
[----:B------:R-:W-:-:S05]  /*6870*/  MOV R101, R141 ;  /* 0x0000008d00657202 */ /* 0x000fca0000000f00 */
[----:B------:R-:W-:-:S05]  /*6880*/  FADD.FTZ R101, R100, R101 ;  /* 0x0000006564657221 */ /* 0x000fca0000010000 */
[----:B------:R-:W-:-:S07]  /*6890*/  MOV R149, R101 ;  /* 0x0000006500957202 */ /* 0x000fce0000000f00 */
[----:B------:R-:W-:Y:S05]  /*68a0*/  WARPSYNC.COLLECTIVE R148, `(.L_x_5747) ;  /* 0x0000000094087348 */ /* 0x000fea0003c00000 */
[----:B------:R0:W1:Y:S02]  /*68b0*/  SHFL.BFLY P6, R141, R149, R150, R151 ;  /* 0x0c000096958d7389 */ /* 0x00006400000c0097 */
[----:B01----:R-:W-:Y:S05]  /*68c0*/  ENDCOLLECTIVE ;  /* 0x000000000000791b */ /* 0x003fea0003800000 */
.L_x_5747:
[----:B------:R-:W-:Y:S01]  /*68d0*/  HFMA2 R150, -RZ, RZ, 0, 2.384185791015625e-07 ;  /* 0x00000004ff967431 */ /* 0x000fe200000001ff */
[----:B------:R-:W-:-:S05]  /*68e0*/  MOV R102, R141 ;  /* 0x0000008d00667202 */ /* 0x000fca0000000f00 */
[----:B------:R-:W-:-:S05]  /*68f0*/  FADD.FTZ R102, R101, R102 ;  /* 0x0000006665667221 */ /* 0x000fca0000010000 */
[----:B------:R-:W-:-:S07]  /*6900*/  MOV R149, R102 ;  /* 0x0000006600957202 */ /* 0x000fce0000000f00 */
[----:B------:R-:W-:Y:S05]  /*6910*/  WARPSYNC.COLLECTIVE R148, `(.L_x_5748) ;  /* 0x0000000094087348 */ /* 0x000fea0003c00000 */
[----:B------:R0:W1:Y:S02]  /*6920*/  SHFL.BFLY P6, R141, R149, R150, R151 ;  /* 0x0c000096958d7389 */ /* 0x00006400000c0097 */
[----:B01----:R-:W-:Y:S05]  /*6930*/  ENDCOLLECTIVE ;  /* 0x000000000000791b */ /* 0x003fea0003800000 */
.L_x_5748:
[----:B------:R-:W-:Y:S01]  /*6940*/  HFMA2 R150, -RZ, RZ, 0, 4.76837158203125e-07 ;  /* 0x00000008ff967431 */ /* 0x000fe200000001ff */
[----:B------:R-:W-:-:S05]  /*6950*/  MOV R103, R141 ;  /* 0x0000008d00677202 */ /* 0x000fca0000000f00 */
[----:B------:R-:W-:-:S05]  /*6960*/  FADD.FTZ R103, R102, R103 ;  /* 0x0000006766677221 */ /* 0x000fca0000010000 */
[----:B------:R-:W-:-:S07]  /*6970*/  MOV R149, R103 ;  /* 0x0000006700957202 */ /* 0x000fce0000000f00 */
[----:B------:R-:W-:Y:S05]  /*6980*/  WARPSYNC.COLLECTIVE R148, `(.L_x_5749) ;  /* 0x0000000094087348 */ /* 0x000fea0003c00000 */
[----:B------:R0:W1:Y:S02]  /*6990*/  SHFL.BFLY P6, R141, R149, R150, R151 ;  /* 0x0c000096958d7389 */ /* 0x00006400000c0097 */
[----:B01----:R-:W-:Y:S05]  /*69a0*/  ENDCOLLECTIVE ;  /* 0x000000000000791b */ /* 0x003fea0003800000 */
.L_x_5749:
[----:B------:R-:W-:Y:S01]  /*69b0*/  HFMA2 R150, -RZ, RZ, 0, 9.5367431640625e-07 ;  /* 0x00000010ff967431 */ /* 0x000fe200000001ff */
[----:B------:R-:W-:-:S05]  /*69c0*/  MOV R146, R141 ;  /* 0x0000008d00927202 */ /* 0x000fca0000000f00 */
[----:B------:R-:W-:-:S05]  /*69d0*/  FADD.FTZ R146, R103, R146 ;  /* 0x0000009267927221 */ /* 0x000fca0000010000 */
[----:B------:R-:W-:-:S07]  /*69e0*/  MOV R149, R146 ;  /* 0x0000009200957202 */ /* 0x000fce0000000f00 */
[----:B------:R-:W-:Y:S05]  /*69f0*/  WARPSYNC.COLLECTIVE R148, `(.L_x_5750) ;  /* 0x0000000094087348 */ /* 0x000fea0003c00000 */
[----:B------:R0:W1:Y:S02]  /*6a00*/  SHFL.BFLY P6, R141, R149, R150, R151 ;  /* 0x0c000096958d7389 */ /* 0x00006400000c0097 */
[----:B01----:R-:W-:Y:S05]  /*6a10*/  ENDCOLLECTIVE ;  /* 0x000000000000791b */ /* 0x003fea0003800000 */
.L_x_5750:
[----:B------:R-:W-:Y:S05]  /*6a20*/  BRA `(.L_x_5751) ;  /* 0xffffffe000047947 */ /* 0x000fea000383ffff */
.L_x_5752:
        /* <DEDUP_REMOVED lines=13> */
.L_x_54350:


//--------------------- .text._ZN10layer_norm13ln_fwd_kernelINS_13Kernel_traitsI6__halfS2_S2_S2_fjLj1536ELj1ELj4ELj1ELj16ENS_18Kernel_traits_baseILj1536ES2_S2_S2_S2_fjLj128EEEEELb0ELb1ELb1ELb1EEEvNS_9FwdParamsE --------------------------
	.section	.text._ZN10layer_norm13ln_fwd_kernelINS_13Kernel_traitsI6__halfS2_S2_S2_fjLj1536ELj1ELj4ELj1ELj16ENS_18Kernel_traits_baseILj1536ES2_S2_S2_S2_fjLj128EEEEELb0ELb1ELb1ELb1EEEvNS_9FwdParamsE,"ax",@progbits
	.align	128
        .global         _ZN10layer_norm13ln_fwd_kernelINS_13Kernel_traitsI6__halfS2_S2_S2_fjLj1536ELj1ELj4ELj1ELj16ENS_18Kernel_traits_baseILj1536ES2_S2_S2_S2_fjLj128EEEEELb0ELb1ELb1ELb1EEEvNS_9FwdParamsE
        .type           _ZN10layer_norm13ln_fwd_kernelINS_13Kernel_traitsI6__halfS2_S2_S2_fjLj1536ELj1ELj4ELj1ELj16ENS_18Kernel_traits_baseILj1536ES2_S2_S2_S2_fjLj128EEEEELb0ELb1ELb1ELb1EEEvNS_9FwdParamsE,@function
        .size           _ZN10layer_norm13ln_fwd_kernelINS_13Kernel_traitsI6__halfS2_S2_S2_fjLj1536ELj1ELj4ELj1ELj16ENS_18Kernel_traits_baseILj1536ES2_S2_S2_S2_fjLj128EEEEELb0ELb1ELb1ELb1EEEvNS_9FwdParamsE,(.L_x_54351 - _ZN10layer_norm13ln_fwd_kernelINS_13Kernel_traitsI6__halfS2_S2_S2_fjLj1536ELj1ELj4ELj1ELj16ENS_18Kernel_traits_baseILj1536ES2_S2_S2_S2_fjLj128EEEEELb0ELb1ELb1ELb1EEEvNS_9FwdParamsE)
        .other          _ZN10layer_norm13ln_fwd_kernelINS_13Kernel_traitsI6__halfS2_S2_S2_fjLj1536ELj1ELj4ELj1ELj16ENS_18Kernel_traits_baseILj1536ES2_S2_S2_S2_fjLj128EEEEELb0ELb1ELb1ELb1EEEvNS_9FwdParamsE,@"STO_CUDA_ENTRY STV_DEFAULT"
_ZN10layer_norm13ln_fwd_kernelINS_13Kernel_traitsI6__halfS2_S2_S2_fjLj1536ELj1ELj4ELj1ELj16ENS_18Kernel_traits_baseILj1536ES2_S2_S2_S2_fjLj128EEEEELb0ELb1ELb1ELb1EEEvNS_9FwdParamsE:
.text._ZN10layer_norm13ln_fwd_kernelINS_13Kernel_traitsI6__halfS2_S2_S2_fjLj1536ELj1ELj4ELj1ELj16ENS_18Kernel_traits_baseILj1536ES2_S2_S2_S2_fjLj128EEEEELb0ELb1ELb1ELb1EEEvNS_9FwdParamsE:
        /* <DEDUP_REMOVED lines=37> */
.L_x_5753:
        /* <DEDUP_REMOVED lines=28> */
.L_x_5754:
[----:B------:R-:W1:Y:S01]  /*0410*/  LDCU UR4, c[0x0][0x384] ;  /* 0x00007080ff0477ac */ /* 0x000e620008000800 */
[----:B------:R-:W2:Y:S01]  /*0420*/  LDCU.U8 UR5, c[0x0][0x410] ;  /* 0x00008200ff0577ac */ /* 0x000ea20008000000 */
[----:B------:R-:W3:Y:S01]  /*0430*/  LDCU UR10, c[0x0][0x448] ;  /* 0x00008900ff0a77ac */ /* 0x000ee20008000800 */
[----:B------:R-:W4:Y:S01]  /*0440*/  LDCU.64 UR8, c[0x0][0x3a0] ;  /* 0x00007400ff0877ac */ /* 0x000f220008000a00 */
[----:B-1----:R-:W-:-:S13]  /*0450*/  ISETP.GE.AND P0, PT, R95, UR4, PT ;  /* 0x000000045f007c0c */ /* 0x002fda000bf06270 */
[----:B--234-:R-:W-:Y:S05]  /*0460*/  @P0 EXIT ;  /* 0x000000000000094d */ /* 0x01cfea0003800000 */
.L_x_5770:
[----:B0-----:R-:W0:Y:S08]  /*0470*/  LDC.64 R2, c[0x0][0x3f0] ;  /* 0x0000fc00ff027b82 */ /* 0x001e300000000a00 */
[----:B-1----:R-:W1:Y:S08]  /*0480*/  LDC R112, c[0x0][0x388] ;  /* 0x0000e200ff707b82 */ /* 0x002e700000000800 */
[----:B------:R-:W2:Y:S01]  /*0490*/  LDC.64 R84, c[0x0][0x3f8] ;  /* 0x0000fe00ff547b82 */ /* 0x000ea20000000a00 */
[----:B0-----:R-:W-:-:S05]  /*04a0*/  IMAD.WIDE R2, R95, 0x4, R2 ;  /* 0x000000045f027825 */ /* 0x001fca00078e0202 */
[----:B------:R2:W3:Y:S01]  /*04b0*/  LDG.E R137, desc[UR6][R2.64] ;  /* 0x0000000602897981 */ /* 0x0004e2000c1e1900 */
[----:B------:R-:W-:Y:S02]  /*04c0*/  HFMA2 R138, -RZ, RZ, 0, 0 ;  /* 0x00000000ff8a7431 */ /* 0x000fe400000001ff */
[----:B-1----:R-:W-:-:S05]  /*04d0*/  IMAD R0, R95, R112, RZ ;  /* 0x000000705f007224 */ /* 0x002fca00078e02ff */
[----:B------:R-:W-:Y:S01]  /*04e0*/  SHF.R.S32.HI R89, RZ, 0x1f, R0 ;  /* 0x0000001fff597819 */ /* 0x000fe20000011400 */
[----:B--2---:R-:W-:-:S03]  /*04f0*/  IMAD.WIDE R2, R95, 0x4, R84 ;  /* 0x000000045f027825 */ /* 0x004fc600078e0254 */
[----:B------:R-:W-:-:S04]  /*0500*/  LEA.HI R89, R89, R0, RZ, 0x3 ;  /* 0x0000000059597211 */ /* 0x000fc800078f18ff */
[----:B------:R-:W-:Y:S01]  /*0510*/  LEA.HI.SX32 R139, R89, R94, 0x1d ;  /* 0x0000005e598b7211 */ /* 0x000fe200078feaff */
[----:B-----5:R0:W5:Y:S01]  /*0520*/  LDG.E R111, desc[UR6][R2.64] ;  /* 0x00000006026f7981 */ /* 0x020162000c1e1900 */
[----:B---3--:R-:W-:-:S13]  /*0530*/  ISETP.GE.AND P1, PT, R137, 0x1, PT ;  /* 0x000000018900780c */ /* 0x008fda0003f26270 */
[----:B------:R-:W1:Y:S01]  /*0540*/  @P1 S2R R88, SR_TID.X ;  /* 0x0000000000581919 */ /* 0x000e620000002100 */
[----:B------:R-:W2:Y:S01]  /*0550*/  @P1 LDC.64 R86, c[0x0][0x390] ;  /* 0x0000e400ff561b82 */ /* 0x000ea20000000a00 */
[----:B------:R-:W-:-:S05]  /*0560*/  @P1 IADD3 R91, PT, PT, R137, -0x1, RZ ;  /* 0xffffffff895b1810 */ /* 0x000fca0007ffe0ff */
[----:B------:R-:W-:-:S05]  /*0570*/  @P1 IMAD R91, R91, R112, RZ ;  /* 0x000000705b5b1224 */ /* 0x000fca00078e02ff */
[----:B------:R-:W-:-:S04]  /*0580*/  @P1 SHF.R.S32.HI R0, RZ, 0x1f, R91 ;  /* 0x0000001fff001819 */ /* 0x000fc8000001145b */
[----:B------:R-:W-:Y:S02]  /*0590*/  @P1 LEA.HI R91, R0, R91, RZ, 0x3 ;  /* 0x0000005b005b1211 */ /* 0x000fe400078f18ff */
[----:B-1----:R-:W-:-:S04]  /*05a0*/  @P1 LOP3.LUT R94, R88, 0x1f, RZ, 0xc0, !PT ;  /* 0x0000001f585e1812 */ /* 0x002fc800078ec0ff */
[----:B------:R-:W-:-:S05]  /*05b0*/  @P1 LEA.HI.SX32 R138, R91, R94, 0x1d ;  /* 0x0000005e5b8a1211 */ /* 0x000fca00078feaff */
[----:B--2---:R-:W-:-:S05]  /*05c0*/  @P1 IMAD.WIDE.U32 R84, R138, 0x10, R86 ;  /* 0x000000108a541825 */ /* 0x004fca00078e0056 */
[----:B------:R0:W5:Y:S01]  /*05d0*/  @P1 LDG.E.128 R76, desc[UR6][R84.64] ;  /* 0x00000006544c1981 */ /* 0x000162000c1e1d00 */
[----:B------:R-:W-:-:S04]  /*05e0*/  ISETP.NE.U32.AND P0, PT, RZ, UR8, PT ;  /* 0x00000008ff007c0c */ /* 0x000fc8000bf05070 */
[----:B------:R-:W-:-:S13]  /*05f0*/  ISETP.NE.AND.EX P0, PT, RZ, UR9, PT, P0 ;  /* 0x00000009ff007c0c */ /* 0x000fda000bf05300 */
[----:B0-----:R-:W-:Y:S05]  /*0600*/  @!P0 BRA `(.L_x_5755) ;  /* 0x0000000400248947 */ /* 0x001fea0003800000 */
[----:B------:R-:W0:Y:S02]  /*0610*/  LDC.64 R80, c[0x0][0x3a0] ;  /* 0x0000e800ff507b82 */ /* 0x000e240000000a00 */
[----:B0-----:R-:W-:-:S06]  /*0620*/  IMAD.WIDE.U32 R80, R139, 0x10, R80 ;  /* 0x000000108b507825 */ /* 0x001fcc00078e0050 */
[----:B------:R-:W2:Y:S01]  /*0630*/  LDG.E.128 R80, desc[UR6][R80.64] ;  /* 0x0000000650507981 */ /* 0x000ea2000c1e1d00 */
[----:B------:R-:W-:-:S13]  /*0640*/  ISETP.GT.AND P2, PT, R137, RZ, PT ;  /* 0x000000ff8900720c */ /* 0x000fda0003f44270 */
[----:B------:R-:W0:Y:S01]  /*0650*/  @P2 LDC R85, c[0x0][0x40c] ;  /* 0x00010300ff552b82 */ /* 0x000e220000000800 */
[--C-:B-----5:R-:W-:Y:S02]  /*0660*/  @P2 HADD2.F32 R2, -RZ, R76.reuse.H1_H1 ;  /* 0x3000004cff022230 */ /* 0x120fe40000004100 */
[----:B------:R-:W-:Y:S02]  /*0670*/  @P2 HADD2.F32 R0, -RZ, R76.H0_H0 ;  /* 0x2000004cff002230 */ /* 0x000fe40000004100 */
[--C-:B------:R-:W-:Y:S02]  /*0680*/  @P2 HADD2.F32 R84, -RZ, R77.reuse.H0_H0 ;  /* 0x2000004dff542230 */ /* 0x100fe40000004100 */
[----:B------:R-:W-:Y:S01]  /*0690*/  @P2 HADD2.F32 R86, -RZ, R77.H1_H1 ;  /* 0x3000004dff562230 */ /* 0x000fe20000004100 */
        /* <DEDUP_REMOVED lines=9> */
[----:B---3--:R-:W-:-:S07]  /*0730*/  @P2 FMUL.FTZ R84, R84, R91 ;  /* 0x0000005b54542220 */ /* 0x008fce0000410000 */
[----:B------:R-:W3:Y:S01]  /*0740*/  @P2 LDC R99, c[0x0][0x40c] ;  /* 0x00010300ff632b82 */ /* 0x000ee20000000800 */
[----:B----4-:R-:W-:-:S07]  /*0750*/  @P2 FMUL.FTZ R86, R86, R93 ;  /* 0x0000005d56562220 */ /* 0x010fce0000410000 */
[----:B------:R-:W4:Y:S01]  /*0760*/  @P2 LDC R101, c[0x0][0x40c] ;  /* 0x00010300ff652b82 */ /* 0x000f220000000800 */
[--C-:B--2---:R-:W-:Y:S02]  /*0770*/  @P2 HADD2.F32 R89, -RZ, R80.reuse.H1_H1 ;  /* 0x30000050ff592230 */ /* 0x104fe40000004100 */
[--C-:B------:R-:W-:Y:S02]  /*0780*/  @P2 HADD2.F32 R87, -RZ, R80.reuse.H0_H0 ;  /* 0x20000050ff572230 */ /* 0x100fe40000004100 */
[----:B------:R-:W-:Y:S02]  /*0790*/  @!P2 HADD2.F32 R109, -RZ, R80.H1_H1 ;  /* 0x30000050ff6da230 */ /* 0x000fe40000004100 */
[----:B------:R-:W-:Y:S01]  /*07a0*/  @P2 FFMA.FTZ R109, R2, R85, R89 ;  /* 0x00000055026d2223 */ /* 0x000fe20000010059 */
[----:B------:R-:W-:Y:S02]  /*07b0*/  @P2 HADD2.F32 R85, -RZ, R53.H1_H1 ;  /* 0x30000035ff552230 */ /* 0x000fe40000004100 */
[----:B------:R-:W-:-:S02]  /*07c0*/  @P2 HADD2.F32 R91, -RZ, R81.H1_H1 ;  /* 0x30000051ff5b2230 */ /* 0x000fc40000004100 */
[----:B------:R-:W-:Y:S02]  /*07d0*/  @!P2 HADD2.F32 R110, -RZ, R80.H0_H0 ;  /* 0x20000050ff6ea230 */ /* 0x000fe40000004100 */
[----:B------:R-:W-:Y:S01]  /*07e0*/  @P2 FFMA.FTZ R110, R0, R3, R87 ;  /* 0x00000003006e2223 */ /* 0x000fe20000010057 */
[----:B------:R-:W-:Y:S02]  /*07f0*/  @P2 HADD2.F32 R3, -RZ, R53.H0_H0 ;  /* 0x20000035ff032230 */ /* 0x000fe40000004100 */
[--C-:B------:R-:W-:Y:S02]  /*0800*/  @P2 HADD2.F32 R89, -RZ, R81.reuse.H0_H0 ;  /* 0x20000051ff592230 */ /* 0x100fe40000004100 */
[----:B------:R-:W-:Y:S02]  /*0810*/  @!P2 HADD2.F32 R107, -RZ, R81.H1_H1 ;  /* 0x30000051ff6ba230 */ /* 0x000fe40000004100 */
[----:B------:R-:W-:Y:S01]  /*0820*/  @P2 FFMA.FTZ R107, R86, R85, R91 ;  /* 0x00000055566b2223 */ /* 0x000fe2000001005b */
[----:B------:R-:W-:-:S02]  /*0830*/  @P2 HADD2.F32 R0, -RZ, R78.H0_H0 ;  /* 0x2000004eff002230 */ /* 0x000fc40000004100 */
[--C-:B------:R-:W-:Y:S02]  /*0840*/  @P2 HADD2.F32 R87, -RZ, R79.reuse.H0_H0 ;  /* 0x2000004fff572230 */ /* 0x100fe40000004100 */
[----:B------:R-:W-:Y:S02]  /*0850*/  @P2 HADD2.F32 R2, -RZ, R78.H1_H1 ;  /* 0x3000004eff022230 */ /* 0x000fe40000004100 */
[----:B0-----:R-:W-:Y:S01]  /*0860*/  @P2 FMUL.FTZ R0, R0, R97 ;  /* 0x0000006100002220 */ /* 0x001fe20000410000 */
[----:B------:R-:W-:Y:S02]  /*0870*/  @P2 HADD2.F32 R86, -RZ, R79.H1_H1 ;  /* 0x3000004fff562230 */ /* 0x000fe40000004100 */
[----:B-1----:R-:W-:Y:S01]  /*0880*/  @P2 FMUL.FTZ R87, R87, R88 ;  /* 0x0000005857572220 */ /* 0x002fe20000410000 */
[----:B------:R-:W-:Y:S02]  /*0890*/  @!P2 HADD2.F32 R108, -RZ, R81.H0_H0 ;  /* 0x20000051ff6ca230 */ /* 0x000fe40000004100 */
[----:B------:R-:W-:Y:S01]  /*08a0*/  @P2 FFMA.FTZ R108, R84, R3, R89 ;  /* 0x00000003546c2223 */ /* 0x000fe20000010059 */
[----:B------:R-:W-:-:S02]  /*08b0*/  @P2 HADD2.F32 R3, -RZ, R54.H0_H0 ;  /* 0x20000036ff032230 */ /* 0x000fc40000004100 */
[----:B---3--:R-:W-:Y:S01]  /*08c0*/  @P2 FMUL.FTZ R2, R2, R99 ;  /* 0x0000006302022220 */ /* 0x008fe20000410000 */
[----:B------:R-:W-:Y:S02]  /*08d0*/  @P2 HADD2.F32 R85, -RZ, R54.H1_H1 ;  /* 0x30000036ff552230 */ /* 0x000fe40000004100 */
[----:B----4-:R-:W-:Y:S01]  /*08e0*/  @P2 FMUL.FTZ R86, R86, R101 ;  /* 0x0000006556562220 */ /* 0x010fe20000410000 */
[--C-:B------:R-:W-:Y:S02]  /*08f0*/  @P2 HADD2.F32 R84, -RZ, R55.reuse.H0_H0 ;  /* 0x20000037ff542230 */ /* 0x100fe40000004100 */
[----:B------:R-:W-:Y:S02]  /*0900*/  @P2 HADD2.F32 R89, -RZ, R55.H1_H1 ;  /* 0x30000037ff592230 */ /* 0x000fe40000004100 */
[--C-:B------:R-:W-:Y:S02]  /*0910*/  @P2 HADD2.F32 R91, -RZ, R82.reuse.H0_H0 ;  /* 0x20000052ff5b2230 */ /* 0x100fe40000004100 */
[----:B------:R-:W-:-:S02]  /*0920*/  @P2 HADD2.F32 R93, -RZ, R82.H1_H1 ;  /* 0x30000052ff5d2230 */ /* 0x000fc40000004100 */
[--C-:B------:R-:W-:Y:S02]  /*0930*/  @P2 HADD2.F32 R88, -RZ, R83.reuse.H0_H0 ;  /* 0x20000053ff582230 */ /* 0x100fe40000004100 */
[--C-:B------:R-:W-:Y:S02]  /*0940*/  @P2 HADD2.F32 R97, -RZ, R83.reuse.H1_H1 ;  /* 0x30000053ff612230 */ /* 0x100fe40000004100 */
[--C-:B------:R-:W-:Y:S02]  /*0950*/  @!P2 HADD2.F32 R106, -RZ, R82.reuse.H0_H0 ;  /* 0x20000052ff6aa230 */ /* 0x100fe40000004100 */
[----:B------:R-:W-:Y:S01]  /*0960*/  @P2 FFMA.FTZ R106, R0, R3, R91 ;  /* 0x00000003006a2223 */ /* 0x000fe2000001005b */
[----:B------:R-:W-:Y:S02]  /*0970*/  @!P2 HADD2.F32 R105, -RZ, R82.H1_H1 ;  /* 0x30000052ff69a230 */ /* 0x000fe40000004100 */
[----:B------:R-:W-:Y:S01]  /*0980*/  @P2 FFMA.FTZ R105, R2, R85, R93 ;  /* 0x0000005502692223 */ /* 0x000fe2000001005d */
[----:B------:R-:W-:-:S02]  /*0990*/  @!P2 HADD2.F32 R104, -RZ, R83.H0_H0 ;  /* 0x20000053ff68a230 */ /* 0x000fc40000004100 */
[----:B------:R-:W-:Y:S01]  /*09a0*/  @P2 FFMA.FTZ R104, R87, R84, R88 ;  /* 0x0000005457682223 */ /* 0x000fe20000010058 */
[----:B------:R-:W-:Y:S02]  /*09b0*/  @!P2 HADD2.F32 R103, -RZ, R83.H1_H1 ;  /* 0x30000053ff67a230 */ /* 0x000fe40000004100 */
[----:B------:R-:W-:Y:S01]  /*09c0*/  @P2 FFMA.FTZ R103, R86, R89, R97 ;  /* 0x0000005956672223 */ /* 0x000fe20000010061 */
[----:B------:R-:W-:Y:S02]  /*09d0*/  F2FP.F16.F32.PACK_AB R84, RZ, R110 ;  /* 0x0000006eff54723e */ /* 0x000fe400000000ff */
[----:B------:R-:W-:Y:S02]  /*09e0*/  F2FP.F16.F32.PACK_AB R0, RZ, R109 ;  /* 0x0000006dff00723e */ /* 0x000fe400000000ff */
        /* <DEDUP_REMOVED lines=11> */
.L_x_5755:
[----:B------:R-:W0:Y:S01]  /*0aa0*/  @P1 LDC R3, c[0x0][0x40c] ;  /* 0x00010300ff031b82 */ /* 0x000e220000000800 */
        /* <DEDUP_REMOVED lines=8> */
[----:B------:R-:W-:Y:S02]  /*0b30*/  CS2R R104, SRZ ;  /* 0x0000000000687805 */ /* 0x000fe4000001ff00 */
[----:B------:R-:W-:-:S05]  /*0b40*/  MOV R103, RZ ;  /* 0x000000ff00677202 */ /* 0x000fca0000000f00 */
[----:B------:R-:W2:Y:S08]  /*0b50*/  @P1 LDC R89, c[0x0][0x40c] ;  /* 0x00010300ff591b82 */ /* 0x000eb00000000800 */
[----:B------:R-:W3:Y:S01]  /*0b60*/  @P1 LDC R86, c[0x0][0x40c] ;  /* 0x00010300ff561b82 */ /* 0x000ee20000000800 */
[----:B0-----:R-:W-:Y:S01]  /*0b70*/  @P1 FMUL.FTZ R0, R0, R3 ;  /* 0x0000000300001220 */ /* 0x001fe20000410000 */
[----:B------:R-:W-:-:S05]  /*0b80*/  @P1 HADD2.F32 R3, -RZ, R52.H0_H0 ;  /* 0x20000034ff031230 */ /* 0x000fca0000004100 */
[----:B------:R-:W-:Y:S01]  /*0b90*/  @P1 FMUL.FTZ R110, R0, R3 ;  /* 0x00000003006e1220 */ /* 0x000fe20000410000 */
[----:B------:R-:W0:Y:S01]  /*0ba0*/  @P1 LDC R91, c[0x0][0x40c] ;  /* 0x00010300ff5b1b82 */ /* 0x000e220000000800 */
[----:B-1----:R-:W-:Y:S01]  /*0bb0*/  @P1 FMUL.FTZ R2, R2, R85 ;  /* 0x0000005502021220 */ /* 0x002fe20000410000 */
[----:B------:R-:W-:Y:S02]  /*0bc0*/  @P1 HADD2.F32 R85, -RZ, R77.H1_H1 ;  /* 0x3000004dff551230 */ /* 0x000fe40000004100 */
[--C-:B------:R-:W-:Y:S02]  /*0bd0*/  @P1 HADD2.F32 R3, -RZ, R53.reuse.H0_H0 ;  /* 0x20000035ff031230 */ /* 0x100fe40000004100 */
[----:B------:R-:W-:Y:S01]  /*0be0*/  @P1 FMUL.FTZ R109, R2, R87 ;  /* 0x00000057026d1220 */ /* 0x000fe20000410000 */
[----:B------:R-:W-:Y:S01]  /*0bf0*/  @P1 HADD2.F32 R0, -RZ, R53.H1_H1 ;  /* 0x30000035ff001230 */ /* 0x000fe20000004100 */
[----:B------:R-:W1:Y:S01]  /*0c00*/  @P1 LDC R93, c[0x0][0x40c] ;  /* 0x00010300ff5d1b82 */ /* 0x000e620000000800 */
[----:B--2---:R-:W-:Y:S01]  /*0c10*/  @P1 FMUL.FTZ R84, R84, R89 ;  /* 0x0000005954541220 */ /* 0x004fe20000410000 */
[----:B------:R-:W-:-:S02]  /*0c20*/  @P1 HADD2.F32 R2, -RZ, R78.H0_H0 ;  /* 0x2000004eff021230 */ /* 0x000fc40000004100 */
[--C-:B------:R-:W-:Y:S02]  /*0c30*/  @P1 HADD2.F32 R87, -RZ, R79.reuse.H0_H0 ;  /* 0x2000004fff571230 */ /* 0x100fe40000004100 */
[----:B------:R-:W-:Y:S01]  /*0c40*/  @P1 FMUL.FTZ R108, R84, R3 ;  /* 0x00000003546c1220 */ /* 0x000fe20000410000 */
[----:B------:R-:W-:Y:S01]  /*0c50*/  @P1 HADD2.F32 R84, -RZ, R79.H1_H1 ;  /* 0x3000004fff541230 */ /* 0x000fe20000004100 */
[----:B------:R-:W2:Y:S01]  /*0c60*/  @P1 LDC R88, c[0x0][0x40c] ;  /* 0x00010300ff581b82 */ /* 0x000ea20000000800 */
[----:B---3--:R-:W-:Y:S01]  /*0c70*/  @P1 FMUL.FTZ R85, R85, R86 ;  /* 0x0000005655551220 */ /* 0x008fe20000410000 */
[----:B------:R-:W-:Y:S02]  /*0c80*/  @P1 HADD2.F32 R86, -RZ, R78.H1_H1 ;  /* 0x3000004eff561230 */ /* 0x000fe40000004100 */
[--C-:B------:R-:W-:Y:S02]  /*0c90*/  @P1 HADD2.F32 R3, -RZ, R54.reuse.H0_H0 ;  /* 0x20000036ff031230 */ /* 0x100fe40000004100 */
[----:B------:R-:W-:Y:S01]  /*0ca0*/  @P1 FMUL.FTZ R107, R85, R0 ;  /* 0x00000000556b1220 */ /* 0x000fe20000410000 */
[----:B------:R-:W-:Y:S01]  /*0cb0*/  @P1 HADD2.F32 R85, -RZ, R54.H1_H1 ;  /* 0x30000036ff551230 */ /* 0x000fe20000004100 */
[----:B------:R-:W3:Y:S01]  /*0cc0*/  @P1 LDC R97, c[0x0][0x40c] ;  /* 0x00010300ff611b82 */ /* 0x000ee20000000800 */
[----:B------:R-:W-:-:S02]  /*0cd0*/  @P1 HADD2.F32 R0, -RZ, R55.H0_H0 ;  /* 0x20000037ff001230 */ /* 0x000fc40000004100 */
[----:B0-----:R-:W-:Y:S01]  /*0ce0*/  @P1 FMUL.FTZ R2, R2, R91 ;  /* 0x0000005b02021220 */ /* 0x001fe20000410000 */
[----:B------:R-:W-:-:S03]  /*0cf0*/  @P1 HADD2.F32 R89, -RZ, R55.H1_H1 ;  /* 0x30000037ff591230 */ /* 0x000fc60000004100 */
[----:B------:R-:W-:Y:S01]  /*0d00*/  @P1 FMUL.FTZ R106, R2, R3 ;  /* 0x00000003026a1220 */ /* 0x000fe20000410000 */
[----:B------:R-:W-:Y:S01]  /*0d10*/  F2FP.F16.F32.PACK_AB R2, RZ, R107 ;  /* 0x0000006bff02723e */ /* 0x000fe200000000ff */
[----:B-1----:R-:W-:-:S04]  /*0d20*/  @P1 FMUL.FTZ R86, R86, R93 ;  /* 0x0000005d56561220 */ /* 0x002fc80000410000 */
[----:B------:R-:W-:Y:S01]  /*0d30*/  @P1 FMUL.FTZ R105, R86, R85 ;  /* 0x0000005556691220 */ /* 0x000fe20000410000 */
[----:B------:R-:W-:Y:S02]  /*0d40*/  F2FP.F16.F32.PACK_AB R85, RZ, R108 ;  /* 0x0000006cff55723e */ /* 0x000fe400000000ff */
[----:B------:R-:W-:Y:S01]  /*0d50*/  F2FP.F16.F32.PACK_AB R86, RZ, R106 ;  /* 0x0000006aff56723e */ /* 0x000fe200000000ff */
[----:B--2---:R-:W-:Y:S01]  /*0d60*/  @P1 FMUL.FTZ R87, R87, R88 ;  /* 0x0000005857571220 */ /* 0x004fe20000410000 */
[----:B------:R-:W-:Y:S02]  /*0d70*/  F2FP.F16.F32.PACK_AB R3, RZ, R105 ;  /* 0x00000069ff03723e */ /* 0x000fe400000000ff */
[----:B------:R-:W-:Y:S01]  /*0d80*/  PRMT R85, R85, 0x5410, R2 ;  /* 0x0000541055557816 */ /* 0x000fe20000000002 */
[----:B------:R-:W-:Y:S01]  /*0d90*/  @P1 FMUL.FTZ R104, R87, R0 ;  /* 0x0000000057681220 */ /* 0x000fe20000410000 */
[----:B------:R-:W-:Y:S02]  /*0da0*/  F2FP.F16.F32.PACK_AB R0, RZ, R109 ;  /* 0x0000006dff00723e */ /* 0x000fe400000000ff */
[----:B------:R-:W-:Y:S01]  /*0db0*/  PRMT R86, R86, 0x5410, R3 ;  /* 0x0000541056567816 */ /* 0x000fe20000000003 */
[----:B---3--:R-:W-:Y:S01]  /*0dc0*/  @P1 FMUL.FTZ R84, R84, R97 ;  /* 0x0000006154541220 */ /* 0x008fe20000410000 */
[----:B------:R-:W-:-:S03]  /*0dd0*/  F2FP.F16.F32.PACK_AB R87, RZ, R104 ;  /* 0x00000068ff57723e */ /* 0x000fc600000000ff */
[----:B------:R-:W-:Y:S01]  /*0de0*/  @P1 FMUL.FTZ R103, R84, R89 ;  /* 0x0000005954671220 */ /* 0x000fe20000410000 */
[----:B------:R-:W-:-:S04]  /*0df0*/  F2FP.F16.F32.PACK_AB R84, RZ, R110 ;  /* 0x0000006eff54723e */ /* 0x000fc800000000ff */
[----:B------:R-:W-:Y:S02]  /*0e00*/  F2FP.F16.F32.PACK_AB R88, RZ, R103 ;  /* 0x00000067ff58723e */ /* 0x000fe400000000ff */
[----:B------:R-:W-:Y:S02]  /*0e10*/  PRMT R84, R84, 0x5410, R0 ;  /* 0x0000541054547816 */ /* 0x000fe40000000000 */
[----:B------:R-:W-:-:S07]  /*0e20*/  PRMT R87, R87, 0x5410, R88 ;  /* 0x0000541057577816 */ /* 0x000fce0000000058 */
.L_x_5756:
        /* <DEDUP_REMOVED lines=12> */
[----:B------:R-:W-:Y:S01]  /*0ef0*/  ISETP.GT.AND P2, PT, R137, RZ, PT ;  /* 0x000000ff8900720c */ /* 0x000fe20003f44270 */
[--C-:B-----5:R-:W-:Y:S02]  /*0f00*/  HADD2.F32 R102, -RZ, R80.reuse.H0_H0 ;  /* 0x20000050ff667230 */ /* 0x120fe40000004100 */
[----:B------:R-:W-:Y:S02]  /*0f10*/  HADD2.F32 R101, -RZ, R80.H1_H1 ;  /* 0x30000050ff657230 */ /* 0x000fe40000004100 */
[--C-:B------:R-:W-:Y:S02]  /*0f20*/  HADD2.F32 R100, -RZ, R81.reuse.H0_H0 ;  /* 0x20000051ff647230 */ /* 0x100fe40000004100 */
[----:B------:R-:W-:Y:S02]  /*0f30*/  HADD2.F32 R99, -RZ, R81.H1_H1 ;  /* 0x30000051ff637230 */ /* 0x000fe40000004100 */
[--C-:B------:R-:W-:Y:S02]  /*0f40*/  HADD2.F32 R98, -RZ, R82.reuse.H0_H0 ;  /* 0x20000052ff627230 */ /* 0x100fe40000004100 */
[----:B------:R-:W-:-:S02]  /*0f50*/  HADD2.F32 R97, -RZ, R82.H1_H1 ;  /* 0x30000052ff617230 */ /* 0x000fc40000004100 */
[----:B0-----:R-:W0:Y:S01]  /*0f60*/  @P2 LDC R85, c[0x0][0x40c] ;  /* 0x00010300ff552b82 */ /* 0x001e220000000800 */
[--C-:B------:R-:W-:Y:S02]  /*0f70*/  @P2 HADD2.F32 R0, -RZ, R76.reuse.H0_H0 ;  /* 0x2000004cff002230 */ /* 0x100fe40000004100 */
[----:B------:R-:W-:Y:S02]  /*0f80*/  @P2 HADD2.F32 R84, -RZ, R76.H1_H1 ;  /* 0x3000004cff542230 */ /* 0x000fe40000004100 */
[----:B------:R-:W-:-:S03]  /*0f90*/  HADD2.F32 R96, -RZ, R83.H0_H0 ;  /* 0x20000053ff607230 */ /* 0x000fc60000004100 */
[----:B------:R-:W1:Y:S08]  /*0fa0*/  @P2 LDC R87, c[0x0][0x40c] ;  /* 0x00010300ff572b82 */ /* 0x000e700000000800 */
[----:B------:R-:W2:Y:S08]  /*0fb0*/  @P2 LDC R89, c[0x0][0x40c] ;  /* 0x00010300ff592b82 */ /* 0x000eb00000000800 */
[----:B------:R-:W3:Y:S01]  /*0fc0*/  @P2 LDC R88, c[0x0][0x40c] ;  /* 0x00010300ff582b82 */ /* 0x000ee20000000800 */
[----:B0-----:R-:W-:Y:S01]  /*0fd0*/  @P2 FMUL.FTZ R85, R0, R85 ;  /* 0x0000005500552220 */ /* 0x001fe20000410000 */
[----:B------:R-:W-:-:S05]  /*0fe0*/  @P2 HADD2.F32 R0, -RZ, R56.H0_H0 ;  /* 0x20000038ff002230 */ /* 0x000fca0000004100 */
[----:B------:R-:W-:Y:S01]  /*0ff0*/  @P2 FFMA.FTZ R102, R85, R0, R102 ;  /* 0x0000000055662223 */ /* 0x000fe20000010066 */
[----:B------:R-:W0:Y:S01]  /*1000*/  @P2 LDC R90, c[0x0][0x40c] ;  /* 0x00010300ff5a2b82 */ /* 0x000e220000000800 */
[----:B-1----:R-:W-:Y:S01]  /*1010*/  @P2 FMUL.FTZ R86, R84, R87 ;  /* 0x0000005754562220 */ /* 0x002fe20000410000 */
[----:B------:R-:W-:Y:S02]  /*1020*/  @P2 HADD2.F32 R84, -RZ, R56.H1_H1 ;  /* 0x30000038ff542230 */ /* 0x000fe40000004100 */
[--C-:B------:R-:W-:Y:S02]  /*1030*/  @P2 HADD2.F32 R0, -RZ, R77.reuse.H1_H1 ;  /* 0x3000004dff002230 */ /* 0x100fe40000004100 */
[----:B------:R-:W-:Y:S02]  /*1040*/  @P2 HADD2.F32 R87, -RZ, R77.H0_H0 ;  /* 0x2000004dff572230 */ /* 0x000fe40000004100 */
[----:B------:R-:W-:Y:S01]  /*1050*/  @P2 FFMA.FTZ R101, R86, R84, R101 ;  /* 0x0000005456652223 */ /* 0x000fe20000010065 */
[----:B------:R-:W1:Y:S01]  /*1060*/  @P2 LDC R93, c[0x0][0x40c] ;  /* 0x00010300ff5d2b82 */ /* 0x000e620000000800 */
[----:B--2---:R-:W-:Y:S01]  /*1070*/  @P2 FMUL.FTZ R86, R0, R89 ;  /* 0x0000005900562220 */ /* 0x004fe20000410000 */
[----:B------:R-:W-:-:S02]  /*1080*/  @P2 HADD2.F32 R0, -RZ, R57.H0_H0 ;  /* 0x20000039ff002230 */ /* 0x000fc40000004100 */
[--C-:B------:R-:W-:Y:S02]  /*1090*/  @P2 HADD2.F32 R85, -RZ, R78.reuse.H0_H0 ;  /* 0x2000004eff552230 */ /* 0x100fe40000004100 */
[----:B------:R-:W-:Y:S02]  /*10a0*/  @P2 HADD2.F32 R84, -RZ, R57.H1_H1 ;  /* 0x30000039ff542230 */ /* 0x000fe40000004100 */
[----:B------:R-:W2:Y:S01]  /*10b0*/  @P2 LDC R91, c[0x0][0x40c] ;  /* 0x00010300ff5b2b82 */ /* 0x000ea20000000800 */
[----:B---3--:R-:W-:Y:S01]  /*10c0*/  @P2 FMUL.FTZ R87, R87, R88 ;  /* 0x0000005857572220 */ /* 0x008fe20000410000 */
[----:B------:R-:W-:Y:S02]  /*10d0*/  @P2 HADD2.F32 R88, -RZ, R78.H1_H1 ;  /* 0x3000004eff582230 */ /* 0x000fe40000004100 */
[----:B------:R-:W-:Y:S01]  /*10e0*/  @P2 FFMA.FTZ R99, R86, R84, R99 ;  /* 0x0000005456632223 */ /* 0x000fe20000010063 */
[----:B------:R-:W-:Y:S02]  /*10f0*/  @P2 HADD2.F32 R84, -RZ, R58.H0_H0 ;  /* 0x2000003aff542230 */ /* 0x000fe40000004100 */
[----:B------:R-:W-:Y:S01]  /*1100*/  @P2 FFMA.FTZ R100, R87, R0, R100 ;  /* 0x0000000057642223 */ /* 0x000fe20000010064 */
[--C-:B------:R-:W-:Y:S01]  /*1110*/  @P2 HADD2.F32 R0, -RZ, R79.reuse.H0_H0 ;  /* 0x2000004fff002230 */ /* 0x100fe20000004100 */
[----:B------:R-:W3:Y:S01]  /*1120*/  @P2 LDC R113, c[0x0][0x40c] ;  /* 0x00010300ff712b82 */ /* 0x000ee20000000800 */
[----:B0-----:R-:W-:Y:S01]  /*1130*/  @P2 FMUL.FTZ R89, R85, R90 ;  /* 0x0000005a55592220 */ /* 0x001fe20000410000 */
[----:B------:R-:W-:-:S02]  /*1140*/  @P2 HADD2.F32 R90, -RZ, R79.H1_H1 ;  /* 0x3000004fff5a2230 */ /* 0x000fc40000004100 */
[----:B------:R-:W-:Y:S02]  /*1150*/  @P2 HADD2.F32 R85, -RZ, R58.H1_H1 ;  /* 0x3000003aff552230 */ /* 0x000fe40000004100 */
[----:B------:R-:W-:Y:S01]  /*1160*/  @P2 FFMA.FTZ R98, R89, R84, R98 ;  /* 0x0000005459622223 */ /* 0x000fe20000010062 */
[----:B------:R-:W-:Y:S01]  /*1170*/  @P2 HADD2.F32 R86, -RZ, R59.H0_H0 ;  /* 0x2000003bff562230 */ /* 0x000fe20000004100 */
[----:B------:R-:W-:Y:S01]  /*1180*/  F2FP.F16.F32.PACK_AB R84, RZ, R102 ;  /* 0x00000066ff54723e */ /* 0x000fe200000000ff */
[----:B-1----:R-:W-:Y:S01]  /*1190*/  @P2 FMUL.FTZ R93, R0, R93 ;  /* 0x0000005d005d2220 */ /* 0x002fe20000410000 */
[----:B------:R-:W-:Y:S01]  /*11a0*/  HADD2.F32 R0, -RZ, R83.H1_H1 ;  /* 0x30000053ff007230 */ /* 0x000fe20000004100 */
[----:B------:R-:W-:Y:S01]  /*11b0*/  F2FP.F16.F32.PACK_AB R89, RZ, R98 ;  /* 0x00000062ff59723e */ /* 0x000fe200000000ff */
[----:B------:R-:W-:Y:S02]  /*11c0*/  @P2 HADD2.F32 R87, -RZ, R59.H1_H1 ;  /* 0x3000003bff572230 */ /* 0x000fe40000004100 */
[----:B------:R-:W-:Y:S01]  /*11d0*/  @P2 FFMA.FTZ R96, R93, R86, R96 ;  /* 0x000000565d602223 */ /* 0x000fe20000010060 */
[----:B------:R-:W-:Y:S01]  /*11e0*/  F2FP.F16.F32.PACK_AB R86, RZ, R100 ;  /* 0x00000064ff56723e */ /* 0x000fe200000000ff */
[----:B--2---:R-:W-:-:S03]  /*11f0*/  @P2 FMUL.FTZ R88, R88, R91 ;  /* 0x0000005b58582220 */ /* 0x004fc60000410000 */
[----:B------:R-:W-:Y:S01]  /*1200*/  F2FP.F16.F32.PACK_AB R91, RZ, R96 ;  /* 0x00000060ff5b723e */ /* 0x000fe200000000ff */
[----:B------:R-:W-:Y:S01]  /*1210*/  @P2 FFMA.FTZ R97, R88, R85, R97 ;  /* 0x0000005558612223 */ /* 0x000fe20000010061 */
[----:B------:R-:W-:Y:S02]  /*1220*/  F2FP.F16.F32.PACK_AB R85, RZ, R101 ;  /* 0x00000065ff55723e */ /* 0x000fe400000000ff */
[----:B------:R-:W-:Y:S01]  /*1230*/  F2FP.F16.F32.PACK_AB R88, RZ, R99 ;  /* 0x00000063ff58723e */ /* 0x000fe200000000ff */
[----:B---3--:R-:W-:Y:S01]  /*1240*/  @P2 FMUL.FTZ R113, R90, R113 ;  /* 0x000000715a712220 */ /* 0x008fe20000410000 */
[----:B------:R-:W-:Y:S02]  /*1250*/  F2FP.F16.F32.PACK_AB R90, RZ, R97 ;  /* 0x00000061ff5a723e */ /* 0x000fe400000000ff */
[----:B------:R-:W-:Y:S01]  /*1260*/  PRMT R84, R84, 0x5410, R85 ;  /* 0x0000541054547816 */ /* 0x000fe20000000055 */
[----:B------:R-:W-:Y:S01]  /*1270*/  @P2 FFMA.FTZ R0, R113, R87, R0 ;  /* 0x0000005771002223 */ /* 0x000fe20000010000 */
[----:B------:R-:W-:-:S02]  /*1280*/  PRMT R85, R86, 0x5410, R88 ;  /* 0x0000541056557816 */ /* 0x000fc40000000058 */
[----:B------:R-:W-:Y:S02]  /*1290*/  PRMT R86, R89, 0x5410, R90 ;  /* 0x0000541059567816 */ /* 0x000fe4000000005a */
[----:B------:R-:W-:-:S04]  /*12a0*/  F2FP.F16.F32.PACK_AB R87, RZ, R0 ;  /* 0x00000000ff57723e */ /* 0x000fc800000000ff */
[----:B------:R-:W-:Y:S01]  /*12b0*/  PRMT R87, R91, 0x5410, R87 ;  /* 0x000054105b577816 */ /* 0x000fe20000000057 */
[----:B------:R-:W-:Y:S06]  /*12c0*/  BRA `(.L_x_5758) ;  /* 0x0000000000e47947 */ /* 0x000fec0003800000 */
.L_x_5757:
[----:B0-----:R-:W0:Y:S01]  /*12d0*/  @P1 LDC R87, c[0x0][0x40c] ;  /* 0x00010300ff571b82 */ /* 0x001e220000000800 */
[--C-:B-----5:R-:W-:Y:S01]  /*12e0*/  @P1 HADD2.F32 R84, -RZ, R76.reuse.H1_H1 ;  /* 0x3000004cff541230 */ /* 0x120fe20000004100 */
[----:B------:R-:W-:Y:S01]  /*12f0*/  CS2R R100, SRZ ;  /* 0x0000000000647805 */ /* 0x000fe2000001ff00 */
[----:B------:R-:W-:Y:S01]  /*1300*/  @P1 HADD2.F32 R0, -RZ, R76.H0_H0 ;  /* 0x2000004cff001230 */ /* 0x000fe20000004100 */
[----:B------:R-:W-:Y:S01]  /*1310*/  MOV R102, RZ ;  /* 0x000000ff00667202 */ /* 0x000fe20000000f00 */
[----:B------:R-:W-:Y:S01]  /*1320*/  @P1 HADD2.F32 R89, -RZ, R56.H1_H1 ;  /* 0x30000038ff591230 */ /* 0x000fe20000004100 */
[----:B------:R-:W-:Y:S01]  /*1330*/  CS2R R98, SRZ ;  /* 0x0000000000627805 */ /* 0x000fe2000001ff00 */
[--C-:B------:R-:W-:Y:S01]  /*1340*/  @P1 HADD2.F32 R86, -RZ, R77.reuse.H0_H0 ;  /* 0x2000004dff561230 */ /* 0x100fe20000004100 */
[----:B------:R-:W1:Y:S08]  /*1350*/  @P1 LDC R85, c[0x0][0x40c] ;  /* 0x00010300ff551b82 */ /* 0x000e700000000800 */
[----:B------:R-:W2:Y:S08]  /*1360*/  @P1 LDC R88, c[0x0][0x40c] ;  /* 0x00010300ff581b82 */ /* 0x000eb00000000800 */
[----:B------:R-:W3:Y:S01]  /*1370*/  @P1 LDC R91, c[0x0][0x40c] ;  /* 0x00010300ff5b1b82 */ /* 0x000ee20000000800 */
[----:B0-----:R-:W-:Y:S01]  /*1380*/  @P1 FMUL.FTZ R84, R84, R87 ;  /* 0x0000005754541220 */ /* 0x001fe20000410000 */
[----:B------:R-:W-:-:S03]  /*1390*/  @P1 HADD2.F32 R87, -RZ, R77.H1_H1 ;  /* 0x3000004dff571230 */ /* 0x000fc60000004100 */
        /* <DEDUP_REMOVED lines=8> */
[--C-:B------:R-:W-:Y:S02]  /*1420*/  @P1 HADD2.F32 R0, -RZ, R57.reuse.H1_H1 ;  /* 0x30000039ff001230 */ /* 0x100fe40000004100 */
[----:B--2---:R-:W-:Y:S01]  /*1430*/  @P1 FMUL.FTZ R87, R87, R88 ;  /* 0x0000005857571220 */ /* 0x004fe20000410000 */
[----:B------:R-:W-:Y:S02]  /*1440*/  @P1 HADD2.F32 R85, -RZ, R57.H0_H0 ;  /* 0x20000039ff551230 */ /* 0x000fe40000004100 */
[----:B------:R-:W-:Y:S02]  /*1450*/  @P1 HADD2.F32 R88, -RZ, R78.H1_H1 ;  /* 0x3000004eff581230 */ /* 0x000fe40000004100 */
[----:B------:R-:W-:Y:S01]  /*1460*/  @P1 FMUL.FTZ R99, R87, R0 ;  /* 0x0000000057631220 */ /* 0x000fe20000410000 */
[----:B------:R-:W-:Y:S01]  /*1470*/  HFMA2 R0, -RZ, RZ, 0, 0 ;  /* 0x00000000ff007431 */ /* 0x000fe200000001ff */
[----:B------:R-:W2:Y:S01]  /*1480*/  @P1 LDC R97, c[0x0][0x40c] ;  /* 0x00010300ff611b82 */ /* 0x000ea20000000800 */
[----:B---3--:R-:W-:Y:S01]  /*1490*/  @P1 FMUL.FTZ R86, R86, R91 ;  /* 0x0000005b56561220 */ /* 0x008fe20000410000 */
[----:B------:R-:W-:-:S02]  /*14a0*/  @P1 HADD2.F32 R87, -RZ, R58.H1_H1 ;  /* 0x3000003aff571230 */ /* 0x000fc40000004100 */
[----:B------:R-:W-:Y:S02]  /*14b0*/  @P1 HADD2.F32 R91, -RZ, R59.H1_H1 ;  /* 0x3000003bff5b1230 */ /* 0x000fe40000004100 */
[----:B------:R-:W-:Y:S01]  /*14c0*/  @P1 FMUL.FTZ R100, R86, R85 ;  /* 0x0000005556641220 */ /* 0x000fe20000410000 */
[----:B------:R-:W-:Y:S01]  /*14d0*/  @P1 HADD2.F32 R85, -RZ, R58.H0_H0 ;  /* 0x2000003aff551230 */ /* 0x000fe20000004100 */
[----:B------:R-:W3:Y:S01]  /*14e0*/  @P1 LDC R113, c[0x0][0x40c] ;  /* 0x00010300ff711b82 */ /* 0x000ee20000000800 */
[----:B0-----:R-:W-:Y:S01]  /*14f0*/  @P1 FMUL.FTZ R89, R89, R90 ;  /* 0x0000005a59591220 */ /* 0x001fe20000410000 */
[----:B------:R-:W-:Y:S02]  /*1500*/  @P1 HADD2.F32 R90, -RZ, R79.H1_H1 ;  /* 0x3000004fff5a1230 */ /* 0x000fe40000004100 */
[----:B------:R-:W-:Y:S02]  /*1510*/  @P1 HADD2.F32 R86, -RZ, R59.H0_H0 ;  /* 0x2000003bff561230 */ /* 0x000fe40000004100 */
[----:B-1----:R-:W-:-:S04]  /*1520*/  @P1 FMUL.FTZ R84, R84, R93 ;  /* 0x0000005d54541220 */ /* 0x002fc80000410000 */
[----:B------:R-:W-:Y:S01]  /*1530*/  @P1 FMUL.FTZ R98, R84, R85 ;  /* 0x0000005554621220 */ /* 0x000fe20000410000 */
[----:B------:R-:W-:Y:S02]  /*1540*/  F2FP.F16.F32.PACK_AB R84, RZ, R102 ;  /* 0x00000066ff54723e */ /* 0x000fe400000000ff */
        /* <DEDUP_REMOVED lines=15> */
[----:B------:R-:W-:-:S02]  /*1640*/  PRMT R86, R88, 0x5410, R89 ;  /* 0x0000541058567816 */ /* 0x000fc40000000059 */
[----:B------:R-:W-:-:S07]  /*1650*/  PRMT R87, R90, 0x5410, R91 ;  /* 0x000054105a577816 */ /* 0x000fce000000005b */
.L_x_5758:
[----:B------:R-:W0:Y:S01]  /*1660*/  @P1 LDC.64 R90, c[0x0][0x390] ;  /* 0x0000e400ff5a1b82 */ /* 0x000e220000000a00 */
[C---:B------:R-:W-:Y:S02]  /*1670*/  IADD3 R89, PT, PT, R139.reuse, 0x20, RZ ;  /* 0x000000208b597810 */ /* 0x040fe40007ffe0ff */
[----:B------:R-:W-:Y:S02]  /*1680*/  @P1 IADD3 R113, PT, PT, R138, 0x40, RZ ;  /* 0x000000408a711810 */ /* 0x000fe40007ffe0ff */
[----:B------:R-:W-:Y:S01]  /*1690*/  @P0 IADD3 R115, PT, PT, R139, 0x40, RZ ;  /* 0x000000408b730810 */ /* 0x000fe20007ffe0ff */
        /* <DEDUP_REMOVED lines=9> */
[--C-:B-----5:R-:W-:Y:S02]  /*1730*/  HADD2.F32 R120, -RZ, R80.reuse.H0_H0 ;  /* 0x20000050ff787230 */ /* 0x120fe40000004100 */
[----:B------:R-:W-:Y:S02]  /*1740*/  HADD2.F32 R119, -RZ, R80.H1_H1 ;  /* 0x30000050ff777230 */ /* 0x000fe40000004100 */
[--C-:B------:R-:W-:Y:S02]  /*1750*/  HADD2.F32 R118, -RZ, R81.reuse.H0_H0 ;  /* 0x20000051ff767230 */ /* 0x100fe40000004100 */
[----:B------:R-:W-:Y:S02]  /*1760*/  HADD2.F32 R117, -RZ, R81.H1_H1 ;  /* 0x30000051ff757230 */ /* 0x000fe40000004100 */
[----:B------:R-:W-:Y:S02]  /*1770*/  HADD2.F32 R116, -RZ, R82.H0_H0 ;  /* 0x20000052ff747230 */ /* 0x000fe40000004100 */
[----:B------:R-:W-:-:S02]  /*1780*/  HADD2.F32 R114, -RZ, R83.H0_H0 ;  /* 0x20000053ff727230 */ /* 0x000fc40000004100 */
[----:B--2---:R-:W0:Y:S01]  /*1790*/  @P2 LDC R85, c[0x0][0x40c] ;  /* 0x00010300ff552b82 */ /* 0x004e220000000800 */
[--C-:B------:R-:W-:Y:S02]  /*17a0*/  @P2 HADD2.F32 R84, -RZ, R76.reuse.H0_H0 ;  /* 0x2000004cff542230 */ /* 0x100fe40000004100 */
[----:B------:R-:W-:Y:S02]  /*17b0*/  @P2 HADD2.F32 R86, -RZ, R76.H1_H1 ;  /* 0x3000004cff562230 */ /* 0x000fe40000004100 */
[----:B------:R-:W-:-:S03]  /*17c0*/  @P2 HADD2.F32 R88, -RZ, R77.H0_H0 ;  /* 0x2000004dff582230 */ /* 0x000fc60000004100 */
[----:B------:R-:W1:Y:S08]  /*17d0*/  @P2 LDC R89, c[0x0][0x40c] ;  /* 0x00010300ff592b82 */ /* 0x000e700000000800 */
[----:B------:R-:W2:Y:S01]  /*17e0*/  @P2 LDC R93, c[0x0][0x40c] ;  /* 0x00010300ff5d2b82 */ /* 0x000ea20000000800 */
[----:B0-----:R-:W-:-:S07]  /*17f0*/  @P2 FMUL.FTZ R87, R84, R85 ;  /* 0x0000005554572220 */ /* 0x001fce0000410000 */
[----:B------:R-:W0:Y:S01]  /*1800*/  @P2 LDC R91, c[0x0][0x40c] ;  /* 0x00010300ff5b2b82 */ /* 0x000e220000000800 */
[--C-:B------:R-:W-:Y:S02]  /*1810*/  @P2 HADD2.F32 R84, -RZ, R60.reuse.H0_H0 ;  /* 0x2000003cff542230 */ /* 0x100fe40000004100 */
[----:B------:R-:W-:-:S03]  /*1820*/  @P2 HADD2.F32 R85, -RZ, R60.H1_H1 ;  /* 0x3000003cff552230 */ /* 0x000fc60000004100 */
[----:B------:R-:W-:Y:S01]  /*1830*/  @P2 FFMA.FTZ R120, R87, R84, R120 ;  /* 0x0000005457782223 */ /* 0x000fe20000010078 */
[----:B-1----:R-:W-:Y:S01]  /*1840*/  @P2 FMUL.FTZ R86, R86, R89 ;  /* 0x0000005956562220 */ /* 0x002fe20000410000 */
[----:B------:R-:W1:Y:S01]  /*1850*/  @P2 LDC R90, c[0x0][0x40c] ;  /* 0x00010300ff5a2b82 */ /* 0x000e620000000800 */
[----:B------:R-:W-:Y:S02]  /*1860*/  @P2 HADD2.F32 R84, -RZ, R77.H1_H1 ;  /* 0x3000004dff542230 */ /* 0x000fe40000004100 */
[----:B------:R-:W-:Y:S01]  /*1870*/  @P2 FFMA.FTZ R119, R86, R85, R119 ;  /* 0x0000005556772223 */ /* 0x000fe20000010077 */
[----:B------:R-:W-:Y:S02]  /*1880*/  @P2 HADD2.F32 R87, -RZ, R78.H0_H0 ;  /* 0x2000004eff572230 */ /* 0x000fe40000004100 */
[--C-:B------:R-:W-:Y:S02]  /*1890*/  @P2 HADD2.F32 R85, -RZ, R61.reuse.H1_H1 ;  /* 0x3000003dff552230 */ /* 0x100fe40000004100 */
[----:B--2---:R-:W-:Y:S01]  /*18a0*/  @P2 FMUL.FTZ R86, R84, R93 ;  /* 0x0000005d54562220 */ /* 0x004fe20000410000 */
[----:B------:R-:W2:Y:S01]  /*18b0*/  @P2 LDC R113, c[0x0][0x40c] ;  /* 0x00010300ff712b82 */ /* 0x000ea20000000800 */
[----:B------:R-:W-:-:S02]  /*18c0*/  @P2 HADD2.F32 R84, -RZ, R61.H0_H0 ;  /* 0x2000003dff542230 */ /* 0x000fc40000004100 */
[----:B------:R-:W-:Y:S01]  /*18d0*/  @P2 FFMA.FTZ R117, R86, R85, R117 ;  /* 0x0000005556752223 */ /* 0x000fe20000010075 */
[----:B------:R-:W-:Y:S02]  /*18e0*/  @P2 HADD2.F32 R85, -RZ, R62.H1_H1 ;  /* 0x3000003eff552230 */ /* 0x000fe40000004100 */
[----:B------:R-:W-:Y:S02]  /*18f0*/  @P2 HADD2.F32 R86, -RZ, R63.H0_H0 ;  /* 0x2000003fff562230 */ /* 0x000fe40000004100 */
[----:B------:R-:W3:Y:S01]  /*1900*/  @P2 LDC R115, c[0x0][0x40c] ;  /* 0x00010300ff732b82 */ /* 0x000ee20000000800 */
[----:B0-----:R-:W-:Y:S01]  /*1910*/  @P2 FMUL.FTZ R91, R88, R91 ;  /* 0x0000005b585b2220 */ /* 0x001fe20000410000 */
[----:B------:R-:W-:-:S03]  /*1920*/  @P2 HADD2.F32 R88, -RZ, R78.H1_H1 ;  /* 0x3000004eff582230 */ /* 0x000fc60000004100 */
[----:B------:R-:W-:Y:S01]  /*1930*/  @P2 FFMA.FTZ R118, R91, R84, R118 ;  /* 0x000000545b762223 */ /* 0x000fe20000010076 */
[--C-:B------:R-:W-:Y:S02]  /*1940*/  @P2 HADD2.F32 R84, -RZ, R79.reuse.H0_H0 ;  /* 0x2000004fff542230 */ /* 0x100fe40000004100 */
[----:B------:R-:W0:Y:S01]  /*1950*/  @P2 LDC R93, c[0x0][0x40c] ;  /* 0x00010300ff5d2b82 */ /* 0x000e220000000800 */
[----:B-1----:R-:W-:Y:S01]  /*1960*/  @P2 FMUL.FTZ R89, R87, R90 ;  /* 0x0000005a57592220 */ /* 0x002fe20000410000 */
[----:B------:R-:W-:Y:S02]  /*1970*/  @P2 HADD2.F32 R90, -RZ, R79.H1_H1 ;  /* 0x3000004fff5a2230 */ /* 0x000fe40000004100 */
[----:B------:R-:W-:Y:S02]  /*1980*/  @P2 HADD2.F32 R87, -RZ, R63.H1_H1 ;  /* 0x3000003fff572230 */ /* 0x000fe40000004100 */
[----:B--2---:R-:W-:Y:S01]  /*1990*/  @P2 FMUL.FTZ R88, R88, R113 ;  /* 0x0000007158582220 */ /* 0x004fe20000410000 */
[----:B------:R-:W-:-:S02]  /*19a0*/  HADD2.F32 R113, -RZ, R83.H1_H1 ;  /* 0x30000053ff717230 */ /* 0x000fc40000004100 */
[----:B---3--:R-:W-:Y:S01]  /*19b0*/  @P2 FMUL.FTZ R91, R84, R115 ;  /* 0x00000073545b2220 */ /* 0x008fe20000410000 */
[----:B------:R-:W-:Y:S02]  /*19c0*/  HADD2.F32 R115, -RZ, R82.H1_H1 ;  /* 0x30000052ff737230 */ /* 0x000fe40000004100 */
[----:B------:R-:W-:Y:S02]  /*19d0*/  @P2 HADD2.F32 R84, -RZ, R62.H0_H0 ;  /* 0x2000003eff542230 */ /* 0x000fe40000004100 */
[----:B------:R-:W-:Y:S01]  /*19e0*/  @P2 FFMA.FTZ R114, R91, R86, R114 ;  /* 0x000000565b722223 */ /* 0x000fe20000010072 */
[----:B------:R-:W-:Y:S01]  /*19f0*/  F2FP.F16.F32.PACK_AB R86, RZ, R118 ;  /* 0x00000076ff56723e */ /* 0x000fe200000000ff */
[----:B------:R-:W-:Y:S01]  /*1a00*/  @P2 FFMA.FTZ R115, R88, R85, R115 ;  /* 0x0000005558732223 */ /* 0x000fe20000010073 */
[----:B------:R-:W-:Y:S01]  /*1a10*/  F2FP.F16.F32.PACK_AB R85, RZ, R119 ;  /* 0x00000077ff55723e */ /* 0x000fe200000000ff */
[----:B0-----:R-:W-:Y:S01]  /*1a20*/  @P2 FMUL.FTZ R90, R90, R93 ;  /* 0x0000005d5a5a2220 */ /* 0x001fe20000410000 */
        /* <DEDUP_REMOVED lines=13> */
.L_x_5759:
[----:B--2---:R-:W0:Y:S01]  /*1b00*/  @P1 LDC R85, c[0x0][0x40c] ;  /* 0x00010300ff551b82 */ /* 0x004e220000000800 */
[--C-:B-----5:R-:W-:Y:S01]  /*1b10*/  @P1 HADD2.F32 R84, -RZ, R76.reuse.H0_H0 ;  /* 0x2000004cff541230 */ /* 0x120fe20000004100 */
[----:B------:R-:W-:Y:S01]  /*1b20*/  MOV R120, RZ ;  /* 0x000000ff00787202 */ /* 0x000fe20000000f00 */
[----:B------:R-:W-:Y:S01]  /*1b30*/  @P1 HADD2.F32 R86, -RZ, R76.H1_H1 ;  /* 0x3000004cff561230 */ /* 0x000fe20000004100 */
[----:B------:R-:W-:Y:S01]  /*1b40*/  CS2R R118, SRZ ;  /* 0x0000000000767805 */ /* 0x000fe2000001ff00 */
[----:B------:R-:W-:Y:S01]  /*1b50*/  @P1 HADD2.F32 R90, -RZ, R77.H1_H1 ;  /* 0x3000004dff5a1230 */ /* 0x000fe20000004100 */
[----:B------:R-:W-:Y:S01]  /*1b60*/  CS2R R116, SRZ ;  /* 0x0000000000747805 */ /* 0x000fe2000001ff00 */
[----:B------:R-:W-:Y:S01]  /*1b70*/  @P1 HADD2.F32 R89, -RZ, R60.H1_H1 ;  /* 0x3000003cff591230 */ /* 0x000fe20000004100 */
[----:B------:R-:W1:Y:S01]  /*1b80*/  @P1 LDC R87, c[0x0][0x40c] ;  /* 0x00010300ff571b82 */ /* 0x000e620000000800 */
[----:B------:R-:W-:-:S07]  /*1b90*/  CS2R R114, SRZ ;  /* 0x0000000000727805 */ /* 0x000fce000001ff00 */
        /* <DEDUP_REMOVED lines=8> */
[--C-:B------:R-:W-:Y:S02]  /*1c20*/  @P1 HADD2.F32 R85, -RZ, R61.reuse.H1_H1 ;  /* 0x3000003dff551230 */ /* 0x100fe40000004100 */
[----:B------:R-:W-:Y:S01]  /*1c30*/  @P1 FMUL.FTZ R119, R86, R89 ;  /* 0x0000005956771220 */ /* 0x000fe20000410000 */
[----:B------:R-:W-:Y:S01]  /*1c40*/  @P1 HADD2.F32 R84, -RZ, R61.H0_H0 ;  /* 0x2000003dff541230 */ /* 0x000fe20000004100 */
        /* <DEDUP_REMOVED lines=13> */
[----:B0-----:R-:W-:Y:S01]  /*1d20*/  @P1 FMUL.FTZ R88, R88, R113 ;  /* 0x0000007158581220 */ /* 0x001fe20000410000 */
[----:B------:R-:W-:-:S02]  /*1d30*/  HFMA2 R113, -RZ, RZ, 0, 0 ;  /* 0x00000000ff717431 */ /* 0x000fc400000001ff */
[--C-:B------:R-:W-:Y:S02]  /*1d40*/  @P1 HADD2.F32 R84, -RZ, R63.reuse.H0_H0 ;  /* 0x2000003fff541230 */ /* 0x100fe40000004100 */
[----:B------:R-:W-:Y:S02]  /*1d50*/  @P1 HADD2.F32 R91, -RZ, R63.H1_H1 ;  /* 0x3000003fff5b1230 */ /* 0x000fe40000004100 */
[----:B------:R-:W-:Y:S01]  /*1d60*/  @P1 FMUL.FTZ R115, R88, R87 ;  /* 0x0000005758731220 */ /* 0x000fe20000410000 */
[----:B------:R-:W-:Y:S01]  /*1d70*/  F2FP.F16.F32.PACK_AB R87, RZ, R117 ;  /* 0x00000075ff57723e */ /* 0x000fe200000000ff */
[----:B-1----:R-:W-:-:S04]  /*1d80*/  @P1 FMUL.FTZ R86, R86, R93 ;  /* 0x0000005d56561220 */ /* 0x002fc80000410000 */
[----:B------:R-:W-:Y:S01]  /*1d90*/  @P1 FMUL.FTZ R116, R86, R85 ;  /* 0x0000005556741220 */ /* 0x000fe20000410000 */
[----:B------:R-:W-:Y:S02]  /*1da0*/  F2FP.F16.F32.PACK_AB R85, RZ, R119 ;  /* 0x00000077ff55723e */ /* 0x000fe400000000ff */
[----:B------:R-:W-:Y:S01]  /*1db0*/  F2FP.F16.F32.PACK_AB R86, RZ, R118 ;  /* 0x00000076ff56723e */ /* 0x000fe200000000ff */
[----:B--2---:R-:W-:Y:S01]  /*1dc0*/  @P1 FMUL.FTZ R89, R89, R92 ;  /* 0x0000005c59591220 */ /* 0x004fe20000410000 */
[----:B------:R-:W-:-:S03]  /*1dd0*/  F2FP.F16.F32.PACK_AB R88, RZ, R116 ;  /* 0x00000074ff58723e */ /* 0x000fc600000000ff */
[----:B------:R-:W-:Y:S01]  /*1de0*/  @P1 FMUL.FTZ R114, R89, R84 ;  /* 0x0000005459721220 */ /* 0x000fe20000410000 */
[----:B------:R-:W-:Y:S02]  /*1df0*/  F2FP.F16.F32.PACK_AB R84, RZ, R120 ;  /* 0x00000078ff54723e */ /* 0x000fe400000000ff */
[----:B------:R-:W-:Y:S01]  /*1e00*/  F2FP.F16.F32.PACK_AB R89, RZ, R115 ;  /* 0x00000073ff59723e */ /* 0x000fe200000000ff */
[----:B---3--:R-:W-:Y:S01]  /*1e10*/  @P1 FMUL.FTZ R90, R90, R121 ;  /* 0x000000795a5a1220 */ /* 0x008fe20000410000 */
[----:B------:R-:W-:Y:S02]  /*1e20*/  PRMT R84, R84, 0x5410, R85 ;  /* 0x0000541054547816 */ /* 0x000fe40000000055 */
[----:B------:R-:W-:Y:S01]  /*1e30*/  PRMT R85, R86, 0x5410, R87 ;  /* 0x0000541056557816 */ /* 0x000fe20000000057 */
[----:B------:R-:W-:Y:S01]  /*1e40*/  @P1 FMUL.FTZ R113, R90, R91 ;  /* 0x0000005b5a711220 */ /* 0x000fe20000410000 */
[----:B------:R-:W-:Y:S02]  /*1e50*/  F2FP.F16.F32.PACK_AB R90, RZ, R114 ;  /* 0x00000072ff5a723e */ /* 0x000fe400000000ff */
[----:B------:R-:W-:-:S02]  /*1e60*/  PRMT R86, R88, 0x5410, R89 ;  /* 0x0000541058567816 */ /* 0x000fc40000000059 */
[----:B------:R-:W-:-:S04]  /*1e70*/  F2FP.F16.F32.PACK_AB R91, RZ, R113 ;  /* 0x00000071ff5b723e */ /* 0x000fc800000000ff */
[----:B------:R-:W-:-:S07]  /*1e80*/  PRMT R87, R90, 0x5410, R91 ;  /* 0x000054105a577816 */ /* 0x000fce000000005b */
.L_x_5760:
        /* <DEDUP_REMOVED lines=74> */
.L_x_5761:
        /* <DEDUP_REMOVED lines=57> */
.L_x_5762:
        /* <DEDUP_REMOVED lines=18> */
[----:B------:R-:W-:-:S02]  /*27e0*/  HADD2.F32 R130, -RZ, R83.H1_H1 ;  /* 0x30000053ff827230 */ /* 0x000fc40000004100 */
[----:B--2---:R-:W0:Y:S01]  /*27f0*/  @P2 LDC R85, c[0x0][0x40c] ;  /* 0x00010300ff552b82 */ /* 0x004e220000000800 */
[--C-:B------:R-:W-:Y:S02]  /*2800*/  @P2 HADD2.F32 R84, -RZ, R76.reuse.H0_H0 ;  /* 0x2000004cff542230 */ /* 0x100fe40000004100 */
[----:B------:R-:W-:Y:S02]  /*2810*/  @P2 HADD2.F32 R86, -RZ, R76.H1_H1 ;  /* 0x3000004cff562230 */ /* 0x000fe40000004100 */
[----:B------:R-:W-:-:S03]  /*2820*/  @P2 HADD2.F32 R88, -RZ, R77.H0_H0 ;  /* 0x2000004dff582230 */ /* 0x000fc60000004100 */
        /* <DEDUP_REMOVED lines=8> */
[----:B-1----:R-:W-:Y:S01]  /*28b0*/  @P2 FMUL.FTZ R86, R86, R89 ;  /* 0x0000005956562220 */ /* 0x002fe20000410000 */
[----:B------:R-:W-:Y:S02]  /*28c0*/  @P2 HADD2.F32 R84, -RZ, R77.H1_H1 ;  /* 0x3000004dff542230 */ /* 0x000fe40000004100 */
[----:B------:R-:W-:Y:S02]  /*28d0*/  @P2 HADD2.F32 R87, -RZ, R78.H0_H0 ;  /* 0x2000004eff572230 */ /* 0x000fe40000004100 */
[----:B------:R-:W-:Y:S01]  /*28e0*/  @P2 FFMA.FTZ R133, R86, R85, R133 ;  /* 0x0000005556852223 */ /* 0x000fe20000010085 */
[--C-:B------:R-:W-:Y:S01]  /*28f0*/  @P2 HADD2.F32 R85, -RZ, R69.reuse.H1_H1 ;  /* 0x30000045ff552230 */ /* 0x100fe20000004100 */
[----:B------:R-:W1:Y:S01]  /*2900*/  @P2 LDC R131, c[0x0][0x40c] ;  /* 0x00010300ff832b82 */ /* 0x000e620000000800 */
[----:B--2---:R-:W-:Y:S01]  /*2910*/  @P2 FMUL.FTZ R86, R84, R93 ;  /* 0x0000005d54562220 */ /* 0x004fe20000410000 */
[----:B------:R-:W-:-:S03]  /*2920*/  @P2 HADD2.F32 R84, -RZ, R69.H0_H0 ;  /* 0x20000045ff542230 */ /* 0x000fc60000004100 */
[----:B------:R-:W-:Y:S01]  /*2930*/  @P2 FFMA.FTZ R129, R86, R85, R129 ;  /* 0x0000005556812223 */ /* 0x000fe20000010081 */
[----:B------:R-:W-:Y:S02]  /*2940*/  @P2 HADD2.F32 R85, -RZ, R70.H1_H1 ;  /* 0x30000046ff552230 */ /* 0x000fe40000004100 */
[----:B------:R-:W2:Y:S01]  /*2950*/  @P2 LDC R135, c[0x0][0x40c] ;  /* 0x00010300ff872b82 */ /* 0x000ea20000000800 */
[----:B---3--:R-:W-:Y:S01]  /*2960*/  @P2 FMUL.FTZ R91, R88, R91 ;  /* 0x0000005b585b2220 */ /* 0x008fe20000410000 */
[----:B------:R-:W-:Y:S02]  /*2970*/  @P2 HADD2.F32 R88, -RZ, R78.H1_H1 ;  /* 0x3000004eff582230 */ /* 0x000fe40000004100 */
[----:B------:R-:W-:Y:S02]  /*2980*/  @P2 HADD2.F32 R86, -RZ, R71.H0_H0 ;  /* 0x20000047ff562230 */ /* 0x000fe40000004100 */
[----:B------:R-:W-:Y:S01]  /*2990*/  @P2 FFMA.FTZ R136, R91, R84, R136 ;  /* 0x000000545b882223 */ /* 0x000fe20000010088 */
[--C-:B------:R-:W-:Y:S01]  /*29a0*/  @P2 HADD2.F32 R84, -RZ, R79.reuse.H0_H0 ;  /* 0x2000004fff542230 */ /* 0x100fe20000004100 */
[----:B------:R-:W3:Y:S01]  /*29b0*/  @P2 LDC R92, c[0x0][0x40c] ;  /* 0x00010300ff5c2b82 */ /* 0x000ee20000000800 */
[----:B------:R-:W-:-:S02]  /*29c0*/  @P2 HADD2.F32 R91, -RZ, R79.H1_H1 ;  /* 0x3000004fff5b2230 */ /* 0x000fc40000004100 */
[----:B0-----:R-:W-:Y:S01]  /*29d0*/  @P2 FMUL.FTZ R89, R87, R90 ;  /* 0x0000005a57592220 */ /* 0x001fe20000410000 */
[----:B------:R-:W-:Y:S02]  /*29e0*/  @P2 HADD2.F32 R87, -RZ, R71.H1_H1 ;  /* 0x30000047ff572230 */ /* 0x000fe40000004100 */
[----:B-1----:R-:W-:Y:S01]  /*29f0*/  @P2 FMUL.FTZ R88, R88, R131 ;  /* 0x0000008358582220 */ /* 0x002fe20000410000 */
[----:B------:R-:W-:-:S05]  /*2a00*/  HADD2.F32 R131, -RZ, R82.H1_H1 ;  /* 0x30000052ff837230 */ /* 0x000fca0000004100 */
[----:B------:R-:W-:Y:S01]  /*2a10*/  @P2 FFMA.FTZ R131, R88, R85, R131 ;  /* 0x0000005558832223 */ /* 0x000fe20000010083 */
[----:B------:R-:W-:Y:S01]  /*2a20*/  F2FP.F16.F32.PACK_AB R85, RZ, R133 ;  /* 0x00000085ff55723e */ /* 0x000fe200000000ff */
[----:B--2---:R-:W-:Y:S01]  /*2a30*/  @P2 FMUL.FTZ R90, R84, R135 ;  /* 0x00000087545a2220 */ /* 0x004fe20000410000 */
[----:B------:R-:W-:Y:S01]  /*2a40*/  HADD2.F32 R135, -RZ, R83.H0_H0 ;  /* 0x20000053ff877230 */ /* 0x000fe20000004100 */
[----:B------:R-:W-:Y:S01]  /*2a50*/  F2FP.F16.F32.PACK_AB R88, RZ, R129 ;  /* 0x00000081ff58723e */ /* 0x000fe200000000ff */
[----:B------:R-:W-:-:S03]  /*2a60*/  @P2 HADD2.F32 R84, -RZ, R70.H0_H0 ;  /* 0x20000046ff542230 */ /* 0x000fc60000004100 */
[----:B------:R-:W-:Y:S01]  /*2a70*/  @P2 FFMA.FTZ R135, R90, R86, R135 ;  /* 0x000000565a872223 */ /* 0x000fe20000010087 */
[----:B------:R-:W-:Y:S01]  /*2a80*/  F2FP.F16.F32.PACK_AB R86, RZ, R136 ;  /* 0x00000088ff56723e */ /* 0x000fe200000000ff */
[----:B---3--:R-:W-:Y:S01]  /*2a90*/  @P2 FMUL.FTZ R91, R91, R92 ;  /* 0x0000005c5b5b2220 */ /* 0x008fe20000410000 */
[----:B------:R-:W-:Y:S01]  /*2aa0*/  @P2 FFMA.FTZ R132, R89, R84, R132 ;  /* 0x0000005459842223 */ /* 0x000fe20000010084 */
[----:B------:R-:W-:Y:S02]  /*2ab0*/  F2FP.F16.F32.PACK_AB R84, RZ, R134 ;  /* 0x00000086ff54723e */ /* 0x000fe400000000ff */
[----:B------:R-:W-:Y:S01]  /*2ac0*/  @P2 FFMA.FTZ R130, R91, R87, R130 ;  /* 0x000000575b822223 */ /* 0x000fe20000010082 */
        /* <DEDUP_REMOVED lines=9> */
.L_x_5763:
[----:B--2---:R-:W0:Y:S01]  /*2b60*/  @P1 LDC R85, c[0x0][0x40c] ;  /* 0x00010300ff551b82 */ /* 0x004e220000000800 */
[--C-:B-----5:R-:W-:Y:S01]  /*2b70*/  @P1 HADD2.F32 R84, -RZ, R76.reuse.H0_H0 ;  /* 0x2000004cff541230 */ /* 0x120fe20000004100 */
[----:B------:R-:W-:Y:S01]  /*2b80*/  CS2R R134, SRZ ;  /* 0x0000000000867805 */ /* 0x000fe2000001ff00 */
[----:B------:R-:W-:Y:S02]  /*2b90*/  @P1 HADD2.F32 R86, -RZ, R76.H1_H1 ;  /* 0x3000004cff561230 */ /* 0x000fe40000004100 */
[----:B------:R-:W-:Y:S02]  /*2ba0*/  HFMA2 R129, -RZ, RZ, 0, 0 ;  /* 0x00000000ff817431 */ /* 0x000fe400000001ff */
[----:B------:R-:W-:Y:S01]  /*2bb0*/  @P1 HADD2.F32 R90, -RZ, R77.H1_H1 ;  /* 0x3000004dff5a1230 */ /* 0x000fe20000004100 */
[----:B------:R-:W-:Y:S01]  /*2bc0*/  CS2R R132, SRZ ;  /* 0x0000000000847805 */ /* 0x000fe2000001ff00 */
[----:B------:R-:W-:Y:S01]  /*2bd0*/  @P1 HADD2.F32 R89, -RZ, R68.H1_H1 ;  /* 0x30000044ff591230 */ /* 0x000fe20000004100 */
[----:B------:R-:W1:Y:S01]  /*2be0*/  @P1 LDC R87, c[0x0][0x40c] ;  /* 0x00010300ff571b82 */ /* 0x000e620000000800 */
[----:B------:R-:W-:-:S07]  /*2bf0*/  MOV R136, RZ ;  /* 0x000000ff00887202 */ /* 0x000fce0000000f00 */
        /* <DEDUP_REMOVED lines=29> */
[----:B-1----:R-:W-:Y:S01]  /*2dd0*/  @P1 FMUL.FTZ R88, R88, R131 ;  /* 0x0000008358581220 */ /* 0x002fe20000410000 */
[----:B------:R-:W-:Y:S02]  /*2de0*/  CS2R R130, SRZ ;  /* 0x0000000000827805 */ /* 0x000fe4000001ff00 */
[----:B------:R-:W-:Y:S01]  /*2df0*/  F2FP.F16.F32.PACK_AB R86, RZ, R136 ;  /* 0x00000088ff56723e */ /* 0x000fe200000000ff */
[----:B------:R-:W-:Y:S01]  /*2e00*/  @P1 FMUL.FTZ R131, R88, R87 ;  /* 0x0000005758831220 */ /* 0x000fe20000410000 */
[----:B------:R-:W-:Y:S02]  /*2e10*/  F2FP.F16.F32.PACK_AB R87, RZ, R129 ;  /* 0x00000081ff57723e */ /* 0x000fe400000000ff */
[----:B------:R-:W-:Y:S01]  /*2e20*/  F2FP.F16.F32.PACK_AB R88, RZ, R132 ;  /* 0x00000084ff58723e */ /* 0x000fe200000000ff */
[----:B--2---:R-:W-:-:S04]  /*2e30*/  @P1 FMUL.FTZ R89, R89, R92 ;  /* 0x0000005c59591220 */ /* 0x004fc80000410000 */
        /* <DEDUP_REMOVED lines=11> */
.L_x_5764:
        /* <DEDUP_REMOVED lines=15> */
[----:B--2---:R-:W-:-:S08]  /*2fe0*/  HADD2.F32 R89, -RZ, R81.H0_H0 ;  /* 0x20000051ff597230 */ /* 0x004fd00000004100 */
[----:B------:R-:W0:Y:S01]  /*2ff0*/  @P0 LDC R85, c[0x0][0x40c] ;  /* 0x00010300ff550b82 */ /* 0x000e220000000800 */
[--C-:B------:R-:W-:Y:S02]  /*3000*/  @P0 HADD2.F32 R84, -RZ, R76.reuse.H0_H0 ;  /* 0x2000004cff540230 */ /* 0x100fe40000004100 */
[----:B------:R-:W-:Y:S02]  /*3010*/  @P0 HADD2.F32 R87, -RZ, R76.H1_H1 ;  /* 0x3000004cff570230 */ /* 0x000fe40000004100 */
[----:B------:R-:W-:Y:S02]  /*3020*/  @P0 HADD2.F32 R92, -RZ, R78.H1_H1 ;  /* 0x3000004eff5c0230 */ /* 0x000fe40000004100 */
[----:B------:R-:W-:Y:S01]  /*3030*/  @P0 HADD2.F32 R142, -RZ, R79.H1_H1 ;  /* 0x3000004fff8e0230 */ /* 0x000fe20000004100 */
        /* <DEDUP_REMOVED lines=10> */
[----:B------:R-:W-:-:S03]  /*30e0*/  @P0 HADD2.F32 R88, -RZ, R77.H0_H0 ;  /* 0x2000004dff580230 */ /* 0x000fc60000004100 */
[----:B------:R-:W-:Y:S01]  /*30f0*/  @P0 FFMA.FTZ R138, R87, R85, R138 ;  /* 0x00000055578a0223 */ /* 0x000fe2000001008a */
[--C-:B------:R-:W-:Y:S01]  /*3100*/  @P0 HADD2.F32 R85, -RZ, R73.reuse.H1_H1 ;  /* 0x30000049ff550230 */ /* 0x100fe20000004100 */
[----:B------:R-:W1:Y:S01]  /*3110*/  @P0 LDC R137, c[0x0][0x40c] ;  /* 0x00010300ff890b82 */ /* 0x000e620000000800 */
[----:B--2---:R-:W-:Y:S01]  /*3120*/  @P0 FMUL.FTZ R86, R84, R93 ;  /* 0x0000005d54560220 */ /* 0x004fe20000410000 */
[----:B------:R-:W-:Y:S02]  /*3130*/  @P0 HADD2.F32 R84, -RZ, R73.H0_H0 ;  /* 0x20000049ff540230 */ /* 0x000fe40000004100 */
[----:B------:R-:W-:Y:S02]  /*3140*/  @P0 HADD2.F32 R87, -RZ, R78.H0_H0 ;  /* 0x2000004eff570230 */ /* 0x000fe40000004100 */
[----:B------:R-:W-:Y:S02]  /*3150*/  HADD2.F32 R93, -RZ, R82.H0_H0 ;  /* 0x20000052ff5d7230 */ /* 0x000fe40000004100 */
[----:B------:R-:W2:Y:S01]  /*3160*/  @P0 LDC R143, c[0x0][0x40c] ;  /* 0x00010300ff8f0b82 */ /* 0x000ea20000000800 */
[----:B---3--:R-:W-:Y:S01]  /*3170*/  @P0 FMUL.FTZ R88, R88, R91 ;  /* 0x0000005b58580220 */ /* 0x008fe20000410000 */
[----:B------:R-:W-:-:S03]  /*3180*/  HADD2.F32 R91, -RZ, R81.H1_H1 ;  /* 0x30000051ff5b7230 */ /* 0x000fc60000004100 */
[----:B------:R-:W-:Y:S01]  /*3190*/  @P0 FFMA.FTZ R89, R88, R84, R89 ;  /* 0x0000005458590223 */ /* 0x000fe20000010059 */
[----:B------:R-:W-:Y:S02]  /*31a0*/  @P0 HADD2.F32 R84, -RZ, R79.H0_H0 ;  /* 0x2000004fff540230 */ /* 0x000fe40000004100 */
[----:B------:R-:W-:Y:S01]  /*31b0*/  @P0 FFMA.FTZ R91, R86, R85, R91 ;  /* 0x00000055565b0223 */ /* 0x000fe2000001005b */
[----:B------:R-:W3:Y:S01]  /*31c0*/  @P0 LDC R145, c[0x0][0x40c] ;  /* 0x00010300ff910b82 */ /* 0x000ee20000000800 */
[----:B0-----:R-:W-:Y:S01]  /*31d0*/  @P0 FMUL.FTZ R88, R87, R90 ;  /* 0x0000005a57580220 */ /* 0x001fe20000410000 */
[----:B------:R-:W-:Y:S02]  /*31e0*/  HADD2.F32 R90, -RZ, R83.H0_H0 ;  /* 0x20000053ff5a7230 */ /* 0x000fe40000004100 */
[----:B------:R-:W-:Y:S02]  /*31f0*/  @P0 HADD2.F32 R85, -RZ, R74.H1_H1 ;  /* 0x3000004aff550230 */ /* 0x000fe40000004100 */
[----:B------:R-:W-:-:S02]  /*3200*/  @P0 HADD2.F32 R86, -RZ, R75.H0_H0 ;  /* 0x2000004bff560230 */ /* 0x000fc40000004100 */
[----:B-1----:R-:W-:Y:S01]  /*3210*/  @P0 FMUL.FTZ R140, R92, R137 ;  /* 0x000000895c8c0220 */ /* 0x002fe20000410000 */
[----:B------:R-:W-:Y:S02]  /*3220*/  HADD2.F32 R137, -RZ, R82.H1_H1 ;  /* 0x30000052ff897230 */ /* 0x000fe40000004100 */
[----:B------:R-:W-:Y:S02]  /*3230*/  HADD2.F32 R92, -RZ, R83.H1_H1 ;  /* 0x30000053ff5c7230 */ /* 0x000fe40000004100 */
[----:B------:R-:W-:Y:S02]  /*3240*/  @P0 HADD2.F32 R87, -RZ, R75.H1_H1 ;  /* 0x3000004bff570230 */ /* 0x000fe40000004100 */
[----:B------:R-:W-:Y:S01]  /*3250*/  @P0 FFMA.FTZ R137, R140, R85, R137 ;  /* 0x000000558c890223 */ /* 0x000fe20000010089 */
[----:B------:R-:W-:Y:S01]  /*3260*/  F2FP.F16.F32.PACK_AB R85, RZ, R138 ;  /* 0x0000008aff55723e */ /* 0x000fe200000000ff */
[----:B--2---:R-:W-:Y:S01]  /*3270*/  @P0 FMUL.FTZ R143, R84, R143 ;  /* 0x0000008f548f0220 */ /* 0x004fe20000410000 */
[----:B------:R-:W-:-:S03]  /*3280*/  @P0 HADD2.F32 R84, -RZ, R74.H0_H0 ;  /* 0x2000004aff540230 */ /* 0x000fc60000004100 */
        /* <DEDUP_REMOVED lines=16> */
.L_x_5765:
[----:B--2---:R-:W0:Y:S01]  /*3390*/  @P1 LDC R85, c[0x0][0x40c] ;  /* 0x00010300ff551b82 */ /* 0x004e220000000800 */
[--C-:B-----5:R-:W-:Y:S01]  /*33a0*/  @P1 HADD2.F32 R84, -RZ, R76.reuse.H0_H0 ;  /* 0x2000004cff541230 */ /* 0x120fe20000004100 */
[----:B------:R-:W-:Y:S01]  /*33b0*/  CS2R R138, SRZ ;  /* 0x00000000008a7805 */ /* 0x000fe2000001ff00 */
[----:B------:R-:W-:Y:S02]  /*33c0*/  @P1 HADD2.F32 R86, -RZ, R76.H1_H1 ;  /* 0x3000004cff561230 */ /* 0x000fe40000004100 */
[----:B------:R-:W-:Y:S02]  /*33d0*/  @P1 HADD2.F32 R90, -RZ, R77.H1_H1 ;  /* 0x3000004dff5a1230 */ /* 0x000fe40000004100 */
[----:B------:R-:W-:Y:S01]  /*33e0*/  @P1 HADD2.F32 R89, -RZ, R72.H1_H1 ;  /* 0x30000048ff591230 */ /* 0x000fe20000004100 */
[----:B------:R-:W1:Y:S01]  /*33f0*/  @P1 LDC R87, c[0x0][0x40c] ;  /* 0x00010300ff571b82 */ /* 0x000e620000000800 */
[--C-:B------:R-:W-:Y:S02]  /*3400*/  @P1 HADD2.F32 R92, -RZ, R79.reuse.H0_H0 ;  /* 0x2000004fff5c1230 */ /* 0x100fe40000004100 */
[----:B------:R-:W-:-:S02]  /*3410*/  @P1 HADD2.F32 R140, -RZ, R79.H1_H1 ;  /* 0x3000004fff8c1230 */ /* 0x000fc40000004100 */
        /* <DEDUP_REMOVED lines=12> */
[----:B------:R-:W-:Y:S01]  /*34e0*/  MOV R89, RZ ;  /* 0x000000ff00597202 */ /* 0x000fe20000000f00 */
[----:B------:R-:W1:Y:S01]  /*34f0*/  @P1 LDC R137, c[0x0][0x40c] ;  /* 0x00010300ff891b82 */ /* 0x000e620000000800 */
[----:B--2---:R-:W-:Y:S01]  /*3500*/  @P1 FMUL.FTZ R90, R90, R91 ;  /* 0x0000005b5a5a1220 */ /* 0x004fe20000410000 */
[----:B------:R-:W-:-:S02]  /*3510*/  HFMA2 R91, -RZ, RZ, 0, 0 ;  /* 0x00000000ff5b7431 */ /* 0x000fc400000001ff */
[----:B------:R-:W-:-:S04]  /*3520*/  @P1 HADD2.F32 R86, -RZ, R78.H0_H0 ;  /* 0x2000004eff561230 */ /* 0x000fc80000004100 */
[----:B------:R-:W2:Y:S01]  /*3530*/  @P1 LDC R143, c[0x0][0x40c] ;  /* 0x00010300ff8f1b82 */ /* 0x000ea20000000800 */
[----:B---3--:R-:W-:Y:S01]  /*3540*/  @P1 FMUL.FTZ R87, R87, R88 ;  /* 0x0000005857571220 */ /* 0x008fe20000410000 */
[----:B------:R-:W-:Y:S02]  /*3550*/  @P1 HADD2.F32 R88, -RZ, R78.H1_H1 ;  /* 0x3000004eff581230 */ /* 0x000fe40000004100 */
[----:B------:R-:W-:Y:S01]  /*3560*/  @P1 FMUL.FTZ R91, R90, R85 ;  /* 0x000000555a5b1220 */ /* 0x000fe20000410000 */
[----:B------:R-:W-:Y:S02]  /*3570*/  HFMA2 R90, -RZ, RZ, 0, 0 ;  /* 0x00000000ff5a7431 */ /* 0x000fe400000001ff */
[----:B------:R-:W-:Y:S01]  /*3580*/  @P1 FMUL.FTZ R89, R87, R84 ;  /* 0x0000005457591220 */ /* 0x000fe20000410000 */
[--C-:B------:R-:W-:Y:S01]  /*3590*/  @P1 HADD2.F32 R85, -RZ, R74.reuse.H0_H0 ;  /* 0x2000004aff551230 */ /* 0x100fe20000004100 */
[----:B------:R-:W3:Y:S01]  /*35a0*/  @P1 LDC R145, c[0x0][0x40c] ;  /* 0x00010300ff911b82 */ /* 0x000ee20000000800 */
[----:B------:R-:W-:-:S02]  /*35b0*/  @P1 HADD2.F32 R87, -RZ, R74.H1_H1 ;  /* 0x3000004aff571230 */ /* 0x000fc40000004100 */
[----:B0-----:R-:W-:Y:S01]  /*35c0*/  @P1 FMUL.FTZ R86, R86, R93 ;  /* 0x0000005d56561220 */ /* 0x001fe20000410000 */
[----:B------:R-:W-:Y:S02]  /*35d0*/  @P1 HADD2.F32 R84, -RZ, R75.H0_H0 ;  /* 0x2000004bff541230 */ /* 0x000fe40000004100 */
        /* <DEDUP_REMOVED lines=21> */
.L_x_5766:
[----:B------:R-:W-:Y:S01]  /*3730*/  FADD.FTZ R88, RZ, R110 ;  /* 0x0000006eff587221 */ /* 0x000fe20000010000 */
        /* <DEDUP_REMOVED lines=40> */
[----:B------:R-:W1:Y:S02]  /*39c0*/  S2R R88, SR_TID.X ;  /* 0x0000000000587919 */ /* 0x000e640000002100 */
        /* <DEDUP_REMOVED lines=8> */
[----:B-1----:R-:W-:-:S03]  /*3a50*/  LOP3.LUT P0, RZ, R88, 0x1f, RZ, 0xc0, !PT ;  /* 0x0000001f58ff7812 */ /* 0x002fc6000780c0ff */
        /* <DEDUP_REMOVED lines=120> */
.L_x_5782:
        /* <DEDUP_REMOVED lines=17> */
[----:B------:R-:W-:Y:S01]  /*42f0*/  HADD2.F32 R141, -RZ, R40.H0_H0 ;  /* 0x20000028ff8d7230 */ /* 0x000fe20000004100 */
[----:B------:R-:W-:Y:S01]  /*4300*/  IADD3 R111, PT, PT, R111, -0x1, RZ ;  /* 0xffffffff6f6f7810 */ /* 0x000fe20007ffe0ff */
        /* <DEDUP_REMOVED lines=97> */
[----:B------:R-:W-:-:S02]  /*4920*/  HADD2.F32 R87, -RZ, R4.H0_H0 ;  /* 0x20000004ff577230 */ /* 0x000fc40000004100 */
[----:B------:R-:W-:Y:S02]  /*4930*/  HADD2.F32 R89, -RZ, R28.H0_H0 ;  /* 0x2000001cff597230 */ /* 0x000fe40000004100 */
        /* <DEDUP_REMOVED lines=15> */
[----:B------:R-:W-:Y:S02]  /*4a30*/  IMAD R112, R111, R112, RZ ;  /* 0x000000706f707224 */ /* 0x000fe400078e02ff */
[----:B------:R-:W-:Y:S02]  /*4a40*/  HADD2.F32 R89, -RZ, R7.H0_H0 ;  /* 0x20000007ff597230 */ /* 0x000fe40000004100 */
[----:B------:R-:W-:Y:S01]  /*4a50*/  FFMA.FTZ R119, R94, R119, R87 ;  /* 0x000000775e777223 */ /* 0x000fe20000010057 */
[----:B------:R-:W-:Y:S02]  /*4a60*/  HADD2.F32 R97, -RZ, R31.H0_H0 ;  /* 0x2000001fff617230 */ /* 0x000fe40000004100 */
[----:B------:R-:W-:Y:S02]  /*4a70*/  HADD2.F32 R99, -RZ, R7.H1_H1 ;  /* 0x30000007ff637230 */ /* 0x000fe40000004100 */
[----:B------:R-:W-:-:S02]  /*4a80*/  HADD2.F32 R101, -RZ, R31.H1_H1 ;  /* 0x3000001fff657230 */ /* 0x000fc40000004100 */
[----:B------:R-:W-:Y:S01]  /*4a90*/  FFMA.FTZ R87, R104, R89, R97 ;  /* 0x0000005968577223 */ /* 0x000fe20000010061 */
[----:B------:R-:W-:Y:S01]  /*4aa0*/  HADD2.F32 R103, -RZ, R8.H0_H0 ;  /* 0x20000008ff677230 */ /* 0x000fe20000004100 */
[----:B------:R-:W-:Y:S01]  /*4ab0*/  F2FP.F16.F32.PACK_AB R86, R119, R86 ;  /* 0x000000567756723e */ /* 0x000fe200000000ff */
[----:B------:R-:W-:Y:S02]  /*4ac0*/  HADD2.F32 R105, -RZ, R32.H0_H0 ;  /* 0x20000020ff697230 */ /* 0x000fe40000004100 */
[----:B------:R-:W-:Y:S01]  /*4ad0*/  FFMA.FTZ R140, R140, R99, R101 ;  /* 0x000000638c8c7223 */ /* 0x000fe20000010065 */
[----:B------:R-:W-:Y:S02]  /*4ae0*/  HADD2.F32 R109, -RZ, R8.H1_H1 ;  /* 0x30000008ff6d7230 */ /* 0x000fe40000004100 */
[----:B------:R-:W-:Y:S02]  /*4af0*/  HADD2.F32 R111, -RZ, R32.H1_H1 ;  /* 0x30000020ff6f7230 */ /* 0x000fe40000004100 */
[----:B------:R-:W-:Y:S01]  /*4b00*/  FFMA.FTZ R89, R102, R103, R105 ;  /* 0x0000006766597223 */ /* 0x000fe20000010069 */
[----:B------:R-:W-:Y:S01]  /*4b10*/  HADD2.F32 R97, -RZ, R9.H0_H0 ;  /* 0x20000009ff617230 */ /* 0x000fe20000004100 */
[----:B------:R-:W-:Y:S01]  /*4b20*/  F2FP.F16.F32.PACK_AB R87, R140, R87 ;  /* 0x000000578c57723e */ /* 0x000fe200000000ff */
[----:B------:R-:W-:-:S02]  /*4b30*/  HADD2.F32 R99, -RZ, R33.H0_H0 ;  /* 0x20000021ff637230 */ /* 0x000fc40000004100 */
        /* <DEDUP_REMOVED lines=20> */
[----:B------:R-:W-:Y:S02]  /*4c80*/  HADD2.F32 R115, -RZ, R36.H1_H1 ;  /* 0x30000024ff737230 */ /* 0x000fe40000004100 */
[----:B------:R-:W-:Y:S01]  /*4c90*/  FFMA.FTZ R111, R0, R111, R97 ;  /* 0x0000006f006f7223 */ /* 0x000fe20000010061 */
[----:B------:R-:W-:-:S02]  /*4ca0*/  HADD2.F32 R117, -RZ, R13.H0_H0 ;  /* 0x2000000dff757230 */ /* 0x000fc40000004100 */
[----:B------:R-:W-:Y:S02]  /*4cb0*/  HADD2.F32 R121, -RZ, R37.H0_H0 ;  /* 0x20000025ff797230 */ /* 0x000fe40000004100 */
[----:B------:R-:W-:Y:S01]  /*4cc0*/  FFMA.FTZ R101, R148, R109, R115 ;  /* 0x0000006d94657223 */ /* 0x000fe20000010073 */
[----:B------:R-:W-:Y:S02]  /*4cd0*/  HADD2.F32 R123, -RZ, R13.H1_H1 ;  /* 0x3000000dff7b7230 */ /* 0x000fe40000004100 */
[----:B------:R-:W-:Y:S02]  /*4ce0*/  HADD2.F32 R125, -RZ, R37.H1_H1 ;  /* 0x30000025ff7d7230 */ /* 0x000fe40000004100 */
[----:B------:R-:W-:Y:S01]  /*4cf0*/  FFMA.FTZ R118, R118, R117, R121 ;  /* 0x0000007576767223 */ /* 0x000fe20000010079 */
[----:B------:R-:W-:Y:S02]  /*4d00*/  HADD2.F32 R97, -RZ, R14.H0_H0 ;  /* 0x2000000eff617230 */ /* 0x000fe40000004100 */
        /* <DEDUP_REMOVED lines=15> */
[----:B------:R-:W-:-:S02]  /*4e00*/  HADD2.F32 R125, -RZ, R15.H1_H1 ;  /* 0x3000000fff7d7230 */ /* 0x000fc40000004100 */
[----:B------:R-:W-:Y:S01]  /*4e10*/  FFMA.FTZ R126, R126, R117, R123 ;  /* 0x000000757e7e7223 */ /* 0x000fe2000001007b */
[----:B------:R-:W-:Y:S02]  /*4e20*/  HADD2.F32 R123, -RZ, R43.H0_H0 ;  /* 0x2000002bff7b7230 */ /* 0x000fe40000004100 */
[----:B------:R-:W-:Y:S02]  /*4e30*/  HADD2.F32 R127, -RZ, R39.H1_H1 ;  /* 0x30000027ff7f7230 */ /* 0x000fe40000004100 */
[----:B------:R-:W-:Y:S02]  /*4e40*/  HADD2.F32 R133, -RZ, R16.H0_H0 ;  /* 0x20000010ff857230 */ /* 0x000fe40000004100 */
[----:B------:R-:W-:Y:S01]  /*4e50*/  FFMA.FTZ R104, R122, R97, R123 ;  /* 0x000000617a687223 */ /* 0x000fe2000001007b */
[----:B------:R-:W-:Y:S02]  /*4e60*/  HADD2.F32 R97, -RZ, R22.H0_H0 ;  /* 0x20000016ff617230 */ /* 0x000fe40000004100 */
[----:B------:R-:W-:Y:S01]  /*4e70*/  FFMA.FTZ R121, R154, R125, R127 ;  /* 0x0000007d9a797223 */ /* 0x000fe2000001007f */
[----:B------:R-:W-:-:S02]  /*4e80*/  HADD2.F32 R123, -RZ, R46.H0_H0 ;  /* 0x2000002eff7b7230 */ /* 0x000fc40000004100 */
[----:B------:R-:W-:Y:S01]  /*4e90*/  FFMA.FTZ R128, R128, R133, R141 ;  /* 0x0000008580807223 */ /* 0x000fe2000001008d */
[----:B------:R-:W-:Y:S02]  /*4ea0*/  HADD2.F32 R96, -RZ, R23.H0_H0 ;  /* 0x20000017ff607230 */ /* 0x000fe40000004100 */
[----:B------:R-:W-:Y:S02]  /*4eb0*/  HADD2.F32 R106, -RZ, R47.H0_H0 ;  /* 0x2000002fff6a7230 */ /* 0x000fe40000004100 */
[----:B------:R-:W-:Y:S01]  /*4ec0*/  FFMA.FTZ R132, R132, R97, R123 ;  /* 0x0000006184847223 */ /* 0x000fe2000001007b */
[----:B------:R-:W-:Y:S01]  /*4ed0*/  HADD2.F32 R125, -RZ, R17.H1_H1 ;  /* 0x30000011ff7d7230 */ /* 0x000fe20000004100 */
[----:B------:R-:W-:Y:S01]  /*4ee0*/  SHF.R.S32.HI R123, RZ, 0x1f, R112 ;  /* 0x0000001fff7b7819 */ /* 0x000fe20000011470 */
[----:B------:R-:W-:Y:S02]  /*4ef0*/  HADD2.F32 R127, -RZ, R41.H1_H1 ;  /* 0x30000029ff7f7230 */ /* 0x000fe40000004100 */
[----:B------:R-:W-:Y:S01]  /*4f00*/  FFMA.FTZ R135, R135, R96, R106 ;  /* 0x0000006087877223 */ /* 0x000fe2000001006a */
[----:B------:R-:W-:Y:S01]  /*4f10*/  HADD2.F32 R133, -RZ, R18.H0_H0 ;  /* 0x20000012ff857230 */ /* 0x000fe20000004100 */
[----:B------:R-:W0:Y:S01]  /*4f20*/  LDC.64 R96, c[0x0][0x428] ;  /* 0x00010a00ff607b82 */ /* 0x000e220000000a00 */
[----:B------:R-:W-:-:S02]  /*4f30*/  HADD2.F32 R141, -RZ, R42.H0_H0 ;  /* 0x2000002aff8d7230 */ /* 0x000fc40000004100 */
[----:B------:R-:W-:Y:S01]  /*4f40*/  FFMA.FTZ R117, R158, R125, R127 ;  /* 0x0000007d9e757223 */ /* 0x000fe2000001007f */
[----:B------:R-:W-:Y:S01]  /*4f50*/  HADD2.F32 R145, -RZ, R42.H1_H1 ;  /* 0x3000002aff917230 */ /* 0x000fe20000004100 */
[----:B------:R-:W-:Y:S01]  /*4f60*/  LEA.HI R123, R123, R112, RZ, 0x3 ;  /* 0x000000707b7b7211 */ /* 0x000fe200078f18ff */
[----:B------:R-:W-:Y:S02]  /*4f70*/  HADD2.F32 R147, -RZ, R44.H1_H1 ;  /* 0x3000002cff937230 */ /* 0x000fe40000004100 */
[----:B------:R-:W-:Y:S01]  /*4f80*/  FFMA.FTZ R102, R124, R133, R141 ;  /* 0x000000857c667223 */ /* 0x000fe2000001008d */
[----:B------:R-:W-:Y:S02]  /*4f90*/  HADD2.F32 R133, -RZ, R20.H0_H0 ;  /* 0x20000014ff857230 */ /* 0x000fe40000004100 */
[----:B------:R-:W-:Y:S01]  /*4fa0*/  FFMA.FTZ R127, R160, R143, R145 ;  /* 0x0000008fa07f7223 */ /* 0x000fe20000010091 */
[----:B------:R-:W-:Y:S01]  /*4fb0*/  HADD2.F32 R141, -RZ, R44.H0_H0 ;  /* 0x2000002cff8d7230 */ /* 0x000fe20000004100 */
[----:B------:R-:W-:Y:S01]  /*4fc0*/  F2FP.F16.F32.PACK_AB R128, R109, R128 ;  /* 0x000000806d80723e */ /* 0x000fe200000000ff */
[----:B------:R-:W-:-:S02]  /*4fd0*/  HADD2.F32 R145, -RZ, R20.H1_H1 ;  /* 0x30000014ff917230 */ /* 0x000fc40000004100 */
[----:B------:R-:W-:Y:S02]  /*4fe0*/  HADD2.F32 R84, -RZ, R22.H1_H1 ;  /* 0x30000016ff547230 */ /* 0x000fe40000004100 */
[----:B------:R-:W-:Y:S01]  /*4ff0*/  FFMA.FTZ R134, R134, R133, R141 ;  /* 0x0000008586867223 */ /* 0x000fe2000001008d */
[----:B------:R-:W-:Y:S02]  /*5000*/  HADD2.F32 R94, -RZ, R46.H1_H1 ;  /* 0x3000002eff5e7230 */ /* 0x000fe40000004100 */
        /* <DEDUP_REMOVED lines=11> */
[----:B------:R-:W-:Y:S01]  /*50c0*/  HADD2.F32 R0, -RZ, R24.H0_H0 ;  /* 0x20000018ff007230 */ /* 0x000fe20000004100 */
[----:B------:R-:W-:Y:S01]  /*50d0*/  LOP3.LUT R94, R88, 0x1f, RZ, 0xc0, !PT ;  /* 0x0000001f585e7812 */ /* 0x000fe200078ec0ff */
[----:B------:R-:W-:Y:S02]  /*50e0*/  HADD2.F32 R84, -RZ, R48.H0_H0 ;  /* 0x20000030ff547230 */ /* 0x000fe40000004100 */
[----:B------:R-:W-:Y:S01]  /*50f0*/  FFMA.FTZ R143, R162, R143, R125 ;  /* 0x0000008fa28f7223 */ /* 0x000fe2000001007d */
[----:B------:R-:W-:Y:S01]  /*5100*/  HADD2.F32 R122, -RZ, R25.H1_H1 ;  /* 0x30000019ff7a7230 */ /* 0x000fe20000004100 */
[----:B------:R-:W-:Y:S01]  /*5110*/  LEA.HI.SX32 R123, R123, R94, 0x1d ;  /* 0x0000005e7b7b7211 */ /* 0x000fe200078feaff */
[----:B------:R-:W-:-:S02]  /*5120*/  HADD2.F32 R124, -RZ, R49.H1_H1 ;  /* 0x30000031ff7c7230 */ /* 0x000fc40000004100 */
[----:B------:R-:W-:Y:S01]  /*5130*/  FFMA.FTZ R139, R139, R0, R84 ;  /* 0x000000008b8b7223 */ /* 0x000fe20000010054 */
[----:B------:R-:W-:Y:S01]  /*5140*/  HADD2.F32 R125, -RZ, R23.H1_H1 ;  /* 0x30000017ff7d7230 */ /* 0x000fe20000004100 */
[----:B------:R-:W-:Y:S01]  /*5150*/  F2FP.F16.F32.PACK_AB R84, R107, R110 ;  /* 0x0000006e6b54723e */ /* 0x000fe200000000ff */
[----:B------:R-:W-:Y:S02]  /*5160*/  HADD2.F32 R147, -RZ, R47.H1_H1 ;  /* 0x3000002fff937230 */ /* 0x000fe40000004100 */
[----:B------:R-:W-:Y:S01]  /*5170*/  FFMA.FTZ R0, R85, R122, R124 ;  /* 0x0000007a55007223 */ /* 0x000fe2000001007c */
[----:B------:R-:W-:Y:S01]  /*5180*/  F2FP.F16.F32.PACK_AB R85, R113, R108 ;  /* 0x0000006c7155723e */ /* 0x000fe200000000ff */
[----:B------:R-:W-:Y:S01]  /*5190*/  HADD2.F32 R108, -RZ, R26.H1_H1 ;  /* 0x3000001aff6c7230 */ /* 0x000fe20000004100 */
[----:B------:R-:W-:Y:S01]  /*51a0*/  IADD3 R119, PT, PT, R123, 0xa0, RZ ;  /* 0x000000a07b777810 */ /* 0x000fe20007ffe0ff */
        /* <DEDUP_REMOVED lines=8> */
[----:B------:R-:W-:Y:S01]  /*5230*/  HADD2.F32 R125, -RZ, R24.H1_H1 ;  /* 0x30000018ff7d7230 */ /* 0x000fe20000004100 */
[----:B------:R-:W-:Y:S01]  /*5240*/  IADD3 R107, PT, PT, R123, 0x20, RZ ;  /* 0x000000207b6b7810 */ /* 0x000fe20007ffe0ff */
[----:B------:R-:W-:-:S02]  /*5250*/  HADD2.F32 R129, -RZ, R48.H1_H1 ;  /* 0x30000030ff817230 */ /* 0x000fc40000004100 */
[----:B------:R-:W-:Y:S01]  /*5260*/  FFMA.FTZ R137, R91, R112, R122 ;  /* 0x000000705b897223 */ /* 0x000fe2000001007a */
[----:B------:R-:W-:Y:S01]  /*5270*/  HADD2.F32 R149, -RZ, R21.H0_H0 ;  /* 0x20000015ff957230 */ /* 0x000fe20000004100 */
[C---:B------:R-:W-:Y:S01]  /*5280*/  IADD3 R91, PT, PT, R123.reuse, 0x60, RZ ;  /* 0x000000607b5b7810 */ /* 0x040fe20007ffe0ff */
[----:B------:R-:W-:Y:S01]  /*5290*/  HADD2.F32 R151, -RZ, R45.H0_H0 ;  /* 0x2000002dff977230 */ /* 0x000fe20000004100 */
[C---:B------:R-:W-:Y:S01]  /*52a0*/  IADD3 R113, PT, PT, R123.reuse, 0x40, RZ ;  /* 0x000000407b717810 */ /* 0x040fe20007ffe0ff */
[----:B------:R-:W-:Y:S02]  /*52b0*/  HADD2.F32 R88, -RZ, R26.H0_H0 ;  /* 0x2000001aff587230 */ /* 0x000fe40000004100 */
[----:B------:R-:W-:Y:S01]  /*52c0*/  FFMA.FTZ R138, R138, R125, R129 ;  /* 0x0000007d8a8a7223 */ /* 0x000fe20000010081 */
[----:B------:R-:W-:Y:S02]  /*52d0*/  HADD2.F32 R106, -RZ, R50.H0_H0 ;  /* 0x20000032ff6a7230 */ /* 0x000fe40000004100 */
[----:B------:R-:W-:Y:S01]  /*52e0*/  FFMA.FTZ R136, R136, R149, R151 ;  /* 0x0000009588887223 */ /* 0x000fe20000010097 */
[C---:B0-----:R-:W-:Y:S01]  /*52f0*/  IMAD.WIDE.U32 R130, R123.reuse, 0x10, R96 ;  /* 0x000000107b827825 */ /* 0x041fe200078e0060 */
[----:B------:R-:W-:-:S03]  /*5300*/  IADD3 R125, PT, PT, R123, 0x80, RZ ;  /* 0x000000807b7d7810 */ /* 0x000fc60007ffe0ff */
[----:B------:R-:W-:Y:S01]  /*5310*/  FFMA.FTZ R93, R93, R88, R106 ;  /* 0x000000585d5d7223 */ /* 0x000fe2000001006a */
[--C-:B------:R-:W-:Y:S01]  /*5320*/  IMAD.WIDE.U32 R106, R107, 0x10, R96.reuse ;  /* 0x000000106b6a7825 */ /* 0x100fe200078e0060 */
[----:B------:R0:W-:Y:S01]  /*5330*/  STG.E.128 desc[UR6][R130.64], R84 ;  /* 0x0000005482007986 */ /* 0x0001e2000c101d06 */
[----:B------:R-:W-:Y:S02]  /*5340*/  F2FP.F16.F32.PACK_AB R90, R115, R116 ;  /* 0x00000074735a723e */ /* 0x000fe400000000ff */
[--C-:B------:R-:W-:Y:S01]  /*5350*/  IMAD.WIDE.U32 R122, R91, 0x10, R96.reuse ;  /* 0x000000105b7a7825 */ /* 0x100fe200078e0060 */
[----:B------:R-:W-:Y:S02]  /*5360*/  F2FP.F16.F32.PACK_AB R91, R121, R114 ;  /* 0x00000072795b723e */ /* 0x000fe400000000ff */
[----:B------:R-:W-:Y:S01]  /*5370*/  F2FP.F16.F32.PACK_AB R88, R101, R120 ;  /* 0x000000786558723e */ /* 0x000fe200000000ff */
[----:B------:R-:W-:Y:S01]  /*5380*/  IMAD.WIDE.U32 R112, R113, 0x10, R96 ;  /* 0x0000001071707825 */ /* 0x000fe200078e0060 */
[----:B------:R-:W-:-:S02]  /*5390*/  F2FP.F16.F32.PACK_AB R129, R117, R126 ;  /* 0x0000007e7581723e */ /* 0x000fc400000000ff */
[----:B------:R-:W-:Y:S01]  /*53a0*/  F2FP.F16.F32.PACK_AB R141, R141, R136 ;  /* 0x000000888d8d723e */ /* 0x000fe200000000ff */
[----:B------:R-:W-:Y:S01]  /*53b0*/  IMAD.WIDE.U32 R124, R125, 0x10, R96 ;  /* 0x000000107d7c7825 */ /* 0x000fe200078e0060 */
[----:B------:R-:W-:-:S03]  /*53c0*/  F2FP.F16.F32.PACK_AB R101, R0, R3 ;  /* 0x000000030065723e */ /* 0x000fc600000000ff */
[----:B------:R-:W-:Y:S01]  /*53d0*/  IMAD.WIDE.U32 R96, R119, 0x10, R96 ;  /* 0x0000001077607825 */ /* 0x000fe200078e0060 */
[----:B0-----:R-:W-:Y:S02]  /*53e0*/  F2FP.F16.F32.PACK_AB R87, R111, R92 ;  /* 0x0000005c6f57723e */ /* 0x001fe400000000ff */
[----:B------:R-:W-:Y:S02]  /*53f0*/  F2FP.F16.F32.PACK_AB R86, R103, R98 ;  /* 0x000000626756723e */ /* 0x000fe400000000ff */
[----:B------:R-:W-:Y:S02]  /*5400*/  F2FP.F16.F32.PACK_AB R85, R99, R100 ;  /* 0x000000646355723e */ /* 0x000fe400000000ff */
[----:B------:R-:W-:Y:S02]  /*5410*/  F2FP.F16.F32.PACK_AB R84, R142, R89 ;  /* 0x000000598e54723e */ /* 0x000fe400000000ff */
[----:B------:R-:W-:Y:S02]  /*5420*/  F2FP.F16.F32.PACK_AB R89, R105, R118 ;  /* 0x000000766959723e */ /* 0x000fe400000000ff */
[----:B------:R-:W-:Y:S01]  /*5430*/  F2FP.F16.F32.PACK_AB R131, R143, R104 ;  /* 0x000000688f83723e */ /* 0x000fe200000000ff */
[----:B------:R1:W-:Y:S01]  /*5440*/  STG.E.128 desc[UR6][R106.64], R84 ;  /* 0x000000546a007986 */ /* 0x0003e2000c101d06 */
[----:B------:R-:W-:-:S02]  /*5450*/  F2FP.F16.F32.PACK_AB R130, R127, R102 ;  /* 0x000000667f82723e */ /* 0x000fc400000000ff */
[----:B------:R-:W-:Y:S01]  /*5460*/  F2FP.F16.F32.PACK_AB R143, R2, R135 ;  /* 0x00000087028f723e */ /* 0x000fe200000000ff */
[----:B------:R1:W-:Y:S01]  /*5470*/  STG.E.128 desc[UR6][R112.64], R88 ;  /* 0x0000005870007986 */ /* 0x0003e2000c101d06 */
[----:B------:R-:W-:Y:S02]  /*5480*/  F2FP.F16.F32.PACK_AB R142, R145, R132 ;  /* 0x00000084918e723e */ /* 0x000fe400000000ff */
[----:B------:R-:W-:Y:S01]  /*5490*/  F2FP.F16.F32.PACK_AB R103, R137, R110 ;  /* 0x0000006e8967723e */ /* 0x000fe200000000ff */
[----:B------:R1:W-:Y:S01]  /*54a0*/  STG.E.128 desc[UR6][R122.64], R128 ;  /* 0x000000807a007986 */ /* 0x0003e2000c101d06 */
[----:B------:R-:W-:Y:S02]  /*54b0*/  F2FP.F16.F32.PACK_AB R102, R108, R93 ;  /* 0x0000005d6c66723e */ /* 0x000fe400000000ff */
[----:B------:R-:W-:Y:S01]  /*54c0*/  F2FP.F16.F32.PACK_AB R100, R138, R139 ;  /* 0x0000008b8a64723e */ /* 0x000fe200000000ff */
[----:B------:R1:W-:Y:S04]  /*54d0*/  STG.E.128 desc[UR6][R124.64], R140 ;  /* 0x0000008c7c007986 */ /* 0x0003e8000c101d06 */
[----:B------:R1:W-:Y:S02]  /*54e0*/  STG.E.128 desc[UR6][R96.64], R100 ;  /* 0x0000006460007986 */ /* 0x0003e4000c101d06 */
.L_x_5769:
[----:B------:R-:W-:Y:S05]  /*54f0*/  BSYNC.RECONVERGENT B0 ;  /* 0x0000000000007941 */ /* 0x000fea0003800200 */
.L_x_5768:
[----:B------:R-:W2:Y:S02]  /*5500*/  LDC.64 R2, c[0x0][0x380] ;  /* 0x0000e000ff027b82 */ /* 0x000ea40000000a00 */
[----:B--2---:R-:W-:-:S04]  /*5510*/  LEA R95, R2, R95, 0x2 ;  /* 0x0000005f025f7211 */ /* 0x004fc800078e10ff */
[----:B------:R-:W-:-:S13]  /*5520*/  ISETP.GE.AND P0, PT, R95, R3, PT ;  /* 0x000000035f00720c */ /* 0x000fda0003f06270 */
[----:B------:R-:W-:Y:S05]  /*5530*/  @!P0 BRA `(.L_x_5770) ;  /* 0xffffffac00cc8947 */ /* 0x000fea000383ffff */
[----:B------:R-:W-:Y:S05]  /*5540*/  EXIT ;  /* 0x000000000000794d */ /* 0x000fea0003800000 */
.L_x_5767:
        /* <DEDUP_REMOVED lines=8> */
.L_x_5772:
[----:B------:R-:W-:Y:S05]  /*55d0*/  BSYNC B0 ;  /* 0x0000000000007941 */ /* 0x000fea0003800000 */
.L_x_5771:
        /* <DEDUP_REMOVED lines=10> */
.L_x_5773:
[----:B------:R-:W-:Y:S01]  /*5680*/  HFMA2 R144, -RZ, RZ, 0, 2.384185791015625e-07 ;  /* 0x00000004ff907431 */ /* 0x000fe200000001ff */
[----:B------:R-:W-:-:S05]  /*5690*/  MOV R2, R143 ;  /* 0x0000008f00027202 */ /* 0x000fca0000000f00 */
[----:B------:R-:W-:-:S05]  /*56a0*/  FADD.FTZ R84, R3, R2 ;  /* 0x0000000203547221 */ /* 0x000fca0000010000 */
[----:B------:R-:W-:-:S07]  /*56b0*/  MOV R145, R84 ;  /* 0x0000005400917202 */ /* 0x000fce0000000f00 */
[----:B------:R-:W-:Y:S05]  /*56c0*/  WARPSYNC.COLLECTIVE R142, `(.L_x_5774) ;  /* 0x000000008e087348 */ /* 0x000fea0003c00000 */
[----:B------:R0:W1:Y:S02]  /*56d0*/  SHFL.BFLY P1, R143, R145, R144, R147 ;  /* 0x0c000090918f7389 */ /* 0x0000640000020093 */
[----:B01----:R-:W-:Y:S05]  /*56e0*/  ENDCOLLECTIVE ;  /* 0x000000000000791b */ /* 0x003fea0003800000 */
.L_x_5774:
[----:B------:R-:W-:Y:S01]  /*56f0*/  HFMA2 R144, -RZ, RZ, 0, 4.76837158203125e-07 ;  /* 0x00000008ff907431 */ /* 0x000fe200000001ff */
[----:B------:R-:W-:-:S05]  /*5700*/  MOV R85, R143 ;  /* 0x0000008f00557202 */ /* 0x000fca0000000f00 */
[----:B------:R-:W-:-:S05]  /*5710*/  FADD.FTZ R85, R84, R85 ;  /* 0x0000005554557221 */ /* 0x000fca0000010000 */
[----:B------:R-:W-:-:S07]  /*5720*/  MOV R145, R85 ;  /* 0x0000005500917202 */ /* 0x000fce0000000f00 */
[----:B------:R-:W-:Y:S05]  /*5730*/  WARPSYNC.COLLECTIVE R142, `(.L_x_5775) ;  /* 0x000000008e087348 */ /* 0x000fea0003c00000 */
[----:B------:R0:W1:Y:S02]  /*5740*/  SHFL.BFLY P1, R143, R145, R144, R147 ;  /* 0x0c000090918f7389 */ /* 0x0000640000020093 */
[----:B01----:R-:W-:Y:S05]  /*5750*/  ENDCOLLECTIVE ;  /* 0x000000000000791b */ /* 0x003fea0003800000 */
.L_x_5775:
[----:B------:R-:W-:Y:S01]  /*5760*/  HFMA2 R144, -RZ, RZ, 0, 9.5367431640625e-07 ;  /* 0x00000010ff907431 */ /* 0x000fe200000001ff */
[----:B------:R-:W-:-:S05]  /*5770*/  MOV R2, R143 ;  /* 0x0000008f00027202 */ /* 0x000fca0000000f00 */
[----:B------:R-:W-:-:S05]  /*5780*/  FADD.FTZ R87, R85, R2 ;  /* 0x0000000255577221 */ /* 0x000fca0000010000 */
[----:B------:R-:W-:-:S07]  /*5790*/  MOV R145, R87 ;  /* 0x0000005700917202 */ /* 0x000fce0000000f00 */
[----:B------:R-:W-:Y:S05]  /*57a0*/  WARPSYNC.COLLECTIVE R142, `(.L_x_5776) ;  /* 0x000000008e087348 */ /* 0x000fea0003c00000 */
[----:B------:R0:W1:Y:S02]  /*57b0*/  SHFL.BFLY P1, R143, R145, R144, R147 ;  /* 0x0c000090918f7389 */ /* 0x0000640000020093 */
[----:B01----:R-:W-:Y:S05]  /*57c0*/  ENDCOLLECTIVE ;  /* 0x000000000000791b */ /* 0x003fea0003800000 */
.L_x_5776:
        /* <DEDUP_REMOVED lines=104> */
.L_x_5777:
[----:B------:R-:W-:Y:S01]  /*5e50*/  HFMA2 R144, -RZ, RZ, 0, 1.1920928955078125e-07 ;  /* 0x00000002ff907431 */ /* 0x000fe200000001ff */
[----:B------:R-:W-:-:S05]  /*5e60*/  MOV R3, R143 ;  /* 0x0000008f00037202 */ /* 0x000fca0000000f00 */
[----:B------:R-:W-:-:S05]  /*5e70*/  FADD.FTZ R3, R2, R3 ;  /* 0x0000000302037221 */ /* 0x000fca0000010000 */
[----:B------:R-:W-:-:S07]  /*5e80*/  MOV R145, R3 ;  /* 0x0000000300917202 */ /* 0x000fce0000000f00 */
[----:B------:R-:W-:Y:S05]  /*5e90*/  WARPSYNC.COLLECTIVE R142, `(.L_x_5778) ;  /* 0x000000008e087348 */ /* 0x000fea0003c00000 */
[----:B------:R0:W1:Y:S02]  /*5ea0*/  SHFL.BFLY P1, R143, R145, R144, R147 ;  /* 0x0c000090918f7389 */ /* 0x0000640000020093 */
[----:B01----:R-:W-:Y:S05]  /*5eb0*/  ENDCOLLECTIVE ;  /* 0x000000000000791b */ /* 0x003fea0003800000 */
.L_x_5778:
[----:B------:R-:W-:Y:S01]  /*5ec0*/  HFMA2 R144, -RZ, RZ, 0, 2.384185791015625e-07 ;  /* 0x00000004ff907431 */ /* 0x000fe200000001ff */
[----:B------:R-:W-:-:S05]  /*5ed0*/  MOV R84, R143 ;  /* 0x0000008f00547202 */ /* 0x000fca0000000f00 */
[----:B------:R-:W-:-:S05]  /*5ee0*/  FADD.FTZ R84, R3, R84 ;  /* 0x0000005403547221 */ /* 0x000fca0000010000 */
[----:B------:R-:W-:-:S07]  /*5ef0*/  MOV R145, R84 ;  /* 0x0000005400917202 */ /* 0x000fce0000000f00 */
[----:B------:R-:W-:Y:S05]  /*5f00*/  WARPSYNC.COLLECTIVE R142, `(.L_x_5779) ;  /* 0x000000008e087348 */ /* 0x000fea0003c00000 */
[----:B------:R0:W1:Y:S02]  /*5f10*/  SHFL.BFLY P1, R143, R145, R144, R147 ;  /* 0x0c000090918f7389 */ /* 0x0000640000020093 */
[----:B01----:R-:W-:Y:S05]  /*5f20*/  ENDCOLLECTIVE ;  /* 0x000000000000791b */ /* 0x003fea0003800000 */
.L_x_5779:
[----:B------:R-:W-:Y:S01]  /*5f30*/  HFMA2 R144, -RZ, RZ, 0, 4.76837158203125e-07 ;  /* 0x00000008ff907431 */ /* 0x000fe200000001ff */
[----:B------:R-:W-:-:S05]  /*5f40*/  MOV R85, R143 ;  /* 0x0000008f00557202 */ /* 0x000fca0000000f00 */
[----:B------:R-:W-:-:S05]  /*5f50*/  FADD.FTZ R85, R84, R85 ;  /* 0x0000005554557221 */ /* 0x000fca0000010000 */
[----:B------:R-:W-:-:S07]  /*5f60*/  MOV R145, R85 ;  /* 0x0000005500917202 */ /* 0x000fce0000000f00 */
[----:B------:R-:W-:Y:S05]  /*5f70*/  WARPSYNC.COLLECTIVE R142, `(.L_x_5780) ;  /* 0x000000008e087348 */ /* 0x000fea0003c00000 */
[----:B------:R0:W1:Y:S02]  /*5f80*/  SHFL.BFLY P1, R143, R145, R144, R147 ;  /* 0x0c000090918f7389 */ /* 0x0000640000020093 */
[----:B01----:R-:W-:Y:S05]  /*5f90*/  ENDCOLLECTIVE ;  /* 0x000000000000791b */ /* 0x003fea0003800000 */
.L_x_5780:
[----:B------:R-:W-:Y:S01]  /*5fa0*/  HFMA2 R144, -RZ, RZ, 0, 9.5367431640625e-07 ;  /* 0x00000010ff907431 */ /* 0x000fe200000001ff */
[----:B------:R-:W-:-:S05]  /*5fb0*/  MOV R140, R143 ;  /* 0x0000008f008c7202 */ /* 0x000fca0000000f00 */
[----:B------:R-:W-:-:S05]  /*5fc0*/  FADD.FTZ R140, R85, R140 ;  /* 0x0000008c558c7221 */ /* 0x000fca0000010000 */
[----:B------:R-:W-:-:S07]  /*5fd0*/  MOV R145, R140 ;  /* 0x0000008c00917202 */ /* 0x000fce0000000f00 */
[----:B------:R-:W-:Y:S05]  /*5fe0*/  WARPSYNC.COLLECTIVE R142, `(.L_x_5781) ;  /* 0x000000008e087348 */ /* 0x000fea0003c00000 */
[----:B------:R0:W1:Y:S02]  /*5ff0*/  SHFL.BFLY P1, R143, R145, R144, R147 ;  /* 0x0c000090918f7389 */ /* 0x0000640000020093 */
[----:B01----:R-:W-:Y:S05]  /*6000*/  ENDCOLLECTIVE ;  /* 0x000000000000791b */ /* 0x003fea0003800000 */
.L_x_5781:
[----:B------:R-:W-:Y:S01]  /*6010*/  MOV R87, R143 ;  /* 0x0000008f00577202 */ /* 0x000fe20000000f00 */
[----:B------:R-:W-:Y:S06]  /*6020*/  BRA `(.L_x_5782) ;  /* 0xffffffe0006c7947 */ /* 0x000fec000383ffff */
.L_x_5783:
        /* <DEDUP_REMOVED lines=13> */
.L_x_54351:


//--------------------- .text._ZN10layer_norm13ln_fwd_kernelINS_13Kernel_traitsI6__halfS2_S2_S2_fjLj1536ELj1ELj4ELj1ELj16ENS_18Kernel_traits_baseILj1536ES2_S2_S2_S2_fjLj128EEEEELb1ELb0ELb0ELb0EEEvNS_9FwdParamsE --------------------------
	.section	.text._ZN10layer_norm13ln_fwd_kernelINS_13Kernel_traitsI6__halfS2_S2_S2_fjLj1536ELj1ELj4ELj1ELj16ENS_18Kernel_traits_baseILj1536ES2_S2_S2_S2_fjLj128EEEEELb1ELb0ELb0ELb0EEEvNS_9FwdParamsE,"ax",@progbits
	.align	128
        .global         _ZN10layer_norm13ln_fwd_kernelINS_13Kernel_traitsI6__halfS2_S2_S2_fjLj1536ELj1ELj4ELj1ELj16ENS_18Kernel_traits_baseILj1536ES2_S2_S2_S2_fjLj128EEEEELb1ELb0ELb0ELb0EEEvNS_9FwdParamsE
        .type           _ZN10layer_norm13ln_fwd_kernelINS_13Kernel_traitsI6__halfS2_S2_S2_fjLj1536ELj1ELj4ELj1ELj16ENS_18Kernel_traits_baseILj1536ES2_S2_S2_S2_fjLj128EEEEELb1ELb0ELb0ELb0EEEvNS_9FwdParamsE,@function
        .size           _ZN10layer_norm13ln_fwd_kernelINS_13Kernel_traitsI6__halfS2_S2_S2_fjLj1536ELj1ELj4ELj1ELj16ENS_18Kernel_traits_baseILj1536ES2_S2_S2_S2_fjLj128EEEEELb1ELb0ELb0ELb0EEEvNS_9FwdParamsE,(.L_x_54352 - _ZN10layer_norm13ln_fwd_kernelINS_13Kernel_traitsI6__halfS2_S2_S2_fjLj1536ELj1ELj4ELj1ELj16ENS_18Kernel_traits_baseILj1536ES2_S2_S2_S2_fjLj128EEEEELb1ELb0ELb0ELb0EEEvNS_9FwdParamsE)
        .other          _ZN10layer_norm13ln_fwd_kernelINS_13Kernel_traitsI6__halfS2_S2_S2_fjLj1536ELj1ELj4ELj1ELj16ENS_18Kernel_traits_baseILj1536ES2_S2_S2_S2_fjLj128EEEEELb1ELb0ELb0ELb0EEEvNS_9FwdParamsE,@"STO_CUDA_ENTRY STV_DEFAULT"
_ZN10layer_norm13ln_fwd_kernelINS_13Kernel_traitsI6__halfS2_S2_S2_fjLj1536ELj1ELj4ELj1ELj16ENS_18Kernel_traits_baseILj1536ES2_S2_S2_S2_fjLj128EEEEELb1ELb0ELb0ELb0EEEvNS_9FwdParamsE:
.text._ZN10layer_norm13ln_fwd_kernelINS_13Kernel_traitsI6__halfS2_S2_S2_fjLj1536ELj1ELj4ELj1ELj16ENS_18Kernel_traits_baseILj1536ES2_S2_S2_S2_fjLj128EEEEELb1ELb0ELb0ELb0EEEvNS_9FwdParamsE:
[----:B------:R-:W-:Y:S01]  /*0000*/  LDC R1, c[0x0][0x37c] ;  /* 0x0000df00ff017b82 */ /* 0x000fe20000000800 */
[----:B------:R-:W0:Y:S01]  /*0010*/  LDCU.U8 UR8, c[0x0][0x464] ;  /* 0x00008c80ff0877ac */ /* 0x000e220008000000 */
[----:B------:R-:W1:Y:S01]  /*0020*/  LDCU.64 UR4, c[0x0][0x450] ;  /* 0x00008a00ff0477ac */ /* 0x000e620008000a00 */
[----:B------:R-:W2:Y:S05]  /*0030*/  LDCU.64 UR6, c[0x0][0x358] ;  /* 0x00006b00ff0677ac */ /* 0x000eaa0008000a00 */
[----:B------:R-:W3:Y:S08]  /*0040*/  LDC R11, c[0x0][0x45c] ;  /* 0x00011700ff0b7b82 */ /* 0x000ef00000000800 */
[----:B------:R-:W4:Y:S01]  /*0050*/  LDC R8, c[0x0][0x458] ;  /* 0x00011600ff087b82 */ /* 0x000f220000000800 */
[----:B0-----:R-:W-:Y:S01]  /*0060*/  ISETP.NE.AND P0, PT, RZ, UR8, PT ;  /* 0x00000008ff007c0c */ /* 0x001fe2000bf05270 */
[----:B------:R-:W0:Y:S01]  /*0070*/  LDCU.64 UR10, c[0x0][0x438] ;  /* 0x00008700ff0a77ac */ /* 0x000e220008000a00 */
[----:B-1----:R-:W-:-:S02]  /*0080*/  IMAD.U32 R2, RZ, RZ, UR4 ;  /* 0x00000004ff027e24 */ /* 0x002fc4000f8e00ff */
[----:B------:R-:W-:Y:S01]  /*0090*/  IMAD.U32 R3, RZ, RZ, UR5 ;  /* 0x00000005ff037e24 */ /* 0x000fe2000f8e00ff */
[----:B------:R-:W1:Y:S02]  /*00a0*/  S2R R6, SR_TID.X ;  /* 0x0000000000067919 */ /* 0x000e640000002100 */
[----:B------:R-:W5:Y:S06]  /*00b0*/  LDC R13, c[0x0][0x388] ;  /* 0x0000e200ff0d7b82 */ /* 0x000f6c0000000800 */
[----:B--2---:R-:W2:Y:S01]  /*00c0*/  @P0 LDG.E.64 R2, desc[UR6][R2.64] ;  /* 0x0000000602020981 */ /* 0x004ea2000c1e1b00 */
[----:B---3--:R-:W-:Y:S01]  /*00d0*/  @P0 MOV R9, R11 ;  /* 0x0000000b00090202 */ /* 0x008fe20000000f00 */
[----:B------:R-:W3:Y:S04]  /*00e0*/  @P0 LDC R7, c[0x0][0x460] ;  /* 0x00011800ff070b82 */ /* 0x000ee80000000800 */
[----:B----4-:R1:W3:Y:S04]  /*00f0*/  @P0 LDG.E.64 R4, desc[UR6][R8.64] ;  /* 0x0000000608040981 */ /* 0x0102e8000c1e1b00 */
[----:B------:R-:W4:Y:S01]  /*0100*/  S2UR UR9, SR_CTAID.X ;  /* 0x00000000000979c3 */ /* 0x000f220000002500 */
[----:B0-----:R-:W-:Y:S01]  /*0110*/  UISETP.NE.U32.AND UP0, UPT, UR10, URZ, UPT ;  /* 0x000000ff0a00728c */ /* 0x001fe2000bf05070 */
[----:B------:R-:W-:Y:S03]  /*0120*/  BSSY.RECONVERGENT B0, `(.L_x_5784) ;  /* 0x0000084000007945 */ /* 0x000fe60003800200 */
[----:B------:R-:W-:Y:S01]  /*0130*/  UISETP.NE.AND.EX UP0, UPT, UR11, URZ, UPT, UP0 ;  /* 0x000000ff0b00728c */ /* 0x000fe2000bf05300 */
[----:B-----5:R-:W-:-:S02]  /*0140*/  SHF.R.S32.HI R0, RZ, 0x1f, R13 ;  /* 0x0000001fff007819 */ /* 0x020fc4000001140d */
[----:B-1----:R-:W-:Y:S01]  /*0150*/  LOP3.LUT R9, R6, 0x1f, RZ, 0xc0, !PT ;  /* 0x0000001f06097812 */ /* 0x002fe200078ec0ff */
[----:B----4-:R-:W-:Y:S01]  /*0160*/  USHF.L.U32 UR8, UR9, 0x2, URZ ;  /* 0x0000000209087899 */ /* 0x010fe200080006ff */
[----:B--2---:R-:W-:Y:S02]  /*0170*/  @P0 R2UR UR5, R3 ;  /* 0x00000000030502ca */ /* 0x004fe400000e0000 */
[----:B------:R-:W0:Y:S01]  /*0180*/  LDC R3, c[0x0][0x360] ;  /* 0x0000d800ff037b82 */ /* 0x000e220000000800 */
[----:B------:R-:W-:Y:S02]  /*0190*/  @P0 R2UR UR4, R2 ;  /* 0x00000000020402ca */ /* 0x000fe400000e0000 */
[----:B------:R-:W-:Y:S02]  /*01a0*/  LEA.HI R2, R0, R13, RZ, 0x3 ;  /* 0x0000000d00027211 */ /* 0x000fe400078f18ff */
[----:B---3--:R-:W-:Y:S02]  /*01b0*/  @P0 IADD3 R8, P1, PT, R4, R7, RZ ;  /* 0x0000000704080210 */ /* 0x008fe40007f3e0ff */
[----:B------:R-:W-:-:S04]  /*01c0*/  LOP3.LUT R7, R9, 0x1f, RZ, 0x3c, !PT ;  /* 0x0000001f09077812 */ /* 0x000fc800078e3cff */
[----:B------:R-:W-:Y:S01]  /*01d0*/  UIADD3 UR12, UPT, UPT, UR5, -0x4498517b, URZ ;  /* 0xbb67ae85050c7890 */ /* 0x000fe2000fffe0ff */
[----:B------:R-:W-:Y:S01]  /*01e0*/  @P0 IMAD.X R11, RZ, RZ, R5, P1 ;  /* 0x000000ffff0b0224 */ /* 0x000fe200008e0605 */
[----:B------:R-:W-:Y:S01]  /*01f0*/  LEA.HI.SX32 R2, R2, R7, 0x1d ;  /* 0x0000000702027211 */ /* 0x000fe200078feaff */
[----:B------:R-:W-:Y:S02]  /*0200*/  UIADD3 UR10, UPT, UPT, UR4, -0x61c88647, URZ ;  /* 0x9e3779b9040a7890 */ /* 0x000fe4000fffe0ff */
[----:B------:R-:W-:Y:S01]  /*0210*/  UIADD3 UR13, UPT, UPT, UR4, 0x3c6ef372, URZ ;  /* 0x3c6ef372040d7890 */ /* 0x000fe2000fffe0ff */
[--C-:B------:R-:W-:Y:S01]  /*0220*/  SHF.R.U64 R4, R8, 0x2, R11.reuse ;  /* 0x0000000208047819 */ /* 0x100fe2000000120b */
[----:B------:R-:W-:Y:S01]  /*0230*/  UIADD3 UR14, UPT, UPT, UR5, 0x76cf5d0a, URZ ;  /* 0x76cf5d0a050e7890 */ /* 0x000fe2000fffe0ff */
[----:B------:R-:W-:Y:S01]  /*0240*/  SHF.R.U32.HI R5, RZ, 0x2, R11 ;  /* 0x00000002ff057819 */ /* 0x000fe2000001160b */
[----:B------:R-:W-:Y:S02]  /*0250*/  UIADD3 UR15, UPT, UPT, UR4, -0x255992d5, URZ ;  /* 0xdaa66d2b040f7890 */ /* 0x000fe4000fffe0ff */
[----:B------:R-:W-:Y:S01]  /*0260*/  UIADD3 UR16, UPT, UPT, UR5, 0x32370b8f, URZ ;  /* 0x32370b8f05107890 */ /* 0x000fe2000fffe0ff */
[--C-:B0-----:R-:W-:Y:S01]  /*0270*/  IMAD R0, R3, UR9, R6.reuse ;  /* 0x0000000903007c24 */ /* 0x101fe2000f8e0206 */
[----:B------:R-:W-:Y:S01]  /*0280*/  SHF.R.U32.HI R3, RZ, 0x5, R6 ;  /* 0x00000005ff037819 */ /* 0x000fe20000011606 */
[----:B------:R-:W-:-:S02]  /*0290*/  UIADD3 UR17, UPT, UPT, UR4, 0x78dde6e4, URZ ;  /* 0x78dde6e404117890 */ /* 0x000fc4000fffe0ff */
[----:B------:R-:W-:Y:S01]  /*02a0*/  UIADD3 UR18, UPT, UPT, UR5, -0x126145ec, URZ ;  /* 0xed9eba1405127890 */ /* 0x000fe2000fffe0ff */
[----:B------:R-:W-:Y:S01]  /*02b0*/  LOP3.LUT R3, R3, UR8, RZ, 0xfc, !PT ;  /* 0x0000000803037c12 */ /* 0x000fe2000f8efcff */
[----:B------:R-:W-:Y:S02]  /*02c0*/  UIADD3 UR19, UPT, UPT, UR4, 0x1715609d, URZ ;  /* 0x1715609d04137890 */ /* 0x000fe4000fffe0ff */
[----:B------:R-:W-:Y:S02]  /*02d0*/  UIADD3 UR20, UPT, UPT, UR5, -0x56f99767, URZ ;  /* 0xa906689905147890 */ /* 0x000fe4000fffe0ff */
[----:B------:R-:W-:Y:S02]  /*02e0*/  UIADD3 UR21, UPT, UPT, UR4, -0x4ab325aa, URZ ;  /* 0xb54cda5604157890 */ /* 0x000fe4000fffe0ff */
[----:B------:R-:W-:Y:S02]  /*02f0*/  UIADD3 UR22, UPT, UPT, UR5, 0x646e171e, URZ ;  /* 0x646e171e05167890 */ /* 0x000fe4000fffe0ff */
[----:B------:R-:W-:-:S02]  /*0300*/  UIADD3 UR23, UPT, UPT, UR4, 0x5384540f, URZ ;  /* 0x5384540f04177890 */ /* 0x000fc4000fffe0ff */
        /* <DEDUP_REMOVED lines=32> */
[C---:B-1----:R-:W-:Y:S01]  /*0510*/  @P2 IMAD.WIDE.U32 R18, R9.reuse, 0x10, R18 ;  /* 0x0000001009122825 */ /* 0x042fe200078e0012 */
[----:B------:R-:W-:-:S04]  /*0520*/  @P2 IADD3 R9, PT, PT, R9, 0x20, RZ ;  /* 0x0000002009092810 */ /* 0x000fc80007ffe0ff */
        /* <DEDUP_REMOVED lines=21> */
.L_x_5785:
        /* <DEDUP_REMOVED lines=14> */
[C---:B-1----:R-:W-:Y:S01]  /*0760*/  @P1 IMAD.WIDE.U32 R12, R9.reuse, 0x10, R12 ;  /* 0x00000010090c1825 */ /* 0x042fe200078e000c */
[----:B------:R-:W-:-:S04]  /*0770*/  @P1 IADD3 R9, PT, PT, R9, 0x20, RZ ;  /* 0x0000002009091810 */ /* 0x000fc80007ffe0ff */
[----:B------:R0:W5:Y:S02]  /*0780*/  @P1 LDG.E.128 R64, desc[UR6][R12.64] ;  /* 0x000000060c401981 */ /* 0x000164000c1e1d00 */
[----:B------:R-:W1:Y:S01]  /*0790*/  @P5 LDC.64 R6, c[0x0][0x3d0] ;  /* 0x0000f400ff065b82 */ /* 0x000e620000000a00 */
[----:B--2---:R-:W-:-:S04]  /*07a0*/  @P2 IMAD.WIDE.U32 R14, R9, 0x10, R14 ;  /* 0x00000010090e2825 */ /* 0x004fc800078e000e */
[----:B------:R-:W-:Y:S01]  /*07b0*/  @P2 VIADD R9, R9, 0x20 ;  /* 0x0000002009092836 */ /* 0x000fe20000000000 */
[----:B------:R0:W5:Y:S03]  /*07c0*/  @P2 LDG.E.128 R56, desc[UR6][R14.64] ;  /* 0x000000060e382981 */ /* 0x000166000c1e1d00 */
[----:B---3--:R-:W-:-:S04]  /*07d0*/  @P3 IMAD.WIDE.U32 R16, R9, 0x10, R16 ;  /* 0x0000001009103825 */ /* 0x008fc800078e0010 */
[----:B------:R-:W-:Y:S01]  /*07e0*/  @P3 VIADD R9, R9, 0x20 ;  /* 0x0000002009093836 */ /* 0x000fe20000000000 */
[----:B------:R0:W5:Y:S03]  /*07f0*/  @P3 LDG.E.128 R48, desc[UR6][R16.64] ;  /* 0x0000000610303981 */ /* 0x000166000c1e1d00 */
[C---:B----4-:R-:W-:Y:S01]  /*0800*/  @P4 IMAD.WIDE.U32 R18, R9.reuse, 0x10, R18 ;  /* 0x0000001009124825 */ /* 0x050fe200078e0012 */
[----:B------:R-:W-:-:S04]  /*0810*/  @P4 IADD3 R9, PT, PT, R9, 0x20, RZ ;  /* 0x0000002009094810 */ /* 0x000fc80007ffe0ff */
[----:B------:R0:W5:Y:S01]  /*0820*/  @P4 LDG.E.128 R40, desc[UR6][R18.64] ;  /* 0x0000000612284981 */ /* 0x000162000c1e1d00 */
[----:B-1----:R-:W-:-:S05]  /*0830*/  @P5 IMAD.WIDE.U32 R6, R9, 0x10, R6 ;  /* 0x0000001009065825 */ /* 0x002fca00078e0006 */
        /* <DEDUP_REMOVED lines=18> */
.L_x_5786:
[----:B------:R-:W-:Y:S05]  /*0960*/  BSYNC.RECONVERGENT B0 ;  /* 0x0000000000007941 */ /* 0x000fea0003800200 */
.L_x_5784:
[----:B------:R-:W0:Y:S02]  /*0970*/  LDCU UR8, c[0x0][0x384] ;  /* 0x00007080ff0877ac */ /* 0x000e240008000800 */
[----:B0-----:R-:W-:-:S13]  /*0980*/  ISETP.GE.AND P0, PT, R3, UR8, PT ;  /* 0x0000000803007c0c */ /* 0x001fda000bf06270 */
[----:B------:R-:W-:Y:S05]  /*0990*/  @P0 EXIT ;  /* 0x000000000000094d */ /* 0x000fea0003800000 */
[----:B------:R-:W-:Y:S01]  /*09a0*/  IMAD.HI.U32 R6, R0, -0x326172a9, RZ ;  /* 0xcd9e8d5700067827 */ /* 0x000fe200078e00ff */
[----:B------:R-:W-:Y:S01]  /*09b0*/  LOP3.LUT R8, R8, 0x3, RZ, 0xc0, !PT ;  /* 0x0000000308087812 */ /* 0x000fe200078ec0ff */
[----:B------:R-:W0:Y:S02]  /*09c0*/  LDCU.U8 UR11, c[0x0][0x410] ;  /* 0x00008200ff0b77ac */ /* 0x000e240008000000 */
[----:B------:R-:W-:Y:S01]  /*09d0*/  IMAD.HI.U32 R7, R4, -0x2daee0ad, RZ ;  /* 0xd2511f5304077827 */ /* 0x000fe200078e00ff */
[----:B------:R-:W-:-:S03]  /*09e0*/  LOP3.LUT R6, R5, UR4, R6, 0x96, !PT ;  /* 0x0000000405067c12 */ /* 0x000fc6000f8e9606 */
[----:B------:R-:W-:Y:S01]  /*09f0*/  IMAD R12, R4, -0x2daee0ad, RZ ;  /* 0xd2511f53040c7824 */ /* 0x000fe200078e02ff */
[----:B------:R-:W-:Y:S01]  /*0a00*/  LOP3.LUT R7, R7, UR5, RZ, 0x3c, !PT ;  /* 0x0000000507077c12 */ /* 0x000fe2000f8e3cff */
[----:B------:R-:W-:-:S04]  /*0a10*/  IMAD.HI.U32 R11, R6, -0x2daee0ad, RZ ;  /* 0xd2511f53060b7827 */ /* 0x000fc800078e00ff */
[----:B------:R-:W-:Y:S01]  /*0a20*/  IMAD R10, R0, -0x326172a9, RZ ;  /* 0xcd9e8d57000a7824 */ /* 0x000fe200078e02ff */
[----:B------:R-:W-:Y:S01]  /*0a30*/  LOP3.LUT R11, R12, UR12, R11, 0x96, !PT ;  /* 0x0000000c0c0b7c12 */ /* 0x000fe2000f8e960b */
[C---:B------:R-:W-:Y:S01]  /*0a40*/  IMAD.HI.U32 R9, R7.reuse, -0x326172a9, RZ ;  /* 0xcd9e8d5707097827 */ /* 0x040fe200078e00ff */
[----:B------:R-:W1:Y:S03]  /*0a50*/  LDCU UR12, c[0x0][0x448] ;  /* 0x00008900ff0c77ac */ /* 0x000e660008000800 */
[----:B------:R-:W-:Y:S01]  /*0a60*/  IMAD R13, R6, -0x2daee0ad, RZ ;  /* 0xd2511f53060d7824 */ /* 0x000fe200078e02ff */
[----:B------:R-:W-:Y:S01]  /*0a70*/  LOP3.LUT R9, R10, UR10, R9, 0x96, !PT ;  /* 0x0000000a0a097c12 */ /* 0x000fe2000f8e9609 */
[----:B------:R-:W-:Y:S01]  /*0a80*/  IMAD R7, R7, -0x326172a9, RZ ;  /* 0xcd9e8d5707077824 */ /* 0x000fe200078e02ff */
[----:B------:R-:W2:Y:S01]  /*0a90*/  LDCU UR10, c[0x0][0x388] ;  /* 0x00007100ff0a77ac */ /* 0x000ea20008000800 */
[----:B------:R-:W-:-:S04]  /*0aa0*/  IMAD.HI.U32 R6, R11, -0x326172a9, RZ ;  /* 0xcd9e8d570b067827 */ /* 0x000fc800078e00ff */
[----:B------:R-:W-:Y:S01]  /*0ab0*/  IMAD.HI.U32 R10, R9, -0x2daee0ad, RZ ;  /* 0xd2511f53090a7827 */ /* 0x000fe200078e00ff */
[----:B------:R-:W-:-:S03]  /*0ac0*/  LOP3.LUT R6, R7, UR13, R6, 0x96, !PT ;  /* 0x0000000d07067c12 */ /* 0x000fc6000f8e9606 */
[----:B------:R-:W-:Y:S01]  /*0ad0*/  IMAD R14, R9, -0x2daee0ad, RZ ;  /* 0xd2511f53090e7824 */ /* 0x000fe200078e02ff */
[----:B------:R-:W-:Y:S01]  /*0ae0*/  LOP3.LUT R10, R13, UR14, R10, 0x96, !PT ;  /* 0x0000000e0d0a7c12 */ /* 0x000fe2000f8e960a */
[----:B------:R-:W-:-:S04]  /*0af0*/  IMAD.HI.U32 R9, R6, -0x2daee0ad, RZ ;  /* 0xd2511f5306097827 */ /* 0x000fc800078e00ff */
[----:B------:R-:W-:Y:S01]  /*0b00*/  IMAD R12, R11, -0x326172a9, RZ ;  /* 0xcd9e8d570b0c7824 */ /* 0x000fe200078e02ff */
[----:B------:R-:W-:Y:S01]  /*0b10*/  LOP3.LUT R9, R14, UR16, R9, 0x96, !PT ;  /* 0x000000100e097c12 */ /* 0x000fe2000f8e9609 */
[----:B------:R-:W-:-:S04]  /*0b20*/  IMAD.HI.U32 R7, R10, -0x326172a9, RZ ;  /* 0xcd9e8d570a077827 */ /* 0x000fc800078e00ff */
[----:B------:R-:W-:Y:S01]  /*0b30*/  IMAD R13, R6, -0x2daee0ad, RZ ;  /* 0xd2511f53060d7824 */ /* 0x000fe200078e02ff */
[----:B------:R-:W-:Y:S01]  /*0b40*/  LOP3.LUT R7, R12, UR15, R7, 0x96, !PT ;  /* 0x0000000f0c077c12 */ /* 0x000fe2000f8e9607 */
[----:B------:R-:W-:Y:S01]  /*0b50*/  IMAD R11, R10, -0x326172a9, RZ ;  /* 0xcd9e8d570a0b7824 */ /* 0x000fe200078e02ff */
[----:B------:R-:W3:Y:S01]  /*0b60*/  LDCU.64 UR14, c[0x0][0x3e0] ;  /* 0x00007c00ff0e77ac */ /* 0x000ee20008000a00 */
[----:B------:R-:W-:-:S04]  /*0b70*/  IMAD.HI.U32 R6, R9, -0x326172a9, RZ ;  /* 0xcd9e8d5709067827 */ /* 0x000fc800078e00ff */
[----:B------:R-:W-:Y:S01]  /*0b80*/  IMAD.HI.U32 R10, R7, -0x2daee0ad, RZ ;  /* 0xd2511f53070a7827 */ /* 0x000fe200078e00ff */
[----:B------:R-:W-:-:S03]  /*0b90*/  LOP3.LUT R6, R11, UR17, R6, 0x96, !PT ;  /* 0x000000110b067c12 */ /* 0x000fc6000f8e9606 */
[----:B------:R-:W-:Y:S01]  /*0ba0*/  IMAD R12, R9, -0x326172a9, RZ ;  /* 0xcd9e8d57090c7824 */ /* 0x000fe200078e02ff */
[----:B------:R-:W-:Y:S01]  /*0bb0*/  LOP3.LUT R10, R13, UR18, R10, 0x96, !PT ;  /* 0x000000120d0a7c12 */ /* 0x000fe2000f8e960a */
[----:B------:R-:W-:Y:S02]  /*0bc0*/  IMAD R14, R7, -0x2daee0ad, RZ ;  /* 0xd2511f53070e7824 */ /* 0x000fe400078e02ff */
[----:B------:R-:W-:-:S04]  /*0bd0*/  IMAD.HI.U32 R9, R6, -0x2daee0ad, RZ ;  /* 0xd2511f5306097827 */ /* 0x000fc800078e00ff */
[----:B------:R-:W-:Y:S01]  /*0be0*/  IMAD.HI.U32 R7, R10, -0x326172a9, RZ ;  /* 0xcd9e8d570a077827 */ /* 0x000fe200078e00ff */
[----:B------:R-:W-:Y:S01]  /*0bf0*/  LOP3.LUT R9, R14, UR20, R9, 0x96, !PT ;  /* 0x000000140e097c12 */ /* 0x000fe2000f8e9609 */
[----:B---3--:R-:W-:Y:S02]  /*0c00*/  UISETP.NE.U32.AND UP0, UPT, UR14, URZ, UPT ;  /* 0x000000ff0e00728c */ /* 0x008fe4000bf05070 */
[----:B------:R-:W-:Y:S01]  /*0c10*/  IMAD R13, R6, -0x2daee0ad, RZ ;  /* 0xd2511f53060d7824 */ /* 0x000fe200078e02ff */
[----:B------:R-:W-:Y:S01]  /*0c20*/  LOP3.LUT R7, R12, UR19, R7, 0x96, !PT ;  /* 0x000000130c077c12 */ /* 0x000fe2000f8e9607 */
[----:B------:R-:W-:Y:S01]  /*0c30*/  IMAD R11, R10, -0x326172a9, RZ ;  /* 0xcd9e8d570a0b7824 */ /* 0x000fe200078e02ff */
[----:B------:R-:W-:Y:S01]  /*0c40*/  UISETP.NE.AND.EX UP0, UPT, UR15, URZ, UPT, UP0 ;  /* 0x000000ff0f00728c */ /* 0x000fe2000bf05300 */
        /* <DEDUP_REMOVED lines=15> */
[----:B------:R-:W3:Y:S02]  /*0d40*/  LDCU.64 UR8, c[0x0][0x3a0] ;  /* 0x00007400ff0877ac */ /* 0x000ee40008000a00 */
        /* <DEDUP_REMOVED lines=8> */
[----:B------:R-:W-:Y:S02]  /*0dd0*/  IMAD.MOV.U32 R9, RZ, RZ, RZ ;  /* 0x000000ffff097224 */ /* 0x000fe400078e00ff */
[----:B0123--:R-:W-:-:S07]  /*0de0*/  IMAD R10, R10, -0x326172a9, RZ ;  /* 0xcd9e8d570a0a7824 */ /* 0x00ffce00078e02ff */
.L_x_6303:
        /* <DEDUP_REMOVED lines=9> */
[----:B------:R-:W0:Y:S01]  /*0e80*/  S2R R117, SR_TID.X ;  /* 0x0000000000757919 */ /* 0x000e220000002100 */
[----:B------:R-:W-:Y:S01]  /*0e90*/  PLOP3.LUT P0, PT, PT, PT, UP0, 0x80, 0x8 ;  /* 0x000000000008781c */ /* 0x000fe20003f0f008 */
[----:B------:R-:W-:Y:S01]  /*0ea0*/  IMAD.MOV.U32 R119, RZ, RZ, 0x3f800000 ;  /* 0x3f800000ff777424 */ /* 0x000fe200078e00ff */
[----:B------:R-:W-:Y:S02]  /*0eb0*/  SHF.R.S32.HI R78, RZ, 0x1f, R17 ;  /* 0x0000001fff4e7819 */ /* 0x000fe40000011411 */
[----:B------:R-:W-:Y:S02]  /*0ec0*/  P2R R118, PR, RZ, 0x4 ;  /* 0x00000004ff767803 */ /* 0x000fe40000000000 */
[----:B------:R-:W-:-:S02]  /*0ed0*/  LEA.HI R17, R78, R17, RZ, 0x3 ;  /* 0x000000114e117211 */ /* 0x000fc400078f18ff */
[----:B0-----:R-:W-:-:S04]  /*0ee0*/  LOP3.LUT R78, R117, 0x1f, RZ, 0xc0, !PT ;  /* 0x0000001f754e7812 */ /* 0x001fc800078ec0ff */
[----:B------:R-:W-:-:S05]  /*0ef0*/  LEA.HI.SX32 R17, R17, R78, 0x1d ;  /* 0x0000004e11117211 */ /* 0x000fca00078feaff */
[----:B------:R-:W-:Y:S02]  /*0f00*/  IMAD.MOV.U32 R121, RZ, RZ, R17 ;  /* 0x000000ffff797224 */ /* 0x000fe400078e0011 */
[----:B--2---:R-:W-:Y:S01]  /*0f10*/  @P0 HADD2.F32 R119, -RZ, R76.H0_H0 ;  /* 0x2000004cff770230 */ /* 0x004fe20000004100 */
        /* <DEDUP_REMOVED lines=12> */
[----:B------:R-:W-:Y:S01]  /*0fe0*/  MOV R18, 0x2 ;  /* 0x0000000200127802 */ /* 0x000fe20000000f00 */
[----:B------:R-:W-:Y:S02]  /*0ff0*/  IMAD.MOV.U32 R11, RZ, RZ, R10 ;  /* 0x000000ffff0b7224 */ /* 0x000fe400078e000a */
[----:B------:R-:W-:-:S08]  /*1000*/  IMAD.MOV.U32 R120, RZ, RZ, R116 ;  /* 0x000000ffff787224 */ /* 0x000fd000078e0074 */
[----:B------:R-:W-:Y:S05]  /*1010*/  @!P0 BRA `(.L_x_5791) ;  /* 0x00000004005c8947 */ /* 0x000fea0003800000 */
[----:B------:R-:W-:-:S05]  /*1020*/  HFMA2 R11, -RZ, RZ, 0, 1.1920928955078125e-07 ;  /* 0x00000002ff0b7431 */ /* 0x000fca00000001ff */
[----:B------:R-:W-:-:S05]  /*1030*/  VIADDMNMX.U32 R11, R8, 0xfffffffe, R11, PT ;  /* 0xfffffffe080b7846 */ /* 0x000fca000380000b */
[----:B------:R-:W-:-:S04]  /*1040*/  IMAD.SHL.U32 R11, R11, 0x4, RZ ;  /* 0x000000040b0b7824 */ /* 0x000fc800078e00ff */
[----:B------:R-:W0:Y:S02]  /*1050*/  LDC R18, c[0x2][R11] ;  /* 0x008000000b127b82 */ /* 0x000e240000000800 */
[----:B0-----:R-:W-:-:S04]  /*1060*/  SHF.R.S32.HI R19, RZ, 0x1f, R18 ;  /* 0x0000001fff137819 */ /* 0x001fc80000011412 */
.L_x_54184:
[----:B------:R-:W-:Y:S05]  /*1070*/  BRX R18 -0x1080                                        (*"BRANCH_TARGETS .L_x_54185,.L_x_54186,.L_x_54187"*) ;  /* 0xffffffec12e07949 */ /* 0x000fea000383ffff */
.L_x_54187:
[----:B------:R-:W-:Y:S01]  /*1080*/  VIADD R18, R8, 0x1 ;  /* 0x0000000108127836 */ /* 0x000fe20000000000 */
[----:B------:R-:W-:Y:S01]  /*1090*/  MOV R120, R116 ;  /* 0x0000007400787202 */ /* 0x000fe20000000f00 */
[----:B------:R-:W-:Y:S01]  /*10a0*/  IMAD.MOV.U32 R11, RZ, RZ, R7 ;  /* 0x000000ffff0b7224 */ /* 0x000fe200078e0007 */
[----:B------:R-:W-:Y:S06]  /*10b0*/  BRA `(.L_x_5791) ;  /* 0x0000000400347947 */ /* 0x000fec0003800000 */
.L_x_54185:
[----:B------:R-:W-:Y:S01]  /*10c0*/  IMAD.MOV.U32 R120, RZ, RZ, R116 ;  /* 0x000000ffff787224 */ /* 0x000fe200078e0074 */
[----:B------:R-:W-:Y:S01]  /*10d0*/  MOV R18, 0x3 ;  /* 0x0000000300127802 */ /* 0x000fe20000000f00 */
[----:B------:R-:W-:Y:S01]  /*10e0*/  IMAD.MOV.U32 R11, RZ, RZ, R6 ;  /* 0x000000ffff0b7224 */ /* 0x000fe200078e0006 */
[----:B------:R-:W-:Y:S06]  /*10f0*/  BRA `(.L_x_5791) ;  /* 0x0000000400247947 */ /* 0x000fec0003800000 */
.L_x_54186:
        /* <DEDUP_REMOVED lines=13> */
.L_x_5793:
[----:B------:R-:W-:Y:S05]  /*11d0*/  BSYNC.RECONVERGENT B2 ;  /* 0x0000000000027941 */ /* 0x000fea0003800200 */
.L_x_5792:
[----:B------:R-:W-:Y:S01]  /*11e0*/  IMAD.WIDE.U32 R6, R0, -0x326172a9, RZ ;  /* 0xcd9e8d5700067825 */ /* 0x000fe200078e00ff */
[----:B------:R-:W-:Y:S01]  /*11f0*/  LOP3.LUT R10, R9, UR5, R19, 0x96, !PT ;  /* 0x00000005090a7c12 */ /* 0x000fe2000f8e9613 */
[----:B------:R-:W-:Y:S02]  /*1200*/  UIADD3 UR13, UPT, UPT, UR4, -0x61c88647, URZ ;  /* 0x9e3779b9040d7890 */ /* 0x000fe4000fffe0ff */
[----:B------:R-:W-:Y:S01]  /*1210*/  UIADD3 UR14, UPT, UPT, UR5, -0x4498517b, URZ ;  /* 0xbb67ae85050e7890 */ /* 0x000fe2000fffe0ff */
[----:B------:R-:W-:Y:S01]  /*1220*/  LOP3.LUT R86, R5, UR4, R7, 0x96, !PT ;  /* 0x0000000405567c12 */ /* 0x000fe2000f8e9607 */
[----:B------:R-:W-:-:S04]  /*1230*/  IMAD.WIDE.U32 R10, R10, -0x326172a9, RZ ;  /* 0xcd9e8d570a0a7825 */ /* 0x000fc800078e00ff */
[----:B------:R-:W-:Y:S01]  /*1240*/  IMAD.WIDE.U32 R86, R86, -0x2daee0ad, RZ ;  /* 0xd2511f5356567825 */ /* 0x000fe200078e00ff */
[----:B------:R-:W-:Y:S01]  /*1250*/  LOP3.LUT R19, R6, UR13, R11, 0x96, !PT ;  /* 0x0000000d06137c12 */ /* 0x000fe2000f8e960b */
[----:B------:R-:W-:-:S03]  /*1260*/  UIADD3 UR13, UPT, UPT, UR4, 0x3c6ef372, URZ ;  /* 0x3c6ef372040d7890 */ /* 0x000fc6000fffe0ff */
[----:B------:R-:W-:Y:S01]  /*1270*/  LOP3.LUT R6, R18, UR14, R87, 0x96, !PT ;  /* 0x0000000e12067c12 */ /* 0x000fe2000f8e9657 */
[----:B------:R-:W-:Y:S01]  /*1280*/  UIADD3 UR14, UPT, UPT, UR5, 0x76cf5d0a, URZ ;  /* 0x76cf5d0a050e7890 */ /* 0x000fe2000fffe0ff */
[----:B------:R-:W-:-:S04]  /*1290*/  IMAD.WIDE.U32 R18, R19, -0x2daee0ad, RZ ;  /* 0xd2511f5313127825 */ /* 0x000fc800078e00ff */
[----:B------:R-:W-:Y:S01]  /*12a0*/  IMAD.WIDE.U32 R6, R6, -0x326172a9, RZ ;  /* 0xcd9e8d5706067825 */ /* 0x000fe200078e00ff */
[----:B------:R-:W-:Y:S01]  /*12b0*/  LOP3.LUT R11, R86, UR14, R19, 0x96, !PT ;  /* 0x0000000e560b7c12 */ /* 0x000fe2000f8e9613 */
[----:B------:R-:W-:-:S03]  /*12c0*/  UIADD3 UR14, UPT, UPT, UR5, 0x32370b8f, URZ ;  /* 0x32370b8f050e7890 */ /* 0x000fc6000fffe0ff */
[----:B------:R-:W-:Y:S01]  /*12d0*/  LOP3.LUT R86, R10, UR13, R7, 0x96, !PT ;  /* 0x0000000d0a567c12 */ /* 0x000fe2000f8e9607 */
[----:B------:R-:W-:Y:S01]  /*12e0*/  UIADD3 UR13, UPT, UPT, UR4, -0x255992d5, URZ ;  /* 0xdaa66d2b040d7890 */ /* 0x000fe2000fffe0ff */
        /* <DEDUP_REMOVED lines=9> */
[----:B------:R-:W-:-:S03]  /*1380*/  UIADD3 UR14, UPT, UPT, UR5, -0x56f99767, URZ ;  /* 0xa9066899050e7890 */ /* 0x000fc6000fffe0ff */
[----:B------:R-:W-:Y:S01]  /*1390*/  LOP3.LUT R86, R10, UR13, R7, 0x96, !PT ;  /* 0x0000000d0a567c12 */ /* 0x000fe2000f8e9607 */
[----:B------:R-:W-:Y:S01]  /*13a0*/  UIADD3 UR13, UPT, UPT, UR4, 0x1715609d, URZ ;  /* 0x1715609d040d7890 */ /* 0x000fe2000fffe0ff */
        /* <DEDUP_REMOVED lines=15> */
[----:B------:R-:W-:-:S03]  /*14a0*/  UIADD3 UR13, UPT, UPT, UR4, -0xe443238, URZ ;  /* 0xf1bbcdc8040d7890 */ /* 0x000fc6000fffe0ff */
[----:B------:R-:W-:Y:S01]  /*14b0*/  LOP3.LUT R18, R18, UR14, R87, 0x96, !PT ;  /* 0x0000000e12127c12 */ /* 0x000fe2000f8e9657 */
[----:B------:R-:W-:Y:S01]  /*14c0*/  UIADD3 UR14, UPT, UPT, UR5, -0x24c28bd8, URZ ;  /* 0xdb3d7428050e7890 */ /* 0x000fe2000fffe0ff */
        /* <DEDUP_REMOVED lines=8> */
[----:B------:R-:W-:Y:S02]  /*1550*/  LOP3.LUT R7, R18, UR13, R11, 0x96, !PT ;  /* 0x0000000d12077c12 */ /* 0x000fe4000f8e960b */
[----:B------:R-:W-:Y:S01]  /*1560*/  MOV R11, R116 ;  /* 0x00000074000b7202 */ /* 0x000fe20000000f00 */
[----:B------:R-:W-:Y:S01]  /*1570*/  IMAD.MOV.U32 R18, RZ, RZ, RZ ;  /* 0x000000ffff127224 */ /* 0x000fe200078e00ff */
[----:B------:R-:W-:-:S07]  /*1580*/  LOP3.LUT R6, R6, UR14, R121, 0x96, !PT ;  /* 0x0000000e06067c12 */ /* 0x000fce000f8e9679 */
.L_x_5791:
[----:B------:R-:W-:Y:S05]  /*1590*/  BSYNC.RECONVERGENT B1 ;  /* 0x0000000000017941 */ /* 0x000fea0003800200 */
.L_x_5790:
[----:B------:R-:W0:Y:S01]  /*15a0*/  LDC R121, c[0x0][0x408] ;  /* 0x00010200ff797b82 */ /* 0x000e220000000800 */
[----:B------:R-:W-:Y:S01]  /*15b0*/  I2FP.F32.U32 R11, R11 ;  /* 0x0000000b000b7245 */ /* 0x000fe20000201000 */
[----:B-----5:R-:W-:Y:S01]  /*15c0*/  HADD2.F32 R8, -RZ, R80.H0_H0 ;  /* 0x20000050ff087230 */ /* 0x020fe20000004100 */
[----:B------:R-:W-:Y:S01]  /*15d0*/  ISETP.NE.AND P1, PT, R18, 0x1, PT ;  /* 0x000000011200780c */ /* 0x000fe20003f25270 */
[----:B------:R-:W-:Y:S01]  /*15e0*/  IMAD.MOV.U32 R122, RZ, RZ, 0x2f800000 ;  /* 0x2f800000ff7a7424 */ /* 0x000fe200078e00ff */
[----:B------:R-:W-:Y:S01]  /*15f0*/  BSSY.RECONVERGENT B1, `(.L_x_5794) ;  /* 0x0000061000017945 */ /* 0x000fe20003800200 */
[----:B------:R-:W-:Y:S02]  /*1600*/  HFMA2 R86, -RZ, RZ, 0, 1.1920928955078125e-07 ;  /* 0x00000002ff567431 */ /* 0x000fe400000001ff */
[----:B------:R-:W-:Y:S01]  /*1610*/  FMUL.FTZ R8, R8, R119 ;  /* 0x0000007708087220 */ /* 0x000fe20000410000 */
[----:B------:R-:W1:Y:S01]  /*1620*/  LDC R110, c[0x0][0x404] ;  /* 0x00010100ff6e7b82 */ /* 0x000e620000000800 */
[----:B------:R-:W-:-:S02]  /*1630*/  FFMA.FTZ R11, R11, R122, 1.1641532182693481445e-10 ;  /* 0x2f0000000b0b7423 */ /* 0x000fc4000001007a */
[----:B0-----:R-:W-:-:S03]  /*1640*/  FMUL.FTZ R8, R8, R121 ;  /* 0x0000007908087220 */ /* 0x001fc60000410000 */
[----:B-1----:R-:W-:Y:S01]  /*1650*/  FSETP.GTU.FTZ.AND P0, PT, R11, R110, PT ;  /* 0x0000006e0b00720b */ /* 0x002fe20003f1c000 */
[----:B------:R-:W-:-:S03]  /*1660*/  HADD2.F32 R11, -RZ, R76.H0_H0 ;  /* 0x2000004cff0b7230 */ /* 0x000fc60000004100 */
[----:B------:R-:W-:Y:S02]  /*1670*/  FSEL R8, R8, RZ, !P0 ;  /* 0x000000ff08087208 */ /* 0x000fe40004000000 */
[----:B------:R-:W-:-:S03]  /*1680*/  PLOP3.LUT P0, PT, P0, PT, PT, 0x8, 0x80 ;  /* 0x000000000080781c */ /* 0x000fc6000070e170 */
[----:B------:R-:W-:Y:S01]  /*1690*/  FADD.FTZ R11, R8, R11 ;  /* 0x0000000b080b7221 */ /* 0x000fe20000010000 */
[----:B------:R-:W-:Y:S01]  /*16a0*/  IMAD.MOV.U32 R8, RZ, RZ, R10 ;  /* 0x000000ffff087224 */ /* 0x000fe200078e000a */
[----:B------:R-:W-:Y:S01]  /*16b0*/  P2R R116, PR, RZ, 0x1 ;  /* 0x00000001ff747803 */ /* 0x000fe20000000000 */
        /* <DEDUP_REMOVED lines=9> */
.L_x_5796:
        /* <DEDUP_REMOVED lines=13> */
.L_x_5798:
[----:B------:R-:W-:Y:S05]  /*1820*/  BSYNC.RECONVERGENT B2 ;  /* 0x0000000000027941 */ /* 0x000fea0003800200 */
.L_x_5797:
[----:B------:R-:W-:Y:S01]  /*1830*/  LOP3.LUT R18, R9, UR5, R7, 0x96, !PT ;  /* 0x0000000509127c12 */ /* 0x000fe2000f8e9607 */
[----:B------:R-:W-:Y:S01]  /*1840*/  IMAD.WIDE.U32 R86, R0, -0x326172a9, RZ ;  /* 0xcd9e8d5700567825 */ /* 0x000fe200078e00ff */
[----:B------:R-:W-:-:S03]  /*1850*/  UIADD3 UR13, UPT, UPT, UR4, -0x61c88647, URZ ;  /* 0x9e3779b9040d7890 */ /* 0x000fc6000fffe0ff */
[----:B------:R-:W-:Y:S01]  /*1860*/  IMAD.WIDE.U32 R18, R18, -0x326172a9, RZ ;  /* 0xcd9e8d5712127825 */ /* 0x000fe200078e00ff */
[----:B------:R-:W-:-:S04]  /*1870*/  LOP3.LUT R87, R5, UR4, R87, 0x96, !PT ;  /* 0x0000000405577c12 */ /* 0x000fc8000f8e9657 */
[----:B------:R-:W-:Y:S01]  /*1880*/  LOP3.LUT R7, R86, UR13, R19, 0x96, !PT ;  /* 0x0000000d56077c12 */ /* 0x000fe2000f8e9613 */
[----:B------:R-:W-:Y:S01]  /*1890*/  UIADD3 UR13, UPT, UPT, UR5, -0x4498517b, URZ ;  /* 0xbb67ae85050d7890 */ /* 0x000fe2000fffe0ff */
[----:B------:R-:W-:-:S05]  /*18a0*/  IMAD.WIDE.U32 R86, R87, -0x2daee0ad, RZ ;  /* 0xd2511f5357567825 */ /* 0x000fca00078e00ff */
[----:B------:R-:W-:Y:S01]  /*18b0*/  LOP3.LUT R87, R6, UR13, R87, 0x96, !PT ;  /* 0x0000000d06577c12 */ /* 0x000fe2000f8e9657 */
[----:B------:R-:W-:Y:S01]  /*18c0*/  UIADD3 UR13, UPT, UPT, UR5, 0x76cf5d0a, URZ ;  /* 0x76cf5d0a050d7890 */ /* 0x000fe2000fffe0ff */
[----:B------:R-:W-:-:S05]  /*18d0*/  IMAD.WIDE.U32 R6, R7, -0x2daee0ad, RZ ;  /* 0xd2511f5307067825 */ /* 0x000fca00078e00ff */
[----:B------:R-:W-:Y:S01]  /*18e0*/  LOP3.LUT R19, R86, UR13, R7, 0x96, !PT ;  /* 0x0000000d56137c12 */ /* 0x000fe2000f8e9607 */
[----:B------:R-:W-:Y:S01]  /*18f0*/  UIADD3 UR13, UPT, UPT, UR4, 0x3c6ef372, URZ ;  /* 0x3c6ef372040d7890 */ /* 0x000fe2000fffe0ff */
[----:B------:R-:W-:-:S05]  /*1900*/  IMAD.WIDE.U32 R86, R87, -0x326172a9, RZ ;  /* 0xcd9e8d5757567825 */ /* 0x000fca00078e00ff */
[----:B------:R-:W-:Y:S01]  /*1910*/  LOP3.LUT R87, R18, UR13, R87, 0x96, !PT ;  /* 0x0000000d12577c12 */ /* 0x000fe2000f8e9657 */
[----:B------:R-:W-:Y:S01]  /*1920*/  UIADD3 UR13, UPT, UPT, UR4, -0x255992d5, URZ ;  /* 0xdaa66d2b040d7890 */ /* 0x000fe2000fffe0ff */
        /* <DEDUP_REMOVED lines=32> */
[----:B------:R-:W-:Y:S01]  /*1b30*/  UIADD3 UR13, UPT, UPT, UR4, -0xe443238, URZ ;  /* 0xf1bbcdc8040d7890 */ /* 0x000fe2000fffe0ff */
[----:B------:R-:W-:-:S05]  /*1b40*/  IMAD.WIDE.U32 R86, R87, -0x326172a9, RZ ;  /* 0xcd9e8d5757567825 */ /* 0x000fca00078e00ff */
[----:B------:R-:W-:Y:S01]  /*1b50*/  LOP3.LUT R8, R18, UR13, R87, 0x96, !PT ;  /* 0x0000000d12087c12 */ /* 0x000fe2000f8e9657 */
[----:B------:R-:W-:Y:S01]  /*1b60*/  UIADD3 UR13, UPT, UPT, UR4, -0x700cb87f, URZ ;  /* 0x8ff34781040d7890 */ /* 0x000fe2000fffe0ff */
[----:B------:R-:W-:-:S04]  /*1b70*/  IMAD.WIDE.U32 R18, R19, -0x326172a9, RZ ;  /* 0xcd9e8d5713127825 */ /* 0x000fc800078e00ff */
[----:B------:R-:W-:Y:S01]  /*1b80*/  IMAD.MOV.U32 R10, RZ, RZ, R18 ;  /* 0x000000ffff0a7224 */ /* 0x000fe200078e0012 */
[----:B------:R-:W-:Y:S01]  /*1b90*/  LOP3.LUT R7, R86, UR13, R19, 0x96, !PT ;  /* 0x0000000d56077c12 */ /* 0x000fe2000f8e9613 */
[----:B------:R-:W-:Y:S01]  /*1ba0*/  UIADD3 UR13, UPT, UPT, UR5, -0x695add53, URZ ;  /* 0x96a522ad050d7890 */ /* 0x000fe2000fffe0ff */
[----:B------:R-:W-:-:S04]  /*1bb0*/  IMAD.WIDE.U32 R18, R8, -0x2daee0ad, RZ ;  /* 0xd2511f5308127825 */ /* 0x000fc800078e00ff */
[----:B------:R-:W-:Y:S01]  /*1bc0*/  IMAD.MOV.U32 R8, RZ, RZ, R120 ;  /* 0x000000ffff087224 */ /* 0x000fe200078e0078 */
[----:B------:R-:W-:Y:S01]  /*1bd0*/  LOP3.LUT R6, R6, UR13, R19, 0x96, !PT ;  /* 0x0000000d06067c12 */ /* 0x000fe2000f8e9613 */
[----:B------:R-:W-:Y:S01]  /*1be0*/  IMAD.MOV.U32 R86, RZ, RZ, RZ ;  /* 0x000000ffff567224 */ /* 0x000fe200078e00ff */
[----:B------:R-:W-:-:S07]  /*1bf0*/  MOV R120, R18 ;  /* 0x0000001200787202 */ /* 0x000fce0000000f00 */
.L_x_5795:
[----:B------:R-:W-:Y:S05]  /*1c00*/  BSYNC.RECONVERGENT B1 ;  /* 0x0000000000017941 */ /* 0x000fea0003800200 */
.L_x_5794:
[----:B------:R-:W-:Y:S01]  /*1c10*/  I2FP.F32.U32 R19, R8 ;  /* 0x0000000800137245 */ /* 0x000fe20000201000 */
[----:B------:R-:W-:Y:S01]  /*1c20*/  HADD2.F32 R80, -RZ, R80.H1_H1 ;  /* 0x30000050ff507230 */ /* 0x000fe20000004100 */
[----:B------:R-:W-:Y:S01]  /*1c30*/  ISETP.NE.AND P1, PT, R86, 0x1, PT ;  /* 0x000000015600780c */ /* 0x000fe20003f25270 */
[----:B------:R-:W-:Y:S01]  /*1c40*/  BSSY.RECONVERGENT B1, `(.L_x_5799) ;  /* 0x000005f000017945 */ /* 0x000fe20003800200 */
[----:B------:R-:W-:Y:S01]  /*1c50*/  MOV R8, R10 ;  /* 0x0000000a00087202 */ /* 0x000fe20000000f00 */
[----:B------:R-:W-:Y:S01]  /*1c60*/  FFMA.FTZ R19, R19, R122, 1.1641532182693481445e-10 ;  /* 0x2f00000013137423 */ /* 0x000fe2000001007a */
[----:B------:R-:W-:-:S04]  /*1c70*/  FMUL.FTZ R80, R80, R119 ;  /* 0x0000007750507220 */ /* 0x000fc80000410000 */
[----:B------:R-:W-:Y:S01]  /*1c80*/  FMUL.FTZ R80, R80, R121 ;  /* 0x0000007950507220 */ /* 0x000fe20000410000 */
[----:B------:R-:W-:Y:S01]  /*1c90*/  FSETP.GTU.FTZ.AND P0, PT, R19, R110, PT ;  /* 0x0000006e1300720b */ /* 0x000fe20003f1c000 */
[----:B------:R-:W-:Y:S02]  /*1ca0*/  HADD2.F32 R19, -RZ, R76.H1_H1 ;  /* 0x3000004cff137230 */ /* 0x000fe40000004100 */
        /* <DEDUP_REMOVED lines=13> */
.L_x_5801:
        /* <DEDUP_REMOVED lines=13> */
.L_x_5803:
[----:B------:R-:W-:Y:S05]  /*1e50*/  BSYNC.RECONVERGENT B2 ;  /* 0x0000000000027941 */ /* 0x000fea0003800200 */
.L_x_5802:
[----:B------:R-:W-:Y:S01]  /*1e60*/  LOP3.LUT R86, R9, UR5, R7, 0x96, !PT ;  /* 0x0000000509567c12 */ /* 0x000fe2000f8e9607 */
[----:B------:R-:W-:Y:S01]  /*1e70*/  IMAD.WIDE.U32 R98, R0, -0x326172a9, RZ ;  /* 0xcd9e8d5700627825 */ /* 0x000fe200078e00ff */
[----:B------:R-:W-:-:S03]  /*1e80*/  UIADD3 UR13, UPT, UPT, UR4, -0x61c88647, URZ ;  /* 0x9e3779b9040d7890 */ /* 0x000fc6000fffe0ff */
[----:B------:R-:W-:Y:S02]  /*1e90*/  HFMA2 R76, -RZ, RZ, 0, 0 ;  /* 0x00000000ff4c7431 */ /* 0x000fe400000001ff */
        /* <DEDUP_REMOVED lines=52> */
[----:B------:R-:W-:Y:S01]  /*21e0*/  MOV R10, R86 ;  /* 0x00000056000a7202 */ /* 0x000fe20000000f00 */
[----:B------:R-:W-:-:S04]  /*21f0*/  IMAD.WIDE.U32 R86, R8, -0x2daee0ad, RZ ;  /* 0xd2511f5308567825 */ /* 0x000fc800078e00ff */
[----:B------:R-:W-:Y:S01]  /*2200*/  IMAD.MOV.U32 R8, RZ, RZ, R120 ;  /* 0x000000ffff087224 */ /* 0x000fe200078e0078 */
[----:B------:R-:W-:Y:S01]  /*2210*/  LOP3.LUT R6, R6, UR13, R87, 0x96, !PT ;  /* 0x0000000d06067c12 */ /* 0x000fe2000f8e9657 */
[----:B------:R-:W-:-:S07]  /*2220*/  IMAD.MOV.U32 R120, RZ, RZ, R86 ;  /* 0x000000ffff787224 */ /* 0x000fce00078e0056 */
.L_x_5800:
[----:B------:R-:W-:Y:S05]  /*2230*/  BSYNC.RECONVERGENT B1 ;  /* 0x0000000000017941 */ /* 0x000fea0003800200 */
.L_x_5799:
[----:B------:R-:W-:Y:S01]  /*2240*/  I2FP.F32.U32 R19, R8 ;  /* 0x0000000800137245 */ /* 0x000fe20000201000 */
[----:B------:R-:W-:Y:S01]  /*2250*/  HADD2.F32 R8, -RZ, R81.H0_H0 ;  /* 0x20000051ff087230 */ /* 0x000fe20000004100 */
[----:B------:R-:W-:Y:S01]  /*2260*/  ISETP.NE.AND P2, PT, R76, 0x1, PT ;  /* 0x000000014c00780c */ /* 0x000fe20003f45270 */
[----:B------:R-:W-:Y:S01]  /*2270*/  BSSY.RECONVERGENT B1, `(.L_x_5804) ;  /* 0x000005f000017945 */ /* 0x000fe20003800200 */
[----:B------:R-:W-:Y:S02]  /*2280*/  IMAD.MOV.U32 R80, RZ, RZ, 0x2 ;  /* 0x00000002ff507424 */ /* 0x000fe400078e00ff */
[----:B------:R-:W-:Y:S01]  /*2290*/  FFMA.FTZ R19, R19, R122, 1.1641532182693481445e-10 ;  /* 0x2f00000013137423 */ /* 0x000fe2000001007a */
[----:B------:R-:W-:-:S04]  /*22a0*/  FMUL.FTZ R8, R8, R119 ;  /* 0x0000007708087220 */ /* 0x000fc80000410000 */
[----:B------:R-:W-:Y:S01]  /*22b0*/  FMUL.FTZ R8, R8, R121 ;  /* 0x0000007908087220 */ /* 0x000fe20000410000 */
[----:B------:R-:W-:Y:S01]  /*22c0*/  FSETP.GTU.FTZ.AND P1, PT, R19, R110, PT ;  /* 0x0000006e1300720b */ /* 0x000fe20003f3c000 */
[----:B------:R-:W-:-:S03]  /*22d0*/  HADD2.F32 R19, -RZ, R77.H0_H0 ;  /* 0x2000004dff137230 */ /* 0x000fc60000004100 */
        /* <DEDUP_REMOVED lines=13> */
.L_x_5806:
        /* <DEDUP_REMOVED lines=13> */
.L_x_5808:
[----:B------:R-:W-:Y:S05]  /*2480*/  BSYNC.RECONVERGENT B2 ;  /* 0x0000000000027941 */ /* 0x000fea0003800200 */
.L_x_5807:
[----:B------:R-:W-:Y:S01]  /*2490*/  LOP3.LUT R86, R9, UR5, R7, 0x96, !PT ;  /* 0x0000000509567c12 */ /* 0x000fe2000f8e9607 */
[----:B------:R-:W-:Y:S01]  /*24a0*/  IMAD.WIDE.U32 R98, R0, -0x326172a9, RZ ;  /* 0xcd9e8d5700627825 */ /* 0x000fe200078e00ff */
[----:B------:R-:W-:-:S03]  /*24b0*/  UIADD3 UR13, UPT, UPT, UR4, -0x61c88647, URZ ;  /* 0x9e3779b9040d7890 */ /* 0x000fc6000fffe0ff */
[----:B------:R-:W-:Y:S01]  /*24c0*/  IMAD.WIDE.U32 R86, R86, -0x326172a9, RZ ;  /* 0xcd9e8d5756567825 */ /* 0x000fe200078e00ff */
[----:B------:R-:W-:-:S03]  /*24d0*/  LOP3.LUT R99, R5, UR4, R99, 0x96, !PT ;  /* 0x0000000405637c12 */ /* 0x000fc6000f8e9663 */
[----:B------:R-:W-:Y:S01]  /*24e0*/  IMAD.MOV.U32 R80, RZ, RZ, RZ ;  /* 0x000000ffff507224 */ /* 0x000fe200078e00ff */
        /* <DEDUP_REMOVED lines=51> */
[----:B------:R-:W-:Y:S01]  /*2820*/  IMAD.WIDE.U32 R86, R8, -0x2daee0ad, RZ ;  /* 0xd2511f5308567825 */ /* 0x000fe200078e00ff */
[----:B------:R-:W-:-:S03]  /*2830*/  MOV R8, R120 ;  /* 0x0000007800087202 */ /* 0x000fc60000000f00 */
[----:B------:R-:W-:Y:S01]  /*2840*/  IMAD.MOV.U32 R120, RZ, RZ, R86 ;  /* 0x000000ffff787224 */ /* 0x000fe200078e0056 */
[----:B------:R-:W-:-:S07]  /*2850*/  LOP3.LUT R6, R6, UR13, R87, 0x96, !PT ;  /* 0x0000000d06067c12 */ /* 0x000fce000f8e9657 */
.L_x_5805:
[----:B------:R-:W-:Y:S05]  /*2860*/  BSYNC.RECONVERGENT B1 ;  /* 0x0000000000017941 */ /* 0x000fea0003800200 */
.L_x_5804:
[----:B------:R-:W-:Y:S01]  /*2870*/  I2FP.F32.U32 R87, R8 ;  /* 0x0000000800577245 */ /* 0x000fe20000201000 */
[----:B------:R-:W-:Y:S01]  /*2880*/  HADD2.F32 R8, -RZ, R81.H1_H1 ;  /* 0x30000051ff087230 */ /* 0x000fe20000004100 */
[----:B------:R-:W-:Y:S01]  /*2890*/  ISETP.NE.AND P3, PT, R80, 0x1, PT ;  /* 0x000000015000780c */ /* 0x000fe20003f65270 */
[----:B------:R-:W-:Y:S01]  /*28a0*/  HADD2.F32 R77, -RZ, R77.H1_H1 ;  /* 0x3000004dff4d7230 */ /* 0x000fe20000004100 */
        /* <DEDUP_REMOVED lines=19> */
.L_x_5811:
        /* <DEDUP_REMOVED lines=13> */
.L_x_5813:
[----:B------:R-:W-:Y:S05]  /*2ab0*/  BSYNC.RECONVERGENT B2 ;  /* 0x0000000000027941 */ /* 0x000fea0003800200 */
.L_x_5812:
        /* <DEDUP_REMOVED lines=58> */
[----:B------:R-:W-:Y:S01]  /*2e60*/  MOV R120, R76 ;  /* 0x0000004c00787202 */ /* 0x000fe20000000f00 */
[----:B------:R-:W-:Y:S01]  /*2e70*/  IMAD.MOV.U32 R76, RZ, RZ, RZ ;  /* 0x000000ffff4c7224 */ /* 0x000fe200078e00ff */
[----:B------:R-:W-:-:S07]  /*2e80*/  LOP3.LUT R6, R6, UR13, R77, 0x96, !PT ;  /* 0x0000000d06067c12 */ /* 0x000fce000f8e964d */
.L_x_5810:
[----:B------:R-:W-:Y:S05]  /*2e90*/  BSYNC.RECONVERGENT B1 ;  /* 0x0000000000017941 */ /* 0x000fea0003800200 */
.L_x_5809:
[----:B------:R-:W-:Y:S01]  /*2ea0*/  I2FP.F32.U32 R77, R8 ;  /* 0x00000008004d7245 */ /* 0x000fe20000201000 */
[----:B------:R-:W-:Y:S01]  /*2eb0*/  HADD2.F32 R8, -RZ, R82.H0_H0 ;  /* 0x20000052ff087230 */ /* 0x000fe20000004100 */
[----:B------:R-:W-:Y:S01]  /*2ec0*/  ISETP.NE.AND P4, PT, R76, 0x1, PT ;  /* 0x000000014c00780c */ /* 0x000fe20003f85270 */
[----:B------:R-:W-:Y:S01]  /*2ed0*/  HADD2.F32 R87, -RZ, R78.H0_H0 ;  /* 0x2000004eff577230 */ /* 0x000fe20000004100 */
[----:B------:R-:W-:Y:S01]  /*2ee0*/  BSSY.RECONVERGENT B1, `(.L_x_5814) ;  /* 0x000005e000017945 */ /* 0x000fe20003800200 */
        /* <DEDUP_REMOVED lines=18> */
.L_x_5816:
[----:B------:R-:W-:Y:S01]  /*3010*/  VIADD R4, R4, 0x1 ;  /* 0x0000000104047836 */ /* 0x000fe20000000000 */
[----:B------:R-:W-:Y:S04]  /*3020*/  BSSY.RECONVERGENT B2, `(.L_x_5817) ;  /* 0x000000b000027945 */ /* 0x000fe80003800200 */
        /* <DEDUP_REMOVED lines=10> */
.L_x_5818:
[----:B------:R-:W-:Y:S05]  /*30d0*/  BSYNC.RECONVERGENT B2 ;  /* 0x0000000000027941 */ /* 0x000fea0003800200 */
.L_x_5817:
[----:B------:R-:W-:Y:S01]  /*30e0*/  IMAD.WIDE.U32 R6, R4, -0x2daee0ad, RZ ;  /* 0xd2511f5304067825 */ /* 0x000fe200078e00ff */
[----:B------:R-:W-:Y:S01]  /*30f0*/  UIADD3 UR13, UPT, UPT, UR4, -0x61c88647, URZ ;  /* 0x9e3779b9040d7890 */ /* 0x000fe2000fffe0ff */
[----:B------:R-:W-:Y:S02]  /*3100*/  MOV R8, R120 ;  /* 0x0000007800087202 */ /* 0x000fe40000000f00 */
[----:B------:R-:W-:Y:S01]  /*3110*/  IMAD.WIDE.U32 R80, R0, -0x326172a9, RZ ;  /* 0xcd9e8d5700507825 */ /* 0x000fe200078e00ff */
[----:B------:R-:W-:-:S04]  /*3120*/  LOP3.LUT R76, R9, UR5, R7, 0x96, !PT ;  /* 0x00000005094c7c12 */ /* 0x000fc8000f8e9607 */
[----:B------:R-:W-:Y:S01]  /*3130*/  LOP3.LUT R81, R5, UR4, R81, 0x96, !PT ;  /* 0x0000000405517c12 */ /* 0x000fe2000f8e9651 */
        /* <DEDUP_REMOVED lines=11> */
[----:B------:R-:W-:-:S04]  /*31f0*/  UIADD3 UR13, UPT, UPT, UR5, 0x32370b8f, URZ ;  /* 0x32370b8f050d7890 */ /* 0x000fc8000fffe0ff */
[----:B------:R-:W-:-:S05]  /*3200*/  IMAD.WIDE.U32 R76, R76, -0x2daee0ad, RZ ;  /* 0xd2511f534c4c7825 */ /* 0x000fca00078e00ff */
[----:B------:R-:W-:Y:S01]  /*3210*/  LOP3.LUT R77, R6, UR13, R77, 0x96, !PT ;  /* 0x0000000d064d7c12 */ /* 0x000fe2000f8e964d */
[----:B------:R-:W-:Y:S01]  /*3220*/  UIADD3 UR13, UPT, UPT, UR4, -0x255992d5, URZ ;  /* 0xdaa66d2b040d7890 */ /* 0x000fe2000fffe0ff */
[----:B------:R-:W-:-:S05]  /*3230*/  IMAD.WIDE.U32 R6, R7, -0x326172a9, RZ ;  /* 0xcd9e8d5707067825 */ /* 0x000fca00078e00ff */
[----:B------:R-:W-:Y:S01]  /*3240*/  LOP3.LUT R80, R80, UR13, R7, 0x96, !PT ;  /* 0x0000000d50507c12 */ /* 0x000fe2000f8e9607 */
[----:B------:R-:W-:-:S04]  /*3250*/  UIADD3 UR13, UPT, UPT, UR5, -0x126145ec, URZ ;  /* 0xed9eba14050d7890 */ /* 0x000fc8000fffe0ff */
[----:B------:R-:W-:-:S05]  /*3260*/  IMAD.WIDE.U32 R80, R80, -0x2daee0ad, RZ ;  /* 0xd2511f5350507825 */ /* 0x000fca00078e00ff */
[----:B------:R-:W-:Y:S01]  /*3270*/  LOP3.LUT R81, R76, UR13, R81, 0x96, !PT ;  /* 0x0000000d4c517c12 */ /* 0x000fe2000f8e9651 */
[----:B------:R-:W-:Y:S01]  /*3280*/  UIADD3 UR13, UPT, UPT, UR4, 0x78dde6e4, URZ ;  /* 0x78dde6e4040d7890 */ /* 0x000fe2000fffe0ff */
        /* <DEDUP_REMOVED lines=14> */
[----:B------:R-:W-:-:S04]  /*3370*/  UIADD3 UR13, UPT, UPT, UR5, 0x1fd5c5a3, URZ ;  /* 0x1fd5c5a3050d7890 */ /* 0x000fc8000fffe0ff */
        /* <DEDUP_REMOVED lines=8> */
[----:B------:R-:W-:Y:S01]  /*3400*/  UIADD3 UR13, UPT, UPT, UR4, -0xe443238, URZ ;  /* 0xf1bbcdc8040d7890 */ /* 0x000fe2000fffe0ff */
[----:B------:R-:W-:-:S05]  /*3410*/  IMAD.WIDE.U32 R80, R81, -0x326172a9, RZ ;  /* 0xcd9e8d5751507825 */ /* 0x000fca00078e00ff */
[----:B------:R-:W-:Y:S01]  /*3420*/  LOP3.LUT R76, R76, UR13, R81, 0x96, !PT ;  /* 0x0000000d4c4c7c12 */ /* 0x000fe2000f8e9651 */
[----:B------:R-:W-:-:S04]  /*3430*/  UIADD3 UR13, UPT, UPT, UR5, -0x695add53, URZ ;  /* 0x96a522ad050d7890 */ /* 0x000fc8000fffe0ff */
[----:B------:R-:W-:-:S04]  /*3440*/  IMAD.WIDE.U32 R76, R76, -0x2daee0ad, RZ ;  /* 0xd2511f534c4c7825 */ /* 0x000fc800078e00ff */
[----:B------:R-:W-:Y:S01]  /*3450*/  IMAD.MOV.U32 R120, RZ, RZ, R76 ;  /* 0x000000ffff787224 */ /* 0x000fe200078e004c */
[----:B------:R-:W-:Y:S01]  /*3460*/  LOP3.LUT R6, R6, UR13, R77, 0x96, !PT ;  /* 0x0000000d06067c12 */ /* 0x000fe2000f8e964d */
[----:B------:R-:W-:Y:S01]  /*3470*/  UIADD3 UR13, UPT, UPT, UR4, -0x700cb87f, URZ ;  /* 0x8ff34781040d7890 */ /* 0x000fe2000fffe0ff */
[----:B------:R-:W-:-:S04]  /*3480*/  IMAD.WIDE.U32 R76, R7, -0x326172a9, RZ ;  /* 0xcd9e8d57074c7825 */ /* 0x000fc800078e00ff */
[----:B------:R-:W-:Y:S01]  /*3490*/  IMAD.MOV.U32 R10, RZ, RZ, R76 ;  /* 0x000000ffff0a7224 */ /* 0x000fe200078e004c */
[----:B------:R-:W-:Y:S01]  /*34a0*/  LOP3.LUT R7, R80, UR13, R77, 0x96, !PT ;  /* 0x0000000d50077c12 */ /* 0x000fe2000f8e964d */
[----:B------:R-:W-:-:S07]  /*34b0*/  HFMA2 R80, -RZ, RZ, 0, 0 ;  /* 0x00000000ff507431 */ /* 0x000fce00000001ff */
.L_x_5815:
[----:B------:R-:W-:Y:S05]  /*34c0*/  BSYNC.RECONVERGENT B1 ;  /* 0x0000000000017941 */ /* 0x000fea0003800200 */
.L_x_5814:
[----:B------:R-:W-:Y:S01]  /*34d0*/  I2FP.F32.U32 R77, R8 ;  /* 0x00000008004d7245 */ /* 0x000fe20000201000 */
[----:B------:R-:W-:Y:S01]  /*34e0*/  HADD2.F32 R82, -RZ, R82.H1_H1 ;  /* 0x30000052ff527230 */ /* 0x000fe20000004100 */
[----:B------:R-:W-:Y:S01]  /*34f0*/  ISETP.NE.AND P5, PT, R80, 0x1, PT ;  /* 0x000000015000780c */ /* 0x000fe20003fa5270 */
[----:B------:R-:W-:Y:S01]  /*3500*/  BSSY.RECONVERGENT B1, `(.L_x_5819) ;  /* 0x000005f000017945 */ /* 0x000fe20003800200 */
[----:B------:R-:W-:Y:S02]  /*3510*/  IMAD.MOV.U32 R76, RZ, RZ, 0x2 ;  /* 0x00000002ff4c7424 */ /* 0x000fe400078e00ff */
[----:B------:R-:W-:Y:S01]  /*3520*/  FFMA.FTZ R77, R77, R122, 1.1641532182693481445e-10 ;  /* 0x2f0000004d4d7423 */ /* 0x000fe2000001007a */
[----:B------:R-:W-:Y:S01]  /*3530*/  FMUL.FTZ R82, R82, R119 ;  /* 0x0000007752527220 */ /* 0x000fe20000410000 */
[----:B------:R-:W-:-:S03]  /*3540*/  IMAD.MOV.U32 R8, RZ, RZ, R10 ;  /* 0x000000ffff087224 */ /* 0x000fc600078e000a */
[----:B------:R-:W-:Y:S01]  /*3550*/  FMUL.FTZ R82, R82, R121 ;  /* 0x0000007952527220 */ /* 0x000fe20000410000 */
[----:B------:R-:W-:Y:S01]  /*3560*/  FSETP.GTU.FTZ.AND P4, PT, R77, R110, PT ;  /* 0x0000006e4d00720b */ /* 0x000fe20003f9c000 */
[----:B------:R-:W-:-:S03]  /*3570*/  HADD2.F32 R77, -RZ, R78.H1_H1 ;  /* 0x3000004eff4d7230 */ /* 0x000fc60000004100 */
        /* <DEDUP_REMOVED lines=12> */
.L_x_5821:
[----:B------:R-:W-:Y:S01]  /*3640*/  VIADD R4, R4, 0x1 ;  /* 0x0000000104047836 */ /* 0x000fe20000000000 */
[----:B------:R-:W-:Y:S04]  /*3650*/  BSSY.RECONVERGENT B2, `(.L_x_5822) ;  /* 0x000000b000027945 */ /* 0x000fe80003800200 */
        /* <DEDUP_REMOVED lines=10> */
.L_x_5823:
[----:B------:R-:W-:Y:S05]  /*3700*/  BSYNC.RECONVERGENT B2 ;  /* 0x0000000000027941 */ /* 0x000fea0003800200 */
.L_x_5822:
[----:B------:R-:W-:Y:S01]  /*3710*/  IMAD.WIDE.U32 R6, R4, -0x2daee0ad, RZ ;  /* 0xd2511f5304067825 */ /* 0x000fe200078e00ff */
[----:B------:R-:W-:-:S03]  /*3720*/  UIADD3 UR13, UPT, UPT, UR4, -0x61c88647, URZ ;  /* 0x9e3779b9040d7890 */ /* 0x000fc6000fffe0ff */
[----:B------:R-:W-:Y:S01]  /*3730*/  IMAD.WIDE.U32 R80, R0, -0x326172a9, RZ ;  /* 0xcd9e8d5700507825 */ /* 0x000fe200078e00ff */
[----:B------:R-:W-:-:S03]  /*3740*/  LOP3.LUT R76, R9, UR5, R7, 0x96, !PT ;  /* 0x00000005094c7c12 */ /* 0x000fc6000f8e9607 */
[----:B------:R-:W-:Y:S01]  /*3750*/  IMAD.MOV.U32 R8, RZ, RZ, R120 ;  /* 0x000000ffff087224 */ /* 0x000fe200078e0078 */
        /* <DEDUP_REMOVED lines=51> */
[----:B------:R-:W-:Y:S01]  /*3a90*/  UIADD3 UR13, UPT, UPT, UR4, -0x700cb87f, URZ ;  /* 0x8ff34781040d7890 */ /* 0x000fe2000fffe0ff */
[----:B------:R-:W-:Y:S01]  /*3aa0*/  MOV R120, R76 ;  /* 0x0000004c00787202 */ /* 0x000fe20000000f00 */
[----:B------:R-:W-:-:S04]  /*3ab0*/  IMAD.WIDE.U32 R76, R7, -0x326172a9, RZ ;  /* 0xcd9e8d57074c7825 */ /* 0x000fc800078e00ff */
[----:B------:R-:W-:Y:S01]  /*3ac0*/  IMAD.MOV.U32 R10, RZ, RZ, R76 ;  /* 0x000000ffff0a7224 */ /* 0x000fe200078e004c */
[----:B------:R-:W-:Y:S01]  /*3ad0*/  LOP3.LUT R7, R80, UR13, R77, 0x96, !PT ;  /* 0x0000000d50077c12 */ /* 0x000fe2000f8e964d */
[----:B------:R-:W-:-:S07]  /*3ae0*/  IMAD.MOV.U32 R76, RZ, RZ, RZ ;  /* 0x000000ffff4c7224 */ /* 0x000fce00078e00ff */
.L_x_5820:
[----:B------:R-:W-:Y:S05]  /*3af0*/  BSYNC.RECONVERGENT B1 ;  /* 0x0000000000017941 */ /* 0x000fea0003800200 */
.L_x_5819:
[----:B------:R-:W-:Y:S01]  /*3b00*/  I2FP.F32.U32 R77, R8 ;  /* 0x00000008004d7245 */ /* 0x000fe20000201000 */
[----:B------:R-:W-:Y:S01]  /*3b10*/  HADD2.F32 R8, -RZ, R83.H0_H0 ;  /* 0x20000053ff087230 */ /* 0x000fe20000004100 */
[----:B------:R-:W-:Y:S01]  /*3b20*/  ISETP.NE.AND P6, PT, R76, 0x1, PT ;  /* 0x000000014c00780c */ /* 0x000fe20003fc5270 */
[----:B------:R-:W-:Y:S01]  /*3b30*/  HADD2.F32 R99, -RZ, R79.H0_H0 ;  /* 0x2000004fff637230 */ /* 0x000fe20000004100 */
        /* <DEDUP_REMOVED lines=19> */
.L_x_5826:
[----:B------:R-:W-:Y:S01]  /*3c70*/  IADD3 R4, PT, PT, R4, 0x1, RZ ;  /* 0x0000000104047810 */ /* 0x000fe20007ffe0ff */
[----:B------:R-:W-:Y:S03]  /*3c80*/  BSSY.RECONVERGENT B2, `(.L_x_5827) ;  /* 0x000000d000027945 */ /* 0x000fe60003800200 */
[----:B------:R-:W-:-:S13]  /*3c90*/  ISETP.NE.AND P6, PT, R4, RZ, PT ;  /* 0x000000ff0400720c */ /* 0x000fda0003fc5270 */
[----:B------:R-:W-:Y:S05]  /*3ca0*/  @P6 BRA `(.L_x_5828) ;  /* 0x0000000000286947 */ /* 0x000fea0003800000 */
[----:B------:R-:W-:Y:S01]  /*3cb0*/  VIADD R5, R5, 0x1 ;  /* 0x0000000105057836 */ /* 0x000fe20000000000 */
[----:B------:R-:W-:-:S04]  /*3cc0*/  P2R R6, PR, RZ, 0x1 ;  /* 0x00000001ff067803 */ /* 0x000fc80000000000 */
        /* <DEDUP_REMOVED lines=8> */
.L_x_5828:
[----:B------:R-:W-:Y:S05]  /*3d50*/  BSYNC.RECONVERGENT B2 ;  /* 0x0000000000027941 */ /* 0x000fea0003800200 */
.L_x_5827:
[----:B------:R-:W-:Y:S01]  /*3d60*/  IMAD.WIDE.U32 R6, R4, -0x2daee0ad, RZ ;  /* 0xd2511f5304067825 */ /* 0x000fe200078e00ff */
[----:B------:R-:W-:-:S03]  /*3d70*/  UIADD3 UR13, UPT, UPT, UR4, -0x61c88647, URZ ;  /* 0x9e3779b9040d7890 */ /* 0x000fc6000fffe0ff */
[----:B------:R-:W-:Y:S01]  /*3d80*/  IMAD.WIDE.U32 R80, R0, -0x326172a9, RZ ;  /* 0xcd9e8d5700507825 */ /* 0x000fe200078e00ff */
[----:B------:R-:W-:-:S03]  /*3d90*/  LOP3.LUT R76, R9, UR5, R7, 0x96, !PT ;  /* 0x00000005094c7c12 */ /* 0x000fc6000f8e9607 */
[----:B------:R-:W-:Y:S01]  /*3da0*/  IMAD.MOV.U32 R78, RZ, RZ, R120 ;  /* 0x000000ffff4e7224 */ /* 0x000fe200078e0078 */
[----:B------:R-:W-:Y:S01]  /*3db0*/  LOP3.LUT R81, R5, UR4, R81, 0x96, !PT ;  /* 0x0000000405517c12 */ /* 0x000fe2000f8e9651 */
[----:B------:R-:W-:-:S04]  /*3dc0*/  IMAD.WIDE.U32 R76, R76, -0x326172a9, RZ ;  /* 0xcd9e8d574c4c7825 */ /* 0x000fc800078e00ff */
        /* <DEDUP_REMOVED lines=52> */
[----:B------:R-:W-:-:S05]  /*4110*/  IMAD.WIDE.U32 R76, R7, -0x326172a9, RZ ;  /* 0xcd9e8d57074c7825 */ /* 0x000fca00078e00ff */
[----:B------:R-:W-:Y:S02]  /*4120*/  LOP3.LUT R7, R80, UR13, R77, 0x96, !PT ;  /* 0x0000000d50077c12 */ /* 0x000fe4000f8e964d */
[----:B------:R-:W-:-:S07]  /*4130*/  MOV R10, R76 ;  /* 0x0000004c000a7202 */ /* 0x000fce0000000f00 */
.L_x_5825:
[----:B------:R-:W-:Y:S05]  /*4140*/  BSYNC.RECONVERGENT B1 ;  /* 0x0000000000017941 */ /* 0x000fea0003800200 */
.L_x_5824:
[----:B------:R-:W-:Y:S01]  /*4150*/  I2FP.F32.U32 R77, R78 ;  /* 0x0000004e004d7245 */ /* 0x000fe20000201000 */
[----:B------:R-:W-:Y:S01]  /*4160*/  HADD2.F32 R76, -RZ, R83.H1_H1 ;  /* 0x30000053ff4c7230 */ /* 0x000fe20000004100 */
[----:B------:R-:W-:Y:S01]  /*4170*/  F2FP.F16.F32.PACK_AB R78, R98, R87 ;  /* 0x00000057624e723e */ /* 0x000fe200000000ff */
[----:B------:R-:W-:Y:S02]  /*4180*/  HADD2.F32 R79, -RZ, R79.H1_H1 ;  /* 0x3000004fff4f7230 */ /* 0x000fe40000004100 */
[----:B------:R-:W-:Y:S01]  /*4190*/  FFMA.FTZ R77, R77, R122, 1.1641532182693481445e-10 ;  /* 0x2f0000004d4d7423 */ /* 0x000fe2000001007a */
[----:B------:R-:W-:-:S04]  /*41a0*/  FMUL.FTZ R76, R76, R119 ;  /* 0x000000774c4c7220 */ /* 0x000fc80000410000 */
[----:B------:R-:W-:Y:S01]  /*41b0*/  FMUL.FTZ R76, R76, R121 ;  /* 0x000000794c4c7220 */ /* 0x000fe20000410000 */
[----:B------:R-:W-:Y:S02]  /*41c0*/  FSETP.GTU.FTZ.AND P6, PT, R77, R110, PT ;  /* 0x0000006e4d00720b */ /* 0x000fe40003fdc000 */
[----:B------:R-:W-:Y:S02]  /*41d0*/  F2FP.F16.F32.PACK_AB R77, R86, R19 ;  /* 0x00000013564d723e */ /* 0x000fe400000000ff */
[----:B------:R-:W-:Y:S02]  /*41e0*/  FSEL R76, R76, RZ, !P6 ;  /* 0x000000ff4c4c7208 */ /* 0x000fe40007000000 */
[----:B------:R-:W-:-:S03]  /*41f0*/  PLOP3.LUT P6, PT, P6, PT, PT, 0x8, 0x80 ;  /* 0x000000000080781c */ /* 0x000fc600037ce170 */
[----:B------:R-:W-:Y:S01]  /*4200*/  FADD.FTZ R110, R76, R79 ;  /* 0x0000004f4c6e7221 */ /* 0x000fe20000010000 */
[----:B------:R-:W-:-:S04]  /*4210*/  F2FP.F16.F32.PACK_AB R76, R18, R11 ;  /* 0x0000000b124c723e */ /* 0x000fc800000000ff */
[----:B------:R-:W-:Y:S01]  /*4220*/  F2FP.F16.F32.PACK_AB R79, R110, R99 ;  /* 0x000000636e4f723e */ /* 0x000fe200000000ff */
[----:B------:R-:W-:Y:S06]  /*4230*/  BRA `(.L_x_5829) ;  /* 0x0000003000507947 */ /* 0x000fec0003800000 */
.L_x_5789:
        /* <DEDUP_REMOVED lines=16> */
.L_x_5832:
        /* <DEDUP_REMOVED lines=13> */
.L_x_5834:
[----:B------:R-:W-:Y:S05]  /*4410*/  BSYNC.RECONVERGENT B2 ;  /* 0x0000000000027941 */ /* 0x000fea0003800200 */
.L_x_5833:
        /* <DEDUP_REMOVED lines=57> */
[----:B------:R-:W-:Y:S01]  /*47b0*/  IMAD.MOV.U32 R11, RZ, RZ, R116 ;  /* 0x000000ffff0b7224 */ /* 0x000fe200078e0074 */
[----:B------:R-:W-:Y:S01]  /*47c0*/  LOP3.LUT R6, R6, UR14, R121, 0x96, !PT ;  /* 0x0000000e06067c12 */ /* 0x000fe2000f8e9679 */
[----:B------:R-:W-:-:S07]  /*47d0*/  IMAD.MOV.U32 R18, RZ, RZ, RZ ;  /* 0x000000ffff127224 */ /* 0x000fce00078e00ff */
.L_x_5831:
[----:B------:R-:W-:Y:S05]  /*47e0*/  BSYNC.RECONVERGENT B1 ;  /* 0x0000000000017941 */ /* 0x000fea0003800200 */
.L_x_5830:
[----:B------:R-:W0:Y:S01]  /*47f0*/  LDC R122, c[0x0][0x404] ;  /* 0x00010100ff7a7b82 */ /* 0x000e220000000800 */
[----:B------:R-:W-:Y:S01]  /*4800*/  HFMA2 R110, -RZ, RZ, 0.1171875, 0 ;  /* 0x2f800000ff6e7431 */ /* 0x000fe200000001ff */
[----:B------:R-:W-:Y:S01]  /*4810*/  I2FP.F32.U32 R11, R11 ;  /* 0x0000000b000b7245 */ /* 0x000fe20000201000 */
[----:B-----5:R-:W-:Y:S01]  /*4820*/  HADD2.F32 R8, -RZ, R80.H0_H0 ;  /* 0x20000050ff087230 */ /* 0x020fe20000004100 */
[----:B------:R-:W-:Y:S01]  /*4830*/  ISETP.NE.AND P1, PT, R18, 0x1, PT ;  /* 0x000000011200780c */ /* 0x000fe20003f25270 */
[----:B------:R-:W-:Y:S01]  /*4840*/  BSSY.RECONVERGENT B1, `(.L_x_5835) ;  /* 0x000005f000017945 */ /* 0x000fe20003800200 */
[----:B------:R-:W-:Y:S02]  /*4850*/  IMAD.MOV.U32 R76, RZ, RZ, 0x2 ;  /* 0x00000002ff4c7424 */ /* 0x000fe400078e00ff */
[----:B------:R-:W1:Y:S01]  /*4860*/  LDC R121, c[0x0][0x408] ;  /* 0x00010200ff797b82 */ /* 0x000e620000000800 */
[----:B------:R-:W-:Y:S01]  /*4870*/  FMUL.FTZ R8, R8, R119 ;  /* 0x0000007708087220 */ /* 0x000fe20000410000 */
[----:B------:R-:W-:-:S05]  /*4880*/  FFMA.FTZ R11, R11, R110, 1.1641532182693481445e-10 ;  /* 0x2f0000000b0b7423 */ /* 0x000fca000001006e */
[----:B0-----:R-:W-:-:S04]  /*4890*/  FSETP.GTU.FTZ.AND P0, PT, R11, R122, PT ;  /* 0x0000007a0b00720b */ /* 0x001fc80003f1c000 */
[----:B------:R-:W-:Y:S01]  /*48a0*/  PLOP3.LUT P2, PT, P0, PT, PT, 0x8, 0x80 ;  /* 0x000000000080781c */ /* 0x000fe2000074e170 */
[----:B-1----:R-:W-:-:S03]  /*48b0*/  FMUL.FTZ R8, R8, R121 ;  /* 0x0000007908087220 */ /* 0x002fc60000410000 */
[----:B------:R-:W-:Y:S02]  /*48c0*/  P2R R116, PR, RZ, 0x4 ;  /* 0x00000004ff747803 */ /* 0x000fe40000000000 */
[----:B------:R-:W-:Y:S01]  /*48d0*/  FSEL R11, R8, RZ, !P0 ;  /* 0x000000ff080b7208 */ /* 0x000fe20004000000 */
        /* <DEDUP_REMOVED lines=10> */
.L_x_5837:
        /* <DEDUP_REMOVED lines=13> */
.L_x_5839:
[----:B------:R-:W-:Y:S05]  /*4a50*/  BSYNC.RECONVERGENT B2 ;  /* 0x0000000000027941 */ /* 0x000fea0003800200 */
.L_x_5838:
[----:B------:R-:W-:Y:S01]  /*4a60*/  IMAD.WIDE.U32 R6, R0, -0x326172a9, RZ ;  /* 0xcd9e8d5700067825 */ /* 0x000fe200078e00ff */
[----:B------:R-:W-:Y:S01]  /*4a70*/  LOP3.LUT R18, R9, UR5, R79, 0x96, !PT ;  /* 0x0000000509127c12 */ /* 0x000fe2000f8e964f */
[----:B------:R-:W-:Y:S01]  /*4a80*/  UIADD3 UR13, UPT, UPT, UR4, -0x61c88647, URZ ;  /* 0x9e3779b9040d7890 */ /* 0x000fe2000fffe0ff */
[----:B------:R-:W-:Y:S01]  /*4a90*/  MOV R8, R120 ;  /* 0x0000007800087202 */ /* 0x000fe20000000f00 */
        /* <DEDUP_REMOVED lines=52> */
[----:B------:R-:W-:-:S03]  /*4de0*/  LOP3.LUT R7, R78, UR13, R77, 0x96, !PT ;  /* 0x0000000d4e077c12 */ /* 0x000fc6000f8e964d */
[----:B------:R-:W-:Y:S01]  /*4df0*/  IMAD.MOV.U32 R10, RZ, RZ, R76 ;  /* 0x000000ffff0a7224 */ /* 0x000fe200078e004c */
[----:B------:R-:W-:Y:S01]  /*4e00*/  LOP3.LUT R6, R6, UR14, R19, 0x96, !PT ;  /* 0x0000000e06067c12 */ /* 0x000fe2000f8e9613 */
[----:B------:R-:W-:Y:S02]  /*4e10*/  IMAD.MOV.U32 R120, RZ, RZ, R18 ;  /* 0x000000ffff787224 */ /* 0x000fe400078e0012 */
[----:B------:R-:W-:-:S07]  /*4e20*/  IMAD.MOV.U32 R76, RZ, RZ, RZ ;  /* 0x000000ffff4c7224 */ /* 0x000fce00078e00ff */
.L_x_5836:
[----:B------:R-:W-:Y:S05]  /*4e30*/  BSYNC.RECONVERGENT B1 ;  /* 0x0000000000017941 */ /* 0x000fea0003800200 */
.L_x_5835:
[----:B------:R-:W-:Y:S01]  /*4e40*/  ISETP.NE.AND P2, PT, R76, 0x1, PT ;  /* 0x000000014c00780c */ /* 0x000fe20003f45270 */
[----:B------:R-:W-:Y:S01]  /*4e50*/  HADD2.F32 R80, -RZ, R80.H1_H1 ;  /* 0x30000050ff507230 */ /* 0x000fe20000004100 */
[----:B------:R-:W-:Y:S01]  /*4e60*/  I2FP.F32.U32 R19, R8 ;  /* 0x0000000800137245 */ /* 0x000fe20000201000 */
[----:B------:R-:W-:Y:S01]  /*4e70*/  BSSY.RECONVERGENT B1, `(.L_x_5840) ;  /* 0x000005d000017945 */ /* 0x000fe20003800200 */
[----:B------:R-:W-:Y:S02]  /*4e80*/  HFMA2 R77, -RZ, RZ, 0, 1.1920928955078125e-07 ;  /* 0x00000002ff4d7431 */ /* 0x000fe400000001ff */
[----:B------:R-:W-:Y:S02]  /*4e90*/  IMAD.MOV.U32 R8, RZ, RZ, R10 ;  /* 0x000000ffff087224 */ /* 0x000fe400078e000a */
[----:B------:R-:W-:Y:S01]  /*4ea0*/  FMUL.FTZ R80, R80, R119 ;  /* 0x0000007750507220 */ /* 0x000fe20000410000 */
[----:B------:R-:W-:-:S03]  /*4eb0*/  FFMA.FTZ R19, R19, R110, 1.1641532182693481445e-10 ;  /* 0x2f00000013137423 */ /* 0x000fc6000001006e */
[----:B------:R-:W-:Y:S02]  /*4ec0*/  FMUL.FTZ R18, R80, R121 ;  /* 0x0000007950127220 */ /* 0x000fe40000410000 */
        /* <DEDUP_REMOVED lines=12> */
.L_x_5842:
        /* <DEDUP_REMOVED lines=13> */
.L_x_5844:
[----:B------:R-:W-:Y:S05]  /*5060*/  BSYNC.RECONVERGENT B2 ;  /* 0x0000000000027941 */ /* 0x000fea0003800200 */
.L_x_5843:
[----:B------:R-:W-:Y:S01]  /*5070*/  LOP3.LUT R78, R9, UR5, R7, 0x96, !PT ;  /* 0x00000005094e7c12 */ /* 0x000fe2000f8e9607 */
[----:B------:R-:W-:Y:S01]  /*5080*/  IMAD.WIDE.U32 R76, R0, -0x326172a9, RZ ;  /* 0xcd9e8d57004c7825 */ /* 0x000fe200078e00ff */
[----:B------:R-:W-:-:S03]  /*5090*/  UIADD3 UR13, UPT, UPT, UR4, -0x61c88647, URZ ;  /* 0x9e3779b9040d7890 */ /* 0x000fc6000fffe0ff */
[----:B------:R-:W-:Y:S01]  /*50a0*/  IMAD.WIDE.U32 R78, R78, -0x326172a9, RZ ;  /* 0xcd9e8d574e4e7825 */ /* 0x000fe200078e00ff */
[----:B------:R-:W-:-:S03]  /*50b0*/  LOP3.LUT R77, R5, UR4, R77, 0x96, !PT ;  /* 0x00000004054d7c12 */ /* 0x000fc6000f8e964d */
[----:B------:R-:W-:Y:S01]  /*50c0*/  IMAD.MOV.U32 R8, RZ, RZ, R120 ;  /* 0x000000ffff087224 */ /* 0x000fe200078e0078 */
        /* <DEDUP_REMOVED lines=51> */
[----:B------:R-:W-:-:S05]  /*5400*/  IMAD.WIDE.U32 R76, R77, -0x2daee0ad, RZ ;  /* 0xd2511f534d4c7825 */ /* 0x000fca00078e00ff */
[----:B------:R-:W-:Y:S01]  /*5410*/  LOP3.LUT R6, R6, UR13, R77, 0x96, !PT ;  /* 0x0000000d06067c12 */ /* 0x000fe2000f8e964d */
[----:B------:R-:W-:Y:S01]  /*5420*/  IMAD.MOV.U32 R77, RZ, RZ, RZ ;  /* 0x000000ffff4d7224 */ /* 0x000fe200078e00ff */
[----:B------:R-:W-:-:S07]  /*5430*/  MOV R120, R76 ;  /* 0x0000004c00787202 */ /* 0x000fce0000000f00 */
.L_x_5841:
[----:B------:R-:W-:Y:S05]  /*5440*/  BSYNC.RECONVERGENT B1 ;  /* 0x0000000000017941 */ /* 0x000fea0003800200 */
.L_x_5840:
        /* <DEDUP_REMOVED lines=21> */
.L_x_5847:
        /* <DEDUP_REMOVED lines=13> */
.L_x_5849:
[----:B------:R-:W-:Y:S05]  /*5670*/  BSYNC.RECONVERGENT B2 ;  /* 0x0000000000027941 */ /* 0x000fea0003800200 */
.L_x_5848:
        /* <DEDUP_REMOVED lines=59> */
[----:B------:R-:W-:Y:S02]  /*5a30*/  IMAD.MOV.U32 R120, RZ, RZ, R76 ;  /* 0x000000ffff787224 */ /* 0x000fe400078e004c */
[----:B------:R-:W-:-:S07]  /*5a40*/  HFMA2 R76, -RZ, RZ, 0, 0 ;  /* 0x00000000ff4c7431 */ /* 0x000fce00000001ff */
.L_x_5846:
[----:B------:R-:W-:Y:S05]  /*5a50*/  BSYNC.RECONVERGENT B1 ;  /* 0x0000000000017941 */ /* 0x000fea0003800200 */
.L_x_5845:
[----:B------:R-:W-:Y:S01]  /*5a60*/  I2FP.F32.U32 R77, R8 ;  /* 0x00000008004d7245 */ /* 0x000fe20000201000 */
[----:B------:R-:W-:Y:S01]  /*5a70*/  HADD2.F32 R8, -RZ, R81.H1_H1 ;  /* 0x30000051ff087230 */ /* 0x000fe20000004100 */
[----:B------:R-:W-:Y:S01]  /*5a80*/  ISETP.NE.AND P4, PT, R76, 0x1, PT ;  /* 0x000000014c00780c */ /* 0x000fe20003f85270 */
[----:B------:R-:W-:Y:S01]  /*5a90*/  BSSY.RECONVERGENT B1, `(.L_x_5850) ;  /* 0x000005d000017945 */ /* 0x000fe20003800200 */
[----:B------:R-:W-:Y:S02]  /*5aa0*/  IMAD.MOV.U32 R78, RZ, RZ, 0x2 ;  /* 0x00000002ff4e7424 */ /* 0x000fe400078e00ff */
        /* <DEDUP_REMOVED lines=16> */
.L_x_5852:
        /* <DEDUP_REMOVED lines=13> */
.L_x_5854:
[----:B------:R-:W-:Y:S05]  /*5c80*/  BSYNC.RECONVERGENT B2 ;  /* 0x0000000000027941 */ /* 0x000fea0003800200 */
.L_x_5853:
        /* <DEDUP_REMOVED lines=59> */
[----:B------:R-:W-:Y:S01]  /*6040*/  LOP3.LUT R6, R6, UR13, R77, 0x96, !PT ;  /* 0x0000000d06067c12 */ /* 0x000fe2000f8e964d */
[----:B------:R-:W-:-:S07]  /*6050*/  IMAD.MOV.U32 R78, RZ, RZ, RZ ;  /* 0x000000ffff4e7224 */ /* 0x000fce00078e00ff */
.L_x_5851:
[----:B------:R-:W-:Y:S05]  /*6060*/  BSYNC.RECONVERGENT B1 ;  /* 0x0000000000017941 */ /* 0x000fea0003800200 */
.L_x_5850:
[----:B------:R-:W-:Y:S01]  /*6070*/  I2FP.F32.U32 R77, R8 ;  /* 0x00000008004d7245 */ /* 0x000fe20000201000 */
[----:B------:R-:W-:Y:S01]  /*6080*/  HADD2.F32 R8, -RZ, R82.H0_H0 ;  /* 0x20000052ff087230 */ /* 0x000fe20000004100 */
        /* <DEDUP_REMOVED lines=19> */
.L_x_5857:
        /* <DEDUP_REMOVED lines=13> */
.L_x_5859:
[----:B------:R-:W-:Y:S05]  /*6290*/  BSYNC.RECONVERGENT B2 ;  /* 0x0000000000027941 */ /* 0x000fea0003800200 */
.L_x_5858:
        /* <DEDUP_REMOVED lines=61> */
.L_x_5856:
[----:B------:R-:W-:Y:S05]  /*6670*/  BSYNC.RECONVERGENT B1 ;  /* 0x0000000000017941 */ /* 0x000fea0003800200 */
.L_x_5855:
[----:B------:R-:W-:Y:S01]  /*6680*/  I2FP.F32.U32 R77, R8 ;  /* 0x00000008004d7245 */ /* 0x000fe20000201000 */
[----:B------:R-:W-:Y:S01]  /*6690*/  HADD2.F32 R82, -RZ, R82.H1_H1 ;  /* 0x30000052ff527230 */ /* 0x000fe20000004100 */
        /* <DEDUP_REMOVED lines=19> */
.L_x_5862:
        /* <DEDUP_REMOVED lines=12> */
.L_x_5864:
[----:B------:R-:W-:Y:S05]  /*6890*/  BSYNC.RECONVERGENT B2 ;  /* 0x0000000000027941 */ /* 0x000fea0003800200 */
.L_x_5863:
        /* <DEDUP_REMOVED lines=45> */
[----:B------:R-:W-:-:S04]  /*6b70*/  IMAD.WIDE.U32 R76, R77, -0x326172a9, RZ ;  /* 0xcd9e8d574d4c7825 */ /* 0x000fc800078e00ff */
[----:B------:R-:W-:Y:S01]  /*6b80*/  IMAD.WIDE.U32 R80, R80, -0x326172a9, RZ ;  /* 0xcd9e8d5750507825 */ /* 0x000fe200078e00ff */
[----:B------:R-:W-:Y:S01]  /*6b90*/  LOP3.LUT R6, R6, UR13, R77, 0x96, !PT ;  /* 0x0000000d06067c12 */ /* 0x000fe2000f8e964d */
[----:B------:R-:W-:-:S04]  /*6ba0*/  UIADD3 UR13, UPT, UPT, UR5, -0x24c28bd8, URZ ;  /* 0xdb3d7428050d7890 */ /* 0x000fc8000fffe0ff */
[----:B------:R-:W-:-:S05]  /*6bb0*/  IMAD.WIDE.U32 R6, R6, -0x2daee0ad, RZ ;  /* 0xd2511f5306067825 */ /* 0x000fca00078e00ff */
[----:B------:R-:W-:Y:S01]  /*6bc0*/  LOP3.LUT R78, R78, UR13, R7, 0x96, !PT ;  /* 0x0000000d4e4e7c12 */ /* 0x000fe2000f8e9607 */
[----:B------:R-:W-:-:S04]  /*6bd0*/  UIADD3 UR13, UPT, UPT, UR4, -0xe443238, URZ ;  /* 0xf1bbcdc8040d7890 */ /* 0x000fc8000fffe0ff */
[----:B------:R-:W-:Y:S02]  /*6be0*/  IMAD.WIDE.U32 R78, R78, -0x326172a9, RZ ;  /* 0xcd9e8d574e4e7825 */ /* 0x000fe400078e00ff */
[----:B------:R-:W-:Y:S01]  /*6bf0*/  LOP3.LUT R76, R76, UR13, R81, 0x96, !PT ;  /* 0x0000000d4c4c7c12 */ /* 0x000fe2000f8e9651 */
[----:B------:R-:W-:Y:S01]  /*6c00*/  UIADD3 UR13, UPT, UPT, UR5, -0x695add53, URZ ;  /* 0x96a522ad050d7890 */ /* 0x000fe2000fffe0ff */
[----:B------:R-:W-:Y:S01]  /*6c10*/  MOV R10, R78 ;  /* 0x0000004e000a7202 */ /* 0x000fe20000000f00 */
[----:B------:R-:W-:Y:S02]  /*6c20*/  HFMA2 R78, -RZ, RZ, 0, 0 ;  /* 0x00000000ff4e7431 */ /* 0x000fe400000001ff */
[----:B------:R-:W-:-:S04]  /*6c30*/  IMAD.WIDE.U32 R76, R76, -0x2daee0ad, RZ ;  /* 0xd2511f534c4c7825 */ /* 0x000fc800078e00ff */
[----:B------:R-:W-:Y:S01]  /*6c40*/  IMAD.MOV.U32 R120, RZ, RZ, R76 ;  /* 0x000000ffff787224 */ /* 0x000fe200078e004c */
[----:B------:R-:W-:Y:S01]  /*6c50*/  LOP3.LUT R6, R6, UR13, R77, 0x96, !PT ;  /* 0x0000000d06067c12 */ /* 0x000fe2000f8e964d */
[----:B------:R-:W-:-:S06]  /*6c60*/  UIADD3 UR13, UPT, UPT, UR4, -0x700cb87f, URZ ;  /* 0x8ff34781040d7890 */ /* 0x000fcc000fffe0ff */
[----:B------:R-:W-:-:S07]  /*6c70*/  LOP3.LUT R7, R80, UR13, R79, 0x96, !PT ;  /* 0x0000000d50077c12 */ /* 0x000fce000f8e964f */
.L_x_5861:
[----:B------:R-:W-:Y:S05]  /*6c80*/  BSYNC.RECONVERGENT B1 ;  /* 0x0000000000017941 */ /* 0x000fea0003800200 */
.L_x_5860:
[----:B------:R-:W-:Y:S01]  /*6c90*/  I2FP.F32.U32 R77, R8 ;  /* 0x00000008004d7245 */ /* 0x000fe20000201000 */
[----:B------:R-:W-:Y:S01]  /*6ca0*/  HADD2.F32 R8, -RZ, R83.H0_H0 ;  /* 0x20000053ff087230 */ /* 0x000fe20000004100 */
[----:B------:R-:W-:Y:S01]  /*6cb0*/  ISETP.NE.AND P6, PT, R78, 0x1, PT ;  /* 0x000000014e00780c */ /* 0x000fe20003fc5270 */
[----:B------:R-:W-:Y:S01]  /*6cc0*/  BSSY.RECONVERGENT B1, `(.L_x_5865) ;  /* 0x000005f000017945 */ /* 0x000fe20003800200 */
[----:B------:R-:W-:Y:S02]  /*6cd0*/  IMAD.MOV.U32 R79, RZ, RZ, R10 ;  /* 0x000000ffff4f7224 */ /* 0x000fe400078e000a */
[----:B------:R-:W-:Y:S01]  /*6ce0*/  FFMA.FTZ R77, R77, R110, 1.1641532182693481445e-10 ;  /* 0x2f0000004d4d7423 */ /* 0x000fe2000001006e */
[----:B------:R-:W-:-:S04]  /*6cf0*/  FMUL.FTZ R8, R8, R119 ;  /* 0x0000007708087220 */ /* 0x000fc80000410000 */
        /* <DEDUP_REMOVED lines=14> */
.L_x_5867:
[----:B------:R-:W-:Y:S01]  /*6de0*/  VIADD R4, R4, 0x1 ;  /* 0x0000000104047836 */ /* 0x000fe20000000000 */
[----:B------:R-:W-:Y:S04]  /*6df0*/  BSSY.RECONVERGENT B2, `(.L_x_5868) ;  /* 0x000000d000027945 */ /* 0x000fe80003800200 */
[----:B------:R-:W-:-:S13]  /*6e00*/  ISETP.NE.AND P6, PT, R4, RZ, PT ;  /* 0x000000ff0400720c */ /* 0x000fda0003fc5270 */
        /* <DEDUP_REMOVED lines=8> */
[----:B------:R-:W-:Y:S01]  /*6e90*/  @P0 IMAD.MOV R7, RZ, RZ, R9 ;  /* 0x000000ffff070224 */ /* 0x000fe200078e0209 */
[----:B------:R-:W-:-:S04]  /*6ea0*/  ISETP.NE.AND P0, PT, R6, RZ, PT ;  /* 0x000000ff0600720c */ /* 0x000fc80003f05270 */
[----:B------:R-:W-:-:S09]  /*6eb0*/  @!P6 MOV R9, R7 ;  /* 0x000000070009e202 */ /* 0x000fd20000000f00 */
.L_x_5869:
[----:B------:R-:W-:Y:S05]  /*6ec0*/  BSYNC.RECONVERGENT B2 ;  /* 0x0000000000027941 */ /* 0x000fea0003800200 */
.L_x_5868:
[----:B------:R-:W-:Y:S01]  /*6ed0*/  IMAD.WIDE.U32 R6, R4, -0x2daee0ad, RZ ;  /* 0xd2511f5304067825 */ /* 0x000fe200078e00ff */
[----:B------:R-:W-:-:S03]  /*6ee0*/  UIADD3 UR13, UPT, UPT, UR4, -0x61c88647, URZ ;  /* 0x9e3779b9040d7890 */ /* 0x000fc6000fffe0ff */
[----:B------:R-:W-:Y:S01]  /*6ef0*/  IMAD.WIDE.U32 R78, R0, -0x326172a9, RZ ;  /* 0xcd9e8d57004e7825 */ /* 0x000fe200078e00ff */
[----:B------:R-:W-:-:S03]  /*6f00*/  LOP3.LUT R76, R9, UR5, R7, 0x96, !PT ;  /* 0x00000005094c7c12 */ /* 0x000fc6000f8e9607 */
[----:B------:R-:W-:Y:S01]  /*6f10*/  IMAD.MOV.U32 R8, RZ, RZ, RZ ;  /* 0x000000ffff087224 */ /* 0x000fe200078e00ff */
        /* <DEDUP_REMOVED lines=48> */
[----:B------:R-:W-:Y:S01]  /*7220*/  UIADD3 UR13, UPT, UPT, UR5, -0x695add53, URZ ;  /* 0x96a522ad050d7890 */ /* 0x000fe2000fffe0ff */
[----:B------:R-:W-:-:S03]  /*7230*/  IMAD.MOV.U32 R79, RZ, RZ, R120 ;  /* 0x000000ffff4f7224 */ /* 0x000fc600078e0078 */
[----:B------:R-:W-:-:S05]  /*7240*/  IMAD.WIDE.U32 R76, R76, -0x2daee0ad, RZ ;  /* 0xd2511f534c4c7825 */ /* 0x000fca00078e00ff */
[----:B------:R-:W-:Y:S01]  /*7250*/  LOP3.LUT R6, R6, UR13, R77, 0x96, !PT ;  /* 0x0000000d06067c12 */ /* 0x000fe2000f8e964d */
[----:B------:R-:W-:Y:S01]  /*7260*/  UIADD3 UR13, UPT, UPT, UR4, -0x700cb87f, URZ ;  /* 0x8ff34781040d7890 */ /* 0x000fe2000fffe0ff */
[----:B------:R-:W-:Y:S01]  /*7270*/  MOV R120, R76 ;  /* 0x0000004c00787202 */ /* 0x000fe20000000f00 */
[----:B------:R-:W-:-:S04]  /*7280*/  IMAD.WIDE.U32 R76, R7, -0x326172a9, RZ ;  /* 0xcd9e8d57074c7825 */ /* 0x000fc800078e00ff */
[----:B------:R-:W-:Y:S01]  /*7290*/  IMAD.MOV.U32 R10, RZ, RZ, R76 ;  /* 0x000000ffff0a7224 */ /* 0x000fe200078e004c */
[----:B------:R-:W-:-:S07]  /*72a0*/  LOP3.LUT R7, R78, UR13, R77, 0x96, !PT ;  /* 0x0000000d4e077c12 */ /* 0x000fce000f8e964d */
.L_x_5866:
[----:B------:R-:W-:Y:S05]  /*72b0*/  BSYNC.RECONVERGENT B1 ;  /* 0x0000000000017941 */ /* 0x000fea0003800200 */
.L_x_5865:
[----:B------:R-:W-:Y:S01]  /*72c0*/  I2FP.F32.U32 R77, R79 ;  /* 0x0000004f004d7245 */ /* 0x000fe20000201000 */
[----:B------:R-:W-:Y:S01]  /*72d0*/  HADD2.F32 R76, -RZ, R83.H1_H1 ;  /* 0x30000053ff4c7230 */ /* 0x000fe20000004100 */
[----:B------:R-:W-:-:S03]  /*72e0*/  F2FP.F16.F32.PACK_AB R78, R98, R87 ;  /* 0x00000057624e723e */ /* 0x000fc600000000ff */
[----:B------:R-:W-:Y:S01]  /*72f0*/  FFMA.FTZ R77, R77, R110, 1.1641532182693481445e-10 ;  /* 0x2f0000004d4d7423 */ /* 0x000fe2000001006e */
[----:B------:R-:W-:-:S04]  /*7300*/  FMUL.FTZ R76, R76, R119 ;  /* 0x000000774c4c7220 */ /* 0x000fc80000410000 */
[----:B------:R-:W-:Y:S01]  /*7310*/  FMUL.FTZ R76, R76, R121 ;  /* 0x000000794c4c7220 */ /* 0x000fe20000410000 */
[----:B------:R-:W-:Y:S02]  /*7320*/  FSETP.GTU.FTZ.AND P6, PT, R77, R122, PT ;  /* 0x0000007a4d00720b */ /* 0x000fe40003fdc000 */
[----:B------:R-:W-:Y:S02]  /*7330*/  F2FP.F16.F32.PACK_AB R77, R86, R19 ;  /* 0x00000013564d723e */ /* 0x000fe400000000ff */
[----:B------:R-:W-:Y:S02]  /*7340*/  FSEL R110, R76, RZ, !P6 ;  /* 0x000000ff4c6e7208 */ /* 0x000fe40007000000 */
[----:B------:R-:W-:Y:S02]  /*7350*/  PLOP3.LUT P6, PT, P6, PT, PT, 0x8, 0x80 ;  /* 0x000000000080781c */ /* 0x000fe400037ce170 */
[----:B------:R-:W-:Y:S02]  /*7360*/  F2FP.F16.F32.PACK_AB R76, R18, R11 ;  /* 0x0000000b124c723e */ /* 0x000fe400000000ff */
[----:B------:R-:W-:-:S09]  /*7370*/  F2FP.F16.F32.PACK_AB R79, R110, R99 ;  /* 0x000000636e4f723e */ /* 0x000fd200000000ff */
.L_x_5829:
[----:B------:R-:W0:Y:S01]  /*7380*/  LDC.64 R80, c[0x0][0x3a8] ;  /* 0x0000ea00ff507b82 */ /* 0x000e220000000a00 */
[----:B------:R-:W-:Y:S02]  /*7390*/  SEL R121, RZ, 0x1000000, !P6 ;  /* 0x01000000ff797807 */ /* 0x000fe40007000000 */
[----:B------:R-:W-:Y:S02]  /*73a0*/  ISETP.NE.AND P6, PT, R116, RZ, PT ;  /* 0x000000ff7400720c */ /* 0x000fe40003fc5270 */
[----:B------:R-:W-:Y:S02]  /*73b0*/  SEL R116, RZ, 0x10000, !P5 ;  /* 0x00010000ff747807 */ /* 0x000fe40006800000 */
[----:B------:R-:W-:Y:S01]  /*73c0*/  SEL R123, RZ, 0x100, !P4 ;  /* 0x00000100ff7b7807 */ /* 0x000fe20006000000 */
[----:B------:R-:W1:Y:S01]  /*73d0*/  LDC.64 R82, c[0x0][0x3b0] ;  /* 0x0000ec00ff527b82 */ /* 0x000e620000000a00 */
[----:B------:R-:W-:Y:S02]  /*73e0*/  SEL R122, RZ, 0x1000000, !P2 ;  /* 0x01000000ff7a7807 */ /* 0x000fe40005000000 */
[----:B------:R-:W-:-:S02]  /*73f0*/  LOP3.LUT R123, R123, R121, R116, 0xfe, !PT ;  /* 0x000000797b7b7212 */ /* 0x000fc400078efe74 */
[----:B------:R-:W-:Y:S02]  /*7400*/  SEL R121, RZ, 0x10000, !P1 ;  /* 0x00010000ff797807 */ /* 0x000fe40004800000 */
[----:B------:R-:W-:-:S04]  /*7410*/  SEL R116, RZ, 0x100, !P0 ;  /* 0x00000100ff747807 */ /* 0x000fc80004000000 */
[----:B------:R-:W-:Y:S02]  /*7420*/  LOP3.LUT R116, R116, R122, R121, 0xfe, !PT ;  /* 0x0000007a74747212 */ /* 0x000fe400078efe79 */
[----:B------:R-:W-:Y:S02]  /*7430*/  SEL R122, RZ, 0x1, !P3 ;  /* 0x00000001ff7a7807 */ /* 0x000fe40005800000 */
[----:B------:R-:W-:Y:S01]  /*7440*/  SEL R121, RZ, 0x1, !P6 ;  /* 0x00000001ff797807 */ /* 0x000fe20007000000 */
[----:B0-----:R-:W-:Y:S01]  /*7450*/  IMAD.WIDE.U32 R80, R17, 0x10, R80 ;  /* 0x0000001011507825 */ /* 0x001fe200078e0050 */
[----:B------:R-:W-:Y:S02]  /*7460*/  LOP3.LUT R123, R123, R122, RZ, 0xfc, !PT ;  /* 0x0000007a7b7b7212 */ /* 0x000fe400078efcff */
[----:B------:R-:W-:Y:S01]  /*7470*/  LOP3.LUT R122, R116, R121, RZ, 0xfc, !PT ;  /* 0x00000079747a7212 */ /* 0x000fe200078efcff */
[C---:B------:R-:W-:Y:S01]  /*7480*/  VIADD R121, R17.reuse, 0x20 ;  /* 0x0000002011797836 */ /* 0x040fe20000000000 */
[----:B------:R0:W-:Y:S01]  /*7490*/  STG.E.128 desc[UR6][R80.64], R76 ;  /* 0x0000004c50007986 */ /* 0x0001e2000c101d06 */
[----:B------:R-:W-:Y:S01]  /*74a0*/  MOV R116, R120 ;  /* 0x0000007800747202 */ /* 0x000fe20000000f00 */
[----:B-1----:R-:W-:-:S05]  /*74b0*/  IMAD.WIDE.U32 R82, R17, 0x8, R82 ;  /* 0x0000000811527825 */ /* 0x002fca00078e0052 */
[----:B------:R0:W-:Y:S02]  /*74c0*/  STG.E.64 desc[UR6][R82.64], R122 ;  /* 0x0000007a52007986 */ /* 0x0001e4000c101b06 */
.L_x_5788:
[----:B------:R-:W-:Y:S05]  /*74d0*/  BSYNC.RECONVERGENT B0 ;  /* 0x0000000000007941 */ /* 0x000fea0003800200 */
.L_x_5787:
[----:B------:R-:W-:Y:S01]  /*74e0*/  ISETP.GE.U32.AND P0, PT, R2, 0x40, PT ;  /* 0x000000400200780c */ /* 0x000fe20003f06070 */
[----:B------:R-:W-:Y:S03]  /*74f0*/  BSSY.RECONVERGENT B0, `(.L_x_5870) ;  /* 0x000065a000007945 */ /* 0x000fe60003800200 */
[----:B------:R-:W-:-:S09]  /*7500*/  P2R R120, PR, RZ, 0x1 ;  /* 0x00000001ff787803 */ /* 0x000fd20000000000 */
[----:B------:R-:W-:Y:S05]  /*7510*/  @!P0 BRA `(.L_x_5871) ;  /* 0x00000064005c8947 */ /* 0x000fea0003800000 */
[----:B0-----:R-:W0:Y:S02]  /*7520*/  LDC.64 R80, c[0x0][0x390] ;  /* 0x0000e400ff507b82 */ /* 0x001e240000000a00 */
[----:B0-----:R-:W-:-:S06]  /*7530*/  IMAD.WIDE.U32 R80, R121, 0x10, R80 ;  /* 0x0000001079507825 */ /* 0x001fcc00078e0050 */
[----:B------:R-:W5:Y:S01]  /*7540*/  LDG.E.128 R80, desc[UR6][R80.64] ;  /* 0x0000000650507981 */ /* 0x000f62000c1e1d00 */
[----:B------:R-:W-:-:S04]  /*7550*/  UISETP.NE.U32.AND UP1, UPT, UR8, URZ, UPT ;  /* 0x000000ff0800728c */ /* 0x000fc8000bf25070 */
[----:B------:R-:W-:-:S09]  /*7560*/  UISETP.NE.AND.EX UP1, UPT, UR9, URZ, UPT, UP1 ;  /* 0x000000ff0900728c */ /* 0x000fd2000bf25310 */
[----:B------:R-:W-:Y:S05]  /*7570*/  BRA.U !UP1, `(.L_x_5872) ;  /* 0x0000003109a07547 */ /* 0x000fea000b800000 */
[----:B------:R-:W0:Y:S02]  /*7580*/  LDC.64 R20, c[0x0][0x3a0] ;  /* 0x0000e800ff147b82 */ /* 0x000e240000000a00 */
[----:B0-----:R-:W-:-:S05]  /*7590*/  IMAD.WIDE.U32 R20, R121, 0x10, R20 ;  /* 0x0000001079147825 */ /* 0x001fca00078e0014 */
[----:B------:R0:W5:Y:S01]  /*75a0*/  LDG.E.128 R76, desc[UR6][R20.64] ;  /* 0x00000006144c7981 */ /* 0x000162000c1e1d00 */
[----:B------:R-:W-:Y:S01]  /*75b0*/  ISETP.NE.AND P0, PT, R8, 0x1, PT ;  /* 0x000000010800780c */ /* 0x000fe20003f05270 */
[----:B------:R-:W-:Y:S01]  /*75c0*/  BSSY.RECONVERGENT B1, `(.L_x_5873) ;  /* 0x0000059000017945 */ /* 0x000fe20003800200 */
[----:B------:R-:W-:Y:S01]  /*75d0*/  IMAD.MOV.U32 R88, RZ, RZ, 0x2 ;  /* 0x00000002ff587424 */ /* 0x000fe200078e00ff */
[----:B------:R-:W-:Y:S01]  /*75e0*/  MOV R12, R10 ;  /* 0x0000000a000c7202 */ /* 0x000fe20000000f00 */
[----:B------:R-:W-:-:S09]  /*75f0*/  IMAD.MOV.U32 R122, RZ, RZ, R116 ;  /* 0x000000ffff7a7224 */ /* 0x000fd200078e0074 */
[----:B0-----:R-:W-:Y:S05]  /*7600*/  @!P0 BRA `(.L_x_5874) ;  /* 0x0000000400508947 */ /* 0x001fea0003800000 */
        /* <DEDUP_REMOVED lines=10> */
.L_x_5875:
        /* <DEDUP_REMOVED lines=13> */
.L_x_5877:
[----:B------:R-:W-:Y:S05]  /*7780*/  BSYNC.RECONVERGENT B2 ;  /* 0x0000000000027941 */ /* 0x000fea0003800200 */
.L_x_5876:
        /* <DEDUP_REMOVED lines=8> */
[----:B------:R-:W-:Y:S02]  /*7810*/  UIADD3 UR13, UPT, UPT, UR4, 0x3c6ef372, URZ ;  /* 0x3c6ef372040d7890 */ /* 0x000fe4000fffe0ff */
[----:B------:R-:W-:Y:S01]  /*7820*/  IMAD.MOV.U32 R12, RZ, RZ, R116 ;  /* 0x000000ffff0c7224 */ /* 0x000fe200078e0074 */
        /* <DEDUP_REMOVED lines=50> */
.L_x_5874:
[----:B------:R-:W-:Y:S05]  /*7b50*/  BSYNC.RECONVERGENT B1 ;  /* 0x0000000000017941 */ /* 0x000fea0003800200 */
.L_x_5873:
        /* <DEDUP_REMOVED lines=9> */
[----:B------:R-:W-:Y:S01]  /*7bf0*/  FFMA.FTZ R21, R8, R111, 1.1641532182693481445e-10 ;  /* 0x2f00000008157423 */ /* 0x000fe2000001006f */
[----:B------:R-:W-:-:S02]  /*7c00*/  IMAD.MOV.U32 R8, RZ, RZ, R10 ;  /* 0x000000ffff087224 */ /* 0x000fc400078e000a */
[----:B0-----:R-:W-:Y:S02]  /*7c10*/  FMUL.FTZ R12, R12, R123 ;  /* 0x0000007b0c0c7220 */ /* 0x001fe40000410000 */
[----:B-1----:R-:W-:Y:S01]  /*7c20*/  FSETP.GTU.FTZ.AND P0, PT, R21, R124, PT ;  /* 0x0000007c1500720b */ /* 0x002fe20003f1c000 */
[----:B------:R-:W-:-:S03]  /*7c30*/  HADD2.F32 R21, -RZ, R76.H0_H0 ;  /* 0x2000004cff157230 */ /* 0x000fc60000004100 */
[----:B------:R-:W-:Y:S02]  /*7c40*/  FSEL R12, R12, RZ, !P0 ;  /* 0x000000ff0c0c7208 */ /* 0x000fe40004000000 */
[----:B------:R-:W-:-:S03]  /*7c50*/  PLOP3.LUT P0, PT, P0, PT, PT, 0x8, 0x80 ;  /* 0x000000000080781c */ /* 0x000fc6000070e170 */
[----:B------:R-:W-:Y:S01]  /*7c60*/  FADD.FTZ R12, R12, R21 ;  /* 0x000000150c0c7221 */ /* 0x000fe20000010000 */
        /* <DEDUP_REMOVED lines=10> */
.L_x_5880:
        /* <DEDUP_REMOVED lines=13> */
.L_x_5882:
[----:B------:R-:W-:Y:S05]  /*7de0*/  BSYNC.RECONVERGENT B2 ;  /* 0x0000000000027941 */ /* 0x000fea0003800200 */
.L_x_5881:
        /* <DEDUP_REMOVED lines=61> */
.L_x_5879:
[----:B------:R-:W-:Y:S05]  /*81c0*/  BSYNC.RECONVERGENT B1 ;  /* 0x0000000000017941 */ /* 0x000fea0003800200 */
.L_x_5878:
[----:B------:R-:W-:Y:S01]  /*81d0*/  I2FP.F32.U32 R8, R8 ;  /* 0x0000000800087245 */ /* 0x000fe20000201000 */
[----:B------:R-:W-:Y:S01]  /*81e0*/  HADD2.F32 R80, -RZ, R80.H1_H1 ;  /* 0x30000050ff507230 */ /* 0x000fe20000004100 */
[----:B------:R-:W-:Y:S01]  /*81f0*/  ISETP.NE.AND P1, PT, R89, 0x1, PT ;  /* 0x000000015900780c */ /* 0x000fe20003f25270 */
[----:B------:R-:W-:Y:S02]  /*8200*/  BSSY.RECONVERGENT B1, `(.L_x_5883) ;  /* 0x000005f000017945 */ /* 0x000fe40003800200 */
[----:B------:R-:W-:Y:S01]  /*8210*/  FFMA.FTZ R21, R8, R111, 1.1641532182693481445e-10 ;  /* 0x2f00000008157423 */ /* 0x000fe2000001006f */
[----:B------:R-:W-:Y:S01]  /*8220*/  FMUL.FTZ R80, R80, R119 ;  /* 0x0000007750507220 */ /* 0x000fe20000410000 */
[----:B------:R-:W-:-:S03]  /*8230*/  IMAD.MOV.U32 R8, RZ, RZ, R10 ;  /* 0x000000ffff087224 */ /* 0x000fc600078e000a */
[----:B------:R-:W-:Y:S01]  /*8240*/  FMUL.FTZ R80, R80, R123 ;  /* 0x0000007b50507220 */ /* 0x000fe20000410000 */
[----:B------:R-:W-:Y:S01]  /*8250*/  FSETP.GTU.FTZ.AND P0, PT, R21, R124, PT ;  /* 0x0000007c1500720b */ /* 0x000fe20003f1c000 */
[----:B------:R-:W-:-:S03]  /*8260*/  HADD2.F32 R21, -RZ, R76.H1_H1 ;  /* 0x3000004cff157230 */ /* 0x000fc60000004100 */
[----:B------:R-:W-:Y:S01]  /*8270*/  FSEL R20, R80, RZ, !P0 ;  /* 0x000000ff50147208 */ /* 0x000fe20004000000 */
[----:B------:R-:W-:Y:S01]  /*8280*/  HFMA2 R80, -RZ, RZ, 0, 1.1920928955078125e-07 ;  /* 0x00000002ff507431 */ /* 0x000fe200000001ff */
        /* <DEDUP_REMOVED lines=11> */
.L_x_5885:
        /* <DEDUP_REMOVED lines=13> */
.L_x_5887:
[----:B------:R-:W-:Y:S05]  /*8410*/  BSYNC.RECONVERGENT B2 ;  /* 0x0000000000027941 */ /* 0x000fea0003800200 */
.L_x_5886:
        /* <DEDUP_REMOVED lines=59> */
[----:B------:R-:W-:Y:S02]  /*87d0*/  LOP3.LUT R6, R6, UR13, R89, 0x96, !PT ;  /* 0x0000000d06067c12 */ /* 0x000fe4000f8e9659 */
[----:B------:R-:W-:-:S07]  /*87e0*/  MOV R122, R88 ;  /* 0x00000058007a7202 */ /* 0x000fce0000000f00 */
.L_x_5884:
[----:B------:R-:W-:Y:S05]  /*87f0*/  BSYNC.RECONVERGENT B1 ;  /* 0x0000000000017941 */ /* 0x000fea0003800200 */
.L_x_5883:
[----:B------:R-:W-:Y:S01]  /*8800*/  I2FP.F32.U32 R8, R8 ;  /* 0x0000000800087245 */ /* 0x000fe20000201000 */
[----:B------:R-:W-:Y:S01]  /*8810*/  HADD2.F32 R76, -RZ, R81.H0_H0 ;  /* 0x20000051ff4c7230 */ /* 0x000fe20000004100 */
[----:B------:R-:W-:Y:S01]  /*8820*/  ISETP.NE.AND P2, PT, R80, 0x1, PT ;  /* 0x000000015000780c */ /* 0x000fe20003f45270 */
[----:B------:R-:W-:Y:S01]  /*8830*/  BSSY.RECONVERGENT B1, `(.L_x_5888) ;  /* 0x000005f000017945 */ /* 0x000fe20003800200 */
[----:B------:R-:W-:Y:S02]  /*8840*/  IMAD.MOV.U32 R89, RZ, RZ, 0x2 ;  /* 0x00000002ff597424 */ /* 0x000fe400078e00ff */
[----:B------:R-:W-:Y:S01]  /*8850*/  FFMA.FTZ R21, R8, R111, 1.1641532182693481445e-10 ;  /* 0x2f00000008157423 */ /* 0x000fe2000001006f */
[----:B------:R-:W-:Y:S01]  /*8860*/  FMUL.FTZ R76, R76, R119 ;  /* 0x000000774c4c7220 */ /* 0x000fe20000410000 */
[----:B------:R-:W-:-:S03]  /*8870*/  HADD2.F32 R8, -RZ, R77.H0_H0 ;  /* 0x2000004dff087230 */ /* 0x000fc60000004100 */
        /* <DEDUP_REMOVED lines=15> */
.L_x_5890:
        /* <DEDUP_REMOVED lines=12> */
.L_x_5892:
[----:B------:R-:W-:Y:S05]  /*8a30*/  BSYNC.RECONVERGENT B2 ;  /* 0x0000000000027941 */ /* 0x000fea0003800200 */
.L_x_5891:
        /* <DEDUP_REMOVED lines=55> */
[----:B------:R-:W-:-:S03]  /*8db0*/  MOV R10, R100 ;  /* 0x00000064000a7202 */ /* 0x000fc60000000f00 */
[----:B------:R-:W-:-:S04]  /*8dc0*/  IMAD.WIDE.U32 R88, R88, -0x2daee0ad, RZ ;  /* 0xd2511f5358587825 */ /* 0x000fc800078e00ff */
[----:B------:R-:W-:Y:S01]  /*8dd0*/  IMAD.MOV.U32 R122, RZ, RZ, R88 ;  /* 0x000000ffff7a7224 */ /* 0x000fe200078e0058 */
[----:B------:R-:W-:Y:S01]  /*8de0*/  LOP3.LUT R6, R6, UR13, R89, 0x96, !PT ;  /* 0x0000000d06067c12 */ /* 0x000fe2000f8e9659 */
[----:B------:R-:W-:Y:S01]  /*8df0*/  UIADD3 UR13, UPT, UPT, UR4, -0x700cb87f, URZ ;  /* 0x8ff34781040d7890 */ /* 0x000fe2000fffe0ff */
[----:B------:R-:W-:-:S05]  /*8e00*/  HFMA2 R89, -RZ, RZ, 0, 0 ;  /* 0x00000000ff597431 */ /* 0x000fca00000001ff */
[----:B------:R-:W-:-:S07]  /*8e10*/  LOP3.LUT R7, R126, UR13, R101, 0x96, !PT ;  /* 0x0000000d7e077c12 */ /* 0x000fce000f8e9665 */
.L_x_5889:
[----:B------:R-:W-:Y:S05]  /*8e20*/  BSYNC.RECONVERGENT B1 ;  /* 0x0000000000017941 */ /* 0x000fea0003800200 */
.L_x_5888:
[----:B------:R-:W-:Y:S01]  /*8e30*/  I2FP.F32.U32 R8, R8 ;  /* 0x0000000800087245 */ /* 0x000fe20000201000 */
[----:B------:R-:W-:Y:S01]  /*8e40*/  HADD2.F32 R76, -RZ, R81.H1_H1 ;  /* 0x30000051ff4c7230 */ /* 0x000fe20000004100 */
[----:B------:R-:W-:Y:S01]  /*8e50*/  ISETP.NE.AND P3, PT, R89, 0x1, PT ;  /* 0x000000015900780c */ /* 0x000fe20003f65270 */
[----:B------:R-:W-:Y:S01]  /*8e60*/  HADD2.F32 R77, -RZ, R77.H1_H1 ;  /* 0x3000004dff4d7230 */ /* 0x000fe20000004100 */
[----:B------:R-:W-:Y:S01]  /*8e70*/  BSSY.RECONVERGENT B1, `(.L_x_5893) ;  /* 0x000005e000017945 */ /* 0x000fe20003800200 */
        /* <DEDUP_REMOVED lines=18> */
.L_x_5895:
        /* <DEDUP_REMOVED lines=12> */
.L_x_5897:
[----:B------:R-:W-:Y:S05]  /*9060*/  BSYNC.RECONVERGENT B2 ;  /* 0x0000000000027941 */ /* 0x000fea0003800200 */
.L_x_5896:
        /* <DEDUP_REMOVED lines=55> */
[----:B------:R-:W-:Y:S02]  /*93e0*/  IMAD.MOV.U32 R10, RZ, RZ, R80 ;  /* 0x000000ffff0a7224 */ /* 0x000fe400078e0050 */
[----:B------:R-:W-:Y:S02]  /*93f0*/  IMAD.MOV.U32 R80, RZ, RZ, RZ ;  /* 0x000000ffff507224 */ /* 0x000fe400078e00ff */
[----:B------:R-:W-:-:S04]  /*9400*/  IMAD.WIDE.U32 R76, R76, -0x2daee0ad, RZ ;  /* 0xd2511f534c4c7825 */ /* 0x000fc800078e00ff */
[----:B------:R-:W-:Y:S01]  /*9410*/  IMAD.MOV.U32 R122, RZ, RZ, R76 ;  /* 0x000000ffff7a7224 */ /* 0x000fe200078e004c */
[----:B------:R-:W-:Y:S01]  /*9420*/  LOP3.LUT R6, R6, UR13, R77, 0x96, !PT ;  /* 0x0000000d06067c12 */ /* 0x000fe2000f8e964d */
[----:B------:R-:W-:-:S06]  /*9430*/  UIADD3 UR13, UPT, UPT, UR4, -0x700cb87f, URZ ;  /* 0x8ff34781040d7890 */ /* 0x000fcc000fffe0ff */
[----:B------:R-:W-:-:S07]  /*9440*/  LOP3.LUT R7, R100, UR13, R81, 0x96, !PT ;  /* 0x0000000d64077c12 */ /* 0x000fce000f8e9651 */
.L_x_5894:
[----:B------:R-:W-:Y:S05]  /*9450*/  BSYNC.RECONVERGENT B1 ;  /* 0x0000000000017941 */ /* 0x000fea0003800200 */
.L_x_5893:
        /* <DEDUP_REMOVED lines=23> */
.L_x_5900:
[----:B------:R-:W-:Y:S01]  /*95d0*/  IADD3 R4, PT, PT, R4, 0x1, RZ ;  /* 0x0000000104047810 */ /* 0x000fe20007ffe0ff */
[----:B------:R-:W-:Y:S03]  /*95e0*/  BSSY.RECONVERGENT B2, `(.L_x_5901) ;  /* 0x000000b000027945 */ /* 0x000fe60003800200 */
[----:B------:R-:W-:-:S13]  /*95f0*/  ISETP.NE.AND P4, PT, R4, RZ, PT ;  /* 0x000000ff0400720c */ /* 0x000fda0003f85270 */
        /* <DEDUP_REMOVED lines=9> */
.L_x_5902:
[----:B------:R-:W-:Y:S05]  /*9690*/  BSYNC.RECONVERGENT B2 ;  /* 0x0000000000027941 */ /* 0x000fea0003800200 */
.L_x_5901:
        /* <DEDUP_REMOVED lines=58> */
[----:B------:R-:W-:-:S03]  /*9a40*/  IMAD.WIDE.U32 R76, R7, -0x326172a9, RZ ;  /* 0xcd9e8d57074c7825 */ /* 0x000fc600078e00ff */
[----:B------:R-:W-:Y:S01]  /*9a50*/  MOV R10, R76 ;  /* 0x0000004c000a7202 */ /* 0x000fe20000000f00 */
[----:B------:R-:W-:Y:S01]  /*9a60*/  IMAD.MOV.U32 R76, RZ, RZ, RZ ;  /* 0x000000ffff4c7224 */ /* 0x000fe200078e00ff */
[----:B------:R-:W-:-:S07]  /*9a70*/  LOP3.LUT R7, R80, UR13, R77, 0x96, !PT ;  /* 0x0000000d50077c12 */ /* 0x000fce000f8e964d */
.L_x_5899:
[----:B------:R-:W-:Y:S05]  /*9a80*/  BSYNC.RECONVERGENT B1 ;  /* 0x0000000000017941 */ /* 0x000fea0003800200 */
.L_x_5898:
[----:B------:R-:W-:Y:S01]  /*9a90*/  I2FP.F32.U32 R8, R8 ;  /* 0x0000000800087245 */ /* 0x000fe20000201000 */
[----:B------:R-:W-:Y:S01]  /*9aa0*/  HADD2.F32 R82, -RZ, R82.H1_H1 ;  /* 0x30000052ff527230 */ /* 0x000fe20000004100 */
[----:B------:R-:W-:Y:S01]  /*9ab0*/  ISETP.NE.AND P5, PT, R76, 0x1, PT ;  /* 0x000000014c00780c */ /* 0x000fe20003fa5270 */
[----:B------:R-:W-:Y:S01]  /*9ac0*/  HADD2.F32 R81, -RZ, R78.H1_H1 ;  /* 0x3000004eff517230 */ /* 0x000fe20000004100 */
[----:B------:R-:W-:Y:S01]  /*9ad0*/  BSSY.RECONVERGENT B1, `(.L_x_5903) ;  /* 0x000005e000017945 */ /* 0x000fe20003800200 */
        /* <DEDUP_REMOVED lines=18> */
.L_x_5905:
        /* <DEDUP_REMOVED lines=12> */
.L_x_5907:
[----:B------:R-:W-:Y:S05]  /*9cc0*/  BSYNC.RECONVERGENT B2 ;  /* 0x0000000000027941 */ /* 0x000fea0003800200 */
.L_x_5906:
        /* <DEDUP_REMOVED lines=62> */
.L_x_5904:
[----:B------:R-:W-:Y:S05]  /*a0b0*/  BSYNC.RECONVERGENT B1 ;  /* 0x0000000000017941 */ /* 0x000fea0003800200 */
.L_x_5903:
[----:B------:R-:W-:Y:S01]  /*a0c0*/  I2FP.F32.U32 R8, R8 ;  /* 0x0000000800087245 */ /* 0x000fe20000201000 */
[----:B------:R-:W-:Y:S01]  /*a0d0*/  HADD2.F32 R101, -RZ, R79.H0_H0 ;  /* 0x2000004fff657230 */ /* 0x000fe20000004100 */
[----:B------:R-:W-:Y:S01]  /*a0e0*/  ISETP.NE.AND P6, PT, R80, 0x1, PT ;  /* 0x000000015000780c */ /* 0x000fe20003fc5270 */
[----:B------:R-:W-:Y:S01]  /*a0f0*/  BSSY.RECONVERGENT B1, `(.L_x_5908) ;  /* 0x0000061000017945 */ /* 0x000fe20003800200 */
[----:B------:R-:W-:Y:S02]  /*a100*/  IMAD.MOV.U32 R78, RZ, RZ, R10 ;  /* 0x000000ffff4e7224 */ /* 0x000fe400078e000a */
[----:B------:R-:W-:Y:S01]  /*a110*/  FFMA.FTZ R77, R8, R111, 1.1641532182693481445e-10 ;  /* 0x2f000000084d7423 */ /* 0x000fe2000001006f */
[----:B------:R-:W-:-:S04]  /*a120*/  HADD2.F32 R8, -RZ, R83.H0_H0 ;  /* 0x20000053ff087230 */ /* 0x000fc80000004100 */
[----:B------:R-:W-:Y:S01]  /*a130*/  FSETP.GTU.FTZ.AND P5, PT, R77, R124, PT ;  /* 0x0000007c4d00720b */ /* 0x000fe20003fbc000 */
[----:B------:R-:W-:-:S04]  /*a140*/  FMUL.FTZ R8, R8, R119 ;  /* 0x0000007708087220 */ /* 0x000fc80000410000 */
        /* <DEDUP_REMOVED lines=14> */
.L_x_5910:
        /* <DEDUP_REMOVED lines=14> */
.L_x_5912:
[----:B------:R-:W-:Y:S05]  /*a310*/  BSYNC.RECONVERGENT B2 ;  /* 0x0000000000027941 */ /* 0x000fea0003800200 */
.L_x_5911:
        /* <DEDUP_REMOVED lines=61> */
[----:B------:R-:W-:-:S07]  /*a6f0*/  LOP3.LUT R7, R80, UR13, R77, 0x96, !PT ;  /* 0x0000000d50077c12 */ /* 0x000fce000f8e964d */
.L_x_5909:
[----:B------:R-:W-:Y:S05]  /*a700*/  BSYNC.RECONVERGENT B1 ;  /* 0x0000000000017941 */ /* 0x000fea0003800200 */
.L_x_5908:
[----:B------:R-:W-:Y:S01]  /*a710*/  I2FP.F32.U32 R76, R78 ;  /* 0x0000004e004c7245 */ /* 0x000fe20000201000 */
[----:B------:R-:W-:Y:S01]  /*a720*/  HADD2.F32 R79, -RZ, R79.H1_H1 ;  /* 0x3000004fff4f7230 */ /* 0x000fe20000004100 */
[----:B------:R-:W-:Y:S02]  /*a730*/  F2FP.F16.F32.PACK_AB R78, R100, R89 ;  /* 0x00000059644e723e */ /* 0x000fe400000000ff */
[----:B------:R-:W-:Y:S01]  /*a740*/  F2FP.F16.F32.PACK_AB R77, R88, R21 ;  /* 0x00000015584d723e */ /* 0x000fe200000000ff */
[----:B------:R-:W-:Y:S01]  /*a750*/  FFMA.FTZ R111, R76, R111, 1.1641532182693481445e-10 ;  /* 0x2f0000004c6f7423 */ /* 0x000fe2000001006f */
[----:B------:R-:W-:-:S04]  /*a760*/  HADD2.F32 R76, -RZ, R83.H1_H1 ;  /* 0x30000053ff4c7230 */ /* 0x000fc80000004100 */
[----:B------:R-:W-:Y:S01]  /*a770*/  FSETP.GTU.FTZ.AND P6, PT, R111, R124, PT ;  /* 0x0000007c6f00720b */ /* 0x000fe20003fdc000 */
[----:B------:R-:W-:-:S04]  /*a780*/  FMUL.FTZ R76, R76, R119 ;  /* 0x000000774c4c7220 */ /* 0x000fc80000410000 */
[----:B------:R-:W-:-:S05]  /*a790*/  FMUL.FTZ R76, R76, R123 ;  /* 0x0000007b4c4c7220 */ /* 0x000fca0000410000 */
[----:B------:R-:W-:Y:S02]  /*a7a0*/  FSEL R76, R76, RZ, !P6 ;  /* 0x000000ff4c4c7208 */ /* 0x000fe40007000000 */
[----:B------:R-:W-:-:S03]  /*a7b0*/  PLOP3.LUT P6, PT, P6, PT, PT, 0x8, 0x80 ;  /* 0x000000000080781c */ /* 0x000fc600037ce170 */
[----:B------:R-:W-:Y:S01]  /*a7c0*/  FADD.FTZ R111, R76, R79 ;  /* 0x0000004f4c6f7221 */ /* 0x000fe20000010000 */
[----:B------:R-:W-:-:S04]  /*a7d0*/  F2FP.F16.F32.PACK_AB R76, R20, R12 ;  /* 0x0000000c144c723e */ /* 0x000fc800000000ff */
[----:B------:R-:W-:Y:S01]  /*a7e0*/  F2FP.F16.F32.PACK_AB R79, R111, R101 ;  /* 0x000000656f4f723e */ /* 0x000fe200000000ff */
[----:B------:R-:W-:Y:S06]  /*a7f0*/  BRA `(.L_x_5913) ;  /* 0x0000003000507947 */ /* 0x000fec0003800000 */
.L_x_5872:
        /* <DEDUP_REMOVED lines=16> */
.L_x_5916:
        /* <DEDUP_REMOVED lines=13> */
.L_x_5918:
[----:B------:R-:W-:Y:S05]  /*a9d0*/  BSYNC.RECONVERGENT B2 ;  /* 0x0000000000027941 */ /* 0x000fea0003800200 */
.L_x_5917:
        /* <DEDUP_REMOVED lines=53> */
[----:B------:R-:W-:Y:S01]  /*ad30*/  IMAD.WIDE.U32 R20, R21, -0x326172a9, RZ ;  /* 0xcd9e8d5715147825 */ /* 0x000fe200078e00ff */
[----:B------:R-:W-:-:S03]  /*ad40*/  UIADD3 UR13, UPT, UPT, UR4, -0x700cb87f, URZ ;  /* 0x8ff34781040d7890 */ /* 0x000fc6000fffe0ff */
[----:B------:R-:W-:-:S03]  /*ad50*/  IMAD.WIDE.U32 R122, R122, -0x2daee0ad, RZ ;  /* 0xd2511f537a7a7825 */ /* 0x000fc600078e00ff */
[----:B------:R-:W-:Y:S01]  /*ad60*/  LOP3.LUT R7, R76, UR13, R21, 0x96, !PT ;  /* 0x0000000d4c077c12 */ /* 0x000fe2000f8e9615 */
[----:B------:R-:W-:Y:S02]  /*ad70*/  IMAD.MOV.U32 R10, RZ, RZ, R20 ;  /* 0x000000ffff0a7224 */ /* 0x000fe400078e0014 */
[----:B------:R-:W-:Y:S01]  /*ad80*/  HFMA2 R20, -RZ, RZ, 0, 0 ;  /* 0x00000000ff147431 */ /* 0x000fe200000001ff */
[----:B------:R-:W-:-:S07]  /*ad90*/  LOP3.LUT R6, R6, UR14, R123, 0x96, !PT ;  /* 0x0000000e06067c12 */ /* 0x000fce000f8e967b */
.L_x_5915:
[----:B------:R-:W-:Y:S05]  /*ada0*/  BSYNC.RECONVERGENT B1 ;  /* 0x0000000000017941 */ /* 0x000fea0003800200 */
.L_x_5914:
[----:B------:R-:W0:Y:S01]  /*adb0*/  LDC R124, c[0x0][0x404] ;  /* 0x00010100ff7c7b82 */ /* 0x000e220000000800 */
[----:B------:R-:W-:Y:S01]  /*adc0*/  I2FP.F32.U32 R8, R12 ;  /* 0x0000000c00087245 */ /* 0x000fe20000201000 */
[----:B------:R-:W-:Y:S01]  /*add0*/  IMAD.MOV.U32 R111, RZ, RZ, 0x2f800000 ;  /* 0x2f800000ff6f7424 */ /* 0x000fe200078e00ff */
[----:B------:R-:W-:Y:S01]  /*ade0*/  ISETP.NE.AND P1, PT, R20, 0x1, PT ;  /* 0x000000011400780c */ /* 0x000fe20003f25270 */
[----:B-----5:R-:W-:Y:S01]  /*adf0*/  HADD2.F32 R12, -RZ, R80.H0_H0 ;  /* 0x20000050ff0c7230 */ /* 0x020fe20000004100 */
[----:B------:R-:W-:Y:S01]  /*ae00*/  BSSY.RECONVERGENT B1, `(.L_x_5919) ;  /* 0x000005f000017945 */ /* 0x000fe20003800200 */
[----:B------:R-:W-:Y:S01]  /*ae10*/  FFMA.FTZ R21, R8, R111, 1.1641532182693481445e-10 ;  /* 0x2f00000008157423 */ /* 0x000fe2000001006f */
[----:B------:R-:W-:Y:S01]  /*ae20*/  IMAD.MOV.U32 R76, RZ, RZ, 0x2 ;  /* 0x00000002ff4c7424 */ /* 0x000fe200078e00ff */
[----:B------:R-:W1:Y:S01]  /*ae30*/  LDC R123, c[0x0][0x408] ;  /* 0x00010200ff7b7b82 */ /* 0x000e620000000800 */
[----:B------:R-:W-:Y:S01]  /*ae40*/  FMUL.FTZ R12, R12, R119 ;  /* 0x000000770c0c7220 */ /* 0x000fe20000410000 */
[----:B------:R-:W-:-:S02]  /*ae50*/  MOV R8, R10 ;  /* 0x0000000a00087202 */ /* 0x000fc40000000f00 */
[----:B0-----:R-:W-:-:S04]  /*ae60*/  FSETP.GTU.FTZ.AND P0, PT, R21, R124, PT ;  /* 0x0000007c1500720b */ /* 0x001fc80003f1c000 */
[----:B------:R-:W-:Y:S01]  /*ae70*/  PLOP3.LUT P2, PT, P0, PT, PT, 0x8, 0x80 ;  /* 0x000000000080781c */ /* 0x000fe2000074e170 */
[----:B-1----:R-:W-:-:S03]  /*ae80*/  FMUL.FTZ R12, R12, R123 ;  /* 0x0000007b0c0c7220 */ /* 0x002fc60000410000 */
[----:B------:R-:W-:Y:S02]  /*ae90*/  P2R R116, PR, RZ, 0x4 ;  /* 0x00000004ff747803 */ /* 0x000fe40000000000 */
[----:B------:R-:W-:Y:S01]  /*aea0*/  FSEL R12, R12, RZ, !P0 ;  /* 0x000000ff0c0c7208 */ /* 0x000fe20004000000 */
        /* <DEDUP_REMOVED lines=9> */
.L_x_5921:
        /* <DEDUP_REMOVED lines=13> */
.L_x_5923:
[----:B------:R-:W-:Y:S05]  /*b010*/  BSYNC.RECONVERGENT B2 ;  /* 0x0000000000027941 */ /* 0x000fea0003800200 */
.L_x_5922:
        /* <DEDUP_REMOVED lines=56> */
[----:B------:R-:W-:Y:S01]  /*b3a0*/  IMAD.WIDE.U32 R20, R21, -0x2daee0ad, RZ ;  /* 0xd2511f5315147825 */ /* 0x000fe200078e00ff */
[----:B------:R-:W-:-:S03]  /*b3b0*/  MOV R10, R76 ;  /* 0x0000004c000a7202 */ /* 0x000fc60000000f00 */
[----:B------:R-:W-:Y:S02]  /*b3c0*/  HFMA2 R76, -RZ, RZ, 0, 0 ;  /* 0x00000000ff4c7431 */ /* 0x000fe400000001ff */
[----:B------:R-:W-:Y:S01]  /*b3d0*/  IMAD.MOV.U32 R122, RZ, RZ, R20 ;  /* 0x000000ffff7a7224 */ /* 0x000fe200078e0014 */
[----:B------:R-:W-:-:S07]  /*b3e0*/  LOP3.LUT R6, R6, UR13, R21, 0x96, !PT ;  /* 0x0000000d06067c12 */ /* 0x000fce000f8e9615 */
.L_x_5920:
[----:B------:R-:W-:Y:S05]  /*b3f0*/  BSYNC.RECONVERGENT B1 ;  /* 0x0000000000017941 */ /* 0x000fea0003800200 */
.L_x_5919:
[----:B------:R-:W-:Y:S01]  /*b400*/  ISETP.NE.AND P2, PT, R76, 0x1, PT ;  /* 0x000000014c00780c */ /* 0x000fe20003f45270 */
[----:B------:R-:W-:Y:S01]  /*b410*/  HADD2.F32 R80, -RZ, R80.H1_H1 ;  /* 0x30000050ff507230 */ /* 0x000fe20000004100 */
[----:B------:R-:W-:Y:S01]  /*b420*/  I2FP.F32.U32 R8, R8 ;  /* 0x0000000800087245 */ /* 0x000fe20000201000 */
[----:B------:R-:W-:Y:S01]  /*b430*/  BSSY.RECONVERGENT B1, `(.L_x_5924) ;  /* 0x000005d000017945 */ /* 0x000fe20003800200 */
[----:B------:R-:W-:Y:S02]  /*b440*/  IMAD.MOV.U32 R77, RZ, RZ, 0x2 ;  /* 0x00000002ff4d7424 */ /* 0x000fe400078e00ff */
[----:B------:R-:W-:Y:S01]  /*b450*/  FMUL.FTZ R80, R80, R119 ;  /* 0x0000007750507220 */ /* 0x000fe20000410000 */
        /* <DEDUP_REMOVED lines=15> */
.L_x_5926:
        /* <DEDUP_REMOVED lines=13> */
.L_x_5928:
[----:B------:R-:W-:Y:S05]  /*b620*/  BSYNC.RECONVERGENT B2 ;  /* 0x0000000000027941 */ /* 0x000fea0003800200 */
.L_x_5927:
        /* <DEDUP_REMOVED lines=59> */
[----:B------:R-:W-:Y:S01]  /*b9e0*/  IMAD.MOV.U32 R77, RZ, RZ, RZ ;  /* 0x000000ffff4d7224 */ /* 0x000fe200078e00ff */
[----:B------:R-:W-:-:S07]  /*b9f0*/  MOV R122, R76 ;  /* 0x0000004c007a7202 */ /* 0x000fce0000000f00 */
.L_x_5925:
[----:B------:R-:W-:Y:S05]  /*ba00*/  BSYNC.RECONVERGENT B1 ;  /* 0x0000000000017941 */ /* 0x000fea0003800200 */
.L_x_5924:
[----:B------:R-:W-:Y:S01]  /*ba10*/  I2FP.F32.U32 R8, R8 ;  /* 0x0000000800087245 */ /* 0x000fe20000201000 */
[----:B------:R-:W-:Y:S01]  /*ba20*/  HADD2.F32 R76, -RZ, R81.H0_H0 ;  /* 0x20000051ff4c7230 */ /* 0x000fe20000004100 */
[----:B------:R-:W-:Y:S01]  /*ba30*/  ISETP.NE.AND P3, PT, R77, 0x1, PT ;  /* 0x000000014d00780c */ /* 0x000fe20003f65270 */
[----:B------:R-:W-:Y:S01]  /*ba40*/  BSSY.RECONVERGENT B1, `(.L_x_5929) ;  /* 0x000005d000017945 */ /* 0x000fe20003800200 */
[----:B------:R-:W-:Y:S02]  /*ba50*/  HFMA2 R78, -RZ, RZ, 0, 1.1920928955078125e-07 ;  /* 0x00000002ff4e7431 */ /* 0x000fe400000001ff */
[----:B------:R-:W-:Y:S01]  /*ba60*/  FFMA.FTZ R21, R8, R111, 1.1641532182693481445e-10 ;  /* 0x2f00000008157423 */ /* 0x000fe2000001006f */
[----:B------:R-:W-:Y:S01]  /*ba70*/  FMUL.FTZ R76, R76, R119 ;  /* 0x000000774c4c7220 */ /* 0x000fe20000410000 */
[----:B------:R-:W-:-:S03]  /*ba80*/  IMAD.MOV.U32 R8, RZ, RZ, R10 ;  /* 0x000000ffff087224 */ /* 0x000fc600078e000a */
[----:B------:R-:W-:Y:S01]  /*ba90*/  FSETP.GTU.FTZ.AND P2, PT, R21, R124, PT ;  /* 0x0000007c1500720b */ /* 0x000fe20003f5c000 */
[----:B------:R-:W-:-:S03]  /*baa0*/  FMUL.FTZ R21, R76, R123 ;  /* 0x0000007b4c157220 */ /* 0x000fc60000410000 */
[----:B------:R-:W-:Y:S02]  /*bab0*/  PLOP3.LUT P1, PT, P2, PT, PT, 0x8, 0x80 ;  /* 0x000000000080781c */ /* 0x000fe4000172e170 */
[----:B------:R-:W-:Y:S01]  /*bac0*/  FSEL R21, R21, RZ, !P2 ;  /* 0x000000ff15157208 */ /* 0x000fe20005000000 */
[----:B------:R-:W-:Y:S10]  /*bad0*/  @!P3 BRA `(.L_x_5930) ;  /* 0x00000004004cb947 */ /* 0x000ff40003800000 */
[----:B------:R-:W-:-:S13]  /*bae0*/  ISETP.NE.AND P2, PT, R77, 0x3, PT ;  /* 0x000000034d00780c */ /* 0x000fda0003f45270 */
[----:B------:R-:W-:Y:S05]  /*baf0*/  @!P2 BRA `(.L_x_5931) ;  /* 0x000000000018a947 */ /* 0x000fea0003800000 */
[----:B------:R-:W-:-:S13]  /*bb00*/  ISETP.NE.AND P2, PT, R77, 0x2, PT ;  /* 0x000000024d00780c */ /* 0x000fda0003f45270 */
[----:B------:R-:W-:Y:S01]  /*bb10*/  @!P2 MOV R78, 0x3 ;  /* 0x00000003004ea802 */ /* 0x000fe20000000f00 */
[----:B------:R-:W-:Y:S01]  /*bb20*/  @P2 VIADD R78, R77, 0x1 ;  /* 0x000000014d4e2836 */ /* 0x000fe20000000000 */
[----:B------:R-:W-:Y:S01]  /*bb30*/  @!P2 MOV R8, R6 ;  /* 0x000000060008a202 */ /* 0x000fe20000000f00 */
[----:B------:R-:W-:Y:S01]  /*bb40*/  @P2 IMAD.MOV.U32 R8, RZ, RZ, R7 ;  /* 0x000000ffff082224 */ /* 0x000fe200078e0007 */
[----:B------:R-:W-:Y:S06]  /*bb50*/  BRA `(.L_x_5930) ;  /* 0x00000004002c7947 */ /* 0x000fec0003800000 */
.L_x_5931:
        /* <DEDUP_REMOVED lines=13> */
.L_x_5933:
[----:B------:R-:W-:Y:S05]  /*bc30*/  BSYNC.RECONVERGENT B2 ;  /* 0x0000000000027941 */ /* 0x000fea0003800200 */
.L_x_5932:
        /* <DEDUP_REMOVED lines=57> */
[----:B------:R-:W-:Y:S01]  /*bfd0*/  HFMA2 R78, -RZ, RZ, 0, 0 ;  /* 0x00000000ff4e7431 */ /* 0x000fe200000001ff */
[----:B------:R-:W-:Y:S01]  /*bfe0*/  MOV R8, R122 ;  /* 0x0000007a00087202 */ /* 0x000fe20000000f00 */
[----:B------:R-:W-:Y:S01]  /*bff0*/  IMAD.MOV.U32 R122, RZ, RZ, R76 ;  /* 0x000000ffff7a7224 */ /* 0x000fe200078e004c */
[----:B------:R-:W-:-:S07]  /*c000*/  LOP3.LUT R6, R6, UR13, R77, 0x96, !PT ;  /* 0x0000000d06067c12 */ /* 0x000fce000f8e964d */
.L_x_5930:
[----:B------:R-:W-:Y:S05]  /*c010*/  BSYNC.RECONVERGENT B1 ;  /* 0x0000000000017941 */ /* 0x000fea0003800200 */
.L_x_5929:
        /* <DEDUP_REMOVED lines=18> */
[----:B------:R-:W-:Y:S01]  /*c140*/  @!P3 IMAD.MOV.U32 R8, RZ, RZ, R6 ;  /* 0x000000ffff08b224 */ /* 0x000fe200078e0006 */
[----:B------:R-:W-:Y:S01]  /*c150*/  @P3 MOV R8, R7 ;  /* 0x0000000700083202 */ /* 0x000fe20000000f00 */
[----:B------:R-:W-:Y:S06]  /*c160*/  BRA `(.L_x_5935) ;  /* 0x00000004002c7947 */ /* 0x000fec0003800000 */
.L_x_5936:
        /* <DEDUP_REMOVED lines=13> */
.L_x_5938:
[----:B------:R-:W-:Y:S05]  /*c240*/  BSYNC.RECONVERGENT B2 ;  /* 0x0000000000027941 */ /* 0x000fea0003800200 */
.L_x_5937:
        /* <DEDUP_REMOVED lines=53> */
[----:B------:R-:W-:Y:S01]  /*c5a0*/  IMAD.MOV.U32 R79, RZ, RZ, RZ ;  /* 0x000000ffff4f7224 */ /* 0x000fe200078e00ff */
[----:B------:R-:W-:Y:S01]  /*c5b0*/  LOP3.LUT R7, R78, UR13, R77, 0x96, !PT ;  /* 0x0000000d4e077c12 */ /* 0x000fe2000f8e964d */
[----:B------:R-:W-:Y:S01]  /*c5c0*/  UIADD3 UR13, UPT, UPT, UR5, -0x695add53, URZ ;  /* 0x96a522ad050d7890 */ /* 0x000fe2000fffe0ff */
[----:B------:R-:W-:Y:S01]  /*c5d0*/  MOV R10, R76 ;  /* 0x0000004c000a7202 */ /* 0x000fe20000000f00 */
[----:B------:R-:W-:-:S04]  /*c5e0*/  IMAD.WIDE.U32 R76, R8, -0x2daee0ad, RZ ;  /* 0xd2511f53084c7825 */ /* 0x000fc800078e00ff */
[----:B------:R-:W-:Y:S01]  /*c5f0*/  IMAD.MOV.U32 R8, RZ, RZ, R122 ;  /* 0x000000ffff087224 */ /* 0x000fe200078e007a */
[----:B------:R-:W-:Y:S02]  /*c600*/  LOP3.LUT R6, R6, UR13, R77, 0x96, !PT ;  /* 0x0000000d06067c12 */ /* 0x000fe4000f8e964d */
[----:B------:R-:W-:-:S07]  /*c610*/  MOV R122, R76 ;  /* 0x0000004c007a7202 */ /* 0x000fce0000000f00 */
.L_x_5935:
[----:B------:R-:W-:Y:S05]  /*c620*/  BSYNC.RECONVERGENT B1 ;  /* 0x0000000000017941 */ /* 0x000fea0003800200 */
.L_x_5934:
[----:B------:R-:W-:Y:S01]  /*c630*/  I2FP.F32.U32 R8, R8 ;  /* 0x0000000800087245 */ /* 0x000fe20000201000 */
[----:B------:R-:W-:Y:S01]  /*c640*/  HADD2.F32 R76, -RZ, R82.H0_H0 ;  /* 0x20000052ff4c7230 */ /* 0x000fe20000004100 */
[----:B------:R-:W-:Y:S01]  /*c650*/  ISETP.NE.AND P4, PT, R79, 0x1, PT ;  /* 0x000000014f00780c */ /* 0x000fe20003f85270 */
[----:B------:R-:W-:Y:S02]  /*c660*/  BSSY.RECONVERGENT B1, `(.L_x_5939) ;  /* 0x000005d000017945 */ /* 0x000fe40003800200 */
        /* <DEDUP_REMOVED lines=17> */
.L_x_5941:
[----:B------:R-:W-:Y:S01]  /*c780*/  IADD3 R4, PT, PT, R4, 0x1, RZ ;  /* 0x0000000104047810 */ /* 0x000fe20007ffe0ff */
[----:B------:R-:W-:Y:S03]  /*c790*/  BSSY.RECONVERGENT B2, `(.L_x_5942) ;  /* 0x000000b000027945 */ /* 0x000fe60003800200 */
        /* <DEDUP_REMOVED lines=10> */
.L_x_5943:
[----:B------:R-:W-:Y:S05]  /*c840*/  BSYNC.RECONVERGENT B2 ;  /* 0x0000000000027941 */ /* 0x000fea0003800200 */
.L_x_5942:
        /* <DEDUP_REMOVED lines=55> */
[----:B------:R-:W-:-:S03]  /*cbc0*/  IMAD.MOV.U32 R10, RZ, RZ, R78 ;  /* 0x000000ffff0a7224 */ /* 0x000fc600078e004e */
[----:B------:R-:W-:-:S04]  /*cbd0*/  IMAD.WIDE.U32 R76, R76, -0x2daee0ad, RZ ;  /* 0xd2511f534c4c7825 */ /* 0x000fc800078e00ff */
[----:B------:R-:W-:Y:S01]  /*cbe0*/  IMAD.MOV.U32 R122, RZ, RZ, R76 ;  /* 0x000000ffff7a7224 */ /* 0x000fe200078e004c */
[----:B------:R-:W-:Y:S01]  /*cbf0*/  LOP3.LUT R6, R6, UR13, R77, 0x96, !PT ;  /* 0x0000000d06067c12 */ /* 0x000fe2000f8e964d */
[----:B------:R-:W-:Y:S01]  /*cc00*/  UIADD3 UR13, UPT, UPT, UR4, -0x700cb87f, URZ ;  /* 0x8ff34781040d7890 */ /* 0x000fe2000fffe0ff */
[----:B------:R-:W-:-:S05]  /*cc10*/  HFMA2 R76, -RZ, RZ, 0, 0 ;  /* 0x00000000ff4c7431 */ /* 0x000fca00000001ff */
[----:B------:R-:W-:-:S07]  /*cc20*/  LOP3.LUT R7, R80, UR13, R79, 0x96, !PT ;  /* 0x0000000d50077c12 */ /* 0x000fce000f8e964f */
.L_x_5940:
[----:B------:R-:W-:Y:S05]  /*cc30*/  BSYNC.RECONVERGENT B1 ;  /* 0x0000000000017941 */ /* 0x000fea0003800200 */
.L_x_5939:
        /* <DEDUP_REMOVED lines=21> */
.L_x_5946:
[----:B------:R-:W-:Y:S01]  /*cd90*/  VIADD R4, R4, 0x1 ;  /* 0x0000000104047836 */ /* 0x000fe20000000000 */
[----:B------:R-:W-:Y:S04]  /*cda0*/  BSSY.RECONVERGENT B2, `(.L_x_5947) ;  /* 0x000000b000027945 */ /* 0x000fe80003800200 */
        /* <DEDUP_REMOVED lines=10> */
.L_x_5948:
[----:B------:R-:W-:Y:S05]  /*ce50*/  BSYNC.RECONVERGENT B2 ;  /* 0x0000000000027941 */ /* 0x000fea0003800200 */
.L_x_5947:
        /* <DEDUP_REMOVED lines=62> */
.L_x_5945:
[----:B------:R-:W-:Y:S05]  /*d240*/  BSYNC.RECONVERGENT B1 ;  /* 0x0000000000017941 */ /* 0x000fea0003800200 */
.L_x_5944:
[----:B------:R-:W-:Y:S01]  /*d250*/  I2FP.F32.U32 R8, R8 ;  /* 0x0000000800087245 */ /* 0x000fe20000201000 */
[----:B------:R-:W-:Y:S01]  /*d260*/  HADD2.F32 R76, -RZ, R83.H0_H0 ;  /* 0x20000053ff4c7230 */ /* 0x000fe20000004100 */
[----:B------:R-:W-:Y:S01]  /*d270*/  ISETP.NE.AND P6, PT, R78, 0x1, PT ;  /* 0x000000014e00780c */ /* 0x000fe20003fc5270 */
[----:B------:R-:W-:Y:S01]  /*d280*/  BSSY.RECONVERGENT B1, `(.L_x_5949) ;  /* 0x000005f000017945 */ /* 0x000fe20003800200 */
[----:B------:R-:W-:Y:S02]  /*d290*/  IMAD.MOV.U32 R79, RZ, RZ, R10 ;  /* 0x000000ffff4f7224 */ /* 0x000fe400078e000a */
[----:B------:R-:W-:Y:S01]  /*d2a0*/  FFMA.FTZ R77, R8, R111, 1.1641532182693481445e-10 ;  /* 0x2f000000084d7423 */ /* 0x000fe2000001006f */
[----:B------:R-:W-:Y:S01]  /*d2b0*/  FMUL.FTZ R76, R76, R119 ;  /* 0x000000774c4c7220 */ /* 0x000fe20000410000 */
[----:B------:R-:W-:-:S03]  /*d2c0*/  HFMA2 R8, -RZ, RZ, 0, 1.1920928955078125e-07 ;  /* 0x00000002ff087431 */ /* 0x000fc600000001ff */
        /* <DEDUP_REMOVED lines=13> */
.L_x_5951:
[----:B------:R-:W-:Y:S01]  /*d3a0*/  IADD3 R4, PT, PT, R4, 0x1, RZ ;  /* 0x0000000104047810 */ /* 0x000fe20007ffe0ff */
[----:B------:R-:W-:Y:S03]  /*d3b0*/  BSSY.RECONVERGENT B2, `(.L_x_5952) ;  /* 0x000000d000027945 */ /* 0x000fe60003800200 */
        /* <DEDUP_REMOVED lines=9> */
[----:B------:R-:W-:Y:S02]  /*d450*/  @P0 IADD3 R7, PT, PT, R9, RZ, RZ ;  /* 0x000000ff09070210 */ /* 0x000fe40007ffe0ff */
[----:B------:R-:W-:-:S03]  /*d460*/  ISETP.NE.AND P0, PT, R6, RZ, PT ;  /* 0x000000ff0600720c */ /* 0x000fc60003f05270 */
[----:B------:R-:W-:-:S10]  /*d470*/  @!P6 IMAD.MOV.U32 R9, RZ, RZ, R7 ;  /* 0x000000ffff09e224 */ /* 0x000fd400078e0007 */
.L_x_5953:
[----:B------:R-:W-:Y:S05]  /*d480*/  BSYNC.RECONVERGENT B2 ;  /* 0x0000000000027941 */ /* 0x000fea0003800200 */
.L_x_5952:
[----:B------:R-:W-:Y:S01]  /*d490*/  IMAD.WIDE.U32 R6, R4, -0x2daee0ad, RZ ;  /* 0xd2511f5304067825 */ /* 0x000fe200078e00ff */
[----:B------:R-:W-:-:S03]  /*d4a0*/  UIADD3 UR13, UPT, UPT, UR4, -0x61c88647, URZ ;  /* 0x9e3779b9040d7890 */ /* 0x000fc6000fffe0ff */
[----:B------:R-:W-:Y:S02]  /*d4b0*/  HFMA2 R8, -RZ, RZ, 0, 0 ;  /* 0x00000000ff087431 */ /* 0x000fe400000001ff */
        /* <DEDUP_REMOVED lines=59> */
.L_x_5950:
[----:B------:R-:W-:Y:S05]  /*d870*/  BSYNC.RECONVERGENT B1 ;  /* 0x0000000000017941 */ /* 0x000fea0003800200 */
.L_x_5949:
[----:B------:R-:W-:Y:S02]  /*d880*/  I2FP.F32.U32 R76, R79 ;  /* 0x0000004f004c7245 */ /* 0x000fe40000201000 */
        /* <DEDUP_REMOVED lines=8> */
[----:B------:R-:W-:Y:S02]  /*d910*/  PLOP3.LUT P6, PT, P6, PT, PT, 0x8, 0x80 ;  /* 0x000000000080781c */ /* 0x000fe400037ce170 */
[----:B------:R-:W-:Y:S02]  /*d920*/  F2FP.F16.F32.PACK_AB R76, R20, R12 ;  /* 0x0000000c144c723e */ /* 0x000fe400000000ff */
[----:B------:R-:W-:-:S09]  /*d930*/  F2FP.F16.F32.PACK_AB R79, R111, R101 ;  /* 0x000000656f4f723e */ /* 0x000fd200000000ff */
.L_x_5913:
        /* <DEDUP_REMOVED lines=16> */
[----:B------:R-:W-:Y:S01]  /*da40*/  IMAD.MOV.U32 R116, RZ, RZ, R122 ;  /* 0x000000ffff747224 */ /* 0x000fe200078e007a */
[----:B------:R2:W-:Y:S01]  /*da50*/  STG.E.128 desc[UR6][R80.64], R76 ;  /* 0x0000004c50007986 */ /* 0x0005e2000c101d06 */
[C---:B-1----:R-:W-:Y:S01]  /*da60*/  IMAD.WIDE.U32 R82, R121.reuse, 0x8, R82 ;  /* 0x0000000879527825 */ /* 0x042fe200078e0052 */
[----:B------:R-:W-:-:S04]  /*da70*/  IADD3 R121, PT, PT, R121, 0x20, RZ ;  /* 0x0000002079797810 */ /* 0x000fc80007ffe0ff */
[----:B------:R2:W-:Y:S03]  /*da80*/  STG.E.64 desc[UR6][R82.64], R124 ;  /* 0x0000007c52007986 */ /* 0x0005e6000c101b06 */
.L_x_5871:
[----:B------:R-:W-:Y:S05]  /*da90*/  BSYNC.RECONVERGENT B0 ;  /* 0x0000000000007941 */ /* 0x000fea0003800200 */
.L_x_5870:
[----:B------:R-:W-:Y:S01]  /*daa0*/  ISETP.GE.U32.AND P0, PT, R2, 0x60, PT ;  /* 0x000000600200780c */ /* 0x000fe20003f06070 */
[----:B------:R-:W-:Y:S03]  /*dab0*/  BSSY.RECONVERGENT B0, `(.L_x_5954) ;  /* 0x000065a000007945 */ /* 0x000fe60003800200 */
[----:B0-----:R-:W-:-:S09]  /*dac0*/  P2R R122, PR, RZ, 0x1 ;  /* 0x00000001ff7a7803 */ /* 0x001fd20000000000 */
[----:B------:R-:W-:Y:S05]  /*dad0*/  @!P0 BRA `(.L_x_5955) ;  /* 0x00000064005c8947 */ /* 0x000fea0003800000 */
[----:B--2---:R-:W0:Y:S02]  /*dae0*/  LDC.64 R80, c[0x0][0x390] ;  /* 0x0000e400ff507b82 */ /* 0x004e240000000a00 */
        /* <DEDUP_REMOVED lines=24> */
.L_x_5959:
        /* <DEDUP_REMOVED lines=13> */
.L_x_5961:
[----:B------:R-:W-:Y:S05]  /*dd40*/  BSYNC.RECONVERGENT B2 ;  /* 0x0000000000027941 */ /* 0x000fea0003800200 */
.L_x_5960:
        /* <DEDUP_REMOVED lines=59> */
[----:B------:R-:W-:-:S07]  /*e100*/  IMAD.MOV.U32 R90, RZ, RZ, RZ ;  /* 0x000000ffff5a7224 */ /* 0x000fce00078e00ff */
.L_x_5958:
[----:B------:R-:W-:Y:S05]  /*e110*/  BSYNC.RECONVERGENT B1 ;  /* 0x0000000000017941 */ /* 0x000fea0003800200 */
.L_x_5957:
        /* <DEDUP_REMOVED lines=9> */
[----:B------:R-:W-:-:S03]  /*e1b0*/  FFMA.FTZ R8, R13, R112, 1.1641532182693481445e-10 ;  /* 0x2f0000000d087423 */ /* 0x000fc60000010070 */
[----:B0-----:R-:W-:Y:S02]  /*e1c0*/  FMUL.FTZ R22, R22, R123 ;  /* 0x0000007b16167220 */ /* 0x001fe40000410000 */
[----:B-1----:R-:W-:Y:S01]  /*e1d0*/  FSETP.GTU.FTZ.AND P0, PT, R8, R125, PT ;  /* 0x0000007d0800720b */ /* 0x002fe20003f1c000 */
[----:B------:R-:W-:-:S03]  /*e1e0*/  HADD2.F32 R8, -RZ, R76.H0_H0 ;  /* 0x2000004cff087230 */ /* 0x000fc60000004100 */
[----:B------:R-:W-:Y:S02]  /*e1f0*/  FSEL R13, R22, RZ, !P0 ;  /* 0x000000ff160d7208 */ /* 0x000fe40004000000 */
[----:B------:R-:W-:-:S03]  /*e200*/  PLOP3.LUT P0, PT, P0, PT, PT, 0x8, 0x80 ;  /* 0x000000000080781c */ /* 0x000fc6000070e170 */
[----:B------:R-:W-:Y:S01]  /*e210*/  FADD.FTZ R13, R13, R8 ;  /* 0x000000080d0d7221 */ /* 0x000fe20000010000 */
[----:B------:R-:W-:Y:S02]  /*e220*/  MOV R8, R10 ;  /* 0x0000000a00087202 */ /* 0x000fe40000000f00 */
[----:B------:R-:W-:Y:S01]  /*e230*/  P2R R116, PR, RZ, 0x1 ;  /* 0x00000001ff747803 */ /* 0x000fe20000000000 */
[----:B------:R-:W-:Y:S06]  /*e240*/  @!P1 BRA `(.L_x_5963) ;  /* 0x00000004004c9947 */ /* 0x000fec0003800000 */
        /* <DEDUP_REMOVED lines=8> */
.L_x_5964:
        /* <DEDUP_REMOVED lines=13> */
.L_x_5966:
[----:B------:R-:W-:Y:S05]  /*e3a0*/  BSYNC.RECONVERGENT B2 ;  /* 0x0000000000027941 */ /* 0x000fea0003800200 */
.L_x_5965:
        /* <DEDUP_REMOVED lines=61> */
.L_x_5963:
[----:B------:R-:W-:Y:S05]  /*e780*/  BSYNC.RECONVERGENT B1 ;  /* 0x0000000000017941 */ /* 0x000fea0003800200 */
.L_x_5962:
[----:B------:R-:W-:Y:S01]  /*e790*/  I2FP.F32.U32 R23, R8 ;  /* 0x0000000800177245 */ /* 0x000fe20000201000 */
[----:B------:R-:W-:Y:S01]  /*e7a0*/  HADD2.F32 R80, -RZ, R80.H1_H1 ;  /* 0x30000050ff507230 */ /* 0x000fe20000004100 */
[----:B------:R-:W-:Y:S01]  /*e7b0*/  ISETP.NE.AND P1, PT, R91, 0x1, PT ;  /* 0x000000015b00780c */ /* 0x000fe20003f25270 */
[----:B------:R-:W-:Y:S02]  /*e7c0*/  BSSY.RECONVERGENT B1, `(.L_x_5967) ;  /* 0x000005f000017945 */ /* 0x000fe40003800200 */
[----:B------:R-:W-:Y:S01]  /*e7d0*/  FFMA.FTZ R8, R23, R112, 1.1641532182693481445e-10 ;  /* 0x2f00000017087423 */ /* 0x000fe20000010070 */
[----:B------:R-:W-:Y:S01]  /*e7e0*/  FMUL.FTZ R80, R80, R119 ;  /* 0x0000007750507220 */ /* 0x000fe20000410000 */
[----:B------:R-:W-:-:S03]  /*e7f0*/  HADD2.F32 R23, -RZ, R76.H1_H1 ;  /* 0x3000004cff177230 */ /* 0x000fc60000004100 */
[----:B------:R-:W-:Y:S01]  /*e800*/  FMUL.FTZ R80, R80, R123 ;  /* 0x0000007b50507220 */ /* 0x000fe20000410000 */
[----:B------:R-:W-:Y:S01]  /*e810*/  FSETP.GTU.FTZ.AND P0, PT, R8, R125, PT ;  /* 0x0000007d0800720b */ /* 0x000fe20003f1c000 */
[----:B------:R-:W-:-:S03]  /*e820*/  IMAD.MOV.U32 R8, RZ, RZ, R10 ;  /* 0x000000ffff087224 */ /* 0x000fc600078e000a */
        /* <DEDUP_REMOVED lines=13> */
.L_x_5969:
        /* <DEDUP_REMOVED lines=13> */
.L_x_5971:
[----:B------:R-:W-:Y:S05]  /*e9d0*/  BSYNC.RECONVERGENT B2 ;  /* 0x0000000000027941 */ /* 0x000fea0003800200 */
.L_x_5970:
        /* <DEDUP_REMOVED lines=61> */
.L_x_5968:
[----:B------:R-:W-:Y:S05]  /*edb0*/  BSYNC.RECONVERGENT B1 ;  /* 0x0000000000017941 */ /* 0x000fea0003800200 */
.L_x_5967:
        /* <DEDUP_REMOVED lines=23> */
.L_x_5974:
        /* <DEDUP_REMOVED lines=12> */
.L_x_5976:
[----:B------:R-:W-:Y:S05]  /*eff0*/  BSYNC.RECONVERGENT B2 ;  /* 0x0000000000027941 */ /* 0x000fea0003800200 */
.L_x_5975:
        /* <DEDUP_REMOVED lines=56> */
[----:B------:R-:W-:Y:S02]  /*f380*/  IMAD.MOV.U32 R102, RZ, RZ, RZ ;  /* 0x000000ffff667224 */ /* 0x000fe400078e00ff */
[----:B------:R-:W-:-:S05]  /*f390*/  IMAD.WIDE.U32 R90, R90, -0x2daee0ad, RZ ;  /* 0xd2511f535a5a7825 */ /* 0x000fca00078e00ff */
[----:B------:R-:W-:Y:S01]  /*f3a0*/  LOP3.LUT R6, R6, UR13, R91, 0x96, !PT ;  /* 0x0000000d06067c12 */ /* 0x000fe2000f8e965b */
[----:B------:R-:W-:Y:S01]  /*f3b0*/  UIADD3 UR13, UPT, UPT, UR4, -0x700cb87f, URZ ;  /* 0x8ff34781040d7890 */ /* 0x000fe2000fffe0ff */
[----:B------:R-:W-:-:S05]  /*f3c0*/  MOV R124, R90 ;  /* 0x0000005a007c7202 */ /* 0x000fca0000000f00 */
[----:B------:R-:W-:-:S07]  /*f3d0*/  LOP3.LUT R7, R126, UR13, R103, 0x96, !PT ;  /* 0x0000000d7e077c12 */ /* 0x000fce000f8e9667 */
.L_x_5973:
[----:B------:R-:W-:Y:S05]  /*f3e0*/  BSYNC.RECONVERGENT B1 ;  /* 0x0000000000017941 */ /* 0x000fea0003800200 */
.L_x_5972:
        /* <DEDUP_REMOVED lines=23> */
.L_x_5979:
        /* <DEDUP_REMOVED lines=12> */
.L_x_5981:
[----:B------:R-:W-:Y:S05]  /*f620*/  BSYNC.RECONVERGENT B2 ;  /* 0x0000000000027941 */ /* 0x000fea0003800200 */
.L_x_5980:
        /* <DEDUP_REMOVED lines=56> */
[----:B------:R-:W-:Y:S02]  /*f9b0*/  HFMA2 R80, -RZ, RZ, 0, 0 ;  /* 0x00000000ff507431 */ /* 0x000fe400000001ff */
[----:B------:R-:W-:-:S04]  /*f9c0*/  IMAD.WIDE.U32 R76, R76, -0x2daee0ad, RZ ;  /* 0xd2511f534c4c7825 */ /* 0x000fc800078e00ff */
[----:B------:R-:W-:Y:S01]  /*f9d0*/  IMAD.MOV.U32 R124, RZ, RZ, R76 ;  /* 0x000000ffff7c7224 */ /* 0x000fe200078e004c */
[----:B------:R-:W-:Y:S01]  /*f9e0*/  LOP3.LUT R6, R6, UR13, R77, 0x96, !PT ;  /* 0x0000000d06067c12 */ /* 0x000fe2000f8e964d */
[----:B------:R-:W-:-:S06]  /*f9f0*/  UIADD3 UR13, UPT, UPT, UR4, -0x700cb87f, URZ ;  /* 0x8ff34781040d7890 */ /* 0x000fcc000fffe0ff */
[----:B------:R-:W-:-:S07]  /*fa00*/  LOP3.LUT R7, R102, UR13, R81, 0x96, !PT ;  /* 0x0000000d66077c12 */ /* 0x000fce000f8e9651 */
.L_x_5978:
[----:B------:R-:W-:Y:S05]  /*fa10*/  BSYNC.RECONVERGENT B1 ;  /* 0x0000000000017941 */ /* 0x000fea0003800200 */
.L_x_5977:
[----:B------:R-:W-:Y:S01]  /*fa20*/  I2FP.F32.U32 R77, R8 ;  /* 0x00000008004d7245 */ /* 0x000fe20000201000 */
[----:B------:R-:W-:Y:S01]  /*fa30*/  HADD2.F32 R76, -RZ, R82.H0_H0 ;  /* 0x20000052ff4c7230 */ /* 0x000fe20000004100 */
[----:B------:R-:W-:Y:S01]  /*fa40*/  ISETP.NE.AND P4, PT, R80, 0x1, PT ;  /* 0x000000015000780c */ /* 0x000fe20003f85270 */
[----:B------:R-:W-:Y:S01]  /*fa50*/  HADD2.F32 R91, -RZ, R78.H0_H0 ;  /* 0x2000004eff5b7230 */ /* 0x000fe20000004100 */
[----:B------:R-:W-:Y:S01]  /*fa60*/  BSSY.RECONVERGENT B1, `(.L_x_5982) ;  /* 0x000005e000017945 */ /* 0x000fe20003800200 */
[----:B------:R-:W-:Y:S01]  /*fa70*/  FFMA.FTZ R8, R77, R112, 1.1641532182693481445e-10 ;  /* 0x2f0000004d087423 */ /* 0x000fe20000010070 */
[----:B------:R-:W-:-:S04]  /*fa80*/  FMUL.FTZ R76, R76, R119 ;  /* 0x000000774c4c7220 */ /* 0x000fc80000410000 */
[----:B------:R-:W-:Y:S01]  /*fa90*/  FMUL.FTZ R76, R76, R123 ;  /* 0x0000007b4c4c7220 */ /* 0x000fe20000410000 */
[----:B------:R-:W-:Y:S02]  /*faa0*/  FSETP.GTU.FTZ.AND P3, PT, R8, R125, PT ;  /* 0x0000007d0800720b */ /* 0x000fe40003f7c000 */
[----:B------:R-:W-:Y:S02]  /*fab0*/  MOV R8, R10 ;  /* 0x0000000a00087202 */ /* 0x000fe40000000f00 */
        /* <DEDUP_REMOVED lines=13> */
.L_x_5984:
        /* <DEDUP_REMOVED lines=12> */
.L_x_5986:
[----:B------:R-:W-:Y:S05]  /*fc50*/  BSYNC.RECONVERGENT B2 ;  /* 0x0000000000027941 */ /* 0x000fea0003800200 */
.L_x_5985:
        /* <DEDUP_REMOVED lines=62> */
.L_x_5983:
[----:B------:R-:W-:Y:S05]  /*10040*/  BSYNC.RECONVERGENT B1 ;  /* 0x0000000000017941 */ /* 0x000fea0003800200 */
.L_x_5982:
[----:B------:R-:W-:Y:S01]  /*10050*/  I2FP.F32.U32 R77, R8 ;  /* 0x00000008004d7245 */ /* 0x000fe20000201000 */
[----:B------:R-:W-:Y:S01]  /*10060*/  HADD2.F32 R82, -RZ, R82.H1_H1 ;  /* 0x30000052ff527230 */ /* 0x000fe20000004100 */
[----:B------:R-:W-:Y:S01]  /*10070*/  ISETP.NE.AND P5, PT, R76, 0x1, PT ;  /* 0x000000014c00780c */ /* 0x000fe20003fa5270 */
[----:B------:R-:W-:Y:S01]  /*10080*/  BSSY.RECONVERGENT B1, `(.L_x_5987) ;  /* 0x000005f000017945 */ /* 0x000fe20003800200 */
[----:B------:R-:W-:Y:S02]  /*10090*/  HFMA2 R80, -RZ, RZ, 0, 1.1920928955078125e-07 ;  /* 0x00000002ff507431 */ /* 0x000fe400000001ff */
[----:B------:R-:W-:Y:S01]  /*100a0*/  FFMA.FTZ R8, R77, R112, 1.1641532182693481445e-10 ;  /* 0x2f0000004d087423 */ /* 0x000fe20000010070 */
[----:B------:R-:W-:Y:S01]  /*100b0*/  FMUL.FTZ R82, R82, R119 ;  /* 0x0000007752527220 */ /* 0x000fe20000410000 */
[----:B------:R-:W-:-:S03]  /*100c0*/  HADD2.F32 R77, -RZ, R78.H1_H1 ;  /* 0x3000004eff4d7230 */ /* 0x000fc60000004100 */
        /* <DEDUP_REMOVED lines=15> */
.L_x_5989:
        /* <DEDUP_REMOVED lines=12> */
.L_x_5991:
[----:B------:R-:W-:Y:S05]  /*10280*/  BSYNC.RECONVERGENT B2 ;  /* 0x0000000000027941 */ /* 0x000fea0003800200 */
.L_x_5990:
        /* <DEDUP_REMOVED lines=61> */
[----:B------:R-:W-:-:S07]  /*10660*/  HFMA2 R80, -RZ, RZ, 0, 0 ;  /* 0x00000000ff507431 */ /* 0x000fce00000001ff */
.L_x_5988:
[----:B------:R-:W-:Y:S05]  /*10670*/  BSYNC.RECONVERGENT B1 ;  /* 0x0000000000017941 */ /* 0x000fea0003800200 */
.L_x_5987:
[----:B------:R-:W-:Y:S01]  /*10680*/  I2FP.F32.U32 R77, R8 ;  /* 0x00000008004d7245 */ /* 0x000fe20000201000 */
[----:B------:R-:W-:Y:S01]  /*10690*/  HADD2.F32 R103, -RZ, R79.H0_H0 ;  /* 0x2000004fff677230 */ /* 0x000fe20000004100 */
[----:B------:R-:W-:Y:S01]  /*106a0*/  ISETP.NE.AND P6, PT, R80, 0x1, PT ;  /* 0x000000015000780c */ /* 0x000fe20003fc5270 */
[----:B------:R-:W-:Y:S01]  /*106b0*/  BSSY.RECONVERGENT B1, `(.L_x_5992) ;  /* 0x0000061000017945 */ /* 0x000fe20003800200 */
[----:B------:R-:W-:Y:S01]  /*106c0*/  MOV R78, R10 ;  /* 0x0000000a004e7202 */ /* 0x000fe20000000f00 */
[----:B------:R-:W-:-:S05]  /*106d0*/  FFMA.FTZ R8, R77, R112, 1.1641532182693481445e-10 ;  /* 0x2f0000004d087423 */ /* 0x000fca0000010070 */
[----:B------:R-:W-:Y:S01]  /*106e0*/  FSETP.GTU.FTZ.AND P5, PT, R8, R125, PT ;  /* 0x0000007d0800720b */ /* 0x000fe20003fbc000 */
[----:B------:R-:W-:-:S05]  /*106f0*/  HADD2.F32 R8, -RZ, R83.H0_H0 ;  /* 0x20000053ff087230 */ /* 0x000fca0000004100 */
        /* <DEDUP_REMOVED lines=15> */
.L_x_5994:
[----:B------:R-:W-:Y:S01]  /*107f0*/  VIADD R4, R4, 0x1 ;  /* 0x0000000104047836 */ /* 0x000fe20000000000 */
[----:B------:R-:W-:Y:S04]  /*10800*/  BSSY.RECONVERGENT B2, `(.L_x_5995) ;  /* 0x000000d000027945 */ /* 0x000fe80003800200 */
[----:B------:R-:W-:-:S13]  /*10810*/  ISETP.NE.AND P6, PT, R4, RZ, PT ;  /* 0x000000ff0400720c */ /* 0x000fda0003fc5270 */
[----:B------:R-:W-:Y:S05]  /*10820*/  @P6 BRA `(.L_x_5996) ;  /* 0x0000000000286947 */ /* 0x000fea0003800000 */
[----:B------:R-:W-:Y:S02]  /*10830*/  IADD3 R5, PT, PT, R5, 0x1, RZ ;  /* 0x0000000105057810 */ /* 0x000fe40007ffe0ff */
[----:B------:R-:W-:Y:S02]  /*10840*/  P2R R6, PR, RZ, 0x1 ;  /* 0x00000001ff067803 */ /* 0x000fe40000000000 */
        /* <DEDUP_REMOVED lines=8> */
.L_x_5996:
[----:B------:R-:W-:Y:S05]  /*108d0*/  BSYNC.RECONVERGENT B2 ;  /* 0x0000000000027941 */ /* 0x000fea0003800200 */
.L_x_5995:
[----:B------:R-:W-:Y:S01]  /*108e0*/  IMAD.WIDE.U32 R6, R4, -0x2daee0ad, RZ ;  /* 0xd2511f5304067825 */ /* 0x000fe200078e00ff */
[----:B------:R-:W-:Y:S01]  /*108f0*/  UIADD3 UR13, UPT, UPT, UR4, -0x61c88647, URZ ;  /* 0x9e3779b9040d7890 */ /* 0x000fe2000fffe0ff */
[----:B------:R-:W-:Y:S02]  /*10900*/  MOV R78, R124 ;  /* 0x0000007c004e7202 */ /* 0x000fe40000000f00 */
        /* <DEDUP_REMOVED lines=59> */
.L_x_5993:
[----:B------:R-:W-:Y:S05]  /*10cc0*/  BSYNC.RECONVERGENT B1 ;  /* 0x0000000000017941 */ /* 0x000fea0003800200 */
.L_x_5992:
[----:B------:R-:W-:Y:S01]  /*10cd0*/  I2FP.F32.U32 R77, R78 ;  /* 0x0000004e004d7245 */ /* 0x000fe20000201000 */
[----:B------:R-:W-:Y:S01]  /*10ce0*/  HADD2.F32 R76, -RZ, R83.H1_H1 ;  /* 0x30000053ff4c7230 */ /* 0x000fe20000004100 */
[----:B------:R-:W-:Y:S01]  /*10cf0*/  F2FP.F16.F32.PACK_AB R78, R102, R91 ;  /* 0x0000005b664e723e */ /* 0x000fe200000000ff */
[----:B------:R-:W-:Y:S02]  /*10d00*/  HADD2.F32 R79, -RZ, R79.H1_H1 ;  /* 0x3000004fff4f7230 */ /* 0x000fe40000004100 */
[----:B------:R-:W-:Y:S01]  /*10d10*/  FFMA.FTZ R112, R77, R112, 1.1641532182693481445e-10 ;  /* 0x2f0000004d707423 */ /* 0x000fe20000010070 */
[----:B------:R-:W-:Y:S01]  /*10d20*/  FMUL.FTZ R76, R76, R119 ;  /* 0x000000774c4c7220 */ /* 0x000fe20000410000 */
[----:B------:R-:W-:-:S03]  /*10d30*/  F2FP.F16.F32.PACK_AB R77, R90, R23 ;  /* 0x000000175a4d723e */ /* 0x000fc600000000ff */
[----:B------:R-:W-:Y:S01]  /*10d40*/  FMUL.FTZ R76, R76, R123 ;  /* 0x0000007b4c4c7220 */ /* 0x000fe20000410000 */
[----:B------:R-:W-:-:S04]  /*10d50*/  FSETP.GTU.FTZ.AND P6, PT, R112, R125, PT ;  /* 0x0000007d7000720b */ /* 0x000fc80003fdc000 */
[----:B------:R-:W-:Y:S02]  /*10d60*/  FSEL R76, R76, RZ, !P6 ;  /* 0x000000ff4c4c7208 */ /* 0x000fe40007000000 */
[----:B------:R-:W-:-:S03]  /*10d70*/  PLOP3.LUT P6, PT, P6, PT, PT, 0x8, 0x80 ;  /* 0x000000000080781c */ /* 0x000fc600037ce170 */
[----:B------:R-:W-:Y:S01]  /*10d80*/  FADD.FTZ R112, R76, R79 ;  /* 0x0000004f4c707221 */ /* 0x000fe20000010000 */
[----:B------:R-:W-:-:S04]  /*10d90*/  F2FP.F16.F32.PACK_AB R76, R22, R13 ;  /* 0x0000000d164c723e */ /* 0x000fc800000000ff */
[----:B------:R-:W-:Y:S01]  /*10da0*/  F2FP.F16.F32.PACK_AB R79, R112, R103 ;  /* 0x00000067704f723e */ /* 0x000fe200000000ff */
[----:B------:R-:W-:Y:S06]  /*10db0*/  BRA `(.L_x_5997) ;  /* 0x0000003000507947 */ /* 0x000fec0003800000 */
.L_x_5956:
        /* <DEDUP_REMOVED lines=16> */
.L_x_6000:
        /* <DEDUP_REMOVED lines=13> */
.L_x_6002:
[----:B------:R-:W-:Y:S05]  /*10f90*/  BSYNC.RECONVERGENT B2 ;  /* 0x0000000000027941 */ /* 0x000fea0003800200 */
.L_x_6001:
        /* <DEDUP_REMOVED lines=57> */
[----:B------:R-:W-:Y:S01]  /*11330*/  HFMA2 R23, -RZ, RZ, 0, 0 ;  /* 0x00000000ff177431 */ /* 0x000fe200000001ff */
[----:B------:R-:W-:Y:S02]  /*11340*/  MOV R10, R22 ;  /* 0x00000016000a7202 */ /* 0x000fe40000000f00 */
[----:B------:R-:W-:-:S07]  /*11350*/  LOP3.LUT R6, R6, UR14, R125, 0x96, !PT ;  /* 0x0000000e06067c12 */ /* 0x000fce000f8e967d */
.L_x_5999:
[----:B------:R-:W-:Y:S05]  /*11360*/  BSYNC.RECONVERGENT B1 ;  /* 0x0000000000017941 */ /* 0x000fea0003800200 */
.L_x_5998:
[----:B------:R-:W0:Y:S01]  /*11370*/  LDC R125, c[0x0][0x404] ;  /* 0x00010100ff7d7b82 */ /* 0x000e220000000800 */
[----:B------:R-:W-:Y:S01]  /*11380*/  I2FP.F32.U32 R13, R13 ;  /* 0x0000000d000d7245 */ /* 0x000fe20000201000 */
[----:B------:R-:W-:Y:S01]  /*11390*/  IMAD.MOV.U32 R112, RZ, RZ, 0x2f800000 ;  /* 0x2f800000ff707424 */ /* 0x000fe200078e00ff */
[----:B------:R-:W-:Y:S01]  /*113a0*/  ISETP.NE.AND P1, PT, R23, 0x1, PT ;  /* 0x000000011700780c */ /* 0x000fe20003f25270 */
[----:B-----5:R-:W-:Y:S01]  /*113b0*/  HADD2.F32 R22, -RZ, R80.H0_H0 ;  /* 0x20000050ff167230 */ /* 0x020fe20000004100 */
[----:B------:R-:W-:Y:S01]  /*113c0*/  BSSY.RECONVERGENT B1, `(.L_x_6003) ;  /* 0x000005f000017945 */ /* 0x000fe20003800200 */
[----:B------:R-:W-:Y:S01]  /*113d0*/  FFMA.FTZ R8, R13, R112, 1.1641532182693481445e-10 ;  /* 0x2f0000000d087423 */ /* 0x000fe20000010070 */
[----:B------:R-:W-:Y:S01]  /*113e0*/  HFMA2 R76, -RZ, RZ, 0, 1.1920928955078125e-07 ;  /* 0x00000002ff4c7431 */ /* 0x000fe200000001ff */
[----:B------:R-:W1:Y:S01]  /*113f0*/  LDC R123, c[0x0][0x408] ;  /* 0x00010200ff7b7b82 */ /* 0x000e620000000800 */
[----:B------:R-:W-:Y:S02]  /*11400*/  FMUL.FTZ R22, R22, R119 ;  /* 0x0000007716167220 */ /* 0x000fe40000410000 */
[----:B0-----:R-:W-:Y:S01]  /*11410*/  FSETP.GTU.FTZ.AND P0, PT, R8, R125, PT ;  /* 0x0000007d0800720b */ /* 0x001fe20003f1c000 */
[----:B------:R-:W-:-:S03]  /*11420*/  IMAD.MOV.U32 R8, RZ, RZ, R10 ;  /* 0x000000ffff087224 */ /* 0x000fc600078e000a */
        /* <DEDUP_REMOVED lines=13> */
.L_x_6005:
        /* <DEDUP_REMOVED lines=13> */
.L_x_6007:
[----:B------:R-:W-:Y:S05]  /*115d0*/  BSYNC.RECONVERGENT B2 ;  /* 0x0000000000027941 */ /* 0x000fea0003800200 */
.L_x_6006:
[----:B------:R-:W-:Y:S01]  /*115e0*/  LOP3.LUT R76, R9, UR5, R7, 0x96, !PT ;  /* 0x00000005094c7c12 */ /* 0x000fe2000f8e9607 */
[----:B------:R-:W-:Y:S01]  /*115f0*/  IMAD.WIDE.U32 R22, R0, -0x326172a9, RZ ;  /* 0xcd9e8d5700167825 */ /* 0x000fe200078e00ff */
[----:B------:R-:W-:Y:S01]  /*11600*/  UIADD3 UR13, UPT, UPT, UR4, -0x61c88647, URZ ;  /* 0x9e3779b9040d7890 */ /* 0x000fe2000fffe0ff */
[----:B------:R-:W-:Y:S02]  /*11610*/  MOV R8, R124 ;  /* 0x0000007c00087202 */ /* 0x000fe40000000f00 */
        /* <DEDUP_REMOVED lines=54> */
[----:B------:R-:W-:Y:S02]  /*11980*/  HFMA2 R76, -RZ, RZ, 0, 0 ;  /* 0x00000000ff4c7431 */ /* 0x000fe400000001ff */
[----:B------:R-:W-:Y:S01]  /*11990*/  IMAD.MOV.U32 R124, RZ, RZ, R22 ;  /* 0x000000ffff7c7224 */ /* 0x000fe200078e0016 */
[----:B------:R-:W-:-:S07]  /*119a0*/  LOP3.LUT R6, R6, UR13, R23, 0x96, !PT ;  /* 0x0000000d06067c12 */ /* 0x000fce000f8e9617 */
.L_x_6004:
[----:B------:R-:W-:Y:S05]  /*119b0*/  BSYNC.RECONVERGENT B1 ;  /* 0x0000000000017941 */ /* 0x000fea0003800200 */
.L_x_6003:
[----:B------:R-:W-:Y:S01]  /*119c0*/  ISETP.NE.AND P2, PT, R76, 0x1, PT ;  /* 0x000000014c00780c */ /* 0x000fe20003f45270 */
[----:B------:R-:W-:Y:S01]  /*119d0*/  HADD2.F32 R80, -RZ, R80.H1_H1 ;  /* 0x30000050ff507230 */ /* 0x000fe20000004100 */
[----:B------:R-:W-:Y:S01]  /*119e0*/  I2FP.F32.U32 R23, R8 ;  /* 0x0000000800177245 */ /* 0x000fe20000201000 */
[----:B------:R-:W-:Y:S01]  /*119f0*/  BSSY.RECONVERGENT B1, `(.L_x_6008) ;  /* 0x000005d000017945 */ /* 0x000fe20003800200 */
[----:B------:R-:W-:Y:S02]  /*11a00*/  IMAD.MOV.U32 R77, RZ, RZ, 0x2 ;  /* 0x00000002ff4d7424 */ /* 0x000fe400078e00ff */
[----:B------:R-:W-:Y:S01]  /*11a10*/  FMUL.FTZ R80, R80, R119 ;  /* 0x0000007750507220 */ /* 0x000fe20000410000 */
[----:B------:R-:W-:-:S03]  /*11a20*/  FFMA.FTZ R8, R23, R112, 1.1641532182693481445e-10 ;  /* 0x2f00000017087423 */ /* 0x000fc60000010070 */
[----:B------:R-:W-:Y:S02]  /*11a30*/  FMUL.FTZ R22, R80, R123 ;  /* 0x0000007b50167220 */ /* 0x000fe40000410000 */
[----:B------:R-:W-:Y:S02]  /*11a40*/  FSETP.GTU.FTZ.AND P1, PT, R8, R125, PT ;  /* 0x0000007d0800720b */ /* 0x000fe40003f3c000 */
[----:B------:R-:W-:Y:S02]  /*11a50*/  MOV R8, R10 ;  /* 0x0000000a00087202 */ /* 0x000fe40000000f00 */
        /* <DEDUP_REMOVED lines=11> */
.L_x_6010:
        /* <DEDUP_REMOVED lines=13> */
.L_x_6012:
[----:B------:R-:W-:Y:S05]  /*11be0*/  BSYNC.RECONVERGENT B2 ;  /* 0x0000000000027941 */ /* 0x000fea0003800200 */
.L_x_6011:
        /* <DEDUP_REMOVED lines=61> */
.L_x_6009:
[----:B------:R-:W-:Y:S05]  /*11fc0*/  BSYNC.RECONVERGENT B1 ;  /* 0x0000000000017941 */ /* 0x000fea0003800200 */
.L_x_6008:
        /* <DEDUP_REMOVED lines=21> */
.L_x_6015:
        /* <DEDUP_REMOVED lines=13> */
.L_x_6017:
[----:B------:R-:W-:Y:S05]  /*121f0*/  BSYNC.RECONVERGENT B2 ;  /* 0x0000000000027941 */ /* 0x000fea0003800200 */
.L_x_6016:
        /* <DEDUP_REMOVED lines=61> */
.L_x_6014:
[----:B------:R-:W-:Y:S05]  /*125d0*/  BSYNC.RECONVERGENT B1 ;  /* 0x0000000000017941 */ /* 0x000fea0003800200 */
.L_x_6013:
        /* <DEDUP_REMOVED lines=21> */
.L_x_6020:
        /* <DEDUP_REMOVED lines=13> */
.L_x_6022:
[----:B------:R-:W-:Y:S05]  /*12800*/  BSYNC.RECONVERGENT B2 ;  /* 0x0000000000027941 */ /* 0x000fea0003800200 */
.L_x_6021:
        /* <DEDUP_REMOVED lines=61> */
.L_x_6019:
[----:B------:R-:W-:Y:S05]  /*12be0*/  BSYNC.RECONVERGENT B1 ;  /* 0x0000000000017941 */ /* 0x000fea0003800200 */
.L_x_6018:
[----:B------:R-:W-:Y:S01]  /*12bf0*/  I2FP.F32.U32 R77, R8 ;  /* 0x00000008004d7245 */ /* 0x000fe20000201000 */
[----:B------:R-:W-:Y:S01]  /*12c00*/  HADD2.F32 R76, -RZ, R82.H0_H0 ;  /* 0x20000052ff4c7230 */ /* 0x000fe20000004100 */
[----:B------:R-:W-:Y:S01]  /*12c10*/  ISETP.NE.AND P4, PT, R79, 0x1, PT ;  /* 0x000000014f00780c */ /* 0x000fe20003f85270 */
[----:B------:R-:W-:Y:S02]  /*12c20*/  BSSY.RECONVERGENT B1, `(.L_x_6023) ;  /* 0x000005d000017945 */ /* 0x000fe40003800200 */
[----:B------:R-:W-:Y:S01]  /*12c30*/  FFMA.FTZ R8, R77, R112, 1.1641532182693481445e-10 ;  /* 0x2f0000004d087423 */ /* 0x000fe20000010070 */
[----:B------:R-:W-:-:S04]  /*12c40*/  FMUL.FTZ R76, R76, R119 ;  /* 0x000000774c4c7220 */ /* 0x000fc80000410000 */
[----:B------:R-:W-:Y:S01]  /*12c50*/  FMUL.FTZ R76, R76, R123 ;  /* 0x0000007b4c4c7220 */ /* 0x000fe20000410000 */
[----:B------:R-:W-:Y:S01]  /*12c60*/  FSETP.GTU.FTZ.AND P3, PT, R8, R125, PT ;  /* 0x0000007d0800720b */ /* 0x000fe20003f7c000 */
[----:B------:R-:W-:-:S03]  /*12c70*/  IMAD.MOV.U32 R8, RZ, RZ, R10 ;  /* 0x000000ffff087224 */ /* 0x000fc600078e000a */
        /* <DEDUP_REMOVED lines=12> */
.L_x_6025:
        /* <DEDUP_REMOVED lines=12> */
.L_x_6027:
[----:B------:R-:W-:Y:S05]  /*12e00*/  BSYNC.RECONVERGENT B2 ;  /* 0x0000000000027941 */ /* 0x000fea0003800200 */
.L_x_6026:
        /* <DEDUP_REMOVED lines=62> */
.L_x_6024:
[----:B------:R-:W-:Y:S05]  /*131f0*/  BSYNC.RECONVERGENT B1 ;  /* 0x0000000000017941 */ /* 0x000fea0003800200 */
.L_x_6023:
        /* <DEDUP_REMOVED lines=21> */
.L_x_6030:
        /* <DEDUP_REMOVED lines=12> */
.L_x_6032:
[----:B------:R-:W-:Y:S05]  /*13410*/  BSYNC.RECONVERGENT B2 ;  /* 0x0000000000027941 */ /* 0x000fea0003800200 */
.L_x_6031:
        /* <DEDUP_REMOVED lines=62> */
.L_x_6029:
[----:B------:R-:W-:Y:S05]  /*13800*/  BSYNC.RECONVERGENT B1 ;  /* 0x0000000000017941 */ /* 0x000fea0003800200 */
.L_x_6028:
        /* <DEDUP_REMOVED lines=8> */
[----:B------:R-:W-:Y:S01]  /*13890*/  FSETP.GTU.FTZ.AND P5, PT, R8, R125, PT ;  /* 0x0000007d0800720b */ /* 0x000fe20003fbc000 */
[----:B------:R-:W-:-:S03]  /*138a0*/  HFMA2 R8, -RZ, RZ, 0, 1.1920928955078125e-07 ;  /* 0x00000002ff087431 */ /* 0x000fc600000001ff */
        /* <DEDUP_REMOVED lines=11> */
.L_x_6035:
        /* <DEDUP_REMOVED lines=14> */
.L_x_6037:
[----:B------:R-:W-:Y:S05]  /*13a40*/  BSYNC.RECONVERGENT B2 ;  /* 0x0000000000027941 */ /* 0x000fea0003800200 */
.L_x_6036:
        /* <DEDUP_REMOVED lines=62> */
.L_x_6034:
[----:B------:R-:W-:Y:S05]  /*13e30*/  BSYNC.RECONVERGENT B1 ;  /* 0x0000000000017941 */ /* 0x000fea0003800200 */
.L_x_6033:
[----:B------:R-:W-:Y:S01]  /*13e40*/  I2FP.F32.U32 R77, R79 ;  /* 0x0000004f004d7245 */ /* 0x000fe20000201000 */
[----:B------:R-:W-:Y:S01]  /*13e50*/  HADD2.F32 R76, -RZ, R83.H1_H1 ;  /* 0x30000053ff4c7230 */ /* 0x000fe20000004100 */
[----:B------:R-:W-:-:S03]  /*13e60*/  F2FP.F16.F32.PACK_AB R78, R102, R91 ;  /* 0x0000005b664e723e */ /* 0x000fc600000000ff */
[----:B------:R-:W-:Y:S01]  /*13e70*/  FFMA.FTZ R112, R77, R112, 1.1641532182693481445e-10 ;  /* 0x2f0000004d707423 */ /* 0x000fe20000010070 */
[----:B------:R-:W-:Y:S01]  /*13e80*/  FMUL.FTZ R76, R76, R119 ;  /* 0x000000774c4c7220 */ /* 0x000fe20000410000 */
[----:B------:R-:W-:-:S03]  /*13e90*/  F2FP.F16.F32.PACK_AB R77, R90, R23 ;  /* 0x000000175a4d723e */ /* 0x000fc600000000ff */
[----:B------:R-:W-:Y:S01]  /*13ea0*/  FMUL.FTZ R76, R76, R123 ;  /* 0x0000007b4c4c7220 */ /* 0x000fe20000410000 */
[----:B------:R-:W-:-:S04]  /*13eb0*/  FSETP.GTU.FTZ.AND P6, PT, R112, R125, PT ;  /* 0x0000007d7000720b */ /* 0x000fc80003fdc000 */
[----:B------:R-:W-:Y:S02]  /*13ec0*/  FSEL R112, R76, RZ, !P6 ;  /* 0x000000ff4c707208 */ /* 0x000fe40007000000 */
[----:B------:R-:W-:Y:S02]  /*13ed0*/  PLOP3.LUT P6, PT, P6, PT, PT, 0x8, 0x80 ;  /* 0x000000000080781c */ /* 0x000fe400037ce170 */
[----:B------:R-:W-:Y:S02]  /*13ee0*/  F2FP.F16.F32.PACK_AB R76, R22, R13 ;  /* 0x0000000d164c723e */ /* 0x000fe400000000ff */
[----:B------:R-:W-:-:S09]  /*13ef0*/  F2FP.F16.F32.PACK_AB R79, R112, R103 ;  /* 0x00000067704f723e */ /* 0x000fd200000000ff */
.L_x_5997:
        /* <DEDUP_REMOVED lines=9> */
[----:B------:R-:W-:Y:S02]  /*13f90*/  SEL R116, RZ, 0x100, !P0 ;  /* 0x00000100ff747807 */ /* 0x000fe40004000000 */
        /* <DEDUP_REMOVED lines=11> */
.L_x_5955:
[----:B------:R-:W-:Y:S05]  /*14050*/  BSYNC.RECONVERGENT B0 ;  /* 0x0000000000007941 */ /* 0x000fea0003800200 */
.L_x_5954:
[----:B------:R-:W-:Y:S01]  /*14060*/  ISETP.GE.U32.AND P0, PT, R2, 0x80, PT ;  /* 0x000000800200780c */ /* 0x000fe20003f06070 */
[----:B------:R-:W-:Y:S03]  /*14070*/  BSSY.RECONVERGENT B0, `(.L_x_6038) ;  /* 0x000065a000007945 */ /* 0x000fe60003800200 */
[----:B------:R-:W-:-:S09]  /*14080*/  P2R R123, PR, RZ, 0x1 ;  /* 0x00000001ff7b7803 */ /* 0x000fd20000000000 */
[----:B------:R-:W-:Y:S05]  /*14090*/  @!P0 BRA `(.L_x_6039) ;  /* 0x00000064005c8947 */ /* 0x000fea0003800000 */
[----:B0-2---:R-:W0:Y:S02]  /*140a0*/  LDC.64 R80, c[0x0][0x390] ;  /* 0x0000e400ff507b82 */ /* 0x005e240000000a00 */
        /* <DEDUP_REMOVED lines=24> */
.L_x_6043:
        /* <DEDUP_REMOVED lines=13> */
.L_x_6045:
[----:B------:R-:W-:Y:S05]  /*14300*/  BSYNC.RECONVERGENT B2 ;  /* 0x0000000000027941 */ /* 0x000fea0003800200 */
.L_x_6044:
        /* <DEDUP_REMOVED lines=60> */
.L_x_6042:
[----:B------:R-:W-:Y:S05]  /*146d0*/  BSYNC.RECONVERGENT B1 ;  /* 0x0000000000017941 */ /* 0x000fea0003800200 */
.L_x_6041:
        /* <DEDUP_REMOVED lines=10> */
[----:B------:R-:W-:-:S02]  /*14780*/  MOV R8, R10 ;  /* 0x0000000a00087202 */ /* 0x000fc40000000f00 */
        /* <DEDUP_REMOVED lines=16> */
.L_x_6048:
        /* <DEDUP_REMOVED lines=13> */
.L_x_6050:
[----:B------:R-:W-:Y:S05]  /*14960*/  BSYNC.RECONVERGENT B2 ;  /* 0x0000000000027941 */ /* 0x000fea0003800200 */
.L_x_6049:
        /* <DEDUP_REMOVED lines=61> */
.L_x_6047:
[----:B------:R-:W-:Y:S05]  /*14d40*/  BSYNC.RECONVERGENT B1 ;  /* 0x0000000000017941 */ /* 0x000fea0003800200 */
.L_x_6046:
        /* <DEDUP_REMOVED lines=23> */
.L_x_6053:
        /* <DEDUP_REMOVED lines=13> */
.L_x_6055:
[----:B------:R-:W-:Y:S05]  /*14f90*/  BSYNC.RECONVERGENT B2 ;  /* 0x0000000000027941 */ /* 0x000fea0003800200 */
.L_x_6054:
        /* <DEDUP_REMOVED lines=61> */
.L_x_6052:
[----:B------:R-:W-:Y:S05]  /*15370*/  BSYNC.RECONVERGENT B1 ;  /* 0x0000000000017941 */ /* 0x000fea0003800200 */
.L_x_6051:
        /* <DEDUP_REMOVED lines=23> */
.L_x_6058:
        /* <DEDUP_REMOVED lines=12> */
.L_x_6060:
[----:B------:R-:W-:Y:S05]  /*155b0*/  BSYNC.RECONVERGENT B2 ;  /* 0x0000000000027941 */ /* 0x000fea0003800200 */
.L_x_6059:
        /* <DEDUP_REMOVED lines=56> */
[----:B------:R-:W-:-:S05]  /*15940*/  IMAD.WIDE.U32 R92, R92, -0x2daee0ad, RZ ;  /* 0xd2511f535c5c7825 */ /* 0x000fca00078e00ff */
[----:B------:R-:W-:Y:S01]  /*15950*/  LOP3.LUT R6, R6, UR13, R93, 0x96, !PT ;  /* 0x0000000d06067c12 */ /* 0x000fe2000f8e965d */
[----:B------:R-:W-:Y:S01]  /*15960*/  UIADD3 UR13, UPT, UPT, UR4, -0x700cb87f, URZ ;  /* 0x8ff34781040d7890 */ /* 0x000fe2000fffe0ff */
[----:B------:R-:W-:Y:S01]  /*15970*/  MOV R124, R92 ;  /* 0x0000005c007c7202 */ /* 0x000fe20000000f00 */
[----:B------:R-:W-:-:S04]  /*15980*/  IMAD.MOV.U32 R93, RZ, RZ, RZ ;  /* 0x000000ffff5d7224 */ /* 0x000fc800078e00ff */
[----:B------:R-:W-:-:S07]  /*15990*/  LOP3.LUT R7, R128, UR13, R105, 0x96, !PT ;  /* 0x0000000d80077c12 */ /* 0x000fce000f8e9669 */
.L_x_6057:
[----:B------:R-:W-:Y:S05]  /*159a0*/  BSYNC.RECONVERGENT B1 ;  /* 0x0000000000017941 */ /* 0x000fea0003800200 */
.L_x_6056:
[----:B------:R-:W-:Y:S01]  /*159b0*/  I2FP.F32.U32 R8, R8 ;  /* 0x0000000800087245 */ /* 0x000fe20000201000 */
[----:B------:R-:W-:Y:S01]  /*159c0*/  HADD2.F32 R76, -RZ, R81.H1_H1 ;  /* 0x30000051ff4c7230 */ /* 0x000fe20000004100 */
[----:B------:R-:W-:Y:S01]  /*159d0*/  ISETP.NE.AND P3, PT, R93, 0x1, PT ;  /* 0x000000015d00780c */ /* 0x000fe20003f65270 */
[----:B------:R-:W-:Y:S01]  /*159e0*/  HADD2.F32 R77, -RZ, R77.H1_H1 ;  /* 0x3000004dff4d7230 */ /* 0x000fe20000004100 */
        /* <DEDUP_REMOVED lines=19> */
.L_x_6063:
        /* <DEDUP_REMOVED lines=12> */
.L_x_6065:
[----:B------:R-:W-:Y:S05]  /*15be0*/  BSYNC.RECONVERGENT B2 ;  /* 0x0000000000027941 */ /* 0x000fea0003800200 */
.L_x_6064:
        /* <DEDUP_REMOVED lines=62> */
.L_x_6062:
[----:B------:R-:W-:Y:S05]  /*15fd0*/  BSYNC.RECONVERGENT B1 ;  /* 0x0000000000017941 */ /* 0x000fea0003800200 */
.L_x_6061:
[----:B------:R-:W-:Y:S01]  /*15fe0*/  I2FP.F32.U32 R8, R8 ;  /* 0x0000000800087245 */ /* 0x000fe20000201000 */
[----:B------:R-:W-:Y:S01]  /*15ff0*/  HADD2.F32 R76, -RZ, R82.H0_H0 ;  /* 0x20000052ff4c7230 */ /* 0x000fe20000004100 */
[----:B------:R-:W-:Y:S01]  /*16000*/  ISETP.NE.AND P4, PT, R80, 0x1, PT ;  /* 0x000000015000780c */ /* 0x000fe20003f85270 */
[----:B------:R-:W-:Y:S01]  /*16010*/  HADD2.F32 R93, -RZ, R78.H0_H0 ;  /* 0x2000004eff5d7230 */ /* 0x000fe20000004100 */
[----:B------:R-:W-:Y:S01]  /*16020*/  BSSY.RECONVERGENT B1, `(.L_x_6066) ;  /* 0x000005e000017945 */ /* 0x000fe20003800200 */
[----:B------:R-:W-:Y:S01]  /*16030*/  FFMA.FTZ R77, R8, R113, 1.1641532182693481445e-10 ;  /* 0x2f000000084d7423 */ /* 0x000fe20000010071 */
[----:B------:R-:W-:Y:S01]  /*16040*/  FMUL.FTZ R76, R76, R119 ;  /* 0x000000774c4c7220 */ /* 0x000fe20000410000 */
[----:B------:R-:W-:-:S03]  /*16050*/  MOV R8, R10 ;  /* 0x0000000a00087202 */ /* 0x000fc60000000f00 */
        /* <DEDUP_REMOVED lines=15> */
.L_x_6068:
        /* <DEDUP_REMOVED lines=12> */
.L_x_6070:
[----:B------:R-:W-:Y:S05]  /*16210*/  BSYNC.RECONVERGENT B2 ;  /* 0x0000000000027941 */ /* 0x000fea0003800200 */
.L_x_6069:
        /* <DEDUP_REMOVED lines=62> */
.L_x_6067:
[----:B------:R-:W-:Y:S05]  /*16600*/  BSYNC.RECONVERGENT B1 ;  /* 0x0000000000017941 */ /* 0x000fea0003800200 */
.L_x_6066:
        /* <DEDUP_REMOVED lines=23> */
.L_x_6073:
        /* <DEDUP_REMOVED lines=12> */
.L_x_6075:
[----:B------:R-:W-:Y:S05]  /*16840*/  BSYNC.RECONVERGENT B2 ;  /* 0x0000000000027941 */ /* 0x000fea0003800200 */
.L_x_6074:
        /* <DEDUP_REMOVED lines=62> */
.L_x_6072:
[----:B------:R-:W-:Y:S05]  /*16c30*/  BSYNC.RECONVERGENT B1 ;  /* 0x0000000000017941 */ /* 0x000fea0003800200 */
.L_x_6071:
[----:B------:R-:W-:Y:S01]  /*16c40*/  I2FP.F32.U32 R8, R8 ;  /* 0x0000000800087245 */ /* 0x000fe20000201000 */
[----:B------:R-:W-:Y:S01]  /*16c50*/  HADD2.F32 R105, -RZ, R79.H0_H0 ;  /* 0x2000004fff697230 */ /* 0x000fe20000004100 */
[----:B------:R-:W-:Y:S01]  /*16c60*/  ISETP.NE.AND P6, PT, R80, 0x1, PT ;  /* 0x000000015000780c */ /* 0x000fe20003fc5270 */
[----:B------:R-:W-:Y:S01]  /*16c70*/  BSSY.RECONVERGENT B1, `(.L_x_6076) ;  /* 0x0000061000017945 */ /* 0x000fe20003800200 */
[----:B------:R-:W-:Y:S01]  /*16c80*/  MOV R78, R10 ;  /* 0x0000000a004e7202 */ /* 0x000fe20000000f00 */
        /* <DEDUP_REMOVED lines=18> */
.L_x_6078:
        /* <DEDUP_REMOVED lines=14> */
.L_x_6080:
[----:B------:R-:W-:Y:S05]  /*16e90*/  BSYNC.RECONVERGENT B2 ;  /* 0x0000000000027941 */ /* 0x000fea0003800200 */
.L_x_6079:
        /* <DEDUP_REMOVED lines=62> */
.L_x_6077:
[----:B------:R-:W-:Y:S05]  /*17280*/  BSYNC.RECONVERGENT B1 ;  /* 0x0000000000017941 */ /* 0x000fea0003800200 */
.L_x_6076:
        /* <DEDUP_REMOVED lines=15> */
.L_x_6040:
        /* <DEDUP_REMOVED lines=16> */
.L_x_6084:
        /* <DEDUP_REMOVED lines=13> */
.L_x_6086:
[----:B------:R-:W-:Y:S05]  /*17550*/  BSYNC.RECONVERGENT B2 ;  /* 0x0000000000027941 */ /* 0x000fea0003800200 */
.L_x_6085:
        /* <DEDUP_REMOVED lines=55> */
[----:B------:R-:W-:Y:S01]  /*178d0*/  IMAD.WIDE.U32 R124, R124, -0x2daee0ad, RZ ;  /* 0xd2511f537c7c7825 */ /* 0x000fe200078e00ff */
[----:B------:R-:W-:-:S03]  /*178e0*/  MOV R10, R24 ;  /* 0x00000018000a7202 */ /* 0x000fc60000000f00 */
[----:B------:R-:W-:Y:S01]  /*178f0*/  HFMA2 R24, -RZ, RZ, 0, 0 ;  /* 0x00000000ff187431 */ /* 0x000fe200000001ff */
[----:B------:R-:W-:Y:S02]  /*17900*/  LOP3.LUT R7, R76, UR13, R25, 0x96, !PT ;  /* 0x0000000d4c077c12 */ /* 0x000fe4000f8e9619 */
[----:B------:R-:W-:-:S07]  /*17910*/  LOP3.LUT R6, R6, UR14, R125, 0x96, !PT ;  /* 0x0000000e06067c12 */ /* 0x000fce000f8e967d */
.L_x_6083:
[----:B------:R-:W-:Y:S05]  /*17920*/  BSYNC.RECONVERGENT B1 ;  /* 0x0000000000017941 */ /* 0x000fea0003800200 */
.L_x_6082:
        /* <DEDUP_REMOVED lines=9> */
[----:B------:R-:W-:Y:S01]  /*179c0*/  FMUL.FTZ R14, R14, R119 ;  /* 0x000000770e0e7220 */ /* 0x000fe20000410000 */
[----:B------:R-:W-:Y:S01]  /*179d0*/  IMAD.MOV.U32 R8, RZ, RZ, R10 ;  /* 0x000000ffff087224 */ /* 0x000fe200078e000a */
        /* <DEDUP_REMOVED lines=14> */
.L_x_6089:
        /* <DEDUP_REMOVED lines=13> */
.L_x_6091:
[----:B------:R-:W-:Y:S05]  /*17b90*/  BSYNC.RECONVERGENT B2 ;  /* 0x0000000000027941 */ /* 0x000fea0003800200 */
.L_x_6090:
        /* <DEDUP_REMOVED lines=61> */
.L_x_6088:
[----:B------:R-:W-:Y:S05]  /*17f70*/  BSYNC.RECONVERGENT B1 ;  /* 0x0000000000017941 */ /* 0x000fea0003800200 */
.L_x_6087:
        /* <DEDUP_REMOVED lines=21> */
.L_x_6094:
        /* <DEDUP_REMOVED lines=13> */
.L_x_6096:
[----:B------:R-:W-:Y:S05]  /*181a0*/  BSYNC.RECONVERGENT B2 ;  /* 0x0000000000027941 */ /* 0x000fea0003800200 */
.L_x_6095:
        /* <DEDUP_REMOVED lines=61> */
.L_x_6093:
[----:B------:R-:W-:Y:S05]  /*18580*/  BSYNC.RECONVERGENT B1 ;  /* 0x0000000000017941 */ /* 0x000fea0003800200 */
.L_x_6092:
        /* <DEDUP_REMOVED lines=21> */
.L_x_6099:
        /* <DEDUP_REMOVED lines=13> */
.L_x_6101:
[----:B------:R-:W-:Y:S05]  /*187b0*/  BSYNC.RECONVERGENT B2 ;  /* 0x0000000000027941 */ /* 0x000fea0003800200 */
.L_x_6100:
        /* <DEDUP_REMOVED lines=61> */
.L_x_6098:
[----:B------:R-:W-:Y:S05]  /*18b90*/  BSYNC.RECONVERGENT B1 ;  /* 0x0000000000017941 */ /* 0x000fea0003800200 */
.L_x_6097:
        /* <DEDUP_REMOVED lines=21> */
.L_x_6104:
        /* <DEDUP_REMOVED lines=13> */
.L_x_6106:
[----:B------:R-:W-:Y:S05]  /*18dc0*/  BSYNC.RECONVERGENT B2 ;  /* 0x0000000000027941 */ /* 0x000fea0003800200 */
.L_x_6105:
        /* <DEDUP_REMOVED lines=61> */
.L_x_6103:
[----:B------:R-:W-:Y:S05]  /*191a0*/  BSYNC.RECONVERGENT B1 ;  /* 0x0000000000017941 */ /* 0x000fea0003800200 */
.L_x_6102:
        /* <DEDUP_REMOVED lines=21> */
.L_x_6109:
        /* <DEDUP_REMOVED lines=12> */
.L_x_6111:
[----:B------:R-:W-:Y:S05]  /*193c0*/  BSYNC.RECONVERGENT B2 ;  /* 0x0000000000027941 */ /* 0x000fea0003800200 */
.L_x_6110:
        /* <DEDUP_REMOVED lines=62> */
.L_x_6108:
[----:B------:R-:W-:Y:S05]  /*197b0*/  BSYNC.RECONVERGENT B1 ;  /* 0x0000000000017941 */ /* 0x000fea0003800200 */
.L_x_6107:
        /* <DEDUP_REMOVED lines=21> */
.L_x_6114:
        /* <DEDUP_REMOVED lines=12> */
.L_x_6116:
[----:B------:R-:W-:Y:S05]  /*199d0*/  BSYNC.RECONVERGENT B2 ;  /* 0x0000000000027941 */ /* 0x000fea0003800200 */
.L_x_6115:
        /* <DEDUP_REMOVED lines=62> */
.L_x_6113:
[----:B------:R-:W-:Y:S05]  /*19dc0*/  BSYNC.RECONVERGENT B1 ;  /* 0x0000000000017941 */ /* 0x000fea0003800200 */
.L_x_6112:
        /* <DEDUP_REMOVED lines=21> */
.L_x_6119:
        /* <DEDUP_REMOVED lines=14> */
.L_x_6121:
[----:B------:R-:W-:Y:S05]  /*1a000*/  BSYNC.RECONVERGENT B2 ;  /* 0x0000000000027941 */ /* 0x000fea0003800200 */
.L_x_6120:
        /* <DEDUP_REMOVED lines=62> */
.L_x_6118:
[----:B------:R-:W-:Y:S05]  /*1a3f0*/  BSYNC.RECONVERGENT B1 ;  /* 0x0000000000017941 */ /* 0x000fea0003800200 */
.L_x_6117:
        /* <DEDUP_REMOVED lines=12> */
.L_x_6081:
        /* <DEDUP_REMOVED lines=21> */
.L_x_6039:
[----:B------:R-:W-:Y:S05]  /*1a610*/  BSYNC.RECONVERGENT B0 ;  /* 0x0000000000007941 */ /* 0x000fea0003800200 */
.L_x_6038:
[----:B------:R-:W-:Y:S01]  /*1a620*/  ISETP.GE.U32.AND P0, PT, R2, 0xa0, PT ;  /* 0x000000a00200780c */ /* 0x000fe20003f06070 */
[----:B------:R-:W-:Y:S03]  /*1a630*/  BSSY.RECONVERGENT B0, `(.L_x_6122) ;  /* 0x000065a000007945 */ /* 0x000fe60003800200 */
[----:B--2---:R-:W-:-:S09]  /*1a640*/  P2R R124, PR, RZ, 0x1 ;  /* 0x00000001ff7c7803 */ /* 0x004fd20000000000 */
[----:B------:R-:W-:Y:S05]  /*1a650*/  @!P0 BRA `(.L_x_6123) ;  /* 0x00000064005c8947 */ /* 0x000fea0003800000 */
[----:B0--3--:R-:W0:Y:S02]  /*1a660*/  LDC.64 R80, c[0x0][0x390] ;  /* 0x0000e400ff507b82 */ /* 0x009e240000000a00 */
        /* <DEDUP_REMOVED lines=24> */
.L_x_6127:
        /* <DEDUP_REMOVED lines=13> */
.L_x_6129:
[----:B------:R-:W-:Y:S05]  /*1a8c0*/  BSYNC.RECONVERGENT B2 ;  /* 0x0000000000027941 */ /* 0x000fea0003800200 */
.L_x_6128:
        /* <DEDUP_REMOVED lines=60> */
.L_x_6126:
[----:B------:R-:W-:Y:S05]  /*1ac90*/  BSYNC.RECONVERGENT B1 ;  /* 0x0000000000017941 */ /* 0x000fea0003800200 */
.L_x_6125:
        /* <DEDUP_REMOVED lines=27> */
.L_x_6132:
        /* <DEDUP_REMOVED lines=13> */
.L_x_6134:
[----:B------:R-:W-:Y:S05]  /*1af20*/  BSYNC.RECONVERGENT B2 ;  /* 0x0000000000027941 */ /* 0x000fea0003800200 */
.L_x_6133:
        /* <DEDUP_REMOVED lines=61> */
.L_x_6131:
[----:B------:R-:W-:Y:S05]  /*1b300*/  BSYNC.RECONVERGENT B1 ;  /* 0x0000000000017941 */ /* 0x000fea0003800200 */
.L_x_6130:
        /* <DEDUP_REMOVED lines=23> */
.L_x_6137:
        /* <DEDUP_REMOVED lines=13> */
.L_x_6139:
[----:B------:R-:W-:Y:S05]  /*1b550*/  BSYNC.RECONVERGENT B2 ;  /* 0x0000000000027941 */ /* 0x000fea0003800200 */
.L_x_6138:
        /* <DEDUP_REMOVED lines=61> */
.L_x_6136:
[----:B------:R-:W-:Y:S05]  /*1b930*/  BSYNC.RECONVERGENT B1 ;  /* 0x0000000000017941 */ /* 0x000fea0003800200 */
.L_x_6135:
        /* <DEDUP_REMOVED lines=23> */
.L_x_6142:
        /* <DEDUP_REMOVED lines=12> */
.L_x_6144:
[----:B------:R-:W-:Y:S05]  /*1bb70*/  BSYNC.RECONVERGENT B2 ;  /* 0x0000000000027941 */ /* 0x000fea0003800200 */
.L_x_6143:
        /* <DEDUP_REMOVED lines=62> */
.L_x_6141:
[----:B------:R-:W-:Y:S05]  /*1bf60*/  BSYNC.RECONVERGENT B1 ;  /* 0x0000000000017941 */ /* 0x000fea0003800200 */
.L_x_6140:
        /* <DEDUP_REMOVED lines=23> */
.L_x_6147:
        /* <DEDUP_REMOVED lines=12> */
.L_x_6149:
[----:B------:R-:W-:Y:S05]  /*1c1a0*/  BSYNC.RECONVERGENT B2 ;  /* 0x0000000000027941 */ /* 0x000fea0003800200 */
.L_x_6148:
        /* <DEDUP_REMOVED lines=62> */
.L_x_6146:
[----:B------:R-:W-:Y:S05]  /*1c590*/  BSYNC.RECONVERGENT B1 ;  /* 0x0000000000017941 */ /* 0x000fea0003800200 */
.L_x_6145:
        /* <DEDUP_REMOVED lines=23> */
.L_x_6152:
        /* <DEDUP_REMOVED lines=12> */
.L_x_6154:
[----:B------:R-:W-:Y:S05]  /*1c7d0*/  BSYNC.RECONVERGENT B2 ;  /* 0x0000000000027941 */ /* 0x000fea0003800200 */
.L_x_6153:
        /* <DEDUP_REMOVED lines=62> */
.L_x_6151:
[----:B------:R-:W-:Y:S05]  /*1cbc0*/  BSYNC.RECONVERGENT B1 ;  /* 0x0000000000017941 */ /* 0x000fea0003800200 */
.L_x_6150:
        /* <DEDUP_REMOVED lines=23> */
.L_x_6157:
        /* <DEDUP_REMOVED lines=12> */
.L_x_6159:
[----:B------:R-:W-:Y:S05]  /*1ce00*/  BSYNC.RECONVERGENT B2 ;  /* 0x0000000000027941 */ /* 0x000fea0003800200 */
.L_x_6158:
        /* <DEDUP_REMOVED lines=62> */
.L_x_6156:
[----:B------:R-:W-:Y:S05]  /*1d1f0*/  BSYNC.RECONVERGENT B1 ;  /* 0x0000000000017941 */ /* 0x000fea0003800200 */
.L_x_6155:
        /* <DEDUP_REMOVED lines=23> */
.L_x_6162:
        /* <DEDUP_REMOVED lines=14> */
.L_x_6164:
[----:B------:R-:W-:Y:S05]  /*1d450*/  BSYNC.RECONVERGENT B2 ;  /* 0x0000000000027941 */ /* 0x000fea0003800200 */
.L_x_6163:
        /* <DEDUP_REMOVED lines=62> */
.L_x_6161:
[----:B------:R-:W-:Y:S05]  /*1d840*/  BSYNC.RECONVERGENT B1 ;  /* 0x0000000000017941 */ /* 0x000fea0003800200 */
.L_x_6160:
        /* <DEDUP_REMOVED lines=15> */
.L_x_6124:
        /* <DEDUP_REMOVED lines=16> */
.L_x_6168:
        /* <DEDUP_REMOVED lines=13> */
.L_x_6170:
[----:B------:R-:W-:Y:S05]  /*1db10*/  BSYNC.RECONVERGENT B2 ;  /* 0x0000000000027941 */ /* 0x000fea0003800200 */
.L_x_6169:
        /* <DEDUP_REMOVED lines=60> */
.L_x_6167:
[----:B------:R-:W-:Y:S05]  /*1dee0*/  BSYNC.RECONVERGENT B1 ;  /* 0x0000000000017941 */ /* 0x000fea0003800200 */
.L_x_6166:
        /* <DEDUP_REMOVED lines=12> */
[----:B------:R-:W-:-:S03]  /*1dfb0*/  IMAD.MOV.U32 R8, RZ, RZ, R10 ;  /* 0x000000ffff087224 */ /* 0x000fc600078e000a */
[----:B------:R-:W-:Y:S02]  /*1dfc0*/  FSEL R15, R15, RZ, !P1 ;  /* 0x000000ff0f0f7208 */ /* 0x000fe40004800000 */
[----:B------:R-:W-:-:S04]  /*1dfd0*/  PLOP3.LUT P1, PT, P1, PT, PT, 0x8, 0x80 ;  /* 0x000000000080781c */ /* 0x000fc80000f2e170 */
[----:B------:R-:W-:Y:S01]  /*1dfe0*/  P2R R116, PR, RZ, 0x2 ;  /* 0x00000002ff747803 */ /* 0x000fe20000000000 */
        /* <DEDUP_REMOVED lines=9> */
.L_x_6173:
        /* <DEDUP_REMOVED lines=13> */
.L_x_6175:
[----:B------:R-:W-:Y:S05]  /*1e150*/  BSYNC.RECONVERGENT B2 ;  /* 0x0000000000027941 */ /* 0x000fea0003800200 */
.L_x_6174:
        /* <DEDUP_REMOVED lines=61> */
.L_x_6172:
[----:B------:R-:W-:Y:S05]  /*1e530*/  BSYNC.RECONVERGENT B1 ;  /* 0x0000000000017941 */ /* 0x000fea0003800200 */
.L_x_6171:
        /* <DEDUP_REMOVED lines=21> */
.L_x_6178:
        /* <DEDUP_REMOVED lines=13> */
.L_x_6180:
[----:B------:R-:W-:Y:S05]  /*1e760*/  BSYNC.RECONVERGENT B2 ;  /* 0x0000000000027941 */ /* 0x000fea0003800200 */
.L_x_6179:
        /* <DEDUP_REMOVED lines=61> */
.L_x_6177:
[----:B------:R-:W-:Y:S05]  /*1eb40*/  BSYNC.RECONVERGENT B1 ;  /* 0x0000000000017941 */ /* 0x000fea0003800200 */
.L_x_6176:
        /* <DEDUP_REMOVED lines=21> */
.L_x_6183:
        /* <DEDUP_REMOVED lines=13> */
.L_x_6185:
[----:B------:R-:W-:Y:S05]  /*1ed70*/  BSYNC.RECONVERGENT B2 ;  /* 0x0000000000027941 */ /* 0x000fea0003800200 */
.L_x_6184:
        /* <DEDUP_REMOVED lines=61> */
.L_x_6182:
[----:B------:R-:W-:Y:S05]  /*1f150*/  BSYNC.RECONVERGENT B1 ;  /* 0x0000000000017941 */ /* 0x000fea0003800200 */
.L_x_6181:
        /* <DEDUP_REMOVED lines=21> */
.L_x_6188:
        /* <DEDUP_REMOVED lines=13> */
.L_x_6190:
[----:B------:R-:W-:Y:S05]  /*1f380*/  BSYNC.RECONVERGENT B2 ;  /* 0x0000000000027941 */ /* 0x000fea0003800200 */
.L_x_6189:
        /* <DEDUP_REMOVED lines=61> */
.L_x_6187:
[----:B------:R-:W-:Y:S05]  /*1f760*/  BSYNC.RECONVERGENT B1 ;  /* 0x0000000000017941 */ /* 0x000fea0003800200 */
.L_x_6186:
        /* <DEDUP_REMOVED lines=21> */
.L_x_6193:
        /* <DEDUP_REMOVED lines=12> */
.L_x_6195:
[----:B------:R-:W-:Y:S05]  /*1f980*/  BSYNC.RECONVERGENT B2 ;  /* 0x0000000000027941 */ /* 0x000fea0003800200 */
.L_x_6194:
        /* <DEDUP_REMOVED lines=62> */
.L_x_6192:
[----:B------:R-:W-:Y:S05]  /*1fd70*/  BSYNC.RECONVERGENT B1 ;  /* 0x0000000000017941 */ /* 0x000fea0003800200 */
.L_x_6191:
        /* <DEDUP_REMOVED lines=21> */
.L_x_6198:
        /* <DEDUP_REMOVED lines=12> */
.L_x_6200:
[----:B------:R-:W-:Y:S05]  /*1ff90*/  BSYNC.RECONVERGENT B2 ;  /* 0x0000000000027941 */ /* 0x000fea0003800200 */
.L_x_6199:
        /* <DEDUP_REMOVED lines=62> */
.L_x_6197:
[----:B------:R-:W-:Y:S05]  /*20380*/  BSYNC.RECONVERGENT B1 ;  /* 0x0000000000017941 */ /* 0x000fea0003800200 */
.L_x_6196:
        /* <DEDUP_REMOVED lines=21> */
.L_x_6203:
        /* <DEDUP_REMOVED lines=14> */
.L_x_6205:
[----:B------:R-:W-:Y:S05]  /*205c0*/  BSYNC.RECONVERGENT B2 ;  /* 0x0000000000027941 */ /* 0x000fea0003800200 */
.L_x_6204:
        /* <DEDUP_REMOVED lines=62> */
.L_x_6202:
[----:B------:R-:W-:Y:S05]  /*209b0*/  BSYNC.RECONVERGENT B1 ;  /* 0x0000000000017941 */ /* 0x000fea0003800200 */
.L_x_6201:
        /* <DEDUP_REMOVED lines=12> */
.L_x_6165:
[----:B------:R-:W0:Y:S01]  /*20a80*/  LDC.64 R80, c[0x0][0x3a8] ;  /* 0x0000ea00ff507b82 */ /* 0x000e220000000a00 */
[----:B------:R-:W-:Y:S02]  /*20a90*/  SEL R130, RZ, 0x1000000, !P6 ;  /* 0x01000000ff827807 */ /* 0x000fe40007000000 */
[----:B------:R-:W-:Y:S02]  /*20aa0*/  ISETP.NE.AND P6, PT, R116, RZ, PT ;  /* 0x000000ff7400720c */ /* 0x000fe40003fc5270 */
[----:B------:R-:W-:Y:S02]  /*20ab0*/  SEL R128, RZ, 0x10000, !P5 ;  /* 0x00010000ff807807 */ /* 0x000fe40006800000 */
[----:B------:R-:W-:Y:S01]  /*20ac0*/  SEL R129, RZ, 0x100, !P4 ;  /* 0x00000100ff817807 */ /* 0x000fe20006000000 */
[----:B------:R-:W1:Y:S01]  /*20ad0*/  LDC.64 R82, c[0x0][0x3b0] ;  /* 0x0000ec00ff527b82 */ /* 0x000e620000000a00 */
[----:B------:R-:W-:Y:S02]  /*20ae0*/  SEL R127, RZ, 0x1000000, !P2 ;  /* 0x01000000ff7f7807 */ /* 0x000fe40005000000 */
[----:B------:R-:W-:-:S02]  /*20af0*/  SEL R125, RZ, 0x10000, !P1 ;  /* 0x00010000ff7d7807 */ /* 0x000fc40004800000 */
[----:B------:R-:W-:Y:S02]  /*20b00*/  SEL R116, RZ, 0x100, !P0 ;  /* 0x00000100ff747807 */ /* 0x000fe40004000000 */
        /* <DEDUP_REMOVED lines=12> */
.L_x_6123:
[----:B------:R-:W-:Y:S05]  /*20bd0*/  BSYNC.RECONVERGENT B0 ;  /* 0x0000000000007941 */ /* 0x000fea0003800200 */
.L_x_6122:
[----:B------:R-:W-:Y:S01]  /*20be0*/  ISETP.GE.U32.AND P0, PT, R2, 0xc0, PT ;  /* 0x000000c00200780c */ /* 0x000fe20003f06070 */
[----:B------:R-:W-:Y:S03]  /*20bf0*/  BSSY.RECONVERGENT B0, `(.L_x_6206) ;  /* 0x0000659000007945 */ /* 0x000fe60003800200 */
[----:B------:R-:W-:-:S09]  /*20c00*/  P2R R125, PR, RZ, 0x1 ;  /* 0x00000001ff7d7803 */ /* 0x000fd20000000000 */
[----:B------:R-:W-:Y:S05]  /*20c10*/  @!P0 BRA `(.L_x_6207) ;  /* 0x0000006400588947 */ /* 0x000fea0003800000 */
        /* <DEDUP_REMOVED lines=25> */
.L_x_6211:
        /* <DEDUP_REMOVED lines=13> */
.L_x_6213:
[----:B------:R-:W-:Y:S05]  /*20e80*/  BSYNC.RECONVERGENT B2 ;  /* 0x0000000000027941 */ /* 0x000fea0003800200 */
.L_x_6212:
        /* <DEDUP_REMOVED lines=60> */
.L_x_6210:
[----:B------:R-:W-:Y:S05]  /*21250*/  BSYNC.RECONVERGENT B1 ;  /* 0x0000000000017941 */ /* 0x000fea0003800200 */
.L_x_6209:
[----:B------:R-:W0:Y:S01]  /*21260*/  LDC R127, c[0x0][0x408] ;  /* 0x00010200ff7f7b82 */ /* 0x000e220000000800 */
[----:B------:R-:W-:Y:S01]  /*21270*/  HFMA2 R115, -RZ, RZ, 0.1171875, 0 ;  /* 0x2f800000ff737431 */ /* 0x000fe200000001ff */
[----:B------:R-:W-:Y:S01]  /*21280*/  I2FP.F32.U32 R8, R16 ;  /* 0x0000001000087245 */ /* 0x000fe20000201000 */
[----:B-----5:R-:W-:Y:S01]  /*21290*/  HADD2.F32 R16, -RZ, R76.H0_H0 ;  /* 0x2000004cff107230 */ /* 0x020fe20000004100 */
[----:B------:R-:W-:Y:S01]  /*212a0*/  BSSY.RECONVERGENT B1, `(.L_x_6214) ;  /* 0x0000062000017945 */ /* 0x000fe20003800200 */
[----:B------:R-:W-:-:S03]  /*212b0*/  IMAD.MOV.U32 R96, RZ, RZ, 0x2 ;  /* 0x00000002ff607424 */ /* 0x000fc600078e00ff */
[----:B------:R-:W1:Y:S01]  /*212c0*/  LDC R128, c[0x0][0x404] ;  /* 0x00010100ff807b82 */ /* 0x000e620000000800 */
[----:B------:R-:W-:Y:S01]  /*212d0*/  FMUL.FTZ R16, R16, R119 ;  /* 0x0000007710107220 */ /* 0x000fe20000410000 */
[----:B------:R-:W-:Y:S01]  /*212e0*/  FFMA.FTZ R85, R8, R115, 1.1641532182693481445e-10 ;  /* 0x2f00000008557423 */ /* 0x000fe20000010073 */
[----:B------:R-:W-:Y:S02]  /*212f0*/  MOV R8, R10 ;  /* 0x0000000a00087202 */ /* 0x000fe40000000f00 */
[----:B0-----:R-:W-:Y:S02]  /*21300*/  FMUL.FTZ R16, R16, R127 ;  /* 0x0000007f10107220 */ /* 0x001fe40000410000 */
[----:B-1----:R-:W-:Y:S01]  /*21310*/  FSETP.GTU.FTZ.AND P0, PT, R85, R128, PT ;  /* 0x000000805500720b */ /* 0x002fe20003f1c000 */
[----:B------:R-:W-:-:S03]  /*21320*/  HADD2.F32 R85, -RZ, R80.H0_H0 ;  /* 0x20000050ff557230 */ /* 0x000fc60000004100 */
[----:B------:R-:W-:Y:S02]  /*21330*/  FSEL R16, R16, RZ, !P0 ;  /* 0x000000ff10107208 */ /* 0x000fe40004000000 */
[----:B------:R-:W-:-:S03]  /*21340*/  PLOP3.LUT P0, PT, P0, PT, PT, 0x8, 0x80 ;  /* 0x000000000080781c */ /* 0x000fc6000070e170 */
[----:B------:R-:W-:Y:S01]  /*21350*/  FADD.FTZ R16, R16, R85 ;  /* 0x0000005510107221 */ /* 0x000fe20000010000 */
[----:B------:R-:W-:Y:S02]  /*21360*/  P2R R116, PR, RZ, 0x1 ;  /* 0x00000001ff747803 */ /* 0x000fe40000000000 */
[----:B------:R-:W-:-:S13]  /*21370*/  ISETP.NE.AND P0, PT, R84, 0x1, PT ;  /* 0x000000015400780c */ /* 0x000fda0003f05270 */
[----:B------:R-:W-:Y:S05]  /*21380*/  @!P0 BRA `(.L_x_6215) ;  /* 0x00000004004c8947 */ /* 0x000fea0003800000 */
        /* <DEDUP_REMOVED lines=8> */
.L_x_6216:
        /* <DEDUP_REMOVED lines=13> */
.L_x_6218:
[----:B------:R-:W-:Y:S05]  /*214e0*/  BSYNC.RECONVERGENT B2 ;  /* 0x0000000000027941 */ /* 0x000fea0003800200 */
.L_x_6217:
        /* <DEDUP_REMOVED lines=61> */
.L_x_6215:
[----:B------:R-:W-:Y:S05]  /*218c0*/  BSYNC.RECONVERGENT B1 ;  /* 0x0000000000017941 */ /* 0x000fea0003800200 */
.L_x_6214:
        /* <DEDUP_REMOVED lines=23> */
.L_x_6221:
        /* <DEDUP_REMOVED lines=13> */
.L_x_6223:
[----:B------:R-:W-:Y:S05]  /*21b10*/  BSYNC.RECONVERGENT B2 ;  /* 0x0000000000027941 */ /* 0x000fea0003800200 */
.L_x_6222:
        /* <DEDUP_REMOVED lines=61> */
.L_x_6220:
[----:B------:R-:W-:Y:S05]  /*21ef0*/  BSYNC.RECONVERGENT B1 ;  /* 0x0000000000017941 */ /* 0x000fea0003800200 */
.L_x_6219:
[----:B------:R-:W-:Y:S01]  /*21f00*/  I2FP.F32.U32 R8, R8 ;  /* 0x0000000800087245 */ /* 0x000fe20000201000 */
[----:B------:R-:W-:Y:S01]  /*21f10*/  HADD2.F32 R76, -RZ, R77.H0_H0 ;  /* 0x2000004dff4c7230 */ /* 0x000fe20000004100 */
[----:B------:R-:W-:Y:S01]  /*21f20*/  ISETP.NE.AND P2, PT, R80, 0x1, PT ;  /* 0x000000015000780c */ /* 0x000fe20003f45270 */
[----:B------:R-:W-:Y:S01]  /*21f30*/  BSSY.RECONVERGENT B1, `(.L_x_6224) ;  /* 0x000005f000017945 */ /* 0x000fe20003800200 */
[----:B------:R-:W-:Y:S02]  /*21f40*/  IMAD.MOV.U32 R97, RZ, RZ, 0x2 ;  /* 0x00000002ff617424 */ /* 0x000fe400078e00ff */
[----:B------:R-:W-:Y:S01]  /*21f50*/  FFMA.FTZ R85, R8, R115, 1.1641532182693481445e-10 ;  /* 0x2f00000008557423 */ /* 0x000fe20000010073 */
[----:B------:R-:W-:Y:S01]  /*21f60*/  FMUL.FTZ R76, R76, R119 ;  /* 0x000000774c4c7220 */ /* 0x000fe20000410000 */
[----:B------:R-:W-:-:S03]  /*21f70*/  MOV R8, R10 ;  /* 0x0000000a00087202 */ /* 0x000fc60000000f00 */
[----:B------:R-:W-:Y:S01]  /*21f80*/  FMUL.FTZ R76, R76, R127 ;  /* 0x0000007f4c4c7220 */ /* 0x000fe20000410000 */
[----:B------:R-:W-:Y:S01]  /*21f90*/  FSETP.GTU.FTZ.AND P1, PT, R85, R128, PT ;  /* 0x000000805500720b */ /* 0x000fe20003f3c000 */
[----:B------:R-:W-:-:S03]  /*21fa0*/  HADD2.F32 R85, -RZ, R81.H0_H0 ;  /* 0x20000051ff557230 */ /* 0x000fc60000004100 */
        /* <DEDUP_REMOVED lines=12> */
.L_x_6226:
        /* <DEDUP_REMOVED lines=12> */
.L_x_6228:
[----:B------:R-:W-:Y:S05]  /*22130*/  BSYNC.RECONVERGENT B2 ;  /* 0x0000000000027941 */ /* 0x000fea0003800200 */
.L_x_6227:
        /* <DEDUP_REMOVED lines=62> */
.L_x_6225:
[----:B------:R-:W-:Y:S05]  /*22520*/  BSYNC.RECONVERGENT B1 ;  /* 0x0000000000017941 */ /* 0x000fea0003800200 */
.L_x_6224:
        /* <DEDUP_REMOVED lines=23> */
.L_x_6231:
        /* <DEDUP_REMOVED lines=12> */
.L_x_6233:
[----:B------:R-:W-:Y:S05]  /*22760*/  BSYNC.RECONVERGENT B2 ;  /* 0x0000000000027941 */ /* 0x000fea0003800200 */
.L_x_6232:
        /* <DEDUP_REMOVED lines=62> */
.L_x_6230:
[----:B------:R-:W-:Y:S05]  /*22b50*/  BSYNC.RECONVERGENT B1 ;  /* 0x0000000000017941 */ /* 0x000fea0003800200 */
.L_x_6229:
        /* <DEDUP_REMOVED lines=23> */
.L_x_6236:
        /* <DEDUP_REMOVED lines=12> */
.L_x_6238:
[----:B------:R-:W-:Y:S05]  /*22d90*/  BSYNC.RECONVERGENT B2 ;  /* 0x0000000000027941 */ /* 0x000fea0003800200 */
.L_x_6237:
        /* <DEDUP_REMOVED lines=62> */
.L_x_6235:
[----:B------:R-:W-:Y:S05]  /*23180*/  BSYNC.RECONVERGENT B1 ;  /* 0x0000000000017941 */ /* 0x000fea0003800200 */
.L_x_6234:
        /* <DEDUP_REMOVED lines=23> */
.L_x_6241:
        /* <DEDUP_REMOVED lines=12> */
.L_x_6243:
[----:B------:R-:W-:Y:S05]  /*233c0*/  BSYNC.RECONVERGENT B2 ;  /* 0x0000000000027941 */ /* 0x000fea0003800200 */
.L_x_6242:
        /* <DEDUP_REMOVED lines=62> */
.L_x_6240:
[----:B------:R-:W-:Y:S05]  /*237b0*/  BSYNC.RECONVERGENT B1 ;  /* 0x0000000000017941 */ /* 0x000fea0003800200 */
.L_x_6239:
        /* <DEDUP_REMOVED lines=23> */
.L_x_6246:
        /* <DEDUP_REMOVED lines=14> */
.L_x_6248:
[----:B------:R-:W-:Y:S05]  /*23a10*/  BSYNC.RECONVERGENT B2 ;  /* 0x0000000000027941 */ /* 0x000fea0003800200 */
.L_x_6247:
        /* <DEDUP_REMOVED lines=62> */
.L_x_6245:
[----:B------:R-:W-:Y:S05]  /*23e00*/  BSYNC.RECONVERGENT B1 ;  /* 0x0000000000017941 */ /* 0x000fea0003800200 */
.L_x_6244:
        /* <DEDUP_REMOVED lines=15> */
.L_x_6208:
        /* <DEDUP_REMOVED lines=16> */
.L_x_6252:
        /* <DEDUP_REMOVED lines=13> */
.L_x_6254:
[----:B------:R-:W-:Y:S05]  /*240d0*/  BSYNC.RECONVERGENT B2 ;  /* 0x0000000000027941 */ /* 0x000fea0003800200 */
.L_x_6253:
        /* <DEDUP_REMOVED lines=60> */
.L_x_6251:
[----:B------:R-:W-:Y:S05]  /*244a0*/  BSYNC.RECONVERGENT B1 ;  /* 0x0000000000017941 */ /* 0x000fea0003800200 */
.L_x_6250:
[----:B------:R-:W0:Y:S01]  /*244b0*/  LDC R115, c[0x0][0x408] ;  /* 0x00010200ff737b82 */ /* 0x000e220000000800 */
[----:B------:R-:W-:Y:S01]  /*244c0*/  I2FP.F32.U32 R81, R16 ;  /* 0x0000001000517245 */ /* 0x000fe20000201000 */
[----:B-----5:R-:W-:Y:S01]  /*244d0*/  HADD2.F32 R16, -RZ, R76.H0_H0 ;  /* 0x2000004cff107230 */ /* 0x020fe20000004100 */
[----:B------:R-:W-:Y:S01]  /*244e0*/  BSSY.RECONVERGENT B1, `(.L_x_6255) ;  /* 0x0000061000017945 */ /* 0x000fe20003800200 */
[----:B------:R-:W-:Y:S01]  /*244f0*/  IMAD.MOV.U32 R82, RZ, RZ, 0x2f800000 ;  /* 0x2f800000ff527424 */ /* 0x000fe200078e00ff */
[----:B------:R-:W-:Y:S02]  /*24500*/  MOV R85, 0x2 ;  /* 0x0000000200557802 */ /* 0x000fe40000000f00 */
[----:B------:R-:W-:Y:S01]  /*24510*/  FMUL.FTZ R16, R16, R119 ;  /* 0x0000007710107220 */ /* 0x000fe20000410000 */
[----:B------:R-:W1:Y:S01]  /*24520*/  LDC R83, c[0x0][0x404] ;  /* 0x00010100ff537b82 */ /* 0x000e620000000800 */
[----:B------:R-:W-:Y:S02]  /*24530*/  FFMA.FTZ R8, R81, R82, 1.1641532182693481445e-10 ;  /* 0x2f00000051087423 */ /* 0x000fe40000010052 */
[----:B0-----:R-:W-:-:S03]  /*24540*/  FMUL.FTZ R16, R16, R115 ;  /* 0x0000007310107220 */ /* 0x001fc60000410000 */
[----:B-1----:R-:W-:Y:S01]  /*24550*/  FSETP.GTU.FTZ.AND P0, PT, R8, R83, PT ;  /* 0x000000530800720b */ /* 0x002fe20003f1c000 */
[----:B------:R-:W-:-:S03]  /*24560*/  IMAD.MOV.U32 R8, RZ, RZ, R10 ;  /* 0x000000ffff087224 */ /* 0x000fc600078e000a */
[----:B------:R-:W-:Y:S02]  /*24570*/  FSEL R16, R16, RZ, !P0 ;  /* 0x000000ff10107208 */ /* 0x000fe40004000000 */
[----:B------:R-:W-:Y:S02]  /*24580*/  PLOP3.LUT P1, PT, P0, PT, PT, 0x8, 0x80 ;  /* 0x000000000080781c */ /* 0x000fe4000072e170 */
[----:B------:R-:W-:Y:S02]  /*24590*/  ISETP.NE.AND P0, PT, R80, 0x1, PT ;  /* 0x000000015000780c */ /* 0x000fe40003f05270 */
[----:B------:R-:W-:-:S11]  /*245a0*/  P2R R116, PR, RZ, 0x2 ;  /* 0x00000002ff747803 */ /* 0x000fd60000000000 */
        /* <DEDUP_REMOVED lines=9> */
.L_x_6257:
        /* <DEDUP_REMOVED lines=13> */
.L_x_6259:
[----:B------:R-:W-:Y:S05]  /*24710*/  BSYNC.RECONVERGENT B2 ;  /* 0x0000000000027941 */ /* 0x000fea0003800200 */
.L_x_6258:
        /* <DEDUP_REMOVED lines=61> */
.L_x_6256:
[----:B------:R-:W-:Y:S05]  /*24af0*/  BSYNC.RECONVERGENT B1 ;  /* 0x0000000000017941 */ /* 0x000fea0003800200 */
.L_x_6255:
        /* <DEDUP_REMOVED lines=21> */
.L_x_6262:
        /* <DEDUP_REMOVED lines=13> */
.L_x_6264:
[----:B------:R-:W-:Y:S05]  /*24d20*/  BSYNC.RECONVERGENT B2 ;  /* 0x0000000000027941 */ /* 0x000fea0003800200 */
.L_x_6263:
        /* <DEDUP_REMOVED lines=58> */
[----:B------:R-:W-:Y:S01]  /*250d0*/  MOV R126, R80 ;  /* 0x00000050007e7202 */ /* 0x000fe20000000f00 */
[----:B------:R-:W-:Y:S01]  /*250e0*/  IMAD.MOV.U32 R80, RZ, RZ, RZ ;  /* 0x000000ffff507224 */ /* 0x000fe200078e00ff */
[----:B------:R-:W-:-:S07]  /*250f0*/  LOP3.LUT R6, R6, UR13, R81, 0x96, !PT ;  /* 0x0000000d06067c12 */ /* 0x000fce000f8e9651 */
.L_x_6261:
[----:B------:R-:W-:Y:S05]  /*25100*/  BSYNC.RECONVERGENT B1 ;  /* 0x0000000000017941 */ /* 0x000fea0003800200 */
.L_x_6260:
        /* <DEDUP_REMOVED lines=21> */
.L_x_6267:
        /* <DEDUP_REMOVED lines=13> */
.L_x_6269:
[----:B------:R-:W-:Y:S05]  /*25330*/  BSYNC.RECONVERGENT B2 ;  /* 0x0000000000027941 */ /* 0x000fea0003800200 */
.L_x_6268:
        /* <DEDUP_REMOVED lines=53> */
[----:B------:R-:W-:Y:S02]  /*25690*/  HFMA2 R97, -RZ, RZ, 0, 0 ;  /* 0x00000000ff617431 */ /* 0x000fe400000001ff */
[----:B------:R-:W-:Y:S01]  /*256a0*/  IMAD.MOV.U32 R10, RZ, RZ, R80 ;  /* 0x000000ffff0a7224 */ /* 0x000fe200078e0050 */
[----:B------:R-:W-:Y:S01]  /*256b0*/  LOP3.LUT R7, R96, UR13, R81, 0x96, !PT ;  /* 0x0000000d60077c12 */ /* 0x000fe2000f8e9651 */
[----:B------:R-:W-:Y:S01]  /*256c0*/  UIADD3 UR13, UPT, UPT, UR5, -0x695add53, URZ ;  /* 0x96a522ad050d7890 */ /* 0x000fe2000fffe0ff */
[----:B------:R-:W-:Y:S01]  /*256d0*/  IMAD.WIDE.U32 R80, R8, -0x2daee0ad, RZ ;  /* 0xd2511f5308507825 */ /* 0x000fe200078e00ff */
[----:B------:R-:W-:-:S03]  /*256e0*/  MOV R8, R126 ;  /* 0x0000007e00087202 */ /* 0x000fc60000000f00 */
[----:B------:R-:W-:Y:S01]  /*256f0*/  IMAD.MOV.U32 R126, RZ, RZ, R80 ;  /* 0x000000ffff7e7224 */ /* 0x000fe200078e0050 */
[----:B------:R-:W-:-:S07]  /*25700*/  LOP3.LUT R6, R6, UR13, R81, 0x96, !PT ;  /* 0x0000000d06067c12 */ /* 0x000fce000f8e9651 */
.L_x_6266:
[----:B------:R-:W-:Y:S05]  /*25710*/  BSYNC.RECONVERGENT B1 ;  /* 0x0000000000017941 */ /* 0x000fea0003800200 */
.L_x_6265:
        /* <DEDUP_REMOVED lines=21> */
.L_x_6272:
        /* <DEDUP_REMOVED lines=13> */
.L_x_6274:
[----:B------:R-:W-:Y:S05]  /*25940*/  BSYNC.RECONVERGENT B2 ;  /* 0x0000000000027941 */ /* 0x000fea0003800200 */
.L_x_6273:
        /* <DEDUP_REMOVED lines=61> */
.L_x_6271:
[----:B------:R-:W-:Y:S05]  /*25d20*/  BSYNC.RECONVERGENT B1 ;  /* 0x0000000000017941 */ /* 0x000fea0003800200 */
.L_x_6270:
        /* <DEDUP_REMOVED lines=21> */
.L_x_6277:
        /* <DEDUP_REMOVED lines=12> */
.L_x_6279:
[----:B------:R-:W-:Y:S05]  /*25f40*/  BSYNC.RECONVERGENT B2 ;  /* 0x0000000000027941 */ /* 0x000fea0003800200 */
.L_x_6278:
        /* <DEDUP_REMOVED lines=62> */
.L_x_6276:
[----:B------:R-:W-:Y:S05]  /*26330*/  BSYNC.RECONVERGENT B1 ;  /* 0x0000000000017941 */ /* 0x000fea0003800200 */
.L_x_6275:
        /* <DEDUP_REMOVED lines=21> */
.L_x_6282:
        /* <DEDUP_REMOVED lines=12> */
.L_x_6284:
[----:B------:R-:W-:Y:S05]  /*26550*/  BSYNC.RECONVERGENT B2 ;  /* 0x0000000000027941 */ /* 0x000fea0003800200 */
.L_x_6283:
        /* <DEDUP_REMOVED lines=62> */
.L_x_6281:
[----:B------:R-:W-:Y:S05]  /*26940*/  BSYNC.RECONVERGENT B1 ;  /* 0x0000000000017941 */ /* 0x000fea0003800200 */
.L_x_6280:
        /* <DEDUP_REMOVED lines=21> */
.L_x_6287:
        /* <DEDUP_REMOVED lines=14> */
.L_x_6289:
[----:B------:R-:W-:Y:S05]  /*26b80*/  BSYNC.RECONVERGENT B2 ;  /* 0x0000000000027941 */ /* 0x000fea0003800200 */
.L_x_6288:
[----:B------:R-:W-:Y:S01]  /*26b90*/  IMAD.WIDE.U32 R6, R4, -0x2daee0ad, RZ ;  /* 0xd2511f5304067825 */ /* 0x000fe200078e00ff */
[----:B------:R-:W-:-:S03]  /*26ba0*/  UIADD3 UR13, UPT, UPT, UR4, -0x61c88647, URZ ;  /* 0x9e3779b9040d7890 */ /* 0x000fc6000fffe0ff */
[----:B------:R-:W-:Y:S02]  /*26bb0*/  HFMA2 R8, -RZ, RZ, 0, 0 ;  /* 0x00000000ff087431 */ /* 0x000fe400000001ff */
        /* <DEDUP_REMOVED lines=59> */
.L_x_6286:
[----:B------:R-:W-:Y:S05]  /*26f70*/  BSYNC.RECONVERGENT B1 ;  /* 0x0000000000017941 */ /* 0x000fea0003800200 */
.L_x_6285:
        /* <DEDUP_REMOVED lines=12> */
.L_x_6249:
        /* <DEDUP_REMOVED lines=20> */
.L_x_6207:
[----:B------:R-:W-:Y:S05]  /*27180*/  BSYNC.RECONVERGENT B0 ;  /* 0x0000000000007941 */ /* 0x000fea0003800200 */
.L_x_6206:
[----:B0-234-:R-:W-:Y:S01]  /*27190*/  FADD.FTZ R77, RZ, R11 ;  /* 0x0000000bff4d7221 */ /* 0x01dfe20000010000 */
[----:B------:R-:W-:Y:S01]  /*271a0*/  ISETP.NE.AND P0, PT, R118, RZ, PT ;  /* 0x000000ff7600720c */ /* 0x000fe20003f05270 */
[----:B------:R-:W-:Y:S01]  /*271b0*/  UMOV UR13, 0xffffffff ;  /* 0xffffffff000d7882 */ /* 0x000fe20000000000 */
[----:B------:R-:W-:Y:S01]  /*271c0*/  ISETP.GT.U32.AND P1, PT, R2, 0x5f, PT ;  /* 0x0000005f0200780c */ /* 0x000fe20003f24070 */
[----:B------:R-:W-:Y:S01]  /*271d0*/  FADD.FTZ R76, R18, R77 ;  /* 0x0000004d124c7221 */ /* 0x000fe20000010000 */
[C---:B------:R-:W-:Y:S02]  /*271e0*/  ISETP.GT.U32.AND P2, PT, R2.reuse, 0x7f, PT ;  /* 0x0000007f0200780c */ /* 0x040fe40003f44070 */
[C---:B------:R-:W-:Y:S01]  /*271f0*/  ISETP.GT.U32.AND P3, PT, R2.reuse, 0x9f, PT ;  /* 0x0000009f0200780c */ /* 0x040fe20003f64070 */
        /* <DEDUP_REMOVED lines=52> */
[----:B------:R-:W-:Y:S01]  /*27540*/  ISETP.NE.AND P6, PT, R118, RZ, PT ;  /* 0x000000ff7600720c */ /* 0x000fe20003fc5270 */
        /* <DEDUP_REMOVED lines=117> */
.L_x_6315:
[C---:B------:R-:W-:Y:S01]  /*27ca0*/  FMUL.FTZ R76, R81.reuse, R81 ;  /* 0x00000051514c7220 */ /* 0x040fe20000410000 */
[----:B------:R-:W-:Y:S01]  /*27cb0*/  ISETP.NE.AND P0, PT, RZ, UR11, PT ;  /* 0x0000000bff007c0c */ /* 0x000fe2000bf05270 */
[----:B01----:R-:W-:Y:S01]  /*27cc0*/  FADD.FTZ R80, R80, R117 ;  /* 0x0000007550507221 */ /* 0x003fe20000010000 */
[----:B------:R-:W0:Y:S01]  /*27cd0*/  @!P5 LDC.64 R78, c[0x0][0x3c0] ;  /* 0x0000f000ff4edb82 */ /* 0x000e220000000a00 */
[----:B------:R-:W-:Y:S01]  /*27ce0*/  ISETP.NE.AND P1, PT, R118, RZ, PT ;  /* 0x000000ff7600720c */ /* 0x000fe20003f25270 */
[----:B------:R-:W-:Y:S01]  /*27cf0*/  BSSY.RECONVERGENT B0, `(.L_x_6291) ;  /* 0x000003c000007945 */ /* 0x000fe20003800200 */
[----:B------:R-:W-:Y:S01]  /*27d00*/  FSEL R83, R76, RZ, P0 ;  /* 0x000000ff4c537208 */ /* 0x000fe20000000000 */
[----:B------:R-:W-:Y:S01]  /*27d10*/  FFMA.FTZ R80, R80, R77, UR12 ;  /* 0x0000000c50507e23 */ /* 0x000fe2000801004d */
[----:B------:R-:W-:-:S03]  /*27d20*/  FSEL R82, R81, RZ, !P0 ;  /* 0x000000ff51527208 */ /* 0x000fc60004000000 */
        /* <DEDUP_REMOVED lines=8> */
[--C-:B0-----:R-:W-:Y:S01]  /*27db0*/  FADD.FTZ R76, R11, -R82.reuse ;  /* 0x800000520b4c7221 */ /* 0x101fe20000010000 */
[----:B-----5:R-:W-:Y:S02]  /*27dc0*/  HADD2.F32 R77, -RZ, R72.H0_H0 ;  /* 0x20000048ff4d7230 */ /* 0x020fe40000004100 */
[--C-:B------:R-:W-:Y:S01]  /*27dd0*/  FADD.FTZ R78, R18, -R82.reuse ;  /* 0x80000052124e7221 */ /* 0x100fe20000010000 */
[----:B------:R-:W-:Y:S02]  /*27de0*/  HADD2.F32 R79, -RZ, R68.H0_H0 ;  /* 0x20000044ff4f7230 */ /* 0x000fe40000004100 */
[----:B------:R-:W-:Y:S01]  /*27df0*/  FMUL.FTZ R76, R83, R76 ;  /* 0x0000004c534c7220 */ /* 0x000fe20000410000 */
[----:B------:R-:W-:Y:S01]  /*27e00*/  FADD.FTZ R80, R19, -R82 ;  /* 0x8000005213507221 */ /* 0x000fe20000010000 */
[----:B------:R-:W-:Y:S01]  /*27e10*/  FMUL.FTZ R78, R83, R78 ;  /* 0x0000004e534e7220 */ /* 0x000fe20000410000 */
[----:B------:R-:W-:Y:S02]  /*27e20*/  HADD2.F32 R81, -RZ, R69.H1_H1 ;  /* 0x30000045ff517230 */ /* 0x000fe40000004100 */
[----:B------:R-:W-:Y:S01]  /*27e30*/  FFMA.FTZ R76, R76, R77, R79 ;  /* 0x0000004d4c4c7223 */ /* 0x000fe2000001004f */
[----:B------:R-:W-:-:S02]  /*27e40*/  HADD2.F32 R77, -RZ, R72.H1_H1 ;  /* 0x30000048ff4d7230 */ /* 0x000fc40000004100 */
[----:B------:R-:W-:Y:S01]  /*27e50*/  FMUL.FTZ R80, R83, R80 ;  /* 0x0000005053507220 */ /* 0x000fe20000410000 */
[----:B------:R-:W-:Y:S02]  /*27e60*/  HADD2.F32 R79, -RZ, R68.H1_H1 ;  /* 0x30000044ff4f7230 */ /* 0x000fe40000004100 */
[----:B------:R-:W-:-:S03]  /*27e70*/  HADD2.F32 R121, -RZ, R71.H1_H1 ;  /* 0x30000047ff797230 */ /* 0x000fc60000004100 */
        /* <DEDUP_REMOVED lines=8> */
[----:B------:R-:W-:-:S03]  /*27f00*/  FADD.FTZ R80, R98, -R82 ;  /* 0x8000005262507221 */ /* 0x000fc60000010000 */
[----:B------:R-:W-:Y:S01]  /*27f10*/  FFMA.FTZ R118, R78, R79, R81 ;  /* 0x0000004f4e767223 */ /* 0x000fe20000010051 */
[----:B------:R-:W-:Y:S01]  /*27f20*/  FADD.FTZ R78, R87, -R82 ;  /* 0x80000052574e7221 */ /* 0x000fe20000010000 */
[----:B------:R-:W-:Y:S02]  /*27f30*/  HADD2.F32 R79, -RZ, R74.H0_H0 ;  /* 0x2000004aff4f7230 */ /* 0x000fe40000004100 */
[C---:B------:R-:W-:Y:S01]  /*27f40*/  FMUL.FTZ R80, R83.reuse, R80 ;  /* 0x0000005053507220 */ /* 0x040fe20000410000 */
[----:B------:R-:W-:Y:S02]  /*27f50*/  HADD2.F32 R81, -RZ, R70.H0_H0 ;  /* 0x20000046ff517230 */ /* 0x000fe40000004100 */
[----:B------:R-:W-:Y:S01]  /*27f60*/  FMUL.FTZ R78, R83, R78 ;  /* 0x0000004e534e7220 */ /* 0x000fe20000410000 */
[----:B------:R-:W-:-:S03]  /*27f70*/  F2FP.F16.F32.PACK_AB R77, R118, R77 ;  /* 0x0000004d764d723e */ /* 0x000fc600000000ff */
[----:B------:R-:W-:Y:S01]  /*27f80*/  FFMA.FTZ R78, R78, R79, R81 ;  /* 0x0000004f4e4e7223 */ /* 0x000fe20000010051 */
[----:B------:R-:W-:Y:S02]  /*27f90*/  HADD2.F32 R79, -RZ, R74.H1_H1 ;  /* 0x3000004aff4f7230 */ /* 0x000fe40000004100 */
[----:B------:R-:W-:-:S05]  /*27fa0*/  HADD2.F32 R81, -RZ, R70.H1_H1 ;  /* 0x30000046ff517230 */ /* 0x000fca0000004100 */
[----:B------:R-:W-:Y:S01]  /*27fb0*/  FFMA.FTZ R119, R80, R79, R81 ;  /* 0x0000004f50777223 */ /* 0x000fe20000010051 */
[----:B------:R-:W-:Y:S01]  /*27fc0*/  FADD.FTZ R80, R99, -R82 ;  /* 0x8000005263507221 */ /* 0x000fe20000010000 */
[----:B------:R-:W-:Y:S02]  /*27fd0*/  HADD2.F32 R79, -RZ, R75.H0_H0 ;  /* 0x2000004bff4f7230 */ /* 0x000fe40000004100 */
[----:B------:R-:W-:Y:S02]  /*27fe0*/  HADD2.F32 R81, -RZ, R71.H0_H0 ;  /* 0x20000047ff517230 */ /* 0x000fe40000004100 */
[----:B------:R-:W-:Y:S01]  /*27ff0*/  FMUL.FTZ R80, R83, R80 ;  /* 0x0000005053507220 */ /* 0x000fe20000410000 */
[----:B------:R-:W-:-:S03]  /*28000*/  F2FP.F16.F32.PACK_AB R78, R119, R78 ;  /* 0x0000004e774e723e */ /* 0x000fc600000000ff */
[----:B------:R-:W-:Y:S01]  /*28010*/  FFMA.FTZ R79, R80, R79, R81 ;  /* 0x0000004f504f7223 */ /* 0x000fe20000010051 */
[----:B------:R-:W-:Y:S01]  /*28020*/  FADD.FTZ R80, R110, -R82 ;  /* 0x800000526e507221 */ /* 0x000fe20000010000 */
[----:B------:R-:W-:-:S03]  /*28030*/  HADD2.F32 R81, -RZ, R75.H1_H1 ;  /* 0x3000004bff517230 */ /* 0x000fc60000004100 */
[----:B------:R-:W-:-:S04]  /*28040*/  FMUL.FTZ R80, R83, R80 ;  /* 0x0000005053507220 */ /* 0x000fc80000410000 */
[----:B------:R-:W-:Y:S02]  /*28050*/  FFMA.FTZ R126, R80, R81, R121 ;  /* 0x00000051507e7223 */ /* 0x000fe40000010079 */
[----:B------:R-:W0:Y:S03]  /*28060*/  LDC.64 R80, c[0x0][0x428] ;  /* 0x00010a00ff507b82 */ /* 0x000e260000000a00 */
[----:B------:R-:W-:Y:S01]  /*28070*/  F2FP.F16.F32.PACK_AB R79, R126, R79 ;  /* 0x0000004f7e4f723e */ /* 0x000fe200000000ff */
[C---:B0-----:R-:W-:Y:S01]  /*28080*/  IMAD.WIDE.U32 R80, R17.reuse, 0x10, R80 ;  /* 0x0000001011507825 */ /* 0x041fe200078e0050 */
[----:B------:R-:W-:-:S04]  /*28090*/  IADD3 R17, PT, PT, R17, 0x20, RZ ;  /* 0x0000002011117810 */ /* 0x000fc80007ffe0ff */
[----:B------:R1:W-:Y:S03]  /*280a0*/  STG.E.128 desc[UR6][R80.64], R76 ;  /* 0x0000004c50007986 */ /* 0x0003e6000c101d06 */
.L_x_6292:
[----:B------:R-:W-:Y:S05]  /*280b0*/  BSYNC.RECONVERGENT B0 ;  /* 0x0000000000007941 */ /* 0x000fea0003800200 */
.L_x_6291:
[----:B------:R-:W-:Y:S01]  /*280c0*/  ISETP.NE.AND P0, PT, R120, RZ, PT ;  /* 0x000000ff7800720c */ /* 0x000fe20003f05270 */
[----:B------:R-:W-:-:S12]  /*280d0*/  BSSY.RECONVERGENT B0, `(.L_x_6293) ;  /* 0x0000032000007945 */ /* 0x000fd80003800200 */
[----:B------:R-:W-:Y:S05]  /*280e0*/  @!P0 BRA `(.L_x_6294) ;  /* 0x0000000000c08947 */ /* 0x000fea0003800000 */
[--C-:B01----:R-:W-:Y:S01]  /*280f0*/  FADD.FTZ R76, R12, -R82.reuse ;  /* 0x800000520c4c7221 */ /* 0x103fe20000010000 */
        /* <DEDUP_REMOVED lines=44> */
[----:B0-----:R-:W-:-:S04]  /*283c0*/  IMAD.WIDE.U32 R80, R17, 0x10, R80 ;  /* 0x0000001011507825 */ /* 0x001fc800078e0050 */
[----:B------:R-:W-:Y:S01]  /*283d0*/  VIADD R17, R17, 0x20 ;  /* 0x0000002011117836 */ /* 0x000fe20000000000 */
[----:B------:R2:W-:Y:S06]  /*283e0*/  STG.E.128 desc[UR6][R80.64], R76 ;  /* 0x0000004c50007986 */ /* 0x0005ec000c101d06 */
.L_x_6294:
[----:B------:R-:W-:Y:S05]  /*283f0*/  BSYNC.RECONVERGENT B0 ;  /* 0x0000000000007941 */ /* 0x000fea0003800200 */
.L_x_6293:
[----:B------:R-:W-:Y:S01]  /*28400*/  ISETP.NE.AND P0, PT, R122, RZ, PT ;  /* 0x000000ff7a00720c */ /* 0x000fe20003f05270 */
[----:B------:R-:W-:-:S12]  /*28410*/  BSSY.RECONVERGENT B0, `(.L_x_6295) ;  /* 0x0000032000007945 */ /* 0x000fd80003800200 */
[----:B------:R-:W-:Y:S05]  /*28420*/  @!P0 BRA `(.L_x_6296) ;  /* 0x0000000000c08947 */ /* 0x000fea0003800000 */
[--C-:B012---:R-:W-:Y:S01]  /*28430*/  FADD.FTZ R76, R13, -R82.reuse ;  /* 0x800000520d4c7221 */ /* 0x107fe20000010000 */
        /* <DEDUP_REMOVED lines=47> */
.L_x_6296:
[----:B------:R-:W-:Y:S05]  /*28730*/  BSYNC.RECONVERGENT B0 ;  /* 0x0000000000007941 */ /* 0x000fea0003800200 */
.L_x_6295:
[----:B------:R-:W-:Y:S01]  /*28740*/  ISETP.NE.AND P0, PT, R123, RZ, PT ;  /* 0x000000ff7b00720c */ /* 0x000fe20003f05270 */
[----:B------:R-:W-:-:S12]  /*28750*/  BSSY.RECONVERGENT B0, `(.L_x_6297) ;  /* 0x0000032000007945 */ /* 0x000fd80003800200 */
[----:B------:R-:W-:Y:S05]  /*28760*/  @!P0 BRA `(.L_x_6298) ;  /* 0x0000000000c08947 */ /* 0x000fea0003800000 */
[--C-:B0123--:R-:W-:Y:S01]  /*28770*/  FADD.FTZ R76, R14, -R82.reuse ;  /* 0x800000520e4c7221 */ /* 0x10ffe20000010000 */
        /* <DEDUP_REMOVED lines=47> */
.L_x_6298:
[----:B------:R-:W-:Y:S05]  /*28a70*/  BSYNC.RECONVERGENT B0 ;  /* 0x0000000000007941 */ /* 0x000fea0003800200 */
.L_x_6297:
[----:B------:R-:W-:Y:S01]  /*28a80*/  ISETP.NE.AND P0, PT, R124, RZ, PT ;  /* 0x000000ff7c00720c */ /* 0x000fe20003f05270 */
[----:B------:R-:W-:-:S12]  /*28a90*/  BSSY.RECONVERGENT B0, `(.L_x_6299) ;  /* 0x0000032000007945 */ /* 0x000fd80003800200 */
[----:B------:R-:W-:Y:S05]  /*28aa0*/  @!P0 BRA `(.L_x_6300) ;  /* 0x0000000000c08947 */ /* 0x000fea0003800000 */
[--C-:B01234-:R-:W-:Y:S01]  /*28ab0*/  FADD.FTZ R76, R15, -R82.reuse ;  /* 0x800000520f4c7221 */ /* 0x11ffe20000010000 */
        /* <DEDUP_REMOVED lines=47> */
.L_x_6300:
[----:B------:R-:W-:Y:S05]  /*28db0*/  BSYNC.RECONVERGENT B0 ;  /* 0x0000000000007941 */ /* 0x000fea0003800200 */
.L_x_6299:
[----:B------:R-:W-:Y:S01]  /*28dc0*/  ISETP.NE.AND P0, PT, R125, RZ, PT ;  /* 0x000000ff7d00720c */ /* 0x000fe20003f05270 */
[----:B------:R-:W-:-:S12]  /*28dd0*/  BSSY.RECONVERGENT B0, `(.L_x_6301) ;  /* 0x0000031000007945 */ /* 0x000fd80003800200 */
[----:B------:R-:W-:Y:S05]  /*28de0*/  @!P0 BRA `(.L_x_6302) ;  /* 0x0000000000bc8947 */ /* 0x000fea0003800000 */
[--C-:B01234-:R-:W-:Y:S01]  /*28df0*/  FADD.FTZ R76, R16, -R82.reuse ;  /* 0x80000052104c7221 */ /* 0x11ffe20000010000 */
[----:B-----5:R-:W-:Y:S02]  /*28e00*/  HADD2.F32 R77, -RZ, R32.H0_H0 ;  /* 0x20000020ff4d7230 */ /* 0x020fe40000004100 */
[--C-:B------:R-:W-:Y:S01]  /*28e10*/  FADD.FTZ R78, R85, -R82.reuse ;  /* 0x80000052554e7221 */ /* 0x100fe20000010000 */
[----:B------:R-:W-:Y:S02]  /*28e20*/  HADD2.F32 R79, -RZ, R28.H0_H0 ;  /* 0x2000001cff4f7230 */ /* 0x000fe40000004100 */
[C---:B------:R-:W-:Y:S01]  /*28e30*/  FMUL.FTZ R76, R83.reuse, R76 ;  /* 0x0000004c534c7220 */ /* 0x040fe20000410000 */
[----:B------:R-:W-:Y:S01]  /*28e40*/  FADD.FTZ R80, R96, -R82 ;  /* 0x8000005260507221 */ /* 0x000fe20000010000 */
[----:B------:R-:W-:Y:S02]  /*28e50*/  FMUL.FTZ R78, R83, R78 ;  /* 0x0000004e534e7220 */ /* 0x000fe40000410000 */
[----:B------:R-:W-:Y:S01]  /*28e60*/  FFMA.FTZ R76, R76, R77, R79 ;  /* 0x0000004d4c4c7223 */ /* 0x000fe2000001004f */
[----:B------:R-:W-:-:S02]  /*28e70*/  HADD2.F32 R77, -RZ, R33.H0_H0 ;  /* 0x20000021ff4d7230 */ /* 0x000fc40000004100 */
[----:B------:R-:W-:Y:S01]  /*28e80*/  FMUL.FTZ R80, R83, R80 ;  /* 0x0000005053507220 */ /* 0x000fe20000410000 */
[----:B------:R-:W-:-:S05]  /*28e90*/  HADD2.F32 R79, -RZ, R29.H0_H0 ;  /* 0x2000001dff4f7230 */ /* 0x000fca0000004100 */
[----:B------:R-:W-:Y:S01]  /*28ea0*/  FFMA.FTZ R117, R78, R77, R79 ;  /* 0x0000004d4e757223 */ /* 0x000fe2000001004f */
[----:B------:R-:W-:Y:S02]  /*28eb0*/  HADD2.F32 R77, -RZ, R33.H1_H1 ;  /* 0x30000021ff4d7230 */ /* 0x000fe40000004100 */
[----:B------:R-:W-:Y:S01]  /*28ec0*/  FADD.FTZ R78, R97, -R82 ;  /* 0x80000052614e7221 */ /* 0x000fe20000010000 */
[----:B------:R-:W-:-:S03]  /*28ed0*/  HADD2.F32 R79, -RZ, R29.H1_H1 ;  /* 0x3000001dff4f7230 */ /* 0x000fc60000004100 */
[----:B------:R-:W-:Y:S02]  /*28ee0*/  FMUL.FTZ R78, R83, R78 ;  /* 0x0000004e534e7220 */ /* 0x000fe40000410000 */
[----:B------:R-:W-:Y:S01]  /*28ef0*/  FFMA.FTZ R118, R80, R77, R79 ;  /* 0x0000004d50767223 */ /* 0x000fe2000001004f */
[----:B------:R-:W-:Y:S02]  /*28f00*/  HADD2.F32 R77, -RZ, R34.H0_H0 ;  /* 0x20000022ff4d7230 */ /* 0x000fe40000004100 */
[----:B------:R-:W-:Y:S01]  /*28f10*/  FADD.FTZ R80, R108, -R82 ;  /* 0x800000526c507221 */ /* 0x000fe20000010000 */
[----:B------:R-:W-:-:S03]  /*28f20*/  HADD2.F32 R79, -RZ, R30.H0_H0 ;  /* 0x2000001eff4f7230 */ /* 0x000fc60000004100 */
[----:B------:R-:W-:Y:S02]  /*28f30*/  FMUL.FTZ R80, R83, R80 ;  /* 0x0000005053507220 */ /* 0x000fe40000410000 */
        /* <DEDUP_REMOVED lines=10> */
[--C-:B------:R-:W-:Y:S01]  /*28fe0*/  FADD.FTZ R80, R115, -R82.reuse ;  /* 0x8000005273507221 */ /* 0x100fe20000010000 */
[----:B------:R-:W-:Y:S02]  /*28ff0*/  HADD2.F32 R77, -RZ, R35.H1_H1 ;  /* 0x30000023ff4d7230 */ /* 0x000fe40000004100 */
[----:B------:R-:W-:Y:S01]  /*29000*/  FADD.FTZ R82, R84, -R82 ;  /* 0x8000005254527221 */ /* 0x000fe20000010000 */
[----:B------:R-:W-:Y:S02]  /*29010*/  HADD2.F32 R79, -RZ, R31.H1_H1 ;  /* 0x3000001fff4f7230 */ /* 0x000fe40000004100 */
[C---:B------:R-:W-:Y:S01]  /*29020*/  FMUL.FTZ R80, R83.reuse, R80 ;  /* 0x0000005053507220 */ /* 0x040fe20000410000 */
[----:B------:R-:W-:-:S03]  /*29030*/  FMUL.FTZ R82, R83, R82 ;  /* 0x0000005253527220 */ /* 0x000fc60000410000 */
[----:B------:R-:W-:Y:S01]  /*29040*/  FFMA.FTZ R121, R80, R77, R79 ;  /* 0x0000004d50797223 */ /* 0x000fe2000001004f */
[----:B------:R-:W-:Y:S01]  /*29050*/  HADD2.F32 R77, -RZ, R32.H1_H1 ;  /* 0x30000020ff4d7230 */ /* 0x000fe20000004100 */
[----:B------:R-:W0:Y:S01]  /*29060*/  LDC.64 R80, c[0x0][0x428] ;  /* 0x00010a00ff507b82 */ /* 0x000e220000000a00 */
[----:B------:R-:W-:-:S05]  /*29070*/  HADD2.F32 R79, -RZ, R28.H1_H1 ;  /* 0x3000001cff4f7230 */ /* 0x000fca0000004100 */
[----:B------:R-:W-:Y:S01]  /*29080*/  FFMA.FTZ R83, R82, R77, R79 ;  /* 0x0000004d52537223 */ /* 0x000fe2000001004f */
[----:B------:R-:W-:Y:S02]  /*29090*/  F2FP.F16.F32.PACK_AB R79, R121, R120 ;  /* 0x00000078794f723e */ /* 0x000fe400000000ff */
[----:B------:R-:W-:Y:S02]  /*290a0*/  F2FP.F16.F32.PACK_AB R77, R118, R117 ;  /* 0x00000075764d723e */ /* 0x000fe400000000ff */
[----:B------:R-:W-:Y:S01]  /*290b0*/  F2FP.F16.F32.PACK_AB R76, R83, R76 ;  /* 0x0000004c534c723e */ /* 0x000fe200000000ff */
[----:B0-----:R-:W-:-:S05]  /*290c0*/  IMAD.WIDE.U32 R80, R17, 0x10, R80 ;  /* 0x0000001011507825 */ /* 0x001fca00078e0050 */
[----:B------:R0:W-:Y:S02]  /*290d0*/  STG.E.128 desc[UR6][R80.64], R76 ;  /* 0x0000004c50007986 */ /* 0x0001e4000c101d06 */
.L_x_6302:
[----:B------:R-:W-:Y:S05]  /*290e0*/  BSYNC.RECONVERGENT B0 ;  /* 0x0000000000007941 */ /* 0x000fea0003800200 */
.L_x_6301:
[----:B01234-:R-:W0:Y:S02]  /*290f0*/  LDC.64 R76, c[0x0][0x380] ;  /* 0x0000e000ff4c7b82 */ /* 0x01fe240000000a00 */
[----:B0-----:R-:W-:-:S05]  /*29100*/  IMAD R3, R76, 0x4, R3 ;  /* 0x000000044c037824 */ /* 0x001fca00078e0203 */
[----:B------:R-:W-:-:S13]  /*29110*/  ISETP.GE.AND P0, PT, R3, R77, PT ;  /* 0x0000004d0300720c */ /* 0x000fda0003f06270 */
[----:B------:R-:W-:Y:S05]  /*29120*/  @!P0 BRA `(.L_x_6303) ;  /* 0xfffffd7c00308947 */ /* 0x000fea000383ffff */
[----:B------:R-:W-:Y:S05]  /*29130*/  EXIT ;  /* 0x000000000000794d */ /* 0x000fea0003800000 */
.L_x_6290:
[----:B------:R-:W-:Y:S01]  /*29140*/  HFMA2 R128, -RZ, RZ, 0, 1.847743988037109375e-06 ;  /* 0x0000001fff807431 */ /* 0x000fe200000001ff */
[----:B------:R-:W-:Y:S01]  /*29150*/  BSSY B0, `(.L_x_6304) ;  /* 0x0000007000007945 */ /* 0x000fe20003800000 */
[----:B------:R-:W-:Y:S01]  /*29160*/  MOV R126, R79 ;  /* 0x0000004f007e7202 */ /* 0x000fe20000000f00 */
[----:B------:R-:W-:Y:S02]  /*29170*/  IMAD.MOV.U32 R121, RZ, RZ, 0x1 ;  /* 0x00000001ff797424 */ /* 0x000fe400078e00ff */
[----:B------:R-:W-:-:S07]  /*29180*/  IMAD.MOV.U32 R119, RZ, RZ, -0x1 ;  /* 0xffffffffff777424 */ /* 0x000fce00078e00ff */
[----:B-----5:R-:W-:Y:S05]  /*29190*/  WARPSYNC.COLLECTIVE R119, `(.L_x_6305) ;  /* 0x0000000077087348 */ /* 0x020fea0003c00000 */
[----:B------:R0:W1:Y:S02]  /*291a0*/  SHFL.BFLY P6, R117, R126, R121, R128 ;  /* 0x0c0000797e757389 */ /* 0x00006400000c0080 */
[----:B01---5:R-:W-:Y:S05]  /*291b0*/  ENDCOLLECTIVE ;  /* 0x000000000000791b */ /* 0x023fea0003800000 */
.L_x_6305:
[----:B------:R-:W-:Y:S05]  /*291c0*/  BSYNC B0 ;  /* 0x0000000000007941 */ /* 0x000fea0003800000 */
.L_x_6304:
        /* <DEDUP_REMOVED lines=9> */
.L_x_6306:
[----:B------:R-:W-:Y:S02]  /*29260*/  IMAD.MOV.U32 R121, RZ, RZ, 0x4 ;  /* 0x00000004ff797424 */ /* 0x000fe400078e00ff */
[----:B------:R-:W-:-:S04]  /*29270*/  IMAD.MOV.U32 R77, RZ, RZ, R117 ;  /* 0x000000ffff4d7224 */ /* 0x000fc800078e0075 */
[----:B------:R-:W-:-:S05]  /*29280*/  FADD.FTZ R80, R78, R77 ;  /* 0x0000004d4e507221 */ /* 0x000fca0000010000 */
[----:B------:R-:W-:-:S07]  /*29290*/  MOV R126, R80 ;  /* 0x00000050007e7202 */ /* 0x000fce0000000f00 */
[----:B------:R-:W-:Y:S05]  /*292a0*/  WARPSYNC.COLLECTIVE R119, `(.L_x_6307) ;  /* 0x0000000077087348 */ /* 0x000fea0003c00000 */
[----:B------:R0:W1:Y:S02]  /*292b0*/  SHFL.BFLY P6, R117, R126, R121, R128 ;  /* 0x0c0000797e757389 */ /* 0x00006400000c0080 */
[----:B01----:R-:W-:Y:S05]  /*292c0*/  ENDCOLLECTIVE ;  /* 0x000000000000791b */ /* 0x003fea0003800000 */
.L_x_6307:
[----:B------:R-:W-:Y:S01]  /*292d0*/  HFMA2 R121, -RZ, RZ, 0, 4.76837158203125e-07 ;  /* 0x00000008ff797431 */ /* 0x000fe200000001ff */
[----:B------:R-:W-:-:S05]  /*292e0*/  MOV R77, R117 ;  /* 0x00000075004d7202 */ /* 0x000fca0000000f00 */
[----:B------:R-:W-:-:S04]  /*292f0*/  FADD.FTZ R82, R80, R77 ;  /* 0x0000004d50527221 */ /* 0x000fc80000010000 */
[----:B------:R-:W-:-:S07]  /*29300*/  IMAD.MOV.U32 R126, RZ, RZ, R82 ;  /* 0x000000ffff7e7224 */ /* 0x000fce00078e0052 */
[----:B------:R-:W-:Y:S05]  /*29310*/  WARPSYNC.COLLECTIVE R119, `(.L_x_6308) ;  /* 0x0000000077087348 */ /* 0x000fea0003c00000 */
[----:B------:R0:W1:Y:S02]  /*29320*/  SHFL.BFLY P6, R117, R126, R121, R128 ;  /* 0x0c0000797e757389 */ /* 0x00006400000c0080 */
[----:B01----:R-:W-:Y:S05]  /*29330*/  ENDCOLLECTIVE ;  /* 0x000000000000791b */ /* 0x003fea0003800000 */
.L_x_6308:
        /* <DEDUP_REMOVED lines=8> */
.L_x_6309:
[----:B------:R-:W-:Y:S01]  /*293c0*/  HFMA2 R121, -RZ, RZ, 0, 5.9604644775390625e-08 ;  /* 0x00000001ff797431 */ /* 0x000fe200000001ff */
[----:B------:R-:W-:Y:S02]  /*293d0*/  MOV R76, R117 ;  /* 0x00000075004c7202 */ /* 0x000fe40000000f00 */
[----:B------:R-:W-:-:S03]  /*293e0*/  ISETP.NE.AND P6, PT, R118, RZ, PT ;  /* 0x000000ff7600720c */ /* 0x000fc60003fc5270 */
        /* <DEDUP_REMOVED lines=103> */
.L_x_6310:
[----:B------:R-:W-:Y:S02]  /*29a60*/  IMAD.MOV.U32 R121, RZ, RZ, 0x2 ;  /* 0x00000002ff797424 */ /* 0x000fe400078e00ff */
[----:B------:R-:W-:-:S04]  /*29a70*/  IMAD.MOV.U32 R79, RZ, RZ, R117 ;  /* 0x000000ffff4f7224 */ /* 0x000fc800078e0075 */
[----:B------:R-:W-:-:S05]  /*29a80*/  FADD.FTZ R79, R76, R79 ;  /* 0x0000004f4c4f7221 */ /* 0x000fca0000010000 */
[----:B------:R-:W-:-:S07]  /*29a90*/  MOV R126, R79 ;  /* 0x0000004f007e7202 */ /* 0x000fce0000000f00 */
[----:B------:R-:W-:Y:S05]  /*29aa0*/  WARPSYNC.COLLECTIVE R119, `(.L_x_6311) ;  /* 0x0000000077087348 */ /* 0x000fea0003c00000 */
[----:B------:R0:W1:Y:S02]  /*29ab0*/  SHFL.BFLY P6, R117, R126, R121, R128 ;  /* 0x0c0000797e757389 */ /* 0x00006400000c0080 */
[----:B01----:R-:W-:Y:S05]  /*29ac0*/  ENDCOLLECTIVE ;  /* 0x000000000000791b */ /* 0x003fea0003800000 */
.L_x_6311:
[----:B------:R-:W-:Y:S01]  /*29ad0*/  HFMA2 R121, -RZ, RZ, 0, 2.384185791015625e-07 ;  /* 0x00000004ff797431 */ /* 0x000fe200000001ff */
[----:B------:R-:W-:-:S05]  /*29ae0*/  MOV R78, R117 ;  /* 0x00000075004e7202 */ /* 0x000fca0000000f00 */
[----:B------:R-:W-:-:S04]  /*29af0*/  FADD.FTZ R78, R79, R78 ;  /* 0x0000004e4f4e7221 */ /* 0x000fc80000010000 */
[----:B------:R-:W-:-:S07]  /*29b00*/  IMAD.MOV.U32 R126, RZ, RZ, R78 ;  /* 0x000000ffff7e7224 */ /* 0x000fce00078e004e */
[----:B------:R-:W-:Y:S05]  /*29b10*/  WARPSYNC.COLLECTIVE R119, `(.L_x_6312) ;  /* 0x0000000077087348 */ /* 0x000fea0003c00000 */
[----:B------:R0:W1:Y:S02]  /*29b20*/  SHFL.BFLY P6, R117, R126, R121, R128 ;  /* 0x0c0000797e757389 */ /* 0x00006400000c0080 */
[----:B01----:R-:W-:Y:S05]  /*29b30*/  ENDCOLLECTIVE ;  /* 0x000000000000791b */ /* 0x003fea0003800000 */
.L_x_6312:
[----:B------:R-:W-:Y:S02]  /*29b40*/  IMAD.MOV.U32 R121, RZ, RZ, 0x8 ;  /* 0x00000008ff797424 */ /* 0x000fe400078e00ff */
[----:B------:R-:W-:-:S04]  /*29b50*/  IMAD.MOV.U32 R83, RZ, RZ, R117 ;  /* 0x000000ffff537224 */ /* 0x000fc800078e0075 */
[----:B------:R-:W-:-:S05]  /*29b60*/  FADD.FTZ R83, R78, R83 ;  /* 0x000000534e537221 */ /* 0x000fca0000010000 */
[----:B------:R-:W-:-:S07]  /*29b70*/  MOV R126, R83 ;  /* 0x00000053007e7202 */ /* 0x000fce0000000f00 */
[----:B------:R-:W-:Y:S05]  /*29b80*/  WARPSYNC.COLLECTIVE R119, `(.L_x_6313) ;  /* 0x0000000077087348 */ /* 0x000fea0003c00000 */
[----:B------:R0:W1:Y:S02]  /*29b90*/  SHFL.BFLY P6, R117, R126, R121, R128 ;  /* 0x0c0000797e757389 */ /* 0x00006400000c0080 */
[----:B01----:R-:W-:Y:S05]  /*29ba0*/  ENDCOLLECTIVE ;  /* 0x000000000000791b */ /* 0x003fea0003800000 */
.L_x_6313:
[----:B------:R-:W-:Y:S01]  /*29bb0*/  HFMA2 R121, -RZ, RZ, 0, 9.5367431640625e-07 ;  /* 0x00000010ff797431 */ /* 0x000fe200000001ff */
[----:B------:R-:W-:-:S05]  /*29bc0*/  MOV R80, R117 ;  /* 0x0000007500507202 */ /* 0x000fca0000000f00 */
[----:B------:R-:W-:-:S04]  /*29bd0*/  FADD.FTZ R80, R83, R80 ;  /* 0x0000005053507221 */ /* 0x000fc80000010000 */
[----:B------:R-:W-:-:S07]  /*29be0*/  IMAD.MOV.U32 R126, RZ, RZ, R80 ;  /* 0x000000ffff7e7224 */ /* 0x000fce00078e0050 */
[----:B------:R-:W-:Y:S05]  /*29bf0*/  WARPSYNC.COLLECTIVE R119, `(.L_x_6314) ;  /* 0x0000000077087348 */ /* 0x000fea0003c00000 */
[----:B------:R0:W1:Y:S02]  /*29c00*/  SHFL.BFLY P6, R117, R126, R121, R128 ;  /* 0x0c0000797e757389 */ /* 0x00006400000c0080 */
[----:B01----:R-:W-:Y:S05]  /*29c10*/  ENDCOLLECTIVE ;  /* 0x000000000000791b */ /* 0x003fea0003800000 */
.L_x_6314:
[----:B------:R-:W-:Y:S05]  /*29c20*/  BRA `(.L_x_6315) ;  /* 0xffffffe0001c7947 */ /* 0x000fea000383ffff */
.L_x_6316:
        /* <DEDUP_REMOVED lines=13> */
.L_x_54352:


//--------------------- .text._ZN10layer_norm13ln_fwd_kernelINS_13Kernel_traitsI6__halfS2_S2_S2_fjLj1536ELj1ELj4ELj1ELj16ENS_18Kernel_traits_baseILj1536ES2_S2_S2_S2_fjLj128EEEEELb1ELb0ELb0ELb1EEEvNS_9FwdParamsE --------------------------
	.section	.text._ZN10layer_norm13ln_fwd_kernelINS_13Kernel_traitsI6__halfS2_S2_S2_fjLj1536ELj1ELj4ELj1ELj16ENS_18Kernel_traits_baseILj1536ES2_S2_S2_S2_fjLj128EEEEELb1ELb0ELb0ELb1EEEvNS_9FwdParamsE,"ax",@progbits
	.align	128
        .global         _ZN10layer_norm13ln_fwd_kernelINS_13Kernel_traitsI6__halfS2_S2_S2_fjLj1536ELj1ELj4ELj1ELj16ENS_18Kernel_traits_baseILj1536ES2_S2_S2_S2_fjLj128EEEEELb1ELb0ELb0ELb1EEEvNS_9FwdParamsE
        .type           _ZN10layer_norm13ln_fwd_kernelINS_13Kernel_traitsI6__halfS2_S2_S2_fjLj1536ELj1ELj4ELj1ELj16ENS_18Kernel_traits_baseILj1536ES2_S2_S2_S2_fjLj128EEEEELb1ELb0ELb0ELb1EEEvNS_9FwdParamsE,@function
        .size           _ZN10layer_norm13ln_fwd_kernelINS_13Kernel_traitsI6__halfS2_S2_S2_fjLj1536ELj1ELj4ELj1ELj16ENS_18Kernel_traits_baseILj1536ES2_S2_S2_S2_fjLj128EEEEELb1ELb0ELb0ELb1EEEvNS_9FwdParamsE,(.L_x_54353 - _ZN10layer_norm13ln_fwd_kernelINS_13Kernel_traitsI6__halfS2_S2_S2_fjLj1536ELj1ELj4ELj1ELj16ENS_18Kernel_traits_baseILj1536ES2_S2_S2_S2_fjLj128EEEEELb1ELb0ELb0ELb1EEEvNS_9FwdParamsE)
        .other          _ZN10layer_norm13ln_fwd_kernelINS_13Kernel_traitsI6__halfS2_S2_S2_fjLj1536ELj1ELj4ELj1ELj16ENS_18Kernel_traits_baseILj1536ES2_S2_S2_S2_fjLj128EEEEELb1ELb0ELb0ELb1EEEvNS_9FwdParamsE,@"STO_CUDA_ENTRY STV_DEFAULT"
_ZN10layer_norm13ln_fwd_kernelINS_13Kernel_traitsI6__halfS2_S2_S2_fjLj1536ELj1ELj4ELj1ELj16ENS_18Kernel_traits_baseILj1536ES2_S2_S2_S2_fjLj128EEEEELb1ELb0ELb0ELb1EEEvNS_9FwdParamsE:
.text._ZN10layer_norm13ln_fwd_kernelINS_13Kernel_traitsI6__halfS2_S2_S2_fjLj1536ELj1ELj4ELj1ELj16ENS_18Kernel_traits_baseILj1536ES2_S2_S2_S2_fjLj128EEEEELb1ELb0ELb0ELb1EEEvNS_9FwdParamsE:
        /* <DEDUP_REMOVED lines=23> */
[----:B------:R2:W5:Y:S01]  /*0170*/  @P0 LDG.E.128 R76, desc[UR6][R4.64] ;  /* 0x00000006044c0981 */ /* 0x000562000c1e1d00 */
[----:B---3--:R-:W-:-:S03]  /*0180*/  @P0 IMAD.WIDE.U32 R6, R9, 0x10, R6 ;  /* 0x0000001009060825 */ /* 0x008fc600078e0006 */
        /* <DEDUP_REMOVED lines=11> */
[----:B------:R-:W3:Y:S01]  /*0240*/  S2UR UR5, SR_CTAID.X ;  /* 0x00000000000579c3 */ /* 0x000ee20000002500 */
[----:B------:R-:W-:Y:S01]  /*0250*/  SHF.R.U32.HI R90, RZ, 0x5, R91 ;  /* 0x00000005ff5a7819 */ /* 0x000fe2000001165b */
[----:B---3--:R-:W-:-:S02]  /*0260*/  USHF.L.U32 UR4, UR5, 0x2, URZ ;  /* 0x0000000205047899 */ /* 0x008fc400080006ff */
[----:B-1----:R-:W-:-:S04]  /*0270*/  IMAD R91, R0, UR5, R91 ;  /* 0x00000005005b7c24 */ /* 0x002fc8000f8e025b */
[----:B------:R-:W-:Y:S01]  /*0280*/  LOP3.LUT R90, R90, UR4, RZ, 0xfc, !PT ;  /* 0x000000045a5a7c12 */ /* 0x000fe2000f8efcff */
[----:B0-2---:R-:W-:Y:S06]  /*0290*/  @P0 BRA `(.L_x_6317) ;  /* 0x0000000000500947 */ /* 0x005fec0003800000 */
        /* <DEDUP_REMOVED lines=20> */
.L_x_6317:
        /* <DEDUP_REMOVED lines=13> */
[----:B------:R-:W-:Y:S01]  /*04b0*/  IADD3 R8, PT, PT, R27, 0x76cf5d0a, RZ ;  /* 0x76cf5d0a1b087810 */ /* 0x000fe20007ffe0ff */
[----:B------:R-:W-:Y:S01]  /*04c0*/  IMAD R9, R25, -0x2daee0ad, RZ ;  /* 0xd2511f5319097824 */ /* 0x000fe200078e02ff */
[----:B------:R-:W-:Y:S01]  /*04d0*/  LOP3.LUT R5, R5, R27, RZ, 0x3c, !PT ;  /* 0x0000001b05057212 */ /* 0x000fe200078e3cff */
[----:B------:R-:W-:Y:S01]  /*04e0*/  IMAD.HI.U32 R2, R3, -0x2daee0ad, RZ ;  /* 0xd2511f5303027827 */ /* 0x000fe200078e00ff */
[----:B------:R-:W-:Y:S01]  /*04f0*/  LOP3.LUT R84, R84, 0x3, RZ, 0xc0, !PT ;  /* 0x0000000354547812 */ /* 0x000fe200078ec0ff */
[----:B------:R-:W1:Y:S02]  /*0500*/  LDCU UR13, c[0x0][0x404] ;  /* 0x00008080ff0d77ac */ /* 0x000e640008000800 */
[----:B------:R-:W-:Y:S01]  /*0510*/  IMAD R7, R91, -0x326172a9, RZ ;  /* 0xcd9e8d575b077824 */ /* 0x000fe200078e02ff */
[----:B------:R-:W-:Y:S01]  /*0520*/  LOP3.LUT R2, R6, R9, R2, 0x96, !PT ;  /* 0x0000000906027212 */ /* 0x000fe200078e9602 */
[----:B------:R-:W-:Y:S01]  /*0530*/  IMAD.HI.U32 R0, R5, -0x326172a9, RZ ;  /* 0xcd9e8d5705007827 */ /* 0x000fe200078e00ff */
[----:B------:R-:W2:Y:S03]  /*0540*/  LDCU UR14, c[0x0][0x408] ;  /* 0x00008100ff0e77ac */ /* 0x000ea60008000800 */
[----:B------:R-:W-:Y:S01]  /*0550*/  VIADD R4, R26, 0x9e3779b9 ;  /* 0x9e3779b91a047836 */ /* 0x000fe20000000000 */
[----:B0-----:R-:W-:Y:S01]  /*0560*/  UISETP.NE.U32.AND UP0, UPT, UR4, URZ, UPT ;  /* 0x000000ff0400728c */ /* 0x001fe2000bf05070 */
[----:B------:R-:W-:Y:S01]  /*0570*/  IMAD R6, R3, -0x2daee0ad, RZ ;  /* 0xd2511f5303067824 */ /* 0x000fe200078e02ff */
[----:B------:R-:W0:Y:S01]  /*0580*/  LDCU UR10, c[0x0][0x388] ;  /* 0x00007100ff0a77ac */ /* 0x000e220008000800 */
[----:B------:R-:W-:Y:S01]  /*0590*/  IMAD R5, R5, -0x326172a9, RZ ;  /* 0xcd9e8d5705057824 */ /* 0x000fe200078e02ff */
[----:B------:R-:W-:Y:S01]  /*05a0*/  LOP3.LUT R0, R4, R7, R0, 0x96, !PT ;  /* 0x0000000704007212 */ /* 0x000fe200078e9600 */
[----:B------:R-:W-:Y:S01]  /*05b0*/  VIADD R7, R26, 0x3c6ef372 ;  /* 0x3c6ef3721a077836 */ /* 0x000fe20000000000 */
[----:B------:R-:W3:Y:S01]  /*05c0*/  LDCU.U8 UR11, c[0x0][0x410] ;  /* 0x00008200ff0b77ac */ /* 0x000ee20008000000 */
[----:B------:R-:W-:Y:S01]  /*05d0*/  IMAD.HI.U32 R4, R2, -0x326172a9, RZ ;  /* 0xcd9e8d5702047827 */ /* 0x000fe200078e00ff */
[----:B------:R-:W4:Y:S03]  /*05e0*/  LDCU UR12, c[0x0][0x448] ;  /* 0x00008900ff0c77ac */ /* 0x000f260008000800 */
[C---:B------:R-:W-:Y:S01]  /*05f0*/  IMAD.HI.U32 R3, R0.reuse, -0x2daee0ad, RZ ;  /* 0xd2511f5300037827 */ /* 0x040fe200078e00ff */
[----:B------:R-:W-:Y:S01]  /*0600*/  LOP3.LUT R4, R7, R5, R4, 0x96, !PT ;  /* 0x0000000507047212 */ /* 0x000fe200078e9604 */
[----:B------:R-:W0:Y:S02]  /*0610*/  LDCU.64 UR8, c[0x0][0x3a0] ;  /* 0x00007400ff0877ac */ /* 0x000e240008000a00 */
[----:B------:R-:W-:Y:S01]  /*0620*/  IMAD R7, R0, -0x2daee0ad, RZ ;  /* 0xd2511f5300077824 */ /* 0x000fe200078e02ff */
[----:B------:R-:W-:Y:S01]  /*0630*/  LOP3.LUT R3, R8, R6, R3, 0x96, !PT ;  /* 0x0000000608037212 */ /* 0x000fe200078e9603 */
[----:B------:R-:W-:Y:S01]  /*0640*/  IMAD R5, R2, -0x326172a9, RZ ;  /* 0xcd9e8d5702057824 */ /* 0x000fe200078e02ff */
[----:B------:R-:W-:Y:S01]  /*0650*/  UISETP.NE.AND.EX UP0, UPT, UR5, URZ, UPT, UP0 ;  /* 0x000000ff0500728c */ /* 0x000fe2000bf05300 */
[----:B------:R-:W-:-:S02]  /*0660*/  VIADD R8, R27, 0x32370b8f ;  /* 0x32370b8f1b087836 */ /* 0x000fc40000000000 */
[----:B------:R-:W-:-:S04]  /*0670*/  IMAD.HI.U32 R6, R4, -0x2daee0ad, RZ ;  /* 0xd2511f5304067827 */ /* 0x000fc800078e00ff */
[C---:B------:R-:W-:Y:S01]  /*0680*/  IMAD.HI.U32 R0, R3.reuse, -0x326172a9, RZ ;  /* 0xcd9e8d5703007827 */ /* 0x040fe200078e00ff */
[----:B------:R-:W-:Y:S02]  /*0690*/  LOP3.LUT R6, R8, R7, R6, 0x96, !PT ;  /* 0x0000000708067212 */ /* 0x000fe400078e9606 */
[C---:B------:R-:W-:Y:S01]  /*06a0*/  IADD3 R7, PT, PT, R26.reuse, 0x78dde6e4, RZ ;  /* 0x78dde6e41a077810 */ /* 0x040fe20007ffe0ff */
[----:B------:R-:W-:Y:S02]  /*06b0*/  VIADD R2, R26, 0xdaa66d2b ;  /* 0xdaa66d2b1a027836 */ /* 0x000fe40000000000 */
[----:B------:R-:W-:Y:S02]  /*06c0*/  IMAD R3, R3, -0x326172a9, RZ ;  /* 0xcd9e8d5703037824 */ /* 0x000fe400078e02ff */
[----:B------:R-:W-:Y:S01]  /*06d0*/  VIADD R8, R27, 0xed9eba14 ;  /* 0xed9eba141b087836 */ /* 0x000fe20000000000 */
[----:B------:R-:W-:Y:S01]  /*06e0*/  LOP3.LUT R0, R2, R5, R0, 0x96, !PT ;  /* 0x0000000502007212 */ /* 0x000fe200078e9600 */
[----:B------:R-:W-:-:S02]  /*06f0*/  IMAD R5, R4, -0x2daee0ad, RZ ;  /* 0xd2511f5304057824 */ /* 0x000fc400078e02ff */
[----:B------:R-:W-:-:S04]  /*0700*/  IMAD.HI.U32 R2, R6, -0x326172a9, RZ ;  /* 0xcd9e8d5706027827 */ /* 0x000fc800078e00ff */
[----:B------:R-:W-:Y:S01]  /*0710*/  IMAD.HI.U32 R4, R0, -0x2daee0ad, RZ ;  /* 0xd2511f5300047827 */ /* 0x000fe200078e00ff */
[----:B------:R-:W-:-:S03]  /*0720*/  LOP3.LUT R2, R7, R3, R2, 0x96, !PT ;  /* 0x0000000307027212 */ /* 0x000fc600078e9602 */
[----:B------:R-:W-:Y:S01]  /*0730*/  VIADD R7, R27, 0xa9066899 ;  /* 0xa90668991b077836 */ /* 0x000fe20000000000 */
[----:B------:R-:W-:Y:S01]  /*0740*/  LOP3.LUT R4, R8, R5, R4, 0x96, !PT ;  /* 0x0000000508047212 */ /* 0x000fe200078e9604 */
[----:B------:R-:W-:Y:S02]  /*0750*/  IMAD R8, R0, -0x2daee0ad, RZ ;  /* 0xd2511f5300087824 */ /* 0x000fe400078e02ff */
[----:B------:R-:W-:-:S04]  /*0760*/  IMAD.HI.U32 R5, R2, -0x2daee0ad, RZ ;  /* 0xd2511f5302057827 */ /* 0x000fc800078e00ff */
[----:B------:R-:W-:Y:S01]  /*0770*/  IMAD R3, R6, -0x326172a9, RZ ;  /* 0xcd9e8d5706037824 */ /* 0x000fe200078e02ff */
[----:B------:R-:W-:Y:S01]  /*0780*/  IADD3 R6, PT, PT, R26, 0x1715609d, RZ ;  /* 0x1715609d1a067810 */ /* 0x000fe20007ffe0ff */
[----:B------:R-:W-:Y:S01]  /*0790*/  IMAD.HI.U32 R0, R4, -0x326172a9, RZ ;  /* 0xcd9e8d5704007827 */ /* 0x000fe200078e00ff */
[----:B------:R-:W-:-:S03]  /*07a0*/  LOP3.LUT R5, R7, R8, R5, 0x96, !PT ;  /* 0x0000000807057212 */ /* 0x000fc600078e9605 */
[----:B------:R-:W-:Y:S01]  /*07b0*/  IMAD R7, R2, -0x2daee0ad, RZ ;  /* 0xd2511f5302077824 */ /* 0x000fe200078e02ff */
[----:B------:R-:W-:Y:S01]  /*07c0*/  LOP3.LUT R0, R6, R3, R0, 0x96, !PT ;  /* 0x0000000306007212 */ /* 0x000fe200078e9600 */
[----:B------:R-:W-:Y:S02]  /*07d0*/  IMAD R3, R4, -0x326172a9, RZ ;  /* 0xcd9e8d5704037824 */ /* 0x000fe400078e02ff */
[----:B------:R-:W-:Y:S02]  /*07e0*/  VIADD R8, R26, 0xb54cda56 ;  /* 0xb54cda561a087836 */ /* 0x000fe40000000000 */
[----:B------:R-:W-:-:S04]  /*07f0*/  IMAD.HI.U32 R2, R5, -0x326172a9, RZ ;  /* 0xcd9e8d5705027827 */ /* 0x000fc800078e00ff */
[----:B------:R-:W-:Y:S01]  /*0800*/  IMAD.HI.U32 R4, R0, -0x2daee0ad, RZ ;  /* 0xd2511f5300047827 */ /* 0x000fe200078e00ff */
[----:B------:R-:W-:-:S03]  /*0810*/  LOP3.LUT R2, R8, R3, R2, 0x96, !PT ;  /* 0x0000000308027212 */ /* 0x000fc600078e9602 */
[----:B------:R-:W-:Y:S02]  /*0820*/  VIADD R6, R27, 0x646e171e ;  /* 0x646e171e1b067836 */ /* 0x000fe40000000000 */
[----:B------:R-:W-:Y:S02]  /*0830*/  IMAD R5, R5, -0x326172a9, RZ ;  /* 0xcd9e8d5705057824 */ /* 0x000fe400078e02ff */
[----:B------:R-:W-:Y:S01]  /*0840*/  IMAD.HI.U32 R3, R2, -0x2daee0ad, RZ ;  /* 0xd2511f5302037827 */ /* 0x000fe200078e00ff */
[----:B------:R-:W-:Y:S02]  /*0850*/  LOP3.LUT R4, R6, R7, R4, 0x96, !PT ;  /* 0x0000000706047212 */ /* 0x000fe400078e9604 */
[----:B------:R-:W-:Y:S01]  /*0860*/  IADD3 R7, PT, PT, R26, 0x5384540f, RZ ;  /* 0x5384540f1a077810 */ /* 0x000fe20007ffe0ff */
[----:B------:R-:W-:Y:S02]  /*0870*/  IMAD R6, R0, -0x2daee0ad, RZ ;  /* 0xd2511f5300067824 */ /* 0x000fe400078e02ff */
[----:B------:R-:W-:-:S04]  /*0880*/  IMAD.HI.U32 R0, R4, -0x326172a9, RZ ;  /* 0xcd9e8d5704007827 */ /* 0x000fc800078e00ff */
[----:B------:R-:W-:Y:S01]  /*0890*/  VIADD R8, R27, 0x1fd5c5a3 ;  /* 0x1fd5c5a31b087836 */ /* 0x000fe20000000000 */
[----:B------:R-:W-:Y:S01]  /*08a0*/  LOP3.LUT R0, R7, R5, R0, 0x96, !PT ;  /* 0x0000000507007212 */ /* 0x000fe200078e9600 */
[----:B------:R-:W-:Y:S02]  /*08b0*/  IMAD R5, R4, -0x326172a9, RZ ;  /* 0xcd9e8d5704057824 */ /* 0x000fe400078e02ff */
[----:B------:R-:W-:Y:S01]  /*08c0*/  IMAD R7, R2, -0x2daee0ad, RZ ;  /* 0xd2511f5302077824 */ /* 0x000fe200078e02ff */
[----:B------:R-:W-:Y:S01]  /*08d0*/  LOP3.LUT R3, R8, R6, R3, 0x96, !PT ;  /* 0x0000000608037212 */ /* 0x000fe200078e9603 */
[----:B------:R-:W-:Y:S01]  /*08e0*/  VIADD R6, R26, 0xf1bbcdc8 ;  /* 0xf1bbcdc81a067836 */ /* 0x000fe20000000000 */
[----:B------:R-:W-:Y:S01]  /*08f0*/  IADD3 R8, PT, PT, R27, -0x24c28bd8, RZ ;  /* 0xdb3d74281b087810 */ /* 0x000fe20007ffe0ff */
[----:B------:R-:W-:-:S04]  /*0900*/  IMAD.HI.U32 R4, R0, -0x2daee0ad, RZ ;  /* 0xd2511f5300047827 */ /* 0x000fc800078e00ff */
[----:B------:R-:W-:Y:S01]  /*0910*/  IMAD.HI.U32 R2, R3, -0x326172a9, RZ ;  /* 0xcd9e8d5703027827 */ /* 0x000fe200078e00ff */
[----:B------:R-:W-:-:S03]  /*0920*/  LOP3.LUT R4, R8, R7, R4, 0x96, !PT ;  /* 0x0000000708047212 */ /* 0x000fc600078e9604 */
[----:B------:R-:W-:Y:S01]  /*0930*/  IMAD R0, R0, -0x2daee0ad, RZ ;  /* 0xd2511f5300007824 */ /* 0x000fe200078e02ff */
[----:B------:R-:W-:Y:S01]  /*0940*/  LOP3.LUT R2, R6, R5, R2, 0x96, !PT ;  /* 0x0000000506027212 */ /* 0x000fe200078e9602 */
[----:B------:R-:W-:Y:S02]  /*0950*/  VIADD R6, R27, 0x96a522ad ;  /* 0x96a522ad1b067836 */ /* 0x000fe40000000000 */
[----:B------:R-:W-:Y:S02]  /*0960*/  IMAD R3, R3, -0x326172a9, RZ ;  /* 0xcd9e8d5703037824 */ /* 0x000fe400078e02ff */
[----:B------:R-:W-:-:S04]  /*0970*/  IMAD.HI.U32 R23, R2, -0x2daee0ad, RZ ;  /* 0xd2511f5302177827 */ /* 0x000fc800078e00ff */
[----:B------:R-:W-:Y:S01]  /*0980*/  IMAD.HI.U32 R22, R4, -0x326172a9, RZ ;  /* 0xcd9e8d5704167827 */ /* 0x000fe200078e00ff */
[----:B------:R-:W-:-:S03]  /*0990*/  LOP3.LUT R23, R6, R0, R23, 0x96, !PT ;  /* 0x0000000006177212 */ /* 0x000fc600078e9617 */
[----:B------:R-:W-:Y:S02]  /*09a0*/  VIADD R5, R26, 0x8ff34781 ;  /* 0x8ff347811a057836 */ /* 0x000fe40000000000 */
[----:B------:R-:W-:Y:S02]  /*09b0*/  IMAD R20, R4, -0x326172a9, RZ ;  /* 0xcd9e8d5704147824 */ /* 0x000fe400078e02ff */
[----:B------:R-:W-:Y:S01]  /*09c0*/  IMAD R140, R2, -0x2daee0ad, RZ ;  /* 0xd2511f53028c7824 */ /* 0x000fe200078e02ff */
[----:B01234-:R-:W-:-:S07]  /*09d0*/  LOP3.LUT R22, R5, R3, R22, 0x96, !PT ;  /* 0x0000000305167212 */ /* 0x01ffce00078e9616 */
.L_x_6810:
[----:B0-----:R-:W0:Y:S01]  /*09e0*/  S2R R19, SR_TID.X ;  /* 0x0000000000137919 */ /* 0x001e220000002100 */
[----:B------:R-:W1:Y:S01]  /*09f0*/  @UP0 LDCU.64 UR4, c[0x0][0x3e0] ;  /* 0x00007c00ff0407ac */ /* 0x000e620008000a00 */
[----:B------:R-:W2:Y:S01]  /*0a00*/  LDC.64 R88, c[0x0][0x390] ;  /* 0x0000e400ff587b82 */ /* 0x000ea20000000a00 */
[----:B------:R-:W-:Y:S01]  /*0a10*/  PLOP3.LUT P0, PT, PT, PT, UP0, 0x80, 0x8 ;  /* 0x000000000008781c */ /* 0x000fe20003f0f008 */
[----:B------:R-:W-:Y:S01]  /*0a20*/  IMAD R0, R90, UR10, RZ ;  /* 0x0000000a5a007c24 */ /* 0x000fe2000f8e02ff */
[----:B------:R-:W-:-:S04]  /*0a30*/  PLOP3.LUT P1, PT, PT, PT, UP0, 0x80, 0x8 ;  /* 0x000000000008781c */ /* 0x000fc80003f2f008 */
[----:B------:R-:W-:-:S04]  /*0a40*/  SHF.R.S32.HI R5, RZ, 0x1f, R0 ;  /* 0x0000001fff057819 */ /* 0x000fc80000011400 */
[----:B------:R-:W-:Y:S01]  /*0a50*/  LEA.HI R5, R5, R0, RZ, 0x3 ;  /* 0x0000000005057211 */ /* 0x000fe200078f18ff */
[----:B-1----:R-:W-:Y:S02]  /*0a60*/  IMAD.U32 R2, RZ, RZ, UR4 ;  /* 0x00000004ff027e24 */ /* 0x002fe4000f8e00ff */
[----:B------:R-:W-:Y:S02]  /*0a70*/  IMAD.U32 R3, RZ, RZ, UR5 ;  /* 0x00000005ff037e24 */ /* 0x000fe4000f8e00ff */
[----:B------:R-:W-:-:S06]  /*0a80*/  @P0 IMAD.WIDE R2, R90, 0x2, R2 ;  /* 0x000000025a020825 */ /* 0x000fcc00078e0202 */
[----:B------:R1:W3:Y:S01]  /*0a90*/  @P1 LDG.E.U16 R2, desc[UR6][R2.64] ;  /* 0x0000000602021981 */ /* 0x0002e2000c1e1500 */
[----:B0-----:R-:W-:-:S04]  /*0aa0*/  LOP3.LUT R18, R19, 0x1f, RZ, 0xc0, !PT ;  /* 0x0000001f13127812 */ /* 0x001fc800078ec0ff */
[----:B------:R-:W-:-:S05]  /*0ab0*/  LEA.HI.SX32 R18, R5, R18, 0x1d ;  /* 0x0000001205127211 */ /* 0x000fca00078feaff */
[----:B--2---:R-:W-:-:S06]  /*0ac0*/  IMAD.WIDE.U32 R28, R18, 0x10, R88 ;  /* 0x00000010121c7825 */ /* 0x004fcc00078e0058 */
[----:B------:R-:W5:Y:S01]  /*0ad0*/  LDG.E.128 R28, desc[UR6][R28.64] ;  /* 0x000000061c1c7981 */ /* 0x000f62000c1e1d00 */
[----:B------:R-:W-:Y:S01]  /*0ae0*/  ISETP.NE.U32.AND P0, PT, RZ, UR8, PT ;  /* 0x00000008ff007c0c */ /* 0x000fe2000bf05070 */
[C---:B------:R-:W-:Y:S01]  /*0af0*/  VIADD R16, R27.reuse, 0x1fd5c5a3 ;  /* 0x1fd5c5a31b107836 */ /* 0x040fe20000000000 */
[----:B------:R-:W-:Y:S01]  /*0b00*/  PLOP3.LUT P1, PT, PT, PT, UP0, 0x80, 0x8 ;  /* 0x000000000008781c */ /* 0x000fe20003f2f008 */
[C---:B------:R-:W-:Y:S01]  /*0b10*/  VIADD R15, R26.reuse, 0xb54cda56 ;  /* 0xb54cda561a0f7836 */ /* 0x040fe20000000000 */
[----:B------:R-:W-:Y:S01]  /*0b20*/  ISETP.NE.AND.EX P2, PT, RZ, UR9, PT, P0 ;  /* 0x00000009ff007c0c */ /* 0x000fe2000bf45300 */
[C---:B------:R-:W-:Y:S01]  /*0b30*/  VIADD R13, R26.reuse, 0x8ff34781 ;  /* 0x8ff347811a0d7836 */ /* 0x040fe20000000000 */
[----:B------:R-:W-:Y:S01]  /*0b40*/  MOV R17, 0x3f800000 ;  /* 0x3f80000000117802 */ /* 0x000fe20000000f00 */
[C---:B------:R-:W-:Y:S01]  /*0b50*/  VIADD R12, R27.reuse, 0x32370b8f ;  /* 0x32370b8f1b0c7836 */ /* 0x040fe20000000000 */
[C---:B------:R-:W-:Y:S01]  /*0b60*/  IADD3 R14, PT, PT, R26.reuse, -0xe443238, RZ ;  /* 0xf1bbcdc81a0e7810 */ /* 0x040fe20007ffe0ff */
[C---:B------:R-:W-:Y:S01]  /*0b70*/  VIADD R10, R27.reuse, 0xed9eba14 ;  /* 0xed9eba141b0a7836 */ /* 0x040fe20000000000 */
[C---:B------:R-:W-:Y:S01]  /*0b80*/  IADD3 R11, PT, PT, R26.reuse, 0x5384540f, RZ ;  /* 0x5384540f1a0b7810 */ /* 0x040fe20007ffe0ff */
[C---:B------:R-:W-:Y:S01]  /*0b90*/  VIADD R9, R27.reuse, 0xa9066899 ;  /* 0xa90668991b097836 */ /* 0x040fe20000000000 */
[C---:B------:R-:W-:Y:S01]  /*0ba0*/  IADD3 R8, PT, PT, R26.reuse, -0x255992d5, RZ ;  /* 0xdaa66d2b1a087810 */ /* 0x040fe20007ffe0ff */
[C---:B------:R-:W-:Y:S01]  /*0bb0*/  VIADD R7, R26.reuse, 0x3c6ef372 ;  /* 0x3c6ef3721a077836 */ /* 0x040fe20000000000 */
[C---:B------:R-:W-:Y:S01]  /*0bc0*/  IADD3 R5, PT, PT, R27.reuse, -0x24c28bd8, RZ ;  /* 0xdb3d74281b057810 */ /* 0x040fe20007ffe0ff */
[C---:B------:R-:W-:Y:S01]  /*0bd0*/  VIADD R6, R26.reuse, 0x9e3779b9 ;  /* 0x9e3779b91a067836 */ /* 0x040fe20000000000 */
[----:B------:R-:W-:Y:S01]  /*0be0*/  P2R R106, PR, RZ, 0x4 ;  /* 0x00000004ff6a7803 */ /* 0x000fe20000000000 */
[C---:B------:R-:W-:Y:S01]  /*0bf0*/  VIADD R4, R26.reuse, 0x1715609d ;  /* 0x1715609d1a047836 */ /* 0x040fe20000000000 */
[----:B------:R-:W-:Y:S01]  /*0c00*/  IADD3 R93, PT, PT, R27, 0x646e171e, RZ ;  /* 0x646e171e1b5d7810 */ /* 0x000fe20007ffe0ff */
[----:B-1----:R-:W-:-:S02]  /*0c10*/  VIADD R3, R26, 0x78dde6e4 ;  /* 0x78dde6e41a037836 */ /* 0x002fc40000000000 */
[C---:B------:R-:W-:Y:S02]  /*0c20*/  VIADD R0, R27.reuse, 0x96a522ad ;  /* 0x96a522ad1b007836 */ /* 0x040fe40000000000 */
[C---:B------:R-:W-:Y:S02]  /*0c30*/  VIADD R92, R27.reuse, 0xbb67ae85 ;  /* 0xbb67ae851b5c7836 */ /* 0x040fe40000000000 */
[----:B------:R-:W-:Y:S02]  /*0c40*/  IMAD.MOV.U32 R94, RZ, RZ, 0x2f800000 ;  /* 0x2f800000ff5e7424 */ /* 0x000fe400078e00ff */
[----:B---3--:R-:W-:Y:S01]  /*0c50*/  @P1 HADD2.F32 R17, -RZ, R2.H0_H0 ;  /* 0x20000002ff111230 */ /* 0x008fe20000004100 */
[----:B------:R-:W-:Y:S01]  /*0c60*/  IADD3 R2, PT, PT, R27, 0x76cf5d0a, RZ ;  /* 0x76cf5d0a1b027810 */ /* 0x000fe20007ffe0ff */
        /* <DEDUP_REMOVED lines=15> */
.L_x_54188:
[----:B------:R-:W-:Y:S05]  /*0d60*/  BRX R86 -0xd70                                         (*"BRANCH_TARGETS .L_x_54189,.L_x_54190,.L_x_54191"*) ;  /* 0xfffffff056a47949 */ /* 0x000fea000383ffff */
.L_x_54191:
[----:B------:R-:W-:Y:S01]  /*0d70*/  VIADD R85, R84, 0x1 ;  /* 0x0000000154557836 */ /* 0x000fe20000000000 */
[----:B------:R-:W-:Y:S01]  /*0d80*/  MOV R86, R22 ;  /* 0x0000001600567202 */ /* 0x000fe20000000f00 */
[----:B------:R-:W-:Y:S01]  /*0d90*/  IMAD.MOV.U32 R108, RZ, RZ, R140 ;  /* 0x000000ffff6c7224 */ /* 0x000fe200078e008c */
[----:B------:R-:W-:Y:S06]  /*0da0*/  BRA `(.L_x_6320) ;  /* 0x0000000000f07947 */ /* 0x000fec0003800000 */
.L_x_54189:
[----:B------:R-:W-:Y:S01]  /*0db0*/  IMAD.MOV.U32 R108, RZ, RZ, R140 ;  /* 0x000000ffff6c7224 */ /* 0x000fe200078e008c */
[----:B------:R-:W-:Y:S01]  /*0dc0*/  MOV R86, R23 ;  /* 0x0000001700567202 */ /* 0x000fe20000000f00 */
[----:B------:R-:W-:Y:S01]  /*0dd0*/  IMAD.MOV.U32 R85, RZ, RZ, 0x3 ;  /* 0x00000003ff557424 */ /* 0x000fe200078e00ff */
[----:B------:R-:W-:Y:S06]  /*0de0*/  BRA `(.L_x_6320) ;  /* 0x0000000000e07947 */ /* 0x000fec0003800000 */
.L_x_54190:
        /* <DEDUP_REMOVED lines=13> */
.L_x_6322:
[----:B------:R-:W-:Y:S05]  /*0ec0*/  BSYNC.RECONVERGENT B1 ;  /* 0x0000000000017941 */ /* 0x000fea0003800200 */
.L_x_6321:
        /* <DEDUP_REMOVED lines=42> */
.L_x_6320:
[----:B------:R-:W-:Y:S05]  /*1170*/  BSYNC.RECONVERGENT B0 ;  /* 0x0000000000007941 */ /* 0x000fea0003800200 */
.L_x_6319:
[----:B------:R-:W-:Y:S01]  /*1180*/  I2FP.F32.U32 R87, R86 ;  /* 0x0000005600577245 */ /* 0x000fe20000201000 */
[----:B-----5:R-:W-:Y:S01]  /*1190*/  HADD2.F32 R84, -RZ, R28.H0_H0 ;  /* 0x2000001cff547230 */ /* 0x020fe20000004100 */
[----:B------:R-:W-:Y:S01]  /*11a0*/  ISETP.NE.AND P1, PT, R85, 0x1, PT ;  /* 0x000000015500780c */ /* 0x000fe20003f25270 */
[----:B------:R-:W-:Y:S01]  /*11b0*/  IMAD.U32 R95, RZ, RZ, UR14 ;  /* 0x0000000eff5f7e24 */ /* 0x000fe2000f8e00ff */
[----:B------:R-:W-:Y:S01]  /*11c0*/  MOV R96, UR13 ;  /* 0x0000000d00607c02 */ /* 0x000fe20008000f00 */
[----:B------:R-:W-:Y:S01]  /*11d0*/  FFMA.FTZ R87, R87, R94, 1.1641532182693481445e-10 ;  /* 0x2f00000057577423 */ /* 0x000fe2000001005e */
[----:B------:R-:W-:Y:S01]  /*11e0*/  FMUL.FTZ R84, R84, R17 ;  /* 0x0000001154547220 */ /* 0x000fe20000410000 */
[----:B------:R-:W-:Y:S01]  /*11f0*/  HADD2.F32 R97, -RZ, R80.H0_H0 ;  /* 0x20000050ff617230 */ /* 0x000fe20000004100 */
[----:B------:R-:W-:Y:S01]  /*1200*/  BSSY.RECONVERGENT B0, `(.L_x_6323) ;  /* 0x000004b000007945 */ /* 0x000fe20003800200 */
[----:B------:R-:W-:Y:S02]  /*1210*/  IMAD.MOV.U32 R86, RZ, RZ, 0x2 ;  /* 0x00000002ff567424 */ /* 0x000fe400078e00ff */
[----:B------:R-:W-:Y:S01]  /*1220*/  FMUL.FTZ R84, R84, R95 ;  /* 0x0000005f54547220 */ /* 0x000fe20000410000 */
[----:B------:R-:W-:-:S04]  /*1230*/  FSETP.GTU.FTZ.AND P0, PT, R87, R96, PT ;  /* 0x000000605700720b */ /* 0x000fc80003f1c000 */
[----:B------:R-:W-:Y:S02]  /*1240*/  FSEL R84, R84, RZ, !P0 ;  /* 0x000000ff54547208 */ /* 0x000fe40004000000 */
[----:B------:R-:W-:-:S03]  /*1250*/  PLOP3.LUT P0, PT, P0, PT, PT, 0x8, 0x80 ;  /* 0x000000000080781c */ /* 0x000fc6000070e170 */
[----:B------:R-:W-:Y:S01]  /*1260*/  FADD.FTZ R97, R84, R97 ;  /* 0x0000006154617221 */ /* 0x000fe20000010000 */
        /* <DEDUP_REMOVED lines=11> */
.L_x_6325:
        /* <DEDUP_REMOVED lines=13> */
.L_x_6327:
[----:B------:R-:W-:Y:S05]  /*13f0*/  BSYNC.RECONVERGENT B1 ;  /* 0x0000000000017941 */ /* 0x000fea0003800200 */
.L_x_6326:
        /* <DEDUP_REMOVED lines=41> */
[----:B------:R-:W-:Y:S02]  /*1690*/  IMAD.MOV.U32 R108, RZ, RZ, R86 ;  /* 0x000000ffff6c7224 */ /* 0x000fe400078e0056 */
[----:B------:R-:W-:-:S07]  /*16a0*/  IMAD.MOV.U32 R86, RZ, RZ, RZ ;  /* 0x000000ffff567224 */ /* 0x000fce00078e00ff */
.L_x_6324:
[----:B------:R-:W-:Y:S05]  /*16b0*/  BSYNC.RECONVERGENT B0 ;  /* 0x0000000000007941 */ /* 0x000fea0003800200 */
.L_x_6323:
        /* <DEDUP_REMOVED lines=23> */
.L_x_6330:
        /* <DEDUP_REMOVED lines=13> */
.L_x_6332:
[----:B------:R-:W-:Y:S05]  /*1900*/  BSYNC.RECONVERGENT B1 ;  /* 0x0000000000017941 */ /* 0x000fea0003800200 */
.L_x_6331:
        /* <DEDUP_REMOVED lines=42> */
[----:B------:R-:W-:-:S07]  /*1bb0*/  MOV R108, R86 ;  /* 0x00000056006c7202 */ /* 0x000fce0000000f00 */
.L_x_6329:
[----:B------:R-:W-:Y:S05]  /*1bc0*/  BSYNC.RECONVERGENT B0 ;  /* 0x0000000000007941 */ /* 0x000fea0003800200 */
.L_x_6328:
        /* <DEDUP_REMOVED lines=23> */
.L_x_6335:
        /* <DEDUP_REMOVED lines=13> */
.L_x_6337:
[----:B------:R-:W-:Y:S05]  /*1e10*/  BSYNC.RECONVERGENT B1 ;  /* 0x0000000000017941 */ /* 0x000fea0003800200 */
.L_x_6336:
        /* <DEDUP_REMOVED lines=41> */
[----:B------:R-:W-:Y:S01]  /*20b0*/  LOP3.LUT R23, R0, R84, R87, 0x96, !PT ;  /* 0x0000005400177212 */ /* 0x000fe200078e9657 */
[----:B------:R-:W-:-:S07]  /*20c0*/  HFMA2 R84, -RZ, RZ, 0, 0 ;  /* 0x00000000ff547431 */ /* 0x000fce00000001ff */
.L_x_6334:
[----:B------:R-:W-:Y:S05]  /*20d0*/  BSYNC.RECONVERGENT B0 ;  /* 0x0000000000007941 */ /* 0x000fea0003800200 */
.L_x_6333:
[----:B------:R-:W-:Y:S01]  /*20e0*/  I2FP.F32.U32 R85, R28 ;  /* 0x0000001c00557245 */ /* 0x000fe20000201000 */
[----:B------:R-:W-:Y:S01]  /*20f0*/  HADD2.F32 R28, -RZ, R29.H1_H1 ;  /* 0x3000001dff1c7230 */ /* 0x000fe20000004100 */
[----:B------:R-:W-:Y:S01]  /*2100*/  ISETP.NE.AND P3, PT, R84, 0x1, PT ;  /* 0x000000015400780c */ /* 0x000fe20003f65270 */
[----:B------:R-:W-:Y:S01]  /*2110*/  HADD2.F32 R101, -RZ, R81.H1_H1 ;  /* 0x30000051ff657230 */ /* 0x000fe20000004100 */
        /* <DEDUP_REMOVED lines=19> */
.L_x_6340:
        /* <DEDUP_REMOVED lines=13> */
.L_x_6342:
[----:B------:R-:W-:Y:S05]  /*2320*/  BSYNC.RECONVERGENT B1 ;  /* 0x0000000000017941 */ /* 0x000fea0003800200 */
.L_x_6341:
        /* <DEDUP_REMOVED lines=43> */
.L_x_6339:
[----:B------:R-:W-:Y:S05]  /*25e0*/  BSYNC.RECONVERGENT B0 ;  /* 0x0000000000007941 */ /* 0x000fea0003800200 */
.L_x_6338:
        /* <DEDUP_REMOVED lines=23> */
.L_x_6345:
        /* <DEDUP_REMOVED lines=13> */
.L_x_6347:
[----:B------:R-:W-:Y:S05]  /*2830*/  BSYNC.RECONVERGENT B1 ;  /* 0x0000000000017941 */ /* 0x000fea0003800200 */
.L_x_6346:
        /* <DEDUP_REMOVED lines=40> */
[----:B------:R-:W-:Y:S01]  /*2ac0*/  IMAD.MOV.U32 R28, RZ, RZ, R108 ;  /* 0x000000ffff1c7224 */ /* 0x000fe200078e006c */
[----:B------:R-:W-:Y:S01]  /*2ad0*/  MOV R108, R80 ;  /* 0x00000050006c7202 */ /* 0x000fe20000000f00 */
[----:B------:R-:W-:-:S07]  /*2ae0*/  IMAD.MOV.U32 R81, RZ, RZ, RZ ;  /* 0x000000ffff517224 */ /* 0x000fce00078e00ff */
.L_x_6344:
[----:B------:R-:W-:Y:S05]  /*2af0*/  BSYNC.RECONVERGENT B0 ;  /* 0x0000000000007941 */ /* 0x000fea0003800200 */
.L_x_6343:
[----:B------:R-:W-:Y:S01]  /*2b00*/  I2FP.F32.U32 R29, R28 ;  /* 0x0000001c001d7245 */ /* 0x000fe20000201000 */
[----:B------:R-:W-:Y:S01]  /*2b10*/  HADD2.F32 R30, -RZ, R30.H1_H1 ;  /* 0x3000001eff1e7230 */ /* 0x000fe20000004100 */
[----:B------:R-:W-:Y:S01]  /*2b20*/  ISETP.NE.AND P5, PT, R81, 0x1, PT ;  /* 0x000000015100780c */ /* 0x000fe20003fa5270 */
[----:B------:R-:W-:Y:S01]  /*2b30*/  HADD2.F32 R103, -RZ, R82.H1_H1 ;  /* 0x30000052ff677230 */ /* 0x000fe20000004100 */
        /* <DEDUP_REMOVED lines=19> */
.L_x_6350:
        /* <DEDUP_REMOVED lines=13> */
.L_x_6352:
[----:B------:R-:W-:Y:S05]  /*2d40*/  BSYNC.RECONVERGENT B1 ;  /* 0x0000000000017941 */ /* 0x000fea0003800200 */
.L_x_6351:
        /* <DEDUP_REMOVED lines=41> */
[----:B------:R-:W-:Y:S02]  /*2fe0*/  IMAD.MOV.U32 R28, RZ, RZ, R108 ;  /* 0x000000ffff1c7224 */ /* 0x000fe400078e006c */
[----:B------:R-:W-:-:S07]  /*2ff0*/  IMAD.MOV.U32 R108, RZ, RZ, R80 ;  /* 0x000000ffff6c7224 */ /* 0x000fce00078e0050 */
.L_x_6349:
[----:B------:R-:W-:Y:S05]  /*3000*/  BSYNC.RECONVERGENT B0 ;  /* 0x0000000000007941 */ /* 0x000fea0003800200 */
.L_x_6348:
        /* <DEDUP_REMOVED lines=23> */
.L_x_6355:
        /* <DEDUP_REMOVED lines=15> */
.L_x_6357:
[----:B------:R-:W-:Y:S05]  /*3270*/  BSYNC.RECONVERGENT B1 ;  /* 0x0000000000017941 */ /* 0x000fea0003800200 */
.L_x_6356:
        /* <DEDUP_REMOVED lines=43> */
.L_x_6354:
[----:B------:R-:W-:Y:S05]  /*3530*/  BSYNC.RECONVERGENT B0 ;  /* 0x0000000000007941 */ /* 0x000fea0003800200 */
.L_x_6353:
[----:B------:R-:W-:Y:S01]  /*3540*/  I2FP.F32.U32 R29, R28 ;  /* 0x0000001c001d7245 */ /* 0x000fe20000201000 */
[----:B------:R-:W-:Y:S01]  /*3550*/  HADD2.F32 R28, -RZ, R31.H1_H1 ;  /* 0x3000001fff1c7230 */ /* 0x000fe20000004100 */
[----:B------:R-:W-:Y:S01]  /*3560*/  F2FP.F16.F32.PACK_AB R86, R103, R100 ;  /* 0x000000646756723e */ /* 0x000fe200000000ff */
[----:B------:R-:W-:Y:S01]  /*3570*/  HADD2.F32 R83, -RZ, R83.H1_H1 ;  /* 0x30000053ff537230 */ /* 0x000fe20000004100 */
[----:B------:R-:W-:Y:S01]  /*3580*/  F2FP.F16.F32.PACK_AB R85, R101, R98 ;  /* 0x000000626555723e */ /* 0x000fe200000000ff */
[----:B------:R-:W-:Y:S01]  /*3590*/  FFMA.FTZ R29, R29, R94, 1.1641532182693481445e-10 ;  /* 0x2f0000001d1d7423 */ /* 0x000fe2000001005e */
[----:B------:R-:W-:Y:S01]  /*35a0*/  FMUL.FTZ R28, R28, R17 ;  /* 0x000000111c1c7220 */ /* 0x000fe20000410000 */
[----:B------:R-:W-:-:S03]  /*35b0*/  F2FP.F16.F32.PACK_AB R84, R99, R97 ;  /* 0x000000616354723e */ /* 0x000fc600000000ff */
[----:B------:R-:W-:Y:S01]  /*35c0*/  FMUL.FTZ R28, R28, R95 ;  /* 0x0000005f1c1c7220 */ /* 0x000fe20000410000 */
[----:B------:R-:W-:-:S04]  /*35d0*/  FSETP.GTU.FTZ.AND P6, PT, R29, R96, PT ;  /* 0x000000601d00720b */ /* 0x000fc80003fdc000 */
[----:B------:R-:W-:Y:S02]  /*35e0*/  FSEL R28, R28, RZ, !P6 ;  /* 0x000000ff1c1c7208 */ /* 0x000fe40007000000 */
[----:B------:R-:W-:-:S03]  /*35f0*/  PLOP3.LUT P6, PT, P6, PT, PT, 0x8, 0x80 ;  /* 0x000000000080781c */ /* 0x000fc600037ce170 */
[----:B------:R-:W-:-:S05]  /*3600*/  FADD.FTZ R104, R28, R83 ;  /* 0x000000531c687221 */ /* 0x000fca0000010000 */
[----:B------:R-:W-:Y:S01]  /*3610*/  F2FP.F16.F32.PACK_AB R87, R104, R102 ;  /* 0x000000666857723e */ /* 0x000fe200000000ff */
[----:B------:R-:W-:Y:S06]  /*3620*/  BRA `(.L_x_6358) ;  /* 0x00000028000c7947 */ /* 0x000fec0003800000 */
.L_x_6318:
        /* <DEDUP_REMOVED lines=16> */
.L_x_6361:
        /* <DEDUP_REMOVED lines=13> */
.L_x_6363:
[----:B------:R-:W-:Y:S05]  /*3800*/  BSYNC.RECONVERGENT B1 ;  /* 0x0000000000017941 */ /* 0x000fea0003800200 */
.L_x_6362:
        /* <DEDUP_REMOVED lines=42> */
.L_x_6360:
[----:B------:R-:W-:Y:S05]  /*3ab0*/  BSYNC.RECONVERGENT B0 ;  /* 0x0000000000007941 */ /* 0x000fea0003800200 */
.L_x_6359:
[----:B------:R-:W-:Y:S01]  /*3ac0*/  I2FP.F32.U32 R81, R80 ;  /* 0x0000005000517245 */ /* 0x000fe20000201000 */
[----:B-----5:R-:W-:Y:S01]  /*3ad0*/  HADD2.F32 R80, -RZ, R28.H0_H0 ;  /* 0x2000001cff507230 */ /* 0x020fe20000004100 */
[----:B------:R-:W-:Y:S01]  /*3ae0*/  ISETP.NE.AND P1, PT, R82, 0x1, PT ;  /* 0x000000015200780c */ /* 0x000fe20003f25270 */
[----:B------:R-:W-:Y:S01]  /*3af0*/  IMAD.U32 R96, RZ, RZ, UR13 ;  /* 0x0000000dff607e24 */ /* 0x000fe2000f8e00ff */
[----:B------:R-:W-:Y:S01]  /*3b00*/  BSSY.RECONVERGENT B0, `(.L_x_6364) ;  /* 0x000004d000007945 */ /* 0x000fe20003800200 */
[----:B------:R-:W-:Y:S01]  /*3b10*/  FFMA.FTZ R81, R81, R94, 1.1641532182693481445e-10 ;  /* 0x2f00000051517423 */ /* 0x000fe2000001005e */
[----:B------:R-:W-:Y:S02]  /*3b20*/  IMAD.U32 R95, RZ, RZ, UR14 ;  /* 0x0000000eff5f7e24 */ /* 0x000fe4000f8e00ff */
[----:B------:R-:W-:Y:S01]  /*3b30*/  FMUL.FTZ R80, R80, R17 ;  /* 0x0000001150507220 */ /* 0x000fe20000410000 */
[----:B------:R-:W-:Y:S01]  /*3b40*/  HFMA2 R83, -RZ, RZ, 0, 1.1920928955078125e-07 ;  /* 0x00000002ff537431 */ /* 0x000fe200000001ff */
[----:B------:R-:W-:-:S02]  /*3b50*/  FSETP.GTU.FTZ.AND P0, PT, R81, R96, PT ;  /* 0x000000605100720b */ /* 0x000fc40003f1c000 */
[----:B------:R-:W-:Y:S02]  /*3b60*/  FMUL.FTZ R80, R80, R95 ;  /* 0x0000005f50507220 */ /* 0x000fe40000410000 */
[----:B------:R-:W-:-:S03]  /*3b70*/  PLOP3.LUT P2, PT, P0, PT, PT, 0x8, 0x80 ;  /* 0x000000000080781c */ /* 0x000fc6000074e170 */
[----:B------:R-:W-:Y:S01]  /*3b80*/  FSEL R97, R80, RZ, !P0 ;  /* 0x000000ff50617208 */ /* 0x000fe20004000000 */
[----:B------:R-:W-:Y:S01]  /*3b90*/  IMAD.MOV.U32 R80, RZ, RZ, R20 ;  /* 0x000000ffff507224 */ /* 0x000fe200078e0014 */
[----:B------:R-:W-:Y:S01]  /*3ba0*/  P2R R105, PR, RZ, 0x4 ;  /* 0x00000004ff697803 */ /* 0x000fe20000000000 */
        /* <DEDUP_REMOVED lines=9> */
.L_x_6366:
        /* <DEDUP_REMOVED lines=13> */
.L_x_6368:
[----:B------:R-:W-:Y:S05]  /*3d10*/  BSYNC.RECONVERGENT B1 ;  /* 0x0000000000017941 */ /* 0x000fea0003800200 */
.L_x_6367:
        /* <DEDUP_REMOVED lines=43> */
.L_x_6365:
[----:B------:R-:W-:Y:S05]  /*3fd0*/  BSYNC.RECONVERGENT B0 ;  /* 0x0000000000007941 */ /* 0x000fea0003800200 */
.L_x_6364:
        /* <DEDUP_REMOVED lines=21> */
.L_x_6371:
        /* <DEDUP_REMOVED lines=13> */
.L_x_6373:
[----:B------:R-:W-:Y:S05]  /*4200*/  BSYNC.RECONVERGENT B1 ;  /* 0x0000000000017941 */ /* 0x000fea0003800200 */
.L_x_6372:
        /* <DEDUP_REMOVED lines=43> */
.L_x_6370:
[----:B------:R-:W-:Y:S05]  /*44c0*/  BSYNC.RECONVERGENT B0 ;  /* 0x0000000000007941 */ /* 0x000fea0003800200 */
.L_x_6369:
        /* <DEDUP_REMOVED lines=21> */
.L_x_6376:
        /* <DEDUP_REMOVED lines=13> */
.L_x_6378:
[----:B------:R-:W-:Y:S05]  /*46f0*/  BSYNC.RECONVERGENT B1 ;  /* 0x0000000000017941 */ /* 0x000fea0003800200 */
.L_x_6377:
        /* <DEDUP_REMOVED lines=41> */
[----:B------:R-:W-:Y:S02]  /*4990*/  IMAD.MOV.U32 R20, RZ, RZ, R84 ;  /* 0x000000ffff147224 */ /* 0x000fe400078e0054 */
[----:B------:R-:W-:-:S07]  /*49a0*/  IMAD.MOV.U32 R82, RZ, RZ, RZ ;  /* 0x000000ffff527224 */ /* 0x000fce00078e00ff */
.L_x_6375:
[----:B------:R-:W-:Y:S05]  /*49b0*/  BSYNC.RECONVERGENT B0 ;  /* 0x0000000000007941 */ /* 0x000fea0003800200 */
.L_x_6374:
[----:B------:R-:W-:Y:S01]  /*49c0*/  I2FP.F32.U32 R81, R28 ;  /* 0x0000001c00517245 */ /* 0x000fe20000201000 */
[----:B------:R-:W-:Y:S01]  /*49d0*/  HADD2.F32 R28, -RZ, R29.H1_H1 ;  /* 0x3000001dff1c7230 */ /* 0x000fe20000004100 */
        /* <DEDUP_REMOVED lines=19> */
.L_x_6381:
        /* <DEDUP_REMOVED lines=13> */
.L_x_6383:
[----:B------:R-:W-:Y:S05]  /*4be0*/  BSYNC.RECONVERGENT B1 ;  /* 0x0000000000017941 */ /* 0x000fea0003800200 */
.L_x_6382:
        /* <DEDUP_REMOVED lines=43> */
.L_x_6380:
[----:B------:R-:W-:Y:S05]  /*4ea0*/  BSYNC.RECONVERGENT B0 ;  /* 0x0000000000007941 */ /* 0x000fea0003800200 */
.L_x_6379:
        /* <DEDUP_REMOVED lines=21> */
.L_x_6386:
        /* <DEDUP_REMOVED lines=13> */
.L_x_6388:
[----:B------:R-:W-:Y:S05]  /*50d0*/  BSYNC.RECONVERGENT B1 ;  /* 0x0000000000017941 */ /* 0x000fea0003800200 */
.L_x_6387:
        /* <DEDUP_REMOVED lines=40> */
[----:B------:R-:W-:Y:S02]  /*5360*/  HFMA2 R81, -RZ, RZ, 0, 0 ;  /* 0x00000000ff517431 */ /* 0x000fe400000001ff */
[----:B------:R-:W-:Y:S02]  /*5370*/  IMAD.MOV.U32 R28, RZ, RZ, R108 ;  /* 0x000000ffff1c7224 */ /* 0x000fe400078e006c */
[----:B------:R-:W-:-:S07]  /*5380*/  IMAD.MOV.U32 R108, RZ, RZ, R80 ;  /* 0x000000ffff6c7224 */ /* 0x000fce00078e0050 */
.L_x_6385:
[----:B------:R-:W-:Y:S05]  /*5390*/  BSYNC.RECONVERGENT B0 ;  /* 0x0000000000007941 */ /* 0x000fea0003800200 */
.L_x_6384:
[----:B------:R-:W-:Y:S01]  /*53a0*/  I2FP.F32.U32 R29, R28 ;  /* 0x0000001c001d7245 */ /* 0x000fe20000201000 */
[----:B------:R-:W-:Y:S01]  /*53b0*/  HADD2.F32 R30, -RZ, R30.H1_H1 ;  /* 0x3000001eff1e7230 */ /* 0x000fe20000004100 */
        /* <DEDUP_REMOVED lines=19> */
.L_x_6391:
        /* <DEDUP_REMOVED lines=13> */
.L_x_6393:
[----:B------:R-:W-:Y:S05]  /*55c0*/  BSYNC.RECONVERGENT B1 ;  /* 0x0000000000017941 */ /* 0x000fea0003800200 */
.L_x_6392:
        /* <DEDUP_REMOVED lines=43> */
.L_x_6390:
[----:B------:R-:W-:Y:S05]  /*5880*/  BSYNC.RECONVERGENT B0 ;  /* 0x0000000000007941 */ /* 0x000fea0003800200 */
.L_x_6389:
        /* <DEDUP_REMOVED lines=21> */
.L_x_6396:
        /* <DEDUP_REMOVED lines=15> */
.L_x_6398:
[----:B------:R-:W-:Y:S05]  /*5ad0*/  BSYNC.RECONVERGENT B1 ;  /* 0x0000000000017941 */ /* 0x000fea0003800200 */
.L_x_6397:
        /* <DEDUP_REMOVED lines=42> */
[----:B------:R-:W-:-:S07]  /*5d80*/  MOV R108, R82 ;  /* 0x00000052006c7202 */ /* 0x000fce0000000f00 */
.L_x_6395:
[----:B------:R-:W-:Y:S05]  /*5d90*/  BSYNC.RECONVERGENT B0 ;  /* 0x0000000000007941 */ /* 0x000fea0003800200 */
.L_x_6394:
[----:B------:R-:W-:Y:S01]  /*5da0*/  I2FP.F32.U32 R29, R28 ;  /* 0x0000001c001d7245 */ /* 0x000fe20000201000 */
[----:B------:R-:W-:Y:S01]  /*5db0*/  HADD2.F32 R28, -RZ, R31.H1_H1 ;  /* 0x3000001fff1c7230 */ /* 0x000fe20000004100 */
[----:B------:R-:W-:Y:S02]  /*5dc0*/  F2FP.F16.F32.PACK_AB R86, R103, R100 ;  /* 0x000000646756723e */ /* 0x000fe400000000ff */
[----:B------:R-:W-:Y:S01]  /*5dd0*/  F2FP.F16.F32.PACK_AB R85, R101, R98 ;  /* 0x000000626555723e */ /* 0x000fe200000000ff */
[----:B------:R-:W-:Y:S01]  /*5de0*/  FFMA.FTZ R29, R29, R94, 1.1641532182693481445e-10 ;  /* 0x2f0000001d1d7423 */ /* 0x000fe2000001005e */
[----:B------:R-:W-:Y:S01]  /*5df0*/  FMUL.FTZ R28, R28, R17 ;  /* 0x000000111c1c7220 */ /* 0x000fe20000410000 */
[----:B------:R-:W-:-:S03]  /*5e00*/  F2FP.F16.F32.PACK_AB R84, R99, R97 ;  /* 0x000000616354723e */ /* 0x000fc600000000ff */
[----:B------:R-:W-:Y:S01]  /*5e10*/  FMUL.FTZ R28, R28, R95 ;  /* 0x0000005f1c1c7220 */ /* 0x000fe20000410000 */
[----:B------:R-:W-:-:S04]  /*5e20*/  FSETP.GTU.FTZ.AND P6, PT, R29, R96, PT ;  /* 0x000000601d00720b */ /* 0x000fc80003fdc000 */
[----:B------:R-:W-:Y:S02]  /*5e30*/  FSEL R104, R28, RZ, !P6 ;  /* 0x000000ff1c687208 */ /* 0x000fe40007000000 */
[----:B------:R-:W-:Y:S02]  /*5e40*/  PLOP3.LUT P6, PT, P6, PT, PT, 0x8, 0x80 ;  /* 0x000000000080781c */ /* 0x000fe400037ce170 */
[----:B------:R-:W-:-:S11]  /*5e50*/  F2FP.F16.F32.PACK_AB R87, R104, R102 ;  /* 0x000000666857723e */ /* 0x000fd600000000ff */
.L_x_6358:
        /* <DEDUP_REMOVED lines=8> */
[----:B------:R-:W-:Y:S01]  /*5ee0*/  ISETP.NE.AND P5, PT, R105, RZ, PT ;  /* 0x000000ff6900720c */ /* 0x000fe20003fa5270 */
[----:B------:R-:W-:Y:S01]  /*5ef0*/  VIADD R105, R18, 0x20 ;  /* 0x0000002012697836 */ /* 0x000fe20000000000 */
[----:B------:R-:W-:Y:S02]  /*5f00*/  LOP3.LUT R115, R115, R83, R110, 0xfe, !PT ;  /* 0x0000005373737212 */ /* 0x000fe400078efe6e */
[----:B------:R-:W-:Y:S02]  /*5f10*/  SEL R114, RZ, 0x1, !P3 ;  /* 0x00000001ff727807 */ /* 0x000fe40005800000 */
[----:B------:R-:W-:Y:S02]  /*5f20*/  LOP3.LUT R80, R80, R82, R81, 0xfe, !PT ;  /* 0x0000005250507212 */ /* 0x000fe400078efe51 */
[----:B------:R-:W-:Y:S02]  /*5f30*/  SEL R81, RZ, 0x1, !P5 ;  /* 0x00000001ff517807 */ /* 0x000fe40006800000 */
[----:B------:R-:W-:Y:S01]  /*5f40*/  LOP3.LUT R115, R115, R114, RZ, 0xfc, !PT ;  /* 0x0000007273737212 */ /* 0x000fe200078efcff */
[----:B0-----:R-:W-:Y:S01]  /*5f50*/  IMAD.WIDE.U32 R110, R18, 0x10, R28 ;  /* 0x00000010126e7825 */ /* 0x001fe200078e001c */
[----:B------:R-:W-:-:S02]  /*5f60*/  LOP3.LUT R114, R80, R81, RZ, 0xfc, !PT ;  /* 0x0000005150727212 */ /* 0x000fc400078efcff */
[----:B------:R-:W-:Y:S01]  /*5f70*/  ISETP.NE.AND P6, PT, R106, RZ, PT ;  /* 0x000000ff6a00720c */ /* 0x000fe20003fc5270 */
        /* <DEDUP_REMOVED lines=25> */
.L_x_6402:
        /* <DEDUP_REMOVED lines=13> */
.L_x_6404:
[----:B------:R-:W-:Y:S05]  /*61e0*/  BSYNC.RECONVERGENT B1 ;  /* 0x0000000000017941 */ /* 0x000fea0003800200 */
.L_x_6403:
        /* <DEDUP_REMOVED lines=42> */
.L_x_6401:
[----:B------:R-:W-:Y:S05]  /*6490*/  BSYNC.RECONVERGENT B0 ;  /* 0x0000000000007941 */ /* 0x000fea0003800200 */
.L_x_6400:
[----:B------:R-:W-:Y:S01]  /*64a0*/  I2FP.F32.U32 R107, R107 ;  /* 0x0000006b006b7245 */ /* 0x000fe20000201000 */
[----:B-----5:R-:W-:Y:S01]  /*64b0*/  HADD2.F32 R108, -RZ, R80.H0_H0 ;  /* 0x20000050ff6c7230 */ /* 0x020fe20000004100 */
[----:B------:R-:W-:Y:S01]  /*64c0*/  ISETP.NE.AND P1, PT, R109, 0x1, PT ;  /* 0x000000016d00780c */ /* 0x000fe20003f25270 */
[----:B------:R-:W-:Y:S01]  /*64d0*/  HADD2.F32 R110, -RZ, R84.H0_H0 ;  /* 0x20000054ff6e7230 */ /* 0x000fe20000004100 */
[----:B------:R-:W-:Y:S01]  /*64e0*/  BSSY.RECONVERGENT B0, `(.L_x_6405) ;  /* 0x000004d000007945 */ /* 0x000fe20003800200 */
[----:B------:R-:W-:Y:S01]  /*64f0*/  FFMA.FTZ R107, R107, R94, 1.1641532182693481445e-10 ;  /* 0x2f0000006b6b7423 */ /* 0x000fe2000001005e */
[----:B------:R-:W-:-:S04]  /*6500*/  FMUL.FTZ R108, R108, R17 ;  /* 0x000000116c6c7220 */ /* 0x000fc80000410000 */
[----:B------:R-:W-:Y:S01]  /*6510*/  FMUL.FTZ R108, R108, R95 ;  /* 0x0000005f6c6c7220 */ /* 0x000fe20000410000 */
[----:B------:R-:W-:-:S04]  /*6520*/  FSETP.GTU.FTZ.AND P0, PT, R107, R96, PT ;  /* 0x000000606b00720b */ /* 0x000fc80003f1c000 */
[----:B------:R-:W-:Y:S01]  /*6530*/  FSEL R107, R108, RZ, !P0 ;  /* 0x000000ff6c6b7208 */ /* 0x000fe20004000000 */
[----:B------:R-:W-:Y:S01]  /*6540*/  IMAD.MOV.U32 R108, RZ, RZ, R20 ;  /* 0x000000ffff6c7224 */ /* 0x000fe200078e0014 */
[----:B------:R-:W-:-:S03]  /*6550*/  PLOP3.LUT P0, PT, P0, PT, PT, 0x8, 0x80 ;  /* 0x000000000080781c */ /* 0x000fc6000070e170 */
[----:B------:R-:W-:Y:S01]  /*6560*/  FADD.FTZ R107, R107, R110 ;  /* 0x0000006e6b6b7221 */ /* 0x000fe20000010000 */
[----:B------:R-:W-:Y:S01]  /*6570*/  IMAD.MOV.U32 R110, RZ, RZ, 0x2 ;  /* 0x00000002ff6e7424 */ /* 0x000fe200078e00ff */
[----:B------:R-:W-:Y:S01]  /*6580*/  P2R R115, PR, RZ, 0x1 ;  /* 0x00000001ff737803 */ /* 0x000fe20000000000 */
        /* <DEDUP_REMOVED lines=9> */
.L_x_6407:
        /* <DEDUP_REMOVED lines=13> */
.L_x_6409:
[----:B------:R-:W-:Y:S05]  /*66f0*/  BSYNC.RECONVERGENT B1 ;  /* 0x0000000000017941 */ /* 0x000fea0003800200 */
.L_x_6408:
        /* <DEDUP_REMOVED lines=43> */
.L_x_6406:
[----:B------:R-:W-:Y:S05]  /*69b0*/  BSYNC.RECONVERGENT B0 ;  /* 0x0000000000007941 */ /* 0x000fea0003800200 */
.L_x_6405:
[----:B------:R-:W-:Y:S01]  /*69c0*/  I2FP.F32.U32 R109, R108 ;  /* 0x0000006c006d7245 */ /* 0x000fe20000201000 */
[----:B------:R-:W-:Y:S01]  /*69d0*/  HADD2.F32 R80, -RZ, R80.H1_H1 ;  /* 0x30000050ff507230 */ /* 0x000fe20000004100 */
[----:B------:R-:W-:Y:S01]  /*69e0*/  ISETP.NE.AND P1, PT, R110, 0x1, PT ;  /* 0x000000016e00780c */ /* 0x000fe20003f25270 */
[----:B------:R-:W-:Y:S02]  /*69f0*/  BSSY.RECONVERGENT B0, `(.L_x_6410) ;  /* 0x000004d000007945 */ /* 0x000fe40003800200 */
[----:B------:R-:W-:Y:S01]  /*6a00*/  FFMA.FTZ R109, R109, R94, 1.1641532182693481445e-10 ;  /* 0x2f0000006d6d7423 */ /* 0x000fe2000001005e */
[----:B------:R-:W-:-:S04]  /*6a10*/  FMUL.FTZ R80, R80, R17 ;  /* 0x0000001150507220 */ /* 0x000fc80000410000 */
[----:B------:R-:W-:Y:S01]  /*6a20*/  FMUL.FTZ R80, R80, R95 ;  /* 0x0000005f50507220 */ /* 0x000fe20000410000 */
[----:B------:R-:W-:Y:S01]  /*6a30*/  FSETP.GTU.FTZ.AND P0, PT, R109, R96, PT ;  /* 0x000000606d00720b */ /* 0x000fe20003f1c000 */
[----:B------:R-:W-:Y:S02]  /*6a40*/  HADD2.F32 R109, -RZ, R84.H1_H1 ;  /* 0x30000054ff6d7230 */ /* 0x000fe40000004100 */
[----:B------:R-:W-:Y:S01]  /*6a50*/  HFMA2 R84, -RZ, RZ, 0, 1.1920928955078125e-07 ;  /* 0x00000002ff547431 */ /* 0x000fe200000001ff */
        /* <DEDUP_REMOVED lines=13> */
.L_x_6412:
        /* <DEDUP_REMOVED lines=13> */
.L_x_6414:
[----:B------:R-:W-:Y:S05]  /*6c00*/  BSYNC.RECONVERGENT B1 ;  /* 0x0000000000017941 */ /* 0x000fea0003800200 */
.L_x_6413:
        /* <DEDUP_REMOVED lines=43> */
.L_x_6411:
[----:B------:R-:W-:Y:S05]  /*6ec0*/  BSYNC.RECONVERGENT B0 ;  /* 0x0000000000007941 */ /* 0x000fea0003800200 */
.L_x_6410:
        /* <DEDUP_REMOVED lines=23> */
.L_x_6417:
        /* <DEDUP_REMOVED lines=13> */
.L_x_6419:
[----:B------:R-:W-:Y:S05]  /*7110*/  BSYNC.RECONVERGENT B1 ;  /* 0x0000000000017941 */ /* 0x000fea0003800200 */
.L_x_6418:
        /* <DEDUP_REMOVED lines=43> */
.L_x_6416:
[----:B------:R-:W-:Y:S05]  /*73d0*/  BSYNC.RECONVERGENT B0 ;  /* 0x0000000000007941 */ /* 0x000fea0003800200 */
.L_x_6415:
        /* <DEDUP_REMOVED lines=23> */
.L_x_6422:
        /* <DEDUP_REMOVED lines=13> */
.L_x_6424:
[----:B------:R-:W-:Y:S05]  /*7620*/  BSYNC.RECONVERGENT B1 ;  /* 0x0000000000017941 */ /* 0x000fea0003800200 */
.L_x_6423:
        /* <DEDUP_REMOVED lines=43> */
.L_x_6421:
[----:B------:R-:W-:Y:S05]  /*78e0*/  BSYNC.RECONVERGENT B0 ;  /* 0x0000000000007941 */ /* 0x000fea0003800200 */
.L_x_6420:
        /* <DEDUP_REMOVED lines=8> */
[----:B------:R-:W-:Y:S01]  /*7970*/  FSETP.GTU.FTZ.AND P3, PT, R81, R96, PT ;  /* 0x000000605100720b */ /* 0x000fe20003f7c000 */
[----:B------:R-:W-:-:S03]  /*7980*/  IMAD.MOV.U32 R81, RZ, RZ, R20 ;  /* 0x000000ffff517224 */ /* 0x000fc600078e0014 */
        /* <DEDUP_REMOVED lines=13> */
.L_x_6427:
        /* <DEDUP_REMOVED lines=13> */
.L_x_6429:
[----:B------:R-:W-:Y:S05]  /*7b30*/  BSYNC.RECONVERGENT B1 ;  /* 0x0000000000017941 */ /* 0x000fea0003800200 */
.L_x_6428:
        /* <DEDUP_REMOVED lines=42> */
[----:B------:R-:W-:-:S07]  /*7de0*/  HFMA2 R80, -RZ, RZ, 0, 0 ;  /* 0x00000000ff507431 */ /* 0x000fce00000001ff */
.L_x_6426:
[----:B------:R-:W-:Y:S05]  /*7df0*/  BSYNC.RECONVERGENT B0 ;  /* 0x0000000000007941 */ /* 0x000fea0003800200 */
.L_x_6425:
        /* <DEDUP_REMOVED lines=8> */
[----:B------:R-:W-:-:S03]  /*7e80*/  HADD2.F32 R81, -RZ, R86.H1_H1 ;  /* 0x30000056ff517230 */ /* 0x000fc60000004100 */
[----:B------:R-:W-:Y:S02]  /*7e90*/  FSEL R82, R82, RZ, !P4 ;  /* 0x000000ff52527208 */ /* 0x000fe40006000000 */
[----:B------:R-:W-:-:S03]  /*7ea0*/  PLOP3.LUT P4, PT, P4, PT, PT, 0x8, 0x80 ;  /* 0x000000000080781c */ /* 0x000fc6000278e170 */
[----:B------:R-:W-:Y:S01]  /*7eb0*/  FADD.FTZ R112, R82, R81 ;  /* 0x0000005152707221 */ /* 0x000fe20000010000 */
[----:B------:R-:W-:Y:S01]  /*7ec0*/  IMAD.MOV.U32 R82, RZ, RZ, 0x2 ;  /* 0x00000002ff527424 */ /* 0x000fe200078e00ff */
[----:B------:R-:W-:Y:S01]  /*7ed0*/  MOV R81, R20 ;  /* 0x0000001400517202 */ /* 0x000fe20000000f00 */
[----:B------:R-:W-:Y:S07]  /*7ee0*/  @!P5 BRA `(.L_x_6431) ;  /* 0x000000040004d947 */ /* 0x000fee0003800000 */
        /* <DEDUP_REMOVED lines=8> */
.L_x_6432:
        /* <DEDUP_REMOVED lines=13> */
.L_x_6434:
[----:B------:R-:W-:Y:S05]  /*8040*/  BSYNC.RECONVERGENT B1 ;  /* 0x0000000000017941 */ /* 0x000fea0003800200 */
.L_x_6433:
        /* <DEDUP_REMOVED lines=43> */
.L_x_6431:
[----:B------:R-:W-:Y:S05]  /*8300*/  BSYNC.RECONVERGENT B0 ;  /* 0x0000000000007941 */ /* 0x000fea0003800200 */
.L_x_6430:
[----:B------:R-:W-:Y:S01]  /*8310*/  I2FP.F32.U32 R81, R81 ;  /* 0x0000005100517245 */ /* 0x000fe20000201000 */
[----:B------:R-:W-:Y:S01]  /*8320*/  HADD2.F32 R80, -RZ, R83.H0_H0 ;  /* 0x20000053ff507230 */ /* 0x000fe20000004100 */
[----:B------:R-:W-:Y:S01]  /*8330*/  ISETP.NE.AND P6, PT, R82, 0x1, PT ;  /* 0x000000015200780c */ /* 0x000fe20003fc5270 */
[----:B------:R-:W-:Y:S01]  /*8340*/  HADD2.F32 R113, -RZ, R87.H0_H0 ;  /* 0x20000057ff717230 */ /* 0x000fe20000004100 */
        /* <DEDUP_REMOVED lines=19> */
.L_x_6437:
        /* <DEDUP_REMOVED lines=15> */
.L_x_6439:
[----:B------:R-:W-:Y:S05]  /*8570*/  BSYNC.RECONVERGENT B1 ;  /* 0x0000000000017941 */ /* 0x000fea0003800200 */
.L_x_6438:
        /* <DEDUP_REMOVED lines=43> */
.L_x_6436:
[----:B------:R-:W-:Y:S05]  /*8830*/  BSYNC.RECONVERGENT B0 ;  /* 0x0000000000007941 */ /* 0x000fea0003800200 */
.L_x_6435:
        /* <DEDUP_REMOVED lines=15> */
.L_x_6399:
        /* <DEDUP_REMOVED lines=16> */
.L_x_6443:
        /* <DEDUP_REMOVED lines=13> */
.L_x_6445:
[----:B------:R-:W-:Y:S05]  /*8b00*/  BSYNC.RECONVERGENT B1 ;  /* 0x0000000000017941 */ /* 0x000fea0003800200 */
.L_x_6444:
        /* <DEDUP_REMOVED lines=42> */
.L_x_6442:
[----:B------:R-:W-:Y:S05]  /*8db0*/  BSYNC.RECONVERGENT B0 ;  /* 0x0000000000007941 */ /* 0x000fea0003800200 */
.L_x_6441:
[----:B------:R-:W-:Y:S01]  /*8dc0*/  I2FP.F32.U32 R85, R84 ;  /* 0x0000005400557245 */ /* 0x000fe20000201000 */
[----:B-----5:R-:W-:Y:S01]  /*8dd0*/  HADD2.F32 R84, -RZ, R80.H0_H0 ;  /* 0x20000050ff547230 */ /* 0x020fe20000004100 */
[----:B------:R-:W-:Y:S01]  /*8de0*/  ISETP.NE.AND P1, PT, R86, 0x1, PT ;  /* 0x000000015600780c */ /* 0x000fe20003f25270 */
[----:B------:R-:W-:Y:S01]  /*8df0*/  BSSY.RECONVERGENT B0, `(.L_x_6446) ;  /* 0x000004c000007945 */ /* 0x000fe20003800200 */
[----:B------:R-:W-:Y:S02]  /*8e00*/  HFMA2 R87, -RZ, RZ, 0, 1.1920928955078125e-07 ;  /* 0x00000002ff577431 */ /* 0x000fe400000001ff */
[----:B------:R-:W-:Y:S01]  /*8e10*/  FFMA.FTZ R85, R85, R94, 1.1641532182693481445e-10 ;  /* 0x2f00000055557423 */ /* 0x000fe2000001005e */
[----:B------:R-:W-:-:S04]  /*8e20*/  FMUL.FTZ R84, R84, R17 ;  /* 0x0000001154547220 */ /* 0x000fc80000410000 */
[----:B------:R-:W-:Y:S01]  /*8e30*/  FSETP.GTU.FTZ.AND P0, PT, R85, R96, PT ;  /* 0x000000605500720b */ /* 0x000fe20003f1c000 */
[----:B------:R-:W-:-:S03]  /*8e40*/  FMUL.FTZ R84, R84, R95 ;  /* 0x0000005f54547220 */ /* 0x000fc60000410000 */
[----:B------:R-:W-:Y:S02]  /*8e50*/  PLOP3.LUT P2, PT, P0, PT, PT, 0x8, 0x80 ;  /* 0x000000000080781c */ /* 0x000fe4000074e170 */
[----:B------:R-:W-:Y:S01]  /*8e60*/  FSEL R107, R84, RZ, !P0 ;  /* 0x000000ff546b7208 */ /* 0x000fe20004000000 */
[----:B------:R-:W-:Y:S01]  /*8e70*/  IMAD.MOV.U32 R84, RZ, RZ, R20 ;  /* 0x000000ffff547224 */ /* 0x000fe200078e0014 */
        /* <DEDUP_REMOVED lines=10> */
.L_x_6448:
        /* <DEDUP_REMOVED lines=13> */
.L_x_6450:
[----:B------:R-:W-:Y:S05]  /*8ff0*/  BSYNC.RECONVERGENT B1 ;  /* 0x0000000000017941 */ /* 0x000fea0003800200 */
.L_x_6449:
        /* <DEDUP_REMOVED lines=38> */
[----:B------:R-:W-:-:S03]  /*9260*/  LOP3.LUT R22, R13, R86, R111, 0x96, !PT ;  /* 0x000000560d167212 */ /* 0x000fc600078e966f */
[----:B------:R-:W-:Y:S01]  /*9270*/  IMAD.MOV.U32 R20, RZ, RZ, R110 ;  /* 0x000000ffff147224 */ /* 0x000fe200078e006e */
[----:B------:R-:W-:Y:S02]  /*9280*/  LOP3.LUT R23, R0, R84, R109, 0x96, !PT ;  /* 0x0000005400177212 */ /* 0x000fe400078e966d */
[----:B------:R-:W-:Y:S01]  /*9290*/  MOV R84, R116 ;  /* 0x0000007400547202 */ /* 0x000fe20000000f00 */
[----:B------:R-:W-:-:S07]  /*92a0*/  IMAD.MOV.U32 R116, RZ, RZ, R108 ;  /* 0x000000ffff747224 */ /* 0x000fce00078e006c */
.L_x_6447:
[----:B------:R-:W-:Y:S05]  /*92b0*/  BSYNC.RECONVERGENT B0 ;  /* 0x0000000000007941 */ /* 0x000fea0003800200 */
.L_x_6446:
        /* <DEDUP_REMOVED lines=21> */
.L_x_6453:
        /* <DEDUP_REMOVED lines=13> */
.L_x_6455:
[----:B------:R-:W-:Y:S05]  /*94e0*/  BSYNC.RECONVERGENT B1 ;  /* 0x0000000000017941 */ /* 0x000fea0003800200 */
.L_x_6454:
        /* <DEDUP_REMOVED lines=43> */
.L_x_6452:
[----:B------:R-:W-:Y:S05]  /*97a0*/  BSYNC.RECONVERGENT B0 ;  /* 0x0000000000007941 */ /* 0x000fea0003800200 */
.L_x_6451:
        /* <DEDUP_REMOVED lines=21> */
.L_x_6458:
        /* <DEDUP_REMOVED lines=13> */
.L_x_6460:
[----:B------:R-:W-:Y:S05]  /*99d0*/  BSYNC.RECONVERGENT B1 ;  /* 0x0000000000017941 */ /* 0x000fea0003800200 */
.L_x_6459:
        /* <DEDUP_REMOVED lines=40> */
[----:B------:R-:W-:Y:S02]  /*9c60*/  HFMA2 R86, -RZ, RZ, 0, 0 ;  /* 0x00000000ff567431 */ /* 0x000fe400000001ff */
[----:B------:R-:W-:Y:S01]  /*9c70*/  IMAD.MOV.U32 R20, RZ, RZ, R110 ;  /* 0x000000ffff147224 */ /* 0x000fe200078e006e */
[----:B------:R-:W-:-:S07]  /*9c80*/  LOP3.LUT R23, R0, R84, R87, 0x96, !PT ;  /* 0x0000005400177212 */ /* 0x000fce00078e9657 */
.L_x_6457:
[----:B------:R-:W-:Y:S05]  /*9c90*/  BSYNC.RECONVERGENT B0 ;  /* 0x0000000000007941 */ /* 0x000fea0003800200 */
.L_x_6456:
        /* <DEDUP_REMOVED lines=21> */
.L_x_6463:
        /* <DEDUP_REMOVED lines=13> */
.L_x_6465:
[----:B------:R-:W-:Y:S05]  /*9ec0*/  BSYNC.RECONVERGENT B1 ;  /* 0x0000000000017941 */ /* 0x000fea0003800200 */
.L_x_6464:
        /* <DEDUP_REMOVED lines=41> */
[----:B------:R-:W-:Y:S01]  /*a160*/  MOV R116, R80 ;  /* 0x0000005000747202 */ /* 0x000fe20000000f00 */
[----:B------:R-:W-:-:S07]  /*a170*/  IMAD.MOV.U32 R84, RZ, RZ, RZ ;  /* 0x000000ffff547224 */ /* 0x000fce00078e00ff */
.L_x_6462:
[----:B------:R-:W-:Y:S05]  /*a180*/  BSYNC.RECONVERGENT B0 ;  /* 0x0000000000007941 */ /* 0x000fea0003800200 */
.L_x_6461:
        /* <DEDUP_REMOVED lines=21> */
.L_x_6468:
        /* <DEDUP_REMOVED lines=13> */
.L_x_6470:
[----:B------:R-:W-:Y:S05]  /*a3b0*/  BSYNC.RECONVERGENT B1 ;  /* 0x0000000000017941 */ /* 0x000fea0003800200 */
.L_x_6469:
        /* <DEDUP_REMOVED lines=43> */
.L_x_6467:
[----:B------:R-:W-:Y:S05]  /*a670*/  BSYNC.RECONVERGENT B0 ;  /* 0x0000000000007941 */ /* 0x000fea0003800200 */
.L_x_6466:
[----:B------:R-:W-:Y:S01]  /*a680*/  I2FP.F32.U32 R81, R81 ;  /* 0x0000005100517245 */ /* 0x000fe20000201000 */
[----:B------:R-:W-:Y:S01]  /*a690*/  HADD2.F32 R82, -RZ, R82.H1_H1 ;  /* 0x30000052ff527230 */ /* 0x000fe20000004100 */
[----:B------:R-:W-:Y:S01]  /*a6a0*/  ISETP.NE.AND P5, PT, R80, 0x1, PT ;  /* 0x000000015000780c */ /* 0x000fe20003fa5270 */
[----:B------:R-:W-:Y:S02]  /*a6b0*/  BSSY.RECONVERGENT B0, `(.L_x_6471) ;  /* 0x000004b000007945 */ /* 0x000fe40003800200 */
[----:B------:R-:W-:Y:S01]  /*a6c0*/  FFMA.FTZ R81, R81, R94, 1.1641532182693481445e-10 ;  /* 0x2f00000051517423 */ /* 0x000fe2000001005e */
[----:B------:R-:W-:-:S04]  /*a6d0*/  FMUL.FTZ R82, R82, R17 ;  /* 0x0000001152527220 */ /* 0x000fc80000410000 */
[----:B------:R-:W-:Y:S01]  /*a6e0*/  FMUL.FTZ R82, R82, R95 ;  /* 0x0000005f52527220 */ /* 0x000fe20000410000 */
[----:B------:R-:W-:Y:S02]  /*a6f0*/  FSETP.GTU.FTZ.AND P4, PT, R81, R96, PT ;  /* 0x000000605100720b */ /* 0x000fe40003f9c000 */
[----:B------:R-:W-:Y:S02]  /*a700*/  MOV R81, R20 ;  /* 0x0000001400517202 */ /* 0x000fe40000000f00 */
        /* <DEDUP_REMOVED lines=12> */
.L_x_6473:
        /* <DEDUP_REMOVED lines=13> */
.L_x_6475:
[----:B------:R-:W-:Y:S05]  /*a8a0*/  BSYNC.RECONVERGENT B1 ;  /* 0x0000000000017941 */ /* 0x000fea0003800200 */
.L_x_6474:
        /* <DEDUP_REMOVED lines=43> */
.L_x_6472:
[----:B------:R-:W-:Y:S05]  /*ab60*/  BSYNC.RECONVERGENT B0 ;  /* 0x0000000000007941 */ /* 0x000fea0003800200 */
.L_x_6471:
        /* <DEDUP_REMOVED lines=21> */
.L_x_6478:
        /* <DEDUP_REMOVED lines=15> */
.L_x_6480:
[----:B------:R-:W-:Y:S05]  /*adb0*/  BSYNC.RECONVERGENT B1 ;  /* 0x0000000000017941 */ /* 0x000fea0003800200 */
.L_x_6479:
        /* <DEDUP_REMOVED lines=43> */
.L_x_6477:
[----:B------:R-:W-:Y:S05]  /*b070*/  BSYNC.RECONVERGENT B0 ;  /* 0x0000000000007941 */ /* 0x000fea0003800200 */
.L_x_6476:
        /* <DEDUP_REMOVED lines=12> */
.L_x_6440:
        /* <DEDUP_REMOVED lines=15> */
[----:B------:R-:W-:-:S02]  /*b230*/  LOP3.LUT R119, R119, R118, RZ, 0xfc, !PT ;  /* 0x0000007677777212 */ /* 0x000fc400078efcff */
[----:B------:R-:W-:Y:S01]  /*b240*/  LOP3.LUT R118, R80, R81, RZ, 0xfc, !PT ;  /* 0x0000005150767212 */ /* 0x000fe200078efcff */
[----:B------:R-:W-:Y:S01]  /*b250*/  IMAD.WIDE.U32 R80, R115, 0x10, R88 ;  /* 0x0000001073507825 */ /* 0x000fe200078e0058 */
[----:B------:R-:W-:-:S03]  /*b260*/  ISETP.NE.AND P6, PT, R106, RZ, PT ;  /* 0x000000ff6a00720c */ /* 0x000fc60003fc5270 */
        /* <DEDUP_REMOVED lines=22> */
.L_x_6484:
        /* <DEDUP_REMOVED lines=13> */
.L_x_6486:
[----:B------:R-:W-:Y:S05]  /*b4a0*/  BSYNC.RECONVERGENT B1 ;  /* 0x0000000000017941 */ /* 0x000fea0003800200 */
.L_x_6485:
        /* <DEDUP_REMOVED lines=41> */
[----:B------:R-:W-:-:S07]  /*b740*/  IMAD.MOV.U32 R118, RZ, RZ, R116 ;  /* 0x000000ffff767224 */ /* 0x000fce00078e0074 */
.L_x_6483:
[----:B------:R-:W-:Y:S05]  /*b750*/  BSYNC.RECONVERGENT B0 ;  /* 0x0000000000007941 */ /* 0x000fea0003800200 */
.L_x_6482:
[----:B------:R-:W-:Y:S01]  /*b760*/  I2FP.F32.U32 R119, R118 ;  /* 0x0000007600777245 */ /* 0x000fe20000201000 */
[----:B-----5:R-:W-:Y:S01]  /*b770*/  HADD2.F32 R116, -RZ, R80.H0_H0 ;  /* 0x20000050ff747230 */ /* 0x020fe20000004100 */
        /* <DEDUP_REMOVED lines=11> */
[----:B------:R-:W-:Y:S02]  /*b830*/  P2R R127, PR, RZ, 0x1 ;  /* 0x00000001ff7f7803 */ /* 0x000fe40000000000 */
        /* <DEDUP_REMOVED lines=10> */
.L_x_6489:
        /* <DEDUP_REMOVED lines=13> */
.L_x_6491:
[----:B------:R-:W-:Y:S05]  /*b9b0*/  BSYNC.RECONVERGENT B1 ;  /* 0x0000000000017941 */ /* 0x000fea0003800200 */
.L_x_6490:
        /* <DEDUP_REMOVED lines=43> */
.L_x_6488:
[----:B------:R-:W-:Y:S05]  /*bc70*/  BSYNC.RECONVERGENT B0 ;  /* 0x0000000000007941 */ /* 0x000fea0003800200 */
.L_x_6487:
        /* <DEDUP_REMOVED lines=23> */
.L_x_6494:
        /* <DEDUP_REMOVED lines=13> */
.L_x_6496:
[----:B------:R-:W-:Y:S05]  /*bec0*/  BSYNC.RECONVERGENT B1 ;  /* 0x0000000000017941 */ /* 0x000fea0003800200 */
.L_x_6495:
[----:B------:R-:W-:Y:S01]  /*bed0*/  IMAD.WIDE.U32 R22, R91, -0x326172a9, RZ ;  /* 0xcd9e8d575b167825 */ /* 0x000fe200078e00ff */
[----:B------:R-:W-:-:S03]  /*bee0*/  LOP3.LUT R120, R21, R123, R27, 0x96, !PT ;  /* 0x0000007b15787212 */ /* 0x000fc600078e961b */
[----:B------:R-:W-:Y:S01]  /*bef0*/  HFMA2 R84, -RZ, RZ, 0, 0 ;  /* 0x00000000ff547431 */ /* 0x000fe200000001ff */
        /* <DEDUP_REMOVED lines=39> */
[----:B------:R-:W-:-:S07]  /*c170*/  IMAD.MOV.U32 R126, RZ, RZ, R120 ;  /* 0x000000ffff7e7224 */ /* 0x000fce00078e0078 */
.L_x_6493:
[----:B------:R-:W-:Y:S05]  /*c180*/  BSYNC.RECONVERGENT B0 ;  /* 0x0000000000007941 */ /* 0x000fea0003800200 */
.L_x_6492:
        /* <DEDUP_REMOVED lines=23> */
.L_x_6499:
        /* <DEDUP_REMOVED lines=13> */
.L_x_6501:
[----:B------:R-:W-:Y:S05]  /*c3d0*/  BSYNC.RECONVERGENT B1 ;  /* 0x0000000000017941 */ /* 0x000fea0003800200 */
.L_x_6500:
        /* <DEDUP_REMOVED lines=43> */
.L_x_6498:
[----:B------:R-:W-:Y:S05]  /*c690*/  BSYNC.RECONVERGENT B0 ;  /* 0x0000000000007941 */ /* 0x000fea0003800200 */
.L_x_6497:
        /* <DEDUP_REMOVED lines=23> */
.L_x_6504:
        /* <DEDUP_REMOVED lines=13> */
.L_x_6506:
[----:B------:R-:W-:Y:S05]  /*c8e0*/  BSYNC.RECONVERGENT B1 ;  /* 0x0000000000017941 */ /* 0x000fea0003800200 */
.L_x_6505:
        /* <DEDUP_REMOVED lines=40> */
[----:B------:R-:W-:Y:S01]  /*cb70*/  HFMA2 R84, -RZ, RZ, 0, 0 ;  /* 0x00000000ff547431 */ /* 0x000fe200000001ff */
[----:B------:R-:W-:Y:S01]  /*cb80*/  MOV R81, R126 ;  /* 0x0000007e00517202 */ /* 0x000fe20000000f00 */
[----:B------:R-:W-:-:S07]  /*cb90*/  IMAD.MOV.U32 R126, RZ, RZ, R80 ;  /* 0x000000ffff7e7224 */ /* 0x000fce00078e0050 */
.L_x_6503:
[----:B------:R-:W-:Y:S05]  /*cba0*/  BSYNC.RECONVERGENT B0 ;  /* 0x0000000000007941 */ /* 0x000fea0003800200 */
.L_x_6502:
        /* <DEDUP_REMOVED lines=23> */
.L_x_6509:
        /* <DEDUP_REMOVED lines=13> */
.L_x_6511:
[----:B------:R-:W-:Y:S05]  /*cdf0*/  BSYNC.RECONVERGENT B1 ;  /* 0x0000000000017941 */ /* 0x000fea0003800200 */
.L_x_6510:
        /* <DEDUP_REMOVED lines=43> */
.L_x_6508:
[----:B------:R-:W-:Y:S05]  /*d0b0*/  BSYNC.RECONVERGENT B0 ;  /* 0x0000000000007941 */ /* 0x000fea0003800200 */
.L_x_6507:
        /* <DEDUP_REMOVED lines=23> */
.L_x_6514:
        /* <DEDUP_REMOVED lines=13> */
.L_x_6516:
[----:B------:R-:W-:Y:S05]  /*d300*/  BSYNC.RECONVERGENT B1 ;  /* 0x0000000000017941 */ /* 0x000fea0003800200 */
.L_x_6515:
        /* <DEDUP_REMOVED lines=43> */
.L_x_6513:
[----:B------:R-:W-:Y:S05]  /*d5c0*/  BSYNC.RECONVERGENT B0 ;  /* 0x0000000000007941 */ /* 0x000fea0003800200 */
.L_x_6512:
        /* <DEDUP_REMOVED lines=9> */
[----:B------:R-:W-:Y:S02]  /*d660*/  FSETP.GTU.FTZ.AND P5, PT, R81, R96, PT ;  /* 0x000000605100720b */ /* 0x000fe40003fbc000 */
[----:B------:R-:W-:Y:S02]  /*d670*/  MOV R81, R20 ;  /* 0x0000001400517202 */ /* 0x000fe40000000f00 */
        /* <DEDUP_REMOVED lines=12> */
.L_x_6519:
        /* <DEDUP_REMOVED lines=15> */
.L_x_6521:
[----:B------:R-:W-:Y:S05]  /*d830*/  BSYNC.RECONVERGENT B1 ;  /* 0x0000000000017941 */ /* 0x000fea0003800200 */
.L_x_6520:
        /* <DEDUP_REMOVED lines=37> */
[----:B------:R-:W-:Y:S02]  /*da90*/  MOV R20, R124 ;  /* 0x0000007c00147202 */ /* 0x000fe40000000f00 */
[----:B------:R-:W-:Y:S01]  /*daa0*/  LOP3.LUT R22, R13, R22, R125, 0x96, !PT ;  /* 0x000000160d167212 */ /* 0x000fe200078e967d */
[----:B------:R-:W-:Y:S01]  /*dab0*/  IMAD.MOV.U32 R124, RZ, RZ, RZ ;  /* 0x000000ffff7c7224 */ /* 0x000fe200078e00ff */
[----:B------:R-:W-:Y:S01]  /*dac0*/  LOP3.LUT R23, R0, R84, R81, 0x96, !PT ;  /* 0x0000005400177212 */ /* 0x000fe200078e9651 */
[----:B------:R-:W-:Y:S01]  /*dad0*/  IMAD.MOV.U32 R81, RZ, RZ, R126 ;  /* 0x000000ffff517224 */ /* 0x000fe200078e007e */
[----:B------:R-:W-:-:S07]  /*dae0*/  MOV R126, R80 ;  /* 0x00000050007e7202 */ /* 0x000fce0000000f00 */
.L_x_6518:
[----:B------:R-:W-:Y:S05]  /*daf0*/  BSYNC.RECONVERGENT B0 ;  /* 0x0000000000007941 */ /* 0x000fea0003800200 */
.L_x_6517:
        /* <DEDUP_REMOVED lines=15> */
.L_x_6481:
        /* <DEDUP_REMOVED lines=16> */
.L_x_6525:
        /* <DEDUP_REMOVED lines=13> */
.L_x_6527:
[----:B------:R-:W-:Y:S05]  /*ddc0*/  BSYNC.RECONVERGENT B1 ;  /* 0x0000000000017941 */ /* 0x000fea0003800200 */
.L_x_6526:
        /* <DEDUP_REMOVED lines=37> */
[----:B------:R-:W-:-:S03]  /*e020*/  MOV R20, R86 ;  /* 0x0000005600147202 */ /* 0x000fc60000000f00 */
[----:B------:R-:W-:Y:S01]  /*e030*/  HFMA2 R86, -RZ, RZ, 0, 0 ;  /* 0x00000000ff567431 */ /* 0x000fe200000001ff */
[----:B------:R-:W-:Y:S02]  /*e040*/  LOP3.LUT R22, R13, R22, R87, 0x96, !PT ;  /* 0x000000160d167212 */ /* 0x000fe400078e9657 */
[----:B------:R-:W-:Y:S01]  /*e050*/  LOP3.LUT R23, R0, R84, R127, 0x96, !PT ;  /* 0x0000005400177212 */ /* 0x000fe200078e967f */
[----:B------:R-:W-:-:S07]  /*e060*/  IMAD.MOV.U32 R84, RZ, RZ, R116 ;  /* 0x000000ffff547224 */ /* 0x000fce00078e0074 */
.L_x_6524:
[----:B------:R-:W-:Y:S05]  /*e070*/  BSYNC.RECONVERGENT B0 ;  /* 0x0000000000007941 */ /* 0x000fea0003800200 */
.L_x_6523:
[----:B------:R-:W-:Y:S01]  /*e080*/  I2FP.F32.U32 R85, R84 ;  /* 0x0000005400557245 */ /* 0x000fe20000201000 */
[----:B-----5:R-:W-:Y:S01]  /*e090*/  HADD2.F32 R84, -RZ, R80.H0_H0 ;  /* 0x20000050ff547230 */ /* 0x020fe20000004100 */
[----:B------:R-:W-:Y:S01]  /*e0a0*/  ISETP.NE.AND P1, PT, R86, 0x1, PT ;  /* 0x000000015600780c */ /* 0x000fe20003f25270 */
[----:B------:R-:W-:Y:S02]  /*e0b0*/  BSSY.RECONVERGENT B0, `(.L_x_6528) ;  /* 0x000004c000007945 */ /* 0x000fe40003800200 */
[----:B------:R-:W-:Y:S01]  /*e0c0*/  FFMA.FTZ R85, R85, R94, 1.1641532182693481445e-10 ;  /* 0x2f00000055557423 */ /* 0x000fe2000001005e */
[----:B------:R-:W-:-:S04]  /*e0d0*/  FMUL.FTZ R84, R84, R17 ;  /* 0x0000001154547220 */ /* 0x000fc80000410000 */
[----:B------:R-:W-:Y:S01]  /*e0e0*/  FSETP.GTU.FTZ.AND P0, PT, R85, R96, PT ;  /* 0x000000605500720b */ /* 0x000fe20003f1c000 */
[----:B------:R-:W-:Y:S01]  /*e0f0*/  FMUL.FTZ R84, R84, R95 ;  /* 0x0000005f54547220 */ /* 0x000fe20000410000 */
[----:B------:R-:W-:Y:S02]  /*e100*/  MOV R85, R20 ;  /* 0x0000001400557202 */ /* 0x000fe40000000f00 */
[----:B------:R-:W-:Y:S02]  /*e110*/  PLOP3.LUT P2, PT, P0, PT, PT, 0x8, 0x80 ;  /* 0x000000000080781c */ /* 0x000fe4000074e170 */
[----:B------:R-:W-:Y:S01]  /*e120*/  FSEL R116, R84, RZ, !P0 ;  /* 0x000000ff54747208 */ /* 0x000fe20004000000 */
[----:B------:R-:W-:Y:S01]  /*e130*/  IMAD.MOV.U32 R84, RZ, RZ, 0x2 ;  /* 0x00000002ff547424 */ /* 0x000fe200078e00ff */
[----:B------:R-:W-:Y:S01]  /*e140*/  P2R R127, PR, RZ, 0x4 ;  /* 0x00000004ff7f7803 */ /* 0x000fe20000000000 */
        /* <DEDUP_REMOVED lines=9> */
.L_x_6530:
        /* <DEDUP_REMOVED lines=13> */
.L_x_6532:
[----:B------:R-:W-:Y:S05]  /*e2b0*/  BSYNC.RECONVERGENT B1 ;  /* 0x0000000000017941 */ /* 0x000fea0003800200 */
.L_x_6531:
        /* <DEDUP_REMOVED lines=43> */
.L_x_6529:
[----:B------:R-:W-:Y:S05]  /*e570*/  BSYNC.RECONVERGENT B0 ;  /* 0x0000000000007941 */ /* 0x000fea0003800200 */
.L_x_6528:
        /* <DEDUP_REMOVED lines=21> */
.L_x_6535:
        /* <DEDUP_REMOVED lines=13> */
.L_x_6537:
[----:B------:R-:W-:Y:S05]  /*e7a0*/  BSYNC.RECONVERGENT B1 ;  /* 0x0000000000017941 */ /* 0x000fea0003800200 */
.L_x_6536:
        /* <DEDUP_REMOVED lines=43> */
.L_x_6534:
[----:B------:R-:W-:Y:S05]  /*ea60*/  BSYNC.RECONVERGENT B0 ;  /* 0x0000000000007941 */ /* 0x000fea0003800200 */
.L_x_6533:
        /* <DEDUP_REMOVED lines=21> */
.L_x_6540:
        /* <DEDUP_REMOVED lines=13> */
.L_x_6542:
[----:B------:R-:W-:Y:S05]  /*ec90*/  BSYNC.RECONVERGENT B1 ;  /* 0x0000000000017941 */ /* 0x000fea0003800200 */
.L_x_6541:
        /* <DEDUP_REMOVED lines=40> */
[----:B------:R-:W-:Y:S01]  /*ef20*/  MOV R126, R84 ;  /* 0x00000054007e7202 */ /* 0x000fe20000000f00 */
[----:B------:R-:W-:Y:S01]  /*ef30*/  IMAD.MOV.U32 R84, RZ, RZ, RZ ;  /* 0x000000ffff547224 */ /* 0x000fe200078e00ff */
[----:B------:R-:W-:-:S07]  /*ef40*/  LOP3.LUT R23, R0, R86, R85, 0x96, !PT ;  /* 0x0000005600177212 */ /* 0x000fce00078e9655 */
.L_x_6539:
[----:B------:R-:W-:Y:S05]  /*ef50*/  BSYNC.RECONVERGENT B0 ;  /* 0x0000000000007941 */ /* 0x000fea0003800200 */
.L_x_6538:
        /* <DEDUP_REMOVED lines=21> */
.L_x_6545:
        /* <DEDUP_REMOVED lines=13> */
.L_x_6547:
[----:B------:R-:W-:Y:S05]  /*f180*/  BSYNC.RECONVERGENT B1 ;  /* 0x0000000000017941 */ /* 0x000fea0003800200 */
.L_x_6546:
        /* <DEDUP_REMOVED lines=43> */
.L_x_6544:
[----:B------:R-:W-:Y:S05]  /*f440*/  BSYNC.RECONVERGENT B0 ;  /* 0x0000000000007941 */ /* 0x000fea0003800200 */
.L_x_6543:
[----:B------:R-:W-:Y:S01]  /*f450*/  I2FP.F32.U32 R81, R81 ;  /* 0x0000005100517245 */ /* 0x000fe20000201000 */
[----:B------:R-:W-:Y:S01]  /*f460*/  HADD2.F32 R80, -RZ, R82.H0_H0 ;  /* 0x20000052ff507230 */ /* 0x000fe20000004100 */
        /* <DEDUP_REMOVED lines=19> */
.L_x_6550:
        /* <DEDUP_REMOVED lines=13> */
.L_x_6552:
[----:B------:R-:W-:Y:S05]  /*f670*/  BSYNC.RECONVERGENT B1 ;  /* 0x0000000000017941 */ /* 0x000fea0003800200 */
.L_x_6551:
        /* <DEDUP_REMOVED lines=43> */
.L_x_6549:
[----:B------:R-:W-:Y:S05]  /*f930*/  BSYNC.RECONVERGENT B0 ;  /* 0x0000000000007941 */ /* 0x000fea0003800200 */
.L_x_6548:
        /* <DEDUP_REMOVED lines=21> */
.L_x_6555:
        /* <DEDUP_REMOVED lines=13> */
.L_x_6557:
[----:B------:R-:W-:Y:S05]  /*fb60*/  BSYNC.RECONVERGENT B1 ;  /* 0x0000000000017941 */ /* 0x000fea0003800200 */
.L_x_6556:
        /* <DEDUP_REMOVED lines=43> */
.L_x_6554:
[----:B------:R-:W-:Y:S05]  /*fe20*/  BSYNC.RECONVERGENT B0 ;  /* 0x0000000000007941 */ /* 0x000fea0003800200 */
.L_x_6553:
        /* <DEDUP_REMOVED lines=21> */
.L_x_6560:
        /* <DEDUP_REMOVED lines=15> */
.L_x_6562:
[----:B------:R-:W-:Y:S05]  /*10070*/  BSYNC.RECONVERGENT B1 ;  /* 0x0000000000017941 */ /* 0x000fea0003800200 */
.L_x_6561:
        /* <DEDUP_REMOVED lines=43> */
.L_x_6559:
[----:B------:R-:W-:Y:S05]  /*10330*/  BSYNC.RECONVERGENT B0 ;  /* 0x0000000000007941 */ /* 0x000fea0003800200 */
.L_x_6558:
        /* <DEDUP_REMOVED lines=12> */
.L_x_6522:
        /* <DEDUP_REMOVED lines=9> */
[----:B------:R-:W-:Y:S02]  /*10490*/  ISETP.NE.AND P5, PT, R127, RZ, PT ;  /* 0x000000ff7f00720c */ /* 0x000fe40003fa5270 */
        /* <DEDUP_REMOVED lines=31> */
.L_x_6566:
        /* <DEDUP_REMOVED lines=13> */
.L_x_6568:
[----:B------:R-:W-:Y:S05]  /*10760*/  BSYNC.RECONVERGENT B1 ;  /* 0x0000000000017941 */ /* 0x000fea0003800200 */
.L_x_6567:
        /* <DEDUP_REMOVED lines=42> */
.L_x_6565:
[----:B------:R-:W-:Y:S05]  /*10a10*/  BSYNC.RECONVERGENT B0 ;  /* 0x0000000000007941 */ /* 0x000fea0003800200 */
.L_x_6564:
[----:B------:R-:W-:Y:S01]  /*10a20*/  I2FP.F32.U32 R129, R128 ;  /* 0x0000008000817245 */ /* 0x000fe20000201000 */
[----:B-----5:R-:W-:Y:S01]  /*10a30*/  HADD2.F32 R124, -RZ, R80.H0_H0 ;  /* 0x20000050ff7c7230 */ /* 0x020fe20000004100 */
        /* <DEDUP_REMOVED lines=22> */
.L_x_6571:
        /* <DEDUP_REMOVED lines=13> */
.L_x_6573:
[----:B------:R-:W-:Y:S05]  /*10c70*/  BSYNC.RECONVERGENT B1 ;  /* 0x0000000000017941 */ /* 0x000fea0003800200 */
.L_x_6572:
        /* <DEDUP_REMOVED lines=43> */
.L_x_6570:
[----:B------:R-:W-:Y:S05]  /*10f30*/  BSYNC.RECONVERGENT B0 ;  /* 0x0000000000007941 */ /* 0x000fea0003800200 */
.L_x_6569:
        /* <DEDUP_REMOVED lines=23> */
.L_x_6576:
        /* <DEDUP_REMOVED lines=13> */
.L_x_6578:
[----:B------:R-:W-:Y:S05]  /*11180*/  BSYNC.RECONVERGENT B1 ;  /* 0x0000000000017941 */ /* 0x000fea0003800200 */
.L_x_6577:
        /* <DEDUP_REMOVED lines=41> */
[----:B------:R-:W-:Y:S02]  /*11420*/  LOP3.LUT R23, R0, R130, R129, 0x96, !PT ;  /* 0x0000008200177212 */ /* 0x000fe400078e9681 */
[----:B------:R-:W-:-:S07]  /*11430*/  MOV R134, R128 ;  /* 0x0000008000867202 */ /* 0x000fce0000000f00 */
.L_x_6575:
[----:B------:R-:W-:Y:S05]  /*11440*/  BSYNC.RECONVERGENT B0 ;  /* 0x0000000000007941 */ /* 0x000fea0003800200 */
.L_x_6574:
        /* <DEDUP_REMOVED lines=23> */
.L_x_6581:
        /* <DEDUP_REMOVED lines=13> */
.L_x_6583:
[----:B------:R-:W-:Y:S05]  /*11690*/  BSYNC.RECONVERGENT B1 ;  /* 0x0000000000017941 */ /* 0x000fea0003800200 */
.L_x_6582:
        /* <DEDUP_REMOVED lines=43> */
.L_x_6580:
[----:B------:R-:W-:Y:S05]  /*11950*/  BSYNC.RECONVERGENT B0 ;  /* 0x0000000000007941 */ /* 0x000fea0003800200 */
.L_x_6579:
        /* <DEDUP_REMOVED lines=23> */
.L_x_6586:
        /* <DEDUP_REMOVED lines=13> */
.L_x_6588:
[----:B------:R-:W-:Y:S05]  /*11ba0*/  BSYNC.RECONVERGENT B1 ;  /* 0x0000000000017941 */ /* 0x000fea0003800200 */
.L_x_6587:
        /* <DEDUP_REMOVED lines=43> */
.L_x_6585:
[----:B------:R-:W-:Y:S05]  /*11e60*/  BSYNC.RECONVERGENT B0 ;  /* 0x0000000000007941 */ /* 0x000fea0003800200 */
.L_x_6584:
        /* <DEDUP_REMOVED lines=23> */
.L_x_6591:
        /* <DEDUP_REMOVED lines=13> */
.L_x_6593:
[----:B------:R-:W-:Y:S05]  /*120b0*/  BSYNC.RECONVERGENT B1 ;  /* 0x0000000000017941 */ /* 0x000fea0003800200 */
.L_x_6592:
        /* <DEDUP_REMOVED lines=43> */
.L_x_6590:
[----:B------:R-:W-:Y:S05]  /*12370*/  BSYNC.RECONVERGENT B0 ;  /* 0x0000000000007941 */ /* 0x000fea0003800200 */
.L_x_6589:
[----:B------:R-:W-:Y:S01]  /*12380*/  I2FP.F32.U32 R81, R81 ;  /* 0x0000005100517245 */ /* 0x000fe20000201000 */
[----:B------:R-:W-:Y:S01]  /*12390*/  HADD2.F32 R82, -RZ, R82.H1_H1 ;  /* 0x30000052ff527230 */ /* 0x000fe20000004100 */
[----:B------:R-:W-:Y:S01]  /*123a0*/  ISETP.NE.AND P5, PT, R80, 0x1, PT ;  /* 0x000000015000780c */ /* 0x000fe20003fa5270 */
[----:B------:R-:W-:Y:S01]  /*123b0*/  HADD2.F32 R131, -RZ, R86.H1_H1 ;  /* 0x30000056ff837230 */ /* 0x000fe20000004100 */
        /* <DEDUP_REMOVED lines=19> */
.L_x_6596:
        /* <DEDUP_REMOVED lines=13> */
.L_x_6598:
[----:B------:R-:W-:Y:S05]  /*125c0*/  BSYNC.RECONVERGENT B1 ;  /* 0x0000000000017941 */ /* 0x000fea0003800200 */
.L_x_6597:
        /* <DEDUP_REMOVED lines=43> */
.L_x_6595:
[----:B------:R-:W-:Y:S05]  /*12880*/  BSYNC.RECONVERGENT B0 ;  /* 0x0000000000007941 */ /* 0x000fea0003800200 */
.L_x_6594:
        /* <DEDUP_REMOVED lines=23> */
.L_x_6601:
        /* <DEDUP_REMOVED lines=15> */
.L_x_6603:
[----:B------:R-:W-:Y:S05]  /*12af0*/  BSYNC.RECONVERGENT B1 ;  /* 0x0000000000017941 */ /* 0x000fea0003800200 */
.L_x_6602:
        /* <DEDUP_REMOVED lines=43> */
.L_x_6600:
[----:B------:R-:W-:Y:S05]  /*12db0*/  BSYNC.RECONVERGENT B0 ;  /* 0x0000000000007941 */ /* 0x000fea0003800200 */
.L_x_6599:
        /* <DEDUP_REMOVED lines=15> */
.L_x_6563:
        /* <DEDUP_REMOVED lines=16> */
.L_x_6607:
        /* <DEDUP_REMOVED lines=13> */
.L_x_6609:
[----:B------:R-:W-:Y:S05]  /*13080*/  BSYNC.RECONVERGENT B1 ;  /* 0x0000000000017941 */ /* 0x000fea0003800200 */
.L_x_6608:
        /* <DEDUP_REMOVED lines=42> */
.L_x_6606:
[----:B------:R-:W-:Y:S05]  /*13330*/  BSYNC.RECONVERGENT B0 ;  /* 0x0000000000007941 */ /* 0x000fea0003800200 */
.L_x_6605:
        /* <DEDUP_REMOVED lines=8> */
[----:B------:R-:W-:Y:S02]  /*133c0*/  IMAD.MOV.U32 R85, RZ, RZ, R20 ;  /* 0x000000ffff557224 */ /* 0x000fe400078e0014 */
[----:B------:R-:W-:Y:S02]  /*133d0*/  PLOP3.LUT P2, PT, P0, PT, PT, 0x8, 0x80 ;  /* 0x000000000080781c */ /* 0x000fe4000074e170 */
[----:B------:R-:W-:Y:S01]  /*133e0*/  FSEL R124, R84, RZ, !P0 ;  /* 0x000000ff547c7208 */ /* 0x000fe20004000000 */
[----:B------:R-:W-:Y:S01]  /*133f0*/  HFMA2 R84, -RZ, RZ, 0, 1.1920928955078125e-07 ;  /* 0x00000002ff547431 */ /* 0x000fe200000001ff */
        /* <DEDUP_REMOVED lines=10> */
.L_x_6612:
        /* <DEDUP_REMOVED lines=13> */
.L_x_6614:
[----:B------:R-:W-:Y:S05]  /*13570*/  BSYNC.RECONVERGENT B1 ;  /* 0x0000000000017941 */ /* 0x000fea0003800200 */
.L_x_6613:
        /* <DEDUP_REMOVED lines=43> */
.L_x_6611:
[----:B------:R-:W-:Y:S05]  /*13830*/  BSYNC.RECONVERGENT B0 ;  /* 0x0000000000007941 */ /* 0x000fea0003800200 */
.L_x_6610:
        /* <DEDUP_REMOVED lines=21> */
.L_x_6617:
        /* <DEDUP_REMOVED lines=13> */
.L_x_6619:
[----:B------:R-:W-:Y:S05]  /*13a60*/  BSYNC.RECONVERGENT B1 ;  /* 0x0000000000017941 */ /* 0x000fea0003800200 */
.L_x_6618:
        /* <DEDUP_REMOVED lines=43> */
.L_x_6616:
[----:B------:R-:W-:Y:S05]  /*13d20*/  BSYNC.RECONVERGENT B0 ;  /* 0x0000000000007941 */ /* 0x000fea0003800200 */
.L_x_6615:
        /* <DEDUP_REMOVED lines=21> */
.L_x_6622:
        /* <DEDUP_REMOVED lines=13> */
.L_x_6624:
[----:B------:R-:W-:Y:S05]  /*13f50*/  BSYNC.RECONVERGENT B1 ;  /* 0x0000000000017941 */ /* 0x000fea0003800200 */
.L_x_6623:
        /* <DEDUP_REMOVED lines=43> */
.L_x_6621:
[----:B------:R-:W-:Y:S05]  /*14210*/  BSYNC.RECONVERGENT B0 ;  /* 0x0000000000007941 */ /* 0x000fea0003800200 */
.L_x_6620:
        /* <DEDUP_REMOVED lines=21> */
.L_x_6627:
        /* <DEDUP_REMOVED lines=13> */
.L_x_6629:
[----:B------:R-:W-:Y:S05]  /*14440*/  BSYNC.RECONVERGENT B1 ;  /* 0x0000000000017941 */ /* 0x000fea0003800200 */
.L_x_6628:
        /* <DEDUP_REMOVED lines=43> */
.L_x_6626:
[----:B------:R-:W-:Y:S05]  /*14700*/  BSYNC.RECONVERGENT B0 ;  /* 0x0000000000007941 */ /* 0x000fea0003800200 */
.L_x_6625:
        /* <DEDUP_REMOVED lines=21> */
.L_x_6632:
        /* <DEDUP_REMOVED lines=13> */
.L_x_6634:
[----:B------:R-:W-:Y:S05]  /*14930*/  BSYNC.RECONVERGENT B1 ;  /* 0x0000000000017941 */ /* 0x000fea0003800200 */
.L_x_6633:
        /* <DEDUP_REMOVED lines=43> */
.L_x_6631:
[----:B------:R-:W-:Y:S05]  /*14bf0*/  BSYNC.RECONVERGENT B0 ;  /* 0x0000000000007941 */ /* 0x000fea0003800200 */
.L_x_6630:
        /* <DEDUP_REMOVED lines=21> */
.L_x_6637:
        /* <DEDUP_REMOVED lines=13> */
.L_x_6639:
[----:B------:R-:W-:Y:S05]  /*14e20*/  BSYNC.RECONVERGENT B1 ;  /* 0x0000000000017941 */ /* 0x000fea0003800200 */
.L_x_6638:
        /* <DEDUP_REMOVED lines=43> */
.L_x_6636:
[----:B------:R-:W-:Y:S05]  /*150e0*/  BSYNC.RECONVERGENT B0 ;  /* 0x0000000000007941 */ /* 0x000fea0003800200 */
.L_x_6635:
        /* <DEDUP_REMOVED lines=21> */
.L_x_6642:
        /* <DEDUP_REMOVED lines=15> */
.L_x_6644:
[----:B------:R-:W-:Y:S05]  /*15330*/  BSYNC.RECONVERGENT B1 ;  /* 0x0000000000017941 */ /* 0x000fea0003800200 */
.L_x_6643:
        /* <DEDUP_REMOVED lines=43> */
.L_x_6641:
[----:B------:R-:W-:Y:S05]  /*155f0*/  BSYNC.RECONVERGENT B0 ;  /* 0x0000000000007941 */ /* 0x000fea0003800200 */
.L_x_6640:
        /* <DEDUP_REMOVED lines=12> */
.L_x_6604:
        /* <DEDUP_REMOVED lines=10> */
[----:B------:R-:W-:Y:S02]  /*15760*/  ISETP.NE.AND P5, PT, R135, RZ, PT ;  /* 0x000000ff8700720c */ /* 0x000fe40003fa5270 */
        /* <DEDUP_REMOVED lines=30> */
.L_x_6648:
        /* <DEDUP_REMOVED lines=13> */
.L_x_6650:
[----:B------:R-:W-:Y:S05]  /*15a20*/  BSYNC.RECONVERGENT B1 ;  /* 0x0000000000017941 */ /* 0x000fea0003800200 */
.L_x_6649:
        /* <DEDUP_REMOVED lines=42> */
.L_x_6647:
[----:B------:R-:W-:Y:S05]  /*15cd0*/  BSYNC.RECONVERGENT B0 ;  /* 0x0000000000007941 */ /* 0x000fea0003800200 */
.L_x_6646:
        /* <DEDUP_REMOVED lines=24> */
.L_x_6653:
        /* <DEDUP_REMOVED lines=13> */
.L_x_6655:
[----:B------:R-:W-:Y:S05]  /*15f30*/  BSYNC.RECONVERGENT B1 ;  /* 0x0000000000017941 */ /* 0x000fea0003800200 */
.L_x_6654:
        /* <DEDUP_REMOVED lines=43> */
.L_x_6652:
[----:B------:R-:W-:Y:S05]  /*161f0*/  BSYNC.RECONVERGENT B0 ;  /* 0x0000000000007941 */ /* 0x000fea0003800200 */
.L_x_6651:
        /* <DEDUP_REMOVED lines=23> */
.L_x_6658:
        /* <DEDUP_REMOVED lines=13> */
.L_x_6660:
[----:B------:R-:W-:Y:S05]  /*16440*/  BSYNC.RECONVERGENT B1 ;  /* 0x0000000000017941 */ /* 0x000fea0003800200 */
.L_x_6659:
        /* <DEDUP_REMOVED lines=43> */
.L_x_6657:
[----:B------:R-:W-:Y:S05]  /*16700*/  BSYNC.RECONVERGENT B0 ;  /* 0x0000000000007941 */ /* 0x000fea0003800200 */
.L_x_6656:
        /* <DEDUP_REMOVED lines=23> */
.L_x_6663:
        /* <DEDUP_REMOVED lines=13> */
.L_x_6665:
[----:B------:R-:W-:Y:S05]  /*16950*/  BSYNC.RECONVERGENT B1 ;  /* 0x0000000000017941 */ /* 0x000fea0003800200 */
.L_x_6664:
        /* <DEDUP_REMOVED lines=43> */
.L_x_6662:
[----:B------:R-:W-:Y:S05]  /*16c10*/  BSYNC.RECONVERGENT B0 ;  /* 0x0000000000007941 */ /* 0x000fea0003800200 */
.L_x_6661:
        /* <DEDUP_REMOVED lines=23> */
.L_x_6668:
        /* <DEDUP_REMOVED lines=13> */
.L_x_6670:
[----:B------:R-:W-:Y:S05]  /*16e60*/  BSYNC.RECONVERGENT B1 ;  /* 0x0000000000017941 */ /* 0x000fea0003800200 */
.L_x_6669:
        /* <DEDUP_REMOVED lines=43> */
.L_x_6667:
[----:B------:R-:W-:Y:S05]  /*17120*/  BSYNC.RECONVERGENT B0 ;  /* 0x0000000000007941 */ /* 0x000fea0003800200 */
.L_x_6666:
        /* <DEDUP_REMOVED lines=23> */
.L_x_6673:
        /* <DEDUP_REMOVED lines=13> */
.L_x_6675:
[----:B------:R-:W-:Y:S05]  /*17370*/  BSYNC.RECONVERGENT B1 ;  /* 0x0000000000017941 */ /* 0x000fea0003800200 */
.L_x_6674:
        /* <DEDUP_REMOVED lines=43> */
.L_x_6672:
[----:B------:R-:W-:Y:S05]  /*17630*/  BSYNC.RECONVERGENT B0 ;  /* 0x0000000000007941 */ /* 0x000fea0003800200 */
.L_x_6671:
        /* <DEDUP_REMOVED lines=23> */
.L_x_6678:
        /* <DEDUP_REMOVED lines=13> */
.L_x_6680:
[----:B------:R-:W-:Y:S05]  /*17880*/  BSYNC.RECONVERGENT B1 ;  /* 0x0000000000017941 */ /* 0x000fea0003800200 */
.L_x_6679:
        /* <DEDUP_REMOVED lines=43> */
.L_x_6677:
[----:B------:R-:W-:Y:S05]  /*17b40*/  BSYNC.RECONVERGENT B0 ;  /* 0x0000000000007941 */ /* 0x000fea0003800200 */
.L_x_6676:
        /* <DEDUP_REMOVED lines=23> */
.L_x_6683:
        /* <DEDUP_REMOVED lines=15> */
.L_x_6685:
[----:B------:R-:W-:Y:S05]  /*17db0*/  BSYNC.RECONVERGENT B1 ;  /* 0x0000000000017941 */ /* 0x000fea0003800200 */
.L_x_6684:
        /* <DEDUP_REMOVED lines=43> */
.L_x_6682:
[----:B------:R-:W-:Y:S05]  /*18070*/  BSYNC.RECONVERGENT B0 ;  /* 0x0000000000007941 */ /* 0x000fea0003800200 */
.L_x_6681:
        /* <DEDUP_REMOVED lines=15> */
.L_x_6645:
        /* <DEDUP_REMOVED lines=16> */
.L_x_6689:
        /* <DEDUP_REMOVED lines=13> */
.L_x_6691:
[----:B------:R-:W-:Y:S05]  /*18340*/  BSYNC.RECONVERGENT B1 ;  /* 0x0000000000017941 */ /* 0x000fea0003800200 */
.L_x_6690:
        /* <DEDUP_REMOVED lines=42> */
.L_x_6688:
[----:B------:R-:W-:Y:S05]  /*185f0*/  BSYNC.RECONVERGENT B0 ;  /* 0x0000000000007941 */ /* 0x000fea0003800200 */
.L_x_6687:
        /* <DEDUP_REMOVED lines=22> */
.L_x_6694:
        /* <DEDUP_REMOVED lines=13> */
.L_x_6696:
[----:B------:R-:W-:Y:S05]  /*18830*/  BSYNC.RECONVERGENT B1 ;  /* 0x0000000000017941 */ /* 0x000fea0003800200 */
.L_x_6695:
        /* <DEDUP_REMOVED lines=43> */
.L_x_6693:
[----:B------:R-:W-:Y:S05]  /*18af0*/  BSYNC.RECONVERGENT B0 ;  /* 0x0000000000007941 */ /* 0x000fea0003800200 */
.L_x_6692:
        /* <DEDUP_REMOVED lines=21> */
.L_x_6699:
        /* <DEDUP_REMOVED lines=13> */
.L_x_6701:
[----:B------:R-:W-:Y:S05]  /*18d20*/  BSYNC.RECONVERGENT B1 ;  /* 0x0000000000017941 */ /* 0x000fea0003800200 */
.L_x_6700:
        /* <DEDUP_REMOVED lines=43> */
.L_x_6698:
[----:B------:R-:W-:Y:S05]  /*18fe0*/  BSYNC.RECONVERGENT B0 ;  /* 0x0000000000007941 */ /* 0x000fea0003800200 */
.L_x_6697:
        /* <DEDUP_REMOVED lines=21> */
.L_x_6704:
        /* <DEDUP_REMOVED lines=13> */
.L_x_6706:
[----:B------:R-:W-:Y:S05]  /*19210*/  BSYNC.RECONVERGENT B1 ;  /* 0x0000000000017941 */ /* 0x000fea0003800200 */
.L_x_6705:
        /* <DEDUP_REMOVED lines=43> */
.L_x_6703:
[----:B------:R-:W-:Y:S05]  /*194d0*/  BSYNC.RECONVERGENT B0 ;  /* 0x0000000000007941 */ /* 0x000fea0003800200 */
.L_x_6702:
        /* <DEDUP_REMOVED lines=21> */
.L_x_6709:
        /* <DEDUP_REMOVED lines=13> */
.L_x_6711:
[----:B------:R-:W-:Y:S05]  /*19700*/  BSYNC.RECONVERGENT B1 ;  /* 0x0000000000017941 */ /* 0x000fea0003800200 */
.L_x_6710:
        /* <DEDUP_REMOVED lines=43> */
.L_x_6708:
[----:B------:R-:W-:Y:S05]  /*199c0*/  BSYNC.RECONVERGENT B0 ;  /* 0x0000000000007941 */ /* 0x000fea0003800200 */
.L_x_6707:
        /* <DEDUP_REMOVED lines=21> */
.L_x_6714:
        /* <DEDUP_REMOVED lines=13> */
.L_x_6716:
[----:B------:R-:W-:Y:S05]  /*19bf0*/  BSYNC.RECONVERGENT B1 ;  /* 0x0000000000017941 */ /* 0x000fea0003800200 */
.L_x_6715:
        /* <DEDUP_REMOVED lines=43> */
.L_x_6713:
[----:B------:R-:W-:Y:S05]  /*19eb0*/  BSYNC.RECONVERGENT B0 ;  /* 0x0000000000007941 */ /* 0x000fea0003800200 */
.L_x_6712:
        /* <DEDUP_REMOVED lines=21> */
.L_x_6719:
        /* <DEDUP_REMOVED lines=13> */
.L_x_6721:
[----:B------:R-:W-:Y:S05]  /*1a0e0*/  BSYNC.RECONVERGENT B1 ;  /* 0x0000000000017941 */ /* 0x000fea0003800200 */
.L_x_6720:
        /* <DEDUP_REMOVED lines=43> */
.L_x_6718:
[----:B------:R-:W-:Y:S05]  /*1a3a0*/  BSYNC.RECONVERGENT B0 ;  /* 0x0000000000007941 */ /* 0x000fea0003800200 */
.L_x_6717:
        /* <DEDUP_REMOVED lines=21> */
.L_x_6724:
        /* <DEDUP_REMOVED lines=15> */
.L_x_6726:
[----:B------:R-:W-:Y:S05]  /*1a5f0*/  BSYNC.RECONVERGENT B1 ;  /* 0x0000000000017941 */ /* 0x000fea0003800200 */
.L_x_6725:
        /* <DEDUP_REMOVED lines=43> */
.L_x_6723:
[----:B------:R-:W-:Y:S05]  /*1a8b0*/  BSYNC.RECONVERGENT B0 ;  /* 0x0000000000007941 */ /* 0x000fea0003800200 */
.L_x_6722:
        /* <DEDUP_REMOVED lines=12> */
.L_x_6686:
[----:B------:R-:W-:Y:S01]  /*1a980*/  SEL R83, RZ, 0x1000000, !P6 ;  /* 0x01000000ff537807 */ /* 0x000fe20007000000 */
[C---:B------:R-:W-:Y:S01]  /*1a990*/  IMAD.WIDE.U32 R150, R133.reuse, 0x10, R28 ;  /* 0x0000001085967825 */ /* 0x040fe200078e001c */
[----:B------:R-:W-:Y:S02]  /*1a9a0*/  ISETP.NE.AND P6, PT, R106, RZ, PT ;  /* 0x000000ff6a00720c */ /* 0x000fe40003fc5270 */
[----:B------:R-:W-:Y:S01]  /*1a9b0*/  SEL R106, RZ, 0x10000, !P5 ;  /* 0x00010000ff6a7807 */ /* 0x000fe20006800000 */
[----:B------:R-:W-:Y:S01]  /*1a9c0*/  IMAD.WIDE.U32 R148, R133, 0x8, R30 ;  /* 0x0000000885947825 */ /* 0x000fe200078e001e */
[----:B------:R-:W-:Y:S01]  /*1a9d0*/  SEL R147, RZ, 0x100, !P4 ;  /* 0x00000100ff937807 */ /* 0x000fe20006000000 */
[----:B------:R0:W-:Y:S01]  /*1a9e0*/  STG.E.128 desc[UR6][R150.64], R84 ;  /* 0x0000005496007986 */ /* 0x0001e2000c101d06 */
[----:B------:R-:W-:Y:S02]  /*1a9f0*/  SEL R82, RZ, 0x1000000, !P2 ;  /* 0x01000000ff527807 */ /* 0x000fe40005000000 */
[----:B------:R-:W-:-:S02]  /*1aa00*/  SEL R81, RZ, 0x10000, !P1 ;  /* 0x00010000ff517807 */ /* 0x000fc40004800000 */
[----:B------:R-:W-:Y:S02]  /*1aa10*/  SEL R80, RZ, 0x100, !P0 ;  /* 0x00000100ff507807 */ /* 0x000fe40004000000 */
[----:B------:R-:W-:Y:S02]  /*1aa20*/  ISETP.NE.AND P5, PT, R140, RZ, PT ;  /* 0x000000ff8c00720c */ /* 0x000fe40003fa5270 */
[----:B------:R-:W-:Y:S02]  /*1aa30*/  LOP3.LUT R147, R147, R83, R106, 0xfe, !PT ;  /* 0x0000005393937212 */ /* 0x000fe400078efe6a */
[----:B------:R-:W-:Y:S02]  /*1aa40*/  SEL R146, RZ, 0x1, !P3 ;  /* 0x00000001ff927807 */ /* 0x000fe40005800000 */
[----:B------:R-:W-:Y:S02]  /*1aa50*/  LOP3.LUT R80, R80, R82, R81, 0xfe, !PT ;  /* 0x0000005250507212 */ /* 0x000fe400078efe51 */
[----:B------:R-:W-:-:S02]  /*1aa60*/  SEL R81, RZ, 0x1, !P5 ;  /* 0x00000001ff517807 */ /* 0x000fc40006800000 */
[----:B------:R-:W-:Y:S02]  /*1aa70*/  IADD3 R143, PT, PT, R18, 0xa0, RZ ;  /* 0x000000a0128f7810 */ /* 0x000fe40007ffe0ff */
[----:B------:R-:W-:Y:S02]  /*1aa80*/  LOP3.LUT R147, R147, R146, RZ, 0xfc, !PT ;  /* 0x0000009293937212 */ /* 0x000fe400078efcff */
[----:B------:R-:W-:Y:S01]  /*1aa90*/  LOP3.LUT R146, R80, R81, RZ, 0xfc, !PT ;  /* 0x0000005150927212 */ /* 0x000fe200078efcff */
[----:B------:R-:W-:-:S04]  /*1aaa0*/  IMAD.WIDE.U32 R80, R143, 0x10, R88 ;  /* 0x000000108f507825 */ /* 0x000fc800078e0058 */
        /* <DEDUP_REMOVED lines=22> */
.L_x_6730:
        /* <DEDUP_REMOVED lines=13> */
.L_x_6732:
[----:B------:R-:W-:Y:S05]  /*1ace0*/  BSYNC.RECONVERGENT B1 ;  /* 0x0000000000017941 */ /* 0x000fea0003800200 */
.L_x_6731:
        /* <DEDUP_REMOVED lines=39> */
[----:B------:R-:W-:Y:S01]  /*1af60*/  MOV R140, R88 ;  /* 0x00000058008c7202 */ /* 0x000fe20000000f00 */
[----:B------:R-:W-:Y:S01]  /*1af70*/  HFMA2 R88, -RZ, RZ, 0, 0 ;  /* 0x00000000ff587431 */ /* 0x000fe200000001ff */
[----:B------:R-:W-:Y:S01]  /*1af80*/  LOP3.LUT R23, R0, R146, R89, 0x96, !PT ;  /* 0x0000009200177212 */ /* 0x000fe200078e9659 */
[----:B------:R-:W-:-:S07]  /*1af90*/  IMAD.MOV.U32 R89, RZ, RZ, R144 ;  /* 0x000000ffff597224 */ /* 0x000fce00078e0090 */
.L_x_6729:
[----:B------:R-:W-:Y:S05]  /*1afa0*/  BSYNC.RECONVERGENT B0 ;  /* 0x0000000000007941 */ /* 0x000fea0003800200 */
.L_x_6728:
        /* <DEDUP_REMOVED lines=24> */
.L_x_6735:
        /* <DEDUP_REMOVED lines=13> */
.L_x_6737:
[----:B------:R-:W-:Y:S05]  /*1b200*/  BSYNC.RECONVERGENT B1 ;  /* 0x0000000000017941 */ /* 0x000fea0003800200 */
.L_x_6736:
        /* <DEDUP_REMOVED lines=43> */
.L_x_6734:
[----:B------:R-:W-:Y:S05]  /*1b4c0*/  BSYNC.RECONVERGENT B0 ;  /* 0x0000000000007941 */ /* 0x000fea0003800200 */
.L_x_6733:
        /* <DEDUP_REMOVED lines=23> */
.L_x_6740:
        /* <DEDUP_REMOVED lines=13> */
.L_x_6742:
[----:B------:R-:W-:Y:S05]  /*1b710*/  BSYNC.RECONVERGENT B1 ;  /* 0x0000000000017941 */ /* 0x000fea0003800200 */
.L_x_6741:
        /* <DEDUP_REMOVED lines=43> */
.L_x_6739:
[----:B------:R-:W-:Y:S05]  /*1b9d0*/  BSYNC.RECONVERGENT B0 ;  /* 0x0000000000007941 */ /* 0x000fea0003800200 */
.L_x_6738:
        /* <DEDUP_REMOVED lines=23> */
.L_x_6745:
        /* <DEDUP_REMOVED lines=13> */
.L_x_6747:
[----:B------:R-:W-:Y:S05]  /*1bc20*/  BSYNC.RECONVERGENT B1 ;  /* 0x0000000000017941 */ /* 0x000fea0003800200 */
.L_x_6746:
        /* <DEDUP_REMOVED lines=43> */
.L_x_6744:
[----:B------:R-:W-:Y:S05]  /*1bee0*/  BSYNC.RECONVERGENT B0 ;  /* 0x0000000000007941 */ /* 0x000fea0003800200 */
.L_x_6743:
        /* <DEDUP_REMOVED lines=23> */
.L_x_6750:
        /* <DEDUP_REMOVED lines=13> */
.L_x_6752:
[----:B------:R-:W-:Y:S05]  /*1c130*/  BSYNC.RECONVERGENT B1 ;  /* 0x0000000000017941 */ /* 0x000fea0003800200 */
.L_x_6751:
        /* <DEDUP_REMOVED lines=43> */
.L_x_6749:
[----:B------:R-:W-:Y:S05]  /*1c3f0*/  BSYNC.RECONVERGENT B0 ;  /* 0x0000000000007941 */ /* 0x000fea0003800200 */
.L_x_6748:
        /* <DEDUP_REMOVED lines=23> */
.L_x_6755:
        /* <DEDUP_REMOVED lines=13> */
.L_x_6757:
[----:B------:R-:W-:Y:S05]  /*1c640*/  BSYNC.RECONVERGENT B1 ;  /* 0x0000000000017941 */ /* 0x000fea0003800200 */
.L_x_6756:
        /* <DEDUP_REMOVED lines=43> */
.L_x_6754:
[----:B------:R-:W-:Y:S05]  /*1c900*/  BSYNC.RECONVERGENT B0 ;  /* 0x0000000000007941 */ /* 0x000fea0003800200 */
.L_x_6753:
        /* <DEDUP_REMOVED lines=23> */
.L_x_6760:
        /* <DEDUP_REMOVED lines=13> */
.L_x_6762:
[----:B------:R-:W-:Y:S05]  /*1cb50*/  BSYNC.RECONVERGENT B1 ;  /* 0x0000000000017941 */ /* 0x000fea0003800200 */
.L_x_6761:
        /* <DEDUP_REMOVED lines=43> */
.L_x_6759:
[----:B------:R-:W-:Y:S05]  /*1ce10*/  BSYNC.RECONVERGENT B0 ;  /* 0x0000000000007941 */ /* 0x000fea0003800200 */
.L_x_6758:
        /* <DEDUP_REMOVED lines=23> */
.L_x_6765:
        /* <DEDUP_REMOVED lines=15> */
.L_x_6767:
[----:B------:R-:W-:Y:S05]  /*1d080*/  BSYNC.RECONVERGENT B1 ;  /* 0x0000000000017941 */ /* 0x000fea0003800200 */
.L_x_6766:
[----:B------:R-:W-:Y:S01]  /*1d090*/  LOP3.LUT R22, R21, R85, R27, 0x96, !PT ;  /* 0x0000005515167212 */ /* 0x000fe200078e961b */
[----:B------:R-:W-:-:S04]  /*1d0a0*/  IMAD.WIDE.U32 R80, R91, -0x326172a9, RZ ;  /* 0xcd9e8d575b507825 */ /* 0x000fc800078e00ff */
[----:B------:R-:W-:Y:S01]  /*1d0b0*/  IMAD.WIDE.U32 R22, R22, -0x326172a9, RZ ;  /* 0xcd9e8d5716167825 */ /* 0x000fe200078e00ff */
[----:B------:R-:W-:-:S04]  /*1d0c0*/  LOP3.LUT R81, R24, R81, R26, 0x96, !PT ;  /* 0x0000005118517212 */ /* 0x000fc800078e961a */
[----:B------:R-:W-:Y:S01]  /*1d0d0*/  LOP3.LUT R85, R6, R80, R23, 0x96, !PT ;  /* 0x0000005006557212 */ /* 0x000fe200078e9617 */
[----:B------:R-:W-:-:S05]  /*1d0e0*/  IMAD.WIDE.U32 R80, R81, -0x2daee0ad, RZ ;  /* 0xd2511f5351507825 */ /* 0x000fca00078e00ff */
[----:B------:R-:W-:Y:S01]  /*1d0f0*/  LOP3.LUT R81, R92, R84, R81, 0x96, !PT ;  /* 0x000000545c517212 */ /* 0x000fe200078e9651 */
[----:B------:R-:W-:-:S05]  /*1d100*/  IMAD.WIDE.U32 R84, R85, -0x2daee0ad, RZ ;  /* 0xd2511f5355547825 */ /* 0x000fca00078e00ff */
[----:B------:R-:W-:Y:S01]  /*1d110*/  LOP3.LUT R6, R2, R80, R85, 0x96, !PT ;  /* 0x0000005002067212 */ /* 0x000fe200078e9655 */
[----:B------:R-:W-:-:S05]  /*1d120*/  IMAD.WIDE.U32 R80, R81, -0x326172a9, RZ ;  /* 0xcd9e8d5751507825 */ /* 0x000fca00078e00ff */
        /* <DEDUP_REMOVED lines=33> */
.L_x_6764:
[----:B------:R-:W-:Y:S05]  /*1d340*/  BSYNC.RECONVERGENT B0 ;  /* 0x0000000000007941 */ /* 0x000fea0003800200 */
.L_x_6763:
        /* <DEDUP_REMOVED lines=15> */
.L_x_6727:
        /* <DEDUP_REMOVED lines=16> */
.L_x_6771:
        /* <DEDUP_REMOVED lines=13> */
.L_x_6773:
[----:B------:R-:W-:Y:S05]  /*1d610*/  BSYNC.RECONVERGENT B1 ;  /* 0x0000000000017941 */ /* 0x000fea0003800200 */
.L_x_6772:
        /* <DEDUP_REMOVED lines=43> */
.L_x_6770:
[----:B------:R-:W-:Y:S05]  /*1d8d0*/  BSYNC.RECONVERGENT B0 ;  /* 0x0000000000007941 */ /* 0x000fea0003800200 */
.L_x_6769:
        /* <DEDUP_REMOVED lines=22> */
.L_x_6776:
        /* <DEDUP_REMOVED lines=13> */
.L_x_6778:
[----:B------:R-:W-:Y:S05]  /*1db10*/  BSYNC.RECONVERGENT B1 ;  /* 0x0000000000017941 */ /* 0x000fea0003800200 */
.L_x_6777:
        /* <DEDUP_REMOVED lines=43> */
.L_x_6775:
[----:B------:R-:W-:Y:S05]  /*1ddd0*/  BSYNC.RECONVERGENT B0 ;  /* 0x0000000000007941 */ /* 0x000fea0003800200 */
.L_x_6774:
        /* <DEDUP_REMOVED lines=21> */
.L_x_6781:
        /* <DEDUP_REMOVED lines=13> */
.L_x_6783:
[----:B------:R-:W-:Y:S05]  /*1e000*/  BSYNC.RECONVERGENT B1 ;  /* 0x0000000000017941 */ /* 0x000fea0003800200 */
.L_x_6782:
        /* <DEDUP_REMOVED lines=43> */
.L_x_6780:
[----:B------:R-:W-:Y:S05]  /*1e2c0*/  BSYNC.RECONVERGENT B0 ;  /* 0x0000000000007941 */ /* 0x000fea0003800200 */
.L_x_6779:
        /* <DEDUP_REMOVED lines=21> */
.L_x_6786:
        /* <DEDUP_REMOVED lines=13> */
.L_x_6788:
[----:B------:R-:W-:Y:S05]  /*1e4f0*/  BSYNC.RECONVERGENT B1 ;  /* 0x0000000000017941 */ /* 0x000fea0003800200 */
.L_x_6787:
        /* <DEDUP_REMOVED lines=43> */
.L_x_6785:
[----:B------:R-:W-:Y:S05]  /*1e7b0*/  BSYNC.RECONVERGENT B0 ;  /* 0x0000000000007941 */ /* 0x000fea0003800200 */
.L_x_6784:
        /* <DEDUP_REMOVED lines=21> */
.L_x_6791:
        /* <DEDUP_REMOVED lines=13> */
.L_x_6793:
[----:B------:R-:W-:Y:S05]  /*1e9e0*/  BSYNC.RECONVERGENT B1 ;  /* 0x0000000000017941 */ /* 0x000fea0003800200 */
.L_x_6792:
        /* <DEDUP_REMOVED lines=43> */
.L_x_6790:
[----:B------:R-:W-:Y:S05]  /*1eca0*/  BSYNC.RECONVERGENT B0 ;  /* 0x0000000000007941 */ /* 0x000fea0003800200 */
.L_x_6789:
        /* <DEDUP_REMOVED lines=21> */
.L_x_6796:
        /* <DEDUP_REMOVED lines=13> */
.L_x_6798:
[----:B------:R-:W-:Y:S05]  /*1eed0*/  BSYNC.RECONVERGENT B1 ;  /* 0x0000000000017941 */ /* 0x000fea0003800200 */
.L_x_6797:
        /* <DEDUP_REMOVED lines=43> */
.L_x_6795:
[----:B------:R-:W-:Y:S05]  /*1f190*/  BSYNC.RECONVERGENT B0 ;  /* 0x0000000000007941 */ /* 0x000fea0003800200 */
.L_x_6794:
        /* <DEDUP_REMOVED lines=21> */
.L_x_6801:
        /* <DEDUP_REMOVED lines=13> */
.L_x_6803:
[----:B------:R-:W-:Y:S05]  /*1f3c0*/  BSYNC.RECONVERGENT B1 ;  /* 0x0000000000017941 */ /* 0x000fea0003800200 */
.L_x_6802:
        /* <DEDUP_REMOVED lines=43> */
.L_x_6800:
[----:B------:R-:W-:Y:S05]  /*1f680*/  BSYNC.RECONVERGENT B0 ;  /* 0x0000000000007941 */ /* 0x000fea0003800200 */
.L_x_6799:
        /* <DEDUP_REMOVED lines=21> */
.L_x_6806:
        /* <DEDUP_REMOVED lines=15> */
.L_x_6808:
[----:B------:R-:W-:Y:S05]  /*1f8d0*/  BSYNC.RECONVERGENT B1 ;  /* 0x0000000000017941 */ /* 0x000fea0003800200 */
.L_x_6807:
        /* <DEDUP_REMOVED lines=43> */
.L_x_6805:
[----:B------:R-:W-:Y:S05]  /*1fb90*/  BSYNC.RECONVERGENT B0 ;  /* 0x0000000000007941 */ /* 0x000fea0003800200 */
.L_x_6804:
        /* <DEDUP_REMOVED lines=12> */
.L_x_6768:
[----:B------:R-:W-:Y:S01]  /*1fc60*/  FADD.FTZ R2, RZ, R97 ;  /* 0x00000061ff027221 */ /* 0x000fe20000010000 */
[----:B------:R-:W-:Y:S01]  /*1fc70*/  SEL R0, RZ, 0x1000000, !P6 ;  /* 0x01000000ff007807 */ /* 0x000fe20007000000 */
[----:B------:R-:W-:Y:S01]  /*1fc80*/  IMAD.WIDE.U32 R28, R143, 0x10, R28 ;  /* 0x000000108f1c7825 */ /* 0x000fe200078e001c */
[----:B------:R-:W-:-:S03]  /*1fc90*/  SEL R10, RZ, 0x10000, !P5 ;  /* 0x00010000ff0a7807 */ /* 0x000fc60006800000 */
[----:B------:R-:W-:Y:S01]  /*1fca0*/  FADD.FTZ R3, R2, R99 ;  /* 0x0000006302037221 */ /* 0x000fe20000010000 */
[----:B------:R-:W-:Y:S01]  /*1fcb0*/  SEL R15, RZ, 0x100, !P4 ;  /* 0x00000100ff0f7807 */ /* 0x000fe20006000000 */
[----:B------:R-:W-:Y:S01]  /*1fcc0*/  IMAD.WIDE.U32 R30, R143, 0x8, R30 ;  /* 0x000000088f1e7825 */ /* 0x000fe200078e001e */
[----:B------:R-:W-:-:S03]  /*1fcd0*/  ISETP.NE.AND P6, PT, R106, RZ, PT ;  /* 0x000000ff6a00720c */ /* 0x000fc60003fc5270 */
        /* <DEDUP_REMOVED lines=45> */
[----:B------:R-:W-:Y:S01]  /*1ffb0*/  LOP3.LUT P0, RZ, R19, 0x1f, RZ, 0xc0, !PT ;  /* 0x0000001f13ff7812 */ /* 0x000fe2000780c0ff */
[----:B------:R-:W-:Y:S01]  /*1ffc0*/  FADD.FTZ R3, R3, R142 ;  /* 0x0000008e03037221 */ /* 0x000fe20000010000 */
[----:B------:R-:W-:-:S03]  /*1ffd0*/  LOP3.LUT R2, R2, R8, R11, 0xfe, !PT ;  /* 0x0000000802027212 */ /* 0x000fc600078efe0b */
[----:B------:R-:W-:Y:S01]  /*1ffe0*/  FADD.FTZ R11, R3, R144 ;  /* 0x00000090030b7221 */ /* 0x000fe20000010000 */
[----:B------:R-:W-:Y:S02]  /*1fff0*/  LOP3.LUT R3, R15, R0, RZ, 0xfc, !PT ;  /* 0x000000000f037212 */ /* 0x000fe400078efcff */
[----:B------:R-:W-:Y:S01]  /*20000*/  LOP3.LUT R2, R2, R13, RZ, 0xfc, !PT ;  /* 0x0000000d02027212 */ /* 0x000fe200078efcff */
[----:B------:R-:W-:-:S04]  /*20010*/  FADD.FTZ R0, R11, R146 ;  /* 0x000000920b007221 */ /* 0x000fc80000010000 */
[----:B------:R-:W-:Y:S01]  /*20020*/  FADD.FTZ R11, R0, R145 ;  /* 0x00000091000b7221 */ /* 0x000fe20000010000 */
[----:B------:R0:W-:Y:S03]  /*20030*/  STG.E.64 desc[UR6][R30.64], R2 ;  /* 0x000000021e007986 */ /* 0x0001e6000c101b06 */
        /* <DEDUP_REMOVED lines=123> */
.L_x_6822:
[----:B------:R-:W-:Y:S01]  /*207f0*/  FMUL.FTZ R0, R3, R3 ;  /* 0x0000000303007220 */ /* 0x000fe20000410000 */
[----:B------:R-:W-:Y:S01]  /*20800*/  ISETP.NE.AND P1, PT, RZ, UR11, PT ;  /* 0x0000000bff007c0c */ /* 0x000fe2000bf25270 */
[----:B-1----:R-:W-:Y:S01]  /*20810*/  FADD.FTZ R11, R6, R11 ;  /* 0x0000000b060b7221 */ /* 0x002fe20000010000 */
[--C-:B------:R-:W-:Y:S02]  /*20820*/  HADD2.F32 R7, -RZ, R76.reuse.H1_H1 ;  /* 0x3000004cff077230 */ /* 0x100fe40000004100 */
[----:B------:R-:W-:Y:S01]  /*20830*/  FSEL R5, R0, RZ, P1 ;  /* 0x000000ff00057208 */ /* 0x000fe20000800000 */
[----:B------:R-:W-:Y:S01]  /*20840*/  FFMA.FTZ R2, R11, R2, UR12 ;  /* 0x0000000c0b027e23 */ /* 0x000fe20008010002 */
[----:B------:R-:W-:Y:S01]  /*20850*/  FSEL R13, R3, RZ, !P1 ;  /* 0x000000ff030d7208 */ /* 0x000fe20004800000 */
[----:B------:R-:W-:Y:S02]  /*20860*/  HADD2.F32 R11, -RZ, R76.H0_H0 ;  /* 0x2000004cff0b7230 */ /* 0x000fe40000004100 */
[----:B------:R-:W-:Y:S01]  /*20870*/  FADD.FTZ R8, R2, R5 ;  /* 0x0000000502087221 */ /* 0x000fe20000010000 */
[----:B------:R-:W-:-:S02]  /*20880*/  HADD2.F32 R0, -RZ, R52.H0_H0 ;  /* 0x20000034ff007230 */ /* 0x000fc40000004100 */
[C---:B------:R-:W-:Y:S01]  /*20890*/  FADD.FTZ R97, -R13.reuse, R97 ;  /* 0x000000610d617221 */ /* 0x040fe20000010100 */
[C---:B------:R-:W-:Y:S01]  /*208a0*/  FADD.FTZ R98, -R13.reuse, R98 ;  /* 0x000000620d627221 */ /* 0x040fe20000010100 */
[C---:B------:R-:W-:Y:S01]  /*208b0*/  FADD.FTZ R99, -R13.reuse, R99 ;  /* 0x000000630d637221 */ /* 0x040fe20000010100 */
[----:B------:R-:W-:Y:S01]  /*208c0*/  HADD2.F32 R5, -RZ, R77.H0_H0 ;  /* 0x2000004dff057230 */ /* 0x000fe20000004100 */
[----:B------:R-:W1:Y:S01]  /*208d0*/  MUFU.RSQ R8, R8 ;  /* 0x0000000800087308 */ /* 0x000e620000001400 */
[----:B------:R-:W-:Y:S02]  /*208e0*/  HADD2.F32 R2, -RZ, R53.H0_H0 ;  /* 0x20000035ff027230 */ /* 0x000fe40000004100 */
[C---:B------:R-:W-:Y:S01]  /*208f0*/  FADD.FTZ R101, -R13.reuse, R101 ;  /* 0x000000650d657221 */ /* 0x040fe20000010100 */
        /* <DEDUP_REMOVED lines=16> */
[----:B0-----:R-:W-:Y:S01]  /*20a00*/  FMUL.FTZ R6, R8, R99 ;  /* 0x0000006308067220 */ /* 0x001fe20000410000 */
[----:B------:R-:W-:Y:S01]  /*20a10*/  FADD.FTZ R113, -R13, R113 ;  /* 0x000000710d717221 */ /* 0x000fe20000010100 */
[----:B------:R-:W-:Y:S01]  /*20a20*/  FFMA.FTZ R16, R97, R11, R0 ;  /* 0x0000000b61107223 */ /* 0x000fe20000010000 */
        /* <DEDUP_REMOVED lines=41> */
[----:B------:R-:W-:Y:S01]  /*20cc0*/  FMUL.FTZ R15, R8, R15 ;  /* 0x0000000f080f7220 */ /* 0x000fe20000410000 */
[----:B------:R-:W-:Y:S02]  /*20cd0*/  HADD2.F32 R0, -RZ, R55.H1_H1 ;  /* 0x30000037ff007230 */ /* 0x000fe40000004100 */
[----:B------:R-:W-:Y:S01]  /*20ce0*/  FFMA.FTZ R94, R94, R13, R4 ;  /* 0x0000000d5e5e7223 */ /* 0x000fe20000010004 */
        /* <DEDUP_REMOVED lines=15> */
[----:B------:R-:W-:Y:S01]  /*20de0*/  FFMA.FTZ R0, R109, R6, R10 ;  /* 0x000000066d007223 */ /* 0x000fe2000001000a */
[----:B------:R-:W-:Y:S02]  /*20df0*/  HADD2.F32 R6, -RZ, R50.H0_H0 ;  /* 0x20000032ff067230 */ /* 0x000fe40000004100 */
[C---:B------:R-:W-:Y:S01]  /*20e00*/  FMUL.FTZ R87, R8.reuse, R87 ;  /* 0x0000005708577220 */ /* 0x040fe20000410000 */
[----:B------:R-:W-:Y:S02]  /*20e10*/  HADD2.F32 R14, -RZ, R49.H0_H0 ;  /* 0x20000031ff0e7230 */ /* 0x000fe40000004100 */
[----:B------:R-:W-:Y:S01]  /*20e20*/  FMUL.FTZ R30, R8, R100 ;  /* 0x00000064081e7220 */ /* 0x000fe20000410000 */
[----:B------:R-:W-:-:S02]  /*20e30*/  HADD2.F32 R88, -RZ, R74.H1_H1 ;  /* 0x3000004aff587230 */ /* 0x000fc40000004100 */
[----:B------:R-:W-:Y:S01]  /*20e40*/  FFMA.FTZ R93, R93, R4, R6 ;  /* 0x000000045d5d7223 */ /* 0x000fe20000010006 */
[----:B------:R-:W-:Y:S02]  /*20e50*/  HADD2.F32 R10, -RZ, R50.H1_H1 ;  /* 0x30000032ff0a7230 */ /* 0x000fe40000004100 */
[----:B------:R-:W-:Y:S01]  /*20e60*/  FFMA.FTZ R9, R9, R12, R14 ;  /* 0x0000000c09097223 */ /* 0x000fe2000001000e */
        /* <DEDUP_REMOVED lines=12> */
[----:B------:R-:W-:-:S02]  /*20f30*/  HADD2.F32 R14, -RZ, R68.H1_H1 ;  /* 0x30000044ff0e7230 */ /* 0x000fc40000004100 */
[----:B------:R-:W-:Y:S01]  /*20f40*/  FMUL.FTZ R117, R8, R117 ;  /* 0x0000007508757220 */ /* 0x000fe20000410000 */
[----:B------:R-:W-:Y:S02]  /*20f50*/  HADD2.F32 R80, -RZ, R44.H1_H1 ;  /* 0x3000002cff507230 */ /* 0x000fe40000004100 */
[----:B------:R-:W-:Y:S01]  /*20f60*/  FFMA.FTZ R107, R17, R4, R6 ;  /* 0x00000004116b7223 */ /* 0x000fe20000010006 */
        /* <DEDUP_REMOVED lines=39> */
[----:B------:R-:W-:Y:S01]  /*211e0*/  FFMA.FTZ R81, R81, R6, R10 ;  /* 0x0000000651517223 */ /* 0x000fe2000001000a */
[----:B------:R-:W-:Y:S02]  /*211f0*/  HADD2.F32 R4, -RZ, R66.H0_H0 ;  /* 0x20000042ff047230 */ /* 0x000fe40000004100 */
[----:B------:R-:W-:Y:S01]  /*21200*/  FMUL.FTZ R92, R8, R113 ;  /* 0x00000071085c7220 */ /* 0x000fe20000410000 */
[----:B------:R-:W-:Y:S02]  /*21210*/  HADD2.F32 R6, -RZ, R42.H0_H0 ;  /* 0x2000002aff067230 */ /* 0x000fe40000004100 */
        /* <DEDUP_REMOVED lines=13> */
[----:B------:R-:W-:Y:S02]  /*212f0*/  HADD2.F32 R14, -RZ, R65.H0_H0 ;  /* 0x20000041ff0e7230 */ /* 0x000fe40000004100 */
[----:B------:R-:W-:Y:S01]  /*21300*/  FFMA.FTZ R114, R114, R5, R7 ;  /* 0x0000000572727223 */ /* 0x000fe20000010007 */
[----:B------:R-:W-:Y:S02]  /*21310*/  HADD2.F32 R82, -RZ, R41.H0_H0 ;  /* 0x20000029ff527230 */ /* 0x000fe40000004100 */
        /* <DEDUP_REMOVED lines=17> */
[----:B------:R-:W-:Y:S01]  /*21430*/  HADD2.F32 R11, -RZ, R60.H1_H1 ;  /* 0x3000003cff0b7230 */ /* 0x000fe20000004100 */
[----:B------:R-:W0:Y:S01]  /*21440*/  @!P0 LDC.64 R6, c[0x0][0x3c0] ;  /* 0x0000f000ff068b82 */ /* 0x000e220000000a00 */
[----:B------:R-:W-:-:S02]  /*21450*/  HADD2.F32 R15, -RZ, R36.H1_H1 ;  /* 0x30000024ff0f7230 */ /* 0x000fc40000004100 */
[----:B------:R-:W-:Y:S01]  /*21460*/  FFMA.FTZ R113, R113, R10, R14 ;  /* 0x0000000a71717223 */ /* 0x000fe2000001000e */
[----:B------:R-:W-:Y:S02]  /*21470*/  HADD2.F32 R10, -RZ, R62.H1_H1 ;  /* 0x3000003eff0a7230 */ /* 0x000fe40000004100 */
[----:B------:R-:W-:Y:S01]  /*21480*/  FMUL.FTZ R119, R8, R141 ;  /* 0x0000008d08777220 */ /* 0x000fe20000410000 */
[----:B------:R-:W-:Y:S02]  /*21490*/  HADD2.F32 R14, -RZ, R38.H1_H1 ;  /* 0x30000026ff0e7230 */ /* 0x000fe40000004100 */
[----:B------:R-:W-:Y:S01]  /*214a0*/  FFMA.FTZ R104, R104, R11, R15 ;  /* 0x0000000b68687223 */ /* 0x000fe2000001000f */
[----:B------:R-:W-:Y:S02]  /*214b0*/  HADD2.F32 R11, -RZ, R63.H0_H0 ;  /* 0x2000003fff0b7230 */ /* 0x000fe40000004100 */
[----:B------:R-:W-:Y:S01]  /*214c0*/  FMUL.FTZ R118, R8, R159 ;  /* 0x0000009f08767220 */ /* 0x000fe20000410000 */
[----:B------:R-:W-:-:S02]  /*214d0*/  HADD2.F32 R15, -RZ, R39.H0_H0 ;  /* 0x20000027ff0f7230 */ /* 0x000fc40000004100 */
        /* <DEDUP_REMOVED lines=8> */
[C---:B------:R-:W-:Y:S01]  /*21560*/  FMUL.FTZ R108, R8.reuse, R157 ;  /* 0x0000009d086c7220 */ /* 0x040fe20000410000 */
[----:B------:R-:W-:Y:S02]  /*21570*/  HADD2.F32 R29, -RZ, R61.H0_H0 ;  /* 0x2000003dff1d7230 */ /* 0x000fe40000004100 */
[----:B------:R-:W-:Y:S01]  /*21580*/  FMUL.FTZ R123, R8, R146 ;  /* 0x00000092087b7220 */ /* 0x000fe20000410000 */
[----:B------:R-:W-:Y:S02]  /*21590*/  HADD2.F32 R31, -RZ, R37.H0_H0 ;  /* 0x20000025ff1f7230 */ /* 0x000fe40000004100 */
[----:B------:R-:W-:Y:S01]  /*215a0*/  FFMA.FTZ R121, R121, R4, R10 ;  /* 0x0000000479797223 */ /* 0x000fe2000001000a */
[----:B------:R-:W-:Y:S02]  /*215b0*/  HADD2.F32 R14, -RZ, R56.H1_H1 ;  /* 0x30000038ff0e7230 */ /* 0x000fe40000004100 */
[----:B------:R-:W-:Y:S01]  /*215c0*/  FFMA.FTZ R120, R120, R5, R11 ;  /* 0x0000000578787223 */ /* 0x000fe2000001000b */
[----:B------:R-:W-:Y:S01]  /*215d0*/  HADD2.F32 R82, -RZ, R32.H1_H1 ;  /* 0x30000020ff527230 */ /* 0x000fe20000004100 */
[----:B------:R-:W1:Y:S01]  /*215e0*/  @!P0 LDC.64 R4, c[0x0][0x3c8] ;  /* 0x0000f200ff048b82 */ /* 0x000e620000000a00 */
[----:B------:R-:W-:Y:S01]  /*215f0*/  FFMA.FTZ R108, R108, R29, R31 ;  /* 0x0000001d6c6c7223 */ /* 0x000fe2000001001f */
[----:B------:R-:W-:-:S02]  /*21600*/  HADD2.F32 R15, -RZ, R57.H0_H0 ;  /* 0x20000039ff0f7230 */ /* 0x000fc40000004100 */
[C---:B------:R-:W-:Y:S01]  /*21610*/  FMUL.FTZ R122, R8.reuse, R145 ;  /* 0x00000091087a7220 */ /* 0x040fe20000410000 */
[----:B------:R-:W-:Y:S01]  /*21620*/  FFMA.FTZ R123, R123, R14, R82 ;  /* 0x0000000e7b7b7223 */ /* 0x000fe20000010052 */
[----:B------:R-:W-:Y:S02]  /*21630*/  HADD2.F32 R29, -RZ, R33.H0_H0 ;  /* 0x20000021ff1d7230 */ /* 0x000fe40000004100 */
[----:B------:R-:W-:Y:S01]  /*21640*/  FMUL.FTZ R127, R8, R161 ;  /* 0x000000a1087f7220 */ /* 0x000fe20000410000 */
[----:B------:R-:W-:Y:S01]  /*21650*/  HADD2.F32 R14, -RZ, R57.H1_H1 ;  /* 0x30000039ff0e7230 */ /* 0x000fe20000004100 */
[----:B------:R-:W2:Y:S01]  /*21660*/  LDC.64 R10, c[0x0][0x428] ;  /* 0x00010a00ff0a7b82 */ /* 0x000ea20000000a00 */
[----:B------:R-:W-:Y:S02]  /*21670*/  HADD2.F32 R82, -RZ, R33.H1_H1 ;  /* 0x30000021ff527230 */ /* 0x000fe40000004100 */
[----:B------:R-:W-:Y:S01]  /*21680*/  FFMA.FTZ R122, R122, R15, R29 ;  /* 0x0000000f7a7a7223 */ /* 0x000fe2000001001d */
[----:B------:R-:W-:Y:S01]  /*21690*/  F2FP.F16.F32.PACK_AB R9, R2, R9 ;  /* 0x000000090209723e */ /* 0x000fe200000000ff */
[----:B------:R-:W-:-:S02]  /*216a0*/  HADD2.F32 R31, -RZ, R58.H0_H0 ;  /* 0x2000003aff1f7230 */ /* 0x000fc40000004100 */
[----:B------:R-:W-:Y:S01]  /*216b0*/  FMUL.FTZ R124, R8, R165 ;  /* 0x000000a5087c7220 */ /* 0x000fe20000410000 */
[----:B------:R-:W-:Y:S01]  /*216c0*/  FFMA.FTZ R127, R127, R14, R82 ;  /* 0x0000000e7f7f7223 */ /* 0x000fe20000010052 */
[----:B0-----:R-:W-:-:S04]  /*216d0*/  @!P0 IMAD.WIDE R14, R90, 0x4, R6 ;  /* 0x000000045a0e8825 */ /* 0x001fc800078e0206 */
[C---:B------:R-:W-:Y:S01]  /*216e0*/  FMUL.FTZ R139, R8.reuse, R139 ;  /* 0x0000008b088b7220 */ /* 0x040fe20000410000 */
[C---:B------:R-:W-:Y:S01]  /*216f0*/  FMUL.FTZ R99, R8.reuse, R99 ;  /* 0x0000006308637220 */ /* 0x040fe20000410000 */
[----:B------:R-:W-:Y:S01]  /*21700*/  FMUL.FTZ R147, R8, R147 ;  /* 0x0000009308937220 */ /* 0x000fe20000410000 */
[----:B------:R-:W-:Y:S01]  /*21710*/  HADD2.F32 R83, -RZ, R34.H0_H0 ;  /* 0x20000022ff537230 */ /* 0x000fe20000004100 */
[----:B------:R0:W-:Y:S01]  /*21720*/  @!P0 STG.E desc[UR6][R14.64], R3 ;  /* 0x000000030e008986 */ /* 0x0001e2000c101906 */
[----:B------:R-:W-:Y:S01]  /*21730*/  HADD2.F32 R102, -RZ, R58.H1_H1 ;  /* 0x3000003aff667230 */ /* 0x000fe20000004100 */
[----:B------:R-:W-:Y:S01]  /*21740*/  F2FP.F16.F32.PACK_AB R7, R98, R94 ;  /* 0x0000005e6207723e */ /* 0x000fe200000000ff */
[----:B------:R-:W-:Y:S02]  /*21750*/  HADD2.F32 R126, -RZ, R34.H1_H1 ;  /* 0x30000022ff7e7230 */ /* 0x000fe40000004100 */
[----:B------:R-:W-:Y:S01]  /*21760*/  FFMA.FTZ R124, R124, R31, R83 ;  /* 0x0000001f7c7c7223 */ /* 0x000fe20000010053 */
[----:B------:R-:W-:Y:S01]  /*21770*/  HADD2.F32 R132, -RZ, R59.H1_H1 ;  /* 0x3000003bff847230 */ /* 0x000fe20000004100 */
[----:B------:R-:W-:Y:S01]  /*21780*/  F2FP.F16.F32.PACK_AB R6, R86, R30 ;  /* 0x0000001e5606723e */ /* 0x000fe200000000ff */
[----:B------:R-:W-:-:S02]  /*21790*/  HADD2.F32 R134, -RZ, R35.H1_H1 ;  /* 0x30000023ff867230 */ /* 0x000fc40000004100 */
[----:B------:R-:W-:Y:S01]  /*217a0*/  FFMA.FTZ R139, R139, R102, R126 ;  /* 0x000000668b8b7223 */ /* 0x000fe2000001007e */
[----:B------:R-:W-:Y:S01]  /*217b0*/  HADD2.F32 R128, -RZ, R59.H0_H0 ;  /* 0x2000003bff807230 */ /* 0x000fe20000004100 */
[----:B------:R-:W-:Y:S01]  /*217c0*/  F2FP.F16.F32.PACK_AB R12, R12, R17 ;  /* 0x000000110c0c723e */ /* 0x000fe200000000ff */
[----:B------:R-:W-:Y:S01]  /*217d0*/  HADD2.F32 R130, -RZ, R35.H0_H0 ;  /* 0x20000023ff827230 */ /* 0x000fe20000004100 */
[----:B0-----:R-:W0:Y:S01]  /*217e0*/  LDC.64 R2, c[0x0][0x380] ;  /* 0x0000e000ff027b82 */ /* 0x001e220000000a00 */
[----:B-1----:R-:W-:Y:S01]  /*217f0*/  @!P0 IMAD.WIDE R82, R90, 0x4, R4 ;  /* 0x000000045a528825 */ /* 0x002fe200078e0204 */
[----:B------:R-:W-:-:S03]  /*21800*/  F2FP.F16.F32.PACK_AB R5, R103, R28 ;  /* 0x0000001c6705723e */ /* 0x000fc600000000ff */
[----:B------:R-:W-:Y:S01]  /*21810*/  FFMA.FTZ R129, R99, R132, R134 ;  /* 0x0000008463817223 */ /* 0x000fe20000010086 */
[----:B------:R-:W-:Y:S01]  /*21820*/  F2FP.F16.F32.PACK_AB R4, R97, R16 ;  /* 0x000000106104723e */ /* 0x000fe200000000ff */
[----:B--2---:R-:W-:-:S04]  /*21830*/  IMAD.WIDE.U32 R102, R18, 0x10, R10 ;  /* 0x0000001012667825 */ /* 0x004fc800078e000a */
[----:B------:R-:W-:Y:S01]  /*21840*/  FFMA.FTZ R128, R147, R128, R130 ;  /* 0x0000008093807223 */ /* 0x000fe20000010082 */
[----:B------:R1:W-:Y:S01]  /*21850*/  @!P0 STG.E desc[UR6][R82.64], R8 ;  /* 0x0000000852008986 */ /* 0x0003e2000c101906 */
[----:B------:R-:W-:Y:S01]  /*21860*/  F2FP.F16.F32.PACK_AB R15, R110, R101 ;  /* 0x000000656e0f723e */ /* 0x000fe200000000ff */
[--C-:B------:R-:W-:Y:S01]  /*21870*/  IMAD.WIDE.U32 R28, R105, 0x10, R10.reuse ;  /* 0x00000010691c7825 */ /* 0x100fe200078e000a */
[----:B------:R-:W-:Y:S01]  /*21880*/  F2FP.F16.F32.PACK_AB R14, R89, R100 ;  /* 0x00000064590e723e */ /* 0x000fe200000000ff */
[----:B------:R2:W-:Y:S01]  /*21890*/  STG.E.128 desc[UR6][R102.64], R4 ;  /* 0x0000000466007986 */ /* 0x0005e2000c101d06 */
[----:B------:R-:W-:Y:S01]  /*218a0*/  F2FP.F16.F32.PACK_AB R18, R112, R111 ;  /* 0x0000006f7012723e */ /* 0x000fe200000000ff */
[--C-:B------:R-:W-:Y:S01]  /*218b0*/  IMAD.WIDE.U32 R30, R115, 0x10, R10.reuse ;  /* 0x00000010731e7825 */ /* 0x100fe200078e000a */
[----:B------:R-:W-:Y:S02]  /*218c0*/  F2FP.F16.F32.PACK_AB R17, R106, R85 ;  /* 0x000000556a11723e */ /* 0x000fe400000000ff */
[----:B------:R-:W-:Y:S01]  /*218d0*/  F2FP.F16.F32.PACK_AB R16, R81, R96 ;  /* 0x000000605110723e */ /* 0x000fe200000000ff */
[----:B------:R-:W-:Y:S01]  /*218e0*/  IMAD.WIDE.U32 R86, R125, 0x10, R10 ;  /* 0x000000107d567825 */ /* 0x000fe200078e000a */
[----:B------:R-:W-:-:S02]  /*218f0*/  F2FP.F16.F32.PACK_AB R81, R127, R122 ;  /* 0x0000007a7f51723e */ /* 0x000fc400000000ff */
[----:B-1----:R-:W-:Y:S01]  /*21900*/  F2FP.F16.F32.PACK_AB R8, R0, R13 ;  /* 0x0000000d0008723e */ /* 0x002fe200000000ff */
[--C-:B------:R-:W-:Y:S01]  /*21910*/  IMAD.WIDE.U32 R94, R133, 0x10, R10.reuse ;  /* 0x00000010855e7825 */ /* 0x100fe200078e000a */
[----:B------:R-:W-:Y:S02]  /*21920*/  F2FP.F16.F32.PACK_AB R13, R19, R80 ;  /* 0x00000050130d723e */ /* 0x000fe400000000ff */
[----:B------:R-:W-:Y:S01]  /*21930*/  F2FP.F16.F32.PACK_AB R19, R114, R113 ;  /* 0x000000717213723e */ /* 0x000fe200000000ff */
[----:B------:R-:W-:Y:S01]  /*21940*/  IMAD.WIDE.U32 R98, R143, 0x10, R10 ;  /* 0x000000108f627825 */ /* 0x000fe200078e000a */
[----:B------:R-:W-:Y:S02]  /*21950*/  F2FP.F16.F32.PACK_AB R11, R107, R92 ;  /* 0x0000005c6b0b723e */ /* 0x000fe400000000ff */
[----:B------:R-:W-:Y:S01]  /*21960*/  F2FP.F16.F32.PACK_AB R10, R88, R93 ;  /* 0x0000005d580a723e */ /* 0x000fe200000000ff */
[----:B0-----:R-:W-:Y:S01]  /*21970*/  IMAD R90, R2, 0x4, R90 ;  /* 0x00000004025a7824 */ /* 0x001fe200078e025a */
[----:B--2---:R-:W-:-:S02]  /*21980*/  F2FP.F16.F32.PACK_AB R7, R121, R118 ;  /* 0x000000767907723e */ /* 0x004fc400000000ff */
[----:B------:R-:W-:Y:S01]  /*21990*/  F2FP.F16.F32.PACK_AB R6, R119, R116 ;  /* 0x000000747706723e */ /* 0x000fe200000000ff */
[----:B------:R0:W-:Y:S01]  /*219a0*/  STG.E.128 desc[UR6][R28.64], R8 ;  /* 0x000000081c007986 */ /* 0x0001e2000c101d06 */
[----:B------:R-:W-:Y:S02]  /*219b0*/  F2FP.F16.F32.PACK_AB R5, R117, R108 ;  /* 0x0000006c7505723e */ /* 0x000fe400000000ff */
[----:B------:R-:W-:Y:S01]  /*219c0*/  F2FP.F16.F32.PACK_AB R4, R104, R109 ;  /* 0x0000006d6804723e */ /* 0x000fe200000000ff */
[----:B------:R0:W-:Y:S01]  /*219d0*/  STG.E.128 desc[UR6][R30.64], R12 ;  /* 0x0000000c1e007986 */ /* 0x0001e2000c101d06 */
[----:B------:R-:W-:Y:S02]  /*219e0*/  F2FP.F16.F32.PACK_AB R83, R129, R128 ;  /* 0x000000808153723e */ /* 0x000fe400000000ff */
[----:B------:R-:W-:Y:S01]  /*219f0*/  F2FP.F16.F32.PACK_AB R82, R139, R124 ;  /* 0x0000007c8b52723e */ /* 0x000fe200000000ff */
[----:B------:R0:W-:Y:S01]  /*21a00*/  STG.E.128 desc[UR6][R86.64], R16 ;  /* 0x0000001056007986 */ /* 0x0001e2000c101d06 */
[----:B------:R-:W-:-:S02]  /*21a10*/  F2FP.F16.F32.PACK_AB R80, R123, R120 ;  /* 0x000000787b50723e */ /* 0x000fc400000000ff */
[----:B------:R-:W-:Y:S01]  /*21a20*/  ISETP.GE.AND P0, PT, R90, R3, PT ;  /* 0x000000035a00720c */ /* 0x000fe20003f06270 */
[----:B------:R0:W-:Y:S04]  /*21a30*/  STG.E.128 desc[UR6][R94.64], R4 ;  /* 0x000000045e007986 */ /* 0x0001e8000c101d06 */
[----:B------:R0:W-:Y:S08]  /*21a40*/  STG.E.128 desc[UR6][R98.64], R80 ;  /* 0x0000005062007986 */ /* 0x0001f0000c101d06 */
[----:B------:R-:W-:Y:S05]  /*21a50*/  @!P0 BRA `(.L_x_6810) ;  /* 0xfffffdec00e08947 */ /* 0x000fea000383ffff */
[----:B------:R-:W-:Y:S05]  /*21a60*/  EXIT ;  /* 0x000000000000794d */ /* 0x000fea0003800000 */
.L_x_6809:
        /* <DEDUP_REMOVED lines=8> */
.L_x_6812:
[----:B------:R-:W-:Y:S05]  /*21af0*/  BSYNC B0 ;  /* 0x0000000000007941 */ /* 0x000fea0003800000 */
.L_x_6811:
        /* <DEDUP_REMOVED lines=9> */
.L_x_6813:
[----:B------:R-:W-:Y:S02]  /*21b90*/  IMAD.MOV.U32 R12, RZ, RZ, 0x4 ;  /* 0x00000004ff0c7424 */ /* 0x000fe400078e00ff */
[----:B------:R-:W-:-:S04]  /*21ba0*/  IMAD.MOV.U32 R3, RZ, RZ, R8 ;  /* 0x000000ffff037224 */ /* 0x000fc800078e0008 */
[----:B------:R-:W-:-:S05]  /*21bb0*/  FADD.FTZ R5, R4, R3 ;  /* 0x0000000304057221 */ /* 0x000fca0000010000 */
[----:B------:R-:W-:-:S07]  /*21bc0*/  MOV R13, R5 ;  /* 0x00000005000d7202 */ /* 0x000fce0000000f00 */
[----:B------:R-:W-:Y:S05]  /*21bd0*/  WARPSYNC.COLLECTIVE R10, `(.L_x_6814) ;  /* 0x000000000a087348 */ /* 0x000fea0003c00000 */
[----:B------:R0:W1:Y:S02]  /*21be0*/  SHFL.BFLY P1, R8, R13, R12, R15 ;  /* 0x0c00000c0d087389 */ /* 0x000064000002000f */
[----:B01----:R-:W-:Y:S05]  /*21bf0*/  ENDCOLLECTIVE ;  /* 0x000000000000791b */ /* 0x003fea0003800000 */
.L_x_6814:
[----:B------:R-:W-:Y:S01]  /*21c00*/  HFMA2 R12, -RZ, RZ, 0, 4.76837158203125e-07 ;  /* 0x00000008ff0c7431 */ /* 0x000fe200000001ff */
[----:B------:R-:W-:-:S05]  /*21c10*/  MOV R2, R8 ;  /* 0x0000000800027202 */ /* 0x000fca0000000f00 */
[----:B------:R-:W-:Y:S02]  /*21c20*/  FADD.FTZ R6, R5, R2 ;  /* 0x0000000205067221 */ /* 0x000fe40000010000 */
[----:B------:R-:W0:Y:S02]  /*21c30*/  LDC R2, c[0x0][0x400] ;  /* 0x00010000ff027b82 */ /* 0x000e240000000800 */
[----:B------:R-:W-:-:S07]  /*21c40*/  IMAD.MOV.U32 R13, RZ, RZ, R6 ;  /* 0x000000ffff0d7224 */ /* 0x000fce00078e0006 */
[----:B0-----:R-:W-:Y:S05]  /*21c50*/  WARPSYNC.COLLECTIVE R10, `(.L_x_6815) ;  /* 0x000000000a087348 */ /* 0x001fea0003c00000 */
[----:B------:R1:W2:Y:S02]  /*21c60*/  SHFL.BFLY P1, R8, R13, R12, R15 ;  /* 0x0c00000c0d087389 */ /* 0x0002a4000002000f */
[----:B012---:R-:W-:Y:S05]  /*21c70*/  ENDCOLLECTIVE ;  /* 0x000000000000791b */ /* 0x007fea0003800000 */
.L_x_6815:
[----:B------:R-:W-:Y:S02]  /*21c80*/  IMAD.MOV.U32 R12, RZ, RZ, 0x10 ;  /* 0x00000010ff0c7424 */ /* 0x000fe400078e00ff */
[----:B------:R-:W-:-:S04]  /*21c90*/  IMAD.MOV.U32 R3, RZ, RZ, R8 ;  /* 0x000000ffff037224 */ /* 0x000fc800078e0008 */
[----:B------:R-:W-:-:S05]  /*21ca0*/  FADD.FTZ R7, R6, R3 ;  /* 0x0000000306077221 */ /* 0x000fca0000010000 */
[----:B------:R-:W-:-:S07]  /*21cb0*/  MOV R13, R7 ;  /* 0x00000007000d7202 */ /* 0x000fce0000000f00 */
[----:B------:R-:W-:Y:S05]  /*21cc0*/  WARPSYNC.COLLECTIVE R10, `(.L_x_6816) ;  /* 0x000000000a087348 */ /* 0x000fea0003c00000 */
[----:B------:R0:W1:Y:S02]  /*21cd0*/  SHFL.BFLY P1, R8, R13, R12, R15 ;  /* 0x0c00000c0d087389 */ /* 0x000064000002000f */
[----:B01----:R-:W-:Y:S05]  /*21ce0*/  ENDCOLLECTIVE ;  /* 0x000000000000791b */ /* 0x003fea0003800000 */
.L_x_6816:
[----:B------:R-:W-:Y:S02]  /*21cf0*/  IMAD.MOV.U32 R12, RZ, RZ, 0x1 ;  /* 0x00000001ff0c7424 */ /* 0x000fe400078e00ff */
        /* <DEDUP_REMOVED lines=98> */
[----:B------:R-:W-:-:S07]  /*22320*/  MOV R13, R0 ;  /* 0x00000000000d7202 */ /* 0x000fce0000000f00 */
[----:B------:R-:W-:Y:S05]  /*22330*/  WARPSYNC.COLLECTIVE R10, `(.L_x_6817) ;  /* 0x000000000a087348 */ /* 0x000fea0003c00000 */
[----:B------:R0:W1:Y:S02]  /*22340*/  SHFL.BFLY P1, R8, R13, R12, R15 ;  /* 0x0c00000c0d087389 */ /* 0x000064000002000f */
[----:B01----:R-:W-:Y:S05]  /*22350*/  ENDCOLLECTIVE ;  /* 0x000000000000791b */ /* 0x003fea0003800000 */
.L_x_6817:
[----:B------:R-:W-:Y:S01]  /*22360*/  HFMA2 R12, -RZ, RZ, 0, 1.1920928955078125e-07 ;  /* 0x00000002ff0c7431 */ /* 0x000fe200000001ff */
[----:B------:R-:W-:-:S05]  /*22370*/  MOV R5, R8 ;  /* 0x0000000800057202 */ /* 0x000fca0000000f00 */
[----:B------:R-:W-:-:S04]  /*22380*/  FADD.FTZ R5, R0, R5 ;  /* 0x0000000500057221 */ /* 0x000fc80000010000 */
[----:B------:R-:W-:-:S07]  /*22390*/  IMAD.MOV.U32 R13, RZ, RZ, R5 ;  /* 0x000000ffff0d7224 */ /* 0x000fce00078e0005 */
[----:B------:R-:W-:Y:S05]  /*223a0*/  WARPSYNC.COLLECTIVE R10, `(.L_x_6818) ;  /* 0x000000000a087348 */ /* 0x000fea0003c00000 */
[----:B------:R0:W1:Y:S02]  /*223b0*/  SHFL.BFLY P1, R8, R13, R12, R15 ;  /* 0x0c00000c0d087389 */ /* 0x000064000002000f */
[----:B01----:R-:W-:Y:S05]  /*223c0*/  ENDCOLLECTIVE ;  /* 0x000000000000791b */ /* 0x003fea0003800000 */
.L_x_6818:
[----:B------:R-:W-:Y:S02]  /*223d0*/  IMAD.MOV.U32 R12, RZ, RZ, 0x4 ;  /* 0x00000004ff0c7424 */ /* 0x000fe400078e00ff */
[----:B------:R-:W-:-:S04]  /*223e0*/  IMAD.MOV.U32 R4, RZ, RZ, R8 ;  /* 0x000000ffff047224 */ /* 0x000fc800078e0008 */
[----:B------:R-:W-:-:S05]  /*223f0*/  FADD.FTZ R4, R5, R4 ;  /* 0x0000000405047221 */ /* 0x000fca0000010000 */
[----:B------:R-:W-:-:S07]  /*22400*/  MOV R13, R4 ;  /* 0x00000004000d7202 */ /* 0x000fce0000000f00 */
[----:B------:R-:W-:Y:S05]  /*22410*/  WARPSYNC.COLLECTIVE R10, `(.L_x_6819) ;  /* 0x000000000a087348 */ /* 0x000fea0003c00000 */
[----:B------:R0:W1:Y:S02]  /*22420*/  SHFL.BFLY P1, R8, R13, R12, R15 ;  /* 0x0c00000c0d087389 */ /* 0x000064000002000f */
[----:B01----:R-:W-:Y:S05]  /*22430*/  ENDCOLLECTIVE ;  /* 0x000000000000791b */ /* 0x003fea0003800000 */
.L_x_6819:
[----:B------:R-:W-:Y:S01]  /*22440*/  HFMA2 R12, -RZ, RZ, 0, 4.76837158203125e-07 ;  /* 0x00000008ff0c7431 */ /* 0x000fe200000001ff */
[----:B------:R-:W-:-:S05]  /*22450*/  MOV R7, R8 ;  /* 0x0000000800077202 */ /* 0x000fca0000000f00 */
[----:B------:R-:W-:-:S04]  /*22460*/  FADD.FTZ R7, R4, R7 ;  /* 0x0000000704077221 */ /* 0x000fc80000010000 */
[----:B------:R-:W-:-:S07]  /*22470*/  IMAD.MOV.U32 R13, RZ, RZ, R7 ;  /* 0x000000ffff0d7224 */ /* 0x000fce00078e0007 */
[----:B------:R-:W-:Y:S05]  /*22480*/  WARPSYNC.COLLECTIVE R10, `(.L_x_6820) ;  /* 0x000000000a087348 */ /* 0x000fea0003c00000 */
[----:B------:R0:W1:Y:S02]  /*22490*/  SHFL.BFLY P1, R8, R13, R12, R15 ;  /* 0x0c00000c0d087389 */ /* 0x000064000002000f */
[----:B01----:R-:W-:Y:S05]  /*224a0*/  ENDCOLLECTIVE ;  /* 0x000000000000791b */ /* 0x003fea0003800000 */
.L_x_6820:
[----:B------:R-:W-:Y:S02]  /*224b0*/  IMAD.MOV.U32 R12, RZ, RZ, 0x10 ;  /* 0x00000010ff0c7424 */ /* 0x000fe400078e00ff */
[----:B------:R-:W-:-:S04]  /*224c0*/  IMAD.MOV.U32 R6, RZ, RZ, R8 ;  /* 0x000000ffff067224 */ /* 0x000fc800078e0008 */
[----:B------:R-:W-:-:S05]  /*224d0*/  FADD.FTZ R6, R7, R6 ;  /* 0x0000000607067221 */ /* 0x000fca0000010000 */
[----:B------:R-:W-:-:S07]  /*224e0*/  MOV R13, R6 ;  /* 0x00000006000d7202 */ /* 0x000fce0000000f00 */
[----:B------:R-:W-:Y:S05]  /*224f0*/  WARPSYNC.COLLECTIVE R10, `(.L_x_6821) ;  /* 0x000000000a087348 */ /* 0x000fea0003c00000 */
[----:B------:R0:W1:Y:S02]  /*22500*/  SHFL.BFLY P1, R8, R13, R12, R15 ;  /* 0x0c00000c0d087389 */ /* 0x000064000002000f */
[----:B01----:R-:W-:Y:S05]  /*22510*/  ENDCOLLECTIVE ;  /* 0x000000000000791b */ /* 0x003fea0003800000 */
.L_x_6821:
[----:B------:R-:W-:Y:S01]  /*22520*/  MOV R11, R8 ;  /* 0x00000008000b7202 */ /* 0x000fe20000000f00 */
[----:B------:R-:W-:Y:S06]  /*22530*/  BRA `(.L_x_6822) ;  /* 0xffffffe000ac7947 */ /* 0x000fec000383ffff */
.L_x_6823:
        /* <DEDUP_REMOVED lines=12> */
.L_x_54353:


//--------------------- .text._ZN10layer_norm13ln_fwd_kernelINS_13Kernel_traitsI6__halfS2_S2_S2_fjLj1536ELj1ELj4ELj1ELj16ENS_18Kernel_traits_baseILj1536ES2_S2_S2_S2_fjLj128EEEEELb1ELb0ELb1ELb0EEEvNS_9FwdParamsE --------------------------
	.section	.text._ZN10layer_norm13ln_fwd_kernelINS_13Kernel_traitsI6__halfS2_S2_S2_fjLj1536ELj1ELj4ELj1ELj16ENS_18Kernel_traits_baseILj1536ES2_S2_S2_S2_fjLj128EEEEELb1ELb0ELb1ELb0EEEvNS_9FwdParamsE,"ax",@progbits
	.align	128
        .global         _ZN10layer_norm13ln_fwd_kernelINS_13Kernel_traitsI6__halfS2_S2_S2_fjLj1536ELj1ELj4ELj1ELj16ENS_18Kernel_traits_baseILj1536ES2_S2_S2_S2_fjLj128EEEEELb1ELb0ELb1ELb0EEEvNS_9FwdParamsE
        .type           _ZN10layer_norm13ln_fwd_kernelINS_13Kernel_traitsI6__halfS2_S2_S2_fjLj1536ELj1ELj4ELj1ELj16ENS_18Kernel_traits_baseILj1536ES2_S2_S2_S2_fjLj128EEEEELb1ELb0ELb1ELb0EEEvNS_9FwdParamsE,@function
        .size           _ZN10layer_norm13ln_fwd_kernelINS_13Kernel_traitsI6__halfS2_S2_S2_fjLj1536ELj1ELj4ELj1ELj16ENS_18Kernel_traits_baseILj1536ES2_S2_S2_S2_fjLj128EEEEELb1ELb0ELb1ELb0EEEvNS_9FwdParamsE,(.L_x_54354 - _ZN10layer_norm13ln_fwd_kernelINS_13Kernel_traitsI6__halfS2_S2_S2_fjLj1536ELj1ELj4ELj1ELj16ENS_18Kernel_traits_baseILj1536ES2_S2_S2_S2_fjLj128EEEEELb1ELb0ELb1ELb0EEEvNS_9FwdParamsE)
        .other          _ZN10layer_norm13ln_fwd_kernelINS_13Kernel_traitsI6__halfS2_S2_S2_fjLj1536ELj1ELj4ELj1ELj16ENS_18Kernel_traits_baseILj1536ES2_S2_S2_S2_fjLj128EEEEELb1ELb0ELb1ELb0EEEvNS_9FwdParamsE,@"STO_CUDA_ENTRY STV_DEFAULT"
_ZN10layer_norm13ln_fwd_kernelINS_13Kernel_traitsI6__halfS2_S2_S2_fjLj1536ELj1ELj4ELj1ELj16ENS_18Kernel_traits_baseILj1536ES2_S2_S2_S2_fjLj128EEEEELb1ELb0ELb1ELb0EEEvNS_9FwdParamsE:
.text._ZN10layer_norm13ln_fwd_kernelINS_13Kernel_traitsI6__halfS2_S2_S2_fjLj1536ELj1ELj4ELj1ELj16ENS_18Kernel_traits_baseILj1536ES2_S2_S2_S2_fjLj128EEEEELb1ELb0ELb1ELb0EEEvNS_9FwdParamsE:
[----:B------:R-:W-:Y:S01]  /*0000*/  LDC R1, c[0x0][0x37c] ;  /* 0x0000df00ff017b82 */ /* 0x000fe20000000800 */
[----:B------:R-:W0:Y:S07]  /*0010*/  LDCU.U8 UR4, c[0x0][0x464] ;  /* 0x00008c80ff0477ac */ /* 0x000e2e0008000000 */
[----:B------:R-:W1:Y:S01]  /*0020*/  LDC R0, c[0x0][0x458] ;  /* 0x00011600ff007b82 */ /* 0x000e620000000800 */
[----:B------:R-:W2:Y:S07]  /*0030*/  LDCU.64 UR6, c[0x0][0x358] ;  /* 0x00006b00ff0677ac */ /* 0x000eae0008000a00 */
[----:B------:R-:W3:Y:S01]  /*0040*/  LDC R23, c[0x0][0x45c] ;  /* 0x00011700ff177b82 */ /* 0x000ee20000000800 */
[----:B------:R-:W4:Y:S01]  /*0050*/  S2R R12, SR_TID.X ;  /* 0x00000000000c7919 */ /* 0x000f220000002100 */
[----:B------:R-:W5:Y:S06]  /*0060*/  LDCU.64 UR8, c[0x0][0x438] ;  /* 0x00008700ff0877ac */ /* 0x000f6c0008000a00 */
[----:B------:R-:W5:Y:S01]  /*0070*/  LDC R9, c[0x0][0x388] ;  /* 0x0000e200ff097b82 */ /* 0x000f620000000800 */
        /* <DEDUP_REMOVED lines=10> */
[----:B----4-:R-:W-:Y:S01]  /*0120*/  LOP3.LUT R15, R12, 0x1f, RZ, 0xc0, !PT ;  /* 0x0000001f0c0f7812 */ /* 0x010fe200078ec0ff */
[----:B-----5:R-:W-:Y:S01]  /*0130*/  UISETP.NE.U32.AND UP0, UPT, UR8, URZ, UPT ;  /* 0x000000ff0800728c */ /* 0x020fe2000bf05070 */
[----:B------:R-:W-:Y:S01]  /*0140*/  SHF.R.S32.HI R4, RZ, 0x1f, R9 ;  /* 0x0000001fff047819 */ /* 0x000fe20000011409 */
[----:B------:R-:W-:Y:S02]  /*0150*/  BSSY.RECONVERGENT B0, `(.L_x_6824) ;  /* 0x0000081000007945 */ /* 0x000fe40003800200 */
[----:B------:R-:W-:Y:S01]  /*0160*/  UISETP.NE.AND.EX UP0, UPT, UR9, URZ, UPT, UP0 ;  /* 0x000000ff0900728c */ /* 0x000fe2000bf05300 */
[----:B------:R-:W-:Y:S01]  /*0170*/  IMAD.MOV.U32 R83, RZ, RZ, R15 ;  /* 0x000000ffff537224 */ /* 0x000fe200078e000f */
[----:B------:R-:W3:Y:S01]  /*0180*/  LDC R5, c[0x0][0x360] ;  /* 0x0000d800ff057b82 */ /* 0x000ee20000000800 */
[----:B------:R-:W-:-:S03]  /*0190*/  LEA.HI R4, R4, R9, RZ, 0x3 ;  /* 0x0000000904047211 */ /* 0x000fc600078f18ff */
[----:B------:R-:W-:-:S04]  /*01a0*/  LOP3.LUT R13, R83, 0x1f, RZ, 0x3c, !PT ;  /* 0x0000001f530d7812 */ /* 0x000fc800078e3cff */
[----:B------:R-:W-:Y:S01]  /*01b0*/  LEA.HI.SX32 R13, R4, R13, 0x1d ;  /* 0x0000000d040d7211 */ /* 0x000fe200078feaff */
[----:B0-----:R-:W-:Y:S02]  /*01c0*/  USHF.L.U32 UR4, UR5, 0x2, URZ ;  /* 0x0000000205047899 */ /* 0x001fe400080006ff */
[--C-:B---3--:R-:W-:Y:S01]  /*01d0*/  IMAD R14, R5, UR5, R12.reuse ;  /* 0x00000005050e7c24 */ /* 0x108fe2000f8e020c */
[----:B------:R-:W-:-:S04]  /*01e0*/  SHF.R.U32.HI R12, RZ, 0x5, R12 ;  /* 0x00000005ff0c7819 */ /* 0x000fc8000001160c */
[----:B------:R-:W-:Y:S02]  /*01f0*/  LOP3.LUT R12, R12, UR4, RZ, 0xfc, !PT ;  /* 0x000000040c0c7c12 */ /* 0x000fe4000f8efcff */
[----:B-1----:R-:W-:-:S04]  /*0200*/  @P0 IADD3 R0, P1, PT, R2, R7, RZ ;  /* 0x0000000702000210 */ /* 0x002fc80007f3e0ff */
[----:B------:R-:W-:Y:S01]  /*0210*/  @P0 IADD3.X R23, PT, PT, RZ, R3, RZ, P1, !PT ;  /* 0x00000003ff170210 */ /* 0x000fe20000ffe4ff */
        /* <DEDUP_REMOVED lines=9> */
[----:B------:R-:W-:Y:S01]  /*02b0*/  IADD3 R5, PT, PT, R134, -0xe443238, RZ ;  /* 0xf1bbcdc886057810 */ /* 0x000fe20007ffe0ff */
        /* <DEDUP_REMOVED lines=60> */
.L_x_6825:
        /* <DEDUP_REMOVED lines=12> */
[----:B------:R-:W5:Y:S02]  /*0740*/  @P0 LDG.E.128 R76, desc[UR6][R24.64] ;  /* 0x00000006184c0981 */ /* 0x000f64000c1e1d00 */
[----:B------:R-:W0:Y:S01]  /*0750*/  @P4 LDC.64 R40, c[0x0][0x3d0] ;  /* 0x0000f400ff284b82 */ /* 0x000e220000000a00 */
[----:B-1----:R-:W-:-:S04]  /*0760*/  @P1 IMAD.WIDE.U32 R26, R83, 0x10, R26 ;  /* 0x00000010531a1825 */ /* 0x002fc800078e001a */
[----:B------:R-:W-:Y:S01]  /*0770*/  @P1 VIADD R83, R83, 0x20 ;  /* 0x0000002053531836 */ /* 0x000fe20000000000 */
[----:B------:R-:W5:Y:S02]  /*0780*/  @P1 LDG.E.128 R68, desc[UR6][R26.64] ;  /* 0x000000061a441981 */ /* 0x000f64000c1e1d00 */
[----:B------:R-:W1:Y:S01]  /*0790*/  @P5 LDC.64 R22, c[0x0][0x3d0] ;  /* 0x0000f400ff165b82 */ /* 0x000e620000000a00 */
[C---:B--2---:R-:W-:Y:S01]  /*07a0*/  @P2 IMAD.WIDE.U32 R28, R83.reuse, 0x10, R28 ;  /* 0x00000010531c2825 */ /* 0x044fe200078e001c */
[----:B------:R-:W-:-:S04]  /*07b0*/  @P2 IADD3 R83, PT, PT, R83, 0x20, RZ ;  /* 0x0000002053532810 */ /* 0x000fc80007ffe0ff */
[----:B------:R-:W5:Y:S01]  /*07c0*/  @P2 LDG.E.128 R60, desc[UR6][R28.64] ;  /* 0x000000061c3c2981 */ /* 0x000f62000c1e1d00 */
[----:B---3--:R-:W-:-:S04]  /*07d0*/  @P3 IMAD.WIDE.U32 R30, R83, 0x10, R30 ;  /* 0x00000010531e3825 */ /* 0x008fc800078e001e */
[----:B------:R-:W-:Y:S01]  /*07e0*/  @P3 VIADD R83, R83, 0x20 ;  /* 0x0000002053533836 */ /* 0x000fe20000000000 */
[----:B------:R-:W5:Y:S03]  /*07f0*/  @P3 LDG.E.128 R52, desc[UR6][R30.64] ;  /* 0x000000061e343981 */ /* 0x000f66000c1e1d00 */
[----:B0-----:R-:W-:-:S04]  /*0800*/  @P4 IMAD.WIDE.U32 R64, R83, 0x10, R40 ;  /* 0x0000001053404825 */ /* 0x001fc800078e0028 */
[----:B------:R-:W-:Y:S02]  /*0810*/  @P4 VIADD R83, R83, 0x20 ;  /* 0x0000002053534836 */ /* 0x000fe40000000000 */
[----:B------:R-:W-:Y:S01]  /*0820*/  HFMA2 R42, -RZ, RZ, 0, 0 ;  /* 0x00000000ff2a7431 */ /* 0x000fe200000001ff */
[----:B------:R0:W5:Y:S01]  /*0830*/  @P4 LDG.E.128 R44, desc[UR6][R64.64] ;  /* 0x00000006402c4981 */ /* 0x000162000c1e1d00 */
[----:B-1----:R-:W-:-:S05]  /*0840*/  @P5 IMAD.WIDE.U32 R22, R83, 0x10, R22 ;  /* 0x0000001053165825 */ /* 0x002fca00078e0016 */
[----:B------:R1:W5:Y:S01]  /*0850*/  @P5 LDG.E.128 R36, desc[UR6][R22.64] ;  /* 0x0000000616245981 */ /* 0x000362000c1e1d00 */
[----:B------:R-:W-:Y:S01]  /*0860*/  CS2R R40, SRZ ;  /* 0x0000000000287805 */ /* 0x000fe2000001ff00 */
[----:B------:R-:W-:Y:S01]  /*0870*/  IMAD.MOV.U32 R50, RZ, RZ, RZ ;  /* 0x000000ffff327224 */ /* 0x000fe200078e00ff */
[----:B------:R-:W-:Y:S01]  /*0880*/  CS2R R48, SRZ ;  /* 0x0000000000307805 */ /* 0x000fe2000001ff00 */
[----:B------:R-:W-:Y:S01]  /*0890*/  IMAD.MOV.U32 R58, RZ, RZ, RZ ;  /* 0x000000ffff3a7224 */ /* 0x000fe200078e00ff */
[----:B------:R-:W-:Y:S02]  /*08a0*/  CS2R R56, SRZ ;  /* 0x0000000000387805 */ /* 0x000fe4000001ff00 */
[----:B------:R-:W-:Y:S02]  /*08b0*/  MOV R66, RZ ;  /* 0x000000ff00427202 */ /* 0x000fe40000000f00 */
[----:B0-----:R-:W-:Y:S01]  /*08c0*/  CS2R R64, SRZ ;  /* 0x0000000000407805 */ /* 0x001fe2000001ff00 */
        /* <DEDUP_REMOVED lines=8> */
[----:B-1----:R-:W-:-:S07]  /*0950*/  @P3 IMAD.MOV.U32 R51, RZ, RZ, RZ ;  /* 0x000000ffff333224 */ /* 0x002fce00078e00ff */
.L_x_6826:
[----:B------:R-:W-:Y:S05]  /*0960*/  BSYNC.RECONVERGENT B0 ;  /* 0x0000000000007941 */ /* 0x000fea0003800200 */
.L_x_6824:
[----:B------:R-:W0:Y:S02]  /*0970*/  LDCU UR4, c[0x0][0x384] ;  /* 0x00007080ff0477ac */ /* 0x000e240008000800 */
[----:B0-----:R-:W-:-:S13]  /*0980*/  ISETP.GE.AND P0, PT, R12, UR4, PT ;  /* 0x000000040c007c0c */ /* 0x001fda000bf06270 */
[----:B------:R-:W-:Y:S05]  /*0990*/  @P0 EXIT ;  /* 0x000000000000094d */ /* 0x000fea0003800000 */
[----:B------:R-:W-:Y:S01]  /*09a0*/  IMAD.HI.U32 R25, R11, -0x2daee0ad, RZ ;  /* 0xd2511f530b197827 */ /* 0x000fe200078e00ff */
[----:B------:R-:W0:Y:S03]  /*09b0*/  LDCU UR8, c[0x0][0x404] ;  /* 0x00008080ff0877ac */ /* 0x000e260008000800 */
[C---:B------:R-:W-:Y:S01]  /*09c0*/  IMAD.HI.U32 R23, R14.reuse, -0x326172a9, RZ ;  /* 0xcd9e8d570e177827 */ /* 0x040fe200078e00ff */
[----:B------:R-:W-:Y:S01]  /*09d0*/  LOP3.LUT R25, R25, R135, RZ, 0x3c, !PT ;  /* 0x0000008719197212 */ /* 0x000fe200078e3cff */
[----:B------:R-:W1:Y:S02]  /*09e0*/  LDCU.U8 UR9, c[0x0][0x410] ;  /* 0x00008200ff0977ac */ /* 0x000e640008000000 */
[----:B------:R-:W-:Y:S01]  /*09f0*/  IMAD R27, R14, -0x326172a9, RZ ;  /* 0xcd9e8d570e1b7824 */ /* 0x000fe200078e02ff */
[----:B------:R-:W-:Y:S01]  /*0a00*/  LOP3.LUT R23, R10, R23, R134, 0x96, !PT ;  /* 0x000000170a177212 */ /* 0x000fe200078e9686 */
[----:B------:R-:W-:Y:S01]  /*0a10*/  IMAD.HI.U32 R22, R25, -0x326172a9, RZ ;  /* 0xcd9e8d5719167827 */ /* 0x000fe200078e00ff */
[----:B------:R-:W2:Y:S03]  /*0a20*/  LDCU UR12, c[0x0][0x448] ;  /* 0x00008900ff0c77ac */ /* 0x000ea60008000800 */
[----:B------:R-:W-:Y:S01]  /*0a30*/  IMAD R29, R11, -0x2daee0ad, RZ ;  /* 0xd2511f530b1d7824 */ /* 0x000fe200078e02ff */
[----:B------:R-:W-:Y:S01]  /*0a40*/  LOP3.LUT R22, R82, R27, R22, 0x96, !PT ;  /* 0x0000001b52167212 */ /* 0x000fe200078e9616 */
[----:B------:R-:W-:Y:S01]  /*0a50*/  IMAD.HI.U32 R24, R23, -0x2daee0ad, RZ ;  /* 0xd2511f5317187827 */ /* 0x000fe200078e00ff */
[----:B------:R-:W3:Y:S03]  /*0a60*/  LDCU.64 UR10, c[0x0][0x408] ;  /* 0x00008100ff0a77ac */ /* 0x000ee60008000a00 */
[----:B------:R-:W-:Y:S01]  /*0a70*/  IMAD R26, R25, -0x326172a9, RZ ;  /* 0xcd9e8d57191a7824 */ /* 0x000fe200078e02ff */
[----:B------:R-:W-:Y:S01]  /*0a80*/  LOP3.LUT R24, R84, R29, R24, 0x96, !PT ;  /* 0x0000001d54187212 */ /* 0x000fe200078e9618 */
[----:B------:R-:W-:Y:S01]  /*0a90*/  IMAD R28, R23, -0x2daee0ad, RZ ;  /* 0xd2511f53171c7824 */ /* 0x000fe200078e02ff */
[----:B------:R-:W4:Y:S01]  /*0aa0*/  LDCU.64 UR4, c[0x0][0x3a0] ;  /* 0x00007400ff0477ac */ /* 0x000f220008000a00 */
[----:B------:R-:W-:-:S04]  /*0ab0*/  IMAD.HI.U32 R25, R22, -0x2daee0ad, RZ ;  /* 0xd2511f5316197827 */ /* 0x000fc800078e00ff */
[----:B------:R-:W-:Y:S01]  /*0ac0*/  IMAD.HI.U32 R23, R24, -0x326172a9, RZ ;  /* 0xcd9e8d5718177827 */ /* 0x000fe200078e00ff */
[----:B------:R-:W-:-:S03]  /*0ad0*/  LOP3.LUT R25, R86, R28, R25, 0x96, !PT ;  /* 0x0000001c56197212 */ /* 0x000fc600078e9619 */
[----:B------:R-:W-:Y:S01]  /*0ae0*/  IMAD R24, R24, -0x326172a9, RZ ;  /* 0xcd9e8d5718187824 */ /* 0x000fe200078e02ff */
[----:B------:R-:W-:Y:S01]  /*0af0*/  LOP3.LUT R23, R85, R26, R23, 0x96, !PT ;  /* 0x0000001a55177212 */ /* 0x000fe200078e9617 */
[----:B------:R-:W-:Y:S02]  /*0b00*/  IMAD R26, R22, -0x2daee0ad, RZ ;  /* 0xd2511f53161a7824 */ /* 0x000fe400078e02ff */
[----:B------:R-:W-:-:S04]  /*0b10*/  IMAD.HI.U32 R27, R25, -0x326172a9, RZ ;  /* 0xcd9e8d57191b7827 */ /* 0x000fc800078e00ff */
[----:B------:R-:W-:Y:S01]  /*0b20*/  IMAD.HI.U32 R22, R23, -0x2daee0ad, RZ ;  /* 0xd2511f5317167827 */ /* 0x000fe200078e00ff */
[----:B------:R-:W-:-:S03]  /*0b30*/  LOP3.LUT R20, R20, R24, R27, 0x96, !PT ;  /* 0x0000001814147212 */ /* 0x000fc600078e961b */
[----:B------:R-:W-:Y:S01]  /*0b40*/  IMAD R24, R23, -0x2daee0ad, RZ ;  /* 0xd2511f5317187824 */ /* 0x000fe200078e02ff */
[----:B------:R-:W-:Y:S01]  /*0b50*/  LOP3.LUT R21, R21, R26, R22, 0x96, !PT ;  /* 0x0000001a15157212 */ /* 0x000fe200078e9616 */
[----:B------:R-:W-:-:S04]  /*0b60*/  IMAD.HI.U32 R23, R20, -0x2daee0ad, RZ ;  /* 0xd2511f5314177827 */ /* 0x000fc800078e00ff */
[----:B------:R-:W-:Y:S01]  /*0b70*/  IMAD R25, R25, -0x326172a9, RZ ;  /* 0xcd9e8d5719197824 */ /* 0x000fe200078e02ff */
[----:B------:R-:W-:Y:S01]  /*0b80*/  LOP3.LUT R18, R18, R24, R23, 0x96, !PT ;  /* 0x0000001812127212 */ /* 0x000fe200078e9617 */
[----:B------:R-:W-:-:S04]  /*0b90*/  IMAD.HI.U32 R22, R21, -0x326172a9, RZ ;  /* 0xcd9e8d5715167827 */ /* 0x000fc800078e00ff */
        /* <DEDUP_REMOVED lines=11> */
[----:B------:R-:W-:-:S05]  /*0c50*/  IMAD.HI.U32 R19, R3, -0x326172a9, RZ ;  /* 0xcd9e8d5703137827 */ /* 0x000fca00078e00ff */
[----:B------:R-:W-:Y:S01]  /*0c60*/  LOP3.LUT R16, R16, R18, R19, 0x96, !PT ;  /* 0x0000001210107212 */ /* 0x000fe200078e9613 */
[----:B------:R-:W-:Y:S02]  /*0c70*/  IMAD R18, R3, -0x326172a9, RZ ;  /* 0xcd9e8d5703127824 */ /* 0x000fe400078e02ff */
        /* <DEDUP_REMOVED lines=12> */
[----:B------:R-:W-:Y:S01]  /*0d40*/  IMAD R6, R2, -0x326172a9, RZ ;  /* 0xcd9e8d5702067824 */ /* 0x000fe200078e02ff */
[----:B------:R-:W-:Y:S01]  /*0d50*/  LOP3.LUT R7, R0, 0x3, RZ, 0xc0, !PT ;  /* 0x0000000300077812 */ /* 0x000fe200078ec0ff */
[----:B------:R-:W-:-:S04]  /*0d60*/  IMAD.HI.U32 R5, R4, -0x326172a9, RZ ;  /* 0xcd9e8d5704057827 */ /* 0x000fc800078e00ff */
[----:B------:R-:W-:Y:S01]  /*0d70*/  IMAD.HI.U32 R2, R124, -0x2daee0ad, RZ ;  /* 0xd2511f537c027827 */ /* 0x000fe200078e00ff */
[----:B------:R-:W-:-:S03]  /*0d80*/  LOP3.LUT R8, R8, R6, R5, 0x96, !PT ;  /* 0x0000000608087212 */ /* 0x000fc600078e9605 */
[----:B------:R-:W-:Y:S01]  /*0d90*/  IMAD.MOV.U32 R5, RZ, RZ, RZ ;  /* 0x000000ffff057224 */ /* 0x000fe200078e00ff */
[----:B------:R-:W-:Y:S01]  /*0da0*/  LOP3.LUT R9, R9, R3, R2, 0x96, !PT ;  /* 0x0000000309097212 */ /* 0x000fe200078e9602 */
[----:B------:R-:W-:Y:S02]  /*0db0*/  IMAD R6, R4, -0x326172a9, RZ ;  /* 0xcd9e8d5704067824 */ /* 0x000fe400078e02ff */
[----:B01234-:R-:W-:-:S07]  /*0dc0*/  IMAD R124, R124, -0x2daee0ad, RZ ;  /* 0xd2511f537c7c7824 */ /* 0x01ffce00078e02ff */
.L_x_7558:
[----:B------:R-:W0:Y:S08]  /*0dd0*/  LDC.64 R80, c[0x0][0x3f0] ;  /* 0x0000fc00ff507b82 */ /* 0x000e300000000a00 */
[----:B------:R-:W1:Y:S01]  /*0de0*/  LDC R125, c[0x0][0x388] ;  /* 0x0000e200ff7d7b82 */ /* 0x000e620000000800 */
[----:B0-----:R-:W-:-:S07]  /*0df0*/  IMAD.WIDE R82, R12, 0x4, R80 ;  /* 0x000000040c527825 */ /* 0x001fce00078e0250 */
[----:B------:R-:W0:Y:S01]  /*0e00*/  LDC.64 R80, c[0x0][0x3f8] ;  /* 0x0000fe00ff507b82 */ /* 0x000e220000000a00 */
[----:B------:R-:W2:Y:S01]  /*0e10*/  LDG.E R129, desc[UR6][R82.64] ;  /* 0x0000000652817981 */ /* 0x000ea2000c1e1900 */
[----:B0-----:R-:W-:-:S05]  /*0e20*/  IMAD.WIDE R80, R12, 0x4, R80 ;  /* 0x000000040c507825 */ /* 0x001fca00078e0250 */
[----:B-----5:R0:W5:Y:S01]  /*0e30*/  LDG.E R126, desc[UR6][R80.64] ;  /* 0x00000006507e7981 */ /* 0x020162000c1e1900 */
[----:B-1----:R-:W-:Y:S01]  /*0e40*/  IMAD R127, R12, R125, RZ ;  /* 0x0000007d0c7f7224 */ /* 0x002fe200078e02ff */
[----:B------:R-:W-:Y:S01]  /*0e50*/  ISETP.GE.U32.AND P0, PT, R13, 0x20, PT ;  /* 0x000000200d00780c */ /* 0x000fe20003f06070 */
[----:B------:R-:W-:Y:S03]  /*0e60*/  BSSY.RECONVERGENT B0, `(.L_x_6827) ;  /* 0x00006e0000007945 */ /* 0x000fe60003800200 */
[----:B------:R-:W-:-:S04]  /*0e70*/  SHF.R.S32.HI R128, RZ, 0x1f, R127 ;  /* 0x0000001fff807819 */ /* 0x000fc8000001147f */
[----:B------:R-:W-:Y:S01]  /*0e80*/  LEA.HI R128, R128, R127, RZ, 0x3 ;  /* 0x0000007f80807211 */ /* 0x000fe200078f18ff */
[----:B------:R-:W-:-:S03]  /*0e90*/  HFMA2 R127, -RZ, RZ, 0, 0 ;  /* 0x00000000ff7f7431 */ /* 0x000fc600000001ff */
[----:B------:R-:W-:Y:S02]  /*0ea0*/  LEA.HI.SX32 R128, R128, R15, 0x1d ;  /* 0x0000000f80807211 */ /* 0x000fe400078feaff */
[----:B--2---:R-:W-:-:S13]  /*0eb0*/  ISETP.GE.AND P1, PT, R129, 0x1, PT ;  /* 0x000000018100780c */ /* 0x004fda0003f26270 */
[----:B------:R-:W1:Y:S01]  /*0ec0*/  @P1 S2R R131, SR_TID.X ;  /* 0x0000000000831919 */ /* 0x000e620000002100 */
[----:B------:R-:W-:-:S04]  /*0ed0*/  @P1 VIADD R130, R129, 0xffffffff ;  /* 0xffffffff81821836 */ /* 0x000fc80000000000 */
        /* <DEDUP_REMOVED lines=11> */
.L_x_6830:
[----:B------:R-:W-:Y:S05]  /*0f90*/  BSYNC.RECONVERGENT B1 ;  /* 0x0000000000017941 */ /* 0x000fea0003800200 */
.L_x_6829:
        /* <DEDUP_REMOVED lines=9> */
[----:B------:R-:W-:Y:S02]  /*1030*/  @!P2 IMAD.MOV.U32 R97, RZ, RZ, R7 ;  /* 0x000000ffff61a224 */ /* 0x000fe400078e0007 */
[----:B--2---:R-:W-:Y:S01]  /*1040*/  @!P2 HADD2.F32 R4, -RZ, R80.H0_H0 ;  /* 0x20000050ff04a230 */ /* 0x004fe20000004100 */
        /* <DEDUP_REMOVED lines=17> */
.L_x_6836:
        /* <DEDUP_REMOVED lines=13> */
.L_x_6838:
[----:B------:R-:W-:Y:S05]  /*1230*/  BSYNC.RECONVERGENT B3 ;  /* 0x0000000000037941 */ /* 0x000fea0003800200 */
.L_x_6837:
        /* <DEDUP_REMOVED lines=57> */
[----:B------:R-:W-:Y:S01]  /*15d0*/  LOP3.LUT R9, R97, R100, R3, 0x96, !PT ;  /* 0x0000006461097212 */ /* 0x000fe200078e9603 */
[----:B------:R-:W-:Y:S02]  /*15e0*/  HFMA2 R97, -RZ, RZ, 0, 0 ;  /* 0x00000000ff617431 */ /* 0x000fe400000001ff */
[----:B------:R-:W-:-:S07]  /*15f0*/  IMAD.MOV.U32 R2, RZ, RZ, R124 ;  /* 0x000000ffff027224 */ /* 0x000fce00078e007c */
.L_x_6835:
[----:B------:R-:W-:Y:S05]  /*1600*/  BSYNC.RECONVERGENT B2 ;  /* 0x0000000000027941 */ /* 0x000fea0003800200 */
.L_x_6834:
[----:B------:R-:W-:Y:S01]  /*1610*/  I2FP.F32.U32 R2, R2 ;  /* 0x0000000200027245 */ /* 0x000fe20000201000 */
[----:B-----5:R-:W-:Y:S02]  /*1620*/  HADD2.F32 R3, -RZ, R28.H0_H0 ;  /* 0x2000001cff037230 */ /* 0x020fe40000004100 */
[----:B------:R-:W-:-:S03]  /*1630*/  IMAD.MOV.U32 R7, RZ, RZ, 0x2f800000 ;  /* 0x2f800000ff077424 */ /* 0x000fc600078e00ff */
[----:B------:R-:W-:Y:S01]  /*1640*/  FMUL.FTZ R3, R3, UR11 ;  /* 0x0000000b03037c20 */ /* 0x000fe20008410000 */
[----:B------:R-:W-:Y:S01]  /*1650*/  FFMA.FTZ R2, R2, R7, 1.1641532182693481445e-10 ;  /* 0x2f00000002027423 */ /* 0x000fe20000010007 */
[----:B------:R-:W-:Y:S02]  /*1660*/  HADD2.F32 R7, -RZ, R80.H0_H0 ;  /* 0x20000050ff077230 */ /* 0x000fe40000004100 */
[----:B------:R-:W-:Y:S02]  /*1670*/  FMUL.FTZ R3, R3, UR10 ;  /* 0x0000000a03037c20 */ /* 0x000fe40008410000 */
[----:B------:R-:W-:-:S04]  /*1680*/  FSETP.GTU.FTZ.AND P3, PT, R2, UR8, PT ;  /* 0x0000000802007c0b */ /* 0x000fc8000bf7c000 */
[----:B------:R-:W-:Y:S02]  /*1690*/  FSEL R4, R3, RZ, !P3 ;  /* 0x000000ff03047208 */ /* 0x000fe40005800000 */
[----:B------:R-:W-:-:S03]  /*16a0*/  SEL R3, RZ, 0x1, P3 ;  /* 0x00000001ff037807 */ /* 0x000fc60001800000 */
[----:B------:R-:W-:-:S07]  /*16b0*/  FADD.FTZ R4, R7, R4 ;  /* 0x0000000407047221 */ /* 0x000fce0000010000 */
.L_x_6833:
[----:B------:R-:W-:Y:S05]  /*16c0*/  BSYNC.RECONVERGENT B1 ;  /* 0x0000000000017941 */ /* 0x000fea0003800200 */
.L_x_6832:
[----:B------:R-:W-:Y:S01]  /*16d0*/  BSSY.RECONVERGENT B1, `(.L_x_6839) ;  /* 0x000006b000017945 */ /* 0x000fe20003800200 */
[----:B------:R-:W-:Y:S01]  /*16e0*/  F2FP.F16.F32.PACK_AB R124, RZ, R4 ;  /* 0x00000004ff7c723e */ /* 0x000fe200000000ff */
[----:B------:R-:W-:Y:S01]  /*16f0*/  @!P2 HADD2.F32 R2, -RZ, R80.H1_H1 ;  /* 0x30000050ff02a230 */ /* 0x000fe20000004100 */
        /* <DEDUP_REMOVED lines=19> */
.L_x_6843:
        /* <DEDUP_REMOVED lines=13> */
.L_x_6845:
[----:B------:R-:W-:Y:S05]  /*1900*/  BSYNC.RECONVERGENT B3 ;  /* 0x0000000000037941 */ /* 0x000fea0003800200 */
.L_x_6844:
        /* <DEDUP_REMOVED lines=56> */
[----:B------:R-:W-:Y:S02]  /*1c90*/  HFMA2 R7, -RZ, RZ, 0, 0 ;  /* 0x00000000ff077431 */ /* 0x000fe400000001ff */
[----:B------:R-:W-:-:S05]  /*1ca0*/  VIADD R97, R135, 0x96a522ad ;  /* 0x96a522ad87617836 */ /* 0x000fca0000000000 */
[----:B------:R-:W-:-:S07]  /*1cb0*/  LOP3.LUT R9, R97, R100, R131, 0x96, !PT ;  /* 0x0000006461097212 */ /* 0x000fce00078e9683 */
.L_x_6842:
[----:B------:R-:W-:Y:S05]  /*1cc0*/  BSYNC.RECONVERGENT B2 ;  /* 0x0000000000027941 */ /* 0x000fea0003800200 */
.L_x_6841:
[----:B------:R-:W-:Y:S01]  /*1cd0*/  I2FP.F32.U32 R0, R0 ;  /* 0x0000000000007245 */ /* 0x000fe20000201000 */
[----:B-----5:R-:W-:Y:S02]  /*1ce0*/  HADD2.F32 R2, -RZ, R28.H1_H1 ;  /* 0x3000001cff027230 */ /* 0x020fe40000004100 */
[----:B------:R-:W-:-:S03]  /*1cf0*/  IMAD.MOV.U32 R97, RZ, RZ, 0x2f800000 ;  /* 0x2f800000ff617424 */ /* 0x000fc600078e00ff */
[----:B------:R-:W-:Y:S01]  /*1d00*/  FMUL.FTZ R2, R2, UR11 ;  /* 0x0000000b02027c20 */ /* 0x000fe20008410000 */
[----:B------:R-:W-:Y:S01]  /*1d10*/  FFMA.FTZ R0, R0, R97, 1.1641532182693481445e-10 ;  /* 0x2f00000000007423 */ /* 0x000fe20000010061 */
[----:B------:R-:W-:Y:S02]  /*1d20*/  HADD2.F32 R97, -RZ, R80.H1_H1 ;  /* 0x30000050ff617230 */ /* 0x000fe40000004100 */
[----:B------:R-:W-:Y:S02]  /*1d30*/  FMUL.FTZ R2, R2, UR10 ;  /* 0x0000000a02027c20 */ /* 0x000fe40008410000 */
[----:B------:R-:W-:-:S04]  /*1d40*/  FSETP.GTU.FTZ.AND P3, PT, R0, UR8, PT ;  /* 0x0000000800007c0b */ /* 0x000fc8000bf7c000 */
[----:B------:R-:W-:Y:S02]  /*1d50*/  FSEL R2, R2, RZ, !P3 ;  /* 0x000000ff02027208 */ /* 0x000fe40005800000 */
[----:B------:R-:W-:-:S03]  /*1d60*/  SEL R0, RZ, 0x1, P3 ;  /* 0x00000001ff007807 */ /* 0x000fc60001800000 */
[----:B------:R-:W-:-:S07]  /*1d70*/  FADD.FTZ R2, R97, R2 ;  /* 0x0000000261027221 */ /* 0x000fce0000010000 */
.L_x_6840:
[----:B------:R-:W-:Y:S05]  /*1d80*/  BSYNC.RECONVERGENT B1 ;  /* 0x0000000000017941 */ /* 0x000fea0003800200 */
.L_x_6839:
[----:B------:R-:W-:Y:S01]  /*1d90*/  BSSY.RECONVERGENT B1, `(.L_x_6846) ;  /* 0x000006c000017945 */ /* 0x000fe20003800200 */
[----:B------:R-:W-:Y:S01]  /*1da0*/  F2FP.F16.F32.PACK_AB R132, RZ, R2 ;  /* 0x00000002ff84723e */ /* 0x000fe200000000ff */
[----:B------:R-:W-:Y:S01]  /*1db0*/  @!P2 HADD2.F32 R98, -RZ, R81.H0_H0 ;  /* 0x20000051ff62a230 */ /* 0x000fe20000004100 */
        /* <DEDUP_REMOVED lines=19> */
.L_x_6850:
        /* <DEDUP_REMOVED lines=13> */
.L_x_6852:
[----:B------:R-:W-:Y:S05]  /*1fc0*/  BSYNC.RECONVERGENT B3 ;  /* 0x0000000000037941 */ /* 0x000fea0003800200 */
.L_x_6851:
[----:B------:R-:W-:Y:S01]  /*1fd0*/  IMAD.WIDE.U32 R8, R14, -0x326172a9, RZ ;  /* 0xcd9e8d570e087825 */ /* 0x000fe200078e00ff */
[----:B------:R-:W-:Y:S02]  /*1fe0*/  LOP3.LUT R6, R5, R113, R135, 0x96, !PT ;  /* 0x0000007105067212 */ /* 0x000fe400078e9687 */
[----:B------:R-:W-:Y:S02]  /*1ff0*/  IADD3 R97, PT, PT, R135, -0x4498517b, RZ ;  /* 0xbb67ae8587617810 */ /* 0x000fe40007ffe0ff */
[----:B------:R-:W-:Y:S01]  /*2000*/  LOP3.LUT R100, R10, R9, R134, 0x96, !PT ;  /* 0x000000090a647212 */ /* 0x000fe200078e9686 */
[----:B------:R-:W-:Y:S01]  /*2010*/  IMAD.WIDE.U32 R6, R6, -0x326172a9, RZ ;  /* 0xcd9e8d5706067825 */ /* 0x000fe200078e00ff */
[----:B------:R-:W-:-:S03]  /*2020*/  MOV R16, R130 ;  /* 0x0000008200107202 */ /* 0x000fc60000000f00 */
        /* <DEDUP_REMOVED lines=51> */
[----:B------:R-:W-:Y:S02]  /*2360*/  IMAD.MOV.U32 R80, RZ, RZ, R100 ;  /* 0x000000ffff507224 */ /* 0x000fe400078e0064 */
[----:B------:R-:W-:Y:S01]  /*2370*/  IMAD.MOV.U32 R100, RZ, RZ, RZ ;  /* 0x000000ffff647224 */ /* 0x000fe200078e00ff */
[----:B------:R-:W-:-:S07]  /*2380*/  LOP3.LUT R9, R97, R112, R101, 0x96, !PT ;  /* 0x0000007061097212 */ /* 0x000fce00078e9665 */
.L_x_6849:
[----:B------:R-:W-:Y:S05]  /*2390*/  BSYNC.RECONVERGENT B2 ;  /* 0x0000000000027941 */ /* 0x000fea0003800200 */
.L_x_6848:
[----:B------:R-:W-:Y:S01]  /*23a0*/  I2FP.F32.U32 R7, R16 ;  /* 0x0000001000077245 */ /* 0x000fe20000201000 */
[----:B-----5:R-:W-:Y:S02]  /*23b0*/  HADD2.F32 R16, -RZ, R29.H0_H0 ;  /* 0x2000001dff107230 */ /* 0x020fe40000004100 */
[----:B------:R-:W-:-:S03]  /*23c0*/  IMAD.MOV.U32 R98, RZ, RZ, 0x2f800000 ;  /* 0x2f800000ff627424 */ /* 0x000fc600078e00ff */
[----:B------:R-:W-:Y:S01]  /*23d0*/  FMUL.FTZ R16, R16, UR11 ;  /* 0x0000000b10107c20 */ /* 0x000fe20008410000 */
[----:B------:R-:W-:-:S03]  /*23e0*/  FFMA.FTZ R7, R7, R98, 1.1641532182693481445e-10 ;  /* 0x2f00000007077423 */ /* 0x000fc60000010062 */
[----:B------:R-:W-:Y:S02]  /*23f0*/  FMUL.FTZ R16, R16, UR10 ;  /* 0x0000000a10107c20 */ /* 0x000fe40008410000 */
[----:B------:R-:W-:Y:S01]  /*2400*/  FSETP.GTU.FTZ.AND P3, PT, R7, UR8, PT ;  /* 0x0000000807007c0b */ /* 0x000fe2000bf7c000 */
[----:B------:R-:W-:-:S03]  /*2410*/  HADD2.F32 R7, -RZ, R81.H0_H0 ;  /* 0x20000051ff077230 */ /* 0x000fc60000004100 */
[----:B------:R-:W-:Y:S02]  /*2420*/  FSEL R98, R16, RZ, !P3 ;  /* 0x000000ff10627208 */ /* 0x000fe40005800000 */
[----:B------:R-:W-:-:S03]  /*2430*/  SEL R16, RZ, 0x1, P3 ;  /* 0x00000001ff107807 */ /* 0x000fc60001800000 */
[----:B------:R-:W-:-:S07]  /*2440*/  FADD.FTZ R98, R7, R98 ;  /* 0x0000006207627221 */ /* 0x000fce0000010000 */
.L_x_6847:
[----:B------:R-:W-:Y:S05]  /*2450*/  BSYNC.RECONVERGENT B1 ;  /* 0x0000000000017941 */ /* 0x000fea0003800200 */
.L_x_6846:
        /* <DEDUP_REMOVED lines=22> */
.L_x_6857:
        /* <DEDUP_REMOVED lines=13> */
.L_x_6859:
[----:B------:R-:W-:Y:S05]  /*2690*/  BSYNC.RECONVERGENT B3 ;  /* 0x0000000000037941 */ /* 0x000fea0003800200 */
.L_x_6858:
        /* <DEDUP_REMOVED lines=56> */
[----:B------:R-:W-:-:S03]  /*2a20*/  IMAD.MOV.U32 R7, RZ, RZ, RZ ;  /* 0x000000ffff077224 */ /* 0x000fc600078e00ff */
[----:B------:R-:W-:Y:S02]  /*2a30*/  LOP3.LUT R9, R17, R100, R113, 0x96, !PT ;  /* 0x0000006411097212 */ /* 0x000fe400078e9671 */
[----:B------:R-:W-:-:S07]  /*2a40*/  MOV R17, R80 ;  /* 0x0000005000117202 */ /* 0x000fce0000000f00 */
.L_x_6856:
[----:B------:R-:W-:Y:S05]  /*2a50*/  BSYNC.RECONVERGENT B2 ;  /* 0x0000000000027941 */ /* 0x000fea0003800200 */
.L_x_6855:
[----:B------:R-:W-:Y:S01]  /*2a60*/  I2FP.F32.U32 R17, R17 ;  /* 0x0000001100117245 */ /* 0x000fe20000201000 */
[----:B-----5:R-:W-:Y:S02]  /*2a70*/  HADD2.F32 R80, -RZ, R29.H1_H1 ;  /* 0x3000001dff507230 */ /* 0x020fe40000004100 */
[----:B------:R-:W-:Y:S02]  /*2a80*/  IMAD.MOV.U32 R100, RZ, RZ, 0x2f800000 ;  /* 0x2f800000ff647424 */ /* 0x000fe400078e00ff */
[----:B------:R-:W-:Y:S02]  /*2a90*/  HADD2.F32 R81, -RZ, R81.H1_H1 ;  /* 0x30000051ff517230 */ /* 0x000fe40000004100 */
[----:B------:R-:W-:Y:S01]  /*2aa0*/  FMUL.FTZ R80, R80, UR11 ;  /* 0x0000000b50507c20 */ /* 0x000fe20008410000 */
[----:B------:R-:W-:-:S03]  /*2ab0*/  FFMA.FTZ R17, R17, R100, 1.1641532182693481445e-10 ;  /* 0x2f00000011117423 */ /* 0x000fc60000010064 */
[----:B------:R-:W-:Y:S02]  /*2ac0*/  FMUL.FTZ R80, R80, UR10 ;  /* 0x0000000a50507c20 */ /* 0x000fe40008410000 */
[----:B------:R-:W-:-:S04]  /*2ad0*/  FSETP.GTU.FTZ.AND P3, PT, R17, UR8, PT ;  /* 0x0000000811007c0b */ /* 0x000fc8000bf7c000 */
[----:B------:R-:W-:Y:S02]  /*2ae0*/  FSEL R80, R80, RZ, !P3 ;  /* 0x000000ff50507208 */ /* 0x000fe40005800000 */
[----:B------:R-:W-:-:S03]  /*2af0*/  SEL R17, RZ, 0x1, P3 ;  /* 0x00000001ff117807 */ /* 0x000fc60001800000 */
[----:B------:R-:W-:-:S07]  /*2b00*/  FADD.FTZ R97, R81, R80 ;  /* 0x0000005051617221 */ /* 0x000fce0000010000 */
.L_x_6854:
[----:B------:R-:W-:Y:S05]  /*2b10*/  BSYNC.RECONVERGENT B1 ;  /* 0x0000000000017941 */ /* 0x000fea0003800200 */
.L_x_6853:
        /* <DEDUP_REMOVED lines=22> */
.L_x_6864:
        /* <DEDUP_REMOVED lines=13> */
.L_x_6866:
[----:B------:R-:W-:Y:S05]  /*2d50*/  BSYNC.RECONVERGENT B3 ;  /* 0x0000000000037941 */ /* 0x000fea0003800200 */
.L_x_6865:
        /* <DEDUP_REMOVED lines=56> */
[----:B------:R-:W-:Y:S02]  /*30e0*/  LOP3.LUT R8, R9, R8, R7, 0x96, !PT ;  /* 0x0000000809087212 */ /* 0x000fe400078e9607 */
[----:B------:R-:W-:Y:S01]  /*30f0*/  MOV R136, R80 ;  /* 0x0000005000887202 */ /* 0x000fe20000000f00 */
[----:B------:R-:W-:Y:S01]  /*3100*/  IMAD.MOV.U32 R80, RZ, RZ, RZ ;  /* 0x000000ffff507224 */ /* 0x000fe200078e00ff */
[----:B------:R-:W-:-:S07]  /*3110*/  LOP3.LUT R9, R101, R100, R81, 0x96, !PT ;  /* 0x0000006465097212 */ /* 0x000fce00078e9651 */
.L_x_6863:
[----:B------:R-:W-:Y:S05]  /*3120*/  BSYNC.RECONVERGENT B2 ;  /* 0x0000000000027941 */ /* 0x000fea0003800200 */
.L_x_6862:
[----:B------:R-:W-:Y:S01]  /*3130*/  HFMA2 R100, -RZ, RZ, 0.1171875, 0 ;  /* 0x2f800000ff647431 */ /* 0x000fe200000001ff */
[----:B------:R-:W-:Y:S01]  /*3140*/  I2FP.F32.U32 R7, R18 ;  /* 0x0000001200077245 */ /* 0x000fe20000201000 */
[----:B-----5:R-:W-:-:S05]  /*3150*/  HADD2.F32 R18, -RZ, R30.H0_H0 ;  /* 0x2000001eff127230 */ /* 0x020fca0000004100 */
        /* <DEDUP_REMOVED lines=8> */
.L_x_6861:
[----:B------:R-:W-:Y:S05]  /*31e0*/  BSYNC.RECONVERGENT B1 ;  /* 0x0000000000017941 */ /* 0x000fea0003800200 */
.L_x_6860:
[----:B------:R-:W-:Y:S01]  /*31f0*/  BSSY.RECONVERGENT B1, `(.L_x_6867) ;  /* 0x000006b000017945 */ /* 0x000fe20003800200 */
[----:B------:R-:W-:Y:S01]  /*3200*/  F2FP.F16.F32.PACK_AB R138, RZ, R100 ;  /* 0x00000064ff8a723e */ /* 0x000fe200000000ff */
[----:B------:R-:W-:Y:S02]  /*3210*/  @!P2 HADD2.F32 R101, -RZ, R82.H1_H1 ;  /* 0x30000052ff65a230 */ /* 0x000fe40000004100 */
[----:B------:R-:W-:Y:S02]  /*3220*/  @!P2 IMAD.MOV.U32 R130, RZ, RZ, R136 ;  /* 0x000000ffff82a224 */ /* 0x000fe400078e0088 */
        /* <DEDUP_REMOVED lines=18> */
.L_x_6871:
        /* <DEDUP_REMOVED lines=13> */
.L_x_6873:
[----:B------:R-:W-:Y:S05]  /*3420*/  BSYNC.RECONVERGENT B3 ;  /* 0x0000000000037941 */ /* 0x000fea0003800200 */
.L_x_6872:
        /* <DEDUP_REMOVED lines=56> */
[----:B------:R-:W-:Y:S01]  /*37b0*/  IMAD.MOV.U32 R7, RZ, RZ, RZ ;  /* 0x000000ffff077224 */ /* 0x000fe200078e00ff */
[----:B------:R-:W-:Y:S01]  /*37c0*/  LOP3.LUT R9, R19, R80, R131, 0x96, !PT ;  /* 0x0000005013097212 */ /* 0x000fe200078e9683 */
[----:B------:R-:W-:-:S07]  /*37d0*/  IMAD.MOV.U32 R19, RZ, RZ, R136 ;  /* 0x000000ffff137224 */ /* 0x000fce00078e0088 */
.L_x_6870:
[----:B------:R-:W-:Y:S05]  /*37e0*/  BSYNC.RECONVERGENT B2 ;  /* 0x0000000000027941 */ /* 0x000fea0003800200 */
.L_x_6869:
[----:B------:R-:W-:Y:S01]  /*37f0*/  HFMA2 R112, -RZ, RZ, 0.1171875, 0 ;  /* 0x2f800000ff707431 */ /* 0x000fe200000001ff */
[----:B------:R-:W-:Y:S01]  /*3800*/  I2FP.F32.U32 R19, R19 ;  /* 0x0000001300137245 */ /* 0x000fe20000201000 */
[----:B-----5:R-:W-:Y:S02]  /*3810*/  HADD2.F32 R80, -RZ, R30.H1_H1 ;  /* 0x3000001eff507230 */ /* 0x020fe40000004100 */
[----:B------:R-:W-:-:S03]  /*3820*/  HADD2.F32 R101, -RZ, R82.H1_H1 ;  /* 0x30000052ff657230 */ /* 0x000fc60000004100 */
[----:B------:R-:W-:Y:S01]  /*3830*/  FMUL.FTZ R80, R80, UR11 ;  /* 0x0000000b50507c20 */ /* 0x000fe20008410000 */
[----:B------:R-:W-:-:S03]  /*3840*/  FFMA.FTZ R19, R19, R112, 1.1641532182693481445e-10 ;  /* 0x2f00000013137423 */ /* 0x000fc60000010070 */
[----:B------:R-:W-:Y:S02]  /*3850*/  FMUL.FTZ R80, R80, UR10 ;  /* 0x0000000a50507c20 */ /* 0x000fe40008410000 */
[----:B------:R-:W-:-:S04]  /*3860*/  FSETP.GTU.FTZ.AND P3, PT, R19, UR8, PT ;  /* 0x0000000813007c0b */ /* 0x000fc8000bf7c000 */
[----:B------:R-:W-:Y:S02]  /*3870*/  FSEL R80, R80, RZ, !P3 ;  /* 0x000000ff50507208 */ /* 0x000fe40005800000 */
[----:B------:R-:W-:-:S03]  /*3880*/  SEL R19, RZ, 0x1, P3 ;  /* 0x00000001ff137807 */ /* 0x000fc60001800000 */
[----:B------:R-:W-:-:S07]  /*3890*/  FADD.FTZ R101, R101, R80 ;  /* 0x0000005065657221 */ /* 0x000fce0000010000 */
.L_x_6868:
[----:B------:R-:W-:Y:S05]  /*38a0*/  BSYNC.RECONVERGENT B1 ;  /* 0x0000000000017941 */ /* 0x000fea0003800200 */
.L_x_6867:
[----:B------:R-:W-:Y:S01]  /*38b0*/  BSSY.RECONVERGENT B1, `(.L_x_6874) ;  /* 0x000006b000017945 */ /* 0x000fe20003800200 */
[----:B------:R-:W-:Y:S01]  /*38c0*/  F2FP.F16.F32.PACK_AB R82, RZ, R101 ;  /* 0x00000065ff52723e */ /* 0x000fe200000000ff */
[----:B------:R-:W-:Y:S02]  /*38d0*/  @!P2 HADD2.F32 R112, -RZ, R83.H0_H0 ;  /* 0x20000053ff70a230 */ /* 0x000fe40000004100 */
        /* <DEDUP_REMOVED lines=19> */
.L_x_6878:
        /* <DEDUP_REMOVED lines=13> */
.L_x_6880:
[----:B------:R-:W-:Y:S05]  /*3ae0*/  BSYNC.RECONVERGENT B3 ;  /* 0x0000000000037941 */ /* 0x000fea0003800200 */
.L_x_6879:
        /* <DEDUP_REMOVED lines=10> */
[----:B------:R-:W-:Y:S01]  /*3b90*/  IMAD.MOV.U32 R20, RZ, RZ, R130 ;  /* 0x000000ffff147224 */ /* 0x000fe200078e0082 */
        /* <DEDUP_REMOVED lines=47> */
[----:B------:R-:W-:-:S07]  /*3e90*/  IMAD.MOV.U32 R80, RZ, RZ, RZ ;  /* 0x000000ffff507224 */ /* 0x000fce00078e00ff */
.L_x_6877:
[----:B------:R-:W-:Y:S05]  /*3ea0*/  BSYNC.RECONVERGENT B2 ;  /* 0x0000000000027941 */ /* 0x000fea0003800200 */
.L_x_6876:
        /* <DEDUP_REMOVED lines=11> */
.L_x_6875:
[----:B------:R-:W-:Y:S05]  /*3f60*/  BSYNC.RECONVERGENT B1 ;  /* 0x0000000000017941 */ /* 0x000fea0003800200 */
.L_x_6874:
        /* <DEDUP_REMOVED lines=22> */
.L_x_6885:
        /* <DEDUP_REMOVED lines=13> */
.L_x_6887:
[----:B------:R-:W-:Y:S05]  /*41a0*/  BSYNC.RECONVERGENT B3 ;  /* 0x0000000000037941 */ /* 0x000fea0003800200 */
.L_x_6886:
        /* <DEDUP_REMOVED lines=56> */
[----:B------:R-:W-:Y:S01]  /*4530*/  HFMA2 R7, -RZ, RZ, 0, 0 ;  /* 0x00000000ff077431 */ /* 0x000fe200000001ff */
[----:B------:R-:W-:Y:S01]  /*4540*/  LOP3.LUT R9, R21, R130, R81, 0x96, !PT ;  /* 0x0000008215097212 */ /* 0x000fe200078e9651 */
[----:B------:R-:W-:Y:S02]  /*4550*/  IMAD.MOV.U32 R130, RZ, RZ, R80 ;  /* 0x000000ffff827224 */ /* 0x000fe400078e0050 */
[----:B------:R-:W-:-:S07]  /*4560*/  IMAD.MOV.U32 R21, RZ, RZ, R140 ;  /* 0x000000ffff157224 */ /* 0x000fce00078e008c */
.L_x_6884:
[----:B------:R-:W-:Y:S05]  /*4570*/  BSYNC.RECONVERGENT B2 ;  /* 0x0000000000027941 */ /* 0x000fea0003800200 */
.L_x_6883:
        /* <DEDUP_REMOVED lines=11> */
.L_x_6882:
[----:B------:R-:W-:Y:S05]  /*4630*/  BSYNC.RECONVERGENT B1 ;  /* 0x0000000000017941 */ /* 0x000fea0003800200 */
.L_x_6881:
[----:B------:R-:W-:Y:S02]  /*4640*/  F2FP.F16.F32.PACK_AB R83, RZ, R113 ;  /* 0x00000071ff53723e */ /* 0x000fe400000000ff */
[----:B------:R-:W-:Y:S02]  /*4650*/  PRMT R82, R138, 0x5410, R82 ;  /* 0x000054108a527816 */ /* 0x000fe40000000052 */
[----:B------:R-:W-:Y:S02]  /*4660*/  PRMT R81, R133, 0x5410, R137 ;  /* 0x0000541085517816 */ /* 0x000fe40000000089 */
[----:B------:R-:W-:Y:S02]  /*4670*/  PRMT R80, R124, 0x5410, R132 ;  /* 0x000054107c507816 */ /* 0x000fe40000000084 */
[----:B------:R-:W-:Y:S01]  /*4680*/  PRMT R83, R136, 0x5410, R83 ;  /* 0x0000541088537816 */ /* 0x000fe20000000053 */
[----:B------:R-:W-:Y:S06]  /*4690*/  BRA `(.L_x_6888) ;  /* 0x0000003000fc7947 */ /* 0x000fec0003800000 */
.L_x_6831:
        /* <DEDUP_REMOVED lines=21> */
.L_x_6893:
        /* <DEDUP_REMOVED lines=13> */
.L_x_6895:
[----:B------:R-:W-:Y:S05]  /*48c0*/  BSYNC.RECONVERGENT B3 ;  /* 0x0000000000037941 */ /* 0x000fea0003800200 */
.L_x_6894:
        /* <DEDUP_REMOVED lines=53> */
[----:B------:R-:W-:Y:S01]  /*4c20*/  IMAD.WIDE.U32 R6, R81, -0x326172a9, RZ ;  /* 0xcd9e8d5751067825 */ /* 0x000fe200078e00ff */
[----:B------:R-:W-:Y:S02]  /*4c30*/  LOP3.LUT R9, R9, R2, R131, 0x96, !PT ;  /* 0x0000000209097212 */ /* 0x000fe400078e9683 */
[----:B------:R-:W-:Y:S01]  /*4c40*/  MOV R2, R124 ;  /* 0x0000007c00027202 */ /* 0x000fe20000000f00 */
[----:B------:R-:W-:Y:S02]  /*4c50*/  VIADD R3, R134, 0x8ff34781 ;  /* 0x8ff3478186037836 */ /* 0x000fe40000000000 */
[----:B------:R-:W-:-:S03]  /*4c60*/  IMAD.MOV.U32 R80, RZ, RZ, RZ ;  /* 0x000000ffff507224 */ /* 0x000fc600078e00ff */
[----:B------:R-:W-:-:S07]  /*4c70*/  LOP3.LUT R8, R3, R8, R7, 0x96, !PT ;  /* 0x0000000803087212 */ /* 0x000fce00078e9607 */
.L_x_6892:
[----:B------:R-:W-:Y:S05]  /*4c80*/  BSYNC.RECONVERGENT B2 ;  /* 0x0000000000027941 */ /* 0x000fea0003800200 */
.L_x_6891:
[----:B------:R-:W-:Y:S01]  /*4c90*/  I2FP.F32.U32 R2, R2 ;  /* 0x0000000200027245 */ /* 0x000fe20000201000 */
[----:B-----5:R-:W-:Y:S02]  /*4ca0*/  HADD2.F32 R4, -RZ, R28.H0_H0 ;  /* 0x2000001cff047230 */ /* 0x020fe40000004100 */
[----:B------:R-:W-:-:S03]  /*4cb0*/  IMAD.MOV.U32 R3, RZ, RZ, 0x2f800000 ;  /* 0x2f800000ff037424 */ /* 0x000fc600078e00ff */
[----:B------:R-:W-:Y:S01]  /*4cc0*/  FMUL.FTZ R4, R4, UR11 ;  /* 0x0000000b04047c20 */ /* 0x000fe20008410000 */
[----:B------:R-:W-:-:S03]  /*4cd0*/  FFMA.FTZ R2, R2, R3, 1.1641532182693481445e-10 ;  /* 0x2f00000002027423 */ /* 0x000fc60000010003 */
[----:B------:R-:W-:Y:S02]  /*4ce0*/  FMUL.FTZ R4, R4, UR10 ;  /* 0x0000000a04047c20 */ /* 0x000fe40008410000 */
[----:B------:R-:W-:-:S04]  /*4cf0*/  FSETP.GTU.FTZ.AND P2, PT, R2, UR8, PT ;  /* 0x0000000802007c0b */ /* 0x000fc8000bf5c000 */
[----:B------:R-:W-:Y:S02]  /*4d00*/  SEL R3, RZ, 0x1, P2 ;  /* 0x00000001ff037807 */ /* 0x000fe40001000000 */
[----:B------:R-:W-:-:S07]  /*4d10*/  FSEL R4, R4, RZ, !P2 ;  /* 0x000000ff04047208 */ /* 0x000fce0005000000 */
.L_x_6890:
[----:B------:R-:W-:Y:S05]  /*4d20*/  BSYNC.RECONVERGENT B1 ;  /* 0x0000000000017941 */ /* 0x000fea0003800200 */
.L_x_6889:
[----:B------:R-:W-:Y:S01]  /*4d30*/  BSSY.RECONVERGENT B1, `(.L_x_6896) ;  /* 0x0000066000017945 */ /* 0x000fe20003800200 */
[----:B------:R-:W-:Y:S01]  /*4d40*/  HFMA2 R2, -RZ, RZ, 0, 0 ;  /* 0x00000000ff027431 */ /* 0x000fe200000001ff */
[----:B------:R-:W-:Y:S01]  /*4d50*/  F2FP.F16.F32.PACK_AB R132, RZ, R4 ;  /* 0x00000004ff84723e */ /* 0x000fe200000000ff */
[----:B------:R-:W-:Y:S01]  /*4d60*/  IMAD.MOV.U32 R7, RZ, RZ, R80 ;  /* 0x000000ffff077224 */ /* 0x000fe200078e0050 */
        /* <DEDUP_REMOVED lines=14> */
.L_x_6900:
        /* <DEDUP_REMOVED lines=13> */
.L_x_6902:
[----:B------:R-:W-:Y:S05]  /*4f20*/  BSYNC.RECONVERGENT B3 ;  /* 0x0000000000037941 */ /* 0x000fea0003800200 */
.L_x_6901:
        /* <DEDUP_REMOVED lines=59> */
[----:B------:R-:W-:-:S07]  /*52e0*/  IMAD.MOV.U32 R7, RZ, RZ, RZ ;  /* 0x000000ffff077224 */ /* 0x000fce00078e00ff */
.L_x_6899:
[----:B------:R-:W-:Y:S05]  /*52f0*/  BSYNC.RECONVERGENT B2 ;  /* 0x0000000000027941 */ /* 0x000fea0003800200 */
.L_x_6898:
[----:B------:R-:W-:Y:S01]  /*5300*/  HFMA2 R81, -RZ, RZ, 0.1171875, 0 ;  /* 0x2f800000ff517431 */ /* 0x000fe200000001ff */
[----:B------:R-:W-:Y:S01]  /*5310*/  I2FP.F32.U32 R0, R0 ;  /* 0x0000000000007245 */ /* 0x000fe20000201000 */
[----:B-----5:R-:W-:-:S05]  /*5320*/  HADD2.F32 R2, -RZ, R28.H1_H1 ;  /* 0x3000001cff027230 */ /* 0x020fca0000004100 */
[----:B------:R-:W-:Y:S01]  /*5330*/  FMUL.FTZ R2, R2, UR11 ;  /* 0x0000000b02027c20 */ /* 0x000fe20008410000 */
[----:B------:R-:W-:-:S03]  /*5340*/  FFMA.FTZ R0, R0, R81, 1.1641532182693481445e-10 ;  /* 0x2f00000000007423 */ /* 0x000fc60000010051 */
[----:B------:R-:W-:Y:S02]  /*5350*/  FMUL.FTZ R2, R2, UR10 ;  /* 0x0000000a02027c20 */ /* 0x000fe40008410000 */
[----:B------:R-:W-:-:S04]  /*5360*/  FSETP.GTU.FTZ.AND P2, PT, R0, UR8, PT ;  /* 0x0000000800007c0b */ /* 0x000fc8000bf5c000 */
[----:B------:R-:W-:Y:S02]  /*5370*/  SEL R0, RZ, 0x1, P2 ;  /* 0x00000001ff007807 */ /* 0x000fe40001000000 */
[----:B------:R-:W-:-:S07]  /*5380*/  FSEL R2, R2, RZ, !P2 ;  /* 0x000000ff02027208 */ /* 0x000fce0005000000 */
.L_x_6897:
[----:B------:R-:W-:Y:S05]  /*5390*/  BSYNC.RECONVERGENT B1 ;  /* 0x0000000000017941 */ /* 0x000fea0003800200 */
.L_x_6896:
[----:B------:R-:W-:Y:S01]  /*53a0*/  BSSY.RECONVERGENT B1, `(.L_x_6903) ;  /* 0x0000066000017945 */ /* 0x000fe20003800200 */
[----:B------:R-:W-:Y:S01]  /*53b0*/  F2FP.F16.F32.PACK_AB R131, RZ, R2 ;  /* 0x00000002ff83723e */ /* 0x000fe200000000ff */
        /* <DEDUP_REMOVED lines=16> */
.L_x_6907:
        /* <DEDUP_REMOVED lines=13> */
.L_x_6909:
[----:B------:R-:W-:Y:S05]  /*5590*/  BSYNC.RECONVERGENT B3 ;  /* 0x0000000000037941 */ /* 0x000fea0003800200 */
.L_x_6908:
        /* <DEDUP_REMOVED lines=54> */
[----:B------:R-:W-:-:S04]  /*5900*/  IMAD.WIDE.U32 R80, R80, -0x2daee0ad, RZ ;  /* 0xd2511f5350507825 */ /* 0x000fc800078e00ff */
[----:B------:R-:W-:Y:S02]  /*5910*/  VIADD R9, R134, 0x8ff34781 ;  /* 0x8ff3478186097836 */ /* 0x000fe40000000000 */
[----:B------:R-:W-:Y:S02]  /*5920*/  IMAD.MOV.U32 R130, RZ, RZ, R80 ;  /* 0x000000ffff827224 */ /* 0x000fe400078e0050 */
[----:B------:R-:W-:Y:S01]  /*5930*/  HFMA2 R80, -RZ, RZ, 0, 0 ;  /* 0x00000000ff507431 */ /* 0x000fe200000001ff */
[----:B------:R-:W-:Y:S02]  /*5940*/  LOP3.LUT R8, R9, R8, R7, 0x96, !PT ;  /* 0x0000000809087212 */ /* 0x000fe400078e9607 */
[----:B------:R-:W-:-:S07]  /*5950*/  LOP3.LUT R9, R83, R82, R81, 0x96, !PT ;  /* 0x0000005253097212 */ /* 0x000fce00078e9651 */
.L_x_6906:
[----:B------:R-:W-:Y:S05]  /*5960*/  BSYNC.RECONVERGENT B2 ;  /* 0x0000000000027941 */ /* 0x000fea0003800200 */
.L_x_6905:
        /* <DEDUP_REMOVED lines=9> */
.L_x_6904:
[----:B------:R-:W-:Y:S05]  /*5a00*/  BSYNC.RECONVERGENT B1 ;  /* 0x0000000000017941 */ /* 0x000fea0003800200 */
.L_x_6903:
[----:B------:R-:W-:Y:S01]  /*5a10*/  BSSY.RECONVERGENT B1, `(.L_x_6910) ;  /* 0x0000066000017945 */ /* 0x000fe20003800200 */
[----:B------:R-:W-:Y:S01]  /*5a20*/  F2FP.F16.F32.PACK_AB R133, RZ, R98 ;  /* 0x00000062ff85723e */ /* 0x000fe200000000ff */
        /* <DEDUP_REMOVED lines=16> */
.L_x_6914:
        /* <DEDUP_REMOVED lines=13> */
.L_x_6916:
[----:B------:R-:W-:Y:S05]  /*5c00*/  BSYNC.RECONVERGENT B3 ;  /* 0x0000000000037941 */ /* 0x000fea0003800200 */
.L_x_6915:
        /* <DEDUP_REMOVED lines=58> */
[----:B------:R-:W-:Y:S01]  /*5fb0*/  IMAD.MOV.U32 R17, RZ, RZ, R130 ;  /* 0x000000ffff117224 */ /* 0x000fe200078e0082 */
[----:B------:R-:W-:-:S07]  /*5fc0*/  MOV R130, R80 ;  /* 0x0000005000827202 */ /* 0x000fce0000000f00 */
.L_x_6913:
[----:B------:R-:W-:Y:S05]  /*5fd0*/  BSYNC.RECONVERGENT B2 ;  /* 0x0000000000027941 */ /* 0x000fea0003800200 */
.L_x_6912:
        /* <DEDUP_REMOVED lines=9> */
.L_x_6911:
[----:B------:R-:W-:Y:S05]  /*6070*/  BSYNC.RECONVERGENT B1 ;  /* 0x0000000000017941 */ /* 0x000fea0003800200 */
.L_x_6910:
[----:B------:R-:W-:Y:S01]  /*6080*/  BSSY.RECONVERGENT B1, `(.L_x_6917) ;  /* 0x0000066000017945 */ /* 0x000fe20003800200 */
[----:B------:R-:W-:Y:S01]  /*6090*/  F2FP.F16.F32.PACK_AB R136, RZ, R97 ;  /* 0x00000061ff88723e */ /* 0x000fe200000000ff */
        /* <DEDUP_REMOVED lines=16> */
.L_x_6921:
        /* <DEDUP_REMOVED lines=13> */
.L_x_6923:
[----:B------:R-:W-:Y:S05]  /*6270*/  BSYNC.RECONVERGENT B3 ;  /* 0x0000000000037941 */ /* 0x000fea0003800200 */
.L_x_6922:
        /* <DEDUP_REMOVED lines=57> */
[----:B------:R-:W-:Y:S02]  /*6610*/  IMAD.MOV.U32 R130, RZ, RZ, R80 ;  /* 0x000000ffff827224 */ /* 0x000fe400078e0050 */
[----:B------:R-:W-:Y:S01]  /*6620*/  HFMA2 R80, -RZ, RZ, 0, 0 ;  /* 0x00000000ff507431 */ /* 0x000fe200000001ff */
[----:B------:R-:W-:-:S07]  /*6630*/  LOP3.LUT R9, R83, R82, R81, 0x96, !PT ;  /* 0x0000005253097212 */ /* 0x000fce00078e9651 */
.L_x_6920:
[----:B------:R-:W-:Y:S05]  /*6640*/  BSYNC.RECONVERGENT B2 ;  /* 0x0000000000027941 */ /* 0x000fea0003800200 */
.L_x_6919:
        /* <DEDUP_REMOVED lines=9> */
.L_x_6918:
[----:B------:R-:W-:Y:S05]  /*66e0*/  BSYNC.RECONVERGENT B1 ;  /* 0x0000000000017941 */ /* 0x000fea0003800200 */
.L_x_6917:
[----:B------:R-:W-:Y:S01]  /*66f0*/  BSSY.RECONVERGENT B1, `(.L_x_6924) ;  /* 0x0000066000017945 */ /* 0x000fe20003800200 */
[----:B------:R-:W-:Y:S01]  /*6700*/  F2FP.F16.F32.PACK_AB R137, RZ, R100 ;  /* 0x00000064ff89723e */ /* 0x000fe200000000ff */
        /* <DEDUP_REMOVED lines=16> */
.L_x_6928:
        /* <DEDUP_REMOVED lines=13> */
.L_x_6930:
[----:B------:R-:W-:Y:S05]  /*68e0*/  BSYNC.RECONVERGENT B3 ;  /* 0x0000000000037941 */ /* 0x000fea0003800200 */
.L_x_6929:
        /* <DEDUP_REMOVED lines=60> */
.L_x_6927:
[----:B------:R-:W-:Y:S05]  /*6cb0*/  BSYNC.RECONVERGENT B2 ;  /* 0x0000000000027941 */ /* 0x000fea0003800200 */
.L_x_6926:
        /* <DEDUP_REMOVED lines=9> */
.L_x_6925:
[----:B------:R-:W-:Y:S05]  /*6d50*/  BSYNC.RECONVERGENT B1 ;  /* 0x0000000000017941 */ /* 0x000fea0003800200 */
.L_x_6924:
        /* <DEDUP_REMOVED lines=18> */
.L_x_6935:
        /* <DEDUP_REMOVED lines=13> */
.L_x_6937:
[----:B------:R-:W-:Y:S05]  /*6f50*/  BSYNC.RECONVERGENT B3 ;  /* 0x0000000000037941 */ /* 0x000fea0003800200 */
.L_x_6936:
        /* <DEDUP_REMOVED lines=60> */
.L_x_6934:
[----:B------:R-:W-:Y:S05]  /*7320*/  BSYNC.RECONVERGENT B2 ;  /* 0x0000000000027941 */ /* 0x000fea0003800200 */
.L_x_6933:
        /* <DEDUP_REMOVED lines=9> */
.L_x_6932:
[----:B------:R-:W-:Y:S05]  /*73c0*/  BSYNC.RECONVERGENT B1 ;  /* 0x0000000000017941 */ /* 0x000fea0003800200 */
.L_x_6931:
        /* <DEDUP_REMOVED lines=18> */
.L_x_6942:
        /* <DEDUP_REMOVED lines=13> */
.L_x_6944:
[----:B------:R-:W-:Y:S05]  /*75c0*/  BSYNC.RECONVERGENT B3 ;  /* 0x0000000000037941 */ /* 0x000fea0003800200 */
.L_x_6943:
        /* <DEDUP_REMOVED lines=60> */
.L_x_6941:
[----:B------:R-:W-:Y:S05]  /*7990*/  BSYNC.RECONVERGENT B2 ;  /* 0x0000000000027941 */ /* 0x000fea0003800200 */
.L_x_6940:
        /* <DEDUP_REMOVED lines=9> */
.L_x_6939:
[----:B------:R-:W-:Y:S05]  /*7a30*/  BSYNC.RECONVERGENT B1 ;  /* 0x0000000000017941 */ /* 0x000fea0003800200 */
.L_x_6938:
[----:B------:R-:W-:Y:S02]  /*7a40*/  F2FP.F16.F32.PACK_AB R83, RZ, R113 ;  /* 0x00000071ff53723e */ /* 0x000fe400000000ff */
[----:B------:R-:W-:Y:S02]  /*7a50*/  PRMT R82, R137, 0x5410, R138 ;  /* 0x0000541089527816 */ /* 0x000fe4000000008a */
[----:B------:R-:W-:Y:S02]  /*7a60*/  PRMT R81, R133, 0x5410, R136 ;  /* 0x0000541085517816 */ /* 0x000fe40000000088 */
[----:B------:R-:W-:Y:S02]  /*7a70*/  PRMT R80, R132, 0x5410, R131 ;  /* 0x0000541084507816 */ /* 0x000fe40000000083 */
[----:B------:R-:W-:-:S07]  /*7a80*/  PRMT R83, R124, 0x5410, R83 ;  /* 0x000054107c537816 */ /* 0x000fce0000000053 */
.L_x_6888:
        /* <DEDUP_REMOVED lines=26> */
.L_x_6946:
[----:B------:R-:W-:Y:S05]  /*7c30*/  BSYNC.RECONVERGENT B1 ;  /* 0x0000000000017941 */ /* 0x000fea0003800200 */
.L_x_6945:
[----:B------:R-:W-:Y:S01]  /*7c40*/  VIADD R128, R128, 0x20 ;  /* 0x0000002080807836 */ /* 0x000fe20000000000 */
[----:B------:R-:W-:-:S07]  /*7c50*/  IADD3 R127, PT, PT, R127, 0x20, RZ ;  /* 0x000000207f7f7810 */ /* 0x000fce0007ffe0ff */
.L_x_6828:
[----:B------:R-:W-:Y:S05]  /*7c60*/  BSYNC.RECONVERGENT B0 ;  /* 0x0000000000007941 */ /* 0x000fea0003800200 */
.L_x_6827:
        /* <DEDUP_REMOVED lines=9> */
.L_x_6950:
[----:B------:R-:W-:Y:S05]  /*7d00*/  BSYNC.RECONVERGENT B1 ;  /* 0x0000000000017941 */ /* 0x000fea0003800200 */
.L_x_6949:
        /* <DEDUP_REMOVED lines=10> */
[----:B--2---:R-:W-:Y:S01]  /*7db0*/  @!P2 HADD2.F32 R22, -RZ, R80.H0_H0 ;  /* 0x20000050ff16a230 */ /* 0x004fe20000004100 */
        /* <DEDUP_REMOVED lines=17> */
.L_x_6956:
        /* <DEDUP_REMOVED lines=13> */
.L_x_6958:
[----:B------:R-:W-:Y:S05]  /*7fa0*/  BSYNC.RECONVERGENT B3 ;  /* 0x0000000000037941 */ /* 0x000fea0003800200 */
.L_x_6957:
        /* <DEDUP_REMOVED lines=55> */
[----:B------:R-:W-:Y:S02]  /*8320*/  IADD3 R3, PT, PT, R135, -0x695add53, RZ ;  /* 0x96a522ad87037810 */ /* 0x000fe40007ffe0ff */
[----:B------:R-:W-:Y:S01]  /*8330*/  LOP3.LUT R8, R9, R8, R7, 0x96, !PT ;  /* 0x0000000809087212 */ /* 0x000fe200078e9607 */
[----:B------:R-:W-:Y:S01]  /*8340*/  IMAD.MOV.U32 R96, RZ, RZ, R22 ;  /* 0x000000ffff607224 */ /* 0x000fe200078e0016 */
[----:B------:R-:W-:Y:S02]  /*8350*/  LOP3.LUT R9, R3, R102, R23, 0x96, !PT ;  /* 0x0000006603097212 */ /* 0x000fe400078e9617 */
[----:B------:R-:W-:-:S07]  /*8360*/  MOV R3, R124 ;  /* 0x0000007c00037202 */ /* 0x000fce0000000f00 */
.L_x_6955:
[----:B------:R-:W-:Y:S05]  /*8370*/  BSYNC.RECONVERGENT B2 ;  /* 0x0000000000027941 */ /* 0x000fea0003800200 */
.L_x_6954:
[----:B------:R-:W-:Y:S01]  /*8380*/  HFMA2 R22, -RZ, RZ, 0.1171875, 0 ;  /* 0x2f800000ff167431 */ /* 0x000fe200000001ff */
[----:B------:R-:W-:Y:S01]  /*8390*/  I2FP.F32.U32 R3, R3 ;  /* 0x0000000300037245 */ /* 0x000fe20000201000 */
[----:B-----5:R-:W-:Y:S02]  /*83a0*/  HADD2.F32 R7, -RZ, R28.H0_H0 ;  /* 0x2000001cff077230 */ /* 0x020fe40000004100 */
[----:B------:R-:W-:-:S03]  /*83b0*/  HADD2.F32 R23, -RZ, R80.H0_H0 ;  /* 0x20000050ff177230 */ /* 0x000fc60000004100 */
[----:B------:R-:W-:Y:S01]  /*83c0*/  FMUL.FTZ R7, R7, UR11 ;  /* 0x0000000b07077c20 */ /* 0x000fe20008410000 */
[----:B------:R-:W-:-:S03]  /*83d0*/  FFMA.FTZ R3, R3, R22, 1.1641532182693481445e-10 ;  /* 0x2f00000003037423 */ /* 0x000fc60000010016 */
[----:B------:R-:W-:Y:S02]  /*83e0*/  FMUL.FTZ R7, R7, UR10 ;  /* 0x0000000a07077c20 */ /* 0x000fe40008410000 */
[----:B------:R-:W-:-:S04]  /*83f0*/  FSETP.GTU.FTZ.AND P3, PT, R3, UR8, PT ;  /* 0x0000000803007c0b */ /* 0x000fc8000bf7c000 */
[----:B------:R-:W-:Y:S02]  /*8400*/  FSEL R22, R7, RZ, !P3 ;  /* 0x000000ff07167208 */ /* 0x000fe40005800000 */
[----:B------:R-:W-:-:S03]  /*8410*/  SEL R3, RZ, 0x1, P3 ;  /* 0x00000001ff037807 */ /* 0x000fc60001800000 */
[----:B------:R-:W-:-:S07]  /*8420*/  FADD.FTZ R22, R23, R22 ;  /* 0x0000001617167221 */ /* 0x000fce0000010000 */
.L_x_6953:
[----:B------:R-:W-:Y:S05]  /*8430*/  BSYNC.RECONVERGENT B1 ;  /* 0x0000000000017941 */ /* 0x000fea0003800200 */
.L_x_6952:
        /* <DEDUP_REMOVED lines=22> */
.L_x_6963:
        /* <DEDUP_REMOVED lines=13> */
.L_x_6965:
[----:B------:R-:W-:Y:S05]  /*8670*/  BSYNC.RECONVERGENT B3 ;  /* 0x0000000000037941 */ /* 0x000fea0003800200 */
.L_x_6964:
        /* <DEDUP_REMOVED lines=58> */
[----:B------:R-:W-:-:S07]  /*8a20*/  LOP3.LUT R9, R23, R102, R133, 0x96, !PT ;  /* 0x0000006617097212 */ /* 0x000fce00078e9685 */
.L_x_6962:
[----:B------:R-:W-:Y:S05]  /*8a30*/  BSYNC.RECONVERGENT B2 ;  /* 0x0000000000027941 */ /* 0x000fea0003800200 */
.L_x_6961:
        /* <DEDUP_REMOVED lines=11> */
.L_x_6960:
[----:B------:R-:W-:Y:S05]  /*8af0*/  BSYNC.RECONVERGENT B1 ;  /* 0x0000000000017941 */ /* 0x000fea0003800200 */
.L_x_6959:
        /* <DEDUP_REMOVED lines=22> */
.L_x_6970:
        /* <DEDUP_REMOVED lines=13> */
.L_x_6972:
[----:B------:R-:W-:Y:S05]  /*8d30*/  BSYNC.RECONVERGENT B3 ;  /* 0x0000000000037941 */ /* 0x000fea0003800200 */
.L_x_6971:
        /* <DEDUP_REMOVED lines=14> */
[----:B------:R-:W-:Y:S01]  /*8e20*/  IMAD.MOV.U32 R16, RZ, RZ, R132 ;  /* 0x000000ffff107224 */ /* 0x000fe200078e0084 */
        /* <DEDUP_REMOVED lines=41> */
[----:B------:R-:W-:Y:S01]  /*90c0*/  VIADD R95, R135, 0x96a522ad ;  /* 0x96a522ad875f7836 */ /* 0x000fe20000000000 */
[----:B------:R-:W-:Y:S01]  /*90d0*/  MOV R80, R102 ;  /* 0x0000006600507202 */ /* 0x000fe20000000f00 */
[----:B------:R-:W-:-:S03]  /*90e0*/  HFMA2 R102, -RZ, RZ, 0, 0 ;  /* 0x00000000ff667431 */ /* 0x000fc600000001ff */
[----:B------:R-:W-:-:S07]  /*90f0*/  LOP3.LUT R9, R95, R114, R103, 0x96, !PT ;  /* 0x000000725f097212 */ /* 0x000fce00078e9667 */
.L_x_6969:
[----:B------:R-:W-:Y:S05]  /*9100*/  BSYNC.RECONVERGENT B2 ;  /* 0x0000000000027941 */ /* 0x000fea0003800200 */
.L_x_6968:
        /* <DEDUP_REMOVED lines=11> */
.L_x_6967:
[----:B------:R-:W-:Y:S05]  /*91c0*/  BSYNC.RECONVERGENT B1 ;  /* 0x0000000000017941 */ /* 0x000fea0003800200 */
.L_x_6966:
        /* <DEDUP_REMOVED lines=22> */
.L_x_6977:
        /* <DEDUP_REMOVED lines=13> */
.L_x_6979:
[----:B------:R-:W-:Y:S05]  /*9400*/  BSYNC.RECONVERGENT B3 ;  /* 0x0000000000037941 */ /* 0x000fea0003800200 */
.L_x_6978:
        /* <DEDUP_REMOVED lines=56> */
[----:B------:R-:W-:-:S03]  /*9790*/  IMAD.MOV.U32 R7, RZ, RZ, RZ ;  /* 0x000000ffff077224 */ /* 0x000fc600078e00ff */
[----:B------:R-:W-:Y:S02]  /*97a0*/  LOP3.LUT R9, R17, R102, R115, 0x96, !PT ;  /* 0x0000006611097212 */ /* 0x000fe400078e9673 */
[----:B------:R-:W-:-:S07]  /*97b0*/  MOV R17, R80 ;  /* 0x0000005000117202 */ /* 0x000fce0000000f00 */
.L_x_6976:
[----:B------:R-:W-:Y:S05]  /*97c0*/  BSYNC.RECONVERGENT B2 ;  /* 0x0000000000027941 */ /* 0x000fea0003800200 */
.L_x_6975:
[----:B------:R-:W-:Y:S01]  /*97d0*/  HFMA2 R80, -RZ, RZ, 0.1171875, 0 ;  /* 0x2f800000ff507431 */ /* 0x000fe200000001ff */
[----:B------:R-:W-:Y:S01]  /*97e0*/  I2FP.F32.U32 R17, R17 ;  /* 0x0000001100117245 */ /* 0x000fe20000201000 */
[----:B-----5:R-:W-:-:S05]  /*97f0*/  HADD2.F32 R95, -RZ, R29.H1_H1 ;  /* 0x3000001dff5f7230 */ /* 0x020fca0000004100 */
[----:B------:R-:W-:Y:S01]  /*9800*/  FMUL.FTZ R95, R95, UR11 ;  /* 0x0000000b5f5f7c20 */ /* 0x000fe20008410000 */
[----:B------:R-:W-:-:S03]  /*9810*/  FFMA.FTZ R17, R17, R80, 1.1641532182693481445e-10 ;  /* 0x2f00000011117423 */ /* 0x000fc60000010050 */
[----:B------:R-:W-:Y:S01]  /*9820*/  FMUL.FTZ R95, R95, UR10 ;  /* 0x0000000a5f5f7c20 */ /* 0x000fe20008410000 */
[----:B------:R-:W-:Y:S01]  /*9830*/  HADD2.F32 R80, -RZ, R81.H1_H1 ;  /* 0x30000051ff507230 */ /* 0x000fe20000004100 */
[----:B------:R-:W-:-:S04]  /*9840*/  FSETP.GTU.FTZ.AND P3, PT, R17, UR8, PT ;  /* 0x0000000811007c0b */ /* 0x000fc8000bf7c000 */
[----:B------:R-:W-:Y:S02]  /*9850*/  FSEL R95, R95, RZ, !P3 ;  /* 0x000000ff5f5f7208 */ /* 0x000fe40005800000 */
[----:B------:R-:W-:-:S03]  /*9860*/  SEL R17, RZ, 0x1, P3 ;  /* 0x00000001ff117807 */ /* 0x000fc60001800000 */
[----:B------:R-:W-:-:S07]  /*9870*/  FADD.FTZ R95, R80, R95 ;  /* 0x0000005f505f7221 */ /* 0x000fce0000010000 */
.L_x_6974:
[----:B------:R-:W-:Y:S05]  /*9880*/  BSYNC.RECONVERGENT B1 ;  /* 0x0000000000017941 */ /* 0x000fea0003800200 */
.L_x_6973:
        /* <DEDUP_REMOVED lines=22> */
.L_x_6984:
        /* <DEDUP_REMOVED lines=13> */
.L_x_6986:
[----:B------:R-:W-:Y:S05]  /*9ac0*/  BSYNC.RECONVERGENT B3 ;  /* 0x0000000000037941 */ /* 0x000fea0003800200 */
.L_x_6985:
        /* <DEDUP_REMOVED lines=58> */
[----:B------:R-:W-:-:S07]  /*9e70*/  HFMA2 R80, -RZ, RZ, 0, 0 ;  /* 0x00000000ff507431 */ /* 0x000fce00000001ff */
.L_x_6983:
[----:B------:R-:W-:Y:S05]  /*9e80*/  BSYNC.RECONVERGENT B2 ;  /* 0x0000000000027941 */ /* 0x000fea0003800200 */
.L_x_6982:
        /* <DEDUP_REMOVED lines=11> */
.L_x_6981:
[----:B------:R-:W-:Y:S05]  /*9f40*/  BSYNC.RECONVERGENT B1 ;  /* 0x0000000000017941 */ /* 0x000fea0003800200 */
.L_x_6980:
        /* <DEDUP_REMOVED lines=22> */
.L_x_6991:
        /* <DEDUP_REMOVED lines=13> */
.L_x_6993:
[----:B------:R-:W-:Y:S05]  /*a180*/  BSYNC.RECONVERGENT B3 ;  /* 0x0000000000037941 */ /* 0x000fea0003800200 */
.L_x_6992:
        /* <DEDUP_REMOVED lines=59> */
.L_x_6990:
[----:B------:R-:W-:Y:S05]  /*a540*/  BSYNC.RECONVERGENT B2 ;  /* 0x0000000000027941 */ /* 0x000fea0003800200 */
.L_x_6989:
        /* <DEDUP_REMOVED lines=11> */
.L_x_6988:
[----:B------:R-:W-:Y:S05]  /*a600*/  BSYNC.RECONVERGENT B1 ;  /* 0x0000000000017941 */ /* 0x000fea0003800200 */
.L_x_6987:
        /* <DEDUP_REMOVED lines=22> */
.L_x_6998:
        /* <DEDUP_REMOVED lines=13> */
.L_x_7000:
[----:B------:R-:W-:Y:S05]  /*a840*/  BSYNC.RECONVERGENT B3 ;  /* 0x0000000000037941 */ /* 0x000fea0003800200 */
.L_x_6999:
        /* <DEDUP_REMOVED lines=59> */
.L_x_6997:
[----:B------:R-:W-:Y:S05]  /*ac00*/  BSYNC.RECONVERGENT B2 ;  /* 0x0000000000027941 */ /* 0x000fea0003800200 */
.L_x_6996:
        /* <DEDUP_REMOVED lines=11> */
.L_x_6995:
[----:B------:R-:W-:Y:S05]  /*acc0*/  BSYNC.RECONVERGENT B1 ;  /* 0x0000000000017941 */ /* 0x000fea0003800200 */
.L_x_6994:
        /* <DEDUP_REMOVED lines=22> */
.L_x_7005:
        /* <DEDUP_REMOVED lines=13> */
.L_x_7007:
[----:B------:R-:W-:Y:S05]  /*af00*/  BSYNC.RECONVERGENT B3 ;  /* 0x0000000000037941 */ /* 0x000fea0003800200 */
.L_x_7006:
        /* <DEDUP_REMOVED lines=57> */
[----:B------:R-:W-:Y:S01]  /*b2a0*/  LOP3.LUT R9, R21, R132, R81, 0x96, !PT ;  /* 0x0000008415097212 */ /* 0x000fe200078e9651 */
[----:B------:R-:W-:Y:S01]  /*b2b0*/  IMAD.MOV.U32 R21, RZ, RZ, R140 ;  /* 0x000000ffff157224 */ /* 0x000fe200078e008c */
[----:B------:R-:W-:-:S07]  /*b2c0*/  MOV R132, R80 ;  /* 0x0000005000847202 */ /* 0x000fce0000000f00 */
.L_x_7004:
[----:B------:R-:W-:Y:S05]  /*b2d0*/  BSYNC.RECONVERGENT B2 ;  /* 0x0000000000027941 */ /* 0x000fea0003800200 */
.L_x_7003:
        /* <DEDUP_REMOVED lines=11> */
.L_x_7002:
[----:B------:R-:W-:Y:S05]  /*b390*/  BSYNC.RECONVERGENT B1 ;  /* 0x0000000000017941 */ /* 0x000fea0003800200 */
.L_x_7001:
[----:B------:R-:W-:Y:S02]  /*b3a0*/  F2FP.F16.F32.PACK_AB R83, RZ, R115 ;  /* 0x00000073ff53723e */ /* 0x000fe400000000ff */
[----:B------:R-:W-:Y:S02]  /*b3b0*/  PRMT R82, R139, 0x5410, R82 ;  /* 0x000054108b527816 */ /* 0x000fe40000000052 */
[----:B------:R-:W-:Y:S02]  /*b3c0*/  PRMT R81, R136, 0x5410, R138 ;  /* 0x0000541088517816 */ /* 0x000fe4000000008a */
[----:B------:R-:W-:Y:S02]  /*b3d0*/  PRMT R80, R124, 0x5410, R131 ;  /* 0x000054107c507816 */ /* 0x000fe40000000083 */
[----:B------:R-:W-:Y:S01]  /*b3e0*/  PRMT R83, R137, 0x5410, R83 ;  /* 0x0000541089537816 */ /* 0x000fe20000000053 */
[----:B------:R-:W-:Y:S06]  /*b3f0*/  BRA `(.L_x_7008) ;  /* 0x0000003000fc7947 */ /* 0x000fec0003800000 */
.L_x_6951:
[----:B------:R-:W-:Y:S01]  /*b400*/  BSSY.RECONVERGENT B1, `(.L_x_7009) ;  /* 0x0000068000017945 */ /* 0x000fe20003800200 */
[----:B------:R-:W-:Y:S01]  /*b410*/  MOV R22, RZ ;  /* 0x000000ff00167202 */ /* 0x000fe20000000f00 */
[----:B0-----:R-:W-:Y:S01]  /*b420*/  IMAD.MOV.U32 R132, RZ, RZ, R124 ;  /* 0x000000ffff847224 */ /* 0x001fe200078e007c */
        /* <DEDUP_REMOVED lines=18> */
.L_x_7013:
        /* <DEDUP_REMOVED lines=13> */
.L_x_7015:
[----:B------:R-:W-:Y:S05]  /*b620*/  BSYNC.RECONVERGENT B3 ;  /* 0x0000000000037941 */ /* 0x000fea0003800200 */
.L_x_7014:
        /* <DEDUP_REMOVED lines=49> */
[----:B------:R-:W-:Y:S01]  /*b940*/  LOP3.LUT R7, R7, R80, R23, 0x96, !PT ;  /* 0x0000005007077212 */ /* 0x000fe200078e9617 */
[----:B------:R-:W-:Y:S01]  /*b950*/  HFMA2 R80, -RZ, RZ, 0, 0 ;  /* 0x00000000ff507431 */ /* 0x000fe200000001ff */
[----:B------:R-:W-:Y:S01]  /*b960*/  LOP3.LUT R3, R3, R6, R9, 0x96, !PT ;  /* 0x0000000603037212 */ /* 0x000fe200078e9609 */
[----:B------:R-:W-:Y:S02]  /*b970*/  VIADD R9, R134, 0x8ff34781 ;  /* 0x8ff3478186097836 */ /* 0x000fe40000000000 */
[----:B------:R-:W-:-:S04]  /*b980*/  IMAD.WIDE.U32 R6, R7, -0x326172a9, RZ ;  /* 0xcd9e8d5707067825 */ /* 0x000fc800078e00ff */
[----:B------:R-:W-:Y:S01]  /*b990*/  IMAD.WIDE.U32 R132, R3, -0x2daee0ad, RZ ;  /* 0xd2511f5303847825 */ /* 0x000fe200078e00ff */
[----:B------:R-:W-:Y:S02]  /*b9a0*/  IADD3 R3, PT, PT, R135, -0x695add53, RZ ;  /* 0x96a522ad87037810 */ /* 0x000fe40007ffe0ff */
[----:B------:R-:W-:Y:S02]  /*b9b0*/  LOP3.LUT R8, R9, R8, R7, 0x96, !PT ;  /* 0x0000000809087212 */ /* 0x000fe400078e9607 */
[----:B------:R-:W-:Y:S01]  /*b9c0*/  LOP3.LUT R9, R3, R22, R133, 0x96, !PT ;  /* 0x0000001603097212 */ /* 0x000fe200078e9685 */
[----:B------:R-:W-:-:S07]  /*b9d0*/  IMAD.MOV.U32 R3, RZ, RZ, R124 ;  /* 0x000000ffff037224 */ /* 0x000fce00078e007c */
.L_x_7012:
[----:B------:R-:W-:Y:S05]  /*b9e0*/  BSYNC.RECONVERGENT B2 ;  /* 0x0000000000027941 */ /* 0x000fea0003800200 */
.L_x_7011:
        /* <DEDUP_REMOVED lines=9> */
.L_x_7010:
[----:B------:R-:W-:Y:S05]  /*ba80*/  BSYNC.RECONVERGENT B1 ;  /* 0x0000000000017941 */ /* 0x000fea0003800200 */
.L_x_7009:
        /* <DEDUP_REMOVED lines=18> */
.L_x_7020:
        /* <DEDUP_REMOVED lines=13> */
.L_x_7022:
[----:B------:R-:W-:Y:S05]  /*bc80*/  BSYNC.RECONVERGENT B3 ;  /* 0x0000000000037941 */ /* 0x000fea0003800200 */
.L_x_7021:
        /* <DEDUP_REMOVED lines=58> */
[----:B------:R-:W-:Y:S02]  /*c030*/  LOP3.LUT R9, R23, R82, R81, 0x96, !PT ;  /* 0x0000005217097212 */ /* 0x000fe400078e9651 */
[----:B------:R-:W-:-:S07]  /*c040*/  MOV R132, R80 ;  /* 0x0000005000847202 */ /* 0x000fce0000000f00 */
.L_x_7019:
[----:B------:R-:W-:Y:S05]  /*c050*/  BSYNC.RECONVERGENT B2 ;  /* 0x0000000000027941 */ /* 0x000fea0003800200 */
.L_x_7018:
        /* <DEDUP_REMOVED lines=9> */
.L_x_7017:
[----:B------:R-:W-:Y:S05]  /*c0f0*/  BSYNC.RECONVERGENT B1 ;  /* 0x0000000000017941 */ /* 0x000fea0003800200 */
.L_x_7016:
        /* <DEDUP_REMOVED lines=18> */
.L_x_7027:
        /* <DEDUP_REMOVED lines=13> */
.L_x_7029:
[----:B------:R-:W-:Y:S05]  /*c2f0*/  BSYNC.RECONVERGENT B3 ;  /* 0x0000000000037941 */ /* 0x000fea0003800200 */
.L_x_7028:
        /* <DEDUP_REMOVED lines=60> */
.L_x_7026:
[----:B------:R-:W-:Y:S05]  /*c6c0*/  BSYNC.RECONVERGENT B2 ;  /* 0x0000000000027941 */ /* 0x000fea0003800200 */
.L_x_7025:
        /* <DEDUP_REMOVED lines=9> */
.L_x_7024:
[----:B------:R-:W-:Y:S05]  /*c760*/  BSYNC.RECONVERGENT B1 ;  /* 0x0000000000017941 */ /* 0x000fea0003800200 */
.L_x_7023:
        /* <DEDUP_REMOVED lines=18> */
.L_x_7034:
        /* <DEDUP_REMOVED lines=13> */
.L_x_7036:
[----:B------:R-:W-:Y:S05]  /*c960*/  BSYNC.RECONVERGENT B3 ;  /* 0x0000000000037941 */ /* 0x000fea0003800200 */
.L_x_7035:
        /* <DEDUP_REMOVED lines=60> */
.L_x_7033:
[----:B------:R-:W-:Y:S05]  /*cd30*/  BSYNC.RECONVERGENT B2 ;  /* 0x0000000000027941 */ /* 0x000fea0003800200 */
.L_x_7032:
        /* <DEDUP_REMOVED lines=9> */
.L_x_7031:
[----:B------:R-:W-:Y:S05]  /*cdd0*/  BSYNC.RECONVERGENT B1 ;  /* 0x0000000000017941 */ /* 0x000fea0003800200 */
.L_x_7030:
        /* <DEDUP_REMOVED lines=18> */
.L_x_7041:
        /* <DEDUP_REMOVED lines=13> */
.L_x_7043:
[----:B------:R-:W-:Y:S05]  /*cfd0*/  BSYNC.RECONVERGENT B3 ;  /* 0x0000000000037941 */ /* 0x000fea0003800200 */
.L_x_7042:
        /* <DEDUP_REMOVED lines=60> */
.L_x_7040:
[----:B------:R-:W-:Y:S05]  /*d3a0*/  BSYNC.RECONVERGENT B2 ;  /* 0x0000000000027941 */ /* 0x000fea0003800200 */
.L_x_7039:
        /* <DEDUP_REMOVED lines=9> */
.L_x_7038:
[----:B------:R-:W-:Y:S05]  /*d440*/  BSYNC.RECONVERGENT B1 ;  /* 0x0000000000017941 */ /* 0x000fea0003800200 */
.L_x_7037:
        /* <DEDUP_REMOVED lines=18> */
.L_x_7048:
        /* <DEDUP_REMOVED lines=13> */
.L_x_7050:
[----:B------:R-:W-:Y:S05]  /*d640*/  BSYNC.RECONVERGENT B3 ;  /* 0x0000000000037941 */ /* 0x000fea0003800200 */
.L_x_7049:
        /* <DEDUP_REMOVED lines=60> */
.L_x_7047:
[----:B------:R-:W-:Y:S05]  /*da10*/  BSYNC.RECONVERGENT B2 ;  /* 0x0000000000027941 */ /* 0x000fea0003800200 */
.L_x_7046:
        /* <DEDUP_REMOVED lines=9> */
.L_x_7045:
[----:B------:R-:W-:Y:S05]  /*dab0*/  BSYNC.RECONVERGENT B1 ;  /* 0x0000000000017941 */ /* 0x000fea0003800200 */
.L_x_7044:
        /* <DEDUP_REMOVED lines=18> */
.L_x_7055:
        /* <DEDUP_REMOVED lines=13> */
.L_x_7057:
[----:B------:R-:W-:Y:S05]  /*dcb0*/  BSYNC.RECONVERGENT B3 ;  /* 0x0000000000037941 */ /* 0x000fea0003800200 */
.L_x_7056:
        /* <DEDUP_REMOVED lines=60> */
.L_x_7054:
[----:B------:R-:W-:Y:S05]  /*e080*/  BSYNC.RECONVERGENT B2 ;  /* 0x0000000000027941 */ /* 0x000fea0003800200 */
.L_x_7053:
        /* <DEDUP_REMOVED lines=9> */
.L_x_7052:
[----:B------:R-:W-:Y:S05]  /*e120*/  BSYNC.RECONVERGENT B1 ;  /* 0x0000000000017941 */ /* 0x000fea0003800200 */
.L_x_7051:
        /* <DEDUP_REMOVED lines=18> */
.L_x_7062:
        /* <DEDUP_REMOVED lines=13> */
.L_x_7064:
[----:B------:R-:W-:Y:S05]  /*e320*/  BSYNC.RECONVERGENT B3 ;  /* 0x0000000000037941 */ /* 0x000fea0003800200 */
.L_x_7063:
        /* <DEDUP_REMOVED lines=60> */
.L_x_7061:
[----:B------:R-:W-:Y:S05]  /*e6f0*/  BSYNC.RECONVERGENT B2 ;  /* 0x0000000000027941 */ /* 0x000fea0003800200 */
.L_x_7060:
        /* <DEDUP_REMOVED lines=9> */
.L_x_7059:
[----:B------:R-:W-:Y:S05]  /*e790*/  BSYNC.RECONVERGENT B1 ;  /* 0x0000000000017941 */ /* 0x000fea0003800200 */
.L_x_7058:
[----:B------:R-:W-:Y:S02]  /*e7a0*/  F2FP.F16.F32.PACK_AB R83, RZ, R115 ;  /* 0x00000073ff53723e */ /* 0x000fe400000000ff */
[----:B------:R-:W-:Y:S02]  /*e7b0*/  PRMT R82, R138, 0x5410, R139 ;  /* 0x000054108a527816 */ /* 0x000fe4000000008b */
[----:B------:R-:W-:Y:S02]  /*e7c0*/  PRMT R81, R137, 0x5410, R136 ;  /* 0x0000541089517816 */ /* 0x000fe40000000088 */
[----:B------:R-:W-:Y:S02]  /*e7d0*/  PRMT R80, R133, 0x5410, R131 ;  /* 0x0000541085507816 */ /* 0x000fe40000000083 */
[----:B------:R-:W-:-:S07]  /*e7e0*/  PRMT R83, R124, 0x5410, R83 ;  /* 0x000054107c537816 */ /* 0x000fce0000000053 */
.L_x_7008:
        /* <DEDUP_REMOVED lines=26> */
.L_x_7066:
[----:B------:R-:W-:Y:S05]  /*e990*/  BSYNC.RECONVERGENT B1 ;  /* 0x0000000000017941 */ /* 0x000fea0003800200 */
.L_x_7065:
[----:B------:R-:W-:Y:S01]  /*e9a0*/  VIADD R128, R128, 0x20 ;  /* 0x0000002080807836 */ /* 0x000fe20000000000 */
[----:B------:R-:W-:-:S07]  /*e9b0*/  IADD3 R127, PT, PT, R127, 0x20, RZ ;  /* 0x000000207f7f7810 */ /* 0x000fce0007ffe0ff */
.L_x_6948:
[----:B------:R-:W-:Y:S05]  /*e9c0*/  BSYNC.RECONVERGENT B0 ;  /* 0x0000000000007941 */ /* 0x000fea0003800200 */
.L_x_6947:
        /* <DEDUP_REMOVED lines=9> */
.L_x_7070:
[----:B------:R-:W-:Y:S05]  /*ea60*/  BSYNC.RECONVERGENT B1 ;  /* 0x0000000000017941 */ /* 0x000fea0003800200 */
.L_x_7069:
        /* <DEDUP_REMOVED lines=28> */
.L_x_7076:
        /* <DEDUP_REMOVED lines=13> */
.L_x_7078:
[----:B------:R-:W-:Y:S05]  /*ed00*/  BSYNC.RECONVERGENT B3 ;  /* 0x0000000000037941 */ /* 0x000fea0003800200 */
.L_x_7077:
        /* <DEDUP_REMOVED lines=60> */
.L_x_7075:
[----:B------:R-:W-:Y:S05]  /*f0d0*/  BSYNC.RECONVERGENT B2 ;  /* 0x0000000000027941 */ /* 0x000fea0003800200 */
.L_x_7074:
        /* <DEDUP_REMOVED lines=11> */
.L_x_7073:
[----:B------:R-:W-:Y:S05]  /*f190*/  BSYNC.RECONVERGENT B1 ;  /* 0x0000000000017941 */ /* 0x000fea0003800200 */
.L_x_7072:
        /* <DEDUP_REMOVED lines=22> */
.L_x_7083:
        /* <DEDUP_REMOVED lines=13> */
.L_x_7085:
[----:B------:R-:W-:Y:S05]  /*f3d0*/  BSYNC.RECONVERGENT B3 ;  /* 0x0000000000037941 */ /* 0x000fea0003800200 */
.L_x_7084:
        /* <DEDUP_REMOVED lines=59> */
.L_x_7082:
[----:B------:R-:W-:Y:S05]  /*f790*/  BSYNC.RECONVERGENT B2 ;  /* 0x0000000000027941 */ /* 0x000fea0003800200 */
.L_x_7081:
        /* <DEDUP_REMOVED lines=11> */
.L_x_7080:
[----:B------:R-:W-:Y:S05]  /*f850*/  BSYNC.RECONVERGENT B1 ;  /* 0x0000000000017941 */ /* 0x000fea0003800200 */
.L_x_7079:
        /* <DEDUP_REMOVED lines=22> */
.L_x_7090:
        /* <DEDUP_REMOVED lines=13> */
.L_x_7092:
[----:B------:R-:W-:Y:S05]  /*fa90*/  BSYNC.RECONVERGENT B3 ;  /* 0x0000000000037941 */ /* 0x000fea0003800200 */
.L_x_7091:
        /* <DEDUP_REMOVED lines=60> */
.L_x_7089:
[----:B------:R-:W-:Y:S05]  /*fe60*/  BSYNC.RECONVERGENT B2 ;  /* 0x0000000000027941 */ /* 0x000fea0003800200 */
.L_x_7088:
        /* <DEDUP_REMOVED lines=11> */
.L_x_7087:
[----:B------:R-:W-:Y:S05]  /*ff20*/  BSYNC.RECONVERGENT B1 ;  /* 0x0000000000017941 */ /* 0x000fea0003800200 */
.L_x_7086:
        /* <DEDUP_REMOVED lines=22> */
.L_x_7097:
        /* <DEDUP_REMOVED lines=13> */
.L_x_7099:
[----:B------:R-:W-:Y:S05]  /*10160*/  BSYNC.RECONVERGENT B3 ;  /* 0x0000000000037941 */ /* 0x000fea0003800200 */
.L_x_7098:
        /* <DEDUP_REMOVED lines=59> */
.L_x_7096:
[----:B------:R-:W-:Y:S05]  /*10520*/  BSYNC.RECONVERGENT B2 ;  /* 0x0000000000027941 */ /* 0x000fea0003800200 */
.L_x_7095:
        /* <DEDUP_REMOVED lines=11> */
.L_x_7094:
[----:B------:R-:W-:Y:S05]  /*105e0*/  BSYNC.RECONVERGENT B1 ;  /* 0x0000000000017941 */ /* 0x000fea0003800200 */
.L_x_7093:
        /* <DEDUP_REMOVED lines=22> */
.L_x_7104:
        /* <DEDUP_REMOVED lines=13> */
.L_x_7106:
[----:B------:R-:W-:Y:S05]  /*10820*/  BSYNC.RECONVERGENT B3 ;  /* 0x0000000000037941 */ /* 0x000fea0003800200 */
.L_x_7105:
        /* <DEDUP_REMOVED lines=57> */
[----:B------:R-:W-:Y:S01]  /*10bc0*/  IMAD.MOV.U32 R138, RZ, RZ, R80 ;  /* 0x000000ffff8a7224 */ /* 0x000fe200078e0050 */
[----:B------:R-:W-:Y:S01]  /*10bd0*/  LOP3.LUT R9, R105, R104, R81, 0x96, !PT ;  /* 0x0000006869097212 */ /* 0x000fe200078e9651 */
[----:B------:R-:W-:-:S07]  /*10be0*/  IMAD.MOV.U32 R80, RZ, RZ, RZ ;  /* 0x000000ffff507224 */ /* 0x000fce00078e00ff */
.L_x_7103:
[----:B------:R-:W-:Y:S05]  /*10bf0*/  BSYNC.RECONVERGENT B2 ;  /* 0x0000000000027941 */ /* 0x000fea0003800200 */
.L_x_7102:
[----:B------:R-:W-:Y:S01]  /*10c00*/  I2FP.F32.U32 R7, R18 ;  /* 0x0000001200077245 */ /* 0x000fe20000201000 */
[----:B------:R-:W-:Y:S02]  /*10c10*/  HFMA2 R18, -RZ, RZ, 0.1171875, 0 ;  /* 0x2f800000ff127431 */ /* 0x000fe400000001ff */
        /* <DEDUP_REMOVED lines=9> */
.L_x_7101:
[----:B------:R-:W-:Y:S05]  /*10cb0*/  BSYNC.RECONVERGENT B1 ;  /* 0x0000000000017941 */ /* 0x000fea0003800200 */
.L_x_7100:
        /* <DEDUP_REMOVED lines=22> */
.L_x_7111:
        /* <DEDUP_REMOVED lines=13> */
.L_x_7113:
[----:B------:R-:W-:Y:S05]  /*10ef0*/  BSYNC.RECONVERGENT B3 ;  /* 0x0000000000037941 */ /* 0x000fea0003800200 */
.L_x_7112:
        /* <DEDUP_REMOVED lines=58> */
[----:B------:R-:W-:-:S07]  /*112a0*/  IMAD.MOV.U32 R19, RZ, RZ, R138 ;  /* 0x000000ffff137224 */ /* 0x000fce00078e008a */
.L_x_7110:
[----:B------:R-:W-:Y:S05]  /*112b0*/  BSYNC.RECONVERGENT B2 ;  /* 0x0000000000027941 */ /* 0x000fea0003800200 */
.L_x_7109:
        /* <DEDUP_REMOVED lines=11> */
.L_x_7108:
[----:B------:R-:W-:Y:S05]  /*11370*/  BSYNC.RECONVERGENT B1 ;  /* 0x0000000000017941 */ /* 0x000fea0003800200 */
.L_x_7107:
        /* <DEDUP_REMOVED lines=22> */
.L_x_7118:
        /* <DEDUP_REMOVED lines=13> */
.L_x_7120:
[----:B------:R-:W-:Y:S05]  /*115b0*/  BSYNC.RECONVERGENT B3 ;  /* 0x0000000000037941 */ /* 0x000fea0003800200 */
.L_x_7119:
        /* <DEDUP_REMOVED lines=56> */
[----:B------:R-:W-:-:S04]  /*11940*/  LOP3.LUT R8, R9, R8, R7, 0x96, !PT ;  /* 0x0000000809087212 */ /* 0x000fc800078e9607 */
[----:B------:R-:W-:Y:S01]  /*11950*/  LOP3.LUT R9, R81, R80, R143, 0x96, !PT ;  /* 0x0000005051097212 */ /* 0x000fe200078e968f */
[----:B------:R-:W-:-:S07]  /*11960*/  IMAD.MOV.U32 R80, RZ, RZ, RZ ;  /* 0x000000ffff507224 */ /* 0x000fce00078e00ff */
.L_x_7117:
[----:B------:R-:W-:Y:S05]  /*11970*/  BSYNC.RECONVERGENT B2 ;  /* 0x0000000000027941 */ /* 0x000fea0003800200 */
.L_x_7116:
        /* <DEDUP_REMOVED lines=11> */
.L_x_7115:
[----:B------:R-:W-:Y:S05]  /*11a30*/  BSYNC.RECONVERGENT B1 ;  /* 0x0000000000017941 */ /* 0x000fea0003800200 */
.L_x_7114:
        /* <DEDUP_REMOVED lines=22> */
.L_x_7125:
        /* <DEDUP_REMOVED lines=13> */
.L_x_7127:
[----:B------:R-:W-:Y:S05]  /*11c70*/  BSYNC.RECONVERGENT B3 ;  /* 0x0000000000037941 */ /* 0x000fea0003800200 */
.L_x_7126:
        /* <DEDUP_REMOVED lines=60> */
.L_x_7124:
[----:B------:R-:W-:Y:S05]  /*12040*/  BSYNC.RECONVERGENT B2 ;  /* 0x0000000000027941 */ /* 0x000fea0003800200 */
.L_x_7123:
        /* <DEDUP_REMOVED lines=11> */
.L_x_7122:
[----:B------:R-:W-:Y:S05]  /*12100*/  BSYNC.RECONVERGENT B1 ;  /* 0x0000000000017941 */ /* 0x000fea0003800200 */
.L_x_7121:
[----:B------:R-:W-:Y:S02]  /*12110*/  F2FP.F16.F32.PACK_AB R83, RZ, R117 ;  /* 0x00000075ff53723e */ /* 0x000fe400000000ff */
[----:B------:R-:W-:Y:S02]  /*12120*/  PRMT R82, R140, 0x5410, R82 ;  /* 0x000054108c527816 */ /* 0x000fe40000000052 */
[----:B------:R-:W-:Y:S02]  /*12130*/  PRMT R81, R137, 0x5410, R139 ;  /* 0x0000541089517816 */ /* 0x000fe4000000008b */
[----:B------:R-:W-:Y:S02]  /*12140*/  PRMT R80, R124, 0x5410, R136 ;  /* 0x000054107c507816 */ /* 0x000fe40000000088 */
[----:B------:R-:W-:Y:S01]  /*12150*/  PRMT R83, R138, 0x5410, R83 ;  /* 0x000054108a537816 */ /* 0x000fe20000000053 */
[----:B------:R-:W-:Y:S06]  /*12160*/  BRA `(.L_x_7128) ;  /* 0x0000003000fc7947 */ /* 0x000fec0003800000 */
.L_x_7071:
[----:B------:R-:W-:Y:S01]  /*12170*/  BSSY.RECONVERGENT B1, `(.L_x_7129) ;  /* 0x0000068000017945 */ /* 0x000fe20003800200 */
[----:B------:R-:W-:Y:S01]  /*12180*/  IMAD.MOV.U32 R24, RZ, RZ, RZ ;  /* 0x000000ffff187224 */ /* 0x000fe200078e00ff */
[----:B0-----:R-:W-:Y:S01]  /*12190*/  MOV R132, R124 ;  /* 0x0000007c00847202 */ /* 0x001fe20000000f00 */
[----:B-1----:R-:W-:Y:S01]  /*121a0*/  IMAD.MOV.U32 R80, RZ, RZ, R7 ;  /* 0x000000ffff507224 */ /* 0x002fe200078e0007 */
        /* <DEDUP_REMOVED lines=17> */
.L_x_7133:
        /* <DEDUP_REMOVED lines=13> */
.L_x_7135:
[----:B------:R-:W-:Y:S05]  /*12390*/  BSYNC.RECONVERGENT B3 ;  /* 0x0000000000037941 */ /* 0x000fea0003800200 */
.L_x_7134:
[----:B------:R-:W-:Y:S01]  /*123a0*/  IMAD.WIDE.U32 R8, R14, -0x326172a9, RZ ;  /* 0xcd9e8d570e087825 */ /* 0x000fe200078e00ff */
[----:B------:R-:W-:Y:S02]  /*123b0*/  LOP3.LUT R6, R5, R25, R135, 0x96, !PT ;  /* 0x0000001905067212 */ /* 0x000fe400078e9687 */
[----:B------:R-:W-:Y:S02]  /*123c0*/  IADD3 R3, PT, PT, R134, -0x61c88647, RZ ;  /* 0x9e3779b986037810 */ /* 0x000fe40007ffe0ff */
        /* <DEDUP_REMOVED lines=47> */
[----:B------:R-:W-:-:S03]  /*126c0*/  IMAD.MOV.U32 R80, RZ, RZ, RZ ;  /* 0x000000ffff507224 */ /* 0x000fc600078e00ff */
[----:B------:R-:W-:Y:S01]  /*126d0*/  LOP3.LUT R3, R3, R6, R9, 0x96, !PT ;  /* 0x0000000603037212 */ /* 0x000fe200078e9609 */
[----:B------:R-:W-:Y:S01]  /*126e0*/  IMAD.WIDE.U32 R6, R7, -0x326172a9, RZ ;  /* 0xcd9e8d5707067825 */ /* 0x000fe200078e00ff */
[----:B------:R-:W-:-:S03]  /*126f0*/  IADD3 R9, PT, PT, R134, -0x700cb87f, RZ ;  /* 0x8ff3478186097810 */ /* 0x000fc60007ffe0ff */
[----:B------:R-:W-:Y:S01]  /*12700*/  IMAD.WIDE.U32 R132, R3, -0x2daee0ad, RZ ;  /* 0xd2511f5303847825 */ /* 0x000fe200078e00ff */
[----:B------:R-:W-:-:S03]  /*12710*/  LOP3.LUT R8, R9, R8, R7, 0x96, !PT ;  /* 0x0000000809087212 */ /* 0x000fc600078e9607 */
[----:B------:R-:W-:-:S05]  /*12720*/  VIADD R3, R135, 0x96a522ad ;  /* 0x96a522ad87037836 */ /* 0x000fca0000000000 */
[----:B------:R-:W-:Y:S02]  /*12730*/  LOP3.LUT R9, R3, R24, R133, 0x96, !PT ;  /* 0x0000001803097212 */ /* 0x000fe400078e9685 */
[----:B------:R-:W-:-:S07]  /*12740*/  MOV R3, R124 ;  /* 0x0000007c00037202 */ /* 0x000fce0000000f00 */
.L_x_7132:
[----:B------:R-:W-:Y:S05]  /*12750*/  BSYNC.RECONVERGENT B2 ;  /* 0x0000000000027941 */ /* 0x000fea0003800200 */
.L_x_7131:
[----:B------:R-:W-:Y:S01]  /*12760*/  HFMA2 R24, -RZ, RZ, 0.1171875, 0 ;  /* 0x2f800000ff187431 */ /* 0x000fe200000001ff */
[----:B------:R-:W-:Y:S01]  /*12770*/  I2FP.F32.U32 R3, R3 ;  /* 0x0000000300037245 */ /* 0x000fe20000201000 */
[----:B-----5:R-:W-:-:S05]  /*12780*/  HADD2.F32 R7, -RZ, R28.H0_H0 ;  /* 0x2000001cff077230 */ /* 0x020fca0000004100 */
[----:B------:R-:W-:Y:S01]  /*12790*/  FMUL.FTZ R7, R7, UR11 ;  /* 0x0000000b07077c20 */ /* 0x000fe20008410000 */
[----:B------:R-:W-:-:S03]  /*127a0*/  FFMA.FTZ R3, R3, R24, 1.1641532182693481445e-10 ;  /* 0x2f00000003037423 */ /* 0x000fc60000010018 */
[----:B------:R-:W-:Y:S02]  /*127b0*/  FMUL.FTZ R7, R7, UR10 ;  /* 0x0000000a07077c20 */ /* 0x000fe40008410000 */
[----:B------:R-:W-:-:S04]  /*127c0*/  FSETP.GTU.FTZ.AND P2, PT, R3, UR8, PT ;  /* 0x0000000803007c0b */ /* 0x000fc8000bf5c000 */
[----:B------:R-:W-:Y:S02]  /*127d0*/  SEL R3, RZ, 0x1, P2 ;  /* 0x00000001ff037807 */ /* 0x000fe40001000000 */
[----:B------:R-:W-:-:S07]  /*127e0*/  FSEL R24, R7, RZ, !P2 ;  /* 0x000000ff07187208 */ /* 0x000fce0005000000 */
.L_x_7130:
[----:B------:R-:W-:Y:S05]  /*127f0*/  BSYNC.RECONVERGENT B1 ;  /* 0x0000000000017941 */ /* 0x000fea0003800200 */
.L_x_7129:
        /* <DEDUP_REMOVED lines=18> */
.L_x_7140:
        /* <DEDUP_REMOVED lines=13> */
.L_x_7142:
[----:B------:R-:W-:Y:S05]  /*129f0*/  BSYNC.RECONVERGENT B3 ;  /* 0x0000000000037941 */ /* 0x000fea0003800200 */
.L_x_7141:
        /* <DEDUP_REMOVED lines=57> */
[----:B------:R-:W-:Y:S02]  /*12d90*/  VIADD R25, R135, 0x96a522ad ;  /* 0x96a522ad87197836 */ /* 0x000fe40000000000 */
[----:B------:R-:W-:-:S03]  /*12da0*/  IMAD.MOV.U32 R132, RZ, RZ, R80 ;  /* 0x000000ffff847224 */ /* 0x000fc600078e0050 */
[----:B------:R-:W-:-:S07]  /*12db0*/  LOP3.LUT R9, R25, R82, R81, 0x96, !PT ;  /* 0x0000005219097212 */ /* 0x000fce00078e9651 */
.L_x_7139:
[----:B------:R-:W-:Y:S05]  /*12dc0*/  BSYNC.RECONVERGENT B2 ;  /* 0x0000000000027941 */ /* 0x000fea0003800200 */
.L_x_7138:
[----:B------:R-:W-:Y:S01]  /*12dd0*/  I2FP.F32.U32 R0, R0 ;  /* 0x0000000000007245 */ /* 0x000fe20000201000 */
[----:B-----5:R-:W-:Y:S02]  /*12de0*/  HADD2.F32 R80, -RZ, R28.H1_H1 ;  /* 0x3000001cff507230 */ /* 0x020fe40000004100 */
[----:B------:R-:W-:-:S03]  /*12df0*/  IMAD.MOV.U32 R25, RZ, RZ, 0x2f800000 ;  /* 0x2f800000ff197424 */ /* 0x000fc600078e00ff */
[----:B------:R-:W-:Y:S01]  /*12e00*/  FMUL.FTZ R80, R80, UR11 ;  /* 0x0000000b50507c20 */ /* 0x000fe20008410000 */
[----:B------:R-:W-:-:S03]  /*12e10*/  FFMA.FTZ R0, R0, R25, 1.1641532182693481445e-10 ;  /* 0x2f00000000007423 */ /* 0x000fc60000010019 */
[----:B------:R-:W-:Y:S02]  /*12e20*/  FMUL.FTZ R80, R80, UR10 ;  /* 0x0000000a50507c20 */ /* 0x000fe40008410000 */
[----:B------:R-:W-:-:S04]  /*12e30*/  FSETP.GTU.FTZ.AND P2, PT, R0, UR8, PT ;  /* 0x0000000800007c0b */ /* 0x000fc8000bf5c000 */
[----:B------:R-:W-:Y:S02]  /*12e40*/  SEL R0, RZ, 0x1, P2 ;  /* 0x00000001ff007807 */ /* 0x000fe40001000000 */
[----:B------:R-:W-:-:S07]  /*12e50*/  FSEL R25, R80, RZ, !P2 ;  /* 0x000000ff50197208 */ /* 0x000fce0005000000 */
.L_x_7137:
[----:B------:R-:W-:Y:S05]  /*12e60*/  BSYNC.RECONVERGENT B1 ;  /* 0x0000000000017941 */ /* 0x000fea0003800200 */
.L_x_7136:
        /* <DEDUP_REMOVED lines=18> */
.L_x_7147:
        /* <DEDUP_REMOVED lines=13> */
.L_x_7149:
[----:B------:R-:W-:Y:S05]  /*13060*/  BSYNC.RECONVERGENT B3 ;  /* 0x0000000000037941 */ /* 0x000fea0003800200 */
.L_x_7148:
        /* <DEDUP_REMOVED lines=57> */
[----:B------:R-:W-:Y:S01]  /*13400*/  MOV R132, R80 ;  /* 0x0000005000847202 */ /* 0x000fe20000000f00 */
[----:B------:R-:W-:Y:S01]  /*13410*/  IMAD.MOV.U32 R80, RZ, RZ, RZ ;  /* 0x000000ffff507224 */ /* 0x000fe200078e00ff */
[----:B------:R-:W-:-:S07]  /*13420*/  LOP3.LUT R9, R83, R82, R81, 0x96, !PT ;  /* 0x0000005253097212 */ /* 0x000fce00078e9651 */
.L_x_7146:
[----:B------:R-:W-:Y:S05]  /*13430*/  BSYNC.RECONVERGENT B2 ;  /* 0x0000000000027941 */ /* 0x000fea0003800200 */
.L_x_7145:
[----:B------:R-:W-:Y:S01]  /*13440*/  I2FP.F32.U32 R7, R16 ;  /* 0x0000001000077245 */ /* 0x000fe20000201000 */
[----:B------:R-:W-:Y:S02]  /*13450*/  HFMA2 R16, -RZ, RZ, 0.1171875, 0 ;  /* 0x2f800000ff107431 */ /* 0x000fe400000001ff */
[----:B-----5:R-:W-:-:S05]  /*13460*/  HADD2.F32 R81, -RZ, R29.H0_H0 ;  /* 0x2000001dff517230 */ /* 0x020fca0000004100 */
[----:B------:R-:W-:Y:S01]  /*13470*/  FMUL.FTZ R81, R81, UR11 ;  /* 0x0000000b51517c20 */ /* 0x000fe20008410000 */
[----:B------:R-:W-:-:S03]  /*13480*/  FFMA.FTZ R7, R7, R16, 1.1641532182693481445e-10 ;  /* 0x2f00000007077423 */ /* 0x000fc60000010010 */
[----:B------:R-:W-:Y:S02]  /*13490*/  FMUL.FTZ R81, R81, UR10 ;  /* 0x0000000a51517c20 */ /* 0x000fe40008410000 */
[----:B------:R-:W-:-:S04]  /*134a0*/  FSETP.GTU.FTZ.AND P2, PT, R7, UR8, PT ;  /* 0x0000000807007c0b */ /* 0x000fc8000bf5c000 */
[----:B------:R-:W-:Y:S02]  /*134b0*/  SEL R16, RZ, 0x1, P2 ;  /* 0x00000001ff107807 */ /* 0x000fe40001000000 */
[----:B------:R-:W-:-:S07]  /*134c0*/  FSEL R94, R81, RZ, !P2 ;  /* 0x000000ff515e7208 */ /* 0x000fce0005000000 */
.L_x_7144:
[----:B------:R-:W-:Y:S05]  /*134d0*/  BSYNC.RECONVERGENT B1 ;  /* 0x0000000000017941 */ /* 0x000fea0003800200 */
.L_x_7143:
        /* <DEDUP_REMOVED lines=18> */
.L_x_7154:
        /* <DEDUP_REMOVED lines=13> */
.L_x_7156:
[----:B------:R-:W-:Y:S05]  /*136d0*/  BSYNC.RECONVERGENT B3 ;  /* 0x0000000000037941 */ /* 0x000fea0003800200 */
.L_x_7155:
        /* <DEDUP_REMOVED lines=57> */
[----:B------:R-:W-:Y:S02]  /*13a70*/  LOP3.LUT R9, R17, R82, R81, 0x96, !PT ;  /* 0x0000005211097212 */ /* 0x000fe400078e9651 */
[----:B------:R-:W-:Y:S01]  /*13a80*/  MOV R17, R132 ;  /* 0x0000008400117202 */ /* 0x000fe20000000f00 */
[----:B------:R-:W-:-:S07]  /*13a90*/  IMAD.MOV.U32 R132, RZ, RZ, R80 ;  /* 0x000000ffff847224 */ /* 0x000fce00078e0050 */
.L_x_7153:
[----:B------:R-:W-:Y:S05]  /*13aa0*/  BSYNC.RECONVERGENT B2 ;  /* 0x0000000000027941 */ /* 0x000fea0003800200 */
.L_x_7152:
        /* <DEDUP_REMOVED lines=9> */
.L_x_7151:
[----:B------:R-:W-:Y:S05]  /*13b40*/  BSYNC.RECONVERGENT B1 ;  /* 0x0000000000017941 */ /* 0x000fea0003800200 */
.L_x_7150:
        /* <DEDUP_REMOVED lines=18> */
.L_x_7161:
        /* <DEDUP_REMOVED lines=13> */
.L_x_7163:
[----:B------:R-:W-:Y:S05]  /*13d40*/  BSYNC.RECONVERGENT B3 ;  /* 0x0000000000037941 */ /* 0x000fea0003800200 */
.L_x_7162:
        /* <DEDUP_REMOVED lines=60> */
.L_x_7160:
[----:B------:R-:W-:Y:S05]  /*14110*/  BSYNC.RECONVERGENT B2 ;  /* 0x0000000000027941 */ /* 0x000fea0003800200 */
.L_x_7159:
        /* <DEDUP_REMOVED lines=9> */
.L_x_7158:
[----:B------:R-:W-:Y:S05]  /*141b0*/  BSYNC.RECONVERGENT B1 ;  /* 0x0000000000017941 */ /* 0x000fea0003800200 */
.L_x_7157:
        /* <DEDUP_REMOVED lines=18> */
.L_x_7168:
        /* <DEDUP_REMOVED lines=13> */
.L_x_7170:
[----:B------:R-:W-:Y:S05]  /*143b0*/  BSYNC.RECONVERGENT B3 ;  /* 0x0000000000037941 */ /* 0x000fea0003800200 */
.L_x_7169:
        /* <DEDUP_REMOVED lines=60> */
.L_x_7167:
[----:B------:R-:W-:Y:S05]  /*14780*/  BSYNC.RECONVERGENT B2 ;  /* 0x0000000000027941 */ /* 0x000fea0003800200 */
.L_x_7166:
        /* <DEDUP_REMOVED lines=9> */
.L_x_7165:
[----:B------:R-:W-:Y:S05]  /*14820*/  BSYNC.RECONVERGENT B1 ;  /* 0x0000000000017941 */ /* 0x000fea0003800200 */
.L_x_7164:
        /* <DEDUP_REMOVED lines=18> */
.L_x_7175:
        /* <DEDUP_REMOVED lines=13> */
.L_x_7177:
[----:B------:R-:W-:Y:S05]  /*14a20*/  BSYNC.RECONVERGENT B3 ;  /* 0x0000000000037941 */ /* 0x000fea0003800200 */
.L_x_7176:
        /* <DEDUP_REMOVED lines=60> */
.L_x_7174:
[----:B------:R-:W-:Y:S05]  /*14df0*/  BSYNC.RECONVERGENT B2 ;  /* 0x0000000000027941 */ /* 0x000fea0003800200 */
.L_x_7173:
        /* <DEDUP_REMOVED lines=9> */
.L_x_7172:
[----:B------:R-:W-:Y:S05]  /*14e90*/  BSYNC.RECONVERGENT B1 ;  /* 0x0000000000017941 */ /* 0x000fea0003800200 */
.L_x_7171:
        /* <DEDUP_REMOVED lines=18> */
.L_x_7182:
        /* <DEDUP_REMOVED lines=13> */
.L_x_7184:
[----:B------:R-:W-:Y:S05]  /*15090*/  BSYNC.RECONVERGENT B3 ;  /* 0x0000000000037941 */ /* 0x000fea0003800200 */
.L_x_7183:
        /* <DEDUP_REMOVED lines=60> */
.L_x_7181:
[----:B------:R-:W-:Y:S05]  /*15460*/  BSYNC.RECONVERGENT B2 ;  /* 0x0000000000027941 */ /* 0x000fea0003800200 */
.L_x_7180:
        /* <DEDUP_REMOVED lines=9> */
.L_x_7179:
[----:B------:R-:W-:Y:S05]  /*15500*/  BSYNC.RECONVERGENT B1 ;  /* 0x0000000000017941 */ /* 0x000fea0003800200 */
.L_x_7178:
[----:B------:R-:W-:Y:S02]  /*15510*/  F2FP.F16.F32.PACK_AB R83, RZ, R117 ;  /* 0x00000075ff53723e */ /* 0x000fe400000000ff */
[----:B------:R-:W-:Y:S02]  /*15520*/  PRMT R82, R139, 0x5410, R140 ;  /* 0x000054108b527816 */ /* 0x000fe4000000008c */
[----:B------:R-:W-:Y:S02]  /*15530*/  PRMT R81, R137, 0x5410, R138 ;  /* 0x0000541089517816 */ /* 0x000fe4000000008a */
[----:B------:R-:W-:Y:S02]  /*15540*/  PRMT R80, R136, 0x5410, R133 ;  /* 0x0000541088507816 */ /* 0x000fe40000000085 */
[----:B------:R-:W-:-:S07]  /*15550*/  PRMT R83, R124, 0x5410, R83 ;  /* 0x000054107c537816 */ /* 0x000fce0000000053 */
.L_x_7128:
        /* <DEDUP_REMOVED lines=26> */
.L_x_7186:
[----:B------:R-:W-:Y:S05]  /*15700*/  BSYNC.RECONVERGENT B1 ;  /* 0x0000000000017941 */ /* 0x000fea0003800200 */
.L_x_7185:
[----:B------:R-:W-:Y:S01]  /*15710*/  IADD3 R128, PT, PT, R128, 0x20, RZ ;  /* 0x0000002080807810 */ /* 0x000fe20007ffe0ff */
[----:B------:R-:W-:-:S07]  /*15720*/  VIADD R127, R127, 0x20 ;  /* 0x000000207f7f7836 */ /* 0x000fce0000000000 */
.L_x_7068:
[----:B------:R-:W-:Y:S05]  /*15730*/  BSYNC.RECONVERGENT B0 ;  /* 0x0000000000007941 */ /* 0x000fea0003800200 */
.L_x_7067:
        /* <DEDUP_REMOVED lines=9> */
.L_x_7190:
[----:B------:R-:W-:Y:S05]  /*157d0*/  BSYNC.RECONVERGENT B1 ;  /* 0x0000000000017941 */ /* 0x000fea0003800200 */
.L_x_7189:
        /* <DEDUP_REMOVED lines=8> */
[----:B------:R-:W-:Y:S01]  /*15860*/  @!P2 MOV R92, R124 ;  /* 0x0000007c005ca202 */ /* 0x000fe20000000f00 */
[----:B------:R-:W-:Y:S02]  /*15870*/  @!P2 IMAD.MOV.U32 R91, RZ, RZ, R7 ;  /* 0x000000ffff5ba224 */ /* 0x000fe400078e0007 */
[----:B--2---:R-:W-:Y:S01]  /*15880*/  @!P2 HADD2.F32 R26, -RZ, R80.H0_H0 ;  /* 0x20000050ff1aa230 */ /* 0x004fe20000004100 */
        /* <DEDUP_REMOVED lines=17> */
.L_x_7196:
        /* <DEDUP_REMOVED lines=13> */
.L_x_7198:
[----:B------:R-:W-:Y:S05]  /*15a70*/  BSYNC.RECONVERGENT B3 ;  /* 0x0000000000037941 */ /* 0x000fea0003800200 */
.L_x_7197:
[----:B------:R-:W-:Y:S01]  /*15a80*/  IMAD.WIDE.U32 R8, R14, -0x326172a9, RZ ;  /* 0xcd9e8d570e087825 */ /* 0x000fe200078e00ff */
[----:B------:R-:W-:-:S03]  /*15a90*/  LOP3.LUT R6, R5, R107, R135, 0x96, !PT ;  /* 0x0000006b05067212 */ /* 0x000fc600078e9687 */
[----:B------:R-:W-:Y:S01]  /*15aa0*/  HFMA2 R91, -RZ, RZ, 0, 0 ;  /* 0x00000000ff5b7431 */ /* 0x000fe200000001ff */
        /* <DEDUP_REMOVED lines=53> */
[----:B------:R-:W-:Y:S01]  /*15e00*/  VIADD R3, R135, 0x96a522ad ;  /* 0x96a522ad87037836 */ /* 0x000fe20000000000 */
[----:B------:R-:W-:-:S04]  /*15e10*/  MOV R92, R26 ;  /* 0x0000001a005c7202 */ /* 0x000fc80000000f00 */
[----:B------:R-:W-:Y:S01]  /*15e20*/  LOP3.LUT R9, R3, R106, R27, 0x96, !PT ;  /* 0x0000006a03097212 */ /* 0x000fe200078e961b */
[----:B------:R-:W-:-:S07]  /*15e30*/  IMAD.MOV.U32 R3, RZ, RZ, R124 ;  /* 0x000000ffff037224 */ /* 0x000fce00078e007c */
.L_x_7195:
[----:B------:R-:W-:Y:S05]  /*15e40*/  BSYNC.RECONVERGENT B2 ;  /* 0x0000000000027941 */ /* 0x000fea0003800200 */
.L_x_7194:
[----:B------:R-:W-:Y:S01]  /*15e50*/  I2FP.F32.U32 R3, R3 ;  /* 0x0000000300037245 */ /* 0x000fe20000201000 */
[----:B-----5:R-:W-:Y:S02]  /*15e60*/  HADD2.F32 R7, -RZ, R28.H0_H0 ;  /* 0x2000001cff077230 */ /* 0x020fe40000004100 */
[----:B------:R-:W-:Y:S02]  /*15e70*/  IMAD.MOV.U32 R26, RZ, RZ, 0x2f800000 ;  /* 0x2f800000ff1a7424 */ /* 0x000fe400078e00ff */
[----:B------:R-:W-:Y:S02]  /*15e80*/  HADD2.F32 R27, -RZ, R80.H0_H0 ;  /* 0x20000050ff1b7230 */ /* 0x000fe40000004100 */
[----:B------:R-:W-:Y:S01]  /*15e90*/  FMUL.FTZ R7, R7, UR11 ;  /* 0x0000000b07077c20 */ /* 0x000fe20008410000 */
[----:B------:R-:W-:-:S03]  /*15ea0*/  FFMA.FTZ R3, R3, R26, 1.1641532182693481445e-10 ;  /* 0x2f00000003037423 */ /* 0x000fc6000001001a */
[----:B------:R-:W-:Y:S02]  /*15eb0*/  FMUL.FTZ R7, R7, UR10 ;  /* 0x0000000a07077c20 */ /* 0x000fe40008410000 */
[----:B------:R-:W-:-:S04]  /*15ec0*/  FSETP.GTU.FTZ.AND P3, PT, R3, UR8, PT ;  /* 0x0000000803007c0b */ /* 0x000fc8000bf7c000 */
[----:B------:R-:W-:Y:S02]  /*15ed0*/  FSEL R26, R7, RZ, !P3 ;  /* 0x000000ff071a7208 */ /* 0x000fe40005800000 */
[----:B------:R-:W-:-:S03]  /*15ee0*/  SEL R3, RZ, 0x1, P3 ;  /* 0x00000001ff037807 */ /* 0x000fc60001800000 */
[----:B------:R-:W-:-:S07]  /*15ef0*/  FADD.FTZ R26, R27, R26 ;  /* 0x0000001a1b1a7221 */ /* 0x000fce0000010000 */
.L_x_7193:
[----:B------:R-:W-:Y:S05]  /*15f00*/  BSYNC.RECONVERGENT B1 ;  /* 0x0000000000017941 */ /* 0x000fea0003800200 */
.L_x_7192:
        /* <DEDUP_REMOVED lines=22> */
.L_x_7203:
        /* <DEDUP_REMOVED lines=13> */
.L_x_7205:
[----:B------:R-:W-:Y:S05]  /*16140*/  BSYNC.RECONVERGENT B3 ;  /* 0x0000000000037941 */ /* 0x000fea0003800200 */
.L_x_7204:
        /* <DEDUP_REMOVED lines=58> */
[----:B------:R-:W-:-:S07]  /*164f0*/  LOP3.LUT R9, R27, R106, R137, 0x96, !PT ;  /* 0x0000006a1b097212 */ /* 0x000fce00078e9689 */
.L_x_7202:
[----:B------:R-:W-:Y:S05]  /*16500*/  BSYNC.RECONVERGENT B2 ;  /* 0x0000000000027941 */ /* 0x000fea0003800200 */
.L_x_7201:
        /* <DEDUP_REMOVED lines=11> */
.L_x_7200:
[----:B------:R-:W-:Y:S05]  /*165c0*/  BSYNC.RECONVERGENT B1 ;  /* 0x0000000000017941 */ /* 0x000fea0003800200 */
.L_x_7199:
        /* <DEDUP_REMOVED lines=22> */
.L_x_7210:
        /* <DEDUP_REMOVED lines=13> */
.L_x_7212:
[----:B------:R-:W-:Y:S05]  /*16800*/  BSYNC.RECONVERGENT B3 ;  /* 0x0000000000037941 */ /* 0x000fea0003800200 */
.L_x_7211:
        /* <DEDUP_REMOVED lines=57> */
[----:B------:R-:W-:Y:S01]  /*16ba0*/  IMAD.MOV.U32 R80, RZ, RZ, R106 ;  /* 0x000000ffff507224 */ /* 0x000fe200078e006a */
[----:B------:R-:W-:Y:S01]  /*16bb0*/  LOP3.LUT R9, R91, R118, R107, 0x96, !PT ;  /* 0x000000765b097212 */ /* 0x000fe200078e966b */
[----:B------:R-:W-:-:S07]  /*16bc0*/  IMAD.MOV.U32 R106, RZ, RZ, RZ ;  /* 0x000000ffff6a7224 */ /* 0x000fce00078e00ff */
.L_x_7209:
[----:B------:R-:W-:Y:S05]  /*16bd0*/  BSYNC.RECONVERGENT B2 ;  /* 0x0000000000027941 */ /* 0x000fea0003800200 */
.L_x_7208:
        /* <DEDUP_REMOVED lines=11> */
.L_x_7207:
[----:B------:R-:W-:Y:S05]  /*16c90*/  BSYNC.RECONVERGENT B1 ;  /* 0x0000000000017941 */ /* 0x000fea0003800200 */
.L_x_7206:
        /* <DEDUP_REMOVED lines=22> */
.L_x_7217:
        /* <DEDUP_REMOVED lines=13> */
.L_x_7219:
[----:B------:R-:W-:Y:S05]  /*16ed0*/  BSYNC.RECONVERGENT B3 ;  /* 0x0000000000037941 */ /* 0x000fea0003800200 */
.L_x_7218:
        /* <DEDUP_REMOVED lines=59> */
.L_x_7216:
[----:B------:R-:W-:Y:S05]  /*17290*/  BSYNC.RECONVERGENT B2 ;  /* 0x0000000000027941 */ /* 0x000fea0003800200 */
.L_x_7215:
        /* <DEDUP_REMOVED lines=11> */
.L_x_7214:
[----:B------:R-:W-:Y:S05]  /*17350*/  BSYNC.RECONVERGENT B1 ;  /* 0x0000000000017941 */ /* 0x000fea0003800200 */
.L_x_7213:
        /* <DEDUP_REMOVED lines=22> */
.L_x_7224:
        /* <DEDUP_REMOVED lines=13> */
.L_x_7226:
[----:B------:R-:W-:Y:S05]  /*17590*/  BSYNC.RECONVERGENT B3 ;  /* 0x0000000000037941 */ /* 0x000fea0003800200 */
.L_x_7225:
        /* <DEDUP_REMOVED lines=59> */
.L_x_7223:
[----:B------:R-:W-:Y:S05]  /*17950*/  BSYNC.RECONVERGENT B2 ;  /* 0x0000000000027941 */ /* 0x000fea0003800200 */
.L_x_7222:
        /* <DEDUP_REMOVED lines=11> */
.L_x_7221:
[----:B------:R-:W-:Y:S05]  /*17a10*/  BSYNC.RECONVERGENT B1 ;  /* 0x0000000000017941 */ /* 0x000fea0003800200 */
.L_x_7220:
        /* <DEDUP_REMOVED lines=22> */
.L_x_7231:
        /* <DEDUP_REMOVED lines=13> */
.L_x_7233:
[----:B------:R-:W-:Y:S05]  /*17c50*/  BSYNC.RECONVERGENT B3 ;  /* 0x0000000000037941 */ /* 0x000fea0003800200 */
.L_x_7232:
        /* <DEDUP_REMOVED lines=59> */
.L_x_7230:
[----:B------:R-:W-:Y:S05]  /*18010*/  BSYNC.RECONVERGENT B2 ;  /* 0x0000000000027941 */ /* 0x000fea0003800200 */
.L_x_7229:
        /* <DEDUP_REMOVED lines=11> */
.L_x_7228:
[----:B------:R-:W-:Y:S05]  /*180d0*/  BSYNC.RECONVERGENT B1 ;  /* 0x0000000000017941 */ /* 0x000fea0003800200 */
.L_x_7227:
        /* <DEDUP_REMOVED lines=22> */
.L_x_7238:
        /* <DEDUP_REMOVED lines=13> */
.L_x_7240:
[----:B------:R-:W-:Y:S05]  /*18310*/  BSYNC.RECONVERGENT B3 ;  /* 0x0000000000037941 */ /* 0x000fea0003800200 */
.L_x_7239:
        /* <DEDUP_REMOVED lines=59> */
.L_x_7237:
[----:B------:R-:W-:Y:S05]  /*186d0*/  BSYNC.RECONVERGENT B2 ;  /* 0x0000000000027941 */ /* 0x000fea0003800200 */
.L_x_7236:
        /* <DEDUP_REMOVED lines=11> */
.L_x_7235:
[----:B------:R-:W-:Y:S05]  /*18790*/  BSYNC.RECONVERGENT B1 ;  /* 0x0000000000017941 */ /* 0x000fea0003800200 */
.L_x_7234:
        /* <DEDUP_REMOVED lines=22> */
.L_x_7245:
        /* <DEDUP_REMOVED lines=13> */
.L_x_7247:
[----:B------:R-:W-:Y:S05]  /*189d0*/  BSYNC.RECONVERGENT B3 ;  /* 0x0000000000037941 */ /* 0x000fea0003800200 */
.L_x_7246:
        /* <DEDUP_REMOVED lines=60> */
.L_x_7244:
[----:B------:R-:W-:Y:S05]  /*18da0*/  BSYNC.RECONVERGENT B2 ;  /* 0x0000000000027941 */ /* 0x000fea0003800200 */
.L_x_7243:
        /* <DEDUP_REMOVED lines=11> */
.L_x_7242:
[----:B------:R-:W-:Y:S05]  /*18e60*/  BSYNC.RECONVERGENT B1 ;  /* 0x0000000000017941 */ /* 0x000fea0003800200 */
.L_x_7241:
[----:B------:R-:W-:Y:S02]  /*18e70*/  F2FP.F16.F32.PACK_AB R83, RZ, R119 ;  /* 0x00000077ff53723e */ /* 0x000fe400000000ff */
[----:B------:R-:W-:Y:S02]  /*18e80*/  PRMT R82, R141, 0x5410, R82 ;  /* 0x000054108d527816 */ /* 0x000fe40000000052 */
[----:B------:R-:W-:Y:S02]  /*18e90*/  PRMT R81, R138, 0x5410, R140 ;  /* 0x000054108a517816 */ /* 0x000fe4000000008c */
[----:B------:R-:W-:Y:S02]  /*18ea0*/  PRMT R80, R124, 0x5410, R133 ;  /* 0x000054107c507816 */ /* 0x000fe40000000085 */
[----:B------:R-:W-:Y:S01]  /*18eb0*/  PRMT R83, R139, 0x5410, R83 ;  /* 0x000054108b537816 */ /* 0x000fe20000000053 */
[----:B------:R-:W-:Y:S06]  /*18ec0*/  BRA `(.L_x_7248) ;  /* 0x0000003000fc7947 */ /* 0x000fec0003800000 */
.L_x_7191:
[----:B------:R-:W-:Y:S01]  /*18ed0*/  BSSY.RECONVERGENT B1, `(.L_x_7249) ;  /* 0x0000068000017945 */ /* 0x000fe20003800200 */
[----:B------:R-:W-:Y:S01]  /*18ee0*/  IMAD.MOV.U32 R26, RZ, RZ, RZ ;  /* 0x000000ffff1a7224 */ /* 0x000fe200078e00ff */
[----:B------:R-:W-:Y:S01]  /*18ef0*/  MOV R136, R124 ;  /* 0x0000007c00887202 */ /* 0x000fe20000000f00 */
        /* <DEDUP_REMOVED lines=18> */
.L_x_7253:
        /* <DEDUP_REMOVED lines=13> */
.L_x_7255:
[----:B------:R-:W-:Y:S05]  /*190f0*/  BSYNC.RECONVERGENT B3 ;  /* 0x0000000000037941 */ /* 0x000fea0003800200 */
.L_x_7254:
        /* <DEDUP_REMOVED lines=59> */
.L_x_7252:
[----:B------:R-:W-:Y:S05]  /*194b0*/  BSYNC.RECONVERGENT B2 ;  /* 0x0000000000027941 */ /* 0x000fea0003800200 */
.L_x_7251:
        /* <DEDUP_REMOVED lines=9> */
.L_x_7250:
[----:B------:R-:W-:Y:S05]  /*19550*/  BSYNC.RECONVERGENT B1 ;  /* 0x0000000000017941 */ /* 0x000fea0003800200 */
.L_x_7249:
        /* <DEDUP_REMOVED lines=18> */
.L_x_7260:
        /* <DEDUP_REMOVED lines=13> */
.L_x_7262:
[----:B------:R-:W-:Y:S05]  /*19750*/  BSYNC.RECONVERGENT B3 ;  /* 0x0000000000037941 */ /* 0x000fea0003800200 */
.L_x_7261:
        /* <DEDUP_REMOVED lines=60> */
.L_x_7259:
[----:B------:R-:W-:Y:S05]  /*19b20*/  BSYNC.RECONVERGENT B2 ;  /* 0x0000000000027941 */ /* 0x000fea0003800200 */
.L_x_7258:
        /* <DEDUP_REMOVED lines=9> */
.L_x_7257:
[----:B------:R-:W-:Y:S05]  /*19bc0*/  BSYNC.RECONVERGENT B1 ;  /* 0x0000000000017941 */ /* 0x000fea0003800200 */
.L_x_7256:
        /* <DEDUP_REMOVED lines=18> */
.L_x_7267:
        /* <DEDUP_REMOVED lines=13> */
.L_x_7269:
[----:B------:R-:W-:Y:S05]  /*19dc0*/  BSYNC.RECONVERGENT B3 ;  /* 0x0000000000037941 */ /* 0x000fea0003800200 */
.L_x_7268:
        /* <DEDUP_REMOVED lines=60> */
.L_x_7266:
[----:B------:R-:W-:Y:S05]  /*1a190*/  BSYNC.RECONVERGENT B2 ;  /* 0x0000000000027941 */ /* 0x000fea0003800200 */
.L_x_7265:
        /* <DEDUP_REMOVED lines=9> */
.L_x_7264:
[----:B------:R-:W-:Y:S05]  /*1a230*/  BSYNC.RECONVERGENT B1 ;  /* 0x0000000000017941 */ /* 0x000fea0003800200 */
.L_x_7263:
        /* <DEDUP_REMOVED lines=18> */
.L_x_7274:
        /* <DEDUP_REMOVED lines=13> */
.L_x_7276:
[----:B------:R-:W-:Y:S05]  /*1a430*/  BSYNC.RECONVERGENT B3 ;  /* 0x0000000000037941 */ /* 0x000fea0003800200 */
.L_x_7275:
        /* <DEDUP_REMOVED lines=60> */
.L_x_7273:
[----:B------:R-:W-:Y:S05]  /*1a800*/  BSYNC.RECONVERGENT B2 ;  /* 0x0000000000027941 */ /* 0x000fea0003800200 */
.L_x_7272:
        /* <DEDUP_REMOVED lines=9> */
.L_x_7271:
[----:B------:R-:W-:Y:S05]  /*1a8a0*/  BSYNC.RECONVERGENT B1 ;  /* 0x0000000000017941 */ /* 0x000fea0003800200 */
.L_x_7270:
        /* <DEDUP_REMOVED lines=18> */
.L_x_7281:
        /* <DEDUP_REMOVED lines=13> */
.L_x_7283:
[----:B------:R-:W-:Y:S05]  /*1aaa0*/  BSYNC.RECONVERGENT B3 ;  /* 0x0000000000037941 */ /* 0x000fea0003800200 */
.L_x_7282:
        /* <DEDUP_REMOVED lines=60> */
.L_x_7280:
[----:B------:R-:W-:Y:S05]  /*1ae70*/  BSYNC.RECONVERGENT B2 ;  /* 0x0000000000027941 */ /* 0x000fea0003800200 */
.L_x_7279:
        /* <DEDUP_REMOVED lines=9> */
.L_x_7278:
[----:B------:R-:W-:Y:S05]  /*1af10*/  BSYNC.RECONVERGENT B1 ;  /* 0x0000000000017941 */ /* 0x000fea0003800200 */
.L_x_7277:
        /* <DEDUP_REMOVED lines=18> */
.L_x_7288:
        /* <DEDUP_REMOVED lines=13> */
.L_x_7290:
[----:B------:R-:W-:Y:S05]  /*1b110*/  BSYNC.RECONVERGENT B3 ;  /* 0x0000000000037941 */ /* 0x000fea0003800200 */
.L_x_7289:
        /* <DEDUP_REMOVED lines=60> */
.L_x_7287:
[----:B------:R-:W-:Y:S05]  /*1b4e0*/  BSYNC.RECONVERGENT B2 ;  /* 0x0000000000027941 */ /* 0x000fea0003800200 */
.L_x_7286:
        /* <DEDUP_REMOVED lines=9> */
.L_x_7285:
[----:B------:R-:W-:Y:S05]  /*1b580*/  BSYNC.RECONVERGENT B1 ;  /* 0x0000000000017941 */ /* 0x000fea0003800200 */
.L_x_7284:
        /* <DEDUP_REMOVED lines=18> */
.L_x_7295:
        /* <DEDUP_REMOVED lines=13> */
.L_x_7297:
[----:B------:R-:W-:Y:S05]  /*1b780*/  BSYNC.RECONVERGENT B3 ;  /* 0x0000000000037941 */ /* 0x000fea0003800200 */
.L_x_7296:
        /* <DEDUP_REMOVED lines=60> */
.L_x_7294:
[----:B------:R-:W-:Y:S05]  /*1bb50*/  BSYNC.RECONVERGENT B2 ;  /* 0x0000000000027941 */ /* 0x000fea0003800200 */
.L_x_7293:
        /* <DEDUP_REMOVED lines=9> */
.L_x_7292:
[----:B------:R-:W-:Y:S05]  /*1bbf0*/  BSYNC.RECONVERGENT B1 ;  /* 0x0000000000017941 */ /* 0x000fea0003800200 */
.L_x_7291:
        /* <DEDUP_REMOVED lines=18> */
.L_x_7302:
        /* <DEDUP_REMOVED lines=13> */
.L_x_7304:
[----:B------:R-:W-:Y:S05]  /*1bdf0*/  BSYNC.RECONVERGENT B3 ;  /* 0x0000000000037941 */ /* 0x000fea0003800200 */
.L_x_7303:
        /* <DEDUP_REMOVED lines=60> */
.L_x_7301:
[----:B------:R-:W-:Y:S05]  /*1c1c0*/  BSYNC.RECONVERGENT B2 ;  /* 0x0000000000027941 */ /* 0x000fea0003800200 */
.L_x_7300:
        /* <DEDUP_REMOVED lines=9> */
.L_x_7299:
[----:B------:R-:W-:Y:S05]  /*1c260*/  BSYNC.RECONVERGENT B1 ;  /* 0x0000000000017941 */ /* 0x000fea0003800200 */
.L_x_7298:
[----:B------:R-:W-:Y:S02]  /*1c270*/  F2FP.F16.F32.PACK_AB R83, RZ, R119 ;  /* 0x00000077ff53723e */ /* 0x000fe400000000ff */
[----:B------:R-:W-:Y:S02]  /*1c280*/  PRMT R82, R140, 0x5410, R141 ;  /* 0x000054108c527816 */ /* 0x000fe4000000008d */
[----:B------:R-:W-:Y:S02]  /*1c290*/  PRMT R81, R139, 0x5410, R138 ;  /* 0x000054108b517816 */ /* 0x000fe4000000008a */
[----:B------:R-:W-:Y:S02]  /*1c2a0*/  PRMT R80, R137, 0x5410, R133 ;  /* 0x0000541089507816 */ /* 0x000fe40000000085 */
[----:B------:R-:W-:-:S07]  /*1c2b0*/  PRMT R83, R124, 0x5410, R83 ;  /* 0x000054107c537816 */ /* 0x000fce0000000053 */
.L_x_7248:
        /* <DEDUP_REMOVED lines=26> */
.L_x_7306:
[----:B------:R-:W-:Y:S05]  /*1c460*/  BSYNC.RECONVERGENT B1 ;  /* 0x0000000000017941 */ /* 0x000fea0003800200 */
.L_x_7305:
[----:B------:R-:W-:Y:S01]  /*1c470*/  IADD3 R128, PT, PT, R128, 0x20, RZ ;  /* 0x0000002080807810 */ /* 0x000fe20007ffe0ff */
[----:B------:R-:W-:-:S07]  /*1c480*/  VIADD R127, R127, 0x20 ;  /* 0x000000207f7f7836 */ /* 0x000fce0000000000 */
.L_x_7188:
[----:B------:R-:W-:Y:S05]  /*1c490*/  BSYNC.RECONVERGENT B0 ;  /* 0x0000000000007941 */ /* 0x000fea0003800200 */
.L_x_7187:
        /* <DEDUP_REMOVED lines=9> */
.L_x_7310:
[----:B------:R-:W-:Y:S05]  /*1c530*/  BSYNC.RECONVERGENT B1 ;  /* 0x0000000000017941 */ /* 0x000fea0003800200 */
.L_x_7309:
        /* <DEDUP_REMOVED lines=28> */
.L_x_7316:
        /* <DEDUP_REMOVED lines=13> */
.L_x_7318:
[----:B------:R-:W-:Y:S05]  /*1c7d0*/  BSYNC.RECONVERGENT B3 ;  /* 0x0000000000037941 */ /* 0x000fea0003800200 */
.L_x_7317:
        /* <DEDUP_REMOVED lines=60> */
.L_x_7315:
[----:B------:R-:W-:Y:S05]  /*1cba0*/  BSYNC.RECONVERGENT B2 ;  /* 0x0000000000027941 */ /* 0x000fea0003800200 */
.L_x_7314:
[----:B------:R-:W-:Y:S01]  /*1cbb0*/  I2FP.F32.U32 R3, R3 ;  /* 0x0000000300037245 */ /* 0x000fe20000201000 */
[----:B-----5:R-:W-:Y:S02]  /*1cbc0*/  HADD2.F32 R7, -RZ, R28.H0_H0 ;  /* 0x2000001cff077230 */ /* 0x020fe40000004100 */
[----:B------:R-:W-:-:S03]  /*1cbd0*/  IMAD.MOV.U32 R84, RZ, RZ, 0x2f800000 ;  /* 0x2f800000ff547424 */ /* 0x000fc600078e00ff */
[----:B------:R-:W-:Y:S01]  /*1cbe0*/  FMUL.FTZ R7, R7, UR11 ;  /* 0x0000000b07077c20 */ /* 0x000fe20008410000 */
[----:B------:R-:W-:-:S03]  /*1cbf0*/  FFMA.FTZ R3, R3, R84, 1.1641532182693481445e-10 ;  /* 0x2f00000003037423 */ /* 0x000fc60000010054 */
[----:B------:R-:W-:Y:S02]  /*1cc00*/  FMUL.FTZ R7, R7, UR10 ;  /* 0x0000000a07077c20 */ /* 0x000fe40008410000 */
[----:B------:R-:W-:-:S04]  /*1cc10*/  FSETP.GTU.FTZ.AND P3, PT, R3, UR8, PT ;  /* 0x0000000803007c0b */ /* 0x000fc8000bf7c000 */
[----:B------:R-:W-:Y:S01]  /*1cc20*/  FSEL R84, R7, RZ, !P3 ;  /* 0x000000ff07547208 */ /* 0x000fe20005800000 */
[----:B------:R-:W-:Y:S01]  /*1cc30*/  HADD2.F32 R7, -RZ, R80.H0_H0 ;  /* 0x20000050ff077230 */ /* 0x000fe20000004100 */
[----:B------:R-:W-:-:S04]  /*1cc40*/  SEL R3, RZ, 0x1, P3 ;  /* 0x00000001ff037807 */ /* 0x000fc80001800000 */
[----:B------:R-:W-:-:S07]  /*1cc50*/  FADD.FTZ R84, R7, R84 ;  /* 0x0000005407547221 */ /* 0x000fce0000010000 */
.L_x_7313:
[----:B------:R-:W-:Y:S05]  /*1cc60*/  BSYNC.RECONVERGENT B1 ;  /* 0x0000000000017941 */ /* 0x000fea0003800200 */
.L_x_7312:
        /* <DEDUP_REMOVED lines=22> */
.L_x_7323:
        /* <DEDUP_REMOVED lines=13> */
.L_x_7325:
[----:B------:R-:W-:Y:S05]  /*1cea0*/  BSYNC.RECONVERGENT B3 ;  /* 0x0000000000037941 */ /* 0x000fea0003800200 */
.L_x_7324:
        /* <DEDUP_REMOVED lines=59> */
.L_x_7322:
[----:B------:R-:W-:Y:S05]  /*1d260*/  BSYNC.RECONVERGENT B2 ;  /* 0x0000000000027941 */ /* 0x000fea0003800200 */
.L_x_7321:
        /* <DEDUP_REMOVED lines=11> */
.L_x_7320:
[----:B------:R-:W-:Y:S05]  /*1d320*/  BSYNC.RECONVERGENT B1 ;  /* 0x0000000000017941 */ /* 0x000fea0003800200 */
.L_x_7319:
        /* <DEDUP_REMOVED lines=22> */
.L_x_7330:
        /* <DEDUP_REMOVED lines=13> */
.L_x_7332:
[----:B------:R-:W-:Y:S05]  /*1d560*/  BSYNC.RECONVERGENT B3 ;  /* 0x0000000000037941 */ /* 0x000fea0003800200 */
.L_x_7331:
        /* <DEDUP_REMOVED lines=60> */
.L_x_7329:
[----:B------:R-:W-:Y:S05]  /*1d930*/  BSYNC.RECONVERGENT B2 ;  /* 0x0000000000027941 */ /* 0x000fea0003800200 */
.L_x_7328:
        /* <DEDUP_REMOVED lines=11> */
.L_x_7327:
[----:B------:R-:W-:Y:S05]  /*1d9f0*/  BSYNC.RECONVERGENT B1 ;  /* 0x0000000000017941 */ /* 0x000fea0003800200 */
.L_x_7326:
        /* <DEDUP_REMOVED lines=22> */
.L_x_7337:
        /* <DEDUP_REMOVED lines=13> */
.L_x_7339:
[----:B------:R-:W-:Y:S05]  /*1dc30*/  BSYNC.RECONVERGENT B3 ;  /* 0x0000000000037941 */ /* 0x000fea0003800200 */
.L_x_7338:
        /* <DEDUP_REMOVED lines=59> */
.L_x_7336:
[----:B------:R-:W-:Y:S05]  /*1dff0*/  BSYNC.RECONVERGENT B2 ;  /* 0x0000000000027941 */ /* 0x000fea0003800200 */
.L_x_7335:
        /* <DEDUP_REMOVED lines=11> */
.L_x_7334:
[----:B------:R-:W-:Y:S05]  /*1e0b0*/  BSYNC.RECONVERGENT B1 ;  /* 0x0000000000017941 */ /* 0x000fea0003800200 */
.L_x_7333:
        /* <DEDUP_REMOVED lines=22> */
.L_x_7344:
        /* <DEDUP_REMOVED lines=13> */
.L_x_7346:
[----:B------:R-:W-:Y:S05]  /*1e2f0*/  BSYNC.RECONVERGENT B3 ;  /* 0x0000000000037941 */ /* 0x000fea0003800200 */
.L_x_7345:
        /* <DEDUP_REMOVED lines=57> */
[----:B------:R-:W-:Y:S01]  /*1e690*/  MOV R140, R80 ;  /* 0x00000050008c7202 */ /* 0x000fe20000000f00 */
[----:B------:R-:W-:Y:S01]  /*1e6a0*/  HFMA2 R80, -RZ, RZ, 0, 0 ;  /* 0x00000000ff507431 */ /* 0x000fe200000001ff */
[----:B------:R-:W-:-:S07]  /*1e6b0*/  LOP3.LUT R9, R109, R108, R81, 0x96, !PT ;  /* 0x0000006c6d097212 */ /* 0x000fce00078e9651 */
.L_x_7343:
[----:B------:R-:W-:Y:S05]  /*1e6c0*/  BSYNC.RECONVERGENT B2 ;  /* 0x0000000000027941 */ /* 0x000fea0003800200 */
.L_x_7342:
        /* <DEDUP_REMOVED lines=11> */
.L_x_7341:
[----:B------:R-:W-:Y:S05]  /*1e780*/  BSYNC.RECONVERGENT B1 ;  /* 0x0000000000017941 */ /* 0x000fea0003800200 */
.L_x_7340:
        /* <DEDUP_REMOVED lines=22> */
.L_x_7351:
        /* <DEDUP_REMOVED lines=13> */
.L_x_7353:
[----:B------:R-:W-:Y:S05]  /*1e9c0*/  BSYNC.RECONVERGENT B3 ;  /* 0x0000000000037941 */ /* 0x000fea0003800200 */
.L_x_7352:
        /* <DEDUP_REMOVED lines=59> */
.L_x_7350:
[----:B------:R-:W-:Y:S05]  /*1ed80*/  BSYNC.RECONVERGENT B2 ;  /* 0x0000000000027941 */ /* 0x000fea0003800200 */
.L_x_7349:
        /* <DEDUP_REMOVED lines=11> */
.L_x_7348:
[----:B------:R-:W-:Y:S05]  /*1ee40*/  BSYNC.RECONVERGENT B1 ;  /* 0x0000000000017941 */ /* 0x000fea0003800200 */
.L_x_7347:
        /* <DEDUP_REMOVED lines=22> */
.L_x_7358:
        /* <DEDUP_REMOVED lines=13> */
.L_x_7360:
[----:B------:R-:W-:Y:S05]  /*1f080*/  BSYNC.RECONVERGENT B3 ;  /* 0x0000000000037941 */ /* 0x000fea0003800200 */
.L_x_7359:
        /* <DEDUP_REMOVED lines=59> */
.L_x_7357:
[----:B------:R-:W-:Y:S05]  /*1f440*/  BSYNC.RECONVERGENT B2 ;  /* 0x0000000000027941 */ /* 0x000fea0003800200 */
.L_x_7356:
        /* <DEDUP_REMOVED lines=11> */
.L_x_7355:
[----:B------:R-:W-:Y:S05]  /*1f500*/  BSYNC.RECONVERGENT B1 ;  /* 0x0000000000017941 */ /* 0x000fea0003800200 */
.L_x_7354:
        /* <DEDUP_REMOVED lines=22> */
.L_x_7365:
        /* <DEDUP_REMOVED lines=13> */
.L_x_7367:
[----:B------:R-:W-:Y:S05]  /*1f740*/  BSYNC.RECONVERGENT B3 ;  /* 0x0000000000037941 */ /* 0x000fea0003800200 */
.L_x_7366:
        /* <DEDUP_REMOVED lines=60> */
.L_x_7364:
[----:B------:R-:W-:Y:S05]  /*1fb10*/  BSYNC.RECONVERGENT B2 ;  /* 0x0000000000027941 */ /* 0x000fea0003800200 */
.L_x_7363:
        /* <DEDUP_REMOVED lines=11> */
.L_x_7362:
[----:B------:R-:W-:Y:S05]  /*1fbd0*/  BSYNC.RECONVERGENT B1 ;  /* 0x0000000000017941 */ /* 0x000fea0003800200 */
.L_x_7361:
[----:B------:R-:W-:Y:S02]  /*1fbe0*/  F2FP.F16.F32.PACK_AB R83, RZ, R121 ;  /* 0x00000079ff53723e */ /* 0x000fe400000000ff */
[----:B------:R-:W-:Y:S02]  /*1fbf0*/  PRMT R82, R142, 0x5410, R82 ;  /* 0x000054108e527816 */ /* 0x000fe40000000052 */
[----:B------:R-:W-:Y:S02]  /*1fc00*/  PRMT R81, R139, 0x5410, R141 ;  /* 0x000054108b517816 */ /* 0x000fe4000000008d */
[----:B------:R-:W-:Y:S02]  /*1fc10*/  PRMT R80, R124, 0x5410, R138 ;  /* 0x000054107c507816 */ /* 0x000fe4000000008a */
[----:B------:R-:W-:Y:S01]  /*1fc20*/  PRMT R83, R140, 0x5410, R83 ;  /* 0x000054108c537816 */ /* 0x000fe20000000053 */
[----:B------:R-:W-:Y:S06]  /*1fc30*/  BRA `(.L_x_7368) ;  /* 0x0000003000fc7947 */ /* 0x000fec0003800000 */
.L_x_7311:
        /* <DEDUP_REMOVED lines=21> */
.L_x_7373:
        /* <DEDUP_REMOVED lines=13> */
.L_x_7375:
[----:B------:R-:W-:Y:S05]  /*1fe60*/  BSYNC.RECONVERGENT B3 ;  /* 0x0000000000037941 */ /* 0x000fea0003800200 */
.L_x_7374:
        /* <DEDUP_REMOVED lines=55> */
[----:B------:R-:W-:Y:S02]  /*201e0*/  LOP3.LUT R8, R9, R8, R7, 0x96, !PT ;  /* 0x0000000809087212 */ /* 0x000fe400078e9607 */
[----:B------:R-:W-:Y:S01]  /*201f0*/  LOP3.LUT R9, R3, R80, R137, 0x96, !PT ;  /* 0x0000005003097212 */ /* 0x000fe200078e9689 */
[----:B------:R-:W-:Y:S02]  /*20200*/  HFMA2 R80, -RZ, RZ, 0, 0 ;  /* 0x00000000ff507431 */ /* 0x000fe400000001ff */
[----:B------:R-:W-:-:S07]  /*20210*/  IMAD.MOV.U32 R3, RZ, RZ, R124 ;  /* 0x000000ffff037224 */ /* 0x000fce00078e007c */
.L_x_7372:
[----:B------:R-:W-:Y:S05]  /*20220*/  BSYNC.RECONVERGENT B2 ;  /* 0x0000000000027941 */ /* 0x000fea0003800200 */
.L_x_7371:
[----:B------:R-:W-:Y:S01]  /*20230*/  I2FP.F32.U32 R3, R3 ;  /* 0x0000000300037245 */ /* 0x000fe20000201000 */
[----:B-----5:R-:W-:Y:S02]  /*20240*/  HADD2.F32 R7, -RZ, R28.H0_H0 ;  /* 0x2000001cff077230 */ /* 0x020fe40000004100 */
[----:B------:R-:W-:-:S03]  /*20250*/  IMAD.MOV.U32 R82, RZ, RZ, 0x2f800000 ;  /* 0x2f800000ff527424 */ /* 0x000fc600078e00ff */
[----:B------:R-:W-:Y:S01]  /*20260*/  FMUL.FTZ R7, R7, UR11 ;  /* 0x0000000b07077c20 */ /* 0x000fe20008410000 */
[----:B------:R-:W-:-:S03]  /*20270*/  FFMA.FTZ R3, R3, R82, 1.1641532182693481445e-10 ;  /* 0x2f00000003037423 */ /* 0x000fc60000010052 */
[----:B------:R-:W-:Y:S02]  /*20280*/  FMUL.FTZ R7, R7, UR10 ;  /* 0x0000000a07077c20 */ /* 0x000fe40008410000 */
[----:B------:R-:W-:-:S04]  /*20290*/  FSETP.GTU.FTZ.AND P2, PT, R3, UR8, PT ;  /* 0x0000000803007c0b */ /* 0x000fc8000bf5c000 */
[----:B------:R-:W-:Y:S02]  /*202a0*/  FSEL R84, R7, RZ, !P2 ;  /* 0x000000ff07547208 */ /* 0x000fe40005000000 */
[----:B------:R-:W-:-:S07]  /*202b0*/  SEL R3, RZ, 0x1, P2 ;  /* 0x00000001ff037807 */ /* 0x000fce0001000000 */
.L_x_7370:
[----:B------:R-:W-:Y:S05]  /*202c0*/  BSYNC.RECONVERGENT B1 ;  /* 0x0000000000017941 */ /* 0x000fea0003800200 */
.L_x_7369:
        /* <DEDUP_REMOVED lines=18> */
.L_x_7380:
        /* <DEDUP_REMOVED lines=13> */
.L_x_7382:
[----:B------:R-:W-:Y:S05]  /*204c0*/  BSYNC.RECONVERGENT B3 ;  /* 0x0000000000037941 */ /* 0x000fea0003800200 */
.L_x_7381:
        /* <DEDUP_REMOVED lines=57> */
[----:B------:R-:W-:Y:S01]  /*20860*/  IMAD.MOV.U32 R7, RZ, RZ, RZ ;  /* 0x000000ffff077224 */ /* 0x000fe200078e00ff */
[----:B------:R-:W-:Y:S02]  /*20870*/  LOP3.LUT R9, R83, R82, R81, 0x96, !PT ;  /* 0x0000005253097212 */ /* 0x000fe400078e9651 */
[----:B------:R-:W-:-:S07]  /*20880*/  MOV R136, R80 ;  /* 0x0000005000887202 */ /* 0x000fce0000000f00 */
.L_x_7379:
[----:B------:R-:W-:Y:S05]  /*20890*/  BSYNC.RECONVERGENT B2 ;  /* 0x0000000000027941 */ /* 0x000fea0003800200 */
.L_x_7378:
[----:B------:R-:W-:Y:S01]  /*208a0*/  HFMA2 R81, -RZ, RZ, 0.1171875, 0 ;  /* 0x2f800000ff517431 */ /* 0x000fe200000001ff */
[----:B------:R-:W-:Y:S01]  /*208b0*/  I2FP.F32.U32 R0, R0 ;  /* 0x0000000000007245 */ /* 0x000fe20000201000 */
[----:B-----5:R-:W-:-:S05]  /*208c0*/  HADD2.F32 R80, -RZ, R28.H1_H1 ;  /* 0x3000001cff507230 */ /* 0x020fca0000004100 */
[----:B------:R-:W-:Y:S01]  /*208d0*/  FMUL.FTZ R80, R80, UR11 ;  /* 0x0000000b50507c20 */ /* 0x000fe20008410000 */
[----:B------:R-:W-:-:S03]  /*208e0*/  FFMA.FTZ R0, R0, R81, 1.1641532182693481445e-10 ;  /* 0x2f00000000007423 */ /* 0x000fc60000010051 */
[----:B------:R-:W-:Y:S02]  /*208f0*/  FMUL.FTZ R80, R80, UR10 ;  /* 0x0000000a50507c20 */ /* 0x000fe40008410000 */
[----:B------:R-:W-:-:S04]  /*20900*/  FSETP.GTU.FTZ.AND P2, PT, R0, UR8, PT ;  /* 0x0000000800007c0b */ /* 0x000fc8000bf5c000 */
[----:B------:R-:W-:Y:S02]  /*20910*/  FSEL R85, R80, RZ, !P2 ;  /* 0x000000ff50557208 */ /* 0x000fe40005000000 */
[----:B------:R-:W-:-:S07]  /*20920*/  SEL R0, RZ, 0x1, P2 ;  /* 0x00000001ff007807 */ /* 0x000fce0001000000 */
.L_x_7377:
[----:B------:R-:W-:Y:S05]  /*20930*/  BSYNC.RECONVERGENT B1 ;  /* 0x0000000000017941 */ /* 0x000fea0003800200 */
.L_x_7376:
        /* <DEDUP_REMOVED lines=18> */
.L_x_7387:
        /* <DEDUP_REMOVED lines=13> */
.L_x_7389:
[----:B------:R-:W-:Y:S05]  /*20b30*/  BSYNC.RECONVERGENT B3 ;  /* 0x0000000000037941 */ /* 0x000fea0003800200 */
.L_x_7388:
        /* <DEDUP_REMOVED lines=60> */
.L_x_7386:
[----:B------:R-:W-:Y:S05]  /*20f00*/  BSYNC.RECONVERGENT B2 ;  /* 0x0000000000027941 */ /* 0x000fea0003800200 */
.L_x_7385:
        /* <DEDUP_REMOVED lines=9> */
.L_x_7384:
[----:B------:R-:W-:Y:S05]  /*20fa0*/  BSYNC.RECONVERGENT B1 ;  /* 0x0000000000017941 */ /* 0x000fea0003800200 */
.L_x_7383:
        /* <DEDUP_REMOVED lines=18> */
.L_x_7394:
        /* <DEDUP_REMOVED lines=13> */
.L_x_7396:
[----:B------:R-:W-:Y:S05]  /*211a0*/  BSYNC.RECONVERGENT B3 ;  /* 0x0000000000037941 */ /* 0x000fea0003800200 */
.L_x_7395:
        /* <DEDUP_REMOVED lines=60> */
.L_x_7393:
[----:B------:R-:W-:Y:S05]  /*21570*/  BSYNC.RECONVERGENT B2 ;  /* 0x0000000000027941 */ /* 0x000fea0003800200 */
.L_x_7392:
        /* <DEDUP_REMOVED lines=9> */
.L_x_7391:
[----:B------:R-:W-:Y:S05]  /*21610*/  BSYNC.RECONVERGENT B1 ;  /* 0x0000000000017941 */ /* 0x000fea0003800200 */
.L_x_7390:
        /* <DEDUP_REMOVED lines=18> */
.L_x_7401:
        /* <DEDUP_REMOVED lines=13> */
.L_x_7403:
[----:B------:R-:W-:Y:S05]  /*21810*/  BSYNC.RECONVERGENT B3 ;  /* 0x0000000000037941 */ /* 0x000fea0003800200 */
.L_x_7402:
        /* <DEDUP_REMOVED lines=60> */
.L_x_7400:
[----:B------:R-:W-:Y:S05]  /*21be0*/  BSYNC.RECONVERGENT B2 ;  /* 0x0000000000027941 */ /* 0x000fea0003800200 */
.L_x_7399:
        /* <DEDUP_REMOVED lines=9> */
.L_x_7398:
[----:B------:R-:W-:Y:S05]  /*21c80*/  BSYNC.RECONVERGENT B1 ;  /* 0x0000000000017941 */ /* 0x000fea0003800200 */
.L_x_7397:
        /* <DEDUP_REMOVED lines=18> */
.L_x_7408:
        /* <DEDUP_REMOVED lines=13> */
.L_x_7410:
[----:B------:R-:W-:Y:S05]  /*21e80*/  BSYNC.RECONVERGENT B3 ;  /* 0x0000000000037941 */ /* 0x000fea0003800200 */
.L_x_7409:
        /* <DEDUP_REMOVED lines=60> */
.L_x_7407:
[----:B------:R-:W-:Y:S05]  /*22250*/  BSYNC.RECONVERGENT B2 ;  /* 0x0000000000027941 */ /* 0x000fea0003800200 */
.L_x_7406:
        /* <DEDUP_REMOVED lines=9> */
.L_x_7405:
[----:B------:R-:W-:Y:S05]  /*222f0*/  BSYNC.RECONVERGENT B1 ;  /* 0x0000000000017941 */ /* 0x000fea0003800200 */
.L_x_7404:
        /* <DEDUP_REMOVED lines=18> */
.L_x_7415:
        /* <DEDUP_REMOVED lines=13> */
.L_x_7417:
[----:B------:R-:W-:Y:S05]  /*224f0*/  BSYNC.RECONVERGENT B3 ;  /* 0x0000000000037941 */ /* 0x000fea0003800200 */
.L_x_7416:
        /* <DEDUP_REMOVED lines=60> */
.L_x_7414:
[----:B------:R-:W-:Y:S05]  /*228c0*/  BSYNC.RECONVERGENT B2 ;  /* 0x0000000000027941 */ /* 0x000fea0003800200 */
.L_x_7413:
        /* <DEDUP_REMOVED lines=9> */
.L_x_7412:
[----:B------:R-:W-:Y:S05]  /*22960*/  BSYNC.RECONVERGENT B1 ;  /* 0x0000000000017941 */ /* 0x000fea0003800200 */
.L_x_7411:
        /* <DEDUP_REMOVED lines=18> */
.L_x_7422:
        /* <DEDUP_REMOVED lines=13> */
.L_x_7424:
[----:B------:R-:W-:Y:S05]  /*22b60*/  BSYNC.RECONVERGENT B3 ;  /* 0x0000000000037941 */ /* 0x000fea0003800200 */
.L_x_7423:
        /* <DEDUP_REMOVED lines=60> */
.L_x_7421:
[----:B------:R-:W-:Y:S05]  /*22f30*/  BSYNC.RECONVERGENT B2 ;  /* 0x0000000000027941 */ /* 0x000fea0003800200 */
.L_x_7420:
        /* <DEDUP_REMOVED lines=9> */
.L_x_7419:
[----:B------:R-:W-:Y:S05]  /*22fd0*/  BSYNC.RECONVERGENT B1 ;  /* 0x0000000000017941 */ /* 0x000fea0003800200 */
.L_x_7418:
[----:B------:R-:W-:Y:S02]  /*22fe0*/  F2FP.F16.F32.PACK_AB R83, RZ, R121 ;  /* 0x00000079ff53723e */ /* 0x000fe400000000ff */
[----:B------:R-:W-:Y:S02]  /*22ff0*/  PRMT R82, R141, 0x5410, R142 ;  /* 0x000054108d527816 */ /* 0x000fe4000000008e */
[----:B------:R-:W-:Y:S02]  /*23000*/  PRMT R81, R139, 0x5410, R140 ;  /* 0x000054108b517816 */ /* 0x000fe4000000008c */
[----:B------:R-:W-:Y:S02]  /*23010*/  PRMT R80, R138, 0x5410, R137 ;  /* 0x000054108a507816 */ /* 0x000fe40000000089 */
[----:B------:R-:W-:-:S07]  /*23020*/  PRMT R83, R124, 0x5410, R83 ;  /* 0x000054107c537816 */ /* 0x000fce0000000053 */
.L_x_7368:
        /* <DEDUP_REMOVED lines=26> */
.L_x_7426:
[----:B------:R-:W-:Y:S05]  /*231d0*/  BSYNC.RECONVERGENT B1 ;  /* 0x0000000000017941 */ /* 0x000fea0003800200 */
.L_x_7425:
[----:B------:R-:W-:Y:S01]  /*231e0*/  VIADD R128, R128, 0x20 ;  /* 0x0000002080807836 */ /* 0x000fe20000000000 */
[----:B------:R-:W-:-:S07]  /*231f0*/  IADD3 R127, PT, PT, R127, 0x20, RZ ;  /* 0x000000207f7f7810 */ /* 0x000fce0007ffe0ff */
.L_x_7308:
[----:B------:R-:W-:Y:S05]  /*23200*/  BSYNC.RECONVERGENT B0 ;  /* 0x0000000000007941 */ /* 0x000fea0003800200 */
.L_x_7307:
        /* <DEDUP_REMOVED lines=9> */
.L_x_7430:
[----:B------:R-:W-:Y:S05]  /*232a0*/  BSYNC.RECONVERGENT B1 ;  /* 0x0000000000017941 */ /* 0x000fea0003800200 */
.L_x_7429:
        /* <DEDUP_REMOVED lines=28> */
.L_x_7436:
        /* <DEDUP_REMOVED lines=13> */
.L_x_7438:
[----:B------:R-:W-:Y:S05]  /*23540*/  BSYNC.RECONVERGENT B3 ;  /* 0x0000000000037941 */ /* 0x000fea0003800200 */
.L_x_7437:
        /* <DEDUP_REMOVED lines=60> */
.L_x_7435:
[----:B------:R-:W-:Y:S05]  /*23910*/  BSYNC.RECONVERGENT B2 ;  /* 0x0000000000027941 */ /* 0x000fea0003800200 */
.L_x_7434:
[----:B------:R-:W-:Y:S01]  /*23920*/  HFMA2 R86, -RZ, RZ, 0.1171875, 0 ;  /* 0x2f800000ff567431 */ /* 0x000fe200000001ff */
[----:B------:R-:W-:Y:S01]  /*23930*/  I2FP.F32.U32 R3, R3 ;  /* 0x0000000300037245 */ /* 0x000fe20000201000 */
[----:B-----5:R-:W-:-:S05]  /*23940*/  HADD2.F32 R7, -RZ, R28.H0_H0 ;  /* 0x2000001cff077230 */ /* 0x020fca0000004100 */
        /* <DEDUP_REMOVED lines=8> */
.L_x_7433:
[----:B------:R-:W-:Y:S05]  /*239d0*/  BSYNC.RECONVERGENT B1 ;  /* 0x0000000000017941 */ /* 0x000fea0003800200 */
.L_x_7432:
        /* <DEDUP_REMOVED lines=22> */
.L_x_7443:
        /* <DEDUP_REMOVED lines=13> */
.L_x_7445:
[----:B------:R-:W-:Y:S05]  /*23c10*/  BSYNC.RECONVERGENT B3 ;  /* 0x0000000000037941 */ /* 0x000fea0003800200 */
.L_x_7444:
        /* <DEDUP_REMOVED lines=60> */
.L_x_7442:
[----:B------:R-:W-:Y:S05]  /*23fe0*/  BSYNC.RECONVERGENT B2 ;  /* 0x0000000000027941 */ /* 0x000fea0003800200 */
.L_x_7441:
        /* <DEDUP_REMOVED lines=11> */
.L_x_7440:
[----:B------:R-:W-:Y:S05]  /*240a0*/  BSYNC.RECONVERGENT B1 ;  /* 0x0000000000017941 */ /* 0x000fea0003800200 */
.L_x_7439:
        /* <DEDUP_REMOVED lines=22> */
.L_x_7450:
        /* <DEDUP_REMOVED lines=13> */
.L_x_7452:
[----:B------:R-:W-:Y:S05]  /*242e0*/  BSYNC.RECONVERGENT B3 ;  /* 0x0000000000037941 */ /* 0x000fea0003800200 */
.L_x_7451:
        /* <DEDUP_REMOVED lines=60> */
.L_x_7449:
[----:B------:R-:W-:Y:S05]  /*246b0*/  BSYNC.RECONVERGENT B2 ;  /* 0x0000000000027941 */ /* 0x000fea0003800200 */
.L_x_7448:
        /* <DEDUP_REMOVED lines=11> */
.L_x_7447:
[----:B------:R-:W-:Y:S05]  /*24770*/  BSYNC.RECONVERGENT B1 ;  /* 0x0000000000017941 */ /* 0x000fea0003800200 */
.L_x_7446:
        /* <DEDUP_REMOVED lines=22> */
.L_x_7457:
        /* <DEDUP_REMOVED lines=13> */
.L_x_7459:
[----:B------:R-:W-:Y:S05]  /*249b0*/  BSYNC.RECONVERGENT B3 ;  /* 0x0000000000037941 */ /* 0x000fea0003800200 */
.L_x_7458:
        /* <DEDUP_REMOVED lines=59> */
.L_x_7456:
[----:B------:R-:W-:Y:S05]  /*24d70*/  BSYNC.RECONVERGENT B2 ;  /* 0x0000000000027941 */ /* 0x000fea0003800200 */
.L_x_7455:
        /* <DEDUP_REMOVED lines=11> */
.L_x_7454:
[----:B------:R-:W-:Y:S05]  /*24e30*/  BSYNC.RECONVERGENT B1 ;  /* 0x0000000000017941 */ /* 0x000fea0003800200 */
.L_x_7453:
        /* <DEDUP_REMOVED lines=22> */
.L_x_7464:
        /* <DEDUP_REMOVED lines=13> */
.L_x_7466:
[----:B------:R-:W-:Y:S05]  /*25070*/  BSYNC.RECONVERGENT B3 ;  /* 0x0000000000037941 */ /* 0x000fea0003800200 */
.L_x_7465:
        /* <DEDUP_REMOVED lines=59> */
.L_x_7463:
[----:B------:R-:W-:Y:S05]  /*25430*/  BSYNC.RECONVERGENT B2 ;  /* 0x0000000000027941 */ /* 0x000fea0003800200 */
.L_x_7462:
        /* <DEDUP_REMOVED lines=11> */
.L_x_7461:
[----:B------:R-:W-:Y:S05]  /*254f0*/  BSYNC.RECONVERGENT B1 ;  /* 0x0000000000017941 */ /* 0x000fea0003800200 */
.L_x_7460:
        /* <DEDUP_REMOVED lines=22> */
.L_x_7471:
        /* <DEDUP_REMOVED lines=13> */
.L_x_7473:
[----:B------:R-:W-:Y:S05]  /*25730*/  BSYNC.RECONVERGENT B3 ;  /* 0x0000000000037941 */ /* 0x000fea0003800200 */
.L_x_7472:
        /* <DEDUP_REMOVED lines=58> */
[----:B------:R-:W-:Y:S01]  /*25ae0*/  IMAD.MOV.U32 R7, RZ, RZ, RZ ;  /* 0x000000ffff077224 */ /* 0x000fe200078e00ff */
[----:B------:R-:W-:-:S07]  /*25af0*/  MOV R19, R136 ;  /* 0x0000008800137202 */ /* 0x000fce0000000f00 */
.L_x_7470:
[----:B------:R-:W-:Y:S05]  /*25b00*/  BSYNC.RECONVERGENT B2 ;  /* 0x0000000000027941 */ /* 0x000fea0003800200 */
.L_x_7469:
        /* <DEDUP_REMOVED lines=11> */
.L_x_7468:
[----:B------:R-:W-:Y:S05]  /*25bc0*/  BSYNC.RECONVERGENT B1 ;  /* 0x0000000000017941 */ /* 0x000fea0003800200 */
.L_x_7467:
        /* <DEDUP_REMOVED lines=22> */
.L_x_7478:
        /* <DEDUP_REMOVED lines=13> */
.L_x_7480:
[----:B------:R-:W-:Y:S05]  /*25e00*/  BSYNC.RECONVERGENT B3 ;  /* 0x0000000000037941 */ /* 0x000fea0003800200 */
.L_x_7479:
        /* <DEDUP_REMOVED lines=60> */
.L_x_7477:
[----:B------:R-:W-:Y:S05]  /*261d0*/  BSYNC.RECONVERGENT B2 ;  /* 0x0000000000027941 */ /* 0x000fea0003800200 */
.L_x_7476:
        /* <DEDUP_REMOVED lines=11> */
.L_x_7475:
[----:B------:R-:W-:Y:S05]  /*26290*/  BSYNC.RECONVERGENT B1 ;  /* 0x0000000000017941 */ /* 0x000fea0003800200 */
.L_x_7474:
        /* <DEDUP_REMOVED lines=22> */
.L_x_7485:
        /* <DEDUP_REMOVED lines=13> */
.L_x_7487:
[----:B------:R-:W-:Y:S05]  /*264d0*/  BSYNC.RECONVERGENT B3 ;  /* 0x0000000000037941 */ /* 0x000fea0003800200 */
.L_x_7486:
        /* <DEDUP_REMOVED lines=60> */
.L_x_7484:
[----:B------:R-:W-:Y:S05]  /*268a0*/  BSYNC.RECONVERGENT B2 ;  /* 0x0000000000027941 */ /* 0x000fea0003800200 */
.L_x_7483:
        /* <DEDUP_REMOVED lines=11> */
.L_x_7482:
[----:B------:R-:W-:Y:S05]  /*26960*/  BSYNC.RECONVERGENT B1 ;  /* 0x0000000000017941 */ /* 0x000fea0003800200 */
.L_x_7481:
[----:B------:R-:W-:Y:S02]  /*26970*/  F2FP.F16.F32.PACK_AB R83, RZ, R123 ;  /* 0x0000007bff53723e */ /* 0x000fe400000000ff */
[----:B------:R-:W-:Y:S02]  /*26980*/  PRMT R82, R143, 0x5410, R144 ;  /* 0x000054108f527816 */ /* 0x000fe40000000090 */
[----:B------:R-:W-:Y:S02]  /*26990*/  PRMT R81, R140, 0x5410, R142 ;  /* 0x000054108c517816 */ /* 0x000fe4000000008e */
[----:B------:R-:W-:Y:S02]  /*269a0*/  PRMT R80, R129, 0x5410, R139 ;  /* 0x0000541081507816 */ /* 0x000fe4000000008b */
[----:B------:R-:W-:Y:S01]  /*269b0*/  PRMT R83, R141, 0x5410, R83 ;  /* 0x000054108d537816 */ /* 0x000fe20000000053 */
[----:B------:R-:W-:Y:S06]  /*269c0*/  BRA `(.L_x_7488) ;  /* 0x0000003400007947 */ /* 0x000fec0003800000 */
.L_x_7431:
        /* <DEDUP_REMOVED lines=21> */
.L_x_7493:
        /* <DEDUP_REMOVED lines=13> */
.L_x_7495:
[----:B------:R-:W-:Y:S05]  /*26bf0*/  BSYNC.RECONVERGENT B3 ;  /* 0x0000000000037941 */ /* 0x000fea0003800200 */
.L_x_7494:
        /* <DEDUP_REMOVED lines=57> */
[----:B------:R-:W-:Y:S01]  /*26f90*/  IMAD.MOV.U32 R80, RZ, RZ, RZ ;  /* 0x000000ffff507224 */ /* 0x000fe200078e00ff */
[----:B------:R-:W-:-:S07]  /*26fa0*/  MOV R3, R124 ;  /* 0x0000007c00037202 */ /* 0x000fce0000000f00 */
.L_x_7492:
[----:B------:R-:W-:Y:S05]  /*26fb0*/  BSYNC.RECONVERGENT B2 ;  /* 0x0000000000027941 */ /* 0x000fea0003800200 */
.L_x_7491:
        /* <DEDUP_REMOVED lines=9> */
.L_x_7490:
[----:B------:R-:W-:Y:S05]  /*27050*/  BSYNC.RECONVERGENT B1 ;  /* 0x0000000000017941 */ /* 0x000fea0003800200 */
.L_x_7489:
        /* <DEDUP_REMOVED lines=18> */
.L_x_7500:
        /* <DEDUP_REMOVED lines=13> */
.L_x_7502:
[----:B------:R-:W-:Y:S05]  /*27250*/  BSYNC.RECONVERGENT B3 ;  /* 0x0000000000037941 */ /* 0x000fea0003800200 */
.L_x_7501:
        /* <DEDUP_REMOVED lines=57> */
[----:B------:R-:W-:Y:S02]  /*275f0*/  HFMA2 R7, -RZ, RZ, 0, 0 ;  /* 0x00000000ff077431 */ /* 0x000fe400000001ff */
[----:B------:R-:W-:Y:S01]  /*27600*/  IMAD.MOV.U32 R142, RZ, RZ, R80 ;  /* 0x000000ffff8e7224 */ /* 0x000fe200078e0050 */
[----:B------:R-:W-:-:S07]  /*27610*/  LOP3.LUT R9, R83, R82, R81, 0x96, !PT ;  /* 0x0000005253097212 */ /* 0x000fce00078e9651 */
.L_x_7499:
[----:B------:R-:W-:Y:S05]  /*27620*/  BSYNC.RECONVERGENT B2 ;  /* 0x0000000000027941 */ /* 0x000fea0003800200 */
.L_x_7498:
        /* <DEDUP_REMOVED lines=9> */
.L_x_7497:
[----:B------:R-:W-:Y:S05]  /*276c0*/  BSYNC.RECONVERGENT B1 ;  /* 0x0000000000017941 */ /* 0x000fea0003800200 */
.L_x_7496:
        /* <DEDUP_REMOVED lines=18> */
.L_x_7507:
        /* <DEDUP_REMOVED lines=13> */
.L_x_7509:
[----:B------:R-:W-:Y:S05]  /*278c0*/  BSYNC.RECONVERGENT B3 ;  /* 0x0000000000037941 */ /* 0x000fea0003800200 */
.L_x_7508:
        /* <DEDUP_REMOVED lines=60> */
.L_x_7506:
[----:B------:R-:W-:Y:S05]  /*27c90*/  BSYNC.RECONVERGENT B2 ;  /* 0x0000000000027941 */ /* 0x000fea0003800200 */
.L_x_7505:
        /* <DEDUP_REMOVED lines=9> */
.L_x_7504:
[----:B------:R-:W-:Y:S05]  /*27d30*/  BSYNC.RECONVERGENT B1 ;  /* 0x0000000000017941 */ /* 0x000fea0003800200 */
.L_x_7503:
        /* <DEDUP_REMOVED lines=18> */
.L_x_7514:
        /* <DEDUP_REMOVED lines=13> */
.L_x_7516:
[----:B------:R-:W-:Y:S05]  /*27f30*/  BSYNC.RECONVERGENT B3 ;  /* 0x0000000000037941 */ /* 0x000fea0003800200 */
.L_x_7515:
        /* <DEDUP_REMOVED lines=60> */
.L_x_7513:
[----:B------:R-:W-:Y:S05]  /*28300*/  BSYNC.RECONVERGENT B2 ;  /* 0x0000000000027941 */ /* 0x000fea0003800200 */
.L_x_7512:
        /* <DEDUP_REMOVED lines=9> */
.L_x_7511:
[----:B------:R-:W-:Y:S05]  /*283a0*/  BSYNC.RECONVERGENT B1 ;  /* 0x0000000000017941 */ /* 0x000fea0003800200 */
.L_x_7510:
        /* <DEDUP_REMOVED lines=18> */
.L_x_7521:
        /* <DEDUP_REMOVED lines=13> */
.L_x_7523:
[----:B------:R-:W-:Y:S05]  /*285a0*/  BSYNC.RECONVERGENT B3 ;  /* 0x0000000000037941 */ /* 0x000fea0003800200 */
.L_x_7522:
        /* <DEDUP_REMOVED lines=60> */
.L_x_7520:
[----:B------:R-:W-:Y:S05]  /*28970*/  BSYNC.RECONVERGENT B2 ;  /* 0x0000000000027941 */ /* 0x000fea0003800200 */
.L_x_7519:
        /* <DEDUP_REMOVED lines=9> */
.L_x_7518:
[----:B------:R-:W-:Y:S05]  /*28a10*/  BSYNC.RECONVERGENT B1 ;  /* 0x0000000000017941 */ /* 0x000fea0003800200 */
.L_x_7517:
        /* <DEDUP_REMOVED lines=18> */
.L_x_7528:
        /* <DEDUP_REMOVED lines=13> */
.L_x_7530:
[----:B------:R-:W-:Y:S05]  /*28c10*/  BSYNC.RECONVERGENT B3 ;  /* 0x0000000000037941 */ /* 0x000fea0003800200 */
.L_x_7529:
        /* <DEDUP_REMOVED lines=60> */
.L_x_7527:
[----:B------:R-:W-:Y:S05]  /*28fe0*/  BSYNC.RECONVERGENT B2 ;  /* 0x0000000000027941 */ /* 0x000fea0003800200 */
.L_x_7526:
        /* <DEDUP_REMOVED lines=9> */
.L_x_7525:
[----:B------:R-:W-:Y:S05]  /*29080*/  BSYNC.RECONVERGENT B1 ;  /* 0x0000000000017941 */ /* 0x000fea0003800200 */
.L_x_7524:
        /* <DEDUP_REMOVED lines=18> */
.L_x_7535:
        /* <DEDUP_REMOVED lines=13> */
.L_x_7537:
[----:B------:R-:W-:Y:S05]  /*29280*/  BSYNC.RECONVERGENT B3 ;  /* 0x0000000000037941 */ /* 0x000fea0003800200 */
.L_x_7536:
        /* <DEDUP_REMOVED lines=60> */
.L_x_7534:
[----:B------:R-:W-:Y:S05]  /*29650*/  BSYNC.RECONVERGENT B2 ;  /* 0x0000000000027941 */ /* 0x000fea0003800200 */
.L_x_7533:
        /* <DEDUP_REMOVED lines=9> */
.L_x_7532:
[----:B------:R-:W-:Y:S05]  /*296f0*/  BSYNC.RECONVERGENT B1 ;  /* 0x0000000000017941 */ /* 0x000fea0003800200 */
.L_x_7531:
        /* <DEDUP_REMOVED lines=18> */
.L_x_7542:
        /* <DEDUP_REMOVED lines=13> */
.L_x_7544:
[----:B------:R-:W-:Y:S05]  /*298f0*/  BSYNC.RECONVERGENT B3 ;  /* 0x0000000000037941 */ /* 0x000fea0003800200 */
.L_x_7543:
        /* <DEDUP_REMOVED lines=60> */
.L_x_7541:
[----:B------:R-:W-:Y:S05]  /*29cc0*/  BSYNC.RECONVERGENT B2 ;  /* 0x0000000000027941 */ /* 0x000fea0003800200 */
.L_x_7540:
        /* <DEDUP_REMOVED lines=9> */
.L_x_7539:
[----:B------:R-:W-:Y:S05]  /*29d60*/  BSYNC.RECONVERGENT B1 ;  /* 0x0000000000017941 */ /* 0x000fea0003800200 */
.L_x_7538:
[----:B------:R-:W-:Y:S02]  /*29d70*/  F2FP.F16.F32.PACK_AB R83, RZ, R123 ;  /* 0x0000007bff53723e */ /* 0x000fe400000000ff */
[----:B------:R-:W-:Y:S02]  /*29d80*/  MOV R124, R142 ;  /* 0x0000008e007c7202 */ /* 0x000fe40000000f00 */
[----:B------:R-:W-:Y:S02]  /*29d90*/  PRMT R82, R141, 0x5410, R143 ;  /* 0x000054108d527816 */ /* 0x000fe4000000008f */
[----:B------:R-:W-:Y:S02]  /*29da0*/  PRMT R81, R140, 0x5410, R139 ;  /* 0x000054108c517816 */ /* 0x000fe4000000008b */
[----:B------:R-:W-:Y:S02]  /*29db0*/  PRMT R80, R137, 0x5410, R136 ;  /* 0x0000541089507816 */ /* 0x000fe40000000088 */
[----:B------:R-:W-:-:S07]  /*29dc0*/  PRMT R83, R129, 0x5410, R83 ;  /* 0x0000541081537816 */ /* 0x000fce0000000053 */
.L_x_7488:
[----:B------:R-:W0:Y:S02]  /*29dd0*/  LDC.64 R136, c[0x0][0x3a8] ;  /* 0x0000ea00ff887b82 */ /* 0x000e240000000a00 */
        /* <DEDUP_REMOVED lines=23> */
.L_x_7428:
[----:B------:R-:W-:Y:S05]  /*29f50*/  BSYNC.RECONVERGENT B0 ;  /* 0x0000000000007941 */ /* 0x000fea0003800200 */
.L_x_7427:
[----:B012---:R-:W-:Y:S01]  /*29f60*/  FADD.FTZ R81, RZ, R4 ;  /* 0x00000004ff517221 */ /* 0x007fe20000010000 */
        /* <DEDUP_REMOVED lines=176> */
.L_x_7570:
        /* <DEDUP_REMOVED lines=35> */
[----:B0-----:R-:W-:Y:S01]  /*2aca0*/  FMUL.FTZ R136, R129, R128 ;  /* 0x0000008081887220 */ /* 0x001fe20000410000 */
[----:B------:R-:W-:Y:S02]  /*2acb0*/  HADD2.F32 R145, -RZ, R79.H0_H0 ;  /* 0x2000004fff917230 */ /* 0x000fe40000004100 */
[----:B------:R-:W-:Y:S01]  /*2acc0*/  FFMA.FTZ R128, R82, R127, R139 ;  /* 0x0000007f52807223 */ /* 0x000fe2000001008b */
[----:B------:R-:W-:Y:S02]  /*2acd0*/  HADD2.F32 R147, -RZ, R75.H0_H0 ;  /* 0x2000004bff937230 */ /* 0x000fe40000004100 */
[----:B------:R-:W-:Y:S01]  /*2ace0*/  FFMA.FTZ R143, R126, R141, R143 ;  /* 0x0000008d7e8f7223 */ /* 0x000fe2000001008f */
[----:B------:R-:W-:Y:S01]  /*2acf0*/  FADD.FTZ R80, R4, -R125 ;  /* 0x8000007d04507221 */ /* 0x000fe20000010000 */
[----:B------:R-:W0:Y:S01]  /*2ad00*/  LDC.64 R126, c[0x0][0x428] ;  /* 0x00010a00ff7e7b82 */ /* 0x000e220000000a00 */
[----:B------:R-:W-:Y:S02]  /*2ad10*/  HADD2.F32 R81, -RZ, R76.H0_H0 ;  /* 0x2000004cff517230 */ /* 0x000fe40000004100 */
[----:B------:R-:W-:Y:S01]  /*2ad20*/  FFMA.FTZ R142, R136, R145, R147 ;  /* 0x00000091888e7223 */ /* 0x000fe20000010093 */
[----:B------:R-:W-:-:S02]  /*2ad30*/  HADD2.F32 R83, -RZ, R72.H0_H0 ;  /* 0x20000048ff537230 */ /* 0x000fc40000004100 */
[----:B------:R-:W-:Y:S01]  /*2ad40*/  FMUL.FTZ R80, R129, R80 ;  /* 0x0000005081507220 */ /* 0x000fe20000410000 */
[--C-:B------:R-:W-:Y:S01]  /*2ad50*/  FADD.FTZ R136, R97, -R125.reuse ;  /* 0x8000007d61887221 */ /* 0x100fe20000010000 */
[--C-:B------:R-:W-:Y:S01]  /*2ad60*/  FADD.FTZ R82, R2, -R125.reuse ;  /* 0x8000007d02527221 */ /* 0x100fe20000010000 */
[--C-:B------:R-:W-:Y:S01]  /*2ad70*/  FADD.FTZ R140, R101, -R125.reuse ;  /* 0x8000007d658c7221 */ /* 0x100fe20000010000 */
[----:B------:R-:W-:Y:S01]  /*2ad80*/  FADD.FTZ R144, R113, -R125 ;  /* 0x8000007d71907221 */ /* 0x000fe20000010000 */
[----:B------:R-:W-:Y:S01]  /*2ad90*/  FFMA.FTZ R80, R80, R81, R83 ;  /* 0x0000005150507223 */ /* 0x000fe20000010053 */
        /* <DEDUP_REMOVED lines=16> */
[----:B0-----:R-:W-:Y:S01]  /*2aea0*/  IMAD.WIDE.U32 R126, R137, 0x10, R126 ;  /* 0x00000010897e7825 */ /* 0x001fe200078e007e */
[----:B------:R-:W-:-:S03]  /*2aeb0*/  F2FP.F16.F32.PACK_AB R80, R139, R80 ;  /* 0x000000508b50723e */ /* 0x000fc600000000ff */
[----:B------:R-:W-:Y:S01]  /*2aec0*/  FFMA.FTZ R149, R144, R149, R151 ;  /* 0x0000009590957223 */ /* 0x000fe20000010097 */
[----:B------:R-:W-:Y:S01]  /*2aed0*/  F2FP.F16.F32.PACK_AB R82, R140, R143 ;  /* 0x0000008f8c52723e */ /* 0x000fe200000000ff */
[----:B------:R-:W-:-:S03]  /*2aee0*/  VIADD R137, R137, 0x20 ;  /* 0x0000002089897836 */ /* 0x000fc60000000000 */
[----:B------:R-:W-:-:S05]  /*2aef0*/  F2FP.F16.F32.PACK_AB R83, R149, R142 ;  /* 0x0000008e9553723e */ /* 0x000fca00000000ff */
[----:B------:R1:W-:Y:S02]  /*2af00*/  STG.E.128 desc[UR6][R126.64], R80 ;  /* 0x000000507e007986 */ /* 0x0003e4000c101d06 */
.L_x_7549:
[----:B------:R-:W-:Y:S05]  /*2af10*/  BSYNC.RECONVERGENT B1 ;  /* 0x0000000000017941 */ /* 0x000fea0003800200 */
.L_x_7548:
[----:B------:R-:W-:Y:S01]  /*2af20*/  ISETP.NE.AND P0, PT, R130, RZ, PT ;  /* 0x000000ff8200720c */ /* 0x000fe20003f05270 */
[----:B------:R-:W-:-:S12]  /*2af30*/  BSSY.RECONVERGENT B1, `(.L_x_7550) ;  /* 0x0000032000017945 */ /* 0x000fd80003800200 */
[----:B------:R-:W-:Y:S05]  /*2af40*/  @!P0 BRA `(.L_x_7551) ;  /* 0x0000000000c08947 */ /* 0x000fea0003800000 */
[--C-:B-1----:R-:W-:Y:S01]  /*2af50*/  FADD.FTZ R126, R102, -R125.reuse ;  /* 0x8000007d667e7221 */ /* 0x102fe20000010000 */
        /* <DEDUP_REMOVED lines=11> */
[----:B------:R-:W-:Y:S02]  /*2b010*/  HADD2.F32 R147, -RZ, R67.H0_H0 ;  /* 0x20000043ff937230 */ /* 0x000fe40000004100 */
[----:B------:R-:W-:Y:S01]  /*2b020*/  FFMA.FTZ R143, R126, R141, R143 ;  /* 0x0000008d7e8f7223 */ /* 0x000fe2000001008f */
[----:B------:R-:W-:Y:S01]  /*2b030*/  FADD.FTZ R80, R22, -R125 ;  /* 0x8000007d16507221 */ /* 0x000fe20000010000 */
[----:B------:R-:W1:Y:S01]  /*2b040*/  LDC.64 R126, c[0x0][0x428] ;  /* 0x00010a00ff7e7b82 */ /* 0x000e620000000a00 */
[----:B------:R-:W-:Y:S02]  /*2b050*/  HADD2.F32 R81, -RZ, R68.H0_H0 ;  /* 0x20000044ff517230 */ /* 0x000fe40000004100 */
[----:B------:R-:W-:Y:S01]  /*2b060*/  FFMA.FTZ R140, R130, R145, R147 ;  /* 0x00000091828c7223 */ /* 0x000fe20000010093 */
[----:B------:R-:W-:-:S02]  /*2b070*/  HADD2.F32 R83, -RZ, R64.H0_H0 ;  /* 0x20000040ff537230 */ /* 0x000fc40000004100 */
[----:B------:R-:W-:Y:S01]  /*2b080*/  FMUL.FTZ R80, R129, R80 ;  /* 0x0000005081507220 */ /* 0x000fe20000410000 */
[--C-:B------:R-:W-:Y:S01]  /*2b090*/  FADD.FTZ R130, R95, -R125.reuse ;  /* 0x8000007d5f827221 */ /* 0x100fe20000010000 */
[--C-:B------:R-:W-:Y:S01]  /*2b0a0*/  FADD.FTZ R82, R23, -R125.reuse ;  /* 0x8000007d17527221 */ /* 0x100fe20000010000 */
[--C-:B0-----:R-:W-:Y:S01]  /*2b0b0*/  FADD.FTZ R136, R103, -R125.reuse ;  /* 0x8000007d67887221 */ /* 0x101fe20000010000 */
        /* <DEDUP_REMOVED lines=18> */
[----:B-1----:R-:W-:Y:S01]  /*2b1e0*/  IMAD.WIDE.U32 R126, R137, 0x10, R126 ;  /* 0x00000010897e7825 */ /* 0x002fe200078e007e */
[----:B------:R-:W-:-:S03]  /*2b1f0*/  F2FP.F16.F32.PACK_AB R80, R139, R80 ;  /* 0x000000508b50723e */ /* 0x000fc600000000ff */
[----:B------:R-:W-:Y:S01]  /*2b200*/  FFMA.FTZ R149, R142, R149, R151 ;  /* 0x000000958e957223 */ /* 0x000fe20000010097 */
[----:B------:R-:W-:Y:S02]  /*2b210*/  F2FP.F16.F32.PACK_AB R82, R136, R143 ;  /* 0x0000008f8852723e */ /* 0x000fe400000000ff */
[----:B------:R-:W-:Y:S02]  /*2b220*/  IADD3 R137, PT, PT, R137, 0x20, RZ ;  /* 0x0000002089897810 */ /* 0x000fe40007ffe0ff */
[----:B------:R-:W-:-:S05]  /*2b230*/  F2FP.F16.F32.PACK_AB R83, R149, R140 ;  /* 0x0000008c9553723e */ /* 0x000fca00000000ff */
[----:B------:R2:W-:Y:S02]  /*2b240*/  STG.E.128 desc[UR6][R126.64], R80 ;  /* 0x000000507e007986 */ /* 0x0005e4000c101d06 */
.L_x_7551:
[----:B------:R-:W-:Y:S05]  /*2b250*/  BSYNC.RECONVERGENT B1 ;  /* 0x0000000000017941 */ /* 0x000fea0003800200 */
.L_x_7550:
[----:B------:R-:W-:Y:S01]  /*2b260*/  ISETP.NE.AND P0, PT, R131, RZ, PT ;  /* 0x000000ff8300720c */ /* 0x000fe20003f05270 */
[----:B------:R-:W-:-:S12]  /*2b270*/  BSSY.RECONVERGENT B1, `(.L_x_7552) ;  /* 0x0000032000017945 */ /* 0x000fd80003800200 */
[----:B------:R-:W-:Y:S05]  /*2b280*/  @!P0 BRA `(.L_x_7553) ;  /* 0x0000000000c08947 */ /* 0x000fea0003800000 */
[--C-:B-12---:R-:W-:Y:S01]  /*2b290*/  FADD.FTZ R126, R104, -R125.reuse ;  /* 0x8000007d687e7221 */ /* 0x106fe20000010000 */
        /* <DEDUP_REMOVED lines=43> */
[----:B------:R-:W-:Y:S01]  /*2b550*/  F2FP.F16.F32.PACK_AB R82, R136, R141 ;  /* 0x0000008d8852723e */ /* 0x000fe200000000ff */
[----:B------:R-:W-:-:S03]  /*2b560*/  VIADD R137, R137, 0x20 ;  /* 0x0000002089897836 */ /* 0x000fc60000000000 */
[----:B------:R-:W-:-:S05]  /*2b570*/  F2FP.F16.F32.PACK_AB R83, R147, R140 ;  /* 0x0000008c9353723e */ /* 0x000fca00000000ff */
[----:B------:R3:W-:Y:S02]  /*2b580*/  STG.E.128 desc[UR6][R126.64], R80 ;  /* 0x000000507e007986 */ /* 0x0007e4000c101d06 */
.L_x_7553:
[----:B------:R-:W-:Y:S05]  /*2b590*/  BSYNC.RECONVERGENT B1 ;  /* 0x0000000000017941 */ /* 0x000fea0003800200 */
.L_x_7552:
[----:B------:R-:W-:Y:S01]  /*2b5a0*/  ISETP.NE.AND P0, PT, R132, RZ, PT ;  /* 0x000000ff8400720c */ /* 0x000fe20003f05270 */
[----:B------:R-:W-:-:S12]  /*2b5b0*/  BSSY.RECONVERGENT B1, `(.L_x_7554) ;  /* 0x0000032000017945 */ /* 0x000fd80003800200 */
[----:B------:R-:W-:Y:S05]  /*2b5c0*/  @!P0 BRA `(.L_x_7555) ;  /* 0x0000000000c08947 */ /* 0x000fea0003800000 */
[--C-:B-123--:R-:W-:Y:S01]  /*2b5d0*/  FADD.FTZ R126, R106, -R125.reuse ;  /* 0x8000007d6a7e7221 */ /* 0x10efe20000010000 */
        /* <DEDUP_REMOVED lines=16> */
[----:B0-----:R-:W-:Y:S01]  /*2b6e0*/  FFMA.FTZ R136, R130, R143, R145 ;  /* 0x0000008f82887223 */ /* 0x001fe20000010091 */
        /* <DEDUP_REMOVED lines=30> */
.L_x_7555:
[----:B------:R-:W-:Y:S05]  /*2b8d0*/  BSYNC.RECONVERGENT B1 ;  /* 0x0000000000017941 */ /* 0x000fea0003800200 */
.L_x_7554:
[----:B------:R-:W-:Y:S01]  /*2b8e0*/  ISETP.NE.AND P0, PT, R133, RZ, PT ;  /* 0x000000ff8500720c */ /* 0x000fe20003f05270 */
[----:B------:R-:W-:-:S12]  /*2b8f0*/  BSSY.RECONVERGENT B1, `(.L_x_7556) ;  /* 0x0000032000017945 */ /* 0x000fd80003800200 */
[----:B------:R-:W-:Y:S05]  /*2b900*/  @!P0 BRA `(.L_x_7557) ;  /* 0x0000000000c08947 */ /* 0x000fea0003800000 */
[--C-:B-1234-:R-:W-:Y:S01]  /*2b910*/  FADD.FTZ R126, R108, -R125.reuse ;  /* 0x8000007d6c7e7221 */ /* 0x11efe20000010000 */
        /* <DEDUP_REMOVED lines=47> */
.L_x_7557:
[----:B------:R-:W-:Y:S05]  /*2bc10*/  BSYNC.RECONVERGENT B1 ;  /* 0x0000000000017941 */ /* 0x000fea0003800200 */
.L_x_7556:
[----:B------:R-:W-:-:S13]  /*2bc20*/  ISETP.NE.AND P0, PT, R138, RZ, PT ;  /* 0x000000ff8a00720c */ /* 0x000fda0003f05270 */
        /* <DEDUP_REMOVED lines=10> */
[----:B------:R-:W-:Y:S02]  /*2bcd0*/  HADD2.F32 R83, -RZ, R36.H0_H0 ;  /* 0x20000024ff537230 */ /* 0x000fe40000004100 */
[----:B------:R-:W-:Y:S01]  /*2bce0*/  FMUL.FTZ R82, R129, R82 ;  /* 0x0000005281527220 */ /* 0x000fe20000410000 */
[----:B------:R-:W-:-:S02]  /*2bcf0*/  HADD2.F32 R125, -RZ, R32.H0_H0 ;  /* 0x20000020ff7d7230 */ /* 0x000fc40000004100 */
[C---:B------:R-:W-:Y:S01]  /*2bd00*/  FMUL.FTZ R128, R129.reuse, R128 ;  /* 0x0000008081807220 */ /* 0x040fe20000410000 */
[----:B------:R-:W-:Y:S02]  /*2bd10*/  HADD2.F32 R127, -RZ, R37.H0_H0 ;  /* 0x20000025ff7f7230 */ /* 0x000fe40000004100 */
[C---:B------:R-:W-:Y:S01]  /*2bd20*/  FMUL.FTZ R132, R129.reuse, R132 ;  /* 0x0000008481847220 */ /* 0x040fe20000410000 */
[----:B------:R-:W-:Y:S02]  /*2bd30*/  HADD2.F32 R131, -RZ, R33.H0_H0 ;  /* 0x20000021ff837230 */ /* 0x000fe40000004100 */
[----:B------:R-:W-:Y:S01]  /*2bd40*/  FFMA.FTZ R125, R82, R83, R125 ;  /* 0x00000053527d7223 */ /* 0x000fe2000001007d */
[----:B------:R-:W-:Y:S02]  /*2bd50*/  HADD2.F32 R133, -RZ, R38.H0_H0 ;  /* 0x20000026ff857230 */ /* 0x000fe40000004100 */
[----:B------:R-:W-:Y:S01]  /*2bd60*/  FMUL.FTZ R126, R129, R126 ;  /* 0x0000007e817e7220 */ /* 0x000fe20000410000 */
[----:B------:R-:W-:-:S02]  /*2bd70*/  HADD2.F32 R139, -RZ, R34.H0_H0 ;  /* 0x20000022ff8b7230 */ /* 0x000fc40000004100 */
[C---:B------:R-:W-:Y:S01]  /*2bd80*/  FMUL.FTZ R130, R129.reuse, R130 ;  /* 0x0000008281827220 */ /* 0x040fe20000410000 */
[C---:B------:R-:W-:Y:S01]  /*2bd90*/  FMUL.FTZ R136, R129.reuse, R136 ;  /* 0x0000008881887220 */ /* 0x040fe20000410000 */
[C---:B------:R-:W-:Y:S01]  /*2bda0*/  FMUL.FTZ R138, R129.reuse, R138 ;  /* 0x0000008a818a7220 */ /* 0x040fe20000410000 */
[----:B------:R-:W-:Y:S01]  /*2bdb0*/  FMUL.FTZ R140, R129, R140 ;  /* 0x0000008c818c7220 */ /* 0x000fe20000410000 */
[----:B------:R-:W-:Y:S01]  /*2bdc0*/  FFMA.FTZ R131, R128, R127, R131 ;  /* 0x0000007f80837223 */ /* 0x000fe20000010083 */
[----:B------:R-:W-:Y:S01]  /*2bdd0*/  FFMA.FTZ R82, R132, R133, R139 ;  /* 0x0000008584527223 */ /* 0x000fe2000001008b */
        /* <DEDUP_REMOVED lines=13> */
[----:B------:R-:W-:Y:S02]  /*2beb0*/  FFMA.FTZ R130, R130, R129, R133 ;  /* 0x0000008182827223 */ /* 0x000fe40000010085 */
[----:B------:R-:W-:Y:S01]  /*2bec0*/  FFMA.FTZ R128, R126, R83, R127 ;  /* 0x000000537e807223 */ /* 0x000fe2000001007f */
[----:B0-----:R-:W-:Y:S01]  /*2bed0*/  IMAD.WIDE.U32 R126, R137, 0x10, R80 ;  /* 0x00000010897e7825 */ /* 0x001fe200078e0050 */
[----:B------:R-:W-:Y:S02]  /*2bee0*/  F2FP.F16.F32.PACK_AB R83, R147, R138 ;  /* 0x0000008a9353723e */ /* 0x000fe400000000ff */
[----:B------:R-:W-:-:S02]  /*2bef0*/  F2FP.F16.F32.PACK_AB R82, R139, R82 ;  /* 0x000000528b52723e */ /* 0x000fc400000000ff */
[----:B------:R-:W-:Y:S02]  /*2bf00*/  F2FP.F16.F32.PACK_AB R81, R130, R131 ;  /* 0x000000838251723e */ /* 0x000fe400000000ff */
[----:B------:R-:W-:-:S05]  /*2bf10*/  F2FP.F16.F32.PACK_AB R80, R128, R125 ;  /* 0x0000007d8050723e */ /* 0x000fca00000000ff */
[----:B------:R0:W-:Y:S02]  /*2bf20*/  STG.E.128 desc[UR6][R126.64], R80 ;  /* 0x000000507e007986 */ /* 0x0001e4000c101d06 */
.L_x_7547:
[----:B------:R-:W-:Y:S05]  /*2bf30*/  BSYNC.RECONVERGENT B0 ;  /* 0x0000000000007941 */ /* 0x000fea0003800200 */
.L_x_7546:
[----:B01234-:R-:W0:Y:S02]  /*2bf40*/  LDC.64 R80, c[0x0][0x380] ;  /* 0x0000e000ff507b82 */ /* 0x01fe240000000a00 */
[----:B0-----:R-:W-:-:S04]  /*2bf50*/  LEA R12, R80, R12, 0x2 ;  /* 0x0000000c500c7211 */ /* 0x001fc800078e10ff */
[----:B------:R-:W-:-:S13]  /*2bf60*/  ISETP.GE.AND P0, PT, R12, R81, PT ;  /* 0x000000510c00720c */ /* 0x000fda0003f06270 */
[----:B------:R-:W-:Y:S05]  /*2bf70*/  @!P0 BRA `(.L_x_7558) ;  /* 0xfffffd4c00948947 */ /* 0x000fea000383ffff */
[----:B------:R-:W-:Y:S05]  /*2bf80*/  EXIT ;  /* 0x000000000000794d */ /* 0x000fea0003800000 */
.L_x_7545:
        /* <DEDUP_REMOVED lines=8> */
.L_x_7560:
[----:B------:R-:W-:Y:S05]  /*2c010*/  BSYNC B0 ;  /* 0x0000000000007941 */ /* 0x000fea0003800000 */
.L_x_7559:
        /* <DEDUP_REMOVED lines=10> */
.L_x_7561:
[----:B------:R-:W-:Y:S01]  /*2c0c0*/  HFMA2 R141, -RZ, RZ, 0, 2.384185791015625e-07 ;  /* 0x00000004ff8d7431 */ /* 0x000fe200000001ff */
[----:B------:R-:W-:-:S05]  /*2c0d0*/  MOV R83, R140 ;  /* 0x0000008c00537202 */ /* 0x000fca0000000f00 */
[----:B------:R-:W-:-:S04]  /*2c0e0*/  FADD.FTZ R83, R82, R83 ;  /* 0x0000005352537221 */ /* 0x000fc80000010000 */
[----:B------:R-:W-:-:S07]  /*2c0f0*/  IMAD.MOV.U32 R142, RZ, RZ, R83 ;  /* 0x000000ffff8e7224 */ /* 0x000fce00078e0053 */
[----:B------:R-:W-:Y:S05]  /*2c100*/  WARPSYNC.COLLECTIVE R139, `(.L_x_7562) ;  /* 0x000000008b087348 */ /* 0x000fea0003c00000 */
[----:B------:R0:W1:Y:S02]  /*2c110*/  SHFL.BFLY P6, R140, R142, R141, R144 ;  /* 0x0c00008d8e8c7389 */ /* 0x00006400000c0090 */
[----:B01----:R-:W-:Y:S05]  /*2c120*/  ENDCOLLECTIVE ;  /* 0x000000000000791b */ /* 0x003fea0003800000 */
.L_x_7562:
[----:B------:R-:W-:Y:S02]  /*2c130*/  IMAD.MOV.U32 R141, RZ, RZ, 0x8 ;  /* 0x00000008ff8d7424 */ /* 0x000fe400078e00ff */
[----:B------:R-:W-:-:S04]  /*2c140*/  IMAD.MOV.U32 R80, RZ, RZ, R140 ;  /* 0x000000ffff507224 */ /* 0x000fc800078e008c */
[----:B------:R-:W-:-:S05]  /*2c150*/  FADD.FTZ R129, R83, R80 ;  /* 0x0000005053817221 */ /* 0x000fca0000010000 */
[----:B------:R-:W-:-:S07]  /*2c160*/  MOV R142, R129 ;  /* 0x00000081008e7202 */ /* 0x000fce0000000f00 */
[----:B------:R-:W-:Y:S05]  /*2c170*/  WARPSYNC.COLLECTIVE R139, `(.L_x_7563) ;  /* 0x000000008b087348 */ /* 0x000fea0003c00000 */
[----:B------:R0:W1:Y:S02]  /*2c180*/  SHFL.BFLY P6, R140, R142, R141, R144 ;  /* 0x0c00008d8e8c7389 */ /* 0x00006400000c0090 */
[----:B01----:R-:W-:Y:S05]  /*2c190*/  ENDCOLLECTIVE ;  /* 0x000000000000791b */ /* 0x003fea0003800000 */
.L_x_7563:
[----:B------:R-:W-:Y:S01]  /*2c1a0*/  HFMA2 R141, -RZ, RZ, 0, 9.5367431640625e-07 ;  /* 0x00000010ff8d7431 */ /* 0x000fe200000001ff */
[----:B------:R-:W-:-:S05]  /*2c1b0*/  MOV R80, R140 ;  /* 0x0000008c00507202 */ /* 0x000fca0000000f00 */
[----:B------:R-:W-:-:S04]  /*2c1c0*/  FADD.FTZ R136, R129, R80 ;  /* 0x0000005081887221 */ /* 0x000fc80000010000 */
[----:B------:R-:W-:-:S07]  /*2c1d0*/  IMAD.MOV.U32 R142, RZ, RZ, R136 ;  /* 0x000000ffff8e7224 */ /* 0x000fce00078e0088 */
[----:B------:R-:W-:Y:S05]  /*2c1e0*/  WARPSYNC.COLLECTIVE R139, `(.L_x_7564) ;  /* 0x000000008b087348 */ /* 0x000fea0003c00000 */
[----:B------:R0:W1:Y:S02]  /*2c1f0*/  SHFL.BFLY P6, R140, R142, R141, R144 ;  /* 0x0c00008d8e8c7389 */ /* 0x00006400000c0090 */
[----:B01----:R-:W-:Y:S05]  /*2c200*/  ENDCOLLECTIVE ;  /* 0x000000000000791b */ /* 0x003fea0003800000 */
.L_x_7564:
[----:B------:R-:W-:Y:S02]  /*2c210*/  IMAD.MOV.U32 R141, RZ, RZ, 0x1 ;  /* 0x00000001ff8d7424 */ /* 0x000fe400078e00ff */
        /* <DEDUP_REMOVED lines=104> */
.L_x_7565:
[----:B------:R-:W-:Y:S01]  /*2c8a0*/  HFMA2 R141, -RZ, RZ, 0, 1.1920928955078125e-07 ;  /* 0x00000002ff8d7431 */ /* 0x000fe200000001ff */
[----:B------:R-:W-:-:S05]  /*2c8b0*/  MOV R81, R140 ;  /* 0x0000008c00517202 */ /* 0x000fca0000000f00 */
[----:B------:R-:W-:-:S04]  /*2c8c0*/  FADD.FTZ R81, R80, R81 ;  /* 0x0000005150517221 */ /* 0x000fc80000010000 */
[----:B------:R-:W-:-:S07]  /*2c8d0*/  IMAD.MOV.U32 R142, RZ, RZ, R81 ;  /* 0x000000ffff8e7224 */ /* 0x000fce00078e0051 */
[----:B------:R-:W-:Y:S05]  /*2c8e0*/  WARPSYNC.COLLECTIVE R139, `(.L_x_7566) ;  /* 0x000000008b087348 */ /* 0x000fea0003c00000 */
[----:B------:R0:W1:Y:S02]  /*2c8f0*/  SHFL.BFLY P6, R140, R142, R141, R144 ;  /* 0x0c00008d8e8c7389 */ /* 0x00006400000c0090 */
[----:B01----:R-:W-:Y:S05]  /*2c900*/  ENDCOLLECTIVE ;  /* 0x000000000000791b */ /* 0x003fea0003800000 */
.L_x_7566:
[----:B------:R-:W-:Y:S02]  /*2c910*/  IMAD.MOV.U32 R141, RZ, RZ, 0x4 ;  /* 0x00000004ff8d7424 */ /* 0x000fe400078e00ff */
[----:B------:R-:W-:-:S04]  /*2c920*/  IMAD.MOV.U32 R82, RZ, RZ, R140 ;  /* 0x000000ffff527224 */ /* 0x000fc800078e008c */
[----:B------:R-:W-:-:S05]  /*2c930*/  FADD.FTZ R82, R81, R82 ;  /* 0x0000005251527221 */ /* 0x000fca0000010000 */
[----:B------:R-:W-:-:S07]  /*2c940*/  MOV R142, R82 ;  /* 0x00000052008e7202 */ /* 0x000fce0000000f00 */
[----:B------:R-:W-:Y:S05]  /*2c950*/  WARPSYNC.COLLECTIVE R139, `(.L_x_7567) ;  /* 0x000000008b087348 */ /* 0x000fea0003c00000 */
[----:B------:R0:W1:Y:S02]  /*2c960*/  SHFL.BFLY P6, R140, R142, R141, R144 ;  /* 0x0c00008d8e8c7389 */ /* 0x00006400000c0090 */
[----:B01----:R-:W-:Y:S05]  /*2c970*/  ENDCOLLECTIVE ;  /* 0x000000000000791b */ /* 0x003fea0003800000 */
.L_x_7567:
[----:B------:R-:W-:Y:S01]  /*2c980*/  HFMA2 R141, -RZ, RZ, 0, 4.76837158203125e-07 ;  /* 0x00000008ff8d7431 */ /* 0x000fe200000001ff */
[----:B------:R-:W-:-:S05]  /*2c990*/  MOV R83, R140 ;  /* 0x0000008c00537202 */ /* 0x000fca0000000f00 */
[----:B------:R-:W-:-:S04]  /*2c9a0*/  FADD.FTZ R83, R82, R83 ;  /* 0x0000005352537221 */ /* 0x000fc80000010000 */
[----:B------:R-:W-:-:S07]  /*2c9b0*/  IMAD.MOV.U32 R142, RZ, RZ, R83 ;  /* 0x000000ffff8e7224 */ /* 0x000fce00078e0053 */
[----:B------:R-:W-:Y:S05]  /*2c9c0*/  WARPSYNC.COLLECTIVE R139, `(.L_x_7568) ;  /* 0x000000008b087348 */ /* 0x000fea0003c00000 */
[----:B------:R0:W1:Y:S02]  /*2c9d0*/  SHFL.BFLY P6, R140, R142, R141, R144 ;  /* 0x0c00008d8e8c7389 */ /* 0x00006400000c0090 */
[----:B01----:R-:W-:Y:S05]  /*2c9e0*/  ENDCOLLECTIVE ;  /* 0x000000000000791b */ /* 0x003fea0003800000 */
.L_x_7568:
[----:B------:R-:W-:Y:S02]  /*2c9f0*/  IMAD.MOV.U32 R141, RZ, RZ, 0x10 ;  /* 0x00000010ff8d7424 */ /* 0x000fe400078e00ff */
[----:B------:R-:W-:-:S04]  /*2ca00*/  IMAD.MOV.U32 R136, RZ, RZ, R140 ;  /* 0x000000ffff887224 */ /* 0x000fc800078e008c */
[----:B------:R-:W-:-:S05]  /*2ca10*/  FADD.FTZ R136, R83, R136 ;  /* 0x0000008853887221 */ /* 0x000fca0000010000 */
[----:B------:R-:W-:-:S07]  /*2ca20*/  MOV R142, R136 ;  /* 0x00000088008e7202 */ /* 0x000fce0000000f00 */
[----:B------:R-:W-:Y:S05]  /*2ca30*/  WARPSYNC.COLLECTIVE R139, `(.L_x_7569) ;  /* 0x000000008b087348 */ /* 0x000fea0003c00000 */
[----:B------:R0:W1:Y:S02]  /*2ca40*/  SHFL.BFLY P6, R140, R142, R141, R144 ;  /* 0x0c00008d8e8c7389 */ /* 0x00006400000c0090 */
[----:B01----:R-:W-:Y:S05]  /*2ca50*/  ENDCOLLECTIVE ;  /* 0x000000000000791b */ /* 0x003fea0003800000 */
.L_x_7569:
[----:B------:R-:W-:Y:S01]  /*2ca60*/  MOV R129, R140 ;  /* 0x0000008c00817202 */ /* 0x000fe20000000f00 */
[----:B------:R-:W-:Y:S06]  /*2ca70*/  BRA `(.L_x_7570) ;  /* 0xffffffdc00fc7947 */ /* 0x000fec000383ffff */
.L_x_7571:
        /* <DEDUP_REMOVED lines=16> */
.L_x_54354:


//--------------------- .text._ZN10layer_norm13ln_fwd_kernelINS_13Kernel_traitsI6__halfS2_S2_S2_fjLj1536ELj1ELj4ELj1ELj16ENS_18Kernel_traits_baseILj1536ES2_S2_S2_S2_fjLj128EEEEELb1ELb0ELb1ELb1EEEvNS_9FwdParamsE --------------------------
	.section	.text._ZN10layer_norm13ln_fwd_kernelINS_13Kernel_traitsI6__halfS2_S2_S2_fjLj1536ELj1ELj4ELj1ELj16ENS_18Kernel_traits_baseILj1536ES2_S2_S2_S2_fjLj128EEEEELb1ELb0ELb1ELb1EEEvNS_9FwdParamsE,"ax",@progbits
	.align	128
        .global         _ZN10layer_norm13ln_fwd_kernelINS_13Kernel_traitsI6__halfS2_S2_S2_fjLj1536ELj1ELj4ELj1ELj16ENS_18Kernel_traits_baseILj1536ES2_S2_S2_S2_fjLj128EEEEELb1ELb0ELb1ELb1EEEvNS_9FwdParamsE
        .type           _ZN10layer_norm13ln_fwd_kernelINS_13Kernel_traitsI6__halfS2_S2_S2_fjLj1536ELj1ELj4ELj1ELj16ENS_18Kernel_traits_baseILj1536ES2_S2_S2_S2_fjLj128EEEEELb1ELb0ELb1ELb1EEEvNS_9FwdParamsE,@function
        .size           _ZN10layer_norm13ln_fwd_kernelINS_13Kernel_traitsI6__halfS2_S2_S2_fjLj1536ELj1ELj4ELj1ELj16ENS_18Kernel_traits_baseILj1536ES2_S2_S2_S2_fjLj128EEEEELb1ELb0ELb1ELb1EEEvNS_9FwdParamsE,(.L_x_54355 - _ZN10layer_norm13ln_fwd_kernelINS_13Kernel_traitsI6__halfS2_S2_S2_fjLj1536ELj1ELj4ELj1ELj16ENS_18Kernel_traits_baseILj1536ES2_S2_S2_S2_fjLj128EEEEELb1ELb0ELb1ELb1EEEvNS_9FwdParamsE)
        .other          _ZN10layer_norm13ln_fwd_kernelINS_13Kernel_traitsI6__halfS2_S2_S2_fjLj1536ELj1ELj4ELj1ELj16ENS_18Kernel_traits_baseILj1536ES2_S2_S2_S2_fjLj128EEEEELb1ELb0ELb1ELb1EEEvNS_9FwdParamsE,@"STO_CUDA_ENTRY STV_DEFAULT"
_ZN10layer_norm13ln_fwd_kernelINS_13Kernel_traitsI6__halfS2_S2_S2_fjLj1536ELj1ELj4ELj1ELj16ENS_18Kernel_traits_baseILj1536ES2_S2_S2_S2_fjLj128EEEEELb1ELb0ELb1ELb1EEEvNS_9FwdParamsE:
.text._ZN10layer_norm13ln_fwd_kernelINS_13Kernel_traitsI6__halfS2_S2_S2_fjLj1536ELj1ELj4ELj1ELj16ENS_18Kernel_traits_baseILj1536ES2_S2_S2_S2_fjLj128EEEEELb1ELb0ELb1ELb1EEEvNS_9FwdParamsE:
        /* <DEDUP_REMOVED lines=62> */
.L_x_7572:
        /* <DEDUP_REMOVED lines=8> */
[----:B------:R-:W0:Y:S01]  /*0460*/  LDCU UR8, c[0x0][0x404] ;  /* 0x00008080ff0877ac */ /* 0x000e220008000800 */
[----:B------:R-:W-:Y:S01]  /*0470*/  IADD3 R12, PT, PT, R88, -0x61c88647, RZ ;  /* 0x9e3779b9580c7810 */ /* 0x000fe20007ffe0ff */
[----:B------:R-:W-:Y:S01]  /*0480*/  IMAD.HI.U32 R7, R4, -0x2daee0ad, RZ ;  /* 0xd2511f5304077827 */ /* 0x000fe200078e00ff */
[----:B------:R-:W-:Y:S01]  /*0490*/  LOP3.LUT R6, R5, R6, R88, 0x96, !PT ;  /* 0x0000000605067212 */ /* 0x000fe200078e9658 */
[----:B------:R-:W1:Y:S01]  /*04a0*/  LDCU.U8 UR9, c[0x0][0x410] ;  /* 0x00008200ff0977ac */ /* 0x000e620008000000 */
[----:B------:R-:W-:Y:S01]  /*04b0*/  LOP3.LUT R156, R156, 0x3, RZ, 0xc0, !PT ;  /* 0x000000039c9c7812 */ /* 0x000fe200078ec0ff */
[----:B------:R-:W-:Y:S01]  /*04c0*/  IMAD R11, R4, -0x2daee0ad, RZ ;  /* 0xd2511f53040b7824 */ /* 0x000fe200078e02ff */
[----:B------:R-:W-:Y:S01]  /*04d0*/  LOP3.LUT R7, R7, R89, RZ, 0x3c, !PT ;  /* 0x0000005907077212 */ /* 0x000fe200078e3cff */
[----:B------:R-:W-:Y:S01]  /*04e0*/  IMAD.HI.U32 R10, R6, -0x2daee0ad, RZ ;  /* 0xd2511f53060a7827 */ /* 0x000fe200078e00ff */
[----:B------:R-:W2:Y:S03]  /*04f0*/  LDCU UR12, c[0x0][0x448] ;  /* 0x00008900ff0c77ac */ /* 0x000ea60008000800 */
[----:B------:R-:W-:Y:S01]  /*0500*/  VIADD R13, R89, 0xbb67ae85 ;  /* 0xbb67ae85590d7836 */ /* 0x000fe20000000000 */
[----:B------:R-:W3:Y:S01]  /*0510*/  LDCU.64 UR10, c[0x0][0x408] ;  /* 0x00008100ff0a77ac */ /* 0x000ee20008000a00 */
[----:B------:R-:W-:-:S02]  /*0520*/  IMAD R9, R2, -0x326172a9, RZ ;  /* 0xcd9e8d5702097824 */ /* 0x000fc400078e02ff */
[----:B------:R-:W-:Y:S01]  /*0530*/  IMAD.HI.U32 R8, R7, -0x326172a9, RZ ;  /* 0xcd9e8d5707087827 */ /* 0x000fe200078e00ff */
[----:B------:R-:W-:Y:S01]  /*0540*/  LOP3.LUT R10, R13, R11, R10, 0x96, !PT ;  /* 0x0000000b0d0a7212 */ /* 0x000fe200078e960a */
[----:B------:R-:W4:Y:S01]  /*0550*/  LDCU.64 UR4, c[0x0][0x3a0] ;  /* 0x00007400ff0477ac */ /* 0x000f220008000a00 */
[----:B------:R-:W-:Y:S01]  /*0560*/  IADD3 R11, PT, PT, R88, 0x3c6ef372, RZ ;  /* 0x3c6ef372580b7810 */ /* 0x000fe20007ffe0ff */
[----:B------:R-:W-:Y:S01]  /*0570*/  IMAD R7, R7, -0x326172a9, RZ ;  /* 0xcd9e8d5707077824 */ /* 0x000fe200078e02ff */
[----:B------:R-:W-:Y:S01]  /*0580*/  LOP3.LUT R8, R12, R9, R8, 0x96, !PT ;  /* 0x000000090c087212 */ /* 0x000fe200078e9608 */
[----:B------:R-:W-:Y:S02]  /*0590*/  IMAD R12, R6, -0x2daee0ad, RZ ;  /* 0xd2511f53060c7824 */ /* 0x000fe400078e02ff */
[----:B------:R-:W-:-:S04]  /*05a0*/  IMAD.HI.U32 R6, R10, -0x326172a9, RZ ;  /* 0xcd9e8d570a067827 */ /* 0x000fc800078e00ff */
[----:B------:R-:W-:Y:S01]  /*05b0*/  VIADD R13, R89, 0x76cf5d0a ;  /* 0x76cf5d0a590d7836 */ /* 0x000fe20000000000 */
[----:B------:R-:W-:Y:S01]  /*05c0*/  LOP3.LUT R6, R11, R7, R6, 0x96, !PT ;  /* 0x000000070b067212 */ /* 0x000fe200078e9606 */
[----:B------:R-:W-:-:S04]  /*05d0*/  IMAD.HI.U32 R9, R8, -0x2daee0ad, RZ ;  /* 0xd2511f5308097827 */ /* 0x000fc800078e00ff */
[----:B------:R-:W-:Y:S01]  /*05e0*/  IMAD R11, R8, -0x2daee0ad, RZ ;  /* 0xd2511f53080b7824 */ /* 0x000fe200078e02ff */
[----:B------:R-:W-:Y:S01]  /*05f0*/  LOP3.LUT R9, R13, R12, R9, 0x96, !PT ;  /* 0x0000000c0d097212 */ /* 0x000fe200078e9609 */
[----:B------:R-:W-:-:S04]  /*0600*/  IMAD.HI.U32 R8, R6, -0x2daee0ad, RZ ;  /* 0xd2511f5306087827 */ /* 0x000fc800078e00ff */
[----:B------:R-:W-:Y:S02]  /*0610*/  VIADD R13, R89, 0x32370b8f ;  /* 0x32370b8f590d7836 */ /* 0x000fe40000000000 */
[----:B------:R-:W-:Y:S02]  /*0620*/  VIADD R12, R88, 0xdaa66d2b ;  /* 0xdaa66d2b580c7836 */ /* 0x000fe40000000000 */
[----:B------:R-:W-:Y:S01]  /*0630*/  IMAD R10, R10, -0x326172a9, RZ ;  /* 0xcd9e8d570a0a7824 */ /* 0x000fe200078e02ff */
[----:B------:R-:W-:Y:S01]  /*0640*/  LOP3.LUT R8, R13, R11, R8, 0x96, !PT ;  /* 0x0000000b0d087212 */ /* 0x000fe200078e9608 */
[----:B------:R-:W-:Y:S01]  /*0650*/  IMAD.HI.U32 R7, R9, -0x326172a9, RZ ;  /* 0xcd9e8d5709077827 */ /* 0x000fe200078e00ff */
[----:B------:R-:W-:-:S03]  /*0660*/  IADD3 R13, PT, PT, R89, -0x126145ec, RZ ;  /* 0xed9eba14590d7810 */ /* 0x000fc60007ffe0ff */
[----:B------:R-:W-:Y:S01]  /*0670*/  IMAD R11, R6, -0x2daee0ad, RZ ;  /* 0xd2511f53060b7824 */ /* 0x000fe200078e02ff */
[----:B------:R-:W-:Y:S01]  /*0680*/  LOP3.LUT R7, R12, R10, R7, 0x96, !PT ;  /* 0x0000000a0c077212 */ /* 0x000fe200078e9607 */
[----:B------:R-:W-:Y:S02]  /*0690*/  IMAD R9, R9, -0x326172a9, RZ ;  /* 0xcd9e8d5709097824 */ /* 0x000fe400078e02ff */
[----:B------:R-:W-:-:S04]  /*06a0*/  IMAD.HI.U32 R6, R8, -0x326172a9, RZ ;  /* 0xcd9e8d5708067827 */ /* 0x000fc800078e00ff */
[----:B------:R-:W-:Y:S02]  /*06b0*/  VIADD R12, R88, 0x78dde6e4 ;  /* 0x78dde6e4580c7836 */ /* 0x000fe40000000000 */
[----:B------:R-:W-:-:S03]  /*06c0*/  IMAD.HI.U32 R10, R7, -0x2daee0ad, RZ ;  /* 0xd2511f53070a7827 */ /* 0x000fc600078e00ff */
[----:B------:R-:W-:Y:S01]  /*06d0*/  LOP3.LUT R6, R12, R9, R6, 0x96, !PT ;  /* 0x000000090c067212 */ /* 0x000fe200078e9606 */
[----:B------:R-:W-:Y:S01]  /*06e0*/  IMAD R12, R7, -0x2daee0ad, RZ ;  /* 0xd2511f53070c7824 */ /* 0x000fe200078e02ff */
[----:B------:R-:W-:Y:S01]  /*06f0*/  LOP3.LUT R10, R13, R11, R10, 0x96, !PT ;  /* 0x0000000b0d0a7212 */ /* 0x000fe200078e960a */
[----:B------:R-:W-:Y:S01]  /*0700*/  IMAD R9, R8, -0x326172a9, RZ ;  /* 0xcd9e8d5708097824 */ /* 0x000fe200078e02ff */
[----:B------:R-:W-:Y:S01]  /*0710*/  IADD3 R13, PT, PT, R89, -0x56f99767, RZ ;  /* 0xa9066899590d7810 */ /* 0x000fe20007ffe0ff */
[----:B------:R-:W-:-:S04]  /*0720*/  IMAD.HI.U32 R7, R6, -0x2daee0ad, RZ ;  /* 0xd2511f5306077827 */ /* 0x000fc800078e00ff */
[----:B------:R-:W-:Y:S01]  /*0730*/  VIADD R11, R88, 0x1715609d ;  /* 0x1715609d580b7836 */ /* 0x000fe20000000000 */
[----:B------:R-:W-:Y:S01]  /*0740*/  LOP3.LUT R7, R13, R12, R7, 0x96, !PT ;  /* 0x0000000c0d077212 */ /* 0x000fe200078e9607 */
[----:B------:R-:W-:-:S04]  /*0750*/  IMAD.HI.U32 R8, R10, -0x326172a9, RZ ;  /* 0xcd9e8d570a087827 */ /* 0x000fc800078e00ff */
[----:B------:R-:W-:Y:S01]  /*0760*/  IMAD R12, R6, -0x2daee0ad, RZ ;  /* 0xd2511f53060c7824 */ /* 0x000fe200078e02ff */
[----:B------:R-:W-:Y:S01]  /*0770*/  LOP3.LUT R8, R11, R9, R8, 0x96, !PT ;  /* 0x000000090b087212 */ /* 0x000fe200078e9608 */
[----:B------:R-:W-:Y:S02]  /*0780*/  IMAD R9, R10, -0x326172a9, RZ ;  /* 0xcd9e8d570a097824 */ /* 0x000fe400078e02ff */
[----:B------:R-:W-:-:S04]  /*0790*/  IMAD.HI.U32 R6, R7, -0x326172a9, RZ ;  /* 0xcd9e8d5707067827 */ /* 0x000fc800078e00ff */
[----:B------:R-:W-:Y:S02]  /*07a0*/  VIADD R10, R88, 0xb54cda56 ;  /* 0xb54cda56580a7836 */ /* 0x000fe40000000000 */
[----:B------:R-:W-:Y:S02]  /*07b0*/  VIADD R13, R89, 0x646e171e ;  /* 0x646e171e590d7836 */ /* 0x000fe40000000000 */
[----:B------:R-:W-:Y:S01]  /*07c0*/  IMAD.HI.U32 R11, R8, -0x2daee0ad, RZ ;  /* 0xd2511f53080b7827 */ /* 0x000fe200078e00ff */
[----:B------:R-:W-:-:S03]  /*07d0*/  LOP3.LUT R6, R10, R9, R6, 0x96, !PT ;  /* 0x000000090a067212 */ /* 0x000fc600078e9606 */
[----:B------:R-:W-:Y:S01]  /*07e0*/  IMAD R9, R8, -0x2daee0ad, RZ ;  /* 0xd2511f5308097824 */ /* 0x000fe200078e02ff */
[----:B------:R-:W-:Y:S01]  /*07f0*/  LOP3.LUT R11, R13, R12, R11, 0x96, !PT ;  /* 0x0000000c0d0b7212 */ /* 0x000fe200078e960b */
[----:B------:R-:W-:Y:S01]  /*0800*/  IMAD.HI.U32 R8, R6, -0x2daee0ad, RZ ;  /* 0xd2511f5306087827 */ /* 0x000fe200078e00ff */
[----:B------:R-:W-:-:S03]  /*0810*/  IADD3 R12, PT, PT, R88, 0x5384540f, RZ ;  /* 0x5384540f580c7810 */ /* 0x000fc60007ffe0ff */
[----:B------:R-:W-:Y:S02]  /*0820*/  VIADD R13, R89, 0x1fd5c5a3 ;  /* 0x1fd5c5a3590d7836 */ /* 0x000fe40000000000 */
[----:B------:R-:W-:Y:S02]  /*0830*/  IMAD R10, R7, -0x326172a9, RZ ;  /* 0xcd9e8d57070a7824 */ /* 0x000fe400078e02ff */
[----:B------:R-:W-:Y:S01]  /*0840*/  IMAD.HI.U32 R7, R11, -0x326172a9, RZ ;  /* 0xcd9e8d570b077827 */ /* 0x000fe200078e00ff */
[----:B------:R-:W-:Y:S02]  /*0850*/  LOP3.LUT R8, R13, R9, R8, 0x96, !PT ;  /* 0x000000090d087212 */ /* 0x000fe400078e9608 */
[----:B------:R-:W-:Y:S01]  /*0860*/  IADD3 R13, PT, PT, R89, -0x24c28bd8, RZ ;  /* 0xdb3d7428590d7810 */ /* 0x000fe20007ffe0ff */
[----:B------:R-:W-:Y:S01]  /*0870*/  IMAD R11, R11, -0x326172a9, RZ ;  /* 0xcd9e8d570b0b7824 */ /* 0x000fe200078e02ff */
[----:B------:R-:W-:Y:S01]  /*0880*/  LOP3.LUT R7, R12, R10, R7, 0x96, !PT ;  /* 0x0000000a0c077212 */ /* 0x000fe200078e9607 */
[----:B------:R-:W-:-:S02]  /*0890*/  IMAD R10, R6, -0x2daee0ad, RZ ;  /* 0xd2511f53060a7824 */ /* 0x000fc400078e02ff */
[----:B------:R-:W-:Y:S02]  /*08a0*/  VIADD R12, R88, 0xf1bbcdc8 ;  /* 0xf1bbcdc8580c7836 */ /* 0x000fe40000000000 */
[----:B------:R-:W-:-:S04]  /*08b0*/  IMAD.HI.U32 R6, R8, -0x326172a9, RZ ;  /* 0xcd9e8d5708067827 */ /* 0x000fc800078e00ff */
[----:B------:R-:W-:Y:S01]  /*08c0*/  IMAD.HI.U32 R9, R7, -0x2daee0ad, RZ ;  /* 0xd2511f5307097827 */ /* 0x000fe200078e00ff */
[----:B------:R-:W-:-:S03]  /*08d0*/  LOP3.LUT R11, R12, R11, R6, 0x96, !PT ;  /* 0x0000000b0c0b7212 */ /* 0x000fc600078e9606 */
[----:B------:R-:W-:Y:S01]  /*08e0*/  IMAD R6, R7, -0x2daee0ad, RZ ;  /* 0xd2511f5307067824 */ /* 0x000fe200078e02ff */
[----:B------:R-:W-:Y:S01]  /*08f0*/  LOP3.LUT R9, R13, R10, R9, 0x96, !PT ;  /* 0x0000000a0d097212 */ /* 0x000fe200078e9609 */
[----:B------:R-:W-:Y:S02]  /*0900*/  VIADD R10, R89, 0x96a522ad ;  /* 0x96a522ad590a7836 */ /* 0x000fe40000000000 */
[----:B------:R-:W-:-:S04]  /*0910*/  IMAD.HI.U32 R25, R11, -0x2daee0ad, RZ ;  /* 0xd2511f530b197827 */ /* 0x000fc800078e00ff */
[----:B------:R-:W-:Y:S01]  /*0920*/  IMAD R8, R8, -0x326172a9, RZ ;  /* 0xcd9e8d5708087824 */ /* 0x000fe200078e02ff */
[----:B------:R-:W-:Y:S01]  /*0930*/  LOP3.LUT R25, R10, R6, R25, 0x96, !PT ;  /* 0x000000060a197212 */ /* 0x000fe200078e9619 */
[----:B------:R-:W-:-:S04]  /*0940*/  IMAD.HI.U32 R23, R9, -0x326172a9, RZ ;  /* 0xcd9e8d5709177827 */ /* 0x000fc800078e00ff */
[----:B------:R-:W-:Y:S02]  /*0950*/  HFMA2 R6, -RZ, RZ, 0, 0 ;  /* 0x00000000ff067431 */ /* 0x000fe400000001ff */
[----:B------:R-:W-:Y:S02]  /*0960*/  VIADD R7, R88, 0x8ff34781 ;  /* 0x8ff3478158077836 */ /* 0x000fe40000000000 */
[----:B------:R-:W-:Y:S02]  /*0970*/  IMAD R24, R9, -0x326172a9, RZ ;  /* 0xcd9e8d5709187824 */ /* 0x000fe400078e02ff */
[----:B------:R-:W-:Y:S01]  /*0980*/  IMAD R154, R11, -0x2daee0ad, RZ ;  /* 0xd2511f530b9a7824 */ /* 0x000fe200078e02ff */
[----:B01234-:R-:W-:-:S07]  /*0990*/  LOP3.LUT R23, R7, R8, R23, 0x96, !PT ;  /* 0x0000000807177212 */ /* 0x01ffce00078e9617 */
.L_x_8280:
        /* <DEDUP_REMOVED lines=67> */
.L_x_7578:
        /* <DEDUP_REMOVED lines=13> */
.L_x_7580:
[----:B------:R-:W-:Y:S05]  /*0ea0*/  BSYNC.RECONVERGENT B2 ;  /* 0x0000000000027941 */ /* 0x000fea0003800200 */
.L_x_7579:
        /* <DEDUP_REMOVED lines=42> */
.L_x_7577:
[----:B------:R-:W-:Y:S05]  /*1150*/  BSYNC.RECONVERGENT B1 ;  /* 0x0000000000017941 */ /* 0x000fea0003800200 */
.L_x_7576:
[----:B------:R-:W-:Y:S01]  /*1160*/  HFMA2 R22, -RZ, RZ, 0.1171875, 0 ;  /* 0x2f800000ff167431 */ /* 0x000fe200000001ff */
[----:B------:R-:W-:Y:S01]  /*1170*/  I2FP.F32.U32 R9, R9 ;  /* 0x0000000900097245 */ /* 0x000fe20000201000 */
[----:B-----5:R-:W-:-:S05]  /*1180*/  HADD2.F32 R10, -RZ, R28.H0_H0 ;  /* 0x2000001cff0a7230 */ /* 0x020fca0000004100 */
[----:B------:R-:W-:Y:S01]  /*1190*/  FMUL.FTZ R10, R10, UR11 ;  /* 0x0000000b0a0a7c20 */ /* 0x000fe20008410000 */
[----:B------:R-:W-:-:S03]  /*11a0*/  FFMA.FTZ R9, R9, R22, 1.1641532182693481445e-10 ;  /* 0x2f00000009097423 */ /* 0x000fc60000010016 */
[----:B------:R-:W-:Y:S01]  /*11b0*/  FMUL.FTZ R10, R10, UR10 ;  /* 0x0000000a0a0a7c20 */ /* 0x000fe20008410000 */
[----:B------:R-:W-:Y:S01]  /*11c0*/  HADD2.F32 R22, -RZ, R80.H0_H0 ;  /* 0x20000050ff167230 */ /* 0x000fe20000004100 */
[----:B------:R-:W-:-:S04]  /*11d0*/  FSETP.GTU.FTZ.AND P3, PT, R9, UR8, PT ;  /* 0x0000000809007c0b */ /* 0x000fc8000bf7c000 */
[----:B------:R-:W-:Y:S02]  /*11e0*/  FSEL R9, R10, RZ, !P3 ;  /* 0x000000ff0a097208 */ /* 0x000fe40005800000 */
[----:B------:R-:W-:-:S03]  /*11f0*/  SEL R10, RZ, 0x1, P3 ;  /* 0x00000001ff0a7807 */ /* 0x000fc60001800000 */
[----:B------:R-:W-:-:S07]  /*1200*/  FADD.FTZ R9, R22, R9 ;  /* 0x0000000916097221 */ /* 0x000fce0000010000 */
.L_x_7575:
[----:B------:R-:W-:Y:S05]  /*1210*/  BSYNC.RECONVERGENT B0 ;  /* 0x0000000000007941 */ /* 0x000fea0003800200 */
.L_x_7574:
        /* <DEDUP_REMOVED lines=22> */
.L_x_7585:
        /* <DEDUP_REMOVED lines=13> */
.L_x_7587:
[----:B------:R-:W-:Y:S05]  /*1450*/  BSYNC.RECONVERGENT B2 ;  /* 0x0000000000027941 */ /* 0x000fea0003800200 */
.L_x_7586:
        /* <DEDUP_REMOVED lines=42> */
.L_x_7584:
[----:B------:R-:W-:Y:S05]  /*1700*/  BSYNC.RECONVERGENT B1 ;  /* 0x0000000000017941 */ /* 0x000fea0003800200 */
.L_x_7583:
        /* <DEDUP_REMOVED lines=11> */
.L_x_7582:
[----:B------:R-:W-:Y:S05]  /*17c0*/  BSYNC.RECONVERGENT B0 ;  /* 0x0000000000007941 */ /* 0x000fea0003800200 */
.L_x_7581:
        /* <DEDUP_REMOVED lines=22> */
.L_x_7592:
        /* <DEDUP_REMOVED lines=13> */
.L_x_7594:
[----:B------:R-:W-:Y:S05]  /*1a00*/  BSYNC.RECONVERGENT B2 ;  /* 0x0000000000027941 */ /* 0x000fea0003800200 */
.L_x_7593:
        /* <DEDUP_REMOVED lines=42> */
.L_x_7591:
[----:B------:R-:W-:Y:S05]  /*1cb0*/  BSYNC.RECONVERGENT B1 ;  /* 0x0000000000017941 */ /* 0x000fea0003800200 */
.L_x_7590:
        /* <DEDUP_REMOVED lines=11> */
.L_x_7589:
[----:B------:R-:W-:Y:S05]  /*1d70*/  BSYNC.RECONVERGENT B0 ;  /* 0x0000000000007941 */ /* 0x000fea0003800200 */
.L_x_7588:
        /* <DEDUP_REMOVED lines=22> */
.L_x_7599:
        /* <DEDUP_REMOVED lines=13> */
.L_x_7601:
[----:B------:R-:W-:Y:S05]  /*1fb0*/  BSYNC.RECONVERGENT B2 ;  /* 0x0000000000027941 */ /* 0x000fea0003800200 */
.L_x_7600:
        /* <DEDUP_REMOVED lines=43> */
.L_x_7598:
[----:B------:R-:W-:Y:S05]  /*2270*/  BSYNC.RECONVERGENT B1 ;  /* 0x0000000000017941 */ /* 0x000fea0003800200 */
.L_x_7597:
        /* <DEDUP_REMOVED lines=11> */
.L_x_7596:
[----:B------:R-:W-:Y:S05]  /*2330*/  BSYNC.RECONVERGENT B0 ;  /* 0x0000000000007941 */ /* 0x000fea0003800200 */
.L_x_7595:
        /* <DEDUP_REMOVED lines=22> */
.L_x_7606:
        /* <DEDUP_REMOVED lines=13> */
.L_x_7608:
[----:B------:R-:W-:Y:S05]  /*2570*/  BSYNC.RECONVERGENT B2 ;  /* 0x0000000000027941 */ /* 0x000fea0003800200 */
.L_x_7607:
        /* <DEDUP_REMOVED lines=42> */
.L_x_7605:
[----:B------:R-:W-:Y:S05]  /*2820*/  BSYNC.RECONVERGENT B1 ;  /* 0x0000000000017941 */ /* 0x000fea0003800200 */
.L_x_7604:
        /* <DEDUP_REMOVED lines=11> */
.L_x_7603:
[----:B------:R-:W-:Y:S05]  /*28e0*/  BSYNC.RECONVERGENT B0 ;  /* 0x0000000000007941 */ /* 0x000fea0003800200 */
.L_x_7602:
        /* <DEDUP_REMOVED lines=22> */
.L_x_7613:
        /* <DEDUP_REMOVED lines=13> */
.L_x_7615:
[----:B------:R-:W-:Y:S05]  /*2b20*/  BSYNC.RECONVERGENT B2 ;  /* 0x0000000000027941 */ /* 0x000fea0003800200 */
.L_x_7614:
        /* <DEDUP_REMOVED lines=42> */
.L_x_7612:
[----:B------:R-:W-:Y:S05]  /*2dd0*/  BSYNC.RECONVERGENT B1 ;  /* 0x0000000000017941 */ /* 0x000fea0003800200 */
.L_x_7611:
        /* <DEDUP_REMOVED lines=11> */
.L_x_7610:
[----:B------:R-:W-:Y:S05]  /*2e90*/  BSYNC.RECONVERGENT B0 ;  /* 0x0000000000007941 */ /* 0x000fea0003800200 */
.L_x_7609:
        /* <DEDUP_REMOVED lines=22> */
.L_x_7620:
        /* <DEDUP_REMOVED lines=13> */
.L_x_7622:
[----:B------:R-:W-:Y:S05]  /*30d0*/  BSYNC.RECONVERGENT B2 ;  /* 0x0000000000027941 */ /* 0x000fea0003800200 */
.L_x_7621:
        /* <DEDUP_REMOVED lines=43> */
.L_x_7619:
[----:B------:R-:W-:Y:S05]  /*3390*/  BSYNC.RECONVERGENT B1 ;  /* 0x0000000000017941 */ /* 0x000fea0003800200 */
.L_x_7618:
        /* <DEDUP_REMOVED lines=11> */
.L_x_7617:
[----:B------:R-:W-:Y:S05]  /*3450*/  BSYNC.RECONVERGENT B0 ;  /* 0x0000000000007941 */ /* 0x000fea0003800200 */
.L_x_7616:
        /* <DEDUP_REMOVED lines=22> */
.L_x_7627:
        /* <DEDUP_REMOVED lines=13> */
.L_x_7629:
[----:B------:R-:W-:Y:S05]  /*3690*/  BSYNC.RECONVERGENT B2 ;  /* 0x0000000000027941 */ /* 0x000fea0003800200 */
.L_x_7628:
        /* <DEDUP_REMOVED lines=42> */
.L_x_7626:
[----:B------:R-:W-:Y:S05]  /*3940*/  BSYNC.RECONVERGENT B1 ;  /* 0x0000000000017941 */ /* 0x000fea0003800200 */
.L_x_7625:
        /* <DEDUP_REMOVED lines=11> */
.L_x_7624:
[----:B------:R-:W-:Y:S05]  /*3a00*/  BSYNC.RECONVERGENT B0 ;  /* 0x0000000000007941 */ /* 0x000fea0003800200 */
.L_x_7623:
[----:B------:R-:W-:Y:S02]  /*3a10*/  F2FP.F16.F32.PACK_AB R83, RZ, R27 ;  /* 0x0000001bff53723e */ /* 0x000fe400000000ff */
[----:B------:R-:W-:Y:S02]  /*3a20*/  PRMT R82, R117, 0x5410, R82 ;  /* 0x0000541075527816 */ /* 0x000fe40000000052 */
[----:B------:R-:W-:Y:S02]  /*3a30*/  PRMT R81, R112, 0x5410, R113 ;  /* 0x0000541070517816 */ /* 0x000fe40000000071 */
[----:B------:R-:W-:Y:S02]  /*3a40*/  PRMT R80, R110, 0x5410, R111 ;  /* 0x000054106e507816 */ /* 0x000fe4000000006f */
[----:B------:R-:W-:Y:S01]  /*3a50*/  PRMT R83, R119, 0x5410, R83 ;  /* 0x0000541077537816 */ /* 0x000fe20000000053 */
[----:B------:R-:W-:Y:S06]  /*3a60*/  BRA `(.L_x_7630) ;  /* 0x0000002800c47947 */ /* 0x000fec0003800000 */
.L_x_7573:
        /* <DEDUP_REMOVED lines=21> */
.L_x_7635:
        /* <DEDUP_REMOVED lines=13> */
.L_x_7637:
[----:B------:R-:W-:Y:S05]  /*3c90*/  BSYNC.RECONVERGENT B2 ;  /* 0x0000000000027941 */ /* 0x000fea0003800200 */
.L_x_7636:
        /* <DEDUP_REMOVED lines=40> */
[----:B------:R-:W-:-:S07]  /*3f20*/  LOP3.LUT R25, R91, R10, R109, 0x96, !PT ;  /* 0x0000000a5b197212 */ /* 0x000fce00078e966d */
.L_x_7634:
[----:B------:R-:W-:Y:S05]  /*3f30*/  BSYNC.RECONVERGENT B1 ;  /* 0x0000000000017941 */ /* 0x000fea0003800200 */
.L_x_7633:
        /* <DEDUP_REMOVED lines=9> */
.L_x_7632:
[----:B------:R-:W-:Y:S05]  /*3fd0*/  BSYNC.RECONVERGENT B0 ;  /* 0x0000000000007941 */ /* 0x000fea0003800200 */
.L_x_7631:
        /* <DEDUP_REMOVED lines=18> */
.L_x_7642:
        /* <DEDUP_REMOVED lines=13> */
.L_x_7644:
[----:B------:R-:W-:Y:S05]  /*41d0*/  BSYNC.RECONVERGENT B2 ;  /* 0x0000000000027941 */ /* 0x000fea0003800200 */
.L_x_7643:
        /* <DEDUP_REMOVED lines=42> */
.L_x_7641:
[----:B------:R-:W-:Y:S05]  /*4480*/  BSYNC.RECONVERGENT B1 ;  /* 0x0000000000017941 */ /* 0x000fea0003800200 */
.L_x_7640:
        /* <DEDUP_REMOVED lines=9> */
.L_x_7639:
[----:B------:R-:W-:Y:S05]  /*4520*/  BSYNC.RECONVERGENT B0 ;  /* 0x0000000000007941 */ /* 0x000fea0003800200 */
.L_x_7638:
        /* <DEDUP_REMOVED lines=18> */
.L_x_7649:
        /* <DEDUP_REMOVED lines=13> */
.L_x_7651:
[----:B------:R-:W-:Y:S05]  /*4720*/  BSYNC.RECONVERGENT B2 ;  /* 0x0000000000027941 */ /* 0x000fea0003800200 */
.L_x_7650:
        /* <DEDUP_REMOVED lines=42> */
.L_x_7648:
[----:B------:R-:W-:Y:S05]  /*49d0*/  BSYNC.RECONVERGENT B1 ;  /* 0x0000000000017941 */ /* 0x000fea0003800200 */
.L_x_7647:
        /* <DEDUP_REMOVED lines=9> */
.L_x_7646:
[----:B------:R-:W-:Y:S05]  /*4a70*/  BSYNC.RECONVERGENT B0 ;  /* 0x0000000000007941 */ /* 0x000fea0003800200 */
.L_x_7645:
        /* <DEDUP_REMOVED lines=18> */
.L_x_7656:
        /* <DEDUP_REMOVED lines=13> */
.L_x_7658:
[----:B------:R-:W-:Y:S05]  /*4c70*/  BSYNC.RECONVERGENT B2 ;  /* 0x0000000000027941 */ /* 0x000fea0003800200 */
.L_x_7657:
        /* <DEDUP_REMOVED lines=41> */
[----:B------:R-:W-:-:S07]  /*4f10*/  LOP3.LUT R25, R91, R20, R81, 0x96, !PT ;  /* 0x000000145b197212 */ /* 0x000fce00078e9651 */
.L_x_7655:
[----:B------:R-:W-:Y:S05]  /*4f20*/  BSYNC.RECONVERGENT B1 ;  /* 0x0000000000017941 */ /* 0x000fea0003800200 */
.L_x_7654:
        /* <DEDUP_REMOVED lines=9> */
.L_x_7653:
[----:B------:R-:W-:Y:S05]  /*4fc0*/  BSYNC.RECONVERGENT B0 ;  /* 0x0000000000007941 */ /* 0x000fea0003800200 */
.L_x_7652:
        /* <DEDUP_REMOVED lines=18> */
.L_x_7663:
        /* <DEDUP_REMOVED lines=13> */
.L_x_7665:
[----:B------:R-:W-:Y:S05]  /*51c0*/  BSYNC.RECONVERGENT B2 ;  /* 0x0000000000027941 */ /* 0x000fea0003800200 */
.L_x_7664:
        /* <DEDUP_REMOVED lines=42> */
.L_x_7662:
[----:B------:R-:W-:Y:S05]  /*5470*/  BSYNC.RECONVERGENT B1 ;  /* 0x0000000000017941 */ /* 0x000fea0003800200 */
.L_x_7661:
        /* <DEDUP_REMOVED lines=9> */
.L_x_7660:
[----:B------:R-:W-:Y:S05]  /*5510*/  BSYNC.RECONVERGENT B0 ;  /* 0x0000000000007941 */ /* 0x000fea0003800200 */
.L_x_7659:
        /* <DEDUP_REMOVED lines=18> */
.L_x_7670:
        /* <DEDUP_REMOVED lines=13> */
.L_x_7672:
[----:B------:R-:W-:Y:S05]  /*5710*/  BSYNC.RECONVERGENT B2 ;  /* 0x0000000000027941 */ /* 0x000fea0003800200 */
.L_x_7671:
        /* <DEDUP_REMOVED lines=43> */
.L_x_7669:
[----:B------:R-:W-:Y:S05]  /*59d0*/  BSYNC.RECONVERGENT B1 ;  /* 0x0000000000017941 */ /* 0x000fea0003800200 */
.L_x_7668:
        /* <DEDUP_REMOVED lines=9> */
.L_x_7667:
[----:B------:R-:W-:Y:S05]  /*5a70*/  BSYNC.RECONVERGENT B0 ;  /* 0x0000000000007941 */ /* 0x000fea0003800200 */
.L_x_7666:
        /* <DEDUP_REMOVED lines=18> */
.L_x_7677:
        /* <DEDUP_REMOVED lines=13> */
.L_x_7679:
[----:B------:R-:W-:Y:S05]  /*5c70*/  BSYNC.RECONVERGENT B2 ;  /* 0x0000000000027941 */ /* 0x000fea0003800200 */
.L_x_7678:
        /* <DEDUP_REMOVED lines=43> */
.L_x_7676:
[----:B------:R-:W-:Y:S05]  /*5f30*/  BSYNC.RECONVERGENT B1 ;  /* 0x0000000000017941 */ /* 0x000fea0003800200 */
.L_x_7675:
[----:B------:R-:W-:Y:S01]  /*5f40*/  HFMA2 R27, -RZ, RZ, 0.1171875, 0 ;  /* 0x2f800000ff1b7431 */ /* 0x000fe200000001ff */
[----:B------:R-:W-:Y:S01]  /*5f50*/  I2FP.F32.U32 R22, R22 ;  /* 0x0000001600167245 */ /* 0x000fe20000201000 */
[----:B-----5:R-:W-:-:S05]  /*5f60*/  HADD2.F32 R26, -RZ, R31.H0_H0 ;  /* 0x2000001fff1a7230 */ /* 0x020fca0000004100 */
[----:B------:R-:W-:Y:S01]  /*5f70*/  FMUL.FTZ R26, R26, UR11 ;  /* 0x0000000b1a1a7c20 */ /* 0x000fe20008410000 */
[----:B------:R-:W-:-:S05]  /*5f80*/  FFMA.FTZ R22, R22, R27, 1.1641532182693481445e-10 ;  /* 0x2f00000016167423 */ /* 0x000fca000001001b */
[----:B------:R-:W-:Y:S01]  /*5f90*/  FSETP.GTU.FTZ.AND P2, PT, R22, UR8, PT ;  /* 0x0000000816007c0b */ /* 0x000fe2000bf5c000 */
[----:B------:R-:W-:-:S03]  /*5fa0*/  FMUL.FTZ R22, R26, UR10 ;  /* 0x0000000a1a167c20 */ /* 0x000fc60008410000 */
[----:B------:R-:W-:Y:S02]  /*5fb0*/  SEL R26, RZ, 0x1, P2 ;  /* 0x00000001ff1a7807 */ /* 0x000fe40001000000 */
[----:B------:R-:W-:-:S07]  /*5fc0*/  FSEL R22, R22, RZ, !P2 ;  /* 0x000000ff16167208 */ /* 0x000fce0005000000 */
.L_x_7674:
[----:B------:R-:W-:Y:S05]  /*5fd0*/  BSYNC.RECONVERGENT B0 ;  /* 0x0000000000007941 */ /* 0x000fea0003800200 */
.L_x_7673:
        /* <DEDUP_REMOVED lines=18> */
.L_x_7684:
        /* <DEDUP_REMOVED lines=13> */
.L_x_7686:
[----:B------:R-:W-:Y:S05]  /*61d0*/  BSYNC.RECONVERGENT B2 ;  /* 0x0000000000027941 */ /* 0x000fea0003800200 */
.L_x_7685:
        /* <DEDUP_REMOVED lines=42> */
.L_x_7683:
[----:B------:R-:W-:Y:S05]  /*6480*/  BSYNC.RECONVERGENT B1 ;  /* 0x0000000000017941 */ /* 0x000fea0003800200 */
.L_x_7682:
        /* <DEDUP_REMOVED lines=9> */
.L_x_7681:
[----:B------:R-:W-:Y:S05]  /*6520*/  BSYNC.RECONVERGENT B0 ;  /* 0x0000000000007941 */ /* 0x000fea0003800200 */
.L_x_7680:
[----:B------:R-:W-:Y:S02]  /*6530*/  F2FP.F16.F32.PACK_AB R83, RZ, R27 ;  /* 0x0000001bff53723e */ /* 0x000fe400000000ff */
[----:B------:R-:W-:Y:S02]  /*6540*/  PRMT R82, R113, 0x5410, R117 ;  /* 0x0000541071527816 */ /* 0x000fe40000000075 */
[----:B------:R-:W-:Y:S02]  /*6550*/  PRMT R81, R111, 0x5410, R112 ;  /* 0x000054106f517816 */ /* 0x000fe40000000070 */
[----:B------:R-:W-:Y:S02]  /*6560*/  PRMT R80, R109, 0x5410, R110 ;  /* 0x000054106d507816 */ /* 0x000fe4000000006e */
[----:B------:R-:W-:-:S07]  /*6570*/  PRMT R83, R119, 0x5410, R83 ;  /* 0x0000541077537816 */ /* 0x000fce0000000053 */
.L_x_7630:
        /* <DEDUP_REMOVED lines=16> */
[----:B------:R-:W-:Y:S02]  /*6680*/  LOP3.LUT R112, R12, 0xff, RZ, 0xc0, !PT ;  /* 0x000000ff0c707812 */ /* 0x000fe400078ec0ff */
[----:B------:R-:W-:Y:S01]  /*6690*/  LOP3.LUT R120, R120, 0xff00, R83, 0xf8, !PT ;  /* 0x0000ff0078787812 */ /* 0x000fe200078ef853 */
[----:B------:R-:W-:-:S03]  /*66a0*/  IMAD.WIDE.U32 R82, R82, 0x1000000, RZ ;  /* 0x0100000052527825 */ /* 0x000fc600078e00ff */
[----:B------:R-:W-:Y:S01]  /*66b0*/  LOP3.LUT R117, R120, 0xff, R17, 0xf8, !PT ;  /* 0x000000ff78757812 */ /* 0x000fe200078ef811 */
[----:B------:R-:W-:-:S04]  /*66c0*/  IMAD.WIDE.U32 R110, R110, 0x10000, RZ ;  /* 0x000100006e6e7825 */ /* 0x000fc800078e00ff */
[----:B------:R-:W-:Y:S01]  /*66d0*/  IMAD.WIDE.U32 R112, R112, 0x100, RZ ;  /* 0x0000010070707825 */ /* 0x000fe200078e00ff */
[----:B------:R-:W-:-:S03]  /*66e0*/  LOP3.LUT R83, R111, R117, R83, 0xfe, !PT ;  /* 0x000000756f537212 */ /* 0x000fc600078efe53 */
[----:B0-----:R-:W-:Y:S01]  /*66f0*/  IMAD.WIDE.U32 R80, R116, 0x8, R80 ;  /* 0x0000000874507825 */ /* 0x001fe200078e0050 */
[----:B------:R-:W-:Y:S02]  /*6700*/  LOP3.LUT R109, R112, R82, R110, 0xfe, !PT ;  /* 0x00000052706d7212 */ /* 0x000fe400078efe6e */
[----:B------:R-:W-:Y:S02]  /*6710*/  LOP3.LUT R83, R83, R113, RZ, 0xfc, !PT ;  /* 0x0000007153537212 */ /* 0x000fe400078efcff */
[----:B------:R-:W-:-:S05]  /*6720*/  LOP3.LUT R82, R109, 0xff, R10, 0xf8, !PT ;  /* 0x000000ff6d527812 */ /* 0x000fca00078ef80a */
[----:B------:R1:W-:Y:S02]  /*6730*/  STG.E.64 desc[UR6][R80.64], R82 ;  /* 0x0000005250007986 */ /* 0x0003e4000c101b06 */
.L_x_7688:
[----:B------:R-:W-:Y:S05]  /*6740*/  BSYNC.RECONVERGENT B0 ;  /* 0x0000000000007941 */ /* 0x000fea0003800200 */
.L_x_7687:
        /* <DEDUP_REMOVED lines=28> */
.L_x_7694:
        /* <DEDUP_REMOVED lines=13> */
.L_x_7696:
[----:B------:R-:W-:Y:S05]  /*69e0*/  BSYNC.RECONVERGENT B2 ;  /* 0x0000000000027941 */ /* 0x000fea0003800200 */
.L_x_7695:
        /* <DEDUP_REMOVED lines=41> */
.L_x_7693:
[----:B------:R-:W-:Y:S05]  /*6c80*/  BSYNC.RECONVERGENT B1 ;  /* 0x0000000000017941 */ /* 0x000fea0003800200 */
.L_x_7692:
        /* <DEDUP_REMOVED lines=11> */
.L_x_7691:
[----:B------:R-:W-:Y:S05]  /*6d40*/  BSYNC.RECONVERGENT B0 ;  /* 0x0000000000007941 */ /* 0x000fea0003800200 */
.L_x_7690:
        /* <DEDUP_REMOVED lines=22> */
.L_x_7701:
        /* <DEDUP_REMOVED lines=13> */
.L_x_7703:
[----:B------:R-:W-:Y:S05]  /*6f80*/  BSYNC.RECONVERGENT B2 ;  /* 0x0000000000027941 */ /* 0x000fea0003800200 */
.L_x_7702:
        /* <DEDUP_REMOVED lines=43> */
.L_x_7700:
[----:B------:R-:W-:Y:S05]  /*7240*/  BSYNC.RECONVERGENT B1 ;  /* 0x0000000000017941 */ /* 0x000fea0003800200 */
.L_x_7699:
        /* <DEDUP_REMOVED lines=11> */
.L_x_7698:
[----:B------:R-:W-:Y:S05]  /*7300*/  BSYNC.RECONVERGENT B0 ;  /* 0x0000000000007941 */ /* 0x000fea0003800200 */
.L_x_7697:
        /* <DEDUP_REMOVED lines=22> */
.L_x_7708:
        /* <DEDUP_REMOVED lines=13> */
.L_x_7710:
[----:B------:R-:W-:Y:S05]  /*7540*/  BSYNC.RECONVERGENT B2 ;  /* 0x0000000000027941 */ /* 0x000fea0003800200 */
.L_x_7709:
        /* <DEDUP_REMOVED lines=42> */
.L_x_7707:
[----:B------:R-:W-:Y:S05]  /*77f0*/  BSYNC.RECONVERGENT B1 ;  /* 0x0000000000017941 */ /* 0x000fea0003800200 */
.L_x_7706:
        /* <DEDUP_REMOVED lines=11> */
.L_x_7705:
[----:B------:R-:W-:Y:S05]  /*78b0*/  BSYNC.RECONVERGENT B0 ;  /* 0x0000000000007941 */ /* 0x000fea0003800200 */
.L_x_7704:
        /* <DEDUP_REMOVED lines=22> */
.L_x_7715:
        /* <DEDUP_REMOVED lines=13> */
.L_x_7717:
[----:B------:R-:W-:Y:S05]  /*7af0*/  BSYNC.RECONVERGENT B2 ;  /* 0x0000000000027941 */ /* 0x000fea0003800200 */
.L_x_7716:
        /* <DEDUP_REMOVED lines=42> */
.L_x_7714:
[----:B------:R-:W-:Y:S05]  /*7da0*/  BSYNC.RECONVERGENT B1 ;  /* 0x0000000000017941 */ /* 0x000fea0003800200 */
.L_x_7713:
        /* <DEDUP_REMOVED lines=11> */
.L_x_7712:
[----:B------:R-:W-:Y:S05]  /*7e60*/  BSYNC.RECONVERGENT B0 ;  /* 0x0000000000007941 */ /* 0x000fea0003800200 */
.L_x_7711:
        /* <DEDUP_REMOVED lines=22> */
.L_x_7722:
        /* <DEDUP_REMOVED lines=13> */
.L_x_7724:
[----:B------:R-:W-:Y:S05]  /*80a0*/  BSYNC.RECONVERGENT B2 ;  /* 0x0000000000027941 */ /* 0x000fea0003800200 */
.L_x_7723:
        /* <DEDUP_REMOVED lines=42> */
.L_x_7721:
[----:B------:R-:W-:Y:S05]  /*8350*/  BSYNC.RECONVERGENT B1 ;  /* 0x0000000000017941 */ /* 0x000fea0003800200 */
.L_x_7720:
        /* <DEDUP_REMOVED lines=11> */
.L_x_7719:
[----:B------:R-:W-:Y:S05]  /*8410*/  BSYNC.RECONVERGENT B0 ;  /* 0x0000000000007941 */ /* 0x000fea0003800200 */
.L_x_7718:
        /* <DEDUP_REMOVED lines=22> */
.L_x_7729:
        /* <DEDUP_REMOVED lines=13> */
.L_x_7731:
[----:B------:R-:W-:Y:S05]  /*8650*/  BSYNC.RECONVERGENT B2 ;  /* 0x0000000000027941 */ /* 0x000fea0003800200 */
.L_x_7730:
        /* <DEDUP_REMOVED lines=42> */
.L_x_7728:
[----:B------:R-:W-:Y:S05]  /*8900*/  BSYNC.RECONVERGENT B1 ;  /* 0x0000000000017941 */ /* 0x000fea0003800200 */
.L_x_7727:
        /* <DEDUP_REMOVED lines=11> */
.L_x_7726:
[----:B------:R-:W-:Y:S05]  /*89c0*/  BSYNC.RECONVERGENT B0 ;  /* 0x0000000000007941 */ /* 0x000fea0003800200 */
.L_x_7725:
        /* <DEDUP_REMOVED lines=22> */
.L_x_7736:
        /* <DEDUP_REMOVED lines=13> */
.L_x_7738:
[----:B------:R-:W-:Y:S05]  /*8c00*/  BSYNC.RECONVERGENT B2 ;  /* 0x0000000000027941 */ /* 0x000fea0003800200 */
.L_x_7737:
        /* <DEDUP_REMOVED lines=42> */
.L_x_7735:
[----:B------:R-:W-:Y:S05]  /*8eb0*/  BSYNC.RECONVERGENT B1 ;  /* 0x0000000000017941 */ /* 0x000fea0003800200 */
.L_x_7734:
        /* <DEDUP_REMOVED lines=11> */
.L_x_7733:
[----:B------:R-:W-:Y:S05]  /*8f70*/  BSYNC.RECONVERGENT B0 ;  /* 0x0000000000007941 */ /* 0x000fea0003800200 */
.L_x_7732:
        /* <DEDUP_REMOVED lines=22> */
.L_x_7743:
        /* <DEDUP_REMOVED lines=13> */
.L_x_7745:
[----:B------:R-:W-:Y:S05]  /*91b0*/  BSYNC.RECONVERGENT B2 ;  /* 0x0000000000027941 */ /* 0x000fea0003800200 */
.L_x_7744:
        /* <DEDUP_REMOVED lines=41> */
.L_x_7742:
[----:B------:R-:W-:Y:S05]  /*9450*/  BSYNC.RECONVERGENT B1 ;  /* 0x0000000000017941 */ /* 0x000fea0003800200 */
.L_x_7741:
        /* <DEDUP_REMOVED lines=11> */
.L_x_7740:
[----:B------:R-:W-:Y:S05]  /*9510*/  BSYNC.RECONVERGENT B0 ;  /* 0x0000000000007941 */ /* 0x000fea0003800200 */
.L_x_7739:
[----:B------:R-:W-:Y:S02]  /*9520*/  F2FP.F16.F32.PACK_AB R83, RZ, R112 ;  /* 0x00000070ff53723e */ /* 0x000fe400000000ff */
[----:B------:R-:W-:Y:S02]  /*9530*/  PRMT R82, R127, 0x5410, R82 ;  /* 0x000054107f527816 */ /* 0x000fe40000000052 */
[----:B------:R-:W-:Y:S02]  /*9540*/  PRMT R81, R125, 0x5410, R126 ;  /* 0x000054107d517816 */ /* 0x000fe4000000007e */
[----:B------:R-:W-:Y:S02]  /*9550*/  PRMT R80, R117, 0x5410, R124 ;  /* 0x0000541075507816 */ /* 0x000fe4000000007c */
[----:B------:R-:W-:Y:S01]  /*9560*/  PRMT R83, R128, 0x5410, R83 ;  /* 0x0000541080537816 */ /* 0x000fe20000000053 */
[----:B------:R-:W-:Y:S06]  /*9570*/  BRA `(.L_x_7746) ;  /* 0x0000002800c47947 */ /* 0x000fec0003800000 */
.L_x_7689:
[----:B------:R-:W-:Y:S01]  /*9580*/  BSSY.RECONVERGENT B0, `(.L_x_7747) ;  /* 0x0000057000007945 */ /* 0x000fe20003800200 */
[----:B--2---:R-:W-:Y:S01]  /*9590*/  MOV R107, RZ ;  /* 0x000000ff006b7202 */ /* 0x004fe20000000f00 */
        /* <DEDUP_REMOVED lines=19> */
.L_x_7751:
        /* <DEDUP_REMOVED lines=13> */
.L_x_7753:
[----:B------:R-:W-:Y:S05]  /*97a0*/  BSYNC.RECONVERGENT B2 ;  /* 0x0000000000027941 */ /* 0x000fea0003800200 */
.L_x_7752:
        /* <DEDUP_REMOVED lines=42> */
.L_x_7750:
[----:B------:R-:W-:Y:S05]  /*9a50*/  BSYNC.RECONVERGENT B1 ;  /* 0x0000000000017941 */ /* 0x000fea0003800200 */
.L_x_7749:
        /* <DEDUP_REMOVED lines=9> */
.L_x_7748:
[----:B------:R-:W-:Y:S05]  /*9af0*/  BSYNC.RECONVERGENT B0 ;  /* 0x0000000000007941 */ /* 0x000fea0003800200 */
.L_x_7747:
        /* <DEDUP_REMOVED lines=18> */
.L_x_7758:
        /* <DEDUP_REMOVED lines=13> */
.L_x_7760:
[----:B------:R-:W-:Y:S05]  /*9cf0*/  BSYNC.RECONVERGENT B2 ;  /* 0x0000000000027941 */ /* 0x000fea0003800200 */
.L_x_7759:
        /* <DEDUP_REMOVED lines=42> */
.L_x_7757:
[----:B------:R-:W-:Y:S05]  /*9fa0*/  BSYNC.RECONVERGENT B1 ;  /* 0x0000000000017941 */ /* 0x000fea0003800200 */
.L_x_7756:
        /* <DEDUP_REMOVED lines=9> */
.L_x_7755:
[----:B------:R-:W-:Y:S05]  /*a040*/  BSYNC.RECONVERGENT B0 ;  /* 0x0000000000007941 */ /* 0x000fea0003800200 */
.L_x_7754:
        /* <DEDUP_REMOVED lines=18> */
.L_x_7765:
        /* <DEDUP_REMOVED lines=13> */
.L_x_7767:
[----:B------:R-:W-:Y:S05]  /*a240*/  BSYNC.RECONVERGENT B2 ;  /* 0x0000000000027941 */ /* 0x000fea0003800200 */
.L_x_7766:
        /* <DEDUP_REMOVED lines=43> */
.L_x_7764:
[----:B------:R-:W-:Y:S05]  /*a500*/  BSYNC.RECONVERGENT B1 ;  /* 0x0000000000017941 */ /* 0x000fea0003800200 */
.L_x_7763:
        /* <DEDUP_REMOVED lines=9> */
.L_x_7762:
[----:B------:R-:W-:Y:S05]  /*a5a0*/  BSYNC.RECONVERGENT B0 ;  /* 0x0000000000007941 */ /* 0x000fea0003800200 */
.L_x_7761:
        /* <DEDUP_REMOVED lines=18> */
.L_x_7772:
        /* <DEDUP_REMOVED lines=13> */
.L_x_7774:
[----:B------:R-:W-:Y:S05]  /*a7a0*/  BSYNC.RECONVERGENT B2 ;  /* 0x0000000000027941 */ /* 0x000fea0003800200 */
.L_x_7773:
        /* <DEDUP_REMOVED lines=42> */
.L_x_7771:
[----:B------:R-:W-:Y:S05]  /*aa50*/  BSYNC.RECONVERGENT B1 ;  /* 0x0000000000017941 */ /* 0x000fea0003800200 */
.L_x_7770:
        /* <DEDUP_REMOVED lines=9> */
.L_x_7769:
[----:B------:R-:W-:Y:S05]  /*aaf0*/  BSYNC.RECONVERGENT B0 ;  /* 0x0000000000007941 */ /* 0x000fea0003800200 */
.L_x_7768:
        /* <DEDUP_REMOVED lines=18> */
.L_x_7779:
        /* <DEDUP_REMOVED lines=13> */
.L_x_7781:
[----:B------:R-:W-:Y:S05]  /*acf0*/  BSYNC.RECONVERGENT B2 ;  /* 0x0000000000027941 */ /* 0x000fea0003800200 */
.L_x_7780:
        /* <DEDUP_REMOVED lines=42> */
.L_x_7778:
[----:B------:R-:W-:Y:S05]  /*afa0*/  BSYNC.RECONVERGENT B1 ;  /* 0x0000000000017941 */ /* 0x000fea0003800200 */
.L_x_7777:
        /* <DEDUP_REMOVED lines=9> */
.L_x_7776:
[----:B------:R-:W-:Y:S05]  /*b040*/  BSYNC.RECONVERGENT B0 ;  /* 0x0000000000007941 */ /* 0x000fea0003800200 */
.L_x_7775:
        /* <DEDUP_REMOVED lines=18> */
.L_x_7786:
        /* <DEDUP_REMOVED lines=13> */
.L_x_7788:
[----:B------:R-:W-:Y:S05]  /*b240*/  BSYNC.RECONVERGENT B2 ;  /* 0x0000000000027941 */ /* 0x000fea0003800200 */
.L_x_7787:
        /* <DEDUP_REMOVED lines=42> */
.L_x_7785:
[----:B------:R-:W-:Y:S05]  /*b4f0*/  BSYNC.RECONVERGENT B1 ;  /* 0x0000000000017941 */ /* 0x000fea0003800200 */
.L_x_7784:
        /* <DEDUP_REMOVED lines=9> */
.L_x_7783:
[----:B------:R-:W-:Y:S05]  /*b590*/  BSYNC.RECONVERGENT B0 ;  /* 0x0000000000007941 */ /* 0x000fea0003800200 */
.L_x_7782:
        /* <DEDUP_REMOVED lines=18> */
.L_x_7793:
        /* <DEDUP_REMOVED lines=13> */
.L_x_7795:
[----:B------:R-:W-:Y:S05]  /*b790*/  BSYNC.RECONVERGENT B2 ;  /* 0x0000000000027941 */ /* 0x000fea0003800200 */
.L_x_7794:
        /* <DEDUP_REMOVED lines=42> */
.L_x_7792:
[----:B------:R-:W-:Y:S05]  /*ba40*/  BSYNC.RECONVERGENT B1 ;  /* 0x0000000000017941 */ /* 0x000fea0003800200 */
.L_x_7791:
        /* <DEDUP_REMOVED lines=9> */
.L_x_7790:
[----:B------:R-:W-:Y:S05]  /*bae0*/  BSYNC.RECONVERGENT B0 ;  /* 0x0000000000007941 */ /* 0x000fea0003800200 */
.L_x_7789:
        /* <DEDUP_REMOVED lines=18> */
.L_x_7800:
        /* <DEDUP_REMOVED lines=13> */
.L_x_7802:
[----:B------:R-:W-:Y:S05]  /*bce0*/  BSYNC.RECONVERGENT B2 ;  /* 0x0000000000027941 */ /* 0x000fea0003800200 */
.L_x_7801:
        /* <DEDUP_REMOVED lines=42> */
.L_x_7799:
[----:B------:R-:W-:Y:S05]  /*bf90*/  BSYNC.RECONVERGENT B1 ;  /* 0x0000000000017941 */ /* 0x000fea0003800200 */
.L_x_7798:
        /* <DEDUP_REMOVED lines=9> */
.L_x_7797:
[----:B------:R-:W-:Y:S05]  /*c030*/  BSYNC.RECONVERGENT B0 ;  /* 0x0000000000007941 */ /* 0x000fea0003800200 */
.L_x_7796:
[----:B------:R-:W-:Y:S02]  /*c040*/  F2FP.F16.F32.PACK_AB R83, RZ, R112 ;  /* 0x00000070ff53723e */ /* 0x000fe400000000ff */
[----:B------:R-:W-:Y:S02]  /*c050*/  PRMT R82, R124, 0x5410, R125 ;  /* 0x000054107c527816 */ /* 0x000fe4000000007d */
[----:B------:R-:W-:Y:S02]  /*c060*/  PRMT R81, R123, 0x5410, R121 ;  /* 0x000054107b517816 */ /* 0x000fe40000000079 */
[----:B------:R-:W-:Y:S02]  /*c070*/  PRMT R80, R120, 0x5410, R117 ;  /* 0x0000541078507816 */ /* 0x000fe40000000075 */
[----:B------:R-:W-:-:S07]  /*c080*/  PRMT R83, R126, 0x5410, R83 ;  /* 0x000054107e537816 */ /* 0x000fce0000000053 */
.L_x_7746:
        /* <DEDUP_REMOVED lines=18> */
[----:B------:R-:W-:-:S03]  /*c1b0*/  IMAD.WIDE.U32 R82, R83, 0x100, RZ ;  /* 0x0000010053527825 */ /* 0x000fc600078e00ff */
[----:B------:R-:W-:Y:S02]  /*c1c0*/  LOP3.LUT R123, R82, R120, R118, 0xfe, !PT ;  /* 0x00000078527b7212 */ /* 0x000fe400078efe76 */
[----:B------:R-:W-:Y:S01]  /*c1d0*/  LOP3.LUT R82, R119, R117, R121, 0xfe, !PT ;  /* 0x0000007577527212 */ /* 0x000fe200078efe79 */
[----:B------:R-:W-:-:S03]  /*c1e0*/  VIADD R117, R116, 0x20 ;  /* 0x0000002074757836 */ /* 0x000fc60000000000 */
[----:B------:R-:W-:Y:S01]  /*c1f0*/  LOP3.LUT R83, R82, R83, RZ, 0xfc, !PT ;  /* 0x0000005352537212 */ /* 0x000fe200078efcff */
[----:B0-----:R-:W-:Y:S01]  /*c200*/  IMAD.WIDE.U32 R80, R117, 0x8, R80 ;  /* 0x0000000875507825 */ /* 0x001fe200078e0050 */
[----:B------:R-:W-:-:S05]  /*c210*/  LOP3.LUT R82, R123, 0xff, R10, 0xf8, !PT ;  /* 0x000000ff7b527812 */ /* 0x000fca00078ef80a */
[----:B------:R1:W-:Y:S02]  /*c220*/  STG.E.64 desc[UR6][R80.64], R82 ;  /* 0x0000005250007986 */ /* 0x0003e4000c101b06 */
.L_x_7804:
[----:B------:R-:W-:Y:S05]  /*c230*/  BSYNC.RECONVERGENT B0 ;  /* 0x0000000000007941 */ /* 0x000fea0003800200 */
.L_x_7803:
[----:B------:R-:W-:Y:S04]  /*c240*/  BSSY.RECONVERGENT B0, `(.L_x_7805) ;  /* 0x0000006000007945 */ /* 0x000fe80003800200 */
[----:B------:R-:W-:Y:S05]  /*c250*/  @!P1 BRA `(.L_x_7806) ;  /* 0x0000000000109947 */ /* 0x000fea0003800000 */
[----:B-----5:R-:W2:Y:S01]  /*c260*/  LDC.64 R28, c[0x0][0x390] ;  /* 0x0000e400ff1c7b82 */ /* 0x020ea20000000a00 */
[----:B------:R-:W-:-:S05]  /*c270*/  IADD3 R31, PT, PT, R116, 0x40, RZ ;  /* 0x00000040741f7810 */ /* 0x000fca0007ffe0ff */
[----:B--2---:R-:W-:-:S06]  /*c280*/  IMAD.WIDE.U32 R28, R31, 0x10, R28 ;  /* 0x000000101f1c7825 */ /* 0x004fcc00078e001c */
[----:B------:R-:W5:Y:S02]  /*c290*/  LDG.E.128 R28, desc[UR6][R28.64] ;  /* 0x000000061c1c7981 */ /* 0x000f64000c1e1d00 */
.L_x_7806:
[----:B------:R-:W-:Y:S05]  /*c2a0*/  BSYNC.RECONVERGENT B0 ;  /* 0x0000000000007941 */ /* 0x000fea0003800200 */
.L_x_7805:
        /* <DEDUP_REMOVED lines=27> */
.L_x_7812:
        /* <DEDUP_REMOVED lines=13> */
.L_x_7814:
[----:B------:R-:W-:Y:S05]  /*c530*/  BSYNC.RECONVERGENT B2 ;  /* 0x0000000000027941 */ /* 0x000fea0003800200 */
.L_x_7813:
        /* <DEDUP_REMOVED lines=42> */
.L_x_7811:
[----:B------:R-:W-:Y:S05]  /*c7e0*/  BSYNC.RECONVERGENT B1 ;  /* 0x0000000000017941 */ /* 0x000fea0003800200 */
.L_x_7810:
        /* <DEDUP_REMOVED lines=11> */
.L_x_7809:
[----:B------:R-:W-:Y:S05]  /*c8a0*/  BSYNC.RECONVERGENT B0 ;  /* 0x0000000000007941 */ /* 0x000fea0003800200 */
.L_x_7808:
        /* <DEDUP_REMOVED lines=22> */
.L_x_7819:
        /* <DEDUP_REMOVED lines=13> */
.L_x_7821:
[----:B------:R-:W-:Y:S05]  /*cae0*/  BSYNC.RECONVERGENT B2 ;  /* 0x0000000000027941 */ /* 0x000fea0003800200 */
.L_x_7820:
        /* <DEDUP_REMOVED lines=42> */
.L_x_7818:
[----:B------:R-:W-:Y:S05]  /*cd90*/  BSYNC.RECONVERGENT B1 ;  /* 0x0000000000017941 */ /* 0x000fea0003800200 */
.L_x_7817:
        /* <DEDUP_REMOVED lines=11> */
.L_x_7816:
[----:B------:R-:W-:Y:S05]  /*ce50*/  BSYNC.RECONVERGENT B0 ;  /* 0x0000000000007941 */ /* 0x000fea0003800200 */
.L_x_7815:
        /* <DEDUP_REMOVED lines=22> */
.L_x_7826:
        /* <DEDUP_REMOVED lines=13> */
.L_x_7828:
[----:B------:R-:W-:Y:S05]  /*d090*/  BSYNC.RECONVERGENT B2 ;  /* 0x0000000000027941 */ /* 0x000fea0003800200 */
.L_x_7827:
        /* <DEDUP_REMOVED lines=41> */
[----:B------:R-:W-:-:S07]  /*d330*/  MOV R80, R120 ;  /* 0x0000007800507202 */ /* 0x000fce0000000f00 */
.L_x_7825:
[----:B------:R-:W-:Y:S05]  /*d340*/  BSYNC.RECONVERGENT B1 ;  /* 0x0000000000017941 */ /* 0x000fea0003800200 */
.L_x_7824:
        /* <DEDUP_REMOVED lines=11> */
.L_x_7823:
[----:B------:R-:W-:Y:S05]  /*d400*/  BSYNC.RECONVERGENT B0 ;  /* 0x0000000000007941 */ /* 0x000fea0003800200 */
.L_x_7822:
        /* <DEDUP_REMOVED lines=22> */
.L_x_7833:
        /* <DEDUP_REMOVED lines=13> */
.L_x_7835:
[----:B------:R-:W-:Y:S05]  /*d640*/  BSYNC.RECONVERGENT B2 ;  /* 0x0000000000027941 */ /* 0x000fea0003800200 */
.L_x_7834:
        /* <DEDUP_REMOVED lines=41> */
.L_x_7832:
[----:B------:R-:W-:Y:S05]  /*d8e0*/  BSYNC.RECONVERGENT B1 ;  /* 0x0000000000017941 */ /* 0x000fea0003800200 */
.L_x_7831:
        /* <DEDUP_REMOVED lines=11> */
.L_x_7830:
[----:B------:R-:W-:Y:S05]  /*d9a0*/  BSYNC.RECONVERGENT B0 ;  /* 0x0000000000007941 */ /* 0x000fea0003800200 */
.L_x_7829:
        /* <DEDUP_REMOVED lines=22> */
.L_x_7840:
        /* <DEDUP_REMOVED lines=13> */
.L_x_7842:
[----:B------:R-:W-:Y:S05]  /*dbe0*/  BSYNC.RECONVERGENT B2 ;  /* 0x0000000000027941 */ /* 0x000fea0003800200 */
.L_x_7841:
        /* <DEDUP_REMOVED lines=42> */
.L_x_7839:
[----:B------:R-:W-:Y:S05]  /*de90*/  BSYNC.RECONVERGENT B1 ;  /* 0x0000000000017941 */ /* 0x000fea0003800200 */
.L_x_7838:
        /* <DEDUP_REMOVED lines=11> */
.L_x_7837:
[----:B------:R-:W-:Y:S05]  /*df50*/  BSYNC.RECONVERGENT B0 ;  /* 0x0000000000007941 */ /* 0x000fea0003800200 */
.L_x_7836:
        /* <DEDUP_REMOVED lines=22> */
.L_x_7847:
        /* <DEDUP_REMOVED lines=13> */
.L_x_7849:
[----:B------:R-:W-:Y:S05]  /*e190*/  BSYNC.RECONVERGENT B2 ;  /* 0x0000000000027941 */ /* 0x000fea0003800200 */
.L_x_7848:
        /* <DEDUP_REMOVED lines=40> */
[----:B------:R-:W-:-:S07]  /*e420*/  LOP3.LUT R25, R91, R80, R129, 0x96, !PT ;  /* 0x000000505b197212 */ /* 0x000fce00078e9681 */
.L_x_7846:
[----:B------:R-:W-:Y:S05]  /*e430*/  BSYNC.RECONVERGENT B1 ;  /* 0x0000000000017941 */ /* 0x000fea0003800200 */
.L_x_7845:
        /* <DEDUP_REMOVED lines=11> */
.L_x_7844:
[----:B------:R-:W-:Y:S05]  /*e4f0*/  BSYNC.RECONVERGENT B0 ;  /* 0x0000000000007941 */ /* 0x000fea0003800200 */
.L_x_7843:
        /* <DEDUP_REMOVED lines=22> */
.L_x_7854:
        /* <DEDUP_REMOVED lines=13> */
.L_x_7856:
[----:B------:R-:W-:Y:S05]  /*e730*/  BSYNC.RECONVERGENT B2 ;  /* 0x0000000000027941 */ /* 0x000fea0003800200 */
.L_x_7855:
        /* <DEDUP_REMOVED lines=42> */
.L_x_7853:
[----:B------:R-:W-:Y:S05]  /*e9e0*/  BSYNC.RECONVERGENT B1 ;  /* 0x0000000000017941 */ /* 0x000fea0003800200 */
.L_x_7852:
        /* <DEDUP_REMOVED lines=11> */
.L_x_7851:
[----:B------:R-:W-:Y:S05]  /*eaa0*/  BSYNC.RECONVERGENT B0 ;  /* 0x0000000000007941 */ /* 0x000fea0003800200 */
.L_x_7850:
        /* <DEDUP_REMOVED lines=22> */
.L_x_7861:
        /* <DEDUP_REMOVED lines=13> */
.L_x_7863:
[----:B------:R-:W-:Y:S05]  /*ece0*/  BSYNC.RECONVERGENT B2 ;  /* 0x0000000000027941 */ /* 0x000fea0003800200 */
.L_x_7862:
        /* <DEDUP_REMOVED lines=42> */
.L_x_7860:
[----:B------:R-:W-:Y:S05]  /*ef90*/  BSYNC.RECONVERGENT B1 ;  /* 0x0000000000017941 */ /* 0x000fea0003800200 */
.L_x_7859:
        /* <DEDUP_REMOVED lines=11> */
.L_x_7858:
[----:B------:R-:W-:Y:S05]  /*f050*/  BSYNC.RECONVERGENT B0 ;  /* 0x0000000000007941 */ /* 0x000fea0003800200 */
.L_x_7857:
[----:B------:R-:W-:Y:S02]  /*f060*/  F2FP.F16.F32.PACK_AB R83, RZ, R125 ;  /* 0x0000007dff53723e */ /* 0x000fe400000000ff */
[----:B------:R-:W-:Y:S02]  /*f070*/  PRMT R82, R134, 0x5410, R135 ;  /* 0x0000541086527816 */ /* 0x000fe40000000087 */
[----:B------:R-:W-:Y:S02]  /*f080*/  PRMT R81, R131, 0x5410, R133 ;  /* 0x0000541083517816 */ /* 0x000fe40000000085 */
[----:B------:R-:W-:Y:S02]  /*f090*/  PRMT R80, R117, 0x5410, R130 ;  /* 0x0000541075507816 */ /* 0x000fe40000000082 */
[----:B------:R-:W-:Y:S01]  /*f0a0*/  PRMT R83, R132, 0x5410, R83 ;  /* 0x0000541084537816 */ /* 0x000fe20000000053 */
[----:B------:R-:W-:Y:S06]  /*f0b0*/  BRA `(.L_x_7864) ;  /* 0x0000002800bc7947 */ /* 0x000fec0003800000 */
.L_x_7807:
        /* <DEDUP_REMOVED lines=21> */
.L_x_7869:
        /* <DEDUP_REMOVED lines=13> */
.L_x_7871:
[----:B------:R-:W-:Y:S05]  /*f2e0*/  BSYNC.RECONVERGENT B2 ;  /* 0x0000000000027941 */ /* 0x000fea0003800200 */
.L_x_7870:
        /* <DEDUP_REMOVED lines=41> */
.L_x_7868:
[----:B------:R-:W-:Y:S05]  /*f580*/  BSYNC.RECONVERGENT B1 ;  /* 0x0000000000017941 */ /* 0x000fea0003800200 */
.L_x_7867:
        /* <DEDUP_REMOVED lines=9> */
.L_x_7866:
[----:B------:R-:W-:Y:S05]  /*f620*/  BSYNC.RECONVERGENT B0 ;  /* 0x0000000000007941 */ /* 0x000fea0003800200 */
.L_x_7865:
        /* <DEDUP_REMOVED lines=18> */
.L_x_7876:
        /* <DEDUP_REMOVED lines=13> */
.L_x_7878:
[----:B------:R-:W-:Y:S05]  /*f820*/  BSYNC.RECONVERGENT B2 ;  /* 0x0000000000027941 */ /* 0x000fea0003800200 */
.L_x_7877:
        /* <DEDUP_REMOVED lines=42> */
.L_x_7875:
[----:B------:R-:W-:Y:S05]  /*fad0*/  BSYNC.RECONVERGENT B1 ;  /* 0x0000000000017941 */ /* 0x000fea0003800200 */
.L_x_7874:
        /* <DEDUP_REMOVED lines=9> */
.L_x_7873:
[----:B------:R-:W-:Y:S05]  /*fb70*/  BSYNC.RECONVERGENT B0 ;  /* 0x0000000000007941 */ /* 0x000fea0003800200 */
.L_x_7872:
        /* <DEDUP_REMOVED lines=18> */
.L_x_7883:
        /* <DEDUP_REMOVED lines=13> */
.L_x_7885:
[----:B------:R-:W-:Y:S05]  /*fd70*/  BSYNC.RECONVERGENT B2 ;  /* 0x0000000000027941 */ /* 0x000fea0003800200 */
.L_x_7884:
        /* <DEDUP_REMOVED lines=42> */
.L_x_7882:
[----:B------:R-:W-:Y:S05]  /*10020*/  BSYNC.RECONVERGENT B1 ;  /* 0x0000000000017941 */ /* 0x000fea0003800200 */
.L_x_7881:
        /* <DEDUP_REMOVED lines=9> */
.L_x_7880:
[----:B------:R-:W-:Y:S05]  /*100c0*/  BSYNC.RECONVERGENT B0 ;  /* 0x0000000000007941 */ /* 0x000fea0003800200 */
.L_x_7879:
        /* <DEDUP_REMOVED lines=18> */
.L_x_7890:
        /* <DEDUP_REMOVED lines=13> */
.L_x_7892:
[----:B------:R-:W-:Y:S05]  /*102c0*/  BSYNC.RECONVERGENT B2 ;  /* 0x0000000000027941 */ /* 0x000fea0003800200 */
.L_x_7891:
        /* <DEDUP_REMOVED lines=42> */
.L_x_7889:
[----:B------:R-:W-:Y:S05]  /*10570*/  BSYNC.RECONVERGENT B1 ;  /* 0x0000000000017941 */ /* 0x000fea0003800200 */
.L_x_7888:
        /* <DEDUP_REMOVED lines=9> */
.L_x_7887:
[----:B------:R-:W-:Y:S05]  /*10610*/  BSYNC.RECONVERGENT B0 ;  /* 0x0000000000007941 */ /* 0x000fea0003800200 */
.L_x_7886:
        /* <DEDUP_REMOVED lines=18> */
.L_x_7897:
        /* <DEDUP_REMOVED lines=13> */
.L_x_7899:
[----:B------:R-:W-:Y:S05]  /*10810*/  BSYNC.RECONVERGENT B2 ;  /* 0x0000000000027941 */ /* 0x000fea0003800200 */
.L_x_7898:
        /* <DEDUP_REMOVED lines=42> */
.L_x_7896:
[----:B------:R-:W-:Y:S05]  /*10ac0*/  BSYNC.RECONVERGENT B1 ;  /* 0x0000000000017941 */ /* 0x000fea0003800200 */
.L_x_7895:
        /* <DEDUP_REMOVED lines=9> */
.L_x_7894:
[----:B------:R-:W-:Y:S05]  /*10b60*/  BSYNC.RECONVERGENT B0 ;  /* 0x0000000000007941 */ /* 0x000fea0003800200 */
.L_x_7893:
        /* <DEDUP_REMOVED lines=18> */
.L_x_7904:
        /* <DEDUP_REMOVED lines=13> */
.L_x_7906:
[----:B------:R-:W-:Y:S05]  /*10d60*/  BSYNC.RECONVERGENT B2 ;  /* 0x0000000000027941 */ /* 0x000fea0003800200 */
.L_x_7905:
        /* <DEDUP_REMOVED lines=42> */
.L_x_7903:
[----:B------:R-:W-:Y:S05]  /*11010*/  BSYNC.RECONVERGENT B1 ;  /* 0x0000000000017941 */ /* 0x000fea0003800200 */
.L_x_7902:
        /* <DEDUP_REMOVED lines=9> */
.L_x_7901:
[----:B------:R-:W-:Y:S05]  /*110b0*/  BSYNC.RECONVERGENT B0 ;  /* 0x0000000000007941 */ /* 0x000fea0003800200 */
.L_x_7900:
        /* <DEDUP_REMOVED lines=18> */
.L_x_7911:
        /* <DEDUP_REMOVED lines=13> */
.L_x_7913:
[----:B------:R-:W-:Y:S05]  /*112b0*/  BSYNC.RECONVERGENT B2 ;  /* 0x0000000000027941 */ /* 0x000fea0003800200 */
.L_x_7912:
        /* <DEDUP_REMOVED lines=42> */
.L_x_7910:
[----:B------:R-:W-:Y:S05]  /*11560*/  BSYNC.RECONVERGENT B1 ;  /* 0x0000000000017941 */ /* 0x000fea0003800200 */
.L_x_7909:
        /* <DEDUP_REMOVED lines=9> */
.L_x_7908:
[----:B------:R-:W-:Y:S05]  /*11600*/  BSYNC.RECONVERGENT B0 ;  /* 0x0000000000007941 */ /* 0x000fea0003800200 */
.L_x_7907:
        /* <DEDUP_REMOVED lines=18> */
.L_x_7918:
        /* <DEDUP_REMOVED lines=13> */
.L_x_7920:
[----:B------:R-:W-:Y:S05]  /*11800*/  BSYNC.RECONVERGENT B2 ;  /* 0x0000000000027941 */ /* 0x000fea0003800200 */
.L_x_7919:
        /* <DEDUP_REMOVED lines=42> */
.L_x_7917:
[----:B------:R-:W-:Y:S05]  /*11ab0*/  BSYNC.RECONVERGENT B1 ;  /* 0x0000000000017941 */ /* 0x000fea0003800200 */
.L_x_7916:
        /* <DEDUP_REMOVED lines=9> */
.L_x_7915:
[----:B------:R-:W-:Y:S05]  /*11b50*/  BSYNC.RECONVERGENT B0 ;  /* 0x0000000000007941 */ /* 0x000fea0003800200 */
.L_x_7914:
[----:B------:R-:W-:Y:S02]  /*11b60*/  F2FP.F16.F32.PACK_AB R83, RZ, R125 ;  /* 0x0000007dff53723e */ /* 0x000fe400000000ff */
[----:B------:R-:W-:Y:S02]  /*11b70*/  PRMT R82, R134, 0x5410, R133 ;  /* 0x0000541086527816 */ /* 0x000fe40000000085 */
[----:B------:R-:W-:Y:S02]  /*11b80*/  PRMT R81, R131, 0x5410, R132 ;  /* 0x0000541083517816 */ /* 0x000fe40000000084 */
[----:B------:R-:W-:Y:S02]  /*11b90*/  PRMT R80, R130, 0x5410, R129 ;  /* 0x0000541082507816 */ /* 0x000fe40000000081 */
[----:B------:R-:W-:-:S07]  /*11ba0*/  PRMT R83, R117, 0x5410, R83 ;  /* 0x0000541075537816 */ /* 0x000fce0000000053 */
.L_x_7864:
        /* <DEDUP_REMOVED lines=26> */
.L_x_7922:
[----:B------:R-:W-:Y:S05]  /*11d50*/  BSYNC.RECONVERGENT B0 ;  /* 0x0000000000007941 */ /* 0x000fea0003800200 */
.L_x_7921:
[----:B------:R-:W-:Y:S04]  /*11d60*/  BSSY.RECONVERGENT B0, `(.L_x_7923) ;  /* 0x0000006000007945 */ /* 0x000fe80003800200 */
[----:B------:R-:W-:Y:S05]  /*11d70*/  @!P1 BRA `(.L_x_7924) ;  /* 0x0000000000109947 */ /* 0x000fea0003800000 */
[----:B-----5:R-:W2:Y:S01]  /*11d80*/  LDC.64 R28, c[0x0][0x390] ;  /* 0x0000e400ff1c7b82 */ /* 0x020ea20000000a00 */
[----:B------:R-:W-:-:S05]  /*11d90*/  IADD3 R31, PT, PT, R116, 0x60, RZ ;  /* 0x00000060741f7810 */ /* 0x000fca0007ffe0ff */
[----:B--2---:R-:W-:-:S06]  /*11da0*/  IMAD.WIDE.U32 R28, R31, 0x10, R28 ;  /* 0x000000101f1c7825 */ /* 0x004fcc00078e001c */
[----:B------:R-:W5:Y:S02]  /*11db0*/  LDG.E.128 R28, desc[UR6][R28.64] ;  /* 0x000000061c1c7981 */ /* 0x000f64000c1e1d00 */
.L_x_7924:
[----:B------:R-:W-:Y:S05]  /*11dc0*/  BSYNC.RECONVERGENT B0 ;  /* 0x0000000000007941 */ /* 0x000fea0003800200 */
.L_x_7923:
        /* <DEDUP_REMOVED lines=27> */
.L_x_7930:
        /* <DEDUP_REMOVED lines=13> */
.L_x_7932:
[----:B------:R-:W-:Y:S05]  /*12050*/  BSYNC.RECONVERGENT B2 ;  /* 0x0000000000027941 */ /* 0x000fea0003800200 */
.L_x_7931:
        /* <DEDUP_REMOVED lines=41> */
.L_x_7929:
[----:B------:R-:W-:Y:S05]  /*122f0*/  BSYNC.RECONVERGENT B1 ;  /* 0x0000000000017941 */ /* 0x000fea0003800200 */
.L_x_7928:
        /* <DEDUP_REMOVED lines=11> */
.L_x_7927:
[----:B------:R-:W-:Y:S05]  /*123b0*/  BSYNC.RECONVERGENT B0 ;  /* 0x0000000000007941 */ /* 0x000fea0003800200 */
.L_x_7926:
        /* <DEDUP_REMOVED lines=22> */
.L_x_7937:
        /* <DEDUP_REMOVED lines=13> */
.L_x_7939:
[----:B------:R-:W-:Y:S05]  /*125f0*/  BSYNC.RECONVERGENT B2 ;  /* 0x0000000000027941 */ /* 0x000fea0003800200 */
.L_x_7938:
        /* <DEDUP_REMOVED lines=41> */
.L_x_7936:
[----:B------:R-:W-:Y:S05]  /*12890*/  BSYNC.RECONVERGENT B1 ;  /* 0x0000000000017941 */ /* 0x000fea0003800200 */
.L_x_7935:
        /* <DEDUP_REMOVED lines=11> */
.L_x_7934:
[----:B------:R-:W-:Y:S05]  /*12950*/  BSYNC.RECONVERGENT B0 ;  /* 0x0000000000007941 */ /* 0x000fea0003800200 */
.L_x_7933:
        /* <DEDUP_REMOVED lines=22> */
.L_x_7944:
        /* <DEDUP_REMOVED lines=13> */
.L_x_7946:
[----:B------:R-:W-:Y:S05]  /*12b90*/  BSYNC.RECONVERGENT B2 ;  /* 0x0000000000027941 */ /* 0x000fea0003800200 */
.L_x_7945:
        /* <DEDUP_REMOVED lines=42> */
.L_x_7943:
[----:B------:R-:W-:Y:S05]  /*12e40*/  BSYNC.RECONVERGENT B1 ;  /* 0x0000000000017941 */ /* 0x000fea0003800200 */
.L_x_7942:
        /* <DEDUP_REMOVED lines=11> */
.L_x_7941:
[----:B------:R-:W-:Y:S05]  /*12f00*/  BSYNC.RECONVERGENT B0 ;  /* 0x0000000000007941 */ /* 0x000fea0003800200 */
.L_x_7940:
        /* <DEDUP_REMOVED lines=22> */
.L_x_7951:
        /* <DEDUP_REMOVED lines=13> */
.L_x_7953:
[----:B------:R-:W-:Y:S05]  /*13140*/  BSYNC.RECONVERGENT B2 ;  /* 0x0000000000027941 */ /* 0x000fea0003800200 */
.L_x_7952:
        /* <DEDUP_REMOVED lines=40> */
[----:B------:R-:W-:-:S07]  /*133d0*/  LOP3.LUT R25, R91, R130, R135, 0x96, !PT ;  /* 0x000000825b197212 */ /* 0x000fce00078e9687 */
.L_x_7950:
[----:B------:R-:W-:Y:S05]  /*133e0*/  BSYNC.RECONVERGENT B1 ;  /* 0x0000000000017941 */ /* 0x000fea0003800200 */
.L_x_7949:
        /* <DEDUP_REMOVED lines=11> */
.L_x_7948:
[----:B------:R-:W-:Y:S05]  /*134a0*/  BSYNC.RECONVERGENT B0 ;  /* 0x0000000000007941 */ /* 0x000fea0003800200 */
.L_x_7947:
        /* <DEDUP_REMOVED lines=22> */
.L_x_7958:
        /* <DEDUP_REMOVED lines=13> */
.L_x_7960:
[----:B------:R-:W-:Y:S05]  /*136e0*/  BSYNC.RECONVERGENT B2 ;  /* 0x0000000000027941 */ /* 0x000fea0003800200 */
.L_x_7959:
        /* <DEDUP_REMOVED lines=42> */
.L_x_7957:
[----:B------:R-:W-:Y:S05]  /*13990*/  BSYNC.RECONVERGENT B1 ;  /* 0x0000000000017941 */ /* 0x000fea0003800200 */
.L_x_7956:
        /* <DEDUP_REMOVED lines=11> */
.L_x_7955:
[----:B------:R-:W-:Y:S05]  /*13a50*/  BSYNC.RECONVERGENT B0 ;  /* 0x0000000000007941 */ /* 0x000fea0003800200 */
.L_x_7954:
        /* <DEDUP_REMOVED lines=22> */
.L_x_7965:
        /* <DEDUP_REMOVED lines=13> */
.L_x_7967:
[----:B------:R-:W-:Y:S05]  /*13c90*/  BSYNC.RECONVERGENT B2 ;  /* 0x0000000000027941 */ /* 0x000fea0003800200 */
.L_x_7966:
        /* <DEDUP_REMOVED lines=41> */
.L_x_7964:
[----:B------:R-:W-:Y:S05]  /*13f30*/  BSYNC.RECONVERGENT B1 ;  /* 0x0000000000017941 */ /* 0x000fea0003800200 */
.L_x_7963:
        /* <DEDUP_REMOVED lines=11> */
.L_x_7962:
[----:B------:R-:W-:Y:S05]  /*13ff0*/  BSYNC.RECONVERGENT B0 ;  /* 0x0000000000007941 */ /* 0x000fea0003800200 */
.L_x_7961:
        /* <DEDUP_REMOVED lines=22> */
.L_x_7972:
        /* <DEDUP_REMOVED lines=13> */
.L_x_7974:
[----:B------:R-:W-:Y:S05]  /*14230*/  BSYNC.RECONVERGENT B2 ;  /* 0x0000000000027941 */ /* 0x000fea0003800200 */
.L_x_7973:
        /* <DEDUP_REMOVED lines=41> */
.L_x_7971:
[----:B------:R-:W-:Y:S05]  /*144d0*/  BSYNC.RECONVERGENT B1 ;  /* 0x0000000000017941 */ /* 0x000fea0003800200 */
.L_x_7970:
        /* <DEDUP_REMOVED lines=11> */
.L_x_7969:
[----:B------:R-:W-:Y:S05]  /*14590*/  BSYNC.RECONVERGENT B0 ;  /* 0x0000000000007941 */ /* 0x000fea0003800200 */
.L_x_7968:
        /* <DEDUP_REMOVED lines=22> */
.L_x_7979:
        /* <DEDUP_REMOVED lines=13> */
.L_x_7981:
[----:B------:R-:W-:Y:S05]  /*147d0*/  BSYNC.RECONVERGENT B2 ;  /* 0x0000000000027941 */ /* 0x000fea0003800200 */
.L_x_7980:
        /* <DEDUP_REMOVED lines=42> */
.L_x_7978:
[----:B------:R-:W-:Y:S05]  /*14a80*/  BSYNC.RECONVERGENT B1 ;  /* 0x0000000000017941 */ /* 0x000fea0003800200 */
.L_x_7977:
        /* <DEDUP_REMOVED lines=11> */
.L_x_7976:
[----:B------:R-:W-:Y:S05]  /*14b40*/  BSYNC.RECONVERGENT B0 ;  /* 0x0000000000007941 */ /* 0x000fea0003800200 */
.L_x_7975:
[----:B------:R-:W-:Y:S02]  /*14b50*/  F2FP.F16.F32.PACK_AB R83, RZ, R132 ;  /* 0x00000084ff53723e */ /* 0x000fe400000000ff */
[----:B------:R-:W-:Y:S02]  /*14b60*/  PRMT R82, R142, 0x5410, R82 ;  /* 0x000054108e527816 */ /* 0x000fe40000000052 */
[----:B------:R-:W-:Y:S02]  /*14b70*/  PRMT R81, R139, 0x5410, R141 ;  /* 0x000054108b517816 */ /* 0x000fe4000000008d */
[----:B------:R-:W-:Y:S02]  /*14b80*/  PRMT R80, R117, 0x5410, R138 ;  /* 0x0000541075507816 */ /* 0x000fe4000000008a */
[----:B------:R-:W-:Y:S01]  /*14b90*/  PRMT R83, R140, 0x5410, R83 ;  /* 0x000054108c537816 */ /* 0x000fe20000000053 */
[----:B------:R-:W-:Y:S06]  /*14ba0*/  BRA `(.L_x_7982) ;  /* 0x0000002800bc7947 */ /* 0x000fec0003800000 */
.L_x_7925:
[----:B------:R-:W-:Y:S01]  /*14bb0*/  BSSY.RECONVERGENT B0, `(.L_x_7983) ;  /* 0x0000056000007945 */ /* 0x000fe20003800200 */
[----:B0-----:R-:W-:Y:S01]  /*14bc0*/  IMAD.MOV.U32 R127, RZ, RZ, RZ ;  /* 0x000000ffff7f7224 */ /* 0x001fe200078e00ff */
        /* <DEDUP_REMOVED lines=19> */
.L_x_7987:
        /* <DEDUP_REMOVED lines=13> */
.L_x_7989:
[----:B------:R-:W-:Y:S05]  /*14dd0*/  BSYNC.RECONVERGENT B2 ;  /* 0x0000000000027941 */ /* 0x000fea0003800200 */
.L_x_7988:
        /* <DEDUP_REMOVED lines=41> */
.L_x_7986:
[----:B------:R-:W-:Y:S05]  /*15070*/  BSYNC.RECONVERGENT B1 ;  /* 0x0000000000017941 */ /* 0x000fea0003800200 */
.L_x_7985:
        /* <DEDUP_REMOVED lines=9> */
.L_x_7984:
[----:B------:R-:W-:Y:S05]  /*15110*/  BSYNC.RECONVERGENT B0 ;  /* 0x0000000000007941 */ /* 0x000fea0003800200 */
.L_x_7983:
        /* <DEDUP_REMOVED lines=18> */
.L_x_7994:
        /* <DEDUP_REMOVED lines=13> */
.L_x_7996:
[----:B------:R-:W-:Y:S05]  /*15310*/  BSYNC.RECONVERGENT B2 ;  /* 0x0000000000027941 */ /* 0x000fea0003800200 */
.L_x_7995:
        /* <DEDUP_REMOVED lines=42> */
.L_x_7993:
[----:B------:R-:W-:Y:S05]  /*155c0*/  BSYNC.RECONVERGENT B1 ;  /* 0x0000000000017941 */ /* 0x000fea0003800200 */
.L_x_7992:
        /* <DEDUP_REMOVED lines=9> */
.L_x_7991:
[----:B------:R-:W-:Y:S05]  /*15660*/  BSYNC.RECONVERGENT B0 ;  /* 0x0000000000007941 */ /* 0x000fea0003800200 */
.L_x_7990:
        /* <DEDUP_REMOVED lines=18> */
.L_x_8001:
        /* <DEDUP_REMOVED lines=13> */
.L_x_8003:
[----:B------:R-:W-:Y:S05]  /*15860*/  BSYNC.RECONVERGENT B2 ;  /* 0x0000000000027941 */ /* 0x000fea0003800200 */
.L_x_8002:
        /* <DEDUP_REMOVED lines=42> */
.L_x_8000:
[----:B------:R-:W-:Y:S05]  /*15b10*/  BSYNC.RECONVERGENT B1 ;  /* 0x0000000000017941 */ /* 0x000fea0003800200 */
.L_x_7999:
        /* <DEDUP_REMOVED lines=9> */
.L_x_7998:
[----:B------:R-:W-:Y:S05]  /*15bb0*/  BSYNC.RECONVERGENT B0 ;  /* 0x0000000000007941 */ /* 0x000fea0003800200 */
.L_x_7997:
        /* <DEDUP_REMOVED lines=18> */
.L_x_8008:
        /* <DEDUP_REMOVED lines=13> */
.L_x_8010:
[----:B------:R-:W-:Y:S05]  /*15db0*/  BSYNC.RECONVERGENT B2 ;  /* 0x0000000000027941 */ /* 0x000fea0003800200 */
.L_x_8009:
        /* <DEDUP_REMOVED lines=42> */
.L_x_8007:
[----:B------:R-:W-:Y:S05]  /*16060*/  BSYNC.RECONVERGENT B1 ;  /* 0x0000000000017941 */ /* 0x000fea0003800200 */
.L_x_8006:
        /* <DEDUP_REMOVED lines=9> */
.L_x_8005:
[----:B------:R-:W-:Y:S05]  /*16100*/  BSYNC.RECONVERGENT B0 ;  /* 0x0000000000007941 */ /* 0x000fea0003800200 */
.L_x_8004:
        /* <DEDUP_REMOVED lines=18> */
.L_x_8015:
        /* <DEDUP_REMOVED lines=13> */
.L_x_8017:
[----:B------:R-:W-:Y:S05]  /*16300*/  BSYNC.RECONVERGENT B2 ;  /* 0x0000000000027941 */ /* 0x000fea0003800200 */
.L_x_8016:
        /* <DEDUP_REMOVED lines=42> */
.L_x_8014:
[----:B------:R-:W-:Y:S05]  /*165b0*/  BSYNC.RECONVERGENT B1 ;  /* 0x0000000000017941 */ /* 0x000fea0003800200 */
.L_x_8013:
        /* <DEDUP_REMOVED lines=9> */
.L_x_8012:
[----:B------:R-:W-:Y:S05]  /*16650*/  BSYNC.RECONVERGENT B0 ;  /* 0x0000000000007941 */ /* 0x000fea0003800200 */
.L_x_8011:
        /* <DEDUP_REMOVED lines=18> */
.L_x_8022:
        /* <DEDUP_REMOVED lines=13> */
.L_x_8024:
[----:B------:R-:W-:Y:S05]  /*16850*/  BSYNC.RECONVERGENT B2 ;  /* 0x0000000000027941 */ /* 0x000fea0003800200 */
.L_x_8023:
        /* <DEDUP_REMOVED lines=42> */
.L_x_8021:
[----:B------:R-:W-:Y:S05]  /*16b00*/  BSYNC.RECONVERGENT B1 ;  /* 0x0000000000017941 */ /* 0x000fea0003800200 */
.L_x_8020:
        /* <DEDUP_REMOVED lines=9> */
.L_x_8019:
[----:B------:R-:W-:Y:S05]  /*16ba0*/  BSYNC.RECONVERGENT B0 ;  /* 0x0000000000007941 */ /* 0x000fea0003800200 */
.L_x_8018:
        /* <DEDUP_REMOVED lines=18> */
.L_x_8029:
        /* <DEDUP_REMOVED lines=13> */
.L_x_8031:
[----:B------:R-:W-:Y:S05]  /*16da0*/  BSYNC.RECONVERGENT B2 ;  /* 0x0000000000027941 */ /* 0x000fea0003800200 */
.L_x_8030:
        /* <DEDUP_REMOVED lines=42> */
.L_x_8028:
[----:B------:R-:W-:Y:S05]  /*17050*/  BSYNC.RECONVERGENT B1 ;  /* 0x0000000000017941 */ /* 0x000fea0003800200 */
.L_x_8027:
        /* <DEDUP_REMOVED lines=9> */
.L_x_8026:
[----:B------:R-:W-:Y:S05]  /*170f0*/  BSYNC.RECONVERGENT B0 ;  /* 0x0000000000007941 */ /* 0x000fea0003800200 */
.L_x_8025:
        /* <DEDUP_REMOVED lines=18> */
.L_x_8036:
        /* <DEDUP_REMOVED lines=13> */
.L_x_8038:
[----:B------:R-:W-:Y:S05]  /*172f0*/  BSYNC.RECONVERGENT B2 ;  /* 0x0000000000027941 */ /* 0x000fea0003800200 */
.L_x_8037:
        /* <DEDUP_REMOVED lines=42> */
.L_x_8035:
[----:B------:R-:W-:Y:S05]  /*175a0*/  BSYNC.RECONVERGENT B1 ;  /* 0x0000000000017941 */ /* 0x000fea0003800200 */
.L_x_8034:
        /* <DEDUP_REMOVED lines=9> */
.L_x_8033:
[----:B------:R-:W-:Y:S05]  /*17640*/  BSYNC.RECONVERGENT B0 ;  /* 0x0000000000007941 */ /* 0x000fea0003800200 */
.L_x_8032:
[----:B------:R-:W-:Y:S02]  /*17650*/  F2FP.F16.F32.PACK_AB R83, RZ, R132 ;  /* 0x00000084ff53723e */ /* 0x000fe400000000ff */
[----:B------:R-:W-:Y:S02]  /*17660*/  PRMT R82, R141, 0x5410, R142 ;  /* 0x000054108d527816 */ /* 0x000fe4000000008e */
[----:B------:R-:W-:Y:S02]  /*17670*/  PRMT R81, R139, 0x5410, R140 ;  /* 0x000054108b517816 */ /* 0x000fe4000000008c */
[----:B------:R-:W-:Y:S02]  /*17680*/  PRMT R80, R138, 0x5410, R137 ;  /* 0x000054108a507816 */ /* 0x000fe40000000089 */
[----:B------:R-:W-:-:S07]  /*17690*/  PRMT R83, R117, 0x5410, R83 ;  /* 0x0000541075537816 */ /* 0x000fce0000000053 */
.L_x_7982:
[----:B------:R-:W-:Y:S01]  /*176a0*/  IADD3 R135, PT, PT, R115, 0x60, RZ ;  /* 0x0000006073877810 */ /* 0x000fe20007ffe0ff */
[----:B------:R-:W-:Y:S04]  /*176b0*/  BSSY.RECONVERGENT B0, `(.L_x_8039) ;  /* 0x0000019000007945 */ /* 0x000fe80003800200 */
        /* <DEDUP_REMOVED lines=18> */
[----:B------:R-:W-:Y:S02]  /*177e0*/  LOP3.LUT R82, R135, R117, R139, 0xfe, !PT ;  /* 0x0000007587527212 */ /* 0x000fe400078efe8b */
[----:B------:R-:W-:Y:S02]  /*177f0*/  IADD3 R117, PT, PT, R116, 0x60, RZ ;  /* 0x0000006074757810 */ /* 0x000fe40007ffe0ff */
[----:B------:R-:W-:Y:S02]  /*17800*/  LOP3.LUT R83, R82, R83, RZ, 0xfc, !PT ;  /* 0x0000005352537212 */ /* 0x000fe400078efcff */
[----:B------:R-:W-:Y:S01]  /*17810*/  LOP3.LUT R82, R137, 0xff, R10, 0xf8, !PT ;  /* 0x000000ff89527812 */ /* 0x000fe200078ef80a */
[----:B0-----:R-:W-:-:S05]  /*17820*/  IMAD.WIDE.U32 R80, R117, 0x8, R80 ;  /* 0x0000000875507825 */ /* 0x001fca00078e0050 */
[----:B------:R1:W-:Y:S02]  /*17830*/  STG.E.64 desc[UR6][R80.64], R82 ;  /* 0x0000005250007986 */ /* 0x0003e4000c101b06 */
.L_x_8040:
[----:B------:R-:W-:Y:S05]  /*17840*/  BSYNC.RECONVERGENT B0 ;  /* 0x0000000000007941 */ /* 0x000fea0003800200 */
.L_x_8039:
[----:B------:R-:W-:Y:S04]  /*17850*/  BSSY.RECONVERGENT B0, `(.L_x_8041) ;  /* 0x0000006000007945 */ /* 0x000fe80003800200 */
[----:B------:R-:W-:Y:S05]  /*17860*/  @!P1 BRA `(.L_x_8042) ;  /* 0x0000000000109947 */ /* 0x000fea0003800000 */
[----:B-----5:R-:W2:Y:S01]  /*17870*/  LDC.64 R28, c[0x0][0x390] ;  /* 0x0000e400ff1c7b82 */ /* 0x020ea20000000a00 */
[----:B------:R-:W-:-:S04]  /*17880*/  VIADD R31, R116, 0x80 ;  /* 0x00000080741f7836 */ /* 0x000fc80000000000 */
[----:B--2---:R-:W-:-:S06]  /*17890*/  IMAD.WIDE.U32 R28, R31, 0x10, R28 ;  /* 0x000000101f1c7825 */ /* 0x004fcc00078e001c */
[----:B------:R-:W5:Y:S02]  /*178a0*/  LDG.E.128 R28, desc[UR6][R28.64] ;  /* 0x000000061c1c7981 */ /* 0x000f64000c1e1d00 */
.L_x_8042:
[----:B------:R-:W-:Y:S05]  /*178b0*/  BSYNC.RECONVERGENT B0 ;  /* 0x0000000000007941 */ /* 0x000fea0003800200 */
.L_x_8041:
[----:B------:R-:W-:Y:S05]  /*178c0*/  @!P0 BRA `(.L_x_8043) ;  /* 0x0000002c00748947 */ /* 0x000fea0003800000 */
[----:B01----:R-:W0:Y:S01]  /*178d0*/  LDC.64 R80, c[0x0][0x3a0] ;  /* 0x0000e800ff507b82 */ /* 0x003e220000000a00 */
[----:B------:R-:W-:-:S05]  /*178e0*/  IADD3 R83, PT, PT, R115, 0x80, RZ ;  /* 0x0000008073537810 */ /* 0x000fca0007ffe0ff */
        /* <DEDUP_REMOVED lines=24> */
.L_x_8048:
        /* <DEDUP_REMOVED lines=13> */
.L_x_8050:
[----:B------:R-:W-:Y:S05]  /*17b40*/  BSYNC.RECONVERGENT B2 ;  /* 0x0000000000027941 */ /* 0x000fea0003800200 */
.L_x_8049:
        /* <DEDUP_REMOVED lines=41> */
.L_x_8047:
[----:B------:R-:W-:Y:S05]  /*17de0*/  BSYNC.RECONVERGENT B1 ;  /* 0x0000000000017941 */ /* 0x000fea0003800200 */
.L_x_8046:
        /* <DEDUP_REMOVED lines=11> */
.L_x_8045:
[----:B------:R-:W-:Y:S05]  /*17ea0*/  BSYNC.RECONVERGENT B0 ;  /* 0x0000000000007941 */ /* 0x000fea0003800200 */
.L_x_8044:
        /* <DEDUP_REMOVED lines=22> */
.L_x_8055:
        /* <DEDUP_REMOVED lines=13> */
.L_x_8057:
[----:B------:R-:W-:Y:S05]  /*180e0*/  BSYNC.RECONVERGENT B2 ;  /* 0x0000000000027941 */ /* 0x000fea0003800200 */
.L_x_8056:
        /* <DEDUP_REMOVED lines=41> */
.L_x_8054:
[----:B------:R-:W-:Y:S05]  /*18380*/  BSYNC.RECONVERGENT B1 ;  /* 0x0000000000017941 */ /* 0x000fea0003800200 */
.L_x_8053:
        /* <DEDUP_REMOVED lines=11> */
.L_x_8052:
[----:B------:R-:W-:Y:S05]  /*18440*/  BSYNC.RECONVERGENT B0 ;  /* 0x0000000000007941 */ /* 0x000fea0003800200 */
.L_x_8051:
        /* <DEDUP_REMOVED lines=22> */
.L_x_8062:
        /* <DEDUP_REMOVED lines=13> */
.L_x_8064:
[----:B------:R-:W-:Y:S05]  /*18680*/  BSYNC.RECONVERGENT B2 ;  /* 0x0000000000027941 */ /* 0x000fea0003800200 */
.L_x_8063:
        /* <DEDUP_REMOVED lines=42> */
.L_x_8061:
[----:B------:R-:W-:Y:S05]  /*18930*/  BSYNC.RECONVERGENT B1 ;  /* 0x0000000000017941 */ /* 0x000fea0003800200 */
.L_x_8060:
        /* <DEDUP_REMOVED lines=11> */
.L_x_8059:
[----:B------:R-:W-:Y:S05]  /*189f0*/  BSYNC.RECONVERGENT B0 ;  /* 0x0000000000007941 */ /* 0x000fea0003800200 */
.L_x_8058:
        /* <DEDUP_REMOVED lines=22> */
.L_x_8069:
        /* <DEDUP_REMOVED lines=13> */
.L_x_8071:
[----:B------:R-:W-:Y:S05]  /*18c30*/  BSYNC.RECONVERGENT B2 ;  /* 0x0000000000027941 */ /* 0x000fea0003800200 */
.L_x_8070:
        /* <DEDUP_REMOVED lines=40> */
[----:B------:R-:W-:-:S07]  /*18ec0*/  LOP3.LUT R25, R91, R138, R143, 0x96, !PT ;  /* 0x0000008a5b197212 */ /* 0x000fce00078e968f */
.L_x_8068:
[----:B------:R-:W-:Y:S05]  /*18ed0*/  BSYNC.RECONVERGENT B1 ;  /* 0x0000000000017941 */ /* 0x000fea0003800200 */
.L_x_8067:
        /* <DEDUP_REMOVED lines=11> */
.L_x_8066:
[----:B------:R-:W-:Y:S05]  /*18f90*/  BSYNC.RECONVERGENT B0 ;  /* 0x0000000000007941 */ /* 0x000fea0003800200 */
.L_x_8065:
        /* <DEDUP_REMOVED lines=22> */
.L_x_8076:
        /* <DEDUP_REMOVED lines=13> */
.L_x_8078:
[----:B------:R-:W-:Y:S05]  /*191d0*/  BSYNC.RECONVERGENT B2 ;  /* 0x0000000000027941 */ /* 0x000fea0003800200 */
.L_x_8077:
        /* <DEDUP_REMOVED lines=42> */
.L_x_8075:
[----:B------:R-:W-:Y:S05]  /*19480*/  BSYNC.RECONVERGENT B1 ;  /* 0x0000000000017941 */ /* 0x000fea0003800200 */
.L_x_8074:
        /* <DEDUP_REMOVED lines=11> */
.L_x_8073:
[----:B------:R-:W-:Y:S05]  /*19540*/  BSYNC.RECONVERGENT B0 ;  /* 0x0000000000007941 */ /* 0x000fea0003800200 */
.L_x_8072:
        /* <DEDUP_REMOVED lines=22> */
.L_x_8083:
        /* <DEDUP_REMOVED lines=13> */
.L_x_8085:
[----:B------:R-:W-:Y:S05]  /*19780*/  BSYNC.RECONVERGENT B2 ;  /* 0x0000000000027941 */ /* 0x000fea0003800200 */
.L_x_8084:
        /* <DEDUP_REMOVED lines=40> */
[----:B------:R-:W-:-:S07]  /*19a10*/  LOP3.LUT R25, R91, R80, R145, 0x96, !PT ;  /* 0x000000505b197212 */ /* 0x000fce00078e9691 */
.L_x_8082:
[----:B------:R-:W-:Y:S05]  /*19a20*/  BSYNC.RECONVERGENT B1 ;  /* 0x0000000000017941 */ /* 0x000fea0003800200 */
.L_x_8081:
        /* <DEDUP_REMOVED lines=11> */
.L_x_8080:
[----:B------:R-:W-:Y:S05]  /*19ae0*/  BSYNC.RECONVERGENT B0 ;  /* 0x0000000000007941 */ /* 0x000fea0003800200 */
.L_x_8079:
        /* <DEDUP_REMOVED lines=22> */
.L_x_8090:
        /* <DEDUP_REMOVED lines=13> */
.L_x_8092:
[----:B------:R-:W-:Y:S05]  /*19d20*/  BSYNC.RECONVERGENT B2 ;  /* 0x0000000000027941 */ /* 0x000fea0003800200 */
.L_x_8091:
        /* <DEDUP_REMOVED lines=41> */
.L_x_8089:
[----:B------:R-:W-:Y:S05]  /*19fc0*/  BSYNC.RECONVERGENT B1 ;  /* 0x0000000000017941 */ /* 0x000fea0003800200 */
.L_x_8088:
        /* <DEDUP_REMOVED lines=11> */
.L_x_8087:
[----:B------:R-:W-:Y:S05]  /*1a080*/  BSYNC.RECONVERGENT B0 ;  /* 0x0000000000007941 */ /* 0x000fea0003800200 */
.L_x_8086:
        /* <DEDUP_REMOVED lines=22> */
.L_x_8097:
        /* <DEDUP_REMOVED lines=13> */
.L_x_8099:
[----:B------:R-:W-:Y:S05]  /*1a2c0*/  BSYNC.RECONVERGENT B2 ;  /* 0x0000000000027941 */ /* 0x000fea0003800200 */
.L_x_8098:
        /* <DEDUP_REMOVED lines=42> */
.L_x_8096:
[----:B------:R-:W-:Y:S05]  /*1a570*/  BSYNC.RECONVERGENT B1 ;  /* 0x0000000000017941 */ /* 0x000fea0003800200 */
.L_x_8095:
        /* <DEDUP_REMOVED lines=11> */
.L_x_8094:
[----:B------:R-:W-:Y:S05]  /*1a630*/  BSYNC.RECONVERGENT B0 ;  /* 0x0000000000007941 */ /* 0x000fea0003800200 */
.L_x_8093:
[----:B------:R-:W-:Y:S02]  /*1a640*/  F2FP.F16.F32.PACK_AB R83, RZ, R140 ;  /* 0x0000008cff53723e */ /* 0x000fe400000000ff */
[----:B------:R-:W-:Y:S02]  /*1a650*/  PRMT R82, R150, 0x5410, R82 ;  /* 0x0000541096527816 */ /* 0x000fe40000000052 */
[----:B------:R-:W-:Y:S02]  /*1a660*/  PRMT R81, R147, 0x5410, R149 ;  /* 0x0000541093517816 */ /* 0x000fe40000000095 */
[----:B------:R-:W-:Y:S02]  /*1a670*/  PRMT R80, R117, 0x5410, R146 ;  /* 0x0000541075507816 */ /* 0x000fe40000000092 */
[----:B------:R-:W-:Y:S01]  /*1a680*/  PRMT R83, R148, 0x5410, R83 ;  /* 0x0000541094537816 */ /* 0x000fe20000000053 */
[----:B------:R-:W-:Y:S06]  /*1a690*/  BRA `(.L_x_8100) ;  /* 0x0000002800bc7947 */ /* 0x000fec0003800000 */
.L_x_8043:
        /* <DEDUP_REMOVED lines=21> */
.L_x_8105:
        /* <DEDUP_REMOVED lines=13> */
.L_x_8107:
[----:B------:R-:W-:Y:S05]  /*1a8c0*/  BSYNC.RECONVERGENT B2 ;  /* 0x0000000000027941 */ /* 0x000fea0003800200 */
.L_x_8106:
        /* <DEDUP_REMOVED lines=41> */
.L_x_8104:
[----:B------:R-:W-:Y:S05]  /*1ab60*/  BSYNC.RECONVERGENT B1 ;  /* 0x0000000000017941 */ /* 0x000fea0003800200 */
.L_x_8103:
        /* <DEDUP_REMOVED lines=9> */
.L_x_8102:
[----:B------:R-:W-:Y:S05]  /*1ac00*/  BSYNC.RECONVERGENT B0 ;  /* 0x0000000000007941 */ /* 0x000fea0003800200 */
.L_x_8101:
        /* <DEDUP_REMOVED lines=18> */
.L_x_8112:
        /* <DEDUP_REMOVED lines=13> */
.L_x_8114:
[----:B------:R-:W-:Y:S05]  /*1ae00*/  BSYNC.RECONVERGENT B2 ;  /* 0x0000000000027941 */ /* 0x000fea0003800200 */
.L_x_8113:
        /* <DEDUP_REMOVED lines=42> */
.L_x_8111:
[----:B------:R-:W-:Y:S05]  /*1b0b0*/  BSYNC.RECONVERGENT B1 ;  /* 0x0000000000017941 */ /* 0x000fea0003800200 */
.L_x_8110:
        /* <DEDUP_REMOVED lines=9> */
.L_x_8109:
[----:B------:R-:W-:Y:S05]  /*1b150*/  BSYNC.RECONVERGENT B0 ;  /* 0x0000000000007941 */ /* 0x000fea0003800200 */
.L_x_8108:
        /* <DEDUP_REMOVED lines=18> */
.L_x_8119:
        /* <DEDUP_REMOVED lines=13> */
.L_x_8121:
[----:B------:R-:W-:Y:S05]  /*1b350*/  BSYNC.RECONVERGENT B2 ;  /* 0x0000000000027941 */ /* 0x000fea0003800200 */
.L_x_8120:
        /* <DEDUP_REMOVED lines=42> */
.L_x_8118:
[----:B------:R-:W-:Y:S05]  /*1b600*/  BSYNC.RECONVERGENT B1 ;  /* 0x0000000000017941 */ /* 0x000fea0003800200 */
.L_x_8117:
        /* <DEDUP_REMOVED lines=9> */
.L_x_8116:
[----:B------:R-:W-:Y:S05]  /*1b6a0*/  BSYNC.RECONVERGENT B0 ;  /* 0x0000000000007941 */ /* 0x000fea0003800200 */
.L_x_8115:
        /* <DEDUP_REMOVED lines=18> */
.L_x_8126:
        /* <DEDUP_REMOVED lines=13> */
.L_x_8128:
[----:B------:R-:W-:Y:S05]  /*1b8a0*/  BSYNC.RECONVERGENT B2 ;  /* 0x0000000000027941 */ /* 0x000fea0003800200 */
.L_x_8127:
        /* <DEDUP_REMOVED lines=42> */
.L_x_8125:
[----:B------:R-:W-:Y:S05]  /*1bb50*/  BSYNC.RECONVERGENT B1 ;  /* 0x0000000000017941 */ /* 0x000fea0003800200 */
.L_x_8124:
        /* <DEDUP_REMOVED lines=9> */
.L_x_8123:
[----:B------:R-:W-:Y:S05]  /*1bbf0*/  BSYNC.RECONVERGENT B0 ;  /* 0x0000000000007941 */ /* 0x000fea0003800200 */
.L_x_8122:
        /* <DEDUP_REMOVED lines=18> */
.L_x_8133:
        /* <DEDUP_REMOVED lines=13> */
.L_x_8135:
[----:B------:R-:W-:Y:S05]  /*1bdf0*/  BSYNC.RECONVERGENT B2 ;  /* 0x0000000000027941 */ /* 0x000fea0003800200 */
.L_x_8134:
        /* <DEDUP_REMOVED lines=42> */
.L_x_8132:
[----:B------:R-:W-:Y:S05]  /*1c0a0*/  BSYNC.RECONVERGENT B1 ;  /* 0x0000000000017941 */ /* 0x000fea0003800200 */
.L_x_8131:
        /* <DEDUP_REMOVED lines=9> */
.L_x_8130:
[----:B------:R-:W-:Y:S05]  /*1c140*/  BSYNC.RECONVERGENT B0 ;  /* 0x0000000000007941 */ /* 0x000fea0003800200 */
.L_x_8129:
        /* <DEDUP_REMOVED lines=18> */
.L_x_8140:
        /* <DEDUP_REMOVED lines=13> */
.L_x_8142:
[----:B------:R-:W-:Y:S05]  /*1c340*/  BSYNC.RECONVERGENT B2 ;  /* 0x0000000000027941 */ /* 0x000fea0003800200 */
.L_x_8141:
        /* <DEDUP_REMOVED lines=42> */
.L_x_8139:
[----:B------:R-:W-:Y:S05]  /*1c5f0*/  BSYNC.RECONVERGENT B1 ;  /* 0x0000000000017941 */ /* 0x000fea0003800200 */
.L_x_8138:
        /* <DEDUP_REMOVED lines=9> */
.L_x_8137:
[----:B------:R-:W-:Y:S05]  /*1c690*/  BSYNC.RECONVERGENT B0 ;  /* 0x0000000000007941 */ /* 0x000fea0003800200 */
.L_x_8136:
        /* <DEDUP_REMOVED lines=18> */
.L_x_8147:
        /* <DEDUP_REMOVED lines=13> */
.L_x_8149:
[----:B------:R-:W-:Y:S05]  /*1c890*/  BSYNC.RECONVERGENT B2 ;  /* 0x0000000000027941 */ /* 0x000fea0003800200 */
.L_x_8148:
        /* <DEDUP_REMOVED lines=42> */
.L_x_8146:
[----:B------:R-:W-:Y:S05]  /*1cb40*/  BSYNC.RECONVERGENT B1 ;  /* 0x0000000000017941 */ /* 0x000fea0003800200 */
.L_x_8145:
        /* <DEDUP_REMOVED lines=9> */
.L_x_8144:
[----:B------:R-:W-:Y:S05]  /*1cbe0*/  BSYNC.RECONVERGENT B0 ;  /* 0x0000000000007941 */ /* 0x000fea0003800200 */
.L_x_8143:
        /* <DEDUP_REMOVED lines=18> */
.L_x_8154:
        /* <DEDUP_REMOVED lines=13> */
.L_x_8156:
[----:B------:R-:W-:Y:S05]  /*1cde0*/  BSYNC.RECONVERGENT B2 ;  /* 0x0000000000027941 */ /* 0x000fea0003800200 */
.L_x_8155:
        /* <DEDUP_REMOVED lines=42> */
.L_x_8153:
[----:B------:R-:W-:Y:S05]  /*1d090*/  BSYNC.RECONVERGENT B1 ;  /* 0x0000000000017941 */ /* 0x000fea0003800200 */
.L_x_8152:
        /* <DEDUP_REMOVED lines=9> */
.L_x_8151:
[----:B------:R-:W-:Y:S05]  /*1d130*/  BSYNC.RECONVERGENT B0 ;  /* 0x0000000000007941 */ /* 0x000fea0003800200 */
.L_x_8150:
[----:B------:R-:W-:Y:S02]  /*1d140*/  F2FP.F16.F32.PACK_AB R83, RZ, R140 ;  /* 0x0000008cff53723e */ /* 0x000fe400000000ff */
[----:B------:R-:W-:Y:S02]  /*1d150*/  PRMT R82, R148, 0x5410, R149 ;  /* 0x0000541094527816 */ /* 0x000fe40000000095 */
[----:B------:R-:W-:Y:S02]  /*1d160*/  PRMT R81, R147, 0x5410, R146 ;  /* 0x0000541093517816 */ /* 0x000fe40000000092 */
[----:B------:R-:W-:Y:S02]  /*1d170*/  PRMT R80, R145, 0x5410, R144 ;  /* 0x0000541091507816 */ /* 0x000fe40000000090 */
[----:B------:R-:W-:-:S07]  /*1d180*/  PRMT R83, R117, 0x5410, R83 ;  /* 0x0000541075537816 */ /* 0x000fce0000000053 */
.L_x_8100:
        /* <DEDUP_REMOVED lines=27> */
.L_x_8158:
[----:B------:R-:W-:Y:S05]  /*1d340*/  BSYNC.RECONVERGENT B0 ;  /* 0x0000000000007941 */ /* 0x000fea0003800200 */
.L_x_8157:
[----:B------:R-:W-:Y:S04]  /*1d350*/  BSSY.RECONVERGENT B0, `(.L_x_8159) ;  /* 0x0000005000007945 */ /* 0x000fe80003800200 */
[----:B------:R-:W-:Y:S05]  /*1d360*/  @!P1 BRA `(.L_x_8160) ;  /* 0x00000000000c9947 */ /* 0x000fea0003800000 */
[----:B-----5:R-:W2:Y:S02]  /*1d370*/  LDC.64 R28, c[0x0][0x390] ;  /* 0x0000e400ff1c7b82 */ /* 0x020ea40000000a00 */
[----:B--2---:R-:W-:-:S06]  /*1d380*/  IMAD.WIDE.U32 R28, R142, 0x10, R28 ;  /* 0x000000108e1c7825 */ /* 0x004fcc00078e001c */
[----:B------:R-:W5:Y:S02]  /*1d390*/  LDG.E.128 R28, desc[UR6][R28.64] ;  /* 0x000000061c1c7981 */ /* 0x000f64000c1e1d00 */
.L_x_8160:
[----:B------:R-:W-:Y:S05]  /*1d3a0*/  BSYNC.RECONVERGENT B0 ;  /* 0x0000000000007941 */ /* 0x000fea0003800200 */
.L_x_8159:
        /* <DEDUP_REMOVED lines=27> */
.L_x_8166:
        /* <DEDUP_REMOVED lines=13> */
.L_x_8168:
[----:B------:R-:W-:Y:S05]  /*1d630*/  BSYNC.RECONVERGENT B2 ;  /* 0x0000000000027941 */ /* 0x000fea0003800200 */
.L_x_8167:
        /* <DEDUP_REMOVED lines=41> */
.L_x_8165:
[----:B------:R-:W-:Y:S05]  /*1d8d0*/  BSYNC.RECONVERGENT B1 ;  /* 0x0000000000017941 */ /* 0x000fea0003800200 */
.L_x_8164:
        /* <DEDUP_REMOVED lines=11> */
.L_x_8163:
[----:B------:R-:W-:Y:S05]  /*1d990*/  BSYNC.RECONVERGENT B0 ;  /* 0x0000000000007941 */ /* 0x000fea0003800200 */
.L_x_8162:
        /* <DEDUP_REMOVED lines=22> */
.L_x_8173:
        /* <DEDUP_REMOVED lines=13> */
.L_x_8175:
[----:B------:R-:W-:Y:S05]  /*1dbd0*/  BSYNC.RECONVERGENT B2 ;  /* 0x0000000000027941 */ /* 0x000fea0003800200 */
.L_x_8174:
        /* <DEDUP_REMOVED lines=41> */
.L_x_8172:
[----:B------:R-:W-:Y:S05]  /*1de70*/  BSYNC.RECONVERGENT B1 ;  /* 0x0000000000017941 */ /* 0x000fea0003800200 */
.L_x_8171:
        /* <DEDUP_REMOVED lines=11> */
.L_x_8170:
[----:B------:R-:W-:Y:S05]  /*1df30*/  BSYNC.RECONVERGENT B0 ;  /* 0x0000000000007941 */ /* 0x000fea0003800200 */
.L_x_8169:
        /* <DEDUP_REMOVED lines=22> */
.L_x_8180:
        /* <DEDUP_REMOVED lines=13> */
.L_x_8182:
[----:B------:R-:W-:Y:S05]  /*1e170*/  BSYNC.RECONVERGENT B2 ;  /* 0x0000000000027941 */ /* 0x000fea0003800200 */
.L_x_8181:
        /* <DEDUP_REMOVED lines=42> */
.L_x_8179:
[----:B------:R-:W-:Y:S05]  /*1e420*/  BSYNC.RECONVERGENT B1 ;  /* 0x0000000000017941 */ /* 0x000fea0003800200 */
.L_x_8178:
        /* <DEDUP_REMOVED lines=11> */
.L_x_8177:
[----:B------:R-:W-:Y:S05]  /*1e4e0*/  BSYNC.RECONVERGENT B0 ;  /* 0x0000000000007941 */ /* 0x000fea0003800200 */
.L_x_8176:
        /* <DEDUP_REMOVED lines=22> */
.L_x_8187:
        /* <DEDUP_REMOVED lines=13> */
.L_x_8189:
[----:B------:R-:W-:Y:S05]  /*1e720*/  BSYNC.RECONVERGENT B2 ;  /* 0x0000000000027941 */ /* 0x000fea0003800200 */
.L_x_8188:
        /* <DEDUP_REMOVED lines=42> */
.L_x_8186:
[----:B------:R-:W-:Y:S05]  /*1e9d0*/  BSYNC.RECONVERGENT B1 ;  /* 0x0000000000017941 */ /* 0x000fea0003800200 */
.L_x_8185:
        /* <DEDUP_REMOVED lines=11> */
.L_x_8184:
[----:B------:R-:W-:Y:S05]  /*1ea90*/  BSYNC.RECONVERGENT B0 ;  /* 0x0000000000007941 */ /* 0x000fea0003800200 */
.L_x_8183:
        /* <DEDUP_REMOVED lines=22> */
.L_x_8194:
        /* <DEDUP_REMOVED lines=13> */
.L_x_8196:
[----:B------:R-:W-:Y:S05]  /*1ecd0*/  BSYNC.RECONVERGENT B2 ;  /* 0x0000000000027941 */ /* 0x000fea0003800200 */
.L_x_8195:
        /* <DEDUP_REMOVED lines=41> */
.L_x_8193:
[----:B------:R-:W-:Y:S05]  /*1ef70*/  BSYNC.RECONVERGENT B1 ;  /* 0x0000000000017941 */ /* 0x000fea0003800200 */
.L_x_8192:
        /* <DEDUP_REMOVED lines=11> */
.L_x_8191:
[----:B------:R-:W-:Y:S05]  /*1f030*/  BSYNC.RECONVERGENT B0 ;  /* 0x0000000000007941 */ /* 0x000fea0003800200 */
.L_x_8190:
        /* <DEDUP_REMOVED lines=22> */
.L_x_8201:
        /* <DEDUP_REMOVED lines=13> */
.L_x_8203:
[----:B------:R-:W-:Y:S05]  /*1f270*/  BSYNC.RECONVERGENT B2 ;  /* 0x0000000000027941 */ /* 0x000fea0003800200 */
.L_x_8202:
        /* <DEDUP_REMOVED lines=42> */
.L_x_8200:
[----:B------:R-:W-:Y:S05]  /*1f520*/  BSYNC.RECONVERGENT B1 ;  /* 0x0000000000017941 */ /* 0x000fea0003800200 */
.L_x_8199:
        /* <DEDUP_REMOVED lines=11> */
.L_x_8198:
[----:B------:R-:W-:Y:S05]  /*1f5e0*/  BSYNC.RECONVERGENT B0 ;  /* 0x0000000000007941 */ /* 0x000fea0003800200 */
.L_x_8197:
        /* <DEDUP_REMOVED lines=22> */
.L_x_8208:
        /* <DEDUP_REMOVED lines=13> */
.L_x_8210:
[----:B------:R-:W-:Y:S05]  /*1f820*/  BSYNC.RECONVERGENT B2 ;  /* 0x0000000000027941 */ /* 0x000fea0003800200 */
.L_x_8209:
        /* <DEDUP_REMOVED lines=42> */
.L_x_8207:
[----:B------:R-:W-:Y:S05]  /*1fad0*/  BSYNC.RECONVERGENT B1 ;  /* 0x0000000000017941 */ /* 0x000fea0003800200 */
.L_x_8206:
        /* <DEDUP_REMOVED lines=11> */
.L_x_8205:
[----:B------:R-:W-:Y:S05]  /*1fb90*/  BSYNC.RECONVERGENT B0 ;  /* 0x0000000000007941 */ /* 0x000fea0003800200 */
.L_x_8204:
        /* <DEDUP_REMOVED lines=22> */
.L_x_8215:
        /* <DEDUP_REMOVED lines=13> */
.L_x_8217:
[----:B------:R-:W-:Y:S05]  /*1fdd0*/  BSYNC.RECONVERGENT B2 ;  /* 0x0000000000027941 */ /* 0x000fea0003800200 */
.L_x_8216:
[----:B------:R-:W-:Y:S01]  /*1fde0*/  LOP3.LUT R24, R6, R115, R89, 0x96, !PT ;  /* 0x0000007306187212 */ /* 0x000fe200078e9659 */
[----:B------:R-:W-:Y:S01]  /*1fdf0*/  IMAD.WIDE.U32 R80, R2, -0x326172a9, RZ ;  /* 0xcd9e8d5702507825 */ /* 0x000fe200078e00ff */
[----:B------:R-:W-:-:S03]  /*1fe00*/  MOV R19, R158 ;  /* 0x0000009e00137202 */ /* 0x000fc60000000f00 */
        /* <DEDUP_REMOVED lines=39> */
.L_x_8214:
[----:B------:R-:W-:Y:S05]  /*20080*/  BSYNC.RECONVERGENT B1 ;  /* 0x0000000000017941 */ /* 0x000fea0003800200 */
.L_x_8213:
        /* <DEDUP_REMOVED lines=11> */
.L_x_8212:
[----:B------:R-:W-:Y:S05]  /*20140*/  BSYNC.RECONVERGENT B0 ;  /* 0x0000000000007941 */ /* 0x000fea0003800200 */
.L_x_8211:
[----:B------:R-:W-:Y:S02]  /*20150*/  F2FP.F16.F32.PACK_AB R83, RZ, R114 ;  /* 0x00000072ff53723e */ /* 0x000fe400000000ff */
[----:B------:R-:W-:Y:S02]  /*20160*/  PRMT R82, R155, 0x5410, R82 ;  /* 0x000054109b527816 */ /* 0x000fe40000000052 */
[----:B------:R-:W-:Y:S02]  /*20170*/  PRMT R81, R152, 0x5410, R153 ;  /* 0x0000541098517816 */ /* 0x000fe40000000099 */
[----:B------:R-:W-:Y:S02]  /*20180*/  PRMT R80, R148, 0x5410, R151 ;  /* 0x0000541094507816 */ /* 0x000fe40000000097 */
[----:B------:R-:W-:Y:S01]  /*20190*/  PRMT R83, R117, 0x5410, R83 ;  /* 0x0000541075537816 */ /* 0x000fe20000000053 */
[----:B------:R-:W-:Y:S06]  /*201a0*/  BRA `(.L_x_8218) ;  /* 0x0000002800bc7947 */ /* 0x000fec0003800000 */
.L_x_8161:
        /* <DEDUP_REMOVED lines=21> */
.L_x_8223:
        /* <DEDUP_REMOVED lines=13> */
.L_x_8225:
[----:B------:R-:W-:Y:S05]  /*203d0*/  BSYNC.RECONVERGENT B2 ;  /* 0x0000000000027941 */ /* 0x000fea0003800200 */
.L_x_8224:
        /* <DEDUP_REMOVED lines=41> */
.L_x_8222:
[----:B------:R-:W-:Y:S05]  /*20670*/  BSYNC.RECONVERGENT B1 ;  /* 0x0000000000017941 */ /* 0x000fea0003800200 */
.L_x_8221:
        /* <DEDUP_REMOVED lines=9> */
.L_x_8220:
[----:B------:R-:W-:Y:S05]  /*20710*/  BSYNC.RECONVERGENT B0 ;  /* 0x0000000000007941 */ /* 0x000fea0003800200 */
.L_x_8219:
        /* <DEDUP_REMOVED lines=18> */
.L_x_8230:
        /* <DEDUP_REMOVED lines=13> */
.L_x_8232:
[----:B------:R-:W-:Y:S05]  /*20910*/  BSYNC.RECONVERGENT B2 ;  /* 0x0000000000027941 */ /* 0x000fea0003800200 */
.L_x_8231:
        /* <DEDUP_REMOVED lines=42> */
.L_x_8229:
[----:B------:R-:W-:Y:S05]  /*20bc0*/  BSYNC.RECONVERGENT B1 ;  /* 0x0000000000017941 */ /* 0x000fea0003800200 */
.L_x_8228:
        /* <DEDUP_REMOVED lines=9> */
.L_x_8227:
[----:B------:R-:W-:Y:S05]  /*20c60*/  BSYNC.RECONVERGENT B0 ;  /* 0x0000000000007941 */ /* 0x000fea0003800200 */
.L_x_8226:
        /* <DEDUP_REMOVED lines=18> */
.L_x_8237:
        /* <DEDUP_REMOVED lines=13> */
.L_x_8239:
[----:B------:R-:W-:Y:S05]  /*20e60*/  BSYNC.RECONVERGENT B2 ;  /* 0x0000000000027941 */ /* 0x000fea0003800200 */
.L_x_8238:
        /* <DEDUP_REMOVED lines=42> */
.L_x_8236:
[----:B------:R-:W-:Y:S05]  /*21110*/  BSYNC.RECONVERGENT B1 ;  /* 0x0000000000017941 */ /* 0x000fea0003800200 */
.L_x_8235:
        /* <DEDUP_REMOVED lines=9> */
.L_x_8234:
[----:B------:R-:W-:Y:S05]  /*211b0*/  BSYNC.RECONVERGENT B0 ;  /* 0x0000000000007941 */ /* 0x000fea0003800200 */
.L_x_8233:
        /* <DEDUP_REMOVED lines=18> */
.L_x_8244:
        /* <DEDUP_REMOVED lines=13> */
.L_x_8246:
[----:B------:R-:W-:Y:S05]  /*213b0*/  BSYNC.RECONVERGENT B2 ;  /* 0x0000000000027941 */ /* 0x000fea0003800200 */
.L_x_8245:
        /* <DEDUP_REMOVED lines=42> */
.L_x_8243:
[----:B------:R-:W-:Y:S05]  /*21660*/  BSYNC.RECONVERGENT B1 ;  /* 0x0000000000017941 */ /* 0x000fea0003800200 */
.L_x_8242:
        /* <DEDUP_REMOVED lines=9> */
.L_x_8241:
[----:B------:R-:W-:Y:S05]  /*21700*/  BSYNC.RECONVERGENT B0 ;  /* 0x0000000000007941 */ /* 0x000fea0003800200 */
.L_x_8240:
        /* <DEDUP_REMOVED lines=18> */
.L_x_8251:
        /* <DEDUP_REMOVED lines=13> */
.L_x_8253:
[----:B------:R-:W-:Y:S05]  /*21900*/  BSYNC.RECONVERGENT B2 ;  /* 0x0000000000027941 */ /* 0x000fea0003800200 */
.L_x_8252:
        /* <DEDUP_REMOVED lines=42> */
.L_x_8250:
[----:B------:R-:W-:Y:S05]  /*21bb0*/  BSYNC.RECONVERGENT B1 ;  /* 0x0000000000017941 */ /* 0x000fea0003800200 */
.L_x_8249:
        /* <DEDUP_REMOVED lines=9> */
.L_x_8248:
[----:B------:R-:W-:Y:S05]  /*21c50*/  BSYNC.RECONVERGENT B0 ;  /* 0x0000000000007941 */ /* 0x000fea0003800200 */
.L_x_8247:
        /* <DEDUP_REMOVED lines=18> */
.L_x_8258:
        /* <DEDUP_REMOVED lines=13> */
.L_x_8260:
[----:B------:R-:W-:Y:S05]  /*21e50*/  BSYNC.RECONVERGENT B2 ;  /* 0x0000000000027941 */ /* 0x000fea0003800200 */
.L_x_8259:
        /* <DEDUP_REMOVED lines=42> */
.L_x_8257:
[----:B------:R-:W-:Y:S05]  /*22100*/  BSYNC.RECONVERGENT B1 ;  /* 0x0000000000017941 */ /* 0x000fea0003800200 */
.L_x_8256:
        /* <DEDUP_REMOVED lines=9> */
.L_x_8255:
[----:B------:R-:W-:Y:S05]  /*221a0*/  BSYNC.RECONVERGENT B0 ;  /* 0x0000000000007941 */ /* 0x000fea0003800200 */
.L_x_8254:
        /* <DEDUP_REMOVED lines=18> */
.L_x_8265:
        /* <DEDUP_REMOVED lines=13> */
.L_x_8267:
[----:B------:R-:W-:Y:S05]  /*223a0*/  BSYNC.RECONVERGENT B2 ;  /* 0x0000000000027941 */ /* 0x000fea0003800200 */
.L_x_8266:
        /* <DEDUP_REMOVED lines=42> */
.L_x_8264:
[----:B------:R-:W-:Y:S05]  /*22650*/  BSYNC.RECONVERGENT B1 ;  /* 0x0000000000017941 */ /* 0x000fea0003800200 */
.L_x_8263:
        /* <DEDUP_REMOVED lines=9> */
.L_x_8262:
[----:B------:R-:W-:Y:S05]  /*226f0*/  BSYNC.RECONVERGENT B0 ;  /* 0x0000000000007941 */ /* 0x000fea0003800200 */
.L_x_8261:
        /* <DEDUP_REMOVED lines=18> */
.L_x_8272:
        /* <DEDUP_REMOVED lines=13> */
.L_x_8274:
[----:B------:R-:W-:Y:S05]  /*228f0*/  BSYNC.RECONVERGENT B2 ;  /* 0x0000000000027941 */ /* 0x000fea0003800200 */
.L_x_8273:
[----:B------:R-:W-:Y:S01]  /*22900*/  LOP3.LUT R24, R6, R83, R89, 0x96, !PT ;  /* 0x0000005306187212 */ /* 0x000fe200078e9659 */
[----:B------:R-:W-:-:S04]  /*22910*/  IMAD.WIDE.U32 R80, R2, -0x326172a9, RZ ;  /* 0xcd9e8d5702507825 */ /* 0x000fc800078e00ff */
[----:B------:R-:W-:Y:S01]  /*22920*/  HFMA2 R156, -RZ, RZ, 0, 0 ;  /* 0x00000000ff9c7431 */ /* 0x000fe200000001ff */
[----:B------:R-:W-:Y:S01]  /*22930*/  MOV R19, R154 ;  /* 0x0000009a00137202 */ /* 0x000fe20000000f00 */
        /* <DEDUP_REMOVED lines=38> */
.L_x_8271:
[----:B------:R-:W-:Y:S05]  /*22ba0*/  BSYNC.RECONVERGENT B1 ;  /* 0x0000000000017941 */ /* 0x000fea0003800200 */
.L_x_8270:
        /* <DEDUP_REMOVED lines=9> */
.L_x_8269:
[----:B------:R-:W-:Y:S05]  /*22c40*/  BSYNC.RECONVERGENT B0 ;  /* 0x0000000000007941 */ /* 0x000fea0003800200 */
.L_x_8268:
[----:B------:R-:W-:Y:S02]  /*22c50*/  F2FP.F16.F32.PACK_AB R83, RZ, R114 ;  /* 0x00000072ff53723e */ /* 0x000fe400000000ff */
[----:B------:R-:W-:Y:S02]  /*22c60*/  PRMT R82, R155, 0x5410, R157 ;  /* 0x000054109b527816 */ /* 0x000fe4000000009d */
[----:B------:R-:W-:Y:S02]  /*22c70*/  PRMT R81, R152, 0x5410, R151 ;  /* 0x0000541098517816 */ /* 0x000fe40000000097 */
[----:B------:R-:W-:Y:S02]  /*22c80*/  PRMT R80, R148, 0x5410, R117 ;  /* 0x0000541094507816 */ /* 0x000fe40000000075 */
[----:B------:R-:W-:-:S07]  /*22c90*/  PRMT R83, R153, 0x5410, R83 ;  /* 0x0000541099537816 */ /* 0x000fce0000000053 */
.L_x_8218:
        /* <DEDUP_REMOVED lines=73> */
.L_x_8276:
[----:B------:R-:W-:Y:S05]  /*23130*/  BSYNC.RECONVERGENT B0 ;  /* 0x0000000000007941 */ /* 0x000fea0003800200 */
.L_x_8275:
        /* <DEDUP_REMOVED lines=120> */
.L_x_8292:
        /* <DEDUP_REMOVED lines=16> */
[----:B------:R-:W-:Y:S01]  /*239c0*/  FSEL R0, R84, RZ, !P1 ;  /* 0x000000ff54007208 */ /* 0x000fe20004800000 */
[----:B------:R-:W-:Y:S02]  /*239d0*/  VIADD R7, R7, 0xffffffff ;  /* 0xffffffff07077836 */ /* 0x000fe40000000000 */
[----:B------:R-:W-:Y:S02]  /*239e0*/  HADD2.F32 R81, -RZ, R77.H0_H0 ;  /* 0x2000004dff517230 */ /* 0x000fe40000004100 */
[C---:B------:R-:W-:Y:S01]  /*239f0*/  FADD.FTZ R80, -R0.reuse, R9 ;  /* 0x0000000900507221 */ /* 0x040fe20000010100 */
[C---:B------:R-:W-:Y:S01]  /*23a00*/  FADD.FTZ R82, -R0.reuse, R11 ;  /* 0x0000000b00527221 */ /* 0x040fe20000010100 */
[----:B------:R-:W-:Y:S02]  /*23a10*/  IMAD R8, R7, R8, RZ ;  /* 0x0000000807087224 */ /* 0x000fe400078e02ff */
[C---:B------:R-:W-:Y:S01]  /*23a20*/  FADD.FTZ R84, -R0.reuse, R13 ;  /* 0x0000000d00547221 */ /* 0x040fe20000010100 */
[C---:B------:R-:W-:Y:S01]  /*23a30*/  FADD.FTZ R20, -R0.reuse, R20 ;  /* 0x0000001400147221 */ /* 0x040fe20000010100 */
[----:B------:R-:W-:Y:S01]  /*23a40*/  FADD.FTZ R86, -R0, R15 ;  /* 0x0000000f00567221 */ /* 0x000fe20000010100 */
[----:B------:R-:W-:-:S02]  /*23a50*/  HADD2.F32 R7, -RZ, R76.H0_H0 ;  /* 0x2000004cff077230 */ /* 0x000fc40000004100 */
[C---:B------:R-:W-:Y:S01]  /*23a60*/  FMUL.FTZ R80, R85.reuse, R80 ;  /* 0x0000005055507220 */ /* 0x040fe20000410000 */
[----:B------:R-:W-:Y:S02]  /*23a70*/  HADD2.F32 R9, -RZ, R52.H0_H0 ;  /* 0x20000034ff097230 */ /* 0x000fe40000004100 */
[C---:B------:R-:W-:Y:S01]  /*23a80*/  FADD.FTZ R92, -R0.reuse, R21 ;  /* 0x00000015005c7221 */ /* 0x040fe20000010100 */
[----:B------:R-:W-:Y:S02]  /*23a90*/  HADD2.F32 R11, -RZ, R76.H1_H1 ;  /* 0x3000004cff0b7230 */ /* 0x000fe40000004100 */
[----:B------:R-:W-:Y:S01]  /*23aa0*/  FADD.FTZ R94, -R0, R27 ;  /* 0x0000001b005e7221 */ /* 0x000fe20000010100 */
[----:B------:R-:W-:Y:S02]  /*23ab0*/  HADD2.F32 R13, -RZ, R52.H1_H1 ;  /* 0x30000034ff0d7230 */ /* 0x000fe40000004100 */
[----:B------:R-:W-:Y:S01]  /*23ac0*/  FMUL.FTZ R82, R85, R82 ;  /* 0x0000005255527220 */ /* 0x000fe20000410000 */
[----:B------:R-:W-:-:S02]  /*23ad0*/  HADD2.F32 R15, -RZ, R53.H0_H0 ;  /* 0x20000035ff0f7230 */ /* 0x000fc40000004100 */
[C---:B------:R-:W-:Y:S01]  /*23ae0*/  FMUL.FTZ R84, R85.reuse, R84 ;  /* 0x0000005455547220 */ /* 0x040fe20000410000 */
[----:B------:R-:W-:Y:S02]  /*23af0*/  HADD2.F32 R83, -RZ, R78.H0_H0 ;  /* 0x2000004eff537230 */ /* 0x000fe40000004100 */
[C---:B------:R-:W-:Y:S01]  /*23b00*/  FMUL.FTZ R20, R85.reuse, R20 ;  /* 0x0000001455147220 */ /* 0x040fe20000410000 */
[----:B------:R-:W-:Y:S02]  /*23b10*/  HADD2.F32 R87, -RZ, R54.H0_H0 ;  /* 0x20000036ff577230 */ /* 0x000fe40000004100 */
[----:B------:R-:W-:Y:S01]  /*23b20*/  FMUL.FTZ R86, R85, R86 ;  /* 0x0000005655567220 */ /* 0x000fe20000410000 */
[----:B------:R-:W-:Y:S02]  /*23b30*/  HADD2.F32 R21, -RZ, R77.H1_H1 ;  /* 0x3000004dff157230 */ /* 0x000fe40000004100 */
[----:B------:R-:W-:Y:S01]  /*23b40*/  FADD.FTZ R22, -R0, R22 ;  /* 0x0000001600167221 */ /* 0x000fe20000010100 */
[----:B------:R-:W-:-:S02]  /*23b50*/  HADD2.F32 R27, -RZ, R53.H1_H1 ;  /* 0x30000035ff1b7230 */ /* 0x000fc40000004100 */
[----:B------:R-:W-:Y:S01]  /*23b60*/  FFMA.FTZ R80, R80, R7, R9 ;  /* 0x0000000750507223 */ /* 0x000fe20000010009 */
[C---:B------:R-:W-:Y:S01]  /*23b70*/  FADD.FTZ R96, -R0.reuse, R107 ;  /* 0x0000006b00607221 */ /* 0x040fe20000010100 */
[----:B------:R-:W-:Y:S01]  /*23b80*/  FADD.FTZ R148, -R0, R120 ;  /* 0x0000007800947221 */ /* 0x000fe20000010100 */
        /* <DEDUP_REMOVED lines=40> */
[----:B------:R-:W-:Y:S01]  /*23e10*/  FADD.FTZ R0, -R0, R114 ;  /* 0x0000007200007221 */ /* 0x000fe20000010100 */
[----:B------:R-:W-:Y:S01]  /*23e20*/  FFMA.FTZ R86, R86, R21, R27 ;  /* 0x0000001556567223 */ /* 0x000fe2000001001b */
[----:B------:R-:W-:-:S02]  /*23e30*/  HADD2.F32 R83, -RZ, R79.H0_H0 ;  /* 0x2000004fff537230 */ /* 0x000fc40000004100 */
[C---:B------:R-:W-:Y:S01]  /*23e40*/  FMUL.FTZ R22, R85.reuse, R22 ;  /* 0x0000001655167220 */ /* 0x040fe20000410000 */
[----:B------:R-:W-:Y:S02]  /*23e50*/  HADD2.F32 R11, -RZ, R55.H0_H0 ;  /* 0x20000037ff0b7230 */ /* 0x000fe40000004100 */
[C---:B------:R-:W-:Y:S01]  /*23e60*/  FMUL.FTZ R94, R85.reuse, R94 ;  /* 0x0000005e555e7220 */ /* 0x040fe20000410000 */
        /* <DEDUP_REMOVED lines=13> */
[C---:B------:R-:W-:Y:S01]  /*23f40*/  FMUL.FTZ R110, R85.reuse, R110 ;  /* 0x0000006e556e7220 */ /* 0x040fe20000410000 */
[----:B------:R-:W-:Y:S02]  /*23f50*/  HADD2.F32 R93, -RZ, R48.H1_H1 ;  /* 0x30000030ff5d7230 */ /* 0x000fe40000004100 */
        /* <DEDUP_REMOVED lines=37> */
[----:B------:R-:W-:Y:S01]  /*241b0*/  FFMA.FTZ R96, R96, R21, R27 ;  /* 0x0000001560607223 */ /* 0x000fe2000001001b */
[----:B------:R-:W-:-:S02]  /*241c0*/  HADD2.F32 R11, -RZ, R73.H0_H0 ;  /* 0x20000049ff0b7230 */ /* 0x000fc40000004100 */
[----:B------:R-:W-:Y:S01]  /*241d0*/  FFMA.FTZ R7, R106, R91, R93 ;  /* 0x0000005b6a077223 */ /* 0x000fe2000001005d */
[----:B------:R-:W-:Y:S01]  /*241e0*/  HADD2.F32 R13, -RZ, R49.H0_H0 ;  /* 0x20000031ff0d7230 */ /* 0x000fe20000004100 */
[----:B------:R-:W-:Y:S01]  /*241f0*/  F2FP.F16.F32.PACK_AB R83, R0, R83 ;  /* 0x000000530053723e */ /* 0x000fe200000000ff */
[----:B------:R-:W-:Y:S01]  /*24200*/  HADD2.F32 R15, -RZ, R73.H1_H1 ;  /* 0x30000049ff0f7230 */ /* 0x000fe20000004100 */
[----:B------:R-:W-:Y:S01]  /*24210*/  LOP3.LUT R0, R90, 0x1f, RZ, 0xc0, !PT ;  /* 0x0000001f5a007812 */ /* 0x000fe200078ec0ff */
[----:B------:R-:W-:Y:S02]  /*24220*/  HADD2.F32 R21, -RZ, R49.H1_H1 ;  /* 0x30000031ff157230 */ /* 0x000fe40000004100 */
        /* <DEDUP_REMOVED lines=9> */
[----:B------:R-:W-:Y:S01]  /*242c0*/  HADD2.F32 R97, -RZ, R75.H0_H0 ;  /* 0x2000004bff617230 */ /* 0x000fe20000004100 */
[----:B------:R-:W-:Y:S01]  /*242d0*/  F2FP.F16.F32.PACK_AB R81, R86, R81 ;  /* 0x000000515651723e */ /* 0x000fe200000000ff */
        /* <DEDUP_REMOVED lines=55> */
[----:B------:R-:W-:Y:S01]  /*24650*/  HADD2.F32 R107, -RZ, R66.H0_H0 ;  /* 0x20000042ff6b7230 */ /* 0x000fe20000004100 */
[----:B------:R-:W-:Y:S01]  /*24660*/  SHF.R.S32.HI R91, RZ, 0x1f, R8 ;  /* 0x0000001fff5b7819 */ /* 0x000fe20000011408 */
[----:B------:R-:W-:Y:S02]  /*24670*/  HADD2.F32 R109, -RZ, R42.H0_H0 ;  /* 0x2000002aff6d7230 */ /* 0x000fe40000004100 */
[----:B------:R-:W-:Y:S01]  /*24680*/  FFMA.FTZ R139, R139, R20, R104 ;  /* 0x000000148b8b7223 */ /* 0x000fe20000010068 */
[----:B------:R-:W-:Y:S01]  /*24690*/  HADD2.F32 R111, -RZ, R66.H1_H1 ;  /* 0x30000042ff6f7230 */ /* 0x000fe20000004100 */
[----:B------:R-:W0:Y:S01]  /*246a0*/  LDC.64 R20, c[0x0][0x428] ;  /* 0x00010a00ff147b82 */ /* 0x000e220000000a00 */
[----:B------:R-:W-:-:S02]  /*246b0*/  HADD2.F32 R113, -RZ, R42.H1_H1 ;  /* 0x3000002aff717230 */ /* 0x000fc40000004100 */
[----:B------:R-:W-:Y:S01]  /*246c0*/  FFMA.FTZ R94, R162, R107, R109 ;  /* 0x0000006ba25e7223 */ /* 0x000fe2000001006d */
[----:B------:R-:W-:Y:S01]  /*246d0*/  HADD2.F32 R109, -RZ, R67.H1_H1 ;  /* 0x30000043ff6d7230 */ /* 0x000fe20000004100 */
[----:B------:R-:W-:Y:S01]  /*246e0*/  LEA.HI R91, R91, R8, RZ, 0x3 ;  /* 0x000000085b5b7211 */ /* 0x000fe200078f18ff */
[----:B------:R-:W-:Y:S02]  /*246f0*/  HADD2.F32 R105, -RZ, R43.H1_H1 ;  /* 0x3000002bff697230 */ /* 0x000fe40000004100 */
[----:B------:R-:W-:Y:S01]  /*24700*/  FFMA.FTZ R103, R130, R111, R113 ;  /* 0x0000006f82677223 */ /* 0x000fe20000010071 */
[----:B------:R-:W-:Y:S01]  /*24710*/  HADD2.F32 R107, -RZ, R60.H1_H1 ;  /* 0x3000003cff6b7230 */ /* 0x000fe20000004100 */
[----:B------:R-:W-:Y:S01]  /*24720*/  LEA.HI.SX32 R91, R91, R0, 0x1d ;  /* 0x000000005b5b7211 */ /* 0x000fe200078feaff */
        /* <DEDUP_REMOVED lines=32> */
[----:B------:R-:W-:Y:S01]  /*24930*/  IADD3 R9, PT, PT, R91, 0x20, RZ ;  /* 0x000000205b097810 */ /* 0x000fe20007ffe0ff */
[----:B------:R-:W-:Y:S02]  /*24940*/  HADD2.F32 R111, -RZ, R35.H0_H0 ;  /* 0x20000023ff6f7230 */ /* 0x000fe40000004100 */
[----:B------:R-:W-:Y:S01]  /*24950*/  FFMA.FTZ R113, R85, R104, R106 ;  /* 0x0000006855717223 */ /* 0x000fe2000001006a */
[----:B------:R-:W-:Y:S01]  /*24960*/  HADD2.F32 R108, -RZ, R57.H1_H1 ;  /* 0x30000039ff6c7230 */ /* 0x000fe20000004100 */
[C---:B------:R-:W-:Y:S01]  /*24970*/  IADD3 R105, PT, PT, R91.reuse, 0x60, RZ ;  /* 0x000000605b697810 */ /* 0x040fe20007ffe0ff */
[----:B------:R-:W-:Y:S02]  /*24980*/  HADD2.F32 R110, -RZ, R33.H1_H1 ;  /* 0x30000021ff6e7230 */ /* 0x000fe40000004100 */
[----:B------:R-:W-:Y:S01]  /*24990*/  FFMA.FTZ R116, R116, R107, R111 ;  /* 0x0000006b74747223 */ /* 0x000fe2000001006f */
[----:B------:R-:W-:Y:S01]  /*249a0*/  HADD2.F32 R8, -RZ, R58.H0_H0 ;  /* 0x2000003aff087230 */ /* 0x000fe20000004100 */
[----:B------:R-:W-:Y:S01]  /*249b0*/  IADD3 R111, PT, PT, R91, 0xa0, RZ ;  /* 0x000000a05b6f7810 */ /* 0x000fe20007ffe0ff */
[----:B------:R-:W-:-:S02]  /*249c0*/  HADD2.F32 R90, -RZ, R34.H0_H0 ;  /* 0x20000022ff5a7230 */ /* 0x000fc40000004100 */
[----:B------:R-:W-:Y:S01]  /*249d0*/  FFMA.FTZ R147, R147, R108, R110 ;  /* 0x0000006c93937223 */ /* 0x000fe2000001006e */
[----:B0-----:R-:W-:Y:S01]  /*249e0*/  IMAD.WIDE.U32 R86, R91, 0x10, R20 ;  /* 0x000000105b567825 */ /* 0x001fe200078e0014 */
[----:B------:R-:W-:-:S03]  /*249f0*/  F2FP.F16.F32.PACK_AB R103, R113, R116 ;  /* 0x000000747167723e */ /* 0x000fc600000000ff */
[----:B------:R-:W-:Y:S01]  /*24a00*/  FFMA.FTZ R149, R149, R8, R90 ;  /* 0x0000000895957223 */ /* 0x000fe2000001005a */
[C---:B------:R-:W-:Y:S01]  /*24a10*/  VIADD R85, R91.reuse, 0x40 ;  /* 0x000000405b557836 */ /* 0x040fe20000000000 */
[----:B------:R0:W-:Y:S01]  /*24a20*/  STG.E.128 desc[UR6][R86.64], R80 ;  /* 0x0000005056007986 */ /* 0x0001e2000c101d06 */
[----:B------:R-:W-:Y:S02]  /*24a30*/  VIADD R107, R91, 0x80 ;  /* 0x000000805b6b7836 */ /* 0x000fe40000000000 */
[----:B------:R-:W-:-:S04]  /*24a40*/  IMAD.WIDE.U32 R8, R9, 0x10, R20 ;  /* 0x0000001009087825 */ /* 0x000fc800078e0014 */
[----:B------:R-:W-:Y:S01]  /*24a50*/  IMAD.WIDE.U32 R90, R85, 0x10, R20 ;  /* 0x00000010555a7825 */ /* 0x000fe200078e0014 */
[----:B------:R-:W-:-:S03]  /*24a60*/  F2FP.F16.F32.PACK_AB R85, R27, R22 ;  /* 0x000000161b55723e */ /* 0x000fc600000000ff */
[----:B------:R-:W-:-:S04]  /*24a70*/  IMAD.WIDE.U32 R104, R105, 0x10, R20 ;  /* 0x0000001069687825 */ /* 0x000fc800078e0014 */
[----:B------:R-:W-:Y:S01]  /*24a80*/  IMAD.WIDE.U32 R106, R107, 0x10, R20 ;  /* 0x000000106b6a7825 */ /* 0x000fe200078e0014 */
[----:B0-----:R-:W-:-:S03]  /*24a90*/  F2FP.F16.F32.PACK_AB R83, R93, R102 ;  /* 0x000000665d53723e */ /* 0x001fc600000000ff */
[----:B------:R-:W-:Y:S01]  /*24aa0*/  IMAD.WIDE.U32 R20, R111, 0x10, R20 ;  /* 0x000000106f147825 */ /* 0x000fe200078e0014 */
        /* <DEDUP_REMOVED lines=13> */
[----:B------:R-:W-:Y:S02]  /*24b80*/  F2FP.F16.F32.PACK_AB R102, R150, R149 ;  /* 0x000000959666723e */ /* 0x000fe400000000ff */
[----:B------:R-:W-:Y:S01]  /*24b90*/  F2FP.F16.F32.PACK_AB R101, R147, R146 ;  /* 0x000000929365723e */ /* 0x000fe200000000ff */
[----:B------:R0:W-:Y:S01]  /*24ba0*/  STG.E.128 desc[UR6][R106.64], R96 ;  /* 0x000000606a007986 */ /* 0x0001e2000c101d06 */
[----:B------:R-:W-:-:S05]  /*24bb0*/  F2FP.F16.F32.PACK_AB R100, R144, R145 ;  /* 0x000000919064723e */ /* 0x000fca00000000ff */
[----:B------:R0:W-:Y:S02]  /*24bc0*/  STG.E.128 desc[UR6][R20.64], R100 ;  /* 0x0000006414007986 */ /* 0x0001e4000c101d06 */
.L_x_8279:
[----:B------:R-:W-:Y:S05]  /*24bd0*/  BSYNC.RECONVERGENT B0 ;  /* 0x0000000000007941 */ /* 0x000fea0003800200 */
.L_x_8278:
[----:B0-----:R-:W0:Y:S02]  /*24be0*/  LDC.64 R8, c[0x0][0x380] ;  /* 0x0000e000ff087b82 */ /* 0x001e240000000a00 */
[----:B0-----:R-:W-:-:S05]  /*24bf0*/  IMAD R3, R8, 0x4, R3 ;  /* 0x0000000408037824 */ /* 0x001fca00078e0203 */
[----:B------:R-:W-:-:S13]  /*24c00*/  ISETP.GE.AND P0, PT, R3, R9, PT ;  /* 0x000000090300720c */ /* 0x000fda0003f06270 */
[----:B------:R-:W-:Y:S05]  /*24c10*/  @!P0 BRA `(.L_x_8280) ;  /* 0xfffffdbc00608947 */ /* 0x000fea000383ffff */
[----:B------:R-:W-:Y:S05]  /*24c20*/  EXIT ;  /* 0x000000000000794d */ /* 0x000fea0003800000 */
.L_x_8277:
[----:B------:R-:W-:Y:S01]  /*24c30*/  HFMA2 R93, -RZ, RZ, 0, 5.9604644775390625e-08 ;  /* 0x00000001ff5d7431 */ /* 0x000fe200000001ff */
[----:B------:R-:W-:Y:S01]  /*24c40*/  BSSY B0, `(.L_x_8281) ;  /* 0x0000006000007945 */ /* 0x000fe20003800000 */
[----:B------:R-:W-:Y:S01]  /*24c50*/  IMAD.MOV.U32 R94, RZ, RZ, 0x1f ;  /* 0x0000001fff5e7424 */ /* 0x000fe200078e00ff */
[----:B------:R-:W-:-:S07]  /*24c60*/  MOV R92, 0xffffffff ;  /* 0xffffffff005c7802 */ /* 0x000fce0000000f00 */
[----:B0----5:R-:W-:Y:S05]  /*24c70*/  WARPSYNC.COLLECTIVE R92, `(.L_x_8282) ;  /* 0x000000005c087348 */ /* 0x021fea0003c00000 */
[----:B------:R1:W2:Y:S02]  /*24c80*/  SHFL.BFLY P1, R87, R91, R93, R94 ;  /* 0x0c00005d5b577389 */ /* 0x0002a4000002005e */
[----:B012--5:R-:W-:Y:S05]  /*24c90*/  ENDCOLLECTIVE ;  /* 0x000000000000791b */ /* 0x027fea0003800000 */
.L_x_8282:
[----:B------:R-:W-:Y:S05]  /*24ca0*/  BSYNC B0 ;  /* 0x0000000000007941 */ /* 0x000fea0003800000 */
.L_x_8281:
        /* <DEDUP_REMOVED lines=10> */
.L_x_8283:
[----:B------:R-:W-:Y:S01]  /*24d50*/  HFMA2 R93, -RZ, RZ, 0, 2.384185791015625e-07 ;  /* 0x00000004ff5d7431 */ /* 0x000fe200000001ff */
[----:B------:R-:W-:-:S05]  /*24d60*/  MOV R80, R87 ;  /* 0x0000005700507202 */ /* 0x000fca0000000f00 */
[----:B------:R-:W-:-:S04]  /*24d70*/  FADD.FTZ R82, R81, R80 ;  /* 0x0000005051527221 */ /* 0x000fc80000010000 */
[----:B------:R-:W-:-:S07]  /*24d80*/  IMAD.MOV.U32 R91, RZ, RZ, R82 ;  /* 0x000000ffff5b7224 */ /* 0x000fce00078e0052 */
[----:B------:R-:W-:Y:S05]  /*24d90*/  WARPSYNC.COLLECTIVE R92, `(.L_x_8284) ;  /* 0x000000005c087348 */ /* 0x000fea0003c00000 */
[----:B------:R0:W1:Y:S02]  /*24da0*/  SHFL.BFLY P1, R87, R91, R93, R94 ;  /* 0x0c00005d5b577389 */ /* 0x000064000002005e */
[----:B01----:R-:W-:Y:S05]  /*24db0*/  ENDCOLLECTIVE ;  /* 0x000000000000791b */ /* 0x003fea0003800000 */
.L_x_8284:
[----:B------:R-:W-:Y:S02]  /*24dc0*/  IMAD.MOV.U32 R93, RZ, RZ, 0x8 ;  /* 0x00000008ff5d7424 */ /* 0x000fe400078e00ff */
[----:B------:R-:W-:-:S04]  /*24dd0*/  IMAD.MOV.U32 R83, RZ, RZ, R87 ;  /* 0x000000ffff537224 */ /* 0x000fc800078e0057 */
[----:B------:R-:W-:-:S05]  /*24de0*/  FADD.FTZ R83, R82, R83 ;  /* 0x0000005352537221 */ /* 0x000fca0000010000 */
[----:B------:R-:W-:-:S07]  /*24df0*/  MOV R91, R83 ;  /* 0x00000053005b7202 */ /* 0x000fce0000000f00 */
[----:B------:R-:W-:Y:S05]  /*24e00*/  WARPSYNC.COLLECTIVE R92, `(.L_x_8285) ;  /* 0x000000005c087348 */ /* 0x000fea0003c00000 */
[----:B------:R0:W1:Y:S02]  /*24e10*/  SHFL.BFLY P1, R87, R91, R93, R94 ;  /* 0x0c00005d5b577389 */ /* 0x000064000002005e */
[----:B01----:R-:W-:Y:S05]  /*24e20*/  ENDCOLLECTIVE ;  /* 0x000000000000791b */ /* 0x003fea0003800000 */
.L_x_8285:
[----:B------:R-:W-:Y:S01]  /*24e30*/  HFMA2 R93, -RZ, RZ, 0, 9.5367431640625e-07 ;  /* 0x00000010ff5d7431 */ /* 0x000fe200000001ff */
[----:B------:R-:W-:-:S05]  /*24e40*/  MOV R80, R87 ;  /* 0x0000005700507202 */ /* 0x000fca0000000f00 */
[----:B------:R-:W-:-:S04]  /*24e50*/  FADD.FTZ R86, R83, R80 ;  /* 0x0000005053567221 */ /* 0x000fc80000010000 */
[----:B------:R-:W-:-:S07]  /*24e60*/  IMAD.MOV.U32 R91, RZ, RZ, R86 ;  /* 0x000000ffff5b7224 */ /* 0x000fce00078e0056 */
[----:B------:R-:W-:Y:S05]  /*24e70*/  WARPSYNC.COLLECTIVE R92, `(.L_x_8286) ;  /* 0x000000005c087348 */ /* 0x000fea0003c00000 */
[----:B------:R0:W1:Y:S02]  /*24e80*/  SHFL.BFLY P1, R87, R91, R93, R94 ;  /* 0x0c00005d5b577389 */ /* 0x000064000002005e */
[----:B01----:R-:W-:Y:S05]  /*24e90*/  ENDCOLLECTIVE ;  /* 0x000000000000791b */ /* 0x003fea0003800000 */
.L_x_8286:
[----:B------:R-:W-:Y:S01]  /*24ea0*/  MOV R93, 0x1 ;  /* 0x00000001005d7802 */ /* 0x000fe20000000f00 */
        /* <DEDUP_REMOVED lines=97> */
[----:B------:R-:W-:-:S04]  /*254c0*/  FFMA.FTZ R80, R81, R81, R80 ;  /* 0x0000005151507223 */ /* 0x000fc80000010050 */
[----:B------:R-:W-:-:S07]  /*254d0*/  IMAD.MOV.U32 R91, RZ, RZ, R80 ;  /* 0x000000ffff5b7224 */ /* 0x000fce00078e0050 */
[----:B------:R-:W-:Y:S05]  /*254e0*/  WARPSYNC.COLLECTIVE R92, `(.L_x_8287) ;  /* 0x000000005c087348 */ /* 0x000fea0003c00000 */
[----:B------:R0:W1:Y:S02]  /*254f0*/  SHFL.BFLY P1, R87, R91, R93, R94 ;  /* 0x0c00005d5b577389 */ /* 0x000064000002005e */
[----:B01----:R-:W-:Y:S05]  /*25500*/  ENDCOLLECTIVE ;  /* 0x000000000000791b */ /* 0x003fea0003800000 */
.L_x_8287:
[----:B------:R-:W-:Y:S02]  /*25510*/  IMAD.MOV.U32 R93, RZ, RZ, 0x2 ;  /* 0x00000002ff5d7424 */ /* 0x000fe400078e00ff */
[----:B------:R-:W-:-:S04]  /*25520*/  IMAD.MOV.U32 R81, RZ, RZ, R87 ;  /* 0x000000ffff517224 */ /* 0x000fc800078e0057 */
[----:B------:R-:W-:-:S05]  /*25530*/  FADD.FTZ R81, R80, R81 ;  /* 0x0000005150517221 */ /* 0x000fca0000010000 */
[----:B------:R-:W-:-:S07]  /*25540*/  MOV R91, R81 ;  /* 0x00000051005b7202 */ /* 0x000fce0000000f00 */
[----:B------:R-:W-:Y:S05]  /*25550*/  WARPSYNC.COLLECTIVE R92, `(.L_x_8288) ;  /* 0x000000005c087348 */ /* 0x000fea0003c00000 */
[----:B------:R0:W1:Y:S02]  /*25560*/  SHFL.BFLY P1, R87, R91, R93, R94 ;  /* 0x0c00005d5b577389 */ /* 0x000064000002005e */
[----:B01----:R-:W-:Y:S05]  /*25570*/  ENDCOLLECTIVE ;  /* 0x000000000000791b */ /* 0x003fea0003800000 */
.L_x_8288:
[----:B------:R-:W-:Y:S01]  /*25580*/  HFMA2 R93, -RZ, RZ, 0, 2.384185791015625e-07 ;  /* 0x00000004ff5d7431 */ /* 0x000fe200000001ff */
[----:B------:R-:W-:-:S05]  /*25590*/  MOV R82, R87 ;  /* 0x0000005700527202 */ /* 0x000fca0000000f00 */
[----:B------:R-:W-:-:S04]  /*255a0*/  FADD.FTZ R82, R81, R82 ;  /* 0x0000005251527221 */ /* 0x000fc80000010000 */
[----:B------:R-:W-:-:S07]  /*255b0*/  IMAD.MOV.U32 R91, RZ, RZ, R82 ;  /* 0x000000ffff5b7224 */ /* 0x000fce00078e0052 */
[----:B------:R-:W-:Y:S05]  /*255c0*/  WARPSYNC.COLLECTIVE R92, `(.L_x_8289) ;  /* 0x000000005c087348 */ /* 0x000fea0003c00000 */
[----:B------:R0:W1:Y:S02]  /*255d0*/  SHFL.BFLY P1, R87, R91, R93, R94 ;  /* 0x0c00005d5b577389 */ /* 0x000064000002005e */
[----:B01----:R-:W-:Y:S05]  /*255e0*/  ENDCOLLECTIVE ;  /* 0x000000000000791b */ /* 0x003fea0003800000 */
.L_x_8289:
[----:B------:R-:W-:Y:S02]  /*255f0*/  IMAD.MOV.U32 R93, RZ, RZ, 0x8 ;  /* 0x00000008ff5d7424 */ /* 0x000fe400078e00ff */
[----:B------:R-:W-:-:S04]  /*25600*/  IMAD.MOV.U32 R83, RZ, RZ, R87 ;  /* 0x000000ffff537224 */ /* 0x000fc800078e0057 */
[----:B------:R-:W-:-:S05]  /*25610*/  FADD.FTZ R83, R82, R83 ;  /* 0x0000005352537221 */ /* 0x000fca0000010000 */
[----:B------:R-:W-:-:S07]  /*25620*/  MOV R91, R83 ;  /* 0x00000053005b7202 */ /* 0x000fce0000000f00 */
[----:B------:R-:W-:Y:S05]  /*25630*/  WARPSYNC.COLLECTIVE R92, `(.L_x_8290) ;  /* 0x000000005c087348 */ /* 0x000fea0003c00000 */
[----:B------:R0:W1:Y:S02]  /*25640*/  SHFL.BFLY P1, R87, R91, R93, R94 ;  /* 0x0c00005d5b577389 */ /* 0x000064000002005e */
[----:B01----:R-:W-:Y:S05]  /*25650*/  ENDCOLLECTIVE ;  /* 0x000000000000791b */ /* 0x003fea0003800000 */
.L_x_8290:
[----:B------:R-:W-:Y:S01]  /*25660*/  HFMA2 R93, -RZ, RZ, 0, 9.5367431640625e-07 ;  /* 0x00000010ff5d7431 */ /* 0x000fe200000001ff */
[----:B------:R-:W-:-:S05]  /*25670*/  MOV R86, R87 ;  /* 0x0000005700567202 */ /* 0x000fca0000000f00 */
[----:B------:R-:W-:-:S04]  /*25680*/  FADD.FTZ R86, R83, R86 ;  /* 0x0000005653567221 */ /* 0x000fc80000010000 */
[----:B------:R-:W-:-:S07]  /*25690*/  IMAD.MOV.U32 R91, RZ, RZ, R86 ;  /* 0x000000ffff5b7224 */ /* 0x000fce00078e0056 */
[----:B------:R-:W-:Y:S05]  /*256a0*/  WARPSYNC.COLLECTIVE R92, `(.L_x_8291) ;  /* 0x000000005c087348 */ /* 0x000fea0003c00000 */
[----:B------:R0:W1:Y:S02]  /*256b0*/  SHFL.BFLY P1, R87, R91, R93, R94 ;  /* 0x0c00005d5b577389 */ /* 0x000064000002005e */
[----:B01----:R-:W-:Y:S05]  /*256c0*/  ENDCOLLECTIVE ;  /* 0x000000000000791b */ /* 0x003fea0003800000 */
.L_x_8291:
[----:B------:R-:W-:Y:S05]  /*256d0*/  BRA `(.L_x_8292) ;  /* 0xffffffe000787947 */ /* 0x000fea000383ffff */
.L_x_8293:
        /* <DEDUP_REMOVED lines=10> */
.L_x_54355:


//--------------------- .text._ZN10layer_norm13ln_fwd_kernelINS_13Kernel_traitsI6__halfS2_S2_S2_fjLj1536ELj1ELj4ELj1ELj16ENS_18Kernel_traits_baseILj1536ES2_S2_S2_S2_fjLj128EEEEELb1ELb1ELb0ELb0EEEvNS_9FwdParamsE --------------------------
	.section	.text._ZN10layer_norm13ln_fwd_kernelINS_13Kernel_traitsI6__halfS2_S2_S2_fjLj1536ELj1ELj4ELj1ELj16ENS_18Kernel_traits_baseILj1536ES2_S2_S2_S2_fjLj128EEEEELb1ELb1ELb0ELb0EEEvNS_9FwdParamsE,"ax",@progbits
	.align	128
        .global         _ZN10layer_norm13ln_fwd_kernelINS_13Kernel_traitsI6__halfS2_S2_S2_fjLj1536ELj1ELj4ELj1ELj16ENS_18Kernel_traits_baseILj1536ES2_S2_S2_S2_fjLj128EEEEELb1ELb1ELb0ELb0EEEvNS_9FwdParamsE
        .type           _ZN10layer_norm13ln_fwd_kernelINS_13Kernel_traitsI6__halfS2_S2_S2_fjLj1536ELj1ELj4ELj1ELj16ENS_18Kernel_traits_baseILj1536ES2_S2_S2_S2_fjLj128EEEEELb1ELb1ELb0ELb0EEEvNS_9FwdParamsE,@function
        .size           _ZN10layer_norm13ln_fwd_kernelINS_13Kernel_traitsI6__halfS2_S2_S2_fjLj1536ELj1ELj4ELj1ELj16ENS_18Kernel_traits_baseILj1536ES2_S2_S2_S2_fjLj128EEEEELb1ELb1ELb0ELb0EEEvNS_9FwdParamsE,(.L_x_54356 - _ZN10layer_norm13ln_fwd_kernelINS_13Kernel_traitsI6__halfS2_S2_S2_fjLj1536ELj1ELj4ELj1ELj16ENS_18Kernel_traits_baseILj1536ES2_S2_S2_S2_fjLj128EEEEELb1ELb1ELb0ELb0EEEvNS_9FwdParamsE)
        .other          _ZN10layer_norm13ln_fwd_kernelINS_13Kernel_traitsI6__halfS2_S2_S2_fjLj1536ELj1ELj4ELj1ELj16ENS_18Kernel_traits_baseILj1536ES2_S2_S2_S2_fjLj128EEEEELb1ELb1ELb0ELb0EEEvNS_9FwdParamsE,@"STO_CUDA_ENTRY STV_DEFAULT"
_ZN10layer_norm13ln_fwd_kernelINS_13Kernel_traitsI6__halfS2_S2_S2_fjLj1536ELj1ELj4ELj1ELj16ENS_18Kernel_traits_baseILj1536ES2_S2_S2_S2_fjLj128EEEEELb1ELb1ELb0ELb0EEEvNS_9FwdParamsE:
.text._ZN10layer_norm13ln_fwd_kernelINS_13Kernel_traitsI6__halfS2_S2_S2_fjLj1536ELj1ELj4ELj1ELj16ENS_18Kernel_traits_baseILj1536ES2_S2_S2_S2_fjLj128EEEEELb1ELb1ELb0ELb0EEEvNS_9FwdParamsE:
[----:B------:R-:W-:Y:S01]  /*0000*/  LDC R1, c[0x0][0x37c] ;  /* 0x0000df00ff017b82 */ /* 0x000fe20000000800 */
[----:B------:R-:W0:Y:S07]  /*0010*/  LDCU.U8 UR4, c[0x0][0x464] ;  /* 0x00008c80ff0477ac */ /* 0x000e2e0008000000 */
[----:B------:R-:W1:Y:S01]  /*0020*/  LDC R10, c[0x0][0x458] ;  /* 0x00011600ff0a7b82 */ /* 0x000e620000000800 */
[----:B------:R-:W2:Y:S01]  /*0030*/  LDCU.64 UR6, c[0x0][0x450] ;  /* 0x00008a00ff0677ac */ /* 0x000ea20008000a00 */
[----:B------:R-:W3:Y:S06]  /*0040*/  LDCU.64 UR8, c[0x0][0x358] ;  /* 0x00006b00ff0877ac */ /* 0x000eec0008000a00 */
[----:B------:R-:W1:Y:S01]  /*0050*/  LDC R11, c[0x0][0x45c] ;  /* 0x00011700ff0b7b82 */ /* 0x000e620000000800 */
[----:B------:R-:W4:Y:S01]  /*0060*/  S2R R6, SR_TID.X ;  /* 0x0000000000067919 */ /* 0x000f220000002100 */
[----:B------:R-:W5:Y:S06]  /*0070*/  LDCU.64 UR10, c[0x0][0x438] ;  /* 0x00008700ff0a77ac */ /* 0x000f6c0008000a00 */
[----:B------:R-:W4:Y:S01]  /*0080*/  LDC R13, c[0x0][0x388] ;  /* 0x0000e200ff0d7b82 */ /* 0x000f220000000800 */
[----:B0-----:R-:W-:Y:S01]  /*0090*/  ISETP.NE.AND P0, PT, RZ, UR4, PT ;  /* 0x00000004ff007c0c */ /* 0x001fe2000bf05270 */
[----:B--2---:R-:W-:-:S02]  /*00a0*/  IMAD.U32 R2, RZ, RZ, UR6 ;  /* 0x00000006ff027e24 */ /* 0x004fc4000f8e00ff */
[----:B------:R-:W-:-:S10]  /*00b0*/  IMAD.U32 R3, RZ, RZ, UR7 ;  /* 0x00000007ff037e24 */ /* 0x000fd4000f8e00ff */
[----:B---3--:R-:W2:Y:S01]  /*00c0*/  @P0 LDG.E.64 R2, desc[UR8][R2.64] ;  /* 0x0000000802020981 */ /* 0x008ea2000c1e1b00 */
[----:B------:R-:W0:Y:S03]  /*00d0*/  @P0 LDC R9, c[0x0][0x460] ;  /* 0x00011800ff090b82 */ /* 0x000e260000000800 */
[----:B-1----:R-:W0:Y:S01]  /*00e0*/  @P0 LDG.E.64 R4, desc[UR8][R10.64] ;  /* 0x000000080a040981 */ /* 0x002e22000c1e1b00 */
[----:B-----5:R-:W-:Y:S01]  /*00f0*/  UISETP.NE.U32.AND UP0, UPT, UR10, URZ, UPT ;  /* 0x000000ff0a00728c */ /* 0x020fe2000bf05070 */
[----:B------:R-:W-:Y:S03]  /*0100*/  BSSY.RECONVERGENT B0, `(.L_x_8294) ;  /* 0x00000ab000007945 */ /* 0x000fe60003800200 */
[----:B------:R-:W1:Y:S01]  /*0110*/  S2UR UR5, SR_CTAID.X ;  /* 0x00000000000579c3 */ /* 0x000e620000002500 */
[----:B------:R-:W-:Y:S01]  /*0120*/  UISETP.NE.AND.EX UP0, UPT, UR11, URZ, UPT, UP0 ;  /* 0x000000ff0b00728c */ /* 0x000fe2000bf05300 */
[----:B----4-:R-:W-:-:S04]  /*0130*/  SHF.R.S32.HI R0, RZ, 0x1f, R13 ;  /* 0x0000001fff007819 */ /* 0x010fc8000001140d */
[----:B------:R-:W-:Y:S02]  /*0140*/  LEA.HI R0, R0, R13, RZ, 0x3 ;  /* 0x0000000d00007211 */ /* 0x000fe400078f18ff */
[----:B------:R-:W3:Y:S01]  /*0150*/  LDC R7, c[0x0][0x360] ;  /* 0x0000d800ff077b82 */ /* 0x000ee20000000800 */
[----:B-1----:R-:W-:Y:S01]  /*0160*/  USHF.L.U32 UR4, UR5, 0x2, URZ ;  /* 0x0000000205047899 */ /* 0x002fe200080006ff */
[----:B--2---:R-:W-:Y:S01]  /*0170*/  @P0 R2UR UR6, R2 ;  /* 0x00000000020602ca */ /* 0x004fe200000e0000 */
[----:B---3--:R-:W-:Y:S01]  /*0180*/  IMAD R2, R7, UR5, R6 ;  /* 0x0000000507027c24 */ /* 0x008fe2000f8e0206 */
[----:B------:R-:W-:Y:S02]  /*0190*/  @P0 R2UR UR7, R3 ;  /* 0x00000000030702ca */ /* 0x000fe400000e0000 */
[----:B0-----:R-:W-:Y:S02]  /*01a0*/  @P0 IADD3 R10, P1, PT, R4, R9, RZ ;  /* 0x00000009040a0210 */ /* 0x001fe40007f3e0ff */
[----:B------:R-:W-:-:S02]  /*01b0*/  LOP3.LUT R3, R6, 0x1f, RZ, 0xc, !PT ;  /* 0x0000001f06037812 */ /* 0x000fc400078e0cff */
[----:B------:R-:W-:Y:S02]  /*01c0*/  @P0 IADD3.X R11, PT, PT, RZ, R5, RZ, P1, !PT ;  /* 0x00000005ff0b0210 */ /* 0x000fe40000ffe4ff */
[----:B------:R-:W-:Y:S02]  /*01d0*/  SHF.R.U32.HI R4, RZ, 0x5, R6 ;  /* 0x00000005ff047819 */ /* 0x000fe40000011606 */
[----:B------:R-:W-:Y:S01]  /*01e0*/  LEA.HI.SX32 R0, R0, R3, 0x1d ;  /* 0x0000000300007211 */ /* 0x000fe200078feaff */
[----:B------:R-:W-:Y:S01]  /*01f0*/  UIADD3 UR14, UPT, UPT, UR6, -0x61c88647, URZ ;  /* 0x9e3779b9060e7890 */ /* 0x000fe2000fffe0ff */
[----:B------:R-:W-:Y:S01]  /*0200*/  LOP3.LUT R3, R6, 0x1f, RZ, 0xc0, !PT ;  /* 0x0000001f06037812 */ /* 0x000fe200078ec0ff */
[----:B------:R-:W-:Y:S01]  /*0210*/  UIADD3 UR15, UPT, UPT, UR7, -0x4498517b, URZ ;  /* 0xbb67ae85070f7890 */ /* 0x000fe2000fffe0ff */
[----:B------:R-:W-:Y:S01]  /*0220*/  LOP3.LUT R4, R4, UR4, RZ, 0xfc, !PT ;  /* 0x0000000404047c12 */ /* 0x000fe2000f8efcff */
[----:B------:R-:W-:Y:S01]  /*0230*/  UIADD3 UR16, UPT, UPT, UR6, 0x3c6ef372, URZ ;  /* 0x3c6ef37206107890 */ /* 0x000fe2000fffe0ff */
[--C-:B------:R-:W-:Y:S01]  /*0240*/  SHF.R.U64 R5, R10, 0x2, R11.reuse ;  /* 0x000000020a057819 */ /* 0x100fe2000000120b */
[----:B------:R-:W-:Y:S01]  /*0250*/  UIADD3 UR17, UPT, UPT, UR7, 0x76cf5d0a, URZ ;  /* 0x76cf5d0a07117890 */ /* 0x000fe2000fffe0ff */
[----:B------:R-:W-:Y:S01]  /*0260*/  SHF.R.U32.HI R6, RZ, 0x2, R11 ;  /* 0x00000002ff067819 */ /* 0x000fe2000001160b */
        /* <DEDUP_REMOVED lines=15> */
[C---:B------:R-:W-:Y:S01]  /*0360*/  ISETP.GE.U32.AND P1, PT, R0.reuse, 0x40, PT ;  /* 0x000000400000780c */ /* 0x040fe20003f26070 */
[----:B------:R-:W-:Y:S01]  /*0370*/  IMAD.MOV.U32 R7, RZ, RZ, R3 ;  /* 0x000000ffff077224 */ /* 0x000fe200078e0003 */
[C---:B------:R-:W-:Y:S02]  /*0380*/  ISETP.GE.U32.AND P2, PT, R0.reuse, 0x60, PT ;  /* 0x000000600000780c */ /* 0x040fe40003f46070 */
[C---:B------:R-:W-:Y:S02]  /*0390*/  ISETP.GE.U32.AND P3, PT, R0.reuse, 0x80, PT ;  /* 0x000000800000780c */ /* 0x040fe40003f66070 */
[C---:B------:R-:W-:Y:S02]  /*03a0*/  ISETP.GE.U32.AND P4, PT, R0.reuse, 0xa0, PT ;  /* 0x000000a00000780c */ /* 0x040fe40003f86070 */
[----:B------:R-:W-:-:S05]  /*03b0*/  ISETP.GE.U32.AND P0, PT, R0, 0x20, PT ;  /* 0x000000200000780c */ /* 0x000fca0003f06070 */
        /* <DEDUP_REMOVED lines=25> */
[----:B------:R-:W-:Y:S01]  /*0550*/  @P2 IADD3 R7, PT, PT, R7, 0x20, RZ ;  /* 0x0000002007072810 */ /* 0x000fe20007ffe0ff */
[----:B------:R3:W5:Y:S04]  /*0560*/  @P2 LD.E.128 R68, desc[UR8][R24.64] ;  /* 0x0000000818442980 */ /* 0x000768000c101d00 */
[C---:B--2---:R-:W-:Y:S01]  /*0570*/  @P3 IMAD.WIDE.U32 R28, R7.reuse, 0x10, R28 ;  /* 0x00000010071c3825 */ /* 0x044fe200078e001c */
[----:B------:R3:W5:Y:S01]  /*0580*/  @P2 LDG.E.128 R64, desc[UR8][R26.64] ;  /* 0x000000081a402981 */ /* 0x000762000c1e1d00 */
[----:B------:R-:W1:Y:S02]  /*0590*/  @P0 LDC.64 R12, c[0x0][0x438] ;  /* 0x00010e00ff0c0b82 */ /* 0x000e640000000a00 */
[C---:B0-----:R-:W-:Y:S01]  /*05a0*/  @P3 IMAD.WIDE.U32 R30, R7.reuse, 0x10, R30 ;  /* 0x00000010071e3825 */ /* 0x041fe200078e001e */
[----:B------:R3:W5:Y:S03]  /*05b0*/  @P3 LDG.E.128 R60, desc[UR8][R28.64] ;  /* 0x000000081c3c3981 */ /* 0x000766000c1e1d00 */
[C---:B------:R-:W-:Y:S01]  /*05c0*/  @P3 IMAD.WIDE.U32 R32, R7.reuse, 0x10, R32 ;  /* 0x0000001007203825 */ /* 0x040fe200078e0020 */
[----:B------:R3:W5:Y:S01]  /*05d0*/  @P3 LD.E.128 R56, desc[UR8][R30.64] ;  /* 0x000000081e383980 */ /* 0x000762000c101d00 */
[----:B------:R-:W0:Y:S02]  /*05e0*/  @P0 LDC.64 R14, c[0x0][0x3e8] ;  /* 0x0000fa00ff0e0b82 */ /* 0x000e240000000a00 */
[----:B------:R-:W-:Y:S01]  /*05f0*/  @P3 VIADD R7, R7, 0x20 ;  /* 0x0000002007073836 */ /* 0x000fe20000000000 */
[----:B------:R3:W5:Y:S03]  /*0600*/  @P3 LDG.E.128 R52, desc[UR8][R32.64] ;  /* 0x0000000820343981 */ /* 0x000766000c1e1d00 */
[----:B------:R-:W-:-:S04]  /*0610*/  @P4 IMAD.WIDE.U32 R34, R7, 0x10, R34 ;  /* 0x0000001007224825 */ /* 0x000fc800078e0022 */
        /* <DEDUP_REMOVED lines=24> */
.L_x_8295:
        /* <DEDUP_REMOVED lines=12> */
[----:B0-----:R-:W-:-:S05]  /*0860*/  @P1 IMAD.WIDE.U32 R8, R7, 0x10, R8 ;  /* 0x0000001007081825 */ /* 0x001fca00078e0008 */
[----:B------:R-:W5:Y:S02]  /*0870*/  @P1 LDG.E.128 R84, desc[UR8][R8.64] ;  /* 0x0000000808541981 */ /* 0x000f64000c1e1d00 */
[----:B------:R-:W0:Y:S01]  /*0880*/  @P3 LDC.64 R26, c[0x0][0x3d0] ;  /* 0x0000f400ff1a3b82 */ /* 0x000e220000000a00 */
[----:B-1----:R-:W-:-:S04]  /*0890*/  @P1 IMAD.WIDE.U32 R12, R7, 0x10, R12 ;  /* 0x00000010070c1825 */ /* 0x002fc800078e000c */
[----:B------:R-:W-:Y:S01]  /*08a0*/  @P1 VIADD R7, R7, 0x20 ;  /* 0x0000002007071836 */ /* 0x000fe20000000000 */
[----:B------:R-:W5:Y:S02]  /*08b0*/  @P1 LDG.E.128 R76, desc[UR8][R12.64] ;  /* 0x000000080c4c1981 */ /* 0x000f64000c1e1d00 */
[----:B------:R-:W1:Y:S01]  /*08c0*/  @P3 LDC.64 R44, c[0x0][0x3e8] ;  /* 0x0000fa00ff2c3b82 */ /* 0x000e620000000a00 */
[----:B--2---:R-:W-:-:S05]  /*08d0*/  @P2 IMAD.WIDE.U32 R22, R7, 0x10, R14 ;  /* 0x0000001007162825 */ /* 0x004fca00078e000e */
[----:B------:R-:W5:Y:S02]  /*08e0*/  @P2 LDG.E.128 R72, desc[UR8][R22.64] ;  /* 0x0000000816482981 */ /* 0x000f64000c1e1d00 */
[----:B------:R-:W2:Y:S01]  /*08f0*/  @P4 LDC.64 R68, c[0x0][0x3d0] ;  /* 0x0000f400ff444b82 */ /* 0x000ea20000000a00 */
[----:B---3--:R-:W-:-:S04]  /*0900*/  @P2 IMAD.WIDE.U32 R24, R7, 0x10, R16 ;  /* 0x0000001007182825 */ /* 0x008fc800078e0010 */
[----:B------:R-:W-:Y:S01]  /*0910*/  @P2 VIADD R7, R7, 0x20 ;  /* 0x0000002007072836 */ /* 0x000fe20000000000 */
[----:B------:R-:W5:Y:S02]  /*0920*/  @P2 LDG.E.128 R64, desc[UR8][R24.64] ;  /* 0x0000000818402981 */ /* 0x000f64000c1e1d00 */
[----:B------:R-:W3:Y:S01]  /*0930*/  @P4 LDC.64 R80, c[0x0][0x3e8] ;  /* 0x0000fa00ff504b82 */ /* 0x000ee20000000a00 */
[----:B0-----:R-:W-:-:S05]  /*0940*/  @P3 IMAD.WIDE.U32 R26, R7, 0x10, R26 ;  /* 0x00000010071a3825 */ /* 0x001fca00078e001a */
[----:B------:R-:W5:Y:S02]  /*0950*/  @P3 LDG.E.128 R60, desc[UR8][R26.64] ;  /* 0x000000081a3c3981 */ /* 0x000f64000c1e1d00 */
[----:B------:R-:W0:Y:S01]  /*0960*/  @P5 LDC.64 R92, c[0x0][0x3d0] ;  /* 0x0000f400ff5c5b82 */ /* 0x000e220000000a00 */
[C---:B-1----:R-:W-:Y:S01]  /*0970*/  @P3 IMAD.WIDE.U32 R56, R7.reuse, 0x10, R44 ;  /* 0x0000001007383825 */ /* 0x042fe200078e002c */
[----:B------:R-:W-:-:S06]  /*0980*/  @P3 IADD3 R7, PT, PT, R7, 0x20, RZ ;  /* 0x0000002007073810 */ /* 0x000fcc0007ffe0ff */
[----:B------:R-:W1:Y:S01]  /*0990*/  @P5 LDC.64 R100, c[0x0][0x3e8] ;  /* 0x0000fa00ff645b82 */ /* 0x000e620000000a00 */
[----:B--2---:R-:W-:-:S04]  /*09a0*/  @P4 IMAD.WIDE.U32 R68, R7, 0x10, R68 ;  /* 0x0000001007444825 */ /* 0x004fc800078e0044 */
[----:B------:R-:W-:Y:S01]  /*09b0*/  HFMA2 R58, -RZ, RZ, 0, 0 ;  /* 0x00000000ff3a7431 */ /* 0x000fe200000001ff */
[----:B------:R2:W5:Y:S02]  /*09c0*/  @P3 LDG.E.128 R52, desc[UR8][R56.64] ;  /* 0x0000000838343981 */ /* 0x000564000c1e1d00 */
[----:B------:R-:W4:Y:S01]  /*09d0*/  @P0 LDC.64 R18, c[0x0][0x3d0] ;  /* 0x0000f400ff120b82 */ /* 0x000f220000000a00 */
[C---:B---3--:R-:W-:Y:S01]  /*09e0*/  @P4 IMAD.WIDE.U32 R80, R7.reuse, 0x10, R80 ;  /* 0x0000001007504825 */ /* 0x048fe200078e0050 */
[----:B------:R3:W5:Y:S03]  /*09f0*/  @P4 LDG.E.128 R48, desc[UR8][R68.64] ;  /* 0x0000000844304981 */ /* 0x000766000c1e1d00 */
[----:B------:R-:W-:Y:S01]  /*0a00*/  @P4 VIADD R7, R7, 0x20 ;  /* 0x0000002007074836 */ /* 0x000fe20000000000 */
[----:B------:R3:W5:Y:S02]  /*0a10*/  @P4 LDG.E.128 R40, desc[UR8][R80.64] ;  /* 0x0000000850284981 */ /* 0x000764000c1e1d00 */
[----:B------:R-:W2:Y:S01]  /*0a20*/  @P0 LDC.64 R20, c[0x0][0x3e8] ;  /* 0x0000fa00ff140b82 */ /* 0x000ea20000000a00 */
[----:B0-----:R-:W-:-:S05]  /*0a30*/  @P5 IMAD.WIDE.U32 R14, R7, 0x10, R92 ;  /* 0x00000010070e5825 */ /* 0x001fca00078e005c */
[----:B------:R0:W5:Y:S01]  /*0a40*/  @P5 LDG.E.128 R36, desc[UR8][R14.64] ;  /* 0x000000080e245981 */ /* 0x000162000c1e1d00 */
[----:B-1----:R-:W-:-:S05]  /*0a50*/  @P5 IMAD.WIDE.U32 R16, R7, 0x10, R100 ;  /* 0x0000001007105825 */ /* 0x002fca00078e0064 */
[----:B------:R0:W5:Y:S01]  /*0a60*/  @P5 LDG.E.128 R28, desc[UR8][R16.64] ;  /* 0x00000008101c5981 */ /* 0x000162000c1e1d00 */
[----:B----4-:R-:W-:-:S05]  /*0a70*/  @P0 IMAD.WIDE.U32 R18, R3, 0x10, R18 ;  /* 0x0000001003120825 */ /* 0x010fca00078e0012 */
[----:B------:R0:W5:Y:S01]  /*0a80*/  @P0 LDG.E.128 R96, desc[UR8][R18.64] ;  /* 0x0000000812600981 */ /* 0x000162000c1e1d00 */
[----:B--2---:R-:W-:-:S05]  /*0a90*/  @P0 IMAD.WIDE.U32 R20, R3, 0x10, R20 ;  /* 0x0000001003140825 */ /* 0x004fca00078e0014 */
[----:B------:R0:W5:Y:S01]  /*0aa0*/  @P0 LDG.E.128 R88, desc[UR8][R20.64] ;  /* 0x0000000814580981 */ /* 0x000162000c1e1d00 */
[----:B------:R-:W-:Y:S01]  /*0ab0*/  IMAD.MOV.U32 R46, RZ, RZ, RZ ;  /* 0x000000ffff2e7224 */ /* 0x000fe200078e00ff */
[----:B------:R-:W-:Y:S02]  /*0ac0*/  CS2R R44, SRZ ;  /* 0x00000000002c7805 */ /* 0x000fe4000001ff00 */
[----:B------:R-:W-:Y:S01]  /*0ad0*/  CS2R R56, SRZ ;  /* 0x0000000000387805 */ /* 0x000fe2000001ff00 */
[----:B------:R-:W-:Y:S01]  /*0ae0*/  IMAD.MOV.U32 R70, RZ, RZ, RZ ;  /* 0x000000ffff467224 */ /* 0x000fe200078e00ff */
[----:B---3--:R-:W-:Y:S01]  /*0af0*/  CS2R R68, SRZ ;  /* 0x0000000000447805 */ /* 0x008fe2000001ff00 */
[----:B------:R-:W-:Y:S01]  /*0b00*/  IMAD.MOV.U32 R82, RZ, RZ, RZ ;  /* 0x000000ffff527224 */ /* 0x000fe200078e00ff */
[----:B------:R-:W-:Y:S02]  /*0b10*/  CS2R R80, SRZ ;  /* 0x0000000000507805 */ /* 0x000fe4000001ff00 */
[----:B------:R-:W-:-:S02]  /*0b20*/  MOV R94, RZ ;  /* 0x000000ff005e7202 */ /* 0x000fc40000000f00 */
[----:B------:R-:W-:Y:S02]  /*0b30*/  CS2R R92, SRZ ;  /* 0x00000000005c7805 */ /* 0x000fe4000001ff00 */
[----:B------:R-:W-:Y:S02]  /*0b40*/  @P5 CS2R R34, SRZ ;  /* 0x0000000000225805 */ /* 0x000fe4000001ff00 */
[----:B------:R-:W-:Y:S01]  /*0b50*/  @P5 CS2R R32, SRZ ;  /* 0x0000000000205805 */ /* 0x000fe2000001ff00 */
[----:B------:R-:W-:Y:S01]  /*0b60*/  @P1 IMAD.MOV.U32 R83, RZ, RZ, RZ ;  /* 0x000000ffff531224 */ /* 0x000fe200078e00ff */
[----:B------:R-:W-:Y:S01]  /*0b70*/  @P3 MOV R59, RZ ;  /* 0x000000ff003b3202 */ /* 0x000fe20000000f00 */
[----:B------:R-:W-:Y:S02]  /*0b80*/  @P2 IMAD.MOV.U32 R71, RZ, RZ, RZ ;  /* 0x000000ffff472224 */ /* 0x000fe400078e00ff */
[----:B------:R-:W-:Y:S02]  /*0b90*/  @P4 IMAD.MOV.U32 R47, RZ, RZ, RZ ;  /* 0x000000ffff2f4224 */ /* 0x000fe400078e00ff */
[----:B0-----:R-:W-:-:S07]  /*0ba0*/  @P0 IMAD.MOV.U32 R95, RZ, RZ, RZ ;  /* 0x000000ffff5f0224 */ /* 0x001fce00078e00ff */
.L_x_8296:
[----:B------:R-:W-:Y:S05]  /*0bb0*/  BSYNC.RECONVERGENT B0 ;  /* 0x0000000000007941 */ /* 0x000fea0003800200 */
.L_x_8294:
[----:B------:R-:W0:Y:S02]  /*0bc0*/  LDCU UR4, c[0x0][0x384] ;  /* 0x00007080ff0477ac */ /* 0x000e240008000800 */
[----:B0-----:R-:W-:-:S13]  /*0bd0*/  ISETP.GE.AND P0, PT, R4, UR4, PT ;  /* 0x0000000404007c0c */ /* 0x001fda000bf06270 */
[----:B------:R-:W-:Y:S05]  /*0be0*/  @P0 EXIT ;  /* 0x000000000000094d */ /* 0x000fea0003800000 */
[----:B------:R-:W-:Y:S01]  /*0bf0*/  IMAD.HI.U32 R7, R2, -0x326172a9, RZ ;  /* 0xcd9e8d5702077827 */ /* 0x000fe200078e00ff */
[----:B------:R-:W0:Y:S01]  /*0c00*/  LDCU.64 UR4, c[0x0][0x3e0] ;  /* 0x00007c00ff0477ac */ /* 0x000e220008000a00 */
[----:B------:R-:W-:Y:S02]  /*0c10*/  BSSY B0, `(.L_x_8297) ;  /* 0x0002257000007945 */ /* 0x000fe40003800000 */
[C---:B------:R-:W-:Y:S01]  /*0c20*/  IMAD.HI.U32 R8, R5.reuse, -0x2daee0ad, RZ ;  /* 0xd2511f5305087827 */ /* 0x040fe200078e00ff */
[----:B------:R-:W-:Y:S01]  /*0c30*/  LOP3.LUT R7, R6, UR6, R7, 0x96, !PT ;  /* 0x0000000606077c12 */ /* 0x000fe2000f8e9607 */
[----:B------:R-:W1:Y:S02]  /*0c40*/  LDCU UR32, c[0x0][0x388] ;  /* 0x00007100ff2077ac */ /* 0x000e640008000800 */
[----:B------:R-:W-:Y:S01]  /*0c50*/  IMAD R14, R5, -0x2daee0ad, RZ ;  /* 0xd2511f53050e7824 */ /* 0x000fe200078e02ff */
[----:B------:R-:W-:Y:S01]  /*0c60*/  LOP3.LUT R8, R8, UR7, RZ, 0x3c, !PT ;  /* 0x0000000708087c12 */ /* 0x000fe2000f8e3cff */
[C---:B------:R-:W-:Y:S01]  /*0c70*/  IMAD.HI.U32 R11, R7.reuse, -0x2daee0ad, RZ ;  /* 0xd2511f53070b7827 */ /* 0x040fe200078e00ff */
[----:B------:R-:W2:Y:S03]  /*0c80*/  LDCU.U8 UR12, c[0x0][0x410] ;  /* 0x00008200ff0c77ac */ /* 0x000ea60008000000 */
[----:B------:R-:W-:Y:S01]  /*0c90*/  IMAD R12, R2, -0x326172a9, RZ ;  /* 0xcd9e8d57020c7824 */ /* 0x000fe200078e02ff */
[----:B------:R-:W-:Y:S01]  /*0ca0*/  LOP3.LUT R11, R14, UR15, R11, 0x96, !PT ;  /* 0x0000000f0e0b7c12 */ /* 0x000fe2000f8e960b */
[----:B------:R-:W-:Y:S01]  /*0cb0*/  IMAD.HI.U32 R9, R8, -0x326172a9, RZ ;  /* 0xcd9e8d5708097827 */ /* 0x000fe200078e00ff */
[----:B------:R-:W3:Y:S03]  /*0cc0*/  LDCU UR13, c[0x0][0x448] ;  /* 0x00008900ff0d77ac */ /* 0x000ee60008000800 */
[----:B------:R-:W-:Y:S01]  /*0cd0*/  IMAD R13, R7, -0x2daee0ad, RZ ;  /* 0xd2511f53070d7824 */ /* 0x000fe200078e02ff */
[----:B------:R-:W-:Y:S01]  /*0ce0*/  LOP3.LUT R9, R12, UR14, R9, 0x96, !PT ;  /* 0x0000000e0c097c12 */ /* 0x000fe2000f8e9609 */
[----:B------:R-:W-:Y:S01]  /*0cf0*/  IMAD R8, R8, -0x326172a9, RZ ;  /* 0xcd9e8d5708087824 */ /* 0x000fe200078e02ff */
[----:B0-----:R-:W-:Y:S01]  /*0d00*/  UISETP.NE.U32.AND UP0, UPT, UR4, URZ, UPT ;  /* 0x000000ff0400728c */ /* 0x001fe2000bf05070 */
[----:B------:R-:W-:Y:S01]  /*0d10*/  IMAD.HI.U32 R7, R11, -0x326172a9, RZ ;  /* 0xcd9e8d570b077827 */ /* 0x000fe200078e00ff */
[----:B------:R-:W0:Y:S03]  /*0d20*/  LDCU.64 UR10, c[0x0][0x3a0] ;  /* 0x00007400ff0a77ac */ /* 0x000e260008000a00 */
[----:B------:R-:W-:Y:S01]  /*0d30*/  IMAD.HI.U32 R12, R9, -0x2daee0ad, RZ ;  /* 0xd2511f53090c7827 */ /* 0x000fe200078e00ff */
[----:B------:R-:W-:Y:S01]  /*0d40*/  LOP3.LUT R7, R8, UR16, R7, 0x96, !PT ;  /* 0x0000001008077c12 */ /* 0x000fe2000f8e9607 */
[----:B------:R-:W-:-:S02]  /*0d50*/  UISETP.NE.AND.EX UP0, UPT, UR5, URZ, UPT, UP0 ;  /* 0x000000ff0500728c */ /* 0x000fc4000bf05300 */
        /* <DEDUP_REMOVED lines=45> */
[----:B------:R-:W-:Y:S01]  /*1030*/  LOP3.LUT R9, R10, 0x3, RZ, 0xc0, !PT ;  /* 0x000000030a097812 */ /* 0x000fe200078ec0ff */
[----:B0123--:R-:W-:-:S07]  /*1040*/  HFMA2 R10, -RZ, RZ, 0, 0 ;  /* 0x00000000ff0a7431 */ /* 0x00ffce00000001ff */
.L_x_8814:
[----:B------:R-:W0:Y:S01]  /*1050*/  @UP0 LDCU.64 UR4, c[0x0][0x3e0] ;  /* 0x00007c00ff0407ac */ /* 0x000e220008000a00 */
[----:B------:R-:W-:Y:S01]  /*1060*/  PLOP3.LUT P0, PT, PT, PT, UP0, 0x80, 0x8 ;  /* 0x000000000008781c */ /* 0x000fe20003f0f008 */
[----:B------:R-:W-:Y:S01]  /*1070*/  IMAD.MOV.U32 R101, RZ, RZ, 0x2 ;  /* 0x00000002ff657424 */ /* 0x000fe200078e00ff */
        /* <DEDUP_REMOVED lines=36> */
.L_x_54192:
[----:B------:R-:W-:Y:S05]  /*12c0*/  BRX R100 -0x12d0                                       (*"BRANCH_TARGETS .L_x_54193,.L_x_54194,.L_x_54195"*) ;  /* 0xffffffec644c7949 */ /* 0x000fea000383ffff */
.L_x_54195:
[----:B------:R-:W-:Y:S01]  /*12d0*/  IADD3 R19, PT, PT, R9, 0x1, RZ ;  /* 0x0000000109137810 */ /* 0x000fe20007ffe0ff */
[----:B------:R-:W-:Y:S02]  /*12e0*/  IMAD.MOV.U32 R146, RZ, RZ, R142 ;  /* 0x000000ffff927224 */ /* 0x000fe400078e008e */
[----:B------:R-:W-:Y:S01]  /*12f0*/  IMAD.MOV.U32 R13, RZ, RZ, R8 ;  /* 0x000000ffff0d7224 */ /* 0x000fe200078e0008 */
[----:B------:R-:W-:Y:S06]  /*1300*/  BRA `(.L_x_8302) ;  /* 0x0000000000ec7947 */ /* 0x000fec0003800000 */
.L_x_54193:
[----:B------:R-:W-:Y:S01]  /*1310*/  MOV R146, R142 ;  /* 0x0000008e00927202 */ /* 0x000fe20000000f00 */
[----:B------:R-:W-:Y:S02]  /*1320*/  IMAD.MOV.U32 R19, RZ, RZ, 0x3 ;  /* 0x00000003ff137424 */ /* 0x000fe400078e00ff */
[----:B------:R-:W-:Y:S01]  /*1330*/  IMAD.MOV.U32 R13, RZ, RZ, R7 ;  /* 0x000000ffff0d7224 */ /* 0x000fe200078e0007 */
[----:B------:R-:W-:Y:S06]  /*1340*/  BRA `(.L_x_8302) ;  /* 0x0000000000dc7947 */ /* 0x000fec0003800000 */
.L_x_54194:
        /* <DEDUP_REMOVED lines=13> */
.L_x_8304:
[----:B------:R-:W-:Y:S05]  /*1420*/  BSYNC.RECONVERGENT B3 ;  /* 0x0000000000037941 */ /* 0x000fea0003800200 */
.L_x_8303:
        /* <DEDUP_REMOVED lines=40> */
[----:B------:R-:W-:-:S07]  /*16b0*/  LOP3.LUT R7, R100, UR31, R147, 0x96, !PT ;  /* 0x0000001f64077c12 */ /* 0x000fce000f8e9693 */
.L_x_8302:
[----:B------:R-:W-:Y:S05]  /*16c0*/  BSYNC.RECONVERGENT B2 ;  /* 0x0000000000027941 */ /* 0x000fea0003800200 */
.L_x_8301:
[----:B------:R-:W0:Y:S01]  /*16d0*/  LDC R148, c[0x0][0x408] ;  /* 0x00010200ff947b82 */ /* 0x000e220000000800 */
[----:B------:R-:W-:Y:S01]  /*16e0*/  HFMA2 R142, -RZ, RZ, 0.1171875, 0 ;  /* 0x2f800000ff8e7431 */ /* 0x000fe200000001ff */
[----:B------:R-:W-:Y:S01]  /*16f0*/  I2FP.F32.U32 R9, R13 ;  /* 0x0000000d00097245 */ /* 0x000fe20000201000 */
[----:B-----5:R-:W-:Y:S01]  /*1700*/  HADD2.F32 R102, -RZ, R20.H0_H0 ;  /* 0x20000014ff667230 */ /* 0x020fe20000004100 */
[----:B------:R-:W-:Y:S01]  /*1710*/  ISETP.NE.AND P1, PT, R19, 0x1, PT ;  /* 0x000000011300780c */ /* 0x000fe20003f25270 */
[----:B------:R-:W-:Y:S01]  /*1720*/  BSSY.RECONVERGENT B2, `(.L_x_8305) ;  /* 0x0000051000027945 */ /* 0x000fe20003800200 */
[----:B------:R-:W-:Y:S01]  /*1730*/  LOP3.LUT R11, R11, 0xfffffffd, RZ, 0xc0, !PT ;  /* 0xfffffffd0b0b7812 */ /* 0x000fe200078ec0ff */
[----:B------:R-:W-:Y:S01]  /*1740*/  IMAD.MOV.U32 R101, RZ, RZ, 0x2 ;  /* 0x00000002ff657424 */ /* 0x000fe200078e00ff */
[----:B------:R-:W1:Y:S01]  /*1750*/  LDC R147, c[0x0][0x404] ;  /* 0x00010100ff937b82 */ /* 0x000e620000000800 */
[----:B------:R-:W-:Y:S01]  /*1760*/  FFMA.FTZ R100, R9, R142, 1.1641532182693481445e-10 ;  /* 0x2f00000009647423 */ /* 0x000fe2000001008e */
[----:B------:R-:W-:Y:S01]  /*1770*/  FMUL.FTZ R9, R102, R143 ;  /* 0x0000008f66097220 */ /* 0x000fe20000410000 */
[----:B------:R-:W-:-:S03]  /*1780*/  HADD2.F32 R102, -RZ, R24.H0_H0 ;  /* 0x20000018ff667230 */ /* 0x000fc60000004100 */
[----:B0-----:R-:W-:Y:S01]  /*1790*/  FMUL.FTZ R9, R9, R148 ;  /* 0x0000009409097220 */ /* 0x001fe20000410000 */
[----:B-1----:R-:W-:Y:S01]  /*17a0*/  FSETP.GTU.FTZ.AND P0, PT, R100, R147, PT ;  /* 0x000000936400720b */ /* 0x002fe20003f1c000 */
[----:B------:R-:W-:-:S03]  /*17b0*/  HADD2.F32 R100, -RZ, R88.H0_H0 ;  /* 0x20000058ff647230 */ /* 0x000fc60000004100 */
        /* <DEDUP_REMOVED lines=14> */
.L_x_8307:
        /* <DEDUP_REMOVED lines=13> */
.L_x_8309:
[----:B------:R-:W-:Y:S05]  /*1970*/  BSYNC.RECONVERGENT B3 ;  /* 0x0000000000037941 */ /* 0x000fea0003800200 */
.L_x_8308:
        /* <DEDUP_REMOVED lines=35> */
[----:B------:R-:W-:Y:S01]  /*1bb0*/  IMAD.WIDE.U32 R144, R144, -0x326172a9, RZ ;  /* 0xcd9e8d5790907825 */ /* 0x000fe200078e00ff */
[----:B------:R-:W-:-:S03]  /*1bc0*/  MOV R9, R146 ;  /* 0x0000009200097202 */ /* 0x000fc60000000f00 */
[----:B------:R-:W-:Y:S01]  /*1bd0*/  IMAD.WIDE.U32 R100, R100, -0x2daee0ad, RZ ;  /* 0xd2511f5364647825 */ /* 0x000fe200078e00ff */
[----:B------:R-:W-:-:S03]  /*1be0*/  LOP3.LUT R8, R8, UR30, R145, 0x96, !PT ;  /* 0x0000001e08087c12 */ /* 0x000fc6000f8e9691 */
[----:B------:R-:W-:Y:S01]  /*1bf0*/  IMAD.MOV.U32 R12, RZ, RZ, R144 ;  /* 0x000000ffff0c7224 */ /* 0x000fe200078e0090 */
[----:B------:R-:W-:Y:S01]  /*1c00*/  LOP3.LUT R7, R102, UR31, R101, 0x96, !PT ;  /* 0x0000001f66077c12 */ /* 0x000fe2000f8e9665 */
[----:B------:R-:W-:Y:S02]  /*1c10*/  IMAD.MOV.U32 R146, RZ, RZ, R100 ;  /* 0x000000ffff927224 */ /* 0x000fe400078e0064 */
[----:B------:R-:W-:-:S07]  /*1c20*/  IMAD.MOV.U32 R101, RZ, RZ, RZ ;  /* 0x000000ffff657224 */ /* 0x000fce00078e00ff */
.L_x_8306:
[----:B------:R-:W-:Y:S05]  /*1c30*/  BSYNC.RECONVERGENT B2 ;  /* 0x0000000000027941 */ /* 0x000fea0003800200 */
.L_x_8305:
        /* <DEDUP_REMOVED lines=10> */
[----:B------:R-:W-:-:S03]  /*1ce0*/  HADD2.F32 R20, -RZ, R88.H1_H1 ;  /* 0x30000058ff147230 */ /* 0x000fc60000004100 */
        /* <DEDUP_REMOVED lines=13> */
.L_x_8312:
        /* <DEDUP_REMOVED lines=13> */
.L_x_8314:
[----:B------:R-:W-:Y:S05]  /*1e90*/  BSYNC.RECONVERGENT B3 ;  /* 0x0000000000037941 */ /* 0x000fea0003800200 */
.L_x_8313:
        /* <DEDUP_REMOVED lines=43> */
.L_x_8311:
[----:B------:R-:W-:Y:S05]  /*2150*/  BSYNC.RECONVERGENT B2 ;  /* 0x0000000000027941 */ /* 0x000fea0003800200 */
.L_x_8310:
        /* <DEDUP_REMOVED lines=9> */
[----:B------:R-:W-:Y:S01]  /*21f0*/  FSETP.GTU.FTZ.AND P1, PT, R20, R147, PT ;  /* 0x000000931400720b */ /* 0x000fe20003f3c000 */
[----:B------:R-:W-:-:S03]  /*2200*/  HADD2.F32 R20, -RZ, R89.H0_H0 ;  /* 0x20000059ff147230 */ /* 0x000fc60000004100 */
        /* <DEDUP_REMOVED lines=13> */
.L_x_8317:
        /* <DEDUP_REMOVED lines=13> */
.L_x_8319:
[----:B------:R-:W-:Y:S05]  /*23b0*/  BSYNC.RECONVERGENT B3 ;  /* 0x0000000000037941 */ /* 0x000fea0003800200 */
.L_x_8318:
        /* <DEDUP_REMOVED lines=43> */
.L_x_8316:
[----:B------:R-:W-:Y:S05]  /*2670*/  BSYNC.RECONVERGENT B2 ;  /* 0x0000000000027941 */ /* 0x000fea0003800200 */
.L_x_8315:
[----:B------:R-:W-:Y:S01]  /*2680*/  I2FP.F32.U32 R9, R9 ;  /* 0x0000000900097245 */ /* 0x000fe20000201000 */
[----:B------:R-:W-:Y:S01]  /*2690*/  HADD2.F32 R102, -RZ, R21.H1_H1 ;  /* 0x30000015ff667230 */ /* 0x000fe20000004100 */
[----:B------:R-:W-:Y:S01]  /*26a0*/  ISETP.NE.AND P3, PT, R101, 0x1, PT ;  /* 0x000000016500780c */ /* 0x000fe20003f65270 */
[----:B------:R-:W-:Y:S01]  /*26b0*/  BSSY.RECONVERGENT B2, `(.L_x_8320) ;  /* 0x000004e000027945 */ /* 0x000fe20003800200 */
[----:B------:R-:W-:Y:S02]  /*26c0*/  IMAD.MOV.U32 R103, RZ, RZ, 0x2 ;  /* 0x00000002ff677424 */ /* 0x000fe400078e00ff */
        /* <DEDUP_REMOVED lines=19> */
.L_x_8322:
        /* <DEDUP_REMOVED lines=13> */
.L_x_8324:
[----:B------:R-:W-:Y:S05]  /*28d0*/  BSYNC.RECONVERGENT B3 ;  /* 0x0000000000037941 */ /* 0x000fea0003800200 */
.L_x_8323:
        /* <DEDUP_REMOVED lines=39> */
[----:B------:R-:W-:Y:S01]  /*2b50*/  MOV R12, R144 ;  /* 0x00000090000c7202 */ /* 0x000fe20000000f00 */
[----:B------:R-:W-:Y:S01]  /*2b60*/  IMAD.MOV.U32 R9, RZ, RZ, R146 ;  /* 0x000000ffff097224 */ /* 0x000fe200078e0092 */
[----:B------:R-:W-:Y:S02]  /*2b70*/  LOP3.LUT R7, R102, UR31, R101, 0x96, !PT ;  /* 0x0000001f66077c12 */ /* 0x000fe4000f8e9665 */
[----:B------:R-:W-:-:S07]  /*2b80*/  MOV R146, R100 ;  /* 0x0000006400927202 */ /* 0x000fce0000000f00 */
.L_x_8321:
[----:B------:R-:W-:Y:S05]  /*2b90*/  BSYNC.RECONVERGENT B2 ;  /* 0x0000000000027941 */ /* 0x000fea0003800200 */
.L_x_8320:
        /* <DEDUP_REMOVED lines=10> */
[----:B------:R-:W-:-:S03]  /*2c40*/  HADD2.F32 R100, -RZ, R26.H0_H0 ;  /* 0x2000001aff647230 */ /* 0x000fc60000004100 */
        /* <DEDUP_REMOVED lines=13> */
.L_x_8327:
        /* <DEDUP_REMOVED lines=13> */
.L_x_8329:
[----:B------:R-:W-:Y:S05]  /*2df0*/  BSYNC.RECONVERGENT B3 ;  /* 0x0000000000037941 */ /* 0x000fea0003800200 */
.L_x_8328:
        /* <DEDUP_REMOVED lines=41> */
[----:B------:R-:W-:Y:S02]  /*3090*/  HFMA2 R101, -RZ, RZ, 0, 0 ;  /* 0x00000000ff657431 */ /* 0x000fe400000001ff */
[----:B------:R-:W-:-:S07]  /*30a0*/  IMAD.MOV.U32 R146, RZ, RZ, R100 ;  /* 0x000000ffff927224 */ /* 0x000fce00078e0064 */
.L_x_8326:
[----:B------:R-:W-:Y:S05]  /*30b0*/  BSYNC.RECONVERGENT B2 ;  /* 0x0000000000027941 */ /* 0x000fea0003800200 */
.L_x_8325:
        /* <DEDUP_REMOVED lines=24> */
.L_x_8332:
        /* <DEDUP_REMOVED lines=13> */
.L_x_8334:
[----:B------:R-:W-:Y:S05]  /*3310*/  BSYNC.RECONVERGENT B3 ;  /* 0x0000000000037941 */ /* 0x000fea0003800200 */
.L_x_8333:
        /* <DEDUP_REMOVED lines=43> */
.L_x_8331:
[----:B------:R-:W-:Y:S05]  /*35d0*/  BSYNC.RECONVERGENT B2 ;  /* 0x0000000000027941 */ /* 0x000fea0003800200 */
.L_x_8330:
[----:B------:R-:W-:Y:S01]  /*35e0*/  HADD2.F32 R100, -RZ, R23.H0_H0 ;  /* 0x20000017ff647230 */ /* 0x000fe20000004100 */
[----:B------:R-:W-:Y:S01]  /*35f0*/  I2FP.F32.U32 R9, R9 ;  /* 0x0000000900097245 */ /* 0x000fe20000201000 */
[----:B------:R-:W-:Y:S01]  /*3600*/  HADD2.F32 R102, -RZ, R91.H0_H0 ;  /* 0x2000005bff667230 */ /* 0x000fe20000004100 */
[----:B------:R-:W-:Y:S01]  /*3610*/  ISETP.NE.AND P6, PT, R103, 0x1, PT ;  /* 0x000000016700780c */ /* 0x000fe20003fc5270 */
[----:B------:R-:W-:Y:S02]  /*3620*/  HADD2.F32 R144, -RZ, R27.H0_H0 ;  /* 0x2000001bff907230 */ /* 0x000fe40000004100 */
[----:B------:R-:W-:Y:S01]  /*3630*/  FMUL.FTZ R101, R100, R143 ;  /* 0x0000008f64657220 */ /* 0x000fe20000410000 */
[----:B------:R-:W-:Y:S01]  /*3640*/  FFMA.FTZ R100, R9, R142, 1.1641532182693481445e-10 ;  /* 0x2f00000009647423 */ /* 0x000fe2000001008e */
[----:B------:R-:W-:Y:S01]  /*3650*/  BSSY.RECONVERGENT B2, `(.L_x_8335) ;  /* 0x000004c000027945 */ /* 0x000fe20003800200 */
[----:B------:R-:W-:Y:S02]  /*3660*/  HFMA2 R9, -RZ, RZ, 0, 1.1920928955078125e-07 ;  /* 0x00000002ff097431 */ /* 0x000fe400000001ff */
        /* <DEDUP_REMOVED lines=15> */
.L_x_8337:
        /* <DEDUP_REMOVED lines=15> */
.L_x_8339:
[----:B------:R-:W-:Y:S05]  /*3850*/  BSYNC.RECONVERGENT B3 ;  /* 0x0000000000037941 */ /* 0x000fea0003800200 */
.L_x_8338:
[----:B------:R-:W-:Y:S01]  /*3860*/  LOP3.LUT R100, R10, UR7, R103, 0x96, !PT ;  /* 0x000000070a647c12 */ /* 0x000fe2000f8e9667 */
[----:B------:R-:W-:-:S04]  /*3870*/  IMAD.WIDE.U32 R8, R2, -0x326172a9, RZ ;  /* 0xcd9e8d5702087825 */ /* 0x000fc800078e00ff */
[----:B------:R-:W-:Y:S01]  /*3880*/  IMAD.WIDE.U32 R100, R100, -0x326172a9, RZ ;  /* 0xcd9e8d5764647825 */ /* 0x000fe200078e00ff */
[----:B------:R-:W-:-:S04]  /*3890*/  LOP3.LUT R9, R6, UR6, R9, 0x96, !PT ;  /* 0x0000000606097c12 */ /* 0x000fc8000f8e9609 */
[----:B------:R-:W-:Y:S01]  /*38a0*/  LOP3.LUT R103, R8, UR14, R101, 0x96, !PT ;  /* 0x0000000e08677c12 */ /* 0x000fe2000f8e9665 */
[----:B------:R-:W-:-:S05]  /*38b0*/  IMAD.WIDE.U32 R8, R9, -0x2daee0ad, RZ ;  /* 0xd2511f5309087825 */ /* 0x000fca00078e00ff */
        /* <DEDUP_REMOVED lines=27> */
[----:B------:R-:W-:-:S04]  /*3a70*/  IMAD.WIDE.U32 R8, R9, -0x326172a9, RZ ;  /* 0xcd9e8d5709087825 */ /* 0x000fc800078e00ff */
[----:B------:R-:W-:Y:S01]  /*3a80*/  IMAD.WIDE.U32 R144, R144, -0x326172a9, RZ ;  /* 0xcd9e8d5790907825 */ /* 0x000fe200078e00ff */
[----:B------:R-:W-:-:S03]  /*3a90*/  LOP3.LUT R100, R100, UR28, R9, 0x96, !PT ;  /* 0x0000001c64647c12 */ /* 0x000fc6000f8e9609 */
[----:B------:R-:W-:Y:S02]  /*3aa0*/  HFMA2 R9, -RZ, RZ, 0, 0 ;  /* 0x00000000ff097431 */ /* 0x000fe400000001ff */
[----:B------:R-:W-:Y:S01]  /*3ab0*/  IMAD.MOV.U32 R12, RZ, RZ, R144 ;  /* 0x000000ffff0c7224 */ /* 0x000fe200078e0090 */
[----:B------:R-:W-:Y:S01]  /*3ac0*/  LOP3.LUT R8, R8, UR30, R145, 0x96, !PT ;  /* 0x0000001e08087c12 */ /* 0x000fe2000f8e9691 */
[----:B------:R-:W-:-:S05]  /*3ad0*/  IMAD.WIDE.U32 R100, R100, -0x2daee0ad, RZ ;  /* 0xd2511f5364647825 */ /* 0x000fca00078e00ff */
[----:B------:R-:W-:Y:S02]  /*3ae0*/  LOP3.LUT R7, R102, UR31, R101, 0x96, !PT ;  /* 0x0000001f66077c12 */ /* 0x000fe4000f8e9665 */
[----:B------:R-:W-:Y:S01]  /*3af0*/  MOV R101, R146 ;  /* 0x0000009200657202 */ /* 0x000fe20000000f00 */
[----:B------:R-:W-:-:S07]  /*3b00*/  IMAD.MOV.U32 R146, RZ, RZ, R100 ;  /* 0x000000ffff927224 */ /* 0x000fce00078e0064 */
.L_x_8336:
[----:B------:R-:W-:Y:S05]  /*3b10*/  BSYNC.RECONVERGENT B2 ;  /* 0x0000000000027941 */ /* 0x000fea0003800200 */
.L_x_8335:
[----:B------:R-:W-:Y:S01]  /*3b20*/  HADD2.F32 R100, -RZ, R23.H1_H1 ;  /* 0x30000017ff647230 */ /* 0x000fe20000004100 */
[----:B------:R-:W-:Y:S01]  /*3b30*/  I2FP.F32.U32 R23, R101 ;  /* 0x0000006500177245 */ /* 0x000fe20000201000 */
[----:B------:R-:W-:-:S03]  /*3b40*/  HADD2.F32 R102, -RZ, R27.H1_H1 ;  /* 0x3000001bff667230 */ /* 0x000fc60000004100 */
[----:B------:R-:W-:Y:S01]  /*3b50*/  FMUL.FTZ R101, R100, R143 ;  /* 0x0000008f64657220 */ /* 0x000fe20000410000 */
[----:B------:R-:W-:Y:S01]  /*3b60*/  FFMA.FTZ R142, R23, R142, 1.1641532182693481445e-10 ;  /* 0x2f000000178e7423 */ /* 0x000fe2000001008e */
[----:B------:R-:W-:Y:S02]  /*3b70*/  HADD2.F32 R100, -RZ, R91.H1_H1 ;  /* 0x3000005bff647230 */ /* 0x000fe40000004100 */
[----:B------:R-:W-:Y:S02]  /*3b80*/  FMUL.FTZ R101, R101, R148 ;  /* 0x0000009465657220 */ /* 0x000fe40000410000 */
[----:B------:R-:W-:-:S04]  /*3b90*/  FSETP.GTU.FTZ.AND P6, PT, R142, R147, PT ;  /* 0x000000938e00720b */ /* 0x000fc80003fdc000 */
[----:B------:R-:W-:Y:S02]  /*3ba0*/  FSEL R101, R101, RZ, !P6 ;  /* 0x000000ff65657208 */ /* 0x000fe40007000000 */
[----:B------:R-:W-:-:S03]  /*3bb0*/  PLOP3.LUT P6, PT, P6, PT, PT, 0x8, 0x80 ;  /* 0x000000000080781c */ /* 0x000fc600037ce170 */
[----:B------:R-:W-:Y:S01]  /*3bc0*/  FFMA.FTZ R23, R101, R100, R102 ;  /* 0x0000006465177223 */ /* 0x000fe20000010066 */
[----:B------:R-:W-:Y:S02]  /*3bd0*/  F2FP.F16.F32.PACK_AB R102, R22, R114 ;  /* 0x000000721666723e */ /* 0x000fe400000000ff */
[----:B------:R-:W-:Y:S02]  /*3be0*/  F2FP.F16.F32.PACK_AB R101, R21, R20 ;  /* 0x000000141565723e */ /* 0x000fe400000000ff */
[----:B------:R-:W-:Y:S02]  /*3bf0*/  F2FP.F16.F32.PACK_AB R100, R19, R13 ;  /* 0x0000000d1364723e */ /* 0x000fe400000000ff */
[----:B------:R-:W-:Y:S01]  /*3c00*/  F2FP.F16.F32.PACK_AB R103, R23, R125 ;  /* 0x0000007d1767723e */ /* 0x000fe200000000ff */
[----:B------:R-:W-:Y:S06]  /*3c10*/  BRA `(.L_x_8340) ;  /* 0x0000002800507947 */ /* 0x000fec0003800000 */
.L_x_8300:
        /* <DEDUP_REMOVED lines=16> */
.L_x_8343:
        /* <DEDUP_REMOVED lines=13> */
.L_x_8345:
[----:B------:R-:W-:Y:S05]  /*3df0*/  BSYNC.RECONVERGENT B3 ;  /* 0x0000000000037941 */ /* 0x000fea0003800200 */
.L_x_8344:
        /* <DEDUP_REMOVED lines=41> */
.L_x_8342:
[----:B------:R-:W-:Y:S05]  /*4090*/  BSYNC.RECONVERGENT B2 ;  /* 0x0000000000027941 */ /* 0x000fea0003800200 */
.L_x_8341:
[----:B------:R-:W0:Y:S01]  /*40a0*/  LDC R148, c[0x0][0x408] ;  /* 0x00010200ff947b82 */ /* 0x000e220000000800 */
[----:B------:R-:W-:Y:S01]  /*40b0*/  I2FP.F32.U32 R9, R13 ;  /* 0x0000000d00097245 */ /* 0x000fe20000201000 */
[----:B------:R-:W-:Y:S01]  /*40c0*/  IMAD.MOV.U32 R142, RZ, RZ, 0x2f800000 ;  /* 0x2f800000ff8e7424 */ /* 0x000fe200078e00ff */
[----:B------:R-:W-:Y:S01]  /*40d0*/  ISETP.NE.AND P1, PT, R19, 0x1, PT ;  /* 0x000000011300780c */ /* 0x000fe20003f25270 */
[----:B-----5:R-:W-:Y:S01]  /*40e0*/  HADD2.F32 R102, -RZ, R20.H0_H0 ;  /* 0x20000014ff667230 */ /* 0x020fe20000004100 */
[----:B------:R-:W-:Y:S01]  /*40f0*/  LOP3.LUT R11, R11, 0xfffffffd, RZ, 0xc0, !PT ;  /* 0xfffffffd0b0b7812 */ /* 0x000fe200078ec0ff */
[----:B------:R-:W-:Y:S01]  /*4100*/  FFMA.FTZ R100, R9, R142, 1.1641532182693481445e-10 ;  /* 0x2f00000009647423 */ /* 0x000fe2000001008e */
[----:B------:R-:W-:Y:S01]  /*4110*/  BSSY.RECONVERGENT B2, `(.L_x_8346) ;  /* 0x000004e000027945 */ /* 0x000fe20003800200 */
[----:B------:R-:W1:Y:S01]  /*4120*/  LDC R147, c[0x0][0x404] ;  /* 0x00010100ff937b82 */ /* 0x000e620000000800 */
[----:B------:R-:W-:Y:S01]  /*4130*/  FMUL.FTZ R9, R102, R143 ;  /* 0x0000008f66097220 */ /* 0x000fe20000410000 */
[----:B------:R-:W-:-:S03]  /*4140*/  HFMA2 R101, -RZ, RZ, 0, 1.1920928955078125e-07 ;  /* 0x00000002ff657431 */ /* 0x000fc600000001ff */
[----:B0-----:R-:W-:Y:S01]  /*4150*/  FMUL.FTZ R9, R9, R148 ;  /* 0x0000009409097220 */ /* 0x001fe20000410000 */
[----:B-1----:R-:W-:Y:S01]  /*4160*/  FSETP.GTU.FTZ.AND P0, PT, R100, R147, PT ;  /* 0x000000936400720b */ /* 0x002fe20003f1c000 */
[----:B------:R-:W-:-:S03]  /*4170*/  HADD2.F32 R100, -RZ, R88.H0_H0 ;  /* 0x20000058ff647230 */ /* 0x000fc60000004100 */
        /* <DEDUP_REMOVED lines=14> */
.L_x_8348:
        /* <DEDUP_REMOVED lines=13> */
.L_x_8350:
[----:B------:R-:W-:Y:S05]  /*4330*/  BSYNC.RECONVERGENT B3 ;  /* 0x0000000000037941 */ /* 0x000fea0003800200 */
.L_x_8349:
        /* <DEDUP_REMOVED lines=43> */
.L_x_8347:
[----:B------:R-:W-:Y:S05]  /*45f0*/  BSYNC.RECONVERGENT B2 ;  /* 0x0000000000027941 */ /* 0x000fea0003800200 */
.L_x_8346:
        /* <DEDUP_REMOVED lines=8> */
[----:B------:R-:W-:Y:S01]  /*4680*/  FSETP.GTU.FTZ.AND P0, PT, R20, R147, PT ;  /* 0x000000931400720b */ /* 0x000fe20003f1c000 */
[----:B------:R-:W-:-:S03]  /*4690*/  HADD2.F32 R20, -RZ, R88.H1_H1 ;  /* 0x30000058ff147230 */ /* 0x000fc60000004100 */
        /* <DEDUP_REMOVED lines=13> */
.L_x_8353:
        /* <DEDUP_REMOVED lines=13> */
.L_x_8355:
[----:B------:R-:W-:Y:S05]  /*4840*/  BSYNC.RECONVERGENT B3 ;  /* 0x0000000000037941 */ /* 0x000fea0003800200 */
.L_x_8354:
        /* <DEDUP_REMOVED lines=43> */
.L_x_8352:
[----:B------:R-:W-:Y:S05]  /*4b00*/  BSYNC.RECONVERGENT B2 ;  /* 0x0000000000027941 */ /* 0x000fea0003800200 */
.L_x_8351:
        /* <DEDUP_REMOVED lines=23> */
.L_x_8358:
        /* <DEDUP_REMOVED lines=13> */
.L_x_8360:
[----:B------:R-:W-:Y:S05]  /*4d50*/  BSYNC.RECONVERGENT B3 ;  /* 0x0000000000037941 */ /* 0x000fea0003800200 */
.L_x_8359:
        /* <DEDUP_REMOVED lines=43> */
.L_x_8357:
[----:B------:R-:W-:Y:S05]  /*5010*/  BSYNC.RECONVERGENT B2 ;  /* 0x0000000000027941 */ /* 0x000fea0003800200 */
.L_x_8356:
        /* <DEDUP_REMOVED lines=23> */
.L_x_8363:
        /* <DEDUP_REMOVED lines=13> */
.L_x_8365:
[----:B------:R-:W-:Y:S05]  /*5260*/  BSYNC.RECONVERGENT B3 ;  /* 0x0000000000037941 */ /* 0x000fea0003800200 */
.L_x_8364:
        /* <DEDUP_REMOVED lines=43> */
.L_x_8362:
[----:B------:R-:W-:Y:S05]  /*5520*/  BSYNC.RECONVERGENT B2 ;  /* 0x0000000000027941 */ /* 0x000fea0003800200 */
.L_x_8361:
        /* <DEDUP_REMOVED lines=23> */
.L_x_8368:
        /* <DEDUP_REMOVED lines=13> */
.L_x_8370:
[----:B------:R-:W-:Y:S05]  /*5770*/  BSYNC.RECONVERGENT B3 ;  /* 0x0000000000037941 */ /* 0x000fea0003800200 */
.L_x_8369:
        /* <DEDUP_REMOVED lines=43> */
.L_x_8367:
[----:B------:R-:W-:Y:S05]  /*5a30*/  BSYNC.RECONVERGENT B2 ;  /* 0x0000000000027941 */ /* 0x000fea0003800200 */
.L_x_8366:
        /* <DEDUP_REMOVED lines=23> */
.L_x_8373:
        /* <DEDUP_REMOVED lines=13> */
.L_x_8375:
[----:B------:R-:W-:Y:S05]  /*5c80*/  BSYNC.RECONVERGENT B3 ;  /* 0x0000000000037941 */ /* 0x000fea0003800200 */
.L_x_8374:
        /* <DEDUP_REMOVED lines=43> */
.L_x_8372:
[----:B------:R-:W-:Y:S05]  /*5f40*/  BSYNC.RECONVERGENT B2 ;  /* 0x0000000000027941 */ /* 0x000fea0003800200 */
.L_x_8371:
[----:B------:R-:W-:Y:S01]  /*5f50*/  I2FP.F32.U32 R9, R9 ;  /* 0x0000000900097245 */ /* 0x000fe20000201000 */
[----:B------:R-:W-:Y:S01]  /*5f60*/  HADD2.F32 R102, -RZ, R23.H0_H0 ;  /* 0x20000017ff667230 */ /* 0x000fe20000004100 */
[----:B------:R-:W-:Y:S01]  /*5f70*/  ISETP.NE.AND P6, PT, R103, 0x1, PT ;  /* 0x000000016700780c */ /* 0x000fe20003fc5270 */
[----:B------:R-:W-:Y:S01]  /*5f80*/  BSSY.RECONVERGENT B2, `(.L_x_8376) ;  /* 0x000004f000027945 */ /* 0x000fe20003800200 */
[----:B------:R-:W-:Y:S02]  /*5f90*/  IMAD.MOV.U32 R101, RZ, RZ, R12 ;  /* 0x000000ffff657224 */ /* 0x000fe400078e000c */
[----:B------:R-:W-:Y:S01]  /*5fa0*/  FFMA.FTZ R100, R9, R142, 1.1641532182693481445e-10 ;  /* 0x2f00000009647423 */ /* 0x000fe2000001008e */
[----:B------:R-:W-:Y:S01]  /*5fb0*/  FMUL.FTZ R9, R102, R143 ;  /* 0x0000008f66097220 */ /* 0x000fe20000410000 */
[----:B------:R-:W-:-:S03]  /*5fc0*/  HADD2.F32 R102, -RZ, R91.H0_H0 ;  /* 0x2000005bff667230 */ /* 0x000fc60000004100 */
[----:B------:R-:W-:Y:S01]  /*5fd0*/  FMUL.FTZ R9, R9, R148 ;  /* 0x0000009409097220 */ /* 0x000fe20000410000 */
[----:B------:R-:W-:-:S04]  /*5fe0*/  FSETP.GTU.FTZ.AND P5, PT, R100, R147, PT ;  /* 0x000000936400720b */ /* 0x000fc80003fbc000 */
[----:B------:R-:W-:Y:S01]  /*5ff0*/  FSEL R125, R9, RZ, !P5 ;  /* 0x000000ff097d7208 */ /* 0x000fe20006800000 */
[----:B------:R-:W-:Y:S01]  /*6000*/  HFMA2 R9, -RZ, RZ, 0, 1.1920928955078125e-07 ;  /* 0x00000002ff097431 */ /* 0x000fe200000001ff */
        /* <DEDUP_REMOVED lines=11> */
.L_x_8378:
        /* <DEDUP_REMOVED lines=15> */
.L_x_8380:
[----:B------:R-:W-:Y:S05]  /*61b0*/  BSYNC.RECONVERGENT B3 ;  /* 0x0000000000037941 */ /* 0x000fea0003800200 */
.L_x_8379:
        /* <DEDUP_REMOVED lines=43> */
.L_x_8377:
[----:B------:R-:W-:Y:S05]  /*6470*/  BSYNC.RECONVERGENT B2 ;  /* 0x0000000000027941 */ /* 0x000fea0003800200 */
.L_x_8376:
[----:B------:R-:W-:Y:S01]  /*6480*/  I2FP.F32.U32 R101, R101 ;  /* 0x0000006500657245 */ /* 0x000fe20000201000 */
[----:B------:R-:W-:Y:S01]  /*6490*/  HADD2.F32 R100, -RZ, R23.H1_H1 ;  /* 0x30000017ff647230 */ /* 0x000fe20000004100 */
[----:B------:R-:W-:-:S03]  /*64a0*/  F2FP.F16.F32.PACK_AB R102, R22, R114 ;  /* 0x000000721666723e */ /* 0x000fc600000000ff */
[----:B------:R-:W-:Y:S01]  /*64b0*/  FFMA.FTZ R142, R101, R142, 1.1641532182693481445e-10 ;  /* 0x2f000000658e7423 */ /* 0x000fe2000001008e */
[----:B------:R-:W-:Y:S01]  /*64c0*/  FMUL.FTZ R23, R100, R143 ;  /* 0x0000008f64177220 */ /* 0x000fe20000410000 */
[----:B------:R-:W-:Y:S01]  /*64d0*/  HADD2.F32 R100, -RZ, R91.H1_H1 ;  /* 0x3000005bff647230 */ /* 0x000fe20000004100 */
[----:B------:R-:W-:Y:S02]  /*64e0*/  F2FP.F16.F32.PACK_AB R101, R21, R20 ;  /* 0x000000141565723e */ /* 0x000fe400000000ff */
[----:B------:R-:W-:Y:S01]  /*64f0*/  FMUL.FTZ R23, R23, R148 ;  /* 0x0000009417177220 */ /* 0x000fe20000410000 */
[----:B------:R-:W-:-:S04]  /*6500*/  FSETP.GTU.FTZ.AND P6, PT, R142, R147, PT ;  /* 0x000000938e00720b */ /* 0x000fc80003fdc000 */
[----:B------:R-:W-:Y:S02]  /*6510*/  FSEL R23, R23, RZ, !P6 ;  /* 0x000000ff17177208 */ /* 0x000fe40007000000 */
[----:B------:R-:W-:-:S03]  /*6520*/  PLOP3.LUT P6, PT, P6, PT, PT, 0x8, 0x80 ;  /* 0x000000000080781c */ /* 0x000fc600037ce170 */
[----:B------:R-:W-:Y:S01]  /*6530*/  FMUL.FTZ R23, R23, R100 ;  /* 0x0000006417177220 */ /* 0x000fe20000410000 */
[----:B------:R-:W-:-:S04]  /*6540*/  F2FP.F16.F32.PACK_AB R100, R19, R13 ;  /* 0x0000000d1364723e */ /* 0x000fc800000000ff */
[----:B------:R-:W-:-:S07]  /*6550*/  F2FP.F16.F32.PACK_AB R103, R23, R125 ;  /* 0x0000007d1767723e */ /* 0x000fce00000000ff */
.L_x_8340:
[----:B------:R-:W0:Y:S01]  /*6560*/  LDC.64 R148, c[0x0][0x3a8] ;  /* 0x0000ea00ff947b82 */ /* 0x000e220000000a00 */
[----:B------:R-:W-:Y:S02]  /*6570*/  SEL R147, RZ, 0x1000000, !P6 ;  /* 0x01000000ff937807 */ /* 0x000fe40007000000 */
[----:B------:R-:W-:Y:S02]  /*6580*/  SEL R142, RZ, 0x10000, !P5 ;  /* 0x00010000ff8e7807 */ /* 0x000fe40006800000 */
[----:B------:R-:W-:Y:S02]  /*6590*/  SEL R151, RZ, 0x100, !P4 ;  /* 0x00000100ff977807 */ /* 0x000fe40006000000 */
[----:B------:R-:W-:Y:S01]  /*65a0*/  SEL R150, RZ, 0x1000000, !P2 ;  /* 0x01000000ff967807 */ /* 0x000fe20005000000 */
[----:B------:R-:W1:Y:S01]  /*65b0*/  LDC.64 R144, c[0x0][0x3b0] ;  /* 0x0000ec00ff907b82 */ /* 0x000e620000000a00 */
[----:B------:R-:W-:Y:S02]  /*65c0*/  LOP3.LUT R151, R151, R147, R142, 0xfe, !PT ;  /* 0x0000009397977212 */ /* 0x000fe400078efe8e */
[----:B------:R-:W-:-:S02]  /*65d0*/  SEL R147, RZ, 0x10000, !P1 ;  /* 0x00010000ff937807 */ /* 0x000fc40004800000 */
[----:B------:R-:W-:Y:S02]  /*65e0*/  SEL R142, RZ, 0x100, !P0 ;  /* 0x00000100ff8e7807 */ /* 0x000fe40004000000 */
[----:B------:R-:W-:Y:S02]  /*65f0*/  LOP3.LUT P6, RZ, R11, 0x2, RZ, 0xc0, !PT ;  /* 0x000000020bff7812 */ /* 0x000fe400078cc0ff */
        /* <DEDUP_REMOVED lines=11> */
.L_x_8299:
[----:B------:R-:W-:Y:S05]  /*66b0*/  BSYNC.RECONVERGENT B1 ;  /* 0x0000000000017941 */ /* 0x000fea0003800200 */
.L_x_8298:
        /* <DEDUP_REMOVED lines=30> */
.L_x_8386:
        /* <DEDUP_REMOVED lines=13> */
.L_x_8388:
[----:B------:R-:W-:Y:S05]  /*6970*/  BSYNC.RECONVERGENT B3 ;  /* 0x0000000000037941 */ /* 0x000fea0003800200 */
.L_x_8387:
        /* <DEDUP_REMOVED lines=42> */
.L_x_8385:
[----:B------:R-:W-:Y:S05]  /*6c20*/  BSYNC.RECONVERGENT B2 ;  /* 0x0000000000027941 */ /* 0x000fea0003800200 */
.L_x_8384:
[----:B------:R-:W0:Y:S01]  /*6c30*/  LDC R145, c[0x0][0x408] ;  /* 0x00010200ff917b82 */ /* 0x000e220000000800 */
[----:B------:R-:W-:Y:S01]  /*6c40*/  HFMA2 R136, -RZ, RZ, 0.1171875, 0 ;  /* 0x2f800000ff887431 */ /* 0x000fe200000001ff */
[----:B------:R-:W-:Y:S01]  /*6c50*/  I2FP.F32.U32 R9, R14 ;  /* 0x0000000e00097245 */ /* 0x000fe20000201000 */
[----:B-----5:R-:W-:Y:S01]  /*6c60*/  HADD2.F32 R14, -RZ, R100.H0_H0 ;  /* 0x20000064ff0e7230 */ /* 0x020fe20000004100 */
[----:B------:R-:W-:Y:S01]  /*6c70*/  ISETP.NE.AND P1, PT, R104, 0x1, PT ;  /* 0x000000016800780c */ /* 0x000fe20003f25270 */
[----:B------:R-:W-:Y:S01]  /*6c80*/  HADD2.F32 R105, -RZ, R24.H0_H0 ;  /* 0x20000018ff697230 */ /* 0x000fe20000004100 */
[----:B------:R-:W-:Y:S01]  /*6c90*/  LOP3.LUT R11, R11, 0xfffffffd, RZ, 0xc0, !PT ;  /* 0xfffffffd0b0b7812 */ /* 0x000fe200078ec0ff */
[----:B------:R-:W-:Y:S01]  /*6ca0*/  BSSY.RECONVERGENT B2, `(.L_x_8389) ;  /* 0x000004f000027945 */ /* 0x000fe20003800200 */
[----:B------:R-:W1:Y:S01]  /*6cb0*/  LDC R142, c[0x0][0x404] ;  /* 0x00010100ff8e7b82 */ /* 0x000e620000000800 */
[----:B------:R-:W-:Y:S01]  /*6cc0*/  FMUL.FTZ R14, R14, R143 ;  /* 0x0000008f0e0e7220 */ /* 0x000fe20000410000 */
[----:B------:R-:W-:-:S02]  /*6cd0*/  IMAD.MOV.U32 R115, RZ, RZ, 0x2 ;  /* 0x00000002ff737424 */ /* 0x000fc400078e00ff */
[----:B------:R-:W-:Y:S01]  /*6ce0*/  FFMA.FTZ R9, R9, R136, 1.1641532182693481445e-10 ;  /* 0x2f00000009097423 */ /* 0x000fe20000010088 */
[----:B0-----:R-:W-:-:S04]  /*6cf0*/  FMUL.FTZ R14, R14, R145 ;  /* 0x000000910e0e7220 */ /* 0x001fc80000410000 */
[----:B-1----:R-:W-:Y:S01]  /*6d00*/  FSETP.GTU.FTZ.AND P0, PT, R9, R142, PT ;  /* 0x0000008e0900720b */ /* 0x002fe20003f1c000 */
[----:B------:R-:W-:-:S03]  /*6d10*/  HADD2.F32 R9, -RZ, R76.H0_H0 ;  /* 0x2000004cff097230 */ /* 0x000fc60000004100 */
        /* <DEDUP_REMOVED lines=14> */
.L_x_8391:
        /* <DEDUP_REMOVED lines=13> */
.L_x_8393:
[----:B------:R-:W-:Y:S05]  /*6ed0*/  BSYNC.RECONVERGENT B3 ;  /* 0x0000000000037941 */ /* 0x000fea0003800200 */
.L_x_8392:
        /* <DEDUP_REMOVED lines=43> */
.L_x_8390:
[----:B------:R-:W-:Y:S05]  /*7190*/  BSYNC.RECONVERGENT B2 ;  /* 0x0000000000027941 */ /* 0x000fea0003800200 */
.L_x_8389:
        /* <DEDUP_REMOVED lines=24> */
.L_x_8396:
        /* <DEDUP_REMOVED lines=13> */
.L_x_8398:
[----:B------:R-:W-:Y:S05]  /*73f0*/  BSYNC.RECONVERGENT B3 ;  /* 0x0000000000037941 */ /* 0x000fea0003800200 */
.L_x_8397:
        /* <DEDUP_REMOVED lines=42> */
[----:B------:R-:W-:-:S07]  /*76a0*/  IMAD.MOV.U32 R148, RZ, RZ, R126 ;  /* 0x000000ffff947224 */ /* 0x000fce00078e007e */
.L_x_8395:
[----:B------:R-:W-:Y:S05]  /*76b0*/  BSYNC.RECONVERGENT B2 ;  /* 0x0000000000027941 */ /* 0x000fea0003800200 */
.L_x_8394:
        /* <DEDUP_REMOVED lines=24> */
.L_x_8401:
        /* <DEDUP_REMOVED lines=13> */
.L_x_8403:
[----:B------:R-:W-:Y:S05]  /*7910*/  BSYNC.RECONVERGENT B3 ;  /* 0x0000000000037941 */ /* 0x000fea0003800200 */
.L_x_8402:
        /* <DEDUP_REMOVED lines=40> */
[----:B------:R-:W-:Y:S01]  /*7ba0*/  MOV R148, R126 ;  /* 0x0000007e00947202 */ /* 0x000fe20000000f00 */
[----:B------:R-:W-:Y:S01]  /*7bb0*/  IMAD.MOV.U32 R126, RZ, RZ, RZ ;  /* 0x000000ffff7e7224 */ /* 0x000fe200078e00ff */
[----:B------:R-:W-:-:S07]  /*7bc0*/  LOP3.LUT R7, R146, UR31, R127, 0x96, !PT ;  /* 0x0000001f92077c12 */ /* 0x000fce000f8e967f */
.L_x_8400:
[----:B------:R-:W-:Y:S05]  /*7bd0*/  BSYNC.RECONVERGENT B2 ;  /* 0x0000000000027941 */ /* 0x000fea0003800200 */
.L_x_8399:
        /* <DEDUP_REMOVED lines=24> */
.L_x_8406:
        /* <DEDUP_REMOVED lines=13> */
.L_x_8408:
[----:B------:R-:W-:Y:S05]  /*7e30*/  BSYNC.RECONVERGENT B3 ;  /* 0x0000000000037941 */ /* 0x000fea0003800200 */
.L_x_8407:
        /* <DEDUP_REMOVED lines=43> */
.L_x_8405:
[----:B------:R-:W-:Y:S05]  /*80f0*/  BSYNC.RECONVERGENT B2 ;  /* 0x0000000000027941 */ /* 0x000fea0003800200 */
.L_x_8404:
        /* <DEDUP_REMOVED lines=9> */
[----:B------:R-:W-:-:S03]  /*8190*/  HADD2.F32 R9, -RZ, R78.H0_H0 ;  /* 0x2000004eff097230 */ /* 0x000fc60000004100 */
        /* <DEDUP_REMOVED lines=14> */
.L_x_8411:
        /* <DEDUP_REMOVED lines=13> */
.L_x_8413:
[----:B------:R-:W-:Y:S05]  /*8350*/  BSYNC.RECONVERGENT B3 ;  /* 0x0000000000037941 */ /* 0x000fea0003800200 */
.L_x_8412:
        /* <DEDUP_REMOVED lines=43> */
.L_x_8410:
[----:B------:R-:W-:Y:S05]  /*8610*/  BSYNC.RECONVERGENT B2 ;  /* 0x0000000000027941 */ /* 0x000fea0003800200 */
.L_x_8409:
[----:B------:R-:W-:Y:S01]  /*8620*/  I2FP.F32.U32 R9, R9 ;  /* 0x0000000900097245 */ /* 0x000fe20000201000 */
[----:B------:R-:W-:Y:S01]  /*8630*/  HADD2.F32 R102, -RZ, R102.H1_H1 ;  /* 0x30000066ff667230 */ /* 0x000fe20000004100 */
[----:B------:R-:W-:Y:S01]  /*8640*/  ISETP.NE.AND P5, PT, R100, 0x1, PT ;  /* 0x000000016400780c */ /* 0x000fe20003fa5270 */
[----:B------:R-:W-:Y:S01]  /*8650*/  HADD2.F32 R101, -RZ, R78.H1_H1 ;  /* 0x3000004eff657230 */ /* 0x000fe20000004100 */
[----:B------:R-:W-:Y:S01]  /*8660*/  BSSY.RECONVERGENT B2, `(.L_x_8414) ;  /* 0x000004d000027945 */ /* 0x000fe20003800200 */
        /* <DEDUP_REMOVED lines=8> */
[----:B------:R-:W-:Y:S01]  /*86f0*/  FFMA.FTZ R126, R102, R101, R127 ;  /* 0x00000065667e7223 */ /* 0x000fe2000001007f */
        /* <DEDUP_REMOVED lines=10> */
.L_x_8416:
        /* <DEDUP_REMOVED lines=13> */
.L_x_8418:
[----:B------:R-:W-:Y:S05]  /*8870*/  BSYNC.RECONVERGENT B3 ;  /* 0x0000000000037941 */ /* 0x000fea0003800200 */
.L_x_8417:
        /* <DEDUP_REMOVED lines=43> */
.L_x_8415:
[----:B------:R-:W-:Y:S05]  /*8b30*/  BSYNC.RECONVERGENT B2 ;  /* 0x0000000000027941 */ /* 0x000fea0003800200 */
.L_x_8414:
[----:B------:R-:W-:Y:S01]  /*8b40*/  HADD2.F32 R100, -RZ, R103.H0_H0 ;  /* 0x20000067ff647230 */ /* 0x000fe20000004100 */
[----:B------:R-:W-:Y:S01]  /*8b50*/  I2FP.F32.U32 R9, R9 ;  /* 0x0000000900097245 */ /* 0x000fe20000201000 */
[----:B------:R-:W-:Y:S01]  /*8b60*/  HADD2.F32 R127, -RZ, R79.H0_H0 ;  /* 0x2000004fff7f7230 */ /* 0x000fe20000004100 */
[----:B------:R-:W-:Y:S01]  /*8b70*/  ISETP.NE.AND P6, PT, R102, 0x1, PT ;  /* 0x000000016600780c */ /* 0x000fe20003fc5270 */
[----:B------:R-:W-:Y:S01]  /*8b80*/  BSSY.RECONVERGENT B2, `(.L_x_8419) ;  /* 0x000004f000027945 */ /* 0x000fe20003800200 */
[----:B------:R-:W-:Y:S01]  /*8b90*/  FMUL.FTZ R100, R100, R143 ;  /* 0x0000008f64647220 */ /* 0x000fe20000410000 */
[----:B------:R-:W-:Y:S01]  /*8ba0*/  FFMA.FTZ R9, R9, R136, 1.1641532182693481445e-10 ;  /* 0x2f00000009097423 */ /* 0x000fe20000010088 */
[----:B------:R-:W-:Y:S02]  /*8bb0*/  MOV R101, R12 ;  /* 0x0000000c00657202 */ /* 0x000fe40000000f00 */
[----:B------:R-:W-:Y:S02]  /*8bc0*/  FMUL.FTZ R100, R100, R145 ;  /* 0x0000009164647220 */ /* 0x000fe40000410000 */
[----:B------:R-:W-:Y:S01]  /*8bd0*/  FSETP.GTU.FTZ.AND P5, PT, R9, R142, PT ;  /* 0x0000008e0900720b */ /* 0x000fe20003fbc000 */
[----:B------:R-:W-:-:S03]  /*8be0*/  HADD2.F32 R9, -RZ, R27.H0_H0 ;  /* 0x2000001bff097230 */ /* 0x000fc60000004100 */
        /* <DEDUP_REMOVED lines=13> */
.L_x_8421:
        /* <DEDUP_REMOVED lines=15> */
.L_x_8423:
[----:B------:R-:W-:Y:S05]  /*8db0*/  BSYNC.RECONVERGENT B3 ;  /* 0x0000000000037941 */ /* 0x000fea0003800200 */
.L_x_8422:
        /* <DEDUP_REMOVED lines=36> */
[----:B------:R-:W-:Y:S01]  /*9000*/  IMAD.MOV.U32 R9, RZ, RZ, RZ ;  /* 0x000000ffff097224 */ /* 0x000fe200078e00ff */
[----:B------:R-:W-:Y:S02]  /*9010*/  LOP3.LUT R8, R8, UR30, R101, 0x96, !PT ;  /* 0x0000001e08087c12 */ /* 0x000fe4000f8e9665 */
[----:B------:R-:W-:Y:S01]  /*9020*/  MOV R12, R100 ;  /* 0x00000064000c7202 */ /* 0x000fe20000000f00 */
[----:B------:R-:W-:-:S05]  /*9030*/  IMAD.WIDE.U32 R100, R7, -0x2daee0ad, RZ ;  /* 0xd2511f5307647825 */ /* 0x000fca00078e00ff */
[----:B------:R-:W-:Y:S01]  /*9040*/  LOP3.LUT R7, R146, UR31, R101, 0x96, !PT ;  /* 0x0000001f92077c12 */ /* 0x000fe2000f8e9665 */
[----:B------:R-:W-:Y:S01]  /*9050*/  IMAD.MOV.U32 R101, RZ, RZ, R148 ;  /* 0x000000ffff657224 */ /* 0x000fe200078e0094 */
[----:B------:R-:W-:-:S07]  /*9060*/  MOV R148, R100 ;  /* 0x0000006400947202 */ /* 0x000fce0000000f00 */
.L_x_8420:
[----:B------:R-:W-:Y:S05]  /*9070*/  BSYNC.RECONVERGENT B2 ;  /* 0x0000000000027941 */ /* 0x000fea0003800200 */
.L_x_8419:
[----:B------:R-:W-:Y:S01]  /*9080*/  HADD2.F32 R100, -RZ, R103.H1_H1 ;  /* 0x30000067ff647230 */ /* 0x000fe20000004100 */
[----:B------:R-:W-:Y:S01]  /*9090*/  I2FP.F32.U32 R101, R101 ;  /* 0x0000006500657245 */ /* 0x000fe20000201000 */
[----:B------:R-:W-:Y:S01]  /*90a0*/  HADD2.F32 R103, -RZ, R79.H1_H1 ;  /* 0x3000004fff677230 */ /* 0x000fe20000004100 */
[----:B------:R-:W-:Y:S02]  /*90b0*/  F2FP.F16.F32.PACK_AB R102, R126, R116 ;  /* 0x000000747e66723e */ /* 0x000fe400000000ff */
[----:B------:R-:W-:Y:S01]  /*90c0*/  FMUL.FTZ R100, R100, R143 ;  /* 0x0000008f64647220 */ /* 0x000fe20000410000 */
[----:B------:R-:W-:-:S03]  /*90d0*/  FFMA.FTZ R101, R101, R136, 1.1641532182693481445e-10 ;  /* 0x2f00000065657423 */ /* 0x000fc60000010088 */
[----:B------:R-:W-:Y:S01]  /*90e0*/  FMUL.FTZ R100, R100, R145 ;  /* 0x0000009164647220 */ /* 0x000fe20000410000 */
[----:B------:R-:W-:Y:S01]  /*90f0*/  HADD2.F32 R145, -RZ, R27.H1_H1 ;  /* 0x3000001bff917230 */ /* 0x000fe20000004100 */
[----:B------:R-:W-:Y:S02]  /*9100*/  FSETP.GTU.FTZ.AND P6, PT, R101, R142, PT ;  /* 0x0000008e6500720b */ /* 0x000fe40003fdc000 */
[----:B------:R-:W-:Y:S02]  /*9110*/  F2FP.F16.F32.PACK_AB R101, R115, R105 ;  /* 0x000000697365723e */ /* 0x000fe400000000ff */
[----:B------:R-:W-:Y:S02]  /*9120*/  FSEL R100, R100, RZ, !P6 ;  /* 0x000000ff64647208 */ /* 0x000fe40007000000 */
[----:B------:R-:W-:-:S03]  /*9130*/  PLOP3.LUT P6, PT, P6, PT, PT, 0x8, 0x80 ;  /* 0x000000000080781c */ /* 0x000fc600037ce170 */
[----:B------:R-:W-:Y:S01]  /*9140*/  FFMA.FTZ R136, R100, R103, R145 ;  /* 0x0000006764887223 */ /* 0x000fe20000010091 */
[----:B------:R-:W-:-:S04]  /*9150*/  F2FP.F16.F32.PACK_AB R100, R104, R14 ;  /* 0x0000000e6864723e */ /* 0x000fc800000000ff */
[----:B------:R-:W-:Y:S01]  /*9160*/  F2FP.F16.F32.PACK_AB R103, R136, R127 ;  /* 0x0000007f8867723e */ /* 0x000fe200000000ff */
[----:B------:R-:W-:Y:S06]  /*9170*/  BRA `(.L_x_8424) ;  /* 0x0000002800547947 */ /* 0x000fec0003800000 */
.L_x_8383:
        /* <DEDUP_REMOVED lines=16> */
.L_x_8427:
        /* <DEDUP_REMOVED lines=13> */
.L_x_8429:
[----:B------:R-:W-:Y:S05]  /*9350*/  BSYNC.RECONVERGENT B3 ;  /* 0x0000000000037941 */ /* 0x000fea0003800200 */
.L_x_8428:
        /* <DEDUP_REMOVED lines=41> */
[----:B------:R-:W-:-:S07]  /*95f0*/  HFMA2 R104, -RZ, RZ, 0, 0 ;  /* 0x00000000ff687431 */ /* 0x000fce00000001ff */
.L_x_8426:
[----:B------:R-:W-:Y:S05]  /*9600*/  BSYNC.RECONVERGENT B2 ;  /* 0x0000000000027941 */ /* 0x000fea0003800200 */
.L_x_8425:
[----:B------:R-:W0:Y:S01]  /*9610*/  LDC R145, c[0x0][0x408] ;  /* 0x00010200ff917b82 */ /* 0x000e220000000800 */
[----:B------:R-:W-:Y:S01]  /*9620*/  I2FP.F32.U32 R9, R14 ;  /* 0x0000000e00097245 */ /* 0x000fe20000201000 */
[----:B-----5:R-:W-:Y:S01]  /*9630*/  HADD2.F32 R14, -RZ, R100.H0_H0 ;  /* 0x20000064ff0e7230 */ /* 0x020fe20000004100 */
[----:B------:R-:W-:Y:S01]  /*9640*/  ISETP.NE.AND P1, PT, R104, 0x1, PT ;  /* 0x000000016800780c */ /* 0x000fe20003f25270 */
[----:B------:R-:W-:Y:S01]  /*9650*/  IMAD.MOV.U32 R136, RZ, RZ, 0x2f800000 ;  /* 0x2f800000ff887424 */ /* 0x000fe200078e00ff */
[----:B------:R-:W-:Y:S01]  /*9660*/  LOP3.LUT R11, R11, 0xfffffffd, RZ, 0xc0, !PT ;  /* 0xfffffffd0b0b7812 */ /* 0x000fe200078ec0ff */
[----:B------:R-:W-:Y:S01]  /*9670*/  BSSY.RECONVERGENT B2, `(.L_x_8430) ;  /* 0x000004f000027945 */ /* 0x000fe20003800200 */
[----:B------:R-:W-:Y:S01]  /*9680*/  FMUL.FTZ R14, R14, R143 ;  /* 0x0000008f0e0e7220 */ /* 0x000fe20000410000 */
[----:B------:R-:W1:Y:S01]  /*9690*/  LDC R142, c[0x0][0x404] ;  /* 0x00010100ff8e7b82 */ /* 0x000e620000000800 */
[----:B------:R-:W-:Y:S01]  /*96a0*/  FFMA.FTZ R9, R9, R136, 1.1641532182693481445e-10 ;  /* 0x2f00000009097423 */ /* 0x000fe20000010088 */
[----:B------:R-:W-:-:S02]  /*96b0*/  HFMA2 R105, -RZ, RZ, 0, 1.1920928955078125e-07 ;  /* 0x00000002ff697431 */ /* 0x000fc400000001ff */
[----:B0-----:R-:W-:Y:S02]  /*96c0*/  FMUL.FTZ R14, R14, R145 ;  /* 0x000000910e0e7220 */ /* 0x001fe40000410000 */
[----:B-1----:R-:W-:Y:S01]  /*96d0*/  FSETP.GTU.FTZ.AND P0, PT, R9, R142, PT ;  /* 0x0000008e0900720b */ /* 0x002fe20003f1c000 */
[----:B------:R-:W-:-:S03]  /*96e0*/  HADD2.F32 R9, -RZ, R76.H0_H0 ;  /* 0x2000004cff097230 */ /* 0x000fc60000004100 */
        /* <DEDUP_REMOVED lines=14> */
.L_x_8432:
        /* <DEDUP_REMOVED lines=13> */
.L_x_8434:
[----:B------:R-:W-:Y:S05]  /*98a0*/  BSYNC.RECONVERGENT B3 ;  /* 0x0000000000037941 */ /* 0x000fea0003800200 */
.L_x_8433:
        /* <DEDUP_REMOVED lines=43> */
.L_x_8431:
[----:B------:R-:W-:Y:S05]  /*9b60*/  BSYNC.RECONVERGENT B2 ;  /* 0x0000000000027941 */ /* 0x000fea0003800200 */
.L_x_8430:
        /* <DEDUP_REMOVED lines=23> */
.L_x_8437:
        /* <DEDUP_REMOVED lines=13> */
.L_x_8439:
[----:B------:R-:W-:Y:S05]  /*9db0*/  BSYNC.RECONVERGENT B3 ;  /* 0x0000000000037941 */ /* 0x000fea0003800200 */
.L_x_8438:
        /* <DEDUP_REMOVED lines=43> */
.L_x_8436:
[----:B------:R-:W-:Y:S05]  /*a070*/  BSYNC.RECONVERGENT B2 ;  /* 0x0000000000027941 */ /* 0x000fea0003800200 */
.L_x_8435:
        /* <DEDUP_REMOVED lines=23> */
.L_x_8442:
        /* <DEDUP_REMOVED lines=13> */
.L_x_8444:
[----:B------:R-:W-:Y:S05]  /*a2c0*/  BSYNC.RECONVERGENT B3 ;  /* 0x0000000000037941 */ /* 0x000fea0003800200 */
.L_x_8443:
        /* <DEDUP_REMOVED lines=39> */
[----:B------:R-:W-:Y:S02]  /*a540*/  IMAD.MOV.U32 R148, RZ, RZ, R126 ;  /* 0x000000ffff947224 */ /* 0x000fe400078e007e */
[----:B------:R-:W-:Y:S02]  /*a550*/  HFMA2 R126, -RZ, RZ, 0, 0 ;  /* 0x00000000ff7e7431 */ /* 0x000fe400000001ff */
[----:B------:R-:W-:Y:S01]  /*a560*/  IMAD.MOV.U32 R12, RZ, RZ, R150 ;  /* 0x000000ffff0c7224 */ /* 0x000fe200078e0096 */
[----:B------:R-:W-:-:S07]  /*a570*/  LOP3.LUT R7, R146, UR31, R127, 0x96, !PT ;  /* 0x0000001f92077c12 */ /* 0x000fce000f8e967f */
.L_x_8441:
[----:B------:R-:W-:Y:S05]  /*a580*/  BSYNC.RECONVERGENT B2 ;  /* 0x0000000000027941 */ /* 0x000fea0003800200 */
.L_x_8440:
        /* <DEDUP_REMOVED lines=23> */
.L_x_8447:
        /* <DEDUP_REMOVED lines=13> */
.L_x_8449:
[----:B------:R-:W-:Y:S05]  /*a7d0*/  BSYNC.RECONVERGENT B3 ;  /* 0x0000000000037941 */ /* 0x000fea0003800200 */
.L_x_8448:
        /* <DEDUP_REMOVED lines=43> */
.L_x_8446:
[----:B------:R-:W-:Y:S05]  /*aa90*/  BSYNC.RECONVERGENT B2 ;  /* 0x0000000000027941 */ /* 0x000fea0003800200 */
.L_x_8445:
        /* <DEDUP_REMOVED lines=9> */
[----:B------:R-:W-:Y:S01]  /*ab30*/  FSEL R116, R100, RZ, !P3 ;  /* 0x000000ff64747208 */ /* 0x000fe20005800000 */
[----:B------:R-:W-:Y:S01]  /*ab40*/  HFMA2 R100, -RZ, RZ, 0, 1.1920928955078125e-07 ;  /* 0x00000002ff647431 */ /* 0x000fe200000001ff */
        /* <DEDUP_REMOVED lines=12> */
.L_x_8452:
        /* <DEDUP_REMOVED lines=13> */
.L_x_8454:
[----:B------:R-:W-:Y:S05]  /*ace0*/  BSYNC.RECONVERGENT B3 ;  /* 0x0000000000037941 */ /* 0x000fea0003800200 */
.L_x_8453:
        /* <DEDUP_REMOVED lines=43> */
.L_x_8451:
[----:B------:R-:W-:Y:S05]  /*afa0*/  BSYNC.RECONVERGENT B2 ;  /* 0x0000000000027941 */ /* 0x000fea0003800200 */
.L_x_8450:
        /* <DEDUP_REMOVED lines=23> */
.L_x_8457:
        /* <DEDUP_REMOVED lines=13> */
.L_x_8459:
[----:B------:R-:W-:Y:S05]  /*b1f0*/  BSYNC.RECONVERGENT B3 ;  /* 0x0000000000037941 */ /* 0x000fea0003800200 */
.L_x_8458:
        /* <DEDUP_REMOVED lines=43> */
.L_x_8456:
[----:B------:R-:W-:Y:S05]  /*b4b0*/  BSYNC.RECONVERGENT B2 ;  /* 0x0000000000027941 */ /* 0x000fea0003800200 */
.L_x_8455:
[----:B------:R-:W-:Y:S01]  /*b4c0*/  HADD2.F32 R100, -RZ, R103.H0_H0 ;  /* 0x20000067ff647230 */ /* 0x000fe20000004100 */
[----:B------:R-:W-:Y:S01]  /*b4d0*/  I2FP.F32.U32 R9, R9 ;  /* 0x0000000900097245 */ /* 0x000fe20000201000 */
[----:B------:R-:W-:Y:S01]  /*b4e0*/  HADD2.F32 R102, -RZ, R79.H0_H0 ;  /* 0x2000004fff667230 */ /* 0x000fe20000004100 */
[----:B------:R-:W-:Y:S01]  /*b4f0*/  ISETP.NE.AND P6, PT, R146, 0x1, PT ;  /* 0x000000019200780c */ /* 0x000fe20003fc5270 */
[----:B------:R-:W-:Y:S01]  /*b500*/  BSSY.RECONVERGENT B2, `(.L_x_8460) ;  /* 0x000004e000027945 */ /* 0x000fe20003800200 */
[----:B------:R-:W-:Y:S01]  /*b510*/  FMUL.FTZ R100, R100, R143 ;  /* 0x0000008f64647220 */ /* 0x000fe20000410000 */
[----:B------:R-:W-:Y:S01]  /*b520*/  FFMA.FTZ R9, R9, R136, 1.1641532182693481445e-10 ;  /* 0x2f00000009097423 */ /* 0x000fe20000010088 */
[----:B------:R-:W-:Y:S02]  /*b530*/  IMAD.MOV.U32 R101, RZ, RZ, R12 ;  /* 0x000000ffff657224 */ /* 0x000fe400078e000c */
[----:B------:R-:W-:Y:S02]  /*b540*/  FMUL.FTZ R100, R100, R145 ;  /* 0x0000009164647220 */ /* 0x000fe40000410000 */
[----:B------:R-:W-:Y:S01]  /*b550*/  FSETP.GTU.FTZ.AND P5, PT, R9, R142, PT ;  /* 0x0000008e0900720b */ /* 0x000fe20003fbc000 */
[----:B------:R-:W-:-:S03]  /*b560*/  HFMA2 R9, -RZ, RZ, 0, 1.1920928955078125e-07 ;  /* 0x00000002ff097431 */ /* 0x000fc600000001ff */
        /* <DEDUP_REMOVED lines=12> */
.L_x_8462:
        /* <DEDUP_REMOVED lines=15> */
.L_x_8464:
[----:B------:R-:W-:Y:S05]  /*b720*/  BSYNC.RECONVERGENT B3 ;  /* 0x0000000000037941 */ /* 0x000fea0003800200 */
.L_x_8463:
        /* <DEDUP_REMOVED lines=36> */
[----:B------:R-:W-:Y:S02]  /*b970*/  HFMA2 R9, -RZ, RZ, 0, 0 ;  /* 0x00000000ff097431 */ /* 0x000fe400000001ff */
[----:B------:R-:W-:Y:S01]  /*b980*/  IMAD.MOV.U32 R12, RZ, RZ, R100 ;  /* 0x000000ffff0c7224 */ /* 0x000fe200078e0064 */
[----:B------:R-:W-:Y:S01]  /*b990*/  LOP3.LUT R8, R8, UR30, R101, 0x96, !PT ;  /* 0x0000001e08087c12 */ /* 0x000fe2000f8e9665 */
[----:B------:R-:W-:-:S05]  /*b9a0*/  IMAD.WIDE.U32 R100, R7, -0x2daee0ad, RZ ;  /* 0xd2511f5307647825 */ /* 0x000fca00078e00ff */
[----:B------:R-:W-:Y:S02]  /*b9b0*/  LOP3.LUT R7, R146, UR31, R101, 0x96, !PT ;  /* 0x0000001f92077c12 */ /* 0x000fe4000f8e9665 */
[----:B------:R-:W-:Y:S01]  /*b9c0*/  MOV R101, R148 ;  /* 0x0000009400657202 */ /* 0x000fe20000000f00 */
[----:B------:R-:W-:-:S07]  /*b9d0*/  IMAD.MOV.U32 R148, RZ, RZ, R100 ;  /* 0x000000ffff947224 */ /* 0x000fce00078e0064 */
.L_x_8461:
[----:B------:R-:W-:Y:S05]  /*b9e0*/  BSYNC.RECONVERGENT B2 ;  /* 0x0000000000027941 */ /* 0x000fea0003800200 */
.L_x_8460:
        /* <DEDUP_REMOVED lines=10> */
[----:B------:R-:W-:Y:S02]  /*ba90*/  PLOP3.LUT P6, PT, P6, PT, PT, 0x8, 0x80 ;  /* 0x000000000080781c */ /* 0x000fe400037ce170 */
[----:B------:R-:W-:Y:S01]  /*baa0*/  F2FP.F16.F32.PACK_AB R100, R104, R14 ;  /* 0x0000000e6864723e */ /* 0x000fe200000000ff */
[----:B------:R-:W-:-:S05]  /*bab0*/  FMUL.FTZ R136, R103, R136 ;  /* 0x0000008867887220 */ /* 0x000fca0000410000 */
[----:B------:R-:W-:-:S07]  /*bac0*/  F2FP.F16.F32.PACK_AB R103, R136, R127 ;  /* 0x0000007f8867723e */ /* 0x000fce00000000ff */
.L_x_8424:
        /* <DEDUP_REMOVED lines=21> */
.L_x_8382:
[----:B------:R-:W-:Y:S05]  /*bc20*/  BSYNC.RECONVERGENT B1 ;  /* 0x0000000000017941 */ /* 0x000fea0003800200 */
.L_x_8381:
        /* <DEDUP_REMOVED lines=30> */
.L_x_8470:
        /* <DEDUP_REMOVED lines=13> */
.L_x_8472:
[----:B------:R-:W-:Y:S05]  /*bee0*/  BSYNC.RECONVERGENT B3 ;  /* 0x0000000000037941 */ /* 0x000fea0003800200 */
.L_x_8471:
        /* <DEDUP_REMOVED lines=41> */
[----:B------:R-:W-:-:S07]  /*c180*/  LOP3.LUT R7, R106, UR31, R149, 0x96, !PT ;  /* 0x0000001f6a077c12 */ /* 0x000fce000f8e9695 */
.L_x_8469:
[----:B------:R-:W-:Y:S05]  /*c190*/  BSYNC.RECONVERGENT B2 ;  /* 0x0000000000027941 */ /* 0x000fea0003800200 */
.L_x_8468:
        /* <DEDUP_REMOVED lines=12> */
[----:B------:R-:W-:Y:S02]  /*c260*/  HADD2.F32 R106, -RZ, R64.H0_H0 ;  /* 0x20000040ff6a7230 */ /* 0x000fe40000004100 */
[----:B0-----:R-:W-:Y:S02]  /*c270*/  FMUL.FTZ R118, R118, R145 ;  /* 0x0000009176767220 */ /* 0x001fe40000410000 */
[----:B-1----:R-:W-:Y:S02]  /*c280*/  FSETP.GTU.FTZ.AND P0, PT, R9, R142, PT ;  /* 0x0000008e0900720b */ /* 0x002fe40003f1c000 */
[----:B------:R-:W-:Y:S02]  /*c290*/  MOV R9, R12 ;  /* 0x0000000c00097202 */ /* 0x000fe40000000f00 */
        /* <DEDUP_REMOVED lines=13> */
.L_x_8475:
        /* <DEDUP_REMOVED lines=13> */
.L_x_8477:
[----:B------:R-:W-:Y:S05]  /*c440*/  BSYNC.RECONVERGENT B3 ;  /* 0x0000000000037941 */ /* 0x000fea0003800200 */
.L_x_8476:
        /* <DEDUP_REMOVED lines=43> */
.L_x_8474:
[----:B------:R-:W-:Y:S05]  /*c700*/  BSYNC.RECONVERGENT B2 ;  /* 0x0000000000027941 */ /* 0x000fea0003800200 */
.L_x_8473:
        /* <DEDUP_REMOVED lines=24> */
.L_x_8480:
        /* <DEDUP_REMOVED lines=13> */
.L_x_8482:
[----:B------:R-:W-:Y:S05]  /*c960*/  BSYNC.RECONVERGENT B3 ;  /* 0x0000000000037941 */ /* 0x000fea0003800200 */
.L_x_8481:
        /* <DEDUP_REMOVED lines=43> */
.L_x_8479:
[----:B------:R-:W-:Y:S05]  /*cc20*/  BSYNC.RECONVERGENT B2 ;  /* 0x0000000000027941 */ /* 0x000fea0003800200 */
.L_x_8478:
[----:B------:R-:W-:Y:S01]  /*cc30*/  I2FP.F32.U32 R100, R9 ;  /* 0x0000000900647245 */ /* 0x000fe20000201000 */
[----:B------:R-:W-:Y:S01]  /*cc40*/  HADD2.F32 R118, -RZ, R101.H0_H0 ;  /* 0x20000065ff767230 */ /* 0x000fe20000004100 */
[----:B------:R-:W-:Y:S01]  /*cc50*/  ISETP.NE.AND P2, PT, R129, 0x1, PT ;  /* 0x000000018100780c */ /* 0x000fe20003f45270 */
[----:B------:R-:W-:Y:S01]  /*cc60*/  HADD2.F32 R128, -RZ, R25.H0_H0 ;  /* 0x20000019ff807230 */ /* 0x000fe20000004100 */
[----:B------:R-:W-:Y:S01]  /*cc70*/  BSSY.RECONVERGENT B2, `(.L_x_8483) ;  /* 0x000004d000027945 */ /* 0x000fe20003800200 */
[----:B------:R-:W-:Y:S01]  /*cc80*/  FFMA.FTZ R9, R100, R137, 1.1641532182693481445e-10 ;  /* 0x2f00000064097423 */ /* 0x000fe20000010089 */
[----:B------:R-:W-:Y:S01]  /*cc90*/  FMUL.FTZ R118, R118, R143 ;  /* 0x0000008f76767220 */ /* 0x000fe20000410000 */
[----:B------:R-:W-:Y:S02]  /*cca0*/  HADD2.F32 R100, -RZ, R65.H0_H0 ;  /* 0x20000041ff647230 */ /* 0x000fe40000004100 */
[----:B------:R-:W-:Y:S02]  /*ccb0*/  IMAD.MOV.U32 R146, RZ, RZ, 0x2 ;  /* 0x00000002ff927424 */ /* 0x000fe400078e00ff */
[----:B------:R-:W-:Y:S01]  /*ccc0*/  FMUL.FTZ R118, R118, R145 ;  /* 0x0000009176767220 */ /* 0x000fe20000410000 */
[----:B------:R-:W-:-:S02]  /*ccd0*/  FSETP.GTU.FTZ.AND P1, PT, R9, R142, PT ;  /* 0x0000008e0900720b */ /* 0x000fc40003f3c000 */
[----:B------:R-:W-:Y:S02]  /*cce0*/  MOV R9, R12 ;  /* 0x0000000c00097202 */ /* 0x000fe40000000f00 */
        /* <DEDUP_REMOVED lines=12> */
.L_x_8485:
        /* <DEDUP_REMOVED lines=13> */
.L_x_8487:
[----:B------:R-:W-:Y:S05]  /*ce80*/  BSYNC.RECONVERGENT B3 ;  /* 0x0000000000037941 */ /* 0x000fea0003800200 */
.L_x_8486:
        /* <DEDUP_REMOVED lines=43> */
.L_x_8484:
[----:B------:R-:W-:Y:S05]  /*d140*/  BSYNC.RECONVERGENT B2 ;  /* 0x0000000000027941 */ /* 0x000fea0003800200 */
.L_x_8483:
        /* <DEDUP_REMOVED lines=24> */
.L_x_8490:
        /* <DEDUP_REMOVED lines=13> */
.L_x_8492:
[----:B------:R-:W-:Y:S05]  /*d3a0*/  BSYNC.RECONVERGENT B3 ;  /* 0x0000000000037941 */ /* 0x000fea0003800200 */
.L_x_8491:
        /* <DEDUP_REMOVED lines=43> */
.L_x_8489:
[----:B------:R-:W-:Y:S05]  /*d660*/  BSYNC.RECONVERGENT B2 ;  /* 0x0000000000027941 */ /* 0x000fea0003800200 */
.L_x_8488:
        /* <DEDUP_REMOVED lines=24> */
.L_x_8495:
        /* <DEDUP_REMOVED lines=13> */
.L_x_8497:
[----:B------:R-:W-:Y:S05]  /*d8c0*/  BSYNC.RECONVERGENT B3 ;  /* 0x0000000000037941 */ /* 0x000fea0003800200 */
.L_x_8496:
        /* <DEDUP_REMOVED lines=37> */
[----:B------:R-:W-:Y:S02]  /*db20*/  MOV R12, R146 ;  /* 0x00000092000c7202 */ /* 0x000fe40000000f00 */
[----:B------:R-:W-:Y:S01]  /*db30*/  LOP3.LUT R8, R8, UR30, R147, 0x96, !PT ;  /* 0x0000001e08087c12 */ /* 0x000fe2000f8e9693 */
[----:B------:R-:W-:Y:S01]  /*db40*/  IMAD.MOV.U32 R9, RZ, RZ, R148 ;  /* 0x000000ffff097224 */ /* 0x000fe200078e0094 */
[----:B------:R-:W-:Y:S01]  /*db50*/  LOP3.LUT R7, R128, UR31, R101, 0x96, !PT ;  /* 0x0000001f80077c12 */ /* 0x000fe2000f8e9665 */
[----:B------:R-:W-:Y:S01]  /*db60*/  IMAD.MOV.U32 R146, RZ, RZ, RZ ;  /* 0x000000ffff927224 */ /* 0x000fe200078e00ff */
[----:B------:R-:W-:-:S07]  /*db70*/  MOV R148, R100 ;  /* 0x0000006400947202 */ /* 0x000fce0000000f00 */
.L_x_8494:
[----:B------:R-:W-:Y:S05]  /*db80*/  BSYNC.RECONVERGENT B2 ;  /* 0x0000000000027941 */ /* 0x000fea0003800200 */
.L_x_8493:
[----:B------:R-:W-:Y:S01]  /*db90*/  I2FP.F32.U32 R100, R9 ;  /* 0x0000000900647245 */ /* 0x000fe20000201000 */
[----:B------:R-:W-:Y:S01]  /*dba0*/  HADD2.F32 R102, -RZ, R102.H1_H1 ;  /* 0x30000066ff667230 */ /* 0x000fe20000004100 */
[----:B------:R-:W-:Y:S01]  /*dbb0*/  ISETP.NE.AND P5, PT, R146, 0x1, PT ;  /* 0x000000019200780c */ /* 0x000fe20003fa5270 */
[----:B------:R-:W-:Y:S01]  /*dbc0*/  HADD2.F32 R101, -RZ, R66.H1_H1 ;  /* 0x30000042ff657230 */ /* 0x000fe20000004100 */
[----:B------:R-:W-:Y:S01]  /*dbd0*/  BSSY.RECONVERGENT B2, `(.L_x_8498) ;  /* 0x000004d000027945 */ /* 0x000fe20003800200 */
[----:B------:R-:W-:Y:S01]  /*dbe0*/  FFMA.FTZ R9, R100, R137, 1.1641532182693481445e-10 ;  /* 0x2f00000064097423 */ /* 0x000fe20000010089 */
[----:B------:R-:W-:Y:S01]  /*dbf0*/  FMUL.FTZ R102, R102, R143 ;  /* 0x0000008f66667220 */ /* 0x000fe20000410000 */
[----:B------:R-:W-:Y:S02]  /*dc00*/  HADD2.F32 R129, -RZ, R26.H1_H1 ;  /* 0x3000001aff817230 */ /* 0x000fe40000004100 */
[----:B------:R-:W-:Y:S02]  /*dc10*/  HFMA2 R147, -RZ, RZ, 0, 1.1920928955078125e-07 ;  /* 0x00000002ff937431 */ /* 0x000fe400000001ff */
        /* <DEDUP_REMOVED lines=15> */
.L_x_8500:
        /* <DEDUP_REMOVED lines=13> */
.L_x_8502:
[----:B------:R-:W-:Y:S05]  /*dde0*/  BSYNC.RECONVERGENT B3 ;  /* 0x0000000000037941 */ /* 0x000fea0003800200 */
.L_x_8501:
        /* <DEDUP_REMOVED lines=43> */
.L_x_8499:
[----:B------:R-:W-:Y:S05]  /*e0a0*/  BSYNC.RECONVERGENT B2 ;  /* 0x0000000000027941 */ /* 0x000fea0003800200 */
.L_x_8498:
        /* <DEDUP_REMOVED lines=24> */
.L_x_8505:
        /* <DEDUP_REMOVED lines=15> */
.L_x_8507:
[----:B------:R-:W-:Y:S05]  /*e320*/  BSYNC.RECONVERGENT B3 ;  /* 0x0000000000037941 */ /* 0x000fea0003800200 */
.L_x_8506:
        /* <DEDUP_REMOVED lines=43> */
.L_x_8504:
[----:B------:R-:W-:Y:S05]  /*e5e0*/  BSYNC.RECONVERGENT B2 ;  /* 0x0000000000027941 */ /* 0x000fea0003800200 */
.L_x_8503:
[----:B------:R-:W-:Y:S01]  /*e5f0*/  HADD2.F32 R102, -RZ, R103.H1_H1 ;  /* 0x30000067ff667230 */ /* 0x000fe20000004100 */
[----:B------:R-:W-:Y:S01]  /*e600*/  I2FP.F32.U32 R100, R101 ;  /* 0x0000006500647245 */ /* 0x000fe20000201000 */
[----:B------:R-:W-:Y:S02]  /*e610*/  HADD2.F32 R101, -RZ, R67.H1_H1 ;  /* 0x30000043ff657230 */ /* 0x000fe40000004100 */
[----:B------:R-:W-:Y:S02]  /*e620*/  HADD2.F32 R103, -RZ, R27.H1_H1 ;  /* 0x3000001bff677230 */ /* 0x000fe40000004100 */
[----:B------:R-:W-:Y:S01]  /*e630*/  FMUL.FTZ R102, R102, R143 ;  /* 0x0000008f66667220 */ /* 0x000fe20000410000 */
[----:B------:R-:W-:Y:S01]  /*e640*/  FFMA.FTZ R137, R100, R137, 1.1641532182693481445e-10 ;  /* 0x2f00000064897423 */ /* 0x000fe20000010089 */
[----:B------:R-:W-:Y:S02]  /*e650*/  F2FP.F16.F32.PACK_AB R100, R106, R15 ;  /* 0x0000000f6a64723e */ /* 0x000fe400000000ff */
[----:B------:R-:W-:-:S02]  /*e660*/  FMUL.FTZ R102, R102, R145 ;  /* 0x0000009166667220 */ /* 0x000fc40000410000 */
[----:B------:R-:W-:-:S04]  /*e670*/  FSETP.GTU.FTZ.AND P6, PT, R137, R142, PT ;  /* 0x0000008e8900720b */ /* 0x000fc80003fdc000 */
[----:B------:R-:W-:Y:S02]  /*e680*/  FSEL R102, R102, RZ, !P6 ;  /* 0x000000ff66667208 */ /* 0x000fe40007000000 */
[----:B------:R-:W-:-:S03]  /*e690*/  PLOP3.LUT P6, PT, P6, PT, PT, 0x8, 0x80 ;  /* 0x000000000080781c */ /* 0x000fc600037ce170 */
[----:B------:R-:W-:Y:S01]  /*e6a0*/  FFMA.FTZ R137, R102, R101, R103 ;  /* 0x0000006566897223 */ /* 0x000fe20000010067 */
[----:B------:R-:W-:Y:S02]  /*e6b0*/  F2FP.F16.F32.PACK_AB R102, R128, R118 ;  /* 0x000000768066723e */ /* 0x000fe400000000ff */
[----:B------:R-:W-:Y:S02]  /*e6c0*/  F2FP.F16.F32.PACK_AB R101, R117, R107 ;  /* 0x0000006b7565723e */ /* 0x000fe400000000ff */
[----:B------:R-:W-:Y:S01]  /*e6d0*/  F2FP.F16.F32.PACK_AB R103, R137, R129 ;  /* 0x000000818967723e */ /* 0x000fe200000000ff */
[----:B------:R-:W-:Y:S06]  /*e6e0*/  BRA `(.L_x_8508) ;  /* 0x0000002800547947 */ /* 0x000fec0003800000 */
.L_x_8467:
        /* <DEDUP_REMOVED lines=16> */
.L_x_8511:
        /* <DEDUP_REMOVED lines=13> */
.L_x_8513:
[----:B------:R-:W-:Y:S05]  /*e8c0*/  BSYNC.RECONVERGENT B3 ;  /* 0x0000000000037941 */ /* 0x000fea0003800200 */
.L_x_8512:
        /* <DEDUP_REMOVED lines=41> */
[----:B------:R-:W-:-:S07]  /*eb60*/  LOP3.LUT R7, R106, UR31, R149, 0x96, !PT ;  /* 0x0000001f6a077c12 */ /* 0x000fce000f8e9695 */
.L_x_8510:
[----:B------:R-:W-:Y:S05]  /*eb70*/  BSYNC.RECONVERGENT B2 ;  /* 0x0000000000027941 */ /* 0x000fea0003800200 */
.L_x_8509:
        /* <DEDUP_REMOVED lines=10> */
[----:B------:R-:W-:-:S02]  /*ec20*/  HADD2.F32 R106, -RZ, R64.H0_H0 ;  /* 0x20000040ff6a7230 */ /* 0x000fc40000004100 */
[----:B------:R-:W-:Y:S02]  /*ec30*/  HFMA2 R117, -RZ, RZ, 0, 1.1920928955078125e-07 ;  /* 0x00000002ff757431 */ /* 0x000fe400000001ff */
[----:B0-----:R-:W-:Y:S01]  /*ec40*/  FMUL.FTZ R15, R118, R145 ;  /* 0x00000091760f7220 */ /* 0x001fe20000410000 */
[----:B-1----:R-:W-:Y:S01]  /*ec50*/  FSETP.GTU.FTZ.AND P0, PT, R9, R142, PT ;  /* 0x0000008e0900720b */ /* 0x002fe20003f1c000 */
[----:B------:R-:W-:-:S03]  /*ec60*/  IMAD.MOV.U32 R9, RZ, RZ, R12 ;  /* 0x000000ffff097224 */ /* 0x000fc600078e000c */
        /* <DEDUP_REMOVED lines=13> */
.L_x_8516:
        /* <DEDUP_REMOVED lines=13> */
.L_x_8518:
[----:B------:R-:W-:Y:S05]  /*ee10*/  BSYNC.RECONVERGENT B3 ;  /* 0x0000000000037941 */ /* 0x000fea0003800200 */
.L_x_8517:
        /* <DEDUP_REMOVED lines=43> */
.L_x_8515:
[----:B------:R-:W-:Y:S05]  /*f0d0*/  BSYNC.RECONVERGENT B2 ;  /* 0x0000000000027941 */ /* 0x000fea0003800200 */
.L_x_8514:
        /* <DEDUP_REMOVED lines=23> */
.L_x_8521:
        /* <DEDUP_REMOVED lines=13> */
.L_x_8523:
[----:B------:R-:W-:Y:S05]  /*f320*/  BSYNC.RECONVERGENT B3 ;  /* 0x0000000000037941 */ /* 0x000fea0003800200 */
.L_x_8522:
        /* <DEDUP_REMOVED lines=43> */
.L_x_8520:
[----:B------:R-:W-:Y:S05]  /*f5e0*/  BSYNC.RECONVERGENT B2 ;  /* 0x0000000000027941 */ /* 0x000fea0003800200 */
.L_x_8519:
[----:B------:R-:W-:Y:S01]  /*f5f0*/  I2FP.F32.U32 R100, R9 ;  /* 0x0000000900647245 */ /* 0x000fe20000201000 */
[----:B------:R-:W-:Y:S01]  /*f600*/  HADD2.F32 R118, -RZ, R101.H0_H0 ;  /* 0x20000065ff767230 */ /* 0x000fe20000004100 */
[----:B------:R-:W-:Y:S01]  /*f610*/  ISETP.NE.AND P2, PT, R128, 0x1, PT ;  /* 0x000000018000780c */ /* 0x000fe20003f45270 */
[----:B------:R-:W-:Y:S01]  /*f620*/  BSSY.RECONVERGENT B2, `(.L_x_8524) ;  /* 0x000004d000027945 */ /* 0x000fe20003800200 */
[----:B------:R-:W-:Y:S02]  /*f630*/  HFMA2 R129, -RZ, RZ, 0, 1.1920928955078125e-07 ;  /* 0x00000002ff817431 */ /* 0x000fe400000001ff */
[----:B------:R-:W-:Y:S01]  /*f640*/  FFMA.FTZ R9, R100, R137, 1.1641532182693481445e-10 ;  /* 0x2f00000064097423 */ /* 0x000fe20000010089 */
[----:B------:R-:W-:Y:S01]  /*f650*/  FMUL.FTZ R118, R118, R143 ;  /* 0x0000008f76767220 */ /* 0x000fe20000410000 */
[----:B------:R-:W-:-:S03]  /*f660*/  HADD2.F32 R100, -RZ, R65.H0_H0 ;  /* 0x20000041ff647230 */ /* 0x000fc60000004100 */
        /* <DEDUP_REMOVED lines=15> */
.L_x_8526:
        /* <DEDUP_REMOVED lines=13> */
.L_x_8528:
[----:B------:R-:W-:Y:S05]  /*f830*/  BSYNC.RECONVERGENT B3 ;  /* 0x0000000000037941 */ /* 0x000fea0003800200 */
.L_x_8527:
        /* <DEDUP_REMOVED lines=43> */
.L_x_8525:
[----:B------:R-:W-:Y:S05]  /*faf0*/  BSYNC.RECONVERGENT B2 ;  /* 0x0000000000027941 */ /* 0x000fea0003800200 */
.L_x_8524:
        /* <DEDUP_REMOVED lines=23> */
.L_x_8531:
        /* <DEDUP_REMOVED lines=13> */
.L_x_8533:
[----:B------:R-:W-:Y:S05]  /*fd40*/  BSYNC.RECONVERGENT B3 ;  /* 0x0000000000037941 */ /* 0x000fea0003800200 */
.L_x_8532:
        /* <DEDUP_REMOVED lines=43> */
.L_x_8530:
[----:B------:R-:W-:Y:S05]  /*10000*/  BSYNC.RECONVERGENT B2 ;  /* 0x0000000000027941 */ /* 0x000fea0003800200 */
.L_x_8529:
        /* <DEDUP_REMOVED lines=23> */
.L_x_8536:
        /* <DEDUP_REMOVED lines=13> */
.L_x_8538:
[----:B------:R-:W-:Y:S05]  /*10250*/  BSYNC.RECONVERGENT B3 ;  /* 0x0000000000037941 */ /* 0x000fea0003800200 */
.L_x_8537:
        /* <DEDUP_REMOVED lines=43> */
.L_x_8535:
[----:B------:R-:W-:Y:S05]  /*10510*/  BSYNC.RECONVERGENT B2 ;  /* 0x0000000000027941 */ /* 0x000fea0003800200 */
.L_x_8534:
        /* <DEDUP_REMOVED lines=23> */
.L_x_8541:
        /* <DEDUP_REMOVED lines=13> */
.L_x_8543:
[----:B------:R-:W-:Y:S05]  /*10760*/  BSYNC.RECONVERGENT B3 ;  /* 0x0000000000037941 */ /* 0x000fea0003800200 */
.L_x_8542:
        /* <DEDUP_REMOVED lines=43> */
.L_x_8540:
[----:B------:R-:W-:Y:S05]  /*10a20*/  BSYNC.RECONVERGENT B2 ;  /* 0x0000000000027941 */ /* 0x000fea0003800200 */
.L_x_8539:
[----:B------:R-:W-:Y:S01]  /*10a30*/  HADD2.F32 R102, -RZ, R103.H0_H0 ;  /* 0x20000067ff667230 */ /* 0x000fe20000004100 */
[----:B------:R-:W-:Y:S01]  /*10a40*/  I2FP.F32.U32 R100, R9 ;  /* 0x0000000900647245 */ /* 0x000fe20000201000 */
[----:B------:R-:W-:Y:S01]  /*10a50*/  BSSY.RECONVERGENT B2, `(.L_x_8544) ;  /* 0x0000050000027945 */ /* 0x000fe20003800200 */
[----:B------:R-:W-:Y:S01]  /*10a60*/  ISETP.NE.AND P6, PT, R146, 0x1, PT ;  /* 0x000000019200780c */ /* 0x000fe20003fc5270 */
[----:B------:R-:W-:Y:S02]  /*10a70*/  IMAD.MOV.U32 R101, RZ, RZ, R12 ;  /* 0x000000ffff657224 */ /* 0x000fe400078e000c */
[----:B------:R-:W-:Y:S01]  /*10a80*/  FMUL.FTZ R102, R102, R143 ;  /* 0x0000008f66667220 */ /* 0x000fe20000410000 */
[----:B------:R-:W-:Y:S01]  /*10a90*/  FFMA.FTZ R9, R100, R137, 1.1641532182693481445e-10 ;  /* 0x2f00000064097423 */ /* 0x000fe20000010089 */
[----:B------:R-:W-:Y:S02]  /*10aa0*/  HADD2.F32 R100, -RZ, R67.H0_H0 ;  /* 0x20000043ff647230 */ /* 0x000fe40000004100 */
[----:B------:R-:W-:-:S02]  /*10ab0*/  FMUL.FTZ R102, R102, R145 ;  /* 0x0000009166667220 */ /* 0x000fc40000410000 */
        /* <DEDUP_REMOVED lines=14> */
.L_x_8546:
        /* <DEDUP_REMOVED lines=15> */
.L_x_8548:
[----:B------:R-:W-:Y:S05]  /*10c90*/  BSYNC.RECONVERGENT B3 ;  /* 0x0000000000037941 */ /* 0x000fea0003800200 */
.L_x_8547:
        /* <DEDUP_REMOVED lines=43> */
.L_x_8545:
[----:B------:R-:W-:Y:S05]  /*10f50*/  BSYNC.RECONVERGENT B2 ;  /* 0x0000000000027941 */ /* 0x000fea0003800200 */
.L_x_8544:
[----:B------:R-:W-:Y:S01]  /*10f60*/  I2FP.F32.U32 R100, R101 ;  /* 0x0000006500647245 */ /* 0x000fe20000201000 */
[----:B------:R-:W-:Y:S01]  /*10f70*/  HADD2.F32 R102, -RZ, R103.H1_H1 ;  /* 0x30000067ff667230 */ /* 0x000fe20000004100 */
[----:B------:R-:W-:-:S03]  /*10f80*/  F2FP.F16.F32.PACK_AB R101, R117, R107 ;  /* 0x0000006b7565723e */ /* 0x000fc600000000ff */
[----:B------:R-:W-:Y:S01]  /*10f90*/  FFMA.FTZ R137, R100, R137, 1.1641532182693481445e-10 ;  /* 0x2f00000064897423 */ /* 0x000fe20000010089 */
[----:B------:R-:W-:Y:S01]  /*10fa0*/  FMUL.FTZ R102, R102, R143 ;  /* 0x0000008f66667220 */ /* 0x000fe20000410000 */
[----:B------:R-:W-:-:S03]  /*10fb0*/  HADD2.F32 R100, -RZ, R67.H1_H1 ;  /* 0x30000043ff647230 */ /* 0x000fc60000004100 */
[----:B------:R-:W-:Y:S01]  /*10fc0*/  FMUL.FTZ R102, R102, R145 ;  /* 0x0000009166667220 */ /* 0x000fe20000410000 */
[----:B------:R-:W-:-:S04]  /*10fd0*/  FSETP.GTU.FTZ.AND P6, PT, R137, R142, PT ;  /* 0x0000008e8900720b */ /* 0x000fc80003fdc000 */
[----:B------:R-:W-:Y:S02]  /*10fe0*/  FSEL R137, R102, RZ, !P6 ;  /* 0x000000ff66897208 */ /* 0x000fe40007000000 */
[----:B------:R-:W-:Y:S02]  /*10ff0*/  PLOP3.LUT P6, PT, P6, PT, PT, 0x8, 0x80 ;  /* 0x000000000080781c */ /* 0x000fe400037ce170 */
[----:B------:R-:W-:Y:S01]  /*11000*/  F2FP.F16.F32.PACK_AB R102, R128, R118 ;  /* 0x000000768066723e */ /* 0x000fe200000000ff */
[----:B------:R-:W-:Y:S01]  /*11010*/  FMUL.FTZ R137, R100, R137 ;  /* 0x0000008964897220 */ /* 0x000fe20000410000 */
[----:B------:R-:W-:-:S04]  /*11020*/  F2FP.F16.F32.PACK_AB R100, R106, R15 ;  /* 0x0000000f6a64723e */ /* 0x000fc800000000ff */
[----:B------:R-:W-:-:S07]  /*11030*/  F2FP.F16.F32.PACK_AB R103, R137, R129 ;  /* 0x000000818967723e */ /* 0x000fce00000000ff */
.L_x_8508:
        /* <DEDUP_REMOVED lines=21> */
.L_x_8466:
[----:B------:R-:W-:Y:S05]  /*11190*/  BSYNC.RECONVERGENT B1 ;  /* 0x0000000000017941 */ /* 0x000fea0003800200 */
.L_x_8465:
        /* <DEDUP_REMOVED lines=30> */
.L_x_8554:
        /* <DEDUP_REMOVED lines=13> */
.L_x_8556:
[----:B------:R-:W-:Y:S05]  /*11450*/  BSYNC.RECONVERGENT B3 ;  /* 0x0000000000037941 */ /* 0x000fea0003800200 */
.L_x_8555:
        /* <DEDUP_REMOVED lines=42> */
.L_x_8553:
[----:B------:R-:W-:Y:S05]  /*11700*/  BSYNC.RECONVERGENT B2 ;  /* 0x0000000000027941 */ /* 0x000fea0003800200 */
.L_x_8552:
        /* <DEDUP_REMOVED lines=29> */
.L_x_8559:
        /* <DEDUP_REMOVED lines=13> */
.L_x_8561:
[----:B------:R-:W-:Y:S05]  /*119b0*/  BSYNC.RECONVERGENT B3 ;  /* 0x0000000000037941 */ /* 0x000fea0003800200 */
.L_x_8560:
        /* <DEDUP_REMOVED lines=43> */
.L_x_8558:
[----:B------:R-:W-:Y:S05]  /*11c70*/  BSYNC.RECONVERGENT B2 ;  /* 0x0000000000027941 */ /* 0x000fea0003800200 */
.L_x_8557:
        /* <DEDUP_REMOVED lines=24> */
.L_x_8564:
        /* <DEDUP_REMOVED lines=13> */
.L_x_8566:
[----:B------:R-:W-:Y:S05]  /*11ed0*/  BSYNC.RECONVERGENT B3 ;  /* 0x0000000000037941 */ /* 0x000fea0003800200 */
.L_x_8565:
        /* <DEDUP_REMOVED lines=43> */
.L_x_8563:
[----:B------:R-:W-:Y:S05]  /*12190*/  BSYNC.RECONVERGENT B2 ;  /* 0x0000000000027941 */ /* 0x000fea0003800200 */
.L_x_8562:
        /* <DEDUP_REMOVED lines=24> */
.L_x_8569:
        /* <DEDUP_REMOVED lines=13> */
.L_x_8571:
[----:B------:R-:W-:Y:S05]  /*123f0*/  BSYNC.RECONVERGENT B3 ;  /* 0x0000000000037941 */ /* 0x000fea0003800200 */
.L_x_8570:
        /* <DEDUP_REMOVED lines=43> */
.L_x_8568:
[----:B------:R-:W-:Y:S05]  /*126b0*/  BSYNC.RECONVERGENT B2 ;  /* 0x0000000000027941 */ /* 0x000fea0003800200 */
.L_x_8567:
        /* <DEDUP_REMOVED lines=24> */
.L_x_8574:
        /* <DEDUP_REMOVED lines=13> */
.L_x_8576:
[----:B------:R-:W-:Y:S05]  /*12910*/  BSYNC.RECONVERGENT B3 ;  /* 0x0000000000037941 */ /* 0x000fea0003800200 */
.L_x_8575:
        /* <DEDUP_REMOVED lines=40> */
[----:B------:R-:W-:Y:S01]  /*12ba0*/  HFMA2 R146, -RZ, RZ, 0, 0 ;  /* 0x00000000ff927431 */ /* 0x000fe200000001ff */
[----:B------:R-:W-:Y:S01]  /*12bb0*/  LOP3.LUT R7, R130, UR31, R101, 0x96, !PT ;  /* 0x0000001f82077c12 */ /* 0x000fe2000f8e9665 */
[----:B------:R-:W-:-:S07]  /*12bc0*/  IMAD.MOV.U32 R148, RZ, RZ, R100 ;  /* 0x000000ffff947224 */ /* 0x000fce00078e0064 */
.L_x_8573:
[----:B------:R-:W-:Y:S05]  /*12bd0*/  BSYNC.RECONVERGENT B2 ;  /* 0x0000000000027941 */ /* 0x000fea0003800200 */
.L_x_8572:
[----:B------:R-:W-:Y:S01]  /*12be0*/  I2FP.F32.U32 R9, R9 ;  /* 0x0000000900097245 */ /* 0x000fe20000201000 */
[----:B------:R-:W-:Y:S01]  /*12bf0*/  HADD2.F32 R100, -RZ, R102.H0_H0 ;  /* 0x20000066ff647230 */ /* 0x000fe20000004100 */
[----:B------:R-:W-:Y:S01]  /*12c00*/  ISETP.NE.AND P4, PT, R146, 0x1, PT ;  /* 0x000000019200780c */ /* 0x000fe20003f85270 */
[----:B------:R-:W-:Y:S01]  /*12c10*/  HADD2.F32 R101, -RZ, R54.H0_H0 ;  /* 0x20000036ff657230 */ /* 0x000fe20000004100 */
[----:B------:R-:W-:Y:S01]  /*12c20*/  BSSY.RECONVERGENT B2, `(.L_x_8577) ;  /* 0x000004d000027945 */ /* 0x000fe20003800200 */
[----:B------:R-:W-:Y:S01]  /*12c30*/  FFMA.FTZ R9, R9, R138, 1.1641532182693481445e-10 ;  /* 0x2f00000009097423 */ /* 0x000fe2000001008a */
[----:B------:R-:W-:Y:S01]  /*12c40*/  FMUL.FTZ R100, R100, R143 ;  /* 0x0000008f64647220 */ /* 0x000fe20000410000 */
[----:B------:R-:W-:-:S03]  /*12c50*/  HADD2.F32 R131, -RZ, R26.H0_H0 ;  /* 0x2000001aff837230 */ /* 0x000fc60000004100 */
[----:B------:R-:W-:Y:S01]  /*12c60*/  FMUL.FTZ R100, R100, R145 ;  /* 0x0000009164647220 */ /* 0x000fe20000410000 */
[----:B------:R-:W-:Y:S02]  /*12c70*/  FSETP.GTU.FTZ.AND P3, PT, R9, R142, PT ;  /* 0x0000008e0900720b */ /* 0x000fe40003f7c000 */
[----:B------:R-:W-:Y:S02]  /*12c80*/  MOV R9, R12 ;  /* 0x0000000c00097202 */ /* 0x000fe40000000f00 */
        /* <DEDUP_REMOVED lines=13> */
.L_x_8579:
        /* <DEDUP_REMOVED lines=13> */
.L_x_8581:
[----:B------:R-:W-:Y:S05]  /*12e30*/  BSYNC.RECONVERGENT B3 ;  /* 0x0000000000037941 */ /* 0x000fea0003800200 */
.L_x_8580:
        /* <DEDUP_REMOVED lines=43> */
.L_x_8578:
[----:B------:R-:W-:Y:S05]  /*130f0*/  BSYNC.RECONVERGENT B2 ;  /* 0x0000000000027941 */ /* 0x000fea0003800200 */
.L_x_8577:
        /* <DEDUP_REMOVED lines=24> */
.L_x_8584:
        /* <DEDUP_REMOVED lines=13> */
.L_x_8586:
[----:B------:R-:W-:Y:S05]  /*13350*/  BSYNC.RECONVERGENT B3 ;  /* 0x0000000000037941 */ /* 0x000fea0003800200 */
.L_x_8585:
        /* <DEDUP_REMOVED lines=43> */
.L_x_8583:
[----:B------:R-:W-:Y:S05]  /*13610*/  BSYNC.RECONVERGENT B2 ;  /* 0x0000000000027941 */ /* 0x000fea0003800200 */
.L_x_8582:
        /* <DEDUP_REMOVED lines=24> */
.L_x_8589:
        /* <DEDUP_REMOVED lines=15> */
.L_x_8591:
[----:B------:R-:W-:Y:S05]  /*13890*/  BSYNC.RECONVERGENT B3 ;  /* 0x0000000000037941 */ /* 0x000fea0003800200 */
.L_x_8590:
        /* <DEDUP_REMOVED lines=43> */
.L_x_8588:
[----:B------:R-:W-:Y:S05]  /*13b50*/  BSYNC.RECONVERGENT B2 ;  /* 0x0000000000027941 */ /* 0x000fea0003800200 */
.L_x_8587:
        /* <DEDUP_REMOVED lines=16> */
.L_x_8551:
        /* <DEDUP_REMOVED lines=16> */
.L_x_8595:
        /* <DEDUP_REMOVED lines=13> */
.L_x_8597:
[----:B------:R-:W-:Y:S05]  /*13e30*/  BSYNC.RECONVERGENT B3 ;  /* 0x0000000000037941 */ /* 0x000fea0003800200 */
.L_x_8596:
        /* <DEDUP_REMOVED lines=42> */
.L_x_8594:
[----:B------:R-:W-:Y:S05]  /*140e0*/  BSYNC.RECONVERGENT B2 ;  /* 0x0000000000027941 */ /* 0x000fea0003800200 */
.L_x_8593:
        /* <DEDUP_REMOVED lines=28> */
.L_x_8600:
        /* <DEDUP_REMOVED lines=13> */
.L_x_8602:
[----:B------:R-:W-:Y:S05]  /*14380*/  BSYNC.RECONVERGENT B3 ;  /* 0x0000000000037941 */ /* 0x000fea0003800200 */
.L_x_8601:
        /* <DEDUP_REMOVED lines=43> */
.L_x_8599:
[----:B------:R-:W-:Y:S05]  /*14640*/  BSYNC.RECONVERGENT B2 ;  /* 0x0000000000027941 */ /* 0x000fea0003800200 */
.L_x_8598:
        /* <DEDUP_REMOVED lines=23> */
.L_x_8605:
        /* <DEDUP_REMOVED lines=13> */
.L_x_8607:
[----:B------:R-:W-:Y:S05]  /*14890*/  BSYNC.RECONVERGENT B3 ;  /* 0x0000000000037941 */ /* 0x000fea0003800200 */
.L_x_8606:
        /* <DEDUP_REMOVED lines=43> */
.L_x_8604:
[----:B------:R-:W-:Y:S05]  /*14b50*/  BSYNC.RECONVERGENT B2 ;  /* 0x0000000000027941 */ /* 0x000fea0003800200 */
.L_x_8603:
        /* <DEDUP_REMOVED lines=23> */
.L_x_8610:
        /* <DEDUP_REMOVED lines=13> */
.L_x_8612:
[----:B------:R-:W-:Y:S05]  /*14da0*/  BSYNC.RECONVERGENT B3 ;  /* 0x0000000000037941 */ /* 0x000fea0003800200 */
.L_x_8611:
        /* <DEDUP_REMOVED lines=43> */
.L_x_8609:
[----:B------:R-:W-:Y:S05]  /*15060*/  BSYNC.RECONVERGENT B2 ;  /* 0x0000000000027941 */ /* 0x000fea0003800200 */
.L_x_8608:
        /* <DEDUP_REMOVED lines=23> */
.L_x_8615:
        /* <DEDUP_REMOVED lines=13> */
.L_x_8617:
[----:B------:R-:W-:Y:S05]  /*152b0*/  BSYNC.RECONVERGENT B3 ;  /* 0x0000000000037941 */ /* 0x000fea0003800200 */
.L_x_8616:
        /* <DEDUP_REMOVED lines=43> */
.L_x_8614:
[----:B------:R-:W-:Y:S05]  /*15570*/  BSYNC.RECONVERGENT B2 ;  /* 0x0000000000027941 */ /* 0x000fea0003800200 */
.L_x_8613:
        /* <DEDUP_REMOVED lines=23> */
.L_x_8620:
        /* <DEDUP_REMOVED lines=13> */
.L_x_8622:
[----:B------:R-:W-:Y:S05]  /*157c0*/  BSYNC.RECONVERGENT B3 ;  /* 0x0000000000037941 */ /* 0x000fea0003800200 */
.L_x_8621:
        /* <DEDUP_REMOVED lines=43> */
.L_x_8619:
[----:B------:R-:W-:Y:S05]  /*15a80*/  BSYNC.RECONVERGENT B2 ;  /* 0x0000000000027941 */ /* 0x000fea0003800200 */
.L_x_8618:
        /* <DEDUP_REMOVED lines=23> */
.L_x_8625:
        /* <DEDUP_REMOVED lines=13> */
.L_x_8627:
[----:B------:R-:W-:Y:S05]  /*15cd0*/  BSYNC.RECONVERGENT B3 ;  /* 0x0000000000037941 */ /* 0x000fea0003800200 */
.L_x_8626:
        /* <DEDUP_REMOVED lines=43> */
.L_x_8624:
[----:B------:R-:W-:Y:S05]  /*15f90*/  BSYNC.RECONVERGENT B2 ;  /* 0x0000000000027941 */ /* 0x000fea0003800200 */
.L_x_8623:
        /* <DEDUP_REMOVED lines=23> */
.L_x_8630:
        /* <DEDUP_REMOVED lines=15> */
.L_x_8632:
[----:B------:R-:W-:Y:S05]  /*16200*/  BSYNC.RECONVERGENT B3 ;  /* 0x0000000000037941 */ /* 0x000fea0003800200 */
.L_x_8631:
        /* <DEDUP_REMOVED lines=43> */
.L_x_8629:
[----:B------:R-:W-:Y:S05]  /*164c0*/  BSYNC.RECONVERGENT B2 ;  /* 0x0000000000027941 */ /* 0x000fea0003800200 */
.L_x_8628:
        /* <DEDUP_REMOVED lines=14> */
.L_x_8592:
        /* <DEDUP_REMOVED lines=21> */
.L_x_8550:
[----:B------:R-:W-:Y:S05]  /*16700*/  BSYNC.RECONVERGENT B1 ;  /* 0x0000000000017941 */ /* 0x000fea0003800200 */
.L_x_8549:
        /* <DEDUP_REMOVED lines=30> */
.L_x_8638:
        /* <DEDUP_REMOVED lines=13> */
.L_x_8640:
[----:B------:R-:W-:Y:S05]  /*169c0*/  BSYNC.RECONVERGENT B3 ;  /* 0x0000000000037941 */ /* 0x000fea0003800200 */
.L_x_8639:
        /* <DEDUP_REMOVED lines=42> */
.L_x_8637:
[----:B------:R-:W-:Y:S05]  /*16c70*/  BSYNC.RECONVERGENT B2 ;  /* 0x0000000000027941 */ /* 0x000fea0003800200 */
.L_x_8636:
        /* <DEDUP_REMOVED lines=29> */
.L_x_8643:
        /* <DEDUP_REMOVED lines=13> */
.L_x_8645:
[----:B------:R-:W-:Y:S05]  /*16f20*/  BSYNC.RECONVERGENT B3 ;  /* 0x0000000000037941 */ /* 0x000fea0003800200 */
.L_x_8644:
        /* <DEDUP_REMOVED lines=43> */
.L_x_8642:
[----:B------:R-:W-:Y:S05]  /*171e0*/  BSYNC.RECONVERGENT B2 ;  /* 0x0000000000027941 */ /* 0x000fea0003800200 */
.L_x_8641:
        /* <DEDUP_REMOVED lines=24> */
.L_x_8648:
        /* <DEDUP_REMOVED lines=13> */
.L_x_8650:
[----:B------:R-:W-:Y:S05]  /*17440*/  BSYNC.RECONVERGENT B3 ;  /* 0x0000000000037941 */ /* 0x000fea0003800200 */
.L_x_8649:
        /* <DEDUP_REMOVED lines=43> */
.L_x_8647:
[----:B------:R-:W-:Y:S05]  /*17700*/  BSYNC.RECONVERGENT B2 ;  /* 0x0000000000027941 */ /* 0x000fea0003800200 */
.L_x_8646:
        /* <DEDUP_REMOVED lines=24> */
.L_x_8653:
        /* <DEDUP_REMOVED lines=13> */
.L_x_8655:
[----:B------:R-:W-:Y:S05]  /*17960*/  BSYNC.RECONVERGENT B3 ;  /* 0x0000000000037941 */ /* 0x000fea0003800200 */
.L_x_8654:
        /* <DEDUP_REMOVED lines=43> */
.L_x_8652:
[----:B------:R-:W-:Y:S05]  /*17c20*/  BSYNC.RECONVERGENT B2 ;  /* 0x0000000000027941 */ /* 0x000fea0003800200 */
.L_x_8651:
        /* <DEDUP_REMOVED lines=24> */
.L_x_8658:
        /* <DEDUP_REMOVED lines=13> */
.L_x_8660:
[----:B------:R-:W-:Y:S05]  /*17e80*/  BSYNC.RECONVERGENT B3 ;  /* 0x0000000000037941 */ /* 0x000fea0003800200 */
.L_x_8659:
        /* <DEDUP_REMOVED lines=43> */
.L_x_8657:
[----:B------:R-:W-:Y:S05]  /*18140*/  BSYNC.RECONVERGENT B2 ;  /* 0x0000000000027941 */ /* 0x000fea0003800200 */
.L_x_8656:
        /* <DEDUP_REMOVED lines=24> */
.L_x_8663:
        /* <DEDUP_REMOVED lines=13> */
.L_x_8665:
[----:B------:R-:W-:Y:S05]  /*183a0*/  BSYNC.RECONVERGENT B3 ;  /* 0x0000000000037941 */ /* 0x000fea0003800200 */
.L_x_8664:
        /* <DEDUP_REMOVED lines=43> */
.L_x_8662:
[----:B------:R-:W-:Y:S05]  /*18660*/  BSYNC.RECONVERGENT B2 ;  /* 0x0000000000027941 */ /* 0x000fea0003800200 */
.L_x_8661:
        /* <DEDUP_REMOVED lines=24> */
.L_x_8668:
        /* <DEDUP_REMOVED lines=13> */
.L_x_8670:
[----:B------:R-:W-:Y:S05]  /*188c0*/  BSYNC.RECONVERGENT B3 ;  /* 0x0000000000037941 */ /* 0x000fea0003800200 */
.L_x_8669:
        /* <DEDUP_REMOVED lines=43> */
.L_x_8667:
[----:B------:R-:W-:Y:S05]  /*18b80*/  BSYNC.RECONVERGENT B2 ;  /* 0x0000000000027941 */ /* 0x000fea0003800200 */
.L_x_8666:
        /* <DEDUP_REMOVED lines=24> */
.L_x_8673:
        /* <DEDUP_REMOVED lines=15> */
.L_x_8675:
[----:B------:R-:W-:Y:S05]  /*18e00*/  BSYNC.RECONVERGENT B3 ;  /* 0x0000000000037941 */ /* 0x000fea0003800200 */
.L_x_8674:
        /* <DEDUP_REMOVED lines=43> */
.L_x_8672:
[----:B------:R-:W-:Y:S05]  /*190c0*/  BSYNC.RECONVERGENT B2 ;  /* 0x0000000000027941 */ /* 0x000fea0003800200 */
.L_x_8671:
        /* <DEDUP_REMOVED lines=16> */
.L_x_8635:
        /* <DEDUP_REMOVED lines=16> */
.L_x_8679:
        /* <DEDUP_REMOVED lines=13> */
.L_x_8681:
[----:B------:R-:W-:Y:S05]  /*193a0*/  BSYNC.RECONVERGENT B3 ;  /* 0x0000000000037941 */ /* 0x000fea0003800200 */
.L_x_8680:
        /* <DEDUP_REMOVED lines=42> */
.L_x_8678:
[----:B------:R-:W-:Y:S05]  /*19650*/  BSYNC.RECONVERGENT B2 ;  /* 0x0000000000027941 */ /* 0x000fea0003800200 */
.L_x_8677:
        /* <DEDUP_REMOVED lines=28> */
.L_x_8684:
        /* <DEDUP_REMOVED lines=13> */
.L_x_8686:
[----:B------:R-:W-:Y:S05]  /*198f0*/  BSYNC.RECONVERGENT B3 ;  /* 0x0000000000037941 */ /* 0x000fea0003800200 */
.L_x_8685:
        /* <DEDUP_REMOVED lines=43> */
.L_x_8683:
[----:B------:R-:W-:Y:S05]  /*19bb0*/  BSYNC.RECONVERGENT B2 ;  /* 0x0000000000027941 */ /* 0x000fea0003800200 */
.L_x_8682:
        /* <DEDUP_REMOVED lines=23> */
.L_x_8689:
        /* <DEDUP_REMOVED lines=13> */
.L_x_8691:
[----:B------:R-:W-:Y:S05]  /*19e00*/  BSYNC.RECONVERGENT B3 ;  /* 0x0000000000037941 */ /* 0x000fea0003800200 */
.L_x_8690:
        /* <DEDUP_REMOVED lines=43> */
.L_x_8688:
[----:B------:R-:W-:Y:S05]  /*1a0c0*/  BSYNC.RECONVERGENT B2 ;  /* 0x0000000000027941 */ /* 0x000fea0003800200 */
.L_x_8687:
        /* <DEDUP_REMOVED lines=23> */
.L_x_8694:
        /* <DEDUP_REMOVED lines=13> */
.L_x_8696:
[----:B------:R-:W-:Y:S05]  /*1a310*/  BSYNC.RECONVERGENT B3 ;  /* 0x0000000000037941 */ /* 0x000fea0003800200 */
.L_x_8695:
        /* <DEDUP_REMOVED lines=43> */
.L_x_8693:
[----:B------:R-:W-:Y:S05]  /*1a5d0*/  BSYNC.RECONVERGENT B2 ;  /* 0x0000000000027941 */ /* 0x000fea0003800200 */
.L_x_8692:
        /* <DEDUP_REMOVED lines=23> */
.L_x_8699:
        /* <DEDUP_REMOVED lines=13> */
.L_x_8701:
[----:B------:R-:W-:Y:S05]  /*1a820*/  BSYNC.RECONVERGENT B3 ;  /* 0x0000000000037941 */ /* 0x000fea0003800200 */
.L_x_8700:
        /* <DEDUP_REMOVED lines=43> */
.L_x_8698:
[----:B------:R-:W-:Y:S05]  /*1aae0*/  BSYNC.RECONVERGENT B2 ;  /* 0x0000000000027941 */ /* 0x000fea0003800200 */
.L_x_8697:
        /* <DEDUP_REMOVED lines=23> */
.L_x_8704:
        /* <DEDUP_REMOVED lines=13> */
.L_x_8706:
[----:B------:R-:W-:Y:S05]  /*1ad30*/  BSYNC.RECONVERGENT B3 ;  /* 0x0000000000037941 */ /* 0x000fea0003800200 */
.L_x_8705:
        /* <DEDUP_REMOVED lines=43> */
.L_x_8703:
[----:B------:R-:W-:Y:S05]  /*1aff0*/  BSYNC.RECONVERGENT B2 ;  /* 0x0000000000027941 */ /* 0x000fea0003800200 */
.L_x_8702:
        /* <DEDUP_REMOVED lines=23> */
.L_x_8709:
        /* <DEDUP_REMOVED lines=13> */
.L_x_8711:
[----:B------:R-:W-:Y:S05]  /*1b240*/  BSYNC.RECONVERGENT B3 ;  /* 0x0000000000037941 */ /* 0x000fea0003800200 */
.L_x_8710:
        /* <DEDUP_REMOVED lines=43> */
.L_x_8708:
[----:B------:R-:W-:Y:S05]  /*1b500*/  BSYNC.RECONVERGENT B2 ;  /* 0x0000000000027941 */ /* 0x000fea0003800200 */
.L_x_8707:
        /* <DEDUP_REMOVED lines=23> */
.L_x_8714:
        /* <DEDUP_REMOVED lines=15> */
.L_x_8716:
[----:B------:R-:W-:Y:S05]  /*1b770*/  BSYNC.RECONVERGENT B3 ;  /* 0x0000000000037941 */ /* 0x000fea0003800200 */
.L_x_8715:
        /* <DEDUP_REMOVED lines=43> */
.L_x_8713:
[----:B------:R-:W-:Y:S05]  /*1ba30*/  BSYNC.RECONVERGENT B2 ;  /* 0x0000000000027941 */ /* 0x000fea0003800200 */
.L_x_8712:
        /* <DEDUP_REMOVED lines=14> */
.L_x_8676:
        /* <DEDUP_REMOVED lines=21> */
.L_x_8634:
[----:B------:R-:W-:Y:S05]  /*1bc70*/  BSYNC.RECONVERGENT B1 ;  /* 0x0000000000017941 */ /* 0x000fea0003800200 */
.L_x_8633:
        /* <DEDUP_REMOVED lines=30> */
.L_x_8722:
        /* <DEDUP_REMOVED lines=13> */
.L_x_8724:
[----:B------:R-:W-:Y:S05]  /*1bf30*/  BSYNC.RECONVERGENT B3 ;  /* 0x0000000000037941 */ /* 0x000fea0003800200 */
.L_x_8723:
        /* <DEDUP_REMOVED lines=42> */
.L_x_8721:
[----:B------:R-:W-:Y:S05]  /*1c1e0*/  BSYNC.RECONVERGENT B2 ;  /* 0x0000000000027941 */ /* 0x000fea0003800200 */
.L_x_8720:
[----:B------:R-:W0:Y:S01]  /*1c1f0*/  LDC R145, c[0x0][0x408] ;  /* 0x00010200ff917b82 */ /* 0x000e220000000800 */
[----:B------:R-:W-:Y:S01]  /*1c200*/  HFMA2 R140, -RZ, RZ, 0.1171875, 0 ;  /* 0x2f800000ff8c7431 */ /* 0x000fe200000001ff */
[----:B------:R-:W-:Y:S01]  /*1c210*/  I2FP.F32.U32 R9, R18 ;  /* 0x0000001200097245 */ /* 0x000fe20000201000 */
[----:B-----5:R-:W-:Y:S01]  /*1c220*/  HADD2.F32 R18, -RZ, R100.H0_H0 ;  /* 0x20000064ff127230 */ /* 0x020fe20000004100 */
[----:B------:R-:W-:Y:S01]  /*1c230*/  LOP3.LUT R11, R11, 0xfffffffd, RZ, 0xc0, !PT ;  /* 0xfffffffd0b0b7812 */ /* 0x000fe200078ec0ff */
[----:B------:R-:W-:Y:S01]  /*1c240*/  HADD2.F32 R113, -RZ, R24.H0_H0 ;  /* 0x20000018ff717230 */ /* 0x000fe20000004100 */
[----:B------:R-:W-:Y:S01]  /*1c250*/  BSSY.RECONVERGENT B2, `(.L_x_8725) ;  /* 0x0000050000027945 */ /* 0x000fe20003800200 */
[----:B------:R-:W-:Y:S01]  /*1c260*/  IMAD.MOV.U32 R124, RZ, RZ, 0x2 ;  /* 0x00000002ff7c7424 */ /* 0x000fe200078e00ff */
[----:B------:R-:W1:Y:S01]  /*1c270*/  LDC R142, c[0x0][0x404] ;  /* 0x00010100ff8e7b82 */ /* 0x000e620000000800 */
[----:B------:R-:W-:Y:S01]  /*1c280*/  FMUL.FTZ R18, R18, R143 ;  /* 0x0000008f12127220 */ /* 0x000fe20000410000 */
[----:B------:R-:W-:-:S03]  /*1c290*/  FFMA.FTZ R9, R9, R140, 1.1641532182693481445e-10 ;  /* 0x2f00000009097423 */ /* 0x000fc6000001008c */
[----:B0-----:R-:W-:Y:S02]  /*1c2a0*/  FMUL.FTZ R18, R18, R145 ;  /* 0x0000009112127220 */ /* 0x001fe40000410000 */
[----:B-1----:R-:W-:Y:S01]  /*1c2b0*/  FSETP.GTU.FTZ.AND P0, PT, R9, R142, PT ;  /* 0x0000008e0900720b */ /* 0x002fe20003f1c000 */
[----:B------:R-:W-:-:S03]  /*1c2c0*/  HADD2.F32 R9, -RZ, R28.H0_H0 ;  /* 0x2000001cff097230 */ /* 0x000fc60000004100 */
[----:B------:R-:W-:Y:S02]  /*1c2d0*/  FSEL R18, R18, RZ, !P0 ;  /* 0x000000ff12127208 */ /* 0x000fe40004000000 */
[----:B------:R-:W-:Y:S02]  /*1c2e0*/  PLOP3.LUT P1, PT, P0, PT, PT, 0x8, 0x80 ;  /* 0x000000000080781c */ /* 0x000fe4000072e170 */
[----:B------:R-:W-:Y:S01]  /*1c2f0*/  ISETP.NE.AND P0, PT, R112, 0x1, PT ;  /* 0x000000017000780c */ /* 0x000fe20003f05270 */
[----:B------:R-:W-:Y:S01]  /*1c300*/  FFMA.FTZ R18, R18, R9, R113 ;  /* 0x0000000912127223 */ /* 0x000fe20000010071 */
[----:B------:R-:W-:-:S09]  /*1c310*/  MOV R9, R12 ;  /* 0x0000000c00097202 */ /* 0x000fd20000000f00 */
[----:B------:R-:W-:Y:S02]  /*1c320*/  @P1 LOP3.LUT R11, R11, 0x2, RZ, 0xfc, !PT ;  /* 0x000000020b0b1812 */ /* 0x000fe400078efcff */
        /* <DEDUP_REMOVED lines=9> */
.L_x_8727:
        /* <DEDUP_REMOVED lines=13> */
.L_x_8729:
[----:B------:R-:W-:Y:S05]  /*1c490*/  BSYNC.RECONVERGENT B3 ;  /* 0x0000000000037941 */ /* 0x000fea0003800200 */
.L_x_8728:
        /* <DEDUP_REMOVED lines=43> */
.L_x_8726:
[----:B------:R-:W-:Y:S05]  /*1c750*/  BSYNC.RECONVERGENT B2 ;  /* 0x0000000000027941 */ /* 0x000fea0003800200 */
.L_x_8725:
        /* <DEDUP_REMOVED lines=24> */
.L_x_8732:
        /* <DEDUP_REMOVED lines=13> */
.L_x_8734:
[----:B------:R-:W-:Y:S05]  /*1c9b0*/  BSYNC.RECONVERGENT B3 ;  /* 0x0000000000037941 */ /* 0x000fea0003800200 */
.L_x_8733:
        /* <DEDUP_REMOVED lines=43> */
.L_x_8731:
[----:B------:R-:W-:Y:S05]  /*1cc70*/  BSYNC.RECONVERGENT B2 ;  /* 0x0000000000027941 */ /* 0x000fea0003800200 */
.L_x_8730:
        /* <DEDUP_REMOVED lines=24> */
.L_x_8737:
        /* <DEDUP_REMOVED lines=13> */
.L_x_8739:
[----:B------:R-:W-:Y:S05]  /*1ced0*/  BSYNC.RECONVERGENT B3 ;  /* 0x0000000000037941 */ /* 0x000fea0003800200 */
.L_x_8738:
        /* <DEDUP_REMOVED lines=43> */
.L_x_8736:
[----:B------:R-:W-:Y:S05]  /*1d190*/  BSYNC.RECONVERGENT B2 ;  /* 0x0000000000027941 */ /* 0x000fea0003800200 */
.L_x_8735:
        /* <DEDUP_REMOVED lines=24> */
.L_x_8742:
        /* <DEDUP_REMOVED lines=13> */
.L_x_8744:
[----:B------:R-:W-:Y:S05]  /*1d3f0*/  BSYNC.RECONVERGENT B3 ;  /* 0x0000000000037941 */ /* 0x000fea0003800200 */
.L_x_8743:
        /* <DEDUP_REMOVED lines=43> */
.L_x_8741:
[----:B------:R-:W-:Y:S05]  /*1d6b0*/  BSYNC.RECONVERGENT B2 ;  /* 0x0000000000027941 */ /* 0x000fea0003800200 */
.L_x_8740:
        /* <DEDUP_REMOVED lines=24> */
.L_x_8747:
        /* <DEDUP_REMOVED lines=13> */
.L_x_8749:
[----:B------:R-:W-:Y:S05]  /*1d910*/  BSYNC.RECONVERGENT B3 ;  /* 0x0000000000037941 */ /* 0x000fea0003800200 */
.L_x_8748:
        /* <DEDUP_REMOVED lines=43> */
.L_x_8746:
[----:B------:R-:W-:Y:S05]  /*1dbd0*/  BSYNC.RECONVERGENT B2 ;  /* 0x0000000000027941 */ /* 0x000fea0003800200 */
.L_x_8745:
        /* <DEDUP_REMOVED lines=24> */
.L_x_8752:
        /* <DEDUP_REMOVED lines=13> */
.L_x_8754:
[----:B------:R-:W-:Y:S05]  /*1de30*/  BSYNC.RECONVERGENT B3 ;  /* 0x0000000000037941 */ /* 0x000fea0003800200 */
.L_x_8753:
        /* <DEDUP_REMOVED lines=43> */
.L_x_8751:
[----:B------:R-:W-:Y:S05]  /*1e0f0*/  BSYNC.RECONVERGENT B2 ;  /* 0x0000000000027941 */ /* 0x000fea0003800200 */
.L_x_8750:
        /* <DEDUP_REMOVED lines=24> */
.L_x_8757:
        /* <DEDUP_REMOVED lines=15> */
.L_x_8759:
[----:B------:R-:W-:Y:S05]  /*1e370*/  BSYNC.RECONVERGENT B3 ;  /* 0x0000000000037941 */ /* 0x000fea0003800200 */
.L_x_8758:
        /* <DEDUP_REMOVED lines=43> */
.L_x_8756:
[----:B------:R-:W-:Y:S05]  /*1e630*/  BSYNC.RECONVERGENT B2 ;  /* 0x0000000000027941 */ /* 0x000fea0003800200 */
.L_x_8755:
[----:B------:R-:W-:Y:S01]  /*1e640*/  HADD2.F32 R100, -RZ, R103.H1_H1 ;  /* 0x30000067ff647230 */ /* 0x000fe20000004100 */
[----:B------:R-:W-:Y:S01]  /*1e650*/  I2FP.F32.U32 R101, R101 ;  /* 0x0000006500657245 */ /* 0x000fe20000201000 */
[----:B------:R-:W-:Y:S01]  /*1e660*/  HADD2.F32 R103, -RZ, R31.H1_H1 ;  /* 0x3000001fff677230 */ /* 0x000fe20000004100 */
[----:B------:R-:W-:Y:S02]  /*1e670*/  F2FP.F16.F32.PACK_AB R102, R134, R124 ;  /* 0x0000007c8666723e */ /* 0x000fe400000000ff */
[----:B------:R-:W-:Y:S01]  /*1e680*/  FMUL.FTZ R100, R100, R143 ;  /* 0x0000008f64647220 */ /* 0x000fe20000410000 */
[----:B------:R-:W-:Y:S01]  /*1e690*/  FFMA.FTZ R101, R101, R140, 1.1641532182693481445e-10 ;  /* 0x2f00000065657423 */ /* 0x000fe2000001008c */
[----:B------:R-:W-:Y:S02]  /*1e6a0*/  HADD2.F32 R143, -RZ, R27.H1_H1 ;  /* 0x3000001bff8f7230 */ /* 0x000fe40000004100 */
[----:B------:R-:W-:Y:S02]  /*1e6b0*/  FMUL.FTZ R100, R100, R145 ;  /* 0x0000009164647220 */ /* 0x000fe40000410000 */
[----:B------:R-:W-:-:S02]  /*1e6c0*/  FSETP.GTU.FTZ.AND P6, PT, R101, R142, PT ;  /* 0x0000008e6500720b */ /* 0x000fc40003fdc000 */
[----:B------:R-:W-:Y:S02]  /*1e6d0*/  F2FP.F16.F32.PACK_AB R101, R123, R113 ;  /* 0x000000717b65723e */ /* 0x000fe400000000ff */
[----:B------:R-:W-:Y:S02]  /*1e6e0*/  FSEL R100, R100, RZ, !P6 ;  /* 0x000000ff64647208 */ /* 0x000fe40007000000 */
[----:B------:R-:W-:-:S03]  /*1e6f0*/  PLOP3.LUT P6, PT, P6, PT, PT, 0x8, 0x80 ;  /* 0x000000000080781c */ /* 0x000fc600037ce170 */
[----:B------:R-:W-:Y:S01]  /*1e700*/  FFMA.FTZ R140, R100, R103, R143 ;  /* 0x00000067648c7223 */ /* 0x000fe2000001008f */
[----:B------:R-:W-:-:S04]  /*1e710*/  F2FP.F16.F32.PACK_AB R100, R112, R18 ;  /* 0x000000127064723e */ /* 0x000fc800000000ff */
[----:B------:R-:W-:Y:S01]  /*1e720*/  F2FP.F16.F32.PACK_AB R103, R140, R135 ;  /* 0x000000878c67723e */ /* 0x000fe200000000ff */
[----:B------:R-:W-:Y:S06]  /*1e730*/  BRA `(.L_x_8760) ;  /* 0x0000002800547947 */ /* 0x000fec0003800000 */
.L_x_8719:
        /* <DEDUP_REMOVED lines=16> */
.L_x_8763:
        /* <DEDUP_REMOVED lines=13> */
.L_x_8765:
[----:B------:R-:W-:Y:S05]  /*1e910*/  BSYNC.RECONVERGENT B3 ;  /* 0x0000000000037941 */ /* 0x000fea0003800200 */
.L_x_8764:
        /* <DEDUP_REMOVED lines=42> */
.L_x_8762:
[----:B------:R-:W-:Y:S05]  /*1ebc0*/  BSYNC.RECONVERGENT B2 ;  /* 0x0000000000027941 */ /* 0x000fea0003800200 */
.L_x_8761:
[----:B------:R-:W0:Y:S01]  /*1ebd0*/  LDC R145, c[0x0][0x408] ;  /* 0x00010200ff917b82 */ /* 0x000e220000000800 */
[----:B------:R-:W-:Y:S01]  /*1ebe0*/  I2FP.F32.U32 R9, R18 ;  /* 0x0000001200097245 */ /* 0x000fe20000201000 */
[----:B-----5:R-:W-:Y:S01]  /*1ebf0*/  HADD2.F32 R18, -RZ, R100.H0_H0 ;  /* 0x20000064ff127230 */ /* 0x020fe20000004100 */
[----:B------:R-:W-:Y:S01]  /*1ec00*/  LOP3.LUT R11, R11, 0xfffffffd, RZ, 0xc0, !PT ;  /* 0xfffffffd0b0b7812 */ /* 0x000fe200078ec0ff */
[----:B------:R-:W-:Y:S01]  /*1ec10*/  IMAD.MOV.U32 R140, RZ, RZ, 0x2f800000 ;  /* 0x2f800000ff8c7424 */ /* 0x000fe200078e00ff */
[----:B------:R-:W-:Y:S01]  /*1ec20*/  BSSY.RECONVERGENT B2, `(.L_x_8766) ;  /* 0x0000050000027945 */ /* 0x000fe20003800200 */
[----:B------:R-:W-:Y:S01]  /*1ec30*/  MOV R123, 0x2 ;  /* 0x00000002007b7802 */ /* 0x000fe20000000f00 */
[----:B------:R-:W-:Y:S01]  /*1ec40*/  FMUL.FTZ R18, R18, R143 ;  /* 0x0000008f12127220 */ /* 0x000fe20000410000 */
[----:B------:R-:W1:Y:S01]  /*1ec50*/  LDC R142, c[0x0][0x404] ;  /* 0x00010100ff8e7b82 */ /* 0x000e620000000800 */
[----:B------:R-:W-:Y:S02]  /*1ec60*/  FFMA.FTZ R9, R9, R140, 1.1641532182693481445e-10 ;  /* 0x2f00000009097423 */ /* 0x000fe4000001008c */
[----:B0-----:R-:W-:-:S03]  /*1ec70*/  FMUL.FTZ R18, R18, R145 ;  /* 0x0000009112127220 */ /* 0x001fc60000410000 */
[----:B-1----:R-:W-:Y:S01]  /*1ec80*/  FSETP.GTU.FTZ.AND P0, PT, R9, R142, PT ;  /* 0x0000008e0900720b */ /* 0x002fe20003f1c000 */
[----:B------:R-:W-:-:S03]  /*1ec90*/  HADD2.F32 R9, -RZ, R28.H0_H0 ;  /* 0x2000001cff097230 */ /* 0x000fc60000004100 */
        /* <DEDUP_REMOVED lines=15> */
.L_x_8768:
        /* <DEDUP_REMOVED lines=13> */
.L_x_8770:
[----:B------:R-:W-:Y:S05]  /*1ee60*/  BSYNC.RECONVERGENT B3 ;  /* 0x0000000000037941 */ /* 0x000fea0003800200 */
.L_x_8769:
        /* <DEDUP_REMOVED lines=43> */
.L_x_8767:
[----:B------:R-:W-:Y:S05]  /*1f120*/  BSYNC.RECONVERGENT B2 ;  /* 0x0000000000027941 */ /* 0x000fea0003800200 */
.L_x_8766:
        /* <DEDUP_REMOVED lines=23> */
.L_x_8773:
        /* <DEDUP_REMOVED lines=13> */
.L_x_8775:
[----:B------:R-:W-:Y:S05]  /*1f370*/  BSYNC.RECONVERGENT B3 ;  /* 0x0000000000037941 */ /* 0x000fea0003800200 */
.L_x_8774:
        /* <DEDUP_REMOVED lines=43> */
.L_x_8772:
[----:B------:R-:W-:Y:S05]  /*1f630*/  BSYNC.RECONVERGENT B2 ;  /* 0x0000000000027941 */ /* 0x000fea0003800200 */
.L_x_8771:
        /* <DEDUP_REMOVED lines=23> */
.L_x_8778:
        /* <DEDUP_REMOVED lines=13> */
.L_x_8780:
[----:B------:R-:W-:Y:S05]  /*1f880*/  BSYNC.RECONVERGENT B3 ;  /* 0x0000000000037941 */ /* 0x000fea0003800200 */
.L_x_8779:
        /* <DEDUP_REMOVED lines=43> */
.L_x_8777:
[----:B------:R-:W-:Y:S05]  /*1fb40*/  BSYNC.RECONVERGENT B2 ;  /* 0x0000000000027941 */ /* 0x000fea0003800200 */
.L_x_8776:
        /* <DEDUP_REMOVED lines=23> */
.L_x_8783:
        /* <DEDUP_REMOVED lines=13> */
.L_x_8785:
[----:B------:R-:W-:Y:S05]  /*1fd90*/  BSYNC.RECONVERGENT B3 ;  /* 0x0000000000037941 */ /* 0x000fea0003800200 */
.L_x_8784:
        /* <DEDUP_REMOVED lines=43> */
.L_x_8782:
[----:B------:R-:W-:Y:S05]  /*20050*/  BSYNC.RECONVERGENT B2 ;  /* 0x0000000000027941 */ /* 0x000fea0003800200 */
.L_x_8781:
        /* <DEDUP_REMOVED lines=23> */
.L_x_8788:
        /* <DEDUP_REMOVED lines=13> */
.L_x_8790:
[----:B------:R-:W-:Y:S05]  /*202a0*/  BSYNC.RECONVERGENT B3 ;  /* 0x0000000000037941 */ /* 0x000fea0003800200 */
.L_x_8789:
        /* <DEDUP_REMOVED lines=43> */
.L_x_8787:
[----:B------:R-:W-:Y:S05]  /*20560*/  BSYNC.RECONVERGENT B2 ;  /* 0x0000000000027941 */ /* 0x000fea0003800200 */
.L_x_8786:
        /* <DEDUP_REMOVED lines=23> */
.L_x_8793:
        /* <DEDUP_REMOVED lines=13> */
.L_x_8795:
[----:B------:R-:W-:Y:S05]  /*207b0*/  BSYNC.RECONVERGENT B3 ;  /* 0x0000000000037941 */ /* 0x000fea0003800200 */
.L_x_8794:
        /* <DEDUP_REMOVED lines=43> */
.L_x_8792:
[----:B------:R-:W-:Y:S05]  /*20a70*/  BSYNC.RECONVERGENT B2 ;  /* 0x0000000000027941 */ /* 0x000fea0003800200 */
.L_x_8791:
        /* <DEDUP_REMOVED lines=23> */
.L_x_8798:
        /* <DEDUP_REMOVED lines=15> */
.L_x_8800:
[----:B------:R-:W-:Y:S05]  /*20ce0*/  BSYNC.RECONVERGENT B3 ;  /* 0x0000000000037941 */ /* 0x000fea0003800200 */
.L_x_8799:
        /* <DEDUP_REMOVED lines=43> */
.L_x_8797:
[----:B------:R-:W-:Y:S05]  /*20fa0*/  BSYNC.RECONVERGENT B2 ;  /* 0x0000000000027941 */ /* 0x000fea0003800200 */
.L_x_8796:
        /* <DEDUP_REMOVED lines=14> */
.L_x_8760:
        /* <DEDUP_REMOVED lines=11> */
[----:B------:R-:W-:Y:S02]  /*21140*/  SEL R151, RZ, 0x1, !P3 ;  /* 0x00000001ff977807 */ /* 0x000fe40005800000 */
[----:B------:R-:W-:Y:S02]  /*21150*/  LOP3.LUT R152, R152, R154, R153, 0xfe, !PT ;  /* 0x0000009a98987212 */ /* 0x000fe400078efe99 */
[----:B------:R-:W-:Y:S01]  /*21160*/  LOP3.LUT R150, R145, R150, RZ, 0xfc, !PT ;  /* 0x0000009691967212 */ /* 0x000fe200078efcff */
[----:B0-----:R-:W-:Y:S01]  /*21170*/  IMAD.WIDE.U32 R146, R144, 0x10, R146 ;  /* 0x0000001090927825 */ /* 0x001fe200078e0092 */
[----:B------:R-:W-:-:S04]  /*21180*/  LOP3.LUT R151, R152, R151, RZ, 0xfc, !PT ;  /* 0x0000009798977212 */ /* 0x000fc800078efcff */
[----:B------:R0:W-:Y:S01]  /*21190*/  STG.E.128 desc[UR8][R146.64], R100 ;  /* 0x0000006492007986 */ /* 0x0001e2000c101d08 */
[----:B-1----:R-:W-:-:S04]  /*211a0*/  IMAD.WIDE.U32 R144, R144, 0x8, R142 ;  /* 0x0000000890907825 */ /* 0x002fc800078e008e */
[----:B------:R-:W-:Y:S01]  /*211b0*/  IMAD.MOV.U32 R142, RZ, RZ, R148 ;  /* 0x000000ffff8e7224 */ /* 0x000fe200078e0094 */
[----:B------:R0:W-:Y:S06]  /*211c0*/  STG.E.64 desc[UR8][R144.64], R150 ;  /* 0x0000009690007986 */ /* 0x0001ec000c101b08 */
.L_x_8718:
[----:B------:R-:W-:Y:S05]  /*211d0*/  BSYNC.RECONVERGENT B1 ;  /* 0x0000000000017941 */ /* 0x000fea0003800200 */
.L_x_8717:
        /* <DEDUP_REMOVED lines=59> */
[----:B------:R-:W-:Y:S01]  /*21590*/  ISETP.GE.U32.AND P6, PT, R0, 0x20, PT ;  /* 0x000000200000780c */ /* 0x000fe20003fc6070 */
        /* <DEDUP_REMOVED lines=117> */
.L_x_8826:
[C---:B------:R-:W-:Y:S01]  /*21cf0*/  FMUL.FTZ R100, R145.reuse, R145 ;  /* 0x0000009191647220 */ /* 0x040fe20000410000 */
[----:B------:R-:W-:Y:S01]  /*21d00*/  ISETP.NE.AND P0, PT, RZ, UR12, PT ;  /* 0x0000000cff007c0c */ /* 0x000fe2000bf05270 */
[----:B01----:R-:W-:Y:S01]  /*21d10*/  FADD.FTZ R144, R144, R147 ;  /* 0x0000009390907221 */ /* 0x003fe20000010000 */
[----:B------:R-:W0:Y:S01]  /*21d20*/  @!P5 LDC.64 R102, c[0x0][0x3c0] ;  /* 0x0000f000ff66db82 */ /* 0x000e220000000a00 */
[----:B------:R-:W-:Y:S01]  /*21d30*/  ISETP.GE.U32.AND P1, PT, R0, 0x20, PT ;  /* 0x000000200000780c */ /* 0x000fe20003f26070 */
        /* <DEDUP_REMOVED lines=23> */
[--C-:B------:R-:W-:Y:S01]  /*21eb0*/  FADD.FTZ R148, R22, -R146.reuse ;  /* 0x8000009216947221 */ /* 0x100fe20000010000 */
[C---:B------:R-:W-:Y:S01]  /*21ec0*/  FMUL.FTZ R144, R143.reuse, R144 ;  /* 0x000000908f907220 */ /* 0x040fe20000410000 */
[----:B------:R-:W-:Y:S01]  /*21ed0*/  FFMA.FTZ R101, R102, R145, R147 ;  /* 0x0000009166657223 */ /* 0x000fe20000010093 */
[----:B------:R-:W-:Y:S02]  /*21ee0*/  HADD2.F32 R145, -RZ, R93.H1_H1 ;  /* 0x3000005dff917230 */ /* 0x000fe40000004100 */
[----:B------:R-:W-:Y:S01]  /*21ef0*/  FMUL.FTZ R150, R143, R148 ;  /* 0x000000948f967220 */ /* 0x000fe20000410000 */
[----:B------:R-:W-:Y:S02]  /*21f00*/  HADD2.F32 R151, -RZ, R98.H1_H1 ;  /* 0x30000062ff977230 */ /* 0x000fe40000004100 */
[----:B------:R-:W-:Y:S01]  /*21f10*/  FADD.FTZ R102, R114, -R146 ;  /* 0x8000009272667221 */ /* 0x000fe20000010000 */
[----:B------:R-:W-:-:S02]  /*21f20*/  HADD2.F32 R153, -RZ, R94.H1_H1 ;  /* 0x3000005eff997230 */ /* 0x000fc40000004100 */
[----:B------:R-:W-:Y:S01]  /*21f30*/  FFMA.FTZ R148, R144, R103, R145 ;  /* 0x0000006790947223 */ /* 0x000fe20000010091 */
[--C-:B------:R-:W-:Y:S01]  /*21f40*/  FADD.FTZ R144, R125, -R146.reuse ;  /* 0x800000927d907221 */ /* 0x100fe20000010000 */
[----:B------:R-:W-:Y:S02]  /*21f50*/  HADD2.F32 R147, -RZ, R98.H0_H0 ;  /* 0x20000062ff937230 */ /* 0x000fe40000004100 */
[C---:B------:R-:W-:Y:S01]  /*21f60*/  FMUL.FTZ R102, R143.reuse, R102 ;  /* 0x000000668f667220 */ /* 0x040fe20000410000 */
[----:B------:R-:W-:Y:S01]  /*21f70*/  FFMA.FTZ R151, R150, R151, R153 ;  /* 0x0000009796977223 */ /* 0x000fe20000010099 */
[----:B------:R-:W-:Y:S01]  /*21f80*/  FMUL.FTZ R103, R143, R144 ;  /* 0x000000908f677220 */ /* 0x000fe20000410000 */
[----:B------:R-:W-:Y:S01]  /*21f90*/  HADD2.F32 R149, -RZ, R94.H0_H0 ;  /* 0x2000005eff957230 */ /* 0x000fe20000004100 */
[----:B------:R-:W0:Y:S01]  /*21fa0*/  LDC.64 R144, c[0x0][0x428] ;  /* 0x00010a00ff907b82 */ /* 0x000e220000000a00 */
[----:B------:R-:W-:Y:S02]  /*21fb0*/  HADD2.F32 R150, -RZ, R99.H0_H0 ;  /* 0x20000063ff967230 */ /* 0x000fe40000004100 */
[----:B------:R-:W-:Y:S01]  /*21fc0*/  FADD.FTZ R154, R23, -R146 ;  /* 0x80000092179a7221 */ /* 0x000fe20000010000 */
[----:B------:R-:W-:-:S02]  /*21fd0*/  HADD2.F32 R152, -RZ, R95.H0_H0 ;  /* 0x2000005fff987230 */ /* 0x000fc40000004100 */
[----:B------:R-:W-:Y:S01]  /*21fe0*/  FFMA.FTZ R102, R102, R147, R149 ;  /* 0x0000009366667223 */ /* 0x000fe20000010095 */
[----:B------:R-:W-:Y:S02]  /*21ff0*/  HADD2.F32 R147, -RZ, R95.H1_H1 ;  /* 0x3000005fff937230 */ /* 0x000fe40000004100 */
[----:B------:R-:W-:Y:S01]  /*22000*/  FMUL.FTZ R154, R143, R154 ;  /* 0x0000009a8f9a7220 */ /* 0x000fe20000410000 */
[----:B------:R-:W-:Y:S01]  /*22010*/  F2FP.F16.F32.PACK_AB R101, R148, R101 ;  /* 0x000000659465723e */ /* 0x000fe200000000ff */
[----:B------:R-:W-:Y:S01]  /*22020*/  FFMA.FTZ R152, R103, R150, R152 ;  /* 0x0000009667987223 */ /* 0x000fe20000010098 */
[----:B------:R-:W-:Y:S02]  /*22030*/  HADD2.F32 R103, -RZ, R99.H1_H1 ;  /* 0x30000063ff677230 */ /* 0x000fe40000004100 */
[----:B------:R-:W-:Y:S01]  /*22040*/  FADD.FTZ R150, R19, -R146 ;  /* 0x8000009213967221 */ /* 0x000fe20000010000 */
[----:B------:R-:W-:Y:S02]  /*22050*/  F2FP.F16.F32.PACK_AB R102, R151, R102 ;  /* 0x000000669766723e */ /* 0x000fe400000000ff */
[----:B------:R-:W-:Y:S01]  /*22060*/  FFMA.FTZ R149, R154, R103, R147 ;  /* 0x000000679a957223 */ /* 0x000fe20000010093 */
[----:B------:R-:W-:-:S02]  /*22070*/  HADD2.F32 R103, -RZ, R96.H1_H1 ;  /* 0x30000060ff677230 */ /* 0x000fc40000004100 */
[----:B------:R-:W-:Y:S01]  /*22080*/  FMUL.FTZ R150, R143, R150 ;  /* 0x000000968f967220 */ /* 0x000fe20000410000 */
[----:B------:R-:W-:-:S05]  /*22090*/  HADD2.F32 R147, -RZ, R92.H1_H1 ;  /* 0x3000005cff937230 */ /* 0x000fca0000004100 */
[----:B------:R-:W-:Y:S01]  /*220a0*/  FFMA.FTZ R147, R150, R103, R147 ;  /* 0x0000006796937223 */ /* 0x000fe20000010093 */
[----:B------:R-:W-:Y:S01]  /*220b0*/  F2FP.F16.F32.PACK_AB R103, R149, R152 ;  /* 0x000000989567723e */ /* 0x000fe200000000ff */
[C---:B0-----:R-:W-:Y:S01]  /*220c0*/  IMAD.WIDE.U32 R144, R141.reuse, 0x10, R144 ;  /* 0x000000108d907825 */ /* 0x041fe200078e0090 */
[----:B------:R-:W-:Y:S02]  /*220d0*/  IADD3 R141, PT, PT, R141, 0x20, RZ ;  /* 0x000000208d8d7810 */ /* 0x000fe40007ffe0ff */
[----:B------:R-:W-:-:S05]  /*220e0*/  F2FP.F16.F32.PACK_AB R100, R147, R100 ;  /* 0x000000649364723e */ /* 0x000fca00000000ff */
[----:B------:R1:W-:Y:S02]  /*220f0*/  STG.E.128 desc[UR8][R144.64], R100 ;  /* 0x0000006490007986 */ /* 0x0003e4000c101d08 */
.L_x_8803:
[----:B------:R-:W-:Y:S05]  /*22100*/  BSYNC.RECONVERGENT B1 ;  /* 0x0000000000017941 */ /* 0x000fea0003800200 */
.L_x_8802:
        /* <DEDUP_REMOVED lines=47> */
[----:B0-----:R-:W-:-:S03]  /*22400*/  IMAD.WIDE.U32 R144, R141, 0x10, R144 ;  /* 0x000000108d907825 */ /* 0x001fc600078e0090 */
[----:B------:R-:W-:Y:S01]  /*22410*/  F2FP.F16.F32.PACK_AB R100, R147, R100 ;  /* 0x000000649364723e */ /* 0x000fe200000000ff */
[----:B------:R-:W-:-:S04]  /*22420*/  VIADD R141, R141, 0x20 ;  /* 0x000000208d8d7836 */ /* 0x000fc80000000000 */
[----:B------:R2:W-:Y:S03]  /*22430*/  STG.E.128 desc[UR8][R144.64], R100 ;  /* 0x0000006490007986 */ /* 0x0005e6000c101d08 */
.L_x_8805:
[----:B------:R-:W-:Y:S05]  /*22440*/  BSYNC.RECONVERGENT B1 ;  /* 0x0000000000017941 */ /* 0x000fea0003800200 */
.L_x_8804:
        /* <DEDUP_REMOVED lines=51> */
.L_x_8807:
[----:B------:R-:W-:Y:S05]  /*22780*/  BSYNC.RECONVERGENT B1 ;  /* 0x0000000000017941 */ /* 0x000fea0003800200 */
.L_x_8806:
        /* <DEDUP_REMOVED lines=51> */
.L_x_8809:
[----:B------:R-:W-:Y:S05]  /*22ac0*/  BSYNC.RECONVERGENT B1 ;  /* 0x0000000000017941 */ /* 0x000fea0003800200 */
.L_x_8808:
        /* <DEDUP_REMOVED lines=51> */
.L_x_8811:
[----:B------:R-:W-:Y:S05]  /*22e00*/  BSYNC.RECONVERGENT B1 ;  /* 0x0000000000017941 */ /* 0x000fea0003800200 */
.L_x_8810:
[----:B------:R-:W-:Y:S01]  /*22e10*/  ISETP.GE.U32.AND P0, PT, R0, 0xc0, PT ;  /* 0x000000c00000780c */ /* 0x000fe20003f06070 */
        /* <DEDUP_REMOVED lines=8> */
[----:B------:R-:W-:Y:S02]  /*22ea0*/  HADD2.F32 R103, -RZ, R37.H0_H0 ;  /* 0x20000025ff677230 */ /* 0x000fe40000004100 */
[----:B------:R-:W-:Y:S01]  /*22eb0*/  FMUL.FTZ R102, R143, R102 ;  /* 0x000000668f667220 */ /* 0x000fe20000410000 */
[----:B------:R-:W-:-:S02]  /*22ec0*/  HADD2.F32 R145, -RZ, R33.H0_H0 ;  /* 0x20000021ff917230 */ /* 0x000fc40000004100 */
[----:B------:R-:W-:Y:S01]  /*22ed0*/  FFMA.FTZ R147, R100, R147, R101 ;  /* 0x0000009364937223 */ /* 0x000fe20000010065 */
[----:B------:R-:W-:Y:S02]  /*22ee0*/  HADD2.F32 R149, -RZ, R38.H0_H0 ;  /* 0x20000026ff957230 */ /* 0x000fe40000004100 */
[----:B------:R-:W-:Y:S01]  /*22ef0*/  FMUL.FTZ R144, R143, R144 ;  /* 0x000000908f907220 */ /* 0x000fe20000410000 */
[--C-:B------:R-:W-:Y:S02]  /*22f00*/  HADD2.F32 R151, -RZ, R34.reuse.H0_H0 ;  /* 0x20000022ff977230 */ /* 0x100fe40000004100 */
[--C-:B------:R-:W-:Y:S01]  /*22f10*/  FADD.FTZ R100, R134, -R146.reuse ;  /* 0x8000009286647221 */ /* 0x100fe20000010000 */
[----:B------:R-:W-:Y:S01]  /*22f20*/  FFMA.FTZ R148, R102, R103, R145 ;  /* 0x0000006766947223 */ /* 0x000fe20000010091 */
[----:B------:R-:W-:Y:S02]  /*22f30*/  HADD2.F32 R150, -RZ, R34.H1_H1 ;  /* 0x30000022ff967230 */ /* 0x000fe40000004100 */
[----:B------:R-:W-:Y:S01]  /*22f40*/  FADD.FTZ R152, R135, -R146 ;  /* 0x8000009287987221 */ /* 0x000fe20000010000 */
[----:B------:R-:W-:Y:S01]  /*22f50*/  FFMA.FTZ R102, R144, R149, R151 ;  /* 0x0000009590667223 */ /* 0x000fe20000010097 */
[----:B------:R-:W-:-:S02]  /*22f60*/  HADD2.F32 R144, -RZ, R38.H1_H1 ;  /* 0x30000026ff907230 */ /* 0x000fc40000004100 */
[C---:B------:R-:W-:Y:S01]  /*22f70*/  FMUL.FTZ R149, R143.reuse, R100 ;  /* 0x000000648f957220 */ /* 0x040fe20000410000 */
[----:B------:R-:W-:Y:S01]  /*22f80*/  HADD2.F32 R103, -RZ, R39.H0_H0 ;  /* 0x20000027ff677230 */ /* 0x000fe20000004100 */
[----:B------:R-:W0:Y:S01]  /*22f90*/  LDC.64 R100, c[0x0][0x428] ;  /* 0x00010a00ff647b82 */ /* 0x000e220000000a00 */
[----:B------:R-:W-:Y:S02]  /*22fa0*/  HADD2.F32 R145, -RZ, R35.H0_H0 ;  /* 0x20000023ff917230 */ /* 0x000fe40000004100 */
[----:B------:R-:W-:Y:S01]  /*22fb0*/  FMUL.FTZ R152, R143, R152 ;  /* 0x000000988f987220 */ /* 0x000fe20000410000 */
[----:B------:R-:W-:Y:S01]  /*22fc0*/  FFMA.FTZ R149, R149, R144, R150 ;  /* 0x0000009095957223 */ /* 0x000fe20000010096 */
[--C-:B------:R-:W-:Y:S01]  /*22fd0*/  FADD.FTZ R150, R140, -R146.reuse ;  /* 0x800000928c967221 */ /* 0x100fe20000010000 */
[----:B------:R-:W-:Y:S01]  /*22fe0*/  FADD.FTZ R144, R112, -R146 ;  /* 0x8000009270907221 */ /* 0x000fe20000010000 */
[----:B------:R-:W-:Y:S01]  /*22ff0*/  FFMA.FTZ R152, R152, R103, R145 ;  /* 0x0000006798987223 */ /* 0x000fe20000010091 */
[----:B------:R-:W-:-:S02]  /*23000*/  HADD2.F32 R103, -RZ, R39.H1_H1 ;  /* 0x30000027ff677230 */ /* 0x000fc40000004100 */
[----:B------:R-:W-:Y:S01]  /*23010*/  FMUL.FTZ R150, R143, R150 ;  /* 0x000000968f967220 */ /* 0x000fe20000410000 */
[----:B------:R-:W-:Y:S02]  /*23020*/  HADD2.F32 R145, -RZ, R35.H1_H1 ;  /* 0x30000023ff917230 */ /* 0x000fe40000004100 */
[----:B------:R-:W-:Y:S01]  /*23030*/  FADD.FTZ R146, R123, -R146 ;  /* 0x800000927b927221 */ /* 0x000fe20000010000 */
[----:B------:R-:W-:Y:S01]  /*23040*/  FMUL.FTZ R144, R143, R144 ;  /* 0x000000908f907220 */ /* 0x000fe20000410000 */
[----:B------:R-:W-:Y:S01]  /*23050*/  HADD2.F32 R151, -RZ, R33.H1_H1 ;  /* 0x30000021ff977230 */ /* 0x000fe20000004100 */
[----:B------:R-:W-:Y:S01]  /*23060*/  F2FP.F16.F32.PACK_AB R102, R149, R102 ;  /* 0x000000669566723e */ /* 0x000fe200000000ff */
[----:B------:R-:W-:Y:S01]  /*23070*/  FFMA.FTZ R153, R150, R103, R145 ;  /* 0x0000006796997223 */ /* 0x000fe20000010091 */
[----:B------:R-:W-:Y:S01]  /*23080*/  FMUL.FTZ R146, R143, R146 ;  /* 0x000000928f927220 */ /* 0x000fe20000410000 */
[----:B------:R-:W-:Y:S02]  /*23090*/  HADD2.F32 R145, -RZ, R37.H1_H1 ;  /* 0x30000025ff917230 */ /* 0x000fe40000004100 */
[----:B------:R-:W-:-:S02]  /*230a0*/  HADD2.F32 R103, -RZ, R36.H1_H1 ;  /* 0x30000024ff677230 */ /* 0x000fc40000004100 */
[----:B------:R-:W-:Y:S02]  /*230b0*/  HADD2.F32 R143, -RZ, R32.H1_H1 ;  /* 0x30000020ff8f7230 */ /* 0x000fe40000004100 */
[----:B------:R-:W-:-:S03]  /*230c0*/  FFMA.FTZ R151, R146, R145, R151 ;  /* 0x0000009192977223 */ /* 0x000fc60000010097 */
[----:B------:R-:W-:Y:S01]  /*230d0*/  FFMA.FTZ R146, R144, R103, R143 ;  /* 0x0000006790927223 */ /* 0x000fe2000001008f */
[----:B0-----:R-:W-:Y:S01]  /*230e0*/  IMAD.WIDE.U32 R144, R141, 0x10, R100 ;  /* 0x000000108d907825 */ /* 0x001fe200078e0064 */
[----:B------:R-:W-:Y:S02]  /*230f0*/  F2FP.F16.F32.PACK_AB R103, R153, R152 ;  /* 0x000000989967723e */ /* 0x000fe400000000ff */
[----:B------:R-:W-:Y:S02]  /*23100*/  F2FP.F16.F32.PACK_AB R101, R151, R148 ;  /* 0x000000949765723e */ /* 0x000fe400000000ff */
[----:B------:R-:W-:-:S05]  /*23110*/  F2FP.F16.F32.PACK_AB R100, R146, R147 ;  /* 0x000000939264723e */ /* 0x000fca00000000ff */
[----:B------:R0:W-:Y:S02]  /*23120*/  STG.E.128 desc[UR8][R144.64], R100 ;  /* 0x0000006490007986 */ /* 0x0001e4000c101d08 */
.L_x_8813:
[----:B------:R-:W-:Y:S05]  /*23130*/  BSYNC.RECONVERGENT B1 ;  /* 0x0000000000017941 */ /* 0x000fea0003800200 */
.L_x_8812:
[----:B01234-:R-:W0:Y:S02]  /*23140*/  LDC.64 R100, c[0x0][0x380] ;  /* 0x0000e000ff647b82 */ /* 0x01fe240000000a00 */
[----:B0-----:R-:W-:-:S05]  /*23150*/  IMAD R4, R100, 0x4, R4 ;  /* 0x0000000464047824 */ /* 0x001fca00078e0204 */
[----:B------:R-:W-:-:S13]  /*23160*/  ISETP.GE.AND P0, PT, R4, R101, PT ;  /* 0x000000650400720c */ /* 0x000fda0003f06270 */
[----:B------:R-:W-:Y:S05]  /*23170*/  @!P0 BRA `(.L_x_8814) ;  /* 0xfffffddc00b48947 */ /* 0x000fea000383ffff */
[----:B------:R-:W-:Y:S05]  /*23180*/  BSYNC B0 ;  /* 0x0000000000007941 */ /* 0x000fea0003800000 */
.L_x_8297:
[----:B------:R-:W-:Y:S05]  /*23190*/  EXIT ;  /* 0x000000000000794d */ /* 0x000fea0003800000 */
.L_x_8801:
        /* <DEDUP_REMOVED lines=8> */
.L_x_8816:
[----:B------:R-:W-:Y:S05]  /*23220*/  BSYNC B1 ;  /* 0x0000000000017941 */ /* 0x000fea0003800000 */
.L_x_8815:
        /* <DEDUP_REMOVED lines=9> */
.L_x_8817:
[----:B------:R-:W-:Y:S02]  /*232c0*/  IMAD.MOV.U32 R150, RZ, RZ, 0x4 ;  /* 0x00000004ff967424 */ /* 0x000fe400078e00ff */
[----:B------:R-:W-:-:S04]  /*232d0*/  IMAD.MOV.U32 R103, RZ, RZ, R147 ;  /* 0x000000ffff677224 */ /* 0x000fc800078e0093 */
[----:B------:R-:W-:-:S05]  /*232e0*/  FADD.FTZ R103, R102, R103 ;  /* 0x0000006766677221 */ /* 0x000fca0000010000 */
[----:B------:R-:W-:-:S07]  /*232f0*/  MOV R149, R103 ;  /* 0x0000006700957202 */ /* 0x000fce0000000f00 */
[----:B------:R-:W-:Y:S05]  /*23300*/  WARPSYNC.COLLECTIVE R148, `(.L_x_8818) ;  /* 0x0000000094087348 */ /* 0x000fea0003c00000 */
[----:B------:R0:W1:Y:S02]  /*23310*/  SHFL.BFLY P6, R147, R149, R150, R151 ;  /* 0x0c00009695937389 */ /* 0x00006400000c0097 */
[----:B01----:R-:W-:Y:S05]  /*23320*/  ENDCOLLECTIVE ;  /* 0x000000000000791b */ /* 0x003fea0003800000 */
.L_x_8818:
[----:B------:R-:W-:Y:S01]  /*23330*/  HFMA2 R150, -RZ, RZ, 0, 4.76837158203125e-07 ;  /* 0x00000008ff967431 */ /* 0x000fe200000001ff */
[----:B------:R-:W-:-:S05]  /*23340*/  MOV R100, R147 ;  /* 0x0000009300647202 */ /* 0x000fca0000000f00 */
[----:B------:R-:W-:-:S04]  /*23350*/  FADD.FTZ R144, R103, R100 ;  /* 0x0000006467907221 */ /* 0x000fc80000010000 */
[----:B------:R-:W-:-:S07]  /*23360*/  IMAD.MOV.U32 R149, RZ, RZ, R144 ;  /* 0x000000ffff957224 */ /* 0x000fce00078e0090 */
[----:B------:R-:W-:Y:S05]  /*23370*/  WARPSYNC.COLLECTIVE R148, `(.L_x_8819) ;  /* 0x0000000094087348 */ /* 0x000fea0003c00000 */
[----:B------:R0:W1:Y:S02]  /*23380*/  SHFL.BFLY P6, R147, R149, R150, R151 ;  /* 0x0c00009695937389 */ /* 0x00006400000c0097 */
[----:B01----:R-:W-:Y:S05]  /*23390*/  ENDCOLLECTIVE ;  /* 0x000000000000791b */ /* 0x003fea0003800000 */
.L_x_8819:
        /* <DEDUP_REMOVED lines=8> */
.L_x_8820:
        /* <DEDUP_REMOVED lines=106> */
.L_x_8821:
[----:B------:R-:W-:Y:S02]  /*23ac0*/  IMAD.MOV.U32 R150, RZ, RZ, 0x2 ;  /* 0x00000002ff967424 */ /* 0x000fe400078e00ff */
[----:B------:R-:W-:-:S04]  /*23ad0*/  IMAD.MOV.U32 R101, RZ, RZ, R147 ;  /* 0x000000ffff657224 */ /* 0x000fc800078e0093 */
[----:B------:R-:W-:-:S05]  /*23ae0*/  FADD.FTZ R101, R100, R101 ;  /* 0x0000006564657221 */ /* 0x000fca0000010000 */
[----:B------:R-:W-:-:S07]  /*23af0*/  MOV R149, R101 ;  /* 0x0000006500957202 */ /* 0x000fce0000000f00 */
[----:B------:R-:W-:Y:S05]  /*23b00*/  WARPSYNC.COLLECTIVE R148, `(.L_x_8822) ;  /* 0x0000000094087348 */ /* 0x000fea0003c00000 */
[----:B------:R0:W1:Y:S02]  /*23b10*/  SHFL.BFLY P6, R147, R149, R150, R151 ;  /* 0x0c00009695937389 */ /* 0x00006400000c0097 */
[----:B01----:R-:W-:Y:S05]  /*23b20*/  ENDCOLLECTIVE ;  /* 0x000000000000791b */ /* 0x003fea0003800000 */
.L_x_8822:
[----:B------:R-:W-:Y:S01]  /*23b30*/  HFMA2 R150, -RZ, RZ, 0, 2.384185791015625e-07 ;  /* 0x00000004ff967431 */ /* 0x000fe200000001ff */
[----:B------:R-:W-:-:S05]  /*23b40*/  MOV R102, R147 ;  /* 0x0000009300667202 */ /* 0x000fca0000000f00 */
[----:B------:R-:W-:-:S04]  /*23b50*/  FADD.FTZ R102, R101, R102 ;  /* 0x0000006665667221 */ /* 0x000fc80000010000 */
[----:B------:R-:W-:-:S07]  /*23b60*/  IMAD.MOV.U32 R149, RZ, RZ, R102 ;  /* 0x000000ffff957224 */ /* 0x000fce00078e0066 */
[----:B------:R-:W-:Y:S05]  /*23b70*/  WARPSYNC.COLLECTIVE R148, `(.L_x_8823) ;  /* 0x0000000094087348 */ /* 0x000fea0003c00000 */
[----:B------:R0:W1:Y:S02]  /*23b80*/  SHFL.BFLY P6, R147, R149, R150, R151 ;  /* 0x0c00009695937389 */ /* 0x00006400000c0097 */
[----:B01----:R-:W-:Y:S05]  /*23b90*/  ENDCOLLECTIVE ;  /* 0x000000000000791b */ /* 0x003fea0003800000 */
.L_x_8823:
[----:B------:R-:W-:Y:S02]  /*23ba0*/  IMAD.MOV.U32 R150, RZ, RZ, 0x8 ;  /* 0x00000008ff967424 */ /* 0x000fe400078e00ff */
[----:B------:R-:W-:-:S04]  /*23bb0*/  IMAD.MOV.U32 R103, RZ, RZ, R147 ;  /* 0x000000ffff677224 */ /* 0x000fc800078e0093 */
[----:B------:R-:W-:-:S05]  /*23bc0*/  FADD.FTZ R103, R102, R103 ;  /* 0x0000006766677221 */ /* 0x000fca0000010000 */
[----:B------:R-:W-:-:S07]  /*23bd0*/  MOV R149, R103 ;  /* 0x0000006700957202 */ /* 0x000fce0000000f00 */
[----:B------:R-:W-:Y:S05]  /*23be0*/  WARPSYNC.COLLECTIVE R148, `(.L_x_8824) ;  /* 0x0000000094087348 */ /* 0x000fea0003c00000 */
[----:B------:R0:W1:Y:S02]  /*23bf0*/  SHFL.BFLY P6, R147, R149, R150, R151 ;  /* 0x0c00009695937389 */ /* 0x00006400000c0097 */
[----:B01----:R-:W-:Y:S05]  /*23c00*/  ENDCOLLECTIVE ;  /* 0x000000000000791b */ /* 0x003fea0003800000 */
.L_x_8824:
[----:B------:R-:W-:Y:S01]  /*23c10*/  HFMA2 R150, -RZ, RZ, 0, 9.5367431640625e-07 ;  /* 0x00000010ff967431 */ /* 0x000fe200000001ff */
[----:B------:R-:W-:-:S05]  /*23c20*/  MOV R144, R147 ;  /* 0x0000009300907202 */ /* 0x000fca0000000f00 */
[----:B------:R-:W-:-:S04]  /*23c30*/  FADD.FTZ R144, R103, R144 ;  /* 0x0000009067907221 */ /* 0x000fc80000010000 */
[----:B------:R-:W-:-:S07]  /*23c40*/  IMAD.MOV.U32 R149, RZ, RZ, R144 ;  /* 0x000000ffff957224 */ /* 0x000fce00078e0090 */
[----:B------:R-:W-:Y:S05]  /*23c50*/  WARPSYNC.COLLECTIVE R148, `(.L_x_8825) ;  /* 0x0000000094087348 */ /* 0x000fea0003c00000 */
[----:B------:R0:W1:Y:S02]  /*23c60*/  SHFL.BFLY P6, R147, R149, R150, R151 ;  /* 0x0c00009695937389 */ /* 0x00006400000c0097 */
[----:B01----:R-:W-:Y:S05]  /*23c70*/  ENDCOLLECTIVE ;  /* 0x000000000000791b */ /* 0x003fea0003800000 */
.L_x_8825:
[----:B------:R-:W-:Y:S05]  /*23c80*/  BRA `(.L_x_8826) ;  /* 0xffffffe000187947 */ /* 0x000fea000383ffff */
.L_x_8827:
        /* <DEDUP_REMOVED lines=15> */
.L_x_54356:


//--------------------- .text._ZN10layer_norm13ln_fwd_kernelINS_13Kernel_traitsI6__halfS2_S2_S2_fjLj1536ELj1ELj4ELj1ELj16ENS_18Kernel_traits_baseILj1536ES2_S2_S2_S2_fjLj128EEEEELb1ELb1ELb0ELb1EEEvNS_9FwdParamsE --------------------------
	.section	.text._ZN10layer_norm13ln_fwd_kernelINS_13Kernel_traitsI6__halfS2_S2_S2_fjLj1536ELj1ELj4ELj1ELj16ENS_18Kernel_traits_baseILj1536ES2_S2_S2_S2_fjLj128EEEEELb1ELb1ELb0ELb1EEEvNS_9FwdParamsE,"ax",@progbits
	.align	128
        .global         _ZN10layer_norm13ln_fwd_kernelINS_13Kernel_traitsI6__halfS2_S2_S2_fjLj1536ELj1ELj4ELj1ELj16ENS_18Kernel_traits_baseILj1536ES2_S2_S2_S2_fjLj128EEEEELb1ELb1ELb0ELb1EEEvNS_9FwdParamsE
        .type           _ZN10layer_norm13ln_fwd_kernelINS_13Kernel_traitsI6__halfS2_S2_S2_fjLj1536ELj1ELj4ELj1ELj16ENS_18Kernel_traits_baseILj1536ES2_S2_S2_S2_fjLj128EEEEELb1ELb1ELb0ELb1EEEvNS_9FwdParamsE,@function
        .size           _ZN10layer_norm13ln_fwd_kernelINS_13Kernel_traitsI6__halfS2_S2_S2_fjLj1536ELj1ELj4ELj1ELj16ENS_18Kernel_traits_baseILj1536ES2_S2_S2_S2_fjLj128EEEEELb1ELb1ELb0ELb1EEEvNS_9FwdParamsE,(.L_x_54357 - _ZN10layer_norm13ln_fwd_kernelINS_13Kernel_traitsI6__halfS2_S2_S2_fjLj1536ELj1ELj4ELj1ELj16ENS_18Kernel_traits_baseILj1536ES2_S2_S2_S2_fjLj128EEEEELb1ELb1ELb0ELb1EEEvNS_9FwdParamsE)
        .other          _ZN10layer_norm13ln_fwd_kernelINS_13Kernel_traitsI6__halfS2_S2_S2_fjLj1536ELj1ELj4ELj1ELj16ENS_18Kernel_traits_baseILj1536ES2_S2_S2_S2_fjLj128EEEEELb1ELb1ELb0ELb1EEEvNS_9FwdParamsE,@"STO_CUDA_ENTRY STV_DEFAULT"
_ZN10layer_norm13ln_fwd_kernelINS_13Kernel_traitsI6__halfS2_S2_S2_fjLj1536ELj1ELj4ELj1ELj16ENS_18Kernel_traits_baseILj1536ES2_S2_S2_S2_fjLj128EEEEELb1ELb1ELb0ELb1EEEvNS_9FwdParamsE:
.text._ZN10layer_norm13ln_fwd_kernelINS_13Kernel_traitsI6__halfS2_S2_S2_fjLj1536ELj1ELj4ELj1ELj16ENS_18Kernel_traits_baseILj1536ES2_S2_S2_S2_fjLj128EEEEELb1ELb1ELb0ELb1EEEvNS_9FwdParamsE:
        /* <DEDUP_REMOVED lines=75> */
.L_x_8828:
        /* <DEDUP_REMOVED lines=28> */
.L_x_8829:
[----:B------:R-:W1:Y:S02]  /*0670*/  LDCU UR4, c[0x0][0x384] ;  /* 0x00007080ff0477ac */ /* 0x000e640008000800 */
[----:B-1----:R-:W-:-:S13]  /*0680*/  ISETP.GE.AND P0, PT, R10, UR4, PT ;  /* 0x000000040a007c0c */ /* 0x002fda000bf06270 */
[----:B------:R-:W-:Y:S05]  /*0690*/  @P0 EXIT ;  /* 0x000000000000094d */ /* 0x000fea0003800000 */
[C---:B0-----:R-:W-:Y:S01]  /*06a0*/  IMAD.HI.U32 R2, R9.reuse, -0x2daee0ad, RZ ;  /* 0xd2511f5309027827 */ /* 0x041fe200078e00ff */
[----:B------:R-:W0:Y:S01]  /*06b0*/  LDCU.64 UR10, c[0x0][0x3e0] ;  /* 0x00007c00ff0a77ac */ /* 0x000e220008000a00 */
[----:B------:R-:W-:Y:S01]  /*06c0*/  BSSY B0, `(.L_x_8830) ;  /* 0x00021e9000007945 */ /* 0x000fe20003800000 */
[----:B------:R-:W-:Y:S01]  /*06d0*/  LOP3.LUT R141, R0, 0x3, RZ, 0xc0, !PT ;  /* 0x00000003008d7812 */ /* 0x000fe200078ec0ff */
[----:B------:R-:W-:Y:S01]  /*06e0*/  IMAD.HI.U32 R3, R12, -0x326172a9, RZ ;  /* 0xcd9e8d570c037827 */ /* 0x000fe200078e00ff */
[----:B------:R-:W-:Y:S01]  /*06f0*/  LOP3.LUT R2, R2, UR7, RZ, 0x3c, !PT ;  /* 0x0000000702027c12 */ /* 0x000fe2000f8e3cff */
[----:B------:R-:W1:Y:S02]  /*0700*/  LDCU.U8 UR4, c[0x0][0x410] ;  /* 0x00008200ff0477ac */ /* 0x000e640008000000 */
[----:B------:R-:W-:Y:S01]  /*0710*/  IMAD R5, R12, -0x326172a9, RZ ;  /* 0xcd9e8d570c057824 */ /* 0x000fe200078e02ff */
[----:B------:R-:W-:Y:S01]  /*0720*/  LOP3.LUT R3, R8, UR6, R3, 0x96, !PT ;  /* 0x0000000608037c12 */ /* 0x000fe2000f8e9603 */
[----:B------:R-:W-:Y:S01]  /*0730*/  IMAD.HI.U32 R4, R2, -0x326172a9, RZ ;  /* 0xcd9e8d5702047827 */ /* 0x000fe200078e00ff */
[----:B------:R-:W2:Y:S03]  /*0740*/  LDCU UR34, c[0x0][0x404] ;  /* 0x00008080ff2277ac */ /* 0x000ea60008000800 */
[----:B------:R-:W-:Y:S01]  /*0750*/  IMAD R7, R9, -0x2daee0ad, RZ ;  /* 0xd2511f5309077824 */ /* 0x000fe200078e02ff */
[----:B------:R-:W-:Y:S01]  /*0760*/  LOP3.LUT R4, R5, UR16, R4, 0x96, !PT ;  /* 0x0000001005047c12 */ /* 0x000fe2000f8e9604 */
[C---:B------:R-:W-:Y:S01]  /*0770*/  IMAD.HI.U32 R6, R3.reuse, -0x2daee0ad, RZ ;  /* 0xd2511f5303067827 */ /* 0x040fe200078e00ff */
[----:B------:R-:W3:Y:S03]  /*0780*/  LDCU UR35, c[0x0][0x408] ;  /* 0x00008100ff2377ac */ /* 0x000ee60008000800 */
[----:B------:R-:W-:Y:S01]  /*0790*/  IMAD R14, R3, -0x2daee0ad, RZ ;  /* 0xd2511f53030e7824 */ /* 0x000fe200078e02ff */
[----:B------:R-:W-:Y:S01]  /*07a0*/  LOP3.LUT R6, R7, UR17, R6, 0x96, !PT ;  /* 0x0000001107067c12 */ /* 0x000fe2000f8e9606 */
[----:B------:R-:W-:Y:S01]  /*07b0*/  IMAD.HI.U32 R3, R4, -0x2daee0ad, RZ ;  /* 0xd2511f5304037827 */ /* 0x000fe200078e00ff */
[----:B0-----:R-:W-:Y:S01]  /*07c0*/  UISETP.NE.U32.AND UP0, UPT, UR10, URZ, UPT ;  /* 0x000000ff0a00728c */ /* 0x001fe2000bf05070 */
[----:B------:R-:W0:Y:S02]  /*07d0*/  LDCU UR14, c[0x0][0x388] ;  /* 0x00007100ff0e77ac */ /* 0x000e240008000800 */
[----:B------:R-:W-:Y:S01]  /*07e0*/  IMAD R5, R2, -0x326172a9, RZ ;  /* 0xcd9e8d5702057824 */ /* 0x000fe200078e02ff */
[----:B------:R-:W-:Y:S01]  /*07f0*/  LOP3.LUT R3, R14, UR19, R3, 0x96, !PT ;  /* 0x000000130e037c12 */ /* 0x000fe2000f8e9603 */
[----:B------:R-:W-:Y:S01]  /*0800*/  IMAD.HI.U32 R2, R6, -0x326172a9, RZ ;  /* 0xcd9e8d5706027827 */ /* 0x000fe200078e00ff */
[----:B------:R-:W4:Y:S03]  /*0810*/  LDCU UR15, c[0x0][0x448] ;  /* 0x00008900ff0f77ac */ /* 0x000f260008000800 */
[----:B------:R-:W-:Y:S01]  /*0820*/  IMAD R14, R4, -0x2daee0ad, RZ ;  /* 0xd2511f53040e7824 */ /* 0x000fe200078e02ff */
[----:B------:R-:W-:Y:S01]  /*0830*/  LOP3.LUT R2, R5, UR18, R2, 0x96, !PT ;  /* 0x0000001205027c12 */ /* 0x000fe2000f8e9602 */
[----:B------:R-:W-:Y:S01]  /*0840*/  IMAD R5, R6, -0x326172a9, RZ ;  /* 0xcd9e8d5706057824 */ /* 0x000fe200078e02ff */
[----:B------:R-:W0:Y:S01]  /*0850*/  LDCU.64 UR12, c[0x0][0x3a0] ;  /* 0x00007400ff0c77ac */ /* 0x000e220008000a00 */
[----:B------:R-:W-:Y:S01]  /*0860*/  IMAD.HI.U32 R4, R3, -0x326172a9, RZ ;  /* 0xcd9e8d5703047827 */ /* 0x000fe200078e00ff */
[----:B------:R-:W-:-:S03]  /*0870*/  UISETP.NE.AND.EX UP0, UPT, UR11, URZ, UPT, UP0 ;  /* 0x000000ff0b00728c */ /* 0x000fc6000bf05300 */
[C---:B------:R-:W-:Y:S01]  /*0880*/  IMAD.HI.U32 R7, R2.reuse, -0x2daee0ad, RZ ;  /* 0xd2511f5302077827 */ /* 0x040fe200078e00ff */
[----:B------:R-:W-:Y:S01]  /*0890*/  LOP3.LUT R4, R5, UR20, R4, 0x96, !PT ;  /* 0x0000001405047c12 */ /* 0x000fe2000f8e9604 */
[----:B-1----:R-:W-:Y:S02]  /*08a0*/  UISETP.NE.AND UP1, UPT, UR4, URZ, UPT ;  /* 0x000000ff0400728c */ /* 0x002fe4000bf25270 */
        /* <DEDUP_REMOVED lines=36> */
[----:B------:R-:W-:Y:S02]  /*0af0*/  HFMA2 R5, -RZ, RZ, 0, 0 ;  /* 0x00000000ff057431 */ /* 0x000fe400000001ff */
[----:B------:R-:W-:Y:S01]  /*0b00*/  IMAD R140, R3, -0x2daee0ad, RZ ;  /* 0xd2511f53038c7824 */ /* 0x000fe200078e02ff */
[----:B------:R-:W-:Y:S01]  /*0b10*/  LOP3.LUT R7, R4, UR33, R7, 0x96, !PT ;  /* 0x0000002104077c12 */ /* 0x000fe2000f8e9607 */
[----:B0-234-:R-:W-:-:S07]  /*0b20*/  IMAD R4, R2, -0x326172a9, RZ ;  /* 0xcd9e8d5702047824 */ /* 0x01dfce00078e02ff */
.L_x_9323:
[----:B------:R-:W0:Y:S01]  /*0b30*/  @UP0 LDCU.64 UR4, c[0x0][0x3e0] ;  /* 0x00007c00ff0407ac */ /* 0x000e220008000a00 */
[----:B-1----:R-:W1:Y:S01]  /*0b40*/  LDC.64 R144, c[0x0][0x390] ;  /* 0x0000e400ff907b82 */ /* 0x002e620000000a00 */
[----:B------:R-:W-:Y:S01]  /*0b50*/  IMAD R2, R10, UR14, RZ ;  /* 0x0000000e0a027c24 */ /* 0x000fe2000f8e02ff */
[----:B------:R-:W-:Y:S02]  /*0b60*/  PLOP3.LUT P0, PT, PT, PT, UP0, 0x80, 0x8 ;  /* 0x000000000008781c */ /* 0x000fe40003f0f008 */
[----:B------:R-:W-:Y:S02]  /*0b70*/  PLOP3.LUT P1, PT, PT, PT, UP0, 0x80, 0x8 ;  /* 0x000000000008781c */ /* 0x000fe40003f2f008 */
[----:B------:R-:W-:-:S04]  /*0b80*/  SHF.R.S32.HI R3, RZ, 0x1f, R2 ;  /* 0x0000001fff037819 */ /* 0x000fc80000011402 */
[----:B------:R-:W-:-:S04]  /*0b90*/  LEA.HI R2, R3, R2, RZ, 0x3 ;  /* 0x0000000203027211 */ /* 0x000fc800078f18ff */
[----:B------:R-:W-:Y:S01]  /*0ba0*/  LEA.HI.SX32 R3, R2, R11, 0x1d ;  /* 0x0000000b02037211 */ /* 0x000fe200078feaff */
[----:B0-----:R-:W-:Y:S02]  /*0bb0*/  IMAD.U32 R14, RZ, RZ, UR4 ;  /* 0x00000004ff0e7e24 */ /* 0x001fe4000f8e00ff */
[----:B------:R-:W-:Y:S02]  /*0bc0*/  IMAD.U32 R15, RZ, RZ, UR5 ;  /* 0x00000005ff0f7e24 */ /* 0x000fe4000f8e00ff */
[----:B------:R-:W-:-:S04]  /*0bd0*/  @P0 IMAD.WIDE R14, R10, 0x2, R14 ;  /* 0x000000020a0e0825 */ /* 0x000fc800078e020e */
[----:B-1----:R-:W-:Y:S02]  /*0be0*/  IMAD.WIDE.U32 R100, R3, 0x10, R144 ;  /* 0x0000001003647825 */ /* 0x002fe400078e0090 */
[----:B------:R-:W2:Y:S04]  /*0bf0*/  @P1 LDG.E.U16 R14, desc[UR8][R14.64] ;  /* 0x000000080e0e1981 */ /* 0x000ea8000c1e1500 */
[----:B-----5:R-:W5:Y:S01]  /*0c00*/  LDG.E.128 R100, desc[UR8][R100.64] ;  /* 0x0000000864647981 */ /* 0x020f62000c1e1d00 */
[----:B------:R-:W-:Y:S01]  /*0c10*/  ISETP.NE.U32.AND P0, PT, RZ, UR12, PT ;  /* 0x0000000cff007c0c */ /* 0x000fe2000bf05070 */
[----:B------:R-:W-:Y:S01]  /*0c20*/  IMAD.MOV.U32 R19, RZ, RZ, 0x2f800000 ;  /* 0x2f800000ff137424 */ /* 0x000fe200078e00ff */
[----:B------:R-:W-:Y:S02]  /*0c30*/  PLOP3.LUT P1, PT, PT, PT, UP0, 0x80, 0x8 ;  /* 0x000000000008781c */ /* 0x000fe40003f2f008 */
[----:B------:R-:W-:-:S02]  /*0c40*/  ISETP.NE.AND.EX P0, PT, RZ, UR13, PT, P0 ;  /* 0x0000000dff007c0c */ /* 0x000fc4000bf05300 */
[----:B------:R-:W-:-:S09]  /*0c50*/  MOV R20, 0x3f800000 ;  /* 0x3f80000000147802 */ /* 0x000fd20000000f00 */
[----:B--2---:R-:W-:Y:S02]  /*0c60*/  @P1 HADD2.F32 R20, -RZ, R14.H0_H0 ;  /* 0x2000000eff141230 */ /* 0x004fe40000004100 */
        /* <DEDUP_REMOVED lines=15> */
.L_x_54196:
[----:B------:R-:W-:Y:S05]  /*0d60*/  BRX R14 -0xd70                                         (*"BRANCH_TARGETS .L_x_54197,.L_x_54198,.L_x_54199"*) ;  /* 0xfffffff00ea47949 */ /* 0x000fea000383ffff */
.L_x_54199:
[----:B------:R-:W-:Y:S01]  /*0d70*/  VIADD R13, R141, 0x1 ;  /* 0x000000018d0d7836 */ /* 0x000fe20000000000 */
[----:B------:R-:W-:Y:S01]  /*0d80*/  MOV R2, R6 ;  /* 0x0000000600027202 */ /* 0x000fe20000000f00 */
[----:B------:R-:W-:Y:S01]  /*0d90*/  IMAD.MOV.U32 R110, RZ, RZ, R140 ;  /* 0x000000ffff6e7224 */ /* 0x000fe200078e008c */
[----:B------:R-:W-:Y:S06]  /*0da0*/  BRA `(.L_x_8833) ;  /* 0x0000000000f07947 */ /* 0x000fec0003800000 */
.L_x_54197:
[----:B------:R-:W-:Y:S01]  /*0db0*/  IMAD.MOV.U32 R110, RZ, RZ, R140 ;  /* 0x000000ffff6e7224 */ /* 0x000fe200078e008c */
[----:B------:R-:W-:Y:S01]  /*0dc0*/  MOV R2, R7 ;  /* 0x0000000700027202 */ /* 0x000fe20000000f00 */
[----:B------:R-:W-:Y:S01]  /*0dd0*/  IMAD.MOV.U32 R13, RZ, RZ, 0x3 ;  /* 0x00000003ff0d7424 */ /* 0x000fe200078e00ff */
[----:B------:R-:W-:Y:S06]  /*0de0*/  BRA `(.L_x_8833) ;  /* 0x0000000000e07947 */ /* 0x000fec0003800000 */
.L_x_54198:
        /* <DEDUP_REMOVED lines=13> */
.L_x_8835:
[----:B------:R-:W-:Y:S05]  /*0ec0*/  BSYNC.RECONVERGENT B2 ;  /* 0x0000000000027941 */ /* 0x000fea0003800200 */
.L_x_8834:
[----:B------:R-:W-:Y:S01]  /*0ed0*/  IMAD.WIDE.U32 R14, R12, -0x326172a9, RZ ;  /* 0xcd9e8d570c0e7825 */ /* 0x000fe200078e00ff */
[----:B------:R-:W-:Y:S02]  /*0ee0*/  LOP3.LUT R22, R5, UR7, R7, 0x96, !PT ;  /* 0x0000000705167c12 */ /* 0x000fe4000f8e9607 */
[----:B------:R-:W-:Y:S01]  /*0ef0*/  MOV R2, R140 ;  /* 0x0000008c00027202 */ /* 0x000fe20000000f00 */
        /* <DEDUP_REMOVED lines=39> */
.L_x_8833:
[----:B------:R-:W-:Y:S05]  /*1170*/  BSYNC.RECONVERGENT B1 ;  /* 0x0000000000017941 */ /* 0x000fea0003800200 */
.L_x_8832:
[----:B------:R-:W-:Y:S01]  /*1180*/  I2FP.F32.U32 R2, R2 ;  /* 0x0000000200027245 */ /* 0x000fe20000201000 */
[----:B-----5:R-:W-:Y:S01]  /*1190*/  HADD2.F32 R15, -RZ, R100.H0_H0 ;  /* 0x20000064ff0f7230 */ /* 0x020fe20000004100 */
[----:B------:R-:W-:Y:S01]  /*11a0*/  MOV R17, UR34 ;  /* 0x0000002200117c02 */ /* 0x000fe20008000f00 */
[----:B------:R-:W-:Y:S01]  /*11b0*/  IMAD.U32 R18, RZ, RZ, UR35 ;  /* 0x00000023ff127e24 */ /* 0x000fe2000f8e00ff */
[----:B------:R-:W-:Y:S01]  /*11c0*/  ISETP.NE.AND P2, PT, R13, 0x1, PT ;  /* 0x000000010d00780c */ /* 0x000fe20003f45270 */
[----:B------:R-:W-:Y:S01]  /*11d0*/  FFMA.FTZ R2, R2, R19, 1.1641532182693481445e-10 ;  /* 0x2f00000002027423 */ /* 0x000fe20000010013 */
[----:B------:R-:W-:Y:S01]  /*11e0*/  FMUL.FTZ R15, R15, R20 ;  /* 0x000000140f0f7220 */ /* 0x000fe20000410000 */
[----:B------:R-:W-:Y:S01]  /*11f0*/  HADD2.F32 R21, -RZ, R48.H0_H0 ;  /* 0x20000030ff157230 */ /* 0x000fe20000004100 */
[----:B------:R-:W-:Y:S01]  /*1200*/  LOP3.LUT R0, R0, 0xfffffffb, RZ, 0xc0, !PT ;  /* 0xfffffffb00007812 */ /* 0x000fe200078ec0ff */
[----:B------:R-:W-:Y:S02]  /*1210*/  HADD2.F32 R23, -RZ, R24.H0_H0 ;  /* 0x20000018ff177230 */ /* 0x000fe40000004100 */
[----:B------:R-:W-:Y:S01]  /*1220*/  FMUL.FTZ R15, R15, R18 ;  /* 0x000000120f0f7220 */ /* 0x000fe20000410000 */
[----:B------:R-:W-:Y:S01]  /*1230*/  FSETP.GTU.FTZ.AND P1, PT, R2, R17, PT ;  /* 0x000000110200720b */ /* 0x000fe20003f3c000 */
[----:B------:R-:W-:Y:S01]  /*1240*/  BSSY.RECONVERGENT B1, `(.L_x_8836) ;  /* 0x0000049000017945 */ /* 0x000fe20003800200 */
[----:B------:R-:W-:-:S02]  /*1250*/  IMAD.MOV.U32 R14, RZ, RZ, R4 ;  /* 0x000000ffff0e7224 */ /* 0x000fc400078e0004 */
        /* <DEDUP_REMOVED lines=14> */
.L_x_8838:
        /* <DEDUP_REMOVED lines=13> */
.L_x_8840:
[----:B------:R-:W-:Y:S05]  /*1410*/  BSYNC.RECONVERGENT B2 ;  /* 0x0000000000027941 */ /* 0x000fea0003800200 */
.L_x_8839:
        /* <DEDUP_REMOVED lines=43> */
.L_x_8837:
[----:B------:R-:W-:Y:S05]  /*16d0*/  BSYNC.RECONVERGENT B1 ;  /* 0x0000000000017941 */ /* 0x000fea0003800200 */
.L_x_8836:
[----:B------:R-:W-:Y:S01]  /*16e0*/  I2FP.F32.U32 R14, R14 ;  /* 0x0000000e000e7245 */ /* 0x000fe20000201000 */
[----:B------:R-:W-:Y:S01]  /*16f0*/  HADD2.F32 R13, -RZ, R100.H1_H1 ;  /* 0x30000064ff0d7230 */ /* 0x000fe20000004100 */
[----:B------:R-:W-:Y:S01]  /*1700*/  ISETP.NE.AND P2, PT, R15, 0x1, PT ;  /* 0x000000010f00780c */ /* 0x000fe20003f45270 */
[----:B------:R-:W-:Y:S01]  /*1710*/  HADD2.F32 R16, -RZ, R24.H1_H1 ;  /* 0x30000018ff107230 */ /* 0x000fe20000004100 */
[----:B------:R-:W-:Y:S01]  /*1720*/  LOP3.LUT R0, R0, 0xfffffffd, RZ, 0xc0, !PT ;  /* 0xfffffffd00007812 */ /* 0x000fe200078ec0ff */
[----:B------:R-:W-:Y:S01]  /*1730*/  FFMA.FTZ R14, R14, R19, 1.1641532182693481445e-10 ;  /* 0x2f0000000e0e7423 */ /* 0x000fe20000010013 */
[----:B------:R-:W-:Y:S01]  /*1740*/  FMUL.FTZ R13, R13, R20 ;  /* 0x000000140d0d7220 */ /* 0x000fe20000410000 */
[----:B------:R-:W-:Y:S01]  /*1750*/  BSSY.RECONVERGENT B1, `(.L_x_8841) ;  /* 0x000004c000017945 */ /* 0x000fe20003800200 */
[----:B------:R-:W-:Y:S02]  /*1760*/  HFMA2 R21, -RZ, RZ, 0, 1.1920928955078125e-07 ;  /* 0x00000002ff157431 */ /* 0x000fe400000001ff */
[----:B------:R-:W-:Y:S01]  /*1770*/  FMUL.FTZ R13, R13, R18 ;  /* 0x000000120d0d7220 */ /* 0x000fe20000410000 */
[----:B------:R-:W-:Y:S01]  /*1780*/  FSETP.GTU.FTZ.AND P1, PT, R14, R17, PT ;  /* 0x000000110e00720b */ /* 0x000fe20003f3c000 */
[----:B------:R-:W-:-:S03]  /*1790*/  HADD2.F32 R14, -RZ, R48.H1_H1 ;  /* 0x30000030ff0e7230 */ /* 0x000fc60000004100 */
        /* <DEDUP_REMOVED lines=14> */
.L_x_8843:
        /* <DEDUP_REMOVED lines=13> */
.L_x_8845:
[----:B------:R-:W-:Y:S05]  /*1950*/  BSYNC.RECONVERGENT B2 ;  /* 0x0000000000027941 */ /* 0x000fea0003800200 */
.L_x_8844:
[----:B------:R-:W-:Y:S01]  /*1960*/  IMAD.WIDE.U32 R22, R12, -0x326172a9, RZ ;  /* 0xcd9e8d570c167825 */ /* 0x000fe200078e00ff */
[----:B------:R-:W-:-:S03]  /*1970*/  LOP3.LUT R106, R5, UR7, R7, 0x96, !PT ;  /* 0x00000007056a7c12 */ /* 0x000fc6000f8e9607 */
[----:B------:R-:W-:Y:S01]  /*1980*/  IMAD.MOV.U32 R13, RZ, RZ, R110 ;  /* 0x000000ffff0d7224 */ /* 0x000fe200078e006e */
        /* <DEDUP_REMOVED lines=39> */
[----:B------:R-:W-:-:S07]  /*1c00*/  MOV R110, R104 ;  /* 0x00000068006e7202 */ /* 0x000fce0000000f00 */
.L_x_8842:
[----:B------:R-:W-:Y:S05]  /*1c10*/  BSYNC.RECONVERGENT B1 ;  /* 0x0000000000017941 */ /* 0x000fea0003800200 */
.L_x_8841:
        /* <DEDUP_REMOVED lines=24> */
.L_x_8848:
        /* <DEDUP_REMOVED lines=13> */
.L_x_8850:
[----:B------:R-:W-:Y:S05]  /*1e70*/  BSYNC.RECONVERGENT B2 ;  /* 0x0000000000027941 */ /* 0x000fea0003800200 */
.L_x_8849:
        /* <DEDUP_REMOVED lines=43> */
.L_x_8847:
[----:B------:R-:W-:Y:S05]  /*2130*/  BSYNC.RECONVERGENT B1 ;  /* 0x0000000000017941 */ /* 0x000fea0003800200 */
.L_x_8846:
        /* <DEDUP_REMOVED lines=8> */
[----:B------:R-:W-:Y:S02]  /*21c0*/  IMAD.MOV.U32 R23, RZ, RZ, 0x2 ;  /* 0x00000002ff177424 */ /* 0x000fe400078e00ff */
        /* <DEDUP_REMOVED lines=15> */
.L_x_8853:
        /* <DEDUP_REMOVED lines=13> */
.L_x_8855:
[----:B------:R-:W-:Y:S05]  /*2390*/  BSYNC.RECONVERGENT B2 ;  /* 0x0000000000027941 */ /* 0x000fea0003800200 */
.L_x_8854:
        /* <DEDUP_REMOVED lines=41> */
[----:B------:R-:W-:Y:S02]  /*2630*/  LOP3.LUT R7, R22, UR33, R101, 0x96, !PT ;  /* 0x0000002116077c12 */ /* 0x000fe4000f8e9665 */
[----:B------:R-:W-:-:S07]  /*2640*/  MOV R110, R100 ;  /* 0x00000064006e7202 */ /* 0x000fce0000000f00 */
.L_x_8852:
[----:B------:R-:W-:Y:S05]  /*2650*/  BSYNC.RECONVERGENT B1 ;  /* 0x0000000000017941 */ /* 0x000fea0003800200 */
.L_x_8851:
[----:B------:R-:W-:Y:S01]  /*2660*/  I2FP.F32.U32 R22, R15 ;  /* 0x0000000f00167245 */ /* 0x000fe20000201000 */
[----:B------:R-:W-:Y:S01]  /*2670*/  HADD2.F32 R15, -RZ, R102.H0_H0 ;  /* 0x20000066ff0f7230 */ /* 0x000fe20000004100 */
[----:B------:R-:W-:Y:S01]  /*2680*/  ISETP.NE.AND P4, PT, R23, 0x1, PT ;  /* 0x000000011700780c */ /* 0x000fe20003f85270 */
[----:B------:R-:W-:Y:S01]  /*2690*/  HADD2.F32 R100, -RZ, R26.H0_H0 ;  /* 0x2000001aff647230 */ /* 0x000fe20000004100 */
[----:B------:R-:W-:Y:S01]  /*26a0*/  BSSY.RECONVERGENT B1, `(.L_x_8856) ;  /* 0x000004d000017945 */ /* 0x000fe20003800200 */
[----:B------:R-:W-:Y:S01]  /*26b0*/  FFMA.FTZ R22, R22, R19, 1.1641532182693481445e-10 ;  /* 0x2f00000016167423 */ /* 0x000fe20000010013 */
[----:B------:R-:W-:Y:S01]  /*26c0*/  FMUL.FTZ R15, R15, R20 ;  /* 0x000000140f0f7220 */ /* 0x000fe20000410000 */
[----:B------:R-:W-:Y:S02]  /*26d0*/  HFMA2 R101, -RZ, RZ, 0, 1.1920928955078125e-07 ;  /* 0x00000002ff657431 */ /* 0x000fe400000001ff */
[----:B------:R-:W-:Y:S02]  /*26e0*/  IMAD.MOV.U32 R21, RZ, RZ, R4 ;  /* 0x000000ffff157224 */ /* 0x000fe400078e0004 */
[----:B------:R-:W-:Y:S01]  /*26f0*/  FMUL.FTZ R15, R15, R18 ;  /* 0x000000120f0f7220 */ /* 0x000fe20000410000 */
[----:B------:R-:W-:Y:S01]  /*2700*/  FSETP.GTU.FTZ.AND P3, PT, R22, R17, PT ;  /* 0x000000111600720b */ /* 0x000fe20003f7c000 */
[----:B------:R-:W-:-:S03]  /*2710*/  HADD2.F32 R22, -RZ, R50.H0_H0 ;  /* 0x20000032ff167230 */ /* 0x000fc60000004100 */
        /* <DEDUP_REMOVED lines=12> */
.L_x_8858:
        /* <DEDUP_REMOVED lines=13> */
.L_x_8860:
[----:B------:R-:W-:Y:S05]  /*28b0*/  BSYNC.RECONVERGENT B2 ;  /* 0x0000000000027941 */ /* 0x000fea0003800200 */
.L_x_8859:
        /* <DEDUP_REMOVED lines=43> */
.L_x_8857:
[----:B------:R-:W-:Y:S05]  /*2b70*/  BSYNC.RECONVERGENT B1 ;  /* 0x0000000000017941 */ /* 0x000fea0003800200 */
.L_x_8856:
        /* <DEDUP_REMOVED lines=24> */
.L_x_8863:
        /* <DEDUP_REMOVED lines=13> */
.L_x_8865:
[----:B------:R-:W-:Y:S05]  /*2dd0*/  BSYNC.RECONVERGENT B2 ;  /* 0x0000000000027941 */ /* 0x000fea0003800200 */
.L_x_8864:
        /* <DEDUP_REMOVED lines=43> */
.L_x_8862:
[----:B------:R-:W-:Y:S05]  /*3090*/  BSYNC.RECONVERGENT B1 ;  /* 0x0000000000017941 */ /* 0x000fea0003800200 */
.L_x_8861:
        /* <DEDUP_REMOVED lines=8> */
[----:B------:R-:W-:Y:S02]  /*3120*/  HFMA2 R109, -RZ, RZ, 0, 1.1920928955078125e-07 ;  /* 0x00000002ff6d7431 */ /* 0x000fe400000001ff */
[----:B------:R-:W-:-:S02]  /*3130*/  IMAD.MOV.U32 R23, RZ, RZ, R4 ;  /* 0x000000ffff177224 */ /* 0x000fc400078e0004 */
        /* <DEDUP_REMOVED lines=14> */
.L_x_8868:
        /* <DEDUP_REMOVED lines=15> */
.L_x_8870:
[----:B------:R-:W-:Y:S05]  /*3310*/  BSYNC.RECONVERGENT B2 ;  /* 0x0000000000027941 */ /* 0x000fea0003800200 */
.L_x_8869:
[----:B------:R-:W-:Y:S01]  /*3320*/  IMAD.WIDE.U32 R100, R12, -0x326172a9, RZ ;  /* 0xcd9e8d570c647825 */ /* 0x000fe200078e00ff */
[----:B------:R-:W-:-:S03]  /*3330*/  LOP3.LUT R106, R5, UR7, R7, 0x96, !PT ;  /* 0x00000007056a7c12 */ /* 0x000fc6000f8e9607 */
[----:B------:R-:W-:Y:S01]  /*3340*/  HFMA2 R109, -RZ, RZ, 0, 0 ;  /* 0x00000000ff6d7431 */ /* 0x000fe200000001ff */
        /* <DEDUP_REMOVED lines=40> */
.L_x_8867:
[----:B------:R-:W-:Y:S05]  /*35d0*/  BSYNC.RECONVERGENT B1 ;  /* 0x0000000000017941 */ /* 0x000fea0003800200 */
.L_x_8866:
[----:B------:R-:W-:Y:S01]  /*35e0*/  I2FP.F32.U32 R100, R23 ;  /* 0x0000001700647245 */ /* 0x000fe20000201000 */
[----:B------:R-:W-:Y:S01]  /*35f0*/  HADD2.F32 R103, -RZ, R103.H1_H1 ;  /* 0x30000067ff677230 */ /* 0x000fe20000004100 */
[----:B------:R-:W-:Y:S01]  /*3600*/  F2FP.F16.F32.PACK_AB R101, R16, R13 ;  /* 0x0000000d1065723e */ /* 0x000fe200000000ff */
[----:B------:R-:W-:Y:S02]  /*3610*/  HADD2.F32 R108, -RZ, R51.H1_H1 ;  /* 0x30000033ff6c7230 */ /* 0x000fe40000004100 */
[----:B------:R-:W-:Y:S01]  /*3620*/  FFMA.FTZ R100, R100, R19, 1.1641532182693481445e-10 ;  /* 0x2f00000064647423 */ /* 0x000fe20000010013 */
[----:B------:R-:W-:Y:S01]  /*3630*/  FMUL.FTZ R103, R103, R20 ;  /* 0x0000001467677220 */ /* 0x000fe20000410000 */
[----:B------:R-:W-:-:S03]  /*3640*/  HADD2.F32 R102, -RZ, R27.H1_H1 ;  /* 0x3000001bff667230 */ /* 0x000fc60000004100 */
[----:B------:R-:W-:Y:S01]  /*3650*/  FMUL.FTZ R103, R103, R18 ;  /* 0x0000001267677220 */ /* 0x000fe20000410000 */
        /* <DEDUP_REMOVED lines=8> */
.L_x_8831:
        /* <DEDUP_REMOVED lines=16> */
.L_x_8874:
        /* <DEDUP_REMOVED lines=13> */
.L_x_8876:
[----:B------:R-:W-:Y:S05]  /*38b0*/  BSYNC.RECONVERGENT B2 ;  /* 0x0000000000027941 */ /* 0x000fea0003800200 */
.L_x_8875:
        /* <DEDUP_REMOVED lines=42> */
.L_x_8873:
[----:B------:R-:W-:Y:S05]  /*3b60*/  BSYNC.RECONVERGENT B1 ;  /* 0x0000000000017941 */ /* 0x000fea0003800200 */
.L_x_8872:
        /* <DEDUP_REMOVED lines=9> */
[----:B------:R-:W-:Y:S01]  /*3c00*/  BSSY.RECONVERGENT B1, `(.L_x_8877) ;  /* 0x000004b000017945 */ /* 0x000fe20003800200 */
[----:B------:R-:W-:Y:S01]  /*3c10*/  FMUL.FTZ R13, R13, R18 ;  /* 0x000000120d0d7220 */ /* 0x000fe20000410000 */
[----:B------:R-:W-:Y:S01]  /*3c20*/  FSETP.GTU.FTZ.AND P1, PT, R2, R17, PT ;  /* 0x000000110200720b */ /* 0x000fe20003f3c000 */
[----:B------:R-:W-:-:S03]  /*3c30*/  HFMA2 R16, -RZ, RZ, 0, 1.1920928955078125e-07 ;  /* 0x00000002ff107431 */ /* 0x000fc600000001ff */
        /* <DEDUP_REMOVED lines=14> */
.L_x_8879:
        /* <DEDUP_REMOVED lines=13> */
.L_x_8881:
[----:B------:R-:W-:Y:S05]  /*3df0*/  BSYNC.RECONVERGENT B2 ;  /* 0x0000000000027941 */ /* 0x000fea0003800200 */
.L_x_8880:
        /* <DEDUP_REMOVED lines=43> */
.L_x_8878:
[----:B------:R-:W-:Y:S05]  /*40b0*/  BSYNC.RECONVERGENT B1 ;  /* 0x0000000000017941 */ /* 0x000fea0003800200 */
.L_x_8877:
        /* <DEDUP_REMOVED lines=8> */
[----:B------:R-:W-:Y:S02]  /*4140*/  IMAD.MOV.U32 R21, RZ, RZ, 0x2 ;  /* 0x00000002ff157424 */ /* 0x000fe400078e00ff */
[----:B------:R-:W-:Y:S01]  /*4150*/  FMUL.FTZ R13, R13, R18 ;  /* 0x000000120d0d7220 */ /* 0x000fe20000410000 */
[----:B------:R-:W-:-:S04]  /*4160*/  FSETP.GTU.FTZ.AND P1, PT, R14, R17, PT ;  /* 0x000000110e00720b */ /* 0x000fc80003f3c000 */
[----:B------:R-:W-:Y:S02]  /*4170*/  FSEL R14, R13, RZ, !P1 ;  /* 0x000000ff0d0e7208 */ /* 0x000fe40004800000 */
[----:B------:R-:W-:Y:S02]  /*4180*/  PLOP3.LUT P1, PT, P1, PT, PT, 0x8, 0x80 ;  /* 0x000000000080781c */ /* 0x000fe40000f2e170 */
[----:B------:R-:W-:Y:S01]  /*4190*/  MOV R13, R4 ;  /* 0x00000004000d7202 */ /* 0x000fe20000000f00 */
[----:B------:R-:W-:-:S10]  /*41a0*/  FMUL.FTZ R14, R14, R15 ;  /* 0x0000000f0e0e7220 */ /* 0x000fd40000410000 */
        /* <DEDUP_REMOVED lines=10> */
.L_x_8884:
        /* <DEDUP_REMOVED lines=13> */
.L_x_8886:
[----:B------:R-:W-:Y:S05]  /*4320*/  BSYNC.RECONVERGENT B2 ;  /* 0x0000000000027941 */ /* 0x000fea0003800200 */
.L_x_8885:
        /* <DEDUP_REMOVED lines=41> */
[----:B------:R-:W-:Y:S02]  /*45c0*/  LOP3.LUT R7, R22, UR33, R105, 0x96, !PT ;  /* 0x0000002116077c12 */ /* 0x000fe4000f8e9669 */
[----:B------:R-:W-:-:S07]  /*45d0*/  MOV R110, R104 ;  /* 0x00000068006e7202 */ /* 0x000fce0000000f00 */
.L_x_8883:
[----:B------:R-:W-:Y:S05]  /*45e0*/  BSYNC.RECONVERGENT B1 ;  /* 0x0000000000017941 */ /* 0x000fea0003800200 */
.L_x_8882:
        /* <DEDUP_REMOVED lines=23> */
.L_x_8889:
        /* <DEDUP_REMOVED lines=13> */
.L_x_8891:
[----:B------:R-:W-:Y:S05]  /*4830*/  BSYNC.RECONVERGENT B2 ;  /* 0x0000000000027941 */ /* 0x000fea0003800200 */
.L_x_8890:
        /* <DEDUP_REMOVED lines=43> */
.L_x_8888:
[----:B------:R-:W-:Y:S05]  /*4af0*/  BSYNC.RECONVERGENT B1 ;  /* 0x0000000000017941 */ /* 0x000fea0003800200 */
.L_x_8887:
        /* <DEDUP_REMOVED lines=23> */
.L_x_8894:
        /* <DEDUP_REMOVED lines=13> */
.L_x_8896:
[----:B------:R-:W-:Y:S05]  /*4d40*/  BSYNC.RECONVERGENT B2 ;  /* 0x0000000000027941 */ /* 0x000fea0003800200 */
.L_x_8895:
        /* <DEDUP_REMOVED lines=43> */
.L_x_8893:
[----:B------:R-:W-:Y:S05]  /*5000*/  BSYNC.RECONVERGENT B1 ;  /* 0x0000000000017941 */ /* 0x000fea0003800200 */
.L_x_8892:
        /* <DEDUP_REMOVED lines=23> */
.L_x_8899:
        /* <DEDUP_REMOVED lines=13> */
.L_x_8901:
[----:B------:R-:W-:Y:S05]  /*5250*/  BSYNC.RECONVERGENT B2 ;  /* 0x0000000000027941 */ /* 0x000fea0003800200 */
.L_x_8900:
        /* <DEDUP_REMOVED lines=40> */
[----:B------:R-:W-:Y:S02]  /*54e0*/  HFMA2 R100, -RZ, RZ, 0, 0 ;  /* 0x00000000ff647431 */ /* 0x000fe400000001ff */
[----:B------:R-:W-:Y:S01]  /*54f0*/  IMAD.MOV.U32 R4, RZ, RZ, R104 ;  /* 0x000000ffff047224 */ /* 0x000fe200078e0068 */
[----:B------:R-:W-:-:S07]  /*5500*/  LOP3.LUT R7, R22, UR33, R101, 0x96, !PT ;  /* 0x0000002116077c12 */ /* 0x000fce000f8e9665 */
.L_x_8898:
[----:B------:R-:W-:Y:S05]  /*5510*/  BSYNC.RECONVERGENT B1 ;  /* 0x0000000000017941 */ /* 0x000fea0003800200 */
.L_x_8897:
        /* <DEDUP_REMOVED lines=23> */
.L_x_8904:
        /* <DEDUP_REMOVED lines=13> */
.L_x_8906:
[----:B------:R-:W-:Y:S05]  /*5760*/  BSYNC.RECONVERGENT B2 ;  /* 0x0000000000027941 */ /* 0x000fea0003800200 */
.L_x_8905:
        /* <DEDUP_REMOVED lines=43> */
.L_x_8903:
[----:B------:R-:W-:Y:S05]  /*5a20*/  BSYNC.RECONVERGENT B1 ;  /* 0x0000000000017941 */ /* 0x000fea0003800200 */
.L_x_8902:
        /* <DEDUP_REMOVED lines=23> */
.L_x_8909:
        /* <DEDUP_REMOVED lines=15> */
.L_x_8911:
[----:B------:R-:W-:Y:S05]  /*5c90*/  BSYNC.RECONVERGENT B2 ;  /* 0x0000000000027941 */ /* 0x000fea0003800200 */
.L_x_8910:
        /* <DEDUP_REMOVED lines=43> */
.L_x_8908:
[----:B------:R-:W-:Y:S05]  /*5f50*/  BSYNC.RECONVERGENT B1 ;  /* 0x0000000000017941 */ /* 0x000fea0003800200 */
.L_x_8907:
[----:B------:R-:W-:Y:S01]  /*5f60*/  I2FP.F32.U32 R100, R23 ;  /* 0x0000001700647245 */ /* 0x000fe20000201000 */
[----:B------:R-:W-:Y:S01]  /*5f70*/  HADD2.F32 R103, -RZ, R103.H1_H1 ;  /* 0x30000067ff677230 */ /* 0x000fe20000004100 */
[----:B------:R-:W-:Y:S01]  /*5f80*/  F2FP.F16.F32.PACK_AB R102, R22, R15 ;  /* 0x0000000f1666723e */ /* 0x000fe200000000ff */
[----:B------:R-:W-:Y:S01]  /*5f90*/  HADD2.F32 R23, -RZ, R51.H1_H1 ;  /* 0x30000033ff177230 */ /* 0x000fe20000004100 */
[----:B------:R-:W-:Y:S01]  /*5fa0*/  F2FP.F16.F32.PACK_AB R101, R16, R13 ;  /* 0x0000000d1065723e */ /* 0x000fe200000000ff */
[----:B------:R-:W-:Y:S01]  /*5fb0*/  FFMA.FTZ R100, R100, R19, 1.1641532182693481445e-10 ;  /* 0x2f00000064647423 */ /* 0x000fe20000010013 */
[----:B------:R-:W-:-:S04]  /*5fc0*/  FMUL.FTZ R103, R103, R20 ;  /* 0x0000001467677220 */ /* 0x000fc80000410000 */
[----:B------:R-:W-:Y:S01]  /*5fd0*/  FMUL.FTZ R103, R103, R18 ;  /* 0x0000001267677220 */ /* 0x000fe20000410000 */
[----:B------:R-:W-:Y:S02]  /*5fe0*/  FSETP.GTU.FTZ.AND P6, PT, R100, R17, PT ;  /* 0x000000116400720b */ /* 0x000fe40003fdc000 */
[----:B------:R-:W-:Y:S02]  /*5ff0*/  F2FP.F16.F32.PACK_AB R100, R14, R2 ;  /* 0x000000020e64723e */ /* 0x000fe400000000ff */
[----:B------:R-:W-:Y:S02]  /*6000*/  FSEL R108, R103, RZ, !P6 ;  /* 0x000000ff676c7208 */ /* 0x000fe40007000000 */
[----:B------:R-:W-:-:S03]  /*6010*/  PLOP3.LUT P6, PT, P6, PT, PT, 0x8, 0x80 ;  /* 0x000000000080781c */ /* 0x000fc600037ce170 */
[----:B------:R-:W-:-:S05]  /*6020*/  FMUL.FTZ R108, R108, R23 ;  /* 0x000000176c6c7220 */ /* 0x000fca0000410000 */
[----:B------:R-:W-:-:S07]  /*6030*/  F2FP.F16.F32.PACK_AB R103, R108, R21 ;  /* 0x000000156c67723e */ /* 0x000fce00000000ff */
.L_x_8871:
[----:B------:R-:W0:Y:S01]  /*6040*/  LDC.64 R152, c[0x0][0x3a8] ;  /* 0x0000ea00ff987b82 */ /* 0x000e220000000a00 */
[----:B------:R-:W-:Y:S02]  /*6050*/  SEL R112, RZ, 0x10000, !P5 ;  /* 0x00010000ff707807 */ /* 0x000fe40006800000 */
[----:B------:R-:W-:Y:S02]  /*6060*/  LOP3.LUT P5, RZ, R0, 0x2, RZ, 0xc0, !PT ;  /* 0x0000000200ff7812 */ /* 0x000fe400078ac0ff */
[----:B------:R-:W-:Y:S02]  /*6070*/  SEL R107, RZ, 0x1000000, !P2 ;  /* 0x01000000ff6b7807 */ /* 0x000fe40005000000 */
[----:B------:R-:W-:Y:S01]  /*6080*/  SEL R23, RZ, 0x10000, !P1 ;  /* 0x00010000ff177807 */ /* 0x000fe20004800000 */
[----:B------:R-:W1:Y:S01]  /*6090*/  @P0 LDC.64 R104, c[0x0][0x3a0] ;  /* 0x0000e800ff680b82 */ /* 0x000e620000000a00 */
[----:B------:R-:W-:Y:S02]  /*60a0*/  SEL R106, RZ, 0x100, !P5 ;  /* 0x00000100ff6a7807 */ /* 0x000fe40006800000 */
[----:B------:R-:W-:-:S02]  /*60b0*/  SEL R111, RZ, 0x1000000, !P6 ;  /* 0x01000000ff6f7807 */ /* 0x000fc40007000000 */
[----:B------:R-:W-:Y:S02]  /*60c0*/  SEL R119, RZ, 0x100, !P4 ;  /* 0x00000100ff777807 */ /* 0x000fe40006000000 */
[----:B------:R-:W-:Y:S01]  /*60d0*/  LOP3.LUT P6, RZ, R0, 0x4, RZ, 0xc0, !PT ;  /* 0x0000000400ff7812 */ /* 0x000fe200078cc0ff */
[----:B------:R-:W2:Y:S01]  /*60e0*/  LDC.64 R150, c[0x0][0x3b0] ;  /* 0x0000ec00ff967b82 */ /* 0x000ea20000000a00 */
[----:B------:R-:W-:Y:S01]  /*60f0*/  LOP3.LUT R106, R106, R107, R23, 0xfe, !PT ;  /* 0x0000006b6a6a7212 */ /* 0x000fe200078efe17 */
[----:B------:R-:W-:Y:S01]  /*6100*/  VIADD R23, R3, 0x20 ;  /* 0x0000002003177836 */ /* 0x000fe20000000000 */
[----:B------:R-:W-:Y:S02]  /*6110*/  LOP3.LUT R119, R119, R111, R112, 0xfe, !PT ;  /* 0x0000006f77777212 */ /* 0x000fe400078efe70 */
[----:B------:R-:W-:Y:S02]  /*6120*/  SEL R118, RZ, 0x1, !P3 ;  /* 0x00000001ff767807 */ /* 0x000fe40005800000 */
[----:B------:R-:W-:Y:S01]  /*6130*/  SEL R107, RZ, 0x1, !P6 ;  /* 0x00000001ff6b7807 */ /* 0x000fe20007000000 */
[----:B0-----:R-:W-:Y:S01]  /*6140*/  IMAD.WIDE.U32 R112, R3, 0x10, R152 ;  /* 0x0000001003707825 */ /* 0x001fe200078e0098 */
[----:B------:R-:W-:-:S02]  /*6150*/  LOP3.LUT R119, R119, R118, RZ, 0xfc, !PT ;  /* 0x0000007677777212 */ /* 0x000fc400078efcff */
[----:B------:R-:W-:Y:S02]  /*6160*/  LOP3.LUT R118, R106, R107, RZ, 0xfc, !PT ;  /* 0x0000006b6a767212 */ /* 0x000fe400078efcff */
[----:B------:R0:W-:Y:S01]  /*6170*/  STG.E.128 desc[UR8][R112.64], R100 ;  /* 0x0000006470007986 */ /* 0x0001e2000c101d08 */
[----:B-1----:R-:W-:-:S04]  /*6180*/  @P0 IMAD.WIDE.U32 R116, R23, 0x10, R104 ;  /* 0x0000001017740825 */ /* 0x002fc800078e0068 */
[----:B------:R-:W-:-:S04]  /*6190*/  IMAD.WIDE.U32 R104, R23, 0x10, R144 ;  /* 0x0000001017687825 */ /* 0x000fc800078e0090 */
[----:B--2---:R-:W-:-:S05]  /*61a0*/  IMAD.WIDE.U32 R114, R3, 0x8, R150 ;  /* 0x0000000803727825 */ /* 0x004fca00078e0096 */
[----:B------:R0:W-:Y:S04]  /*61b0*/  STG.E.64 desc[UR8][R114.64], R118 ;  /* 0x0000007672007986 */ /* 0x0001e8000c101b08 */
[----:B------:R0:W5:Y:S04]  /*61c0*/  @P0 LDG.E.128 R24, desc[UR8][R116.64] ;  /* 0x0000000874180981 */ /* 0x000168000c1e1d00 */
[----:B------:R-:W5:Y:S01]  /*61d0*/  LDG.E.128 R104, desc[UR8][R104.64] ;  /* 0x0000000868687981 */ /* 0x000f62000c1e1d00 */
[----:B------:R-:W-:Y:S05]  /*61e0*/  @!P0 BRA `(.L_x_8912) ;  /* 0x0000002800748947 */ /* 0x000fea0003800000 */
        /* <DEDUP_REMOVED lines=16> */
.L_x_8915:
        /* <DEDUP_REMOVED lines=13> */
.L_x_8917:
[----:B------:R-:W-:Y:S05]  /*63c0*/  BSYNC.RECONVERGENT B2 ;  /* 0x0000000000027941 */ /* 0x000fea0003800200 */
.L_x_8916:
        /* <DEDUP_REMOVED lines=41> */
[----:B------:R-:W-:-:S07]  /*6660*/  IMAD.MOV.U32 R100, RZ, RZ, R110 ;  /* 0x000000ffff647224 */ /* 0x000fce00078e006e */
.L_x_8914:
[----:B------:R-:W-:Y:S05]  /*6670*/  BSYNC.RECONVERGENT B1 ;  /* 0x0000000000017941 */ /* 0x000fea0003800200 */
.L_x_8913:
[----:B------:R-:W-:Y:S01]  /*6680*/  I2FP.F32.U32 R100, R100 ;  /* 0x0000006400647245 */ /* 0x000fe20000201000 */
[----:B-----5:R-:W-:Y:S01]  /*6690*/  HADD2.F32 R101, -RZ, R104.H0_H0 ;  /* 0x20000068ff657230 */ /* 0x020fe20000004100 */
[----:B------:R-:W-:Y:S01]  /*66a0*/  ISETP.NE.AND P2, PT, R103, 0x1, PT ;  /* 0x000000016700780c */ /* 0x000fe20003f45270 */
[----:B------:R-:W-:Y:S01]  /*66b0*/  HADD2.F32 R102, -RZ, R24.H0_H0 ;  /* 0x20000018ff667230 */ /* 0x000fe20000004100 */
[----:B------:R-:W-:Y:S01]  /*66c0*/  LOP3.LUT R0, R0, 0xfffffffb, RZ, 0xc0, !PT ;  /* 0xfffffffb00007812 */ /* 0x000fe200078ec0ff */
[----:B------:R-:W-:Y:S01]  /*66d0*/  FFMA.FTZ R100, R100, R19, 1.1641532182693481445e-10 ;  /* 0x2f00000064647423 */ /* 0x000fe20000010013 */
[----:B------:R-:W-:Y:S01]  /*66e0*/  FMUL.FTZ R101, R101, R20 ;  /* 0x0000001465657220 */ /* 0x000fe20000410000 */
[----:B------:R-:W-:Y:S01]  /*66f0*/  BSSY.RECONVERGENT B1, `(.L_x_8918) ;  /* 0x000004c000017945 */ /* 0x000fe20003800200 */
[----:B------:R-:W-:Y:S02]  /*6700*/  IMAD.MOV.U32 R110, RZ, RZ, 0x2 ;  /* 0x00000002ff6e7424 */ /* 0x000fe400078e00ff */
[----:B------:R-:W-:Y:S01]  /*6710*/  FMUL.FTZ R101, R101, R18 ;  /* 0x0000001265657220 */ /* 0x000fe20000410000 */
[----:B------:R-:W-:Y:S01]  /*6720*/  FSETP.GTU.FTZ.AND P1, PT, R100, R17, PT ;  /* 0x000000116400720b */ /* 0x000fe20003f3c000 */
        /* <DEDUP_REMOVED lines=15> */
.L_x_8920:
        /* <DEDUP_REMOVED lines=13> */
.L_x_8922:
[----:B------:R-:W-:Y:S05]  /*68f0*/  BSYNC.RECONVERGENT B2 ;  /* 0x0000000000027941 */ /* 0x000fea0003800200 */
.L_x_8921:
        /* <DEDUP_REMOVED lines=39> */
[----:B------:R-:W-:Y:S01]  /*6b70*/  IMAD.MOV.U32 R110, RZ, RZ, RZ ;  /* 0x000000ffff6e7224 */ /* 0x000fe200078e00ff */
[----:B------:R-:W-:Y:S01]  /*6b80*/  LOP3.LUT R7, R100, UR33, R103, 0x96, !PT ;  /* 0x0000002164077c12 */ /* 0x000fe2000f8e9667 */
[----:B------:R-:W-:Y:S01]  /*6b90*/  IMAD.MOV.U32 R100, RZ, RZ, R118 ;  /* 0x000000ffff647224 */ /* 0x000fe200078e0076 */
[----:B------:R-:W-:-:S07]  /*6ba0*/  MOV R118, R102 ;  /* 0x0000006600767202 */ /* 0x000fce0000000f00 */
.L_x_8919:
[----:B------:R-:W-:Y:S05]  /*6bb0*/  BSYNC.RECONVERGENT B1 ;  /* 0x0000000000017941 */ /* 0x000fea0003800200 */
.L_x_8918:
[----:B------:R-:W-:Y:S01]  /*6bc0*/  I2FP.F32.U32 R100, R100 ;  /* 0x0000006400647245 */ /* 0x000fe20000201000 */
[----:B------:R-:W-:Y:S01]  /*6bd0*/  HADD2.F32 R101, -RZ, R104.H1_H1 ;  /* 0x30000068ff657230 */ /* 0x000fe20000004100 */
[----:B------:R-:W-:Y:S01]  /*6be0*/  ISETP.NE.AND P2, PT, R110, 0x1, PT ;  /* 0x000000016e00780c */ /* 0x000fe20003f45270 */
[----:B------:R-:W-:Y:S01]  /*6bf0*/  HADD2.F32 R102, -RZ, R24.H1_H1 ;  /* 0x30000018ff667230 */ /* 0x000fe20000004100 */
[----:B------:R-:W-:Y:S01]  /*6c00*/  LOP3.LUT R0, R0, 0xfffffffd, RZ, 0xc0, !PT ;  /* 0xfffffffd00007812 */ /* 0x000fe200078ec0ff */
[----:B------:R-:W-:Y:S01]  /*6c10*/  FFMA.FTZ R100, R100, R19, 1.1641532182693481445e-10 ;  /* 0x2f00000064647423 */ /* 0x000fe20000010013 */
[----:B------:R-:W-:Y:S01]  /*6c20*/  FMUL.FTZ R101, R101, R20 ;  /* 0x0000001465657220 */ /* 0x000fe20000410000 */
[----:B------:R-:W-:Y:S03]  /*6c30*/  BSSY.RECONVERGENT B1, `(.L_x_8923) ;  /* 0x000004c000017945 */ /* 0x000fe60003800200 */
[----:B------:R-:W-:Y:S01]  /*6c40*/  FMUL.FTZ R101, R101, R18 ;  /* 0x0000001265657220 */ /* 0x000fe20000410000 */
[----:B------:R-:W-:Y:S01]  /*6c50*/  FSETP.GTU.FTZ.AND P1, PT, R100, R17, PT ;  /* 0x000000116400720b */ /* 0x000fe20003f3c000 */
[----:B------:R-:W-:-:S03]  /*6c60*/  HADD2.F32 R100, -RZ, R44.H1_H1 ;  /* 0x3000002cff647230 */ /* 0x000fc60000004100 */
[----:B------:R-:W-:Y:S02]  /*6c70*/  FSEL R101, R101, RZ, !P1 ;  /* 0x000000ff65657208 */ /* 0x000fe40004800000 */
[----:B------:R-:W-:-:S03]  /*6c80*/  PLOP3.LUT P1, PT, P1, PT, PT, 0x8, 0x80 ;  /* 0x000000000080781c */ /* 0x000fc60000f2e170 */
[----:B------:R-:W-:Y:S01]  /*6c90*/  FFMA.FTZ R111, R101, R100, R102 ;  /* 0x00000064656f7223 */ /* 0x000fe20000010066 */
[----:B------:R-:W-:Y:S02]  /*6ca0*/  HFMA2 R102, -RZ, RZ, 0, 1.1920928955078125e-07 ;  /* 0x00000002ff667431 */ /* 0x000fe400000001ff */
        /* <DEDUP_REMOVED lines=11> */
.L_x_8925:
        /* <DEDUP_REMOVED lines=13> */
.L_x_8927:
[----:B------:R-:W-:Y:S05]  /*6e30*/  BSYNC.RECONVERGENT B2 ;  /* 0x0000000000027941 */ /* 0x000fea0003800200 */
.L_x_8926:
        /* <DEDUP_REMOVED lines=43> */
.L_x_8924:
[----:B------:R-:W-:Y:S05]  /*70f0*/  BSYNC.RECONVERGENT B1 ;  /* 0x0000000000017941 */ /* 0x000fea0003800200 */
.L_x_8923:
        /* <DEDUP_REMOVED lines=24> */
.L_x_8930:
        /* <DEDUP_REMOVED lines=13> */
.L_x_8932:
[----:B------:R-:W-:Y:S05]  /*7350*/  BSYNC.RECONVERGENT B2 ;  /* 0x0000000000027941 */ /* 0x000fea0003800200 */
.L_x_8931:
        /* <DEDUP_REMOVED lines=43> */
.L_x_8929:
[----:B------:R-:W-:Y:S05]  /*7610*/  BSYNC.RECONVERGENT B1 ;  /* 0x0000000000017941 */ /* 0x000fea0003800200 */
.L_x_8928:
        /* <DEDUP_REMOVED lines=9> */
[----:B------:R-:W-:-:S03]  /*76b0*/  HADD2.F32 R100, -RZ, R45.H1_H1 ;  /* 0x3000002dff647230 */ /* 0x000fc60000004100 */
        /* <DEDUP_REMOVED lines=14> */
.L_x_8935:
        /* <DEDUP_REMOVED lines=13> */
.L_x_8937:
[----:B------:R-:W-:Y:S05]  /*7870*/  BSYNC.RECONVERGENT B2 ;  /* 0x0000000000027941 */ /* 0x000fea0003800200 */
.L_x_8936:
        /* <DEDUP_REMOVED lines=43> */
.L_x_8934:
[----:B------:R-:W-:Y:S05]  /*7b30*/  BSYNC.RECONVERGENT B1 ;  /* 0x0000000000017941 */ /* 0x000fea0003800200 */
.L_x_8933:
        /* <DEDUP_REMOVED lines=24> */
.L_x_8940:
        /* <DEDUP_REMOVED lines=13> */
.L_x_8942:
[----:B------:R-:W-:Y:S05]  /*7d90*/  BSYNC.RECONVERGENT B2 ;  /* 0x0000000000027941 */ /* 0x000fea0003800200 */
.L_x_8941:
        /* <DEDUP_REMOVED lines=41> */
[----:B------:R-:W-:Y:S01]  /*8030*/  IMAD.MOV.U32 R100, RZ, RZ, R118 ;  /* 0x000000ffff647224 */ /* 0x000fe200078e0076 */
[----:B------:R-:W-:-:S07]  /*8040*/  MOV R118, R104 ;  /* 0x0000006800767202 */ /* 0x000fce0000000f00 */
.L_x_8939:
[----:B------:R-:W-:Y:S05]  /*8050*/  BSYNC.RECONVERGENT B1 ;  /* 0x0000000000017941 */ /* 0x000fea0003800200 */
.L_x_8938:
        /* <DEDUP_REMOVED lines=24> */
.L_x_8945:
        /* <DEDUP_REMOVED lines=13> */
.L_x_8947:
[----:B------:R-:W-:Y:S05]  /*82b0*/  BSYNC.RECONVERGENT B2 ;  /* 0x0000000000027941 */ /* 0x000fea0003800200 */
.L_x_8946:
        /* <DEDUP_REMOVED lines=43> */
.L_x_8944:
[----:B------:R-:W-:Y:S05]  /*8570*/  BSYNC.RECONVERGENT B1 ;  /* 0x0000000000017941 */ /* 0x000fea0003800200 */
.L_x_8943:
        /* <DEDUP_REMOVED lines=24> */
.L_x_8950:
        /* <DEDUP_REMOVED lines=15> */
.L_x_8952:
[----:B------:R-:W-:Y:S05]  /*87f0*/  BSYNC.RECONVERGENT B2 ;  /* 0x0000000000027941 */ /* 0x000fea0003800200 */
.L_x_8951:
        /* <DEDUP_REMOVED lines=43> */
.L_x_8949:
[----:B------:R-:W-:Y:S05]  /*8ab0*/  BSYNC.RECONVERGENT B1 ;  /* 0x0000000000017941 */ /* 0x000fea0003800200 */
.L_x_8948:
        /* <DEDUP_REMOVED lines=16> */
.L_x_8912:
        /* <DEDUP_REMOVED lines=16> */
.L_x_8956:
        /* <DEDUP_REMOVED lines=13> */
.L_x_8958:
[----:B------:R-:W-:Y:S05]  /*8d90*/  BSYNC.RECONVERGENT B2 ;  /* 0x0000000000027941 */ /* 0x000fea0003800200 */
.L_x_8957:
        /* <DEDUP_REMOVED lines=41> */
[----:B------:R-:W-:-:S07]  /*9030*/  IMAD.MOV.U32 R100, RZ, RZ, R110 ;  /* 0x000000ffff647224 */ /* 0x000fce00078e006e */
.L_x_8955:
[----:B------:R-:W-:Y:S05]  /*9040*/  BSYNC.RECONVERGENT B1 ;  /* 0x0000000000017941 */ /* 0x000fea0003800200 */
.L_x_8954:
[----:B------:R-:W-:Y:S01]  /*9050*/  I2FP.F32.U32 R100, R100 ;  /* 0x0000006400647245 */ /* 0x000fe20000201000 */
[----:B-----5:R-:W-:Y:S01]  /*9060*/  HADD2.F32 R101, -RZ, R104.H0_H0 ;  /* 0x20000068ff657230 */ /* 0x020fe20000004100 */
[----:B------:R-:W-:Y:S01]  /*9070*/  ISETP.NE.AND P2, PT, R102, 0x1, PT ;  /* 0x000000016600780c */ /* 0x000fe20003f45270 */
[----:B------:R-:W-:Y:S01]  /*9080*/  BSSY.RECONVERGENT B1, `(.L_x_8959) ;  /* 0x000004f000017945 */ /* 0x000fe20003800200 */
[----:B------:R-:W-:Y:S01]  /*9090*/  LOP3.LUT R0, R0, 0xfffffffb, RZ, 0xc0, !PT ;  /* 0xfffffffb00007812 */ /* 0x000fe200078ec0ff */
        /* <DEDUP_REMOVED lines=20> */
.L_x_8961:
        /* <DEDUP_REMOVED lines=13> */
.L_x_8963:
[----:B------:R-:W-:Y:S05]  /*92b0*/  BSYNC.RECONVERGENT B2 ;  /* 0x0000000000027941 */ /* 0x000fea0003800200 */
.L_x_8962:
        /* <DEDUP_REMOVED lines=43> */
.L_x_8960:
[----:B------:R-:W-:Y:S05]  /*9570*/  BSYNC.RECONVERGENT B1 ;  /* 0x0000000000017941 */ /* 0x000fea0003800200 */
.L_x_8959:
[----:B------:R-:W-:Y:S01]  /*9580*/  I2FP.F32.U32 R100, R100 ;  /* 0x0000006400647245 */ /* 0x000fe20000201000 */
[----:B------:R-:W-:Y:S01]  /*9590*/  HADD2.F32 R101, -RZ, R104.H1_H1 ;  /* 0x30000068ff657230 */ /* 0x000fe20000004100 */
[----:B------:R-:W-:Y:S01]  /*95a0*/  ISETP.NE.AND P2, PT, R103, 0x1, PT ;  /* 0x000000016700780c */ /* 0x000fe20003f45270 */
[----:B------:R-:W-:Y:S01]  /*95b0*/  BSSY.RECONVERGENT B1, `(.L_x_8964) ;  /* 0x000004f000017945 */ /* 0x000fe20003800200 */
[----:B------:R-:W-:Y:S01]  /*95c0*/  LOP3.LUT R0, R0, 0xfffffffd, RZ, 0xc0, !PT ;  /* 0xfffffffd00007812 */ /* 0x000fe200078ec0ff */
        /* <DEDUP_REMOVED lines=20> */
.L_x_8966:
        /* <DEDUP_REMOVED lines=13> */
.L_x_8968:
[----:B------:R-:W-:Y:S05]  /*97e0*/  BSYNC.RECONVERGENT B2 ;  /* 0x0000000000027941 */ /* 0x000fea0003800200 */
.L_x_8967:
        /* <DEDUP_REMOVED lines=43> */
.L_x_8965:
[----:B------:R-:W-:Y:S05]  /*9aa0*/  BSYNC.RECONVERGENT B1 ;  /* 0x0000000000017941 */ /* 0x000fea0003800200 */
.L_x_8964:
        /* <DEDUP_REMOVED lines=23> */
.L_x_8971:
        /* <DEDUP_REMOVED lines=13> */
.L_x_8973:
[----:B------:R-:W-:Y:S05]  /*9cf0*/  BSYNC.RECONVERGENT B2 ;  /* 0x0000000000027941 */ /* 0x000fea0003800200 */
.L_x_8972:
        /* <DEDUP_REMOVED lines=43> */
.L_x_8970:
[----:B------:R-:W-:Y:S05]  /*9fb0*/  BSYNC.RECONVERGENT B1 ;  /* 0x0000000000017941 */ /* 0x000fea0003800200 */
.L_x_8969:
        /* <DEDUP_REMOVED lines=23> */
.L_x_8976:
        /* <DEDUP_REMOVED lines=13> */
.L_x_8978:
[----:B------:R-:W-:Y:S05]  /*a200*/  BSYNC.RECONVERGENT B2 ;  /* 0x0000000000027941 */ /* 0x000fea0003800200 */
.L_x_8977:
        /* <DEDUP_REMOVED lines=43> */
.L_x_8975:
[----:B------:R-:W-:Y:S05]  /*a4c0*/  BSYNC.RECONVERGENT B1 ;  /* 0x0000000000017941 */ /* 0x000fea0003800200 */
.L_x_8974:
        /* <DEDUP_REMOVED lines=23> */
.L_x_8981:
        /* <DEDUP_REMOVED lines=13> */
.L_x_8983:
[----:B------:R-:W-:Y:S05]  /*a710*/  BSYNC.RECONVERGENT B2 ;  /* 0x0000000000027941 */ /* 0x000fea0003800200 */
.L_x_8982:
        /* <DEDUP_REMOVED lines=43> */
.L_x_8980:
[----:B------:R-:W-:Y:S05]  /*a9d0*/  BSYNC.RECONVERGENT B1 ;  /* 0x0000000000017941 */ /* 0x000fea0003800200 */
.L_x_8979:
        /* <DEDUP_REMOVED lines=23> */
.L_x_8986:
        /* <DEDUP_REMOVED lines=13> */
.L_x_8988:
[----:B------:R-:W-:Y:S05]  /*ac20*/  BSYNC.RECONVERGENT B2 ;  /* 0x0000000000027941 */ /* 0x000fea0003800200 */
.L_x_8987:
        /* <DEDUP_REMOVED lines=43> */
.L_x_8985:
[----:B------:R-:W-:Y:S05]  /*aee0*/  BSYNC.RECONVERGENT B1 ;  /* 0x0000000000017941 */ /* 0x000fea0003800200 */
.L_x_8984:
        /* <DEDUP_REMOVED lines=23> */
.L_x_8991:
        /* <DEDUP_REMOVED lines=15> */
.L_x_8993:
[----:B------:R-:W-:Y:S05]  /*b150*/  BSYNC.RECONVERGENT B2 ;  /* 0x0000000000027941 */ /* 0x000fea0003800200 */
.L_x_8992:
        /* <DEDUP_REMOVED lines=43> */
.L_x_8990:
[----:B------:R-:W-:Y:S05]  /*b410*/  BSYNC.RECONVERGENT B1 ;  /* 0x0000000000017941 */ /* 0x000fea0003800200 */
.L_x_8989:
        /* <DEDUP_REMOVED lines=11> */
[----:B------:R-:W-:Y:S01]  /*b4d0*/  FMUL.FTZ R117, R102, R117 ;  /* 0x0000007566757220 */ /* 0x000fe20000410000 */
[----:B------:R-:W-:-:S04]  /*b4e0*/  F2FP.F16.F32.PACK_AB R102, R115, R112 ;  /* 0x000000707366723e */ /* 0x000fc800000000ff */
[----:B------:R-:W-:-:S07]  /*b4f0*/  F2FP.F16.F32.PACK_AB R103, R117, R114 ;  /* 0x000000727567723e */ /* 0x000fce00000000ff */
.L_x_8953:
        /* <DEDUP_REMOVED lines=20> */
[----:B0-----:R-:W-:Y:S01]  /*b640*/  @P0 IMAD.WIDE.U32 R126, R116, 0x10, R126 ;  /* 0x00000010747e0825 */ /* 0x001fe200078e007e */
        /* <DEDUP_REMOVED lines=20> */
.L_x_8997:
        /* <DEDUP_REMOVED lines=13> */
.L_x_8999:
[----:B------:R-:W-:Y:S05]  /*b860*/  BSYNC.RECONVERGENT B2 ;  /* 0x0000000000027941 */ /* 0x000fea0003800200 */
.L_x_8998:
        /* <DEDUP_REMOVED lines=42> */
.L_x_8996:
[----:B------:R-:W-:Y:S05]  /*bb10*/  BSYNC.RECONVERGENT B1 ;  /* 0x0000000000017941 */ /* 0x000fea0003800200 */
.L_x_8995:
        /* <DEDUP_REMOVED lines=8> */
[----:B------:R-:W-:Y:S02]  /*bba0*/  HFMA2 R103, -RZ, RZ, 0, 1.1920928955078125e-07 ;  /* 0x00000002ff677431 */ /* 0x000fe400000001ff */
[----:B------:R-:W-:Y:S01]  /*bbb0*/  FMUL.FTZ R101, R101, R18 ;  /* 0x0000001265657220 */ /* 0x000fe20000410000 */
[----:B------:R-:W-:Y:S01]  /*bbc0*/  FSETP.GTU.FTZ.AND P1, PT, R100, R17, PT ;  /* 0x000000116400720b */ /* 0x000fe20003f3c000 */
        /* <DEDUP_REMOVED lines=15> */
.L_x_9002:
        /* <DEDUP_REMOVED lines=13> */
.L_x_9004:
[----:B------:R-:W-:Y:S05]  /*bd90*/  BSYNC.RECONVERGENT B2 ;  /* 0x0000000000027941 */ /* 0x000fea0003800200 */
.L_x_9003:
        /* <DEDUP_REMOVED lines=43> */
.L_x_9001:
[----:B------:R-:W-:Y:S05]  /*c050*/  BSYNC.RECONVERGENT B1 ;  /* 0x0000000000017941 */ /* 0x000fea0003800200 */
.L_x_9000:
        /* <DEDUP_REMOVED lines=14> */
[----:B------:R-:W-:Y:S01]  /*c140*/  IMAD.MOV.U32 R102, RZ, RZ, 0x2 ;  /* 0x00000002ff667424 */ /* 0x000fe200078e00ff */
[----:B------:R-:W-:-:S08]  /*c150*/  MOV R101, R4 ;  /* 0x0000000400657202 */ /* 0x000fd00000000f00 */
        /* <DEDUP_REMOVED lines=10> */
.L_x_9007:
        /* <DEDUP_REMOVED lines=13> */
.L_x_9009:
[----:B------:R-:W-:Y:S05]  /*c2d0*/  BSYNC.RECONVERGENT B2 ;  /* 0x0000000000027941 */ /* 0x000fea0003800200 */
.L_x_9008:
        /* <DEDUP_REMOVED lines=43> */
.L_x_9006:
[----:B------:R-:W-:Y:S05]  /*c590*/  BSYNC.RECONVERGENT B1 ;  /* 0x0000000000017941 */ /* 0x000fea0003800200 */
.L_x_9005:
        /* <DEDUP_REMOVED lines=24> */
.L_x_9012:
        /* <DEDUP_REMOVED lines=13> */
.L_x_9014:
[----:B------:R-:W-:Y:S05]  /*c7f0*/  BSYNC.RECONVERGENT B2 ;  /* 0x0000000000027941 */ /* 0x000fea0003800200 */
.L_x_9013:
        /* <DEDUP_REMOVED lines=43> */
.L_x_9011:
[----:B------:R-:W-:Y:S05]  /*cab0*/  BSYNC.RECONVERGENT B1 ;  /* 0x0000000000017941 */ /* 0x000fea0003800200 */
.L_x_9010:
        /* <DEDUP_REMOVED lines=10> */
[----:B------:R-:W-:Y:S01]  /*cb60*/  FSETP.GTU.FTZ.AND P2, PT, R100, R17, PT ;  /* 0x000000116400720b */ /* 0x000fe20003f5c000 */
[----:B------:R-:W-:-:S03]  /*cb70*/  HADD2.F32 R100, -RZ, R25.H1_H1 ;  /* 0x30000019ff647230 */ /* 0x000fc60000004100 */
        /* <DEDUP_REMOVED lines=12> */
.L_x_9017:
        /* <DEDUP_REMOVED lines=13> */
.L_x_9019:
[----:B------:R-:W-:Y:S05]  /*cd10*/  BSYNC.RECONVERGENT B2 ;  /* 0x0000000000027941 */ /* 0x000fea0003800200 */
.L_x_9018:
        /* <DEDUP_REMOVED lines=43> */
.L_x_9016:
[----:B------:R-:W-:Y:S05]  /*cfd0*/  BSYNC.RECONVERGENT B1 ;  /* 0x0000000000017941 */ /* 0x000fea0003800200 */
.L_x_9015:
        /* <DEDUP_REMOVED lines=24> */
.L_x_9022:
        /* <DEDUP_REMOVED lines=13> */
.L_x_9024:
[----:B------:R-:W-:Y:S05]  /*d230*/  BSYNC.RECONVERGENT B2 ;  /* 0x0000000000027941 */ /* 0x000fea0003800200 */
.L_x_9023:
        /* <DEDUP_REMOVED lines=43> */
.L_x_9021:
[----:B------:R-:W-:Y:S05]  /*d4f0*/  BSYNC.RECONVERGENT B1 ;  /* 0x0000000000017941 */ /* 0x000fea0003800200 */
.L_x_9020:
        /* <DEDUP_REMOVED lines=24> */
.L_x_9027:
        /* <DEDUP_REMOVED lines=13> */
.L_x_9029:
[----:B------:R-:W-:Y:S05]  /*d750*/  BSYNC.RECONVERGENT B2 ;  /* 0x0000000000027941 */ /* 0x000fea0003800200 */
.L_x_9028:
        /* <DEDUP_REMOVED lines=43> */
.L_x_9026:
[----:B------:R-:W-:Y:S05]  /*da10*/  BSYNC.RECONVERGENT B1 ;  /* 0x0000000000017941 */ /* 0x000fea0003800200 */
.L_x_9025:
        /* <DEDUP_REMOVED lines=24> */
.L_x_9032:
        /* <DEDUP_REMOVED lines=15> */
.L_x_9034:
[----:B------:R-:W-:Y:S05]  /*dc90*/  BSYNC.RECONVERGENT B2 ;  /* 0x0000000000027941 */ /* 0x000fea0003800200 */
.L_x_9033:
        /* <DEDUP_REMOVED lines=43> */
.L_x_9031:
[----:B------:R-:W-:Y:S05]  /*df50*/  BSYNC.RECONVERGENT B1 ;  /* 0x0000000000017941 */ /* 0x000fea0003800200 */
.L_x_9030:
        /* <DEDUP_REMOVED lines=16> */
.L_x_8994:
        /* <DEDUP_REMOVED lines=16> */
.L_x_9038:
        /* <DEDUP_REMOVED lines=13> */
.L_x_9040:
[----:B------:R-:W-:Y:S05]  /*e230*/  BSYNC.RECONVERGENT B2 ;  /* 0x0000000000027941 */ /* 0x000fea0003800200 */
.L_x_9039:
        /* <DEDUP_REMOVED lines=42> */
.L_x_9037:
[----:B------:R-:W-:Y:S05]  /*e4e0*/  BSYNC.RECONVERGENT B1 ;  /* 0x0000000000017941 */ /* 0x000fea0003800200 */
.L_x_9036:
[----:B------:R-:W-:Y:S01]  /*e4f0*/  I2FP.F32.U32 R100, R100 ;  /* 0x0000006400647245 */ /* 0x000fe20000201000 */
[----:B-----5:R-:W-:Y:S01]  /*e500*/  HADD2.F32 R101, -RZ, R104.H0_H0 ;  /* 0x20000068ff657230 */ /* 0x020fe20000004100 */
[----:B------:R-:W-:Y:S01]  /*e510*/  ISETP.NE.AND P2, PT, R102, 0x1, PT ;  /* 0x000000016600780c */ /* 0x000fe20003f45270 */
[----:B------:R-:W-:Y:S01]  /*e520*/  HADD2.F32 R103, -RZ, R40.H0_H0 ;  /* 0x20000028ff677230 */ /* 0x000fe20000004100 */
[----:B------:R-:W-:Y:S01]  /*e530*/  LOP3.LUT R0, R0, 0xfffffffb, RZ, 0xc0, !PT ;  /* 0xfffffffb00007812 */ /* 0x000fe200078ec0ff */
[----:B------:R-:W-:Y:S01]  /*e540*/  FFMA.FTZ R100, R100, R19, 1.1641532182693481445e-10 ;  /* 0x2f00000064647423 */ /* 0x000fe20000010013 */
[----:B------:R-:W-:Y:S01]  /*e550*/  FMUL.FTZ R101, R101, R20 ;  /* 0x0000001465657220 */ /* 0x000fe20000410000 */
[----:B------:R-:W-:Y:S03]  /*e560*/  BSSY.RECONVERGENT B1, `(.L_x_9041) ;  /* 0x000004b000017945 */ /* 0x000fe60003800200 */
[----:B------:R-:W-:Y:S01]  /*e570*/  FMUL.FTZ R101, R101, R18 ;  /* 0x0000001265657220 */ /* 0x000fe20000410000 */
[----:B------:R-:W-:Y:S01]  /*e580*/  FSETP.GTU.FTZ.AND P1, PT, R100, R17, PT ;  /* 0x000000116400720b */ /* 0x000fe20003f3c000 */
[----:B------:R-:W-:-:S03]  /*e590*/  IMAD.MOV.U32 R100, RZ, RZ, R4 ;  /* 0x000000ffff647224 */ /* 0x000fc600078e0004 */
[----:B------:R-:W-:Y:S02]  /*e5a0*/  FSEL R118, R101, RZ, !P1 ;  /* 0x000000ff65767208 */ /* 0x000fe40004800000 */
        /* <DEDUP_REMOVED lines=13> */
.L_x_9043:
        /* <DEDUP_REMOVED lines=13> */
.L_x_9045:
[----:B------:R-:W-:Y:S05]  /*e750*/  BSYNC.RECONVERGENT B2 ;  /* 0x0000000000027941 */ /* 0x000fea0003800200 */
.L_x_9044:
        /* <DEDUP_REMOVED lines=43> */
.L_x_9042:
[----:B------:R-:W-:Y:S05]  /*ea10*/  BSYNC.RECONVERGENT B1 ;  /* 0x0000000000017941 */ /* 0x000fea0003800200 */
.L_x_9041:
[----:B------:R-:W-:Y:S01]  /*ea20*/  I2FP.F32.U32 R100, R100 ;  /* 0x0000006400647245 */ /* 0x000fe20000201000 */
[----:B------:R-:W-:Y:S01]  /*ea30*/  HADD2.F32 R101, -RZ, R104.H1_H1 ;  /* 0x30000068ff657230 */ /* 0x000fe20000004100 */
        /* <DEDUP_REMOVED lines=8> */
[----:B------:R-:W-:-:S03]  /*eac0*/  HADD2.F32 R100, -RZ, R40.H1_H1 ;  /* 0x30000028ff647230 */ /* 0x000fc60000004100 */
        /* <DEDUP_REMOVED lines=14> */
.L_x_9048:
        /* <DEDUP_REMOVED lines=13> */
.L_x_9050:
[----:B------:R-:W-:Y:S05]  /*ec80*/  BSYNC.RECONVERGENT B2 ;  /* 0x0000000000027941 */ /* 0x000fea0003800200 */
.L_x_9049:
        /* <DEDUP_REMOVED lines=43> */
.L_x_9047:
[----:B------:R-:W-:Y:S05]  /*ef40*/  BSYNC.RECONVERGENT B1 ;  /* 0x0000000000017941 */ /* 0x000fea0003800200 */
.L_x_9046:
        /* <DEDUP_REMOVED lines=23> */
.L_x_9053:
        /* <DEDUP_REMOVED lines=13> */
.L_x_9055:
[----:B------:R-:W-:Y:S05]  /*f190*/  BSYNC.RECONVERGENT B2 ;  /* 0x0000000000027941 */ /* 0x000fea0003800200 */
.L_x_9054:
        /* <DEDUP_REMOVED lines=43> */
.L_x_9052:
[----:B------:R-:W-:Y:S05]  /*f450*/  BSYNC.RECONVERGENT B1 ;  /* 0x0000000000017941 */ /* 0x000fea0003800200 */
.L_x_9051:
        /* <DEDUP_REMOVED lines=23> */
.L_x_9058:
        /* <DEDUP_REMOVED lines=13> */
.L_x_9060:
[----:B------:R-:W-:Y:S05]  /*f6a0*/  BSYNC.RECONVERGENT B2 ;  /* 0x0000000000027941 */ /* 0x000fea0003800200 */
.L_x_9059:
        /* <DEDUP_REMOVED lines=43> */
.L_x_9057:
[----:B------:R-:W-:Y:S05]  /*f960*/  BSYNC.RECONVERGENT B1 ;  /* 0x0000000000017941 */ /* 0x000fea0003800200 */
.L_x_9056:
        /* <DEDUP_REMOVED lines=23> */
.L_x_9063:
        /* <DEDUP_REMOVED lines=13> */
.L_x_9065:
[----:B------:R-:W-:Y:S05]  /*fbb0*/  BSYNC.RECONVERGENT B2 ;  /* 0x0000000000027941 */ /* 0x000fea0003800200 */
.L_x_9064:
        /* <DEDUP_REMOVED lines=43> */
.L_x_9062:
[----:B------:R-:W-:Y:S05]  /*fe70*/  BSYNC.RECONVERGENT B1 ;  /* 0x0000000000017941 */ /* 0x000fea0003800200 */
.L_x_9061:
        /* <DEDUP_REMOVED lines=23> */
.L_x_9068:
        /* <DEDUP_REMOVED lines=13> */
.L_x_9070:
[----:B------:R-:W-:Y:S05]  /*100c0*/  BSYNC.RECONVERGENT B2 ;  /* 0x0000000000027941 */ /* 0x000fea0003800200 */
.L_x_9069:
        /* <DEDUP_REMOVED lines=43> */
.L_x_9067:
[----:B------:R-:W-:Y:S05]  /*10380*/  BSYNC.RECONVERGENT B1 ;  /* 0x0000000000017941 */ /* 0x000fea0003800200 */
.L_x_9066:
        /* <DEDUP_REMOVED lines=23> */
.L_x_9073:
        /* <DEDUP_REMOVED lines=15> */
.L_x_9075:
[----:B------:R-:W-:Y:S05]  /*105f0*/  BSYNC.RECONVERGENT B2 ;  /* 0x0000000000027941 */ /* 0x000fea0003800200 */
.L_x_9074:
        /* <DEDUP_REMOVED lines=43> */
.L_x_9072:
[----:B------:R-:W-:Y:S05]  /*108b0*/  BSYNC.RECONVERGENT B1 ;  /* 0x0000000000017941 */ /* 0x000fea0003800200 */
.L_x_9071:
        /* <DEDUP_REMOVED lines=14> */
.L_x_9035:
        /* <DEDUP_REMOVED lines=41> */
.L_x_9079:
        /* <DEDUP_REMOVED lines=13> */
.L_x_9081:
[----:B------:R-:W-:Y:S05]  /*10d00*/  BSYNC.RECONVERGENT B2 ;  /* 0x0000000000027941 */ /* 0x000fea0003800200 */
.L_x_9080:
        /* <DEDUP_REMOVED lines=42> */
.L_x_9078:
[----:B------:R-:W-:Y:S05]  /*10fb0*/  BSYNC.RECONVERGENT B1 ;  /* 0x0000000000017941 */ /* 0x000fea0003800200 */
.L_x_9077:
        /* <DEDUP_REMOVED lines=26> */
.L_x_9084:
        /* <DEDUP_REMOVED lines=13> */
.L_x_9086:
[----:B------:R-:W-:Y:S05]  /*11230*/  BSYNC.RECONVERGENT B2 ;  /* 0x0000000000027941 */ /* 0x000fea0003800200 */
.L_x_9085:
        /* <DEDUP_REMOVED lines=43> */
.L_x_9083:
[----:B------:R-:W-:Y:S05]  /*114f0*/  BSYNC.RECONVERGENT B1 ;  /* 0x0000000000017941 */ /* 0x000fea0003800200 */
.L_x_9082:
        /* <DEDUP_REMOVED lines=26> */
.L_x_9089:
        /* <DEDUP_REMOVED lines=13> */
.L_x_9091:
[----:B------:R-:W-:Y:S05]  /*11770*/  BSYNC.RECONVERGENT B2 ;  /* 0x0000000000027941 */ /* 0x000fea0003800200 */
.L_x_9090:
        /* <DEDUP_REMOVED lines=43> */
.L_x_9088:
[----:B------:R-:W-:Y:S05]  /*11a30*/  BSYNC.RECONVERGENT B1 ;  /* 0x0000000000017941 */ /* 0x000fea0003800200 */
.L_x_9087:
        /* <DEDUP_REMOVED lines=24> */
.L_x_9094:
        /* <DEDUP_REMOVED lines=13> */
.L_x_9096:
[----:B------:R-:W-:Y:S05]  /*11c90*/  BSYNC.RECONVERGENT B2 ;  /* 0x0000000000027941 */ /* 0x000fea0003800200 */
.L_x_9095:
        /* <DEDUP_REMOVED lines=43> */
.L_x_9093:
[----:B------:R-:W-:Y:S05]  /*11f50*/  BSYNC.RECONVERGENT B1 ;  /* 0x0000000000017941 */ /* 0x000fea0003800200 */
.L_x_9092:
[----:B------:R-:W-:Y:S01]  /*11f60*/  I2FP.F32.U32 R100, R101 ;  /* 0x0000006500647245 */ /* 0x000fe20000201000 */
[----:B------:R-:W-:Y:S01]  /*11f70*/  HADD2.F32 R105, -RZ, R105.H1_H1 ;  /* 0x30000069ff697230 */ /* 0x000fe20000004100 */
[----:B------:R-:W-:Y:S01]  /*11f80*/  ISETP.NE.AND P3, PT, R103, 0x1, PT ;  /* 0x000000016700780c */ /* 0x000fe20003f65270 */
[----:B------:R-:W-:Y:S01]  /*11f90*/  HADD2.F32 R102, -RZ, R25.H1_H1 ;  /* 0x30000019ff667230 */ /* 0x000fe20000004100 */
[----:B------:R-:W-:Y:S01]  /*11fa0*/  BSSY.RECONVERGENT B1, `(.L_x_9097) ;  /* 0x000004d000017945 */ /* 0x000fe20003800200 */
        /* <DEDUP_REMOVED lines=19> */
.L_x_9099:
        /* <DEDUP_REMOVED lines=13> */
.L_x_9101:
[----:B------:R-:W-:Y:S05]  /*121b0*/  BSYNC.RECONVERGENT B2 ;  /* 0x0000000000027941 */ /* 0x000fea0003800200 */
.L_x_9100:
        /* <DEDUP_REMOVED lines=43> */
.L_x_9098:
[----:B------:R-:W-:Y:S05]  /*12470*/  BSYNC.RECONVERGENT B1 ;  /* 0x0000000000017941 */ /* 0x000fea0003800200 */
.L_x_9097:
        /* <DEDUP_REMOVED lines=24> */
.L_x_9104:
        /* <DEDUP_REMOVED lines=13> */
.L_x_9106:
[----:B------:R-:W-:Y:S05]  /*126d0*/  BSYNC.RECONVERGENT B2 ;  /* 0x0000000000027941 */ /* 0x000fea0003800200 */
.L_x_9105:
        /* <DEDUP_REMOVED lines=43> */
.L_x_9103:
[----:B------:R-:W-:Y:S05]  /*12990*/  BSYNC.RECONVERGENT B1 ;  /* 0x0000000000017941 */ /* 0x000fea0003800200 */
.L_x_9102:
        /* <DEDUP_REMOVED lines=24> */
.L_x_9109:
        /* <DEDUP_REMOVED lines=13> */
.L_x_9111:
[----:B------:R-:W-:Y:S05]  /*12bf0*/  BSYNC.RECONVERGENT B2 ;  /* 0x0000000000027941 */ /* 0x000fea0003800200 */
.L_x_9110:
        /* <DEDUP_REMOVED lines=43> */
.L_x_9108:
[----:B------:R-:W-:Y:S05]  /*12eb0*/  BSYNC.RECONVERGENT B1 ;  /* 0x0000000000017941 */ /* 0x000fea0003800200 */
.L_x_9107:
        /* <DEDUP_REMOVED lines=24> */
.L_x_9114:
        /* <DEDUP_REMOVED lines=15> */
.L_x_9116:
[----:B------:R-:W-:Y:S05]  /*13130*/  BSYNC.RECONVERGENT B2 ;  /* 0x0000000000027941 */ /* 0x000fea0003800200 */
.L_x_9115:
        /* <DEDUP_REMOVED lines=43> */
.L_x_9113:
[----:B------:R-:W-:Y:S05]  /*133f0*/  BSYNC.RECONVERGENT B1 ;  /* 0x0000000000017941 */ /* 0x000fea0003800200 */
.L_x_9112:
        /* <DEDUP_REMOVED lines=16> */
.L_x_9076:
        /* <DEDUP_REMOVED lines=16> */
.L_x_9120:
        /* <DEDUP_REMOVED lines=13> */
.L_x_9122:
[----:B------:R-:W-:Y:S05]  /*136d0*/  BSYNC.RECONVERGENT B2 ;  /* 0x0000000000027941 */ /* 0x000fea0003800200 */
.L_x_9121:
        /* <DEDUP_REMOVED lines=42> */
.L_x_9119:
[----:B------:R-:W-:Y:S05]  /*13980*/  BSYNC.RECONVERGENT B1 ;  /* 0x0000000000017941 */ /* 0x000fea0003800200 */
.L_x_9118:
        /* <DEDUP_REMOVED lines=25> */
.L_x_9125:
        /* <DEDUP_REMOVED lines=13> */
.L_x_9127:
[----:B------:R-:W-:Y:S05]  /*13bf0*/  BSYNC.RECONVERGENT B2 ;  /* 0x0000000000027941 */ /* 0x000fea0003800200 */
.L_x_9126:
        /* <DEDUP_REMOVED lines=43> */
.L_x_9124:
[----:B------:R-:W-:Y:S05]  /*13eb0*/  BSYNC.RECONVERGENT B1 ;  /* 0x0000000000017941 */ /* 0x000fea0003800200 */
.L_x_9123:
        /* <DEDUP_REMOVED lines=25> */
.L_x_9130:
        /* <DEDUP_REMOVED lines=13> */
.L_x_9132:
[----:B------:R-:W-:Y:S05]  /*14120*/  BSYNC.RECONVERGENT B2 ;  /* 0x0000000000027941 */ /* 0x000fea0003800200 */
.L_x_9131:
        /* <DEDUP_REMOVED lines=43> */
.L_x_9129:
[----:B------:R-:W-:Y:S05]  /*143e0*/  BSYNC.RECONVERGENT B1 ;  /* 0x0000000000017941 */ /* 0x000fea0003800200 */
.L_x_9128:
        /* <DEDUP_REMOVED lines=23> */
.L_x_9135:
        /* <DEDUP_REMOVED lines=13> */
.L_x_9137:
[----:B------:R-:W-:Y:S05]  /*14630*/  BSYNC.RECONVERGENT B2 ;  /* 0x0000000000027941 */ /* 0x000fea0003800200 */
.L_x_9136:
        /* <DEDUP_REMOVED lines=43> */
.L_x_9134:
[----:B------:R-:W-:Y:S05]  /*148f0*/  BSYNC.RECONVERGENT B1 ;  /* 0x0000000000017941 */ /* 0x000fea0003800200 */
.L_x_9133:
[----:B------:R-:W-:Y:S01]  /*14900*/  I2FP.F32.U32 R100, R101 ;  /* 0x0000006500647245 */ /* 0x000fe20000201000 */
[----:B------:R-:W-:Y:S01]  /*14910*/  HADD2.F32 R105, -RZ, R105.H1_H1 ;  /* 0x30000069ff697230 */ /* 0x000fe20000004100 */
        /* <DEDUP_REMOVED lines=21> */
.L_x_9140:
        /* <DEDUP_REMOVED lines=13> */
.L_x_9142:
[----:B------:R-:W-:Y:S05]  /*14b40*/  BSYNC.RECONVERGENT B2 ;  /* 0x0000000000027941 */ /* 0x000fea0003800200 */
.L_x_9141:
        /* <DEDUP_REMOVED lines=43> */
.L_x_9139:
[----:B------:R-:W-:Y:S05]  /*14e00*/  BSYNC.RECONVERGENT B1 ;  /* 0x0000000000017941 */ /* 0x000fea0003800200 */
.L_x_9138:
        /* <DEDUP_REMOVED lines=23> */
.L_x_9145:
        /* <DEDUP_REMOVED lines=13> */
.L_x_9147:
[----:B------:R-:W-:Y:S05]  /*15050*/  BSYNC.RECONVERGENT B2 ;  /* 0x0000000000027941 */ /* 0x000fea0003800200 */
.L_x_9146:
        /* <DEDUP_REMOVED lines=43> */
.L_x_9144:
[----:B------:R-:W-:Y:S05]  /*15310*/  BSYNC.RECONVERGENT B1 ;  /* 0x0000000000017941 */ /* 0x000fea0003800200 */
.L_x_9143:
        /* <DEDUP_REMOVED lines=23> */
.L_x_9150:
        /* <DEDUP_REMOVED lines=13> */
.L_x_9152:
[----:B------:R-:W-:Y:S05]  /*15560*/  BSYNC.RECONVERGENT B2 ;  /* 0x0000000000027941 */ /* 0x000fea0003800200 */
.L_x_9151:
        /* <DEDUP_REMOVED lines=43> */
.L_x_9149:
[----:B------:R-:W-:Y:S05]  /*15820*/  BSYNC.RECONVERGENT B1 ;  /* 0x0000000000017941 */ /* 0x000fea0003800200 */
.L_x_9148:
        /* <DEDUP_REMOVED lines=23> */
.L_x_9155:
        /* <DEDUP_REMOVED lines=15> */
.L_x_9157:
[----:B------:R-:W-:Y:S05]  /*15a90*/  BSYNC.RECONVERGENT B2 ;  /* 0x0000000000027941 */ /* 0x000fea0003800200 */
.L_x_9156:
        /* <DEDUP_REMOVED lines=43> */
.L_x_9154:
[----:B------:R-:W-:Y:S05]  /*15d50*/  BSYNC.RECONVERGENT B1 ;  /* 0x0000000000017941 */ /* 0x000fea0003800200 */
.L_x_9153:
        /* <DEDUP_REMOVED lines=14> */
.L_x_9117:
        /* <DEDUP_REMOVED lines=41> */
.L_x_9161:
        /* <DEDUP_REMOVED lines=13> */
.L_x_9163:
[----:B------:R-:W-:Y:S05]  /*161a0*/  BSYNC.RECONVERGENT B2 ;  /* 0x0000000000027941 */ /* 0x000fea0003800200 */
.L_x_9162:
        /* <DEDUP_REMOVED lines=42> */
.L_x_9160:
[----:B------:R-:W-:Y:S05]  /*16450*/  BSYNC.RECONVERGENT B1 ;  /* 0x0000000000017941 */ /* 0x000fea0003800200 */
.L_x_9159:
        /* <DEDUP_REMOVED lines=26> */
.L_x_9166:
        /* <DEDUP_REMOVED lines=13> */
.L_x_9168:
[----:B------:R-:W-:Y:S05]  /*166d0*/  BSYNC.RECONVERGENT B2 ;  /* 0x0000000000027941 */ /* 0x000fea0003800200 */
.L_x_9167:
        /* <DEDUP_REMOVED lines=43> */
.L_x_9165:
[----:B------:R-:W-:Y:S05]  /*16990*/  BSYNC.RECONVERGENT B1 ;  /* 0x0000000000017941 */ /* 0x000fea0003800200 */
.L_x_9164:
        /* <DEDUP_REMOVED lines=10> */
[----:B------:R-:W-:Y:S01]  /*16a40*/  FSETP.GTU.FTZ.AND P1, PT, R100, R17, PT ;  /* 0x000000116400720b */ /* 0x000fe20003f3c000 */
[----:B------:R-:W-:-:S03]  /*16a50*/  HADD2.F32 R100, -RZ, R24.H1_H1 ;  /* 0x30000018ff647230 */ /* 0x000fc60000004100 */
        /* <DEDUP_REMOVED lines=14> */
.L_x_9171:
        /* <DEDUP_REMOVED lines=13> */
.L_x_9173:
[----:B------:R-:W-:Y:S05]  /*16c10*/  BSYNC.RECONVERGENT B2 ;  /* 0x0000000000027941 */ /* 0x000fea0003800200 */
.L_x_9172:
        /* <DEDUP_REMOVED lines=43> */
.L_x_9170:
[----:B------:R-:W-:Y:S05]  /*16ed0*/  BSYNC.RECONVERGENT B1 ;  /* 0x0000000000017941 */ /* 0x000fea0003800200 */
.L_x_9169:
        /* <DEDUP_REMOVED lines=24> */
.L_x_9176:
        /* <DEDUP_REMOVED lines=13> */
.L_x_9178:
[----:B------:R-:W-:Y:S05]  /*17130*/  BSYNC.RECONVERGENT B2 ;  /* 0x0000000000027941 */ /* 0x000fea0003800200 */
.L_x_9177:
        /* <DEDUP_REMOVED lines=43> */
.L_x_9175:
[----:B------:R-:W-:Y:S05]  /*173f0*/  BSYNC.RECONVERGENT B1 ;  /* 0x0000000000017941 */ /* 0x000fea0003800200 */
.L_x_9174:
        /* <DEDUP_REMOVED lines=24> */
.L_x_9181:
        /* <DEDUP_REMOVED lines=13> */
.L_x_9183:
[----:B------:R-:W-:Y:S05]  /*17650*/  BSYNC.RECONVERGENT B2 ;  /* 0x0000000000027941 */ /* 0x000fea0003800200 */
.L_x_9182:
        /* <DEDUP_REMOVED lines=43> */
.L_x_9180:
[----:B------:R-:W-:Y:S05]  /*17910*/  BSYNC.RECONVERGENT B1 ;  /* 0x0000000000017941 */ /* 0x000fea0003800200 */
.L_x_9179:
        /* <DEDUP_REMOVED lines=24> */
.L_x_9186:
        /* <DEDUP_REMOVED lines=13> */
.L_x_9188:
[----:B------:R-:W-:Y:S05]  /*17b70*/  BSYNC.RECONVERGENT B2 ;  /* 0x0000000000027941 */ /* 0x000fea0003800200 */
.L_x_9187:
        /* <DEDUP_REMOVED lines=43> */
.L_x_9185:
[----:B------:R-:W-:Y:S05]  /*17e30*/  BSYNC.RECONVERGENT B1 ;  /* 0x0000000000017941 */ /* 0x000fea0003800200 */
.L_x_9184:
        /* <DEDUP_REMOVED lines=24> */
.L_x_9191:
        /* <DEDUP_REMOVED lines=13> */
.L_x_9193:
[----:B------:R-:W-:Y:S05]  /*18090*/  BSYNC.RECONVERGENT B2 ;  /* 0x0000000000027941 */ /* 0x000fea0003800200 */
.L_x_9192:
        /* <DEDUP_REMOVED lines=43> */
.L_x_9190:
[----:B------:R-:W-:Y:S05]  /*18350*/  BSYNC.RECONVERGENT B1 ;  /* 0x0000000000017941 */ /* 0x000fea0003800200 */
.L_x_9189:
[----:B------:R-:W-:Y:S01]  /*18360*/  HADD2.F32 R103, -RZ, R107.H0_H0 ;  /* 0x2000006bff677230 */ /* 0x000fe20000004100 */
[----:B------:R-:W-:Y:S01]  /*18370*/  I2FP.F32.U32 R100, R101 ;  /* 0x0000006500647245 */ /* 0x000fe20000201000 */
[----:B------:R-:W-:Y:S01]  /*18380*/  HADD2.F32 R102, -RZ, R35.H0_H0 ;  /* 0x20000023ff667230 */ /* 0x000fe20000004100 */
[----:B------:R-:W-:Y:S01]  /*18390*/  ISETP.NE.AND P6, PT, R140, 0x1, PT ;  /* 0x000000018c00780c */ /* 0x000fe20003fc5270 */
[----:B------:R-:W-:Y:S01]  /*183a0*/  BSSY.RECONVERGENT B1, `(.L_x_9194) ;  /* 0x000004f000017945 */ /* 0x000fe20003800200 */
[----:B------:R-:W-:Y:S01]  /*183b0*/  FMUL.FTZ R103, R103, R20 ;  /* 0x0000001467677220 */ /* 0x000fe20000410000 */
[----:B------:R-:W-:Y:S01]  /*183c0*/  FFMA.FTZ R100, R100, R19, 1.1641532182693481445e-10 ;  /* 0x2f00000064647423 */ /* 0x000fe20000010013 */
        /* <DEDUP_REMOVED lines=17> */
.L_x_9196:
        /* <DEDUP_REMOVED lines=15> */
.L_x_9198:
[----:B------:R-:W-:Y:S05]  /*185d0*/  BSYNC.RECONVERGENT B2 ;  /* 0x0000000000027941 */ /* 0x000fea0003800200 */
.L_x_9197:
[----:B------:R-:W-:Y:S01]  /*185e0*/  LOP3.LUT R100, R5, UR7, R103, 0x96, !PT ;  /* 0x0000000705647c12 */ /* 0x000fe2000f8e9667 */
[----:B------:R-:W-:-:S04]  /*185f0*/  IMAD.WIDE.U32 R6, R12, -0x326172a9, RZ ;  /* 0xcd9e8d570c067825 */ /* 0x000fc800078e00ff */
[----:B------:R-:W-:Y:S02]  /*18600*/  HFMA2 R141, -RZ, RZ, 0, 0 ;  /* 0x00000000ff8d7431 */ /* 0x000fe400000001ff */
        /* <DEDUP_REMOVED lines=34> */
[----:B------:R-:W-:Y:S01]  /*18830*/  IMAD.MOV.U32 R4, RZ, RZ, R100 ;  /* 0x000000ffff047224 */ /* 0x000fe200078e0064 */
[----:B------:R-:W-:Y:S01]  /*18840*/  LOP3.LUT R6, R6, UR32, R101, 0x96, !PT ;  /* 0x0000002006067c12 */ /* 0x000fe2000f8e9665 */
[----:B------:R-:W-:-:S05]  /*18850*/  IMAD.WIDE.U32 R100, R7, -0x2daee0ad, RZ ;  /* 0xd2511f5307647825 */ /* 0x000fca00078e00ff */
[----:B------:R-:W-:Y:S02]  /*18860*/  LOP3.LUT R7, R102, UR33, R101, 0x96, !PT ;  /* 0x0000002166077c12 */ /* 0x000fe4000f8e9665 */
[----:B------:R-:W-:Y:S01]  /*18870*/  MOV R101, R146 ;  /* 0x0000009200657202 */ /* 0x000fe20000000f00 */
[----:B------:R-:W-:-:S07]  /*18880*/  IMAD.MOV.U32 R146, RZ, RZ, R100 ;  /* 0x000000ffff927224 */ /* 0x000fce00078e0064 */
.L_x_9195:
[----:B------:R-:W-:Y:S05]  /*18890*/  BSYNC.RECONVERGENT B1 ;  /* 0x0000000000017941 */ /* 0x000fea0003800200 */
.L_x_9194:
[----:B------:R-:W-:Y:S01]  /*188a0*/  I2FP.F32.U32 R100, R101 ;  /* 0x0000006500647245 */ /* 0x000fe20000201000 */
[----:B------:R-:W-:Y:S01]  /*188b0*/  HADD2.F32 R107, -RZ, R107.H1_H1 ;  /* 0x3000006bff6b7230 */ /* 0x000fe20000004100 */
[----:B------:R-:W-:Y:S01]  /*188c0*/  F2FP.F16.F32.PACK_AB R101, R138, R137 ;  /* 0x000000898a65723e */ /* 0x000fe200000000ff */
[----:B------:R-:W-:Y:S02]  /*188d0*/  HADD2.F32 R102, -RZ, R27.H1_H1 ;  /* 0x3000001bff667230 */ /* 0x000fe40000004100 */
        /* <DEDUP_REMOVED lines=8> */
[----:B------:R-:W-:Y:S02]  /*18960*/  F2FP.F16.F32.PACK_AB R102, R106, R105 ;  /* 0x000000696a66723e */ /* 0x000fe400000000ff */
[----:B------:R-:W-:Y:S02]  /*18970*/  F2FP.F16.F32.PACK_AB R100, R104, R136 ;  /* 0x000000886864723e */ /* 0x000fe400000000ff */
[----:B------:R-:W-:Y:S01]  /*18980*/  F2FP.F16.F32.PACK_AB R103, R107, R139 ;  /* 0x0000008b6b67723e */ /* 0x000fe200000000ff */
[----:B------:R-:W-:Y:S06]  /*18990*/  BRA `(.L_x_9199) ;  /* 0x0000002800507947 */ /* 0x000fec0003800000 */
.L_x_9158:
        /* <DEDUP_REMOVED lines=16> */
.L_x_9202:
        /* <DEDUP_REMOVED lines=13> */
.L_x_9204:
[----:B------:R-:W-:Y:S05]  /*18b70*/  BSYNC.RECONVERGENT B2 ;  /* 0x0000000000027941 */ /* 0x000fea0003800200 */
.L_x_9203:
        /* <DEDUP_REMOVED lines=42> */
.L_x_9201:
[----:B------:R-:W-:Y:S05]  /*18e20*/  BSYNC.RECONVERGENT B1 ;  /* 0x0000000000017941 */ /* 0x000fea0003800200 */
.L_x_9200:
        /* <DEDUP_REMOVED lines=10> */
[----:B------:R-:W-:-:S04]  /*18ed0*/  FSETP.GTU.FTZ.AND P1, PT, R100, R17, PT ;  /* 0x000000116400720b */ /* 0x000fc80003f3c000 */
        /* <DEDUP_REMOVED lines=14> */
.L_x_9207:
        /* <DEDUP_REMOVED lines=13> */
.L_x_9209:
[----:B------:R-:W-:Y:S05]  /*19090*/  BSYNC.RECONVERGENT B2 ;  /* 0x0000000000027941 */ /* 0x000fea0003800200 */
.L_x_9208:
        /* <DEDUP_REMOVED lines=43> */
.L_x_9206:
[----:B------:R-:W-:Y:S05]  /*19350*/  BSYNC.RECONVERGENT B1 ;  /* 0x0000000000017941 */ /* 0x000fea0003800200 */
.L_x_9205:
        /* <DEDUP_REMOVED lines=25> */
.L_x_9212:
        /* <DEDUP_REMOVED lines=13> */
.L_x_9214:
[----:B------:R-:W-:Y:S05]  /*195c0*/  BSYNC.RECONVERGENT B2 ;  /* 0x0000000000027941 */ /* 0x000fea0003800200 */
.L_x_9213:
        /* <DEDUP_REMOVED lines=43> */
.L_x_9211:
[----:B------:R-:W-:Y:S05]  /*19880*/  BSYNC.RECONVERGENT B1 ;  /* 0x0000000000017941 */ /* 0x000fea0003800200 */
.L_x_9210:
        /* <DEDUP_REMOVED lines=23> */
.L_x_9217:
        /* <DEDUP_REMOVED lines=13> */
.L_x_9219:
[----:B------:R-:W-:Y:S05]  /*19ad0*/  BSYNC.RECONVERGENT B2 ;  /* 0x0000000000027941 */ /* 0x000fea0003800200 */
.L_x_9218:
        /* <DEDUP_REMOVED lines=43> */
.L_x_9216:
[----:B------:R-:W-:Y:S05]  /*19d90*/  BSYNC.RECONVERGENT B1 ;  /* 0x0000000000017941 */ /* 0x000fea0003800200 */
.L_x_9215:
        /* <DEDUP_REMOVED lines=23> */
.L_x_9222:
        /* <DEDUP_REMOVED lines=13> */
.L_x_9224:
[----:B------:R-:W-:Y:S05]  /*19fe0*/  BSYNC.RECONVERGENT B2 ;  /* 0x0000000000027941 */ /* 0x000fea0003800200 */
.L_x_9223:
        /* <DEDUP_REMOVED lines=43> */
.L_x_9221:
[----:B------:R-:W-:Y:S05]  /*1a2a0*/  BSYNC.RECONVERGENT B1 ;  /* 0x0000000000017941 */ /* 0x000fea0003800200 */
.L_x_9220:
        /* <DEDUP_REMOVED lines=23> */
.L_x_9227:
        /* <DEDUP_REMOVED lines=13> */
.L_x_9229:
[----:B------:R-:W-:Y:S05]  /*1a4f0*/  BSYNC.RECONVERGENT B2 ;  /* 0x0000000000027941 */ /* 0x000fea0003800200 */
.L_x_9228:
        /* <DEDUP_REMOVED lines=43> */
.L_x_9226:
[----:B------:R-:W-:Y:S05]  /*1a7b0*/  BSYNC.RECONVERGENT B1 ;  /* 0x0000000000017941 */ /* 0x000fea0003800200 */
.L_x_9225:
        /* <DEDUP_REMOVED lines=23> */
.L_x_9232:
        /* <DEDUP_REMOVED lines=13> */
.L_x_9234:
[----:B------:R-:W-:Y:S05]  /*1aa00*/  BSYNC.RECONVERGENT B2 ;  /* 0x0000000000027941 */ /* 0x000fea0003800200 */
.L_x_9233:
        /* <DEDUP_REMOVED lines=43> */
.L_x_9231:
[----:B------:R-:W-:Y:S05]  /*1acc0*/  BSYNC.RECONVERGENT B1 ;  /* 0x0000000000017941 */ /* 0x000fea0003800200 */
.L_x_9230:
        /* <DEDUP_REMOVED lines=23> */
.L_x_9237:
        /* <DEDUP_REMOVED lines=15> */
.L_x_9239:
[----:B------:R-:W-:Y:S05]  /*1af30*/  BSYNC.RECONVERGENT B2 ;  /* 0x0000000000027941 */ /* 0x000fea0003800200 */
.L_x_9238:
        /* <DEDUP_REMOVED lines=43> */
.L_x_9236:
[----:B------:R-:W-:Y:S05]  /*1b1f0*/  BSYNC.RECONVERGENT B1 ;  /* 0x0000000000017941 */ /* 0x000fea0003800200 */
.L_x_9235:
[----:B------:R-:W-:Y:S01]  /*1b200*/  I2FP.F32.U32 R100, R101 ;  /* 0x0000006500647245 */ /* 0x000fe20000201000 */
[----:B------:R-:W-:Y:S01]  /*1b210*/  HADD2.F32 R107, -RZ, R107.H1_H1 ;  /* 0x3000006bff6b7230 */ /* 0x000fe20000004100 */
[----:B------:R-:W-:Y:S02]  /*1b220*/  F2FP.F16.F32.PACK_AB R102, R106, R105 ;  /* 0x000000696a66723e */ /* 0x000fe400000000ff */
[----:B------:R-:W-:Y:S01]  /*1b230*/  F2FP.F16.F32.PACK_AB R101, R138, R137 ;  /* 0x000000898a65723e */ /* 0x000fe200000000ff */
        /* <DEDUP_REMOVED lines=8> */
[----:B------:R-:W-:-:S04]  /*1b2c0*/  F2FP.F16.F32.PACK_AB R100, R104, R136 ;  /* 0x000000886864723e */ /* 0x000fc800000000ff */
[----:B------:R-:W-:-:S07]  /*1b2d0*/  F2FP.F16.F32.PACK_AB R103, R107, R139 ;  /* 0x0000008b6b67723e */ /* 0x000fce00000000ff */
.L_x_9199:
[----:B------:R-:W0:Y:S01]  /*1b2e0*/  @P0 LDC.64 R148, c[0x0][0x3a0] ;  /* 0x0000e800ff940b82 */ /* 0x000e220000000a00 */
[----:B------:R-:W-:Y:S01]  /*1b2f0*/  SEL R154, RZ, 0x10000, !P5 ;  /* 0x00010000ff9a7807 */ /* 0x000fe20006800000 */
[----:B------:R-:W-:Y:S01]  /*1b300*/  IMAD.WIDE.U32 R156, R134, 0x10, R152 ;  /* 0x00000010869c7825 */ /* 0x000fe200078e0098 */
[----:B------:R-:W-:Y:S02]  /*1b310*/  LOP3.LUT P5, RZ, R0, 0x2, RZ, 0xc0, !PT ;  /* 0x0000000200ff7812 */ /* 0x000fe400078ac0ff */
[----:B------:R-:W-:Y:S02]  /*1b320*/  SEL R147, RZ, 0x1000000, !P6 ;  /* 0x01000000ff937807 */ /* 0x000fe40007000000 */
[----:B------:R-:W-:Y:S01]  /*1b330*/  SEL R155, RZ, 0x100, !P4 ;  /* 0x00000100ff9b7807 */ /* 0x000fe20006000000 */
[----:B------:R1:W-:Y:S01]  /*1b340*/  STG.E.128 desc[UR8][R156.64], R100 ;  /* 0x000000649c007986 */ /* 0x0003e2000c101d08 */
[----:B------:R-:W-:Y:S02]  /*1b350*/  SEL R142, RZ, 0x1000000, !P2 ;  /* 0x01000000ff8e7807 */ /* 0x000fe40005000000 */
[----:B------:R-:W-:-:S02]  /*1b360*/  SEL R143, RZ, 0x10000, !P1 ;  /* 0x00010000ff8f7807 */ /* 0x000fc40004800000 */
[----:B------:R-:W-:Y:S02]  /*1b370*/  SEL R140, RZ, 0x100, !P5 ;  /* 0x00000100ff8c7807 */ /* 0x000fe40006800000 */
[----:B------:R-:W-:Y:S02]  /*1b380*/  LOP3.LUT P6, RZ, R0, 0x4, RZ, 0xc0, !PT ;  /* 0x0000000400ff7812 */ /* 0x000fe400078cc0ff */
[----:B------:R-:W-:Y:S02]  /*1b390*/  LOP3.LUT R155, R155, R147, R154, 0xfe, !PT ;  /* 0x000000939b9b7212 */ /* 0x000fe400078efe9a */
[----:B------:R-:W-:Y:S01]  /*1b3a0*/  LOP3.LUT R140, R140, R142, R143, 0xfe, !PT ;  /* 0x0000008e8c8c7212 */ /* 0x000fe200078efe8f */
[----:B------:R-:W-:Y:S01]  /*1b3b0*/  VIADD R142, R3, 0xa0 ;  /* 0x000000a0038e7836 */ /* 0x000fe20000000000 */
[----:B------:R-:W-:Y:S02]  /*1b3c0*/  SEL R154, RZ, 0x1, !P3 ;  /* 0x00000001ff9a7807 */ /* 0x000fe40005800000 */
[----:B------:R-:W-:Y:S01]  /*1b3d0*/  SEL R143, RZ, 0x1, !P6 ;  /* 0x00000001ff8f7807 */ /* 0x000fe20007000000 */
[----:B0-----:R-:W-:Y:S01]  /*1b3e0*/  @P0 IMAD.WIDE.U32 R148, R142, 0x10, R148 ;  /* 0x000000108e940825 */ /* 0x001fe200078e0094 */
[----:B------:R-:W-:-:S02]  /*1b3f0*/  LOP3.LUT R155, R155, R154, RZ, 0xfc, !PT ;  /* 0x0000009a9b9b7212 */ /* 0x000fc400078efcff */
[----:B------:R-:W-:Y:S01]  /*1b400*/  LOP3.LUT R154, R140, R143, RZ, 0xfc, !PT ;  /* 0x0000008f8c9a7212 */ /* 0x000fe200078efcff */
[----:B-1----:R-:W-:-:S04]  /*1b410*/  IMAD.WIDE.U32 R156, R134, 0x8, R150 ;  /* 0x00000008869c7825 */ /* 0x002fc800078e0096 */
[----:B------:R-:W-:Y:S01]  /*1b420*/  IMAD.WIDE.U32 R100, R142, 0x10, R144 ;  /* 0x000000108e647825 */ /* 0x000fe200078e0090 */
[----:B------:R0:W-:Y:S04]  /*1b430*/  STG.E.64 desc[UR8][R156.64], R154 ;  /* 0x0000009a9c007986 */ /* 0x0001e8000c101b08 */
[----:B------:R0:W5:Y:S04]  /*1b440*/  @P0 LDG.E.128 R24, desc[UR8][R148.64] ;  /* 0x0000000894180981 */ /* 0x000168000c1e1d00 */
[----:B------:R-:W5:Y:S01]  /*1b450*/  LDG.E.128 R100, desc[UR8][R100.64] ;  /* 0x0000000864647981 */ /* 0x000f62000c1e1d00 */
[----:B------:R-:W-:Y:S05]  /*1b460*/  @!P0 BRA `(.L_x_9240) ;  /* 0x00000028006c8947 */ /* 0x000fea0003800000 */
        /* <DEDUP_REMOVED lines=16> */
.L_x_9243:
        /* <DEDUP_REMOVED lines=13> */
.L_x_9245:
[----:B------:R-:W-:Y:S05]  /*1b640*/  BSYNC.RECONVERGENT B2 ;  /* 0x0000000000027941 */ /* 0x000fea0003800200 */
.L_x_9244:
[----:B------:R-:W-:Y:S01]  /*1b650*/  IMAD.WIDE.U32 R6, R12, -0x326172a9, RZ ;  /* 0xcd9e8d570c067825 */ /* 0x000fe200078e00ff */
[----:B------:R-:W-:-:S03]  /*1b660*/  LOP3.LUT R140, R5, UR7, R145, 0x96, !PT ;  /* 0x00000007058c7c12 */ /* 0x000fc6000f8e9691 */
[----:B------:R-:W-:Y:S01]  /*1b670*/  IMAD.MOV.U32 R143, RZ, RZ, R146 ;  /* 0x000000ffff8f7224 */ /* 0x000fe200078e0092 */
[----:B0-----:R-:W-:Y:S01]  /*1b680*/  LOP3.LUT R148, R8, UR6, R7, 0x96, !PT ;  /* 0x0000000608947c12 */ /* 0x001fe2000f8e9607 */
        /* <DEDUP_REMOVED lines=38> */
.L_x_9242:
[----:B------:R-:W-:Y:S05]  /*1b8f0*/  BSYNC.RECONVERGENT B1 ;  /* 0x0000000000017941 */ /* 0x000fea0003800200 */
.L_x_9241:
        /* <DEDUP_REMOVED lines=10> */
[----:B------:R-:W-:-:S03]  /*1b9a0*/  HADD2.F32 R144, -RZ, R28.H0_H0 ;  /* 0x2000001cff907230 */ /* 0x000fc60000004100 */
        /* <DEDUP_REMOVED lines=15> */
.L_x_9248:
        /* <DEDUP_REMOVED lines=13> */
.L_x_9250:
[----:B------:R-:W-:Y:S05]  /*1bb70*/  BSYNC.RECONVERGENT B2 ;  /* 0x0000000000027941 */ /* 0x000fea0003800200 */
.L_x_9249:
        /* <DEDUP_REMOVED lines=43> */
.L_x_9247:
[----:B------:R-:W-:Y:S05]  /*1be30*/  BSYNC.RECONVERGENT B1 ;  /* 0x0000000000017941 */ /* 0x000fea0003800200 */
.L_x_9246:
        /* <DEDUP_REMOVED lines=24> */
.L_x_9253:
[----:B------:R-:W-:Y:S01]  /*1bfc0*/  IADD3 R9, PT, PT, R9, 0x1, RZ ;  /* 0x0000000109097810 */ /* 0x000fe20007ffe0ff */
[----:B------:R-:W-:Y:S03]  /*1bfd0*/  BSSY.RECONVERGENT B2, `(.L_x_9254) ;  /* 0x000000c000027945 */ /* 0x000fe60003800200 */
[C---:B------:R-:W-:Y:S01]  /*1bfe0*/  ISETP.NE.AND P1, PT, R9.reuse, RZ, PT ;  /* 0x000000ff0900720c */ /* 0x040fe20003f25270 */
[----:B0-----:R-:W-:-:S12]  /*1bff0*/  IMAD.WIDE.U32 R148, R9, -0x2daee0ad, RZ ;  /* 0xd2511f5309947825 */ /* 0x001fd800078e00ff */
        /* <DEDUP_REMOVED lines=9> */
.L_x_9255:
[----:B------:R-:W-:Y:S05]  /*1c090*/  BSYNC.RECONVERGENT B2 ;  /* 0x0000000000027941 */ /* 0x000fea0003800200 */
.L_x_9254:
[----:B------:R-:W-:Y:S01]  /*1c0a0*/  LOP3.LUT R146, R5, UR7, R149, 0x96, !PT ;  /* 0x0000000705927c12 */ /* 0x000fe2000f8e9695 */
[----:B------:R-:W-:Y:S01]  /*1c0b0*/  IMAD.WIDE.U32 R6, R12, -0x326172a9, RZ ;  /* 0xcd9e8d570c067825 */ /* 0x000fe200078e00ff */
[----:B------:R-:W-:-:S03]  /*1c0c0*/  MOV R100, R140 ;  /* 0x0000008c00647202 */ /* 0x000fc60000000f00 */
        /* <DEDUP_REMOVED lines=34> */
[----:B------:R-:W-:Y:S01]  /*1c2f0*/  IMAD.MOV.U32 R4, RZ, RZ, R154 ;  /* 0x000000ffff047224 */ /* 0x000fe200078e009a */
[----:B------:R-:W-:Y:S01]  /*1c300*/  LOP3.LUT R6, R6, UR32, R155, 0x96, !PT ;  /* 0x0000002006067c12 */ /* 0x000fe2000f8e969b */
[----:B------:R-:W-:-:S04]  /*1c310*/  IMAD.WIDE.U32 R146, R146, -0x2daee0ad, RZ ;  /* 0xd2511f5392927825 */ /* 0x000fc800078e00ff */
[----:B------:R-:W-:Y:S01]  /*1c320*/  IMAD.MOV.U32 R140, RZ, RZ, R146 ;  /* 0x000000ffff8c7224 */ /* 0x000fe200078e0092 */
[----:B------:R-:W-:Y:S01]  /*1c330*/  LOP3.LUT R7, R148, UR33, R147, 0x96, !PT ;  /* 0x0000002194077c12 */ /* 0x000fe2000f8e9693 */
[----:B------:R-:W-:-:S07]  /*1c340*/  HFMA2 R147, -RZ, RZ, 0, 0 ;  /* 0x00000000ff937431 */ /* 0x000fce00000001ff */
.L_x_9252:
[----:B------:R-:W-:Y:S05]  /*1c350*/  BSYNC.RECONVERGENT B1 ;  /* 0x0000000000017941 */ /* 0x000fea0003800200 */
.L_x_9251:
        /* <DEDUP_REMOVED lines=24> */
.L_x_9258:
[----:B------:R-:W-:Y:S01]  /*1c4e0*/  VIADD R9, R9, 0x1 ;  /* 0x0000000109097836 */ /* 0x000fe20000000000 */
[----:B------:R-:W-:Y:S03]  /*1c4f0*/  BSSY.RECONVERGENT B2, `(.L_x_9259) ;  /* 0x000000c000027945 */ /* 0x000fe60003800200 */
[C---:B0-----:R-:W-:Y:S01]  /*1c500*/  IMAD.WIDE.U32 R148, R9.reuse, -0x2daee0ad, RZ ;  /* 0xd2511f5309947825 */ /* 0x041fe200078e00ff */
        /* <DEDUP_REMOVED lines=10> */
.L_x_9260:
[----:B------:R-:W-:Y:S05]  /*1c5b0*/  BSYNC.RECONVERGENT B2 ;  /* 0x0000000000027941 */ /* 0x000fea0003800200 */
.L_x_9259:
[----:B------:R-:W-:Y:S01]  /*1c5c0*/  LOP3.LUT R146, R5, UR7, R149, 0x96, !PT ;  /* 0x0000000705927c12 */ /* 0x000fe2000f8e9695 */
[----:B------:R-:W-:-:S04]  /*1c5d0*/  IMAD.WIDE.U32 R6, R12, -0x326172a9, RZ ;  /* 0xcd9e8d570c067825 */ /* 0x000fc800078e00ff */
[----:B------:R-:W-:Y:S01]  /*1c5e0*/  IMAD.WIDE.U32 R146, R146, -0x326172a9, RZ ;  /* 0xcd9e8d5792927825 */ /* 0x000fe200078e00ff */
[----:B------:R-:W-:-:S03]  /*1c5f0*/  LOP3.LUT R7, R8, UR6, R7, 0x96, !PT ;  /* 0x0000000608077c12 */ /* 0x000fc6000f8e9607 */
[----:B------:R-:W-:Y:S01]  /*1c600*/  IMAD.MOV.U32 R100, RZ, RZ, R140 ;  /* 0x000000ffff647224 */ /* 0x000fe200078e008c */
[----:B------:R-:W-:Y:S01]  /*1c610*/  LOP3.LUT R149, R6, UR16, R147, 0x96, !PT ;  /* 0x0000001006957c12 */ /* 0x000fe2000f8e9693 */
[----:B------:R-:W-:-:S04]  /*1c620*/  IMAD.WIDE.U32 R6, R7, -0x2daee0ad, RZ ;  /* 0xd2511f5307067825 */ /* 0x000fc800078e00ff */
[----:B------:R-:W-:Y:S01]  /*1c630*/  IMAD.MOV.U32 R141, RZ, RZ, RZ ;  /* 0x000000ffff8d7224 */ /* 0x000fe200078e00ff */
        /* <DEDUP_REMOVED lines=30> */
[----:B------:R-:W-:Y:S02]  /*1c820*/  LOP3.LUT R6, R6, UR32, R147, 0x96, !PT ;  /* 0x0000002006067c12 */ /* 0x000fe4000f8e9693 */
[----:B------:R-:W-:Y:S01]  /*1c830*/  MOV R4, R146 ;  /* 0x0000009200047202 */ /* 0x000fe20000000f00 */
[----:B------:R-:W-:-:S05]  /*1c840*/  IMAD.WIDE.U32 R146, R7, -0x2daee0ad, RZ ;  /* 0xd2511f5307927825 */ /* 0x000fca00078e00ff */
[----:B------:R-:W-:Y:S02]  /*1c850*/  LOP3.LUT R7, R148, UR33, R147, 0x96, !PT ;  /* 0x0000002194077c12 */ /* 0x000fe4000f8e9693 */
[----:B------:R-:W-:-:S07]  /*1c860*/  MOV R140, R146 ;  /* 0x00000092008c7202 */ /* 0x000fce0000000f00 */
.L_x_9257:
[----:B------:R-:W-:Y:S05]  /*1c870*/  BSYNC.RECONVERGENT B1 ;  /* 0x0000000000017941 */ /* 0x000fea0003800200 */
.L_x_9256:
[----:B------:R-:W-:Y:S01]  /*1c880*/  I2FP.F32.U32 R100, R100 ;  /* 0x0000006400647245 */ /* 0x000fe20000201000 */
[----:B------:R-:W-:Y:S01]  /*1c890*/  HADD2.F32 R101, -RZ, R101.H1_H1 ;  /* 0x30000065ff657230 */ /* 0x000fe20000004100 */
[----:B------:R-:W-:Y:S01]  /*1c8a0*/  ISETP.NE.AND P3, PT, R141, 0x1, PT ;  /* 0x000000018d00780c */ /* 0x000fe20003f65270 */
[----:B------:R-:W-:Y:S01]  /*1c8b0*/  HADD2.F32 R146, -RZ, R29.H1_H1 ;  /* 0x3000001dff927230 */ /* 0x000fe20000004100 */
[----:B------:R-:W-:Y:S01]  /*1c8c0*/  BSSY.RECONVERGENT B1, `(.L_x_9261) ;  /* 0x000004d000017945 */ /* 0x000fe20003800200 */
[----:B------:R-:W-:Y:S01]  /*1c8d0*/  FFMA.FTZ R100, R100, R19, 1.1641532182693481445e-10 ;  /* 0x2f00000064647423 */ /* 0x000fe20000010013 */
[----:B------:R-:W-:Y:S01]  /*1c8e0*/  FMUL.FTZ R101, R101, R20 ;  /* 0x0000001465657220 */ /* 0x000fe20000410000 */
[----:B0-----:R-:W-:-:S03]  /*1c8f0*/  HFMA2 R149, -RZ, RZ, 0, 1.1920928955078125e-07 ;  /* 0x00000002ff957431 */ /* 0x001fc600000001ff */
        /* <DEDUP_REMOVED lines=16> */
.L_x_9263:
        /* <DEDUP_REMOVED lines=13> */
.L_x_9265:
[----:B------:R-:W-:Y:S05]  /*1cad0*/  BSYNC.RECONVERGENT B2 ;  /* 0x0000000000027941 */ /* 0x000fea0003800200 */
.L_x_9264:
        /* <DEDUP_REMOVED lines=34> */
[----:B------:R-:W-:Y:S01]  /*1cd00*/  HFMA2 R149, -RZ, RZ, 0, 0 ;  /* 0x00000000ff957431 */ /* 0x000fe200000001ff */
        /* <DEDUP_REMOVED lines=8> */
.L_x_9262:
[----:B------:R-:W-:Y:S05]  /*1cd90*/  BSYNC.RECONVERGENT B1 ;  /* 0x0000000000017941 */ /* 0x000fea0003800200 */
.L_x_9261:
        /* <DEDUP_REMOVED lines=24> */
.L_x_9268:
        /* <DEDUP_REMOVED lines=13> */
.L_x_9270:
[----:B------:R-:W-:Y:S05]  /*1cff0*/  BSYNC.RECONVERGENT B2 ;  /* 0x0000000000027941 */ /* 0x000fea0003800200 */
.L_x_9269:
[----:B------:R-:W-:Y:S01]  /*1d000*/  LOP3.LUT R100, R5, UR7, R149, 0x96, !PT ;  /* 0x0000000705647c12 */ /* 0x000fe2000f8e9695 */
[----:B------:R-:W-:-:S04]  /*1d010*/  IMAD.WIDE.U32 R6, R12, -0x326172a9, RZ ;  /* 0xcd9e8d570c067825 */ /* 0x000fc800078e00ff */
[----:B------:R-:W-:Y:S01]  /*1d020*/  IMAD.WIDE.U32 R100, R100, -0x326172a9, RZ ;  /* 0xcd9e8d5764647825 */ /* 0x000fe200078e00ff */
[----:B------:R-:W-:-:S03]  /*1d030*/  LOP3.LUT R7, R8, UR6, R7, 0x96, !PT ;  /* 0x0000000608077c12 */ /* 0x000fc6000f8e9607 */
        /* <DEDUP_REMOVED lines=36> */
[----:B------:R-:W-:Y:S01]  /*1d280*/  LOP3.LUT R7, R148, UR33, R101, 0x96, !PT ;  /* 0x0000002194077c12 */ /* 0x000fe2000f8e9665 */
[----:B------:R-:W-:Y:S01]  /*1d290*/  IMAD.MOV.U32 R101, RZ, RZ, R140 ;  /* 0x000000ffff657224 */ /* 0x000fe200078e008c */
[----:B------:R-:W-:-:S07]  /*1d2a0*/  MOV R140, R100 ;  /* 0x00000064008c7202 */ /* 0x000fce0000000f00 */
.L_x_9267:
[----:B------:R-:W-:Y:S05]  /*1d2b0*/  BSYNC.RECONVERGENT B1 ;  /* 0x0000000000017941 */ /* 0x000fea0003800200 */
.L_x_9266:
        /* <DEDUP_REMOVED lines=24> */
.L_x_9273:
        /* <DEDUP_REMOVED lines=13> */
.L_x_9275:
[----:B------:R-:W-:Y:S05]  /*1d510*/  BSYNC.RECONVERGENT B2 ;  /* 0x0000000000027941 */ /* 0x000fea0003800200 */
.L_x_9274:
        /* <DEDUP_REMOVED lines=43> */
.L_x_9272:
[----:B------:R-:W-:Y:S05]  /*1d7d0*/  BSYNC.RECONVERGENT B1 ;  /* 0x0000000000017941 */ /* 0x000fea0003800200 */
.L_x_9271:
        /* <DEDUP_REMOVED lines=24> */
.L_x_9278:
        /* <DEDUP_REMOVED lines=15> */
.L_x_9280:
[----:B------:R-:W-:Y:S05]  /*1da50*/  BSYNC.RECONVERGENT B2 ;  /* 0x0000000000027941 */ /* 0x000fea0003800200 */
.L_x_9279:
        /* <DEDUP_REMOVED lines=43> */
.L_x_9277:
[----:B------:R-:W-:Y:S05]  /*1dd10*/  BSYNC.RECONVERGENT B1 ;  /* 0x0000000000017941 */ /* 0x000fea0003800200 */
.L_x_9276:
[----:B------:R-:W-:Y:S01]  /*1dd20*/  I2FP.F32.U32 R100, R101 ;  /* 0x0000006500647245 */ /* 0x000fe20000201000 */
[----:B------:R-:W-:Y:S01]  /*1dd30*/  HADD2.F32 R103, -RZ, R103.H1_H1 ;  /* 0x30000067ff677230 */ /* 0x000fe20000004100 */
[----:B------:R-:W-:Y:S02]  /*1dd40*/  F2FP.F16.F32.PACK_AB R102, R149, R147 ;  /* 0x000000939566723e */ /* 0x000fe400000000ff */
[----:B------:R-:W-:Y:S01]  /*1dd50*/  F2FP.F16.F32.PACK_AB R101, R146, R145 ;  /* 0x000000919265723e */ /* 0x000fe200000000ff */
[----:B------:R-:W-:Y:S01]  /*1dd60*/  FFMA.FTZ R100, R100, R19, 1.1641532182693481445e-10 ;  /* 0x2f00000064647423 */ /* 0x000fe20000010013 */
[----:B------:R-:W-:Y:S01]  /*1dd70*/  FMUL.FTZ R103, R103, R20 ;  /* 0x0000001467677220 */ /* 0x000fe20000410000 */
[----:B------:R-:W-:-:S03]  /*1dd80*/  HADD2.F32 R20, -RZ, R27.H1_H1 ;  /* 0x3000001bff147230 */ /* 0x000fc60000004100 */
[----:B------:R-:W-:Y:S01]  /*1dd90*/  FMUL.FTZ R103, R103, R18 ;  /* 0x0000001267677220 */ /* 0x000fe20000410000 */
[----:B------:R-:W-:Y:S01]  /*1dda0*/  FSETP.GTU.FTZ.AND P6, PT, R100, R17, PT ;  /* 0x000000116400720b */ /* 0x000fe20003fdc000 */
[----:B------:R-:W-:Y:S01]  /*1ddb0*/  HADD2.F32 R18, -RZ, R31.H1_H1 ;  /* 0x3000001fff127230 */ /* 0x000fe20000004100 */
[----:B------:R-:W-:Y:S02]  /*1ddc0*/  F2FP.F16.F32.PACK_AB R100, R144, R143 ;  /* 0x0000008f9064723e */ /* 0x000fe400000000ff */
[----:B------:R-:W-:Y:S02]  /*1ddd0*/  FSEL R103, R103, RZ, !P6 ;  /* 0x000000ff67677208 */ /* 0x000fe40007000000 */
[----:B------:R-:W-:-:S03]  /*1dde0*/  PLOP3.LUT P6, PT, P6, PT, PT, 0x8, 0x80 ;  /* 0x000000000080781c */ /* 0x000fc600037ce170 */
[----:B------:R-:W-:-:S05]  /*1ddf0*/  FFMA.FTZ R17, R103, R18, R20 ;  /* 0x0000001267117223 */ /* 0x000fca0000010014 */
[----:B------:R-:W-:Y:S01]  /*1de00*/  F2FP.F16.F32.PACK_AB R103, R17, R148 ;  /* 0x000000941167723e */ /* 0x000fe200000000ff */
[----:B------:R-:W-:Y:S06]  /*1de10*/  BRA `(.L_x_9281) ;  /* 0x0000002800487947 */ /* 0x000fec0003800000 */
.L_x_9240:
        /* <DEDUP_REMOVED lines=16> */
.L_x_9284:
        /* <DEDUP_REMOVED lines=13> */
.L_x_9286:
[----:B------:R-:W-:Y:S05]  /*1dff0*/  BSYNC.RECONVERGENT B2 ;  /* 0x0000000000027941 */ /* 0x000fea0003800200 */
.L_x_9285:
        /* <DEDUP_REMOVED lines=42> */
.L_x_9283:
[----:B------:R-:W-:Y:S05]  /*1e2a0*/  BSYNC.RECONVERGENT B1 ;  /* 0x0000000000017941 */ /* 0x000fea0003800200 */
.L_x_9282:
        /* <DEDUP_REMOVED lines=25> */
.L_x_9289:
        /* <DEDUP_REMOVED lines=13> */
.L_x_9291:
[----:B------:R-:W-:Y:S05]  /*1e510*/  BSYNC.RECONVERGENT B2 ;  /* 0x0000000000027941 */ /* 0x000fea0003800200 */
.L_x_9290:
        /* <DEDUP_REMOVED lines=43> */
.L_x_9288:
[----:B------:R-:W-:Y:S05]  /*1e7d0*/  BSYNC.RECONVERGENT B1 ;  /* 0x0000000000017941 */ /* 0x000fea0003800200 */
.L_x_9287:
        /* <DEDUP_REMOVED lines=23> */
.L_x_9294:
        /* <DEDUP_REMOVED lines=13> */
.L_x_9296:
[----:B------:R-:W-:Y:S05]  /*1ea20*/  BSYNC.RECONVERGENT B2 ;  /* 0x0000000000027941 */ /* 0x000fea0003800200 */
.L_x_9295:
        /* <DEDUP_REMOVED lines=43> */
.L_x_9293:
[----:B------:R-:W-:Y:S05]  /*1ece0*/  BSYNC.RECONVERGENT B1 ;  /* 0x0000000000017941 */ /* 0x000fea0003800200 */
.L_x_9292:
        /* <DEDUP_REMOVED lines=10> */
[----:B------:R-:W-:Y:S01]  /*1ed90*/  IMAD.MOV.U32 R141, RZ, RZ, 0x2 ;  /* 0x00000002ff8d7424 */ /* 0x000fe200078e00ff */
        /* <DEDUP_REMOVED lines=12> */
.L_x_9299:
        /* <DEDUP_REMOVED lines=13> */
.L_x_9301:
[----:B------:R-:W-:Y:S05]  /*1ef30*/  BSYNC.RECONVERGENT B2 ;  /* 0x0000000000027941 */ /* 0x000fea0003800200 */
.L_x_9300:
        /* <DEDUP_REMOVED lines=43> */
.L_x_9298:
[----:B------:R-:W-:Y:S05]  /*1f1f0*/  BSYNC.RECONVERGENT B1 ;  /* 0x0000000000017941 */ /* 0x000fea0003800200 */
.L_x_9297:
[----:B------:R-:W-:Y:S01]  /*1f200*/  I2FP.F32.U32 R100, R100 ;  /* 0x0000006400647245 */ /* 0x000fe20000201000 */
[----:B------:R-:W-:Y:S01]  /*1f210*/  HADD2.F32 R101, -RZ, R101.H1_H1 ;  /* 0x30000065ff657230 */ /* 0x000fe20000004100 */
[----:B------:R-:W-:Y:S01]  /*1f220*/  ISETP.NE.AND P3, PT, R141, 0x1, PT ;  /* 0x000000018d00780c */ /* 0x000fe20003f65270 */
[----:B------:R-:W-:Y:S01]  /*1f230*/  BSSY.RECONVERGENT B1, `(.L_x_9302) ;  /* 0x000004d000017945 */ /* 0x000fe20003800200 */
[----:B0-----:R-:W-:Y:S02]  /*1f240*/  HFMA2 R148, -RZ, RZ, 0, 1.1920928955078125e-07 ;  /* 0x00000002ff947431 */ /* 0x001fe400000001ff */
[----:B------:R-:W-:Y:S01]  /*1f250*/  FFMA.FTZ R100, R100, R19, 1.1641532182693481445e-10 ;  /* 0x2f00000064647423 */ /* 0x000fe20000010013 */
[----:B------:R-:W-:-:S04]  /*1f260*/  FMUL.FTZ R101, R101, R20 ;  /* 0x0000001465657220 */ /* 0x000fc80000410000 */
[----:B------:R-:W-:Y:S01]  /*1f270*/  FMUL.FTZ R101, R101, R18 ;  /* 0x0000001265657220 */ /* 0x000fe20000410000 */
[----:B------:R-:W-:-:S04]  /*1f280*/  FSETP.GTU.FTZ.AND P2, PT, R100, R17, PT ;  /* 0x000000116400720b */ /* 0x000fc80003f5c000 */
[----:B------:R-:W-:Y:S01]  /*1f290*/  FSEL R146, R101, RZ, !P2 ;  /* 0x000000ff65927208 */ /* 0x000fe20005000000 */
[----:B------:R-:W-:Y:S01]  /*1f2a0*/  HADD2.F32 R101, -RZ, R29.H1_H1 ;  /* 0x3000001dff657230 */ /* 0x000fe20000004100 */
[----:B------:R-:W-:-:S04]  /*1f2b0*/  PLOP3.LUT P2, PT, P2, PT, PT, 0x8, 0x80 ;  /* 0x000000000080781c */ /* 0x000fc8000174e170 */
[----:B------:R-:W-:Y:S01]  /*1f2c0*/  FMUL.FTZ R146, R101, R146 ;  /* 0x0000009265927220 */ /* 0x000fe20000410000 */
[----:B------:R-:W-:Y:S01]  /*1f2d0*/  IMAD.MOV.U32 R101, RZ, RZ, R4 ;  /* 0x000000ffff657224 */ /* 0x000fe200078e0004 */
[----:B------:R-:W-:Y:S07]  /*1f2e0*/  @!P3 BRA `(.L_x_9303) ;  /* 0x000000040004b947 */ /* 0x000fee0003800000 */
        /* <DEDUP_REMOVED lines=8> */
.L_x_9304:
        /* <DEDUP_REMOVED lines=13> */
.L_x_9306:
[----:B------:R-:W-:Y:S05]  /*1f440*/  BSYNC.RECONVERGENT B2 ;  /* 0x0000000000027941 */ /* 0x000fea0003800200 */
.L_x_9305:
        /* <DEDUP_REMOVED lines=39> */
[----:B------:R-:W-:Y:S01]  /*1f6c0*/  LOP3.LUT R7, R148, UR33, R101, 0x96, !PT ;  /* 0x0000002194077c12 */ /* 0x000fe2000f8e9665 */
[----:B------:R-:W-:Y:S01]  /*1f6d0*/  HFMA2 R148, -RZ, RZ, 0, 0 ;  /* 0x00000000ff947431 */ /* 0x000fe200000001ff */
[----:B------:R-:W-:Y:S01]  /*1f6e0*/  MOV R101, R140 ;  /* 0x0000008c00657202 */ /* 0x000fe20000000f00 */
[----:B------:R-:W-:-:S07]  /*1f6f0*/  IMAD.MOV.U32 R140, RZ, RZ, R100 ;  /* 0x000000ffff8c7224 */ /* 0x000fce00078e0064 */
.L_x_9303:
[----:B------:R-:W-:Y:S05]  /*1f700*/  BSYNC.RECONVERGENT B1 ;  /* 0x0000000000017941 */ /* 0x000fea0003800200 */
.L_x_9302:
        /* <DEDUP_REMOVED lines=23> */
.L_x_9309:
        /* <DEDUP_REMOVED lines=13> */
.L_x_9311:
[----:B------:R-:W-:Y:S05]  /*1f950*/  BSYNC.RECONVERGENT B2 ;  /* 0x0000000000027941 */ /* 0x000fea0003800200 */
.L_x_9310:
        /* <DEDUP_REMOVED lines=43> */
.L_x_9308:
[----:B------:R-:W-:Y:S05]  /*1fc10*/  BSYNC.RECONVERGENT B1 ;  /* 0x0000000000017941 */ /* 0x000fea0003800200 */
.L_x_9307:
        /* <DEDUP_REMOVED lines=23> */
.L_x_9314:
        /* <DEDUP_REMOVED lines=13> */
.L_x_9316:
[----:B------:R-:W-:Y:S05]  /*1fe60*/  BSYNC.RECONVERGENT B2 ;  /* 0x0000000000027941 */ /* 0x000fea0003800200 */
.L_x_9315:
        /* <DEDUP_REMOVED lines=43> */
.L_x_9313:
[----:B------:R-:W-:Y:S05]  /*20120*/  BSYNC.RECONVERGENT B1 ;  /* 0x0000000000017941 */ /* 0x000fea0003800200 */
.L_x_9312:
        /* <DEDUP_REMOVED lines=10> */
[----:B------:R-:W-:Y:S01]  /*201d0*/  HADD2.F32 R101, -RZ, R31.H0_H0 ;  /* 0x2000001fff657230 */ /* 0x000fe20000004100 */
[----:B------:R-:W-:-:S04]  /*201e0*/  PLOP3.LUT P5, PT, P5, PT, PT, 0x8, 0x80 ;  /* 0x000000000080781c */ /* 0x000fc80002fae170 */
[----:B------:R-:W-:Y:S01]  /*201f0*/  FMUL.FTZ R148, R101, R148 ;  /* 0x0000009465947220 */ /* 0x000fe20000410000 */
        /* <DEDUP_REMOVED lines=10> */
.L_x_9319:
        /* <DEDUP_REMOVED lines=15> */
.L_x_9321:
[----:B------:R-:W-:Y:S05]  /*20390*/  BSYNC.RECONVERGENT B2 ;  /* 0x0000000000027941 */ /* 0x000fea0003800200 */
.L_x_9320:
        /* <DEDUP_REMOVED lines=43> */
.L_x_9318:
[----:B------:R-:W-:Y:S05]  /*20650*/  BSYNC.RECONVERGENT B1 ;  /* 0x0000000000017941 */ /* 0x000fea0003800200 */
.L_x_9317:
        /* <DEDUP_REMOVED lines=8> */
[----:B------:R-:W-:Y:S01]  /*206e0*/  HADD2.F32 R18, -RZ, R31.H1_H1 ;  /* 0x3000001fff127230 */ /* 0x000fe20000004100 */
[----:B------:R-:W-:Y:S02]  /*206f0*/  F2FP.F16.F32.PACK_AB R100, R144, R143 ;  /* 0x0000008f9064723e */ /* 0x000fe400000000ff */
[----:B------:R-:W-:Y:S02]  /*20700*/  FSEL R17, R103, RZ, !P6 ;  /* 0x000000ff67117208 */ /* 0x000fe40007000000 */
[----:B------:R-:W-:-:S03]  /*20710*/  PLOP3.LUT P6, PT, P6, PT, PT, 0x8, 0x80 ;  /* 0x000000000080781c */ /* 0x000fc600037ce170 */
[----:B------:R-:W-:-:S05]  /*20720*/  FMUL.FTZ R17, R18, R17 ;  /* 0x0000001112117220 */ /* 0x000fca0000410000 */
[----:B------:R-:W-:-:S07]  /*20730*/  F2FP.F16.F32.PACK_AB R103, R17, R148 ;  /* 0x000000941167723e */ /* 0x000fce00000000ff */
.L_x_9281:
[----:B------:R-:W-:Y:S01]  /*20740*/  FADD.FTZ R19, RZ, R2 ;  /* 0x00000002ff137221 */ /* 0x000fe20000010000 */
[----:B------:R-:W-:Y:S01]  /*20750*/  IMAD.WIDE.U32 R152, R142, 0x10, R152 ;  /* 0x000000108e987825 */ /* 0x000fe200078e0098 */
[----:B------:R-:W-:Y:S01]  /*20760*/  SEL R18, RZ, 0x1000000, !P6 ;  /* 0x01000000ff127807 */ /* 0x000fe20007000000 */
[----:B------:R-:W-:Y:S02]  /*20770*/  UMOV UR4, 0xffffffff ;  /* 0xffffffff00047882 */ /* 0x000fe40000000000 */
[----:B------:R-:W-:Y:S01]  /*20780*/  FADD.FTZ R20, R19, R14 ;  /* 0x0000000e13147221 */ /* 0x000fe20000010000 */
[----:B------:R-:W-:Y:S01]  /*20790*/  LOP3.LUT P6, RZ, R0, 0x2, RZ, 0xc0, !PT ;  /* 0x0000000200ff7812 */ /* 0x000fe200078cc0ff */
[----:B------:R0:W-:Y:S01]  /*207a0*/  STG.E.128 desc[UR8][R152.64], R100 ;  /* 0x0000006498007986 */ /* 0x0001e2000c101d08 */
[----:B------:R-:W-:-:S04]  /*207b0*/  IMAD.WIDE.U32 R150, R142, 0x8, R150 ;  /* 0x000000088e967825 */ /* 0x000fc800078e0096 */
[----:B------:R-:W-:-:S04]  /*207c0*/  FADD.FTZ R19, R20, R13 ;  /* 0x0000000d14137221 */ /* 0x000fc80000010000 */
[----:B------:R-:W-:-:S04]  /*207d0*/  FADD.FTZ R20, R19, R16 ;  /* 0x0000001013147221 */ /* 0x000fc80000010000 */
[----:B------:R-:W-:-:S04]  /*207e0*/  FADD.FTZ R19, R20, R15 ;  /* 0x0000000f14137221 */ /* 0x000fc80000010000 */
[----:B------:R-:W-:-:S04]  /*207f0*/  FADD.FTZ R20, R19, R22 ;  /* 0x0000001613147221 */ /* 0x000fc80000010000 */
[----:B------:R-:W-:Y:S01]  /*20800*/  FADD.FTZ R19, R20, R21 ;  /* 0x0000001514137221 */ /* 0x000fe20000010000 */
[----:B0-----:R-:W-:Y:S02]  /*20810*/  SEL R102, RZ, 0x10000, !P5 ;  /* 0x00010000ff667807 */ /* 0x001fe40006800000 */
[----:B------:R-:W-:Y:S01]  /*20820*/  SEL R103, RZ, 0x100, !P4 ;  /* 0x00000100ff677807 */ /* 0x000fe20006000000 */
[----:B------:R-:W-:Y:S01]  /*20830*/  FADD.FTZ R20, R19, R108 ;  /* 0x0000006c13147221 */ /* 0x000fe20000010000 */
[----:B------:R-:W-:Y:S02]  /*20840*/  SEL R101, RZ, 0x1000000, !P2 ;  /* 0x01000000ff657807 */ /* 0x000fe40005000000 */
[----:B------:R-:W-:Y:S01]  /*20850*/  SEL R100, RZ, 0x10000, !P1 ;  /* 0x00010000ff647807 */ /* 0x000fe20004800000 */
[----:B------:R-:W-:Y:S01]  /*20860*/  FADD.FTZ R20, R20, R109 ;  /* 0x0000006d14147221 */ /* 0x000fe20000010000 */
[----:B------:R-:W-:Y:S02]  /*20870*/  LOP3.LUT R102, R103, R18, R102, 0xfe, !PT ;  /* 0x0000001267667212 */ /* 0x000fe400078efe66 */
[----:B------:R-:W-:Y:S01]  /*20880*/  SEL R103, RZ, 0x1, !P6 ;  /* 0x00000001ff677807 */ /* 0x000fe20007000000 */
        /* <DEDUP_REMOVED lines=32> */
[----:B------:R-:W-:Y:S02]  /*20a90*/  LOP3.LUT R18, R19, R101, R100, 0xfe, !PT ;  /* 0x0000006513127212 */ /* 0x000fe400078efe64 */
[----:B------:R-:W-:Y:S01]  /*20aa0*/  SEL R19, RZ, 0x1, !P3 ;  /* 0x00000001ff137807 */ /* 0x000fe20005800000 */
        /* <DEDUP_REMOVED lines=130> */
.L_x_9335:
[----:B------:R-:W-:Y:S01]  /*212d0*/  FMUL.FTZ R19, R18, R18 ;  /* 0x0000001212137220 */ /* 0x000fe20000410000 */
[----:B------:R-:W-:Y:S01]  /*212e0*/  PLOP3.LUT P1, PT, PT, PT, UP1, 0x40, 0x4 ;  /* 0x000000000004781c */ /* 0x000fe20003f2e818 */
[----:B01----:R-:W-:Y:S01]  /*212f0*/  FADD.FTZ R103, R103, R150 ;  /* 0x0000009667677221 */ /* 0x003fe20000010000 */
[----:B------:R-:W-:Y:S02]  /*21300*/  HADD2.F32 R101, -RZ, R96.H0_H0 ;  /* 0x20000060ff657230 */ /* 0x000fe40000004100 */
[----:B------:R-:W-:Y:S01]  /*21310*/  FSEL R19, R19, RZ, !P1 ;  /* 0x000000ff13137208 */ /* 0x000fe20004800000 */
[----:B------:R-:W-:Y:S01]  /*21320*/  FFMA.FTZ R20, R103, R20, UR15 ;  /* 0x0000000f67147e23 */ /* 0x000fe20008010014 */
[----:B------:R-:W-:Y:S01]  /*21330*/  PLOP3.LUT P1, PT, PT, PT, UP1, 0x40, 0x4 ;  /* 0x000000000004781c */ /* 0x000fe20003f2e818 */
[----:B------:R-:W-:Y:S02]  /*21340*/  HADD2.F32 R103, -RZ, R72.H0_H0 ;  /* 0x20000048ff677230 */ /* 0x000fe40000004100 */
[----:B------:R-:W-:Y:S01]  /*21350*/  FADD.FTZ R19, R20, R19 ;  /* 0x0000001314137221 */ /* 0x000fe20000010000 */
[----:B------:R-:W-:Y:S01]  /*21360*/  FSEL R20, R18, RZ, P1 ;  /* 0x000000ff12147208 */ /* 0x000fe20000800000 */
[----:B------:R-:W-:-:S02]  /*21370*/  HADD2.F32 R151, -RZ, R97.H1_H1 ;  /* 0x30000061ff977230 */ /* 0x000fc40000004100 */
[----:B------:R-:W-:Y:S02]  /*21380*/  HADD2.F32 R153, -RZ, R73.H1_H1 ;  /* 0x30000049ff997230 */ /* 0x000fe40000004100 */
[----:B------:R-:W0:Y:S01]  /*21390*/  MUFU.RSQ R19, R19 ;  /* 0x0000001300137308 */ /* 0x000e220000001400 */
[C---:B------:R-:W-:Y:S01]  /*213a0*/  FADD.FTZ R2, -R20.reuse, R2 ;  /* 0x0000000214027221 */ /* 0x040fe20000010100 */
[C---:B------:R-:W-:Y:S01]  /*213b0*/  FADD.FTZ R14, -R20.reuse, R14 ;  /* 0x0000000e140e7221 */ /* 0x040fe20000010100 */
[C---:B------:R-:W-:Y:S01]  /*213c0*/  FADD.FTZ R150, -R20.reuse, R13 ;  /* 0x0000000d14967221 */ /* 0x040fe20000010100 */
[C---:B------:R-:W-:Y:S01]  /*213d0*/  FADD.FTZ R16, -R20.reuse, R16 ;  /* 0x0000001014107221 */ /* 0x040fe20000010100 */
[----:B------:R-:W-:Y:S02]  /*213e0*/  HADD2.F32 R100, -RZ, R96.H1_H1 ;  /* 0x30000060ff647230 */ /* 0x000fe40000004100 */
[----:B------:R-:W-:Y:S01]  /*213f0*/  FADD.FTZ R22, -R20, R22 ;  /* 0x0000001614167221 */ /* 0x000fe20000010100 */
[----:B------:R-:W-:-:S02]  /*21400*/  HADD2.F32 R102, -RZ, R72.H1_H1 ;  /* 0x30000048ff667230 */ /* 0x000fc40000004100 */
[C---:B------:R-:W-:Y:S01]  /*21410*/  FADD.FTZ R108, -R20.reuse, R108 ;  /* 0x0000006c146c7221 */ /* 0x040fe20000010100 */
[----:B------:R-:W-:Y:S02]  /*21420*/  HADD2.F32 R155, -RZ, R74.H1_H1 ;  /* 0x3000004aff9b7230 */ /* 0x000fe40000004100 */
[C---:B------:R-:W-:Y:S01]  /*21430*/  FADD.FTZ R110, -R20.reuse, R110 ;  /* 0x0000006e146e7221 */ /* 0x040fe20000010100 */
[----:B------:R-:W-:Y:S02]  /*21440*/  HADD2.F32 R157, -RZ, R75.H0_H0 ;  /* 0x2000004bff9d7230 */ /* 0x000fe40000004100 */
        /* <DEDUP_REMOVED lines=10> */
[----:B------:R-:W-:-:S02]  /*214f0*/  HADD2.F32 R101, -RZ, R97.H0_H0 ;  /* 0x20000061ff657230 */ /* 0x000fc40000004100 */
[----:B------:R-:W-:Y:S01]  /*21500*/  FFMA.FTZ R13, R13, R100, R102 ;  /* 0x000000640d0d7223 */ /* 0x000fe20000010066 */
[----:B------:R-:W-:Y:S02]  /*21510*/  HADD2.F32 R103, -RZ, R73.H0_H0 ;  /* 0x20000049ff677230 */ /* 0x000fe40000004100 */
[C---:B------:R-:W-:Y:S01]  /*21520*/  FADD.FTZ R100, -R20.reuse, R21 ;  /* 0x0000001514647221 */ /* 0x040fe20000010100 */
[----:B------:R-:W-:Y:S01]  /*21530*/  FMUL.FTZ R22, R19, R22 ;  /* 0x0000001613167220 */ /* 0x000fe20000410000 */
[----:B------:R-:W-:Y:S01]  /*21540*/  FADD.FTZ R150, -R20, R113 ;  /* 0x0000007114967221 */ /* 0x000fe20000010100 */
[----:B------:R-:W-:Y:S02]  /*21550*/  HADD2.F32 R113, -RZ, R94.H0_H0 ;  /* 0x2000005eff717230 */ /* 0x000fe40000004100 */
[----:B------:R-:W-:Y:S01]  /*21560*/  FFMA.FTZ R14, R14, R101, R103 ;  /* 0x000000650e0e7223 */ /* 0x000fe20000010067 */
[----:B------:R-:W-:Y:S01]  /*21570*/  FFMA.FTZ R101, R16, R151, R153 ;  /* 0x0000009710657223 */ /* 0x000fe20000010099 */
[----:B------:R-:W-:Y:S01]  /*21580*/  FADD.FTZ R16, -R20, R15 ;  /* 0x0000000f14107221 */ /* 0x000fe20000010100 */
[----:B------:R-:W-:-:S02]  /*21590*/  HADD2.F32 R153, -RZ, R98.H1_H1 ;  /* 0x30000062ff997230 */ /* 0x000fc40000004100 */
[C---:B------:R-:W-:Y:S01]  /*215a0*/  FMUL.FTZ R100, R19.reuse, R100 ;  /* 0x0000006413647220 */ /* 0x040fe20000410000 */
[----:B------:R-:W-:Y:S02]  /*215b0*/  HADD2.F32 R103, -RZ, R98.H0_H0 ;  /* 0x20000062ff677230 */ /* 0x000fe40000004100 */
[----:B------:R-:W-:Y:S01]  /*215c0*/  FMUL.FTZ R16, R19, R16 ;  /* 0x0000001013107220 */ /* 0x000fe20000410000 */
[----:B------:R-:W-:Y:S02]  /*215d0*/  HADD2.F32 R151, -RZ, R74.H0_H0 ;  /* 0x2000004aff977230 */ /* 0x000fe40000004100 */
[----:B------:R-:W-:Y:S01]  /*215e0*/  FFMA.FTZ R102, R22, R153, R155 ;  /* 0x0000009916667223 */ /* 0x000fe2000001009b */
[----:B------:R-:W-:Y:S02]  /*215f0*/  HADD2.F32 R15, -RZ, R99.H0_H0 ;  /* 0x20000063ff0f7230 */ /* 0x000fe40000004100 */
[----:B------:R-:W-:Y:S01]  /*21600*/  FADD.FTZ R22, -R20, R111 ;  /* 0x0000006f14167221 */ /* 0x000fe20000010100 */
[----:B------:R-:W-:-:S02]  /*21610*/  HADD2.F32 R111, -RZ, R68.H1_H1 ;  /* 0x30000044ff6f7230 */ /* 0x000fc40000004100 */
[----:B------:R-:W-:Y:S01]  /*21620*/  FFMA.FTZ R21, R16, R103, R151 ;  /* 0x0000006710157223 */ /* 0x000fe20000010097 */
[----:B------:R-:W-:Y:S01]  /*21630*/  FADD.FTZ R16, -R20, R109 ;  /* 0x0000006d14107221 */ /* 0x000fe20000010100 */
[----:B------:R-:W-:Y:S01]  /*21640*/  FFMA.FTZ R103, R100, R15, R157 ;  /* 0x0000000f64677223 */ /* 0x000fe2000001009d */
[----:B------:R-:W-:Y:S02]  /*21650*/  HADD2.F32 R15, -RZ, R99.H1_H1 ;  /* 0x30000063ff0f7230 */ /* 0x000fe40000004100 */
[C---:B------:R-:W-:Y:S01]  /*21660*/  FMUL.FTZ R100, R19.reuse, R108 ;  /* 0x0000006c13647220 */ /* 0x040fe20000410000 */
[----:B------:R-:W-:Y:S02]  /*21670*/  HADD2.F32 R151, -RZ, R75.H1_H1 ;  /* 0x3000004bff977230 */ /* 0x000fe40000004100 */
[C---:B------:R-:W-:Y:S01]  /*21680*/  FMUL.FTZ R22, R19.reuse, R22 ;  /* 0x0000001613167220 */ /* 0x040fe20000410000 */
[--C-:B------:R-:W-:Y:S02]  /*21690*/  HADD2.F32 R109, -RZ, R92.reuse.H1_H1 ;  /* 0x3000005cff6d7230 */ /* 0x100fe40000004100 */
[----:B------:R-:W-:Y:S01]  /*216a0*/  FMUL.FTZ R16, R19, R16 ;  /* 0x0000001013107220 */ /* 0x000fe20000410000 */
        /* <DEDUP_REMOVED lines=8> */
[----:B------:R-:W-:-:S02]  /*21730*/  HADD2.F32 R153, -RZ, R70.H0_H0 ;  /* 0x20000046ff997230 */ /* 0x000fc40000004100 */
[C---:B------:R-:W-:Y:S01]  /*21740*/  FMUL.FTZ R112, R19.reuse, R112 ;  /* 0x0000007013707220 */ /* 0x040fe20000410000 */
[----:B------:R-:W-:Y:S02]  /*21750*/  HADD2.F32 R111, -RZ, R93.H1_H1 ;  /* 0x3000005dff6f7230 */ /* 0x000fe40000004100 */
[----:B------:R-:W-:Y:S01]  /*21760*/  FMUL.FTZ R150, R19, R150 ;  /* 0x0000009613967220 */ /* 0x000fe20000410000 */
[----:B------:R-:W-:Y:S02]  /*21770*/  HADD2.F32 R151, -RZ, R69.H1_H1 ;  /* 0x30000045ff977230 */ /* 0x000fe40000004100 */
[----:B------:R-:W-:Y:S01]  /*21780*/  FFMA.FTZ R109, R109, R22, R108 ;  /* 0x000000166d6d7223 */ /* 0x000fe2000001006c */
[----:B------:R-:W-:Y:S01]  /*21790*/  FFMA.FTZ R108, R112, R113, R153 ;  /* 0x00000071706c7223 */ /* 0x000fe20000010099 */
[C---:B------:R-:W-:Y:S01]  /*217a0*/  FADD.FTZ R110, -R20.reuse, R115 ;  /* 0x00000073146e7221 */ /* 0x040fe20000010100 */
[----:B------:R-:W-:Y:S01]  /*217b0*/  FADD.FTZ R112, -R20, R117 ;  /* 0x0000007514707221 */ /* 0x000fe20000010100 */
        /* <DEDUP_REMOVED lines=8> */
[----:B------:R-:W-:Y:S01]  /*21840*/  FADD.FTZ R150, -R20, R119 ;  /* 0x0000007714967221 */ /* 0x000fe20000010100 */
        /* <DEDUP_REMOVED lines=15> */
[----:B------:R-:W-:Y:S01]  /*21940*/  FADD.FTZ R156, -R20, R123 ;  /* 0x0000007b149c7221 */ /* 0x000fe20000010100 */
[----:B------:R-:W-:Y:S01]  /*21950*/  FFMA.FTZ R110, R150, R117, R151 ;  /* 0x00000075966e7223 */ /* 0x000fe20000010097 */
[----:B------:R-:W-:-:S02]  /*21960*/  HADD2.F32 R118, -RZ, R89.H1_H1 ;  /* 0x30000059ff767230 */ /* 0x000fc40000004100 */
[----:B------:R-:W-:Y:S01]  /*21970*/  FADD.FTZ R150, -R20, R121 ;  /* 0x0000007914967221 */ /* 0x000fe20000010100 */
[----:B------:R-:W-:Y:S01]  /*21980*/  FFMA.FTZ R112, R120, R119, R153 ;  /* 0x0000007778707223 */ /* 0x000fe20000010099 */
[----:B------:R-:W-:Y:S02]  /*21990*/  HADD2.F32 R120, -RZ, R65.H1_H1 ;  /* 0x30000041ff787230 */ /* 0x000fe40000004100 */
[C---:B------:R-:W-:Y:S01]  /*219a0*/  FMUL.FTZ R117, R19.reuse, R122 ;  /* 0x0000007a13757220 */ /* 0x040fe20000410000 */
[----:B------:R-:W-:Y:S02]  /*219b0*/  HADD2.F32 R121, -RZ, R90.H1_H1 ;  /* 0x3000005aff797230 */ /* 0x000fe40000004100 */
[----:B------:R-:W-:Y:S01]  /*219c0*/  FMUL.FTZ R156, R19, R156 ;  /* 0x0000009c139c7220 */ /* 0x000fe20000410000 */
[----:B------:R-:W-:Y:S02]  /*219d0*/  HADD2.F32 R123, -RZ, R66.H1_H1 ;  /* 0x30000042ff7b7230 */ /* 0x000fe40000004100 */
[C---:B------:R-:W-:Y:S01]  /*219e0*/  FADD.FTZ R124, -R20.reuse, R124 ;  /* 0x0000007c147c7221 */ /* 0x040fe20000010100 */
[----:B------:R-:W-:Y:S01]  /*219f0*/  FFMA.FTZ R117, R117, R118, R120 ;  /* 0x0000007675757223 */ /* 0x000fe20000010078 */
[----:B------:R-:W-:Y:S01]  /*21a00*/  FADD.FTZ R126, -R20, R126 ;  /* 0x0000007e147e7221 */ /* 0x000fe20000010100 */
[----:B------:R-:W-:-:S02]  /*21a10*/  HADD2.F32 R151, -RZ, R91.H1_H1 ;  /* 0x3000005bff977230 */ /* 0x000fc40000004100 */
[----:B------:R-:W-:Y:S01]  /*21a20*/  FFMA.FTZ R118, R156, R121, R123 ;  /* 0x000000799c767223 */ /* 0x000fe2000001007b */
[----:B------:R-:W-:Y:S02]  /*21a30*/  HADD2.F32 R121, -RZ, R91.H0_H0 ;  /* 0x2000005bff797230 */ /* 0x000fe40000004100 */
[C---:B------:R-:W-:Y:S01]  /*21a40*/  FMUL.FTZ R124, R19.reuse, R124 ;  /* 0x0000007c137c7220 */ /* 0x040fe20000410000 */
[--C-:B------:R-:W-:Y:S02]  /*21a50*/  HADD2.F32 R123, -RZ, R67.reuse.H0_H0 ;  /* 0x20000043ff7b7230 */ /* 0x100fe40000004100 */
[C---:B------:R-:W-:Y:S01]  /*21a60*/  FMUL.FTZ R126, R19.reuse, R126 ;  /* 0x0000007e137e7220 */ /* 0x040fe20000410000 */
[----:B------:R-:W-:Y:S02]  /*21a70*/  HADD2.F32 R153, -RZ, R67.H1_H1 ;  /* 0x30000043ff997230 */ /* 0x000fe40000004100 */
[C---:B------:R-:W-:Y:S01]  /*21a80*/  FADD.FTZ R122, -R20.reuse, R129 ;  /* 0x00000081147a7221 */ /* 0x040fe20000010100 */
[C---:B------:R-:W-:Y:S01]  /*21a90*/  FADD.FTZ R156, -R20.reuse, R131 ;  /* 0x00000083149c7221 */ /* 0x040fe20000010100 */
[----:B------:R-:W-:Y:S01]  /*21aa0*/  FADD.FTZ R120, -R20, R127 ;  /* 0x0000007f14787221 */ /* 0x000fe20000010100 */
[----:B------:R-:W-:Y:S01]  /*21ab0*/  FFMA.FTZ R127, R124, R121, R123 ;  /* 0x000000797c7f7223 */ /* 0x000fe2000001007b */
[----:B------:R-:W-:Y:S01]  /*21ac0*/  FMUL.FTZ R119, R19, R150 ;  /* 0x0000009613777220 */ /* 0x000fe20000410000 */
[----:B------:R-:W-:Y:S01]  /*21ad0*/  FFMA.FTZ R124, R126, R151, R153 ;  /* 0x000000977e7c7223 */ /* 0x000fe20000010099 */
[----:B------:R-:W-:-:S02]  /*21ae0*/  HADD2.F32 R129, -RZ, R85.H1_H1 ;  /* 0x30000055ff817230 */ /* 0x000fc40000004100 */
[C---:B------:R-:W-:Y:S01]  /*21af0*/  FMUL.FTZ R121, R19.reuse, R122 ;  /* 0x0000007a13797220 */ /* 0x040fe20000410000 */
[----:B------:R-:W-:Y:S02]  /*21b00*/  HADD2.F32 R131, -RZ, R61.H1_H1 ;  /* 0x3000003dff837230 */ /* 0x000fe40000004100 */
[C---:B------:R-:W-:Y:S01]  /*21b10*/  FMUL.FTZ R122, R19.reuse, R156 ;  /* 0x0000009c137a7220 */ /* 0x040fe20000410000 */
[----:B------:R-:W-:Y:S02]  /*21b20*/  HADD2.F32 R126, -RZ, R84.H1_H1 ;  /* 0x30000054ff7e7230 */ /* 0x000fe40000004100 */
[----:B------:R-:W-:Y:S01]  /*21b30*/  FADD.FTZ R130, -R20, R130 ;  /* 0x0000008214827221 */ /* 0x000fe20000010100 */
[----:B------:R-:W-:Y:S02]  /*21b40*/  HADD2.F32 R150, -RZ, R60.H1_H1 ;  /* 0x3000003cff967230 */ /* 0x000fe40000004100 */
[----:B------:R-:W-:Y:S01]  /*21b50*/  FMUL.FTZ R120, R19, R120 ;  /* 0x0000007813787220 */ /* 0x000fe20000410000 */
[----:B------:R-:W-:-:S02]  /*21b60*/  HADD2.F32 R155, -RZ, R84.H0_H0 ;  /* 0x20000054ff9b7230 */ /* 0x000fc40000004100 */
[----:B------:R-:W-:Y:S01]  /*21b70*/  FADD.FTZ R128, -R20, R128 ;  /* 0x0000008014807221 */ /* 0x000fe20000010100 */
[----:B------:R-:W-:Y:S02]  /*21b80*/  HADD2.F32 R157, -RZ, R60.H0_H0 ;  /* 0x2000003cff9d7230 */ /* 0x000fe40000004100 */
[----:B------:R-:W-:Y:S01]  /*21b90*/  FFMA.FTZ R122, R122, R129, R131 ;  /* 0x000000817a7a7223 */ /* 0x000fe20000010083 */
[----:B------:R-:W-:Y:S01]  /*21ba0*/  FFMA.FTZ R121, R121, R126, R150 ;  /* 0x0000007e79797223 */ /* 0x000fe20000010096 */
[----:B------:R-:W-:Y:S02]  /*21bb0*/  HADD2.F32 R131, -RZ, R86.H0_H0 ;  /* 0x20000056ff837230 */ /* 0x000fe40000004100 */
[C---:B------:R-:W-:Y:S01]  /*21bc0*/  FADD.FTZ R132, -R20.reuse, R132 ;  /* 0x0000008414847221 */ /* 0x040fe20000010100 */
[----:B------:R-:W-:Y:S02]  /*21bd0*/  HADD2.F32 R129, -RZ, R62.H0_H0 ;  /* 0x2000003eff817230 */ /* 0x000fe40000004100 */
[----:B------:R-:W-:Y:S01]  /*21be0*/  FADD.FTZ R126, -R20, R133 ;  /* 0x00000085147e7221 */ /* 0x000fe20000010100 */
[C---:B------:R-:W-:Y:S01]  /*21bf0*/  FMUL.FTZ R130, R19.reuse, R130 ;  /* 0x0000008213827220 */ /* 0x040fe20000410000 */
[----:B------:R-:W-:Y:S01]  /*21c00*/  FFMA.FTZ R120, R120, R155, R157 ;  /* 0x0000009b78787223 */ /* 0x000fe2000001009d */
[----:B------:R-:W-:Y:S01]  /*21c10*/  FMUL.FTZ R123, R19, R128 ;  /* 0x00000080137b7220 */ /* 0x000fe20000410000 */
[----:B------:R-:W-:-:S02]  /*21c20*/  HADD2.F32 R133, -RZ, R87.H0_H0 ;  /* 0x20000057ff857230 */ /* 0x000fc40000004100 */
[C---:B------:R-:W-:Y:S01]  /*21c30*/  FMUL.FTZ R128, R19.reuse, R132 ;  /* 0x0000008413807220 */ /* 0x040fe20000410000 */
[----:B------:R-:W-:Y:S02]  /*21c40*/  HADD2.F32 R155, -RZ, R63.H0_H0 ;  /* 0x2000003fff9b7230 */ /* 0x000fe40000004100 */
[----:B------:R-:W-:Y:S01]  /*21c50*/  FMUL.FTZ R126, R19, R126 ;  /* 0x0000007e137e7220 */ /* 0x000fe20000410000 */
[----:B------:R-:W-:Y:S02]  /*21c60*/  HADD2.F32 R151, -RZ, R86.H1_H1 ;  /* 0x30000056ff977230 */ /* 0x000fe40000004100 */
[----:B------:R-:W-:Y:S01]  /*21c70*/  FFMA.FTZ R131, R130, R131, R129 ;  /* 0x0000008382837223 */ /* 0x000fe20000010081 */
[----:B------:R-:W-:Y:S02]  /*21c80*/  HADD2.F32 R153, -RZ, R62.H1_H1 ;  /* 0x3000003eff997230 */ /* 0x000fe40000004100 */
[C---:B------:R-:W-:Y:S01]  /*21c90*/  FADD.FTZ R130, -R20.reuse, R135 ;  /* 0x0000008714827221 */ /* 0x040fe20000010100 */
[----:B------:R-:W-:Y:S01]  /*21ca0*/  FADD.FTZ R136, -R20, R136 ;  /* 0x0000008814887221 */ /* 0x000fe20000010100 */
[----:B------:R-:W-:Y:S01]  /*21cb0*/  FFMA.FTZ R128, R128, R133, R155 ;  /* 0x0000008580807223 */ /* 0x000fe2000001009b */
[----:B------:R-:W-:-:S02]  /*21cc0*/  HADD2.F32 R133, -RZ, R87.H1_H1 ;  /* 0x30000057ff857230 */ /* 0x000fc40000004100 */
[----:B------:R-:W-:Y:S01]  /*21cd0*/  FFMA.FTZ R126, R126, R151, R153 ;  /* 0x000000977e7e7223 */ /* 0x000fe20000010099 */
[----:B------:R-:W-:Y:S02]  /*21ce0*/  HADD2.F32 R129, -RZ, R63.H1_H1 ;  /* 0x3000003fff817230 */ /* 0x000fe40000004100 */
[----:B------:R-:W-:Y:S01]  /*21cf0*/  FADD.FTZ R104, -R20, R104 ;  /* 0x0000006814687221 */ /* 0x000fe20000010100 */
[----:B------:R-:W-:Y:S02]  /*21d00*/  HADD2.F32 R151, -RZ, R80.H0_H0 ;  /* 0x20000050ff977230 */ /* 0x000fe40000004100 */
[C---:B------:R-:W-:Y:S01]  /*21d10*/  FMUL.FTZ R130, R19.reuse, R130 ;  /* 0x0000008213827220 */ /* 0x040fe20000410000 */
[----:B------:R-:W-:Y:S02]  /*21d20*/  HADD2.F32 R153, -RZ, R56.H0_H0 ;  /* 0x20000038ff997230 */ /* 0x000fe40000004100 */
[----:B------:R-:W-:Y:S01]  /*21d30*/  FMUL.FTZ R136, R19, R136 ;  /* 0x0000008813887220 */ /* 0x000fe20000410000 */
[----:B------:R-:W-:-:S02]  /*21d40*/  HADD2.F32 R135, -RZ, R80.H1_H1 ;  /* 0x30000050ff877230 */ /* 0x000fc40000004100 */
[----:B------:R-:W-:Y:S01]  /*21d50*/  FMUL.FTZ R104, R19, R104 ;  /* 0x0000006813687220 */ /* 0x000fe20000410000 */
[----:B------:R-:W-:Y:S02]  /*21d60*/  HADD2.F32 R155, -RZ, R56.H1_H1 ;  /* 0x30000038ff9b7230 */ /* 0x000fe40000004100 */
[----:B------:R-:W-:Y:S01]  /*21d70*/  FADD.FTZ R138, -R20, R138 ;  /* 0x0000008a148a7221 */ /* 0x000fe20000010100 */
[----:B------:R-:W-:Y:S01]  /*21d80*/  FFMA.FTZ R133, R130, R133, R129 ;  /* 0x0000008582857223 */ /* 0x000fe20000010081 */
[----:B------:R-:W-:Y:S01]  /*21d90*/  FFMA.FTZ R129, R136, R151, R153 ;  /* 0x0000009788817223 */ /* 0x000fe20000010099 */
[C---:B------:R-:W-:Y:S01]  /*21da0*/  FADD.FTZ R130, -R20.reuse, R137 ;  /* 0x0000008914827221 */ /* 0x040fe20000010100 */
[----:B------:R-:W-:Y:S01]  /*21db0*/  FADD.FTZ R150, -R20, R105 ;  /* 0x0000006914967221 */ /* 0x000fe20000010100 */
[----:B------:R-:W-:Y:S02]  /*21dc0*/  HADD2.F32 R132, -RZ, R81.H1_H1 ;  /* 0x30000051ff847230 */ /* 0x000fe40000004100 */
[----:B------:R-:W-:Y:S01]  /*21dd0*/  FFMA.FTZ R104, R104, R135, R155 ;  /* 0x0000008768687223 */ /* 0x000fe2000001009b */
[----:B------:R-:W-:-:S02]  /*21de0*/  HADD2.F32 R136, -RZ, R57.H1_H1 ;  /* 0x30000039ff887230 */ /* 0x000fc40000004100 */
[C---:B------:R-:W-:Y:S01]  /*21df0*/  FMUL.FTZ R105, R19.reuse, R138 ;  /* 0x0000008a13697220 */ /* 0x040fe20000410000 */
[----:B------:R-:W-:Y:S02]  /*21e00*/  HADD2.F32 R135, -RZ, R81.H0_H0 ;  /* 0x20000051ff877230 */ /* 0x000fe40000004100 */
[C---:B------:R-:W-:Y:S01]  /*21e10*/  FMUL.FTZ R130, R19.reuse, R130 ;  /* 0x0000008213827220 */ /* 0x040fe20000410000 */
[----:B------:R-:W-:Y:S02]  /*21e20*/  HADD2.F32 R151, -RZ, R57.H0_H0 ;  /* 0x20000039ff977230 */ /* 0x000fe40000004100 */
[----:B------:R-:W-:Y:S01]  /*21e30*/  FMUL.FTZ R150, R19, R150 ;  /* 0x0000009613967220 */ /* 0x000fe20000410000 */
[----:B------:R-:W-:Y:S02]  /*21e40*/  HADD2.F32 R137, -RZ, R82.H0_H0 ;  /* 0x20000052ff897230 */ /* 0x000fe40000004100 */
[----:B------:R-:W-:Y:S01]  /*21e50*/  FFMA.FTZ R105, R105, R132, R136 ;  /* 0x0000008469697223 */ /* 0x000fe20000010088 */
[----:B------:R-:W-:-:S02]  /*21e60*/  HADD2.F32 R153, -RZ, R58.H0_H0 ;  /* 0x2000003aff997230 */ /* 0x000fc40000004100 */
[C---:B------:R-:W-:Y:S01]  /*21e70*/  FADD.FTZ R106, -R20.reuse, R106 ;  /* 0x0000006a146a7221 */ /* 0x040fe20000010100 */
[----:B------:R-:W-:Y:S01]  /*21e80*/  FADD.FTZ R136, -R20, R139 ;  /* 0x0000008b14887221 */ /* 0x000fe20000010100 */
[----:B------:R-:W-:Y:S02]  /*21e90*/  HADD2.F32 R152, -RZ, R90.H0_H0 ;  /* 0x2000005aff987230 */ /* 0x000fe40000004100 */
[----:B------:R-:W-:Y:S01]  /*21ea0*/  FFMA.FTZ R130, R130, R135, R151 ;  /* 0x0000008782827223 */ /* 0x000fe20000010097 */
[----:B------:R-:W-:Y:S02]  /*21eb0*/  HADD2.F32 R154, -RZ, R66.H0_H0 ;  /* 0x20000042ff9a7230 */ /* 0x000fe40000004100 */
[----:B------:R-:W-:Y:S01]  /*21ec0*/  FFMA.FTZ R132, R150, R137, R153 ;  /* 0x0000008996847223 */ /* 0x000fe20000010099 */
[----:B------:R-:W-:Y:S02]  /*21ed0*/  HADD2.F32 R137, -RZ, R82.H1_H1 ;  /* 0x30000052ff897230 */ /* 0x000fe40000004100 */
[----:B------:R-:W-:Y:S01]  /*21ee0*/  FMUL.FTZ R106, R19, R106 ;  /* 0x0000006a136a7220 */ /* 0x000fe20000410000 */
[----:B------:R-:W-:-:S02]  /*21ef0*/  HADD2.F32 R135, -RZ, R58.H1_H1 ;  /* 0x3000003aff877230 */ /* 0x000fc40000004100 */
[----:B------:R-:W-:Y:S01]  /*21f00*/  FMUL.FTZ R136, R19, R136 ;  /* 0x0000008813887220 */ /* 0x000fe20000410000 */
[----:B------:R-:W-:Y:S02]  /*21f10*/  HADD2.F32 R151, -RZ, R83.H0_H0 ;  /* 0x20000053ff977230 */ /* 0x000fe40000004100 */
[----:B------:R-:W-:Y:S01]  /*21f20*/  FFMA.FTZ R119, R119, R152, R154 ;  /* 0x0000009877777223 */ /* 0x000fe2000001009a */
[----:B------:R-:W-:Y:S02]  /*21f30*/  HADD2.F32 R153, -RZ, R59.H0_H0 ;  /* 0x2000003bff997230 */ /* 0x000fe40000004100 */
[----:B------:R-:W-:Y:S01]  /*21f40*/  FADD.FTZ R138, -R20, R107 ;  /* 0x0000006b148a7221 */ /* 0x000fe20000010100 */
[----:B------:R-:W-:Y:S02]  /*21f50*/  HADD2.F32 R152, -RZ, R85.H0_H0 ;  /* 0x20000055ff987230 */ /* 0x000fe40000004100 */
[----:B------:R-:W-:Y:S01]  /*21f60*/  FFMA.FTZ R137, R106, R137, R135 ;  /* 0x000000896a897223 */ /* 0x000fe20000010087 */
[----:B------:R-:W-:-:S02]  /*21f70*/  HADD2.F32 R154, -RZ, R61.H0_H0 ;  /* 0x2000003dff9a7230 */ /* 0x000fc40000004100 */
[----:B------:R-:W-:Y:S01]  /*21f80*/  FFMA.FTZ R106, R136, R151, R153 ;  /* 0x00000097886a7223 */ /* 0x000fe20000010099 */
[C---:B------:R-:W-:Y:S01]  /*21f90*/  FADD.FTZ R136, -R20.reuse, R143 ;  /* 0x0000008f14887221 */ /* 0x040fe20000010100 */
[----:B------:R-:W-:Y:S01]  /*21fa0*/  FMUL.FTZ R107, R19, R138 ;  /* 0x0000008a136b7220 */ /* 0x000fe20000410000 */
[C---:B------:R-:W-:Y:S01]  /*21fb0*/  FADD.FTZ R144, -R20.reuse, R144 ;  /* 0x0000009014907221 */ /* 0x040fe20000010100 */
[----:B------:R-:W-:Y:S01]  /*21fc0*/  FADD.FTZ R138, -R20, R145 ;  /* 0x00000091148a7221 */ /* 0x000fe20000010100 */
[----:B------:R-:W-:Y:S01]  /*21fd0*/  FFMA.FTZ R123, R123, R152, R154 ;  /* 0x000000987b7b7223 */ /* 0x000fe2000001009a */
[----:B------:R-:W-:Y:S02]  /*21fe0*/  HADD2.F32 R135, -RZ, R76.H0_H0 ;  /* 0x2000004cff877230 */ /* 0x000fe40000004100 */
[C---:B------:R-:W-:Y:S01]  /*21ff0*/  FMUL.FTZ R136, R19.reuse, R136 ;  /* 0x0000008813887220 */ /* 0x040fe20000410000 */
[----:B------:R-:W-:Y:S02]  /*22000*/  HADD2.F32 R139, -RZ, R52.H0_H0 ;  /* 0x20000034ff8b7230 */ /* 0x000fe40000004100 */
[----:B------:R-:W-:Y:S01]  /*22010*/  FMUL.FTZ R144, R19, R144 ;  /* 0x0000009013907220 */ /* 0x000fe20000410000 */
[----:B------:R-:W-:-:S02]  /*22020*/  HADD2.F32 R150, -RZ, R83.H1_H1 ;  /* 0x30000053ff967230 */ /* 0x000fc40000004100 */
[C---:B------:R-:W-:Y:S01]  /*22030*/  FADD.FTZ R146, -R20.reuse, R146 ;  /* 0x0000009214927221 */ /* 0x040fe20000010100 */
[----:B------:R-:W-:Y:S02]  /*22040*/  HADD2.F32 R152, -RZ, R59.H1_H1 ;  /* 0x3000003bff987230 */ /* 0x000fe40000004100 */
[----:B------:R-:W-:Y:S01]  /*22050*/  FMUL.FTZ R138, R19, R138 ;  /* 0x0000008a138a7220 */ /* 0x000fe20000410000 */
[----:B------:R-:W-:Y:S02]  /*22060*/  HADD2.F32 R151, -RZ, R76.H1_H1 ;  /* 0x3000004cff977230 */ /* 0x000fe40000004100 */
[----:B------:R-:W-:Y:S01]  /*22070*/  FADD.FTZ R154, -R20, R147 ;  /* 0x00000093149a7221 */ /* 0x000fe20000010100 */
[----:B------:R-:W-:Y:S02]  /*22080*/  HADD2.F32 R153, -RZ, R52.H1_H1 ;  /* 0x30000034ff997230 */ /* 0x000fe40000004100 */
[----:B------:R-:W-:Y:S01]  /*22090*/  FFMA.FTZ R136, R136, R135, R139 ;  /* 0x0000008788887223 */ /* 0x000fe2000001008b */
[----:B------:R-:W-:-:S02]  /*220a0*/  HADD2.F32 R143, -RZ, R77.H0_H0 ;  /* 0x2000004dff8f7230 */ /* 0x000fc40000004100 */
[----:B------:R-:W-:Y:S01]  /*220b0*/  FFMA.FTZ R107, R107, R150, R152 ;  /* 0x000000966b6b7223 */ /* 0x000fe20000010098 */
[----:B------:R-:W-:Y:S02]  /*220c0*/  HADD2.F32 R145, -RZ, R53.H0_H0 ;  /* 0x20000035ff917230 */ /* 0x000fe40000004100 */
[----:B------:R-:W-:Y:S01]  /*220d0*/  FFMA.FTZ R135, R144, R151, R153 ;  /* 0x0000009790877223 */ /* 0x000fe20000010099 */
[C---:B------:R-:W-:Y:S01]  /*220e0*/  FMUL.FTZ R139, R19.reuse, R146 ;  /* 0x00000092138b7220 */ /* 0x040fe20000410000 */
[----:B------:R-:W-:Y:S01]  /*220f0*/  HADD2.F32 R144, -RZ, R77.H1_H1 ;  /* 0x3000004dff907230 */ /* 0x000fe20000004100 */
[----:B------:R-:W0:Y:S01]  /*22100*/  @!P0 LDC.64 R150, c[0x0][0x3c0] ;  /* 0x0000f000ff968b82 */ /* 0x000e220000000a00 */
[----:B------:R-:W-:Y:S01]  /*22110*/  FFMA.FTZ R138, R138, R143, R145 ;  /* 0x0000008f8a8a7223 */ /* 0x000fe20000010091 */
[----:B------:R-:W-:Y:S02]  /*22120*/  HADD2.F32 R152, -RZ, R53.H1_H1 ;  /* 0x30000035ff987230 */ /* 0x000fe40000004100 */
[----:B------:R-:W-:Y:S01]  /*22130*/  FMUL.FTZ R143, R19, R154 ;  /* 0x0000009a138f7220 */ /* 0x000fe20000410000 */
[----:B------:R-:W-:Y:S01]  /*22140*/  HADD2.F32 R146, -RZ, R78.H0_H0 ;  /* 0x2000004eff927230 */ /* 0x000fe20000004100 */
[----:B------:R-:W-:Y:S01]  /*22150*/  F2FP.F16.F32.PACK_AB R103, R100, R103 ;  /* 0x000000676467723e */ /* 0x000fe200000000ff */
[----:B------:R-:W-:-:S02]  /*22160*/  HADD2.F32 R156, -RZ, R54.H0_H0 ;  /* 0x20000036ff9c7230 */ /* 0x000fc40000004100 */
[----:B------:R-:W-:Y:S01]  /*22170*/  FFMA.FTZ R139, R139, R144, R152 ;  /* 0x000000908b8b7223 */ /* 0x000fe20000010098 */
[C---:B------:R-:W-:Y:S01]  /*22180*/  FADD.FTZ R144, -R20.reuse, R149 ;  /* 0x0000009514907221 */ /* 0x040fe20000010100 */
[----:B------:R-:W1:Y:S01]  /*22190*/  @!P0 LDC.64 R152, c[0x0][0x3c8] ;  /* 0x0000f200ff988b82 */ /* 0x000e620000000a00 */
[----:B------:R-:W-:Y:S02]  /*221a0*/  HADD2.F32 R145, -RZ, R78.H1_H1 ;  /* 0x3000004eff917230 */ /* 0x000fe40000004100 */
[----:B------:R-:W-:Y:S01]  /*221b0*/  FFMA.FTZ R143, R143, R146, R156 ;  /* 0x000000928f8f7223 */ /* 0x000fe2000001009c */
[C---:B------:R-:W-:Y:S01]  /*221c0*/  FADD.FTZ R146, -R20.reuse, R148 ;  /* 0x0000009414927221 */ /* 0x040fe20000010100 */
[----:B------:R-:W-:Y:S02]  /*221d0*/  HADD2.F32 R147, -RZ, R54.H1_H1 ;  /* 0x30000036ff937230 */ /* 0x000fe40000004100 */
[----:B------:R-:W-:Y:S01]  /*221e0*/  FMUL.FTZ R144, R19, R144 ;  /* 0x0000009013907220 */ /* 0x000fe20000410000 */
[----:B------:R-:W-:Y:S01]  /*221f0*/  F2FP.F16.F32.PACK_AB R100, R13, R2 ;  /* 0x000000020d64723e */ /* 0x000fe200000000ff */
[----:B------:R-:W-:Y:S01]  /*22200*/  FADD.FTZ R20, -R20, R17 ;  /* 0x0000001114147221 */ /* 0x000fe20000010100 */
[----:B------:R-:W2:Y:S01]  /*22210*/  LDC.64 R148, c[0x0][0x428] ;  /* 0x00010a00ff947b82 */ /* 0x000ea20000000a00 */
[----:B------:R-:W-:Y:S01]  /*22220*/  FFMA.FTZ R144, R144, R145, R147 ;  /* 0x0000009190907223 */ /* 0x000fe20000010093 */
[----:B------:R-:W-:-:S02]  /*22230*/  HADD2.F32 R17, -RZ, R79.H0_H0 ;  /* 0x2000004fff117230 */ /* 0x000fc40000004100 */
[C---:B------:R-:W-:Y:S01]  /*22240*/  FMUL.FTZ R146, R19.reuse, R146 ;  /* 0x0000009213927220 */ /* 0x040fe20000410000 */
[----:B------:R-:W-:Y:S02]  /*22250*/  HADD2.F32 R145, -RZ, R55.H0_H0 ;  /* 0x20000037ff917230 */ /* 0x000fe40000004100 */
[----:B------:R-:W-:Y:S01]  /*22260*/  FMUL.FTZ R20, R19, R20 ;  /* 0x0000001413147220 */ /* 0x000fe20000410000 */
[----:B------:R-:W-:Y:S01]  /*22270*/  F2FP.F16.F32.PACK_AB R102, R102, R21 ;  /* 0x000000156666723e */ /* 0x000fe200000000ff */
[----:B0-----:R-:W-:Y:S01]  /*22280*/  @!P0 IMAD.WIDE R158, R10, 0x4, R150 ;  /* 0x000000040a9e8825 */ /* 0x001fe200078e0296 */
[----:B------:R-:W-:-:S03]  /*22290*/  F2FP.F16.F32.PACK_AB R101, R101, R14 ;  /* 0x0000000e6565723e */ /* 0x000fc600000000ff */
[----:B------:R-:W-:Y:S01]  /*222a0*/  FFMA.FTZ R146, R146, R17, R145 ;  /* 0x0000001192927223 */ /* 0x000fe20000010091 */
[----:B------:R-:W-:Y:S01]  /*222b0*/  F2FP.F16.F32.PACK_AB R16, R15, R16 ;  /* 0x000000100f10723e */ /* 0x000fe200000000ff */
[----:B------:R-:W-:Y:S01]  /*222c0*/  HADD2.F32 R145, -RZ, R79.H1_H1 ;  /* 0x3000004fff917230 */ /* 0x000fe20000004100 */
[----:B------:R0:W-:Y:S01]  /*222d0*/  @!P0 STG.E desc[UR8][R158.64], R18 ;  /* 0x000000129e008986 */ /* 0x0001e2000c101908 */
[----:B------:R-:W-:Y:S01]  /*222e0*/  HADD2.F32 R17, -RZ, R55.H1_H1 ;  /* 0x30000037ff117230 */ /* 0x000fe20000004100 */
[----:B------:R-:W-:Y:S01]  /*222f0*/  F2FP.F16.F32.PACK_AB R21, R117, R112 ;  /* 0x000000707515723e */ /* 0x000fe200000000ff */
[----:B-1----:R-:W-:Y:S01]  /*22300*/  @!P0 IMAD.WIDE R160, R10, 0x4, R152 ;  /* 0x000000040aa08825 */ /* 0x002fe200078e0298 */
[----:B------:R-:W-:-:S03]  /*22310*/  F2FP.F16.F32.PACK_AB R107, R107, R106 ;  /* 0x0000006a6b6b723e */ /* 0x000fc600000000ff */
[----:B------:R-:W-:Y:S01]  /*22320*/  FFMA.FTZ R145, R20, R145, R17 ;  /* 0x0000009114917223 */ /* 0x000fe20000010011 */
[----:B------:R-:W-:Y:S01]  /*22330*/  F2FP.F16.F32.PACK_AB R17, R22, R109 ;  /* 0x0000006d1611723e */ /* 0x000fe200000000ff */
[----:B------:R1:W-:Y:S01]  /*22340*/  @!P0 STG.E desc[UR8][R160.64], R19 ;  /* 0x00000013a0008986 */ /* 0x0003e2000c101908 */
[----:B------:R-:W-:Y:S01]  /*22350*/  F2FP.F16.F32.PACK_AB R22, R118, R119 ;  /* 0x000000777616723e */ /* 0x000fe200000000ff */
[--C-:B--2---:R-:W-:Y:S01]  /*22360*/  IMAD.WIDE.U32 R162, R3, 0x10, R148.reuse ;  /* 0x0000001003a27825 */ /* 0x104fe200078e0094 */
[----:B0-----:R-:W-:Y:S01]  /*22370*/  F2FP.F16.F32.PACK_AB R18, R113, R108 ;  /* 0x0000006c7112723e */ /* 0x001fe200000000ff */
[----:B------:R-:W0:Y:S01]  /*22380*/  LDC.64 R2, c[0x0][0x380] ;  /* 0x0000e000ff027b82 */ /* 0x000e220000000a00 */
[----:B------:R-:W-:Y:S01]  /*22390*/  F2FP.F16.F32.PACK_AB R20, R110, R111 ;  /* 0x0000006f6e14723e */ /* 0x000fe200000000ff */
[--C-:B------:R-:W-:Y:S01]  /*223a0*/  IMAD.WIDE.U32 R150, R23, 0x10, R148.reuse ;  /* 0x0000001017967825 */ /* 0x100fe200078e0094 */
[----:B------:R-:W-:Y:S01]  /*223b0*/  F2FP.F16.F32.PACK_AB R23, R124, R127 ;  /* 0x0000007f7c17723e */ /* 0x000fe200000000ff */
[----:B------:R2:W-:Y:S01]  /*223c0*/  STG.E.128 desc[UR8][R162.64], R100 ;  /* 0x00000064a2007986 */ /* 0x0005e2000c101d08 */
[----:B------:R-:W-:Y:S01]  /*223d0*/  F2FP.F16.F32.PACK_AB R111, R133, R128 ;  /* 0x00000080856f723e */ /* 0x000fe200000000ff */
[----:B------:R-:W-:Y:S01]  /*223e0*/  IMAD.WIDE.U32 R152, R116, 0x10, R148 ;  /* 0x0000001074987825 */ /* 0x000fe200078e0094 */
[----:B-1----:R-:W-:-:S02]  /*223f0*/  F2FP.F16.F32.PACK_AB R19, R115, R114 ;  /* 0x000000727313723e */ /* 0x002fc400000000ff */
        /* <DEDUP_REMOVED lines=10> */
[----:B------:R-:W-:Y:S01]  /*224a0*/  F2FP.F16.F32.PACK_AB R104, R104, R129 ;  /* 0x000000816868723e */ /* 0x000fe200000000ff */
[----:B------:R1:W-:Y:S01]  /*224b0*/  STG.E.128 desc[UR8][R154.64], R108 ;  /* 0x0000006c9a007986 */ /* 0x0003e2000c101d08 */
[----:B--2---:R-:W-:-:S02]  /*224c0*/  F2FP.F16.F32.PACK_AB R103, R145, R146 ;  /* 0x000000929167723e */ /* 0x004fc400000000ff */
        /* <DEDUP_REMOVED lines=8> */
[----:B------:R-:W-:Y:S05]  /*22550*/  BSYNC B0 ;  /* 0x0000000000007941 */ /* 0x000fea0003800000 */
.L_x_8830:
[----:B------:R-:W-:Y:S05]  /*22560*/  EXIT ;  /* 0x000000000000794d */ /* 0x000fea0003800000 */
.L_x_9322:
[----:B------:R-:W-:Y:S01]  /*22570*/  HFMA2 R153, -RZ, RZ, 0, 5.9604644775390625e-08 ;  /* 0x00000001ff997431 */ /* 0x000fe200000001ff */
[----:B------:R-:W-:Y:S01]  /*22580*/  BSSY B1, `(.L_x_9324) ;  /* 0x0000007000017945 */ /* 0x000fe20003800000 */
[----:B------:R-:W-:Y:S01]  /*22590*/  IMAD.MOV.U32 R154, RZ, RZ, R100 ;  /* 0x000000ffff9a7224 */ /* 0x000fe200078e0064 */
[----:B------:R-:W-:Y:S01]  /*225a0*/  MOV R151, 0xffffffff ;  /* 0xffffffff00977802 */ /* 0x000fe20000000f00 */
[----:B------:R-:W-:-:S07]  /*225b0*/  IMAD.MOV.U32 R156, RZ, RZ, 0x1f ;  /* 0x0000001fff9c7424 */ /* 0x000fce00078e00ff */
[----:B------:R-:W-:Y:S05]  /*225c0*/  WARPSYNC.COLLECTIVE R151, `(.L_x_9325) ;  /* 0x0000000097087348 */ /* 0x000fea0003c00000 */
[----:B------:R0:W1:Y:S02]  /*225d0*/  SHFL.BFLY P1, R152, R154, R153, R156 ;  /* 0x0c0000999a987389 */ /* 0x000064000002009c */
[----:B01----:R-:W-:Y:S05]  /*225e0*/  ENDCOLLECTIVE ;  /* 0x000000000000791b */ /* 0x003fea0003800000 */
.L_x_9325:
[----:B------:R-:W-:Y:S05]  /*225f0*/  BSYNC B1 ;  /* 0x0000000000017941 */ /* 0x000fea0003800000 */
.L_x_9324:
        /* <DEDUP_REMOVED lines=10> */
.L_x_9326:
[----:B------:R-:W-:Y:S01]  /*226a0*/  HFMA2 R153, -RZ, RZ, 0, 2.384185791015625e-07 ;  /* 0x00000004ff997431 */ /* 0x000fe200000001ff */
[----:B------:R-:W-:-:S05]  /*226b0*/  MOV R18, R152 ;  /* 0x0000009800127202 */ /* 0x000fca0000000f00 */
[----:B------:R-:W-:-:S04]  /*226c0*/  FADD.FTZ R102, R101, R18 ;  /* 0x0000001265667221 */ /* 0x000fc80000010000 */
[----:B------:R-:W-:-:S07]  /*226d0*/  IMAD.MOV.U32 R154, RZ, RZ, R102 ;  /* 0x000000ffff9a7224 */ /* 0x000fce00078e0066 */
[----:B------:R-:W-:Y:S05]  /*226e0*/  WARPSYNC.COLLECTIVE R151, `(.L_x_9327) ;  /* 0x0000000097087348 */ /* 0x000fea0003c00000 */
[----:B------:R0:W1:Y:S02]  /*226f0*/  SHFL.BFLY P1, R152, R154, R153, R156 ;  /* 0x0c0000999a987389 */ /* 0x000064000002009c */
[----:B01----:R-:W-:Y:S05]  /*22700*/  ENDCOLLECTIVE ;  /* 0x000000000000791b */ /* 0x003fea0003800000 */
.L_x_9327:
[----:B------:R-:W-:Y:S02]  /*22710*/  IMAD.MOV.U32 R153, RZ, RZ, 0x8 ;  /* 0x00000008ff997424 */ /* 0x000fe400078e00ff */
[----:B------:R-:W-:-:S04]  /*22720*/  IMAD.MOV.U32 R19, RZ, RZ, R152 ;  /* 0x000000ffff137224 */ /* 0x000fc800078e0098 */
[----:B------:R-:W-:-:S05]  /*22730*/  FADD.FTZ R103, R102, R19 ;  /* 0x0000001366677221 */ /* 0x000fca0000010000 */
[----:B------:R-:W-:-:S07]  /*22740*/  MOV R154, R103 ;  /* 0x00000067009a7202 */ /* 0x000fce0000000f00 */
[----:B------:R-:W-:Y:S05]  /*22750*/  WARPSYNC.COLLECTIVE R151, `(.L_x_9328) ;  /* 0x0000000097087348 */ /* 0x000fea0003c00000 */
[----:B------:R0:W1:Y:S02]  /*22760*/  SHFL.BFLY P1, R152, R154, R153, R156 ;  /* 0x0c0000999a987389 */ /* 0x000064000002009c */
[----:B01----:R-:W-:Y:S05]  /*22770*/  ENDCOLLECTIVE ;  /* 0x000000000000791b */ /* 0x003fea0003800000 */
.L_x_9328:
[----:B------:R-:W-:Y:S01]  /*22780*/  HFMA2 R153, -RZ, RZ, 0, 9.5367431640625e-07 ;  /* 0x00000010ff997431 */ /* 0x000fe200000001ff */
[----:B------:R-:W-:-:S05]  /*22790*/  MOV R18, R152 ;  /* 0x0000009800127202 */ /* 0x000fca0000000f00 */
[----:B------:R-:W-:-:S04]  /*227a0*/  FADD.FTZ R150, R103, R18 ;  /* 0x0000001267967221 */ /* 0x000fc80000010000 */
[----:B------:R-:W-:-:S07]  /*227b0*/  IMAD.MOV.U32 R154, RZ, RZ, R150 ;  /* 0x000000ffff9a7224 */ /* 0x000fce00078e0096 */
[----:B------:R-:W-:Y:S05]  /*227c0*/  WARPSYNC.COLLECTIVE R151, `(.L_x_9329) ;  /* 0x0000000097087348 */ /* 0x000fea0003c00000 */
[----:B------:R0:W1:Y:S02]  /*227d0*/  SHFL.BFLY P1, R152, R154, R153, R156 ;  /* 0x0c0000999a987389 */ /* 0x000064000002009c */
[----:B01----:R-:W-:Y:S05]  /*227e0*/  ENDCOLLECTIVE ;  /* 0x000000000000791b */ /* 0x003fea0003800000 */
.L_x_9329:
        /* <DEDUP_REMOVED lines=104> */
.L_x_9330:
[----:B------:R-:W-:Y:S01]  /*22e70*/  HFMA2 R153, -RZ, RZ, 0, 1.1920928955078125e-07 ;  /* 0x00000002ff997431 */ /* 0x000fe200000001ff */
[----:B------:R-:W-:-:S05]  /*22e80*/  MOV R100, R152 ;  /* 0x0000009800647202 */ /* 0x000fca0000000f00 */
[----:B------:R-:W-:-:S04]  /*22e90*/  FADD.FTZ R100, R19, R100 ;  /* 0x0000006413647221 */ /* 0x000fc80000010000 */
[----:B------:R-:W-:-:S07]  /*22ea0*/  IMAD.MOV.U32 R154, RZ, RZ, R100 ;  /* 0x000000ffff9a7224 */ /* 0x000fce00078e0064 */
[----:B------:R-:W-:Y:S05]  /*22eb0*/  WARPSYNC.COLLECTIVE R151, `(.L_x_9331) ;  /* 0x0000000097087348 */ /* 0x000fea0003c00000 */
[----:B------:R0:W1:Y:S02]  /*22ec0*/  SHFL.BFLY P1, R152, R154, R153, R156 ;  /* 0x0c0000999a987389 */ /* 0x000064000002009c */
[----:B01----:R-:W-:Y:S05]  /*22ed0*/  ENDCOLLECTIVE ;  /* 0x000000000000791b */ /* 0x003fea0003800000 */
.L_x_9331:
[----:B------:R-:W-:Y:S02]  /*22ee0*/  IMAD.MOV.U32 R153, RZ, RZ, 0x4 ;  /* 0x00000004ff997424 */ /* 0x000fe400078e00ff */
[----:B------:R-:W-:-:S04]  /*22ef0*/  IMAD.MOV.U32 R101, RZ, RZ, R152 ;  /* 0x000000ffff657224 */ /* 0x000fc800078e0098 */
[----:B------:R-:W-:-:S05]  /*22f00*/  FADD.FTZ R101, R100, R101 ;  /* 0x0000006564657221 */ /* 0x000fca0000010000 */
[----:B------:R-:W-:-:S07]  /*22f10*/  MOV R154, R101 ;  /* 0x00000065009a7202 */ /* 0x000fce0000000f00 */
[----:B------:R-:W-:Y:S05]  /*22f20*/  WARPSYNC.COLLECTIVE R151, `(.L_x_9332) ;  /* 0x0000000097087348 */ /* 0x000fea0003c00000 */
[----:B------:R0:W1:Y:S02]  /*22f30*/  SHFL.BFLY P1, R152, R154, R153, R156 ;  /* 0x0c0000999a987389 */ /* 0x000064000002009c */
[----:B01----:R-:W-:Y:S05]  /*22f40*/  ENDCOLLECTIVE ;  /* 0x000000000000791b */ /* 0x003fea0003800000 */
.L_x_9332:
[----:B------:R-:W-:Y:S01]  /*22f50*/  HFMA2 R153, -RZ, RZ, 0, 4.76837158203125e-07 ;  /* 0x00000008ff997431 */ /* 0x000fe200000001ff */
[----:B------:R-:W-:-:S05]  /*22f60*/  MOV R102, R152 ;  /* 0x0000009800667202 */ /* 0x000fca0000000f00 */
[----:B------:R-:W-:-:S04]  /*22f70*/  FADD.FTZ R102, R101, R102 ;  /* 0x0000006665667221 */ /* 0x000fc80000010000 */
[----:B------:R-:W-:-:S07]  /*22f80*/  IMAD.MOV.U32 R154, RZ, RZ, R102 ;  /* 0x000000ffff9a7224 */ /* 0x000fce00078e0066 */
[----:B------:R-:W-:Y:S05]  /*22f90*/  WARPSYNC.COLLECTIVE R151, `(.L_x_9333) ;  /* 0x0000000097087348 */ /* 0x000fea0003c00000 */
[----:B------:R0:W1:Y:S02]  /*22fa0*/  SHFL.BFLY P1, R152, R154, R153, R156 ;  /* 0x0c0000999a987389 */ /* 0x000064000002009c */
[----:B01----:R-:W-:Y:S05]  /*22fb0*/  ENDCOLLECTIVE ;  /* 0x000000000000791b */ /* 0x003fea0003800000 */
.L_x_9333:
[----:B------:R-:W-:Y:S02]  /*22fc0*/  IMAD.MOV.U32 R153, RZ, RZ, 0x10 ;  /* 0x00000010ff997424 */ /* 0x000fe400078e00ff */
[----:B------:R-:W-:-:S04]  /*22fd0*/  IMAD.MOV.U32 R103, RZ, RZ, R152 ;  /* 0x000000ffff677224 */ /* 0x000fc800078e0098 */
[----:B------:R-:W-:-:S05]  /*22fe0*/  FADD.FTZ R103, R102, R103 ;  /* 0x0000006766677221 */ /* 0x000fca0000010000 */
[----:B------:R-:W-:-:S07]  /*22ff0*/  MOV R154, R103 ;  /* 0x00000067009a7202 */ /* 0x000fce0000000f00 */
[----:B------:R-:W-:Y:S05]  /*23000*/  WARPSYNC.COLLECTIVE R151, `(.L_x_9334) ;  /* 0x0000000097087348 */ /* 0x000fea0003c00000 */
[----:B------:R0:W1:Y:S02]  /*23010*/  SHFL.BFLY P1, R152, R154, R153, R156 ;  /* 0x0c0000999a987389 */ /* 0x000064000002009c */
[----:B01----:R-:W-:Y:S05]  /*23020*/  ENDCOLLECTIVE ;  /* 0x000000000000791b */ /* 0x003fea0003800000 */
.L_x_9334:
[----:B------:R-:W-:Y:S01]  /*23030*/  MOV R150, R152 ;  /* 0x0000009800967202 */ /* 0x000fe20000000f00 */
[----:B------:R-:W-:Y:S06]  /*23040*/  BRA `(.L_x_9335) ;  /* 0xffffffe000a07947 */ /* 0x000fec000383ffff */
.L_x_9336:
        /* <DEDUP_REMOVED lines=11> */
.L_x_54357:


//--------------------- .text._ZN10layer_norm13ln_fwd_kernelINS_13Kernel_traitsI6__halfS2_S2_S2_fjLj1536ELj1ELj4ELj1ELj16ENS_18Kernel_traits_baseILj1536ES2_S2_S2_S2_fjLj128EEEEELb1ELb1ELb1ELb0EEEvNS_9FwdParamsE --------------------------
	.section	.text._ZN10layer_norm13ln_fwd_kernelINS_13Kernel_traitsI6__halfS2_S2_S2_fjLj1536ELj1ELj4ELj1ELj16ENS_18Kernel_traits_baseILj1536ES2_S2_S2_S2_fjLj128EEEEELb1ELb1ELb1ELb0EEEvNS_9FwdParamsE,"ax",@progbits
	.align	128
        .global         _ZN10layer_norm13ln_fwd_kernelINS_13Kernel_traitsI6__halfS2_S2_S2_fjLj1536ELj1ELj4ELj1ELj16ENS_18Kernel_traits_baseILj1536ES2_S2_S2_S2_fjLj128EEEEELb1ELb1ELb1ELb0EEEvNS_9FwdParamsE
        .type           _ZN10layer_norm13ln_fwd_kernelINS_13Kernel_traitsI6__halfS2_S2_S2_fjLj1536ELj1ELj4ELj1ELj16ENS_18Kernel_traits_baseILj1536ES2_S2_S2_S2_fjLj128EEEEELb1ELb1ELb1ELb0EEEvNS_9FwdParamsE,@function
        .size           _ZN10layer_norm13ln_fwd_kernelINS_13Kernel_traitsI6__halfS2_S2_S2_fjLj1536ELj1ELj4ELj1ELj16ENS_18Kernel_traits_baseILj1536ES2_S2_S2_S2_fjLj128EEEEELb1ELb1ELb1ELb0EEEvNS_9FwdParamsE,(.L_x_54358 - _ZN10layer_norm13ln_fwd_kernelINS_13Kernel_traitsI6__halfS2_S2_S2_fjLj1536ELj1ELj4ELj1ELj16ENS_18Kernel_traits_baseILj1536ES2_S2_S2_S2_fjLj128EEEEELb1ELb1ELb1ELb0EEEvNS_9FwdParamsE)
        .other          _ZN10layer_norm13ln_fwd_kernelINS_13Kernel_traitsI6__halfS2_S2_S2_fjLj1536ELj1ELj4ELj1ELj16ENS_18Kernel_traits_baseILj1536ES2_S2_S2_S2_fjLj128EEEEELb1ELb1ELb1ELb0EEEvNS_9FwdParamsE,@"STO_CUDA_ENTRY STV_DEFAULT"
_ZN10layer_norm13ln_fwd_kernelINS_13Kernel_traitsI6__halfS2_S2_S2_fjLj1536ELj1ELj4ELj1ELj16ENS_18Kernel_traits_baseILj1536ES2_S2_S2_S2_fjLj128EEEEELb1ELb1ELb1ELb0EEEvNS_9FwdParamsE:
.text._ZN10layer_norm13ln_fwd_kernelINS_13Kernel_traitsI6__halfS2_S2_S2_fjLj1536ELj1ELj4ELj1ELj16ENS_18Kernel_traits_baseILj1536ES2_S2_S2_S2_fjLj128EEEEELb1ELb1ELb1ELb0EEEvNS_9FwdParamsE:
[----:B------:R-:W0:Y:S01]  /*0000*/  LDC R1, c[0x0][0x37c] ;  /* 0x0000df00ff017b82 */ /* 0x000e220000000800 */
[----:B------:R-:W1:Y:S07]  /*0010*/  LDCU.U8 UR4, c[0x0][0x464] ;  /* 0x00008c80ff0477ac */ /* 0x000e6e0008000000 */
[----:B------:R-:W2:Y:S01]  /*0020*/  LDC R8, c[0x0][0x458] ;  /* 0x00011600ff087b82 */ /* 0x000ea20000000800 */
[----:B0-----:R-:W-:Y:S01]  /*0030*/  VIADD R1, R1, 0xfffffff8 ;  /* 0xfffffff801017836 */ /* 0x001fe20000000000 */
[----:B------:R-:W0:Y:S01]  /*0040*/  LDCU.64 UR6, c[0x0][0x450] ;  /* 0x00008a00ff0677ac */ /* 0x000e220008000a00 */
[----:B------:R-:W3:Y:S05]  /*0050*/  LDCU.64 UR8, c[0x0][0x358] ;  /* 0x00006b00ff0877ac */ /* 0x000eea0008000a00 */
[----:B------:R-:W2:Y:S01]  /*0060*/  LDC R9, c[0x0][0x45c] ;  /* 0x00011700ff097b82 */ /* 0x000ea20000000800 */
[----:B------:R-:W4:Y:S01]  /*0070*/  S2R R125, SR_TID.X ;  /* 0x00000000007d7919 */ /* 0x000f220000002100 */
[----:B------:R-:W5:Y:S06]  /*0080*/  LDCU.64 UR10, c[0x0][0x438] ;  /* 0x00008700ff0a77ac */ /* 0x000f6c0008000a00 */
[----:B------:R-:W4:Y:S01]  /*0090*/  LDC R11, c[0x0][0x388] ;  /* 0x0000e200ff0b7b82 */ /* 0x000f220000000800 */
[----:B-1----:R-:W-:Y:S01]  /*00a0*/  ISETP.NE.AND P0, PT, RZ, UR4, PT ;  /* 0x00000004ff007c0c */ /* 0x002fe2000bf05270 */
[----:B0-----:R-:W-:Y:S01]  /*00b0*/  IMAD.U32 R2, RZ, RZ, UR6 ;  /* 0x00000006ff027e24 */ /* 0x001fe2000f8e00ff */
[----:B------:R-:W-:-:S11]  /*00c0*/  MOV R3, UR7 ;  /* 0x0000000700037c02 */ /* 0x000fd60008000f00 */
[----:B---3--:R-:W3:Y:S01]  /*00d0*/  @P0 LDG.E.64 R2, desc[UR8][R2.64] ;  /* 0x0000000802020981 */ /* 0x008ee2000c1e1b00 */
[----:B------:R-:W0:Y:S03]  /*00e0*/  @P0 LDC R5, c[0x0][0x460] ;  /* 0x00011800ff050b82 */ /* 0x000e260000000800 */
[----:B--2---:R-:W0:Y:S01]  /*00f0*/  @P0 LDG.E.64 R6, desc[UR8][R8.64] ;  /* 0x0000000808060981 */ /* 0x004e22000c1e1b00 */
[----:B-----5:R-:W-:Y:S01]  /*0100*/  UISETP.NE.U32.AND UP0, UPT, UR10, URZ, UPT ;  /* 0x000000ff0a00728c */ /* 0x020fe2000bf05070 */
[----:B------:R-:W-:Y:S03]  /*0110*/  BSSY.RECONVERGENT B0, `(.L_x_9337) ;  /* 0x00000aa000007945 */ /* 0x000fe60003800200 */
[----:B------:R-:W1:Y:S01]  /*0120*/  S2UR UR5, SR_CTAID.X ;  /* 0x00000000000579c3 */ /* 0x000e620000002500 */
[----:B------:R-:W-:Y:S01]  /*0130*/  UISETP.NE.AND.EX UP0, UPT, UR11, URZ, UPT, UP0 ;  /* 0x000000ff0b00728c */ /* 0x000fe2000bf05300 */
[----:B----4-:R-:W-:-:S02]  /*0140*/  LOP3.LUT R10, R125, 0x1f, RZ, 0xc0, !PT ;  /* 0x0000001f7d0a7812 */ /* 0x010fc400078ec0ff */
[----:B------:R-:W-:-:S04]  /*0150*/  SHF.R.S32.HI R0, RZ, 0x1f, R11 ;  /* 0x0000001fff007819 */ /* 0x000fc8000001140b */
[----:B------:R-:W2:Y:S01]  /*0160*/  LDC R4, c[0x0][0x360] ;  /* 0x0000d800ff047b82 */ /* 0x000ea20000000800 */
[----:B-1----:R-:W-:Y:S01]  /*0170*/  USHF.L.U32 UR4, UR5, 0x2, URZ ;  /* 0x0000000205047899 */ /* 0x002fe200080006ff */
[----:B---3--:R-:W-:Y:S02]  /*0180*/  @P0 R2UR UR6, R2 ;  /* 0x00000000020602ca */ /* 0x008fe400000e0000 */
[----:B------:R-:W-:Y:S02]  /*0190*/  @P0 R2UR UR7, R3 ;  /* 0x00000000030702ca */ /* 0x000fe400000e0000 */
[----:B0-----:R-:W-:Y:S01]  /*01a0*/  @P0 IADD3 R8, P1, PT, R6, R5, RZ ;  /* 0x0000000506080210 */ /* 0x001fe20007f3e0ff */
[----:B------:R-:W-:Y:S01]  /*01b0*/  IMAD.MOV.U32 R5, RZ, RZ, R10 ;  /* 0x000000ffff057224 */ /* 0x000fe200078e000a */
[----:B------:R-:W-:Y:S01]  /*01c0*/  LEA.HI R2, R0, R11, RZ, 0x3 ;  /* 0x0000000b00027211 */ /* 0x000fe200078f18ff */
[--C-:B--2---:R-:W-:Y:S01]  /*01d0*/  IMAD R0, R4, UR5, R125.reuse ;  /* 0x0000000504007c24 */ /* 0x104fe2000f8e027d */
[----:B------:R-:W-:Y:S01]  /*01e0*/  SHF.R.U32.HI R125, RZ, 0x5, R125 ;  /* 0x00000005ff7d7819 */ /* 0x000fe2000001167d */
[----:B------:R-:W-:Y:S01]  /*01f0*/  @P0 IMAD.X R9, RZ, RZ, R7, P1 ;  /* 0x000000ffff090224 */ /* 0x000fe200008e0607 */
[----:B------:R-:W-:-:S02]  /*0200*/  LOP3.LUT R3, R5, 0x1f, RZ, 0x3c, !PT ;  /* 0x0000001f05037812 */ /* 0x000fc400078e3cff */
[----:B------:R-:W-:Y:S01]  /*0210*/  LOP3.LUT R125, R125, UR4, RZ, 0xfc, !PT ;  /* 0x000000047d7d7c12 */ /* 0x000fe2000f8efcff */
[----:B------:R-:W-:Y:S01]  /*0220*/  UIADD3 UR15, UPT, UPT, UR6, -0x61c88647, URZ ;  /* 0x9e3779b9060f7890 */ /* 0x000fe2000fffe0ff */
[----:B------:R-:W-:Y:S01]  /*0230*/  LEA.HI.SX32 R2, R2, R3, 0x1d ;  /* 0x0000000302027211 */ /* 0x000fe200078feaff */
        /* <DEDUP_REMOVED lines=87> */
.L_x_9338:
        /* <DEDUP_REMOVED lines=64> */
.L_x_9339:
[----:B------:R-:W-:Y:S05]  /*0bb0*/  BSYNC.RECONVERGENT B0 ;  /* 0x0000000000007941 */ /* 0x000fea0003800200 */
.L_x_9337:
[----:B------:R-:W0:Y:S02]  /*0bc0*/  LDCU UR4, c[0x0][0x384] ;  /* 0x00007080ff0477ac */ /* 0x000e240008000800 */
[----:B0-----:R-:W-:-:S13]  /*0bd0*/  ISETP.GE.AND P0, PT, R125, UR4, PT ;  /* 0x000000047d007c0c */ /* 0x001fda000bf06270 */
[----:B------:R-:W-:Y:S05]  /*0be0*/  @P0 EXIT ;  /* 0x000000000000094d */ /* 0x000fea0003800000 */
[----:B------:R-:W-:Y:S01]  /*0bf0*/  IMAD.HI.U32 R5, R0, -0x326172a9, RZ ;  /* 0xcd9e8d5700057827 */ /* 0x000fe200078e00ff */
[----:B------:R-:W-:Y:S01]  /*0c00*/  BSSY B0, `(.L_x_9340) ;  /* 0x000258f000007945 */ /* 0x000fe20003800000 */
[----:B------:R-:W0:Y:S02]  /*0c10*/  LDCU UR10, c[0x0][0x404] ;  /* 0x00008080ff0a77ac */ /* 0x000e240008000800 */
[C---:B------:R-:W-:Y:S01]  /*0c20*/  IMAD.HI.U32 R6, R3.reuse, -0x2daee0ad, RZ ;  /* 0xd2511f5303067827 */ /* 0x040fe200078e00ff */
[----:B------:R-:W-:Y:S01]  /*0c30*/  LOP3.LUT R5, R4, UR6, R5, 0x96, !PT ;  /* 0x0000000604057c12 */ /* 0x000fe2000f8e9605 */
[----:B------:R-:W1:Y:S02]  /*0c40*/  LDCU.U8 UR11, c[0x0][0x410] ;  /* 0x00008200ff0b77ac */ /* 0x000e640008000000 */
[----:B------:R-:W-:Y:S01]  /*0c50*/  IMAD R12, R3, -0x2daee0ad, RZ ;  /* 0xd2511f53030c7824 */ /* 0x000fe200078e02ff */
[----:B------:R-:W-:Y:S01]  /*0c60*/  LOP3.LUT R6, R6, UR7, RZ, 0x3c, !PT ;  /* 0x0000000706067c12 */ /* 0x000fe2000f8e3cff */
[C---:B------:R-:W-:Y:S01]  /*0c70*/  IMAD.HI.U32 R9, R5.reuse, -0x2daee0ad, RZ ;  /* 0xd2511f5305097827 */ /* 0x040fe200078e00ff */
[----:B------:R-:W2:Y:S03]  /*0c80*/  LDCU UR14, c[0x0][0x448] ;  /* 0x00008900ff0e77ac */ /* 0x000ea60008000800 */
[----:B------:R-:W-:Y:S01]  /*0c90*/  IMAD R10, R0, -0x326172a9, RZ ;  /* 0xcd9e8d57000a7824 */ /* 0x000fe200078e02ff */
[----:B------:R-:W-:Y:S01]  /*0ca0*/  LOP3.LUT R9, R12, UR16, R9, 0x96, !PT ;  /* 0x000000100c097c12 */ /* 0x000fe2000f8e9609 */
[----:B------:R-:W-:Y:S01]  /*0cb0*/  IMAD.HI.U32 R7, R6, -0x326172a9, RZ ;  /* 0xcd9e8d5706077827 */ /* 0x000fe200078e00ff */
[----:B------:R-:W3:Y:S03]  /*0cc0*/  LDCU.64 UR12, c[0x0][0x408] ;  /* 0x00008100ff0c77ac */ /* 0x000ee60008000a00 */
[----:B------:R-:W-:Y:S01]  /*0cd0*/  IMAD R11, R5, -0x2daee0ad, RZ ;  /* 0xd2511f53050b7824 */ /* 0x000fe200078e02ff */
[----:B------:R-:W-:Y:S01]  /*0ce0*/  LOP3.LUT R7, R10, UR15, R7, 0x96, !PT ;  /* 0x0000000f0a077c12 */ /* 0x000fe2000f8e9607 */
[----:B------:R-:W-:Y:S01]  /*0cf0*/  IMAD R6, R6, -0x326172a9, RZ ;  /* 0xcd9e8d5706067824 */ /* 0x000fe200078e02ff */
[----:B------:R-:W4:Y:S01]  /*0d00*/  LDCU.64 UR4, c[0x0][0x3a0] ;  /* 0x00007400ff0477ac */ /* 0x000f220008000a00 */
        /* <DEDUP_REMOVED lines=49> */
[----:B01234-:R-:W-:-:S07]  /*1020*/  HFMA2 R8, -RZ, RZ, 0, 0 ;  /* 0x00000000ff087431 */ /* 0x01ffce00000001ff */
.L_x_10062:
[----:B------:R-:W0:Y:S08]  /*1030*/  LDC.64 R64, c[0x0][0x3f0] ;  /* 0x0000fc00ff407b82 */ /* 0x000e300000000a00 */
[----:B------:R-:W1:Y:S01]  /*1040*/  LDC R100, c[0x0][0x388] ;  /* 0x0000e200ff647b82 */ /* 0x000e620000000800 */
[----:B0-----:R-:W-:-:S05]  /*1050*/  IMAD.WIDE R64, R125, 0x4, R64 ;  /* 0x000000047d407825 */ /* 0x001fca00078e0240 */
[----:B------:R0:W2:Y:S02]  /*1060*/  LDG.E R108, desc[UR8][R64.64] ;  /* 0x00000008406c7981 */ /* 0x0000a4000c1e1900 */
[----:B0-----:R-:W0:Y:S02]  /*1070*/  LDC.64 R64, c[0x0][0x3f8] ;  /* 0x0000fe00ff407b82 */ /* 0x001e240000000a00 */
[----:B0-----:R-:W-:-:S05]  /*1080*/  IMAD.WIDE R64, R125, 0x4, R64 ;  /* 0x000000047d407825 */ /* 0x001fca00078e0240 */
[----:B-----5:R0:W5:Y:S01]  /*1090*/  LDG.E R164, desc[UR8][R64.64] ;  /* 0x0000000840a47981 */ /* 0x020162000c1e1900 */
[----:B-1----:R-:W-:Y:S01]  /*10a0*/  IMAD R66, R125, R100, RZ ;  /* 0x000000647d427224 */ /* 0x002fe200078e02ff */
[----:B------:R-:W-:Y:S01]  /*10b0*/  ISETP.GE.U32.AND P4, PT, R2, 0x20, PT ;  /* 0x000000200200780c */ /* 0x000fe20003f86070 */
[----:B------:R-:W-:Y:S01]  /*10c0*/  BSSY.RECONVERGENT B1, `(.L_x_9341) ;  /* 0x00005eb000017945 */ /* 0x000fe20003800200 */
[----:B------:R-:W1:Y:S01]  /*10d0*/  S2R R103, SR_TID.X ;  /* 0x0000000000677919 */ /* 0x000e620000002100 */
[----:B------:R-:W-:Y:S01]  /*10e0*/  IMAD.MOV.U32 R102, RZ, RZ, RZ ;  /* 0x000000ffff667224 */ /* 0x000fe200078e00ff */
[----:B-1----:R-:W-:Y:S02]  /*10f0*/  LOP3.LUT R103, R103, 0x1f, RZ, 0xc0, !PT ;  /* 0x0000001f67677812 */ /* 0x002fe400078ec0ff */
[----:B--2---:R-:W-:-:S13]  /*1100*/  ISETP.GE.AND P0, PT, R108, 0x1, PT ;  /* 0x000000016c00780c */ /* 0x004fda0003f06270 */
[----:B------:R-:W-:-:S04]  /*1110*/  @P0 VIADD R67, R108, 0xffffffff ;  /* 0xffffffff6c430836 */ /* 0x000fc80000000000 */
[----:B------:R-:W-:Y:S01]  /*1120*/  @P0 IMAD R100, R67, R100, RZ ;  /* 0x0000006443640224 */ /* 0x000fe200078e02ff */
[----:B------:R-:W-:-:S04]  /*1130*/  SHF.R.S32.HI R67, RZ, 0x1f, R66 ;  /* 0x0000001fff437819 */ /* 0x000fc80000011442 */
[----:B------:R-:W-:Y:S02]  /*1140*/  @P0 SHF.R.S32.HI R101, RZ, 0x1f, R100 ;  /* 0x0000001fff650819 */ /* 0x000fe40000011464 */
[----:B------:R-:W-:Y:S02]  /*1150*/  LEA.HI R67, R67, R66, RZ, 0x3 ;  /* 0x0000004243437211 */ /* 0x000fe400078f18ff */
[----:B------:R-:W-:-:S04]  /*1160*/  @P0 LEA.HI R101, R101, R100, RZ, 0x3 ;  /* 0x0000006465650211 */ /* 0x000fc800078f18ff */
[-C--:B------:R-:W-:Y:S02]  /*1170*/  @P0 LEA.HI.SX32 R102, R101, R103.reuse, 0x1d ;  /* 0x0000006765660211 */ /* 0x080fe400078feaff */
[----:B------:R-:W-:Y:S01]  /*1180*/  LEA.HI.SX32 R103, R67, R103, 0x1d ;  /* 0x0000006743677211 */ /* 0x000fe200078feaff */
[----:B0-----:R-:W-:Y:S06]  /*1190*/  @!P4 BRA `(.L_x_9342) ;  /* 0x0000005c0074c947 */ /* 0x001fec0003800000 */
[----:B------:R-:W-:Y:S04]  /*11a0*/  BSSY.RECONVERGENT B2, `(.L_x_9343) ;  /* 0x0000005000027945 */ /* 0x000fe80003800200 */
[----:B------:R-:W-:Y:S05]  /*11b0*/  @!P0 BRA `(.L_x_9344) ;  /* 0x00000000000c8947 */ /* 0x000fea0003800000 */
[----:B------:R-:W0:Y:S02]  /*11c0*/  LDC.64 R36, c[0x0][0x390] ;  /* 0x0000e400ff247b82 */ /* 0x000e240000000a00 */
[----:B0-----:R-:W-:-:S06]  /*11d0*/  IMAD.WIDE.U32 R36, R102, 0x10, R36 ;  /* 0x0000001066247825 */ /* 0x001fcc00078e0024 */
[----:B------:R-:W5:Y:S02]  /*11e0*/  LDG.E.128 R36, desc[UR8][R36.64] ;  /* 0x0000000824247981 */ /* 0x000f64000c1e1d00 */
.L_x_9344:
[----:B------:R-:W-:Y:S05]  /*11f0*/  BSYNC.RECONVERGENT B2 ;  /* 0x0000000000027941 */ /* 0x000fea0003800200 */
.L_x_9343:
        /* <DEDUP_REMOVED lines=28> */
.L_x_9350:
        /* <DEDUP_REMOVED lines=13> */
.L_x_9352:
[----:B------:R-:W-:Y:S05]  /*1490*/  BSYNC.RECONVERGENT B4 ;  /* 0x0000000000047941 */ /* 0x000fea0003800200 */
.L_x_9351:
        /* <DEDUP_REMOVED lines=41> */
[----:B------:R-:W-:-:S07]  /*1730*/  MOV R14, R64 ;  /* 0x00000040000e7202 */ /* 0x000fce0000000f00 */
.L_x_9349:
[----:B------:R-:W-:Y:S05]  /*1740*/  BSYNC.RECONVERGENT B3 ;  /* 0x0000000000037941 */ /* 0x000fea0003800200 */
.L_x_9348:
[----:B------:R-:W-:Y:S01]  /*1750*/  HFMA2 R12, -RZ, RZ, 0.1171875, 0 ;  /* 0x2f800000ff0c7431 */ /* 0x000fe200000001ff */
[----:B------:R-:W-:Y:S01]  /*1760*/  I2FP.F32.U32 R7, R9 ;  /* 0x0000000900077245 */ /* 0x000fe20000201000 */
[----:B-----5:R-:W-:Y:S02]  /*1770*/  HADD2.F32 R9, -RZ, R36.H0_H0 ;  /* 0x20000024ff097230 */ /* 0x020fe40000004100 */
[----:B------:R-:W-:-:S03]  /*1780*/  HADD2.F32 R16, -RZ, R32.H0_H0 ;  /* 0x20000020ff107230 */ /* 0x000fc60000004100 */
[----:B------:R-:W-:Y:S01]  /*1790*/  FMUL.FTZ R9, R9, UR13 ;  /* 0x0000000d09097c20 */ /* 0x000fe20008410000 */
[----:B------:R-:W-:-:S03]  /*17a0*/  FFMA.FTZ R7, R7, R12, 1.1641532182693481445e-10 ;  /* 0x2f00000007077423 */ /* 0x000fc6000001000c */
[----:B------:R-:W-:Y:S01]  /*17b0*/  FMUL.FTZ R9, R9, UR12 ;  /* 0x0000000c09097c20 */ /* 0x000fe20008410000 */
[----:B------:R-:W-:Y:S01]  /*17c0*/  HADD2.F32 R12, -RZ, R60.H0_H0 ;  /* 0x2000003cff0c7230 */ /* 0x000fe20000004100 */
[----:B------:R-:W-:-:S04]  /*17d0*/  FSETP.GTU.FTZ.AND P2, PT, R7, UR10, PT ;  /* 0x0000000a07007c0b */ /* 0x000fc8000bf5c000 */
[----:B------:R-:W-:Y:S02]  /*17e0*/  FSEL R9, R9, RZ, !P2 ;  /* 0x000000ff09097208 */ /* 0x000fe40005000000 */
[----:B------:R-:W-:-:S03]  /*17f0*/  SEL R11, RZ, 0x1, P2 ;  /* 0x00000001ff0b7807 */ /* 0x000fc60001000000 */
[----:B------:R-:W-:-:S07]  /*1800*/  FFMA.FTZ R9, R9, R12, R16 ;  /* 0x0000000c09097223 */ /* 0x000fce0000010010 */
.L_x_9347:
[----:B------:R-:W-:Y:S05]  /*1810*/  BSYNC.RECONVERGENT B2 ;  /* 0x0000000000027941 */ /* 0x000fea0003800200 */
.L_x_9346:
        /* <DEDUP_REMOVED lines=18> */
[----:B------:R-:W-:Y:S01]  /*1940*/  @!P2 IMAD.MOV.U32 R7, RZ, RZ, R5 ;  /* 0x000000ffff07a224 */ /* 0x000fe200078e0005 */
[----:B------:R-:W-:Y:S01]  /*1950*/  @P2 MOV R7, R6 ;  /* 0x0000000600072202 */ /* 0x000fe20000000f00 */
[----:B------:R-:W-:Y:S01]  /*1960*/  @P2 IMAD.MOV.U32 R16, RZ, RZ, R14 ;  /* 0x000000ffff102224 */ /* 0x000fe200078e000e */
[----:B------:R-:W-:Y:S06]  /*1970*/  BRA `(.L_x_9356) ;  /* 0x0000000000e47947 */ /* 0x000fec0003800000 */
.L_x_9357:
        /* <DEDUP_REMOVED lines=13> */
.L_x_9359:
[----:B------:R-:W-:Y:S05]  /*1a50*/  BSYNC.RECONVERGENT B4 ;  /* 0x0000000000047941 */ /* 0x000fea0003800200 */
.L_x_9358:
        /* <DEDUP_REMOVED lines=39> */
[----:B------:R-:W-:Y:S02]  /*1cd0*/  LOP3.LUT R6, R6, UR31, R101, 0x96, !PT ;  /* 0x0000001f06067c12 */ /* 0x000fe4000f8e9665 */
[----:B------:R-:W-:Y:S01]  /*1ce0*/  MOV R10, R100 ;  /* 0x00000064000a7202 */ /* 0x000fe20000000f00 */
[----:B------:R-:W-:Y:S01]  /*1cf0*/  IMAD.MOV.U32 R16, RZ, RZ, R12 ;  /* 0x000000ffff107224 */ /* 0x000fe200078e000c */
[----:B------:R-:W-:-:S07]  /*1d00*/  LOP3.LUT R5, R66, UR32, R13, 0x96, !PT ;  /* 0x0000002042057c12 */ /* 0x000fce000f8e960d */
.L_x_9356:
[----:B------:R-:W-:Y:S05]  /*1d10*/  BSYNC.RECONVERGENT B3 ;  /* 0x0000000000037941 */ /* 0x000fea0003800200 */
.L_x_9355:
[----:B------:R-:W-:Y:S01]  /*1d20*/  HFMA2 R14, -RZ, RZ, 0.1171875, 0 ;  /* 0x2f800000ff0e7431 */ /* 0x000fe200000001ff */
[----:B------:R-:W-:Y:S01]  /*1d30*/  I2FP.F32.U32 R7, R7 ;  /* 0x0000000700077245 */ /* 0x000fe20000201000 */
[----:B-----5:R-:W-:Y:S02]  /*1d40*/  HADD2.F32 R12, -RZ, R36.H1_H1 ;  /* 0x30000024ff0c7230 */ /* 0x020fe40000004100 */
[----:B------:R-:W-:-:S03]  /*1d50*/  HADD2.F32 R65, -RZ, R32.H1_H1 ;  /* 0x30000020ff417230 */ /* 0x000fc60000004100 */
[----:B------:R-:W-:Y:S01]  /*1d60*/  FMUL.FTZ R12, R12, UR13 ;  /* 0x0000000d0c0c7c20 */ /* 0x000fe20008410000 */
[----:B------:R-:W-:-:S03]  /*1d70*/  FFMA.FTZ R7, R7, R14, 1.1641532182693481445e-10 ;  /* 0x2f00000007077423 */ /* 0x000fc6000001000e */
[----:B------:R-:W-:Y:S02]  /*1d80*/  FMUL.FTZ R12, R12, UR12 ;  /* 0x0000000c0c0c7c20 */ /* 0x000fe40008410000 */
[----:B------:R-:W-:Y:S01]  /*1d90*/  FSETP.GTU.FTZ.AND P2, PT, R7, UR10, PT ;  /* 0x0000000a07007c0b */ /* 0x000fe2000bf5c000 */
[----:B------:R-:W-:-:S03]  /*1da0*/  HADD2.F32 R7, -RZ, R60.H1_H1 ;  /* 0x3000003cff077230 */ /* 0x000fc60000004100 */
[----:B------:R-:W-:Y:S02]  /*1db0*/  FSEL R12, R12, RZ, !P2 ;  /* 0x000000ff0c0c7208 */ /* 0x000fe40005000000 */
[----:B------:R-:W-:-:S03]  /*1dc0*/  SEL R13, RZ, 0x1, P2 ;  /* 0x00000001ff0d7807 */ /* 0x000fc60001000000 */
[----:B------:R-:W-:-:S07]  /*1dd0*/  FFMA.FTZ R12, R12, R7, R65 ;  /* 0x000000070c0c7223 */ /* 0x000fce0000010041 */
.L_x_9354:
[----:B------:R-:W-:Y:S05]  /*1de0*/  BSYNC.RECONVERGENT B2 ;  /* 0x0000000000027941 */ /* 0x000fea0003800200 */
.L_x_9353:
        /* <DEDUP_REMOVED lines=22> */
.L_x_9364:
        /* <DEDUP_REMOVED lines=13> */
.L_x_9366:
[----:B------:R-:W-:Y:S05]  /*2020*/  BSYNC.RECONVERGENT B4 ;  /* 0x0000000000047941 */ /* 0x000fea0003800200 */
.L_x_9365:
        /* <DEDUP_REMOVED lines=38> */
[----:B------:R-:W-:-:S03]  /*2290*/  LOP3.LUT R6, R6, UR31, R105, 0x96, !PT ;  /* 0x0000001f06067c12 */ /* 0x000fc6000f8e9669 */
[----:B------:R-:W-:Y:S01]  /*22a0*/  IMAD.MOV.U32 R10, RZ, RZ, R104 ;  /* 0x000000ffff0a7224 */ /* 0x000fe200078e0068 */
[----:B------:R-:W-:Y:S01]  /*22b0*/  MOV R18, R14 ;  /* 0x0000000e00127202 */ /* 0x000fe20000000f00 */
[----:B------:R-:W-:Y:S01]  /*22c0*/  IMAD.MOV.U32 R14, RZ, RZ, R16 ;  /* 0x000000ffff0e7224 */ /* 0x000fe200078e0010 */
[----:B------:R-:W-:-:S07]  /*22d0*/  LOP3.LUT R5, R100, UR32, R15, 0x96, !PT ;  /* 0x0000002064057c12 */ /* 0x000fce000f8e960f */
.L_x_9363:
[----:B------:R-:W-:Y:S05]  /*22e0*/  BSYNC.RECONVERGENT B3 ;  /* 0x0000000000037941 */ /* 0x000fea0003800200 */
.L_x_9362:
[----:B------:R-:W-:Y:S01]  /*22f0*/  I2FP.F32.U32 R14, R14 ;  /* 0x0000000e000e7245 */ /* 0x000fe20000201000 */
[----:B-----5:R-:W-:Y:S02]  /*2300*/  HADD2.F32 R15, -RZ, R37.H0_H0 ;  /* 0x20000025ff0f7230 */ /* 0x020fe40000004100 */
[----:B------:R-:W-:Y:S02]  /*2310*/  IMAD.MOV.U32 R65, RZ, RZ, 0x2f800000 ;  /* 0x2f800000ff417424 */ /* 0x000fe400078e00ff */
[----:B------:R-:W-:Y:S02]  /*2320*/  HADD2.F32 R99, -RZ, R33.H0_H0 ;  /* 0x20000021ff637230 */ /* 0x000fe40000004100 */
[----:B------:R-:W-:Y:S01]  /*2330*/  FMUL.FTZ R15, R15, UR13 ;  /* 0x0000000d0f0f7c20 */ /* 0x000fe20008410000 */
[----:B------:R-:W-:Y:S01]  /*2340*/  FFMA.FTZ R14, R14, R65, 1.1641532182693481445e-10 ;  /* 0x2f0000000e0e7423 */ /* 0x000fe20000010041 */
[----:B------:R-:W-:Y:S02]  /*2350*/  HADD2.F32 R65, -RZ, R61.H0_H0 ;  /* 0x2000003dff417230 */ /* 0x000fe40000004100 */
[----:B------:R-:W-:-:S02]  /*2360*/  FMUL.FTZ R15, R15, UR12 ;  /* 0x0000000c0f0f7c20 */ /* 0x000fc40008410000 */
[----:B------:R-:W-:-:S04]  /*2370*/  FSETP.GTU.FTZ.AND P2, PT, R14, UR10, PT ;  /* 0x0000000a0e007c0b */ /* 0x000fc8000bf5c000 */
[----:B------:R-:W-:Y:S02]  /*2380*/  FSEL R14, R15, RZ, !P2 ;  /* 0x000000ff0f0e7208 */ /* 0x000fe40005000000 */
[----:B------:R-:W-:-:S03]  /*2390*/  SEL R15, RZ, 0x1, P2 ;  /* 0x00000001ff0f7807 */ /* 0x000fc60001000000 */
[----:B------:R-:W-:-:S07]  /*23a0*/  FFMA.FTZ R14, R14, R65, R99 ;  /* 0x000000410e0e7223 */ /* 0x000fce0000010063 */
.L_x_9361:
[----:B------:R-:W-:Y:S05]  /*23b0*/  BSYNC.RECONVERGENT B2 ;  /* 0x0000000000027941 */ /* 0x000fea0003800200 */
.L_x_9360:
        /* <DEDUP_REMOVED lines=19> */
[----:B------:R-:W-:Y:S01]  /*24f0*/  @!P2 IMAD.MOV.U32 R16, RZ, RZ, R5 ;  /* 0x000000ffff10a224 */ /* 0x000fe200078e0005 */
[----:B------:R-:W-:Y:S01]  /*2500*/  @P2 MOV R16, R6 ;  /* 0x0000000600102202 */ /* 0x000fe20000000f00 */
[----:B------:R-:W-:Y:S06]  /*2510*/  BRA `(.L_x_9370) ;  /* 0x0000000000e47947 */ /* 0x000fec0003800000 */
.L_x_9371:
        /* <DEDUP_REMOVED lines=13> */
.L_x_9373:
[----:B------:R-:W-:Y:S05]  /*25f0*/  BSYNC.RECONVERGENT B4 ;  /* 0x0000000000047941 */ /* 0x000fea0003800200 */
.L_x_9372:
        /* <DEDUP_REMOVED lines=39> */
[----:B------:R-:W-:-:S04]  /*2870*/  IMAD.WIDE.U32 R16, R5, -0x2daee0ad, RZ ;  /* 0xd2511f5305107825 */ /* 0x000fc800078e00ff */
[----:B------:R-:W-:Y:S01]  /*2880*/  IMAD.MOV.U32 R20, RZ, RZ, R16 ;  /* 0x000000ffff147224 */ /* 0x000fe200078e0010 */
[----:B------:R-:W-:Y:S02]  /*2890*/  LOP3.LUT R5, R100, UR32, R17, 0x96, !PT ;  /* 0x0000002064057c12 */ /* 0x000fe4000f8e9611 */
[----:B------:R-:W-:-:S07]  /*28a0*/  MOV R16, R18 ;  /* 0x0000001200107202 */ /* 0x000fce0000000f00 */
.L_x_9370:
[----:B------:R-:W-:Y:S05]  /*28b0*/  BSYNC.RECONVERGENT B3 ;  /* 0x0000000000037941 */ /* 0x000fea0003800200 */
.L_x_9369:
[----:B------:R-:W-:Y:S01]  /*28c0*/  I2FP.F32.U32 R7, R16 ;  /* 0x0000001000077245 */ /* 0x000fe20000201000 */
[----:B------:R-:W-:Y:S02]  /*28d0*/  HFMA2 R16, -RZ, RZ, 0.1171875, 0 ;  /* 0x2f800000ff107431 */ /* 0x000fe400000001ff */
[----:B------:R-:W-:-:S03]  /*28e0*/  HADD2.F32 R17, -RZ, R33.H1_H1 ;  /* 0x30000021ff117230 */ /* 0x000fc60000004100 */
[----:B------:R-:W-:Y:S01]  /*28f0*/  FFMA.FTZ R7, R7, R16, 1.1641532182693481445e-10 ;  /* 0x2f00000007077423 */ /* 0x000fe20000010010 */
[----:B-----5:R-:W-:-:S04]  /*2900*/  HADD2.F32 R16, -RZ, R37.H1_H1 ;  /* 0x30000025ff107230 */ /* 0x020fc80000004100 */
[----:B------:R-:W-:Y:S01]  /*2910*/  FSETP.GTU.FTZ.AND P2, PT, R7, UR10, PT ;  /* 0x0000000a07007c0b */ /* 0x000fe2000bf5c000 */
[----:B------:R-:W-:Y:S01]  /*2920*/  FMUL.FTZ R16, R16, UR13 ;  /* 0x0000000d10107c20 */ /* 0x000fe20008410000 */
[----:B------:R-:W-:-:S03]  /*2930*/  HADD2.F32 R7, -RZ, R61.H1_H1 ;  /* 0x3000003dff077230 */ /* 0x000fc60000004100 */
[----:B------:R-:W-:-:S05]  /*2940*/  FMUL.FTZ R16, R16, UR12 ;  /* 0x0000000c10107c20 */ /* 0x000fca0008410000 */
[----:B------:R-:W-:-:S05]  /*2950*/  FSEL R16, R16, RZ, !P2 ;  /* 0x000000ff10107208 */ /* 0x000fca0005000000 */
[----:B------:R-:W-:Y:S01]  /*2960*/  FFMA.FTZ R16, R16, R7, R17 ;  /* 0x0000000710107223 */ /* 0x000fe20000010011 */
[----:B------:R-:W-:-:S07]  /*2970*/  SEL R17, RZ, 0x1, P2 ;  /* 0x00000001ff117807 */ /* 0x000fce0001000000 */
.L_x_9368:
[----:B------:R-:W-:Y:S05]  /*2980*/  BSYNC.RECONVERGENT B2 ;  /* 0x0000000000027941 */ /* 0x000fea0003800200 */
.L_x_9367:
        /* <DEDUP_REMOVED lines=16> */
[----:B------:R-:W-:Y:S01]  /*2a90*/  @P2 VIADD R7, R24, 0x1 ;  /* 0x0000000118072836 */ /* 0x000fe20000000000 */
[----:B------:R-:W-:Y:S01]  /*2aa0*/  @!P2 MOV R22, R20 ;  /* 0x000000140016a202 */ /* 0x000fe20000000f00 */
[----:B------:R-:W-:Y:S01]  /*2ab0*/  @P2 IMAD.MOV.U32 R22, RZ, RZ, R20 ;  /* 0x000000ffff162224 */ /* 0x000fe200078e0014 */
[----:B------:R-:W-:Y:S01]  /*2ac0*/  @!P2 MOV R18, R5 ;  /* 0x000000050012a202 */ /* 0x000fe20000000f00 */
[----:B------:R-:W-:Y:S01]  /*2ad0*/  @P2 IMAD.MOV.U32 R18, RZ, RZ, R6 ;  /* 0x000000ffff122224 */ /* 0x000fe200078e0006 */
[----:B------:R-:W-:Y:S06]  /*2ae0*/  BRA `(.L_x_9377) ;  /* 0x0000000000e47947 */ /* 0x000fec0003800000 */
.L_x_9378:
        /* <DEDUP_REMOVED lines=13> */
.L_x_9380:
[----:B------:R-:W-:Y:S05]  /*2bc0*/  BSYNC.RECONVERGENT B4 ;  /* 0x0000000000047941 */ /* 0x000fea0003800200 */
.L_x_9379:
        /* <DEDUP_REMOVED lines=39> */
[----:B------:R-:W-:-:S03]  /*2e40*/  IMAD.WIDE.U32 R18, R5, -0x2daee0ad, RZ ;  /* 0xd2511f5305127825 */ /* 0x000fc600078e00ff */
[----:B------:R-:W-:Y:S01]  /*2e50*/  MOV R22, R18 ;  /* 0x0000001200167202 */ /* 0x000fe20000000f00 */
[----:B------:R-:W-:Y:S01]  /*2e60*/  IMAD.MOV.U32 R18, RZ, RZ, R20 ;  /* 0x000000ffff127224 */ /* 0x000fe200078e0014 */
[----:B------:R-:W-:-:S07]  /*2e70*/  LOP3.LUT R5, R100, UR32, R19, 0x96, !PT ;  /* 0x0000002064057c12 */ /* 0x000fce000f8e9613 */
.L_x_9377:
[----:B------:R-:W-:Y:S05]  /*2e80*/  BSYNC.RECONVERGENT B3 ;  /* 0x0000000000037941 */ /* 0x000fea0003800200 */
.L_x_9376:
[----:B------:R-:W-:Y:S01]  /*2e90*/  I2FP.F32.U32 R18, R18 ;  /* 0x0000001200127245 */ /* 0x000fe20000201000 */
[----:B------:R-:W-:Y:S02]  /*2ea0*/  IMAD.MOV.U32 R19, RZ, RZ, 0x2f800000 ;  /* 0x2f800000ff137424 */ /* 0x000fe400078e00ff */
[----:B------:R-:W-:Y:S02]  /*2eb0*/  HADD2.F32 R20, -RZ, R34.H0_H0 ;  /* 0x20000022ff147230 */ /* 0x000fe40000004100 */
[----:B------:R-:W-:Y:S01]  /*2ec0*/  FFMA.FTZ R18, R18, R19, 1.1641532182693481445e-10 ;  /* 0x2f00000012127423 */ /* 0x000fe20000010013 */
[----:B-----5:R-:W-:-:S04]  /*2ed0*/  HADD2.F32 R19, -RZ, R38.H0_H0 ;  /* 0x20000026ff137230 */ /* 0x020fc80000004100 */
[----:B------:R-:W-:Y:S01]  /*2ee0*/  FSETP.GTU.FTZ.AND P2, PT, R18, UR10, PT ;  /* 0x0000000a12007c0b */ /* 0x000fe2000bf5c000 */
[----:B------:R-:W-:Y:S01]  /*2ef0*/  FMUL.FTZ R19, R19, UR13 ;  /* 0x0000000d13137c20 */ /* 0x000fe20008410000 */
[----:B------:R-:W-:-:S03]  /*2f00*/  HADD2.F32 R18, -RZ, R62.H0_H0 ;  /* 0x2000003eff127230 */ /* 0x000fc60000004100 */
[----:B------:R-:W-:-:S05]  /*2f10*/  FMUL.FTZ R19, R19, UR12 ;  /* 0x0000000c13137c20 */ /* 0x000fca0008410000 */
[----:B------:R-:W-:-:S05]  /*2f20*/  FSEL R19, R19, RZ, !P2 ;  /* 0x000000ff13137208 */ /* 0x000fca0005000000 */
[----:B------:R-:W-:Y:S01]  /*2f30*/  FFMA.FTZ R18, R19, R18, R20 ;  /* 0x0000001213127223 */ /* 0x000fe20000010014 */
[----:B------:R-:W-:-:S07]  /*2f40*/  SEL R19, RZ, 0x1, P2 ;  /* 0x00000001ff137807 */ /* 0x000fce0001000000 */
.L_x_9375:
[----:B------:R-:W-:Y:S05]  /*2f50*/  BSYNC.RECONVERGENT B2 ;  /* 0x0000000000027941 */ /* 0x000fea0003800200 */
.L_x_9374:
        /* <DEDUP_REMOVED lines=22> */
.L_x_9385:
        /* <DEDUP_REMOVED lines=13> */
.L_x_9387:
[----:B------:R-:W-:Y:S05]  /*3190*/  BSYNC.RECONVERGENT B4 ;  /* 0x0000000000047941 */ /* 0x000fea0003800200 */
.L_x_9386:
        /* <DEDUP_REMOVED lines=40> */
[----:B------:R-:W-:Y:S01]  /*3420*/  LOP3.LUT R5, R100, UR32, R21, 0x96, !PT ;  /* 0x0000002064057c12 */ /* 0x000fe2000f8e9615 */
[----:B------:R-:W-:Y:S01]  /*3430*/  IMAD.MOV.U32 R100, RZ, RZ, RZ ;  /* 0x000000ffff647224 */ /* 0x000fe200078e00ff */
[----:B------:R-:W-:-:S07]  /*3440*/  MOV R20, R22 ;  /* 0x0000001600147202 */ /* 0x000fce0000000f00 */
.L_x_9384:
[----:B------:R-:W-:Y:S05]  /*3450*/  BSYNC.RECONVERGENT B3 ;  /* 0x0000000000037941 */ /* 0x000fea0003800200 */
.L_x_9383:
        /* <DEDUP_REMOVED lines=12> */
.L_x_9382:
[----:B------:R-:W-:Y:S05]  /*3520*/  BSYNC.RECONVERGENT B2 ;  /* 0x0000000000027941 */ /* 0x000fea0003800200 */
.L_x_9381:
        /* <DEDUP_REMOVED lines=22> */
.L_x_9392:
        /* <DEDUP_REMOVED lines=13> */
.L_x_9394:
[----:B------:R-:W-:Y:S05]  /*3760*/  BSYNC.RECONVERGENT B4 ;  /* 0x0000000000047941 */ /* 0x000fea0003800200 */
.L_x_9393:
        /* <DEDUP_REMOVED lines=39> */
[----:B------:R-:W-:-:S04]  /*39e0*/  IMAD.WIDE.U32 R22, R5, -0x2daee0ad, RZ ;  /* 0xd2511f5305167825 */ /* 0x000fc800078e00ff */
[----:B------:R-:W-:Y:S01]  /*39f0*/  IMAD.MOV.U32 R7, RZ, RZ, R24 ;  /* 0x000000ffff077224 */ /* 0x000fe200078e0018 */
[----:B------:R-:W-:Y:S02]  /*3a00*/  LOP3.LUT R5, R100, UR32, R23, 0x96, !PT ;  /* 0x0000002064057c12 */ /* 0x000fe4000f8e9617 */
[----:B------:R-:W-:-:S07]  /*3a10*/  MOV R107, R22 ;  /* 0x00000016006b7202 */ /* 0x000fce0000000f00 */
.L_x_9391:
[----:B------:R-:W-:Y:S05]  /*3a20*/  BSYNC.RECONVERGENT B3 ;  /* 0x0000000000037941 */ /* 0x000fea0003800200 */
.L_x_9390:
        /* <DEDUP_REMOVED lines=12> */
.L_x_9389:
[----:B------:R-:W-:Y:S05]  /*3af0*/  BSYNC.RECONVERGENT B2 ;  /* 0x0000000000027941 */ /* 0x000fea0003800200 */
.L_x_9388:
        /* <DEDUP_REMOVED lines=22> */
.L_x_9399:
        /* <DEDUP_REMOVED lines=13> */
.L_x_9401:
[----:B------:R-:W-:Y:S05]  /*3d30*/  BSYNC.RECONVERGENT B4 ;  /* 0x0000000000047941 */ /* 0x000fea0003800200 */
.L_x_9400:
        /* <DEDUP_REMOVED lines=39> */
[----:B------:R-:W-:-:S04]  /*3fb0*/  IMAD.WIDE.U32 R24, R5, -0x2daee0ad, RZ ;  /* 0xd2511f5305187825 */ /* 0x000fc800078e00ff */
[----:B------:R-:W-:Y:S01]  /*3fc0*/  IMAD.MOV.U32 R104, RZ, RZ, R24 ;  /* 0x000000ffff687224 */ /* 0x000fe200078e0018 */
[----:B------:R-:W-:Y:S02]  /*3fd0*/  LOP3.LUT R5, R100, UR32, R25, 0x96, !PT ;  /* 0x0000002064057c12 */ /* 0x000fe4000f8e9619 */
[----:B------:R-:W-:-:S07]  /*3fe0*/  MOV R24, R107 ;  /* 0x0000006b00187202 */ /* 0x000fce0000000f00 */
.L_x_9398:
[----:B------:R-:W-:Y:S05]  /*3ff0*/  BSYNC.RECONVERGENT B3 ;  /* 0x0000000000037941 */ /* 0x000fea0003800200 */
.L_x_9397:
[----:B------:R-:W-:Y:S01]  /*4000*/  HFMA2 R25, -RZ, RZ, 0.1171875, 0 ;  /* 0x2f800000ff197431 */ /* 0x000fe200000001ff */
[----:B------:R-:W-:Y:S01]  /*4010*/  I2FP.F32.U32 R24, R24 ;  /* 0x0000001800187245 */ /* 0x000fe20000201000 */
[----:B------:R-:W-:-:S04]  /*4020*/  HADD2.F32 R100, -RZ, R35.H1_H1 ;  /* 0x30000023ff647230 */ /* 0x000fc80000004100 */
        /* <DEDUP_REMOVED lines=9> */
.L_x_9396:
[----:B------:R-:W-:Y:S05]  /*40c0*/  BSYNC.RECONVERGENT B2 ;  /* 0x0000000000027941 */ /* 0x000fea0003800200 */
.L_x_9395:
[----:B------:R-:W-:Y:S02]  /*40d0*/  F2FP.F16.F32.PACK_AB R100, RZ, R24 ;  /* 0x00000018ff64723e */ /* 0x000fe400000000ff */
[----:B------:R-:W-:Y:S02]  /*40e0*/  PRMT R64, R64, 0x5410, R67 ;  /* 0x0000541040407816 */ /* 0x000fe40000000043 */
[----:B------:R-:W-:Y:S02]  /*40f0*/  PRMT R66, R66, 0x5410, R105 ;  /* 0x0000541042427816 */ /* 0x000fe40000000069 */
[----:B------:R-:W-:Y:S02]  /*4100*/  PRMT R65, R65, 0x5410, R99 ;  /* 0x0000541041417816 */ /* 0x000fe40000000063 */
[----:B------:R-:W-:Y:S01]  /*4110*/  PRMT R67, R106, 0x5410, R100 ;  /* 0x000054106a437816 */ /* 0x000fe20000000064 */
[----:B------:R-:W-:Y:S06]  /*4120*/  BRA `(.L_x_9402) ;  /* 0x0000002c001c7947 */ /* 0x000fec0003800000 */
.L_x_9345:
[----:B------:R-:W-:Y:S01]  /*4130*/  BSSY.RECONVERGENT B2, `(.L_x_9403) ;  /* 0x0000059000027945 */ /* 0x000fe20003800200 */
[----:B------:R-:W-:Y:S01]  /*4140*/  IMAD.MOV.U32 R9, RZ, RZ, RZ ;  /* 0x000000ffff097224 */ /* 0x000fe200078e00ff */
[----:B------:R-:W-:Y:S01]  /*4150*/  MOV R104, R99 ;  /* 0x0000006300687202 */ /* 0x000fe20000000f00 */
[----:B------:R-:W-:Y:S01]  /*4160*/  IMAD.MOV.U32 R14, RZ, RZ, R7 ;  /* 0x000000ffff0e7224 */ /* 0x000fe200078e0007 */
        /* <DEDUP_REMOVED lines=17> */
.L_x_9407:
        /* <DEDUP_REMOVED lines=13> */
.L_x_9409:
[----:B------:R-:W-:Y:S05]  /*4350*/  BSYNC.RECONVERGENT B4 ;  /* 0x0000000000047941 */ /* 0x000fea0003800200 */
.L_x_9408:
[----:B------:R-:W-:Y:S01]  /*4360*/  IMAD.WIDE.U32 R66, R0, -0x326172a9, RZ ;  /* 0xcd9e8d5700427825 */ /* 0x000fe200078e00ff */
[----:B------:R-:W-:-:S03]  /*4370*/  LOP3.LUT R10, R8, UR7, R7, 0x96, !PT ;  /* 0x00000007080a7c12 */ /* 0x000fc6000f8e9607 */
[----:B------:R-:W-:Y:S02]  /*4380*/  HFMA2 R14, -RZ, RZ, 0, 0 ;  /* 0x00000000ff0e7431 */ /* 0x000fe400000001ff */
        /* <DEDUP_REMOVED lines=39> */
.L_x_9406:
[----:B------:R-:W-:Y:S05]  /*4600*/  BSYNC.RECONVERGENT B3 ;  /* 0x0000000000037941 */ /* 0x000fea0003800200 */
.L_x_9405:
        /* <DEDUP_REMOVED lines=10> */
[----:B------:R-:W-:-:S07]  /*46b0*/  FMUL.FTZ R9, R9, R12 ;  /* 0x0000000c09097220 */ /* 0x000fce0000410000 */
.L_x_9404:
[----:B------:R-:W-:Y:S05]  /*46c0*/  BSYNC.RECONVERGENT B2 ;  /* 0x0000000000027941 */ /* 0x000fea0003800200 */
.L_x_9403:
        /* <DEDUP_REMOVED lines=18> */
.L_x_9414:
        /* <DEDUP_REMOVED lines=13> */
.L_x_9416:
[----:B------:R-:W-:Y:S05]  /*48c0*/  BSYNC.RECONVERGENT B4 ;  /* 0x0000000000047941 */ /* 0x000fea0003800200 */
.L_x_9415:
        /* <DEDUP_REMOVED lines=40> */
[----:B------:R-:W-:Y:S02]  /*4b50*/  LOP3.LUT R5, R64, UR32, R13, 0x96, !PT ;  /* 0x0000002040057c12 */ /* 0x000fe4000f8e960d */
[----:B------:R-:W-:Y:S01]  /*4b60*/  MOV R13, R104 ;  /* 0x00000068000d7202 */ /* 0x000fe20000000f00 */
[----:B------:R-:W-:-:S07]  /*4b70*/  IMAD.MOV.U32 R104, RZ, RZ, R12 ;  /* 0x000000ffff687224 */ /* 0x000fce00078e000c */
.L_x_9413:
[----:B------:R-:W-:Y:S05]  /*4b80*/  BSYNC.RECONVERGENT B3 ;  /* 0x0000000000037941 */ /* 0x000fea0003800200 */
.L_x_9412:
        /* <DEDUP_REMOVED lines=10> */
[----:B------:R-:W-:-:S07]  /*4c30*/  FMUL.FTZ R12, R12, R65 ;  /* 0x000000410c0c7220 */ /* 0x000fce0000410000 */
.L_x_9411:
[----:B------:R-:W-:Y:S05]  /*4c40*/  BSYNC.RECONVERGENT B2 ;  /* 0x0000000000027941 */ /* 0x000fea0003800200 */
.L_x_9410:
        /* <DEDUP_REMOVED lines=18> */
.L_x_9421:
        /* <DEDUP_REMOVED lines=13> */
.L_x_9423:
[----:B------:R-:W-:Y:S05]  /*4e40*/  BSYNC.RECONVERGENT B4 ;  /* 0x0000000000047941 */ /* 0x000fea0003800200 */
.L_x_9422:
        /* <DEDUP_REMOVED lines=43> */
.L_x_9420:
[----:B------:R-:W-:Y:S05]  /*5100*/  BSYNC.RECONVERGENT B3 ;  /* 0x0000000000037941 */ /* 0x000fea0003800200 */
.L_x_9419:
        /* <DEDUP_REMOVED lines=10> */
[----:B------:R-:W-:-:S07]  /*51b0*/  FMUL.FTZ R14, R14, R7 ;  /* 0x000000070e0e7220 */ /* 0x000fce0000410000 */
.L_x_9418:
[----:B------:R-:W-:Y:S05]  /*51c0*/  BSYNC.RECONVERGENT B2 ;  /* 0x0000000000027941 */ /* 0x000fea0003800200 */
.L_x_9417:
        /* <DEDUP_REMOVED lines=18> */
.L_x_9428:
        /* <DEDUP_REMOVED lines=13> */
.L_x_9430:
[----:B------:R-:W-:Y:S05]  /*53c0*/  BSYNC.RECONVERGENT B4 ;  /* 0x0000000000047941 */ /* 0x000fea0003800200 */
.L_x_9429:
        /* <DEDUP_REMOVED lines=43> */
.L_x_9427:
[----:B------:R-:W-:Y:S05]  /*5680*/  BSYNC.RECONVERGENT B3 ;  /* 0x0000000000037941 */ /* 0x000fea0003800200 */
.L_x_9426:
[----:B------:R-:W-:Y:S01]  /*5690*/  I2FP.F32.U32 R16, R17 ;  /* 0x0000001100107245 */ /* 0x000fe20000201000 */
[----:B------:R-:W-:-:S04]  /*56a0*/  IMAD.MOV.U32 R17, RZ, RZ, 0x2f800000 ;  /* 0x2f800000ff117424 */ /* 0x000fc800078e00ff */
[----:B------:R-:W-:Y:S01]  /*56b0*/  FFMA.FTZ R16, R16, R17, 1.1641532182693481445e-10 ;  /* 0x2f00000010107423 */ /* 0x000fe20000010011 */
[----:B-----5:R-:W-:-:S04]  /*56c0*/  HADD2.F32 R17, -RZ, R37.H1_H1 ;  /* 0x30000025ff117230 */ /* 0x020fc80000004100 */
[----:B------:R-:W-:Y:S01]  /*56d0*/  FSETP.GTU.FTZ.AND P1, PT, R16, UR10, PT ;  /* 0x0000000a10007c0b */ /* 0x000fe2000bf3c000 */
[----:B------:R-:W-:-:S04]  /*56e0*/  FMUL.FTZ R17, R17, UR13 ;  /* 0x0000000d11117c20 */ /* 0x000fc80008410000 */
[----:B------:R-:W-:Y:S01]  /*56f0*/  FMUL.FTZ R16, R17, UR12 ;  /* 0x0000000c11107c20 */ /* 0x000fe20008410000 */
[----:B------:R-:W-:-:S04]  /*5700*/  HADD2.F32 R17, -RZ, R61.H1_H1 ;  /* 0x3000003dff117230 */ /* 0x000fc80000004100 */
[----:B------:R-:W-:-:S05]  /*5710*/  FSEL R16, R16, RZ, !P1 ;  /* 0x000000ff10107208 */ /* 0x000fca0004800000 */
[----:B------:R-:W-:Y:S01]  /*5720*/  FMUL.FTZ R16, R16, R17 ;  /* 0x0000001110107220 */ /* 0x000fe20000410000 */
[----:B------:R-:W-:-:S07]  /*5730*/  SEL R17, RZ, 0x1, P1 ;  /* 0x00000001ff117807 */ /* 0x000fce0000800000 */
.L_x_9425:
[----:B------:R-:W-:Y:S05]  /*5740*/  BSYNC.RECONVERGENT B2 ;  /* 0x0000000000027941 */ /* 0x000fea0003800200 */
.L_x_9424:
        /* <DEDUP_REMOVED lines=18> */
.L_x_9435:
        /* <DEDUP_REMOVED lines=13> */
.L_x_9437:
[----:B------:R-:W-:Y:S05]  /*5940*/  BSYNC.RECONVERGENT B4 ;  /* 0x0000000000047941 */ /* 0x000fea0003800200 */
.L_x_9436:
        /* <DEDUP_REMOVED lines=43> */
.L_x_9434:
[----:B------:R-:W-:Y:S05]  /*5c00*/  BSYNC.RECONVERGENT B3 ;  /* 0x0000000000037941 */ /* 0x000fea0003800200 */
.L_x_9433:
[----:B------:R-:W-:Y:S01]  /*5c10*/  I2FP.F32.U32 R7, R19 ;  /* 0x0000001300077245 */ /* 0x000fe20000201000 */
[----:B------:R-:W-:-:S04]  /*5c20*/  IMAD.MOV.U32 R18, RZ, RZ, 0x2f800000 ;  /* 0x2f800000ff127424 */ /* 0x000fc800078e00ff */
[----:B------:R-:W-:Y:S01]  /*5c30*/  FFMA.FTZ R7, R7, R18, 1.1641532182693481445e-10 ;  /* 0x2f00000007077423 */ /* 0x000fe20000010012 */
[----:B-----5:R-:W-:-:S04]  /*5c40*/  HADD2.F32 R18, -RZ, R38.H0_H0 ;  /* 0x20000026ff127230 */ /* 0x020fc80000004100 */
[----:B------:R-:W-:Y:S01]  /*5c50*/  FSETP.GTU.FTZ.AND P1, PT, R7, UR10, PT ;  /* 0x0000000a07007c0b */ /* 0x000fe2000bf3c000 */
[----:B------:R-:W-:Y:S01]  /*5c60*/  FMUL.FTZ R18, R18, UR13 ;  /* 0x0000000d12127c20 */ /* 0x000fe20008410000 */
[----:B------:R-:W-:Y:S02]  /*5c70*/  HADD2.F32 R7, -RZ, R62.H0_H0 ;  /* 0x2000003eff077230 */ /* 0x000fe40000004100 */
[----:B------:R-:W-:Y:S01]  /*5c80*/  SEL R19, RZ, 0x1, P1 ;  /* 0x00000001ff137807 */ /* 0x000fe20000800000 */
[----:B------:R-:W-:-:S05]  /*5c90*/  FMUL.FTZ R18, R18, UR12 ;  /* 0x0000000c12127c20 */ /* 0x000fca0008410000 */
[----:B------:R-:W-:-:S05]  /*5ca0*/  FSEL R18, R18, RZ, !P1 ;  /* 0x000000ff12127208 */ /* 0x000fca0004800000 */
[----:B------:R-:W-:-:S07]  /*5cb0*/  FMUL.FTZ R18, R18, R7 ;  /* 0x0000000712127220 */ /* 0x000fce0000410000 */
.L_x_9432:
[----:B------:R-:W-:Y:S05]  /*5cc0*/  BSYNC.RECONVERGENT B2 ;  /* 0x0000000000027941 */ /* 0x000fea0003800200 */
.L_x_9431:
        /* <DEDUP_REMOVED lines=18> */
.L_x_9442:
        /* <DEDUP_REMOVED lines=13> */
.L_x_9444:
[----:B------:R-:W-:Y:S05]  /*5ec0*/  BSYNC.RECONVERGENT B4 ;  /* 0x0000000000047941 */ /* 0x000fea0003800200 */
.L_x_9443:
        /* <DEDUP_REMOVED lines=43> */
.L_x_9441:
[----:B------:R-:W-:Y:S05]  /*6180*/  BSYNC.RECONVERGENT B3 ;  /* 0x0000000000037941 */ /* 0x000fea0003800200 */
.L_x_9440:
        /* <DEDUP_REMOVED lines=11> */
.L_x_9439:
[----:B------:R-:W-:Y:S05]  /*6240*/  BSYNC.RECONVERGENT B2 ;  /* 0x0000000000027941 */ /* 0x000fea0003800200 */
.L_x_9438:
        /* <DEDUP_REMOVED lines=18> */
.L_x_9449:
        /* <DEDUP_REMOVED lines=13> */
.L_x_9451:
[----:B------:R-:W-:Y:S05]  /*6440*/  BSYNC.RECONVERGENT B4 ;  /* 0x0000000000047941 */ /* 0x000fea0003800200 */
.L_x_9450:
        /* <DEDUP_REMOVED lines=43> */
.L_x_9448:
[----:B------:R-:W-:Y:S05]  /*6700*/  BSYNC.RECONVERGENT B3 ;  /* 0x0000000000037941 */ /* 0x000fea0003800200 */
.L_x_9447:
        /* <DEDUP_REMOVED lines=11> */
.L_x_9446:
[----:B------:R-:W-:Y:S05]  /*67c0*/  BSYNC.RECONVERGENT B2 ;  /* 0x0000000000027941 */ /* 0x000fea0003800200 */
.L_x_9445:
        /* <DEDUP_REMOVED lines=18> */
.L_x_9456:
        /* <DEDUP_REMOVED lines=13> */
.L_x_9458:
[----:B------:R-:W-:Y:S05]  /*69c0*/  BSYNC.RECONVERGENT B4 ;  /* 0x0000000000047941 */ /* 0x000fea0003800200 */
.L_x_9457:
        /* <DEDUP_REMOVED lines=43> */
.L_x_9455:
[----:B------:R-:W-:Y:S05]  /*6c80*/  BSYNC.RECONVERGENT B3 ;  /* 0x0000000000037941 */ /* 0x000fea0003800200 */
.L_x_9454:
        /* <DEDUP_REMOVED lines=11> */
.L_x_9453:
[----:B------:R-:W-:Y:S05]  /*6d40*/  BSYNC.RECONVERGENT B2 ;  /* 0x0000000000027941 */ /* 0x000fea0003800200 */
.L_x_9452:
[----:B------:R-:W-:Y:S02]  /*6d50*/  F2FP.F16.F32.PACK_AB R100, RZ, R24 ;  /* 0x00000018ff64723e */ /* 0x000fe400000000ff */
[----:B------:R-:W-:Y:S02]  /*6d60*/  PRMT R65, R65, 0x5410, R67 ;  /* 0x0000541041417816 */ /* 0x000fe40000000043 */
[----:B------:R-:W-:Y:S02]  /*6d70*/  PRMT R66, R66, 0x5410, R99 ;  /* 0x0000541042427816 */ /* 0x000fe40000000063 */
[----:B------:R-:W-:Y:S02]  /*6d80*/  PRMT R64, R105, 0x5410, R64 ;  /* 0x0000541069407816 */ /* 0x000fe40000000040 */
[----:B------:R-:W-:-:S07]  /*6d90*/  PRMT R67, R106, 0x5410, R100 ;  /* 0x000054106a437816 */ /* 0x000fce0000000064 */
.L_x_9402:
[----:B------:R-:W0:Y:S01]  /*6da0*/  LDC.64 R100, c[0x0][0x3a8] ;  /* 0x0000ea00ff647b82 */ /* 0x000e220000000a00 */
[----:B------:R-:W-:Y:S01]  /*6db0*/  BSSY.RECONVERGENT B2, `(.L_x_9459) ;  /* 0x0000019000027945 */ /* 0x000fe20003800200 */
[----:B------:R-:W-:Y:S01]  /*6dc0*/  MOV R99, R104 ;  /* 0x0000006800637202 */ /* 0x000fe20000000f00 */
[----:B0-----:R-:W-:-:S05]  /*6dd0*/  IMAD.WIDE.U32 R100, R103, 0x10, R100 ;  /* 0x0000001067647825 */ /* 0x001fca00078e0064 */
[----:B------:R0:W-:Y:S01]  /*6de0*/  STG.E.128 desc[UR8][R100.64], R64 ;  /* 0x0000004064007986 */ /* 0x0001e2000c101d08 */
[----:B------:R-:W-:Y:S05]  /*6df0*/  @!P0 BRA `(.L_x_9460) ;  /* 0x0000000000508947 */ /* 0x000fea0003800000 */
[----:B0-----:R-:W-:Y:S01]  /*6e00*/  IMAD.U32 R64, R23, 0x10000, RZ ;  /* 0x0001000017407824 */ /* 0x001fe200078e00ff */
[----:B------:R-:W-:Y:S02]  /*6e10*/  LOP3.LUT R66, R15, 0xff, RZ, 0xc0, !PT ;  /* 0x000000ff0f427812 */ /* 0x000fe400078ec0ff */
[----:B------:R-:W-:Y:S02]  /*6e20*/  LOP3.LUT R100, R13, 0xff, RZ, 0xc0, !PT ;  /* 0x000000ff0d647812 */ /* 0x000fe400078ec0ff */
[----:B------:R-:W-:Y:S01]  /*6e30*/  LOP3.LUT R65, R64, 0xff0000, RZ, 0xc0, !PT ;  /* 0x00ff000040417812 */ /* 0x000fe200078ec0ff */
[----:B------:R-:W-:Y:S01]  /*6e40*/  IMAD.WIDE.U32 R66, R66, 0x10000, RZ ;  /* 0x0001000042427825 */ /* 0x000fe200078e00ff */
[----:B------:R-:W-:-:S03]  /*6e50*/  LOP3.LUT R64, R25, 0xffff, RZ, 0xc0, !PT ;  /* 0x0000ffff19407812 */ /* 0x000fc600078ec0ff */
[----:B------:R-:W-:Y:S01]  /*6e60*/  IMAD.WIDE.U32 R100, R100, 0x100, RZ ;  /* 0x0000010064647825 */ /* 0x000fe200078e00ff */
[----:B------:R-:W-:Y:S02]  /*6e70*/  PRMT R65, R65, 0x4210, R64 ;  /* 0x0000421041417816 */ /* 0x000fe40000000040 */
[----:B------:R-:W-:-:S04]  /*6e80*/  PRMT R64, R21, 0x7104, RZ ;  /* 0x0000710415407816 */ /* 0x000fc800000000ff */
[----:B------:R-:W-:Y:S02]  /*6e90*/  LOP3.LUT R104, R65, 0xff00, R64, 0xf8, !PT ;  /* 0x0000ff0041687812 */ /* 0x000fe400078ef840 */
[----:B------:R-:W-:Y:S02]  /*6ea0*/  LOP3.LUT R64, R17, 0xff, RZ, 0xc0, !PT ;  /* 0x000000ff11407812 */ /* 0x000fe400078ec0ff */
[----:B------:R-:W-:-:S03]  /*6eb0*/  LOP3.LUT R105, R104, 0xff, R19, 0xf8, !PT ;  /* 0x000000ff68697812 */ /* 0x000fc600078ef813 */
[----:B------:R-:W-:-:S05]  /*6ec0*/  IMAD.WIDE.U32 R64, R64, 0x1000000, RZ ;  /* 0x0100000040407825 */ /* 0x000fca00078e00ff */
[----:B------:R-:W-:Y:S02]  /*6ed0*/  LOP3.LUT R65, R67, R105, R65, 0xfe, !PT ;  /* 0x0000006943417212 */ /* 0x000fe400078efe41 */
[----:B------:R-:W-:Y:S02]  /*6ee0*/  LOP3.LUT R64, R100, R64, R66, 0xfe, !PT ;  /* 0x0000004064407212 */ /* 0x000fe400078efe42 */
[----:B------:R-:W0:Y:S01]  /*6ef0*/  LDC.64 R66, c[0x0][0x3b0] ;  /* 0x0000ec00ff427b82 */ /* 0x000e220000000a00 */
[----:B------:R-:W-:Y:S02]  /*6f00*/  LOP3.LUT R65, R65, R101, RZ, 0xfc, !PT ;  /* 0x0000006541417212 */ /* 0x000fe400078efcff */
[----:B------:R-:W-:Y:S01]  /*6f10*/  LOP3.LUT R64, R64, 0xff, R11, 0xf8, !PT ;  /* 0x000000ff40407812 */ /* 0x000fe200078ef80b */
[----:B0-----:R-:W-:-:S05]  /*6f20*/  IMAD.WIDE.U32 R66, R102, 0x8, R66 ;  /* 0x0000000866427825 */ /* 0x001fca00078e0042 */
[----:B------:R1:W-:Y:S02]  /*6f30*/  STG.E.64 desc[UR8][R66.64], R64 ;  /* 0x0000004042007986 */ /* 0x0003e4000c101b08 */
.L_x_9460:
[----:B------:R-:W-:Y:S05]  /*6f40*/  BSYNC.RECONVERGENT B2 ;  /* 0x0000000000027941 */ /* 0x000fea0003800200 */
.L_x_9459:
[----:B------:R-:W-:Y:S01]  /*6f50*/  IADD3 R103, PT, PT, R103, 0x20, RZ ;  /* 0x0000002067677810 */ /* 0x000fe20007ffe0ff */
[----:B------:R-:W-:-:S07]  /*6f60*/  VIADD R102, R102, 0x20 ;  /* 0x0000002066667836 */ /* 0x000fce0000000000 */
.L_x_9342:
[----:B------:R-:W-:Y:S05]  /*6f70*/  BSYNC.RECONVERGENT B1 ;  /* 0x0000000000017941 */ /* 0x000fea0003800200 */
.L_x_9341:
[----:B------:R-:W-:Y:S01]  /*6f80*/  ISETP.GE.U32.AND P1, PT, R2, 0x40, PT ;  /* 0x000000400200780c */ /* 0x000fe20003f26070 */
[----:B------:R-:W-:Y:S03]  /*6f90*/  BSSY.RECONVERGENT B1, `(.L_x_9461) ;  /* 0x00005de000017945 */ /* 0x000fe60003800200 */
[----:B01----:R-:W-:-:S05]  /*6fa0*/  P2R R64, PR, RZ, 0x2 ;  /* 0x00000002ff407803 */ /* 0x003fca0000000000 */
[----:B------:R0:W-:Y:S04]  /*6fb0*/  STL [R1], R64 ;  /* 0x0000004001007387 */ /* 0x0001e80000100800 */
[----:B------:R-:W-:Y:S05]  /*6fc0*/  @!P1 BRA `(.L_x_9462) ;  /* 0x0000005c00689947 */ /* 0x000fea0003800000 */
[----:B------:R-:W-:Y:S01]  /*6fd0*/  ISETP.NE.U32.AND P1, PT, RZ, UR4, PT ;  /* 0x00000004ff007c0c */ /* 0x000fe2000bf25070 */
[----:B------:R-:W1:Y:S03]  /*6fe0*/  @P0 LDC.64 R28, c[0x0][0x390] ;  /* 0x0000e400ff1c0b82 */ /* 0x000e660000000a00 */
[----:B------:R-:W-:-:S13]  /*6ff0*/  ISETP.NE.AND.EX P1, PT, RZ, UR5, PT, P1 ;  /* 0x00000005ff007c0c */ /* 0x000fda000bf25310 */
[----:B------:R-:W2:Y:S01]  /*7000*/  @P1 LDC.64 R26, c[0x0][0x3a0] ;  /* 0x0000e800ff1a1b82 */ /* 0x000ea20000000a00 */
[----:B-1----:R-:W-:-:S05]  /*7010*/  @P0 IMAD.WIDE.U32 R28, R102, 0x10, R28 ;  /* 0x00000010661c0825 */ /* 0x002fca00078e001c */
[----:B-----5:R1:W5:Y:S01]  /*7020*/  @P0 LDG.E.128 R36, desc[UR8][R28.64] ;  /* 0x000000081c240981 */ /* 0x020362000c1e1d00 */
[----:B--2---:R-:W-:-:S05]  /*7030*/  @P1 IMAD.WIDE.U32 R26, R103, 0x10, R26 ;  /* 0x00000010671a1825 */ /* 0x004fca00078e001a */
[----:B------:R1:W5:Y:S01]  /*7040*/  @P1 LDG.E.128 R32, desc[UR8][R26.64] ;  /* 0x000000081a201981 */ /* 0x000362000c1e1d00 */
[----:B------:R-:W-:Y:S05]  /*7050*/  @!P1 BRA `(.L_x_9463) ;  /* 0x0000002c00b49947 */ /* 0x000fea0003800000 */
[----:B------:R-:W-:Y:S01]  /*7060*/  ISETP.GT.AND P1, PT, R108, RZ, PT ;  /* 0x000000ff6c00720c */ /* 0x000fe20003f24270 */
[----:B------:R-:W-:-:S12]  /*7070*/  BSSY.RECONVERGENT B2, `(.L_x_9464) ;  /* 0x000005a000027945 */ /* 0x000fd80003800200 */
[----:B-1---5:R-:W-:Y:S01]  /*7080*/  @!P1 HADD2.F32 R26, -RZ, R32.H0_H0 ;  /* 0x20000020ff1a9230 */ /* 0x022fe20000004100 */
        /* <DEDUP_REMOVED lines=19> */
.L_x_9468:
        /* <DEDUP_REMOVED lines=13> */
.L_x_9470:
[----:B------:R-:W-:Y:S05]  /*7290*/  BSYNC.RECONVERGENT B4 ;  /* 0x0000000000047941 */ /* 0x000fea0003800200 */
.L_x_9469:
        /* <DEDUP_REMOVED lines=41> */
[----:B------:R-:W-:-:S07]  /*7530*/  MOV R68, R26 ;  /* 0x0000001a00447202 */ /* 0x000fce0000000f00 */
.L_x_9467:
[----:B------:R-:W-:Y:S05]  /*7540*/  BSYNC.RECONVERGENT B3 ;  /* 0x0000000000037941 */ /* 0x000fea0003800200 */
.L_x_9466:
[----:B------:R-:W-:Y:S01]  /*7550*/  I2FP.F32.U32 R7, R11 ;  /* 0x0000000b00077245 */ /* 0x000fe20000201000 */
[----:B------:R-:W-:Y:S02]  /*7560*/  HADD2.F32 R11, -RZ, R36.H0_H0 ;  /* 0x20000024ff0b7230 */ /* 0x000fe40000004100 */
[----:B------:R-:W-:Y:S02]  /*7570*/  IMAD.MOV.U32 R26, RZ, RZ, 0x2f800000 ;  /* 0x2f800000ff1a7424 */ /* 0x000fe400078e00ff */
[----:B------:R-:W-:Y:S02]  /*7580*/  HADD2.F32 R27, -RZ, R32.H0_H0 ;  /* 0x20000020ff1b7230 */ /* 0x000fe40000004100 */
[----:B------:R-:W-:Y:S01]  /*7590*/  FMUL.FTZ R11, R11, UR13 ;  /* 0x0000000d0b0b7c20 */ /* 0x000fe20008410000 */
[----:B------:R-:W-:-:S03]  /*75a0*/  FFMA.FTZ R7, R7, R26, 1.1641532182693481445e-10 ;  /* 0x2f00000007077423 */ /* 0x000fc6000001001a */
[----:B------:R-:W-:Y:S02]  /*75b0*/  FMUL.FTZ R11, R11, UR12 ;  /* 0x0000000c0b0b7c20 */ /* 0x000fe40008410000 */
[----:B------:R-:W-:Y:S01]  /*75c0*/  FSETP.GTU.FTZ.AND P2, PT, R7, UR10, PT ;  /* 0x0000000a07007c0b */ /* 0x000fe2000bf5c000 */
[----:B------:R-:W-:-:S03]  /*75d0*/  HADD2.F32 R7, -RZ, R56.H0_H0 ;  /* 0x20000038ff077230 */ /* 0x000fc60000004100 */
[----:B------:R-:W-:Y:S02]  /*75e0*/  FSEL R26, R11, RZ, !P2 ;  /* 0x000000ff0b1a7208 */ /* 0x000fe40005000000 */
[----:B------:R-:W-:-:S03]  /*75f0*/  SEL R11, RZ, 0x1, P2 ;  /* 0x00000001ff0b7807 */ /* 0x000fc60001000000 */
[----:B------:R-:W-:-:S07]  /*7600*/  FFMA.FTZ R26, R26, R7, R27 ;  /* 0x000000071a1a7223 */ /* 0x000fce000001001b */
.L_x_9465:
[----:B------:R-:W-:Y:S05]  /*7610*/  BSYNC.RECONVERGENT B2 ;  /* 0x0000000000027941 */ /* 0x000fea0003800200 */
.L_x_9464:
[----:B------:R-:W-:Y:S01]  /*7620*/  BSSY.RECONVERGENT B2, `(.L_x_9471) ;  /* 0x000005c000027945 */ /* 0x000fe20003800200 */
[----:B0-----:R-:W-:Y:S01]  /*7630*/  F2FP.F16.F32.PACK_AB R64, RZ, R26 ;  /* 0x0000001aff40723e */ /* 0x001fe200000000ff */
        /* <DEDUP_REMOVED lines=20> */
.L_x_9475:
        /* <DEDUP_REMOVED lines=13> */
.L_x_9477:
[----:B------:R-:W-:Y:S05]  /*7850*/  BSYNC.RECONVERGENT B4 ;  /* 0x0000000000047941 */ /* 0x000fea0003800200 */
.L_x_9476:
        /* <DEDUP_REMOVED lines=43> */
.L_x_9474:
[----:B------:R-:W-:Y:S05]  /*7b10*/  BSYNC.RECONVERGENT B3 ;  /* 0x0000000000037941 */ /* 0x000fea0003800200 */
.L_x_9473:
[----:B------:R-:W-:Y:S01]  /*7b20*/  HFMA2 R28, -RZ, RZ, 0.1171875, 0 ;  /* 0x2f800000ff1c7431 */ /* 0x000fe200000001ff */
[----:B------:R-:W-:Y:S01]  /*7b30*/  I2FP.F32.U32 R13, R13 ;  /* 0x0000000d000d7245 */ /* 0x000fe20000201000 */
[----:B------:R-:W-:Y:S02]  /*7b40*/  HADD2.F32 R27, -RZ, R36.H1_H1 ;  /* 0x30000024ff1b7230 */ /* 0x000fe40000004100 */
[----:B------:R-:W-:-:S03]  /*7b50*/  HADD2.F32 R30, -RZ, R32.H1_H1 ;  /* 0x30000020ff1e7230 */ /* 0x000fc60000004100 */
[----:B------:R-:W-:Y:S01]  /*7b60*/  FMUL.FTZ R27, R27, UR13 ;  /* 0x0000000d1b1b7c20 */ /* 0x000fe20008410000 */
[----:B------:R-:W-:-:S03]  /*7b70*/  FFMA.FTZ R13, R13, R28, 1.1641532182693481445e-10 ;  /* 0x2f0000000d0d7423 */ /* 0x000fc6000001001c */
[----:B------:R-:W-:Y:S01]  /*7b80*/  FMUL.FTZ R27, R27, UR12 ;  /* 0x0000000c1b1b7c20 */ /* 0x000fe20008410000 */
[----:B------:R-:W-:Y:S01]  /*7b90*/  HADD2.F32 R28, -RZ, R56.H1_H1 ;  /* 0x30000038ff1c7230 */ /* 0x000fe20000004100 */
[----:B------:R-:W-:-:S04]  /*7ba0*/  FSETP.GTU.FTZ.AND P2, PT, R13, UR10, PT ;  /* 0x0000000a0d007c0b */ /* 0x000fc8000bf5c000 */
[----:B------:R-:W-:Y:S02]  /*7bb0*/  FSEL R27, R27, RZ, !P2 ;  /* 0x000000ff1b1b7208 */ /* 0x000fe40005000000 */
[----:B------:R-:W-:-:S03]  /*7bc0*/  SEL R13, RZ, 0x1, P2 ;  /* 0x00000001ff0d7807 */ /* 0x000fc60001000000 */
[----:B------:R-:W-:-:S07]  /*7bd0*/  FFMA.FTZ R27, R27, R28, R30 ;  /* 0x0000001c1b1b7223 */ /* 0x000fce000001001e */
.L_x_9472:
[----:B------:R-:W-:Y:S05]  /*7be0*/  BSYNC.RECONVERGENT B2 ;  /* 0x0000000000027941 */ /* 0x000fea0003800200 */
.L_x_9471:
        /* <DEDUP_REMOVED lines=22> */
.L_x_9482:
        /* <DEDUP_REMOVED lines=13> */
.L_x_9484:
[----:B------:R-:W-:Y:S05]  /*7e20*/  BSYNC.RECONVERGENT B4 ;  /* 0x0000000000047941 */ /* 0x000fea0003800200 */
.L_x_9483:
        /* <DEDUP_REMOVED lines=43> */
.L_x_9481:
[----:B------:R-:W-:Y:S05]  /*80e0*/  BSYNC.RECONVERGENT B3 ;  /* 0x0000000000037941 */ /* 0x000fea0003800200 */
.L_x_9480:
        /* <DEDUP_REMOVED lines=12> */
.L_x_9479:
[----:B------:R-:W-:Y:S05]  /*81b0*/  BSYNC.RECONVERGENT B2 ;  /* 0x0000000000027941 */ /* 0x000fea0003800200 */
.L_x_9478:
        /* <DEDUP_REMOVED lines=22> */
.L_x_9489:
        /* <DEDUP_REMOVED lines=13> */
.L_x_9491:
[----:B------:R-:W-:Y:S05]  /*83f0*/  BSYNC.RECONVERGENT B4 ;  /* 0x0000000000047941 */ /* 0x000fea0003800200 */
.L_x_9490:
        /* <DEDUP_REMOVED lines=42> */
[----:B------:R-:W-:-:S07]  /*86a0*/  LOP3.LUT R5, R68, UR32, R31, 0x96, !PT ;  /* 0x0000002044057c12 */ /* 0x000fce000f8e961f */
.L_x_9488:
[----:B------:R-:W-:Y:S05]  /*86b0*/  BSYNC.RECONVERGENT B3 ;  /* 0x0000000000037941 */ /* 0x000fea0003800200 */
.L_x_9487:
        /* <DEDUP_REMOVED lines=12> */
.L_x_9486:
[----:B------:R-:W-:Y:S05]  /*8780*/  BSYNC.RECONVERGENT B2 ;  /* 0x0000000000027941 */ /* 0x000fea0003800200 */
.L_x_9485:
        /* <DEDUP_REMOVED lines=22> */
.L_x_9496:
        /* <DEDUP_REMOVED lines=13> */
.L_x_9498:
[----:B------:R-:W-:Y:S05]  /*89c0*/  BSYNC.RECONVERGENT B4 ;  /* 0x0000000000047941 */ /* 0x000fea0003800200 */
.L_x_9497:
[----:B------:R-:W-:Y:S01]  /*89d0*/  LOP3.LUT R30, R8, UR7, R69, 0x96, !PT ;  /* 0x00000007081e7c12 */ /* 0x000fe2000f8e9645 */
[----:B------:R-:W-:-:S04]  /*89e0*/  IMAD.WIDE.U32 R6, R0, -0x326172a9, RZ ;  /* 0xcd9e8d5700067825 */ /* 0x000fc800078e00ff */
[----:B------:R-:W-:Y:S01]  /*89f0*/  IMAD.WIDE.U32 R30, R30, -0x326172a9, RZ ;  /* 0xcd9e8d571e1e7825 */ /* 0x000fe200078e00ff */
[----:B------:R-:W-:-:S03]  /*8a00*/  LOP3.LUT R7, R4, UR6, R7, 0x96, !PT ;  /* 0x0000000604077c12 */ /* 0x000fc6000f8e9607 */
[----:B------:R-:W-:Y:S01]  /*8a10*/  IMAD.MOV.U32 R19, RZ, RZ, R66 ;  /* 0x000000ffff137224 */ /* 0x000fe200078e0042 */
        /* <DEDUP_REMOVED lines=37> */
[----:B------:R-:W-:-:S07]  /*8c70*/  MOV R105, R30 ;  /* 0x0000001e00697202 */ /* 0x000fce0000000f00 */
.L_x_9495:
[----:B------:R-:W-:Y:S05]  /*8c80*/  BSYNC.RECONVERGENT B3 ;  /* 0x0000000000037941 */ /* 0x000fea0003800200 */
.L_x_9494:
[----:B------:R-:W-:Y:S01]  /*8c90*/  I2FP.F32.U32 R7, R19 ;  /* 0x0000001300077245 */ /* 0x000fe20000201000 */
[----:B------:R-:W-:Y:S02]  /*8ca0*/  HADD2.F32 R19, -RZ, R38.H0_H0 ;  /* 0x20000026ff137230 */ /* 0x000fe40000004100 */
[----:B------:R-:W-:-:S03]  /*8cb0*/  IMAD.MOV.U32 R30, RZ, RZ, 0x2f800000 ;  /* 0x2f800000ff1e7424 */ /* 0x000fc600078e00ff */
[----:B------:R-:W-:Y:S01]  /*8cc0*/  FMUL.FTZ R19, R19, UR13 ;  /* 0x0000000d13137c20 */ /* 0x000fe20008410000 */
[----:B------:R-:W-:-:S03]  /*8cd0*/  FFMA.FTZ R7, R7, R30, 1.1641532182693481445e-10 ;  /* 0x2f00000007077423 */ /* 0x000fc6000001001e */
[----:B------:R-:W-:Y:S02]  /*8ce0*/  FMUL.FTZ R19, R19, UR12 ;  /* 0x0000000c13137c20 */ /* 0x000fe40008410000 */
[----:B------:R-:W-:Y:S01]  /*8cf0*/  FSETP.GTU.FTZ.AND P2, PT, R7, UR10, PT ;  /* 0x0000000a07007c0b */ /* 0x000fe2000bf5c000 */
[----:B------:R-:W-:-:S03]  /*8d00*/  HADD2.F32 R7, -RZ, R58.H0_H0 ;  /* 0x2000003aff077230 */ /* 0x000fc60000004100 */
[----:B------:R-:W-:Y:S01]  /*8d10*/  FSEL R30, R19, RZ, !P2 ;  /* 0x000000ff131e7208 */ /* 0x000fe20005000000 */
[----:B------:R-:W-:-:S05]  /*8d20*/  HADD2.F32 R19, -RZ, R34.H0_H0 ;  /* 0x20000022ff137230 */ /* 0x000fca0000004100 */
[----:B------:R-:W-:Y:S01]  /*8d30*/  FFMA.FTZ R30, R30, R7, R19 ;  /* 0x000000071e1e7223 */ /* 0x000fe20000010013 */
[----:B------:R-:W-:-:S07]  /*8d40*/  SEL R19, RZ, 0x1, P2 ;  /* 0x00000001ff137807 */ /* 0x000fce0001000000 */
.L_x_9493:
[----:B------:R-:W-:Y:S05]  /*8d50*/  BSYNC.RECONVERGENT B2 ;  /* 0x0000000000027941 */ /* 0x000fea0003800200 */
.L_x_9492:
        /* <DEDUP_REMOVED lines=22> */
.L_x_9503:
        /* <DEDUP_REMOVED lines=13> */
.L_x_9505:
[----:B------:R-:W-:Y:S05]  /*8f90*/  BSYNC.RECONVERGENT B4 ;  /* 0x0000000000047941 */ /* 0x000fea0003800200 */
.L_x_9504:
        /* <DEDUP_REMOVED lines=43> */
.L_x_9502:
[----:B------:R-:W-:Y:S05]  /*9250*/  BSYNC.RECONVERGENT B3 ;  /* 0x0000000000037941 */ /* 0x000fea0003800200 */
.L_x_9501:
        /* <DEDUP_REMOVED lines=12> */
.L_x_9500:
[----:B------:R-:W-:Y:S05]  /*9320*/  BSYNC.RECONVERGENT B2 ;  /* 0x0000000000027941 */ /* 0x000fea0003800200 */
.L_x_9499:
        /* <DEDUP_REMOVED lines=22> */
.L_x_9510:
        /* <DEDUP_REMOVED lines=13> */
.L_x_9512:
[----:B------:R-:W-:Y:S05]  /*9560*/  BSYNC.RECONVERGENT B4 ;  /* 0x0000000000047941 */ /* 0x000fea0003800200 */
.L_x_9511:
        /* <DEDUP_REMOVED lines=43> */
.L_x_9509:
[----:B------:R-:W-:Y:S05]  /*9820*/  BSYNC.RECONVERGENT B3 ;  /* 0x0000000000037941 */ /* 0x000fea0003800200 */
.L_x_9508:
        /* <DEDUP_REMOVED lines=12> */
.L_x_9507:
[----:B------:R-:W-:Y:S05]  /*98f0*/  BSYNC.RECONVERGENT B2 ;  /* 0x0000000000027941 */ /* 0x000fea0003800200 */
.L_x_9506:
        /* <DEDUP_REMOVED lines=22> */
.L_x_9517:
        /* <DEDUP_REMOVED lines=13> */
.L_x_9519:
[----:B------:R-:W-:Y:S05]  /*9b30*/  BSYNC.RECONVERGENT B4 ;  /* 0x0000000000047941 */ /* 0x000fea0003800200 */
.L_x_9518:
        /* <DEDUP_REMOVED lines=42> */
[----:B------:R-:W-:-:S07]  /*9de0*/  IMAD.MOV.U32 R104, RZ, RZ, R100 ;  /* 0x000000ffff687224 */ /* 0x000fce00078e0064 */
.L_x_9516:
[----:B------:R-:W-:Y:S05]  /*9df0*/  BSYNC.RECONVERGENT B3 ;  /* 0x0000000000037941 */ /* 0x000fea0003800200 */
.L_x_9515:
        /* <DEDUP_REMOVED lines=12> */
.L_x_9514:
[----:B------:R-:W-:Y:S05]  /*9ec0*/  BSYNC.RECONVERGENT B2 ;  /* 0x0000000000027941 */ /* 0x000fea0003800200 */
.L_x_9513:
[----:B------:R-:W-:Y:S02]  /*9ed0*/  F2FP.F16.F32.PACK_AB R100, RZ, R69 ;  /* 0x00000045ff64723e */ /* 0x000fe400000000ff */
[----:B------:R-:W-:Y:S02]  /*9ee0*/  PRMT R64, R64, 0x5410, R67 ;  /* 0x0000541040407816 */ /* 0x000fe40000000043 */
[----:B------:R-:W-:Y:S02]  /*9ef0*/  PRMT R66, R66, 0x5410, R106 ;  /* 0x0000541042427816 */ /* 0x000fe4000000006a */
[----:B------:R-:W-:Y:S02]  /*9f00*/  PRMT R65, R65, 0x5410, R99 ;  /* 0x0000541041417816 */ /* 0x000fe40000000063 */
[----:B------:R-:W-:Y:S01]  /*9f10*/  PRMT R67, R107, 0x5410, R100 ;  /* 0x000054106b437816 */ /* 0x000fe20000000064 */
[----:B------:R-:W-:Y:S06]  /*9f20*/  BRA `(.L_x_9520) ;  /* 0x0000002c001c7947 */ /* 0x000fec0003800000 */
.L_x_9463:
[----:B------:R-:W-:Y:S01]  /*9f30*/  BSSY.RECONVERGENT B2, `(.L_x_9521) ;  /* 0x0000059000027945 */ /* 0x000fe20003800200 */
[----:B-1----:R-:W-:Y:S01]  /*9f40*/  IMAD.MOV.U32 R26, RZ, RZ, RZ ;  /* 0x000000ffff1a7224 */ /* 0x002fe200078e00ff */
        /* <DEDUP_REMOVED lines=19> */
.L_x_9525:
        /* <DEDUP_REMOVED lines=13> */
.L_x_9527:
[----:B------:R-:W-:Y:S05]  /*a150*/  BSYNC.RECONVERGENT B4 ;  /* 0x0000000000047941 */ /* 0x000fea0003800200 */
.L_x_9526:
        /* <DEDUP_REMOVED lines=42> */
.L_x_9524:
[----:B------:R-:W-:Y:S05]  /*a400*/  BSYNC.RECONVERGENT B3 ;  /* 0x0000000000037941 */ /* 0x000fea0003800200 */
.L_x_9523:
        /* <DEDUP_REMOVED lines=11> */
.L_x_9522:
[----:B------:R-:W-:Y:S05]  /*a4c0*/  BSYNC.RECONVERGENT B2 ;  /* 0x0000000000027941 */ /* 0x000fea0003800200 */
.L_x_9521:
        /* <DEDUP_REMOVED lines=18> */
.L_x_9532:
        /* <DEDUP_REMOVED lines=13> */
.L_x_9534:
[----:B------:R-:W-:Y:S05]  /*a6c0*/  BSYNC.RECONVERGENT B4 ;  /* 0x0000000000047941 */ /* 0x000fea0003800200 */
.L_x_9533:
[----:B------:R-:W-:Y:S01]  /*a6d0*/  IMAD.WIDE.U32 R30, R0, -0x326172a9, RZ ;  /* 0xcd9e8d57001e7825 */ /* 0x000fe200078e00ff */
[----:B------:R-:W-:-:S04]  /*a6e0*/  LOP3.LUT R28, R8, UR7, R7, 0x96, !PT ;  /* 0x00000007081c7c12 */ /* 0x000fc8000f8e9607 */
        /* <DEDUP_REMOVED lines=41> */
.L_x_9531:
[----:B------:R-:W-:Y:S05]  /*a980*/  BSYNC.RECONVERGENT B3 ;  /* 0x0000000000037941 */ /* 0x000fea0003800200 */
.L_x_9530:
        /* <DEDUP_REMOVED lines=10> */
[----:B------:R-:W-:-:S07]  /*aa30*/  FMUL.FTZ R27, R28, R27 ;  /* 0x0000001b1c1b7220 */ /* 0x000fce0000410000 */
.L_x_9529:
[----:B------:R-:W-:Y:S05]  /*aa40*/  BSYNC.RECONVERGENT B2 ;  /* 0x0000000000027941 */ /* 0x000fea0003800200 */
.L_x_9528:
[----:B------:R-:W-:Y:S01]  /*aa50*/  BSSY.RECONVERGENT B2, `(.L_x_9535) ;  /* 0x0000057000027945 */ /* 0x000fe20003800200 */
[----:B0-----:R-:W-:Y:S01]  /*aa60*/  F2FP.F16.F32.PACK_AB R64, RZ, R27 ;  /* 0x0000001bff40723e */ /* 0x001fe200000000ff */
        /* <DEDUP_REMOVED lines=16> */
.L_x_9539:
        /* <DEDUP_REMOVED lines=13> */
.L_x_9541:
[----:B------:R-:W-:Y:S05]  /*ac40*/  BSYNC.RECONVERGENT B4 ;  /* 0x0000000000047941 */ /* 0x000fea0003800200 */
.L_x_9540:
        /* <DEDUP_REMOVED lines=41> */
[----:B------:R-:W-:Y:S01]  /*aee0*/  LOP3.LUT R5, R30, UR32, R29, 0x96, !PT ;  /* 0x000000201e057c12 */ /* 0x000fe2000f8e961d */
[----:B------:R-:W-:-:S07]  /*aef0*/  IMAD.MOV.U32 R104, RZ, RZ, R28 ;  /* 0x000000ffff687224 */ /* 0x000fce00078e001c */
.L_x_9538:
[----:B------:R-:W-:Y:S05]  /*af00*/  BSYNC.RECONVERGENT B3 ;  /* 0x0000000000037941 */ /* 0x000fea0003800200 */
.L_x_9537:
[----:B------:R-:W-:Y:S01]  /*af10*/  I2FP.F32.U32 R15, R15 ;  /* 0x0000000f000f7245 */ /* 0x000fe20000201000 */
[----:B-----5:R-:W-:Y:S02]  /*af20*/  HADD2.F32 R29, -RZ, R37.H0_H0 ;  /* 0x20000025ff1d7230 */ /* 0x020fe40000004100 */
[----:B------:R-:W-:-:S03]  /*af30*/  IMAD.MOV.U32 R28, RZ, RZ, 0x2f800000 ;  /* 0x2f800000ff1c7424 */ /* 0x000fc600078e00ff */
[----:B------:R-:W-:Y:S01]  /*af40*/  FMUL.FTZ R29, R29, UR13 ;  /* 0x0000000d1d1d7c20 */ /* 0x000fe20008410000 */
[----:B------:R-:W-:-:S03]  /*af50*/  FFMA.FTZ R15, R15, R28, 1.1641532182693481445e-10 ;  /* 0x2f0000000f0f7423 */ /* 0x000fc6000001001c */
[----:B------:R-:W-:Y:S01]  /*af60*/  FMUL.FTZ R28, R29, UR12 ;  /* 0x0000000c1d1c7c20 */ /* 0x000fe20008410000 */
[----:B------:R-:W-:Y:S01]  /*af70*/  HADD2.F32 R29, -RZ, R57.H0_H0 ;  /* 0x20000039ff1d7230 */ /* 0x000fe20000004100 */
[----:B------:R-:W-:-:S04]  /*af80*/  FSETP.GTU.FTZ.AND P1, PT, R15, UR10, PT ;  /* 0x0000000a0f007c0b */ /* 0x000fc8000bf3c000 */
[----:B------:R-:W-:Y:S02]  /*af90*/  FSEL R28, R28, RZ, !P1 ;  /* 0x000000ff1c1c7208 */ /* 0x000fe40004800000 */
[----:B------:R-:W-:-:S03]  /*afa0*/  SEL R15, RZ, 0x1, P1 ;  /* 0x00000001ff0f7807 */ /* 0x000fc60000800000 */
[----:B------:R-:W-:-:S07]  /*afb0*/  FMUL.FTZ R28, R29, R28 ;  /* 0x0000001c1d1c7220 */ /* 0x000fce0000410000 */
.L_x_9536:
[----:B------:R-:W-:Y:S05]  /*afc0*/  BSYNC.RECONVERGENT B2 ;  /* 0x0000000000027941 */ /* 0x000fea0003800200 */
.L_x_9535:
        /* <DEDUP_REMOVED lines=18> */
.L_x_9546:
        /* <DEDUP_REMOVED lines=13> */
.L_x_9548:
[----:B------:R-:W-:Y:S05]  /*b1c0*/  BSYNC.RECONVERGENT B4 ;  /* 0x0000000000047941 */ /* 0x000fea0003800200 */
.L_x_9547:
        /* <DEDUP_REMOVED lines=39> */
[----:B------:R-:W-:-:S04]  /*b440*/  IMAD.WIDE.U32 R30, R5, -0x2daee0ad, RZ ;  /* 0xd2511f53051e7825 */ /* 0x000fc800078e00ff */
[----:B------:R-:W-:Y:S01]  /*b450*/  IMAD.MOV.U32 R104, RZ, RZ, R30 ;  /* 0x000000ffff687224 */ /* 0x000fe200078e001e */
[----:B------:R-:W-:Y:S01]  /*b460*/  LOP3.LUT R5, R66, UR32, R31, 0x96, !PT ;  /* 0x0000002042057c12 */ /* 0x000fe2000f8e961f */
[----:B------:R-:W-:-:S07]  /*b470*/  HFMA2 R31, -RZ, RZ, 0, 0 ;  /* 0x00000000ff1f7431 */ /* 0x000fce00000001ff */
.L_x_9545:
[----:B------:R-:W-:Y:S05]  /*b480*/  BSYNC.RECONVERGENT B3 ;  /* 0x0000000000037941 */ /* 0x000fea0003800200 */
.L_x_9544:
        /* <DEDUP_REMOVED lines=11> */
.L_x_9543:
[----:B------:R-:W-:Y:S05]  /*b540*/  BSYNC.RECONVERGENT B2 ;  /* 0x0000000000027941 */ /* 0x000fea0003800200 */
.L_x_9542:
        /* <DEDUP_REMOVED lines=18> */
.L_x_9553:
        /* <DEDUP_REMOVED lines=13> */
.L_x_9555:
[----:B------:R-:W-:Y:S05]  /*b740*/  BSYNC.RECONVERGENT B4 ;  /* 0x0000000000047941 */ /* 0x000fea0003800200 */
.L_x_9554:
        /* <DEDUP_REMOVED lines=35> */
[----:B------:R-:W-:Y:S01]  /*b980*/  IMAD.WIDE.U32 R30, R31, -0x326172a9, RZ ;  /* 0xcd9e8d571f1e7825 */ /* 0x000fe200078e00ff */
[----:B------:R-:W-:-:S03]  /*b990*/  MOV R7, R104 ;  /* 0x0000006800077202 */ /* 0x000fc60000000f00 */
[----:B------:R-:W-:Y:S01]  /*b9a0*/  IMAD.MOV.U32 R10, RZ, RZ, R30 ;  /* 0x000000ffff0a7224 */ /* 0x000fe200078e001e */
[----:B------:R-:W-:Y:S01]  /*b9b0*/  LOP3.LUT R6, R6, UR31, R31, 0x96, !PT ;  /* 0x0000001f06067c12 */ /* 0x000fe2000f8e961f */
[----:B------:R-:W-:-:S04]  /*b9c0*/  IMAD.WIDE.U32 R30, R5, -0x2daee0ad, RZ ;  /* 0xd2511f53051e7825 */ /* 0x000fc800078e00ff */
[----:B------:R-:W-:Y:S01]  /*b9d0*/  IMAD.MOV.U32 R104, RZ, RZ, R30 ;  /* 0x000000ffff687224 */ /* 0x000fe200078e001e */
[----:B------:R-:W-:Y:S01]  /*b9e0*/  LOP3.LUT R5, R68, UR32, R31, 0x96, !PT ;  /* 0x0000002044057c12 */ /* 0x000fe2000f8e961f */
[----:B------:R-:W-:-:S07]  /*b9f0*/  HFMA2 R68, -RZ, RZ, 0, 0 ;  /* 0x00000000ff447431 */ /* 0x000fce00000001ff */
.L_x_9552:
[----:B------:R-:W-:Y:S05]  /*ba00*/  BSYNC.RECONVERGENT B3 ;  /* 0x0000000000037941 */ /* 0x000fea0003800200 */
.L_x_9551:
        /* <DEDUP_REMOVED lines=11> */
.L_x_9550:
[----:B------:R-:W-:Y:S05]  /*bac0*/  BSYNC.RECONVERGENT B2 ;  /* 0x0000000000027941 */ /* 0x000fea0003800200 */
.L_x_9549:
        /* <DEDUP_REMOVED lines=18> */
.L_x_9560:
        /* <DEDUP_REMOVED lines=13> */
.L_x_9562:
[----:B------:R-:W-:Y:S05]  /*bcc0*/  BSYNC.RECONVERGENT B4 ;  /* 0x0000000000047941 */ /* 0x000fea0003800200 */
.L_x_9561:
        /* <DEDUP_REMOVED lines=40> */
[----:B------:R-:W-:-:S04]  /*bf50*/  IMAD.WIDE.U32 R68, R5, -0x2daee0ad, RZ ;  /* 0xd2511f5305447825 */ /* 0x000fc800078e00ff */
[----:B------:R-:W-:Y:S01]  /*bf60*/  IMAD.MOV.U32 R104, RZ, RZ, R68 ;  /* 0x000000ffff687224 */ /* 0x000fe200078e0044 */
[----:B------:R-:W-:-:S07]  /*bf70*/  LOP3.LUT R5, R100, UR32, R69, 0x96, !PT ;  /* 0x0000002064057c12 */ /* 0x000fce000f8e9645 */
.L_x_9559:
[----:B------:R-:W-:Y:S05]  /*bf80*/  BSYNC.RECONVERGENT B3 ;  /* 0x0000000000037941 */ /* 0x000fea0003800200 */
.L_x_9558:
        /* <DEDUP_REMOVED lines=11> */
.L_x_9557:
[----:B------:R-:W-:Y:S05]  /*c040*/  BSYNC.RECONVERGENT B2 ;  /* 0x0000000000027941 */ /* 0x000fea0003800200 */
.L_x_9556:
        /* <DEDUP_REMOVED lines=18> */
.L_x_9567:
        /* <DEDUP_REMOVED lines=13> */
.L_x_9569:
[----:B------:R-:W-:Y:S05]  /*c240*/  BSYNC.RECONVERGENT B4 ;  /* 0x0000000000047941 */ /* 0x000fea0003800200 */
.L_x_9568:
        /* <DEDUP_REMOVED lines=43> */
.L_x_9566:
[----:B------:R-:W-:Y:S05]  /*c500*/  BSYNC.RECONVERGENT B3 ;  /* 0x0000000000037941 */ /* 0x000fea0003800200 */
.L_x_9565:
        /* <DEDUP_REMOVED lines=11> */
.L_x_9564:
[----:B------:R-:W-:Y:S05]  /*c5c0*/  BSYNC.RECONVERGENT B2 ;  /* 0x0000000000027941 */ /* 0x000fea0003800200 */
.L_x_9563:
        /* <DEDUP_REMOVED lines=18> */
.L_x_9574:
        /* <DEDUP_REMOVED lines=13> */
.L_x_9576:
[----:B------:R-:W-:Y:S05]  /*c7c0*/  BSYNC.RECONVERGENT B4 ;  /* 0x0000000000047941 */ /* 0x000fea0003800200 */
.L_x_9575:
        /* <DEDUP_REMOVED lines=43> */
.L_x_9573:
[----:B------:R-:W-:Y:S05]  /*ca80*/  BSYNC.RECONVERGENT B3 ;  /* 0x0000000000037941 */ /* 0x000fea0003800200 */
.L_x_9572:
        /* <DEDUP_REMOVED lines=11> */
.L_x_9571:
[----:B------:R-:W-:Y:S05]  /*cb40*/  BSYNC.RECONVERGENT B2 ;  /* 0x0000000000027941 */ /* 0x000fea0003800200 */
.L_x_9570:
[----:B------:R-:W-:Y:S02]  /*cb50*/  F2FP.F16.F32.PACK_AB R100, RZ, R69 ;  /* 0x00000045ff64723e */ /* 0x000fe400000000ff */
[----:B------:R-:W-:Y:S02]  /*cb60*/  PRMT R65, R65, 0x5410, R67 ;  /* 0x0000541041417816 */ /* 0x000fe40000000043 */
[----:B------:R-:W-:Y:S02]  /*cb70*/  PRMT R66, R66, 0x5410, R99 ;  /* 0x0000541042427816 */ /* 0x000fe40000000063 */
[----:B------:R-:W-:Y:S02]  /*cb80*/  PRMT R64, R105, 0x5410, R64 ;  /* 0x0000541069407816 */ /* 0x000fe40000000040 */
[----:B------:R-:W-:-:S07]  /*cb90*/  PRMT R67, R124, 0x5410, R100 ;  /* 0x000054107c437816 */ /* 0x000fce0000000064 */
.L_x_9520:
        /* <DEDUP_REMOVED lines=26> */
.L_x_9578:
[----:B------:R-:W-:Y:S05]  /*cd40*/  BSYNC.RECONVERGENT B2 ;  /* 0x0000000000027941 */ /* 0x000fea0003800200 */
.L_x_9577:
[----:B------:R-:W-:Y:S01]  /*cd50*/  IADD3 R103, PT, PT, R103, 0x20, RZ ;  /* 0x0000002067677810 */ /* 0x000fe20007ffe0ff */
[----:B------:R-:W-:-:S07]  /*cd60*/  VIADD R102, R102, 0x20 ;  /* 0x0000002066667836 */ /* 0x000fce0000000000 */
.L_x_9462:
[----:B------:R-:W-:Y:S05]  /*cd70*/  BSYNC.RECONVERGENT B1 ;  /* 0x0000000000017941 */ /* 0x000fea0003800200 */
.L_x_9461:
[----:B------:R-:W-:Y:S01]  /*cd80*/  ISETP.GE.U32.AND P1, PT, R2, 0x60, PT ;  /* 0x000000600200780c */ /* 0x000fe20003f26070 */
[----:B------:R-:W-:Y:S03]  /*cd90*/  BSSY.RECONVERGENT B1, `(.L_x_9579) ;  /* 0x00005dc000017945 */ /* 0x000fe60003800200 */
[----:B------:R-:W-:-:S09]  /*cda0*/  P2R R165, PR, RZ, 0x2 ;  /* 0x00000002ffa57803 */ /* 0x000fd20000000000 */
[----:B------:R-:W-:Y:S05]  /*cdb0*/  @!P1 BRA `(.L_x_9580) ;  /* 0x0000005c00649947 */ /* 0x000fea0003800000 */
        /* <DEDUP_REMOVED lines=11> */
[----:B-----5:R-:W-:Y:S01]  /*ce70*/  @!P1 HADD2.F32 R70, -RZ, R32.H0_H0 ;  /* 0x20000020ff469230 */ /* 0x020fe20000004100 */
[----:B0-----:R-:W-:Y:S01]  /*ce80*/  @!P1 MOV R65, R99 ;  /* 0x0000006300419202 */ /* 0x001fe20000000f00 */
        /* <DEDUP_REMOVED lines=18> */
.L_x_9586:
        /* <DEDUP_REMOVED lines=13> */
.L_x_9588:
[----:B------:R-:W-:Y:S05]  /*d080*/  BSYNC.RECONVERGENT B4 ;  /* 0x0000000000047941 */ /* 0x000fea0003800200 */
.L_x_9587:
        /* <DEDUP_REMOVED lines=41> */
[----:B------:R-:W-:-:S07]  /*d320*/  MOV R65, R64 ;  /* 0x0000004000417202 */ /* 0x000fce0000000f00 */
.L_x_9585:
[----:B------:R-:W-:Y:S05]  /*d330*/  BSYNC.RECONVERGENT B3 ;  /* 0x0000000000037941 */ /* 0x000fea0003800200 */
.L_x_9584:
        /* <DEDUP_REMOVED lines=12> */
.L_x_9583:
[----:B------:R-:W-:Y:S05]  /*d400*/  BSYNC.RECONVERGENT B2 ;  /* 0x0000000000027941 */ /* 0x000fea0003800200 */
.L_x_9582:
        /* <DEDUP_REMOVED lines=22> */
.L_x_9593:
        /* <DEDUP_REMOVED lines=13> */
.L_x_9595:
[----:B------:R-:W-:Y:S05]  /*d640*/  BSYNC.RECONVERGENT B4 ;  /* 0x0000000000047941 */ /* 0x000fea0003800200 */
.L_x_9594:
        /* <DEDUP_REMOVED lines=39> */
[----:B------:R-:W-:Y:S02]  /*d8c0*/  LOP3.LUT R6, R6, UR31, R75, 0x96, !PT ;  /* 0x0000001f06067c12 */ /* 0x000fe4000f8e964b */
[----:B------:R-:W-:Y:S02]  /*d8d0*/  MOV R10, R74 ;  /* 0x0000004a000a7202 */ /* 0x000fe40000000f00 */
[----:B------:R-:W-:-:S07]  /*d8e0*/  LOP3.LUT R5, R72, UR32, R67, 0x96, !PT ;  /* 0x0000002048057c12 */ /* 0x000fce000f8e9643 */
.L_x_9592:
[----:B------:R-:W-:Y:S05]  /*d8f0*/  BSYNC.RECONVERGENT B3 ;  /* 0x0000000000037941 */ /* 0x000fea0003800200 */
.L_x_9591:
[----:B------:R-:W-:Y:S01]  /*d900*/  I2FP.F32.U32 R13, R13 ;  /* 0x0000000d000d7245 */ /* 0x000fe20000201000 */
[----:B------:R-:W-:Y:S02]  /*d910*/  HADD2.F32 R65, -RZ, R36.H1_H1 ;  /* 0x30000024ff417230 */ /* 0x000fe40000004100 */
[----:B------:R-:W-:Y:S02]  /*d920*/  IMAD.MOV.U32 R72, RZ, RZ, 0x2f800000 ;  /* 0x2f800000ff487424 */ /* 0x000fe400078e00ff */
[----:B------:R-:W-:Y:S02]  /*d930*/  HADD2.F32 R74, -RZ, R32.H1_H1 ;  /* 0x30000020ff4a7230 */ /* 0x000fe40000004100 */
[----:B------:R-:W-:Y:S01]  /*d940*/  FMUL.FTZ R65, R65, UR13 ;  /* 0x0000000d41417c20 */ /* 0x000fe20008410000 */
[----:B------:R-:W-:Y:S01]  /*d950*/  FFMA.FTZ R13, R13, R72, 1.1641532182693481445e-10 ;  /* 0x2f0000000d0d7423 */ /* 0x000fe20000010048 */
[----:B------:R-:W-:Y:S02]  /*d960*/  HADD2.F32 R72, -RZ, R52.H1_H1 ;  /* 0x30000034ff487230 */ /* 0x000fe40000004100 */
[----:B------:R-:W-:-:S02]  /*d970*/  FMUL.FTZ R65, R65, UR12 ;  /* 0x0000000c41417c20 */ /* 0x000fc40008410000 */
[----:B------:R-:W-:-:S04]  /*d980*/  FSETP.GTU.FTZ.AND P2, PT, R13, UR10, PT ;  /* 0x0000000a0d007c0b */ /* 0x000fc8000bf5c000 */
[----:B------:R-:W-:Y:S02]  /*d990*/  FSEL R71, R65, RZ, !P2 ;  /* 0x000000ff41477208 */ /* 0x000fe40005000000 */
[----:B------:R-:W-:-:S03]  /*d9a0*/  SEL R13, RZ, 0x1, P2 ;  /* 0x00000001ff0d7807 */ /* 0x000fc60001000000 */
[----:B------:R-:W-:-:S07]  /*d9b0*/  FFMA.FTZ R71, R71, R72, R74 ;  /* 0x0000004847477223 */ /* 0x000fce000001004a */
.L_x_9590:
[----:B------:R-:W-:Y:S05]  /*d9c0*/  BSYNC.RECONVERGENT B2 ;  /* 0x0000000000027941 */ /* 0x000fea0003800200 */
.L_x_9589:
        /* <DEDUP_REMOVED lines=22> */
.L_x_9600:
        /* <DEDUP_REMOVED lines=13> */
.L_x_9602:
[----:B------:R-:W-:Y:S05]  /*dc00*/  BSYNC.RECONVERGENT B4 ;  /* 0x0000000000047941 */ /* 0x000fea0003800200 */
.L_x_9601:
        /* <DEDUP_REMOVED lines=43> */
.L_x_9599:
[----:B------:R-:W-:Y:S05]  /*dec0*/  BSYNC.RECONVERGENT B3 ;  /* 0x0000000000037941 */ /* 0x000fea0003800200 */
.L_x_9598:
[----:B------:R-:W-:Y:S01]  /*ded0*/  HFMA2 R66, -RZ, RZ, 0.1171875, 0 ;  /* 0x2f800000ff427431 */ /* 0x000fe200000001ff */
[----:B------:R-:W-:Y:S01]  /*dee0*/  I2FP.F32.U32 R7, R15 ;  /* 0x0000000f00077245 */ /* 0x000fe20000201000 */
[----:B------:R-:W-:Y:S02]  /*def0*/  HADD2.F32 R15, -RZ, R37.H0_H0 ;  /* 0x20000025ff0f7230 */ /* 0x000fe40000004100 */
[----:B------:R-:W-:-:S03]  /*df00*/  HADD2.F32 R65, -RZ, R33.H0_H0 ;  /* 0x20000021ff417230 */ /* 0x000fc60000004100 */
        /* <DEDUP_REMOVED lines=8> */
.L_x_9597:
[----:B------:R-:W-:Y:S05]  /*df90*/  BSYNC.RECONVERGENT B2 ;  /* 0x0000000000027941 */ /* 0x000fea0003800200 */
.L_x_9596:
        /* <DEDUP_REMOVED lines=22> */
.L_x_9607:
        /* <DEDUP_REMOVED lines=13> */
.L_x_9609:
[----:B------:R-:W-:Y:S05]  /*e1d0*/  BSYNC.RECONVERGENT B4 ;  /* 0x0000000000047941 */ /* 0x000fea0003800200 */
.L_x_9608:
        /* <DEDUP_REMOVED lines=42> */
[----:B------:R-:W-:-:S07]  /*e480*/  MOV R66, R74 ;  /* 0x0000004a00427202 */ /* 0x000fce0000000f00 */
.L_x_9606:
[----:B------:R-:W-:Y:S05]  /*e490*/  BSYNC.RECONVERGENT B3 ;  /* 0x0000000000037941 */ /* 0x000fea0003800200 */
.L_x_9605:
        /* <DEDUP_REMOVED lines=12> */
.L_x_9604:
[----:B------:R-:W-:Y:S05]  /*e560*/  BSYNC.RECONVERGENT B2 ;  /* 0x0000000000027941 */ /* 0x000fea0003800200 */
.L_x_9603:
        /* <DEDUP_REMOVED lines=22> */
.L_x_9614:
        /* <DEDUP_REMOVED lines=13> */
.L_x_9616:
[----:B------:R-:W-:Y:S05]  /*e7a0*/  BSYNC.RECONVERGENT B4 ;  /* 0x0000000000047941 */ /* 0x000fea0003800200 */
.L_x_9615:
        /* <DEDUP_REMOVED lines=42> */
[----:B------:R-:W-:-:S07]  /*ea50*/  IMAD.MOV.U32 R76, RZ, RZ, RZ ;  /* 0x000000ffff4c7224 */ /* 0x000fce00078e00ff */
.L_x_9613:
[----:B------:R-:W-:Y:S05]  /*ea60*/  BSYNC.RECONVERGENT B3 ;  /* 0x0000000000037941 */ /* 0x000fea0003800200 */
.L_x_9612:
[----:B------:R-:W-:Y:S01]  /*ea70*/  HFMA2 R66, -RZ, RZ, 0.1171875, 0 ;  /* 0x2f800000ff427431 */ /* 0x000fe200000001ff */
[----:B------:R-:W-:Y:S01]  /*ea80*/  I2FP.F32.U32 R7, R19 ;  /* 0x0000001300077245 */ /* 0x000fe20000201000 */
[----:B------:R-:W-:-:S05]  /*ea90*/  HADD2.F32 R19, -RZ, R38.H0_H0 ;  /* 0x20000026ff137230 */ /* 0x000fca0000004100 */
        /* <DEDUP_REMOVED lines=9> */
.L_x_9611:
[----:B------:R-:W-:Y:S05]  /*eb30*/  BSYNC.RECONVERGENT B2 ;  /* 0x0000000000027941 */ /* 0x000fea0003800200 */
.L_x_9610:
        /* <DEDUP_REMOVED lines=22> */
.L_x_9621:
        /* <DEDUP_REMOVED lines=13> */
.L_x_9623:
[----:B------:R-:W-:Y:S05]  /*ed70*/  BSYNC.RECONVERGENT B4 ;  /* 0x0000000000047941 */ /* 0x000fea0003800200 */
.L_x_9622:
        /* <DEDUP_REMOVED lines=43> */
.L_x_9620:
[----:B------:R-:W-:Y:S05]  /*f030*/  BSYNC.RECONVERGENT B3 ;  /* 0x0000000000037941 */ /* 0x000fea0003800200 */
.L_x_9619:
        /* <DEDUP_REMOVED lines=12> */
.L_x_9618:
[----:B------:R-:W-:Y:S05]  /*f100*/  BSYNC.RECONVERGENT B2 ;  /* 0x0000000000027941 */ /* 0x000fea0003800200 */
.L_x_9617:
        /* <DEDUP_REMOVED lines=22> */
.L_x_9628:
        /* <DEDUP_REMOVED lines=13> */
.L_x_9630:
[----:B------:R-:W-:Y:S05]  /*f340*/  BSYNC.RECONVERGENT B4 ;  /* 0x0000000000047941 */ /* 0x000fea0003800200 */
.L_x_9629:
        /* <DEDUP_REMOVED lines=43> */
.L_x_9627:
[----:B------:R-:W-:Y:S05]  /*f600*/  BSYNC.RECONVERGENT B3 ;  /* 0x0000000000037941 */ /* 0x000fea0003800200 */
.L_x_9626:
        /* <DEDUP_REMOVED lines=12> */
.L_x_9625:
[----:B------:R-:W-:Y:S05]  /*f6d0*/  BSYNC.RECONVERGENT B2 ;  /* 0x0000000000027941 */ /* 0x000fea0003800200 */
.L_x_9624:
        /* <DEDUP_REMOVED lines=22> */
.L_x_9635:
        /* <DEDUP_REMOVED lines=13> */
.L_x_9637:
[----:B------:R-:W-:Y:S05]  /*f910*/  BSYNC.RECONVERGENT B4 ;  /* 0x0000000000047941 */ /* 0x000fea0003800200 */
.L_x_9636:
        /* <DEDUP_REMOVED lines=43> */
.L_x_9634:
[----:B------:R-:W-:Y:S05]  /*fbd0*/  BSYNC.RECONVERGENT B3 ;  /* 0x0000000000037941 */ /* 0x000fea0003800200 */
.L_x_9633:
        /* <DEDUP_REMOVED lines=12> */
.L_x_9632:
[----:B------:R-:W-:Y:S05]  /*fca0*/  BSYNC.RECONVERGENT B2 ;  /* 0x0000000000027941 */ /* 0x000fea0003800200 */
.L_x_9631:
[----:B------:R-:W-:Y:S02]  /*fcb0*/  F2FP.F16.F32.PACK_AB R100, RZ, R77 ;  /* 0x0000004dff64723e */ /* 0x000fe400000000ff */
[----:B------:R-:W-:Y:S02]  /*fcc0*/  PRMT R64, R64, 0x5410, R67 ;  /* 0x0000541040407816 */ /* 0x000fe40000000043 */
[----:B------:R-:W-:Y:S02]  /*fcd0*/  PRMT R66, R66, 0x5410, R106 ;  /* 0x0000541042427816 */ /* 0x000fe4000000006a */
[----:B------:R-:W-:Y:S02]  /*fce0*/  PRMT R65, R65, 0x5410, R99 ;  /* 0x0000541041417816 */ /* 0x000fe40000000063 */
[----:B------:R-:W-:Y:S01]  /*fcf0*/  PRMT R67, R107, 0x5410, R100 ;  /* 0x000054106b437816 */ /* 0x000fe20000000064 */
[----:B------:R-:W-:Y:S06]  /*fd00*/  BRA `(.L_x_9638) ;  /* 0x0000002c001c7947 */ /* 0x000fec0003800000 */
.L_x_9581:
[----:B------:R-:W-:Y:S01]  /*fd10*/  BSSY.RECONVERGENT B2, `(.L_x_9639) ;  /* 0x0000059000027945 */ /* 0x000fe20003800200 */
[----:B------:R-:W-:Y:S01]  /*fd20*/  MOV R70, RZ ;  /* 0x000000ff00467202 */ /* 0x000fe20000000f00 */
[----:B------:R-:W-:Y:S01]  /*fd30*/  IMAD.MOV.U32 R104, RZ, RZ, R99 ;  /* 0x000000ffff687224 */ /* 0x000fe200078e0063 */
[----:B0-----:R-:W-:Y:S01]  /*fd40*/  MOV R64, R7 ;  /* 0x0000000700407202 */ /* 0x001fe20000000f00 */
        /* <DEDUP_REMOVED lines=17> */
.L_x_9643:
        /* <DEDUP_REMOVED lines=13> */
.L_x_9645:
[----:B------:R-:W-:Y:S05]  /*ff30*/  BSYNC.RECONVERGENT B4 ;  /* 0x0000000000047941 */ /* 0x000fea0003800200 */
.L_x_9644:
        /* <DEDUP_REMOVED lines=42> */
.L_x_9642:
[----:B------:R-:W-:Y:S05]  /*101e0*/  BSYNC.RECONVERGENT B3 ;  /* 0x0000000000037941 */ /* 0x000fea0003800200 */
.L_x_9641:
        /* <DEDUP_REMOVED lines=11> */
.L_x_9640:
[----:B------:R-:W-:Y:S05]  /*102a0*/  BSYNC.RECONVERGENT B2 ;  /* 0x0000000000027941 */ /* 0x000fea0003800200 */
.L_x_9639:
        /* <DEDUP_REMOVED lines=18> */
.L_x_9650:
        /* <DEDUP_REMOVED lines=13> */
.L_x_9652:
[----:B------:R-:W-:Y:S05]  /*104a0*/  BSYNC.RECONVERGENT B4 ;  /* 0x0000000000047941 */ /* 0x000fea0003800200 */
.L_x_9651:
        /* <DEDUP_REMOVED lines=43> */
.L_x_9649:
[----:B------:R-:W-:Y:S05]  /*10760*/  BSYNC.RECONVERGENT B3 ;  /* 0x0000000000037941 */ /* 0x000fea0003800200 */
.L_x_9648:
        /* <DEDUP_REMOVED lines=10> */
[----:B------:R-:W-:-:S07]  /*10810*/  FMUL.FTZ R71, R64, R71 ;  /* 0x0000004740477220 */ /* 0x000fce0000410000 */
.L_x_9647:
[----:B------:R-:W-:Y:S05]  /*10820*/  BSYNC.RECONVERGENT B2 ;  /* 0x0000000000027941 */ /* 0x000fea0003800200 */
.L_x_9646:
        /* <DEDUP_REMOVED lines=18> */
.L_x_9657:
        /* <DEDUP_REMOVED lines=13> */
.L_x_9659:
[----:B------:R-:W-:Y:S05]  /*10a20*/  BSYNC.RECONVERGENT B4 ;  /* 0x0000000000047941 */ /* 0x000fea0003800200 */
.L_x_9658:
        /* <DEDUP_REMOVED lines=41> */
[----:B------:R-:W-:Y:S02]  /*10cc0*/  LOP3.LUT R5, R72, UR32, R67, 0x96, !PT ;  /* 0x0000002048057c12 */ /* 0x000fe4000f8e9643 */
[----:B------:R-:W-:-:S07]  /*10cd0*/  MOV R104, R66 ;  /* 0x0000004200687202 */ /* 0x000fce0000000f00 */
.L_x_9656:
[----:B------:R-:W-:Y:S05]  /*10ce0*/  BSYNC.RECONVERGENT B3 ;  /* 0x0000000000037941 */ /* 0x000fea0003800200 */
.L_x_9655:
        /* <DEDUP_REMOVED lines=10> */
[----:B------:R-:W-:-:S07]  /*10d90*/  FMUL.FTZ R72, R67, R72 ;  /* 0x0000004843487220 */ /* 0x000fce0000410000 */
.L_x_9654:
[----:B------:R-:W-:Y:S05]  /*10da0*/  BSYNC.RECONVERGENT B2 ;  /* 0x0000000000027941 */ /* 0x000fea0003800200 */
.L_x_9653:
        /* <DEDUP_REMOVED lines=18> */
.L_x_9664:
        /* <DEDUP_REMOVED lines=13> */
.L_x_9666:
[----:B------:R-:W-:Y:S05]  /*10fa0*/  BSYNC.RECONVERGENT B4 ;  /* 0x0000000000047941 */ /* 0x000fea0003800200 */
.L_x_9665:
        /* <DEDUP_REMOVED lines=39> */
[----:B------:R-:W-:-:S03]  /*11220*/  IMAD.WIDE.U32 R66, R5, -0x2daee0ad, RZ ;  /* 0xd2511f5305427825 */ /* 0x000fc600078e00ff */
[----:B------:R-:W-:Y:S01]  /*11230*/  MOV R104, R66 ;  /* 0x0000004200687202 */ /* 0x000fe20000000f00 */
[----:B------:R-:W-:Y:S01]  /*11240*/  IMAD.MOV.U32 R66, RZ, RZ, RZ ;  /* 0x000000ffff427224 */ /* 0x000fe200078e00ff */
[----:B------:R-:W-:-:S07]  /*11250*/  LOP3.LUT R5, R74, UR32, R67, 0x96, !PT ;  /* 0x000000204a057c12 */ /* 0x000fce000f8e9643 */
.L_x_9663:
[----:B------:R-:W-:Y:S05]  /*11260*/  BSYNC.RECONVERGENT B3 ;  /* 0x0000000000037941 */ /* 0x000fea0003800200 */
.L_x_9662:
        /* <DEDUP_REMOVED lines=11> */
.L_x_9661:
[----:B------:R-:W-:Y:S05]  /*11320*/  BSYNC.RECONVERGENT B2 ;  /* 0x0000000000027941 */ /* 0x000fea0003800200 */
.L_x_9660:
        /* <DEDUP_REMOVED lines=18> */
.L_x_9671:
        /* <DEDUP_REMOVED lines=13> */
.L_x_9673:
[----:B------:R-:W-:Y:S05]  /*11520*/  BSYNC.RECONVERGENT B4 ;  /* 0x0000000000047941 */ /* 0x000fea0003800200 */
.L_x_9672:
        /* <DEDUP_REMOVED lines=41> */
[----:B------:R-:W-:Y:S02]  /*117c0*/  LOP3.LUT R5, R76, UR32, R75, 0x96, !PT ;  /* 0x000000204c057c12 */ /* 0x000fe4000f8e964b */
[----:B------:R-:W-:-:S07]  /*117d0*/  MOV R104, R74 ;  /* 0x0000004a00687202 */ /* 0x000fce0000000f00 */
.L_x_9670:
[----:B------:R-:W-:Y:S05]  /*117e0*/  BSYNC.RECONVERGENT B3 ;  /* 0x0000000000037941 */ /* 0x000fea0003800200 */
.L_x_9669:
[----:B------:R-:W-:Y:S01]  /*117f0*/  HFMA2 R66, -RZ, RZ, 0.1171875, 0 ;  /* 0x2f800000ff427431 */ /* 0x000fe200000001ff */
[----:B------:R-:W-:-:S05]  /*11800*/  I2FP.F32.U32 R19, R19 ;  /* 0x0000001300137245 */ /* 0x000fca0000201000 */
[----:B------:R-:W-:Y:S01]  /*11810*/  FFMA.FTZ R19, R19, R66, 1.1641532182693481445e-10 ;  /* 0x2f00000013137423 */ /* 0x000fe20000010042 */
[----:B-----5:R-:W-:-:S04]  /*11820*/  HADD2.F32 R66, -RZ, R38.H0_H0 ;  /* 0x20000026ff427230 */ /* 0x020fc80000004100 */
[----:B------:R-:W-:Y:S01]  /*11830*/  FSETP.GTU.FTZ.AND P1, PT, R19, UR10, PT ;  /* 0x0000000a13007c0b */ /* 0x000fe2000bf3c000 */
[----:B------:R-:W-:Y:S01]  /*11840*/  FMUL.FTZ R66, R66, UR13 ;  /* 0x0000000d42427c20 */ /* 0x000fe20008410000 */
[----:B------:R-:W-:-:S03]  /*11850*/  HADD2.F32 R19, -RZ, R54.H0_H0 ;  /* 0x20000036ff137230 */ /* 0x000fc60000004100 */
[----:B------:R-:W-:-:S05]  /*11860*/  FMUL.FTZ R66, R66, UR12 ;  /* 0x0000000c42427c20 */ /* 0x000fca0008410000 */
[----:B------:R-:W-:-:S05]  /*11870*/  FSEL R74, R66, RZ, !P1 ;  /* 0x000000ff424a7208 */ /* 0x000fca0004800000 */
[----:B------:R-:W-:Y:S01]  /*11880*/  FMUL.FTZ R74, R19, R74 ;  /* 0x0000004a134a7220 */ /* 0x000fe20000410000 */
[----:B------:R-:W-:-:S07]  /*11890*/  SEL R19, RZ, 0x1, P1 ;  /* 0x00000001ff137807 */ /* 0x000fce0000800000 */
.L_x_9668:
[----:B------:R-:W-:Y:S05]  /*118a0*/  BSYNC.RECONVERGENT B2 ;  /* 0x0000000000027941 */ /* 0x000fea0003800200 */
.L_x_9667:
        /* <DEDUP_REMOVED lines=18> */
.L_x_9678:
        /* <DEDUP_REMOVED lines=13> */
.L_x_9680:
[----:B------:R-:W-:Y:S05]  /*11aa0*/  BSYNC.RECONVERGENT B4 ;  /* 0x0000000000047941 */ /* 0x000fea0003800200 */
.L_x_9679:
        /* <DEDUP_REMOVED lines=41> */
[----:B------:R-:W-:Y:S01]  /*11d40*/  IMAD.MOV.U32 R77, RZ, RZ, RZ ;  /* 0x000000ffff4d7224 */ /* 0x000fe200078e00ff */
[----:B------:R-:W-:-:S07]  /*11d50*/  MOV R104, R76 ;  /* 0x0000004c00687202 */ /* 0x000fce0000000f00 */
.L_x_9677:
[----:B------:R-:W-:Y:S05]  /*11d60*/  BSYNC.RECONVERGENT B3 ;  /* 0x0000000000037941 */ /* 0x000fea0003800200 */
.L_x_9676:
        /* <DEDUP_REMOVED lines=11> */
.L_x_9675:
[----:B------:R-:W-:Y:S05]  /*11e20*/  BSYNC.RECONVERGENT B2 ;  /* 0x0000000000027941 */ /* 0x000fea0003800200 */
.L_x_9674:
        /* <DEDUP_REMOVED lines=18> */
.L_x_9685:
        /* <DEDUP_REMOVED lines=13> */
.L_x_9687:
[----:B------:R-:W-:Y:S05]  /*12020*/  BSYNC.RECONVERGENT B4 ;  /* 0x0000000000047941 */ /* 0x000fea0003800200 */
.L_x_9686:
        /* <DEDUP_REMOVED lines=37> */
[----:B------:R-:W-:Y:S02]  /*12280*/  LOP3.LUT R6, R6, UR31, R77, 0x96, !PT ;  /* 0x0000001f06067c12 */ /* 0x000fe4000f8e964d */
[----:B------:R-:W-:Y:S01]  /*12290*/  MOV R10, R76 ;  /* 0x0000004c000a7202 */ /* 0x000fe20000000f00 */
[----:B------:R-:W-:-:S05]  /*122a0*/  IMAD.WIDE.U32 R76, R5, -0x2daee0ad, RZ ;  /* 0xd2511f53054c7825 */ /* 0x000fca00078e00ff */
[----:B------:R-:W-:Y:S01]  /*122b0*/  LOP3.LUT R5, R100, UR32, R77, 0x96, !PT ;  /* 0x0000002064057c12 */ /* 0x000fe2000f8e964d */
[----:B------:R-:W-:Y:S01]  /*122c0*/  IMAD.MOV.U32 R100, RZ, RZ, RZ ;  /* 0x000000ffff647224 */ /* 0x000fe200078e00ff */
[----:B------:R-:W-:-:S07]  /*122d0*/  MOV R104, R76 ;  /* 0x0000004c00687202 */ /* 0x000fce0000000f00 */
.L_x_9684:
[----:B------:R-:W-:Y:S05]  /*122e0*/  BSYNC.RECONVERGENT B3 ;  /* 0x0000000000037941 */ /* 0x000fea0003800200 */
.L_x_9683:
        /* <DEDUP_REMOVED lines=11> */
.L_x_9682:
[----:B------:R-:W-:Y:S05]  /*123a0*/  BSYNC.RECONVERGENT B2 ;  /* 0x0000000000027941 */ /* 0x000fea0003800200 */
.L_x_9681:
        /* <DEDUP_REMOVED lines=18> */
.L_x_9692:
        /* <DEDUP_REMOVED lines=13> */
.L_x_9694:
[----:B------:R-:W-:Y:S05]  /*125a0*/  BSYNC.RECONVERGENT B4 ;  /* 0x0000000000047941 */ /* 0x000fea0003800200 */
.L_x_9693:
        /* <DEDUP_REMOVED lines=43> */
.L_x_9691:
[----:B------:R-:W-:Y:S05]  /*12860*/  BSYNC.RECONVERGENT B3 ;  /* 0x0000000000037941 */ /* 0x000fea0003800200 */
.L_x_9690:
        /* <DEDUP_REMOVED lines=11> */
.L_x_9689:
[----:B------:R-:W-:Y:S05]  /*12920*/  BSYNC.RECONVERGENT B2 ;  /* 0x0000000000027941 */ /* 0x000fea0003800200 */
.L_x_9688:
[----:B------:R-:W-:Y:S02]  /*12930*/  F2FP.F16.F32.PACK_AB R100, RZ, R77 ;  /* 0x0000004dff64723e */ /* 0x000fe400000000ff */
[----:B------:R-:W-:Y:S02]  /*12940*/  PRMT R65, R65, 0x5410, R67 ;  /* 0x0000541041417816 */ /* 0x000fe40000000043 */
[----:B------:R-:W-:Y:S02]  /*12950*/  PRMT R66, R66, 0x5410, R99 ;  /* 0x0000541042427816 */ /* 0x000fe40000000063 */
[----:B------:R-:W-:Y:S02]  /*12960*/  PRMT R64, R105, 0x5410, R64 ;  /* 0x0000541069407816 */ /* 0x000fe40000000040 */
[----:B------:R-:W-:-:S07]  /*12970*/  PRMT R67, R124, 0x5410, R100 ;  /* 0x000054107c437816 */ /* 0x000fce0000000064 */
.L_x_9638:
[----:B------:R-:W0:Y:S01]  /*12980*/  LDC.64 R100, c[0x0][0x3a8] ;  /* 0x0000ea00ff647b82 */ /* 0x000e220000000a00 */
[----:B------:R-:W-:Y:S01]  /*12990*/  BSSY.RECONVERGENT B2, `(.L_x_9695) ;  /* 0x0000019000027945 */ /* 0x000fe20003800200 */
[----:B------:R-:W-:Y:S02]  /*129a0*/  IMAD.MOV.U32 R99, RZ, RZ, R104 ;  /* 0x000000ffff637224 */ /* 0x000fe400078e0068 */
[----:B0-----:R-:W-:-:S05]  /*129b0*/  IMAD.WIDE.U32 R100, R103, 0x10, R100 ;  /* 0x0000001067647825 */ /* 0x001fca00078e0064 */
[----:B------:R0:W-:Y:S01]  /*129c0*/  STG.E.128 desc[UR8][R100.64], R64 ;  /* 0x0000004064007986 */ /* 0x0001e2000c101d08 */
[----:B------:R-:W-:Y:S05]  /*129d0*/  @!P0 BRA `(.L_x_9696) ;  /* 0x0000000000508947 */ /* 0x000fea0003800000 */
[----:B0-----:R-:W-:Y:S02]  /*129e0*/  SHF.L.U32 R64, R23, 0x10, RZ ;  /* 0x0000001017407819 */ /* 0x001fe400000006ff */
[----:B------:R-:W-:Y:S02]  /*129f0*/  LOP3.LUT R66, R15, 0xff, RZ, 0xc0, !PT ;  /* 0x000000ff0f427812 */ /* 0x000fe400078ec0ff */
[----:B------:R-:W-:Y:S02]  /*12a00*/  LOP3.LUT R65, R64, 0xff0000, RZ, 0xc0, !PT ;  /* 0x00ff000040417812 */ /* 0x000fe400078ec0ff */
[----:B------:R-:W-:Y:S01]  /*12a10*/  LOP3.LUT R64, R25, 0xffff, RZ, 0xc0, !PT ;  /* 0x0000ffff19407812 */ /* 0x000fe200078ec0ff */
[----:B------:R-:W-:Y:S01]  /*12a20*/  IMAD.WIDE.U32 R66, R66, 0x10000, RZ ;  /* 0x0001000042427825 */ /* 0x000fe200078e00ff */
[----:B------:R-:W-:Y:S02]  /*12a30*/  LOP3.LUT R100, R13, 0xff, RZ, 0xc0, !PT ;  /* 0x000000ff0d647812 */ /* 0x000fe400078ec0ff */
[----:B------:R-:W-:-:S02]  /*12a40*/  PRMT R64, R65, 0x4210, R64 ;  /* 0x0000421041407816 */ /* 0x000fc40000000040 */
[----:B------:R-:W-:Y:S01]  /*12a50*/  PRMT R65, R21, 0x7104, RZ ;  /* 0x0000710415417816 */ /* 0x000fe200000000ff */
[----:B------:R-:W-:-:S03]  /*12a60*/  IMAD.WIDE.U32 R100, R100, 0x100, RZ ;  /* 0x0000010064647825 */ /* 0x000fc600078e00ff */
        /* <DEDUP_REMOVED lines=11> */
.L_x_9696:
[----:B------:R-:W-:Y:S05]  /*12b20*/  BSYNC.RECONVERGENT B2 ;  /* 0x0000000000027941 */ /* 0x000fea0003800200 */
.L_x_9695:
[----:B------:R-:W-:Y:S01]  /*12b30*/  VIADD R103, R103, 0x20 ;  /* 0x0000002067677836 */ /* 0x000fe20000000000 */
[----:B------:R-:W-:-:S07]  /*12b40*/  IADD3 R102, PT, PT, R102, 0x20, RZ ;  /* 0x0000002066667810 */ /* 0x000fce0007ffe0ff */
.L_x_9580:
[----:B------:R-:W-:Y:S05]  /*12b50*/  BSYNC.RECONVERGENT B1 ;  /* 0x0000000000017941 */ /* 0x000fea0003800200 */
.L_x_9579:
        /* <DEDUP_REMOVED lines=35> */
.L_x_9704:
        /* <DEDUP_REMOVED lines=13> */
.L_x_9706:
[----:B------:R-:W-:Y:S05]  /*12e60*/  BSYNC.RECONVERGENT B4 ;  /* 0x0000000000047941 */ /* 0x000fea0003800200 */
.L_x_9705:
        /* <DEDUP_REMOVED lines=42> */
.L_x_9703:
[----:B------:R-:W-:Y:S05]  /*13110*/  BSYNC.RECONVERGENT B3 ;  /* 0x0000000000037941 */ /* 0x000fea0003800200 */
.L_x_9702:
        /* <DEDUP_REMOVED lines=12> */
.L_x_9701:
[----:B------:R-:W-:Y:S05]  /*131e0*/  BSYNC.RECONVERGENT B2 ;  /* 0x0000000000027941 */ /* 0x000fea0003800200 */
.L_x_9700:
        /* <DEDUP_REMOVED lines=22> */
.L_x_9711:
        /* <DEDUP_REMOVED lines=13> */
.L_x_9713:
[----:B------:R-:W-:Y:S05]  /*13420*/  BSYNC.RECONVERGENT B4 ;  /* 0x0000000000047941 */ /* 0x000fea0003800200 */
.L_x_9712:
        /* <DEDUP_REMOVED lines=36> */
[----:B------:R-:W-:Y:S01]  /*13670*/  IMAD.WIDE.U32 R82, R82, -0x326172a9, RZ ;  /* 0xcd9e8d5752527825 */ /* 0x000fe200078e00ff */
[----:B------:R-:W-:-:S03]  /*13680*/  MOV R7, R65 ;  /* 0x0000004100077202 */ /* 0x000fc60000000f00 */
[----:B------:R-:W-:Y:S01]  /*13690*/  IMAD.WIDE.U32 R66, R66, -0x2daee0ad, RZ ;  /* 0xd2511f5342427825 */ /* 0x000fe200078e00ff */
[----:B------:R-:W-:-:S03]  /*136a0*/  LOP3.LUT R6, R6, UR31, R83, 0x96, !PT ;  /* 0x0000001f06067c12 */ /* 0x000fc6000f8e9653 */
[----:B------:R-:W-:Y:S01]  /*136b0*/  IMAD.MOV.U32 R10, RZ, RZ, R82 ;  /* 0x000000ffff0a7224 */ /* 0x000fe200078e0052 */
[----:B------:R-:W-:-:S07]  /*136c0*/  LOP3.LUT R5, R80, UR32, R67, 0x96, !PT ;  /* 0x0000002050057c12 */ /* 0x000fce000f8e9643 */
.L_x_9710:
[----:B------:R-:W-:Y:S05]  /*136d0*/  BSYNC.RECONVERGENT B3 ;  /* 0x0000000000037941 */ /* 0x000fea0003800200 */
.L_x_9709:
        /* <DEDUP_REMOVED lines=12> */
.L_x_9708:
[----:B------:R-:W-:Y:S05]  /*137a0*/  BSYNC.RECONVERGENT B2 ;  /* 0x0000000000027941 */ /* 0x000fea0003800200 */
.L_x_9707:
        /* <DEDUP_REMOVED lines=22> */
.L_x_9718:
        /* <DEDUP_REMOVED lines=13> */
.L_x_9720:
[----:B------:R-:W-:Y:S05]  /*139e0*/  BSYNC.RECONVERGENT B4 ;  /* 0x0000000000047941 */ /* 0x000fea0003800200 */
.L_x_9719:
        /* <DEDUP_REMOVED lines=42> */
[----:B------:R-:W-:-:S07]  /*13c90*/  MOV R99, R80 ;  /* 0x0000005000637202 */ /* 0x000fce0000000f00 */
.L_x_9717:
[----:B------:R-:W-:Y:S05]  /*13ca0*/  BSYNC.RECONVERGENT B3 ;  /* 0x0000000000037941 */ /* 0x000fea0003800200 */
.L_x_9716:
[----:B------:R-:W-:Y:S01]  /*13cb0*/  I2FP.F32.U32 R15, R15 ;  /* 0x0000000f000f7245 */ /* 0x000fe20000201000 */
[----:B------:R-:W-:Y:S02]  /*13cc0*/  HADD2.F32 R65, -RZ, R37.H0_H0 ;  /* 0x20000025ff417230 */ /* 0x000fe40000004100 */
[----:B------:R-:W-:Y:S02]  /*13cd0*/  IMAD.MOV.U32 R66, RZ, RZ, 0x2f800000 ;  /* 0x2f800000ff427424 */ /* 0x000fe400078e00ff */
[----:B------:R-:W-:Y:S02]  /*13ce0*/  HADD2.F32 R81, -RZ, R33.H0_H0 ;  /* 0x20000021ff517230 */ /* 0x000fe40000004100 */
        /* <DEDUP_REMOVED lines=8> */
.L_x_9715:
[----:B------:R-:W-:Y:S05]  /*13d70*/  BSYNC.RECONVERGENT B2 ;  /* 0x0000000000027941 */ /* 0x000fea0003800200 */
.L_x_9714:
        /* <DEDUP_REMOVED lines=16> */
[-C--:B------:R-:W-:Y:S01]  /*13e80*/  @!P2 MOV R66, R99.reuse ;  /* 0x000000630042a202 */ /* 0x080fe20000000f00 */
[----:B------:R-:W-:Y:S01]  /*13e90*/  @!P2 IMAD.MOV.U32 R17, RZ, RZ, R5 ;  /* 0x000000ffff11a224 */ /* 0x000fe200078e0005 */
[----:B------:R-:W-:Y:S01]  /*13ea0*/  @P2 IADD3 R83, PT, PT, R7, 0x1, RZ ;  /* 0x0000000107532810 */ /* 0x000fe20007ffe0ff */
[----:B------:R-:W-:Y:S01]  /*13eb0*/  @P2 IMAD.MOV.U32 R17, RZ, RZ, R6 ;  /* 0x000000ffff112224 */ /* 0x000fe200078e0006 */
[----:B------:R-:W-:Y:S01]  /*13ec0*/  @P2 MOV R66, R99 ;  /* 0x0000006300422202 */ /* 0x000fe20000000f00 */
[----:B------:R-:W-:Y:S06]  /*13ed0*/  BRA `(.L_x_9724) ;  /* 0x0000000000e47947 */ /* 0x000fec0003800000 */
.L_x_9725:
        /* <DEDUP_REMOVED lines=13> */
.L_x_9727:
[----:B------:R-:W-:Y:S05]  /*13fb0*/  BSYNC.RECONVERGENT B4 ;  /* 0x0000000000047941 */ /* 0x000fea0003800200 */
.L_x_9726:
        /* <DEDUP_REMOVED lines=43> */
.L_x_9724:
[----:B------:R-:W-:Y:S05]  /*14270*/  BSYNC.RECONVERGENT B3 ;  /* 0x0000000000037941 */ /* 0x000fea0003800200 */
.L_x_9723:
        /* <DEDUP_REMOVED lines=12> */
.L_x_9722:
[----:B------:R-:W-:Y:S05]  /*14340*/  BSYNC.RECONVERGENT B2 ;  /* 0x0000000000027941 */ /* 0x000fea0003800200 */
.L_x_9721:
        /* <DEDUP_REMOVED lines=16> */
[--C-:B------:R-:W-:Y:S01]  /*14450*/  @!P2 IMAD.MOV.U32 R105, RZ, RZ, R66.reuse ;  /* 0x000000ffff69a224 */ /* 0x100fe200078e0042 */
[----:B------:R-:W-:Y:S01]  /*14460*/  @!P2 MOV R19, R5 ;  /* 0x000000050013a202 */ /* 0x000fe20000000f00 */
[----:B------:R-:W-:Y:S01]  /*14470*/  @P2 VIADD R7, R83, 0x1 ;  /* 0x0000000153072836 */ /* 0x000fe20000000000 */
[----:B------:R-:W-:Y:S01]  /*14480*/  @P2 MOV R19, R6 ;  /* 0x0000000600132202 */ /* 0x000fe20000000f00 */
[----:B------:R-:W-:Y:S01]  /*14490*/  @P2 IMAD.MOV.U32 R105, RZ, RZ, R66 ;  /* 0x000000ffff692224 */ /* 0x000fe200078e0042 */
[----:B------:R-:W-:Y:S06]  /*144a0*/  BRA `(.L_x_9731) ;  /* 0x0000000000e47947 */ /* 0x000fec0003800000 */
.L_x_9732:
        /* <DEDUP_REMOVED lines=13> */
.L_x_9734:
[----:B------:R-:W-:Y:S05]  /*14580*/  BSYNC.RECONVERGENT B4 ;  /* 0x0000000000047941 */ /* 0x000fea0003800200 */
.L_x_9733:
        /* <DEDUP_REMOVED lines=43> */
.L_x_9731:
[----:B------:R-:W-:Y:S05]  /*14840*/  BSYNC.RECONVERGENT B3 ;  /* 0x0000000000037941 */ /* 0x000fea0003800200 */
.L_x_9730:
[----:B------:R-:W-:Y:S01]  /*14850*/  I2FP.F32.U32 R19, R19 ;  /* 0x0000001300137245 */ /* 0x000fe20000201000 */
[----:B------:R-:W-:Y:S02]  /*14860*/  IMAD.MOV.U32 R66, RZ, RZ, 0x2f800000 ;  /* 0x2f800000ff427424 */ /* 0x000fe400078e00ff */
[----:B------:R-:W-:Y:S02]  /*14870*/  HADD2.F32 R83, -RZ, R34.H0_H0 ;  /* 0x20000022ff537230 */ /* 0x000fe40000004100 */
[----:B------:R-:W-:Y:S01]  /*14880*/  FFMA.FTZ R19, R19, R66, 1.1641532182693481445e-10 ;  /* 0x2f00000013137423 */ /* 0x000fe20000010042 */
[----:B------:R-:W-:-:S04]  /*14890*/  HADD2.F32 R66, -RZ, R38.H0_H0 ;  /* 0x20000026ff427230 */ /* 0x000fc80000004100 */
[----:B------:R-:W-:Y:S01]  /*148a0*/  FSETP.GTU.FTZ.AND P2, PT, R19, UR10, PT ;  /* 0x0000000a13007c0b */ /* 0x000fe2000bf5c000 */
[----:B------:R-:W-:Y:S01]  /*148b0*/  FMUL.FTZ R66, R66, UR13 ;  /* 0x0000000d42427c20 */ /* 0x000fe20008410000 */
[----:B------:R-:W-:-:S03]  /*148c0*/  HADD2.F32 R19, -RZ, R50.H0_H0 ;  /* 0x20000032ff137230 */ /* 0x000fc60000004100 */
[----:B------:R-:W-:-:S05]  /*148d0*/  FMUL.FTZ R66, R66, UR12 ;  /* 0x0000000c42427c20 */ /* 0x000fca0008410000 */
[----:B------:R-:W-:-:S05]  /*148e0*/  FSEL R82, R66, RZ, !P2 ;  /* 0x000000ff42527208 */ /* 0x000fca0005000000 */
[----:B------:R-:W-:Y:S01]  /*148f0*/  FFMA.FTZ R82, R82, R19, R83 ;  /* 0x0000001352527223 */ /* 0x000fe20000010053 */
[----:B------:R-:W-:-:S07]  /*14900*/  SEL R19, RZ, 0x1, P2 ;  /* 0x00000001ff137807 */ /* 0x000fce0001000000 */
.L_x_9729:
[----:B------:R-:W-:Y:S05]  /*14910*/  BSYNC.RECONVERGENT B2 ;  /* 0x0000000000027941 */ /* 0x000fea0003800200 */
.L_x_9728:
        /* <DEDUP_REMOVED lines=22> */
.L_x_9739:
        /* <DEDUP_REMOVED lines=13> */
.L_x_9741:
[----:B------:R-:W-:Y:S05]  /*14b50*/  BSYNC.RECONVERGENT B4 ;  /* 0x0000000000047941 */ /* 0x000fea0003800200 */
.L_x_9740:
        /* <DEDUP_REMOVED lines=43> */
.L_x_9738:
[----:B------:R-:W-:Y:S05]  /*14e10*/  BSYNC.RECONVERGENT B3 ;  /* 0x0000000000037941 */ /* 0x000fea0003800200 */
.L_x_9737:
        /* <DEDUP_REMOVED lines=12> */
.L_x_9736:
[----:B------:R-:W-:Y:S05]  /*14ee0*/  BSYNC.RECONVERGENT B2 ;  /* 0x0000000000027941 */ /* 0x000fea0003800200 */
.L_x_9735:
        /* <DEDUP_REMOVED lines=22> */
.L_x_9746:
        /* <DEDUP_REMOVED lines=13> */
.L_x_9748:
[----:B------:R-:W-:Y:S05]  /*15120*/  BSYNC.RECONVERGENT B4 ;  /* 0x0000000000047941 */ /* 0x000fea0003800200 */
.L_x_9747:
        /* <DEDUP_REMOVED lines=41> */
[----:B------:R-:W-:Y:S01]  /*153c0*/  HFMA2 R100, -RZ, RZ, 0, 0 ;  /* 0x00000000ff647431 */ /* 0x000fe200000001ff */
[----:B------:R-:W-:-:S07]  /*153d0*/  MOV R124, R84 ;  /* 0x00000054007c7202 */ /* 0x000fce0000000f00 */
.L_x_9745:
[----:B------:R-:W-:Y:S05]  /*153e0*/  BSYNC.RECONVERGENT B3 ;  /* 0x0000000000037941 */ /* 0x000fea0003800200 */
.L_x_9744:
        /* <DEDUP_REMOVED lines=12> */
.L_x_9743:
[----:B------:R-:W-:Y:S05]  /*154b0*/  BSYNC.RECONVERGENT B2 ;  /* 0x0000000000027941 */ /* 0x000fea0003800200 */
.L_x_9742:
        /* <DEDUP_REMOVED lines=22> */
.L_x_9753:
        /* <DEDUP_REMOVED lines=13> */
.L_x_9755:
[----:B------:R-:W-:Y:S05]  /*156f0*/  BSYNC.RECONVERGENT B4 ;  /* 0x0000000000047941 */ /* 0x000fea0003800200 */
.L_x_9754:
        /* <DEDUP_REMOVED lines=43> */
.L_x_9752:
[----:B------:R-:W-:Y:S05]  /*159b0*/  BSYNC.RECONVERGENT B3 ;  /* 0x0000000000037941 */ /* 0x000fea0003800200 */
.L_x_9751:
        /* <DEDUP_REMOVED lines=12> */
.L_x_9750:
[----:B------:R-:W-:Y:S05]  /*15a80*/  BSYNC.RECONVERGENT B2 ;  /* 0x0000000000027941 */ /* 0x000fea0003800200 */
.L_x_9749:
[----:B------:R-:W-:Y:S02]  /*15a90*/  F2FP.F16.F32.PACK_AB R100, RZ, R85 ;  /* 0x00000055ff64723e */ /* 0x000fe400000000ff */
[----:B------:R-:W-:Y:S02]  /*15aa0*/  PRMT R64, R64, 0x5410, R67 ;  /* 0x0000541040407816 */ /* 0x000fe40000000043 */
[----:B------:R-:W-:Y:S02]  /*15ab0*/  PRMT R66, R66, 0x5410, R106 ;  /* 0x0000541042427816 */ /* 0x000fe4000000006a */
[----:B------:R-:W-:Y:S02]  /*15ac0*/  PRMT R65, R65, 0x5410, R99 ;  /* 0x0000541041417816 */ /* 0x000fe40000000063 */
[----:B------:R-:W-:Y:S01]  /*15ad0*/  PRMT R67, R107, 0x5410, R100 ;  /* 0x000054106b437816 */ /* 0x000fe20000000064 */
[----:B------:R-:W-:Y:S06]  /*15ae0*/  BRA `(.L_x_9756) ;  /* 0x0000002c001c7947 */ /* 0x000fec0003800000 */
.L_x_9699:
        /* <DEDUP_REMOVED lines=21> */
.L_x_9761:
        /* <DEDUP_REMOVED lines=13> */
.L_x_9763:
[----:B------:R-:W-:Y:S05]  /*15d10*/  BSYNC.RECONVERGENT B4 ;  /* 0x0000000000047941 */ /* 0x000fea0003800200 */
.L_x_9762:
        /* <DEDUP_REMOVED lines=39> */
[----:B------:R-:W-:Y:S01]  /*15f90*/  MOV R104, R64 ;  /* 0x0000004000687202 */ /* 0x000fe20000000f00 */
[----:B------:R-:W-:Y:S01]  /*15fa0*/  HFMA2 R64, -RZ, RZ, 0, 0 ;  /* 0x00000000ff407431 */ /* 0x000fe200000001ff */
[----:B------:R-:W-:-:S07]  /*15fb0*/  LOP3.LUT R5, R66, UR32, R65, 0x96, !PT ;  /* 0x0000002042057c12 */ /* 0x000fce000f8e9641 */
.L_x_9760:
[----:B------:R-:W-:Y:S05]  /*15fc0*/  BSYNC.RECONVERGENT B3 ;  /* 0x0000000000037941 */ /* 0x000fea0003800200 */
.L_x_9759:
        /* <DEDUP_REMOVED lines=11> */
.L_x_9758:
[----:B------:R-:W-:Y:S05]  /*16080*/  BSYNC.RECONVERGENT B2 ;  /* 0x0000000000027941 */ /* 0x000fea0003800200 */
.L_x_9757:
        /* <DEDUP_REMOVED lines=18> */
.L_x_9768:
        /* <DEDUP_REMOVED lines=13> */
.L_x_9770:
[----:B------:R-:W-:Y:S05]  /*16280*/  BSYNC.RECONVERGENT B4 ;  /* 0x0000000000047941 */ /* 0x000fea0003800200 */
.L_x_9769:
        /* <DEDUP_REMOVED lines=43> */
.L_x_9767:
[----:B------:R-:W-:Y:S05]  /*16540*/  BSYNC.RECONVERGENT B3 ;  /* 0x0000000000037941 */ /* 0x000fea0003800200 */
.L_x_9766:
        /* <DEDUP_REMOVED lines=11> */
.L_x_9765:
[----:B------:R-:W-:Y:S05]  /*16600*/  BSYNC.RECONVERGENT B2 ;  /* 0x0000000000027941 */ /* 0x000fea0003800200 */
.L_x_9764:
        /* <DEDUP_REMOVED lines=18> */
.L_x_9775:
        /* <DEDUP_REMOVED lines=13> */
.L_x_9777:
[----:B------:R-:W-:Y:S05]  /*16800*/  BSYNC.RECONVERGENT B4 ;  /* 0x0000000000047941 */ /* 0x000fea0003800200 */
.L_x_9776:
        /* <DEDUP_REMOVED lines=43> */
.L_x_9774:
[----:B------:R-:W-:Y:S05]  /*16ac0*/  BSYNC.RECONVERGENT B3 ;  /* 0x0000000000037941 */ /* 0x000fea0003800200 */
.L_x_9773:
        /* <DEDUP_REMOVED lines=11> */
.L_x_9772:
[----:B------:R-:W-:Y:S05]  /*16b80*/  BSYNC.RECONVERGENT B2 ;  /* 0x0000000000027941 */ /* 0x000fea0003800200 */
.L_x_9771:
        /* <DEDUP_REMOVED lines=18> */
.L_x_9782:
        /* <DEDUP_REMOVED lines=13> */
.L_x_9784:
[----:B------:R-:W-:Y:S05]  /*16d80*/  BSYNC.RECONVERGENT B4 ;  /* 0x0000000000047941 */ /* 0x000fea0003800200 */
.L_x_9783:
        /* <DEDUP_REMOVED lines=36> */
[----:B------:R-:W-:Y:S01]  /*16fd0*/  IMAD.WIDE.U32 R66, R67, -0x326172a9, RZ ;  /* 0xcd9e8d5743427825 */ /* 0x000fe200078e00ff */
[----:B------:R-:W-:-:S03]  /*16fe0*/  MOV R7, R104 ;  /* 0x0000006800077202 */ /* 0x000fc60000000f00 */
[----:B------:R-:W-:Y:S01]  /*16ff0*/  IMAD.MOV.U32 R10, RZ, RZ, R66 ;  /* 0x000000ffff0a7224 */ /* 0x000fe200078e0042 */
[----:B------:R-:W-:Y:S01]  /*17000*/  LOP3.LUT R6, R6, UR31, R67, 0x96, !PT ;  /* 0x0000001f06067c12 */ /* 0x000fe2000f8e9643 */
[----:B------:R-:W-:-:S04]  /*17010*/  IMAD.WIDE.U32 R66, R5, -0x2daee0ad, RZ ;  /* 0xd2511f5305427825 */ /* 0x000fc800078e00ff */
[----:B------:R-:W-:Y:S01]  /*17020*/  IMAD.MOV.U32 R104, RZ, RZ, R66 ;  /* 0x000000ffff687224 */ /* 0x000fe200078e0042 */
[----:B------:R-:W-:-:S07]  /*17030*/  LOP3.LUT R5, R82, UR32, R67, 0x96, !PT ;  /* 0x0000002052057c12 */ /* 0x000fce000f8e9643 */
.L_x_9781:
[----:B------:R-:W-:Y:S05]  /*17040*/  BSYNC.RECONVERGENT B3 ;  /* 0x0000000000037941 */ /* 0x000fea0003800200 */
.L_x_9780:
        /* <DEDUP_REMOVED lines=11> */
.L_x_9779:
[----:B------:R-:W-:Y:S05]  /*17100*/  BSYNC.RECONVERGENT B2 ;  /* 0x0000000000027941 */ /* 0x000fea0003800200 */
.L_x_9778:
        /* <DEDUP_REMOVED lines=18> */
.L_x_9789:
        /* <DEDUP_REMOVED lines=13> */
.L_x_9791:
[----:B------:R-:W-:Y:S05]  /*17300*/  BSYNC.RECONVERGENT B4 ;  /* 0x0000000000047941 */ /* 0x000fea0003800200 */
.L_x_9790:
        /* <DEDUP_REMOVED lines=43> */
.L_x_9788:
[----:B------:R-:W-:Y:S05]  /*175c0*/  BSYNC.RECONVERGENT B3 ;  /* 0x0000000000037941 */ /* 0x000fea0003800200 */
.L_x_9787:
[----:B------:R-:W-:Y:S01]  /*175d0*/  I2FP.F32.U32 R19, R19 ;  /* 0x0000001300137245 */ /* 0x000fe20000201000 */
[----:B------:R-:W-:-:S04]  /*175e0*/  IMAD.MOV.U32 R66, RZ, RZ, 0x2f800000 ;  /* 0x2f800000ff427424 */ /* 0x000fc800078e00ff */
        /* <DEDUP_REMOVED lines=9> */
.L_x_9786:
[----:B------:R-:W-:Y:S05]  /*17680*/  BSYNC.RECONVERGENT B2 ;  /* 0x0000000000027941 */ /* 0x000fea0003800200 */
.L_x_9785:
        /* <DEDUP_REMOVED lines=18> */
.L_x_9796:
        /* <DEDUP_REMOVED lines=13> */
.L_x_9798:
[----:B------:R-:W-:Y:S05]  /*17880*/  BSYNC.RECONVERGENT B4 ;  /* 0x0000000000047941 */ /* 0x000fea0003800200 */
.L_x_9797:
        /* <DEDUP_REMOVED lines=43> */
.L_x_9795:
[----:B------:R-:W-:Y:S05]  /*17b40*/  BSYNC.RECONVERGENT B3 ;  /* 0x0000000000037941 */ /* 0x000fea0003800200 */
.L_x_9794:
        /* <DEDUP_REMOVED lines=11> */
.L_x_9793:
[----:B------:R-:W-:Y:S05]  /*17c00*/  BSYNC.RECONVERGENT B2 ;  /* 0x0000000000027941 */ /* 0x000fea0003800200 */
.L_x_9792:
        /* <DEDUP_REMOVED lines=18> */
.L_x_9803:
        /* <DEDUP_REMOVED lines=13> */
.L_x_9805:
[----:B------:R-:W-:Y:S05]  /*17e00*/  BSYNC.RECONVERGENT B4 ;  /* 0x0000000000047941 */ /* 0x000fea0003800200 */
.L_x_9804:
        /* <DEDUP_REMOVED lines=43> */
.L_x_9802:
[----:B------:R-:W-:Y:S05]  /*180c0*/  BSYNC.RECONVERGENT B3 ;  /* 0x0000000000037941 */ /* 0x000fea0003800200 */
.L_x_9801:
        /* <DEDUP_REMOVED lines=11> */
.L_x_9800:
[----:B------:R-:W-:Y:S05]  /*18180*/  BSYNC.RECONVERGENT B2 ;  /* 0x0000000000027941 */ /* 0x000fea0003800200 */
.L_x_9799:
        /* <DEDUP_REMOVED lines=18> */
.L_x_9810:
        /* <DEDUP_REMOVED lines=13> */
.L_x_9812:
[----:B------:R-:W-:Y:S05]  /*18380*/  BSYNC.RECONVERGENT B4 ;  /* 0x0000000000047941 */ /* 0x000fea0003800200 */
.L_x_9811:
        /* <DEDUP_REMOVED lines=43> */
.L_x_9809:
[----:B------:R-:W-:Y:S05]  /*18640*/  BSYNC.RECONVERGENT B3 ;  /* 0x0000000000037941 */ /* 0x000fea0003800200 */
.L_x_9808:
        /* <DEDUP_REMOVED lines=11> */
.L_x_9807:
[----:B------:R-:W-:Y:S05]  /*18700*/  BSYNC.RECONVERGENT B2 ;  /* 0x0000000000027941 */ /* 0x000fea0003800200 */
.L_x_9806:
[----:B------:R-:W-:Y:S02]  /*18710*/  F2FP.F16.F32.PACK_AB R100, RZ, R85 ;  /* 0x00000055ff64723e */ /* 0x000fe400000000ff */
[----:B------:R-:W-:Y:S02]  /*18720*/  PRMT R65, R65, 0x5410, R67 ;  /* 0x0000541041417816 */ /* 0x000fe40000000043 */
[----:B------:R-:W-:Y:S02]  /*18730*/  PRMT R66, R66, 0x5410, R99 ;  /* 0x0000541042427816 */ /* 0x000fe40000000063 */
[----:B------:R-:W-:Y:S02]  /*18740*/  PRMT R64, R105, 0x5410, R64 ;  /* 0x0000541069407816 */ /* 0x000fe40000000040 */
[----:B------:R-:W-:-:S07]  /*18750*/  PRMT R67, R124, 0x5410, R100 ;  /* 0x000054107c437816 */ /* 0x000fce0000000064 */
.L_x_9756:
        /* <DEDUP_REMOVED lines=26> */
.L_x_9814:
[----:B------:R-:W-:Y:S05]  /*18900*/  BSYNC.RECONVERGENT B2 ;  /* 0x0000000000027941 */ /* 0x000fea0003800200 */
.L_x_9813:
[----:B------:R-:W-:Y:S01]  /*18910*/  IADD3 R103, PT, PT, R103, 0x20, RZ ;  /* 0x0000002067677810 */ /* 0x000fe20007ffe0ff */
[----:B------:R-:W-:-:S07]  /*18920*/  VIADD R102, R102, 0x20 ;  /* 0x0000002066667836 */ /* 0x000fce0000000000 */
.L_x_9698:
[----:B------:R-:W-:Y:S05]  /*18930*/  BSYNC.RECONVERGENT B1 ;  /* 0x0000000000017941 */ /* 0x000fea0003800200 */
.L_x_9697:
        /* <DEDUP_REMOVED lines=35> */
.L_x_9822:
        /* <DEDUP_REMOVED lines=13> */
.L_x_9824:
[----:B------:R-:W-:Y:S05]  /*18c40*/  BSYNC.RECONVERGENT B4 ;  /* 0x0000000000047941 */ /* 0x000fea0003800200 */
.L_x_9823:
        /* <DEDUP_REMOVED lines=42> */
.L_x_9821:
[----:B------:R-:W-:Y:S05]  /*18ef0*/  BSYNC.RECONVERGENT B3 ;  /* 0x0000000000037941 */ /* 0x000fea0003800200 */
.L_x_9820:
        /* <DEDUP_REMOVED lines=12> */
.L_x_9819:
[----:B------:R-:W-:Y:S05]  /*18fc0*/  BSYNC.RECONVERGENT B2 ;  /* 0x0000000000027941 */ /* 0x000fea0003800200 */
.L_x_9818:
        /* <DEDUP_REMOVED lines=22> */
.L_x_9829:
        /* <DEDUP_REMOVED lines=13> */
.L_x_9831:
[----:B------:R-:W-:Y:S05]  /*19200*/  BSYNC.RECONVERGENT B4 ;  /* 0x0000000000047941 */ /* 0x000fea0003800200 */
.L_x_9830:
        /* <DEDUP_REMOVED lines=42> */
.L_x_9828:
[----:B------:R-:W-:Y:S05]  /*194b0*/  BSYNC.RECONVERGENT B3 ;  /* 0x0000000000037941 */ /* 0x000fea0003800200 */
.L_x_9827:
        /* <DEDUP_REMOVED lines=12> */
.L_x_9826:
[----:B------:R-:W-:Y:S05]  /*19580*/  BSYNC.RECONVERGENT B2 ;  /* 0x0000000000027941 */ /* 0x000fea0003800200 */
.L_x_9825:
        /* <DEDUP_REMOVED lines=22> */
.L_x_9836:
        /* <DEDUP_REMOVED lines=13> */
.L_x_9838:
[----:B------:R-:W-:Y:S05]  /*197c0*/  BSYNC.RECONVERGENT B4 ;  /* 0x0000000000047941 */ /* 0x000fea0003800200 */
.L_x_9837:
        /* <DEDUP_REMOVED lines=43> */
.L_x_9835:
[----:B------:R-:W-:Y:S05]  /*19a80*/  BSYNC.RECONVERGENT B3 ;  /* 0x0000000000037941 */ /* 0x000fea0003800200 */
.L_x_9834:
[----:B------:R-:W-:Y:S01]  /*19a90*/  HFMA2 R66, -RZ, RZ, 0.1171875, 0 ;  /* 0x2f800000ff427431 */ /* 0x000fe200000001ff */
[----:B------:R-:W-:Y:S01]  /*19aa0*/  I2FP.F32.U32 R15, R15 ;  /* 0x0000000f000f7245 */ /* 0x000fe20000201000 */
[----:B------:R-:W-:Y:S02]  /*19ab0*/  HADD2.F32 R65, -RZ, R37.H0_H0 ;  /* 0x20000025ff417230 */ /* 0x000fe40000004100 */
[----:B------:R-:W-:-:S03]  /*19ac0*/  HADD2.F32 R89, -RZ, R33.H0_H0 ;  /* 0x20000021ff597230 */ /* 0x000fc60000004100 */
[----:B------:R-:W-:Y:S01]  /*19ad0*/  FMUL.FTZ R65, R65, UR13 ;  /* 0x0000000d41417c20 */ /* 0x000fe20008410000 */
[----:B------:R-:W-:-:S03]  /*19ae0*/  FFMA.FTZ R15, R15, R66, 1.1641532182693481445e-10 ;  /* 0x2f0000000f0f7423 */ /* 0x000fc60000010042 */
[----:B------:R-:W-:Y:S02]  /*19af0*/  FMUL.FTZ R65, R65, UR12 ;  /* 0x0000000c41417c20 */ /* 0x000fe40008410000 */
[----:B------:R-:W-:-:S04]  /*19b00*/  FSETP.GTU.FTZ.AND P2, PT, R15, UR10, PT ;  /* 0x0000000a0f007c0b */ /* 0x000fc8000bf5c000 */
[----:B------:R-:W-:Y:S01]  /*19b10*/  FSEL R88, R65, RZ, !P2 ;  /* 0x000000ff41587208 */ /* 0x000fe20005000000 */
[----:B------:R-:W-:Y:S01]  /*19b20*/  HADD2.F32 R65, -RZ, R45.H0_H0 ;  /* 0x2000002dff417230 */ /* 0x000fe20000004100 */
[----:B------:R-:W-:-:S04]  /*19b30*/  SEL R15, RZ, 0x1, P2 ;  /* 0x00000001ff0f7807 */ /* 0x000fc80001000000 */
[----:B------:R-:W-:-:S07]  /*19b40*/  FFMA.FTZ R88, R88, R65, R89 ;  /* 0x0000004158587223 */ /* 0x000fce0000010059 */
.L_x_9833:
[----:B------:R-:W-:Y:S05]  /*19b50*/  BSYNC.RECONVERGENT B2 ;  /* 0x0000000000027941 */ /* 0x000fea0003800200 */
.L_x_9832:
        /* <DEDUP_REMOVED lines=22> */
.L_x_9843:
        /* <DEDUP_REMOVED lines=13> */
.L_x_9845:
[----:B------:R-:W-:Y:S05]  /*19d90*/  BSYNC.RECONVERGENT B4 ;  /* 0x0000000000047941 */ /* 0x000fea0003800200 */
.L_x_9844:
        /* <DEDUP_REMOVED lines=43> */
.L_x_9842:
[----:B------:R-:W-:Y:S05]  /*1a050*/  BSYNC.RECONVERGENT B3 ;  /* 0x0000000000037941 */ /* 0x000fea0003800200 */
.L_x_9841:
        /* <DEDUP_REMOVED lines=12> */
.L_x_9840:
[----:B------:R-:W-:Y:S05]  /*1a120*/  BSYNC.RECONVERGENT B2 ;  /* 0x0000000000027941 */ /* 0x000fea0003800200 */
.L_x_9839:
        /* <DEDUP_REMOVED lines=22> */
.L_x_9850:
        /* <DEDUP_REMOVED lines=13> */
.L_x_9852:
[----:B------:R-:W-:Y:S05]  /*1a360*/  BSYNC.RECONVERGENT B4 ;  /* 0x0000000000047941 */ /* 0x000fea0003800200 */
.L_x_9851:
        /* <DEDUP_REMOVED lines=36> */
[----:B------:R-:W-:-:S04]  /*1a5b0*/  MOV R7, R66 ;  /* 0x0000004200077202 */ /* 0x000fc80000000f00 */
[----:B------:R-:W-:Y:S02]  /*1a5c0*/  LOP3.LUT R6, R6, UR31, R91, 0x96, !PT ;  /* 0x0000001f06067c12 */ /* 0x000fe4000f8e965b */
[----:B------:R-:W-:Y:S01]  /*1a5d0*/  MOV R10, R90 ;  /* 0x0000005a000a7202 */ /* 0x000fe20000000f00 */
[----:B------:R-:W-:-:S04]  /*1a5e0*/  IMAD.WIDE.U32 R90, R5, -0x2daee0ad, RZ ;  /* 0xd2511f53055a7825 */ /* 0x000fc800078e00ff */
[----:B------:R-:W-:Y:S01]  /*1a5f0*/  IMAD.MOV.U32 R105, RZ, RZ, R90 ;  /* 0x000000ffff697224 */ /* 0x000fe200078e005a */
[----:B------:R-:W-:Y:S01]  /*1a600*/  LOP3.LUT R5, R92, UR32, R91, 0x96, !PT ;  /* 0x000000205c057c12 */ /* 0x000fe2000f8e965b */
[----:B------:R-:W-:-:S07]  /*1a610*/  IMAD.MOV.U32 R92, RZ, RZ, RZ ;  /* 0x000000ffff5c7224 */ /* 0x000fce00078e00ff */
.L_x_9849:
[----:B------:R-:W-:Y:S05]  /*1a620*/  BSYNC.RECONVERGENT B3 ;  /* 0x0000000000037941 */ /* 0x000fea0003800200 */
.L_x_9848:
        /* <DEDUP_REMOVED lines=12> */
.L_x_9847:
[----:B------:R-:W-:Y:S05]  /*1a6f0*/  BSYNC.RECONVERGENT B2 ;  /* 0x0000000000027941 */ /* 0x000fea0003800200 */
.L_x_9846:
        /* <DEDUP_REMOVED lines=22> */
.L_x_9857:
        /* <DEDUP_REMOVED lines=13> */
.L_x_9859:
[----:B------:R-:W-:Y:S05]  /*1a930*/  BSYNC.RECONVERGENT B4 ;  /* 0x0000000000047941 */ /* 0x000fea0003800200 */
.L_x_9858:
        /* <DEDUP_REMOVED lines=43> */
.L_x_9856:
[----:B------:R-:W-:Y:S05]  /*1abf0*/  BSYNC.RECONVERGENT B3 ;  /* 0x0000000000037941 */ /* 0x000fea0003800200 */
.L_x_9855:
        /* <DEDUP_REMOVED lines=12> */
.L_x_9854:
[----:B------:R-:W-:Y:S05]  /*1acc0*/  BSYNC.RECONVERGENT B2 ;  /* 0x0000000000027941 */ /* 0x000fea0003800200 */
.L_x_9853:
        /* <DEDUP_REMOVED lines=22> */
.L_x_9864:
        /* <DEDUP_REMOVED lines=13> */
.L_x_9866:
[----:B------:R-:W-:Y:S05]  /*1af00*/  BSYNC.RECONVERGENT B4 ;  /* 0x0000000000047941 */ /* 0x000fea0003800200 */
.L_x_9865:
        /* <DEDUP_REMOVED lines=43> */
.L_x_9863:
[----:B------:R-:W-:Y:S05]  /*1b1c0*/  BSYNC.RECONVERGENT B3 ;  /* 0x0000000000037941 */ /* 0x000fea0003800200 */
.L_x_9862:
        /* <DEDUP_REMOVED lines=12> */
.L_x_9861:
[----:B------:R-:W-:Y:S05]  /*1b290*/  BSYNC.RECONVERGENT B2 ;  /* 0x0000000000027941 */ /* 0x000fea0003800200 */
.L_x_9860:
        /* <DEDUP_REMOVED lines=22> */
.L_x_9871:
        /* <DEDUP_REMOVED lines=13> */
.L_x_9873:
[----:B------:R-:W-:Y:S05]  /*1b4d0*/  BSYNC.RECONVERGENT B4 ;  /* 0x0000000000047941 */ /* 0x000fea0003800200 */
.L_x_9872:
        /* <DEDUP_REMOVED lines=43> */
.L_x_9870:
[----:B------:R-:W-:Y:S05]  /*1b790*/  BSYNC.RECONVERGENT B3 ;  /* 0x0000000000037941 */ /* 0x000fea0003800200 */
.L_x_9869:
        /* <DEDUP_REMOVED lines=12> */
.L_x_9868:
[----:B------:R-:W-:Y:S05]  /*1b860*/  BSYNC.RECONVERGENT B2 ;  /* 0x0000000000027941 */ /* 0x000fea0003800200 */
.L_x_9867:
[----:B------:R-:W-:Y:S02]  /*1b870*/  F2FP.F16.F32.PACK_AB R100, RZ, R93 ;  /* 0x0000005dff64723e */ /* 0x000fe400000000ff */
[----:B------:R-:W-:Y:S02]  /*1b880*/  PRMT R64, R64, 0x5410, R67 ;  /* 0x0000541040407816 */ /* 0x000fe40000000043 */
[----:B------:R-:W-:Y:S02]  /*1b890*/  PRMT R66, R66, 0x5410, R106 ;  /* 0x0000541042427816 */ /* 0x000fe4000000006a */
[----:B------:R-:W-:Y:S02]  /*1b8a0*/  PRMT R65, R65, 0x5410, R99 ;  /* 0x0000541041417816 */ /* 0x000fe40000000063 */
[----:B------:R-:W-:Y:S01]  /*1b8b0*/  PRMT R67, R107, 0x5410, R100 ;  /* 0x000054106b437816 */ /* 0x000fe20000000064 */
[----:B------:R-:W-:Y:S06]  /*1b8c0*/  BRA `(.L_x_9874) ;  /* 0x0000002c001c7947 */ /* 0x000fec0003800000 */
.L_x_9817:
        /* <DEDUP_REMOVED lines=21> */
.L_x_9879:
        /* <DEDUP_REMOVED lines=13> */
.L_x_9881:
[----:B------:R-:W-:Y:S05]  /*1baf0*/  BSYNC.RECONVERGENT B4 ;  /* 0x0000000000047941 */ /* 0x000fea0003800200 */
.L_x_9880:
        /* <DEDUP_REMOVED lines=42> */
.L_x_9878:
[----:B------:R-:W-:Y:S05]  /*1bda0*/  BSYNC.RECONVERGENT B3 ;  /* 0x0000000000037941 */ /* 0x000fea0003800200 */
.L_x_9877:
        /* <DEDUP_REMOVED lines=11> */
.L_x_9876:
[----:B------:R-:W-:Y:S05]  /*1be60*/  BSYNC.RECONVERGENT B2 ;  /* 0x0000000000027941 */ /* 0x000fea0003800200 */
.L_x_9875:
        /* <DEDUP_REMOVED lines=18> */
.L_x_9886:
        /* <DEDUP_REMOVED lines=13> */
.L_x_9888:
[----:B------:R-:W-:Y:S05]  /*1c060*/  BSYNC.RECONVERGENT B4 ;  /* 0x0000000000047941 */ /* 0x000fea0003800200 */
.L_x_9887:
        /* <DEDUP_REMOVED lines=43> */
.L_x_9885:
[----:B------:R-:W-:Y:S05]  /*1c320*/  BSYNC.RECONVERGENT B3 ;  /* 0x0000000000037941 */ /* 0x000fea0003800200 */
.L_x_9884:
        /* <DEDUP_REMOVED lines=11> */
.L_x_9883:
[----:B------:R-:W-:Y:S05]  /*1c3e0*/  BSYNC.RECONVERGENT B2 ;  /* 0x0000000000027941 */ /* 0x000fea0003800200 */
.L_x_9882:
        /* <DEDUP_REMOVED lines=18> */
.L_x_9893:
        /* <DEDUP_REMOVED lines=13> */
.L_x_9895:
[----:B------:R-:W-:Y:S05]  /*1c5e0*/  BSYNC.RECONVERGENT B4 ;  /* 0x0000000000047941 */ /* 0x000fea0003800200 */
.L_x_9894:
        /* <DEDUP_REMOVED lines=40> */
[----:B------:R-:W-:Y:S01]  /*1c870*/  MOV R104, R66 ;  /* 0x0000004200687202 */ /* 0x000fe20000000f00 */
[----:B------:R-:W-:Y:S01]  /*1c880*/  IMAD.MOV.U32 R66, RZ, RZ, RZ ;  /* 0x000000ffff427224 */ /* 0x000fe200078e00ff */
[----:B------:R-:W-:-:S07]  /*1c890*/  LOP3.LUT R5, R88, UR32, R67, 0x96, !PT ;  /* 0x0000002058057c12 */ /* 0x000fce000f8e9643 */
.L_x_9892:
[----:B------:R-:W-:Y:S05]  /*1c8a0*/  BSYNC.RECONVERGENT B3 ;  /* 0x0000000000037941 */ /* 0x000fea0003800200 */
.L_x_9891:
        /* <DEDUP_REMOVED lines=11> */
.L_x_9890:
[----:B------:R-:W-:Y:S05]  /*1c960*/  BSYNC.RECONVERGENT B2 ;  /* 0x0000000000027941 */ /* 0x000fea0003800200 */
.L_x_9889:
        /* <DEDUP_REMOVED lines=18> */
.L_x_9900:
        /* <DEDUP_REMOVED lines=13> */
.L_x_9902:
[----:B------:R-:W-:Y:S05]  /*1cb60*/  BSYNC.RECONVERGENT B4 ;  /* 0x0000000000047941 */ /* 0x000fea0003800200 */
.L_x_9901:
        /* <DEDUP_REMOVED lines=43> */
.L_x_9899:
[----:B------:R-:W-:Y:S05]  /*1ce20*/  BSYNC.RECONVERGENT B3 ;  /* 0x0000000000037941 */ /* 0x000fea0003800200 */
.L_x_9898:
[----:B------:R-:W-:Y:S01]  /*1ce30*/  HFMA2 R66, -RZ, RZ, 0.1171875, 0 ;  /* 0x2f800000ff427431 */ /* 0x000fe200000001ff */
[----:B------:R-:W-:-:S05]  /*1ce40*/  I2FP.F32.U32 R17, R17 ;  /* 0x0000001100117245 */ /* 0x000fca0000201000 */
[----:B------:R-:W-:Y:S01]  /*1ce50*/  FFMA.FTZ R17, R17, R66, 1.1641532182693481445e-10 ;  /* 0x2f00000011117423 */ /* 0x000fe20000010042 */
[----:B-----5:R-:W-:-:S04]  /*1ce60*/  HADD2.F32 R66, -RZ, R37.H1_H1 ;  /* 0x30000025ff427230 */ /* 0x020fc80000004100 */
[----:B------:R-:W-:Y:S01]  /*1ce70*/  FSETP.GTU.FTZ.AND P1, PT, R17, UR10, PT ;  /* 0x0000000a11007c0b */ /* 0x000fe2000bf3c000 */
[----:B------:R-:W-:-:S03]  /*1ce80*/  FMUL.FTZ R66, R66, UR13 ;  /* 0x0000000d42427c20 */ /* 0x000fc60008410000 */
[----:B------:R-:W-:Y:S01]  /*1ce90*/  SEL R17, RZ, 0x1, P1 ;  /* 0x00000001ff117807 */ /* 0x000fe20000800000 */
[----:B------:R-:W-:-:S05]  /*1cea0*/  FMUL.FTZ R66, R66, UR12 ;  /* 0x0000000c42427c20 */ /* 0x000fca0008410000 */
[----:B------:R-:W-:Y:S01]  /*1ceb0*/  FSEL R89, R66, RZ, !P1 ;  /* 0x000000ff42597208 */ /* 0x000fe20004800000 */
[----:B------:R-:W-:-:S05]  /*1cec0*/  HADD2.F32 R66, -RZ, R45.H1_H1 ;  /* 0x3000002dff427230 */ /* 0x000fca0000004100 */
[----:B------:R-:W-:-:S07]  /*1ced0*/  FMUL.FTZ R89, R66, R89 ;  /* 0x0000005942597220 */ /* 0x000fce0000410000 */
.L_x_9897:
[----:B------:R-:W-:Y:S05]  /*1cee0*/  BSYNC.RECONVERGENT B2 ;  /* 0x0000000000027941 */ /* 0x000fea0003800200 */
.L_x_9896:
        /* <DEDUP_REMOVED lines=18> */
.L_x_9907:
        /* <DEDUP_REMOVED lines=13> */
.L_x_9909:
[----:B------:R-:W-:Y:S05]  /*1d0e0*/  BSYNC.RECONVERGENT B4 ;  /* 0x0000000000047941 */ /* 0x000fea0003800200 */
.L_x_9908:
        /* <DEDUP_REMOVED lines=43> */
.L_x_9906:
[----:B------:R-:W-:Y:S05]  /*1d3a0*/  BSYNC.RECONVERGENT B3 ;  /* 0x0000000000037941 */ /* 0x000fea0003800200 */
.L_x_9905:
        /* <DEDUP_REMOVED lines=11> */
.L_x_9904:
[----:B------:R-:W-:Y:S05]  /*1d460*/  BSYNC.RECONVERGENT B2 ;  /* 0x0000000000027941 */ /* 0x000fea0003800200 */
.L_x_9903:
        /* <DEDUP_REMOVED lines=18> */
.L_x_9914:
        /* <DEDUP_REMOVED lines=13> */
.L_x_9916:
[----:B------:R-:W-:Y:S05]  /*1d660*/  BSYNC.RECONVERGENT B4 ;  /* 0x0000000000047941 */ /* 0x000fea0003800200 */
.L_x_9915:
        /* <DEDUP_REMOVED lines=43> */
.L_x_9913:
[----:B------:R-:W-:Y:S05]  /*1d920*/  BSYNC.RECONVERGENT B3 ;  /* 0x0000000000037941 */ /* 0x000fea0003800200 */
.L_x_9912:
        /* <DEDUP_REMOVED lines=11> */
.L_x_9911:
[----:B------:R-:W-:Y:S05]  /*1d9e0*/  BSYNC.RECONVERGENT B2 ;  /* 0x0000000000027941 */ /* 0x000fea0003800200 */
.L_x_9910:
        /* <DEDUP_REMOVED lines=18> */
.L_x_9921:
        /* <DEDUP_REMOVED lines=13> */
.L_x_9923:
[----:B------:R-:W-:Y:S05]  /*1dbe0*/  BSYNC.RECONVERGENT B4 ;  /* 0x0000000000047941 */ /* 0x000fea0003800200 */
.L_x_9922:
        /* <DEDUP_REMOVED lines=43> */
.L_x_9920:
[----:B------:R-:W-:Y:S05]  /*1dea0*/  BSYNC.RECONVERGENT B3 ;  /* 0x0000000000037941 */ /* 0x000fea0003800200 */
.L_x_9919:
        /* <DEDUP_REMOVED lines=11> */
.L_x_9918:
[----:B------:R-:W-:Y:S05]  /*1df60*/  BSYNC.RECONVERGENT B2 ;  /* 0x0000000000027941 */ /* 0x000fea0003800200 */
.L_x_9917:
        /* <DEDUP_REMOVED lines=18> */
.L_x_9928:
        /* <DEDUP_REMOVED lines=13> */
.L_x_9930:
[----:B------:R-:W-:Y:S05]  /*1e160*/  BSYNC.RECONVERGENT B4 ;  /* 0x0000000000047941 */ /* 0x000fea0003800200 */
.L_x_9929:
        /* <DEDUP_REMOVED lines=43> */
.L_x_9927:
[----:B------:R-:W-:Y:S05]  /*1e420*/  BSYNC.RECONVERGENT B3 ;  /* 0x0000000000037941 */ /* 0x000fea0003800200 */
.L_x_9926:
        /* <DEDUP_REMOVED lines=11> */
.L_x_9925:
[----:B------:R-:W-:Y:S05]  /*1e4e0*/  BSYNC.RECONVERGENT B2 ;  /* 0x0000000000027941 */ /* 0x000fea0003800200 */
.L_x_9924:
[----:B------:R-:W-:Y:S02]  /*1e4f0*/  F2FP.F16.F32.PACK_AB R100, RZ, R93 ;  /* 0x0000005dff64723e */ /* 0x000fe400000000ff */
[----:B------:R-:W-:Y:S02]  /*1e500*/  PRMT R65, R65, 0x5410, R67 ;  /* 0x0000541041417816 */ /* 0x000fe40000000043 */
[----:B------:R-:W-:Y:S02]  /*1e510*/  PRMT R66, R66, 0x5410, R99 ;  /* 0x0000541042427816 */ /* 0x000fe40000000063 */
[----:B------:R-:W-:Y:S02]  /*1e520*/  PRMT R64, R105, 0x5410, R64 ;  /* 0x0000541069407816 */ /* 0x000fe40000000040 */
[----:B------:R-:W-:-:S07]  /*1e530*/  PRMT R67, R124, 0x5410, R100 ;  /* 0x000054107c437816 */ /* 0x000fce0000000064 */
.L_x_9874:
        /* <DEDUP_REMOVED lines=26> */
.L_x_9932:
[----:B------:R-:W-:Y:S05]  /*1e6e0*/  BSYNC.RECONVERGENT B2 ;  /* 0x0000000000027941 */ /* 0x000fea0003800200 */
.L_x_9931:
[----:B------:R-:W-:Y:S01]  /*1e6f0*/  VIADD R103, R103, 0x20 ;  /* 0x0000002067677836 */ /* 0x000fe20000000000 */
[----:B------:R-:W-:-:S07]  /*1e700*/  IADD3 R102, PT, PT, R102, 0x20, RZ ;  /* 0x0000002066667810 */ /* 0x000fce0007ffe0ff */
.L_x_9816:
[----:B------:R-:W-:Y:S05]  /*1e710*/  BSYNC.RECONVERGENT B1 ;  /* 0x0000000000017941 */ /* 0x000fea0003800200 */
.L_x_9815:
        /* <DEDUP_REMOVED lines=35> */
.L_x_9940:
        /* <DEDUP_REMOVED lines=13> */
.L_x_9942:
[----:B------:R-:W-:Y:S05]  /*1ea20*/  BSYNC.RECONVERGENT B4 ;  /* 0x0000000000047941 */ /* 0x000fea0003800200 */
.L_x_9941:
        /* <DEDUP_REMOVED lines=42> */
.L_x_9939:
[----:B------:R-:W-:Y:S05]  /*1ecd0*/  BSYNC.RECONVERGENT B3 ;  /* 0x0000000000037941 */ /* 0x000fea0003800200 */
.L_x_9938:
        /* <DEDUP_REMOVED lines=12> */
.L_x_9937:
[----:B------:R-:W-:Y:S05]  /*1eda0*/  BSYNC.RECONVERGENT B2 ;  /* 0x0000000000027941 */ /* 0x000fea0003800200 */
.L_x_9936:
        /* <DEDUP_REMOVED lines=22> */
.L_x_9947:
        /* <DEDUP_REMOVED lines=13> */
.L_x_9949:
[----:B------:R-:W-:Y:S05]  /*1efe0*/  BSYNC.RECONVERGENT B4 ;  /* 0x0000000000047941 */ /* 0x000fea0003800200 */
.L_x_9948:
        /* <DEDUP_REMOVED lines=41> */
[----:B------:R-:W-:-:S07]  /*1f280*/  IMAD.MOV.U32 R96, RZ, RZ, RZ ;  /* 0x000000ffff607224 */ /* 0x000fce00078e00ff */
.L_x_9946:
[----:B------:R-:W-:Y:S05]  /*1f290*/  BSYNC.RECONVERGENT B3 ;  /* 0x0000000000037941 */ /* 0x000fea0003800200 */
.L_x_9945:
        /* <DEDUP_REMOVED lines=12> */
.L_x_9944:
[----:B------:R-:W-:Y:S05]  /*1f360*/  BSYNC.RECONVERGENT B2 ;  /* 0x0000000000027941 */ /* 0x000fea0003800200 */
.L_x_9943:
        /* <DEDUP_REMOVED lines=22> */
.L_x_9954:
        /* <DEDUP_REMOVED lines=13> */
.L_x_9956:
[----:B------:R-:W-:Y:S05]  /*1f5a0*/  BSYNC.RECONVERGENT B4 ;  /* 0x0000000000047941 */ /* 0x000fea0003800200 */
.L_x_9955:
        /* <DEDUP_REMOVED lines=43> */
.L_x_9953:
[----:B------:R-:W-:Y:S05]  /*1f860*/  BSYNC.RECONVERGENT B3 ;  /* 0x0000000000037941 */ /* 0x000fea0003800200 */
.L_x_9952:
[----:B------:R-:W-:Y:S01]  /*1f870*/  I2FP.F32.U32 R15, R15 ;  /* 0x0000000f000f7245 */ /* 0x000fe20000201000 */
[----:B------:R-:W-:Y:S02]  /*1f880*/  HADD2.F32 R65, -RZ, R37.H0_H0 ;  /* 0x20000025ff417230 */ /* 0x000fe40000004100 */
        /* <DEDUP_REMOVED lines=10> */
.L_x_9951:
[----:B------:R-:W-:Y:S05]  /*1f930*/  BSYNC.RECONVERGENT B2 ;  /* 0x0000000000027941 */ /* 0x000fea0003800200 */
.L_x_9950:
        /* <DEDUP_REMOVED lines=17> */
[--C-:B------:R-:W-:Y:S01]  /*1fa50*/  @!P2 IMAD.MOV.U32 R66, RZ, RZ, R104.reuse ;  /* 0x000000ffff42a224 */ /* 0x100fe200078e0068 */
[----:B------:R-:W-:Y:S01]  /*1fa60*/  @P2 IADD3 R96, PT, PT, R7, 0x1, RZ ;  /* 0x0000000107602810 */ /* 0x000fe20007ffe0ff */
[----:B------:R-:W-:Y:S01]  /*1fa70*/  @P2 IMAD.MOV.U32 R66, RZ, RZ, R104 ;  /* 0x000000ffff422224 */ /* 0x000fe200078e0068 */
[----:B------:R-:W-:Y:S01]  /*1fa80*/  @P2 MOV R17, R6 ;  /* 0x0000000600112202 */ /* 0x000fe20000000f00 */
[----:B------:R-:W-:Y:S06]  /*1fa90*/  BRA `(.L_x_9960) ;  /* 0x0000000000e47947 */ /* 0x000fec0003800000 */
.L_x_9961:
        /* <DEDUP_REMOVED lines=13> */
.L_x_9963:
[----:B------:R-:W-:Y:S05]  /*1fb70*/  BSYNC.RECONVERGENT B4 ;  /* 0x0000000000047941 */ /* 0x000fea0003800200 */
.L_x_9962:
        /* <DEDUP_REMOVED lines=36> */
[----:B------:R-:W-:-:S04]  /*1fdc0*/  LOP3.LUT R96, R96, UR29, R7, 0x96, !PT ;  /* 0x0000001d60607c12 */ /* 0x000fc8000f8e9607 */
[----:B------:R-:W-:Y:S01]  /*1fdd0*/  LOP3.LUT R6, R6, UR31, R101, 0x96, !PT ;  /* 0x0000001f06067c12 */ /* 0x000fe2000f8e9665 */
[----:B------:R-:W-:Y:S01]  /*1fde0*/  IMAD.WIDE.U32 R96, R96, -0x2daee0ad, RZ ;  /* 0xd2511f5360607825 */ /* 0x000fe200078e00ff */
[----:B------:R-:W-:-:S03]  /*1fdf0*/  MOV R10, R100 ;  /* 0x00000064000a7202 */ /* 0x000fc60000000f00 */
[----:B------:R-:W-:Y:S01]  /*1fe00*/  IMAD.MOV.U32 R66, RZ, RZ, R96 ;  /* 0x000000ffff427224 */ /* 0x000fe200078e0060 */
[----:B------:R-:W-:Y:S01]  /*1fe10*/  LOP3.LUT R5, R98, UR32, R97, 0x96, !PT ;  /* 0x0000002062057c12 */ /* 0x000fe2000f8e9661 */
[----:B------:R-:W-:-:S07]  /*1fe20*/  IMAD.MOV.U32 R96, RZ, RZ, RZ ;  /* 0x000000ffff607224 */ /* 0x000fce00078e00ff */
.L_x_9960:
[----:B------:R-:W-:Y:S05]  /*1fe30*/  BSYNC.RECONVERGENT B3 ;  /* 0x0000000000037941 */ /* 0x000fea0003800200 */
.L_x_9959:
        /* <DEDUP_REMOVED lines=12> */
.L_x_9958:
[----:B------:R-:W-:Y:S05]  /*1ff00*/  BSYNC.RECONVERGENT B2 ;  /* 0x0000000000027941 */ /* 0x000fea0003800200 */
.L_x_9957:
        /* <DEDUP_REMOVED lines=22> */
.L_x_9968:
        /* <DEDUP_REMOVED lines=13> */
.L_x_9970:
[----:B------:R-:W-:Y:S05]  /*20140*/  BSYNC.RECONVERGENT B4 ;  /* 0x0000000000047941 */ /* 0x000fea0003800200 */
.L_x_9969:
        /* <DEDUP_REMOVED lines=43> */
.L_x_9967:
[----:B------:R-:W-:Y:S05]  /*20400*/  BSYNC.RECONVERGENT B3 ;  /* 0x0000000000037941 */ /* 0x000fea0003800200 */
.L_x_9966:
        /* <DEDUP_REMOVED lines=12> */
.L_x_9965:
[----:B------:R-:W-:Y:S05]  /*204d0*/  BSYNC.RECONVERGENT B2 ;  /* 0x0000000000027941 */ /* 0x000fea0003800200 */
.L_x_9964:
        /* <DEDUP_REMOVED lines=22> */
.L_x_9975:
        /* <DEDUP_REMOVED lines=13> */
.L_x_9977:
[----:B------:R-:W-:Y:S05]  /*20710*/  BSYNC.RECONVERGENT B4 ;  /* 0x0000000000047941 */ /* 0x000fea0003800200 */
.L_x_9976:
        /* <DEDUP_REMOVED lines=43> */
.L_x_9974:
[----:B------:R-:W-:Y:S05]  /*209d0*/  BSYNC.RECONVERGENT B3 ;  /* 0x0000000000037941 */ /* 0x000fea0003800200 */
.L_x_9973:
        /* <DEDUP_REMOVED lines=12> */
.L_x_9972:
[----:B------:R-:W-:Y:S05]  /*20aa0*/  BSYNC.RECONVERGENT B2 ;  /* 0x0000000000027941 */ /* 0x000fea0003800200 */
.L_x_9971:
        /* <DEDUP_REMOVED lines=22> */
.L_x_9982:
        /* <DEDUP_REMOVED lines=13> */
.L_x_9984:
[----:B------:R-:W-:Y:S05]  /*20ce0*/  BSYNC.RECONVERGENT B4 ;  /* 0x0000000000047941 */ /* 0x000fea0003800200 */
.L_x_9983:
        /* <DEDUP_REMOVED lines=43> */
.L_x_9981:
[----:B------:R-:W-:Y:S05]  /*20fa0*/  BSYNC.RECONVERGENT B3 ;  /* 0x0000000000037941 */ /* 0x000fea0003800200 */
.L_x_9980:
        /* <DEDUP_REMOVED lines=12> */
.L_x_9979:
[----:B------:R-:W-:Y:S05]  /*21070*/  BSYNC.RECONVERGENT B2 ;  /* 0x0000000000027941 */ /* 0x000fea0003800200 */
.L_x_9978:
        /* <DEDUP_REMOVED lines=22> */
.L_x_9989:
        /* <DEDUP_REMOVED lines=13> */
.L_x_9991:
[----:B------:R-:W-:Y:S05]  /*212b0*/  BSYNC.RECONVERGENT B4 ;  /* 0x0000000000047941 */ /* 0x000fea0003800200 */
.L_x_9990:
        /* <DEDUP_REMOVED lines=43> */
.L_x_9988:
[----:B------:R-:W-:Y:S05]  /*21570*/  BSYNC.RECONVERGENT B3 ;  /* 0x0000000000037941 */ /* 0x000fea0003800200 */
.L_x_9987:
[----:B------:R-:W-:Y:S01]  /*21580*/  HFMA2 R105, -RZ, RZ, 0.1171875, 0 ;  /* 0x2f800000ff697431 */ /* 0x000fe200000001ff */
[----:B------:R-:W-:Y:S01]  /*21590*/  I2FP.F32.U32 R98, R25 ;  /* 0x0000001900627245 */ /* 0x000fe20000201000 */
[----:B------:R-:W-:-:S05]  /*215a0*/  HADD2.F32 R25, -RZ, R39.H1_H1 ;  /* 0x30000027ff197230 */ /* 0x000fca0000004100 */
[----:B------:R-:W-:Y:S01]  /*215b0*/  FMUL.FTZ R25, R25, UR13 ;  /* 0x0000000d19197c20 */ /* 0x000fe20008410000 */
[----:B------:R-:W-:-:S03]  /*215c0*/  FFMA.FTZ R98, R98, R105, 1.1641532182693481445e-10 ;  /* 0x2f00000062627423 */ /* 0x000fc60000010069 */
[----:B------:R-:W-:Y:S01]  /*215d0*/  FMUL.FTZ R25, R25, UR12 ;  /* 0x0000000c19197c20 */ /* 0x000fe20008410000 */
[----:B------:R-:W-:Y:S01]  /*215e0*/  HADD2.F32 R105, -RZ, R35.H1_H1 ;  /* 0x30000023ff697230 */ /* 0x000fe20000004100 */
[----:B------:R-:W-:-:S04]  /*215f0*/  FSETP.GTU.FTZ.AND P1, PT, R98, UR10, PT ;  /* 0x0000000a62007c0b */ /* 0x000fc8000bf3c000 */
[----:B------:R-:W-:Y:S01]  /*21600*/  FSEL R98, R25, RZ, !P1 ;  /* 0x000000ff19627208 */ /* 0x000fe20004800000 */
[----:B------:R-:W-:Y:S01]  /*21610*/  HADD2.F32 R25, -RZ, R43.H1_H1 ;  /* 0x3000002bff197230 */ /* 0x000fe20000004100 */
[----:B------:R-:W-:-:S04]  /*21620*/  SEL R104, RZ, 0x1, P1 ;  /* 0x00000001ff687807 */ /* 0x000fc80000800000 */
[----:B------:R-:W-:Y:S01]  /*21630*/  FFMA.FTZ R98, R98, R25, R105 ;  /* 0x0000001962627223 */ /* 0x000fe20000010069 */
[----:B------:R-:W-:-:S07]  /*21640*/  PRMT R25, R104, 0x7610, R25 ;  /* 0x0000761068197816 */ /* 0x000fce0000000019 */
.L_x_9986:
[----:B------:R-:W-:Y:S05]  /*21650*/  BSYNC.RECONVERGENT B2 ;  /* 0x0000000000027941 */ /* 0x000fea0003800200 */
.L_x_9985:
[----:B------:R-:W-:Y:S02]  /*21660*/  F2FP.F16.F32.PACK_AB R104, RZ, R98 ;  /* 0x00000062ff68723e */ /* 0x000fe400000000ff */
[----:B------:R-:W-:Y:S02]  /*21670*/  PRMT R64, R64, 0x5410, R67 ;  /* 0x0000541040407816 */ /* 0x000fe40000000043 */
[----:B------:R-:W-:Y:S02]  /*21680*/  PRMT R66, R66, 0x5410, R101 ;  /* 0x0000541042427816 */ /* 0x000fe40000000065 */
[----:B------:R-:W-:Y:S02]  /*21690*/  PRMT R65, R65, 0x5410, R100 ;  /* 0x0000541041417816 */ /* 0x000fe40000000064 */
[----:B------:R-:W-:Y:S01]  /*216a0*/  PRMT R67, R106, 0x5410, R104 ;  /* 0x000054106a437816 */ /* 0x000fe20000000068 */
[----:B------:R-:W-:Y:S06]  /*216b0*/  BRA `(.L_x_9992) ;  /* 0x0000002c001c7947 */ /* 0x000fec0003800000 */
.L_x_9935:
[----:B------:R-:W-:Y:S01]  /*216c0*/  BSSY.RECONVERGENT B2, `(.L_x_9993) ;  /* 0x0000058000027945 */ /* 0x000fe20003800200 */
[----:B------:R-:W-:Y:S01]  /*216d0*/  IMAD.MOV.U32 R94, RZ, RZ, RZ ;  /* 0x000000ffff5e7224 */ /* 0x000fe200078e00ff */
[----:B0-----:R-:W-:Y:S01]  /*216e0*/  MOV R66, R99 ;  /* 0x0000006300427202 */ /* 0x001fe20000000f00 */
        /* <DEDUP_REMOVED lines=18> */
.L_x_9997:
        /* <DEDUP_REMOVED lines=13> */
.L_x_9999:
[----:B------:R-:W-:Y:S05]  /*218e0*/  BSYNC.RECONVERGENT B4 ;  /* 0x0000000000047941 */ /* 0x000fea0003800200 */
.L_x_9998:
        /* <DEDUP_REMOVED lines=40> */
[----:B------:R-:W-:-:S07]  /*21b70*/  IMAD.MOV.U32 R64, RZ, RZ, RZ ;  /* 0x000000ffff407224 */ /* 0x000fce00078e00ff */
.L_x_9996:
[----:B------:R-:W-:Y:S05]  /*21b80*/  BSYNC.RECONVERGENT B3 ;  /* 0x0000000000037941 */ /* 0x000fea0003800200 */
.L_x_9995:
        /* <DEDUP_REMOVED lines=11> */
.L_x_9994:
[----:B------:R-:W-:Y:S05]  /*21c40*/  BSYNC.RECONVERGENT B2 ;  /* 0x0000000000027941 */ /* 0x000fea0003800200 */
.L_x_9993:
        /* <DEDUP_REMOVED lines=18> */
.L_x_10004:
        /* <DEDUP_REMOVED lines=13> */
.L_x_10006:
[----:B------:R-:W-:Y:S05]  /*21e40*/  BSYNC.RECONVERGENT B4 ;  /* 0x0000000000047941 */ /* 0x000fea0003800200 */
.L_x_10005:
        /* <DEDUP_REMOVED lines=43> */
.L_x_10003:
[----:B------:R-:W-:Y:S05]  /*22100*/  BSYNC.RECONVERGENT B3 ;  /* 0x0000000000037941 */ /* 0x000fea0003800200 */
.L_x_10002:
        /* <DEDUP_REMOVED lines=11> */
.L_x_10001:
[----:B------:R-:W-:Y:S05]  /*221c0*/  BSYNC.RECONVERGENT B2 ;  /* 0x0000000000027941 */ /* 0x000fea0003800200 */
.L_x_10000:
        /* <DEDUP_REMOVED lines=18> */
.L_x_10011:
        /* <DEDUP_REMOVED lines=13> */
.L_x_10013:
[----:B------:R-:W-:Y:S05]  /*223c0*/  BSYNC.RECONVERGENT B4 ;  /* 0x0000000000047941 */ /* 0x000fea0003800200 */
.L_x_10012:
        /* <DEDUP_REMOVED lines=43> */
.L_x_10010:
[----:B------:R-:W-:Y:S05]  /*22680*/  BSYNC.RECONVERGENT B3 ;  /* 0x0000000000037941 */ /* 0x000fea0003800200 */
.L_x_10009:
        /* <DEDUP_REMOVED lines=11> */
.L_x_10008:
[----:B------:R-:W-:Y:S05]  /*22740*/  BSYNC.RECONVERGENT B2 ;  /* 0x0000000000027941 */ /* 0x000fea0003800200 */
.L_x_10007:
        /* <DEDUP_REMOVED lines=18> */
.L_x_10018:
        /* <DEDUP_REMOVED lines=13> */
.L_x_10020:
[----:B------:R-:W-:Y:S05]  /*22940*/  BSYNC.RECONVERGENT B4 ;  /* 0x0000000000047941 */ /* 0x000fea0003800200 */
.L_x_10019:
        /* <DEDUP_REMOVED lines=37> */
[----:B------:R-:W-:Y:S01]  /*22ba0*/  IMAD.MOV.U32 R7, RZ, RZ, RZ ;  /* 0x000000ffff077224 */ /* 0x000fe200078e00ff */
[----:B------:R-:W-:Y:S01]  /*22bb0*/  LOP3.LUT R6, R6, UR31, R101, 0x96, !PT ;  /* 0x0000001f06067c12 */ /* 0x000fe2000f8e9665 */
[----:B------:R-:W-:Y:S01]  /*22bc0*/  IMAD.WIDE.U32 R96, R96, -0x2daee0ad, RZ ;  /* 0xd2511f5360607825 */ /* 0x000fe200078e00ff */
[----:B------:R-:W-:-:S04]  /*22bd0*/  MOV R10, R100 ;  /* 0x00000064000a7202 */ /* 0x000fc80000000f00 */
[----:B------:R-:W-:Y:S02]  /*22be0*/  LOP3.LUT R5, R98, UR32, R97, 0x96, !PT ;  /* 0x0000002062057c12 */ /* 0x000fe4000f8e9661 */
[----:B------:R-:W-:-:S07]  /*22bf0*/  MOV R66, R96 ;  /* 0x0000006000427202 */ /* 0x000fce0000000f00 */
.L_x_10017:
[----:B------:R-:W-:Y:S05]  /*22c00*/  BSYNC.RECONVERGENT B3 ;  /* 0x0000000000037941 */ /* 0x000fea0003800200 */
.L_x_10016:
        /* <DEDUP_REMOVED lines=11> */
.L_x_10015:
[----:B------:R-:W-:Y:S05]  /*22cc0*/  BSYNC.RECONVERGENT B2 ;  /* 0x0000000000027941 */ /* 0x000fea0003800200 */
.L_x_10014:
        /* <DEDUP_REMOVED lines=18> */
.L_x_10025:
        /* <DEDUP_REMOVED lines=13> */
.L_x_10027:
[----:B------:R-:W-:Y:S05]  /*22ec0*/  BSYNC.RECONVERGENT B4 ;  /* 0x0000000000047941 */ /* 0x000fea0003800200 */
.L_x_10026:
        /* <DEDUP_REMOVED lines=43> */
.L_x_10024:
[----:B------:R-:W-:Y:S05]  /*23180*/  BSYNC.RECONVERGENT B3 ;  /* 0x0000000000037941 */ /* 0x000fea0003800200 */
.L_x_10023:
        /* <DEDUP_REMOVED lines=11> */
.L_x_10022:
[----:B------:R-:W-:Y:S05]  /*23240*/  BSYNC.RECONVERGENT B2 ;  /* 0x0000000000027941 */ /* 0x000fea0003800200 */
.L_x_10021:
        /* <DEDUP_REMOVED lines=18> */
.L_x_10032:
        /* <DEDUP_REMOVED lines=13> */
.L_x_10034:
[----:B------:R-:W-:Y:S05]  /*23440*/  BSYNC.RECONVERGENT B4 ;  /* 0x0000000000047941 */ /* 0x000fea0003800200 */
.L_x_10033:
        /* <DEDUP_REMOVED lines=43> */
.L_x_10031:
[----:B------:R-:W-:Y:S05]  /*23700*/  BSYNC.RECONVERGENT B3 ;  /* 0x0000000000037941 */ /* 0x000fea0003800200 */
.L_x_10030:
        /* <DEDUP_REMOVED lines=11> */
.L_x_10029:
[----:B------:R-:W-:Y:S05]  /*237c0*/  BSYNC.RECONVERGENT B2 ;  /* 0x0000000000027941 */ /* 0x000fea0003800200 */
.L_x_10028:
        /* <DEDUP_REMOVED lines=18> */
.L_x_10039:
        /* <DEDUP_REMOVED lines=13> */
.L_x_10041:
[----:B------:R-:W-:Y:S05]  /*239c0*/  BSYNC.RECONVERGENT B4 ;  /* 0x0000000000047941 */ /* 0x000fea0003800200 */
.L_x_10040:
        /* <DEDUP_REMOVED lines=43> */
.L_x_10038:
[----:B------:R-:W-:Y:S05]  /*23c80*/  BSYNC.RECONVERGENT B3 ;  /* 0x0000000000037941 */ /* 0x000fea0003800200 */
.L_x_10037:
        /* <DEDUP_REMOVED lines=11> */
.L_x_10036:
[----:B------:R-:W-:Y:S05]  /*23d40*/  BSYNC.RECONVERGENT B2 ;  /* 0x0000000000027941 */ /* 0x000fea0003800200 */
.L_x_10035:
        /* <DEDUP_REMOVED lines=18> */
.L_x_10046:
        /* <DEDUP_REMOVED lines=13> */
.L_x_10048:
[----:B------:R-:W-:Y:S05]  /*23f40*/  BSYNC.RECONVERGENT B4 ;  /* 0x0000000000047941 */ /* 0x000fea0003800200 */
.L_x_10047:
        /* <DEDUP_REMOVED lines=43> */
.L_x_10045:
[----:B------:R-:W-:Y:S05]  /*24200*/  BSYNC.RECONVERGENT B3 ;  /* 0x0000000000037941 */ /* 0x000fea0003800200 */
.L_x_10044:
        /* <DEDUP_REMOVED lines=11> */
.L_x_10043:
[----:B------:R-:W-:Y:S05]  /*242c0*/  BSYNC.RECONVERGENT B2 ;  /* 0x0000000000027941 */ /* 0x000fea0003800200 */
.L_x_10042:
[----:B------:R-:W-:Y:S01]  /*242d0*/  F2FP.F16.F32.PACK_AB R100, RZ, R98 ;  /* 0x00000062ff64723e */ /* 0x000fe200000000ff */
[----:B------:R-:W-:Y:S01]  /*242e0*/  IMAD.MOV.U32 R99, RZ, RZ, R66 ;  /* 0x000000ffff637224 */ /* 0x000fe200078e0042 */
[----:B------:R-:W-:Y:S02]  /*242f0*/  PRMT R65, R65, 0x5410, R67 ;  /* 0x0000541041417816 */ /* 0x000fe40000000043 */
[----:B------:R-:W-:Y:S02]  /*24300*/  PRMT R66, R104, 0x5410, R105 ;  /* 0x0000541068427816 */ /* 0x000fe40000000069 */
[----:B------:R-:W-:Y:S02]  /*24310*/  PRMT R64, R106, 0x5410, R64 ;  /* 0x000054106a407816 */ /* 0x000fe40000000040 */
[----:B------:R-:W-:-:S07]  /*24320*/  PRMT R67, R108, 0x5410, R100 ;  /* 0x000054106c437816 */ /* 0x000fce0000000064 */
.L_x_9992:
[----:B------:R-:W0:Y:S02]  /*24330*/  LDC.64 R100, c[0x0][0x3a8] ;  /* 0x0000ea00ff647b82 */ /* 0x000e240000000a00 */
[----:B0-----:R-:W-:-:S05]  /*24340*/  IMAD.WIDE.U32 R100, R103, 0x10, R100 ;  /* 0x0000001067647825 */ /* 0x001fca00078e0064 */
[----:B------:R2:W-:Y:S01]  /*24350*/  STG.E.128 desc[UR8][R100.64], R64 ;  /* 0x0000004064007986 */ /* 0x0005e2000c101d08 */
[----:B------:R-:W-:Y:S05]  /*24360*/  @!P0 BRA `(.L_x_9934) ;  /* 0x0000000000508947 */ /* 0x000fea0003800000 */
[----:B--2---:R-:W-:Y:S01]  /*24370*/  SHF.L.U32 R64, R23, 0x10, RZ ;  /* 0x0000001017407819 */ /* 0x004fe200000006ff */
[----:B------:R-:W0:Y:S01]  /*24380*/  LDC.64 R104, c[0x0][0x3b0] ;  /* 0x0000ec00ff687b82 */ /* 0x000e220000000a00 */
        /* <DEDUP_REMOVED lines=8> */
[----:B------:R-:W-:-:S04]  /*24410*/  LOP3.LUT R64, R64, 0xff00, R65, 0xf8, !PT ;  /* 0x0000ff0040407812 */ /* 0x000fc800078ef841 */
[----:B------:R-:W-:Y:S02]  /*24420*/  LOP3.LUT R103, R64, 0xff, R19, 0xf8, !PT ;  /* 0x000000ff40677812 */ /* 0x000fe400078ef813 */
[----:B------:R-:W-:-:S05]  /*24430*/  LOP3.LUT R64, R17, 0xff, RZ, 0xc0, !PT ;  /* 0x000000ff11407812 */ /* 0x000fca00078ec0ff */
[----:B------:R-:W-:-:S05]  /*24440*/  IMAD.WIDE.U32 R64, R64, 0x1000000, RZ ;  /* 0x0100000040407825 */ /* 0x000fca00078e00ff */
[----:B------:R-:W-:Y:S02]  /*24450*/  LOP3.LUT R65, R67, R103, R65, 0xfe, !PT ;  /* 0x0000006743417212 */ /* 0x000fe400078efe41 */
[----:B------:R-:W-:Y:S01]  /*24460*/  LOP3.LUT R64, R100, R64, R66, 0xfe, !PT ;  /* 0x0000004064407212 */ /* 0x000fe200078efe42 */
[----:B0-----:R-:W-:Y:S01]  /*24470*/  IMAD.WIDE.U32 R66, R102, 0x8, R104 ;  /* 0x0000000866427825 */ /* 0x001fe200078e0068 */
[----:B------:R-:W-:Y:S02]  /*24480*/  LOP3.LUT R65, R65, R101, RZ, 0xfc, !PT ;  /* 0x0000006541417212 */ /* 0x000fe400078efcff */
[----:B------:R-:W-:-:S05]  /*24490*/  LOP3.LUT R64, R64, 0xff, R11, 0xf8, !PT ;  /* 0x000000ff40407812 */ /* 0x000fca00078ef80b */
[----:B------:R3:W-:Y:S02]  /*244a0*/  STG.E.64 desc[UR8][R66.64], R64 ;  /* 0x0000004042007986 */ /* 0x0007e4000c101b08 */
.L_x_9934:
[----:B------:R-:W-:Y:S05]  /*244b0*/  BSYNC.RECONVERGENT B1 ;  /* 0x0000000000017941 */ /* 0x000fea0003800200 */
.L_x_9933:
[----:B0123--:R-:W-:Y:S01]  /*244c0*/  FADD.FTZ R65, RZ, R9 ;  /* 0x00000009ff417221 */ /* 0x00ffe20000010000 */
[C---:B------:R-:W-:Y:S01]  /*244d0*/  ISETP.GT.U32.AND P3, PT, R2.reuse, 0x3f, PT ;  /* 0x0000003f0200780c */ /* 0x040fe20003f64070 */
[----:B------:R-:W0:Y:S01]  /*244e0*/  S2R R103, SR_TID.X ;  /* 0x0000000000677919 */ /* 0x000e220000002100 */
[----:B------:R-:W-:Y:S01]  /*244f0*/  ISETP.GT.U32.AND P2, PT, R2, 0x5f, PT ;  /* 0x0000005f0200780c */ /* 0x000fe20003f44070 */
[----:B------:R-:W-:Y:S01]  /*24500*/  FADD.FTZ R65, R12, R65 ;  /* 0x000000410c417221 */ /* 0x000fe20000010000 */
[C---:B------:R-:W-:Y:S01]  /*24510*/  ISETP.GT.U32.AND P1, PT, R2.reuse, 0x7f, PT ;  /* 0x0000007f0200780c */ /* 0x040fe20003f24070 */
[----:B------:R-:W-:Y:S01]  /*24520*/  UMOV UR33, 0xffffffff ;  /* 0xffffffff00217882 */ /* 0x000fe20000000000 */
[----:B------:R-:W-:Y:S01]  /*24530*/  ISETP.GT.U32.AND P0, PT, R2, 0x9f, PT ;  /* 0x0000009f0200780c */ /* 0x000fe20003f04070 */
        /* <DEDUP_REMOVED lines=53> */
[----:B------:R-:W-:Y:S01]  /*24890*/  ISETP.NE.AND P6, PT, R101, RZ, PT ;  /* 0x000000ff6500720c */ /* 0x000fe20003fc5270 */
        /* <DEDUP_REMOVED lines=26> */
[----:B------:R-:W-:-:S05]  /*24a40*/  FFMA.FTZ R64, R65, R65, R64 ;  /* 0x0000004141407223 */ /* 0x000fca0000010040 */
[----:B------:R-:W-:Y:S01]  /*24a50*/  FSEL R65, R64, RZ, P4 ;  /* 0x000000ff40417208 */ /* 0x000fe20002000000 */
[----:B------:R-:W-:-:S04]  /*24a60*/  FADD.FTZ R64, R26, -R101 ;  /* 0x800000651a407221 */ /* 0x000fc80000010000 */
        /* <DEDUP_REMOVED lines=87> */
.L_x_10074:
[----:B-1----:R-:W-:Y:S01]  /*24fe0*/  FADD.FTZ R65, R108, R64 ;  /* 0x000000406c417221 */ /* 0x002fe20000010000 */
[----:B------:R-:W-:Y:S01]  /*24ff0*/  FMUL.FTZ R64, R101, R101 ;  /* 0x0000006565407220 */ /* 0x000fe20000410000 */
[----:B------:R-:W-:Y:S01]  /*25000*/  ISETP.NE.AND P0, PT, RZ, UR11, PT ;  /* 0x0000000bff007c0c */ /* 0x000fe2000bf05270 */
[----:B------:R-:W1:Y:S01]  /*25010*/  @!P5 LDC.64 R66, c[0x0][0x3c0] ;  /* 0x0000f000ff42db82 */ /* 0x000e620000000a00 */
[----:B------:R-:W-:Y:S01]  /*25020*/  FFMA.FTZ R102, R65, R102, UR14 ;  /* 0x0000000e41667e23 */ /* 0x000fe20008010066 */
[----:B-----5:R-:W-:Y:S01]  /*25030*/  ISETP.GE.AND P1, PT, R164, 0x1, PT ;  /* 0x00000001a400780c */ /* 0x020fe20003f26270 */
[----:B------:R-:W-:Y:S01]  /*25040*/  BSSY.RECONVERGENT B1, `(.L_x_10050) ;  /* 0x0000146000017945 */ /* 0x000fe20003800200 */
[----:B------:R-:W-:-:S04]  /*25050*/  FSEL R105, R64, RZ, P0 ;  /* 0x000000ff40697208 */ /* 0x000fc80000000000 */
[----:B------:R-:W2:Y:S01]  /*25060*/  @!P5 LDC.64 R64, c[0x0][0x3c8] ;  /* 0x0000f200ff40db82 */ /* 0x000ea20000000a00 */
[----:B------:R-:W-:-:S06]  /*25070*/  FADD.FTZ R102, R102, R105 ;  /* 0x0000006966667221 */ /* 0x000fcc0000010000 */
[----:B------:R-:W3:Y:S01]  /*25080*/  MUFU.RSQ R102, R102 ;  /* 0x0000006600667308 */ /* 0x000ee20000001400 */
[----:B-1----:R-:W-:-:S05]  /*25090*/  @!P5 IMAD.WIDE R66, R125, 0x4, R66 ;  /* 0x000000047d42d825 */ /* 0x002fca00078e0242 */
[----:B------:R1:W-:Y:S01]  /*250a0*/  @!P5 STG.E desc[UR8][R66.64], R101 ;  /* 0x000000654200d986 */ /* 0x0003e2000c101908 */
[----:B--2---:R-:W-:-:S05]  /*250b0*/  @!P5 IMAD.WIDE R64, R125, 0x4, R64 ;  /* 0x000000047d40d825 */ /* 0x004fca00078e0240 */
[----:B---3--:R1:W-:Y:S01]  /*250c0*/  @!P5 STG.E desc[UR8][R64.64], R102 ;  /* 0x000000664000d986 */ /* 0x0083e2000c101908 */
[----:B------:R-:W-:Y:S05]  /*250d0*/  @!P1 BRA `(.L_x_10051) ;  /* 0x0000001000f09947 */ /* 0x000fea0003800000 */
[----:B------:R-:W2:Y:S01]  /*250e0*/  LDC R100, c[0x0][0x388] ;  /* 0x0000e200ff647b82 */ /* 0x000ea20000000800 */
[----:B------:R-:W-:Y:S01]  /*250f0*/  VIADD R164, R164, 0xffffffff ;  /* 0xffffffffa4a47836 */ /* 0x000fe20000000000 */
[----:B------:R-:W-:Y:S01]  /*25100*/  BSSY.RECONVERGENT B2, `(.L_x_10052) ;  /* 0x0000037000027945 */ /* 0x000fe20003800200 */
[----:B------:R-:W-:Y:S02]  /*25110*/  FSEL R104, R101, RZ, !P0 ;  /* 0x000000ff65687208 */ /* 0x000fe40004000000 */
[----:B--2---:R-:W-:-:S05]  /*25120*/  IMAD R164, R164, R100, RZ ;  /* 0x00000064a4a47224 */ /* 0x004fca00078e02ff */
[----:B-1----:R-:W-:-:S04]  /*25130*/  SHF.R.S32.HI R65, RZ, 0x1f, R164 ;  /* 0x0000001fff417819 */ /* 0x002fc800000114a4 */
[----:B------:R-:W-:-:S04]  /*25140*/  LEA.HI R164, R65, R164, RZ, 0x3 ;  /* 0x000000a441a47211 */ /* 0x000fc800078f18ff */
[----:B------:R-:W-:Y:S01]  /*25150*/  LEA.HI.SX32 R103, R164, R103, 0x1d ;  /* 0x00000067a4677211 */ /* 0x000fe200078feaff */
[----:B------:R-:W-:Y:S06]  /*25160*/  @!P4 BRA `(.L_x_10053) ;  /* 0x0000000000c0c947 */ /* 0x000fec0003800000 */
[----:B------:R-:W-:Y:S01]  /*25170*/  FADD.FTZ R65, R9, -R104 ;  /* 0x8000006809417221 */ /* 0x000fe20000010000 */
[----:B------:R-:W-:Y:S02]  /*25180*/  HADD2.F32 R64, -RZ, R160.H0_H0 ;  /* 0x200000a0ff407230 */ /* 0x000fe40000004100 */
[--C-:B------:R-:W-:Y:S02]  /*25190*/  HADD2.F32 R66, -RZ, R120.reuse.H0_H0 ;  /* 0x20000078ff427230 */ /* 0x100fe40000004100 */
[----:B------:R-:W-:Y:S01]  /*251a0*/  FMUL.FTZ R65, R102, R65 ;  /* 0x0000004166417220 */ /* 0x000fe20000410000 */
[----:B------:R-:W-:Y:S02]  /*251b0*/  HADD2.F32 R67, -RZ, R120.H1_H1 ;  /* 0x30000078ff437230 */ /* 0x000fe40000004100 */
[----:B------:R-:W-:Y:S02]  /*251c0*/  HADD2.F32 R106, -RZ, R161.H0_H0 ;  /* 0x200000a1ff6a7230 */ /* 0x000fe40000004100 */
[----:B------:R-:W-:Y:S01]  /*251d0*/  FFMA.FTZ R105, R65, R64, R66 ;  /* 0x0000004041697223 */ /* 0x000fe20000010042 */
[----:B------:R-:W-:Y:S01]  /*251e0*/  FADD.FTZ R65, R12, -R104 ;  /* 0x800000680c417221 */ /* 0x000fe20000010000 */
[----:B------:R-:W-:-:S02]  /*251f0*/  HADD2.F32 R66, -RZ, R121.H0_H0 ;  /* 0x20000079ff427230 */ /* 0x000fc40000004100 */
[----:B------:R-:W-:Y:S02]  /*25200*/  HADD2.F32 R100, -RZ, R121.H1_H1 ;  /* 0x30000079ff647230 */ /* 0x000fe40000004100 */
[----:B------:R-:W-:Y:S01]  /*25210*/  FMUL.FTZ R64, R102, R65 ;  /* 0x0000004166407220 */ /* 0x000fe20000410000 */
[----:B------:R-:W-:Y:S02]  /*25220*/  HADD2.F32 R65, -RZ, R160.H1_H1 ;  /* 0x300000a0ff417230 */ /* 0x000fe40000004100 */
[----:B0-----:R-:W-:Y:S02]  /*25230*/  HADD2.F32 R108, -RZ, R162.H0_H0 ;  /* 0x200000a2ff6c7230 */ /* 0x001fe40000004100 */
[----:B------:R-:W-:Y:S02]  /*25240*/  HADD2.F32 R101, -RZ, R122.H1_H1 ;  /* 0x3000007aff657230 */ /* 0x000fe40000004100 */
[----:B------:R-:W-:Y:S01]  /*25250*/  FFMA.FTZ R64, R64, R65, R67 ;  /* 0x0000004140407223 */ /* 0x000fe20000010043 */
[--C-:B------:R-:W-:Y:S01]  /*25260*/  FADD.FTZ R65, R14, -R104.reuse ;  /* 0x800000680e417221 */ /* 0x100fe20000010000 */
[----:B------:R-:W-:Y:S01]  /*25270*/  FADD.FTZ R67, R18, -R104 ;  /* 0x8000006812437221 */ /* 0x000fe20000010000 */
[----:B------:R-:W-:-:S02]  /*25280*/  HADD2.F32 R124, -RZ, R123.H0_H0 ;  /* 0x2000007bff7c7230 */ /* 0x000fc40000004100 */
[C---:B------:R-:W-:Y:S01]  /*25290*/  FMUL.FTZ R65, R102.reuse, R65 ;  /* 0x0000004166417220 */ /* 0x040fe20000410000 */
[----:B------:R-:W-:Y:S01]  /*252a0*/  FMUL.FTZ R67, R102, R67 ;  /* 0x0000004366437220 */ /* 0x000fe20000410000 */
[----:B------:R-:W-:Y:S02]  /*252b0*/  F2FP.F16.F32.PACK_AB R64, R64, R105 ;  /* 0x000000694040723e */ /* 0x000fe400000000ff */
[----:B------:R-:W-:Y:S01]  /*252c0*/  FFMA.FTZ R106, R65, R106, R66 ;  /* 0x0000006a416a7223 */ /* 0x000fe20000010042 */
[----:B------:R-:W-:Y:S01]  /*252d0*/  FADD.FTZ R65, R16, -R104 ;  /* 0x8000006810417221 */ /* 0x000fe20000010000 */
[----:B------:R-:W-:-:S03]  /*252e0*/  HADD2.F32 R66, -RZ, R161.H1_H1 ;  /* 0x300000a1ff427230 */ /* 0x000fc60000004100 */
[----:B------:R-:W-:-:S04]  /*252f0*/  FMUL.FTZ R65, R102, R65 ;  /* 0x0000004166417220 */ /* 0x000fc80000410000 */
[----:B------:R-:W-:Y:S01]  /*25300*/  FFMA.FTZ R65, R65, R66, R100 ;  /* 0x0000004241417223 */ /* 0x000fe20000010064 */
[----:B------:R-:W-:Y:S02]  /*25310*/  HADD2.F32 R66, -RZ, R122.H0_H0 ;  /* 0x2000007aff427230 */ /* 0x000fe40000004100 */
[----:B------:R-:W-:Y:S02]  /*25320*/  HADD2.F32 R100, -RZ, R163.H0_H0 ;  /* 0x200000a3ff647230 */ /* 0x000fe40000004100 */
[----:B------:R-:W-:Y:S01]  /*25330*/  F2FP.F16.F32.PACK_AB R65, R65, R106 ;  /* 0x0000006a4141723e */ /* 0x000fe200000000ff */
[----:B------:R-:W-:Y:S01]  /*25340*/  FFMA.FTZ R108, R67, R108, R66 ;  /* 0x0000006c436c7223 */ /* 0x000fe20000010042 */
[----:B------:R-:W-:-:S04]  /*25350*/  FADD.FTZ R67, R20, -R104 ;  /* 0x8000006814437221 */ /* 0x000fc80000010000 */
[----:B------:R-:W-:Y:S01]  /*25360*/  FMUL.FTZ R66, R102, R67 ;  /* 0x0000004366427220 */ /* 0x000fe20000410000 */
[----:B------:R-:W-:-:S05]  /*25370*/  HADD2.F32 R67, -RZ, R162.H1_H1 ;  /* 0x300000a2ff437230 */ /* 0x000fca0000004100 */
[----:B------:R-:W-:Y:S01]  /*25380*/  FFMA.FTZ R66, R66, R67, R101 ;  /* 0x0000004342427223 */ /* 0x000fe20000010065 */
[--C-:B------:R-:W-:Y:S01]  /*25390*/  FADD.FTZ R67, R22, -R104.reuse ;  /* 0x8000006816437221 */ /* 0x100fe20000010000 */
[----:B------:R-:W-:-:S03]  /*253a0*/  FADD.FTZ R101, R24, -R104 ;  /* 0x8000006818657221 */ /* 0x000fc60000010000 */
[----:B------:R-:W-:Y:S01]  /*253b0*/  FMUL.FTZ R67, R102, R67 ;  /* 0x0000004366437220 */ /* 0x000fe20000410000 */
[----:B------:R-:W-:-:S03]  /*253c0*/  F2FP.F16.F32.PACK_AB R66, R66, R108 ;  /* 0x0000006c4242723e */ /* 0x000fc600000000ff */
[----:B------:R-:W-:Y:S01]  /*253d0*/  FFMA.FTZ R67, R67, R100, R124 ;  /* 0x0000006443437223 */ /* 0x000fe2000001007c */
[----:B------:R-:W-:Y:S01]  /*253e0*/  FMUL.FTZ R100, R102, R101 ;  /* 0x0000006566647220 */ /* 0x000fe20000410000 */
[----:B------:R-:W-:Y:S02]  /*253f0*/  HADD2.F32 R101, -RZ, R163.H1_H1 ;  /* 0x300000a3ff657230 */ /* 0x000fe40000004100 */
[----:B------:R-:W-:-:S05]  /*25400*/  HADD2.F32 R124, -RZ, R123.H1_H1 ;  /* 0x3000007bff7c7230 */ /* 0x000fca0000004100 */
[----:B------:R-:W-:-:S05]  /*25410*/  FFMA.FTZ R100, R100, R101, R124 ;  /* 0x0000006564647223 */ /* 0x000fca000001007c */
[----:B------:R-:W-:Y:S02]  /*25420*/  F2FP.F16.F32.PACK_AB R67, R100, R67 ;  /* 0x000000436443723e */ /* 0x000fe400000000ff */
[----:B------:R-:W0:Y:S02]  /*25430*/  LDC.64 R100, c[0x0][0x428] ;  /* 0x00010a00ff647b82 */ /* 0x000e240000000a00 */
[C---:B0-----:R-:W-:Y:S01]  /*25440*/  IMAD.WIDE.U32 R100, R103.reuse, 0x10, R100 ;  /* 0x0000001067647825 */ /* 0x041fe200078e0064 */
[----:B------:R-:W-:-:S04]  /*25450*/  IADD3 R103, PT, PT, R103, 0x20, RZ ;  /* 0x0000002067677810 */ /* 0x000fc80007ffe0ff */
[----:B------:R1:W-:Y:S03]  /*25460*/  STG.E.128 desc[UR8][R100.64], R64 ;  /* 0x0000004064007986 */ /* 0x0003e6000c101d08 */
.L_x_10053:
[----:B------:R-:W-:Y:S05]  /*25470*/  BSYNC.RECONVERGENT B2 ;  /* 0x0000000000027941 */ /* 0x000fea0003800200 */
.L_x_10052:
[----:B-1----:R-:W2:Y:S01]  /*25480*/  LDL.LU R64, [R1] ;  /* 0x0000000001407983 */ /* 0x002ea20000300800 */
[----:B------:R-:W-:Y:S01]  /*25490*/  BSSY.RECONVERGENT B2, `(.L_x_10054) ;  /* 0x0000033000027945 */ /* 0x000fe20003800200 */
[----:B--2---:R-:W-:-:S13]  /*254a0*/  ISETP.NE.AND P0, PT, R64, RZ, PT ;  /* 0x000000ff4000720c */ /* 0x004fda0003f05270 */
[----:B------:R-:W-:Y:S05]  /*254b0*/  @!P0 BRA `(.L_x_10055) ;  /* 0x0000000000c08947 */ /* 0x000fea0003800000 */
        /* <DEDUP_REMOVED lines=12> */
[----:B------:R-:W-:Y:S02]  /*25580*/  HADD2.F32 R101, -RZ, R130.H0_H0 ;  /* 0x20000082ff657230 */ /* 0x000fe40000004100 */
[----:B0-----:R-:W-:Y:S02]  /*25590*/  HADD2.F32 R108, -RZ, R158.H1_H1 ;  /* 0x3000009eff6c7230 */ /* 0x001fe40000004100 */
[----:B------:R-:W-:Y:S01]  /*255a0*/  FFMA.FTZ R64, R64, R65, R67 ;  /* 0x0000004140407223 */ /* 0x000fe20000010043 */
[--C-:B------:R-:W-:Y:S01]  /*255b0*/  FADD.FTZ R65, R28, -R104.reuse ;  /* 0x800000681c417221 */ /* 0x100fe20000010000 */
[----:B------:R-:W-:Y:S01]  /*255c0*/  FADD.FTZ R67, R30, -R104 ;  /* 0x800000681e437221 */ /* 0x000fe20000010000 */
[----:B------:R-:W-:-:S02]  /*255d0*/  HADD2.F32 R124, -RZ, R131.H0_H0 ;  /* 0x20000083ff7c7230 */ /* 0x000fc40000004100 */
[----:B------:R-:W-:Y:S01]  /*255e0*/  FMUL.FTZ R65, R102, R65 ;  /* 0x0000004166417220 */ /* 0x000fe20000410000 */
[----:B------:R-:W-:-:S03]  /*255f0*/  F2FP.F16.F32.PACK_AB R64, R64, R105 ;  /* 0x000000694040723e */ /* 0x000fc600000000ff */
[----:B------:R-:W-:Y:S01]  /*25600*/  FFMA.FTZ R106, R65, R106, R66 ;  /* 0x0000006a416a7223 */ /* 0x000fe20000010042 */
[----:B------:R-:W-:Y:S01]  /*25610*/  FADD.FTZ R65, R29, -R104 ;  /* 0x800000681d417221 */ /* 0x000fe20000010000 */
[----:B------:R-:W-:-:S03]  /*25620*/  HADD2.F32 R66, -RZ, R157.H1_H1 ;  /* 0x3000009dff427230 */ /* 0x000fc60000004100 */
[----:B------:R-:W-:-:S04]  /*25630*/  FMUL.FTZ R65, R102, R65 ;  /* 0x0000004166417220 */ /* 0x000fc80000410000 */
[----:B------:R-:W-:Y:S01]  /*25640*/  FFMA.FTZ R65, R65, R66, R100 ;  /* 0x0000004241417223 */ /* 0x000fe20000010064 */
[----:B------:R-:W-:Y:S01]  /*25650*/  FMUL.FTZ R66, R102, R67 ;  /* 0x0000004366427220 */ /* 0x000fe20000410000 */
[----:B------:R-:W-:Y:S02]  /*25660*/  HADD2.F32 R67, -RZ, R158.H0_H0 ;  /* 0x2000009eff437230 */ /* 0x000fe40000004100 */
[----:B------:R-:W-:Y:S01]  /*25670*/  HADD2.F32 R100, -RZ, R130.H1_H1 ;  /* 0x30000082ff647230 */ /* 0x000fe20000004100 */
[----:B------:R-:W-:Y:S02]  /*25680*/  F2FP.F16.F32.PACK_AB R65, R65, R106 ;  /* 0x0000006a4141723e */ /* 0x000fe400000000ff */
[----:B------:R-:W-:Y:S01]  /*25690*/  FFMA.FTZ R66, R66, R67, R101 ;  /* 0x0000004342427223 */ /* 0x000fe20000010065 */
[--C-:B------:R-:W-:Y:S01]  /*256a0*/  FADD.FTZ R67, R31, -R104.reuse ;  /* 0x800000681f437221 */ /* 0x100fe20000010000 */
[----:B------:R-:W-:-:S03]  /*256b0*/  FADD.FTZ R101, R69, -R104 ;  /* 0x8000006845657221 */ /* 0x000fc60000010000 */
[C---:B------:R-:W-:Y:S01]  /*256c0*/  FMUL.FTZ R67, R102.reuse, R67 ;  /* 0x0000004366437220 */ /* 0x040fe20000410000 */
[----:B------:R-:W-:-:S03]  /*256d0*/  FMUL.FTZ R101, R102, R101 ;  /* 0x0000006566657220 */ /* 0x000fc60000410000 */
[----:B------:R-:W-:Y:S01]  /*256e0*/  FFMA.FTZ R108, R67, R108, R100 ;  /* 0x0000006c436c7223 */ /* 0x000fe20000010064 */
[----:B------:R-:W-:Y:S01]  /*256f0*/  FADD.FTZ R67, R68, -R104 ;  /* 0x8000006844437221 */ /* 0x000fe20000010000 */
[----:B------:R-:W-:-:S03]  /*25700*/  HADD2.F32 R100, -RZ, R159.H0_H0 ;  /* 0x2000009fff647230 */ /* 0x000fc60000004100 */
[----:B------:R-:W-:Y:S01]  /*25710*/  FMUL.FTZ R67, R102, R67 ;  /* 0x0000004366437220 */ /* 0x000fe20000410000 */
[----:B------:R-:W-:-:S03]  /*25720*/  F2FP.F16.F32.PACK_AB R66, R108, R66 ;  /* 0x000000426c42723e */ /* 0x000fc600000000ff */
[----:B------:R-:W-:Y:S01]  /*25730*/  FFMA.FTZ R67, R67, R100, R124 ;  /* 0x0000006443437223 */ /* 0x000fe2000001007c */
[----:B------:R-:W-:Y:S02]  /*25740*/  HADD2.F32 R100, -RZ, R159.H1_H1 ;  /* 0x3000009fff647230 */ /* 0x000fe40000004100 */
[----:B------:R-:W-:-:S05]  /*25750*/  HADD2.F32 R124, -RZ, R131.H1_H1 ;  /* 0x30000083ff7c7230 */ /* 0x000fca0000004100 */
[----:B------:R-:W-:-:S05]  /*25760*/  FFMA.FTZ R100, R101, R100, R124 ;  /* 0x0000006465647223 */ /* 0x000fca000001007c */
[----:B------:R-:W-:Y:S02]  /*25770*/  F2FP.F16.F32.PACK_AB R67, R100, R67 ;  /* 0x000000436443723e */ /* 0x000fe400000000ff */
[----:B------:R-:W0:Y:S02]  /*25780*/  LDC.64 R100, c[0x0][0x428] ;  /* 0x00010a00ff647b82 */ /* 0x000e240000000a00 */
[----:B0-----:R-:W-:-:S04]  /*25790*/  IMAD.WIDE.U32 R100, R103, 0x10, R100 ;  /* 0x0000001067647825 */ /* 0x001fc800078e0064 */
[----:B------:R-:W-:Y:S01]  /*257a0*/  VIADD R103, R103, 0x20 ;  /* 0x0000002067677836 */ /* 0x000fe20000000000 */
[----:B------:R1:W-:Y:S06]  /*257b0*/  STG.E.128 desc[UR8][R100.64], R64 ;  /* 0x0000004064007986 */ /* 0x0003ec000c101d08 */
.L_x_10055:
[----:B------:R-:W-:Y:S05]  /*257c0*/  BSYNC.RECONVERGENT B2 ;  /* 0x0000000000027941 */ /* 0x000fea0003800200 */
.L_x_10054:
[----:B------:R-:W-:Y:S01]  /*257d0*/  ISETP.NE.AND P0, PT, R165, RZ, PT ;  /* 0x000000ffa500720c */ /* 0x000fe20003f05270 */
[----:B------:R-:W-:-:S12]  /*257e0*/  BSSY.RECONVERGENT B2, `(.L_x_10056) ;  /* 0x0000032000027945 */ /* 0x000fd80003800200 */
[----:B------:R-:W-:Y:S05]  /*257f0*/  @!P0 BRA `(.L_x_10057) ;  /* 0x0000000000c08947 */ /* 0x000fea0003800000 */
[----:B-1----:R-:W-:Y:S01]  /*25800*/  FADD.FTZ R65, R70, -R104 ;  /* 0x8000006846417221 */ /* 0x002fe20000010000 */
        /* <DEDUP_REMOVED lines=11> */
[--C-:B------:R-:W-:Y:S02]  /*258c0*/  HADD2.F32 R101, -RZ, R134.reuse.H0_H0 ;  /* 0x20000086ff657230 */ /* 0x100fe40000004100 */
[----:B0-----:R-:W-:Y:S02]  /*258d0*/  HADD2.F32 R108, -RZ, R134.H1_H1 ;  /* 0x30000086ff6c7230 */ /* 0x001fe40000004100 */
[----:B------:R-:W-:Y:S01]  /*258e0*/  FFMA.FTZ R64, R64, R65, R67 ;  /* 0x0000004140407223 */ /* 0x000fe20000010043 */
[--C-:B------:R-:W-:Y:S01]  /*258f0*/  FADD.FTZ R65, R72, -R104.reuse ;  /* 0x8000006848417221 */ /* 0x100fe20000010000 */
[----:B------:R-:W-:-:S03]  /*25900*/  FADD.FTZ R67, R73, -R104 ;  /* 0x8000006849437221 */ /* 0x000fc60000010000 */
[C---:B------:R-:W-:Y:S01]  /*25910*/  FMUL.FTZ R65, R102.reuse, R65 ;  /* 0x0000004166417220 */ /* 0x040fe20000410000 */
[----:B------:R-:W-:Y:S01]  /*25920*/  FMUL.FTZ R67, R102, R67 ;  /* 0x0000004366437220 */ /* 0x000fe20000410000 */
[----:B------:R-:W-:Y:S02]  /*25930*/  F2FP.F16.F32.PACK_AB R64, R64, R105 ;  /* 0x000000694040723e */ /* 0x000fe400000000ff */
[----:B------:R-:W-:Y:S01]  /*25940*/  FFMA.FTZ R65, R65, R66, R100 ;  /* 0x0000004241417223 */ /* 0x000fe20000010064 */
[----:B------:R-:W-:Y:S02]  /*25950*/  HADD2.F32 R66, -RZ, R133.H1_H1 ;  /* 0x30000085ff427230 */ /* 0x000fe40000004100 */
[----:B------:R-:W-:-:S03]  /*25960*/  HADD2.F32 R100, -RZ, R154.H1_H1 ;  /* 0x3000009aff647230 */ /* 0x000fc60000004100 */
[----:B------:R-:W-:Y:S01]  /*25970*/  FFMA.FTZ R106, R67, R106, R66 ;  /* 0x0000006a436a7223 */ /* 0x000fe20000010042 */
[----:B------:R-:W-:-:S04]  /*25980*/  FADD.FTZ R67, R74, -R104 ;  /* 0x800000684a437221 */ /* 0x000fc80000010000 */
[----:B------:R-:W-:Y:S01]  /*25990*/  FMUL.FTZ R66, R102, R67 ;  /* 0x0000004366427220 */ /* 0x000fe20000410000 */
[----:B------:R-:W-:Y:S01]  /*259a0*/  HADD2.F32 R67, -RZ, R154.H0_H0 ;  /* 0x2000009aff437230 */ /* 0x000fe20000004100 */
[----:B------:R-:W-:-:S04]  /*259b0*/  F2FP.F16.F32.PACK_AB R65, R106, R65 ;  /* 0x000000416a41723e */ /* 0x000fc800000000ff */
[----:B------:R-:W-:Y:S01]  /*259c0*/  FFMA.FTZ R66, R66, R67, R101 ;  /* 0x0000004342427223 */ /* 0x000fe20000010065 */
[--C-:B------:R-:W-:Y:S01]  /*259d0*/  FADD.FTZ R67, R75, -R104.reuse ;  /* 0x800000684b437221 */ /* 0x100fe20000010000 */
[----:B------:R-:W-:-:S03]  /*259e0*/  FADD.FTZ R101, R77, -R104 ;  /* 0x800000684d657221 */ /* 0x000fc60000010000 */
[C---:B------:R-:W-:Y:S01]  /*259f0*/  FMUL.FTZ R67, R102.reuse, R67 ;  /* 0x0000004366437220 */ /* 0x040fe20000410000 */
[----:B------:R-:W-:-:S03]  /*25a00*/  FMUL.FTZ R101, R102, R101 ;  /* 0x0000006566657220 */ /* 0x000fc60000410000 */
[----:B------:R-:W-:Y:S01]  /*25a10*/  FFMA.FTZ R165, R67, R100, R108 ;  /* 0x0000006443a57223 */ /* 0x000fe2000001006c */
[----:B------:R-:W-:Y:S01]  /*25a20*/  FADD.FTZ R67, R76, -R104 ;  /* 0x800000684c437221 */ /* 0x000fe20000010000 */
[----:B------:R-:W-:Y:S02]  /*25a30*/  HADD2.F32 R100, -RZ, R155.H0_H0 ;  /* 0x2000009bff647230 */ /* 0x000fe40000004100 */
[----:B------:R-:W-:Y:S02]  /*25a40*/  HADD2.F32 R108, -RZ, R135.H0_H0 ;  /* 0x20000087ff6c7230 */ /* 0x000fe40000004100 */
        /* <DEDUP_REMOVED lines=11> */
.L_x_10057:
[----:B------:R-:W-:Y:S05]  /*25b00*/  BSYNC.RECONVERGENT B2 ;  /* 0x0000000000027941 */ /* 0x000fea0003800200 */
.L_x_10056:
[----:B------:R-:W-:Y:S01]  /*25b10*/  ISETP.NE.AND P0, PT, R127, RZ, PT ;  /* 0x000000ff7f00720c */ /* 0x000fe20003f05270 */
[----:B------:R-:W-:-:S12]  /*25b20*/  BSSY.RECONVERGENT B2, `(.L_x_10058) ;  /* 0x0000032000027945 */ /* 0x000fd80003800200 */
[----:B------:R-:W-:Y:S05]  /*25b30*/  @!P0 BRA `(.L_x_10059) ;  /* 0x0000000000c08947 */ /* 0x000fea0003800000 */
[----:B-12---:R-:W-:Y:S01]  /*25b40*/  FADD.FTZ R65, R78, -R104 ;  /* 0x800000684e417221 */ /* 0x006fe20000010000 */
[----:B------:R-:W-:Y:S02]  /*25b50*/  HADD2.F32 R67, -RZ, R136.H0_H0 ;  /* 0x20000088ff437230 */ /* 0x000fe40000004100 */
[--C-:B------:R-:W-:Y:S02]  /*25b60*/  HADD2.F32 R66, -RZ, R148.reuse.H1_H1 ;  /* 0x30000094ff427230 */ /* 0x100fe40000004100 */
[----:B------:R-:W-:Y:S01]  /*25b70*/  FMUL.FTZ R64, R102, R65 ;  /* 0x0000004166407220 */ /* 0x000fe20000410000 */
[----:B------:R-:W-:Y:S02]  /*25b80*/  HADD2.F32 R65, -RZ, R148.H0_H0 ;  /* 0x20000094ff417230 */ /* 0x000fe40000004100 */
[----:B------:R-:W-:Y:S02]  /*25b90*/  HADD2.F32 R100, -RZ, R136.H1_H1 ;  /* 0x30000088ff647230 */ /* 0x000fe40000004100 */
[----:B------:R-:W-:-:S02]  /*25ba0*/  HADD2.F32 R106, -RZ, R149.H1_H1 ;  /* 0x30000095ff6a7230 */ /* 0x000fc40000004100 */
[----:B------:R-:W-:Y:S01]  /*25bb0*/  FFMA.FTZ R64, R64, R65, R67 ;  /* 0x0000004140407223 */ /* 0x000fe20000010043 */
[--C-:B------:R-:W-:Y:S01]  /*25bc0*/  FADD.FTZ R65, R79, -R104.reuse ;  /* 0x800000684f417221 */ /* 0x100fe20000010000 */
[----:B------:R-:W-:Y:S01]  /*25bd0*/  FADD.FTZ R67, R81, -R104 ;  /* 0x8000006851437221 */ /* 0x000fe20000010000 */
[--C-:B------:R-:W-:Y:S02]  /*25be0*/  HADD2.F32 R101, -RZ, R138.reuse.H0_H0 ;  /* 0x2000008aff657230 */ /* 0x100fe40000004100 */
[C---:B------:R-:W-:Y:S01]  /*25bf0*/  FMUL.FTZ R65, R102.reuse, R65 ;  /* 0x0000004166417220 */ /* 0x040fe20000410000 */
[----:B------:R-:W-:Y:S01]  /*25c00*/  FMUL.FTZ R67, R102, R67 ;  /* 0x0000004366437220 */ /* 0x000fe20000410000 */
[----:B0-----:R-:W-:Y:S02]  /*25c10*/  HADD2.F32 R108, -RZ, R138.H1_H1 ;  /* 0x3000008aff6c7230 */ /* 0x001fe40000004100 */
[----:B------:R-:W-:Y:S01]  /*25c20*/  FFMA.FTZ R105, R65, R66, R100 ;  /* 0x0000004241697223 */ /* 0x000fe20000010064 */
[----:B------:R-:W-:Y:S01]  /*25c30*/  FADD.FTZ R65, R80, -R104 ;  /* 0x8000006850417221 */ /* 0x000fe20000010000 */
[----:B------:R-:W-:-:S02]  /*25c40*/  HADD2.F32 R66, -RZ, R149.H0_H0 ;  /* 0x20000095ff427230 */ /* 0x000fc40000004100 */
[----:B------:R-:W-:Y:S02]  /*25c50*/  HADD2.F32 R100, -RZ, R137.H0_H0 ;  /* 0x20000089ff647230 */ /* 0x000fe40000004100 */
[----:B------:R-:W-:Y:S01]  /*25c60*/  FMUL.FTZ R65, R102, R65 ;  /* 0x0000004166417220 */ /* 0x000fe20000410000 */
[----:B------:R-:W-:-:S03]  /*25c70*/  F2FP.F16.F32.PACK_AB R64, R105, R64 ;  /* 0x000000406940723e */ /* 0x000fc600000000ff */
        /* <DEDUP_REMOVED lines=28> */
.L_x_10059:
[----:B------:R-:W-:Y:S05]  /*25e40*/  BSYNC.RECONVERGENT B2 ;  /* 0x0000000000027941 */ /* 0x000fea0003800200 */
.L_x_10058:
[----:B------:R-:W-:Y:S01]  /*25e50*/  ISETP.NE.AND P0, PT, R126, RZ, PT ;  /* 0x000000ff7e00720c */ /* 0x000fe20003f05270 */
[----:B------:R-:W-:-:S12]  /*25e60*/  BSSY.RECONVERGENT B2, `(.L_x_10060) ;  /* 0x0000032000027945 */ /* 0x000fd80003800200 */
[----:B------:R-:W-:Y:S05]  /*25e70*/  @!P0 BRA `(.L_x_10061) ;  /* 0x0000000000c08947 */ /* 0x000fea0003800000 */
[----:B-123--:R-:W-:Y:S01]  /*25e80*/  FADD.FTZ R65, R86, -R104 ;  /* 0x8000006856417221 */ /* 0x00efe20000010000 */
        /* <DEDUP_REMOVED lines=47> */
.L_x_10061:
[----:B------:R-:W-:Y:S05]  /*26180*/  BSYNC.RECONVERGENT B2 ;  /* 0x0000000000027941 */ /* 0x000fea0003800200 */
.L_x_10060:
[----:B------:R-:W-:-:S13]  /*26190*/  ISETP.NE.AND P0, PT, R107, RZ, PT ;  /* 0x000000ff6b00720c */ /* 0x000fda0003f05270 */
[----:B------:R-:W-:Y:S05]  /*261a0*/  @!P0 BRA `(.L_x_10051) ;  /* 0x0000000000bc8947 */ /* 0x000fea0003800000 */
[----:B-1234-:R-:W-:Y:S01]  /*261b0*/  FADD.FTZ R65, R94, -R104 ;  /* 0x800000685e417221 */ /* 0x01efe20000010000 */
        /* <DEDUP_REMOVED lines=35> */
[--C-:B------:R-:W-:Y:S02]  /*263f0*/  HADD2.F32 R108, -RZ, R115.reuse.H0_H0 ;  /* 0x20000073ff6c7230 */ /* 0x100fe40000004100 */
[----:B------:R-:W-:Y:S01]  /*26400*/  FMUL.FTZ R67, R102, R67 ;  /* 0x0000004366437220 */ /* 0x000fe20000410000 */
[----:B------:R-:W-:Y:S01]  /*26410*/  HADD2.F32 R102, -RZ, R115.H1_H1 ;  /* 0x30000073ff667230 */ /* 0x000fe20000004100 */
[----:B------:R-:W-:Y:S02]  /*26420*/  F2FP.F16.F32.PACK_AB R66, R107, R66 ;  /* 0x000000426b42723e */ /* 0x000fe400000000ff */
[----:B------:R-:W-:Y:S01]  /*26430*/  FFMA.FTZ R67, R67, R100, R108 ;  /* 0x0000006443437223 */ /* 0x000fe2000001006c */
[----:B------:R-:W-:-:S05]  /*26440*/  HADD2.F32 R100, -RZ, R119.H1_H1 ;  /* 0x30000077ff647230 */ /* 0x000fca0000004100 */
[----:B------:R-:W-:Y:S02]  /*26450*/  FFMA.FTZ R102, R101, R100, R102 ;  /* 0x0000006465667223 */ /* 0x000fe40000010066 */
[----:B------:R-:W0:Y:S03]  /*26460*/  LDC.64 R100, c[0x0][0x428] ;  /* 0x00010a00ff647b82 */ /* 0x000e260000000a00 */
[----:B------:R-:W-:Y:S01]  /*26470*/  F2FP.F16.F32.PACK_AB R67, R102, R67 ;  /* 0x000000436643723e */ /* 0x000fe200000000ff */
[----:B0-----:R-:W-:-:S05]  /*26480*/  IMAD.WIDE.U32 R100, R103, 0x10, R100 ;  /* 0x0000001067647825 */ /* 0x001fca00078e0064 */
[----:B------:R0:W-:Y:S02]  /*26490*/  STG.E.128 desc[UR8][R100.64], R64 ;  /* 0x0000004064007986 */ /* 0x0001e4000c101d08 */
.L_x_10051:
[----:B------:R-:W-:Y:S05]  /*264a0*/  BSYNC.RECONVERGENT B1 ;  /* 0x0000000000017941 */ /* 0x000fea0003800200 */
.L_x_10050:
[----:B01234-:R-:W0:Y:S02]  /*264b0*/  LDC.64 R64, c[0x0][0x380] ;  /* 0x0000e000ff407b82 */ /* 0x01fe240000000a00 */
[----:B0-----:R-:W-:-:S05]  /*264c0*/  IMAD R125, R64, 0x4, R125 ;  /* 0x00000004407d7824 */ /* 0x001fca00078e027d */
[----:B------:R-:W-:-:S13]  /*264d0*/  ISETP.GE.AND P0, PT, R125, R65, PT ;  /* 0x000000417d00720c */ /* 0x000fda0003f06270 */
[----:B------:R-:W-:Y:S05]  /*264e0*/  @!P0 BRA `(.L_x_10062) ;  /* 0xfffffda800d08947 */ /* 0x000fea000383ffff */
[----:B------:R-:W-:Y:S05]  /*264f0*/  BSYNC B0 ;  /* 0x0000000000007941 */ /* 0x000fea0003800000 */
.L_x_9340:
[----:B------:R-:W-:Y:S05]  /*26500*/  EXIT ;  /* 0x000000000000794d */ /* 0x000fea0003800000 */
.L_x_10049:
[----:B------:R-:W-:Y:S01]  /*26510*/  HFMA2 R100, -RZ, RZ, 0, 5.9604644775390625e-08 ;  /* 0x00000001ff647431 */ /* 0x000fe200000001ff */
[----:B------:R-:W-:Y:S01]  /*26520*/  BSSY B1, `(.L_x_10063) ;  /* 0x0000006000017945 */ /* 0x000fe20003800000 */
[----:B------:R-:W-:Y:S01]  /*26530*/  IMAD.MOV.U32 R67, RZ, RZ, 0x1f ;  /* 0x0000001fff437424 */ /* 0x000fe200078e00ff */
[----:B------:R-:W-:-:S07]  /*26540*/  MOV R66, 0xffffffff ;  /* 0xffffffff00427802 */ /* 0x000fce0000000f00 */
[----:B-----5:R-:W-:Y:S05]  /*26550*/  WARPSYNC.COLLECTIVE R66, `(.L_x_10064) ;  /* 0x0000000042087348 */ /* 0x020fea0003c00000 */
[----:B------:R0:W1:Y:S02]  /*26560*/  SHFL.BFLY P6, R64, R65, R100, R67 ;  /* 0x0c00006441407389 */ /* 0x00006400000c0043 */
[----:B01---5:R-:W-:Y:S05]  /*26570*/  ENDCOLLECTIVE ;  /* 0x000000000000791b */ /* 0x023fea0003800000 */
.L_x_10064:
[----:B------:R-:W-:Y:S05]  /*26580*/  BSYNC B1 ;  /* 0x0000000000017941 */ /* 0x000fea0003800000 */
.L_x_10063:
[----:B------:R-:W-:Y:S01]  /*26590*/  FADD.FTZ R104, R65, R64 ;  /* 0x0000004041687221 */ /* 0x000fe20000010000 */
[----:B------:R-:W-:Y:S02]  /*265a0*/  HFMA2 R100, -RZ, RZ, 0, 1.1920928955078125e-07 ;  /* 0x00000002ff647431 */ /* 0x000fe400000001ff */
[----:B------:R-:W-:Y:S01]  /*265b0*/  IMAD.MOV.U32 R67, RZ, RZ, 0x1f ;  /* 0x0000001fff437424 */ /* 0x000fe200078e00ff */
[----:B------:R-:W-:Y:S01]  /*265c0*/  MOV R66, 0xffffffff ;  /* 0xffffffff00427802 */ /* 0x000fe20000000f00 */
[----:B------:R-:W-:Y:S01]  /*265d0*/  IMAD.MOV.U32 R65, RZ, RZ, R104 ;  /* 0x000000ffff417224 */ /* 0x000fe200078e0068 */
[----:B------:R-:W0:Y:S06]  /*265e0*/  LDC R102, c[0x0][0x400] ;  /* 0x00010000ff667b82 */ /* 0x000e2c0000000800 */
[----:B0-----:R-:W-:Y:S05]  /*265f0*/  WARPSYNC.COLLECTIVE R66, `(.L_x_10065) ;  /* 0x0000000042087348 */ /* 0x001fea0003c00000 */
[----:B------:R1:W2:Y:S02]  /*26600*/  SHFL.BFLY P6, R64, R65, R100, R67 ;  /* 0x0c00006441407389 */ /* 0x0002a400000c0043 */
[----:B012---:R-:W-:Y:S05]  /*26610*/  ENDCOLLECTIVE ;  /* 0x000000000000791b */ /* 0x007fea0003800000 */
.L_x_10065:
[----:B------:R-:W-:Y:S02]  /*26620*/  HFMA2 R100, -RZ, RZ, 0, 2.384185791015625e-07 ;  /* 0x00000004ff647431 */ /* 0x000fe400000001ff */
[----:B------:R-:W-:-:S04]  /*26630*/  FADD.FTZ R105, R104, R64 ;  /* 0x0000004068697221 */ /* 0x000fc80000010000 */
[----:B------:R-:W-:-:S07]  /*26640*/  IMAD.MOV.U32 R65, RZ, RZ, R105 ;  /* 0x000000ffff417224 */ /* 0x000fce00078e0069 */
[----:B------:R-:W-:Y:S05]  /*26650*/  WARPSYNC.COLLECTIVE R66, `(.L_x_10066) ;  /* 0x0000000042087348 */ /* 0x000fea0003c00000 */
[----:B------:R0:W1:Y:S02]  /*26660*/  SHFL.BFLY P6, R64, R65, R100, R67 ;  /* 0x0c00006441407389 */ /* 0x00006400000c0043 */
[----:B01----:R-:W-:Y:S05]  /*26670*/  ENDCOLLECTIVE ;  /* 0x000000000000791b */ /* 0x003fea0003800000 */
.L_x_10066:
[----:B------:R-:W-:Y:S01]  /*26680*/  MOV R100, 0x8 ;  /* 0x0000000800647802 */ /* 0x000fe20000000f00 */
[----:B------:R-:W-:-:S04]  /*26690*/  FADD.FTZ R106, R105, R64 ;  /* 0x00000040696a7221 */ /* 0x000fc80000010000 */
[----:B------:R-:W-:-:S07]  /*266a0*/  IMAD.MOV.U32 R65, RZ, RZ, R106 ;  /* 0x000000ffff417224 */ /* 0x000fce00078e006a */
[----:B------:R-:W-:Y:S05]  /*266b0*/  WARPSYNC.COLLECTIVE R66, `(.L_x_10067) ;  /* 0x0000000042087348 */ /* 0x000fea0003c00000 */
[----:B------:R0:W1:Y:S02]  /*266c0*/  SHFL.BFLY P6, R64, R65, R100, R67 ;  /* 0x0c00006441407389 */ /* 0x00006400000c0043 */
[----:B01----:R-:W-:Y:S05]  /*266d0*/  ENDCOLLECTIVE ;  /* 0x000000000000791b */ /* 0x003fea0003800000 */
.L_x_10067:
[----:B------:R-:W-:Y:S02]  /*266e0*/  HFMA2 R100, -RZ, RZ, 0, 9.5367431640625e-07 ;  /* 0x00000010ff647431 */ /* 0x000fe400000001ff */
[----:B------:R-:W-:-:S04]  /*266f0*/  FADD.FTZ R108, R106, R64 ;  /* 0x000000406a6c7221 */ /* 0x000fc80000010000 */
[----:B------:R-:W-:-:S07]  /*26700*/  IMAD.MOV.U32 R65, RZ, RZ, R108 ;  /* 0x000000ffff417224 */ /* 0x000fce00078e006c */
[----:B------:R-:W-:Y:S05]  /*26710*/  WARPSYNC.COLLECTIVE R66, `(.L_x_10068) ;  /* 0x0000000042087348 */ /* 0x000fea0003c00000 */
[----:B------:R0:W1:Y:S02]  /*26720*/  SHFL.BFLY P6, R64, R65, R100, R67 ;  /* 0x0c00006441407389 */ /* 0x00006400000c0043 */
[----:B01----:R-:W-:Y:S05]  /*26730*/  ENDCOLLECTIVE ;  /* 0x000000000000791b */ /* 0x003fea0003800000 */
.L_x_10068:
[----:B------:R-:W-:Y:S01]  /*26740*/  IMAD.MOV.U32 R100, RZ, RZ, 0x1 ;  /* 0x00000001ff647424 */ /* 0x000fe200078e00ff */
[----:B------:R-:W-:Y:S01]  /*26750*/  ISETP.NE.AND P6, PT, R101, RZ, PT ;  /* 0x000000ff6500720c */ /* 0x000fe20003fc5270 */
        /* <DEDUP_REMOVED lines=99> */
[----:B------:R-:W-:-:S07]  /*26d90*/  MOV R67, 0x1f ;  /* 0x0000001f00437802 */ /* 0x000fce0000000f00 */
[----:B------:R-:W-:Y:S05]  /*26da0*/  WARPSYNC.COLLECTIVE R66, `(.L_x_10069) ;  /* 0x0000000042087348 */ /* 0x000fea0003c00000 */
[----:B------:R0:W1:Y:S02]  /*26db0*/  SHFL.BFLY P6, R64, R65, R100, R67 ;  /* 0x0c00006441407389 */ /* 0x00006400000c0043 */
[----:B01----:R-:W-:Y:S05]  /*26dc0*/  ENDCOLLECTIVE ;  /* 0x000000000000791b */ /* 0x003fea0003800000 */
.L_x_10069:
[----:B------:R-:W-:Y:S02]  /*26dd0*/  HFMA2 R100, -RZ, RZ, 0, 1.1920928955078125e-07 ;  /* 0x00000002ff647431 */ /* 0x000fe400000001ff */
[----:B------:R-:W-:-:S04]  /*26de0*/  FADD.FTZ R104, R65, R64 ;  /* 0x0000004041687221 */ /* 0x000fc80000010000 */
[----:B------:R-:W-:-:S07]  /*26df0*/  IMAD.MOV.U32 R65, RZ, RZ, R104 ;  /* 0x000000ffff417224 */ /* 0x000fce00078e0068 */
[----:B------:R-:W-:Y:S05]  /*26e00*/  WARPSYNC.COLLECTIVE R66, `(.L_x_10070) ;  /* 0x0000000042087348 */ /* 0x000fea0003c00000 */
[----:B------:R0:W1:Y:S02]  /*26e10*/  SHFL.BFLY P6, R64, R65, R100, R67 ;  /* 0x0c00006441407389 */ /* 0x00006400000c0043 */
[----:B01----:R-:W-:Y:S05]  /*26e20*/  ENDCOLLECTIVE ;  /* 0x000000000000791b */ /* 0x003fea0003800000 */
.L_x_10070:
[----:B------:R-:W-:Y:S01]  /*26e30*/  MOV R100, 0x4 ;  /* 0x0000000400647802 */ /* 0x000fe20000000f00 */
[----:B------:R-:W-:-:S04]  /*26e40*/  FADD.FTZ R105, R104, R64 ;  /* 0x0000004068697221 */ /* 0x000fc80000010000 */
[----:B------:R-:W-:-:S07]  /*26e50*/  IMAD.MOV.U32 R65, RZ, RZ, R105 ;  /* 0x000000ffff417224 */ /* 0x000fce00078e0069 */
[----:B------:R-:W-:Y:S05]  /*26e60*/  WARPSYNC.COLLECTIVE R66, `(.L_x_10071) ;  /* 0x0000000042087348 */ /* 0x000fea0003c00000 */
[----:B------:R0:W1:Y:S02]  /*26e70*/  SHFL.BFLY P6, R64, R65, R100, R67 ;  /* 0x0c00006441407389 */ /* 0x00006400000c0043 */
[----:B01----:R-:W-:Y:S05]  /*26e80*/  ENDCOLLECTIVE ;  /* 0x000000000000791b */ /* 0x003fea0003800000 */
.L_x_10071:
[----:B------:R-:W-:Y:S02]  /*26e90*/  HFMA2 R100, -RZ, RZ, 0, 4.76837158203125e-07 ;  /* 0x00000008ff647431 */ /* 0x000fe400000001ff */
[----:B------:R-:W-:-:S04]  /*26ea0*/  FADD.FTZ R106, R105, R64 ;  /* 0x00000040696a7221 */ /* 0x000fc80000010000 */
[----:B------:R-:W-:-:S07]  /*26eb0*/  IMAD.MOV.U32 R65, RZ, RZ, R106 ;  /* 0x000000ffff417224 */ /* 0x000fce00078e006a */
[----:B------:R-:W-:Y:S05]  /*26ec0*/  WARPSYNC.COLLECTIVE R66, `(.L_x_10072) ;  /* 0x0000000042087348 */ /* 0x000fea0003c00000 */
[----:B------:R0:W1:Y:S02]  /*26ed0*/  SHFL.BFLY P6, R64, R65, R100, R67 ;  /* 0x0c00006441407389 */ /* 0x00006400000c0043 */
[----:B01----:R-:W-:Y:S05]  /*26ee0*/  ENDCOLLECTIVE ;  /* 0x000000000000791b */ /* 0x003fea0003800000 */
.L_x_10072:
[----:B------:R-:W-:Y:S01]  /*26ef0*/  MOV R100, 0x10 ;  /* 0x0000001000647802 */ /* 0x000fe20000000f00 */
[----:B------:R-:W-:-:S04]  /*26f00*/  FADD.FTZ R108, R106, R64 ;  /* 0x000000406a6c7221 */ /* 0x000fc80000010000 */
[----:B------:R-:W-:-:S07]  /*26f10*/  IMAD.MOV.U32 R65, RZ, RZ, R108 ;  /* 0x000000ffff417224 */ /* 0x000fce00078e006c */
[----:B------:R-:W-:Y:S05]  /*26f20*/  WARPSYNC.COLLECTIVE R66, `(.L_x_10073) ;  /* 0x0000000042087348 */ /* 0x000fea0003c00000 */
[----:B------:R0:W1:Y:S02]  /*26f30*/  SHFL.BFLY P6, R64, R65, R100, R67 ;  /* 0x0c00006441407389 */ /* 0x00006400000c0043 */
[----:B01----:R-:W-:Y:S05]  /*26f40*/  ENDCOLLECTIVE ;  /* 0x000000000000791b */ /* 0x003fea0003800000 */
.L_x_10073:
[----:B------:R-:W-:Y:S05]  /*26f50*/  BRA `(.L_x_10074) ;  /* 0xffffffe000207947 */ /* 0x000fea000383ffff */
.L_x_10075:
        /* <DEDUP_REMOVED lines=10> */
.L_x_54358:


//--------------------- .text._ZN10layer_norm13ln_fwd_kernelINS_13Kernel_traitsI6__halfS2_S2_S2_fjLj1536ELj1ELj4ELj1ELj16ENS_18Kernel_traits_baseILj1536ES2_S2_S2_S2_fjLj128EEEEELb1ELb1ELb1ELb1EEEvNS_9FwdParamsE --------------------------
	.section	.text._ZN10layer_norm13ln_fwd_kernelINS_13Kernel_traitsI6__halfS2_S2_S2_fjLj1536ELj1ELj4ELj1ELj16ENS_18Kernel_traits_baseILj1536ES2_S2_S2_S2_fjLj128EEEEELb1ELb1ELb1ELb1EEEvNS_9FwdParamsE,"ax",@progbits
	.align	128
        .global         _ZN10layer_norm13ln_fwd_kernelINS_13Kernel_traitsI6__halfS2_S2_S2_fjLj1536ELj1ELj4ELj1ELj16ENS_18Kernel_traits_baseILj1536ES2_S2_S2_S2_fjLj128EEEEELb1ELb1ELb1ELb1EEEvNS_9FwdParamsE
        .type           _ZN10layer_norm13ln_fwd_kernelINS_13Kernel_traitsI6__halfS2_S2_S2_fjLj1536ELj1ELj4ELj1ELj16ENS_18Kernel_traits_baseILj1536ES2_S2_S2_S2_fjLj128EEEEELb1ELb1ELb1ELb1EEEvNS_9FwdParamsE,@function
        .size           _ZN10layer_norm13ln_fwd_kernelINS_13Kernel_traitsI6__halfS2_S2_S2_fjLj1536ELj1ELj4ELj1ELj16ENS_18Kernel_traits_baseILj1536ES2_S2_S2_S2_fjLj128EEEEELb1ELb1ELb1ELb1EEEvNS_9FwdParamsE,(.L_x_54359 - _ZN10layer_norm13ln_fwd_kernelINS_13Kernel_traitsI6__halfS2_S2_S2_fjLj1536ELj1ELj4ELj1ELj16ENS_18Kernel_traits_baseILj1536ES2_S2_S2_S2_fjLj128EEEEELb1ELb1ELb1ELb1EEEvNS_9FwdParamsE)
        .other          _ZN10layer_norm13ln_fwd_kernelINS_13Kernel_traitsI6__halfS2_S2_S2_fjLj1536ELj1ELj4ELj1ELj16ENS_18Kernel_traits_baseILj1536ES2_S2_S2_S2_fjLj128EEEEELb1ELb1ELb1ELb1EEEvNS_9FwdParamsE,@"STO_CUDA_ENTRY STV_DEFAULT"
_ZN10layer_norm13ln_fwd_kernelINS_13Kernel_traitsI6__halfS2_S2_S2_fjLj1536ELj1ELj4ELj1ELj16ENS_18Kernel_traits_baseILj1536ES2_S2_S2_S2_fjLj128EEEEELb1ELb1ELb1ELb1EEEvNS_9FwdParamsE:
.text._ZN10layer_norm13ln_fwd_kernelINS_13Kernel_traitsI6__halfS2_S2_S2_fjLj1536ELj1ELj4ELj1ELj16ENS_18Kernel_traits_baseILj1536ES2_S2_S2_S2_fjLj128EEEEELb1ELb1ELb1ELb1EEEvNS_9FwdParamsE:
[----:B------:R-:W-:Y:S01]  /*0000*/  LDC R1, c[0x0][0x37c] ;  /* 0x0000df00ff017b82 */ /* 0x000fe20000000800 */
[----:B------:R-:W0:Y:S07]  /*0010*/  LDCU.U8 UR4, c[0x0][0x464] ;  /* 0x00008c80ff0477ac */ /* 0x000e2e0008000000 */
[----:B------:R-:W1:Y:S01]  /*0020*/  LDC R0, c[0x0][0x458] ;  /* 0x00011600ff007b82 */ /* 0x000e620000000800 */
[----:B------:R-:W2:Y:S01]  /*0030*/  LDCU.64 UR6, c[0x0][0x450] ;  /* 0x00008a00ff0677ac */ /* 0x000ea20008000a00 */
[----:B------:R-:W3:Y:S06]  /*0040*/  LDCU.64 UR8, c[0x0][0x358] ;  /* 0x00006b00ff0877ac */ /* 0x000eec0008000a00 */
[----:B------:R-:W4:Y:S01]  /*0050*/  LDC R13, c[0x0][0x45c] ;  /* 0x00011700ff0d7b82 */ /* 0x000f220000000800 */
[----:B------:R-:W5:Y:S01]  /*0060*/  LDCU.64 UR10, c[0x0][0x438] ;  /* 0x00008700ff0a77ac */ /* 0x000f620008000a00 */
[----:B0-----:R-:W-:-:S02]  /*0070*/  ISETP.NE.AND P0, PT, RZ, UR4, PT ;  /* 0x00000004ff007c0c */ /* 0x001fc4000bf05270 */
[----:B--2---:R-:W-:Y:S01]  /*0080*/  MOV R2, UR6 ;  /* 0x0000000600027c02 */ /* 0x004fe20008000f00 */
        /* <DEDUP_REMOVED lines=18> */
[----:B0-----:R-:W-:-:S04]  /*01b0*/  @P0 IADD3 R0, P1, PT, R4, R7, RZ ;  /* 0x0000000704000210 */ /* 0x001fc80007f3e0ff */
[----:B------:R-:W-:-:S05]  /*01c0*/  @P0 IADD3.X R13, PT, PT, RZ, R5, RZ, P1, !PT ;  /* 0x00000005ff0d0210 */ /* 0x000fca0000ffe4ff */
        /* <DEDUP_REMOVED lines=46> */
.L_x_10076:
        /* <DEDUP_REMOVED lines=28> */
.L_x_10077:
[----:B------:R-:W1:Y:S02]  /*0670*/  LDCU UR4, c[0x0][0x384] ;  /* 0x00007080ff0477ac */ /* 0x000e640008000800 */
[----:B-1----:R-:W-:-:S13]  /*0680*/  ISETP.GE.AND P0, PT, R15, UR4, PT ;  /* 0x000000040f007c0c */ /* 0x002fda000bf06270 */
[----:B------:R-:W-:Y:S05]  /*0690*/  @P0 EXIT ;  /* 0x000000000000094d */ /* 0x000fea0003800000 */
[----:B0-----:R-:W-:Y:S01]  /*06a0*/  IMAD.HI.U32 R2, R117, -0x326172a9, RZ ;  /* 0xcd9e8d5775027827 */ /* 0x001fe200078e00ff */
[----:B------:R-:W-:Y:S01]  /*06b0*/  BSSY B0, `(.L_x_10078) ;  /* 0x00024e0000007945 */ /* 0x000fe20003800000 */
[----:B------:R-:W-:Y:S01]  /*06c0*/  LOP3.LUT R119, R0, 0x3, RZ, 0xc0, !PT ;  /* 0x0000000300777812 */ /* 0x000fe200078ec0ff */
[----:B------:R-:W0:Y:S01]  /*06d0*/  LDCU UR10, c[0x0][0x404] ;  /* 0x00008080ff0a77ac */ /* 0x000e220008000800 */
[C---:B------:R-:W-:Y:S01]  /*06e0*/  IMAD.HI.U32 R3, R14.reuse, -0x2daee0ad, RZ ;  /* 0xd2511f530e037827 */ /* 0x040fe200078e00ff */
[----:B------:R-:W-:Y:S01]  /*06f0*/  LOP3.LUT R2, R13, UR6, R2, 0x96, !PT ;  /* 0x000000060d027c12 */ /* 0x000fe2000f8e9602 */
[----:B------:R-:W1:Y:S02]  /*0700*/  LDCU.U8 UR11, c[0x0][0x410] ;  /* 0x00008200ff0b77ac */ /* 0x000e640008000000 */
[----:B------:R-:W-:Y:S01]  /*0710*/  IMAD R5, R117, -0x326172a9, RZ ;  /* 0xcd9e8d5775057824 */ /* 0x000fe200078e02ff */
[----:B------:R-:W-:Y:S01]  /*0720*/  LOP3.LUT R3, R3, UR7, RZ, 0x3c, !PT ;  /* 0x0000000703037c12 */ /* 0x000fe2000f8e3cff */
[----:B------:R-:W-:Y:S01]  /*0730*/  IMAD R7, R14, -0x2daee0ad, RZ ;  /* 0xd2511f530e077824 */ /* 0x000fe200078e02ff */
[----:B------:R-:W2:Y:S01]  /*0740*/  LDCU UR14, c[0x0][0x448] ;  /* 0x00008900ff0e77ac */ /* 0x000ea20008000800 */
[C---:B------:R-:W-:Y:S01]  /*0750*/  IMAD.HI.U32 R6, R2.reuse, -0x2daee0ad, RZ ;  /* 0xd2511f5302067827 */ /* 0x040fe200078e00ff */
[----:B------:R-:W3:Y:S03]  /*0760*/  LDCU.64 UR12, c[0x0][0x408] ;  /* 0x00008100ff0c77ac */ /* 0x000ee60008000a00 */
[----:B------:R-:W-:Y:S01]  /*0770*/  IMAD.HI.U32 R4, R3, -0x326172a9, RZ ;  /* 0xcd9e8d5703047827 */ /* 0x000fe200078e00ff */
[----:B------:R-:W-:Y:S01]  /*0780*/  LOP3.LUT R6, R7, UR16, R6, 0x96, !PT ;  /* 0x0000001007067c12 */ /* 0x000fe2000f8e9606 */
[----:B------:R-:W4:Y:S02]  /*0790*/  LDCU.64 UR4, c[0x0][0x3a0] ;  /* 0x00007400ff0477ac */ /* 0x000f240008000a00 */
[----:B------:R-:W-:Y:S01]  /*07a0*/  IMAD R8, R2, -0x2daee0ad, RZ ;  /* 0xd2511f5302087824 */ /* 0x000fe200078e02ff */
[----:B------:R-:W-:Y:S01]  /*07b0*/  LOP3.LUT R4, R5, UR15, R4, 0x96, !PT ;  /* 0x0000000f05047c12 */ /* 0x000fe2000f8e9604 */
[----:B------:R-:W-:-:S02]  /*07c0*/  IMAD R3, R3, -0x326172a9, RZ ;  /* 0xcd9e8d5703037824 */ /* 0x000fc400078e02ff */
        /* <DEDUP_REMOVED lines=45> */
[----:B------:R-:W-:Y:S01]  /*0aa0*/  IMAD.MOV.U32 R9, RZ, RZ, RZ ;  /* 0x000000ffff097224 */ /* 0x000fe200078e00ff */
[----:B------:R-:W-:Y:S01]  /*0ab0*/  LOP3.LUT R11, R6, UR31, R11, 0x96, !PT ;  /* 0x0000001f060b7c12 */ /* 0x000fe2000f8e960b */
[----:B------:R-:W-:Y:S02]  /*0ac0*/  IMAD R118, R2, -0x2daee0ad, RZ ;  /* 0xd2511f5302767824 */ /* 0x000fe400078e02ff */
[----:B01234-:R-:W-:-:S07]  /*0ad0*/  IMAD R10, R4, -0x326172a9, RZ ;  /* 0xcd9e8d57040a7824 */ /* 0x01ffce00078e02ff */
.L_x_10778:
[----:B------:R-:W0:Y:S08]  /*0ae0*/  LDC.64 R148, c[0x0][0x3f0] ;  /* 0x0000fc00ff947b82 */ /* 0x000e300000000a00 */
[----:B------:R-:W1:Y:S08]  /*0af0*/  LDC R110, c[0x0][0x388] ;  /* 0x0000e200ff6e7b82 */ /* 0x000e700000000800 */
[----:B------:R-:W2:Y:S01]  /*0b00*/  LDC.64 R108, c[0x0][0x3f8] ;  /* 0x0000fe00ff6c7b82 */ /* 0x000ea20000000a00 */
[----:B0-----:R-:W-:-:S06]  /*0b10*/  IMAD.WIDE R148, R15, 0x4, R148 ;  /* 0x000000040f947825 */ /* 0x001fcc00078e0294 */
[----:B------:R-:W3:Y:S01]  /*0b20*/  LDG.E R148, desc[UR8][R148.64] ;  /* 0x0000000894947981 */ /* 0x000ee2000c1e1900 */
[----:B------:R-:W-:Y:S02]  /*0b30*/  IMAD.MOV.U32 R147, RZ, RZ, RZ ;  /* 0x000000ffff937224 */ /* 0x000fe400078e00ff */
[----:B--2---:R-:W-:-:S06]  /*0b40*/  IMAD.WIDE R108, R15, 0x4, R108 ;  /* 0x000000040f6c7825 */ /* 0x004fcc00078e026c */
[----:B-----5:R0:W5:Y:S01]  /*0b50*/  LDG.E R108, desc[UR8][R108.64] ;  /* 0x000000086c6c7981 */ /* 0x020162000c1e1900 */
[----:B---3--:R-:W-:-:S13]  /*0b60*/  ISETP.GE.AND P1, PT, R148, 0x1, PT ;  /* 0x000000019400780c */ /* 0x008fda0003f26270 */
[----:B------:R-:W2:Y:S01]  /*0b70*/  @P1 LDC.64 R96, c[0x0][0x390] ;  /* 0x0000e400ff601b82 */ /* 0x000ea20000000a00 */
[----:B------:R-:W-:-:S05]  /*0b80*/  @P1 IADD3 R99, PT, PT, R148, -0x1, RZ ;  /* 0xffffffff94631810 */ /* 0x000fca0007ffe0ff */
[----:B-1----:R-:W-:-:S05]  /*0b90*/  @P1 IMAD R99, R99, R110, RZ ;  /* 0x0000006e63631224 */ /* 0x002fca00078e02ff */
[----:B------:R-:W-:-:S04]  /*0ba0*/  @P1 SHF.R.S32.HI R98, RZ, 0x1f, R99 ;  /* 0x0000001fff621819 */ /* 0x000fc80000011463 */
[----:B------:R-:W-:-:S04]  /*0bb0*/  @P1 LEA.HI R99, R98, R99, RZ, 0x3 ;  /* 0x0000006362631211 */ /* 0x000fc800078f18ff */
[----:B------:R-:W-:-:S05]  /*0bc0*/  @P1 LEA.HI.SX32 R147, R99, R116, 0x1d ;  /* 0x0000007463931211 */ /* 0x000fca00078feaff */
[----:B--2---:R-:W-:-:S05]  /*0bd0*/  @P1 IMAD.WIDE.U32 R96, R147, 0x10, R96 ;  /* 0x0000001093601825 */ /* 0x004fca00078e0060 */
[----:B------:R0:W5:Y:S01]  /*0be0*/  @P1 LDG.E.128 R88, desc[UR8][R96.64] ;  /* 0x0000000860581981 */ /* 0x000162000c1e1d00 */
[----:B------:R-:W-:Y:S01]  /*0bf0*/  ISETP.NE.U32.AND P0, PT, RZ, UR4, PT ;  /* 0x00000004ff007c0c */ /* 0x000fe2000bf05070 */
[----:B------:R-:W-:-:S03]  /*0c00*/  IMAD R98, R15, R110, RZ ;  /* 0x0000006e0f627224 */ /* 0x000fc600078e02ff */
[----:B------:R-:W-:Y:S02]  /*0c10*/  ISETP.NE.AND.EX P0, PT, RZ, UR5, PT, P0 ;  /* 0x00000005ff007c0c */ /* 0x000fe4000bf05300 */
[----:B------:R-:W-:-:S04]  /*0c20*/  SHF.R.S32.HI R99, RZ, 0x1f, R98 ;  /* 0x0000001fff637819 */ /* 0x000fc80000011462 */
[----:B------:R-:W-:-:S04]  /*0c30*/  LEA.HI R99, R99, R98, RZ, 0x3 ;  /* 0x0000006263637211 */ /* 0x000fc800078f18ff */
[----:B------:R-:W-:-:S03]  /*0c40*/  LEA.HI.SX32 R146, R99, R116, 0x1d ;  /* 0x0000007463927211 */ /* 0x000fc600078feaff */
[----:B0-----:R-:W-:Y:S05]  /*0c50*/  @!P0 BRA `(.L_x_10079) ;  /* 0x0000002c00b88947 */ /* 0x001fea0003800000 */
        /* <DEDUP_REMOVED lines=25> */
.L_x_10084:
        /* <DEDUP_REMOVED lines=13> */
.L_x_10086:
[----:B------:R-:W-:Y:S05]  /*0ec0*/  BSYNC.RECONVERGENT B3 ;  /* 0x0000000000037941 */ /* 0x000fea0003800200 */
.L_x_10085:
        /* <DEDUP_REMOVED lines=43> */
.L_x_10083:
[----:B------:R-:W-:Y:S05]  /*1180*/  BSYNC.RECONVERGENT B2 ;  /* 0x0000000000027941 */ /* 0x000fea0003800200 */
.L_x_10082:
        /* <DEDUP_REMOVED lines=12> */
.L_x_10081:
[----:B------:R-:W-:Y:S05]  /*1250*/  BSYNC.RECONVERGENT B1 ;  /* 0x0000000000017941 */ /* 0x000fea0003800200 */
.L_x_10080:
        /* <DEDUP_REMOVED lines=22> */
.L_x_10091:
        /* <DEDUP_REMOVED lines=13> */
.L_x_10093:
[----:B------:R-:W-:Y:S05]  /*1490*/  BSYNC.RECONVERGENT B3 ;  /* 0x0000000000037941 */ /* 0x000fea0003800200 */
.L_x_10092:
        /* <DEDUP_REMOVED lines=43> */
.L_x_10090:
[----:B------:R-:W-:Y:S05]  /*1750*/  BSYNC.RECONVERGENT B2 ;  /* 0x0000000000027941 */ /* 0x000fea0003800200 */
.L_x_10089:
[----:B------:R-:W-:Y:S01]  /*1760*/  I2FP.F32.U32 R7, R7 ;  /* 0x0000000700077245 */ /* 0x000fe20000201000 */
[----:B-----5:R-:W-:Y:S02]  /*1770*/  HADD2.F32 R96, -RZ, R88.H1_H1 ;  /* 0x30000058ff607230 */ /* 0x020fe40000004100 */
        /* <DEDUP_REMOVED lines=10> */
.L_x_10088:
[----:B------:R-:W-:Y:S05]  /*1820*/  BSYNC.RECONVERGENT B1 ;  /* 0x0000000000017941 */ /* 0x000fea0003800200 */
.L_x_10087:
        /* <DEDUP_REMOVED lines=22> */
.L_x_10098:
        /* <DEDUP_REMOVED lines=13> */
.L_x_10100:
[----:B------:R-:W-:Y:S05]  /*1a60*/  BSYNC.RECONVERGENT B3 ;  /* 0x0000000000037941 */ /* 0x000fea0003800200 */
.L_x_10099:
        /* <DEDUP_REMOVED lines=42> */
[----:B------:R-:W-:-:S07]  /*1d10*/  LOP3.LUT R12, R96, UR32, R105, 0x96, !PT ;  /* 0x00000020600c7c12 */ /* 0x000fce000f8e9669 */
.L_x_10097:
[----:B------:R-:W-:Y:S05]  /*1d20*/  BSYNC.RECONVERGENT B2 ;  /* 0x0000000000027941 */ /* 0x000fea0003800200 */
.L_x_10096:
        /* <DEDUP_REMOVED lines=12> */
.L_x_10095:
[----:B------:R-:W-:Y:S05]  /*1df0*/  BSYNC.RECONVERGENT B1 ;  /* 0x0000000000017941 */ /* 0x000fea0003800200 */
.L_x_10094:
        /* <DEDUP_REMOVED lines=22> */
.L_x_10105:
        /* <DEDUP_REMOVED lines=13> */
.L_x_10107:
[----:B------:R-:W-:Y:S05]  /*2030*/  BSYNC.RECONVERGENT B3 ;  /* 0x0000000000037941 */ /* 0x000fea0003800200 */
.L_x_10106:
        /* <DEDUP_REMOVED lines=42> */
[----:B------:R-:W-:-:S07]  /*22e0*/  HFMA2 R98, -RZ, RZ, 0, 0 ;  /* 0x00000000ff627431 */ /* 0x000fce00000001ff */
.L_x_10104:
[----:B------:R-:W-:Y:S05]  /*22f0*/  BSYNC.RECONVERGENT B2 ;  /* 0x0000000000027941 */ /* 0x000fea0003800200 */
.L_x_10103:
        /* <DEDUP_REMOVED lines=12> */
.L_x_10102:
[----:B------:R-:W-:Y:S05]  /*23c0*/  BSYNC.RECONVERGENT B1 ;  /* 0x0000000000017941 */ /* 0x000fea0003800200 */
.L_x_10101:
        /* <DEDUP_REMOVED lines=22> */
.L_x_10112:
        /* <DEDUP_REMOVED lines=13> */
.L_x_10114:
[----:B------:R-:W-:Y:S05]  /*2600*/  BSYNC.RECONVERGENT B3 ;  /* 0x0000000000037941 */ /* 0x000fea0003800200 */
.L_x_10113:
        /* <DEDUP_REMOVED lines=41> */
[----:B------:R-:W-:-:S07]  /*28a0*/  LOP3.LUT R12, R98, UR32, R113, 0x96, !PT ;  /* 0x00000020620c7c12 */ /* 0x000fce000f8e9671 */
.L_x_10111:
[----:B------:R-:W-:Y:S05]  /*28b0*/  BSYNC.RECONVERGENT B2 ;  /* 0x0000000000027941 */ /* 0x000fea0003800200 */
.L_x_10110:
        /* <DEDUP_REMOVED lines=12> */
.L_x_10109:
[----:B------:R-:W-:Y:S05]  /*2980*/  BSYNC.RECONVERGENT B1 ;  /* 0x0000000000017941 */ /* 0x000fea0003800200 */
.L_x_10108:
        /* <DEDUP_REMOVED lines=22> */
.L_x_10119:
        /* <DEDUP_REMOVED lines=13> */
.L_x_10121:
[----:B------:R-:W-:Y:S05]  /*2bc0*/  BSYNC.RECONVERGENT B3 ;  /* 0x0000000000037941 */ /* 0x000fea0003800200 */
.L_x_10120:
        /* <DEDUP_REMOVED lines=42> */
[----:B------:R-:W-:-:S07]  /*2e70*/  IMAD.MOV.U32 R96, RZ, RZ, R114 ;  /* 0x000000ffff607224 */ /* 0x000fce00078e0072 */
.L_x_10118:
[----:B------:R-:W-:Y:S05]  /*2e80*/  BSYNC.RECONVERGENT B2 ;  /* 0x0000000000027941 */ /* 0x000fea0003800200 */
.L_x_10117:
[----:B------:R-:W-:Y:S01]  /*2e90*/  HFMA2 R98, -RZ, RZ, 0.1171875, 0 ;  /* 0x2f800000ff627431 */ /* 0x000fe200000001ff */
[----:B------:R-:W-:Y:S01]  /*2ea0*/  I2FP.F32.U32 R3, R3 ;  /* 0x0000000300037245 */ /* 0x000fe20000201000 */
[----:B-----5:R-:W-:Y:S02]  /*2eb0*/  HADD2.F32 R97, -RZ, R90.H1_H1 ;  /* 0x3000005aff617230 */ /* 0x020fe40000004100 */
        /* <DEDUP_REMOVED lines=9> */
.L_x_10116:
[----:B------:R-:W-:Y:S05]  /*2f50*/  BSYNC.RECONVERGENT B1 ;  /* 0x0000000000017941 */ /* 0x000fea0003800200 */
.L_x_10115:
        /* <DEDUP_REMOVED lines=22> */
.L_x_10126:
        /* <DEDUP_REMOVED lines=13> */
.L_x_10128:
[----:B------:R-:W-:Y:S05]  /*3190*/  BSYNC.RECONVERGENT B3 ;  /* 0x0000000000037941 */ /* 0x000fea0003800200 */
.L_x_10127:
        /* <DEDUP_REMOVED lines=43> */
.L_x_10125:
[----:B------:R-:W-:Y:S05]  /*3450*/  BSYNC.RECONVERGENT B2 ;  /* 0x0000000000027941 */ /* 0x000fea0003800200 */
.L_x_10124:
        /* <DEDUP_REMOVED lines=12> */
.L_x_10123:
[----:B------:R-:W-:Y:S05]  /*3520*/  BSYNC.RECONVERGENT B1 ;  /* 0x0000000000017941 */ /* 0x000fea0003800200 */
.L_x_10122:
        /* <DEDUP_REMOVED lines=22> */
.L_x_10133:
        /* <DEDUP_REMOVED lines=13> */
.L_x_10135:
[----:B------:R-:W-:Y:S05]  /*3760*/  BSYNC.RECONVERGENT B3 ;  /* 0x0000000000037941 */ /* 0x000fea0003800200 */
.L_x_10134:
        /* <DEDUP_REMOVED lines=40> */
[----:B------:R-:W-:-:S07]  /*39f0*/  LOP3.LUT R12, R114, UR32, R121, 0x96, !PT ;  /* 0x00000020720c7c12 */ /* 0x000fce000f8e9679 */
.L_x_10132:
[----:B------:R-:W-:Y:S05]  /*3a00*/  BSYNC.RECONVERGENT B2 ;  /* 0x0000000000027941 */ /* 0x000fea0003800200 */
.L_x_10131:
        /* <DEDUP_REMOVED lines=12> */
.L_x_10130:
[----:B------:R-:W-:Y:S05]  /*3ad0*/  BSYNC.RECONVERGENT B1 ;  /* 0x0000000000017941 */ /* 0x000fea0003800200 */
.L_x_10129:
[----:B------:R-:W-:Y:S02]  /*3ae0*/  F2FP.F16.F32.PACK_AB R112, RZ, R96 ;  /* 0x00000060ff70723e */ /* 0x000fe400000000ff */
[----:B------:R-:W-:Y:S02]  /*3af0*/  PRMT R100, R100, 0x5410, R103 ;  /* 0x0000541064647816 */ /* 0x000fe40000000067 */
[----:B------:R-:W-:Y:S02]  /*3b00*/  PRMT R102, R102, 0x5410, R111 ;  /* 0x0000541066667816 */ /* 0x000fe4000000006f */
[----:B------:R-:W-:Y:S02]  /*3b10*/  PRMT R101, R101, 0x5410, R109 ;  /* 0x0000541065657816 */ /* 0x000fe4000000006d */
[----:B------:R-:W-:Y:S01]  /*3b20*/  PRMT R103, R113, 0x5410, R112 ;  /* 0x0000541071677816 */ /* 0x000fe20000000070 */
[----:B------:R-:W-:Y:S06]  /*3b30*/  BRA `(.L_x_10136) ;  /* 0x0000002c00187947 */ /* 0x000fec0003800000 */
.L_x_10079:
        /* <DEDUP_REMOVED lines=21> */
.L_x_10141:
        /* <DEDUP_REMOVED lines=13> */
.L_x_10143:
[----:B------:R-:W-:Y:S05]  /*3d60*/  BSYNC.RECONVERGENT B3 ;  /* 0x0000000000037941 */ /* 0x000fea0003800200 */
.L_x_10142:
        /* <DEDUP_REMOVED lines=42> */
.L_x_10140:
[----:B------:R-:W-:Y:S05]  /*4010*/  BSYNC.RECONVERGENT B2 ;  /* 0x0000000000027941 */ /* 0x000fea0003800200 */
.L_x_10139:
        /* <DEDUP_REMOVED lines=10> */
[----:B------:R-:W-:-:S07]  /*40c0*/  FMUL.FTZ R107, R107, R100 ;  /* 0x000000646b6b7220 */ /* 0x000fce0000410000 */
.L_x_10138:
[----:B------:R-:W-:Y:S05]  /*40d0*/  BSYNC.RECONVERGENT B1 ;  /* 0x0000000000017941 */ /* 0x000fea0003800200 */
.L_x_10137:
        /* <DEDUP_REMOVED lines=18> */
.L_x_10148:
        /* <DEDUP_REMOVED lines=13> */
.L_x_10150:
[----:B------:R-:W-:Y:S05]  /*42d0*/  BSYNC.RECONVERGENT B3 ;  /* 0x0000000000037941 */ /* 0x000fea0003800200 */
.L_x_10149:
        /* <DEDUP_REMOVED lines=43> */
.L_x_10147:
[----:B------:R-:W-:Y:S05]  /*4590*/  BSYNC.RECONVERGENT B2 ;  /* 0x0000000000027941 */ /* 0x000fea0003800200 */
.L_x_10146:
        /* <DEDUP_REMOVED lines=11> */
.L_x_10145:
[----:B------:R-:W-:Y:S05]  /*4650*/  BSYNC.RECONVERGENT B1 ;  /* 0x0000000000017941 */ /* 0x000fea0003800200 */
.L_x_10144:
        /* <DEDUP_REMOVED lines=18> */
.L_x_10155:
        /* <DEDUP_REMOVED lines=13> */
.L_x_10157:
[----:B------:R-:W-:Y:S05]  /*4850*/  BSYNC.RECONVERGENT B3 ;  /* 0x0000000000037941 */ /* 0x000fea0003800200 */
.L_x_10156:
        /* <DEDUP_REMOVED lines=43> */
.L_x_10154:
[----:B------:R-:W-:Y:S05]  /*4b10*/  BSYNC.RECONVERGENT B2 ;  /* 0x0000000000027941 */ /* 0x000fea0003800200 */
.L_x_10153:
        /* <DEDUP_REMOVED lines=11> */
.L_x_10152:
[----:B------:R-:W-:Y:S05]  /*4bd0*/  BSYNC.RECONVERGENT B1 ;  /* 0x0000000000017941 */ /* 0x000fea0003800200 */
.L_x_10151:
        /* <DEDUP_REMOVED lines=18> */
.L_x_10162:
        /* <DEDUP_REMOVED lines=13> */
.L_x_10164:
[----:B------:R-:W-:Y:S05]  /*4dd0*/  BSYNC.RECONVERGENT B3 ;  /* 0x0000000000037941 */ /* 0x000fea0003800200 */
.L_x_10163:
        /* <DEDUP_REMOVED lines=43> */
.L_x_10161:
[----:B------:R-:W-:Y:S05]  /*5090*/  BSYNC.RECONVERGENT B2 ;  /* 0x0000000000027941 */ /* 0x000fea0003800200 */
.L_x_10160:
        /* <DEDUP_REMOVED lines=11> */
.L_x_10159:
[----:B------:R-:W-:Y:S05]  /*5150*/  BSYNC.RECONVERGENT B1 ;  /* 0x0000000000017941 */ /* 0x000fea0003800200 */
.L_x_10158:
        /* <DEDUP_REMOVED lines=18> */
.L_x_10169:
        /* <DEDUP_REMOVED lines=13> */
.L_x_10171:
[----:B------:R-:W-:Y:S05]  /*5350*/  BSYNC.RECONVERGENT B3 ;  /* 0x0000000000037941 */ /* 0x000fea0003800200 */
.L_x_10170:
        /* <DEDUP_REMOVED lines=43> */
.L_x_10168:
[----:B------:R-:W-:Y:S05]  /*5610*/  BSYNC.RECONVERGENT B2 ;  /* 0x0000000000027941 */ /* 0x000fea0003800200 */
.L_x_10167:
        /* <DEDUP_REMOVED lines=11> */
.L_x_10166:
[----:B------:R-:W-:Y:S05]  /*56d0*/  BSYNC.RECONVERGENT B1 ;  /* 0x0000000000017941 */ /* 0x000fea0003800200 */
.L_x_10165:
        /* <DEDUP_REMOVED lines=18> */
.L_x_10176:
        /* <DEDUP_REMOVED lines=13> */
.L_x_10178:
[----:B------:R-:W-:Y:S05]  /*58d0*/  BSYNC.RECONVERGENT B3 ;  /* 0x0000000000037941 */ /* 0x000fea0003800200 */
.L_x_10177:
        /* <DEDUP_REMOVED lines=43> */
.L_x_10175:
[----:B------:R-:W-:Y:S05]  /*5b90*/  BSYNC.RECONVERGENT B2 ;  /* 0x0000000000027941 */ /* 0x000fea0003800200 */
.L_x_10174:
        /* <DEDUP_REMOVED lines=11> */
.L_x_10173:
[----:B------:R-:W-:Y:S05]  /*5c50*/  BSYNC.RECONVERGENT B1 ;  /* 0x0000000000017941 */ /* 0x000fea0003800200 */
.L_x_10172:
        /* <DEDUP_REMOVED lines=18> */
.L_x_10183:
        /* <DEDUP_REMOVED lines=13> */
.L_x_10185:
[----:B------:R-:W-:Y:S05]  /*5e50*/  BSYNC.RECONVERGENT B3 ;  /* 0x0000000000037941 */ /* 0x000fea0003800200 */
.L_x_10184:
        /* <DEDUP_REMOVED lines=43> */
.L_x_10182:
[----:B------:R-:W-:Y:S05]  /*6110*/  BSYNC.RECONVERGENT B2 ;  /* 0x0000000000027941 */ /* 0x000fea0003800200 */
.L_x_10181:
        /* <DEDUP_REMOVED lines=11> */
.L_x_10180:
[----:B------:R-:W-:Y:S05]  /*61d0*/  BSYNC.RECONVERGENT B1 ;  /* 0x0000000000017941 */ /* 0x000fea0003800200 */
.L_x_10179:
        /* <DEDUP_REMOVED lines=18> */
.L_x_10190:
        /* <DEDUP_REMOVED lines=13> */
.L_x_10192:
[----:B------:R-:W-:Y:S05]  /*63d0*/  BSYNC.RECONVERGENT B3 ;  /* 0x0000000000037941 */ /* 0x000fea0003800200 */
.L_x_10191:
        /* <DEDUP_REMOVED lines=40> */
[----:B------:R-:W-:Y:S02]  /*6660*/  LOP3.LUT R12, R114, UR32, R123, 0x96, !PT ;  /* 0x00000020720c7c12 */ /* 0x000fe4000f8e967b */
[----:B------:R-:W-:-:S07]  /*6670*/  MOV R120, R122 ;  /* 0x0000007a00787202 */ /* 0x000fce0000000f00 */
.L_x_10189:
[----:B------:R-:W-:Y:S05]  /*6680*/  BSYNC.RECONVERGENT B2 ;  /* 0x0000000000027941 */ /* 0x000fea0003800200 */
.L_x_10188:
        /* <DEDUP_REMOVED lines=11> */
.L_x_10187:
[----:B------:R-:W-:Y:S05]  /*6740*/  BSYNC.RECONVERGENT B1 ;  /* 0x0000000000017941 */ /* 0x000fea0003800200 */
.L_x_10186:
[----:B------:R-:W-:Y:S02]  /*6750*/  F2FP.F16.F32.PACK_AB R113, RZ, R96 ;  /* 0x00000060ff71723e */ /* 0x000fe400000000ff */
[----:B------:R-:W-:Y:S02]  /*6760*/  PRMT R100, R100, 0x5410, R103 ;  /* 0x0000541064647816 */ /* 0x000fe40000000067 */
[----:B------:R-:W-:Y:S02]  /*6770*/  PRMT R102, R102, 0x5410, R111 ;  /* 0x0000541066667816 */ /* 0x000fe4000000006f */
[----:B------:R-:W-:Y:S02]  /*6780*/  PRMT R101, R101, 0x5410, R109 ;  /* 0x0000541065657816 */ /* 0x000fe4000000006d */
[----:B------:R-:W-:-:S07]  /*6790*/  PRMT R103, R112, 0x5410, R113 ;  /* 0x0000541070677816 */ /* 0x000fce0000000071 */
.L_x_10136:
[----:B------:R-:W0:Y:S01]  /*67a0*/  LDC.64 R154, c[0x0][0x3a8] ;  /* 0x0000ea00ff9a7b82 */ /* 0x000e220000000a00 */
[C---:B------:R-:W-:Y:S01]  /*67b0*/  IADD3 R125, PT, PT, R146.reuse, 0x20, RZ ;  /* 0x00000020927d7810 */ /* 0x040fe20007ffe0ff */
[----:B------:R-:W-:Y:S01]  /*67c0*/  VIADD R129, R147, 0x20 ;  /* 0x0000002093817836 */ /* 0x000fe20000000000 */
[----:B------:R-:W-:Y:S05]  /*67d0*/  BSSY.RECONVERGENT B1, `(.L_x_10193) ;  /* 0x000001c000017945 */ /* 0x000fea0003800200 */
[----:B------:R-:W1:Y:S08]  /*67e0*/  @P1 LDC.64 R112, c[0x0][0x390] ;  /* 0x0000e400ff701b82 */ /* 0x000e700000000a00 */
[----:B------:R-:W2:Y:S01]  /*67f0*/  @P0 LDC.64 R114, c[0x0][0x3a0] ;  /* 0x0000e800ff720b82 */ /* 0x000ea20000000a00 */
[----:B0-----:R-:W-:-:S05]  /*6800*/  IMAD.WIDE.U32 R122, R146, 0x10, R154 ;  /* 0x00000010927a7825 */ /* 0x001fca00078e009a */
[----:B------:R0:W-:Y:S01]  /*6810*/  STG.E.128 desc[UR8][R122.64], R100 ;  /* 0x000000647a007986 */ /* 0x0001e2000c101d08 */
[----:B-1----:R-:W-:-:S04]  /*6820*/  @P1 IMAD.WIDE.U32 R112, R129, 0x10, R112 ;  /* 0x0000001081701825 */ /* 0x002fc800078e0070 */
[----:B--2---:R-:W-:Y:S01]  /*6830*/  @P0 IMAD.WIDE.U32 R114, R125, 0x10, R114 ;  /* 0x000000107d720825 */ /* 0x004fe200078e0072 */
        /* <DEDUP_REMOVED lines=21> */
.L_x_10194:
[----:B------:R-:W-:Y:S05]  /*6990*/  BSYNC.RECONVERGENT B1 ;  /* 0x0000000000017941 */ /* 0x000fea0003800200 */
.L_x_10193:
[----:B-----5:R2:W5:Y:S04]  /*69a0*/  @P1 LDG.E.128 R88, desc[UR8][R112.64] ;  /* 0x0000000870581981 */ /* 0x020568000c1e1d00 */
[----:B------:R2:W5:Y:S01]  /*69b0*/  @P0 LDG.E.128 R92, desc[UR8][R114.64] ;  /* 0x00000008725c0981 */ /* 0x000562000c1e1d00 */
[----:B------:R-:W-:Y:S05]  /*69c0*/  @!P0 BRA `(.L_x_10195) ;  /* 0x0000002c00948947 */ /* 0x000fea0003800000 */
[----:B------:R-:W-:Y:S01]  /*69d0*/  ISETP.GT.AND P2, PT, R148, RZ, PT ;  /* 0x000000ff9400720c */ /* 0x000fe20003f44270 */
[----:B------:R-:W-:-:S12]  /*69e0*/  BSSY.RECONVERGENT B1, `(.L_x_10196) ;  /* 0x000005b000017945 */ /* 0x000fd80003800200 */
[----:B-----5:R-:W-:Y:S01]  /*69f0*/  @!P2 HADD2.F32 R121, -RZ, R92.H0_H0 ;  /* 0x2000005cff79a230 */ /* 0x020fe20000004100 */
[----:B01----:R-:W-:Y:S01]  /*6a00*/  @!P2 MOV R100, R120 ;  /* 0x000000780064a202 */ /* 0x003fe20000000f00 */
        /* <DEDUP_REMOVED lines=18> */
.L_x_10200:
        /* <DEDUP_REMOVED lines=13> */
.L_x_10202:
[----:B------:R-:W-:Y:S05]  /*6c00*/  BSYNC.RECONVERGENT B3 ;  /* 0x0000000000037941 */ /* 0x000fea0003800200 */
.L_x_10201:
[----:B------:R-:W-:Y:S01]  /*6c10*/  IMAD.WIDE.U32 R100, R117, -0x326172a9, RZ ;  /* 0xcd9e8d5775647825 */ /* 0x000fe200078e00ff */
[----:B--2---:R-:W-:Y:S02]  /*6c20*/  LOP3.LUT R112, R9, UR7, R11, 0x96, !PT ;  /* 0x0000000709707c12 */ /* 0x004fe4000f8e960b */
        /* <DEDUP_REMOVED lines=41> */
.L_x_10199:
[----:B------:R-:W-:Y:S05]  /*6ec0*/  BSYNC.RECONVERGENT B2 ;  /* 0x0000000000027941 */ /* 0x000fea0003800200 */
.L_x_10198:
[----:B------:R-:W-:Y:S01]  /*6ed0*/  HFMA2 R103, -RZ, RZ, 0.1171875, 0 ;  /* 0x2f800000ff677431 */ /* 0x000fe200000001ff */
[----:B------:R-:W-:Y:S01]  /*6ee0*/  I2FP.F32.U32 R8, R8 ;  /* 0x0000000800087245 */ /* 0x000fe20000201000 */
[----:B------:R-:W-:Y:S02]  /*6ef0*/  HADD2.F32 R102, -RZ, R88.H0_H0 ;  /* 0x20000058ff667230 */ /* 0x000fe40000004100 */
[----:B--2---:R-:W-:-:S03]  /*6f00*/  HADD2.F32 R112, -RZ, R92.H0_H0 ;  /* 0x2000005cff707230 */ /* 0x004fc60000004100 */
        /* <DEDUP_REMOVED lines=8> */
.L_x_10197:
[----:B------:R-:W-:Y:S05]  /*6f90*/  BSYNC.RECONVERGENT B1 ;  /* 0x0000000000017941 */ /* 0x000fea0003800200 */
.L_x_10196:
        /* <DEDUP_REMOVED lines=22> */
.L_x_10207:
        /* <DEDUP_REMOVED lines=13> */
.L_x_10209:
[----:B------:R-:W-:Y:S05]  /*71d0*/  BSYNC.RECONVERGENT B3 ;  /* 0x0000000000037941 */ /* 0x000fea0003800200 */
.L_x_10208:
[----:B------:R-:W-:Y:S01]  /*71e0*/  IMAD.WIDE.U32 R102, R117, -0x326172a9, RZ ;  /* 0xcd9e8d5775667825 */ /* 0x000fe200078e00ff */
[----:B--2---:R-:W-:-:S03]  /*71f0*/  LOP3.LUT R114, R9, UR7, R11, 0x96, !PT ;  /* 0x0000000709727c12 */ /* 0x004fc6000f8e960b */
        /* <DEDUP_REMOVED lines=41> */
.L_x_10206:
[----:B------:R-:W-:Y:S05]  /*7490*/  BSYNC.RECONVERGENT B2 ;  /* 0x0000000000027941 */ /* 0x000fea0003800200 */
.L_x_10205:
[----:B------:R-:W-:Y:S01]  /*74a0*/  I2FP.F32.U32 R7, R7 ;  /* 0x0000000700077245 */ /* 0x000fe20000201000 */
[----:B------:R-:W-:Y:S02]  /*74b0*/  HADD2.F32 R101, -RZ, R88.H1_H1 ;  /* 0x30000058ff657230 */ /* 0x000fe40000004100 */
[----:B------:R-:W-:Y:S02]  /*74c0*/  IMAD.MOV.U32 R100, RZ, RZ, 0x2f800000 ;  /* 0x2f800000ff647424 */ /* 0x000fe400078e00ff */
[----:B------:R-:W-:Y:S02]  /*74d0*/  HADD2.F32 R109, -RZ, R92.H1_H1 ;  /* 0x3000005cff6d7230 */ /* 0x000fe40000004100 */
        /* <DEDUP_REMOVED lines=8> */
.L_x_10204:
[----:B------:R-:W-:Y:S05]  /*7560*/  BSYNC.RECONVERGENT B1 ;  /* 0x0000000000017941 */ /* 0x000fea0003800200 */
.L_x_10203:
[----:B------:R-:W-:Y:S01]  /*7570*/  BSSY.RECONVERGENT B1, `(.L_x_10210) ;  /* 0x000005b000017945 */ /* 0x000fe20003800200 */
[----:B------:R-:W-:Y:S01]  /*7580*/  F2FP.F16.F32.PACK_AB R100, RZ, R120 ;  /* 0x00000078ff64723e */ /* 0x000fe200000000ff */
[----:B--2---:R-:W-:Y:S01]  /*7590*/  @!P2 HADD2.F32 R115, -RZ, R93.H0_H0 ;  /* 0x2000005dff73a230 */ /* 0x004fe20000004100 */
        /* <DEDUP_REMOVED lines=19> */
.L_x_10214:
        /* <DEDUP_REMOVED lines=13> */
.L_x_10216:
[----:B------:R-:W-:Y:S05]  /*77a0*/  BSYNC.RECONVERGENT B3 ;  /* 0x0000000000037941 */ /* 0x000fea0003800200 */
.L_x_10215:
        /* <DEDUP_REMOVED lines=42> */
.L_x_10213:
[----:B------:R-:W-:Y:S05]  /*7a50*/  BSYNC.RECONVERGENT B2 ;  /* 0x0000000000027941 */ /* 0x000fea0003800200 */
.L_x_10212:
        /* <DEDUP_REMOVED lines=12> */
.L_x_10211:
[----:B------:R-:W-:Y:S05]  /*7b20*/  BSYNC.RECONVERGENT B1 ;  /* 0x0000000000017941 */ /* 0x000fea0003800200 */
.L_x_10210:
        /* <DEDUP_REMOVED lines=22> */
.L_x_10221:
        /* <DEDUP_REMOVED lines=13> */
.L_x_10223:
[----:B------:R-:W-:Y:S05]  /*7d60*/  BSYNC.RECONVERGENT B3 ;  /* 0x0000000000037941 */ /* 0x000fea0003800200 */
.L_x_10222:
        /* <DEDUP_REMOVED lines=41> */
.L_x_10220:
[----:B------:R-:W-:Y:S05]  /*8000*/  BSYNC.RECONVERGENT B2 ;  /* 0x0000000000027941 */ /* 0x000fea0003800200 */
.L_x_10219:
        /* <DEDUP_REMOVED lines=12> */
.L_x_10218:
[----:B------:R-:W-:Y:S05]  /*80d0*/  BSYNC.RECONVERGENT B1 ;  /* 0x0000000000017941 */ /* 0x000fea0003800200 */
.L_x_10217:
        /* <DEDUP_REMOVED lines=22> */
.L_x_10228:
        /* <DEDUP_REMOVED lines=13> */
.L_x_10230:
[----:B------:R-:W-:Y:S05]  /*8310*/  BSYNC.RECONVERGENT B3 ;  /* 0x0000000000037941 */ /* 0x000fea0003800200 */
.L_x_10229:
        /* <DEDUP_REMOVED lines=39> */
[----:B------:R-:W-:-:S04]  /*8590*/  LOP3.LUT R11, R112, UR31, R11, 0x96, !PT ;  /* 0x0000001f700b7c12 */ /* 0x000fc8000f8e960b */
[----:B------:R-:W-:-:S07]  /*85a0*/  LOP3.LUT R12, R102, UR32, R133, 0x96, !PT ;  /* 0x00000020660c7c12 */ /* 0x000fce000f8e9685 */
.L_x_10227:
[----:B------:R-:W-:Y:S05]  /*85b0*/  BSYNC.RECONVERGENT B2 ;  /* 0x0000000000027941 */ /* 0x000fea0003800200 */
.L_x_10226:
        /* <DEDUP_REMOVED lines=12> */
.L_x_10225:
[----:B------:R-:W-:Y:S05]  /*8680*/  BSYNC.RECONVERGENT B1 ;  /* 0x0000000000017941 */ /* 0x000fea0003800200 */
.L_x_10224:
        /* <DEDUP_REMOVED lines=22> */
.L_x_10235:
        /* <DEDUP_REMOVED lines=13> */
.L_x_10237:
[----:B------:R-:W-:Y:S05]  /*88c0*/  BSYNC.RECONVERGENT B3 ;  /* 0x0000000000037941 */ /* 0x000fea0003800200 */
.L_x_10236:
        /* <DEDUP_REMOVED lines=42> */
.L_x_10234:
[----:B------:R-:W-:Y:S05]  /*8b70*/  BSYNC.RECONVERGENT B2 ;  /* 0x0000000000027941 */ /* 0x000fea0003800200 */
.L_x_10233:
        /* <DEDUP_REMOVED lines=12> */
.L_x_10232:
[----:B------:R-:W-:Y:S05]  /*8c40*/  BSYNC.RECONVERGENT B1 ;  /* 0x0000000000017941 */ /* 0x000fea0003800200 */
.L_x_10231:
        /* <DEDUP_REMOVED lines=22> */
.L_x_10242:
        /* <DEDUP_REMOVED lines=13> */
.L_x_10244:
[----:B------:R-:W-:Y:S05]  /*8e80*/  BSYNC.RECONVERGENT B3 ;  /* 0x0000000000037941 */ /* 0x000fea0003800200 */
.L_x_10243:
        /* <DEDUP_REMOVED lines=41> */
.L_x_10241:
[----:B------:R-:W-:Y:S05]  /*9120*/  BSYNC.RECONVERGENT B2 ;  /* 0x0000000000027941 */ /* 0x000fea0003800200 */
.L_x_10240:
[----:B------:R-:W-:Y:S01]  /*9130*/  HFMA2 R103, -RZ, RZ, 0.1171875, 0 ;  /* 0x2f800000ff677431 */ /* 0x000fe200000001ff */
[----:B------:R-:W-:Y:S01]  /*9140*/  I2FP.F32.U32 R2, R2 ;  /* 0x0000000200027245 */ /* 0x000fe20000201000 */
[----:B------:R-:W-:Y:S02]  /*9150*/  HADD2.F32 R109, -RZ, R91.H0_H0 ;  /* 0x2000005bff6d7230 */ /* 0x000fe40000004100 */
[----:B------:R-:W-:Y:S02]  /*9160*/  HADD2.F32 R122, -RZ, R71.H0_H0 ;  /* 0x20000047ff7a7230 */ /* 0x000fe40000004100 */
[----:B------:R-:W-:Y:S02]  /*9170*/  HADD2.F32 R126, -RZ, R95.H0_H0 ;  /* 0x2000005fff7e7230 */ /* 0x000fe40000004100 */
[----:B------:R-:W-:Y:S01]  /*9180*/  FMUL.FTZ R109, R109, UR13 ;  /* 0x0000000d6d6d7c20 */ /* 0x000fe20008410000 */
[----:B------:R-:W-:-:S03]  /*9190*/  FFMA.FTZ R2, R2, R103, 1.1641532182693481445e-10 ;  /* 0x2f00000002027423 */ /* 0x000fc60000010067 */
[----:B------:R-:W-:Y:S02]  /*91a0*/  FMUL.FTZ R109, R109, UR12 ;  /* 0x0000000c6d6d7c20 */ /* 0x000fe40008410000 */
[----:B------:R-:W-:-:S04]  /*91b0*/  FSETP.GTU.FTZ.AND P3, PT, R2, UR10, PT ;  /* 0x0000000a02007c0b */ /* 0x000fc8000bf7c000 */
[----:B------:R-:W-:Y:S02]  /*91c0*/  FSEL R111, R109, RZ, !P3 ;  /* 0x000000ff6d6f7208 */ /* 0x000fe40005800000 */
[----:B------:R-:W-:-:S03]  /*91d0*/  SEL R2, RZ, 0x1, P3 ;  /* 0x00000001ff027807 */ /* 0x000fc60001800000 */
[----:B------:R-:W-:-:S07]  /*91e0*/  FFMA.FTZ R111, R111, R122, R126 ;  /* 0x0000007a6f6f7223 */ /* 0x000fce000001007e */
.L_x_10239:
[----:B------:R-:W-:Y:S05]  /*91f0*/  BSYNC.RECONVERGENT B1 ;  /* 0x0000000000017941 */ /* 0x000fea0003800200 */
.L_x_10238:
        /* <DEDUP_REMOVED lines=22> */
.L_x_10249:
        /* <DEDUP_REMOVED lines=13> */
.L_x_10251:
[----:B------:R-:W-:Y:S05]  /*9430*/  BSYNC.RECONVERGENT B3 ;  /* 0x0000000000037941 */ /* 0x000fea0003800200 */
.L_x_10250:
        /* <DEDUP_REMOVED lines=42> */
.L_x_10248:
[----:B------:R-:W-:Y:S05]  /*96e0*/  BSYNC.RECONVERGENT B2 ;  /* 0x0000000000027941 */ /* 0x000fea0003800200 */
.L_x_10247:
        /* <DEDUP_REMOVED lines=12> */
.L_x_10246:
[----:B------:R-:W-:Y:S05]  /*97b0*/  BSYNC.RECONVERGENT B1 ;  /* 0x0000000000017941 */ /* 0x000fea0003800200 */
.L_x_10245:
[----:B------:R-:W-:Y:S02]  /*97c0*/  F2FP.F16.F32.PACK_AB R118, RZ, R109 ;  /* 0x0000006dff76723e */ /* 0x000fe400000000ff */
[----:B------:R-:W-:Y:S02]  /*97d0*/  PRMT R102, R102, 0x5410, R131 ;  /* 0x0000541066667816 */ /* 0x000fe40000000083 */
[----:B------:R-:W-:Y:S02]  /*97e0*/  PRMT R101, R130, 0x5410, R101 ;  /* 0x0000541082657816 */ /* 0x000fe40000000065 */
[----:B------:R-:W-:Y:S02]  /*97f0*/  PRMT R100, R124, 0x5410, R100 ;  /* 0x000054107c647816 */ /* 0x000fe40000000064 */
[----:B------:R-:W-:Y:S01]  /*9800*/  PRMT R103, R103, 0x5410, R118 ;  /* 0x0000541067677816 */ /* 0x000fe20000000076 */
[----:B------:R-:W-:Y:S06]  /*9810*/  BRA `(.L_x_10252) ;  /* 0x0000002c00087947 */ /* 0x000fec0003800000 */
.L_x_10195:
        /* <DEDUP_REMOVED lines=21> */
.L_x_10257:
        /* <DEDUP_REMOVED lines=13> */
.L_x_10259:
[----:B------:R-:W-:Y:S05]  /*9a40*/  BSYNC.RECONVERGENT B3 ;  /* 0x0000000000037941 */ /* 0x000fea0003800200 */
.L_x_10258:
        /* <DEDUP_REMOVED lines=43> */
.L_x_10256:
[----:B------:R-:W-:Y:S05]  /*9d00*/  BSYNC.RECONVERGENT B2 ;  /* 0x0000000000027941 */ /* 0x000fea0003800200 */
.L_x_10255:
[----:B------:R-:W-:Y:S01]  /*9d10*/  HFMA2 R101, -RZ, RZ, 0.1171875, 0 ;  /* 0x2f800000ff657431 */ /* 0x000fe200000001ff */
[----:B------:R-:W-:Y:S01]  /*9d20*/  I2FP.F32.U32 R8, R8 ;  /* 0x0000000800087245 */ /* 0x000fe20000201000 */
[----:B-----5:R-:W-:Y:S02]  /*9d30*/  HADD2.F32 R102, -RZ, R88.H0_H0 ;  /* 0x20000058ff667230 */ /* 0x020fe40000004100 */
[----:B--2---:R-:W-:-:S03]  /*9d40*/  HADD2.F32 R112, -RZ, R68.H0_H0 ;  /* 0x20000044ff707230 */ /* 0x004fc60000004100 */
[----:B------:R-:W-:Y:S01]  /*9d50*/  FMUL.FTZ R102, R102, UR13 ;  /* 0x0000000d66667c20 */ /* 0x000fe20008410000 */
[----:B------:R-:W-:-:S03]  /*9d60*/  FFMA.FTZ R8, R8, R101, 1.1641532182693481445e-10 ;  /* 0x2f00000008087423 */ /* 0x000fc60000010065 */
[----:B------:R-:W-:Y:S02]  /*9d70*/  FMUL.FTZ R102, R102, UR12 ;  /* 0x0000000c66667c20 */ /* 0x000fe40008410000 */
[----:B------:R-:W-:-:S04]  /*9d80*/  FSETP.GTU.FTZ.AND P2, PT, R8, UR10, PT ;  /* 0x0000000a08007c0b */ /* 0x000fc8000bf5c000 */
[----:B------:R-:W-:Y:S02]  /*9d90*/  FSEL R121, R102, RZ, !P2 ;  /* 0x000000ff66797208 */ /* 0x000fe40005000000 */
[----:B------:R-:W-:-:S03]  /*9da0*/  SEL R8, RZ, 0x1, P2 ;  /* 0x00000001ff087807 */ /* 0x000fc60001000000 */
[----:B------:R-:W-:-:S07]  /*9db0*/  FMUL.FTZ R121, R112, R121 ;  /* 0x0000007970797220 */ /* 0x000fce0000410000 */
.L_x_10254:
[----:B------:R-:W-:Y:S05]  /*9dc0*/  BSYNC.RECONVERGENT B1 ;  /* 0x0000000000017941 */ /* 0x000fea0003800200 */
.L_x_10253:
        /* <DEDUP_REMOVED lines=18> */
.L_x_10264:
        /* <DEDUP_REMOVED lines=13> */
.L_x_10266:
[----:B------:R-:W-:Y:S05]  /*9fc0*/  BSYNC.RECONVERGENT B3 ;  /* 0x0000000000037941 */ /* 0x000fea0003800200 */
.L_x_10265:
        /* <DEDUP_REMOVED lines=43> */
.L_x_10263:
[----:B------:R-:W-:Y:S05]  /*a280*/  BSYNC.RECONVERGENT B2 ;  /* 0x0000000000027941 */ /* 0x000fea0003800200 */
.L_x_10262:
        /* <DEDUP_REMOVED lines=10> */
[----:B------:R-:W-:-:S07]  /*a330*/  FMUL.FTZ R120, R103, R120 ;  /* 0x0000007867787220 */ /* 0x000fce0000410000 */
.L_x_10261:
[----:B------:R-:W-:Y:S05]  /*a340*/  BSYNC.RECONVERGENT B1 ;  /* 0x0000000000017941 */ /* 0x000fea0003800200 */
.L_x_10260:
[----:B------:R-:W-:Y:S01]  /*a350*/  BSSY.RECONVERGENT B1, `(.L_x_10267) ;  /* 0x0000056000017945 */ /* 0x000fe20003800200 */
[----:B------:R-:W-:Y:S01]  /*a360*/  F2FP.F16.F32.PACK_AB R124, RZ, R120 ;  /* 0x00000078ff7c723e */ /* 0x000fe200000000ff */
[----:B--2---:R-:W-:Y:S01]  /*a370*/  IMAD.MOV.U32 R115, RZ, RZ, RZ ;  /* 0x000000ffff737224 */ /* 0x004fe200078e00ff */
        /* <DEDUP_REMOVED lines=15> */
.L_x_10271:
        /* <DEDUP_REMOVED lines=13> */
.L_x_10273:
[----:B------:R-:W-:Y:S05]  /*a540*/  BSYNC.RECONVERGENT B3 ;  /* 0x0000000000037941 */ /* 0x000fea0003800200 */
.L_x_10272:
        /* <DEDUP_REMOVED lines=42> */
.L_x_10270:
[----:B------:R-:W-:Y:S05]  /*a7f0*/  BSYNC.RECONVERGENT B2 ;  /* 0x0000000000027941 */ /* 0x000fea0003800200 */
.L_x_10269:
        /* <DEDUP_REMOVED lines=11> */
.L_x_10268:
[----:B------:R-:W-:Y:S05]  /*a8b0*/  BSYNC.RECONVERGENT B1 ;  /* 0x0000000000017941 */ /* 0x000fea0003800200 */
.L_x_10267:
        /* <DEDUP_REMOVED lines=18> */
.L_x_10278:
        /* <DEDUP_REMOVED lines=13> */
.L_x_10280:
[----:B------:R-:W-:Y:S05]  /*aab0*/  BSYNC.RECONVERGENT B3 ;  /* 0x0000000000037941 */ /* 0x000fea0003800200 */
.L_x_10279:
        /* <DEDUP_REMOVED lines=41> */
[----:B------:R-:W-:-:S07]  /*ad50*/  MOV R128, R102 ;  /* 0x0000006600807202 */ /* 0x000fce0000000f00 */
.L_x_10277:
[----:B------:R-:W-:Y:S05]  /*ad60*/  BSYNC.RECONVERGENT B2 ;  /* 0x0000000000027941 */ /* 0x000fea0003800200 */
.L_x_10276:
        /* <DEDUP_REMOVED lines=11> */
.L_x_10275:
[----:B------:R-:W-:Y:S05]  /*ae20*/  BSYNC.RECONVERGENT B1 ;  /* 0x0000000000017941 */ /* 0x000fea0003800200 */
.L_x_10274:
        /* <DEDUP_REMOVED lines=18> */
.L_x_10285:
        /* <DEDUP_REMOVED lines=13> */
.L_x_10287:
[----:B------:R-:W-:Y:S05]  /*b020*/  BSYNC.RECONVERGENT B3 ;  /* 0x0000000000037941 */ /* 0x000fea0003800200 */
.L_x_10286:
        /* <DEDUP_REMOVED lines=42> */
.L_x_10284:
[----:B------:R-:W-:Y:S05]  /*b2d0*/  BSYNC.RECONVERGENT B2 ;  /* 0x0000000000027941 */ /* 0x000fea0003800200 */
.L_x_10283:
        /* <DEDUP_REMOVED lines=11> */
.L_x_10282:
[----:B------:R-:W-:Y:S05]  /*b390*/  BSYNC.RECONVERGENT B1 ;  /* 0x0000000000017941 */ /* 0x000fea0003800200 */
.L_x_10281:
        /* <DEDUP_REMOVED lines=18> */
.L_x_10292:
        /* <DEDUP_REMOVED lines=13> */
.L_x_10294:
[----:B------:R-:W-:Y:S05]  /*b590*/  BSYNC.RECONVERGENT B3 ;  /* 0x0000000000037941 */ /* 0x000fea0003800200 */
.L_x_10293:
        /* <DEDUP_REMOVED lines=42> */
.L_x_10291:
[----:B------:R-:W-:Y:S05]  /*b840*/  BSYNC.RECONVERGENT B2 ;  /* 0x0000000000027941 */ /* 0x000fea0003800200 */
.L_x_10290:
        /* <DEDUP_REMOVED lines=11> */
.L_x_10289:
[----:B------:R-:W-:Y:S05]  /*b900*/  BSYNC.RECONVERGENT B1 ;  /* 0x0000000000017941 */ /* 0x000fea0003800200 */
.L_x_10288:
        /* <DEDUP_REMOVED lines=18> */
.L_x_10299:
        /* <DEDUP_REMOVED lines=13> */
.L_x_10301:
[----:B------:R-:W-:Y:S05]  /*bb00*/  BSYNC.RECONVERGENT B3 ;  /* 0x0000000000037941 */ /* 0x000fea0003800200 */
.L_x_10300:
        /* <DEDUP_REMOVED lines=42> */
.L_x_10298:
[----:B------:R-:W-:Y:S05]  /*bdb0*/  BSYNC.RECONVERGENT B2 ;  /* 0x0000000000027941 */ /* 0x000fea0003800200 */
.L_x_10297:
        /* <DEDUP_REMOVED lines=11> */
.L_x_10296:
[----:B------:R-:W-:Y:S05]  /*be70*/  BSYNC.RECONVERGENT B1 ;  /* 0x0000000000017941 */ /* 0x000fea0003800200 */
.L_x_10295:
        /* <DEDUP_REMOVED lines=18> */
.L_x_10306:
        /* <DEDUP_REMOVED lines=13> */
.L_x_10308:
[----:B------:R-:W-:Y:S05]  /*c070*/  BSYNC.RECONVERGENT B3 ;  /* 0x0000000000037941 */ /* 0x000fea0003800200 */
.L_x_10307:
        /* <DEDUP_REMOVED lines=42> */
.L_x_10305:
[----:B------:R-:W-:Y:S05]  /*c320*/  BSYNC.RECONVERGENT B2 ;  /* 0x0000000000027941 */ /* 0x000fea0003800200 */
.L_x_10304:
        /* <DEDUP_REMOVED lines=11> */
.L_x_10303:
[----:B------:R-:W-:Y:S05]  /*c3e0*/  BSYNC.RECONVERGENT B1 ;  /* 0x0000000000017941 */ /* 0x000fea0003800200 */
.L_x_10302:
[----:B------:R-:W-:Y:S02]  /*c3f0*/  F2FP.F16.F32.PACK_AB R118, RZ, R109 ;  /* 0x0000006dff76723e */ /* 0x000fe400000000ff */
[----:B------:R-:W-:Y:S02]  /*c400*/  PRMT R102, R102, 0x5410, R131 ;  /* 0x0000541066667816 */ /* 0x000fe40000000083 */
[----:B------:R-:W-:Y:S02]  /*c410*/  PRMT R101, R127, 0x5410, R130 ;  /* 0x000054107f657816 */ /* 0x000fe40000000082 */
[----:B------:R-:W-:Y:S02]  /*c420*/  PRMT R100, R126, 0x5410, R124 ;  /* 0x000054107e647816 */ /* 0x000fe4000000007c */
[----:B------:R-:W-:-:S07]  /*c430*/  PRMT R103, R103, 0x5410, R118 ;  /* 0x0000541067677816 */ /* 0x000fce0000000076 */
.L_x_10252:
[----:B------:R-:W-:Y:S01]  /*c440*/  IMAD.WIDE.U32 R124, R125, 0x10, R154 ;  /* 0x000000107d7c7825 */ /* 0x000fe200078e009a */
[----:B------:R-:W0:Y:S01]  /*c450*/  @P0 LDC.64 R118, c[0x0][0x3a0] ;  /* 0x0000e800ff760b82 */ /* 0x000e220000000a00 */
[----:B------:R-:W-:Y:S01]  /*c460*/  IADD3 R137, PT, PT, R147, 0x40, RZ ;  /* 0x0000004093897810 */ /* 0x000fe20007ffe0ff */
[----:B------:R-:W-:Y:S01]  /*c470*/  BSSY.RECONVERGENT B1, `(.L_x_10309) ;  /* 0x000001b000017945 */ /* 0x000fe20003800200 */
[----:B------:R-:W-:Y:S01]  /*c480*/  @P0 VIADD R127, R146, 0x40 ;  /* 0x00000040927f0836 */ /* 0x000fe20000000000 */
[----:B------:R1:W-:Y:S04]  /*c490*/  STG.E.128 desc[UR8][R124.64], R100 ;  /* 0x000000647c007986 */ /* 0x0003e8000c101d08 */
[----:B------:R-:W2:Y:S01]  /*c4a0*/  @P1 LDC.64 R122, c[0x0][0x390] ;  /* 0x0000e400ff7a1b82 */ /* 0x000ea20000000a00 */
[----:B0-----:R-:W-:-:S04]  /*c4b0*/  @P0 IMAD.WIDE.U32 R118, R127, 0x10, R118 ;  /* 0x000000107f760825 */ /* 0x001fc800078e0076 */
[----:B--2---:R-:W-:Y:S01]  /*c4c0*/  @P1 IMAD.WIDE.U32 R122, R137, 0x10, R122 ;  /* 0x00000010897a1825 */ /* 0x004fe200078e007a */
[----:B-1----:R-:W-:Y:S06]  /*c4d0*/  @!P1 BRA `(.L_x_10310) ;  /* 0x0000000000509947 */ /* 0x002fec0003800000 */
        /* <DEDUP_REMOVED lines=20> */
.L_x_10310:
[----:B------:R-:W-:Y:S05]  /*c620*/  BSYNC.RECONVERGENT B1 ;  /* 0x0000000000017941 */ /* 0x000fea0003800200 */
.L_x_10309:
[----:B-----5:R1:W5:Y:S04]  /*c630*/  @P0 LDG.E.128 R92, desc[UR8][R118.64] ;  /* 0x00000008765c0981 */ /* 0x020368000c1e1d00 */
[----:B------:R1:W5:Y:S01]  /*c640*/  @P1 LDG.E.128 R88, desc[UR8][R122.64] ;  /* 0x000000087a581981 */ /* 0x000362000c1e1d00 */
[----:B------:R-:W-:Y:S05]  /*c650*/  @!P0 BRA `(.L_x_10311) ;  /* 0x0000002c00888947 */ /* 0x000fea0003800000 */
[----:B------:R-:W-:Y:S01]  /*c660*/  ISETP.GT.AND P2, PT, R148, RZ, PT ;  /* 0x000000ff9400720c */ /* 0x000fe20003f44270 */
[----:B------:R-:W-:-:S12]  /*c670*/  BSSY.RECONVERGENT B1, `(.L_x_10312) ;  /* 0x000005a000017945 */ /* 0x000fd80003800200 */
[----:B-1---5:R-:W-:Y:S01]  /*c680*/  @!P2 HADD2.F32 R122, -RZ, R92.H0_H0 ;  /* 0x2000005cff7aa230 */ /* 0x022fe20000004100 */
        /* <DEDUP_REMOVED lines=19> */
.L_x_10316:
        /* <DEDUP_REMOVED lines=13> */
.L_x_10318:
[----:B------:R-:W-:Y:S05]  /*c890*/  BSYNC.RECONVERGENT B3 ;  /* 0x0000000000037941 */ /* 0x000fea0003800200 */
.L_x_10317:
        /* <DEDUP_REMOVED lines=42> */
.L_x_10315:
[----:B------:R-:W-:Y:S05]  /*cb40*/  BSYNC.RECONVERGENT B2 ;  /* 0x0000000000027941 */ /* 0x000fea0003800200 */
.L_x_10314:
        /* <DEDUP_REMOVED lines=12> */
.L_x_10313:
[----:B------:R-:W-:Y:S05]  /*cc10*/  BSYNC.RECONVERGENT B1 ;  /* 0x0000000000017941 */ /* 0x000fea0003800200 */
.L_x_10312:
        /* <DEDUP_REMOVED lines=22> */
.L_x_10323:
        /* <DEDUP_REMOVED lines=13> */
.L_x_10325:
[----:B------:R-:W-:Y:S05]  /*ce50*/  BSYNC.RECONVERGENT B3 ;  /* 0x0000000000037941 */ /* 0x000fea0003800200 */
.L_x_10324:
        /* <DEDUP_REMOVED lines=40> */
[----:B------:R-:W-:-:S07]  /*d0e0*/  LOP3.LUT R12, R100, UR32, R129, 0x96, !PT ;  /* 0x00000020640c7c12 */ /* 0x000fce000f8e9681 */
.L_x_10322:
[----:B------:R-:W-:Y:S05]  /*d0f0*/  BSYNC.RECONVERGENT B2 ;  /* 0x0000000000027941 */ /* 0x000fea0003800200 */
.L_x_10321:
[----:B------:R-:W-:Y:S01]  /*d100*/  HFMA2 R100, -RZ, RZ, 0.1171875, 0 ;  /* 0x2f800000ff647431 */ /* 0x000fe200000001ff */
[----:B------:R-:W-:Y:S01]  /*d110*/  I2FP.F32.U32 R7, R7 ;  /* 0x0000000700077245 */ /* 0x000fe20000201000 */
[----:B------:R-:W-:Y:S02]  /*d120*/  HADD2.F32 R102, -RZ, R88.H1_H1 ;  /* 0x30000058ff667230 */ /* 0x000fe40000004100 */
[----:B------:R-:W-:Y:S02]  /*d130*/  HADD2.F32 R103, -RZ, R72.H1_H1 ;  /* 0x30000048ff677230 */ /* 0x000fe40000004100 */
[----:B------:R-:W-:Y:S02]  /*d140*/  HADD2.F32 R119, -RZ, R92.H1_H1 ;  /* 0x3000005cff777230 */ /* 0x000fe40000004100 */
[----:B------:R-:W-:Y:S01]  /*d150*/  FMUL.FTZ R102, R102, UR13 ;  /* 0x0000000d66667c20 */ /* 0x000fe20008410000 */
[----:B------:R-:W-:-:S03]  /*d160*/  FFMA.FTZ R7, R7, R100, 1.1641532182693481445e-10 ;  /* 0x2f00000007077423 */ /* 0x000fc60000010064 */
[----:B------:R-:W-:Y:S02]  /*d170*/  FMUL.FTZ R102, R102, UR12 ;  /* 0x0000000c66667c20 */ /* 0x000fe40008410000 */
[----:B------:R-:W-:-:S04]  /*d180*/  FSETP.GTU.FTZ.AND P3, PT, R7, UR10, PT ;  /* 0x0000000a07007c0b */ /* 0x000fc8000bf7c000 */
[----:B------:R-:W-:Y:S02]  /*d190*/  FSEL R126, R102, RZ, !P3 ;  /* 0x000000ff667e7208 */ /* 0x000fe40005800000 */
[----:B------:R-:W-:-:S03]  /*d1a0*/  SEL R7, RZ, 0x1, P3 ;  /* 0x00000001ff077807 */ /* 0x000fc60001800000 */
[----:B------:R-:W-:-:S07]  /*d1b0*/  FFMA.FTZ R126, R126, R103, R119 ;  /* 0x000000677e7e7223 */ /* 0x000fce0000010077 */
.L_x_10320:
[----:B------:R-:W-:Y:S05]  /*d1c0*/  BSYNC.RECONVERGENT B1 ;  /* 0x0000000000017941 */ /* 0x000fea0003800200 */
.L_x_10319:
        /* <DEDUP_REMOVED lines=22> */
.L_x_10330:
        /* <DEDUP_REMOVED lines=13> */
.L_x_10332:
[----:B------:R-:W-:Y:S05]  /*d400*/  BSYNC.RECONVERGENT B3 ;  /* 0x0000000000037941 */ /* 0x000fea0003800200 */
.L_x_10331:
        /* <DEDUP_REMOVED lines=41> */
.L_x_10329:
[----:B------:R-:W-:Y:S05]  /*d6a0*/  BSYNC.RECONVERGENT B2 ;  /* 0x0000000000027941 */ /* 0x000fea0003800200 */
.L_x_10328:
        /* <DEDUP_REMOVED lines=12> */
.L_x_10327:
[----:B------:R-:W-:Y:S05]  /*d770*/  BSYNC.RECONVERGENT B1 ;  /* 0x0000000000017941 */ /* 0x000fea0003800200 */
.L_x_10326:
        /* <DEDUP_REMOVED lines=22> */
.L_x_10337:
        /* <DEDUP_REMOVED lines=13> */
.L_x_10339:
[----:B------:R-:W-:Y:S05]  /*d9b0*/  BSYNC.RECONVERGENT B3 ;  /* 0x0000000000037941 */ /* 0x000fea0003800200 */
.L_x_10338:
        /* <DEDUP_REMOVED lines=41> */
.L_x_10336:
[----:B------:R-:W-:Y:S05]  /*dc50*/  BSYNC.RECONVERGENT B2 ;  /* 0x0000000000027941 */ /* 0x000fea0003800200 */
.L_x_10335:
        /* <DEDUP_REMOVED lines=12> */
.L_x_10334:
[----:B------:R-:W-:Y:S05]  /*dd20*/  BSYNC.RECONVERGENT B1 ;  /* 0x0000000000017941 */ /* 0x000fea0003800200 */
.L_x_10333:
        /* <DEDUP_REMOVED lines=22> */
.L_x_10344:
        /* <DEDUP_REMOVED lines=13> */
.L_x_10346:
[----:B------:R-:W-:Y:S05]  /*df60*/  BSYNC.RECONVERGENT B3 ;  /* 0x0000000000037941 */ /* 0x000fea0003800200 */
.L_x_10345:
        /* <DEDUP_REMOVED lines=42> */
.L_x_10343:
[----:B------:R-:W-:Y:S05]  /*e210*/  BSYNC.RECONVERGENT B2 ;  /* 0x0000000000027941 */ /* 0x000fea0003800200 */
.L_x_10342:
[----:B------:R-:W-:Y:S01]  /*e220*/  HFMA2 R101, -RZ, RZ, 0.1171875, 0 ;  /* 0x2f800000ff657431 */ /* 0x000fe200000001ff */
[----:B------:R-:W-:Y:S01]  /*e230*/  I2FP.F32.U32 R4, R4 ;  /* 0x0000000400047245 */ /* 0x000fe20000201000 */
[----:B------:R-:W-:Y:S02]  /*e240*/  HADD2.F32 R102, -RZ, R90.H0_H0 ;  /* 0x2000005aff667230 */ /* 0x000fe40000004100 */
        /* <DEDUP_REMOVED lines=9> */
.L_x_10341:
[----:B------:R-:W-:Y:S05]  /*e2e0*/  BSYNC.RECONVERGENT B1 ;  /* 0x0000000000017941 */ /* 0x000fea0003800200 */
.L_x_10340:
        /* <DEDUP_REMOVED lines=22> */
.L_x_10351:
        /* <DEDUP_REMOVED lines=13> */
.L_x_10353:
[----:B------:R-:W-:Y:S05]  /*e520*/  BSYNC.RECONVERGENT B3 ;  /* 0x0000000000037941 */ /* 0x000fea0003800200 */
.L_x_10352:
        /* <DEDUP_REMOVED lines=42> */
.L_x_10350:
[----:B------:R-:W-:Y:S05]  /*e7d0*/  BSYNC.RECONVERGENT B2 ;  /* 0x0000000000027941 */ /* 0x000fea0003800200 */
.L_x_10349:
        /* <DEDUP_REMOVED lines=12> */
.L_x_10348:
[----:B------:R-:W-:Y:S05]  /*e8a0*/  BSYNC.RECONVERGENT B1 ;  /* 0x0000000000017941 */ /* 0x000fea0003800200 */
.L_x_10347:
        /* <DEDUP_REMOVED lines=22> */
.L_x_10358:
        /* <DEDUP_REMOVED lines=13> */
.L_x_10360:
[----:B------:R-:W-:Y:S05]  /*eae0*/  BSYNC.RECONVERGENT B3 ;  /* 0x0000000000037941 */ /* 0x000fea0003800200 */
.L_x_10359:
        /* <DEDUP_REMOVED lines=41> */
.L_x_10357:
[----:B------:R-:W-:Y:S05]  /*ed80*/  BSYNC.RECONVERGENT B2 ;  /* 0x0000000000027941 */ /* 0x000fea0003800200 */
.L_x_10356:
        /* <DEDUP_REMOVED lines=12> */
.L_x_10355:
[----:B------:R-:W-:Y:S05]  /*ee50*/  BSYNC.RECONVERGENT B1 ;  /* 0x0000000000017941 */ /* 0x000fea0003800200 */
.L_x_10354:
        /* <DEDUP_REMOVED lines=22> */
.L_x_10365:
        /* <DEDUP_REMOVED lines=13> */
.L_x_10367:
[----:B------:R-:W-:Y:S05]  /*f090*/  BSYNC.RECONVERGENT B3 ;  /* 0x0000000000037941 */ /* 0x000fea0003800200 */
.L_x_10366:
        /* <DEDUP_REMOVED lines=42> */
.L_x_10364:
[----:B------:R-:W-:Y:S05]  /*f340*/  BSYNC.RECONVERGENT B2 ;  /* 0x0000000000027941 */ /* 0x000fea0003800200 */
.L_x_10363:
        /* <DEDUP_REMOVED lines=12> */
.L_x_10362:
[----:B------:R-:W-:Y:S05]  /*f410*/  BSYNC.RECONVERGENT B1 ;  /* 0x0000000000017941 */ /* 0x000fea0003800200 */
.L_x_10361:
[----:B------:R-:W-:Y:S02]  /*f420*/  F2FP.F16.F32.PACK_AB R103, RZ, R129 ;  /* 0x00000081ff67723e */ /* 0x000fe400000000ff */
[----:B------:R-:W-:Y:S02]  /*f430*/  PRMT R102, R135, 0x5410, R138 ;  /* 0x0000541087667816 */ /* 0x000fe4000000008a */
[----:B------:R-:W-:Y:S02]  /*f440*/  PRMT R101, R134, 0x5410, R133 ;  /* 0x0000541086657816 */ /* 0x000fe40000000085 */
[----:B------:R-:W-:Y:S02]  /*f450*/  PRMT R100, R132, 0x5410, R131 ;  /* 0x0000541084647816 */ /* 0x000fe40000000083 */
[----:B------:R-:W-:Y:S01]  /*f460*/  PRMT R103, R130, 0x5410, R103 ;  /* 0x0000541082677816 */ /* 0x000fe20000000067 */
[----:B------:R-:W-:Y:S06]  /*f470*/  BRA `(.L_x_10368) ;  /* 0x0000002c00047947 */ /* 0x000fec0003800000 */
.L_x_10311:
[----:B------:R-:W-:Y:S01]  /*f480*/  BSSY.RECONVERGENT B1, `(.L_x_10369) ;  /* 0x000005a000017945 */ /* 0x000fe20003800200 */
[----:B-1----:R-:W-:Y:S01]  /*f490*/  MOV R122, RZ ;  /* 0x000000ff007a7202 */ /* 0x002fe20000000f00 */
        /* <DEDUP_REMOVED lines=19> */
.L_x_10373:
        /* <DEDUP_REMOVED lines=13> */
.L_x_10375:
[----:B------:R-:W-:Y:S05]  /*f6a0*/  BSYNC.RECONVERGENT B3 ;  /* 0x0000000000037941 */ /* 0x000fea0003800200 */
.L_x_10374:
        /* <DEDUP_REMOVED lines=43> */
.L_x_10372:
[----:B------:R-:W-:Y:S05]  /*f960*/  BSYNC.RECONVERGENT B2 ;  /* 0x0000000000027941 */ /* 0x000fea0003800200 */
.L_x_10371:
        /* <DEDUP_REMOVED lines=11> */
.L_x_10370:
[----:B------:R-:W-:Y:S05]  /*fa20*/  BSYNC.RECONVERGENT B1 ;  /* 0x0000000000017941 */ /* 0x000fea0003800200 */
.L_x_10369:
        /* <DEDUP_REMOVED lines=18> */
.L_x_10380:
        /* <DEDUP_REMOVED lines=13> */
.L_x_10382:
[----:B------:R-:W-:Y:S05]  /*fc20*/  BSYNC.RECONVERGENT B3 ;  /* 0x0000000000037941 */ /* 0x000fea0003800200 */
.L_x_10381:
        /* <DEDUP_REMOVED lines=42> */
.L_x_10379:
[----:B------:R-:W-:Y:S05]  /*fed0*/  BSYNC.RECONVERGENT B2 ;  /* 0x0000000000027941 */ /* 0x000fea0003800200 */
.L_x_10378:
        /* <DEDUP_REMOVED lines=11> */
.L_x_10377:
[----:B------:R-:W-:Y:S05]  /*ff90*/  BSYNC.RECONVERGENT B1 ;  /* 0x0000000000017941 */ /* 0x000fea0003800200 */
.L_x_10376:
        /* <DEDUP_REMOVED lines=18> */
.L_x_10387:
        /* <DEDUP_REMOVED lines=13> */
.L_x_10389:
[----:B------:R-:W-:Y:S05]  /*10190*/  BSYNC.RECONVERGENT B3 ;  /* 0x0000000000037941 */ /* 0x000fea0003800200 */
.L_x_10388:
        /* <DEDUP_REMOVED lines=42> */
.L_x_10386:
[----:B------:R-:W-:Y:S05]  /*10440*/  BSYNC.RECONVERGENT B2 ;  /* 0x0000000000027941 */ /* 0x000fea0003800200 */
.L_x_10385:
        /* <DEDUP_REMOVED lines=11> */
.L_x_10384:
[----:B------:R-:W-:Y:S05]  /*10500*/  BSYNC.RECONVERGENT B1 ;  /* 0x0000000000017941 */ /* 0x000fea0003800200 */
.L_x_10383:
        /* <DEDUP_REMOVED lines=18> */
.L_x_10394:
        /* <DEDUP_REMOVED lines=13> */
.L_x_10396:
[----:B------:R-:W-:Y:S05]  /*10700*/  BSYNC.RECONVERGENT B3 ;  /* 0x0000000000037941 */ /* 0x000fea0003800200 */
.L_x_10395:
        /* <DEDUP_REMOVED lines=42> */
.L_x_10393:
[----:B------:R-:W-:Y:S05]  /*109b0*/  BSYNC.RECONVERGENT B2 ;  /* 0x0000000000027941 */ /* 0x000fea0003800200 */
.L_x_10392:
        /* <DEDUP_REMOVED lines=11> */
.L_x_10391:
[----:B------:R-:W-:Y:S05]  /*10a70*/  BSYNC.RECONVERGENT B1 ;  /* 0x0000000000017941 */ /* 0x000fea0003800200 */
.L_x_10390:
        /* <DEDUP_REMOVED lines=18> */
.L_x_10401:
        /* <DEDUP_REMOVED lines=13> */
.L_x_10403:
[----:B------:R-:W-:Y:S05]  /*10c70*/  BSYNC.RECONVERGENT B3 ;  /* 0x0000000000037941 */ /* 0x000fea0003800200 */
.L_x_10402:
        /* <DEDUP_REMOVED lines=42> */
.L_x_10400:
[----:B------:R-:W-:Y:S05]  /*10f20*/  BSYNC.RECONVERGENT B2 ;  /* 0x0000000000027941 */ /* 0x000fea0003800200 */
.L_x_10399:
        /* <DEDUP_REMOVED lines=11> */
.L_x_10398:
[----:B------:R-:W-:Y:S05]  /*10fe0*/  BSYNC.RECONVERGENT B1 ;  /* 0x0000000000017941 */ /* 0x000fea0003800200 */
.L_x_10397:
        /* <DEDUP_REMOVED lines=18> */
.L_x_10408:
        /* <DEDUP_REMOVED lines=13> */
.L_x_10410:
[----:B------:R-:W-:Y:S05]  /*111e0*/  BSYNC.RECONVERGENT B3 ;  /* 0x0000000000037941 */ /* 0x000fea0003800200 */
.L_x_10409:
        /* <DEDUP_REMOVED lines=42> */
.L_x_10407:
[----:B------:R-:W-:Y:S05]  /*11490*/  BSYNC.RECONVERGENT B2 ;  /* 0x0000000000027941 */ /* 0x000fea0003800200 */
.L_x_10406:
        /* <DEDUP_REMOVED lines=11> */
.L_x_10405:
[----:B------:R-:W-:Y:S05]  /*11550*/  BSYNC.RECONVERGENT B1 ;  /* 0x0000000000017941 */ /* 0x000fea0003800200 */
.L_x_10404:
        /* <DEDUP_REMOVED lines=18> */
.L_x_10415:
        /* <DEDUP_REMOVED lines=13> */
.L_x_10417:
[----:B------:R-:W-:Y:S05]  /*11750*/  BSYNC.RECONVERGENT B3 ;  /* 0x0000000000037941 */ /* 0x000fea0003800200 */
.L_x_10416:
        /* <DEDUP_REMOVED lines=42> */
.L_x_10414:
[----:B------:R-:W-:Y:S05]  /*11a00*/  BSYNC.RECONVERGENT B2 ;  /* 0x0000000000027941 */ /* 0x000fea0003800200 */
.L_x_10413:
        /* <DEDUP_REMOVED lines=11> */
.L_x_10412:
[----:B------:R-:W-:Y:S05]  /*11ac0*/  BSYNC.RECONVERGENT B1 ;  /* 0x0000000000017941 */ /* 0x000fea0003800200 */
.L_x_10411:
        /* <DEDUP_REMOVED lines=18> */
.L_x_10422:
        /* <DEDUP_REMOVED lines=13> */
.L_x_10424:
[----:B------:R-:W-:Y:S05]  /*11cc0*/  BSYNC.RECONVERGENT B3 ;  /* 0x0000000000037941 */ /* 0x000fea0003800200 */
.L_x_10423:
        /* <DEDUP_REMOVED lines=42> */
.L_x_10421:
[----:B------:R-:W-:Y:S05]  /*11f70*/  BSYNC.RECONVERGENT B2 ;  /* 0x0000000000027941 */ /* 0x000fea0003800200 */
.L_x_10420:
        /* <DEDUP_REMOVED lines=11> */
.L_x_10419:
[----:B------:R-:W-:Y:S05]  /*12030*/  BSYNC.RECONVERGENT B1 ;  /* 0x0000000000017941 */ /* 0x000fea0003800200 */
.L_x_10418:
[----:B------:R-:W-:Y:S02]  /*12040*/  F2FP.F16.F32.PACK_AB R103, RZ, R129 ;  /* 0x00000081ff67723e */ /* 0x000fe400000000ff */
[----:B------:R-:W-:Y:S02]  /*12050*/  PRMT R102, R135, 0x5410, R138 ;  /* 0x0000541087667816 */ /* 0x000fe4000000008a */
[----:B------:R-:W-:Y:S02]  /*12060*/  PRMT R101, R134, 0x5410, R133 ;  /* 0x0000541086657816 */ /* 0x000fe40000000085 */
[----:B------:R-:W-:Y:S02]  /*12070*/  PRMT R100, R132, 0x5410, R131 ;  /* 0x0000541084647816 */ /* 0x000fe40000000083 */
[----:B------:R-:W-:-:S07]  /*12080*/  PRMT R103, R130, 0x5410, R103 ;  /* 0x0000541082677816 */ /* 0x000fce0000000067 */
.L_x_10368:
[C---:B------:R-:W-:Y:S01]  /*12090*/  VIADD R133, R146.reuse, 0x40 ;  /* 0x0000004092857836 */ /* 0x040fe20000000000 */
[----:B------:R-:W0:Y:S01]  /*120a0*/  @P1 LDC.64 R130, c[0x0][0x390] ;  /* 0x0000e400ff821b82 */ /* 0x000e220000000a00 */
        /* <DEDUP_REMOVED lines=29> */
.L_x_10426:
[----:B------:R-:W-:Y:S05]  /*12280*/  BSYNC.RECONVERGENT B1 ;  /* 0x0000000000017941 */ /* 0x000fea0003800200 */
.L_x_10425:
[----:B-----5:R1:W5:Y:S04]  /*12290*/  @P1 LDG.E.128 R88, desc[UR8][R130.64] ;  /* 0x0000000882581981 */ /* 0x020368000c1e1d00 */
[----:B------:R1:W5:Y:S01]  /*122a0*/  @P0 LDG.E.128 R92, desc[UR8][R118.64] ;  /* 0x00000008765c0981 */ /* 0x000362000c1e1d00 */
[----:B------:R-:W-:Y:S05]  /*122b0*/  @!P0 BRA `(.L_x_10427) ;  /* 0x0000002c00848947 */ /* 0x000fea0003800000 */
[----:B------:R-:W-:Y:S01]  /*122c0*/  ISETP.GT.AND P2, PT, R148, RZ, PT ;  /* 0x000000ff9400720c */ /* 0x000fe20003f44270 */
[----:B------:R-:W-:-:S12]  /*122d0*/  BSSY.RECONVERGENT B1, `(.L_x_10428) ;  /* 0x0000059000017945 */ /* 0x000fd80003800200 */
[----:B-----5:R-:W-:Y:S01]  /*122e0*/  @!P2 HADD2.F32 R133, -RZ, R92.H0_H0 ;  /* 0x2000005cff85a230 */ /* 0x020fe20000004100 */
[----:B0-----:R-:W-:Y:S01]  /*122f0*/  @!P2 MOV R100, R139 ;  /* 0x0000008b0064a202 */ /* 0x001fe20000000f00 */
[----:B-1----:R-:W-:Y:S01]  /*12300*/  @!P2 IMAD.MOV.U32 R130, RZ, RZ, R136 ;  /* 0x000000ffff82a224 */ /* 0x002fe200078e0088 */
        /* <DEDUP_REMOVED lines=17> */
.L_x_10432:
        /* <DEDUP_REMOVED lines=13> */
.L_x_10434:
[----:B------:R-:W-:Y:S05]  /*124f0*/  BSYNC.RECONVERGENT B3 ;  /* 0x0000000000037941 */ /* 0x000fea0003800200 */
.L_x_10433:
        /* <DEDUP_REMOVED lines=41> */
.L_x_10431:
[----:B------:R-:W-:Y:S05]  /*12790*/  BSYNC.RECONVERGENT B2 ;  /* 0x0000000000027941 */ /* 0x000fea0003800200 */
.L_x_10430:
        /* <DEDUP_REMOVED lines=12> */
.L_x_10429:
[----:B------:R-:W-:Y:S05]  /*12860*/  BSYNC.RECONVERGENT B1 ;  /* 0x0000000000017941 */ /* 0x000fea0003800200 */
.L_x_10428:
        /* <DEDUP_REMOVED lines=22> */
.L_x_10439:
        /* <DEDUP_REMOVED lines=13> */
.L_x_10441:
[----:B------:R-:W-:Y:S05]  /*12aa0*/  BSYNC.RECONVERGENT B3 ;  /* 0x0000000000037941 */ /* 0x000fea0003800200 */
.L_x_10440:
        /* <DEDUP_REMOVED lines=41> */
.L_x_10438:
[----:B------:R-:W-:Y:S05]  /*12d40*/  BSYNC.RECONVERGENT B2 ;  /* 0x0000000000027941 */ /* 0x000fea0003800200 */
.L_x_10437:
        /* <DEDUP_REMOVED lines=12> */
.L_x_10436:
[----:B------:R-:W-:Y:S05]  /*12e10*/  BSYNC.RECONVERGENT B1 ;  /* 0x0000000000017941 */ /* 0x000fea0003800200 */
.L_x_10435:
        /* <DEDUP_REMOVED lines=22> */
.L_x_10446:
        /* <DEDUP_REMOVED lines=13> */
.L_x_10448:
[----:B------:R-:W-:Y:S05]  /*13050*/  BSYNC.RECONVERGENT B3 ;  /* 0x0000000000037941 */ /* 0x000fea0003800200 */
.L_x_10447:
        /* <DEDUP_REMOVED lines=42> */
.L_x_10445:
[----:B------:R-:W-:Y:S05]  /*13300*/  BSYNC.RECONVERGENT B2 ;  /* 0x0000000000027941 */ /* 0x000fea0003800200 */
.L_x_10444:
        /* <DEDUP_REMOVED lines=12> */
.L_x_10443:
[----:B------:R-:W-:Y:S05]  /*133d0*/  BSYNC.RECONVERGENT B1 ;  /* 0x0000000000017941 */ /* 0x000fea0003800200 */
.L_x_10442:
        /* <DEDUP_REMOVED lines=22> */
.L_x_10453:
        /* <DEDUP_REMOVED lines=13> */
.L_x_10455:
[----:B------:R-:W-:Y:S05]  /*13610*/  BSYNC.RECONVERGENT B3 ;  /* 0x0000000000037941 */ /* 0x000fea0003800200 */
.L_x_10454:
        /* <DEDUP_REMOVED lines=41> */
.L_x_10452:
[----:B------:R-:W-:Y:S05]  /*138b0*/  BSYNC.RECONVERGENT B2 ;  /* 0x0000000000027941 */ /* 0x000fea0003800200 */
.L_x_10451:
        /* <DEDUP_REMOVED lines=12> */
.L_x_10450:
[----:B------:R-:W-:Y:S05]  /*13980*/  BSYNC.RECONVERGENT B1 ;  /* 0x0000000000017941 */ /* 0x000fea0003800200 */
.L_x_10449:
        /* <DEDUP_REMOVED lines=22> */
.L_x_10460:
        /* <DEDUP_REMOVED lines=13> */
.L_x_10462:
[----:B------:R-:W-:Y:S05]  /*13bc0*/  BSYNC.RECONVERGENT B3 ;  /* 0x0000000000037941 */ /* 0x000fea0003800200 */
.L_x_10461:
        /* <DEDUP_REMOVED lines=42> */
.L_x_10459:
[----:B------:R-:W-:Y:S05]  /*13e70*/  BSYNC.RECONVERGENT B2 ;  /* 0x0000000000027941 */ /* 0x000fea0003800200 */
.L_x_10458:
        /* <DEDUP_REMOVED lines=12> */
.L_x_10457:
[----:B------:R-:W-:Y:S05]  /*13f40*/  BSYNC.RECONVERGENT B1 ;  /* 0x0000000000017941 */ /* 0x000fea0003800200 */
.L_x_10456:
        /* <DEDUP_REMOVED lines=22> */
.L_x_10467:
        /* <DEDUP_REMOVED lines=13> */
.L_x_10469:
[----:B------:R-:W-:Y:S05]  /*14180*/  BSYNC.RECONVERGENT B3 ;  /* 0x0000000000037941 */ /* 0x000fea0003800200 */
.L_x_10468:
        /* <DEDUP_REMOVED lines=42> */
.L_x_10466:
[----:B------:R-:W-:Y:S05]  /*14430*/  BSYNC.RECONVERGENT B2 ;  /* 0x0000000000027941 */ /* 0x000fea0003800200 */
.L_x_10465:
        /* <DEDUP_REMOVED lines=12> */
.L_x_10464:
[----:B------:R-:W-:Y:S05]  /*14500*/  BSYNC.RECONVERGENT B1 ;  /* 0x0000000000017941 */ /* 0x000fea0003800200 */
.L_x_10463:
        /* <DEDUP_REMOVED lines=22> */
.L_x_10474:
        /* <DEDUP_REMOVED lines=13> */
.L_x_10476:
[----:B------:R-:W-:Y:S05]  /*14740*/  BSYNC.RECONVERGENT B3 ;  /* 0x0000000000037941 */ /* 0x000fea0003800200 */
.L_x_10475:
        /* <DEDUP_REMOVED lines=41> */
.L_x_10473:
[----:B------:R-:W-:Y:S05]  /*149e0*/  BSYNC.RECONVERGENT B2 ;  /* 0x0000000000027941 */ /* 0x000fea0003800200 */
.L_x_10472:
        /* <DEDUP_REMOVED lines=12> */
.L_x_10471:
[----:B------:R-:W-:Y:S05]  /*14ab0*/  BSYNC.RECONVERGENT B1 ;  /* 0x0000000000017941 */ /* 0x000fea0003800200 */
.L_x_10470:
        /* <DEDUP_REMOVED lines=22> */
.L_x_10481:
        /* <DEDUP_REMOVED lines=13> */
.L_x_10483:
[----:B------:R-:W-:Y:S05]  /*14cf0*/  BSYNC.RECONVERGENT B3 ;  /* 0x0000000000037941 */ /* 0x000fea0003800200 */
.L_x_10482:
        /* <DEDUP_REMOVED lines=41> */
.L_x_10480:
[----:B------:R-:W-:Y:S05]  /*14f90*/  BSYNC.RECONVERGENT B2 ;  /* 0x0000000000027941 */ /* 0x000fea0003800200 */
.L_x_10479:
        /* <DEDUP_REMOVED lines=12> */
.L_x_10478:
[----:B------:R-:W-:Y:S05]  /*15060*/  BSYNC.RECONVERGENT B1 ;  /* 0x0000000000017941 */ /* 0x000fea0003800200 */
.L_x_10477:
[----:B------:R-:W-:Y:S02]  /*15070*/  F2FP.F16.F32.PACK_AB R103, RZ, R137 ;  /* 0x00000089ff67723e */ /* 0x000fe400000000ff */
[----:B------:R-:W-:Y:S02]  /*15080*/  PRMT R102, R143, 0x5410, R149 ;  /* 0x000054108f667816 */ /* 0x000fe40000000095 */
[----:B------:R-:W-:Y:S02]  /*15090*/  PRMT R101, R141, 0x5410, R142 ;  /* 0x000054108d657816 */ /* 0x000fe4000000008e */
[----:B------:R-:W-:Y:S02]  /*150a0*/  PRMT R100, R140, 0x5410, R139 ;  /* 0x000054108c647816 */ /* 0x000fe4000000008b */
[----:B------:R-:W-:Y:S01]  /*150b0*/  PRMT R103, R138, 0x5410, R103 ;  /* 0x000054108a677816 */ /* 0x000fe20000000067 */
[----:B------:R-:W-:Y:S06]  /*150c0*/  BRA `(.L_x_10484) ;  /* 0x0000002800fc7947 */ /* 0x000fec0003800000 */
.L_x_10427:
        /* <DEDUP_REMOVED lines=21> */
.L_x_10489:
        /* <DEDUP_REMOVED lines=13> */
.L_x_10491:
[----:B------:R-:W-:Y:S05]  /*152f0*/  BSYNC.RECONVERGENT B3 ;  /* 0x0000000000037941 */ /* 0x000fea0003800200 */
.L_x_10490:
[----:B------:R-:W-:Y:S01]  /*15300*/  IMAD.WIDE.U32 R100, R117, -0x326172a9, RZ ;  /* 0xcd9e8d5775647825 */ /* 0x000fe200078e00ff */
[----:B------:R-:W-:-:S03]  /*15310*/  LOP3.LUT R10, R9, UR7, R103, 0x96, !PT ;  /* 0x00000007090a7c12 */ /* 0x000fc6000f8e9667 */
[----:B------:R-:W-:Y:S01]  /*15320*/  IMAD.MOV.U32 R8, RZ, RZ, R136 ;  /* 0x000000ffff087224 */ /* 0x000fe200078e0088 */
[----:B-1----:R-:W-:Y:S01]  /*15330*/  LOP3.LUT R118, R13, UR6, R101, 0x96, !PT ;  /* 0x000000060d767c12 */ /* 0x002fe2000f8e9665 */
        /* <DEDUP_REMOVED lines=37> */
.L_x_10488:
[----:B------:R-:W-:Y:S05]  /*15590*/  BSYNC.RECONVERGENT B2 ;  /* 0x0000000000027941 */ /* 0x000fea0003800200 */
.L_x_10487:
[----:B------:R-:W-:Y:S01]  /*155a0*/  I2FP.F32.U32 R8, R8 ;  /* 0x0000000800087245 */ /* 0x000fe20000201000 */
[----:B-----5:R-:W-:Y:S02]  /*155b0*/  HADD2.F32 R102, -RZ, R88.H0_H0 ;  /* 0x20000058ff667230 */ /* 0x020fe40000004100 */
[----:B------:R-:W-:Y:S02]  /*155c0*/  IMAD.MOV.U32 R101, RZ, RZ, 0x2f800000 ;  /* 0x2f800000ff657424 */ /* 0x000fe400078e00ff */
[----:B-1----:R-:W-:Y:S02]  /*155d0*/  HADD2.F32 R118, -RZ, R76.H0_H0 ;  /* 0x2000004cff767230 */ /* 0x002fe40000004100 */
[----:B------:R-:W-:Y:S01]  /*155e0*/  FMUL.FTZ R102, R102, UR13 ;  /* 0x0000000d66667c20 */ /* 0x000fe20008410000 */
[----:B------:R-:W-:-:S03]  /*155f0*/  FFMA.FTZ R8, R8, R101, 1.1641532182693481445e-10 ;  /* 0x2f00000008087423 */ /* 0x000fc60000010065 */
[----:B------:R-:W-:Y:S02]  /*15600*/  FMUL.FTZ R102, R102, UR12 ;  /* 0x0000000c66667c20 */ /* 0x000fe40008410000 */
[----:B------:R-:W-:-:S04]  /*15610*/  FSETP.GTU.FTZ.AND P2, PT, R8, UR10, PT ;  /* 0x0000000a08007c0b */ /* 0x000fc8000bf5c000 */
[----:B------:R-:W-:Y:S02]  /*15620*/  FSEL R133, R102, RZ, !P2 ;  /* 0x000000ff66857208 */ /* 0x000fe40005000000 */
[----:B------:R-:W-:-:S03]  /*15630*/  SEL R8, RZ, 0x1, P2 ;  /* 0x00000001ff087807 */ /* 0x000fc60001000000 */
[----:B------:R-:W-:-:S07]  /*15640*/  FMUL.FTZ R133, R118, R133 ;  /* 0x0000008576857220 */ /* 0x000fce0000410000 */
.L_x_10486:
[----:B------:R-:W-:Y:S05]  /*15650*/  BSYNC.RECONVERGENT B1 ;  /* 0x0000000000017941 */ /* 0x000fea0003800200 */
.L_x_10485:
        /* <DEDUP_REMOVED lines=18> */
.L_x_10496:
        /* <DEDUP_REMOVED lines=13> */
.L_x_10498:
[----:B------:R-:W-:Y:S05]  /*15850*/  BSYNC.RECONVERGENT B3 ;  /* 0x0000000000037941 */ /* 0x000fea0003800200 */
.L_x_10497:
        /* <DEDUP_REMOVED lines=42> */
.L_x_10495:
[----:B------:R-:W-:Y:S05]  /*15b00*/  BSYNC.RECONVERGENT B2 ;  /* 0x0000000000027941 */ /* 0x000fea0003800200 */
.L_x_10494:
        /* <DEDUP_REMOVED lines=11> */
.L_x_10493:
[----:B------:R-:W-:Y:S05]  /*15bc0*/  BSYNC.RECONVERGENT B1 ;  /* 0x0000000000017941 */ /* 0x000fea0003800200 */
.L_x_10492:
[----:B------:R-:W-:Y:S01]  /*15bd0*/  BSSY.RECONVERGENT B1, `(.L_x_10499) ;  /* 0x0000056000017945 */ /* 0x000fe20003800200 */
[----:B------:R-:W-:Y:S01]  /*15be0*/  F2FP.F16.F32.PACK_AB R139, RZ, R134 ;  /* 0x00000086ff8b723e */ /* 0x000fe200000000ff */
[----:B-1----:R-:W-:Y:S01]  /*15bf0*/  IMAD.MOV.U32 R130, RZ, RZ, RZ ;  /* 0x000000ffff827224 */ /* 0x002fe200078e00ff */
        /* <DEDUP_REMOVED lines=15> */
.L_x_10503:
        /* <DEDUP_REMOVED lines=13> */
.L_x_10505:
[----:B------:R-:W-:Y:S05]  /*15dc0*/  BSYNC.RECONVERGENT B3 ;  /* 0x0000000000037941 */ /* 0x000fea0003800200 */
.L_x_10504:
        /* <DEDUP_REMOVED lines=42> */
.L_x_10502:
[----:B------:R-:W-:Y:S05]  /*16070*/  BSYNC.RECONVERGENT B2 ;  /* 0x0000000000027941 */ /* 0x000fea0003800200 */
.L_x_10501:
        /* <DEDUP_REMOVED lines=11> */
.L_x_10500:
[----:B------:R-:W-:Y:S05]  /*16130*/  BSYNC.RECONVERGENT B1 ;  /* 0x0000000000017941 */ /* 0x000fea0003800200 */
.L_x_10499:
        /* <DEDUP_REMOVED lines=18> */
.L_x_10510:
        /* <DEDUP_REMOVED lines=13> */
.L_x_10512:
[----:B------:R-:W-:Y:S05]  /*16330*/  BSYNC.RECONVERGENT B3 ;  /* 0x0000000000037941 */ /* 0x000fea0003800200 */
.L_x_10511:
        /* <DEDUP_REMOVED lines=42> */
.L_x_10509:
[----:B------:R-:W-:Y:S05]  /*165e0*/  BSYNC.RECONVERGENT B2 ;  /* 0x0000000000027941 */ /* 0x000fea0003800200 */
.L_x_10508:
        /* <DEDUP_REMOVED lines=11> */
.L_x_10507:
[----:B------:R-:W-:Y:S05]  /*166a0*/  BSYNC.RECONVERGENT B1 ;  /* 0x0000000000017941 */ /* 0x000fea0003800200 */
.L_x_10506:
        /* <DEDUP_REMOVED lines=18> */
.L_x_10517:
        /* <DEDUP_REMOVED lines=13> */
.L_x_10519:
[----:B------:R-:W-:Y:S05]  /*168a0*/  BSYNC.RECONVERGENT B3 ;  /* 0x0000000000037941 */ /* 0x000fea0003800200 */
.L_x_10518:
        /* <DEDUP_REMOVED lines=42> */
.L_x_10516:
[----:B------:R-:W-:Y:S05]  /*16b50*/  BSYNC.RECONVERGENT B2 ;  /* 0x0000000000027941 */ /* 0x000fea0003800200 */
.L_x_10515:
        /* <DEDUP_REMOVED lines=11> */
.L_x_10514:
[----:B------:R-:W-:Y:S05]  /*16c10*/  BSYNC.RECONVERGENT B1 ;  /* 0x0000000000017941 */ /* 0x000fea0003800200 */
.L_x_10513:
        /* <DEDUP_REMOVED lines=18> */
.L_x_10524:
        /* <DEDUP_REMOVED lines=13> */
.L_x_10526:
[----:B------:R-:W-:Y:S05]  /*16e10*/  BSYNC.RECONVERGENT B3 ;  /* 0x0000000000037941 */ /* 0x000fea0003800200 */
.L_x_10525:
        /* <DEDUP_REMOVED lines=42> */
.L_x_10523:
[----:B------:R-:W-:Y:S05]  /*170c0*/  BSYNC.RECONVERGENT B2 ;  /* 0x0000000000027941 */ /* 0x000fea0003800200 */
.L_x_10522:
        /* <DEDUP_REMOVED lines=11> */
.L_x_10521:
[----:B------:R-:W-:Y:S05]  /*17180*/  BSYNC.RECONVERGENT B1 ;  /* 0x0000000000017941 */ /* 0x000fea0003800200 */
.L_x_10520:
        /* <DEDUP_REMOVED lines=18> */
.L_x_10531:
        /* <DEDUP_REMOVED lines=13> */
.L_x_10533:
[----:B------:R-:W-:Y:S05]  /*17380*/  BSYNC.RECONVERGENT B3 ;  /* 0x0000000000037941 */ /* 0x000fea0003800200 */
.L_x_10532:
        /* <DEDUP_REMOVED lines=42> */
.L_x_10530:
[----:B------:R-:W-:Y:S05]  /*17630*/  BSYNC.RECONVERGENT B2 ;  /* 0x0000000000027941 */ /* 0x000fea0003800200 */
.L_x_10529:
        /* <DEDUP_REMOVED lines=11> */
.L_x_10528:
[----:B------:R-:W-:Y:S05]  /*176f0*/  BSYNC.RECONVERGENT B1 ;  /* 0x0000000000017941 */ /* 0x000fea0003800200 */
.L_x_10527:
        /* <DEDUP_REMOVED lines=18> */
.L_x_10538:
        /* <DEDUP_REMOVED lines=13> */
.L_x_10540:
[----:B------:R-:W-:Y:S05]  /*178f0*/  BSYNC.RECONVERGENT B3 ;  /* 0x0000000000037941 */ /* 0x000fea0003800200 */
.L_x_10539:
        /* <DEDUP_REMOVED lines=42> */
.L_x_10537:
[----:B------:R-:W-:Y:S05]  /*17ba0*/  BSYNC.RECONVERGENT B2 ;  /* 0x0000000000027941 */ /* 0x000fea0003800200 */
.L_x_10536:
        /* <DEDUP_REMOVED lines=11> */
.L_x_10535:
[----:B------:R-:W-:Y:S05]  /*17c60*/  BSYNC.RECONVERGENT B1 ;  /* 0x0000000000017941 */ /* 0x000fea0003800200 */
.L_x_10534:
[----:B------:R-:W-:Y:S02]  /*17c70*/  F2FP.F16.F32.PACK_AB R103, RZ, R137 ;  /* 0x00000089ff67723e */ /* 0x000fe400000000ff */
[----:B------:R-:W-:Y:S02]  /*17c80*/  PRMT R102, R143, 0x5410, R149 ;  /* 0x000054108f667816 */ /* 0x000fe40000000095 */
[----:B------:R-:W-:Y:S02]  /*17c90*/  PRMT R101, R142, 0x5410, R141 ;  /* 0x000054108e657816 */ /* 0x000fe4000000008d */
[----:B------:R-:W-:Y:S02]  /*17ca0*/  PRMT R100, R140, 0x5410, R139 ;  /* 0x000054108c647816 */ /* 0x000fe4000000008b */
[----:B------:R-:W-:-:S07]  /*17cb0*/  PRMT R103, R138, 0x5410, R103 ;  /* 0x000054108a677816 */ /* 0x000fce0000000067 */
.L_x_10484:
        /* <DEDUP_REMOVED lines=11> */
[----:B------:R-:W-:Y:S02]  /*17d70*/  SHF.L.U32 R100, R2, 0x10, RZ ;  /* 0x0000001002647819 */ /* 0x000fe400000006ff */
[----:B------:R-:W-:Y:S02]  /*17d80*/  LOP3.LUT R102, R0, 0xffff, RZ, 0xc0, !PT ;  /* 0x0000ffff00667812 */ /* 0x000fe400078ec0ff */
[----:B------:R-:W-:Y:S02]  /*17d90*/  LOP3.LUT R103, R100, 0xff0000, RZ, 0xc0, !PT ;  /* 0x00ff000064677812 */ /* 0x000fe400078ec0ff */
[----:B------:R-:W0:Y:S01]  /*17da0*/  LDC.64 R100, c[0x0][0x3b0] ;  /* 0x0000ec00ff647b82 */ /* 0x000e220000000a00 */
[----:B------:R-:W-:Y:S02]  /*17db0*/  PRMT R141, R3, 0x7104, RZ ;  /* 0x00007104038d7816 */ /* 0x000fe400000000ff */
[----:B------:R-:W-:Y:S02]  /*17dc0*/  PRMT R102, R103, 0x4210, R102 ;  /* 0x0000421067667816 */ /* 0x000fe40000000066 */
[----:B------:R-:W-:-:S02]  /*17dd0*/  LOP3.LUT R142, R5, 0xff, RZ, 0xc0, !PT ;  /* 0x000000ff058e7812 */ /* 0x000fc400078ec0ff */
[----:B------:R-:W-:Y:S02]  /*17de0*/  LOP3.LUT R141, R102, 0xff00, R141, 0xf8, !PT ;  /* 0x0000ff00668d7812 */ /* 0x000fe400078ef88d */
[----:B------:R-:W-:Y:S01]  /*17df0*/  LOP3.LUT R140, R6, 0xff, RZ, 0xc0, !PT ;  /* 0x000000ff068c7812 */ /* 0x000fe200078ec0ff */
[----:B------:R-:W-:Y:S01]  /*17e00*/  IMAD.WIDE.U32 R142, R142, 0x1000000, RZ ;  /* 0x010000008e8e7825 */ /* 0x000fe200078e00ff */
[----:B------:R-:W-:Y:S02]  /*17e10*/  LOP3.LUT R102, R7, 0xff, RZ, 0xc0, !PT ;  /* 0x000000ff07667812 */ /* 0x000fe400078ec0ff */
[----:B------:R-:W-:Y:S01]  /*17e20*/  LOP3.LUT R149, R141, 0xff, R4, 0xf8, !PT ;  /* 0x000000ff8d957812 */ /* 0x000fe200078ef804 */
[----:B------:R-:W-:-:S04]  /*17e30*/  IMAD.WIDE.U32 R140, R140, 0x10000, RZ ;  /* 0x000100008c8c7825 */ /* 0x000fc800078e00ff */
        /* <DEDUP_REMOVED lines=8> */
.L_x_10542:
[----:B------:R-:W-:Y:S05]  /*17ec0*/  BSYNC.RECONVERGENT B1 ;  /* 0x0000000000017941 */ /* 0x000fea0003800200 */
.L_x_10541:
[----:B-----5:R1:W5:Y:S04]  /*17ed0*/  @P1 LDG.E.128 R88, desc[UR8][R138.64] ;  /* 0x000000088a581981 */ /* 0x020368000c1e1d00 */
[----:B------:R1:W5:Y:S01]  /*17ee0*/  @P0 LDG.E.128 R92, desc[UR8][R118.64] ;  /* 0x00000008765c0981 */ /* 0x000362000c1e1d00 */
[----:B------:R-:W-:Y:S05]  /*17ef0*/  @!P0 BRA `(.L_x_10543) ;  /* 0x0000002c00888947 */ /* 0x000fea0003800000 */
[----:B------:R-:W-:Y:S01]  /*17f00*/  ISETP.GT.AND P2, PT, R148, RZ, PT ;  /* 0x000000ff9400720c */ /* 0x000fe20003f44270 */
[----:B------:R-:W-:-:S12]  /*17f10*/  BSSY.RECONVERGENT B1, `(.L_x_10544) ;  /* 0x0000059000017945 */ /* 0x000fd80003800200 */
[----:B-----5:R-:W-:Y:S01]  /*17f20*/  @!P2 HADD2.F32 R141, -RZ, R92.H0_H0 ;  /* 0x2000005cff8da230 */ /* 0x020fe20000004100 */
[----:B-1----:R-:W-:Y:S01]  /*17f30*/  @!P2 MOV R138, R144 ;  /* 0x00000090008aa202 */ /* 0x002fe20000000f00 */
        /* <DEDUP_REMOVED lines=18> */
.L_x_10548:
        /* <DEDUP_REMOVED lines=13> */
.L_x_10550:
[----:B------:R-:W-:Y:S05]  /*18130*/  BSYNC.RECONVERGENT B3 ;  /* 0x0000000000037941 */ /* 0x000fea0003800200 */
.L_x_10549:
        /* <DEDUP_REMOVED lines=41> */
.L_x_10547:
[----:B------:R-:W-:Y:S05]  /*183d0*/  BSYNC.RECONVERGENT B2 ;  /* 0x0000000000027941 */ /* 0x000fea0003800200 */
.L_x_10546:
        /* <DEDUP_REMOVED lines=12> */
.L_x_10545:
[----:B------:R-:W-:Y:S05]  /*184a0*/  BSYNC.RECONVERGENT B1 ;  /* 0x0000000000017941 */ /* 0x000fea0003800200 */
.L_x_10544:
        /* <DEDUP_REMOVED lines=22> */
.L_x_10555:
        /* <DEDUP_REMOVED lines=13> */
.L_x_10557:
[----:B------:R-:W-:Y:S05]  /*186e0*/  BSYNC.RECONVERGENT B3 ;  /* 0x0000000000037941 */ /* 0x000fea0003800200 */
.L_x_10556:
        /* <DEDUP_REMOVED lines=41> */
.L_x_10554:
[----:B------:R-:W-:Y:S05]  /*18980*/  BSYNC.RECONVERGENT B2 ;  /* 0x0000000000027941 */ /* 0x000fea0003800200 */
.L_x_10553:
        /* <DEDUP_REMOVED lines=12> */
.L_x_10552:
[----:B------:R-:W-:Y:S05]  /*18a50*/  BSYNC.RECONVERGENT B1 ;  /* 0x0000000000017941 */ /* 0x000fea0003800200 */
.L_x_10551:
        /* <DEDUP_REMOVED lines=22> */
.L_x_10562:
        /* <DEDUP_REMOVED lines=13> */
.L_x_10564:
[----:B------:R-:W-:Y:S05]  /*18c90*/  BSYNC.RECONVERGENT B3 ;  /* 0x0000000000037941 */ /* 0x000fea0003800200 */
.L_x_10563:
        /* <DEDUP_REMOVED lines=42> */
.L_x_10561:
[----:B------:R-:W-:Y:S05]  /*18f40*/  BSYNC.RECONVERGENT B2 ;  /* 0x0000000000027941 */ /* 0x000fea0003800200 */
.L_x_10560:
        /* <DEDUP_REMOVED lines=12> */
.L_x_10559:
[----:B------:R-:W-:Y:S05]  /*19010*/  BSYNC.RECONVERGENT B1 ;  /* 0x0000000000017941 */ /* 0x000fea0003800200 */
.L_x_10558:
        /* <DEDUP_REMOVED lines=22> */
.L_x_10569:
        /* <DEDUP_REMOVED lines=13> */
.L_x_10571:
[----:B------:R-:W-:Y:S05]  /*19250*/  BSYNC.RECONVERGENT B3 ;  /* 0x0000000000037941 */ /* 0x000fea0003800200 */
.L_x_10570:
        /* <DEDUP_REMOVED lines=42> */
.L_x_10568:
[----:B------:R-:W-:Y:S05]  /*19500*/  BSYNC.RECONVERGENT B2 ;  /* 0x0000000000027941 */ /* 0x000fea0003800200 */
.L_x_10567:
        /* <DEDUP_REMOVED lines=12> */
.L_x_10566:
[----:B------:R-:W-:Y:S05]  /*195d0*/  BSYNC.RECONVERGENT B1 ;  /* 0x0000000000017941 */ /* 0x000fea0003800200 */
.L_x_10565:
        /* <DEDUP_REMOVED lines=22> */
.L_x_10576:
        /* <DEDUP_REMOVED lines=13> */
.L_x_10578:
[----:B------:R-:W-:Y:S05]  /*19810*/  BSYNC.RECONVERGENT B3 ;  /* 0x0000000000037941 */ /* 0x000fea0003800200 */
.L_x_10577:
        /* <DEDUP_REMOVED lines=42> */
.L_x_10575:
[----:B------:R-:W-:Y:S05]  /*19ac0*/  BSYNC.RECONVERGENT B2 ;  /* 0x0000000000027941 */ /* 0x000fea0003800200 */
.L_x_10574:
        /* <DEDUP_REMOVED lines=12> */
.L_x_10573:
[----:B------:R-:W-:Y:S05]  /*19b90*/  BSYNC.RECONVERGENT B1 ;  /* 0x0000000000017941 */ /* 0x000fea0003800200 */
.L_x_10572:
        /* <DEDUP_REMOVED lines=22> */
.L_x_10583:
        /* <DEDUP_REMOVED lines=13> */
.L_x_10585:
[----:B------:R-:W-:Y:S05]  /*19dd0*/  BSYNC.RECONVERGENT B3 ;  /* 0x0000000000037941 */ /* 0x000fea0003800200 */
.L_x_10584:
        /* <DEDUP_REMOVED lines=42> */
.L_x_10582:
[----:B------:R-:W-:Y:S05]  /*1a080*/  BSYNC.RECONVERGENT B2 ;  /* 0x0000000000027941 */ /* 0x000fea0003800200 */
.L_x_10581:
        /* <DEDUP_REMOVED lines=12> */
.L_x_10580:
[----:B------:R-:W-:Y:S05]  /*1a150*/  BSYNC.RECONVERGENT B1 ;  /* 0x0000000000017941 */ /* 0x000fea0003800200 */
.L_x_10579:
        /* <DEDUP_REMOVED lines=22> */
.L_x_10590:
        /* <DEDUP_REMOVED lines=13> */
.L_x_10592:
[----:B------:R-:W-:Y:S05]  /*1a390*/  BSYNC.RECONVERGENT B3 ;  /* 0x0000000000037941 */ /* 0x000fea0003800200 */
.L_x_10591:
        /* <DEDUP_REMOVED lines=41> */
.L_x_10589:
[----:B------:R-:W-:Y:S05]  /*1a630*/  BSYNC.RECONVERGENT B2 ;  /* 0x0000000000027941 */ /* 0x000fea0003800200 */
.L_x_10588:
        /* <DEDUP_REMOVED lines=12> */
.L_x_10587:
[----:B------:R-:W-:Y:S05]  /*1a700*/  BSYNC.RECONVERGENT B1 ;  /* 0x0000000000017941 */ /* 0x000fea0003800200 */
.L_x_10586:
        /* <DEDUP_REMOVED lines=17> */
[-C--:B------:R-:W-:Y:S01]  /*1a820*/  @!P2 MOV R160, R156.reuse ;  /* 0x0000009c00a0a202 */ /* 0x080fe20000000f00 */
[----:B------:R-:W-:Y:S01]  /*1a830*/  @P2 VIADD R158, R101, 0x1 ;  /* 0x00000001659e2836 */ /* 0x000fe20000000000 */
[----:B------:R-:W-:Y:S01]  /*1a840*/  @P2 MOV R160, R156 ;  /* 0x0000009c00a02202 */ /* 0x000fe20000000f00 */
[----:B------:R-:W-:Y:S01]  /*1a850*/  @P2 IMAD.MOV.U32 R0, RZ, RZ, R11 ;  /* 0x000000ffff002224 */ /* 0x000fe200078e000b */
[----:B------:R-:W-:Y:S06]  /*1a860*/  BRA `(.L_x_10596) ;  /* 0x0000000000dc7947 */ /* 0x000fec0003800000 */
.L_x_10597:
        /* <DEDUP_REMOVED lines=13> */
.L_x_10599:
[----:B------:R-:W-:Y:S05]  /*1a940*/  BSYNC.RECONVERGENT B3 ;  /* 0x0000000000037941 */ /* 0x000fea0003800200 */
.L_x_10598:
[----:B------:R-:W-:Y:S01]  /*1a950*/  LOP3.LUT R10, R9, UR7, R101, 0x96, !PT ;  /* 0x00000007090a7c12 */ /* 0x000fe2000f8e9665 */
[----:B------:R-:W-:-:S04]  /*1a960*/  IMAD.WIDE.U32 R102, R117, -0x326172a9, RZ ;  /* 0xcd9e8d5775667825 */ /* 0x000fc800078e00ff */
[----:B------:R-:W-:Y:S02]  /*1a970*/  HFMA2 R158, -RZ, RZ, 0, 0 ;  /* 0x00000000ff9e7431 */ /* 0x000fe400000001ff */
        /* <DEDUP_REMOVED lines=37> */
[----:B------:R-:W-:-:S07]  /*1abd0*/  LOP3.LUT R12, R100, UR32, R161, 0x96, !PT ;  /* 0x00000020640c7c12 */ /* 0x000fce000f8e96a1 */
.L_x_10596:
[----:B------:R-:W-:Y:S05]  /*1abe0*/  BSYNC.RECONVERGENT B2 ;  /* 0x0000000000027941 */ /* 0x000fea0003800200 */
.L_x_10595:
[----:B------:R-:W-:Y:S01]  /*1abf0*/  I2FP.F32.U32 R0, R0 ;  /* 0x0000000000007245 */ /* 0x000fe20000201000 */
[----:B------:R-:W-:Y:S02]  /*1ac00*/  HADD2.F32 R100, -RZ, R91.H1_H1 ;  /* 0x3000005bff647230 */ /* 0x000fe40000004100 */
[----:B------:R-:W-:-:S03]  /*1ac10*/  IMAD.MOV.U32 R101, RZ, RZ, 0x2f800000 ;  /* 0x2f800000ff657424 */ /* 0x000fc600078e00ff */
[----:B------:R-:W-:Y:S01]  /*1ac20*/  FMUL.FTZ R100, R100, UR13 ;  /* 0x0000000d64647c20 */ /* 0x000fe20008410000 */
[----:B------:R-:W-:-:S03]  /*1ac30*/  FFMA.FTZ R0, R0, R101, 1.1641532182693481445e-10 ;  /* 0x2f00000000007423 */ /* 0x000fc60000010065 */
[----:B------:R-:W-:Y:S02]  /*1ac40*/  FMUL.FTZ R100, R100, UR12 ;  /* 0x0000000c64647c20 */ /* 0x000fe40008410000 */
[----:B------:R-:W-:Y:S01]  /*1ac50*/  FSETP.GTU.FTZ.AND P2, PT, R0, UR10, PT ;  /* 0x0000000a00007c0b */ /* 0x000fe2000bf5c000 */
[----:B------:R-:W-:-:S03]  /*1ac60*/  HADD2.F32 R0, -RZ, R83.H1_H1 ;  /* 0x30000053ff007230 */ /* 0x000fc60000004100 */
[----:B------:R-:W-:Y:S01]  /*1ac70*/  FSEL R145, R100, RZ, !P2 ;  /* 0x000000ff64917208 */ /* 0x000fe20005000000 */
[----:B------:R-:W-:-:S05]  /*1ac80*/  HADD2.F32 R100, -RZ, R95.H1_H1 ;  /* 0x3000005fff647230 */ /* 0x000fca0000004100 */
[----:B------:R-:W-:Y:S01]  /*1ac90*/  FFMA.FTZ R145, R145, R0, R100 ;  /* 0x0000000091917223 */ /* 0x000fe20000010064 */
[----:B------:R-:W-:-:S07]  /*1aca0*/  SEL R0, RZ, 0x1, P2 ;  /* 0x00000001ff007807 */ /* 0x000fce0001000000 */
.L_x_10594:
[----:B------:R-:W-:Y:S05]  /*1acb0*/  BSYNC.RECONVERGENT B1 ;  /* 0x0000000000017941 */ /* 0x000fea0003800200 */
.L_x_10593:
[----:B------:R-:W-:Y:S02]  /*1acc0*/  F2FP.F16.F32.PACK_AB R103, RZ, R145 ;  /* 0x00000091ff67723e */ /* 0x000fe400000000ff */
[----:B------:R-:W-:Y:S02]  /*1acd0*/  PRMT R102, R152, 0x5410, R153 ;  /* 0x0000541098667816 */ /* 0x000fe40000000099 */
[----:B------:R-:W-:Y:S02]  /*1ace0*/  PRMT R101, R150, 0x5410, R151 ;  /* 0x0000541096657816 */ /* 0x000fe40000000097 */
[----:B------:R-:W-:Y:S02]  /*1acf0*/  PRMT R100, R149, 0x5410, R119 ;  /* 0x0000541095647816 */ /* 0x000fe40000000077 */
[----:B------:R-:W-:Y:S01]  /*1ad00*/  PRMT R103, R118, 0x5410, R103 ;  /* 0x0000541076677816 */ /* 0x000fe20000000067 */
[----:B------:R-:W-:Y:S06]  /*1ad10*/  BRA `(.L_x_10600) ;  /* 0x0000002800fc7947 */ /* 0x000fec0003800000 */
.L_x_10543:
        /* <DEDUP_REMOVED lines=21> */
.L_x_10605:
        /* <DEDUP_REMOVED lines=13> */
.L_x_10607:
[----:B------:R-:W-:Y:S05]  /*1af40*/  BSYNC.RECONVERGENT B3 ;  /* 0x0000000000037941 */ /* 0x000fea0003800200 */
.L_x_10606:
        /* <DEDUP_REMOVED lines=41> */
.L_x_10604:
[----:B------:R-:W-:Y:S05]  /*1b1e0*/  BSYNC.RECONVERGENT B2 ;  /* 0x0000000000027941 */ /* 0x000fea0003800200 */
.L_x_10603:
        /* <DEDUP_REMOVED lines=11> */
.L_x_10602:
[----:B------:R-:W-:Y:S05]  /*1b2a0*/  BSYNC.RECONVERGENT B1 ;  /* 0x0000000000017941 */ /* 0x000fea0003800200 */
.L_x_10601:
        /* <DEDUP_REMOVED lines=18> */
.L_x_10612:
        /* <DEDUP_REMOVED lines=13> */
.L_x_10614:
[----:B------:R-:W-:Y:S05]  /*1b4a0*/  BSYNC.RECONVERGENT B3 ;  /* 0x0000000000037941 */ /* 0x000fea0003800200 */
.L_x_10613:
        /* <DEDUP_REMOVED lines=42> */
.L_x_10611:
[----:B------:R-:W-:Y:S05]  /*1b750*/  BSYNC.RECONVERGENT B2 ;  /* 0x0000000000027941 */ /* 0x000fea0003800200 */
.L_x_10610:
        /* <DEDUP_REMOVED lines=11> */
.L_x_10609:
[----:B------:R-:W-:Y:S05]  /*1b810*/  BSYNC.RECONVERGENT B1 ;  /* 0x0000000000017941 */ /* 0x000fea0003800200 */
.L_x_10608:
[----:B------:R-:W-:Y:S01]  /*1b820*/  BSSY.RECONVERGENT B1, `(.L_x_10615) ;  /* 0x0000056000017945 */ /* 0x000fe20003800200 */
[----:B-1----:R-:W-:Y:S01]  /*1b830*/  F2FP.F16.F32.PACK_AB R119, RZ, R142 ;  /* 0x0000008eff77723e */ /* 0x002fe200000000ff */
        /* <DEDUP_REMOVED lines=16> */
.L_x_10619:
        /* <DEDUP_REMOVED lines=13> */
.L_x_10621:
[----:B------:R-:W-:Y:S05]  /*1ba10*/  BSYNC.RECONVERGENT B3 ;  /* 0x0000000000037941 */ /* 0x000fea0003800200 */
.L_x_10620:
        /* <DEDUP_REMOVED lines=42> */
.L_x_10618:
[----:B------:R-:W-:Y:S05]  /*1bcc0*/  BSYNC.RECONVERGENT B2 ;  /* 0x0000000000027941 */ /* 0x000fea0003800200 */
.L_x_10617:
        /* <DEDUP_REMOVED lines=11> */
.L_x_10616:
[----:B------:R-:W-:Y:S05]  /*1bd80*/  BSYNC.RECONVERGENT B1 ;  /* 0x0000000000017941 */ /* 0x000fea0003800200 */
.L_x_10615:
        /* <DEDUP_REMOVED lines=18> */
.L_x_10626:
        /* <DEDUP_REMOVED lines=13> */
.L_x_10628:
[----:B------:R-:W-:Y:S05]  /*1bf80*/  BSYNC.RECONVERGENT B3 ;  /* 0x0000000000037941 */ /* 0x000fea0003800200 */
.L_x_10627:
        /* <DEDUP_REMOVED lines=42> */
.L_x_10625:
[----:B------:R-:W-:Y:S05]  /*1c230*/  BSYNC.RECONVERGENT B2 ;  /* 0x0000000000027941 */ /* 0x000fea0003800200 */
.L_x_10624:
        /* <DEDUP_REMOVED lines=11> */
.L_x_10623:
[----:B------:R-:W-:Y:S05]  /*1c2f0*/  BSYNC.RECONVERGENT B1 ;  /* 0x0000000000017941 */ /* 0x000fea0003800200 */
.L_x_10622:
        /* <DEDUP_REMOVED lines=18> */
.L_x_10633:
        /* <DEDUP_REMOVED lines=13> */
.L_x_10635:
[----:B------:R-:W-:Y:S05]  /*1c4f0*/  BSYNC.RECONVERGENT B3 ;  /* 0x0000000000037941 */ /* 0x000fea0003800200 */
.L_x_10634:
        /* <DEDUP_REMOVED lines=42> */
.L_x_10632:
[----:B------:R-:W-:Y:S05]  /*1c7a0*/  BSYNC.RECONVERGENT B2 ;  /* 0x0000000000027941 */ /* 0x000fea0003800200 */
.L_x_10631:
        /* <DEDUP_REMOVED lines=11> */
.L_x_10630:
[----:B------:R-:W-:Y:S05]  /*1c860*/  BSYNC.RECONVERGENT B1 ;  /* 0x0000000000017941 */ /* 0x000fea0003800200 */
.L_x_10629:
        /* <DEDUP_REMOVED lines=18> */
.L_x_10640:
        /* <DEDUP_REMOVED lines=13> */
.L_x_10642:
[----:B------:R-:W-:Y:S05]  /*1ca60*/  BSYNC.RECONVERGENT B3 ;  /* 0x0000000000037941 */ /* 0x000fea0003800200 */
.L_x_10641:
        /* <DEDUP_REMOVED lines=42> */
.L_x_10639:
[----:B------:R-:W-:Y:S05]  /*1cd10*/  BSYNC.RECONVERGENT B2 ;  /* 0x0000000000027941 */ /* 0x000fea0003800200 */
.L_x_10638:
        /* <DEDUP_REMOVED lines=11> */
.L_x_10637:
[----:B------:R-:W-:Y:S05]  /*1cdd0*/  BSYNC.RECONVERGENT B1 ;  /* 0x0000000000017941 */ /* 0x000fea0003800200 */
.L_x_10636:
        /* <DEDUP_REMOVED lines=18> */
.L_x_10647:
        /* <DEDUP_REMOVED lines=13> */
.L_x_10649:
[----:B------:R-:W-:Y:S05]  /*1cfd0*/  BSYNC.RECONVERGENT B3 ;  /* 0x0000000000037941 */ /* 0x000fea0003800200 */
.L_x_10648:
        /* <DEDUP_REMOVED lines=42> */
.L_x_10646:
[----:B------:R-:W-:Y:S05]  /*1d280*/  BSYNC.RECONVERGENT B2 ;  /* 0x0000000000027941 */ /* 0x000fea0003800200 */
.L_x_10645:
        /* <DEDUP_REMOVED lines=11> */
.L_x_10644:
[----:B------:R-:W-:Y:S05]  /*1d340*/  BSYNC.RECONVERGENT B1 ;  /* 0x0000000000017941 */ /* 0x000fea0003800200 */
.L_x_10643:
        /* <DEDUP_REMOVED lines=18> */
.L_x_10654:
        /* <DEDUP_REMOVED lines=13> */
.L_x_10656:
[----:B------:R-:W-:Y:S05]  /*1d540*/  BSYNC.RECONVERGENT B3 ;  /* 0x0000000000037941 */ /* 0x000fea0003800200 */
.L_x_10655:
        /* <DEDUP_REMOVED lines=41> */
[----:B------:R-:W-:-:S07]  /*1d7e0*/  MOV R160, R100 ;  /* 0x0000006400a07202 */ /* 0x000fce0000000f00 */
.L_x_10653:
[----:B------:R-:W-:Y:S05]  /*1d7f0*/  BSYNC.RECONVERGENT B2 ;  /* 0x0000000000027941 */ /* 0x000fea0003800200 */
.L_x_10652:
[----:B------:R-:W-:Y:S01]  /*1d800*/  HFMA2 R101, -RZ, RZ, 0.1171875, 0 ;  /* 0x2f800000ff657431 */ /* 0x000fe200000001ff */
[----:B------:R-:W-:Y:S01]  /*1d810*/  I2FP.F32.U32 R0, R0 ;  /* 0x0000000000007245 */ /* 0x000fe20000201000 */
[----:B-----5:R-:W-:-:S05]  /*1d820*/  HADD2.F32 R100, -RZ, R91.H1_H1 ;  /* 0x3000005bff647230 */ /* 0x020fca0000004100 */
[----:B------:R-:W-:Y:S01]  /*1d830*/  FMUL.FTZ R100, R100, UR13 ;  /* 0x0000000d64647c20 */ /* 0x000fe20008410000 */
[----:B------:R-:W-:-:S03]  /*1d840*/  FFMA.FTZ R0, R0, R101, 1.1641532182693481445e-10 ;  /* 0x2f00000000007423 */ /* 0x000fc60000010065 */
[----:B------:R-:W-:Y:S02]  /*1d850*/  FMUL.FTZ R100, R100, UR12 ;  /* 0x0000000c64647c20 */ /* 0x000fe40008410000 */
[----:B------:R-:W-:-:S04]  /*1d860*/  FSETP.GTU.FTZ.AND P2, PT, R0, UR10, PT ;  /* 0x0000000a00007c0b */ /* 0x000fc8000bf5c000 */
[----:B------:R-:W-:Y:S01]  /*1d870*/  FSEL R145, R100, RZ, !P2 ;  /* 0x000000ff64917208 */ /* 0x000fe20005000000 */
[----:B------:R-:W-:Y:S01]  /*1d880*/  HADD2.F32 R100, -RZ, R83.H1_H1 ;  /* 0x30000053ff647230 */ /* 0x000fe20000004100 */
[----:B------:R-:W-:-:S04]  /*1d890*/  SEL R0, RZ, 0x1, P2 ;  /* 0x00000001ff007807 */ /* 0x000fc80001000000 */
[----:B------:R-:W-:-:S07]  /*1d8a0*/  FMUL.FTZ R145, R100, R145 ;  /* 0x0000009164917220 */ /* 0x000fce0000410000 */
.L_x_10651:
[----:B------:R-:W-:Y:S05]  /*1d8b0*/  BSYNC.RECONVERGENT B1 ;  /* 0x0000000000017941 */ /* 0x000fea0003800200 */
.L_x_10650:
[----:B------:R-:W-:Y:S02]  /*1d8c0*/  F2FP.F16.F32.PACK_AB R103, RZ, R145 ;  /* 0x00000091ff67723e */ /* 0x000fe400000000ff */
[----:B------:R-:W-:Y:S02]  /*1d8d0*/  PRMT R102, R152, 0x5410, R153 ;  /* 0x0000541098667816 */ /* 0x000fe40000000099 */
[----:B------:R-:W-:Y:S02]  /*1d8e0*/  PRMT R101, R151, 0x5410, R150 ;  /* 0x0000541097657816 */ /* 0x000fe40000000096 */
[----:B------:R-:W-:Y:S02]  /*1d8f0*/  PRMT R100, R149, 0x5410, R119 ;  /* 0x0000541095647816 */ /* 0x000fe40000000077 */
[----:B------:R-:W-:-:S07]  /*1d900*/  PRMT R103, R118, 0x5410, R103 ;  /* 0x0000541076677816 */ /* 0x000fce0000000067 */
.L_x_10600:
[C---:B------:R-:W-:Y:S01]  /*1d910*/  VIADD R119, R146.reuse, 0x80 ;  /* 0x0000008092777836 */ /* 0x040fe20000000000 */
[----:B------:R-:W0:Y:S01]  /*1d920*/  @P1 LDC.64 R162, c[0x0][0x390] ;  /* 0x0000e400ffa21b82 */ /* 0x000e220000000a00 */
        /* <DEDUP_REMOVED lines=10> */
[----:B------:R-:W-:Y:S01]  /*1d9d0*/  VIADD R147, R147, 0x80 ;  /* 0x0000008093937836 */ /* 0x000fe20000000000 */
[----:B------:R-:W-:Y:S02]  /*1d9e0*/  LOP3.LUT R150, R5, 0xff, RZ, 0xc0, !PT ;  /* 0x000000ff05967812 */ /* 0x000fe400078ec0ff */
[----:B------:R-:W-:Y:S02]  /*1d9f0*/  LOP3.LUT R101, R100, 0xff0000, RZ, 0xc0, !PT ;  /* 0x00ff000064657812 */ /* 0x000fe400078ec0ff */
[----:B------:R-:W-:Y:S01]  /*1da00*/  LOP3.LUT R100, R0, 0xffff, RZ, 0xc0, !PT ;  /* 0x0000ffff00647812 */ /* 0x000fe200078ec0ff */
[----:B------:R-:W-:Y:S01]  /*1da10*/  IMAD.WIDE.U32 R150, R150, 0x1000000, RZ ;  /* 0x0100000096967825 */ /* 0x000fe200078e00ff */
[----:B------:R-:W-:Y:S02]  /*1da20*/  LOP3.LUT R118, R6, 0xff, RZ, 0xc0, !PT ;  /* 0x000000ff06767812 */ /* 0x000fe400078ec0ff */
[----:B------:R-:W-:-:S02]  /*1da30*/  PRMT R100, R101, 0x4210, R100 ;  /* 0x0000421065647816 */ /* 0x000fc40000000064 */
[----:B------:R-:W-:Y:S01]  /*1da40*/  PRMT R101, R3, 0x7104, RZ ;  /* 0x0000710403657816 */ /* 0x000fe200000000ff */
[----:B------:R-:W-:Y:S01]  /*1da50*/  IMAD.WIDE.U32 R118, R118, 0x10000, RZ ;  /* 0x0001000076767825 */ /* 0x000fe200078e00ff */
[----:B------:R-:W-:Y:S02]  /*1da60*/  LOP3.LUT R102, R7, 0xff, RZ, 0xc0, !PT ;  /* 0x000000ff07667812 */ /* 0x000fe400078ec0ff */
[----:B------:R-:W-:Y:S02]  /*1da70*/  LOP3.LUT R103, R100, 0xff00, R101, 0xf8, !PT ;  /* 0x0000ff0064677812 */ /* 0x000fe400078ef865 */
[----:B------:R-:W0:Y:S02]  /*1da80*/  LDC.64 R100, c[0x0][0x3b0] ;  /* 0x0000ec00ff647b82 */ /* 0x000e240000000a00 */
[----:B------:R-:W-:Y:S01]  /*1da90*/  LOP3.LUT R149, R103, 0xff, R4, 0xf8, !PT ;  /* 0x000000ff67957812 */ /* 0x000fe200078ef804 */
[----:B------:R-:W-:-:S03]  /*1daa0*/  IMAD.WIDE.U32 R102, R102, 0x100, RZ ;  /* 0x0000010066667825 */ /* 0x000fc600078e00ff */
[----:B------:R-:W-:Y:S02]  /*1dab0*/  LOP3.LUT R149, R119, R149, R151, 0xfe, !PT ;  /* 0x0000009577957212 */ /* 0x000fe400078efe97 */
[----:B------:R-:W-:Y:S02]  /*1dac0*/  LOP3.LUT R119, R102, R150, R118, 0xfe, !PT ;  /* 0x0000009666777212 */ /* 0x000fe400078efe76 */
[----:B------:R-:W-:Y:S02]  /*1dad0*/  LOP3.LUT R103, R149, R103, RZ, 0xfc, !PT ;  /* 0x0000006795677212 */ /* 0x000fe400078efcff */
[----:B------:R-:W-:Y:S01]  /*1dae0*/  LOP3.LUT R102, R119, 0xff, R8, 0xf8, !PT ;  /* 0x000000ff77667812 */ /* 0x000fe200078ef808 */
[----:B0-----:R-:W-:-:S05]  /*1daf0*/  IMAD.WIDE.U32 R100, R147, 0x8, R100 ;  /* 0x0000000893647825 */ /* 0x001fca00078e0064 */
[----:B------:R0:W-:Y:S02]  /*1db00*/  STG.E.64 desc[UR8][R100.64], R102 ;  /* 0x0000006664007986 */ /* 0x0001e4000c101b08 */
.L_x_10658:
[----:B------:R-:W-:Y:S05]  /*1db10*/  BSYNC.RECONVERGENT B1 ;  /* 0x0000000000017941 */ /* 0x000fea0003800200 */
.L_x_10657:
[----:B-----5:R1:W5:Y:S04]  /*1db20*/  @P1 LDG.E.128 R88, desc[UR8][R162.64] ;  /* 0x00000008a2581981 */ /* 0x020368000c1e1d00 */
[----:B------:R1:W5:Y:S01]  /*1db30*/  @P0 LDG.E.128 R92, desc[UR8][R152.64] ;  /* 0x00000008985c0981 */ /* 0x000362000c1e1d00 */
[----:B------:R-:W-:Y:S05]  /*1db40*/  @!P0 BRA `(.L_x_10659) ;  /* 0x0000002c00808947 */ /* 0x000fea0003800000 */
[----:B------:R-:W-:Y:S01]  /*1db50*/  ISETP.GT.AND P0, PT, R148, RZ, PT ;  /* 0x000000ff9400720c */ /* 0x000fe20003f04270 */
[----:B------:R-:W-:-:S12]  /*1db60*/  BSSY.RECONVERGENT B1, `(.L_x_10660) ;  /* 0x0000059000017945 */ /* 0x000fd80003800200 */
[----:B-----5:R-:W-:Y:S01]  /*1db70*/  @!P0 HADD2.F32 R149, -RZ, R92.H0_H0 ;  /* 0x2000005cff958230 */ /* 0x020fe20000004100 */
        /* <DEDUP_REMOVED lines=19> */
.L_x_10664:
        /* <DEDUP_REMOVED lines=13> */
.L_x_10666:
[----:B------:R-:W-:Y:S05]  /*1dd80*/  BSYNC.RECONVERGENT B3 ;  /* 0x0000000000037941 */ /* 0x000fea0003800200 */
.L_x_10665:
        /* <DEDUP_REMOVED lines=41> */
.L_x_10663:
[----:B------:R-:W-:Y:S05]  /*1e020*/  BSYNC.RECONVERGENT B2 ;  /* 0x0000000000027941 */ /* 0x000fea0003800200 */
.L_x_10662:
        /* <DEDUP_REMOVED lines=12> */
.L_x_10661:
[----:B------:R-:W-:Y:S05]  /*1e0f0*/  BSYNC.RECONVERGENT B1 ;  /* 0x0000000000017941 */ /* 0x000fea0003800200 */
.L_x_10660:
[----:B------:R-:W-:Y:S01]  /*1e100*/  BSSY.RECONVERGENT B1, `(.L_x_10667) ;  /* 0x000005a000017945 */ /* 0x000fe20003800200 */
[----:B------:R-:W-:Y:S01]  /*1e110*/  F2FP.F16.F32.PACK_AB R159, RZ, R149 ;  /* 0x00000095ff9f723e */ /* 0x000fe200000000ff */
[----:B------:R-:W-:Y:S01]  /*1e120*/  @!P0 HADD2.F32 R150, -RZ, R92.H1_H1 ;  /* 0x3000005cff968230 */ /* 0x000fe20000004100 */
[----:B------:R-:W-:Y:S01]  /*1e130*/  @!P0 MOV R100, R101 ;  /* 0x0000006500648202 */ /* 0x000fe20000000f00 */
        /* <DEDUP_REMOVED lines=18> */
.L_x_10671:
        /* <DEDUP_REMOVED lines=13> */
.L_x_10673:
[----:B------:R-:W-:Y:S05]  /*1e330*/  BSYNC.RECONVERGENT B3 ;  /* 0x0000000000037941 */ /* 0x000fea0003800200 */
.L_x_10672:
        /* <DEDUP_REMOVED lines=41> */
.L_x_10670:
[----:B------:R-:W-:Y:S05]  /*1e5d0*/  BSYNC.RECONVERGENT B2 ;  /* 0x0000000000027941 */ /* 0x000fea0003800200 */
.L_x_10669:
        /* <DEDUP_REMOVED lines=12> */
.L_x_10668:
[----:B------:R-:W-:Y:S05]  /*1e6a0*/  BSYNC.RECONVERGENT B1 ;  /* 0x0000000000017941 */ /* 0x000fea0003800200 */
.L_x_10667:
        /* <DEDUP_REMOVED lines=22> */
.L_x_10678:
        /* <DEDUP_REMOVED lines=13> */
.L_x_10680:
[----:B------:R-:W-:Y:S05]  /*1e8e0*/  BSYNC.RECONVERGENT B3 ;  /* 0x0000000000037941 */ /* 0x000fea0003800200 */
.L_x_10679:
        /* <DEDUP_REMOVED lines=42> */
.L_x_10677:
[----:B------:R-:W-:Y:S05]  /*1eb90*/  BSYNC.RECONVERGENT B2 ;  /* 0x0000000000027941 */ /* 0x000fea0003800200 */
.L_x_10676:
        /* <DEDUP_REMOVED lines=12> */
.L_x_10675:
[----:B------:R-:W-:Y:S05]  /*1ec60*/  BSYNC.RECONVERGENT B1 ;  /* 0x0000000000017941 */ /* 0x000fea0003800200 */
.L_x_10674:
        /* <DEDUP_REMOVED lines=22> */
.L_x_10685:
        /* <DEDUP_REMOVED lines=13> */
.L_x_10687:
[----:B------:R-:W-:Y:S05]  /*1eea0*/  BSYNC.RECONVERGENT B3 ;  /* 0x0000000000037941 */ /* 0x000fea0003800200 */
.L_x_10686:
        /* <DEDUP_REMOVED lines=40> */
[----:B------:R-:W-:-:S07]  /*1f130*/  LOP3.LUT R12, R100, UR32, R119, 0x96, !PT ;  /* 0x00000020640c7c12 */ /* 0x000fce000f8e9677 */
.L_x_10684:
[----:B------:R-:W-:Y:S05]  /*1f140*/  BSYNC.RECONVERGENT B2 ;  /* 0x0000000000027941 */ /* 0x000fea0003800200 */
.L_x_10683:
[----:B------:R-:W-:Y:S01]  /*1f150*/  HFMA2 R100, -RZ, RZ, 0.1171875, 0 ;  /* 0x2f800000ff647431 */ /* 0x000fe200000001ff */
[----:B------:R-:W-:Y:S01]  /*1f160*/  I2FP.F32.U32 R5, R5 ;  /* 0x0000000500057245 */ /* 0x000fe20000201000 */
[----:B------:R-:W-:-:S04]  /*1f170*/  HADD2.F32 R148, -RZ, R93.H1_H1 ;  /* 0x3000005dff947230 */ /* 0x000fc80000004100 */
[----:B------:R-:W-:Y:S01]  /*1f180*/  FFMA.FTZ R5, R5, R100, 1.1641532182693481445e-10 ;  /* 0x2f00000005057423 */ /* 0x000fe20000010064 */
[----:B------:R-:W-:-:S04]  /*1f190*/  HADD2.F32 R100, -RZ, R89.H1_H1 ;  /* 0x30000059ff647230 */ /* 0x000fc80000004100 */
[----:B------:R-:W-:Y:S01]  /*1f1a0*/  FSETP.GTU.FTZ.AND P2, PT, R5, UR10, PT ;  /* 0x0000000a05007c0b */ /* 0x000fe2000bf5c000 */
[----:B------:R-:W-:-:S03]  /*1f1b0*/  FMUL.FTZ R100, R100, UR13 ;  /* 0x0000000d64647c20 */ /* 0x000fc60008410000 */
[----:B------:R-:W-:Y:S01]  /*1f1c0*/  SEL R5, RZ, 0x1, P2 ;  /* 0x00000001ff057807 */ /* 0x000fe20001000000 */
[----:B------:R-:W-:-:S05]  /*1f1d0*/  FMUL.FTZ R100, R100, UR12 ;  /* 0x0000000c64647c20 */ /* 0x000fca0008410000 */
[----:B------:R-:W-:Y:S01]  /*1f1e0*/  FSEL R151, R100, RZ, !P2 ;  /* 0x000000ff64977208 */ /* 0x000fe20005000000 */
[----:B------:R-:W-:-:S05]  /*1f1f0*/  HADD2.F32 R100, -RZ, R85.H1_H1 ;  /* 0x30000055ff647230 */ /* 0x000fca0000004100 */
[----:B------:R-:W-:-:S07]  /*1f200*/  FFMA.FTZ R151, R151, R100, R148 ;  /* 0x0000006497977223 */ /* 0x000fce0000010094 */
.L_x_10682:
[----:B------:R-:W-:Y:S05]  /*1f210*/  BSYNC.RECONVERGENT B1 ;  /* 0x0000000000017941 */ /* 0x000fea0003800200 */
.L_x_10681:
        /* <DEDUP_REMOVED lines=22> */
.L_x_10692:
        /* <DEDUP_REMOVED lines=13> */
.L_x_10694:
[----:B------:R-:W-:Y:S05]  /*1f450*/  BSYNC.RECONVERGENT B3 ;  /* 0x0000000000037941 */ /* 0x000fea0003800200 */
.L_x_10693:
        /* <DEDUP_REMOVED lines=41> */
[----:B------:R-:W-:-:S07]  /*1f6f0*/  IMAD.MOV.U32 R100, RZ, RZ, RZ ;  /* 0x000000ffff647224 */ /* 0x000fce00078e00ff */
.L_x_10691:
[----:B------:R-:W-:Y:S05]  /*1f700*/  BSYNC.RECONVERGENT B2 ;  /* 0x0000000000027941 */ /* 0x000fea0003800200 */
.L_x_10690:
[----:B------:R-:W-:Y:S01]  /*1f710*/  HFMA2 R101, -RZ, RZ, 0.1171875, 0 ;  /* 0x2f800000ff657431 */ /* 0x000fe200000001ff */
[----:B------:R-:W-:Y:S01]  /*1f720*/  I2FP.F32.U32 R4, R4 ;  /* 0x0000000400047245 */ /* 0x000fe20000201000 */
[----:B------:R-:W-:-:S04]  /*1f730*/  HADD2.F32 R102, -RZ, R94.H0_H0 ;  /* 0x2000005eff667230 */ /* 0x000fc80000004100 */
        /* <DEDUP_REMOVED lines=9> */
.L_x_10689:
[----:B------:R-:W-:Y:S05]  /*1f7d0*/  BSYNC.RECONVERGENT B1 ;  /* 0x0000000000017941 */ /* 0x000fea0003800200 */
.L_x_10688:
        /* <DEDUP_REMOVED lines=22> */
.L_x_10699:
        /* <DEDUP_REMOVED lines=13> */
.L_x_10701:
[----:B------:R-:W-:Y:S05]  /*1fa10*/  BSYNC.RECONVERGENT B3 ;  /* 0x0000000000037941 */ /* 0x000fea0003800200 */
.L_x_10700:
        /* <DEDUP_REMOVED lines=38> */
[----:B------:R-:W-:Y:S01]  /*1fc80*/  IMAD.WIDE.U32 R118, R118, -0x2daee0ad, RZ ;  /* 0xd2511f5376767825 */ /* 0x000fe200078e00ff */
[----:B------:R-:W-:-:S04]  /*1fc90*/  LOP3.LUT R11, R102, UR31, R11, 0x96, !PT ;  /* 0x0000001f660b7c12 */ /* 0x000fc8000f8e960b */
[----:B------:R-:W-:-:S07]  /*1fca0*/  LOP3.LUT R12, R100, UR32, R119, 0x96, !PT ;  /* 0x00000020640c7c12 */ /* 0x000fce000f8e9677 */
.L_x_10698:
[----:B------:R-:W-:Y:S05]  /*1fcb0*/  BSYNC.RECONVERGENT B2 ;  /* 0x0000000000027941 */ /* 0x000fea0003800200 */
.L_x_10697:
[----:B------:R-:W-:Y:S01]  /*1fcc0*/  I2FP.F32.U32 R3, R3 ;  /* 0x0000000300037245 */ /* 0x000fe20000201000 */
[----:B------:R-:W-:Y:S02]  /*1fcd0*/  IMAD.MOV.U32 R100, RZ, RZ, 0x2f800000 ;  /* 0x2f800000ff647424 */ /* 0x000fe400078e00ff */
[----:B------:R-:W-:Y:S02]  /*1fce0*/  HADD2.F32 R103, -RZ, R94.H1_H1 ;  /* 0x3000005eff677230 */ /* 0x000fe40000004100 */
[----:B------:R-:W-:Y:S01]  /*1fcf0*/  FFMA.FTZ R3, R3, R100, 1.1641532182693481445e-10 ;  /* 0x2f00000003037423 */ /* 0x000fe20000010064 */
[----:B------:R-:W-:-:S04]  /*1fd00*/  HADD2.F32 R100, -RZ, R90.H1_H1 ;  /* 0x3000005aff647230 */ /* 0x000fc80000004100 */
[----:B------:R-:W-:Y:S01]  /*1fd10*/  FSETP.GTU.FTZ.AND P2, PT, R3, UR10, PT ;  /* 0x0000000a03007c0b */ /* 0x000fe2000bf5c000 */
[----:B------:R-:W-:Y:S01]  /*1fd20*/  FMUL.FTZ R100, R100, UR13 ;  /* 0x0000000d64647c20 */ /* 0x000fe20008410000 */
[----:B------:R-:W-:-:S03]  /*1fd30*/  HADD2.F32 R3, -RZ, R86.H1_H1 ;  /* 0x30000056ff037230 */ /* 0x000fc60000004100 */
[----:B------:R-:W-:-:S05]  /*1fd40*/  FMUL.FTZ R100, R100, UR12 ;  /* 0x0000000c64647c20 */ /* 0x000fca0008410000 */
[----:B------:R-:W-:-:S05]  /*1fd50*/  FSEL R152, R100, RZ, !P2 ;  /* 0x000000ff64987208 */ /* 0x000fca0005000000 */
[----:B------:R-:W-:Y:S01]  /*1fd60*/  FFMA.FTZ R152, R152, R3, R103 ;  /* 0x0000000398987223 */ /* 0x000fe20000010067 */
[----:B------:R-:W-:-:S07]  /*1fd70*/  SEL R3, RZ, 0x1, P2 ;  /* 0x00000001ff037807 */ /* 0x000fce0001000000 */
.L_x_10696:
[----:B------:R-:W-:Y:S05]  /*1fd80*/  BSYNC.RECONVERGENT B1 ;  /* 0x0000000000017941 */ /* 0x000fea0003800200 */
.L_x_10695:
        /* <DEDUP_REMOVED lines=22> */
.L_x_10706:
        /* <DEDUP_REMOVED lines=13> */
.L_x_10708:
[----:B------:R-:W-:Y:S05]  /*1ffc0*/  BSYNC.RECONVERGENT B3 ;  /* 0x0000000000037941 */ /* 0x000fea0003800200 */
.L_x_10707:
        /* <DEDUP_REMOVED lines=40> */
[----:B------:R-:W-:-:S07]  /*20250*/  IMAD.MOV.U32 R100, RZ, RZ, RZ ;  /* 0x000000ffff647224 */ /* 0x000fce00078e00ff */
.L_x_10705:
[----:B------:R-:W-:Y:S05]  /*20260*/  BSYNC.RECONVERGENT B2 ;  /* 0x0000000000027941 */ /* 0x000fea0003800200 */
.L_x_10704:
[----:B------:R-:W-:Y:S01]  /*20270*/  HFMA2 R101, -RZ, RZ, 0.1171875, 0 ;  /* 0x2f800000ff657431 */ /* 0x000fe200000001ff */
[----:B------:R-:W-:Y:S01]  /*20280*/  I2FP.F32.U32 R2, R2 ;  /* 0x0000000200027245 */ /* 0x000fe20000201000 */
[----:B------:R-:W-:-:S04]  /*20290*/  HADD2.F32 R103, -RZ, R95.H0_H0 ;  /* 0x2000005fff677230 */ /* 0x000fc80000004100 */
[----:B------:R-:W-:Y:S01]  /*202a0*/  FFMA.FTZ R2, R2, R101, 1.1641532182693481445e-10 ;  /* 0x2f00000002027423 */ /* 0x000fe20000010065 */
[----:B------:R-:W-:-:S04]  /*202b0*/  HADD2.F32 R101, -RZ, R91.H0_H0 ;  /* 0x2000005bff657230 */ /* 0x000fc80000004100 */
[----:B------:R-:W-:Y:S01]  /*202c0*/  FSETP.GTU.FTZ.AND P2, PT, R2, UR10, PT ;  /* 0x0000000a02007c0b */ /* 0x000fe2000bf5c000 */
[----:B------:R-:W-:-:S03]  /*202d0*/  FMUL.FTZ R101, R101, UR13 ;  /* 0x0000000d65657c20 */ /* 0x000fc60008410000 */
[----:B------:R-:W-:Y:S01]  /*202e0*/  SEL R2, RZ, 0x1, P2 ;  /* 0x00000001ff027807 */ /* 0x000fe20001000000 */
[----:B------:R-:W-:-:S05]  /*202f0*/  FMUL.FTZ R101, R101, UR12 ;  /* 0x0000000c65657c20 */ /* 0x000fca0008410000 */
[----:B------:R-:W-:Y:S01]  /*20300*/  FSEL R148, R101, RZ, !P2 ;  /* 0x000000ff65947208 */ /* 0x000fe20005000000 */
[----:B------:R-:W-:-:S05]  /*20310*/  HADD2.F32 R101, -RZ, R87.H0_H0 ;  /* 0x20000057ff657230 */ /* 0x000fca0000004100 */
[----:B------:R-:W-:-:S07]  /*20320*/  FFMA.FTZ R148, R148, R101, R103 ;  /* 0x0000006594947223 */ /* 0x000fce0000010067 */
.L_x_10703:
[----:B------:R-:W-:Y:S05]  /*20330*/  BSYNC.RECONVERGENT B1 ;  /* 0x0000000000017941 */ /* 0x000fea0003800200 */
.L_x_10702:
        /* <DEDUP_REMOVED lines=22> */
.L_x_10713:
        /* <DEDUP_REMOVED lines=13> */
.L_x_10715:
[----:B------:R-:W-:Y:S05]  /*20570*/  BSYNC.RECONVERGENT B3 ;  /* 0x0000000000037941 */ /* 0x000fea0003800200 */
.L_x_10714:
        /* <DEDUP_REMOVED lines=40> */
[----:B------:R-:W-:-:S07]  /*20800*/  HFMA2 R119, -RZ, RZ, 0, 0 ;  /* 0x00000000ff777431 */ /* 0x000fce00000001ff */
.L_x_10712:
[----:B------:R-:W-:Y:S05]  /*20810*/  BSYNC.RECONVERGENT B2 ;  /* 0x0000000000027941 */ /* 0x000fea0003800200 */
.L_x_10711:
        /* <DEDUP_REMOVED lines=12> */
.L_x_10710:
[----:B------:R-:W-:Y:S05]  /*208e0*/  BSYNC.RECONVERGENT B1 ;  /* 0x0000000000017941 */ /* 0x000fea0003800200 */
.L_x_10709:
[----:B------:R-:W-:Y:S02]  /*208f0*/  F2FP.F16.F32.PACK_AB R164, RZ, R153 ;  /* 0x00000099ffa4723e */ /* 0x000fe400000000ff */
[----:B------:R-:W-:Y:S02]  /*20900*/  PRMT R102, R162, 0x5410, R163 ;  /* 0x00005410a2667816 */ /* 0x000fe400000000a3 */
[----:B------:R-:W-:Y:S02]  /*20910*/  PRMT R101, R161, 0x5410, R160 ;  /* 0x00005410a1657816 */ /* 0x000fe400000000a0 */
[----:B------:R-:W-:Y:S02]  /*20920*/  PRMT R100, R159, 0x5410, R158 ;  /* 0x000054109f647816 */ /* 0x000fe4000000009e */
[----:B------:R-:W-:Y:S01]  /*20930*/  PRMT R103, R103, 0x5410, R164 ;  /* 0x0000541067677816 */ /* 0x000fe200000000a4 */
[----:B------:R-:W-:Y:S06]  /*20940*/  BRA `(.L_x_10716) ;  /* 0x0000002800fc7947 */ /* 0x000fec0003800000 */
.L_x_10659:
        /* <DEDUP_REMOVED lines=21> */
.L_x_10721:
        /* <DEDUP_REMOVED lines=13> */
.L_x_10723:
[----:B------:R-:W-:Y:S05]  /*20b70*/  BSYNC.RECONVERGENT B3 ;  /* 0x0000000000037941 */ /* 0x000fea0003800200 */
.L_x_10722:
        /* <DEDUP_REMOVED lines=41> */
.L_x_10720:
[----:B------:R-:W-:Y:S05]  /*20e10*/  BSYNC.RECONVERGENT B2 ;  /* 0x0000000000027941 */ /* 0x000fea0003800200 */
.L_x_10719:
        /* <DEDUP_REMOVED lines=11> */
.L_x_10718:
[----:B------:R-:W-:Y:S05]  /*20ed0*/  BSYNC.RECONVERGENT B1 ;  /* 0x0000000000017941 */ /* 0x000fea0003800200 */
.L_x_10717:
        /* <DEDUP_REMOVED lines=18> */
.L_x_10728:
        /* <DEDUP_REMOVED lines=13> */
.L_x_10730:
[----:B------:R-:W-:Y:S05]  /*210d0*/  BSYNC.RECONVERGENT B3 ;  /* 0x0000000000037941 */ /* 0x000fea0003800200 */
.L_x_10729:
        /* <DEDUP_REMOVED lines=42> */
.L_x_10727:
[----:B------:R-:W-:Y:S05]  /*21380*/  BSYNC.RECONVERGENT B2 ;  /* 0x0000000000027941 */ /* 0x000fea0003800200 */
.L_x_10726:
        /* <DEDUP_REMOVED lines=11> */
.L_x_10725:
[----:B------:R-:W-:Y:S05]  /*21440*/  BSYNC.RECONVERGENT B1 ;  /* 0x0000000000017941 */ /* 0x000fea0003800200 */
.L_x_10724:
        /* <DEDUP_REMOVED lines=18> */
.L_x_10735:
        /* <DEDUP_REMOVED lines=13> */
.L_x_10737:
[----:B------:R-:W-:Y:S05]  /*21640*/  BSYNC.RECONVERGENT B3 ;  /* 0x0000000000037941 */ /* 0x000fea0003800200 */
.L_x_10736:
        /* <DEDUP_REMOVED lines=42> */
.L_x_10734:
[----:B------:R-:W-:Y:S05]  /*218f0*/  BSYNC.RECONVERGENT B2 ;  /* 0x0000000000027941 */ /* 0x000fea0003800200 */
.L_x_10733:
        /* <DEDUP_REMOVED lines=11> */
.L_x_10732:
[----:B------:R-:W-:Y:S05]  /*219b0*/  BSYNC.RECONVERGENT B1 ;  /* 0x0000000000017941 */ /* 0x000fea0003800200 */
.L_x_10731:
        /* <DEDUP_REMOVED lines=18> */
.L_x_10742:
        /* <DEDUP_REMOVED lines=13> */
.L_x_10744:
[----:B------:R-:W-:Y:S05]  /*21bb0*/  BSYNC.RECONVERGENT B3 ;  /* 0x0000000000037941 */ /* 0x000fea0003800200 */
.L_x_10743:
        /* <DEDUP_REMOVED lines=38> */
[----:B------:R-:W-:-:S03]  /*21e20*/  IMAD.WIDE.U32 R100, R101, -0x2daee0ad, RZ ;  /* 0xd2511f5365647825 */ /* 0x000fc600078e00ff */
[----:B------:R-:W-:Y:S01]  /*21e30*/  MOV R118, R100 ;  /* 0x0000006400767202 */ /* 0x000fe20000000f00 */
[----:B------:R-:W-:Y:S01]  /*21e40*/  IMAD.MOV.U32 R100, RZ, RZ, RZ ;  /* 0x000000ffff647224 */ /* 0x000fe200078e00ff */
[----:B------:R-:W-:-:S07]  /*21e50*/  LOP3.LUT R12, R102, UR32, R101, 0x96, !PT ;  /* 0x00000020660c7c12 */ /* 0x000fce000f8e9665 */
.L_x_10741:
[----:B------:R-:W-:Y:S05]  /*21e60*/  BSYNC.RECONVERGENT B2 ;  /* 0x0000000000027941 */ /* 0x000fea0003800200 */
.L_x_10740:
        /* <DEDUP_REMOVED lines=11> */
.L_x_10739:
[----:B------:R-:W-:Y:S05]  /*21f20*/  BSYNC.RECONVERGENT B1 ;  /* 0x0000000000017941 */ /* 0x000fea0003800200 */
.L_x_10738:
        /* <DEDUP_REMOVED lines=18> */
.L_x_10749:
        /* <DEDUP_REMOVED lines=13> */
.L_x_10751:
[----:B------:R-:W-:Y:S05]  /*22120*/  BSYNC.RECONVERGENT B3 ;  /* 0x0000000000037941 */ /* 0x000fea0003800200 */
.L_x_10750:
        /* <DEDUP_REMOVED lines=41> */
[----:B------:R-:W-:-:S07]  /*223c0*/  HFMA2 R101, -RZ, RZ, 0, 0 ;  /* 0x00000000ff657431 */ /* 0x000fce00000001ff */
.L_x_10748:
[----:B------:R-:W-:Y:S05]  /*223d0*/  BSYNC.RECONVERGENT B2 ;  /* 0x0000000000027941 */ /* 0x000fea0003800200 */
.L_x_10747:
        /* <DEDUP_REMOVED lines=8> */
[----:B------:R-:W-:-:S05]  /*22460*/  FSEL R147, R100, RZ, !P0 ;  /* 0x000000ff64937208 */ /* 0x000fca0004000000 */
[----:B------:R-:W-:Y:S01]  /*22470*/  FMUL.FTZ R147, R4, R147 ;  /* 0x0000009304937220 */ /* 0x000fe20000410000 */
[----:B------:R-:W-:-:S07]  /*22480*/  SEL R4, RZ, 0x1, P0 ;  /* 0x00000001ff047807 */ /* 0x000fce0000000000 */
.L_x_10746:
[----:B------:R-:W-:Y:S05]  /*22490*/  BSYNC.RECONVERGENT B1 ;  /* 0x0000000000017941 */ /* 0x000fea0003800200 */
.L_x_10745:
        /* <DEDUP_REMOVED lines=18> */
.L_x_10756:
        /* <DEDUP_REMOVED lines=13> */
.L_x_10758:
[----:B------:R-:W-:Y:S05]  /*22690*/  BSYNC.RECONVERGENT B3 ;  /* 0x0000000000037941 */ /* 0x000fea0003800200 */
.L_x_10757:
        /* <DEDUP_REMOVED lines=42> */
.L_x_10755:
[----:B------:R-:W-:Y:S05]  /*22940*/  BSYNC.RECONVERGENT B2 ;  /* 0x0000000000027941 */ /* 0x000fea0003800200 */
.L_x_10754:
[----:B------:R-:W-:Y:S01]  /*22950*/  HFMA2 R102, -RZ, RZ, 0.1171875, 0 ;  /* 0x2f800000ff667431 */ /* 0x000fe200000001ff */
[----:B------:R-:W-:Y:S01]  /*22960*/  I2FP.F32.U32 R3, R3 ;  /* 0x0000000300037245 */ /* 0x000fe20000201000 */
[----:B-----5:R-:W-:-:S05]  /*22970*/  HADD2.F32 R101, -RZ, R90.H1_H1 ;  /* 0x3000005aff657230 */ /* 0x020fca0000004100 */
[----:B------:R-:W-:Y:S01]  /*22980*/  FMUL.FTZ R101, R101, UR13 ;  /* 0x0000000d65657c20 */ /* 0x000fe20008410000 */
[----:B------:R-:W-:-:S03]  /*22990*/  FFMA.FTZ R3, R3, R102, 1.1641532182693481445e-10 ;  /* 0x2f00000003037423 */ /* 0x000fc60000010066 */
[----:B------:R-:W-:Y:S02]  /*229a0*/  FMUL.FTZ R101, R101, UR12 ;  /* 0x0000000c65657c20 */ /* 0x000fe40008410000 */
[----:B------:R-:W-:Y:S01]  /*229b0*/  FSETP.GTU.FTZ.AND P0, PT, R3, UR10, PT ;  /* 0x0000000a03007c0b */ /* 0x000fe2000bf1c000 */
[----:B------:R-:W-:-:S03]  /*229c0*/  HADD2.F32 R3, -RZ, R86.H1_H1 ;  /* 0x30000056ff037230 */ /* 0x000fc60000004100 */
[----:B------:R-:W-:-:S05]  /*229d0*/  FSEL R152, R101, RZ, !P0 ;  /* 0x000000ff65987208 */ /* 0x000fca0004000000 */
[----:B------:R-:W-:Y:S01]  /*229e0*/  FMUL.FTZ R152, R3, R152 ;  /* 0x0000009803987220 */ /* 0x000fe20000410000 */
[----:B------:R-:W-:-:S07]  /*229f0*/  SEL R3, RZ, 0x1, P0 ;  /* 0x00000001ff037807 */ /* 0x000fce0000000000 */
.L_x_10753:
[----:B------:R-:W-:Y:S05]  /*22a00*/  BSYNC.RECONVERGENT B1 ;  /* 0x0000000000017941 */ /* 0x000fea0003800200 */
.L_x_10752:
        /* <DEDUP_REMOVED lines=18> */
.L_x_10763:
        /* <DEDUP_REMOVED lines=13> */
.L_x_10765:
[----:B------:R-:W-:Y:S05]  /*22c00*/  BSYNC.RECONVERGENT B3 ;  /* 0x0000000000037941 */ /* 0x000fea0003800200 */
.L_x_10764:
        /* <DEDUP_REMOVED lines=42> */
.L_x_10762:
[----:B------:R-:W-:Y:S05]  /*22eb0*/  BSYNC.RECONVERGENT B2 ;  /* 0x0000000000027941 */ /* 0x000fea0003800200 */
.L_x_10761:
        /* <DEDUP_REMOVED lines=11> */
.L_x_10760:
[----:B------:R-:W-:Y:S05]  /*22f70*/  BSYNC.RECONVERGENT B1 ;  /* 0x0000000000017941 */ /* 0x000fea0003800200 */
.L_x_10759:
        /* <DEDUP_REMOVED lines=18> */
.L_x_10770:
        /* <DEDUP_REMOVED lines=13> */
.L_x_10772:
[----:B------:R-:W-:Y:S05]  /*23170*/  BSYNC.RECONVERGENT B3 ;  /* 0x0000000000037941 */ /* 0x000fea0003800200 */
.L_x_10771:
        /* <DEDUP_REMOVED lines=42> */
.L_x_10769:
[----:B------:R-:W-:Y:S05]  /*23420*/  BSYNC.RECONVERGENT B2 ;  /* 0x0000000000027941 */ /* 0x000fea0003800200 */
.L_x_10768:
        /* <DEDUP_REMOVED lines=11> */
.L_x_10767:
[----:B------:R-:W-:Y:S05]  /*234e0*/  BSYNC.RECONVERGENT B1 ;  /* 0x0000000000017941 */ /* 0x000fea0003800200 */
.L_x_10766:
[----:B------:R-:W-:Y:S02]  /*234f0*/  F2FP.F16.F32.PACK_AB R103, RZ, R153 ;  /* 0x00000099ff67723e */ /* 0x000fe400000000ff */
[----:B------:R-:W-:Y:S02]  /*23500*/  PRMT R102, R163, 0x5410, R164 ;  /* 0x00005410a3667816 */ /* 0x000fe400000000a4 */
[----:B------:R-:W-:Y:S02]  /*23510*/  PRMT R101, R161, 0x5410, R162 ;  /* 0x00005410a1657816 */ /* 0x000fe400000000a2 */
[----:B------:R-:W-:Y:S02]  /*23520*/  PRMT R100, R160, 0x5410, R159 ;  /* 0x00005410a0647816 */ /* 0x000fe4000000009f */
[----:B------:R-:W-:-:S07]  /*23530*/  PRMT R103, R158, 0x5410, R103 ;  /* 0x000054109e677816 */ /* 0x000fce0000000067 */
.L_x_10716:
[----:B------:R-:W-:-:S04]  /*23540*/  IMAD.WIDE.U32 R154, R157, 0x10, R154 ;  /* 0x000000109d9a7825 */ /* 0x000fc800078e009a */
[----:B------:R-:W-:Y:S01]  /*23550*/  FADD.FTZ R157, RZ, R107 ;  /* 0x0000006bff9d7221 */ /* 0x000fe20000010000 */
        /* <DEDUP_REMOVED lines=38> */
[----:B------:R-:W-:Y:S06]  /*237c0*/  @!P1 BRA `(.L_x_10774) ;  /* 0x0000000000509947 */ /* 0x000fec0003800000 */
[----:B------:R-:W-:Y:S01]  /*237d0*/  IMAD.U32 R100, R2, 0x10000, RZ ;  /* 0x0001000002647824 */ /* 0x000fe200078e00ff */
[----:B------:R-:W-:Y:S02]  /*237e0*/  LOP3.LUT R158, R5, 0xff, RZ, 0xc0, !PT ;  /* 0x000000ff059e7812 */ /* 0x000fe400078ec0ff */
[----:B------:R-:W-:Y:S02]  /*237f0*/  LOP3.LUT R154, R6, 0xff, RZ, 0xc0, !PT ;  /* 0x000000ff069a7812 */ /* 0x000fe400078ec0ff */
[----:B------:R-:W-:Y:S01]  /*23800*/  LOP3.LUT R101, R100, 0xff0000, RZ, 0xc0, !PT ;  /* 0x00ff000064657812 */ /* 0x000fe200078ec0ff */
[----:B------:R-:W-:Y:S01]  /*23810*/  IMAD.WIDE.U32 R158, R158, 0x1000000, RZ ;  /* 0x010000009e9e7825 */ /* 0x000fe200078e00ff */
[----:B------:R-:W-:Y:S02]  /*23820*/  LOP3.LUT R100, R0, 0xffff, RZ, 0xc0, !PT ;  /* 0x0000ffff00647812 */ /* 0x000fe400078ec0ff */
[----:B------:R-:W-:Y:S01]  /*23830*/  LOP3.LUT R102, R7, 0xff, RZ, 0xc0, !PT ;  /* 0x000000ff07667812 */ /* 0x000fe200078ec0ff */
[----:B------:R-:W-:Y:S01]  /*23840*/  IMAD.WIDE.U32 R154, R154, 0x10000, RZ ;  /* 0x000100009a9a7825 */ /* 0x000fe200078e00ff */
[----:B------:R-:W-:-:S02]  /*23850*/  PRMT R100, R101, 0x4210, R100 ;  /* 0x0000421065647816 */ /* 0x000fc40000000064 */
[----:B------:R-:W-:-:S04]  /*23860*/  PRMT R101, R3, 0x7104, RZ ;  /* 0x0000710403657816 */ /* 0x000fc800000000ff */
        /* <DEDUP_REMOVED lines=10> */
.L_x_10774:
[----:B------:R-:W-:Y:S05]  /*23910*/  BSYNC.RECONVERGENT B1 ;  /* 0x0000000000017941 */ /* 0x000fea0003800200 */
.L_x_10773:
[----:B------:R-:W-:Y:S01]  /*23920*/  FADD.FTZ R157, R157, R144 ;  /* 0x000000909d9d7221 */ /* 0x000fe20000010000 */
[----:B0-----:R-:W0:Y:S01]  /*23930*/  S2R R102, SR_TID.X ;  /* 0x0000000000667919 */ /* 0x001e220000002100 */
[----:B------:R-:W-:Y:S02]  /*23940*/  UMOV UR33, 0xffffffff ;  /* 0xffffffff00217882 */ /* 0x000fe40000000000 */
        /* <DEDUP_REMOVED lines=10> */
[----:B------:R-:W-:Y:S01]  /*239f0*/  FADD.FTZ R100, R100, R153 ;  /* 0x0000009964647221 */ /* 0x000fe20000010000 */
[----:B------:R-:W-:Y:S06]  /*23a00*/  BRA.DIV UR33, `(.L_x_10775) ;  /* 0x0000001a21b07947 */ /* 0x000fec000b800000 */
        /* <DEDUP_REMOVED lines=117> */
.L_x_10790:
        /* <DEDUP_REMOVED lines=17> */
[----:B------:R-:W-:Y:S02]  /*24270*/  HADD2.F32 R101, -RZ, R16.H0_H0 ;  /* 0x20000010ff657230 */ /* 0x000fe40000004100 */
[--C-:B------:R-:W-:Y:S02]  /*24280*/  HADD2.F32 R156, -RZ, R40.reuse.H1_H1 ;  /* 0x30000028ff9c7230 */ /* 0x100fe40000004100 */
[C---:B------:R-:W-:Y:S01]  /*24290*/  FADD.FTZ R100, -R154.reuse, R107 ;  /* 0x0000006b9a647221 */ /* 0x040fe20000010100 */
[----:B------:R-:W-:Y:S02]  /*242a0*/  HADD2.F32 R107, -RZ, R40.H0_H0 ;  /* 0x20000028ff6b7230 */ /* 0x000fe40000004100 */
[C---:B------:R-:W-:Y:S01]  /*242b0*/  FADD.FTZ R106, -R154.reuse, R106 ;  /* 0x0000006a9a6a7221 */ /* 0x040fe20000010100 */
[----:B------:R-:W-:Y:S01]  /*242c0*/  FADD.FTZ R104, -R154, R104 ;  /* 0x000000689a687221 */ /* 0x000fe20000010100 */
[----:B------:R-:W-:Y:S01]  /*242d0*/  FMUL.FTZ R100, R103, R100 ;  /* 0x0000006467647220 */ /* 0x000fe20000410000 */
[----:B------:R-:W-:-:S02]  /*242e0*/  HADD2.F32 R155, -RZ, R41.H1_H1 ;  /* 0x30000029ff9b7230 */ /* 0x000fc40000004100 */
[----:B------:R-:W-:Y:S01]  /*242f0*/  FADD.FTZ R98, -R154, R98 ;  /* 0x000000629a627221 */ /* 0x000fe20000010100 */
[C---:B------:R-:W-:Y:S01]  /*24300*/  FMUL.FTZ R104, R103.reuse, R104 ;  /* 0x0000006867687220 */ /* 0x040fe20000410000 */
[----:B------:R-:W-:Y:S01]  /*24310*/  FFMA.FTZ R100, R100, R101, R107 ;  /* 0x0000006564647223 */ /* 0x000fe2000001006b */
[C---:B------:R-:W-:Y:S01]  /*24320*/  FMUL.FTZ R101, R103.reuse, R106 ;  /* 0x0000006a67657220 */ /* 0x040fe20000410000 */
[----:B------:R-:W-:Y:S02]  /*24330*/  HADD2.F32 R106, -RZ, R16.H1_H1 ;  /* 0x30000010ff6a7230 */ /* 0x000fe40000004100 */
[----:B------:R-:W-:Y:S01]  /*24340*/  FMUL.FTZ R98, R103, R98 ;  /* 0x0000006267627220 */ /* 0x000fe20000410000 */
[----:B------:R-:W-:Y:S02]  /*24350*/  HADD2.F32 R107, -RZ, R17.H1_H1 ;  /* 0x30000011ff6b7230 */ /* 0x000fe40000004100 */
[C---:B------:R-:W-:Y:S01]  /*24360*/  FADD.FTZ R96, -R154.reuse, R96 ;  /* 0x000000609a607221 */ /* 0x040fe20000010100 */
[C---:B------:R-:W-:Y:S01]  /*24370*/  FADD.FTZ R120, -R154.reuse, R120 ;  /* 0x000000789a787221 */ /* 0x040fe20000010100 */
[----:B------:R-:W-:Y:S01]  /*24380*/  FFMA.FTZ R101, R101, R106, R156 ;  /* 0x0000006a65657223 */ /* 0x000fe2000001009c */
[----:B------:R-:W-:Y:S01]  /*24390*/  FADD.FTZ R106, -R154, R105 ;  /* 0x000000699a6a7221 */ /* 0x000fe20000010100 */
[----:B------:R-:W-:-:S02]  /*243a0*/  HADD2.F32 R156, -RZ, R41.H0_H0 ;  /* 0x20000029ff9c7230 */ /* 0x000fc40000004100 */
[C---:B------:R-:W-:Y:S01]  /*243b0*/  FMUL.FTZ R96, R103.reuse, R96 ;  /* 0x0000006067607220 */ /* 0x040fe20000410000 */
[C---:B------:R-:W-:Y:S01]  /*243c0*/  FADD.FTZ R114, -R154.reuse, R114 ;  /* 0x000000729a727221 */ /* 0x040fe20000010100 */
[C---:B------:R-:W-:Y:S01]  /*243d0*/  FMUL.FTZ R105, R103.reuse, R106 ;  /* 0x0000006a67697220 */ /* 0x040fe20000410000 */
[----:B------:R-:W-:Y:S02]  /*243e0*/  HADD2.F32 R106, -RZ, R17.H0_H0 ;  /* 0x20000011ff6a7230 */ /* 0x000fe40000004100 */
[C---:B------:R-:W-:Y:S01]  /*243f0*/  FADD.FTZ R112, -R154.reuse, R112 ;  /* 0x000000709a707221 */ /* 0x040fe20000010100 */
[----:B------:R-:W-:Y:S01]  /*24400*/  FMUL.FTZ R114, R103, R114 ;  /* 0x0000007267727220 */ /* 0x000fe20000410000 */
[----:B------:R-:W-:Y:S02]  /*24410*/  HADD2.F32 R157, -RZ, R23.H1_H1 ;  /* 0x30000017ff9d7230 */ /* 0x000fe40000004100 */
[----:B------:R-:W-:Y:S01]  /*24420*/  FADD.FTZ R122, -R154, R122 ;  /* 0x0000007a9a7a7221 */ /* 0x000fe20000010100 */
[----:B------:R-:W-:Y:S01]  /*24430*/  FFMA.FTZ R105, R105, R106, R156 ;  /* 0x0000006a69697223 */ /* 0x000fe2000001009c */
[----:B------:R-:W-:Y:S01]  /*24440*/  FFMA.FTZ R106, R104, R107, R155 ;  /* 0x0000006b686a7223 */ /* 0x000fe2000001009b */
[----:B------:R-:W-:Y:S01]  /*24450*/  FADD.FTZ R104, -R154, R99 ;  /* 0x000000639a687221 */ /* 0x000fe20000010100 */
[----:B------:R-:W-:-:S02]  /*24460*/  HADD2.F32 R155, -RZ, R18.H0_H0 ;  /* 0x20000012ff9b7230 */ /* 0x000fc40000004100 */
[C---:B------:R-:W-:Y:S01]  /*24470*/  FMUL.FTZ R112, R103.reuse, R112 ;  /* 0x0000007067707220 */ /* 0x040fe20000410000 */
[--C-:B------:R-:W-:Y:S02]  /*24480*/  HADD2.F32 R99, -RZ, R42.reuse.H0_H0 ;  /* 0x2000002aff637230 */ /* 0x100fe40000004100 */
[----:B------:R-:W-:Y:S01]  /*24490*/  FMUL.FTZ R104, R103, R104 ;  /* 0x0000006867687220 */ /* 0x000fe20000410000 */
[----:B------:R-:W-:Y:S02]  /*244a0*/  HADD2.F32 R107, -RZ, R42.H1_H1 ;  /* 0x3000002aff6b7230 */ /* 0x000fe40000004100 */
[----:B------:R-:W-:Y:S01]  /*244b0*/  FADD.FTZ R126, -R154, R126 ;  /* 0x0000007e9a7e7221 */ /* 0x000fe20000010100 */
[----:B------:R-:W-:Y:S02]  /*244c0*/  HADD2.F32 R156, -RZ, R43.H0_H0 ;  /* 0x2000002bff9c7230 */ /* 0x000fe40000004100 */
[----:B------:R-:W-:Y:S01]  /*244d0*/  FFMA.FTZ R155, R104, R155, R99 ;  /* 0x0000009b689b7223 */ /* 0x000fe20000010063 */
[----:B------:R-:W-:-:S02]  /*244e0*/  HADD2.F32 R99, -RZ, R18.H1_H1 ;  /* 0x30000012ff637230 */ /* 0x000fc40000004100 */
[C---:B------:R-:W-:Y:S01]  /*244f0*/  FADD.FTZ R104, -R154.reuse, R97 ;  /* 0x000000619a687221 */ /* 0x040fe20000010100 */
[--C-:B------:R-:W-:Y:S02]  /*24500*/  HADD2.F32 R97, -RZ, R19.reuse.H1_H1 ;  /* 0x30000013ff617230 */ /* 0x100fe40000004100 */
[C---:B------:R-:W-:Y:S01]  /*24510*/  FADD.FTZ R124, -R154.reuse, R124 ;  /* 0x0000007c9a7c7221 */ /* 0x040fe20000010100 */
[----:B------:R-:W-:Y:S01]  /*24520*/  FADD.FTZ R128, -R154, R128 ;  /* 0x000000809a807221 */ /* 0x000fe20000010100 */
[----:B------:R-:W-:Y:S01]  /*24530*/  FFMA.FTZ R98, R98, R99, R107 ;  /* 0x0000006362627223 */ /* 0x000fe2000001006b */
[----:B------:R-:W-:Y:S01]  /*24540*/  FMUL.FTZ R99, R103, R104 ;  /* 0x0000006867637220 */ /* 0x000fe20000410000 */
[----:B------:R-:W-:Y:S02]  /*24550*/  HADD2.F32 R104, -RZ, R19.H0_H0 ;  /* 0x20000013ff687230 */ /* 0x000fe40000004100 */
[----:B------:R-:W-:Y:S01]  /*24560*/  FADD.FTZ R134, -R154, R134 ;  /* 0x000000869a867221 */ /* 0x000fe20000010100 */
[----:B------:R-:W-:-:S02]  /*24570*/  HADD2.F32 R107, -RZ, R43.H1_H1 ;  /* 0x3000002bff6b7230 */ /* 0x000fc40000004100 */
[C---:B------:R-:W-:Y:S01]  /*24580*/  FADD.FTZ R130, -R154.reuse, R130 ;  /* 0x000000829a827221 */ /* 0x040fe20000010100 */
[----:B------:R-:W-:Y:S02]  /*24590*/  HADD2.F32 R159, -RZ, R27.H1_H1 ;  /* 0x3000001bff9f7230 */ /* 0x000fe40000004100 */
[----:B------:R-:W-:Y:S01]  /*245a0*/  FFMA.FTZ R99, R99, R104, R156 ;  /* 0x0000006863637223 */ /* 0x000fe2000001009c */
[----:B------:R-:W-:Y:S01]  /*245b0*/  FADD.FTZ R104, -R154, R121 ;  /* 0x000000799a687221 */ /* 0x000fe20000010100 */
[----:B------:R-:W-:Y:S01]  /*245c0*/  FFMA.FTZ R96, R96, R97, R107 ;  /* 0x0000006160607223 */ /* 0x000fe2000001006b */
[----:B------:R-:W-:Y:S02]  /*245d0*/  HADD2.F32 R97, -RZ, R20.H0_H0 ;  /* 0x20000014ff617230 */ /* 0x000fe40000004100 */
[----:B------:R-:W-:Y:S01]  /*245e0*/  FADD.FTZ R136, -R154, R136 ;  /* 0x000000889a887221 */ /* 0x000fe20000010100 */
[--C-:B------:R-:W-:Y:S02]  /*245f0*/  HADD2.F32 R107, -RZ, R44.reuse.H0_H0 ;  /* 0x2000002cff6b7230 */ /* 0x100fe40000004100 */
[----:B------:R-:W-:Y:S01]  /*24600*/  FMUL.FTZ R104, R103, R104 ;  /* 0x0000006867687220 */ /* 0x000fe20000410000 */
[----:B------:R-:W-:-:S02]  /*24610*/  HADD2.F32 R156, -RZ, R44.H1_H1 ;  /* 0x3000002cff9c7230 */ /* 0x000fc40000004100 */
[----:B------:R-:W-:Y:S01]  /*24620*/  FADD.FTZ R132, -R154, R132 ;  /* 0x000000849a847221 */ /* 0x000fe20000010100 */
[----:B------:R-:W-:Y:S02]  /*24630*/  HADD2.F32 R121, -RZ, R45.H1_H1 ;  /* 0x3000002dff797230 */ /* 0x000fe40000004100 */
        /* <DEDUP_REMOVED lines=10> */
[----:B------:R-:W-:Y:S01]  /*246e0*/  FFMA.FTZ R114, R114, R97, R121 ;  /* 0x0000006172727223 */ /* 0x000fe20000010079 */
[----:B------:R-:W-:Y:S02]  /*246f0*/  HADD2.F32 R97, -RZ, R22.H1_H1 ;  /* 0x30000016ff617230 */ /* 0x000fe40000004100 */
[----:B------:R-:W-:Y:S01]  /*24700*/  FMUL.FTZ R115, R103, R120 ;  /* 0x0000007867737220 */ /* 0x000fe20000410000 */
[----:B------:R-:W-:Y:S02]  /*24710*/  HADD2.F32 R120, -RZ, R21.H0_H0 ;  /* 0x20000015ff787230 */ /* 0x000fe40000004100 */
[C---:B------:R-:W-:Y:S01]  /*24720*/  FADD.FTZ R144, -R154.reuse, R144 ;  /* 0x000000909a907221 */ /* 0x040fe20000010100 */
[--C-:B------:R-:W-:Y:S02]  /*24730*/  HADD2.F32 R121, -RZ, R46.reuse.H1_H1 ;  /* 0x3000002eff797230 */ /* 0x100fe40000004100 */
[C---:B------:R-:W-:Y:S01]  /*24740*/  FADD.FTZ R140, -R154.reuse, R140 ;  /* 0x0000008c9a8c7221 */ /* 0x040fe20000010100 */
[C---:B------:R-:W-:Y:S01]  /*24750*/  FADD.FTZ R150, -R154.reuse, R150 ;  /* 0x000000969a967221 */ /* 0x040fe20000010100 */
[----:B------:R-:W-:Y:S01]  /*24760*/  FFMA.FTZ R115, R115, R120, R156 ;  /* 0x0000007873737223 */ /* 0x000fe2000001009c */
[----:B------:R-:W-:Y:S01]  /*24770*/  FADD.FTZ R120, -R154, R113 ;  /* 0x000000719a787221 */ /* 0x000fe20000010100 */
[----:B------:R-:W-:-:S02]  /*24780*/  HADD2.F32 R156, -RZ, R46.H0_H0 ;  /* 0x2000002eff9c7230 */ /* 0x000fc40000004100 */
[C---:B------:R-:W-:Y:S01]  /*24790*/  FMUL.FTZ R140, R103.reuse, R140 ;  /* 0x0000008c678c7220 */ /* 0x040fe20000410000 */
[C---:B------:R-:W-:Y:S01]  /*247a0*/  FADD.FTZ R146, -R154.reuse, R146 ;  /* 0x000000929a927221 */ /* 0x040fe20000010100 */
[----:B------:R-:W-:Y:S01]  /*247b0*/  FMUL.FTZ R113, R103, R120 ;  /* 0x0000007867717220 */ /* 0x000fe20000410000 */
[----:B------:R-:W-:Y:S02]  /*247c0*/  HADD2.F32 R120, -RZ, R22.H0_H0 ;  /* 0x20000016ff787230 */ /* 0x000fe40000004100 */
[C---:B------:R-:W-:Y:S01]  /*247d0*/  FADD.FTZ R152, -R154.reuse, R152 ;  /* 0x000000989a987221 */ /* 0x040fe20000010100 */
[----:B------:R-:W-:Y:S01]  /*247e0*/  FADD.FTZ R148, -R154, R148 ;  /* 0x000000949a947221 */ /* 0x000fe20000010100 */
[----:B------:R-:W-:Y:S01]  /*247f0*/  F2FP.F16.F32.PACK_AB R99, R96, R99 ;  /* 0x000000636063723e */ /* 0x000fe200000000ff */
[----:B------:R-:W-:Y:S01]  /*24800*/  FFMA.FTZ R113, R113, R120, R156 ;  /* 0x0000007871717223 */ /* 0x000fe2000001009c */
[----:B------:R-:W-:Y:S01]  /*24810*/  FFMA.FTZ R120, R112, R97, R121 ;  /* 0x0000006170787223 */ /* 0x000fe20000010079 */
[----:B------:R-:W-:Y:S01]  /*24820*/  FADD.FTZ R112, -R154, R111 ;  /* 0x0000006f9a707221 */ /* 0x000fe20000010100 */
[----:B------:R-:W-:Y:S01]  /*24830*/  HADD2.F32 R97, -RZ, R23.H0_H0 ;  /* 0x20000017ff617230 */ /* 0x000fe20000004100 */
[----:B------:R-:W-:Y:S01]  /*24840*/  F2FP.F16.F32.PACK_AB R98, R98, R155 ;  /* 0x0000009b6262723e */ /* 0x000fe200000000ff */
[----:B------:R-:W-:-:S02]  /*24850*/  HADD2.F32 R111, -RZ, R47.H0_H0 ;  /* 0x2000002fff6f7230 */ /* 0x000fc40000004100 */
[----:B------:R-:W-:Y:S01]  /*24860*/  FMUL.FTZ R112, R103, R112 ;  /* 0x0000007067707220 */ /* 0x000fe20000410000 */
[----:B------:R-:W-:Y:S01]  /*24870*/  HADD2.F32 R121, -RZ, R49.H1_H1 ;  /* 0x30000031ff797230 */ /* 0x000fe20000004100 */
[----:B------:R-:W-:Y:S02]  /*24880*/  F2FP.F16.F32.PACK_AB R96, R101, R100 ;  /* 0x000000646560723e */ /* 0x000fe400000000ff */
[----:B------:R-:W-:Y:S01]  /*24890*/  FFMA.FTZ R156, R112, R97, R111 ;  /* 0x00000061709c7223 */ /* 0x000fe2000001006f */
[----:B------:R-:W-:Y:S01]  /*248a0*/  FADD.FTZ R112, -R154, R109 ;  /* 0x0000006d9a707221 */ /* 0x000fe20000010100 */
[----:B------:R-:W-:Y:S02]  /*248b0*/  HADD2.F32 R97, -RZ, R47.H1_H1 ;  /* 0x3000002fff617230 */ /* 0x000fe40000004100 */
[C---:B------:R-:W-:Y:S01]  /*248c0*/  FMUL.FTZ R109, R103.reuse, R122 ;  /* 0x0000007a676d7220 */ /* 0x040fe20000410000 */
[--C-:B------:R-:W-:Y:S02]  /*248d0*/  HADD2.F32 R122, -RZ, R48.reuse.H0_H0 ;  /* 0x20000030ff7a7230 */ /* 0x100fe40000004100 */
[----:B------:R-:W-:Y:S01]  /*248e0*/  FMUL.FTZ R112, R103, R112 ;  /* 0x0000007067707220 */ /* 0x000fe20000410000 */
[----:B------:R-:W-:-:S03]  /*248f0*/  HADD2.F32 R111, -RZ, R48.H1_H1 ;  /* 0x30000030ff6f7230 */ /* 0x000fc60000004100 */
[----:B------:R-:W-:Y:S01]  /*24900*/  FFMA.FTZ R157, R112, R157, R97 ;  /* 0x0000009d709d7223 */ /* 0x000fe20000010061 */
[--C-:B------:R-:W-:Y:S02]  /*24910*/  HADD2.F32 R112, -RZ, R24.reuse.H0_H0 ;  /* 0x20000018ff707230 */ /* 0x100fe40000004100 */
[----:B------:R-:W-:-:S03]  /*24920*/  HADD2.F32 R97, -RZ, R24.H1_H1 ;  /* 0x30000018ff617230 */ /* 0x000fc60000004100 */
[----:B------:R-:W-:Y:S01]  /*24930*/  FFMA.FTZ R109, R109, R112, R122 ;  /* 0x000000706d6d7223 */ /* 0x000fe2000001007a */
[C---:B------:R-:W-:Y:S01]  /*24940*/  FMUL.FTZ R112, R103.reuse, R126 ;  /* 0x0000007e67707220 */ /* 0x040fe20000410000 */
[----:B------:R-:W-:Y:S01]  /*24950*/  FADD.FTZ R122, -R154, R123 ;  /* 0x0000007b9a7a7221 */ /* 0x000fe20000010100 */
[----:B------:R-:W-:Y:S02]  /*24960*/  HADD2.F32 R126, -RZ, R49.H0_H0 ;  /* 0x20000031ff7e7230 */ /* 0x000fe40000004100 */
[C---:B------:R-:W-:Y:S01]  /*24970*/  FMUL.FTZ R123, R103.reuse, R124 ;  /* 0x0000007c677b7220 */ /* 0x040fe20000410000 */
[----:B------:R-:W-:Y:S01]  /*24980*/  FFMA.FTZ R112, R112, R97, R111 ;  /* 0x0000006170707223 */ /* 0x000fe2000001006f */
[----:B------:R-:W-:Y:S01]  /*24990*/  FMUL.FTZ R111, R103, R122 ;  /* 0x0000007a676f7220 */ /* 0x000fe20000410000 */
[--C-:B------:R-:W-:Y:S02]  /*249a0*/  HADD2.F32 R122, -RZ, R25.reuse.H0_H0 ;  /* 0x20000019ff7a7230 */ /* 0x100fe40000004100 */
[----:B------:R-:W-:-:S02]  /*249b0*/  HADD2.F32 R97, -RZ, R25.H1_H1 ;  /* 0x30000019ff617230 */ /* 0x000fc40000004100 */
[----:B------:R-:W-:Y:S02]  /*249c0*/  HADD2.F32 R124, -RZ, R26.H0_H0 ;  /* 0x2000001aff7c7230 */ /* 0x000fe40000004100 */
[----:B------:R-:W-:Y:S01]  /*249d0*/  FFMA.FTZ R111, R111, R122, R126 ;  /* 0x0000007a6f6f7223 */ /* 0x000fe2000001007e */
[----:B------:R-:W-:Y:S01]  /*249e0*/  FADD.FTZ R122, -R154, R127 ;  /* 0x0000007f9a7a7221 */ /* 0x000fe20000010100 */
[----:B------:R-:W-:Y:S02]  /*249f0*/  HADD2.F32 R126, -RZ, R50.H0_H0 ;  /* 0x20000032ff7e7230 */ /* 0x000fe40000004100 */
[----:B------:R-:W-:Y:S02]  /*24a00*/  HADD2.F32 R127, -RZ, R53.H1_H1 ;  /* 0x30000035ff7f7230 */ /* 0x000fe40000004100 */
[----:B------:R-:W-:Y:S01]  /*24a10*/  FMUL.FTZ R122, R103, R122 ;  /* 0x0000007a677a7220 */ /* 0x000fe20000410000 */
[----:B------:R-:W-:Y:S01]  /*24a20*/  FFMA.FTZ R123, R123, R124, R126 ;  /* 0x0000007c7b7b7223 */ /* 0x000fe2000001007e */
[----:B------:R-:W-:-:S02]  /*24a30*/  FMUL.FTZ R126, R103, R128 ;  /* 0x00000080677e7220 */ /* 0x000fc40000410000 */
[----:B------:R-:W-:Y:S01]  /*24a40*/  FFMA.FTZ R122, R122, R97, R121 ;  /* 0x000000617a7a7223 */ /* 0x000fe20000010079 */
[----:B------:R-:W-:Y:S02]  /*24a50*/  HADD2.F32 R97, -RZ, R26.H1_H1 ;  /* 0x3000001aff617230 */ /* 0x000fe40000004100 */
[----:B------:R-:W-:Y:S01]  /*24a60*/  FADD.FTZ R124, -R154, R125 ;  /* 0x0000007d9a7c7221 */ /* 0x000fe20000010100 */
[----:B------:R-:W-:Y:S02]  /*24a70*/  HADD2.F32 R121, -RZ, R50.H1_H1 ;  /* 0x30000032ff797230 */ /* 0x000fe40000004100 */
[--C-:B------:R-:W-:Y:S02]  /*24a80*/  HADD2.F32 R128, -RZ, R52.reuse.H0_H0 ;  /* 0x20000034ff807230 */ /* 0x100fe40000004100 */
[----:B------:R-:W-:Y:S01]  /*24a90*/  FMUL.FTZ R124, R103, R124 ;  /* 0x0000007c677c7220 */ /* 0x000fe20000410000 */
[----:B------:R-:W-:Y:S02]  /*24aa0*/  HADD2.F32 R125, -RZ, R52.H1_H1 ;  /* 0x30000034ff7d7230 */ /* 0x000fe40000004100 */
[----:B------:R-:W-:Y:S01]  /*24ab0*/  FFMA.FTZ R126, R126, R97, R121 ;  /* 0x000000617e7e7223 */ /* 0x000fe20000010079 */
[----:B------:R-:W-:-:S02]  /*24ac0*/  HADD2.F32 R97, -RZ, R27.H0_H0 ;  /* 0x2000001bff617230 */ /* 0x000fc40000004100 */
[----:B------:R-:W-:-:S05]  /*24ad0*/  HADD2.F32 R121, -RZ, R51.H0_H0 ;  /* 0x20000033ff797230 */ /* 0x000fca0000004100 */
[----:B------:R-:W-:Y:S01]  /*24ae0*/  FFMA.FTZ R158, R124, R97, R121 ;  /* 0x000000617c9e7223 */ /* 0x000fe20000010079 */
[----:B------:R-:W-:Y:S01]  /*24af0*/  FADD.FTZ R124, -R154, R129 ;  /* 0x000000819a7c7221 */ /* 0x000fe20000010100 */
[----:B------:R-:W-:-:S03]  /*24b00*/  HADD2.F32 R97, -RZ, R51.H1_H1 ;  /* 0x30000033ff617230 */ /* 0x000fc60000004100 */
[----:B------:R-:W-:-:S04]  /*24b10*/  FMUL.FTZ R124, R103, R124 ;  /* 0x0000007c677c7220 */ /* 0x000fc80000410000 */
[----:B------:R-:W-:Y:S01]  /*24b20*/  FFMA.FTZ R159, R124, R159, R97 ;  /* 0x0000009f7c9f7223 */ /* 0x000fe20000010061 */
[----:B------:R-:W-:Y:S01]  /*24b30*/  FADD.FTZ R124, -R154, R133 ;  /* 0x000000859a7c7221 */ /* 0x000fe20000010100 */
[--C-:B------:R-:W-:Y:S02]  /*24b40*/  HADD2.F32 R97, -RZ, R28.reuse.H1_H1 ;  /* 0x3000001cff617230 */ /* 0x100fe40000004100 */
[----:B------:R-:W-:Y:S02]  /*24b50*/  HADD2.F32 R133, -RZ, R57.H1_H1 ;  /* 0x30000039ff857230 */ /* 0x000fe40000004100 */
[----:B------:R-:W-:Y:S01]  /*24b60*/  FMUL.FTZ R121, R103, R124 ;  /* 0x0000007c67797220 */ /* 0x000fe20000410000 */
[----:B------:R-:W-:-:S05]  /*24b70*/  HADD2.F32 R124, -RZ, R28.H0_H0 ;  /* 0x2000001cff7c7230 */ /* 0x000fca0000004100 */
[----:B------:R-:W-:Y:S01]  /*24b80*/  FFMA.FTZ R121, R121, R124, R128 ;  /* 0x0000007c79797223 */ /* 0x000fe20000010080 */
[C---:B------:R-:W-:Y:S01]  /*24b90*/  FMUL.FTZ R124, R103.reuse, R134 ;  /* 0x00000086677c7220 */ /* 0x040fe20000410000 */
[----:B------:R-:W-:Y:S02]  /*24ba0*/  HADD2.F32 R128, -RZ, R29.H0_H0 ;  /* 0x2000001dff807230 */ /* 0x000fe40000004100 */
[----:B------:R-:W-:Y:S02]  /*24bb0*/  HADD2.F32 R134, -RZ, R54.H0_H0 ;  /* 0x20000036ff867230 */ /* 0x000fe40000004100 */
[----:B------:R-:W-:Y:S01]  /*24bc0*/  FFMA.FTZ R124, R124, R97, R125 ;  /* 0x000000617c7c7223 */ /* 0x000fe2000001007d */
[----:B------:R-:W-:Y:S01]  /*24bd0*/  FMUL.FTZ R125, R103, R130 ;  /* 0x00000082677d7220 */ /* 0x000fe20000410000 */
[----:B------:R-:W-:Y:S02]  /*24be0*/  HADD2.F32 R130, -RZ, R53.H0_H0 ;  /* 0x20000035ff827230 */ /* 0x000fe40000004100 */
[----:B------:R-:W-:-:S03]  /*24bf0*/  HADD2.F32 R97, -RZ, R29.H1_H1 ;  /* 0x3000001dff617230 */ /* 0x000fc60000004100 */
[----:B------:R-:W-:Y:S01]  /*24c00*/  FFMA.FTZ R125, R125, R128, R130 ;  /* 0x000000807d7d7223 */ /* 0x000fe20000010082 */
[C---:B------:R-:W-:Y:S01]  /*24c10*/  FADD.FTZ R130, -R154.reuse, R131 ;  /* 0x000000839a827221 */ /* 0x040fe20000010100 */
[----:B------:R-:W-:Y:S01]  /*24c20*/  FADD.FTZ R128, -R154, R135 ;  /* 0x000000879a807221 */ /* 0x000fe20000010100 */
[----:B------:R-:W-:Y:S02]  /*24c30*/  HADD2.F32 R135, -RZ, R31.H0_H0 ;  /* 0x2000001fff877230 */ /* 0x000fe40000004100 */
[C---:B------:R-:W-:Y:S01]  /*24c40*/  FMUL.FTZ R129, R103.reuse, R130 ;  /* 0x0000008267817220 */ /* 0x040fe20000410000 */
[----:B------:R-:W-:Y:S01]  /*24c50*/  FMUL.FTZ R128, R103, R128 ;  /* 0x0000008067807220 */ /* 0x000fe20000410000 */
[----:B------:R-:W-:Y:S02]  /*24c60*/  HADD2.F32 R130, -RZ, R30.H0_H0 ;  /* 0x2000001eff827230 */ /* 0x000fe40000004100 */
[----:B------:R-:W-:Y:S02]  /*24c70*/  HADD2.F32 R131, -RZ, R56.H1_H1 ;  /* 0x30000038ff837230 */ /* 0x000fe40000004100 */
[----:B------:R-:W-:Y:S01]  /*24c80*/  FFMA.FTZ R128, R128, R97, R127 ;  /* 0x0000006180807223 */ /* 0x000fe2000001007f */
[----:B------:R-:W-:-:S02]  /*24c90*/  HADD2.F32 R97, -RZ, R30.H1_H1 ;  /* 0x3000001eff617230 */ /* 0x000fc40000004100 */
[----:B------:R-:W-:Y:S01]  /*24ca0*/  FFMA.FTZ R129, R129, R130, R134 ;  /* 0x0000008281817223 */ /* 0x000fe20000010086 */
[----:B------:R-:W-:Y:S02]  /*24cb0*/  HADD2.F32 R127, -RZ, R54.H1_H1 ;  /* 0x30000036ff7f7230 */ /* 0x000fe40000004100 */
[C---:B------:R-:W-:Y:S01]  /*24cc0*/  FMUL.FTZ R134, R103.reuse, R136 ;  /* 0x0000008867867220 */ /* 0x040fe20000410000 */
[----:B------:R-:W-:Y:S01]  /*24cd0*/  FADD.FTZ R130, -R154, R137 ;  /* 0x000000899a827221 */ /* 0x000fe20000010100 */
[----:B------:R-:W-:Y:S02]  /*24ce0*/  HADD2.F32 R136, -RZ, R57.H0_H0 ;  /* 0x20000039ff887230 */ /* 0x000fe40000004100 */
[----:B------:R-:W-:Y:S01]  /*24cf0*/  FFMA.FTZ R134, R134, R97, R127 ;  /* 0x0000006186867223 */ /* 0x000fe2000001007f */
[--C-:B------:R-:W-:Y:S02]  /*24d00*/  HADD2.F32 R97, -RZ, R55.reuse.H0_H0 ;  /* 0x20000037ff617230 */ /* 0x100fe40000004100 */
[----:B------:R-:W-:Y:S01]  /*24d10*/  FMUL.FTZ R130, R103, R130 ;  /* 0x0000008267827220 */ /* 0x000fe20000410000 */
[----:B------:R-:W-:-:S02]  /*24d20*/  HADD2.F32 R127, -RZ, R55.H1_H1 ;  /* 0x30000037ff7f7230 */ /* 0x000fc40000004100 */
[----:B------:R-:W-:Y:S02]  /*24d30*/  HADD2.F32 R137, -RZ, R34.H0_H0 ;  /* 0x20000022ff897230 */ /* 0x000fe40000004100 */
[----:B------:R-:W-:Y:S01]  /*24d40*/  FFMA.FTZ R135, R132, R135, R97 ;  /* 0x0000008784877223 */ /* 0x000fe20000010061 */
[----:B------:R-:W-:Y:S02]  /*24d50*/  HADD2.F32 R97, -RZ, R31.H1_H1 ;  /* 0x3000001fff617230 */ /* 0x000fe40000004100 */
[----:B------:R-:W-:-:S03]  /*24d60*/  HADD2.F32 R132, -RZ, R56.H0_H0 ;  /* 0x20000038ff847230 */ /* 0x000fc60000004100 */
[----:B------:R-:W-:Y:S01]  /*24d70*/  FFMA.FTZ R160, R130, R97, R127 ;  /* 0x0000006182a07223 */ /* 0x000fe2000001007f */
[----:B------:R-:W-:Y:S01]  /*24d80*/  FADD.FTZ R130, -R154, R141 ;  /* 0x0000008d9a827221 */ /* 0x000fe20000010100 */
[----:B------:R-:W-:-:S03]  /*24d90*/  HADD2.F32 R97, -RZ, R32.H1_H1 ;  /* 0x30000020ff617230 */ /* 0x000fc60000004100 */
[----:B------:R-:W-:Y:S01]  /*24da0*/  FMUL.FTZ R127, R103, R130 ;  /* 0x00000082677f7220 */ /* 0x000fe20000410000 */
[----:B------:R-:W-:-:S05]  /*24db0*/  HADD2.F32 R130, -RZ, R32.H0_H0 ;  /* 0x20000020ff827230 */ /* 0x000fca0000004100 */
[----:B------:R-:W-:Y:S01]  /*24dc0*/  FFMA.FTZ R127, R127, R130, R132 ;  /* 0x000000827f7f7223 */ /* 0x000fe20000010084 */
[C---:B------:R-:W-:Y:S01]  /*24dd0*/  FMUL.FTZ R130, R103.reuse, R142 ;  /* 0x0000008e67827220 */ /* 0x040fe20000410000 */
[--C-:B------:R-:W-:Y:S02]  /*24de0*/  HADD2.F32 R132, -RZ, R33.reuse.H0_H0 ;  /* 0x20000021ff847230 */ /* 0x100fe40000004100 */
[C---:B------:R-:W-:Y:S01]  /*24df0*/  FMUL.FTZ R142, R103.reuse, R144 ;  /* 0x00000090678e7220 */ /* 0x040fe20000410000 */
[----:B------:R-:W-:Y:S02]  /*24e00*/  HADD2.F32 R144, -RZ, R60.H1_H1 ;  /* 0x3000003cff907230 */ /* 0x000fe40000004100 */
[----:B------:R-:W-:Y:S01]  /*24e10*/  FFMA.FTZ R130, R130, R97, R131 ;  /* 0x0000006182827223 */ /* 0x000fe20000010083 */
[----:B------:R-:W-:Y:S01]  /*24e20*/  FMUL.FTZ R131, R103, R138 ;  /* 0x0000008a67837220 */ /* 0x000fe20000410000 */
[----:B------:R-:W-:Y:S02]  /*24e30*/  HADD2.F32 R97, -RZ, R33.H1_H1 ;  /* 0x30000021ff617230 */ /* 0x000fe40000004100 */
[----:B------:R-:W-:-:S02]  /*24e40*/  HADD2.F32 R138, -RZ, R36.H1_H1 ;  /* 0x30000024ff8a7230 */ /* 0x000fc40000004100 */
[----:B------:R-:W-:Y:S01]  /*24e50*/  FFMA.FTZ R131, R131, R132, R136 ;  /* 0x0000008483837223 */ /* 0x000fe20000010088 */
[----:B------:R-:W-:Y:S01]  /*24e60*/  FADD.FTZ R132, -R154, R143 ;  /* 0x0000008f9a847221 */ /* 0x000fe20000010100 */
[----:B------:R-:W-:-:S03]  /*24e70*/  HADD2.F32 R143, -RZ, R35.H1_H1 ;  /* 0x30000023ff8f7230 */ /* 0x000fc60000004100 */
[----:B------:R-:W-:-:S04]  /*24e80*/  FMUL.FTZ R132, R103, R132 ;  /* 0x0000008467847220 */ /* 0x000fc80000410000 */
[----:B------:R-:W-:Y:S01]  /*24e90*/  FFMA.FTZ R136, R132, R97, R133 ;  /* 0x0000006184887223 */ /* 0x000fe20000010085 */
[----:B------:R-:W-:Y:S01]  /*24ea0*/  FADD.FTZ R132, -R154, R139 ;  /* 0x0000008b9a847221 */ /* 0x000fe20000010100 */
[--C-:B------:R-:W-:Y:S02]  /*24eb0*/  HADD2.F32 R97, -RZ, R58.reuse.H0_H0 ;  /* 0x2000003aff617230 */ /* 0x100fe40000004100 */
[----:B------:R-:W-:Y:S02]  /*24ec0*/  HADD2.F32 R133, -RZ, R58.H1_H1 ;  /* 0x3000003aff857230 */ /* 0x000fe40000004100 */
[----:B------:R-:W-:Y:S01]  /*24ed0*/  FMUL.FTZ R132, R103, R132 ;  /* 0x0000008467847220 */ /* 0x000fe20000410000 */
[----:B------:R-:W-:-:S03]  /*24ee0*/  HADD2.F32 R139, -RZ, R61.H0_H0 ;  /* 0x2000003dff8b7230 */ /* 0x000fc60000004100 */
[----:B------:R-:W-:Y:S01]  /*24ef0*/  FFMA.FTZ R137, R132, R137, R97 ;  /* 0x0000008984897223 */ /* 0x000fe20000010061 */
[----:B------:R-:W-:Y:S02]  /*24f00*/  HADD2.F32 R97, -RZ, R34.H1_H1 ;  /* 0x30000022ff617230 */ /* 0x000fe40000004100 */
[----:B------:R-:W-:Y:S01]  /*24f10*/  FADD.FTZ R132, -R154, R145 ;  /* 0x000000919a847221 */ /* 0x000fe20000010100 */
[----:B------:R-:W-:Y:S02]  /*24f20*/  HADD2.F32 R145, -RZ, R38.H1_H1 ;  /* 0x30000026ff917230 */ /* 0x000fe40000004100 */
[----:B------:R-:W-:Y:S01]  /*24f30*/  FFMA.FTZ R142, R142, R97, R133 ;  /* 0x000000618e8e7223 */ /* 0x000fe20000010085 */
[----:B------:R-:W-:Y:S02]  /*24f40*/  HADD2.F32 R97, -RZ, R35.H0_H0 ;  /* 0x20000023ff617230 */ /* 0x000fe40000004100 */
[----:B------:R-:W-:Y:S01]  /*24f50*/  FMUL.FTZ R132, R103, R132 ;  /* 0x0000008467847220 */ /* 0x000fe20000410000 */
[----:B------:R-:W-:-:S05]  /*24f60*/  HADD2.F32 R133, -RZ, R59.H0_H0 ;  /* 0x2000003bff857230 */ /* 0x000fca0000004100 */
[----:B------:R-:W-:Y:S01]  /*24f70*/  FFMA.FTZ R140, R140, R97, R133 ;  /* 0x000000618c8c7223 */ /* 0x000fe20000010085 */
[----:B------:R-:W-:Y:S02]  /*24f80*/  HADD2.F32 R97, -RZ, R59.H1_H1 ;  /* 0x3000003bff617230 */ /* 0x000fe40000004100 */
[----:B------:R-:W-:-:S03]  /*24f90*/  HADD2.F32 R133, -RZ, R60.H0_H0 ;  /* 0x2000003cff857230 */ /* 0x000fc60000004100 */
[----:B------:R-:W-:Y:S01]  /*24fa0*/  FFMA.FTZ R143, R132, R143, R97 ;  /* 0x0000008f848f7223 */ /* 0x000fe20000010061 */
[----:B------:R-:W-:Y:S01]  /*24fb0*/  FADD.FTZ R132, -R154, R149 ;  /* 0x000000959a847221 */ /* 0x000fe20000010100 */
[----:B------:R-:W-:Y:S02]  /*24fc0*/  HADD2.F32 R97, -RZ, R36.H0_H0 ;  /* 0x20000024ff617230 */ /* 0x000fe40000004100 */
[----:B------:R-:W-:Y:S02]  /*24fd0*/  HADD2.F32 R149, -RZ, R63.H1_H1 ;  /* 0x3000003fff957230 */ /* 0x000fe40000004100 */
[----:B------:R-:W-:-:S04]  /*24fe0*/  FMUL.FTZ R132, R103, R132 ;  /* 0x0000008467847220 */ /* 0x000fc80000410000 */
[----:B------:R-:W-:Y:S01]  /*24ff0*/  FFMA.FTZ R132, R132, R97, R133 ;  /* 0x0000006184847223 */ /* 0x000fe20000010085 */
[----:B------:R-:W-:Y:S01]  /*25000*/  FMUL.FTZ R133, R103, R150 ;  /* 0x0000009667857220 */ /* 0x000fe20000410000 */
[----:B------:R-:W-:-:S03]  /*25010*/  HADD2.F32 R97, -RZ, R37.H0_H0 ;  /* 0x20000025ff617230 */ /* 0x000fc60000004100 */
[----:B------:R-:W-:Y:S01]  /*25020*/  FFMA.FTZ R133, R133, R138, R144 ;  /* 0x0000008a85857223 */ /* 0x000fe20000010090 */
[C---:B------:R-:W-:Y:S01]  /*25030*/  FMUL.FTZ R138, R103.reuse, R146 ;  /* 0x00000092678a7220 */ /* 0x040fe20000410000 */
[----:B------:R-:W-:Y:S01]  /*25040*/  FADD.FTZ R144, -R154, R151 ;  /* 0x000000979a907221 */ /* 0x000fe20000010100 */
[----:B------:R-:W-:Y:S02]  /*25050*/  HADD2.F32 R146, -RZ, R61.H1_H1 ;  /* 0x3000003dff927230 */ /* 0x000fe40000004100 */
[----:B------:R-:W-:Y:S01]  /*25060*/  FFMA.FTZ R138, R138, R97, R139 ;  /* 0x000000618a8a7223 */ /* 0x000fe2000001008b */
[----:B------:R-:W-:Y:S01]  /*25070*/  FMUL.FTZ R139, R103, R144 ;  /* 0x00000090678b7220 */ /* 0x000fe20000410000 */
[----:B------:R-:W-:Y:S01]  /*25080*/  HADD2.F32 R144, -RZ, R37.H1_H1 ;  /* 0x30000025ff907230 */ /* 0x000fe20000004100 */
[----:B------:R-:W-:-:S04]  /*25090*/  IADD3 R97, PT, PT, R108, -0x1, RZ ;  /* 0xffffffff6c617810 */ /* 0x000fc80007ffe0ff */
[----:B------:R-:W-:Y:S01]  /*250a0*/  FFMA.FTZ R139, R139, R144, R146 ;  /* 0x000000908b8b7223 */ /* 0x000fe20000010092 */
[C---:B------:R-:W-:Y:S01]  /*250b0*/  FADD.FTZ R144, -R154.reuse, R147 ;  /* 0x000000939a907221 */ /* 0x040fe20000010100 */
[--C-:B------:R-:W-:Y:S02]  /*250c0*/  HADD2.F32 R146, -RZ, R62.reuse.H0_H0 ;  /* 0x2000003eff927230 */ /* 0x100fe40000004100 */
[----:B------:R-:W-:Y:S01]  /*250d0*/  FADD.FTZ R154, -R154, R153 ;  /* 0x000000999a9a7221 */ /* 0x000fe20000010100 */
[----:B------:R-:W-:Y:S02]  /*250e0*/  HADD2.F32 R147, -RZ, R62.H1_H1 ;  /* 0x3000003eff937230 */ /* 0x000fe40000004100 */
[----:B------:R-:W-:Y:S01]  /*250f0*/  FMUL.FTZ R141, R103, R144 ;  /* 0x00000090678d7220 */ /* 0x000fe20000410000 */
[----:B------:R-:W-:Y:S02]  /*25100*/  HADD2.F32 R144, -RZ, R38.H0_H0 ;  /* 0x20000026ff907230 */ /* 0x000fe40000004100 */
[----:B------:R-:W-:-:S02]  /*25110*/  IMAD R97, R97, R110, RZ ;  /* 0x0000006e61617224 */ /* 0x000fc400078e02ff */
[----:B------:R-:W-:Y:S02]  /*25120*/  HADD2.F32 R110, -RZ, R63.H0_H0 ;  /* 0x2000003fff6e7230 */ /* 0x000fe40000004100 */
[----:B------:R-:W-:Y:S01]  /*25130*/  FFMA.FTZ R141, R141, R144, R146 ;  /* 0x000000908d8d7223 */ /* 0x000fe20000010092 */
[C---:B------:R-:W-:Y:S01]  /*25140*/  FMUL.FTZ R144, R103.reuse, R152 ;  /* 0x0000009867907220 */ /* 0x040fe20000410000 */
[----:B------:R-:W-:Y:S01]  /*25150*/  SHF.R.S32.HI R108, RZ, 0x1f, R97 ;  /* 0x0000001fff6c7819 */ /* 0x000fe20000011461 */
[C---:B------:R-:W-:Y:S02]  /*25160*/  FMUL.FTZ R152, R103.reuse, R154 ;  /* 0x0000009a67987220 */ /* 0x040fe40000410000 */
[----:B------:R-:W-:Y:S01]  /*25170*/  FFMA.FTZ R144, R144, R145, R147 ;  /* 0x0000009190907223 */ /* 0x000fe20000010093 */
[----:B------:R-:W-:Y:S01]  /*25180*/  LEA.HI R97, R108, R97, RZ, 0x3 ;  /* 0x000000616c617211 */ /* 0x000fe200078f18ff */
[----:B------:R-:W0:Y:S01]  /*25190*/  LDC.64 R146, c[0x0][0x428] ;  /* 0x00010a00ff927b82 */ /* 0x000e220000000a00 */
[----:B------:R-:W-:Y:S01]  /*251a0*/  FMUL.FTZ R145, R103, R148 ;  /* 0x0000009467917220 */ /* 0x000fe20000410000 */
[----:B------:R-:W-:Y:S01]  /*251b0*/  HADD2.F32 R108, -RZ, R39.H0_H0 ;  /* 0x20000027ff6c7230 */ /* 0x000fe20000004100 */
[----:B------:R-:W-:-:S02]  /*251c0*/  LEA.HI.SX32 R103, R97, R102, 0x1d ;  /* 0x0000006661677211 */ /* 0x000fc400078feaff */
[----:B------:R-:W-:Y:S01]  /*251d0*/  F2FP.F16.F32.PACK_AB R97, R106, R105 ;  /* 0x000000696a61723e */ /* 0x000fe200000000ff */
[----:B------:R-:W-:Y:S01]  /*251e0*/  HADD2.F32 R105, -RZ, R39.H1_H1 ;  /* 0x30000027ff697230 */ /* 0x000fe20000004100 */
[C---:B------:R-:W-:Y:S01]  /*251f0*/  IADD3 R155, PT, PT, R103.reuse, 0x40, RZ ;  /* 0x00000040679b7810 */ /* 0x040fe20007ffe0ff */
[----:B------:R-:W-:Y:S02]  /*25200*/  VIADD R163, R103, 0x20 ;  /* 0x0000002067a37836 */ /* 0x000fe40000000000 */
[----:B------:R-:W-:Y:S01]  /*25210*/  FFMA.FTZ R145, R145, R108, R110 ;  /* 0x0000006c91917223 */ /* 0x000fe2000001006e */
[C---:B------:R-:W-:Y:S02]  /*25220*/  VIADD R151, R103.reuse, 0x60 ;  /* 0x0000006067977836 */ /* 0x040fe40000000000 */
[----:B------:R-:W-:Y:S01]  /*25230*/  FFMA.FTZ R152, R152, R105, R149 ;  /* 0x0000006998987223 */ /* 0x000fe20000010095 */
[----:B------:R-:W-:Y:S02]  /*25240*/  IADD3 R149, PT, PT, R103, 0x80, RZ ;  /* 0x0000008067957810 */ /* 0x000fe40007ffe0ff */
[----:B------:R-:W-:-:S02]  /*25250*/  F2FP.F16.F32.PACK_AB R102, R126, R123 ;  /* 0x0000007b7e66723e */ /* 0x000fc400000000ff */
[----:B------:R-:W-:Y:S02]  /*25260*/  F2FP.F16.F32.PACK_AB R106, R134, R129 ;  /* 0x00000081866a723e */ /* 0x000fe400000000ff */
[----:B------:R-:W-:Y:S02]  /*25270*/  F2FP.F16.F32.PACK_AB R105, R128, R125 ;  /* 0x0000007d8069723e */ /* 0x000fe400000000ff */
[----:B------:R-:W-:Y:S02]  /*25280*/  F2FP.F16.F32.PACK_AB R110, R142, R137 ;  /* 0x000000898e6e723e */ /* 0x000fe400000000ff */
[----:B------:R-:W-:Y:S01]  /*25290*/  F2FP.F16.F32.PACK_AB R108, R130, R127 ;  /* 0x0000007f826c723e */ /* 0x000fe200000000ff */
[----:B0-----:R-:W-:-:S04]  /*252a0*/  IMAD.WIDE.U32 R100, R103, 0x10, R146 ;  /* 0x0000001067647825 */ /* 0x001fc800078e0092 */
[----:B------:R-:W-:Y:S01]  /*252b0*/  VIADD R103, R103, 0xa0 ;  /* 0x000000a067677836 */ /* 0x000fe20000000000 */
[----:B------:R0:W-:Y:S01]  /*252c0*/  STG.E.128 desc[UR8][R100.64], R96 ;  /* 0x0000006064007986 */ /* 0x0001e2000c101d08 */
[----:B------:R-:W-:-:S04]  /*252d0*/  IMAD.WIDE.U32 R162, R163, 0x10, R146 ;  /* 0x00000010a3a27825 */ /* 0x000fc800078e0092 */
[----:B------:R-:W-:-:S04]  /*252e0*/  IMAD.WIDE.U32 R154, R155, 0x10, R146 ;  /* 0x000000109b9a7825 */ /* 0x000fc800078e0092 */
[----:B------:R-:W-:-:S04]  /*252f0*/  IMAD.WIDE.U32 R150, R151, 0x10, R146 ;  /* 0x0000001097967825 */ /* 0x000fc800078e0092 */
[----:B------:R-:W-:-:S04]  /*25300*/  IMAD.WIDE.U32 R148, R149, 0x10, R146 ;  /* 0x0000001095947825 */ /* 0x000fc800078e0092 */
        /* <DEDUP_REMOVED lines=9> */
[----:B------:R-:W-:Y:S02]  /*253a0*/  F2FP.F16.F32.PACK_AB R107, R160, R135 ;  /* 0x00000087a06b723e */ /* 0x000fe400000000ff */
        /* <DEDUP_REMOVED lines=9> */
[----:B------:R-:W-:-:S05]  /*25440*/  F2FP.F16.F32.PACK_AB R112, R133, R132 ;  /* 0x000000848570723e */ /* 0x000fca00000000ff */
[----:B------:R0:W-:Y:S02]  /*25450*/  STG.E.128 desc[UR8][R146.64], R112 ;  /* 0x0000007092007986 */ /* 0x0001e4000c101d08 */
.L_x_10777:
[----:B------:R-:W-:Y:S05]  /*25460*/  BSYNC.RECONVERGENT B1 ;  /* 0x0000000000017941 */ /* 0x000fea0003800200 */
.L_x_10776:
[----:B0-----:R-:W0:Y:S02]  /*25470*/  LDC.64 R96, c[0x0][0x380] ;  /* 0x0000e000ff607b82 */ /* 0x001e240000000a00 */
[----:B0-----:R-:W-:-:S04]  /*25480*/  LEA R15, R96, R15, 0x2 ;  /* 0x0000000f600f7211 */ /* 0x001fc800078e10ff */
[----:B------:R-:W-:-:S13]  /*25490*/  ISETP.GE.AND P0, PT, R15, R97, PT ;  /* 0x000000610f00720c */ /* 0x000fda0003f06270 */
[----:B------:R-:W-:Y:S05]  /*254a0*/  @!P0 BRA `(.L_x_10778) ;  /* 0xfffffdb4008c8947 */ /* 0x000fea000383ffff */
[----:B------:R-:W-:Y:S05]  /*254b0*/  BSYNC B0 ;  /* 0x0000000000007941 */ /* 0x000fea0003800000 */
.L_x_10078:
[----:B------:R-:W-:Y:S05]  /*254c0*/  EXIT ;  /* 0x000000000000794d */ /* 0x000fea0003800000 */
.L_x_10775:
        /* <DEDUP_REMOVED lines=8> */
.L_x_10780:
[----:B------:R-:W-:Y:S05]  /*25550*/  BSYNC B1 ;  /* 0x0000000000017941 */ /* 0x000fea0003800000 */
.L_x_10779:
[----:B------:R-:W-:Y:S02]  /*25560*/  IMAD.MOV.U32 R101, RZ, RZ, R161 ;  /* 0x000000ffff657224 */ /* 0x000fe400078e00a1 */
[----:B------:R-:W-:Y:S02]  /*25570*/  HFMA2 R154, -RZ, RZ, 0, 1.847743988037109375e-06 ;  /* 0x0000001fff9a7431 */ /* 0x000fe400000001ff */
[----:B------:R-:W-:Y:S02]  /*25580*/  IMAD.MOV.U32 R103, RZ, RZ, 0x2 ;  /* 0x00000002ff677424 */ /* 0x000fe400078e00ff */
[----:B------:R-:W-:Y:S01]  /*25590*/  FADD.FTZ R157, R100, R101 ;  /* 0x00000065649d7221 */ /* 0x000fe20000010000 */
[----:B------:R-:W-:-:S04]  /*255a0*/  IMAD.MOV.U32 R155, RZ, RZ, -0x1 ;  /* 0xffffffffff9b7424 */ /* 0x000fc800078e00ff */
[----:B------:R-:W-:-:S07]  /*255b0*/  MOV R162, R157 ;  /* 0x0000009d00a27202 */ /* 0x000fce0000000f00 */
[----:B------:R-:W-:Y:S05]  /*255c0*/  WARPSYNC.COLLECTIVE R155, `(.L_x_10781) ;  /* 0x000000009b087348 */ /* 0x000fea0003c00000 */
[----:B------:R0:W1:Y:S02]  /*255d0*/  SHFL.BFLY P1, R161, R162, R103, R154 ;  /* 0x0c000067a2a17389 */ /* 0x000064000002009a */
[----:B01----:R-:W-:Y:S05]  /*255e0*/  ENDCOLLECTIVE ;  /* 0x000000000000791b */ /* 0x003fea0003800000 */
.L_x_10781:
[----:B------:R-:W-:Y:S01]  /*255f0*/  HFMA2 R103, -RZ, RZ, 0, 2.384185791015625e-07 ;  /* 0x00000004ff677431 */ /* 0x000fe200000001ff */
[----:B------:R-:W-:-:S05]  /*25600*/  MOV R156, R161 ;  /* 0x000000a1009c7202 */ /* 0x000fca0000000f00 */
[----:B------:R-:W-:-:S04]  /*25610*/  FADD.FTZ R158, R157, R156 ;  /* 0x0000009c9d9e7221 */ /* 0x000fc80000010000 */
[----:B------:R-:W-:-:S07]  /*25620*/  IMAD.MOV.U32 R162, RZ, RZ, R158 ;  /* 0x000000ffffa27224 */ /* 0x000fce00078e009e */
[----:B------:R-:W-:Y:S05]  /*25630*/  WARPSYNC.COLLECTIVE R155, `(.L_x_10782) ;  /* 0x000000009b087348 */ /* 0x000fea0003c00000 */
[----:B------:R0:W1:Y:S02]  /*25640*/  SHFL.BFLY P1, R161, R162, R103, R154 ;  /* 0x0c000067a2a17389 */ /* 0x000064000002009a */
[----:B01----:R-:W-:Y:S05]  /*25650*/  ENDCOLLECTIVE ;  /* 0x000000000000791b */ /* 0x003fea0003800000 */
.L_x_10782:
        /* <DEDUP_REMOVED lines=8> */
.L_x_10783:
[----:B------:R-:W-:Y:S01]  /*256e0*/  HFMA2 R103, -RZ, RZ, 0, 9.5367431640625e-07 ;  /* 0x00000010ff677431 */ /* 0x000fe200000001ff */
[----:B------:R-:W-:-:S05]  /*256f0*/  MOV R156, R161 ;  /* 0x000000a1009c7202 */ /* 0x000fca0000000f00 */
[----:B------:R-:W-:-:S04]  /*25700*/  FADD.FTZ R160, R159, R156 ;  /* 0x0000009c9fa07221 */ /* 0x000fc80000010000 */
[----:B------:R-:W-:-:S07]  /*25710*/  IMAD.MOV.U32 R162, RZ, RZ, R160 ;  /* 0x000000ffffa27224 */ /* 0x000fce00078e00a0 */
[----:B------:R-:W-:Y:S05]  /*25720*/  WARPSYNC.COLLECTIVE R155, `(.L_x_10784) ;  /* 0x000000009b087348 */ /* 0x000fea0003c00000 */
[----:B------:R0:W1:Y:S02]  /*25730*/  SHFL.BFLY P1, R161, R162, R103, R154 ;  /* 0x0c000067a2a17389 */ /* 0x000064000002009a */
[----:B01----:R-:W-:Y:S05]  /*25740*/  ENDCOLLECTIVE ;  /* 0x000000000000791b */ /* 0x003fea0003800000 */
.L_x_10784:
        /* <DEDUP_REMOVED lines=98> */
[----:B------:R-:W-:-:S03]  /*25d70*/  MOV R103, 0x1 ;  /* 0x0000000100677802 */ /* 0x000fc60000000f00 */
[----:B------:R-:W-:-:S07]  /*25d80*/  IMAD.MOV.U32 R162, RZ, RZ, R100 ;  /* 0x000000ffffa27224 */ /* 0x000fce00078e0064 */
[----:B------:R-:W-:Y:S05]  /*25d90*/  WARPSYNC.COLLECTIVE R155, `(.L_x_10785) ;  /* 0x000000009b087348 */ /* 0x000fea0003c00000 */
[----:B------:R0:W1:Y:S02]  /*25da0*/  SHFL.BFLY P1, R161, R162, R103, R154 ;  /* 0x0c000067a2a17389 */ /* 0x000064000002009a */
[----:B01----:R-:W-:Y:S05]  /*25db0*/  ENDCOLLECTIVE ;  /* 0x000000000000791b */ /* 0x003fea0003800000 */
.L_x_10785:
[----:B------:R-:W-:Y:S02]  /*25dc0*/  HFMA2 R103, -RZ, RZ, 0, 1.1920928955078125e-07 ;  /* 0x00000002ff677431 */ /* 0x000fe400000001ff */
[----:B------:R-:W-:-:S04]  /*25dd0*/  IMAD.MOV.U32 R157, RZ, RZ, R161 ;  /* 0x000000ffff9d7224 */ /* 0x000fc800078e00a1 */
[----:B------:R-:W-:-:S05]  /*25de0*/  FADD.FTZ R157, R100, R157 ;  /* 0x0000009d649d7221 */ /* 0x000fca0000010000 */
[----:B------:R-:W-:-:S07]  /*25df0*/  MOV R162, R157 ;  /* 0x0000009d00a27202 */ /* 0x000fce0000000f00 */
[----:B------:R-:W-:Y:S05]  /*25e00*/  WARPSYNC.COLLECTIVE R155, `(.L_x_10786) ;  /* 0x000000009b087348 */ /* 0x000fea0003c00000 */
[----:B------:R0:W1:Y:S02]  /*25e10*/  SHFL.BFLY P1, R161, R162, R103, R154 ;  /* 0x0c000067a2a17389 */ /* 0x000064000002009a */
[----:B01----:R-:W-:Y:S05]  /*25e20*/  ENDCOLLECTIVE ;  /* 0x000000000000791b */ /* 0x003fea0003800000 */
.L_x_10786:
[----:B------:R-:W-:Y:S02]  /*25e30*/  HFMA2 R103, -RZ, RZ, 0, 2.384185791015625e-07 ;  /* 0x00000004ff677431 */ /* 0x000fe400000001ff */
[----:B------:R-:W-:-:S04]  /*25e40*/  IMAD.MOV.U32 R158, RZ, RZ, R161 ;  /* 0x000000ffff9e7224 */ /* 0x000fc800078e00a1 */
[----:B------:R-:W-:-:S05]  /*25e50*/  FADD.FTZ R158, R157, R158 ;  /* 0x0000009e9d9e7221 */ /* 0x000fca0000010000 */
[----:B------:R-:W-:-:S07]  /*25e60*/  MOV R162, R158 ;  /* 0x0000009e00a27202 */ /* 0x000fce0000000f00 */
[----:B------:R-:W-:Y:S05]  /*25e70*/  WARPSYNC.COLLECTIVE R155, `(.L_x_10787) ;  /* 0x000000009b087348 */ /* 0x000fea0003c00000 */
[----:B------:R0:W1:Y:S02]  /*25e80*/  SHFL.BFLY P1, R161, R162, R103, R154 ;  /* 0x0c000067a2a17389 */ /* 0x000064000002009a */
[----:B01----:R-:W-:Y:S05]  /*25e90*/  ENDCOLLECTIVE ;  /* 0x000000000000791b */ /* 0x003fea0003800000 */
.L_x_10787:
[----:B------:R-:W-:Y:S02]  /*25ea0*/  HFMA2 R103, -RZ, RZ, 0, 4.76837158203125e-07 ;  /* 0x00000008ff677431 */ /* 0x000fe400000001ff */
[----:B------:R-:W-:-:S04]  /*25eb0*/  IMAD.MOV.U32 R159, RZ, RZ, R161 ;  /* 0x000000ffff9f7224 */ /* 0x000fc800078e00a1 */
[----:B------:R-:W-:-:S05]  /*25ec0*/  FADD.FTZ R159, R158, R159 ;  /* 0x0000009f9e9f7221 */ /* 0x000fca0000010000 */
[----:B------:R-:W-:-:S07]  /*25ed0*/  MOV R162, R159 ;  /* 0x0000009f00a27202 */ /* 0x000fce0000000f00 */
[----:B------:R-:W-:Y:S05]  /*25ee0*/  WARPSYNC.COLLECTIVE R155, `(.L_x_10788) ;  /* 0x000000009b087348 */ /* 0x000fea0003c00000 */
[----:B------:R0:W1:Y:S02]  /*25ef0*/  SHFL.BFLY P1, R161, R162, R103, R154 ;  /* 0x0c000067a2a17389 */ /* 0x000064000002009a */
[----:B01----:R-:W-:Y:S05]  /*25f00*/  ENDCOLLECTIVE ;  /* 0x000000000000791b */ /* 0x003fea0003800000 */
.L_x_10788:
[----:B------:R-:W-:Y:S02]  /*25f10*/  HFMA2 R103, -RZ, RZ, 0, 9.5367431640625e-07 ;  /* 0x00000010ff677431 */ /* 0x000fe400000001ff */
[----:B------:R-:W-:-:S04]  /*25f20*/  IMAD.MOV.U32 R160, RZ, RZ, R161 ;  /* 0x000000ffffa07224 */ /* 0x000fc800078e00a1 */
[----:B------:R-:W-:-:S05]  /*25f30*/  FADD.FTZ R160, R159, R160 ;  /* 0x000000a09fa07221 */ /* 0x000fca0000010000 */
[----:B------:R-:W-:-:S07]  /*25f40*/  MOV R162, R160 ;  /* 0x000000a000a27202 */ /* 0x000fce0000000f00 */
[----:B------:R-:W-:Y:S05]  /*25f50*/  WARPSYNC.COLLECTIVE R155, `(.L_x_10789) ;  /* 0x000000009b087348 */ /* 0x000fea0003c00000 */
[----:B------:R0:W1:Y:S02]  /*25f60*/  SHFL.BFLY P1, R161, R162, R103, R154 ;  /* 0x0c000067a2a17389 */ /* 0x000064000002009a */
[----:B01----:R-:W-:Y:S05]  /*25f70*/  ENDCOLLECTIVE ;  /* 0x000000000000791b */ /* 0x003fea0003800000 */
.L_x_10789:
[----:B------:R-:W-:Y:S05]  /*25f80*/  BRA `(.L_x_10790) ;  /* 0xffffffe000747947 */ /* 0x000fea000383ffff */
.L_x_10791:
        /* <DEDUP_REMOVED lines=15> */
.L_x_54359:


//--------------------- .text._ZN10layer_norm13ln_fwd_kernelINS_13Kernel_traitsIf13__nv_bfloat16S2_S2_fjLj1536ELj1ELj4ELj1ELj16ENS_18Kernel_traits_baseILj1536EfS2_S2_S2_fjLj128EEEEELb0ELb0ELb0ELb0EEEvNS_9FwdParamsE --------------------------
	.section	.text._ZN10layer_norm13ln_fwd_kernelINS_13Kernel_traitsIf13__nv_bfloat16S2_S2_fjLj1536ELj1ELj4ELj1ELj16ENS_18Kernel_traits_baseILj1536EfS2_S2_S2_fjLj128EEEEELb0ELb0ELb0ELb0EEEvNS_9FwdParamsE,"ax",@progbits
	.align	128
        .global         _ZN10layer_norm13ln_fwd_kernelINS_13Kernel_traitsIf13__nv_bfloat16S2_S2_fjLj1536ELj1ELj4ELj1ELj16ENS_18Kernel_traits_baseILj1536EfS2_S2_S2_fjLj128EEEEELb0ELb0ELb0ELb0EEEvNS_9FwdParamsE
        .type           _ZN10layer_norm13ln_fwd_kernelINS_13Kernel_traitsIf13__nv_bfloat16S2_S2_fjLj1536ELj1ELj4ELj1ELj16ENS_18Kernel_traits_baseILj1536EfS2_S2_S2_fjLj128EEEEELb0ELb0ELb0ELb0EEEvNS_9FwdParamsE,@function
        .size           _ZN10layer_norm13ln_fwd_kernelINS_13Kernel_traitsIf13__nv_bfloat16S2_S2_fjLj1536ELj1ELj4ELj1ELj16ENS_18Kernel_traits_baseILj1536EfS2_S2_S2_fjLj128EEEEELb0ELb0ELb0ELb0EEEvNS_9FwdParamsE,(.L_x_54360 - _ZN10layer_norm13ln_fwd_kernelINS_13Kernel_traitsIf13__nv_bfloat16S2_S2_fjLj1536ELj1ELj4ELj1ELj16ENS_18Kernel_traits_baseILj1536EfS2_S2_S2_fjLj128EEEEELb0ELb0ELb0ELb0EEEvNS_9FwdParamsE)
        .other          _ZN10layer_norm13ln_fwd_kernelINS_13Kernel_traitsIf13__nv_bfloat16S2_S2_fjLj1536ELj1ELj4ELj1ELj16ENS_18Kernel_traits_baseILj1536EfS2_S2_S2_fjLj128EEEEELb0ELb0ELb0ELb0EEEvNS_9FwdParamsE,@"STO_CUDA_ENTRY STV_DEFAULT"
_ZN10layer_norm13ln_fwd_kernelINS_13Kernel_traitsIf13__nv_bfloat16S2_S2_fjLj1536ELj1ELj4ELj1ELj16ENS_18Kernel_traits_baseILj1536EfS2_S2_S2_fjLj128EEEEELb0ELb0ELb0ELb0EEEvNS_9FwdParamsE:
.text._ZN10layer_norm13ln_fwd_kernelINS_13Kernel_traitsIf13__nv_bfloat16S2_S2_fjLj1536ELj1ELj4ELj1ELj16ENS_18Kernel_traits_baseILj1536EfS2_S2_S2_fjLj128EEEEELb0ELb0ELb0ELb0EEEvNS_9FwdParamsE:
        /* <DEDUP_REMOVED lines=33> */
[----:B------:R-:W-:Y:S01]  /*0210*/  @P1 IADD3 R25, PT, PT, R25, 0x20, RZ ;  /* 0x0000002019191810 */ /* 0x000fe20007ffe0ff */
[----:B------:R0:W5:Y:S04]  /*0220*/  @P1 LDG.E.128 R96, desc[UR6][R8.64+0x10] ;  /* 0x0000100608601981 */ /* 0x000168000c1e1d00 */
[----:B------:R0:W5:Y:S01]  /*0230*/  @P1 LD.E.128 R92, desc[UR6][R10.64] ;  /* 0x000000060a5c1980 */ /* 0x000162000c101d00 */
[----:B------:R-:W1:Y:S08]  /*0240*/  @P3 LDC.64 R18, c[0x0][0x438] ;  /* 0x00010e00ff123b82 */ /* 0x000e700000000a00 */
[----:B------:R-:W0:Y:S08]  /*0250*/  @P4 LDC.64 R20, c[0x0][0x3d0] ;  /* 0x0000f400ff144b82 */ /* 0x000e300000000a00 */
[----:B------:R-:W0:Y:S01]  /*0260*/  @P4 LDC.64 R22, c[0x0][0x438] ;  /* 0x00010e00ff164b82 */ /* 0x000e220000000a00 */
[C---:B--2---:R-:W-:Y:S01]  /*0270*/  @P2 IMAD.WIDE.U32 R12, R25.reuse, 0x20, R12 ;  /* 0x00000020190c2825 */ /* 0x044fe200078e000c */
[----:B------:R2:W5:Y:S03]  /*0280*/  @P1 LD.E.128 R88, desc[UR6][R10.64+0x10] ;  /* 0x000010060a581980 */ /* 0x000566000c101d00 */
[C---:B---3--:R-:W-:Y:S01]  /*0290*/  @P2 IMAD.WIDE.U32 R14, R25.reuse, 0x20, R14 ;  /* 0x00000020190e2825 */ /* 0x048fe200078e000e */
[----:B------:R-:W-:Y:S01]  /*02a0*/  @P2 IADD3 R25, PT, PT, R25, 0x20, RZ ;  /* 0x0000002019192810 */ /* 0x000fe20007ffe0ff */
[----:B------:R2:W5:Y:S01]  /*02b0*/  @P2 LDG.E.128 R84, desc[UR6][R12.64] ;  /* 0x000000060c542981 */ /* 0x000562000c1e1d00 */
[----:B------:R-:W3:Y:S03]  /*02c0*/  @P0 LDC.64 R4, c[0x0][0x3d0] ;  /* 0x0000f400ff040b82 */ /* 0x000ee60000000a00 */
[C---:B----4-:R-:W-:Y:S01]  /*02d0*/  @P3 IMAD.WIDE.U32 R16, R25.reuse, 0x20, R16 ;  /* 0x0000002019103825 */ /* 0x050fe200078e0010 */
[----:B------:R2:W5:Y:S03]  /*02e0*/  @P2 LDG.E.128 R80, desc[UR6][R12.64+0x10] ;  /* 0x000010060c502981 */ /* 0x000566000c1e1d00 */
[C---:B-1----:R-:W-:Y:S01]  /*02f0*/  @P3 IMAD.WIDE.U32 R18, R25.reuse, 0x20, R18 ;  /* 0x0000002019123825 */ /* 0x042fe200078e0012 */
[----:B------:R-:W-:Y:S01]  /*0300*/  @P3 IADD3 R25, PT, PT, R25, 0x20, RZ ;  /* 0x0000002019193810 */ /* 0x000fe20007ffe0ff */
[----:B------:R2:W5:Y:S01]  /*0310*/  @P2 LD.E.128 R76, desc[UR6][R14.64] ;  /* 0x000000060e4c2980 */ /* 0x000562000c101d00 */
[----:B------:R-:W1:Y:S03]  /*0320*/  @P0 LDC.64 R6, c[0x0][0x438] ;  /* 0x00010e00ff060b82 */ /* 0x000e660000000a00 */
[C---:B0-----:R-:W-:Y:S01]  /*0330*/  @P4 IMAD.WIDE.U32 R20, R25.reuse, 0x20, R20 ;  /* 0x0000002019144825 */ /* 0x041fe200078e0014 */
[----:B------:R2:W5:Y:S03]  /*0340*/  @P2 LD.E.128 R72, desc[UR6][R14.64+0x10] ;  /* 0x000010060e482980 */ /* 0x000566000c101d00 */
[----:B------:R-:W-:Y:S01]  /*0350*/  @P4 IMAD.WIDE.U32 R22, R25, 0x20, R22 ;  /* 0x0000002019164825 */ /* 0x000fe200078e0016 */
[----:B------:R2:W5:Y:S04]  /*0360*/  @P3 LDG.E.128 R68, desc[UR6][R16.64] ;  /* 0x0000000610443981 */ /* 0x000568000c1e1d00 */
[----:B------:R2:W5:Y:S01]  /*0370*/  @P3 LDG.E.128 R64, desc[UR6][R16.64+0x10] ;  /* 0x0000100610403981 */ /* 0x000562000c1e1d00 */
[----:B---3--:R-:W-:-:S03]  /*0380*/  @P0 IMAD.WIDE.U32 R4, R2, 0x20, R4 ;  /* 0x0000002002040825 */ /* 0x008fc600078e0004 */
[----:B------:R2:W5:Y:S04]  /*0390*/  @P3 LD.E.128 R60, desc[UR6][R18.64] ;  /* 0x00000006123c3980 */ /* 0x000568000c101d00 */
[----:B------:R2:W5:Y:S04]  /*03a0*/  @P3 LD.E.128 R56, desc[UR6][R18.64+0x10] ;  /* 0x0000100612383980 */ /* 0x000568000c101d00 */
[----:B------:R2:W5:Y:S01]  /*03b0*/  @P4 LDG.E.128 R52, desc[UR6][R20.64] ;  /* 0x0000000614344981 */ /* 0x000562000c1e1d00 */
[----:B-1----:R-:W-:-:S03]  /*03c0*/  @P0 IMAD.WIDE.U32 R6, R2, 0x20, R6 ;  /* 0x0000002002060825 */ /* 0x002fc600078e0006 */
[----:B------:R2:W5:Y:S04]  /*03d0*/  @P4 LDG.E.128 R48, desc[UR6][R20.64+0x10] ;  /* 0x0000100614304981 */ /* 0x000568000c1e1d00 */
[----:B------:R2:W5:Y:S04]  /*03e0*/  @P4 LD.E.128 R44, desc[UR6][R22.64] ;  /* 0x00000006162c4980 */ /* 0x000568000c101d00 */
[----:B------:R2:W5:Y:S04]  /*03f0*/  @P4 LD.E.128 R40, desc[UR6][R22.64+0x10] ;  /* 0x0000100616284980 */ /* 0x000568000c101d00 */
[----:B------:R2:W5:Y:S04]  /*0400*/  @P0 LDG.E.128 R116, desc[UR6][R4.64] ;  /* 0x0000000604740981 */ /* 0x000568000c1e1d00 */
[----:B------:R2:W5:Y:S04]  /*0410*/  @P0 LDG.E.128 R112, desc[UR6][R4.64+0x10] ;  /* 0x0000100604700981 */ /* 0x000568000c1e1d00 */
[----:B------:R2:W5:Y:S04]  /*0420*/  @P0 LD.E.128 R108, desc[UR6][R6.64] ;  /* 0x00000006066c0980 */ /* 0x000568000c101d00 */
[----:B------:R2:W5:Y:S01]  /*0430*/  @P0 LD.E.128 R104, desc[UR6][R6.64+0x10] ;  /* 0x0000100606680980 */ /* 0x000562000c101d00 */
[----:B------:R-:W-:-:S02]  /*0440*/  ISETP.GE.U32.AND P0, PT, R0, 0xc0, PT ;  /* 0x000000c00000780c */ /* 0x000fc40003f06070 */
[----:B------:R-:W-:-:S11]  /*0450*/  @P4 IADD3 R25, PT, PT, R25, 0x20, RZ ;  /* 0x0000002019194810 */ /* 0x000fd60007ffe0ff */
[----:B--2---:R-:W-:Y:S05]  /*0460*/  @!P0 BRA `(.L_x_10794) ;  /* 0x0000000400148947 */ /* 0x004fea0003800000 */
[----:B------:R-:W0:Y:S08]  /*0470*/  LDC.64 R4, c[0x0][0x3d0] ;  /* 0x0000f400ff047b82 */ /* 0x000e300000000a00 */
[----:B------:R-:W1:Y:S01]  /*0480*/  LDC.64 R6, c[0x0][0x438] ;  /* 0x00010e00ff067b82 */ /* 0x000e620000000a00 */
[----:B0-----:R-:W-:-:S05]  /*0490*/  IMAD.WIDE.U32 R4, R25, 0x20, R4 ;  /* 0x0000002019047825 */ /* 0x001fca00078e0004 */
[----:B------:R0:W5:Y:S01]  /*04a0*/  LDG.E.128 R36, desc[UR6][R4.64] ;  /* 0x0000000604247981 */ /* 0x000162000c1e1d00 */
[----:B-1----:R-:W-:-:S03]  /*04b0*/  IMAD.WIDE.U32 R6, R25, 0x20, R6 ;  /* 0x0000002019067825 */ /* 0x002fc600078e0006 */
[----:B------:R0:W5:Y:S04]  /*04c0*/  LDG.E.128 R32, desc[UR6][R4.64+0x10] ;  /* 0x0000100604207981 */ /* 0x000168000c1e1d00 */
[----:B------:R0:W5:Y:S04]  /*04d0*/  LD.E.128 R28, desc[UR6][R6.64] ;  /* 0x00000006061c7980 */ /* 0x000168000c101d00 */
[----:B------:R0:W5:Y:S01]  /*04e0*/  LD.E.128 R24, desc[UR6][R6.64+0x10] ;  /* 0x0000100606187980 */ /* 0x000162000c101d00 */
[----:B------:R-:W-:Y:S05]  /*04f0*/  BRA `(.L_x_10794) ;  /* 0x0000000000f07947 */ /* 0x000fea0003800000 */
.L_x_10793:
        /* <DEDUP_REMOVED lines=17> */
[----:B------:R-:W-:Y:S01]  /*0610*/  @P2 IADD3 R19, PT, PT, R19, 0x20, RZ ;  /* 0x0000002013132810 */ /* 0x000fe20007ffe0ff */
[----:B------:R0:W5:Y:S04]  /*0620*/  @P1 LDG.E.128 R96, desc[UR6][R4.64+0x10] ;  /* 0x0000100604601981 */ /* 0x000168000c1e1d00 */
[----:B------:R0:W5:Y:S01]  /*0630*/  @P2 LDG.E.128 R84, desc[UR6][R10.64] ;  /* 0x000000060a542981 */ /* 0x000162000c1e1d00 */
[----:B------:R-:W1:Y:S01]  /*0640*/  @P5 LDC.64 R16, c[0x0][0x3d0] ;  /* 0x0000f400ff105b82 */ /* 0x000e620000000a00 */
[C---:B--2---:R-:W-:Y:S01]  /*0650*/  @P3 IMAD.WIDE.U32 R12, R19.reuse, 0x20, R12 ;  /* 0x00000020130c3825 */ /* 0x044fe200078e000c */
[----:B------:R-:W-:Y:S01]  /*0660*/  @P3 IADD3 R19, PT, PT, R19, 0x20, RZ ;  /* 0x0000002013133810 */ /* 0x000fe20007ffe0ff */
[----:B------:R0:W5:Y:S04]  /*0670*/  @P2 LDG.E.128 R80, desc[UR6][R10.64+0x10] ;  /* 0x000010060a502981 */ /* 0x000168000c1e1d00 */
[----:B------:R0:W5:Y:S01]  /*0680*/  @P3 LDG.E.128 R68, desc[UR6][R12.64] ;  /* 0x000000060c443981 */ /* 0x000162000c1e1d00 */
[C---:B---3--:R-:W-:Y:S01]  /*0690*/  @P4 IMAD.WIDE.U32 R14, R19.reuse, 0x20, R14 ;  /* 0x00000020130e4825 */ /* 0x048fe200078e000e */
[----:B------:R-:W-:-:S02]  /*06a0*/  @P4 IADD3 R19, PT, PT, R19, 0x20, RZ ;  /* 0x0000002013134810 */ /* 0x000fc40007ffe0ff */
[----:B------:R0:W5:Y:S04]  /*06b0*/  @P3 LDG.E.128 R64, desc[UR6][R12.64+0x10] ;  /* 0x000010060c403981 */ /* 0x000168000c1e1d00 */
[----:B------:R0:W5:Y:S01]  /*06c0*/  @P4 LDG.E.128 R52, desc[UR6][R14.64] ;  /* 0x000000060e344981 */ /* 0x000162000c1e1d00 */
[----:B----4-:R-:W-:-:S03]  /*06d0*/  @P0 IMAD.WIDE.U32 R8, R2, 0x20, R6 ;  /* 0x0000002002080825 */ /* 0x010fc600078e0006 */
[----:B------:R0:W5:Y:S04]  /*06e0*/  @P4 LDG.E.128 R48, desc[UR6][R14.64+0x10] ;  /* 0x000010060e304981 */ /* 0x000168000c1e1d00 */
[----:B------:R0:W5:Y:S01]  /*06f0*/  @P0 LDG.E.128 R116, desc[UR6][R8.64] ;  /* 0x0000000608740981 */ /* 0x000162000c1e1d00 */
[----:B-1----:R-:W-:-:S03]  /*0700*/  @P5 IMAD.WIDE.U32 R6, R19, 0x20, R16 ;  /* 0x0000002013065825 */ /* 0x002fc600078e0010 */
[----:B------:R0:W5:Y:S04]  /*0710*/  @P0 LDG.E.128 R112, desc[UR6][R8.64+0x10] ;  /* 0x0000100608700981 */ /* 0x000168000c1e1d00 */
[----:B------:R0:W5:Y:S04]  /*0720*/  @P5 LDG.E.128 R36, desc[UR6][R6.64] ;  /* 0x0000000606245981 */ /* 0x000168000c1e1d00 */
[----:B------:R0:W5:Y:S01]  /*0730*/  @P5 LDG.E.128 R32, desc[UR6][R6.64+0x10] ;  /* 0x0000100606205981 */ /* 0x000162000c1e1d00 */
[----:B------:R-:W-:Y:S02]  /*0740*/  CS2R R42, SRZ ;  /* 0x00000000002a7805 */ /* 0x000fe4000001ff00 */
        /* <DEDUP_REMOVED lines=19> */
[----:B------:R-:W-:Y:S02]  /*0880*/  @P5 CS2R R26, SRZ ;  /* 0x00000000001a5805 */ /* 0x000fe4000001ff00 */
[----:B------:R-:W-:Y:S02]  /*0890*/  @P5 CS2R R24, SRZ ;  /* 0x0000000000185805 */ /* 0x000fe4000001ff00 */
[----:B------:R-:W-:Y:S02]  /*08a0*/  @P5 CS2R R30, SRZ ;  /* 0x00000000001e5805 */ /* 0x000fe4000001ff00 */
[----:B0-----:R-:W-:-:S07]  /*08b0*/  @P5 CS2R R28, SRZ ;  /* 0x00000000001c5805 */ /* 0x001fce000001ff00 */
.L_x_10794:
[----:B------:R-:W-:Y:S05]  /*08c0*/  BSYNC.RECONVERGENT B0 ;  /* 0x0000000000007941 */ /* 0x000fea0003800200 */
.L_x_10792:
[----:B------:R-:W1:Y:S02]  /*08d0*/  LDCU UR4, c[0x0][0x384] ;  /* 0x00007080ff0477ac */ /* 0x000e640008000800 */
[----:B-1----:R-:W-:-:S13]  /*08e0*/  ISETP.GE.AND P0, PT, R3, UR4, PT ;  /* 0x0000000403007c0c */ /* 0x002fda000bf06270 */
[----:B------:R-:W-:Y:S05]  /*08f0*/  @P0 EXIT ;  /* 0x000000000000094d */ /* 0x000fea0003800000 */
[----:B------:R-:W1:Y:S01]  /*0900*/  LDCU.64 UR4, c[0x0][0x3e0] ;  /* 0x00007c00ff0477ac */ /* 0x000e620008000a00 */
[----:B------:R-:W2:Y:S01]  /*0910*/  LDCU UR8, c[0x0][0x388] ;  /* 0x00007100ff0877ac */ /* 0x000ea20008000800 */
[----:B-1----:R-:W-:Y:S01]  /*0920*/  UISETP.NE.U32.AND UP0, UPT, UR4, URZ, UPT ;  /* 0x000000ff0400728c */ /* 0x002fe2000bf05070 */
[----:B------:R-:W1:Y:S03]  /*0930*/  LDCU.U8 UR4, c[0x0][0x410] ;  /* 0x00008200ff0477ac */ /* 0x000e660008000000 */
[----:B------:R-:W-:Y:S01]  /*0940*/  UISETP.NE.AND.EX UP0, UPT, UR5, URZ, UPT, UP0 ;  /* 0x000000ff0500728c */ /* 0x000fe2000bf05300 */
[----:B------:R-:W3:Y:S05]  /*0950*/  LDCU UR5, c[0x0][0x448] ;  /* 0x00008900ff0577ac */ /* 0x000eea0008000800 */
[----:B--2---:R-:W-:-:S13]  /*0960*/  PLOP3.LUT P4, PT, PT, PT, UP0, 0x80, 0x8 ;  /* 0x000000000008781c */ /* 0x004fda0003f8f008 */
.L_x_10838:
[----:B--2---:R-:W2:Y:S08]  /*0970*/  @P4 LDC.64 R14, c[0x0][0x3e0] ;  /* 0x0000f800ff0e4b82 */ /* 0x004eb00000000a00 */
[----:B---34-:R-:W4:Y:S01]  /*0980*/  LDC.64 R16, c[0x0][0x3e0] ;  /* 0x0000f800ff107b82 */ /* 0x018f220000000a00 */
[----:B--2---:R-:W-:-:S07]  /*0990*/  @P4 IMAD.WIDE R120, R3, 0x2, R14 ;  /* 0x0000000203784825 */ /* 0x004fce00078e020e */
[----:B------:R-:W4:Y:S01]  /*09a0*/  LDC.64 R14, c[0x0][0x3a0] ;  /* 0x0000e800ff0e7b82 */ /* 0x000f220000000a00 */
[----:B------:R-:W2:Y:S01]  /*09b0*/  @P4 LDG.E.U16 R120, desc[UR6][R120.64] ;  /* 0x0000000678784981 */ /* 0x000ea2000c1e1500 */
[----:B------:R-:W-:Y:S01]  /*09c0*/  IMAD R122, R3, UR8, RZ ;  /* 0x00000008037a7c24 */ /* 0x000fe2000f8e02ff */
[----:B------:R-:W-:Y:S01]  /*09d0*/  ISETP.GE.U32.AND P3, PT, R0, 0x20, PT ;  /* 0x000000200000780c */ /* 0x000fe20003f66070 */
[----:B------:R-:W-:Y:S01]  /*09e0*/  HFMA2 R161, -RZ, RZ, 1.875, 0 ;  /* 0x3f800000ffa17431 */ /* 0x000fe200000001ff */
[----:B------:R-:W-:Y:S02]  /*09f0*/  BSSY.RECONVERGENT B0, `(.L_x_10795) ;  /* 0x000006b000007945 */ /* 0x000fe40003800200 */
[----:B------:R-:W-:-:S04]  /*0a00*/  SHF.R.S32.HI R123, RZ, 0x1f, R122 ;  /* 0x0000001fff7b7819 */ /* 0x000fc8000001147a */
[----:B------:R-:W-:-:S04]  /*0a10*/  LEA.HI R123, R123, R122, RZ, 0x3 ;  /* 0x0000007a7b7b7211 */ /* 0x000fc800078f18ff */
[----:B------:R-:W-:-:S04]  /*0a20*/  LEA.HI.SX32 R142, R123, R2, 0x1d ;  /* 0x000000027b8e7211 */ /* 0x000fc800078feaff */
[----:B------:R-:W-:Y:S02]  /*0a30*/  MOV R162, R142 ;  /* 0x0000008e00a27202 */ /* 0x000fe40000000f00 */
[----:B----4-:R-:W-:-:S04]  /*0a40*/  LOP3.LUT P0, RZ, R14, R16, RZ, 0xfc, !PT ;  /* 0x000000100eff7212 */ /* 0x010fc8000780fcff */
[----:B------:R-:W-:Y:S02]  /*0a50*/  LOP3.LUT P0, RZ, R15, R17, RZ, 0xfc, P0 ;  /* 0x000000110fff7212 */ /* 0x000fe4000000fcff */
[----:B--2---:R-:W-:Y:S01]  /*0a60*/  @P4 SHF.L.U32 R161, R120, 0x10, RZ ;  /* 0x0000001078a14819 */ /* 0x004fe200000006ff */
[----:B------:R-:W-:Y:S10]  /*0a70*/  @!P3 BRA `(.L_x_10796) ;  /* 0x000000040088b947 */ /* 0x000ff40003800000 */
[----:B0-----:R-:W0:Y:S02]  /*0a80*/  LDC.64 R4, c[0x0][0x390] ;  /* 0x0000e400ff047b82 */ /* 0x001e240000000a00 */
[----:B0-----:R-:W-:-:S05]  /*0a90*/  IMAD.WIDE.U32 R4, R142, 0x10, R4 ;  /* 0x000000108e047825 */ /* 0x001fca00078e0004 */
[----:B------:R0:W5:Y:S01]  /*0aa0*/  LDG.E.128 R120, desc[UR6][R4.64] ;  /* 0x0000000604787981 */ /* 0x000162000c1e1d00 */
[----:B------:R-:W-:-:S04]  /*0ab0*/  ISETP.NE.U32.AND P1, PT, R14, RZ, PT ;  /* 0x000000ff0e00720c */ /* 0x000fc80003f25070 */
[----:B------:R-:W-:-:S13]  /*0ac0*/  ISETP.NE.AND.EX P1, PT, R15, RZ, PT, P1 ;  /* 0x000000ff0f00720c */ /* 0x000fda0003f25310 */
[----:B0-----:R-:W-:Y:S05]  /*0ad0*/  @!P1 BRA `(.L_x_10797) ;  /* 0x0000000000a09947 */ /* 0x001fea0003800000 */
        /* <DEDUP_REMOVED lines=17> */
[----:B------:R-:W-:Y:S01]  /*0bf0*/  SHF.L.U32 R23, R22, 0x10, RZ ;  /* 0x0000001016177819 */ /* 0x000fe200000006ff */
[-C--:B------:R-:W-:Y:S01]  /*0c00*/  FFMA.FTZ R6, R6, R161.reuse, R7 ;  /* 0x000000a106067223 */ /* 0x080fe20000010007 */
[----:B------:R-:W-:Y:S02]  /*0c10*/  SHF.L.U32 R7, R21, 0x10, RZ ;  /* 0x0000001015077819 */ /* 0x000fe400000006ff */
[----:B------:R-:W-:Y:S02]  /*0c20*/  PRMT R120, R120, 0x7632, R120 ;  /* 0x0000763278787816 */ /* 0x000fe40000000078 */
        /* <DEDUP_REMOVED lines=19> */
.L_x_10797:
[----:B------:R-:W-:-:S04]  /*0d60*/  ISETP.NE.U32.AND P4, PT, R16, RZ, PT ;  /* 0x000000ff1000720c */ /* 0x000fc80003f85070 */
[----:B------:R-:W-:-:S13]  /*0d70*/  ISETP.NE.AND.EX P4, PT, R17, RZ, PT, P4 ;  /* 0x000000ff1100720c */ /* 0x000fda0003f85340 */
[----:B------:R-:W-:Y:S05]  /*0d80*/  @!P4 BRA `(.L_x_10799) ;  /* 0x000000000064c947 */ /* 0x000fea0003800000 */
[----:B-----5:R-:W-:Y:S02]  /*0d90*/  PRMT R22, R123, 0x7632, R22 ;  /* 0x000076327b167816 */ /* 0x020fe40000000016 */
[----:B------:R-:W-:Y:S02]  /*0da0*/  PRMT R4, R120, 0x7632, R4 ;  /* 0x0000763278047816 */ /* 0x000fe40000000004 */
[C---:B------:R-:W-:Y:S02]  /*0db0*/  PRMT R5, R121.reuse, 0x7632, R5 ;  /* 0x0000763279057816 */ /* 0x040fe40000000005 */
[----:B------:R-:W-:Y:S02]  /*0dc0*/  PRMT R21, R122, 0x7632, R21 ;  /* 0x000076327a157816 */ /* 0x000fe40000000015 */
[----:B------:R-:W-:Y:S02]  /*0dd0*/  SHF.L.U32 R6, R120, 0x10, RZ ;  /* 0x0000001078067819 */ /* 0x000fe400000006ff */
[----:B------:R-:W-:-:S02]  /*0de0*/  SHF.L.U32 R8, R121, 0x10, RZ ;  /* 0x0000001079087819 */ /* 0x000fc400000006ff */
[----:B------:R-:W-:Y:S01]  /*0df0*/  SHF.L.U32 R162, R22, 0x10, RZ ;  /* 0x0000001016a27819 */ /* 0x000fe200000006ff */
        /* <DEDUP_REMOVED lines=13> */
[----:B------:R-:W-:Y:S02]  /*0ed0*/  F2FP.BF16.F32.PACK_AB R23, R5, R4 ;  /* 0x000000040517723e */ /* 0x000fe400000010ff */
[----:B------:R-:W-:Y:S02]  /*0ee0*/  F2FP.BF16.F32.PACK_AB R22, R145, R8 ;  /* 0x000000089116723e */ /* 0x000fe400000010ff */
[----:B------:R-:W-:Y:S02]  /*0ef0*/  F2FP.BF16.F32.PACK_AB R21, R144, R7 ;  /* 0x000000079015723e */ /* 0x000fe400000010ff */
[----:B------:R-:W-:Y:S01]  /*0f00*/  F2FP.BF16.F32.PACK_AB R20, R143, R6 ;  /* 0x000000068f14723e */ /* 0x000fe200000010ff */
[----:B------:R-:W-:Y:S06]  /*0f10*/  BRA `(.L_x_10798) ;  /* 0x0000000000507947 */ /* 0x000fec0003800000 */
.L_x_10799:
        /* <DEDUP_REMOVED lines=14> */
[----:B------:R-:W-:Y:S02]  /*1000*/  SHF.L.U32 R122, R121, 0x10, RZ ;  /* 0x00000010797a7819 */ /* 0x000fe400000006ff */
[----:B------:R-:W-:Y:S01]  /*1010*/  SHF.L.U32 R164, R143, 0x10, RZ ;  /* 0x000000108fa47819 */ /* 0x000fe200000006ff */
[-C--:B------:R-:W-:Y:S01]  /*1020*/  FMUL.FTZ R143, R120, R161.reuse ;  /* 0x000000a1788f7220 */ /* 0x080fe20000410000 */
[-C--:B------:R-:W-:Y:S01]  /*1030*/  FMUL.FTZ R144, R144, R161.reuse ;  /* 0x000000a190907220 */ /* 0x080fe20000410000 */
[----:B------:R-:W-:-:S02]  /*1040*/  FMUL.FTZ R145, R122, R161 ;  /* 0x000000a17a917220 */ /* 0x000fc40000410000 */
[----:B------:R-:W-:-:S07]  /*1050*/  FMUL.FTZ R5, R164, R161 ;  /* 0x000000a1a4057220 */ /* 0x000fce0000410000 */
.L_x_10798:
[----:B------:R-:W0:Y:S01]  /*1060*/  @P0 LDC.64 R120, c[0x0][0x3a8] ;  /* 0x0000ea00ff780b82 */ /* 0x000e220000000a00 */
[C---:B------:R-:W-:Y:S01]  /*1070*/  IADD3 R162, PT, PT, R142.reuse, 0x20, RZ ;  /* 0x000000208ea27810 */ /* 0x040fe20007ffe0ff */
[----:B0-----:R-:W-:-:S05]  /*1080*/  @P0 IMAD.WIDE.U32 R120, R142, 0x10, R120 ;  /* 0x000000108e780825 */ /* 0x001fca00078e0078 */
[----:B------:R2:W-:Y:S02]  /*1090*/  @P0 STG.E.128 desc[UR6][R120.64], R20 ;  /* 0x0000001478000986 */ /* 0x0005e4000c101d06 */
.L_x_10796:
[----:B-1-3--:R-:W-:Y:S05]  /*10a0*/  BSYNC.RECONVERGENT B0 ;  /* 0x0000000000007941 */ /* 0x00afea0003800200 */
.L_x_10795:
[----:B------:R-:W-:Y:S01]  /*10b0*/  ISETP.GE.U32.AND P1, PT, R0, 0x40, PT ;  /* 0x000000400000780c */ /* 0x000fe20003f26070 */
[----:B------:R-:W-:Y:S03]  /*10c0*/  BSSY.RECONVERGENT B0, `(.L_x_10800) ;  /* 0x0000065000007945 */ /* 0x000fe60003800200 */
[----:B--2---:R-:W-:-:S09]  /*10d0*/  P2R R120, PR, RZ, 0x2 ;  /* 0x00000002ff787803 */ /* 0x004fd20000000000 */
[----:B------:R-:W-:Y:S05]  /*10e0*/  @!P1 BRA `(.L_x_10801) ;  /* 0x0000000400889947 */ /* 0x000fea0003800000 */
[----:B------:R-:W1:Y:S02]  /*10f0*/  LDC.64 R10, c[0x0][0x390] ;  /* 0x0000e400ff0a7b82 */ /* 0x000e640000000a00 */
[----:B-1----:R-:W-:-:S05]  /*1100*/  IMAD.WIDE.U32 R10, R162, 0x10, R10 ;  /* 0x00000010a20a7825 */ /* 0x002fca00078e000a */
[----:B------:R1:W5:Y:S01]  /*1110*/  LDG.E.128 R120, desc[UR6][R10.64] ;  /* 0x000000060a787981 */ /* 0x000362000c1e1d00 */
[----:B------:R-:W-:-:S04]  /*1120*/  ISETP.NE.U32.AND P1, PT, R14, RZ, PT ;  /* 0x000000ff0e00720c */ /* 0x000fc80003f25070 */
[----:B------:R-:W-:-:S13]  /*1130*/  ISETP.NE.AND.EX P1, PT, R15, RZ, PT, P1 ;  /* 0x000000ff0f00720c */ /* 0x000fda0003f25310 */
[----:B-1----:R-:W-:Y:S05]  /*1140*/  @!P1 BRA `(.L_x_10802) ;  /* 0x0000000000a09947 */ /* 0x002fea0003800000 */
[----:B------:R-:W1:Y:S02]  /*1150*/  LDC.64 R10, c[0x0][0x3a0] ;  /* 0x0000e800ff0a7b82 */ /* 0x000e640000000a00 */
[----:B-1----:R-:W-:-:S06]  /*1160*/  IMAD.WIDE.U32 R20, R162, 0x10, R10 ;  /* 0x00000010a2147825 */ /* 0x002fcc00078e000a */
[----:B------:R-:W2:Y:S01]  /*1170*/  LDG.E.128 R20, desc[UR6][R20.64] ;  /* 0x0000000614147981 */ /* 0x000ea2000c1e1d00 */
[C---:B-----5:R-:W-:Y:S02]  /*1180*/  PRMT R9, R123.reuse, 0x7632, R9 ;  /* 0x000076327b097816 */ /* 0x060fe40000000009 */
[----:B------:R-:W-:Y:S02]  /*1190*/  SHF.L.U32 R10, R123, 0x10, RZ ;  /* 0x000000107b0a7819 */ /* 0x000fe400000006ff */
[----:B------:R-:W-:Y:S02]  /*11a0*/  SHF.L.U32 R12, R9, 0x10, RZ ;  /* 0x00000010090c7819 */ /* 0x000fe400000006ff */
[C---:B------:R-:W-:Y:S02]  /*11b0*/  SHF.L.U32 R146, R121.reuse, 0x10, RZ ;  /* 0x0000001079927819 */ /* 0x040fe400000006ff */
[----:B------:R-:W-:Y:S02]  /*11c0*/  PRMT R121, R121, 0x7632, R121 ;  /* 0x0000763279797816 */ /* 0x000fe40000000079 */
[----:B--2---:R-:W-:-:S02]  /*11d0*/  PRMT R11, R23, 0x7632, R11 ;  /* 0x00007632170b7816 */ /* 0x004fc4000000000b */
[----:B------:R-:W-:Y:S02]  /*11e0*/  SHF.L.U32 R9, R23, 0x10, RZ ;  /* 0x0000001017097819 */ /* 0x000fe400000006ff */
[----:B------:R-:W-:Y:S02]  /*11f0*/  SHF.L.U32 R11, R11, 0x10, RZ ;  /* 0x000000100b0b7819 */ /* 0x000fe400000006ff */
[C---:B------:R-:W-:Y:S01]  /*1200*/  SHF.L.U32 R13, R21.reuse, 0x10, RZ ;  /* 0x00000010150d7819 */ /* 0x040fe200000006ff */
[-C--:B------:R-:W-:Y:S01]  /*1210*/  FFMA.FTZ R9, R10, R161.reuse, R9 ;  /* 0x000000a10a097223 */ /* 0x080fe20000010009 */
[----:B------:R-:W-:Y:S01]  /*1220*/  PRMT R21, R21, 0x7632, R21 ;  /* 0x0000763215157816 */ /* 0x000fe20000000015 */
[----:B------:R-:W-:Y:S01]  /*1230*/  FFMA.FTZ R10, R12, R161, R11 ;  /* 0x000000a10c0a7223 */ /* 0x000fe2000001000b */
[----:B------:R-:W-:Y:S02]  /*1240*/  SHF.L.U32 R12, R120, 0x10, RZ ;  /* 0x00000010780c7819 */ /* 0x000fe400000006ff */
[----:B------:R-:W-:-:S02]  /*1250*/  SHF.L.U32 R11, R20, 0x10, RZ ;  /* 0x00000010140b7819 */ /* 0x000fc400000006ff */
[----:B------:R-:W-:Y:S02]  /*1260*/  PRMT R120, R120, 0x7632, R120 ;  /* 0x0000763278787816 */ /* 0x000fe40000000078 */
[----:B------:R-:W-:Y:S01]  /*1270*/  PRMT R20, R20, 0x7632, R20 ;  /* 0x0000763214147816 */ /* 0x000fe20000000014 */
[-C--:B------:R-:W-:Y:S01]  /*1280*/  FFMA.FTZ R11, R12, R161.reuse, R11 ;  /* 0x000000a10c0b7223 */ /* 0x080fe2000001000b */
[----:B------:R-:W-:Y:S01]  /*1290*/  FFMA.FTZ R12, R146, R161, R13 ;  /* 0x000000a1920c7223 */ /* 0x000fe2000001000d */
[C---:B------:R-:W-:Y:S02]  /*12a0*/  SHF.L.U32 R146, R122.reuse, 0x10, RZ ;  /* 0x000000107a927819 */ /* 0x040fe400000006ff */
[----:B------:R-:W-:Y:S02]  /*12b0*/  PRMT R122, R122, 0x7632, R122 ;  /* 0x000076327a7a7816 */ /* 0x000fe4000000007a */
[C---:B------:R-:W-:Y:S02]  /*12c0*/  PRMT R23, R22.reuse, 0x7632, R23 ;  /* 0x0000763216177816 */ /* 0x040fe40000000017 */
[----:B------:R-:W-:-:S02]  /*12d0*/  SHF.L.U32 R13, R22, 0x10, RZ ;  /* 0x00000010160d7819 */ /* 0x000fc400000006ff */
[----:B------:R-:W-:Y:S02]  /*12e0*/  SHF.L.U32 R147, R21, 0x10, RZ ;  /* 0x0000001015937819 */ /* 0x000fe400000006ff */
[----:B------:R-:W-:Y:S01]  /*12f0*/  SHF.L.U32 R120, R120, 0x10, RZ ;  /* 0x0000001078787819 */ /* 0x000fe200000006ff */
[-C--:B------:R-:W-:Y:S01]  /*1300*/  FFMA.FTZ R13, R146, R161.reuse, R13 ;  /* 0x000000a1920d7223 */ /* 0x080fe2000001000d */
[----:B------:R-:W-:Y:S02]  /*1310*/  SHF.L.U32 R22, R121, 0x10, RZ ;  /* 0x0000001079167819 */ /* 0x000fe400000006ff */
[----:B------:R-:W-:Y:S02]  /*1320*/  SHF.L.U32 R122, R122, 0x10, RZ ;  /* 0x000000107a7a7819 */ /* 0x000fe400000006ff */
[----:B------:R-:W-:Y:S01]  /*1330*/  SHF.L.U32 R23, R23, 0x10, RZ ;  /* 0x0000001017177819 */ /* 0x000fe200000006ff */
[----:B------:R-:W-:Y:S01]  /*1340*/  FFMA.FTZ R147, R22, R161, R147 ;  /* 0x000000a116937223 */ /* 0x000fe20000010093 */
[----:B------:R-:W-:-:S03]  /*1350*/  SHF.L.U32 R21, R20, 0x10, RZ ;  /* 0x0000001014157819 */ /* 0x000fc600000006ff */
[----:B------:R-:W-:Y:S01]  /*1360*/  FFMA.FTZ R148, R122, R161, R23 ;  /* 0x000000a17a947223 */ /* 0x000fe20000010017 */
[----:B------:R-:W-:Y:S01]  /*1370*/  F2FP.BF16.F32.PACK_AB R23, R10, R9 ;  /* 0x000000090a17723e */ /* 0x000fe200000010ff */
[----:B------:R-:W-:Y:S01]  /*1380*/  FFMA.FTZ R146, R120, R161, R21 ;  /* 0x000000a178927223 */ /* 0x000fe20000010015 */
[----:B------:R-:W-:Y:S02]  /*1390*/  F2FP.BF16.F32.PACK_AB R21, R147, R12 ;  /* 0x0000000c9315723e */ /* 0x000fe400000010ff */
[----:B------:R-:W-:Y:S02]  /*13a0*/  F2FP.BF16.F32.PACK_AB R22, R148, R13 ;  /* 0x0000000d9416723e */ /* 0x000fe400000010ff */
[----:B------:R-:W-:Y:S01]  /*13b0*/  F2FP.BF16.F32.PACK_AB R20, R146, R11 ;  /* 0x0000000b9214723e */ /* 0x000fe200000010ff */
[----:B------:R-:W-:Y:S06]  /*13c0*/  BRA `(.L_x_10803) ;  /* 0x0000000000c07947 */ /* 0x000fec0003800000 */
.L_x_10802:
        /* <DEDUP_REMOVED lines=24> */
.L_x_10804:
        /* <DEDUP_REMOVED lines=8> */
[----:B------:R-:W-:Y:S02]  /*15d0*/  SHF.L.U32 R122, R122, 0x10, RZ ;  /* 0x000000107a7a7819 */ /* 0x000fe400000006ff */
[----:B------:R-:W-:Y:S01]  /*15e0*/  SHF.L.U32 R22, R123, 0x10, RZ ;  /* 0x000000107b167819 */ /* 0x000fe200000006ff */
[-C--:B------:R-:W-:Y:S01]  /*15f0*/  FMUL.FTZ R12, R12, R161.reuse ;  /* 0x000000a10c0c7220 */ /* 0x080fe20000410000 */
[----:B------:R-:W-:Y:S02]  /*1600*/  SHF.L.U32 R146, R9, 0x10, RZ ;  /* 0x0000001009927819 */ /* 0x000fe400000006ff */
[----:B------:R-:W-:Y:S01]  /*1610*/  SHF.L.U32 R148, R13, 0x10, RZ ;  /* 0x000000100d947819 */ /* 0x000fe200000006ff */
[-C--:B------:R-:W-:Y:S01]  /*1620*/  FMUL.FTZ R13, R122, R161.reuse ;  /* 0x000000a17a0d7220 */ /* 0x080fe20000410000 */
[----:B------:R-:W-:Y:S01]  /*1630*/  SHF.L.U32 R20, R10, 0x10, RZ ;  /* 0x000000100a147819 */ /* 0x000fe200000006ff */
[-C--:B------:R-:W-:Y:S01]  /*1640*/  FMUL.FTZ R9, R22, R161.reuse ;  /* 0x000000a116097220 */ /* 0x080fe20000410000 */
[-C--:B------:R-:W-:Y:S01]  /*1650*/  FMUL.FTZ R10, R120, R161.reuse ;  /* 0x000000a1780a7220 */ /* 0x080fe20000410000 */
[-C--:B------:R-:W-:Y:S01]  /*1660*/  FMUL.FTZ R148, R148, R161.reuse ;  /* 0x000000a194947220 */ /* 0x080fe20000410000 */
[-C--:B------:R-:W-:Y:S01]  /*1670*/  FMUL.FTZ R146, R146, R161.reuse ;  /* 0x000000a192927220 */ /* 0x080fe20000410000 */
[----:B------:R-:W-:-:S02]  /*1680*/  FMUL.FTZ R147, R20, R161 ;  /* 0x000000a114937220 */ /* 0x000fc40000410000 */
[----:B------:R-:W-:Y:S02]  /*1690*/  F2FP.BF16.F32.PACK_AB R23, R10, R9 ;  /* 0x000000090a17723e */ /* 0x000fe400000010ff */
[----:B------:R-:W-:Y:S02]  /*16a0*/  F2FP.BF16.F32.PACK_AB R22, R148, R13 ;  /* 0x0000000d9416723e */ /* 0x000fe400000010ff */
[----:B------:R-:W-:Y:S02]  /*16b0*/  F2FP.BF16.F32.PACK_AB R21, R147, R12 ;  /* 0x0000000c9315723e */ /* 0x000fe400000010ff */
[----:B------:R-:W-:-:S07]  /*16c0*/  F2FP.BF16.F32.PACK_AB R20, R146, R11 ;  /* 0x0000000b9214723e */ /* 0x000fce00000010ff */
.L_x_10803:
[----:B------:R-:W1:Y:S02]  /*16d0*/  @P0 LDC.64 R120, c[0x0][0x3a8] ;  /* 0x0000ea00ff780b82 */ /* 0x000e640000000a00 */
[C---:B-1----:R-:W-:Y:S01]  /*16e0*/  @P0 IMAD.WIDE.U32 R120, R162.reuse, 0x10, R120 ;  /* 0x00000010a2780825 */ /* 0x042fe200078e0078 */
[----:B------:R-:W-:-:S04]  /*16f0*/  IADD3 R162, PT, PT, R162, 0x20, RZ ;  /* 0x00000020a2a27810 */ /* 0x000fc80007ffe0ff */
[----:B------:R1:W-:Y:S03]  /*1700*/  @P0 STG.E.128 desc[UR6][R120.64], R20 ;  /* 0x0000001478000986 */ /* 0x0003e6000c101d06 */
.L_x_10801:
[----:B------:R-:W-:Y:S05]  /*1710*/  BSYNC.RECONVERGENT B0 ;  /* 0x0000000000007941 */ /* 0x000fea0003800200 */
.L_x_10800:
[----:B------:R-:W-:Y:S01]  /*1720*/  ISETP.GE.U32.AND P1, PT, R0, 0x60, PT ;  /* 0x000000600000780c */ /* 0x000fe20003f26070 */
[----:B------:R-:W-:Y:S03]  /*1730*/  BSSY.RECONVERGENT B0, `(.L_x_10805) ;  /* 0x0000065000007945 */ /* 0x000fe60003800200 */
[----:B-1----:R-:W-:-:S09]  /*1740*/  P2R R120, PR, RZ, 0x2 ;  /* 0x00000002ff787803 */ /* 0x002fd20000000000 */
[----:B------:R-:W-:Y:S05]  /*1750*/  @!P1 BRA `(.L_x_10806) ;  /* 0x0000000400889947 */ /* 0x000fea0003800000 */
[----:B------:R-:W1:Y:S02]  /*1760*/  LDC.64 R120, c[0x0][0x390] ;  /* 0x0000e400ff787b82 */ /* 0x000e640000000a00 */
[----:B-1----:R-:W-:-:S06]  /*1770*/  IMAD.WIDE.U32 R120, R162, 0x10, R120 ;  /* 0x00000010a2787825 */ /* 0x002fcc00078e0078 */
[----:B------:R-:W5:Y:S01]  /*1780*/  LDG.E.128 R120, desc[UR6][R120.64] ;  /* 0x0000000678787981 */ /* 0x000f62000c1e1d00 */
[----:B------:R-:W-:-:S04]  /*1790*/  ISETP.NE.U32.AND P1, PT, R14, RZ, PT ;  /* 0x000000ff0e00720c */ /* 0x000fc80003f25070 */
[----:B------:R-:W-:-:S13]  /*17a0*/  ISETP.NE.AND.EX P1, PT, R15, RZ, PT, P1 ;  /* 0x000000ff0f00720c */ /* 0x000fda0003f25310 */
[----:B------:R-:W-:Y:S05]  /*17b0*/  @!P1 BRA `(.L_x_10807) ;  /* 0x0000000000a09947 */ /* 0x000fea0003800000 */
[----:B------:R-:W1:Y:S02]  /*17c0*/  LDC.64 R18, c[0x0][0x3a0] ;  /* 0x0000e800ff127b82 */ /* 0x000e640000000a00 */
[----:B-1----:R-:W-:-:S05]  /*17d0*/  IMAD.WIDE.U32 R18, R162, 0x10, R18 ;  /* 0x00000010a2127825 */ /* 0x002fca00078e0012 */
        /* <DEDUP_REMOVED lines=9> */
[----:B------:R-:W-:Y:S01]  /*1870*/  SHF.L.U32 R19, R20, 0x10, RZ ;  /* 0x0000001014137819 */ /* 0x000fe200000006ff */
[-C--:B------:R-:W-:Y:S01]  /*1880*/  FFMA.FTZ R125, R126, R161.reuse, R23 ;  /* 0x000000a17e7d7223 */ /* 0x080fe20000010017 */
[----:B------:R-:W-:Y:S01]  /*1890*/  SHF.L.U32 R23, R21, 0x10, RZ ;  /* 0x0000001015177819 */ /* 0x000fe200000006ff */
[----:B------:R-:W-:Y:S01]  /*18a0*/  FFMA.FTZ R126, R124, R161, R123 ;  /* 0x000000a17c7e7223 */ /* 0x000fe2000001007b */
[C---:B------:R-:W-:Y:S02]  /*18b0*/  SHF.L.U32 R124, R120.reuse, 0x10, RZ ;  /* 0x00000010787c7819 */ /* 0x040fe400000006ff */
[----:B------:R-:W-:-:S02]  /*18c0*/  PRMT R120, R120, 0x7632, R120 ;  /* 0x0000763278787816 */ /* 0x000fc40000000078 */
[----:B------:R-:W-:Y:S01]  /*18d0*/  PRMT R20, R20, 0x7632, R20 ;  /* 0x0000763214147816 */ /* 0x000fe20000000014 */
[-C--:B------:R-:W-:Y:S01]  /*18e0*/  FFMA.FTZ R18, R124, R161.reuse, R19 ;  /* 0x000000a17c127223 */ /* 0x080fe20000010013 */
[-C--:B------:R-:W-:Y:S01]  /*18f0*/  FFMA.FTZ R19, R150, R161.reuse, R23 ;  /* 0x000000a196137223 */ /* 0x080fe20000010017 */
[----:B------:R-:W-:Y:S02]  /*1900*/  SHF.L.U32 R124, R122, 0x10, RZ ;  /* 0x000000107a7c7819 */ /* 0x000fe400000006ff */
[----:B------:R-:W-:Y:S02]  /*1910*/  SHF.L.U32 R23, R22, 0x10, RZ ;  /* 0x0000001016177819 */ /* 0x000fe400000006ff */
[----:B------:R-:W-:Y:S02]  /*1920*/  PRMT R122, R122, 0x7632, R122 ;  /* 0x000076327a7a7816 */ /* 0x000fe4000000007a */
[----:B------:R-:W-:Y:S01]  /*1930*/  PRMT R21, R21, 0x7632, R21 ;  /* 0x0000763215157816 */ /* 0x000fe20000000015 */
[----:B------:R-:W-:Y:S01]  /*1940*/  FFMA.FTZ R124, R124, R161, R23 ;  /* 0x000000a17c7c7223 */ /* 0x000fe20000010017 */
[----:B------:R-:W-:-:S02]  /*1950*/  PRMT R22, R22, 0x7632, R22 ;  /* 0x0000763216167816 */ /* 0x000fc40000000016 */
[----:B------:R-:W-:Y:S02]  /*1960*/  SHF.L.U32 R120, R120, 0x10, RZ ;  /* 0x0000001078787819 */ /* 0x000fe400000006ff */
        /* <DEDUP_REMOVED lines=13> */
.L_x_10807:
[----:B------:R-:W-:-:S04]  /*1a40*/  ISETP.NE.U32.AND P1, PT, R16, RZ, PT ;  /* 0x000000ff1000720c */ /* 0x000fc80003f25070 */
[----:B------:R-:W-:-:S13]  /*1a50*/  ISETP.NE.AND.EX P1, PT, R17, RZ, PT, P1 ;  /* 0x000000ff1100720c */ /* 0x000fda0003f25310 */
[----:B------:R-:W-:Y:S05]  /*1a60*/  @P1 BRA `(.L_x_10809) ;  /* 0x0000000000541947 */ /* 0x000fea0003800000 */
[C---:B-----5:R-:W-:Y:S02]  /*1a70*/  PRMT R124, R121.reuse, 0x7632, R124 ;  /* 0x00007632797c7816 */ /* 0x060fe4000000007c */
[----:B------:R-:W-:Y:S02]  /*1a80*/  SHF.L.U32 R126, R121, 0x10, RZ ;  /* 0x00000010797e7819 */ /* 0x000fe400000006ff */
[----:B------:R-:W-:Y:S02]  /*1a90*/  PRMT R121, R122, 0x7632, R121 ;  /* 0x000076327a797816 */ /* 0x000fe40000000079 */
[----:B------:R-:W-:Y:S02]  /*1aa0*/  PRMT R19, R120, 0x7632, R19 ;  /* 0x0000763278137816 */ /* 0x000fe40000000013 */
[----:B------:R-:W-:Y:S02]  /*1ab0*/  SHF.L.U32 R122, R122, 0x10, RZ ;  /* 0x000000107a7a7819 */ /* 0x000fe400000006ff */
[----:B------:R-:W-:-:S02]  /*1ac0*/  PRMT R125, R123, 0x7632, R125 ;  /* 0x000076327b7d7816 */ /* 0x000fc4000000007d */
        /* <DEDUP_REMOVED lines=15> */
.L_x_10809:
[C---:B-----5:R-:W-:Y:S02]  /*1bc0*/  PRMT R19, R120.reuse, 0x7632, R19 ;  /* 0x0000763278137816 */ /* 0x060fe40000000013 */
[C---:B------:R-:W-:Y:S02]  /*1bd0*/  SHF.L.U32 R22, R121.reuse, 0x10, RZ ;  /* 0x0000001079167819 */ /* 0x040fe400000006ff */
[----:B------:R-:W-:Y:S02]  /*1be0*/  SHF.L.U32 R18, R120, 0x10, RZ ;  /* 0x0000001078127819 */ /* 0x000fe400000006ff */
[----:B------:R-:W-:Y:S02]  /*1bf0*/  PRMT R21, R121, 0x7632, R21 ;  /* 0x0000763279157816 */ /* 0x000fe40000000015 */
[----:B------:R-:W-:Y:S01]  /*1c00*/  PRMT R23, R122, 0x7632, R23 ;  /* 0x000076327a177816 */ /* 0x000fe20000000017 */
        /* <DEDUP_REMOVED lines=13> */
[----:B------:R-:W-:Y:S01]  /*1ce0*/  F2FP.BF16.F32.PACK_AB R20, R149, R18 ;  /* 0x000000129514723e */ /* 0x000fe200000010ff */
[----:B------:R-:W-:-:S02]  /*1cf0*/  FMUL.FTZ R151, R22, R161 ;  /* 0x000000a116977220 */ /* 0x000fc40000410000 */
[----:B------:R-:W-:Y:S01]  /*1d00*/  FMUL.FTZ R150, R150, R161 ;  /* 0x000000a196967220 */ /* 0x000fe20000410000 */
[----:B------:R-:W-:Y:S02]  /*1d10*/  F2FP.BF16.F32.PACK_AB R23, R126, R125 ;  /* 0x0000007d7e17723e */ /* 0x000fe400000010ff */
[----:B------:R-:W-:Y:S02]  /*1d20*/  F2FP.BF16.F32.PACK_AB R22, R151, R124 ;  /* 0x0000007c9716723e */ /* 0x000fe400000010ff */
[----:B------:R-:W-:-:S07]  /*1d30*/  F2FP.BF16.F32.PACK_AB R21, R150, R19 ;  /* 0x000000139615723e */ /* 0x000fce00000010ff */
.L_x_10808:
[----:B------:R-:W1:Y:S02]  /*1d40*/  @P0 LDC.64 R120, c[0x0][0x3a8] ;  /* 0x0000ea00ff780b82 */ /* 0x000e640000000a00 */
[C---:B-1----:R-:W-:Y:S01]  /*1d50*/  @P0 IMAD.WIDE.U32 R120, R162.reuse, 0x10, R120 ;  /* 0x00000010a2780825 */ /* 0x042fe200078e0078 */
[----:B------:R-:W-:-:S04]  /*1d60*/  IADD3 R162, PT, PT, R162, 0x20, RZ ;  /* 0x00000020a2a27810 */ /* 0x000fc80007ffe0ff */
[----:B------:R1:W-:Y:S03]  /*1d70*/  @P0 STG.E.128 desc[UR6][R120.64], R20 ;  /* 0x0000001478000986 */ /* 0x0003e6000c101d06 */
.L_x_10806:
[----:B------:R-:W-:Y:S05]  /*1d80*/  BSYNC.RECONVERGENT B0 ;  /* 0x0000000000007941 */ /* 0x000fea0003800200 */
.L_x_10805:
        /* <DEDUP_REMOVED lines=23> */
[C---:B------:R-:W-:Y:S01]  /*1f00*/  SHF.L.U32 R23, R21.reuse, 0x10, RZ ;  /* 0x0000001015177819 */ /* 0x040fe200000006ff */
[----:B------:R-:W-:Y:S01]  /*1f10*/  FFMA.FTZ R131, R128, R161, R123 ;  /* 0x000000a180837223 */ /* 0x000fe2000001007b */
[----:B------:R-:W-:Y:S02]  /*1f20*/  SHF.L.U32 R128, R120, 0x10, RZ ;  /* 0x0000001078807819 */ /* 0x000fe400000006ff */
[----:B------:R-:W-:-:S02]  /*1f30*/  PRMT R21, R21, 0x7632, R21 ;  /* 0x0000763215157816 */ /* 0x000fc40000000015 */
[----:B------:R-:W-:Y:S01]  /*1f40*/  PRMT R120, R120, 0x7632, R120 ;  /* 0x0000763278787816 */ /* 0x000fe20000000078 */
[-C--:B------:R-:W-:Y:S01]  /*1f50*/  FFMA.FTZ R127, R128, R161.reuse, R127 ;  /* 0x000000a1807f7223 */ /* 0x080fe2000001007f */
[--C-:B------:R-:W-:Y:S01]  /*1f60*/  FFMA.FTZ R128, R152, R161, R23.reuse ;  /* 0x000000a198807223 */ /* 0x100fe20000010017 */
[C---:B------:R-:W-:Y:S02]  /*1f70*/  SHF.L.U32 R152, R122.reuse, 0x10, RZ ;  /* 0x000000107a987819 */ /* 0x040fe400000006ff */
[----:B------:R-:W-:Y:S02]  /*1f80*/  PRMT R122, R122, 0x7632, R122 ;  /* 0x000076327a7a7816 */ /* 0x000fe4000000007a */
        /* <DEDUP_REMOVED lines=18> */
.L_x_10812:
        /* <DEDUP_REMOVED lines=24> */
.L_x_10814:
        /* <DEDUP_REMOVED lines=24> */
.L_x_10813:
[----:B------:R-:W1:Y:S02]  /*23b0*/  @P0 LDC.64 R120, c[0x0][0x3a8] ;  /* 0x0000ea00ff780b82 */ /* 0x000e640000000a00 */
[C---:B-1----:R-:W-:Y:S01]  /*23c0*/  @P0 IMAD.WIDE.U32 R120, R162.reuse, 0x10, R120 ;  /* 0x00000010a2780825 */ /* 0x042fe200078e0078 */
[----:B------:R-:W-:-:S04]  /*23d0*/  IADD3 R162, PT, PT, R162, 0x20, RZ ;  /* 0x00000020a2a27810 */ /* 0x000fc80007ffe0ff */
[----:B------:R1:W-:Y:S03]  /*23e0*/  @P0 STG.E.128 desc[UR6][R120.64], R20 ;  /* 0x0000001478000986 */ /* 0x0003e6000c101d06 */
.L_x_10811:
[----:B------:R-:W-:Y:S05]  /*23f0*/  BSYNC.RECONVERGENT B0 ;  /* 0x0000000000007941 */ /* 0x000fea0003800200 */
.L_x_10810:
        /* <DEDUP_REMOVED lines=23> */
[----:B------:R-:W-:Y:S02]  /*2570*/  SHF.L.U32 R132, R120, 0x10, RZ ;  /* 0x0000001078847819 */ /* 0x000fe400000006ff */
[----:B------:R-:W-:Y:S01]  /*2580*/  SHF.L.U32 R23, R20, 0x10, RZ ;  /* 0x0000001014177819 */ /* 0x000fe200000006ff */
[-C--:B------:R-:W-:Y:S01]  /*2590*/  FFMA.FTZ R133, R134, R161.reuse, R133 ;  /* 0x000000a186857223 */ /* 0x080fe20000010085 */
[----:B------:R-:W-:Y:S02]  /*25a0*/  SHF.L.U32 R134, R122, 0x10, RZ ;  /* 0x000000107a867819 */ /* 0x000fe400000006ff */
[----:B------:R-:W-:Y:S01]  /*25b0*/  PRMT R120, R120, 0x7632, R120 ;  /* 0x0000763278787816 */ /* 0x000fe20000000078 */
[----:B------:R-:W-:Y:S01]  /*25c0*/  FFMA.FTZ R132, R132, R161, R23 ;  /* 0x000000a184847223 */ /* 0x000fe20000010017 */
[----:B------:R-:W-:-:S02]  /*25d0*/  SHF.L.U32 R23, R22, 0x10, RZ ;  /* 0x0000001016177819 */ /* 0x000fc400000006ff */
[----:B------:R-:W-:Y:S02]  /*25e0*/  PRMT R121, R121, 0x7632, R121 ;  /* 0x0000763279797816 */ /* 0x000fe40000000079 */
[----:B------:R-:W-:Y:S01]  /*25f0*/  PRMT R122, R122, 0x7632, R122 ;  /* 0x000076327a7a7816 */ /* 0x000fe2000000007a */
[----:B------:R-:W-:Y:S01]  /*2600*/  FFMA.FTZ R134, R134, R161, R23 ;  /* 0x000000a186867223 */ /* 0x000fe20000010017 */
[----:B------:R-:W-:Y:S02]  /*2610*/  PRMT R20, R20, 0x7632, R20 ;  /* 0x0000763214147816 */ /* 0x000fe40000000014 */
[----:B------:R-:W-:Y:S02]  /*2620*/  PRMT R21, R21, 0x7632, R21 ;  /* 0x0000763215157816 */ /* 0x000fe40000000015 */
[----:B------:R-:W-:Y:S02]  /*2630*/  PRMT R22, R22, 0x7632, R22 ;  /* 0x0000763216167816 */ /* 0x000fe40000000016 */
[----:B------:R-:W-:-:S02]  /*2640*/  SHF.L.U32 R120, R120, 0x10, RZ ;  /* 0x0000001078787819 */ /* 0x000fc400000006ff */
        /* <DEDUP_REMOVED lines=13> */
.L_x_10817:
        /* <DEDUP_REMOVED lines=24> */
.L_x_10819:
        /* <DEDUP_REMOVED lines=24> */
.L_x_10818:
[----:B------:R-:W1:Y:S02]  /*2a20*/  @P0 LDC.64 R120, c[0x0][0x3a8] ;  /* 0x0000ea00ff780b82 */ /* 0x000e640000000a00 */
[C---:B-1----:R-:W-:Y:S01]  /*2a30*/  @P0 IMAD.WIDE.U32 R120, R162.reuse, 0x10, R120 ;  /* 0x00000010a2780825 */ /* 0x042fe200078e0078 */
[----:B------:R-:W-:-:S04]  /*2a40*/  IADD3 R162, PT, PT, R162, 0x20, RZ ;  /* 0x00000020a2a27810 */ /* 0x000fc80007ffe0ff */
[----:B------:R1:W-:Y:S03]  /*2a50*/  @P0 STG.E.128 desc[UR6][R120.64], R20 ;  /* 0x0000001478000986 */ /* 0x0003e6000c101d06 */
.L_x_10816:
[----:B------:R-:W-:Y:S05]  /*2a60*/  BSYNC.RECONVERGENT B0 ;  /* 0x0000000000007941 */ /* 0x000fea0003800200 */
.L_x_10815:
        /* <DEDUP_REMOVED lines=12> */
[----:B------:R1:W2:Y:S01]  /*2b30*/  LDG.E.128 R20, desc[UR6][R14.64] ;  /* 0x000000060e147981 */ /* 0x0002a2000c1e1d00 */
[----:B-----5:R-:W-:Y:S02]  /*2b40*/  PRMT R16, R123, 0x7632, R16 ;  /* 0x000076327b107816 */ /* 0x020fe40000000010 */
[C---:B------:R-:W-:Y:S02]  /*2b50*/  SHF.L.U32 R138, R121.reuse, 0x10, RZ ;  /* 0x00000010798a7819 */ /* 0x040fe400000006ff */
[----:B------:R-:W-:Y:S02]  /*2b60*/  SHF.L.U32 R16, R16, 0x10, RZ ;  /* 0x0000001010107819 */ /* 0x000fe400000006ff */
[----:B------:R-:W-:Y:S02]  /*2b70*/  PRMT R121, R121, 0x7632, R121 ;  /* 0x0000763279797816 */ /* 0x000fe40000000079 */
[----:B------:R-:W-:Y:S02]  /*2b80*/  SHF.L.U32 R140, R123, 0x10, RZ ;  /* 0x000000107b8c7819 */ /* 0x000fe400000006ff */
[----:B-1----:R-:W-:-:S02]  /*2b90*/  SHF.L.U32 R14, R122, 0x10, RZ ;  /* 0x000000107a0e7819 */ /* 0x002fc400000006ff */
[----:B------:R-:W-:-:S04]  /*2ba0*/  PRMT R122, R122, 0x7632, R122 ;  /* 0x000076327a7a7816 */ /* 0x000fc8000000007a */
[----:B------:R-:W-:Y:S02]  /*2bb0*/  SHF.L.U32 R122, R122, 0x10, RZ ;  /* 0x000000107a7a7819 */ /* 0x000fe400000006ff */
[----:B--2---:R-:W-:Y:S02]  /*2bc0*/  PRMT R17, R23, 0x7632, R17 ;  /* 0x0000763217117816 */ /* 0x004fe40000000011 */
[----:B------:R-:W-:Y:S02]  /*2bd0*/  SHF.L.U32 R15, R21, 0x10, RZ ;  /* 0x00000010150f7819 */ /* 0x000fe400000006ff */
[----:B------:R-:W-:Y:S02]  /*2be0*/  SHF.L.U32 R17, R17, 0x10, RZ ;  /* 0x0000001011117819 */ /* 0x000fe400000006ff */
[----:B------:R-:W-:Y:S01]  /*2bf0*/  SHF.L.U32 R139, R22, 0x10, RZ ;  /* 0x00000010168b7819 */ /* 0x000fe200000006ff */
[-C--:B------:R-:W-:Y:S01]  /*2c00*/  FFMA.FTZ R138, R138, R161.reuse, R15 ;  /* 0x000000a18a8a7223 */ /* 0x080fe2000001000f */
[----:B------:R-:W-:Y:S01]  /*2c10*/  SHF.L.U32 R137, R20, 0x10, RZ ;  /* 0x0000001014897819 */ /* 0x000fe200000006ff */
[-C--:B------:R-:W-:Y:S01]  /*2c20*/  FFMA.FTZ R141, R16, R161.reuse, R17 ;  /* 0x000000a1108d7223 */ /* 0x080fe20000010011 */
[----:B------:R-:W-:Y:S01]  /*2c30*/  SHF.L.U32 R16, R120, 0x10, RZ ;  /* 0x0000001078107819 */ /* 0x000fe200000006ff */
[----:B------:R-:W-:Y:S01]  /*2c40*/  FFMA.FTZ R139, R14, R161, R139 ;  /* 0x000000a10e8b7223 */ /* 0x000fe2000001008b */
[----:B------:R-:W-:-:S02]  /*2c50*/  PRMT R120, R120, 0x7632, R120 ;  /* 0x0000763278787816 */ /* 0x000fc40000000078 */
[----:B------:R-:W-:Y:S01]  /*2c60*/  PRMT R20, R20, 0x7632, R20 ;  /* 0x0000763214147816 */ /* 0x000fe20000000014 */
[-C--:B------:R-:W-:Y:S01]  /*2c70*/  FFMA.FTZ R137, R16, R161.reuse, R137 ;  /* 0x000000a110897223 */ /* 0x080fe20000010089 */
[----:B------:R-:W-:Y:S02]  /*2c80*/  PRMT R21, R21, 0x7632, R21 ;  /* 0x0000763215157816 */ /* 0x000fe40000000015 */
        /* <DEDUP_REMOVED lines=9> */
[----:B------:R-:W-:Y:S01]  /*2d20*/  F2FP.BF16.F32.PACK_AB R23, R141, R140 ;  /* 0x0000008c8d17723e */ /* 0x000fe200000010ff */
[-C--:B------:R-:W-:Y:S02]  /*2d30*/  FFMA.FTZ R159, R14, R161.reuse, R21 ;  /* 0x000000a10e9f7223 */ /* 0x080fe40000010015 */
[----:B------:R-:W-:Y:S01]  /*2d40*/  FFMA.FTZ R158, R120, R161, R15 ;  /* 0x000000a1789e7223 */ /* 0x000fe2000001000f */
[----:B------:R-:W-:Y:S02]  /*2d50*/  F2FP.BF16.F32.PACK_AB R22, R160, R139 ;  /* 0x0000008ba016723e */ /* 0x000fe400000010ff */
[----:B------:R-:W-:-:S02]  /*2d60*/  F2FP.BF16.F32.PACK_AB R21, R159, R138 ;  /* 0x0000008a9f15723e */ /* 0x000fc400000010ff */
[----:B------:R-:W-:Y:S01]  /*2d70*/  F2FP.BF16.F32.PACK_AB R20, R158, R137 ;  /* 0x000000899e14723e */ /* 0x000fe200000010ff */
[----:B------:R-:W-:Y:S06]  /*2d80*/  BRA `(.L_x_10823) ;  /* 0x0000000000c07947 */ /* 0x000fec0003800000 */
.L_x_10822:
[----:B------:R-:W-:-:S04]  /*2d90*/  ISETP.NE.U32.AND P1, PT, R16, RZ, PT ;  /* 0x000000ff1000720c */ /* 0x000fc80003f25070 */
[----:B------:R-:W-:-:S13]  /*2da0*/  ISETP.NE.AND.EX P1, PT, R17, RZ, PT, P1 ;  /* 0x000000ff1100720c */ /* 0x000fda0003f25310 */
[----:B------:R-:W-:Y:S05]  /*2db0*/  @P1 BRA `(.L_x_10824) ;  /* 0x0000000000541947 */ /* 0x000fea0003800000 */
[----:B-----5:R-:W-:Y:S02]  /*2dc0*/  PRMT R16, R123, 0x7632, R16 ;  /* 0x000076327b107816 */ /* 0x020fe40000000010 */
[----:B------:R-:W-:Y:S02]  /*2dd0*/  PRMT R14, R120, 0x7632, R14 ;  /* 0x00007632780e7816 */ /* 0x000fe4000000000e */
[----:B------:R-:W-:Y:S02]  /*2de0*/  PRMT R15, R121, 0x7632, R15 ;  /* 0x00007632790f7816 */ /* 0x000fe4000000000f */
        /* <DEDUP_REMOVED lines=18> */
.L_x_10824:
        /* <DEDUP_REMOVED lines=24> */
.L_x_10823:
[----:B------:R-:W1:Y:S02]  /*3090*/  @P0 LDC.64 R14, c[0x0][0x3a8] ;  /* 0x0000ea00ff0e0b82 */ /* 0x000e640000000a00 */
[----:B-1----:R-:W-:-:S05]  /*30a0*/  @P0 IMAD.WIDE.U32 R14, R162, 0x10, R14 ;  /* 0x00000010a20e0825 */ /* 0x002fca00078e000e */
[----:B------:R1:W-:Y:S02]  /*30b0*/  @P0 STG.E.128 desc[UR6][R14.64], R20 ;  /* 0x000000140e000986 */ /* 0x0003e4000c101d06 */
.L_x_10821:
[----:B------:R-:W-:Y:S05]  /*30c0*/  BSYNC.RECONVERGENT B0 ;  /* 0x0000000000007941 */ /* 0x000fea0003800200 */
.L_x_10820:
[----:B-1----:R-:W-:Y:S01]  /*30d0*/  FADD.FTZ R14, RZ, R6 ;  /* 0x00000006ff0e7221 */ /* 0x002fe20000010000 */
        /* <DEDUP_REMOVED lines=58> */
[----:B------:R-:W1:Y:S01]  /*3480*/  SHFL.BFLY PT, R15, R14, 0x1, 0x1f ;  /* 0x0c201f000e0f7f89 */ /* 0x000e6200000e0000 */
[----:B------:R-:W-:Y:S01]  /*3490*/  ISETP.GT.U32.AND P6, PT, R0, 0x9f, PT ;  /* 0x0000009f0000780c */ /* 0x000fe20003fc4070 */
[----:B-1----:R-:W-:-:S05]  /*34a0*/  FADD.FTZ R121, R14, R15 ;  /* 0x0000000f0e797221 */ /* 0x002fca0000010000 */
[----:B------:R-:W1:Y:S02]  /*34b0*/  SHFL.BFLY PT, R122, R121, 0x2, 0x1f ;  /* 0x0c401f00797a7f89 */ /* 0x000e6400000e0000 */
[----:B-1----:R-:W-:-:S05]  /*34c0*/  FADD.FTZ R122, R121, R122 ;  /* 0x0000007a797a7221 */ /* 0x002fca0000010000 */
[----:B------:R-:W1:Y:S02]  /*34d0*/  SHFL.BFLY PT, R15, R122, 0x4, 0x1f ;  /* 0x0c801f007a0f7f89 */ /* 0x000e6400000e0000 */
[----:B-1----:R-:W-:Y:S02]  /*34e0*/  FADD.FTZ R161, R122, R15 ;  /* 0x0000000f7aa17221 */ /* 0x002fe40000010000 */
[----:B------:R-:W1:Y:S03]  /*34f0*/  LDC R15, c[0x0][0x400] ;  /* 0x00010000ff0f7b82 */ /* 0x000e660000000800 */
[----:B------:R-:W2:Y:S02]  /*3500*/  SHFL.BFLY PT, R162, R161, 0x8, 0x1f ;  /* 0x0d001f00a1a27f89 */ /* 0x000ea400000e0000 */
[----:B--2---:R-:W-:-:S05]  /*3510*/  FADD.FTZ R162, R161, R162 ;  /* 0x000000a2a1a27221 */ /* 0x004fca0000010000 */
[----:B------:R-:W2:Y:S02]  /*3520*/  SHFL.BFLY PT, R123, R162, 0x10, 0x1f ;  /* 0x0e001f00a27b7f89 */ /* 0x000ea400000e0000 */
[----:B--2---:R-:W-:-:S04]  /*3530*/  FADD.FTZ R16, R162, R123 ;  /* 0x0000007ba2107221 */ /* 0x004fc80000010000 */
        /* <DEDUP_REMOVED lines=99> */
[----:B------:R-:W1:Y:S02]  /*3b70*/  SHFL.BFLY PT, R121, R14, 0x1, 0x1f ;  /* 0x0c201f000e797f89 */ /* 0x000e6400000e0000 */
[----:B-1----:R-:W-:-:S05]  /*3b80*/  FADD.FTZ R121, R14, R121 ;  /* 0x000000790e797221 */ /* 0x002fca0000010000 */
[----:B------:R-:W1:Y:S02]  /*3b90*/  SHFL.BFLY PT, R122, R121, 0x2, 0x1f ;  /* 0x0c401f00797a7f89 */ /* 0x000e6400000e0000 */
[----:B-1----:R-:W-:-:S05]  /*3ba0*/  FADD.FTZ R122, R121, R122 ;  /* 0x0000007a797a7221 */ /* 0x002fca0000010000 */
[----:B------:R-:W1:Y:S02]  /*3bb0*/  SHFL.BFLY PT, R161, R122, 0x4, 0x1f ;  /* 0x0c801f007aa17f89 */ /* 0x000e6400000e0000 */
[----:B-1----:R-:W-:-:S05]  /*3bc0*/  FADD.FTZ R161, R122, R161 ;  /* 0x000000a17aa17221 */ /* 0x002fca0000010000 */
[----:B------:R-:W1:Y:S02]  /*3bd0*/  SHFL.BFLY PT, R162, R161, 0x8, 0x1f ;  /* 0x0d001f00a1a27f89 */ /* 0x000e6400000e0000 */
[----:B-1----:R-:W-:-:S05]  /*3be0*/  FADD.FTZ R162, R161, R162 ;  /* 0x000000a2a1a27221 */ /* 0x002fca0000010000 */
[----:B------:R1:W2:Y:S02]  /*3bf0*/  SHFL.BFLY PT, R163, R162, 0x10, 0x1f ;  /* 0x0e001f00a2a37f89 */ /* 0x0002a400000e0000 */
.L_x_10850:
[----:B------:R-:W-:Y:S01]  /*3c00*/  FMUL.FTZ R14, R123, R123 ;  /* 0x0000007b7b0e7220 */ /* 0x000fe20000410000 */
[----:B------:R-:W-:Y:S01]  /*3c10*/  ISETP.NE.AND P0, PT, RZ, UR4, PT ;  /* 0x00000004ff007c0c */ /* 0x000fe2000bf05270 */
[----:B-12---:R-:W-:Y:S01]  /*3c20*/  FADD.FTZ R162, R162, R163 ;  /* 0x000000a3a2a27221 */ /* 0x006fe20000010000 */
[----:B------:R-:W1:Y:S01]  /*3c30*/  @!P5 LDC.64 R120, c[0x0][0x3c0] ;  /* 0x0000f000ff78db82 */ /* 0x000e620000000a00 */
[----:B------:R-:W-:Y:S01]  /*3c40*/  BSSY.RECONVERGENT B0, `(.L_x_10826) ;  /* 0x000002c000007945 */ /* 0x000fe20003800200 */
[----:B------:R-:W-:Y:S01]  /*3c50*/  FSEL R14, R14, RZ, P0 ;  /* 0x000000ff0e0e7208 */ /* 0x000fe20000000000 */
[----:B------:R-:W-:-:S04]  /*3c60*/  FFMA.FTZ R15, R162, R15, UR5 ;  /* 0x00000005a20f7e23 */ /* 0x000fc8000801000f */
[----:B------:R-:W-:Y:S01]  /*3c70*/  FADD.FTZ R15, R15, R14 ;  /* 0x0000000e0f0f7221 */ /* 0x000fe20000010000 */
[----:B------:R-:W2:Y:S01]  /*3c80*/  @!P5 LDC.64 R16, c[0x0][0x3c8] ;  /* 0x0000f200ff10db82 */ /* 0x000ea20000000a00 */
[----:B------:R-:W-:-:S04]  /*3c90*/  FSEL R14, R123, RZ, !P0 ;  /* 0x000000ff7b0e7208 */ /* 0x000fc80004000000 */
[----:B------:R-:W3:Y:S01]  /*3ca0*/  MUFU.RSQ R15, R15 ;  /* 0x0000000f000f7308 */ /* 0x000ee20000001400 */
[----:B-1----:R-:W-:-:S05]  /*3cb0*/  @!P5 IMAD.WIDE R120, R3, 0x4, R120 ;  /* 0x000000040378d825 */ /* 0x002fca00078e0278 */
[----:B------:R1:W-:Y:S01]  /*3cc0*/  @!P5 STG.E desc[UR6][R120.64], R123 ;  /* 0x0000007b7800d986 */ /* 0x0003e2000c101906 */
[----:B--2---:R-:W-:-:S05]  /*3cd0*/  @!P5 IMAD.WIDE R16, R3, 0x4, R16 ;  /* 0x000000040310d825 */ /* 0x004fca00078e0210 */
[----:B---3--:R1:W-:Y:S01]  /*3ce0*/  @!P5 STG.E desc[UR6][R16.64], R15 ;  /* 0x0000000f1000d986 */ /* 0x0083e2000c101906 */
[----:B------:R-:W-:Y:S05]  /*3cf0*/  @!P3 BRA `(.L_x_10827) ;  /* 0x000000000080b947 */ /* 0x000fea0003800000 */
[--C-:B-1----:R-:W-:Y:S01]  /*3d00*/  FADD.FTZ R16, R6, -R14.reuse ;  /* 0x8000000e06107221 */ /* 0x102fe20000010000 */
[--C-:B------:R-:W-:Y:S01]  /*3d10*/  FADD.FTZ R120, R7, -R14.reuse ;  /* 0x8000000e07787221 */ /* 0x100fe20000010000 */
[--C-:B------:R-:W-:Y:S01]  /*3d20*/  FADD.FTZ R122, R144, -R14.reuse ;  /* 0x8000000e907a7221 */ /* 0x100fe20000010000 */
[--C-:B------:R-:W-:Y:S01]  /*3d30*/  FADD.FTZ R162, R5, -R14.reuse ;  /* 0x8000000e05a27221 */ /* 0x100fe20000010000 */
[----:B------:R-:W-:Y:S01]  /*3d40*/  FMUL.FTZ R17, R15, R16 ;  /* 0x000000100f117220 */ /* 0x000fe20000410000 */
[----:B------:R-:W-:Y:S01]  /*3d50*/  FADD.FTZ R16, R143, -R14 ;  /* 0x8000000e8f107221 */ /* 0x000fe20000010000 */
[C---:B------:R-:W-:Y:S01]  /*3d60*/  FMUL.FTZ R121, R15.reuse, R120 ;  /* 0x000000780f797220 */ /* 0x040fe20000410000 */
[----:B------:R-:W-:Y:S01]  /*3d70*/  FMUL.FTZ R122, R15, R122 ;  /* 0x0000007a0f7a7220 */ /* 0x000fe20000410000 */
[----:B-----5:R-:W-:Y:S01]  /*3d80*/  FFMA.FTZ R17, R17, R116, R108 ;  /* 0x0000007411117223 */ /* 0x020fe2000001006c */
[----:B------:R-:W-:Y:S01]  /*3d90*/  FMUL.FTZ R16, R15, R16 ;  /* 0x000000100f107220 */ /* 0x000fe20000410000 */
[----:B------:R-:W-:Y:S01]  /*3da0*/  FFMA.FTZ R121, R121, R118, R110 ;  /* 0x0000007679797223 */ /* 0x000fe2000001006e */
[----:B------:R-:W-:Y:S01]  /*3db0*/  FFMA.FTZ R122, R122, R119, R111 ;  /* 0x000000777a7a7223 */ /* 0x000fe2000001006f */
[----:B------:R-:W-:Y:S01]  /*3dc0*/  FMUL.FTZ R162, R15, R162 ;  /* 0x000000a20fa27220 */ /* 0x000fe20000410000 */
[----:B------:R-:W-:-:S03]  /*3dd0*/  FFMA.FTZ R16, R16, R117, R109 ;  /* 0x0000007510107223 */ /* 0x000fc6000001006d */
[----:B------:R-:W-:Y:S01]  /*3de0*/  F2FP.BF16.F32.PACK_AB R121, R122, R121 ;  /* 0x000000797a79723e */ /* 0x000fe200000010ff */
[--C-:B------:R-:W-:Y:S01]  /*3df0*/  FADD.FTZ R122, R4, -R14.reuse ;  /* 0x8000000e047a7221 */ /* 0x100fe20000010000 */
[----:B------:R-:W-:Y:S01]  /*3e00*/  F2FP.BF16.F32.PACK_AB R120, R16, R17 ;  /* 0x000000111078723e */ /* 0x000fe200000010ff */
[--C-:B------:R-:W-:Y:S01]  /*3e10*/  FADD.FTZ R16, R8, -R14.reuse ;  /* 0x8000000e08107221 */ /* 0x100fe20000010000 */
[----:B------:R-:W-:Y:S01]  /*3e20*/  FFMA.FTZ R162, R162, R115, R107 ;  /* 0x00000073a2a27223 */ /* 0x000fe2000001006b */
[C---:B------:R-:W-:Y:S02]  /*3e30*/  FMUL.FTZ R123, R15.reuse, R122 ;  /* 0x0000007a0f7b7220 */ /* 0x040fe40000410000 */
[----:B------:R-:W-:Y:S01]  /*3e40*/  FMUL.FTZ R17, R15, R16 ;  /* 0x000000100f117220 */ /* 0x000fe20000410000 */
[----:B------:R-:W-:Y:S01]  /*3e50*/  FADD.FTZ R16, R145, -R14 ;  /* 0x8000000e91107221 */ /* 0x000fe20000010000 */
[----:B------:R-:W-:Y:S02]  /*3e60*/  FFMA.FTZ R123, R123, R114, R106 ;  /* 0x000000727b7b7223 */ /* 0x000fe4000001006a */
[----:B------:R-:W-:Y:S01]  /*3e70*/  FFMA.FTZ R17, R17, R112, R104 ;  /* 0x0000007011117223 */ /* 0x000fe20000010068 */
[----:B------:R-:W-:-:S02]  /*3e80*/  FMUL.FTZ R16, R15, R16 ;  /* 0x000000100f107220 */ /* 0x000fc40000410000 */
[----:B------:R-:W-:Y:S02]  /*3e90*/  F2FP.BF16.F32.PACK_AB R123, R162, R123 ;  /* 0x0000007ba27b723e */ /* 0x000fe400000010ff */
[----:B------:R-:W-:-:S05]  /*3ea0*/  FFMA.FTZ R16, R16, R113, R105 ;  /* 0x0000007110107223 */ /* 0x000fca0000010069 */
[----:B------:R-:W-:Y:S02]  /*3eb0*/  F2FP.BF16.F32.PACK_AB R122, R16, R17 ;  /* 0x00000011107a723e */ /* 0x000fe400000010ff */
[----:B------:R-:W1:Y:S02]  /*3ec0*/  LDC.64 R16, c[0x0][0x428] ;  /* 0x00010a00ff107b82 */ /* 0x000e640000000a00 */
[C---:B-1----:R-:W-:Y:S01]  /*3ed0*/  IMAD.WIDE.U32 R16, R142.reuse, 0x10, R16 ;  /* 0x000000108e107825 */ /* 0x042fe200078e0010 */
[----:B------:R-:W-:-:S04]  /*3ee0*/  IADD3 R142, PT, PT, R142, 0x20, RZ ;  /* 0x000000208e8e7810 */ /* 0x000fc80007ffe0ff */
[----:B------:R2:W-:Y:S03]  /*3ef0*/  STG.E.128 desc[UR6][R16.64], R120 ;  /* 0x0000007810007986 */ /* 0x0005e6000c101d06 */
.L_x_10827:
[----:B------:R-:W-:Y:S05]  /*3f00*/  BSYNC.RECONVERGENT B0 ;  /* 0x0000000000007941 */ /* 0x000fea0003800200 */
.L_x_10826:
[----:B------:R-:W-:Y:S01]  /*3f10*/  ISETP.GE.U32.AND P0, PT, R0, 0x40, PT ;  /* 0x000000400000780c */ /* 0x000fe20003f06070 */
[----:B------:R-:W-:-:S12]  /*3f20*/  BSSY.RECONVERGENT B0, `(.L_x_10828) ;  /* 0x0000022000007945 */ /* 0x000fd80003800200 */
[----:B------:R-:W-:Y:S05]  /*3f30*/  @!P0 BRA `(.L_x_10829) ;  /* 0x0000000000808947 */ /* 0x000fea0003800000 */
[--C-:B-12---:R-:W-:Y:S01]  /*3f40*/  FADD.FTZ R16, R11, -R14.reuse ;  /* 0x8000000e0b107221 */ /* 0x106fe20000010000 */
[--C-:B------:R-:W-:Y:S01]  /*3f50*/  FADD.FTZ R120, R12, -R14.reuse ;  /* 0x8000000e0c787221 */ /* 0x100fe20000010000 */
[--C-:B------:R-:W-:Y:S01]  /*3f60*/  FADD.FTZ R122, R147, -R14.reuse ;  /* 0x8000000e937a7221 */ /* 0x100fe20000010000 */
[--C-:B------:R-:W-:Y:S01]  /*3f70*/  FADD.FTZ R162, R10, -R14.reuse ;  /* 0x8000000e0aa27221 */ /* 0x100fe20000010000 */
[C---:B------:R-:W-:Y:S01]  /*3f80*/  FMUL.FTZ R17, R15.reuse, R16 ;  /* 0x000000100f117220 */ /* 0x040fe20000410000 */
        /* <DEDUP_REMOVED lines=27> */
.L_x_10829:
[----:B------:R-:W-:Y:S05]  /*4140*/  BSYNC.RECONVERGENT B0 ;  /* 0x0000000000007941 */ /* 0x000fea0003800200 */
.L_x_10828:
[----:B------:R-:W-:Y:S01]  /*4150*/  ISETP.GE.U32.AND P0, PT, R0, 0x60, PT ;  /* 0x000000600000780c */ /* 0x000fe20003f06070 */
[----:B------:R-:W-:-:S12]  /*4160*/  BSSY.RECONVERGENT B0, `(.L_x_10830) ;  /* 0x0000022000007945 */ /* 0x000fd80003800200 */
[----:B------:R-:W-:Y:S05]  /*4170*/  @!P0 BRA `(.L_x_10831) ;  /* 0x0000000000808947 */ /* 0x000fea0003800000 */
[--C-:B-123--:R-:W-:Y:S01]  /*4180*/  FADD.FTZ R16, R18, -R14.reuse ;  /* 0x8000000e12107221 */ /* 0x10efe20000010000 */
        /* <DEDUP_REMOVED lines=31> */
.L_x_10831:
[----:B------:R-:W-:Y:S05]  /*4380*/  BSYNC.RECONVERGENT B0 ;  /* 0x0000000000007941 */ /* 0x000fea0003800200 */
.L_x_10830:
[----:B------:R-:W-:Y:S01]  /*4390*/  ISETP.GE.U32.AND P0, PT, R0, 0x80, PT ;  /* 0x000000800000780c */ /* 0x000fe20003f06070 */
[----:B------:R-:W-:-:S12]  /*43a0*/  BSSY.RECONVERGENT B0, `(.L_x_10832) ;  /* 0x0000022000007945 */ /* 0x000fd80003800200 */
[----:B------:R-:W-:Y:S05]  /*43b0*/  @!P0 BRA `(.L_x_10833) ;  /* 0x0000000000808947 */ /* 0x000fea0003800000 */
[--C-:B-1234-:R-:W-:Y:S01]  /*43c0*/  FADD.FTZ R16, R127, -R14.reuse ;  /* 0x8000000e7f107221 */ /* 0x11efe20000010000 */
        /* <DEDUP_REMOVED lines=31> */
.L_x_10833:
[----:B------:R-:W-:Y:S05]  /*45c0*/  BSYNC.RECONVERGENT B0 ;  /* 0x0000000000007941 */ /* 0x000fea0003800200 */
.L_x_10832:
[----:B------:R-:W-:Y:S01]  /*45d0*/  ISETP.GE.U32.AND P0, PT, R0, 0xa0, PT ;  /* 0x000000a00000780c */ /* 0x000fe20003f06070 */
[----:B------:R-:W-:-:S12]  /*45e0*/  BSSY.RECONVERGENT B0, `(.L_x_10834) ;  /* 0x0000022000007945 */ /* 0x000fd80003800200 */
[----:B------:R-:W-:Y:S05]  /*45f0*/  @!P0 BRA `(.L_x_10835) ;  /* 0x0000000000808947 */ /* 0x000fea0003800000 */
[--C-:B-1234-:R-:W-:Y:S01]  /*4600*/  FADD.FTZ R16, R132, -R14.reuse ;  /* 0x8000000e84107221 */ /* 0x11efe20000010000 */
        /* <DEDUP_REMOVED lines=31> */
.L_x_10835:
[----:B------:R-:W-:Y:S05]  /*4800*/  BSYNC.RECONVERGENT B0 ;  /* 0x0000000000007941 */ /* 0x000fea0003800200 */
.L_x_10834:
[----:B------:R-:W-:Y:S01]  /*4810*/  ISETP.GE.U32.AND P0, PT, R0, 0xc0, PT ;  /* 0x000000c00000780c */ /* 0x000fe20003f06070 */
[----:B------:R-:W-:-:S12]  /*4820*/  BSSY.RECONVERGENT B0, `(.L_x_10836) ;  /* 0x0000021000007945 */ /* 0x000fd80003800200 */
[----:B------:R-:W-:Y:S05]  /*4830*/  @!P0 BRA `(.L_x_10837) ;  /* 0x00000000007c8947 */ /* 0x000fea0003800000 */
[--C-:B-1234-:R-:W-:Y:S01]  /*4840*/  FADD.FTZ R16, R137, -R14.reuse ;  /* 0x8000000e89107221 */ /* 0x11efe20000010000 */
[--C-:B------:R-:W-:Y:S01]  /*4850*/  FADD.FTZ R120, R158, -R14.reuse ;  /* 0x8000000e9e787221 */ /* 0x100fe20000010000 */
[--C-:B------:R-:W-:Y:S01]  /*4860*/  FADD.FTZ R123, R159, -R14.reuse ;  /* 0x8000000e9f7b7221 */ /* 0x100fe20000010000 */
[--C-:B------:R-:W-:Y:S01]  /*4870*/  FADD.FTZ R121, R138, -R14.reuse ;  /* 0x8000000e8a797221 */ /* 0x100fe20000010000 */
[--C-:B------:R-:W-:Y:S01]  /*4880*/  FADD.FTZ R162, R139, -R14.reuse ;  /* 0x8000000e8ba27221 */ /* 0x100fe20000010000 */
[--C-:B------:R-:W-:Y:S01]  /*4890*/  FADD.FTZ R164, R160, -R14.reuse ;  /* 0x8000000ea0a47221 */ /* 0x100fe20000010000 */
[--C-:B------:R-:W-:Y:S01]  /*48a0*/  FADD.FTZ R122, R140, -R14.reuse ;  /* 0x8000000e8c7a7221 */ /* 0x100fe20000010000 */
[----:B------:R-:W-:Y:S01]  /*48b0*/  FADD.FTZ R14, R141, -R14 ;  /* 0x8000000e8d0e7221 */ /* 0x000fe20000010000 */
        /* <DEDUP_REMOVED lines=8> */
[----:B-----5:R-:W-:Y:S01]  /*4940*/  FFMA.FTZ R122, R123, R32, R24 ;  /* 0x000000207b7a7223 */ /* 0x020fe20000010018 */
[----:B------:R-:W-:Y:S01]  /*4950*/  FFMA.FTZ R123, R161, R34, R26 ;  /* 0x00000022a17b7223 */ /* 0x000fe2000001001a */
[----:B------:R-:W-:Y:S01]  /*4960*/  FFMA.FTZ R14, R14, R35, R27 ;  /* 0x000000230e0e7223 */ /* 0x000fe2000001001b */
[----:B------:R-:W-:Y:S01]  /*4970*/  FFMA.FTZ R15, R164, R33, R25 ;  /* 0x00000021a40f7223 */ /* 0x000fe20000010019 */
[----:B------:R-:W-:Y:S01]  /*4980*/  FFMA.FTZ R121, R121, R38, R30 ;  /* 0x0000002679797223 */ /* 0x000fe2000001001e */
[----:B------:R-:W-:Y:S01]  /*4990*/  FFMA.FTZ R120, R120, R39, R31 ;  /* 0x0000002778787223 */ /* 0x000fe2000001001f */
[----:B------:R-:W-:Y:S01]  /*49a0*/  FFMA.FTZ R17, R17, R36, R28 ;  /* 0x0000002411117223 */ /* 0x000fe2000001001c */
[----:B------:R-:W-:Y:S01]  /*49b0*/  F2FP.BF16.F32.PACK_AB R123, R14, R123 ;  /* 0x0000007b0e7b723e */ /* 0x000fe200000010ff */
[----:B------:R-:W-:Y:S01]  /*49c0*/  FFMA.FTZ R16, R16, R37, R29 ;  /* 0x0000002510107223 */ /* 0x000fe2000001001d */
[----:B------:R-:W-:-:S02]  /*49d0*/  F2FP.BF16.F32.PACK_AB R122, R15, R122 ;  /* 0x0000007a0f7a723e */ /* 0x000fc400000010ff */
[----:B------:R-:W1:Y:S01]  /*49e0*/  LDC.64 R14, c[0x0][0x428] ;  /* 0x00010a00ff0e7b82 */ /* 0x000e620000000a00 */
[----:B------:R-:W-:Y:S02]  /*49f0*/  F2FP.BF16.F32.PACK_AB R121, R120, R121 ;  /* 0x000000797879723e */ /* 0x000fe400000010ff */
[----:B------:R-:W-:Y:S01]  /*4a00*/  F2FP.BF16.F32.PACK_AB R120, R16, R17 ;  /* 0x000000111078723e */ /* 0x000fe200000010ff */
[----:B-1----:R-:W-:-:S05]  /*4a10*/  IMAD.WIDE.U32 R14, R142, 0x10, R14 ;  /* 0x000000108e0e7825 */ /* 0x002fca00078e000e */
[----:B------:R1:W-:Y:S02]  /*4a20*/  STG.E.128 desc[UR6][R14.64], R120 ;  /* 0x000000780e007986 */ /* 0x0003e4000c101d06 */
.L_x_10837:
[----:B------:R-:W-:Y:S05]  /*4a30*/  BSYNC.RECONVERGENT B0 ;  /* 0x0000000000007941 */ /* 0x000fea0003800200 */
.L_x_10836:
[----:B-1----:R-:W1:Y:S02]  /*4a40*/  LDC.64 R14, c[0x0][0x380] ;  /* 0x0000e000ff0e7b82 */ /* 0x002e640000000a00 */
[----:B-1----:R-:W-:-:S04]  /*4a50*/  LEA R3, R14, R3, 0x2 ;  /* 0x000000030e037211 */ /* 0x002fc800078e10ff */
[----:B------:R-:W-:-:S13]  /*4a60*/  ISETP.GE.AND P0, PT, R3, R15, PT ;  /* 0x0000000f0300720c */ /* 0x000fda0003f06270 */
[----:B------:R-:W-:Y:S05]  /*4a70*/  @!P0 BRA `(.L_x_10838) ;  /* 0xffffffbc00bc8947 */ /* 0x000fea000383ffff */
[----:B------:R-:W-:Y:S05]  /*4a80*/  EXIT ;  /* 0x000000000000794d */ /* 0x000fea0003800000 */
.L_x_10825:
[----:B------:R-:W-:Y:S01]  /*4a90*/  HFMA2 R120, -RZ, RZ, 0, 5.9604644775390625e-08 ;  /* 0x00000001ff787431 */ /* 0x000fe200000001ff */
[----:B------:R-:W-:Y:S01]  /*4aa0*/  BSSY B0, `(.L_x_10839) ;  /* 0x0000007000007945 */ /* 0x000fe20003800000 */
[----:B------:R-:W-:Y:S02]  /*4ab0*/  MOV R165, R14 ;  /* 0x0000000e00a57202 */ /* 0x000fe40000000f00 */
[----:B------:R-:W-:Y:S02]  /*4ac0*/  MOV R17, 0x1f ;  /* 0x0000001f00117802 */ /* 0x000fe40000000f00 */
[----:B------:R-:W-:-:S07]  /*4ad0*/  MOV R16, 0xffffffff ;  /* 0xffffffff00107802 */ /* 0x000fce0000000f00 */
[----:B0----5:R-:W-:Y:S05]  /*4ae0*/  WARPSYNC.COLLECTIVE R16, `(.L_x_10840) ;  /* 0x0000000010087348 */ /* 0x021fea0003c00000 */
[----:B------:R1:W2:Y:S02]  /*4af0*/  SHFL.BFLY P6, R163, R165, R120, R17 ;  /* 0x0c000078a5a37389 */ /* 0x0002a400000c0011 */
[----:B012--5:R-:W-:Y:S05]  /*4b00*/  ENDCOLLECTIVE ;  /* 0x000000000000791b */ /* 0x027fea0003800000 */
.L_x_10840:
[----:B------:R-:W-:Y:S05]  /*4b10*/  BSYNC B0 ;  /* 0x0000000000007941 */ /* 0x000fea0003800000 */
.L_x_10839:
        /* <DEDUP_REMOVED lines=9> */
.L_x_10841:
[----:B------:R-:W-:Y:S01]  /*4bb0*/  HFMA2 R120, -RZ, RZ, 0, 2.384185791015625e-07 ;  /* 0x00000004ff787431 */ /* 0x000fe200000001ff */
[----:B------:R-:W-:-:S05]  /*4bc0*/  MOV R122, R163 ;  /* 0x000000a3007a7202 */ /* 0x000fca0000000f00 */
[----:B------:R-:W-:-:S05]  /*4bd0*/  FADD.FTZ R122, R121, R122 ;  /* 0x0000007a797a7221 */ /* 0x000fca0000010000 */
[----:B------:R-:W-:-:S07]  /*4be0*/  MOV R165, R122 ;  /* 0x0000007a00a57202 */ /* 0x000fce0000000f00 */
[----:B------:R-:W-:Y:S05]  /*4bf0*/  WARPSYNC.COLLECTIVE R16, `(.L_x_10842) ;  /* 0x0000000010087348 */ /* 0x000fea0003c00000 */
[----:B------:R0:W1:Y:S02]  /*4c00*/  SHFL.BFLY P6, R163, R165, R120, R17 ;  /* 0x0c000078a5a37389 */ /* 0x00006400000c0011 */
[----:B01----:R-:W-:Y:S05]  /*4c10*/  ENDCOLLECTIVE ;  /* 0x000000000000791b */ /* 0x003fea0003800000 */
.L_x_10842:
        /* <DEDUP_REMOVED lines=8> */
.L_x_10843:
[----:B------:R-:W-:Y:S01]  /*4ca0*/  HFMA2 R120, -RZ, RZ, 0, 9.5367431640625e-07 ;  /* 0x00000010ff787431 */ /* 0x000fe200000001ff */
[----:B------:R-:W-:-:S05]  /*4cb0*/  MOV R162, R163 ;  /* 0x000000a300a27202 */ /* 0x000fca0000000f00 */
[----:B------:R-:W-:-:S05]  /*4cc0*/  FADD.FTZ R162, R161, R162 ;  /* 0x000000a2a1a27221 */ /* 0x000fca0000010000 */
[----:B------:R-:W-:-:S07]  /*4cd0*/  MOV R165, R162 ;  /* 0x000000a200a57202 */ /* 0x000fce0000000f00 */
[----:B------:R-:W-:Y:S05]  /*4ce0*/  WARPSYNC.COLLECTIVE R16, `(.L_x_10844) ;  /* 0x0000000010087348 */ /* 0x000fea0003c00000 */
[----:B------:R0:W1:Y:S02]  /*4cf0*/  SHFL.BFLY P6, R163, R165, R120, R17 ;  /* 0x0c000078a5a37389 */ /* 0x00006400000c0011 */
[----:B01----:R-:W-:Y:S05]  /*4d00*/  ENDCOLLECTIVE ;  /* 0x000000000000791b */ /* 0x003fea0003800000 */
.L_x_10844:
[----:B------:R-:W-:Y:S01]  /*4d10*/  HFMA2 R120, -RZ, RZ, 0, 5.9604644775390625e-08 ;  /* 0x00000001ff787431 */ /* 0x000fe200000001ff */
[----:B------:R-:W-:Y:S02]  /*4d20*/  MOV R123, R163 ;  /* 0x000000a3007b7202 */ /* 0x000fe40000000f00 */
[----:B------:R-:W-:-:S03]  /*4d30*/  ISETP.GT.U32.AND P6, PT, R0, 0x9f, PT ;  /* 0x0000009f0000780c */ /* 0x000fc60003fc4070 */
[----:B------:R-:W-:-:S04]  /*4d40*/  FADD.FTZ R162, R162, R123 ;  /* 0x0000007ba2a27221 */ /* 0x000fc80000010000 */
[----:B------:R-:W-:-:S04]  /*4d50*/  FMUL.FTZ R123, R162, R15 ;  /* 0x0000000fa27b7220 */ /* 0x000fc80000410000 */
[--C-:B------:R-:W-:Y:S01]  /*4d60*/  FADD.FTZ R14, R6, -R123.reuse ;  /* 0x8000007b060e7221 */ /* 0x100fe20000010000 */
[--C-:B------:R-:W-:Y:S01]  /*4d70*/  FADD.FTZ R121, R143, -R123.reuse ;  /* 0x8000007b8f797221 */ /* 0x100fe20000010000 */
[--C-:B------:R-:W-:Y:S01]  /*4d80*/  FADD.FTZ R17, R144, -R123.reuse ;  /* 0x8000007b90117221 */ /* 0x100fe20000010000 */
[----:B------:R-:W-:Y:S01]  /*4d90*/  FADD.FTZ R16, R146, -R123 ;  /* 0x8000007b92107221 */ /* 0x000fe20000010000 */
[----:B------:R-:W-:-:S04]  /*4da0*/  FFMA.FTZ R14, R14, R14, RZ ;  /* 0x0000000e0e0e7223 */ /* 0x000fc800000100ff */
[----:B------:R-:W-:Y:S01]  /*4db0*/  FFMA.FTZ R14, R121, R121, R14 ;  /* 0x00000079790e7223 */ /* 0x000fe2000001000e */
        /* <DEDUP_REMOVED lines=92> */
[----:B------:R-:W-:Y:S02]  /*5380*/  MOV R17, 0x1f ;  /* 0x0000001f00117802 */ /* 0x000fe40000000f00 */
[----:B------:R-:W-:Y:S02]  /*5390*/  MOV R16, 0xffffffff ;  /* 0xffffffff00107802 */ /* 0x000fe40000000f00 */
[----:B------:R-:W-:-:S07]  /*53a0*/  MOV R165, R14 ;  /* 0x0000000e00a57202 */ /* 0x000fce0000000f00 */
[----:B------:R-:W-:Y:S05]  /*53b0*/  WARPSYNC.COLLECTIVE R16, `(.L_x_10845) ;  /* 0x0000000010087348 */ /* 0x000fea0003c00000 */
[----:B------:R0:W1:Y:S02]  /*53c0*/  SHFL.BFLY P6, R163, R165, R120, R17 ;  /* 0x0c000078a5a37389 */ /* 0x00006400000c0011 */
[----:B01----:R-:W-:Y:S05]  /*53d0*/  ENDCOLLECTIVE ;  /* 0x000000000000791b */ /* 0x003fea0003800000 */
.L_x_10845:
[----:B------:R-:W-:Y:S01]  /*53e0*/  HFMA2 R120, -RZ, RZ, 0, 1.1920928955078125e-07 ;  /* 0x00000002ff787431 */ /* 0x000fe200000001ff */
[----:B------:R-:W-:-:S05]  /*53f0*/  MOV R121, R163 ;  /* 0x000000a300797202 */ /* 0x000fca0000000f00 */
[----:B------:R-:W-:-:S05]  /*5400*/  FADD.FTZ R121, R14, R121 ;  /* 0x000000790e797221 */ /* 0x000fca0000010000 */
[----:B------:R-:W-:-:S07]  /*5410*/  MOV R165, R121 ;  /* 0x0000007900a57202 */ /* 0x000fce0000000f00 */
[----:B------:R-:W-:Y:S05]  /*5420*/  WARPSYNC.COLLECTIVE R16, `(.L_x_10846) ;  /* 0x0000000010087348 */ /* 0x000fea0003c00000 */
[----:B------:R0:W1:Y:S02]  /*5430*/  SHFL.BFLY P6, R163, R165, R120, R17 ;  /* 0x0c000078a5a37389 */ /* 0x00006400000c0011 */
[----:B01----:R-:W-:Y:S05]  /*5440*/  ENDCOLLECTIVE ;  /* 0x000000000000791b */ /* 0x003fea0003800000 */
.L_x_10846:
[----:B------:R-:W-:Y:S01]  /*5450*/  HFMA2 R120, -RZ, RZ, 0, 2.384185791015625e-07 ;  /* 0x00000004ff787431 */ /* 0x000fe200000001ff */
[----:B------:R-:W-:-:S05]  /*5460*/  MOV R122, R163 ;  /* 0x000000a3007a7202 */ /* 0x000fca0000000f00 */
[----:B------:R-:W-:-:S05]  /*5470*/  FADD.FTZ R122, R121, R122 ;  /* 0x0000007a797a7221 */ /* 0x000fca0000010000 */
[----:B------:R-:W-:-:S07]  /*5480*/  MOV R165, R122 ;  /* 0x0000007a00a57202 */ /* 0x000fce0000000f00 */
[----:B------:R-:W-:Y:S05]  /*5490*/  WARPSYNC.COLLECTIVE R16, `(.L_x_10847) ;  /* 0x0000000010087348 */ /* 0x000fea0003c00000 */
[----:B------:R0:W1:Y:S02]  /*54a0*/  SHFL.BFLY P6, R163, R165, R120, R17 ;  /* 0x0c000078a5a37389 */ /* 0x00006400000c0011 */
[----:B01----:R-:W-:Y:S05]  /*54b0*/  ENDCOLLECTIVE ;  /* 0x000000000000791b */ /* 0x003fea0003800000 */
.L_x_10847:
[----:B------:R-:W-:Y:S01]  /*54c0*/  HFMA2 R120, -RZ, RZ, 0, 4.76837158203125e-07 ;  /* 0x00000008ff787431 */ /* 0x000fe200000001ff */
[----:B------:R-:W-:-:S05]  /*54d0*/  MOV R161, R163 ;  /* 0x000000a300a17202 */ /* 0x000fca0000000f00 */
[----:B------:R-:W-:-:S05]  /*54e0*/  FADD.FTZ R161, R122, R161 ;  /* 0x000000a17aa17221 */ /* 0x000fca0000010000 */
[----:B------:R-:W-:-:S07]  /*54f0*/  MOV R165, R161 ;  /* 0x000000a100a57202 */ /* 0x000fce0000000f00 */
[----:B------:R-:W-:Y:S05]  /*5500*/  WARPSYNC.COLLECTIVE R16, `(.L_x_10848) ;  /* 0x0000000010087348 */ /* 0x000fea0003c00000 */
[----:B------:R0:W1:Y:S02]  /*5510*/  SHFL.BFLY P6, R163, R165, R120, R17 ;  /* 0x0c000078a5a37389 */ /* 0x00006400000c0011 */
[----:B01----:R-:W-:Y:S05]  /*5520*/  ENDCOLLECTIVE ;  /* 0x000000000000791b */ /* 0x003fea0003800000 */
.L_x_10848:
[----:B------:R-:W-:Y:S01]  /*5530*/  HFMA2 R120, -RZ, RZ, 0, 9.5367431640625e-07 ;  /* 0x00000010ff787431 */ /* 0x000fe200000001ff */
[----:B------:R-:W-:-:S05]  /*5540*/  MOV R162, R163 ;  /* 0x000000a300a27202 */ /* 0x000fca0000000f00 */
[----:B------:R-:W-:-:S05]  /*5550*/  FADD.FTZ R162, R161, R162 ;  /* 0x000000a2a1a27221 */ /* 0x000fca0000010000 */
[----:B------:R-:W-:-:S07]  /*5560*/  MOV R165, R162 ;  /* 0x000000a200a57202 */ /* 0x000fce0000000f00 */
[----:B------:R-:W-:Y:S05]  /*5570*/  WARPSYNC.COLLECTIVE R16, `(.L_x_10849) ;  /* 0x0000000010087348 */ /* 0x000fea0003c00000 */
[----:B------:R0:W1:Y:S02]  /*5580*/  SHFL.BFLY P6, R163, R165, R120, R17 ;  /* 0x0c000078a5a37389 */ /* 0x00006400000c0011 */
[----:B01----:R-:W-:Y:S05]  /*5590*/  ENDCOLLECTIVE ;  /* 0x000000000000791b */ /* 0x003fea0003800000 */
.L_x_10849:
[----:B------:R-:W-:Y:S05]  /*55a0*/  BRA `(.L_x_10850) ;  /* 0xffffffe400947947 */ /* 0x000fea000383ffff */
.L_x_10851:
        /* <DEDUP_REMOVED lines=13> */
.L_x_54360:


//--------------------- .text._ZN10layer_norm13ln_fwd_kernelINS_13Kernel_traitsIf13__nv_bfloat16S2_S2_fjLj1536ELj1ELj4ELj1ELj16ENS_18Kernel_traits_baseILj1536EfS2_S2_S2_fjLj128EEEEELb0ELb0ELb0ELb1EEEvNS_9FwdParamsE --------------------------
	.section	.text._ZN10layer_norm13ln_fwd_kernelINS_13Kernel_traitsIf13__nv_bfloat16S2_S2_fjLj1536ELj1ELj4ELj1ELj16ENS_18Kernel_traits_baseILj1536EfS2_S2_S2_fjLj128EEEEELb0ELb0ELb0ELb1EEEvNS_9FwdParamsE,"ax",@progbits
	.align	128
        .global         _ZN10layer_norm13ln_fwd_kernelINS_13Kernel_traitsIf13__nv_bfloat16S2_S2_fjLj1536ELj1ELj4ELj1ELj16ENS_18Kernel_traits_baseILj1536EfS2_S2_S2_fjLj128EEEEELb0ELb0ELb0ELb1EEEvNS_9FwdParamsE
        .type           _ZN10layer_norm13ln_fwd_kernelINS_13Kernel_traitsIf13__nv_bfloat16S2_S2_fjLj1536ELj1ELj4ELj1ELj16ENS_18Kernel_traits_baseILj1536EfS2_S2_S2_fjLj128EEEEELb0ELb0ELb0ELb1EEEvNS_9FwdParamsE,@function
        .size           _ZN10layer_norm13ln_fwd_kernelINS_13Kernel_traitsIf13__nv_bfloat16S2_S2_fjLj1536ELj1ELj4ELj1ELj16ENS_18Kernel_traits_baseILj1536EfS2_S2_S2_fjLj128EEEEELb0ELb0ELb0ELb1EEEvNS_9FwdParamsE,(.L_x_54361 - _ZN10layer_norm13ln_fwd_kernelINS_13Kernel_traitsIf13__nv_bfloat16S2_S2_fjLj1536ELj1ELj4ELj1ELj16ENS_18Kernel_traits_baseILj1536EfS2_S2_S2_fjLj128EEEEELb0ELb0ELb0ELb1EEEvNS_9FwdParamsE)
        .other          _ZN10layer_norm13ln_fwd_kernelINS_13Kernel_traitsIf13__nv_bfloat16S2_S2_fjLj1536ELj1ELj4ELj1ELj16ENS_18Kernel_traits_baseILj1536EfS2_S2_S2_fjLj128EEEEELb0ELb0ELb0ELb1EEEvNS_9FwdParamsE,@"STO_CUDA_ENTRY STV_DEFAULT"
_ZN10layer_norm13ln_fwd_kernelINS_13Kernel_traitsIf13__nv_bfloat16S2_S2_fjLj1536ELj1ELj4ELj1ELj16ENS_18Kernel_traits_baseILj1536EfS2_S2_S2_fjLj128EEEEELb0ELb0ELb0ELb1EEEvNS_9FwdParamsE:
.text._ZN10layer_norm13ln_fwd_kernelINS_13Kernel_traitsIf13__nv_bfloat16S2_S2_fjLj1536ELj1ELj4ELj1ELj16ENS_18Kernel_traits_baseILj1536EfS2_S2_S2_fjLj128EEEEELb0ELb0ELb0ELb1EEEvNS_9FwdParamsE:
[----:B------:R-:W-:Y:S01]  /*0000*/  LDC R1, c[0x0][0x37c] ;  /* 0x0000df00ff017b82 */ /* 0x000fe20000000800 */
[----:B------:R-:W0:Y:S01]  /*0010*/  S2R R7, SR_TID.X ;  /* 0x0000000000077919 */ /* 0x000e220000002100 */
[----:B------:R-:W1:Y:S06]  /*0020*/  LDCU.64 UR10, c[0x0][0x438] ;  /* 0x00008700ff0a77ac */ /* 0x000e6c0008000a00 */
[----:B------:R-:W2:Y:S01]  /*0030*/  S2UR UR4, SR_CTAID.X ;  /* 0x00000000000479c3 */ /* 0x000ea20000002500 */
[----:B------:R-:W3:Y:S01]  /*0040*/  LDCU.64 UR8, c[0x0][0x3a0] ;  /* 0x00007400ff0877ac */ /* 0x000ee20008000a00 */
[----:B------:R-:W4:Y:S06]  /*0050*/  LDCU.64 UR6, c[0x0][0x358] ;  /* 0x00006b00ff0677ac */ /* 0x000f2c0008000a00 */
[----:B------:R-:W3:Y:S01]  /*0060*/  LDC.64 R8, c[0x0][0x3e0] ;  /* 0x0000f800ff087b82 */ /* 0x000ee20000000a00 */
[----:B-1----:R-:W-:-:S04]  /*0070*/  UISETP.NE.U32.AND UP0, UPT, UR10, URZ, UPT ;  /* 0x000000ff0a00728c */ /* 0x002fc8000bf05070 */
[----:B------:R-:W-:Y:S02]  /*0080*/  UISETP.NE.AND.EX UP0, UPT, UR11, URZ, UPT, UP0 ;  /* 0x000000ff0b00728c */ /* 0x000fe4000bf05300 */
[----:B--2---:R-:W-:Y:S01]  /*0090*/  USHF.L.U32 UR4, UR4, 0x2, URZ ;  /* 0x0000000204047899 */ /* 0x004fe200080006ff */
[----:B0-----:R-:W-:Y:S02]  /*00a0*/  SHF.R.U32.HI R12, RZ, 0x5, R7 ;  /* 0x00000005ff0c7819 */ /* 0x001fe40000011607 */
[----:B---3--:R-:W-:Y:S02]  /*00b0*/  LOP3.LUT P0, RZ, R8, UR8, RZ, 0xfc, !PT ;  /* 0x0000000808ff7c12 */ /* 0x008fe4000f80fcff */
[----:B------:R-:W-:Y:S02]  /*00c0*/  LOP3.LUT R7, R7, 0x1f, RZ, 0xc0, !PT ;  /* 0x0000001f07077812 */ /* 0x000fe400078ec0ff */
[----:B------:R-:W-:Y:S02]  /*00d0*/  LOP3.LUT P0, RZ, R9, UR9, RZ, 0xfc, P0 ;  /* 0x0000000909ff7c12 */ /* 0x000fe4000800fcff */
[----:B------:R-:W-:Y:S01]  /*00e0*/  LOP3.LUT R12, R12, UR4, RZ, 0xfc, !PT ;  /* 0x000000040c0c7c12 */ /* 0x000fe2000f8efcff */
[----:B----4-:R-:W-:Y:S10]  /*00f0*/  BRA.U !UP0, `(.L_x_10852) ;  /* 0x0000000108747547 */ /* 0x010ff4000b800000 */
        /* <DEDUP_REMOVED lines=29> */
.L_x_10852:
[----:B------:R-:W0:Y:S02]  /*02d0*/  LDC.64 R2, c[0x0][0x3d0] ;  /* 0x0000f400ff027b82 */ /* 0x000e240000000a00 */
[----:B0-----:R-:W-:-:S05]  /*02e0*/  IMAD.WIDE.U32 R2, R7, 0x20, R2 ;  /* 0x0000002007027825 */ /* 0x001fca00078e0002 */
        /* <DEDUP_REMOVED lines=36> */
.L_x_10853:
[----:B------:R-:W1:Y:S02]  /*0530*/  LDCU UR4, c[0x0][0x384] ;  /* 0x00007080ff0477ac */ /* 0x000e640008000800 */
[----:B-1----:R-:W-:-:S13]  /*0540*/  ISETP.GE.AND P1, PT, R12, UR4, PT ;  /* 0x000000040c007c0c */ /* 0x002fda000bf26270 */
[----:B------:R-:W-:Y:S05]  /*0550*/  @P1 EXIT ;  /* 0x000000000000194d */ /* 0x000fea0003800000 */
[----:B------:R-:W-:Y:S01]  /*0560*/  ISETP.NE.U32.AND P1, PT, R8, RZ, PT ;  /* 0x000000ff0800720c */ /* 0x000fe20003f25070 */
[----:B------:R-:W1:Y:S03]  /*0570*/  LDCU UR4, c[0x0][0x388] ;  /* 0x00007100ff0477ac */ /* 0x000e660008000800 */
[----:B------:R-:W-:Y:S01]  /*0580*/  ISETP.NE.AND.EX P1, PT, R9, RZ, PT, P1 ;  /* 0x000000ff0900720c */ /* 0x000fe20003f25310 */
[----:B------:R-:W2:Y:S01]  /*0590*/  LDCU.U8 UR12, c[0x0][0x410] ;  /* 0x00008200ff0c77ac */ /* 0x000ea20008000000 */
[----:B------:R-:W3:Y:S01]  /*05a0*/  LDCU UR5, c[0x0][0x448] ;  /* 0x00008900ff0577ac */ /* 0x000ee20008000800 */
[----:B------:R-:W4:Y:S01]  /*05b0*/  LDCU.64 UR10, c[0x0][0x3e0] ;  /* 0x00007c00ff0a77ac */ /* 0x000f220008000a00 */
[----:B------:R-:W0:Y:S09]  /*05c0*/  LDCU.64 UR8, c[0x0][0x3a0] ;  /* 0x00007400ff0877ac */ /* 0x000e320008000a00 */
.L_x_10873:
[----:B------:R-:W2:Y:S01]  /*05d0*/  S2R R126, SR_TID.X ;  /* 0x00000000007e7919 */ /* 0x000ea20000002100 */
[----:B0-----:R-:W0:Y:S01]  /*05e0*/  @P1 LDC.64 R2, c[0x0][0x3e0] ;  /* 0x0000f800ff021b82 */ /* 0x001e220000000a00 */
[----:B-1----:R-:W-:-:S05]  /*05f0*/  IMAD R0, R12, UR4, RZ ;  /* 0x000000040c007c24 */ /* 0x002fca000f8e02ff */
[----:B------:R-:W-:Y:S02]  /*0600*/  SHF.R.S32.HI R5, RZ, 0x1f, R0 ;  /* 0x0000001fff057819 */ /* 0x000fe40000011400 */
[----:B------:R-:W1:Y:S02]  /*0610*/  LDC.64 R150, c[0x0][0x390] ;  /* 0x0000e400ff967b82 */ /* 0x000e640000000a00 */
[----:B------:R-:W-:Y:S01]  /*0620*/  LEA.HI R5, R5, R0, RZ, 0x3 ;  /* 0x0000000005057211 */ /* 0x000fe200078f18ff */
[----:B0-----:R-:W-:-:S06]  /*0630*/  @P1 IMAD.WIDE R2, R12, 0x2, R2 ;  /* 0x000000020c021825 */ /* 0x001fcc00078e0202 */
[----:B------:R-:W3:Y:S01]  /*0640*/  @P1 LDG.E.U16 R2, desc[UR6][R2.64] ;  /* 0x0000000602021981 */ /* 0x000ee2000c1e1500 */
[----:B--2---:R-:W-:-:S04]  /*0650*/  LOP3.LUT R0, R126, 0x1f, RZ, 0xc0, !PT ;  /* 0x0000001f7e007812 */ /* 0x004fc800078ec0ff */
[----:B------:R-:W-:-:S05]  /*0660*/  LEA.HI.SX32 R11, R5, R0, 0x1d ;  /* 0x00000000050b7211 */ /* 0x000fca00078feaff */
[----:B-1----:R-:W-:-:S06]  /*0670*/  IMAD.WIDE.U32 R4, R11, 0x10, R150 ;  /* 0x000000100b047825 */ /* 0x002fcc00078e0096 */
[----:B-----5:R-:W5:Y:S01]  /*0680*/  LDG.E.128 R4, desc[UR6][R4.64] ;  /* 0x0000000604047981 */ /* 0x020f62000c1e1d00 */
        /* <DEDUP_REMOVED lines=8> */
[----:B-----5:R-:W-:Y:S02]  /*0710*/  PRMT R0, R4, 0x7632, R0 ;  /* 0x0000763204007816 */ /* 0x020fe40000000000 */
[----:B------:R-:W-:Y:S02]  /*0720*/  PRMT R9, R6, 0x7632, R9 ;  /* 0x0000763206097816 */ /* 0x000fe40000000009 */
[----:B------:R-:W-:Y:S02]  /*0730*/  SHF.L.U32 R4, R4, 0x10, RZ ;  /* 0x0000001004047819 */ /* 0x000fe400000006ff */
[----:B------:R-:W-:Y:S02]  /*0740*/  SHF.L.U32 R6, R6, 0x10, RZ ;  /* 0x0000001006067819 */ /* 0x000fe400000006ff */
[C---:B------:R-:W-:Y:S02]  /*0750*/  PRMT R8, R5.reuse, 0x7632, R8 ;  /* 0x0000763205087816 */ /* 0x040fe40000000008 */
[----:B------:R-:W-:-:S02]  /*0760*/  SHF.L.U32 R10, R5, 0x10, RZ ;  /* 0x00000010050a7819 */ /* 0x000fc400000006ff */
[C---:B------:R-:W-:Y:S02]  /*0770*/  PRMT R14, R7.reuse, 0x7632, R14 ;  /* 0x00007632070e7816 */ /* 0x040fe4000000000e */
[----:B------:R-:W-:Y:S02]  /*0780*/  SHF.L.U32 R124, R7, 0x10, RZ ;  /* 0x00000010077c7819 */ /* 0x000fe400000006ff */
[----:B------:R-:W-:Y:S02]  /*0790*/  SHF.L.U32 R14, R14, 0x10, RZ ;  /* 0x000000100e0e7819 */ /* 0x000fe400000006ff */
[----:B------:R-:W-:Y:S02]  /*07a0*/  SHF.L.U32 R0, R0, 0x10, RZ ;  /* 0x0000001000007819 */ /* 0x000fe400000006ff */
[----:B------:R-:W-:Y:S02]  /*07b0*/  SHF.L.U32 R8, R8, 0x10, RZ ;  /* 0x0000001008087819 */ /* 0x000fe400000006ff */
[----:B--2---:R-:W-:-:S02]  /*07c0*/  SHF.L.U32 R3, R16, 0x10, RZ ;  /* 0x0000001010037819 */ /* 0x004fc400000006ff */
[----:B------:R-:W-:Y:S02]  /*07d0*/  SHF.L.U32 R13, R18, 0x10, RZ ;  /* 0x00000010120d7819 */ /* 0x000fe400000006ff */
[----:B------:R-:W-:Y:S01]  /*07e0*/  PRMT R15, R19, 0x7632, R15 ;  /* 0x00007632130f7816 */ /* 0x000fe2000000000f */
[-C--:B------:R-:W-:Y:S01]  /*07f0*/  FFMA.FTZ R122, R4, R125.reuse, R3 ;  /* 0x0000007d047a7223 */ /* 0x080fe20000010003 */
[----:B------:R-:W-:Y:S01]  /*0800*/  PRMT R2, R16, 0x7632, R2 ;  /* 0x0000763210027816 */ /* 0x000fe20000000002 */
[----:B------:R-:W-:Y:S01]  /*0810*/  FFMA.FTZ R120, R6, R125, R13 ;  /* 0x0000007d06787223 */ /* 0x000fe2000001000d */
[----:B------:R-:W-:Y:S02]  /*0820*/  PRMT R5, R17, 0x7632, R5 ;  /* 0x0000763211057816 */ /* 0x000fe40000000005 */
[----:B------:R-:W-:Y:S02]  /*0830*/  PRMT R7, R18, 0x7632, R7 ;  /* 0x0000763212077816 */ /* 0x000fe40000000007 */
        /* <DEDUP_REMOVED lines=18> */
.L_x_10854:
[----:B----4-:R-:W-:-:S04]  /*0960*/  UISETP.NE.U32.AND UP1, UPT, UR10, URZ, UPT ;  /* 0x000000ff0a00728c */ /* 0x010fc8000bf25070 */
[----:B------:R-:W-:-:S06]  /*0970*/  UISETP.NE.AND.EX UP1, UPT, UR11, URZ, UPT, UP1 ;  /* 0x000000ff0b00728c */ /* 0x000fcc000bf25310 */
[----:B------:R-:W-:-:S13]  /*0980*/  PLOP3.LUT P1, PT, PT, PT, UP1, 0x80, 0x8 ;  /* 0x000000000008781c */ /* 0x000fda0003f2f018 */
[----:B------:R-:W-:Y:S05]  /*0990*/  @!P1 BRA `(.L_x_10856) ;  /* 0x0000000000649947 */ /* 0x000fea0003800000 */
        /* <DEDUP_REMOVED lines=23> */
[----:B------:R-:W-:Y:S01]  /*0b10*/  F2FP.BF16.F32.PACK_AB R17, R14, R121 ;  /* 0x000000790e11723e */ /* 0x000fe200000010ff */
[----:B------:R-:W-:Y:S06]  /*0b20*/  BRA `(.L_x_10855) ;  /* 0x0000000000507947 */ /* 0x000fec0003800000 */
.L_x_10856:
[----:B-----5:R-:W-:Y:S02]  /*0b30*/  PRMT R0, R4, 0x7632, R0 ;  /* 0x0000763204007816 */ /* 0x020fe40000000000 */
[----:B------:R-:W-:Y:S02]  /*0b40*/  PRMT R3, R6, 0x7632, R3 ;  /* 0x0000763206037816 */ /* 0x000fe40000000003 */
[----:B------:R-:W-:Y:S02]  /*0b50*/  SHF.L.U32 R4, R4, 0x10, RZ ;  /* 0x0000001004047819 */ /* 0x000fe400000006ff */
[----:B------:R-:W-:Y:S02]  /*0b60*/  SHF.L.U32 R6, R6, 0x10, RZ ;  /* 0x0000001006067819 */ /* 0x000fe400000006ff */
[C---:B------:R-:W-:Y:S01]  /*0b70*/  PRMT R2, R5.reuse, 0x7632, R2 ;  /* 0x0000763205027816 */ /* 0x040fe20000000002 */
        /* <DEDUP_REMOVED lines=14> */
[----:B------:R-:W-:-:S07]  /*0c60*/  FMUL.FTZ R123, R6, R125 ;  /* 0x0000007d067b7220 */ /* 0x000fce0000410000 */
.L_x_10855:
        /* <DEDUP_REMOVED lines=14> */
[----:B------:R-:W-:Y:S02]  /*0d50*/  PRMT R0, R4, 0x7632, R0 ;  /* 0x0000763204007816 */ /* 0x000fe40000000000 */
[----:B------:R-:W-:-:S02]  /*0d60*/  PRMT R116, R6, 0x7632, R116 ;  /* 0x0000763206747816 */ /* 0x000fc40000000074 */
[----:B------:R-:W-:Y:S02]  /*0d70*/  SHF.L.U32 R4, R4, 0x10, RZ ;  /* 0x0000001004047819 */ /* 0x000fe400000006ff */
[----:B------:R-:W-:Y:S02]  /*0d80*/  SHF.L.U32 R6, R6, 0x10, RZ ;  /* 0x0000001006067819 */ /* 0x000fe400000006ff */
[----:B------:R-:W-:Y:S02]  /*0d90*/  SHF.L.U32 R0, R0, 0x10, RZ ;  /* 0x0000001000007819 */ /* 0x000fe400000006ff */
[----:B------:R-:W-:Y:S02]  /*0da0*/  SHF.L.U32 R116, R116, 0x10, RZ ;  /* 0x0000001074747819 */ /* 0x000fe400000006ff */
[----:B------:R-:W-:Y:S02]  /*0db0*/  SHF.L.U32 R118, R118, 0x10, RZ ;  /* 0x0000001076767819 */ /* 0x000fe400000006ff */
[----:B--2---:R-:W-:-:S02]  /*0dc0*/  PRMT R5, R17, 0x7632, R5 ;  /* 0x0000763211057816 */ /* 0x004fc40000000005 */
[----:B------:R-:W-:Y:S02]  /*0dd0*/  SHF.L.U32 R17, R17, 0x10, RZ ;  /* 0x0000001011117819 */ /* 0x000fe400000006ff */
[C---:B------:R-:W-:Y:S02]  /*0de0*/  PRMT R117, R18.reuse, 0x7632, R117 ;  /* 0x0000763212757816 */ /* 0x040fe40000000075 */
[----:B------:R-:W-:Y:S01]  /*0df0*/  SHF.L.U32 R7, R18, 0x10, RZ ;  /* 0x0000001012077819 */ /* 0x000fe200000006ff */
[-C--:B------:R-:W-:Y:S01]  /*0e00*/  FFMA.FTZ R8, R8, R125.reuse, R17 ;  /* 0x0000007d08087223 */ /* 0x080fe20000010011 */
[----:B------:R-:W-:Y:S02]  /*0e10*/  PRMT R2, R16, 0x7632, R2 ;  /* 0x0000763210027816 */ /* 0x000fe40000000002 */
[----:B------:R-:W-:Y:S01]  /*0e20*/  PRMT R18, R19, 0x7632, R18 ;  /* 0x0000763213127816 */ /* 0x000fe20000000012 */
[----:B------:R-:W-:Y:S01]  /*0e30*/  FFMA.FTZ R7, R6, R125, R7 ;  /* 0x0000007d06077223 */ /* 0x000fe20000010007 */
[----:B------:R-:W-:-:S02]  /*0e40*/  SHF.L.U32 R9, R16, 0x10, RZ ;  /* 0x0000001010097819 */ /* 0x000fc400000006ff */
[----:B------:R-:W-:Y:S02]  /*0e50*/  SHF.L.U32 R16, R3, 0x10, RZ ;  /* 0x0000001003107819 */ /* 0x000fe400000006ff */
[----:B------:R-:W-:Y:S01]  /*0e60*/  SHF.L.U32 R19, R19, 0x10, RZ ;  /* 0x0000001013137819 */ /* 0x000fe200000006ff */
[-C--:B------:R-:W-:Y:S01]  /*0e70*/  FFMA.FTZ R9, R4, R125.reuse, R9 ;  /* 0x0000007d04097223 */ /* 0x080fe20000010009 */
[----:B------:R-:W-:Y:S02]  /*0e80*/  SHF.L.U32 R119, R18, 0x10, RZ ;  /* 0x0000001012777819 */ /* 0x000fe400000006ff */
[----:B------:R-:W-:Y:S01]  /*0e90*/  SHF.L.U32 R117, R117, 0x10, RZ ;  /* 0x0000001075757819 */ /* 0x000fe200000006ff */
[-C--:B------:R-:W-:Y:S01]  /*0ea0*/  FFMA.FTZ R6, R128, R125.reuse, R19 ;  /* 0x0000007d80067223 */ /* 0x080fe20000010013 */
[----:B------:R-:W-:Y:S01]  /*0eb0*/  SHF.L.U32 R3, R5, 0x10, RZ ;  /* 0x0000001005037819 */ /* 0x000fe200000006ff */
[-C--:B------:R-:W-:Y:S01]  /*0ec0*/  FFMA.FTZ R5, R118, R125.reuse, R119 ;  /* 0x0000007d76057223 */ /* 0x080fe20000010077 */
[----:B------:R-:W-:Y:S01]  /*0ed0*/  SHF.L.U32 R17, R2, 0x10, RZ ;  /* 0x0000001002117819 */ /* 0x000fe200000006ff */
[----:B------:R-:W-:-:S02]  /*0ee0*/  FFMA.FTZ R4, R116, R125, R117 ;  /* 0x0000007d74047223 */ /* 0x000fc40000010075 */
[-C--:B------:R-:W-:Y:S01]  /*0ef0*/  FFMA.FTZ R3, R16, R125.reuse, R3 ;  /* 0x0000007d10037223 */ /* 0x080fe20000010003 */
[----:B------:R-:W-:Y:S01]  /*0f00*/  F2FP.BF16.F32.PACK_AB R19, R5, R6 ;  /* 0x000000060513723e */ /* 0x000fe200000010ff */
[----:B------:R-:W-:Y:S01]  /*0f10*/  FFMA.FTZ R2, R0, R125, R17 ;  /* 0x0000007d00027223 */ /* 0x000fe20000010011 */
[----:B------:R-:W-:Y:S02]  /*0f20*/  F2FP.BF16.F32.PACK_AB R18, R4, R7 ;  /* 0x000000070412723e */ /* 0x000fe400000010ff */
[----:B------:R-:W-:Y:S02]  /*0f30*/  F2FP.BF16.F32.PACK_AB R17, R3, R8 ;  /* 0x000000080311723e */ /* 0x000fe400000010ff */
[----:B------:R-:W-:Y:S01]  /*0f40*/  F2FP.BF16.F32.PACK_AB R16, R2, R9 ;  /* 0x000000090210723e */ /* 0x000fe200000010ff */
[----:B------:R-:W-:Y:S06]  /*0f50*/  BRA `(.L_x_10858) ;  /* 0x0000000000c07947 */ /* 0x000fec0003800000 */
.L_x_10857:
[----:B----4-:R-:W-:-:S04]  /*0f60*/  UISETP.NE.U32.AND UP1, UPT, UR10, URZ, UPT ;  /* 0x000000ff0a00728c */ /* 0x010fc8000bf25070 */
[----:B------:R-:W-:-:S09]  /*0f70*/  UISETP.NE.AND.EX UP1, UPT, UR11, URZ, UPT, UP1 ;  /* 0x000000ff0b00728c */ /* 0x000fd2000bf25310 */
[----:B------:R-:W-:Y:S05]  /*0f80*/  BRA.U UP1, `(.L_x_10859) ;  /* 0x0000000101547547 */ /* 0x000fea000b800000 */
[C---:B-----5:R-:W-:Y:S02]  /*0f90*/  PRMT R0, R4.reuse, 0x7632, R0 ;  /* 0x0000763204007816 */ /* 0x060fe40000000000 */
[----:B------:R-:W-:Y:S02]  /*0fa0*/  SHF.L.U32 R4, R4, 0x10, RZ ;  /* 0x0000001004047819 */ /* 0x000fe400000006ff */
[C---:B0-----:R-:W-:Y:S02]  /*0fb0*/  PRMT R2, R5.reuse, 0x7632, R2 ;  /* 0x0000763205027816 */ /* 0x041fe40000000002 */
        /* <DEDUP_REMOVED lines=18> */
.L_x_10859:
        /* <DEDUP_REMOVED lines=23> */
[----:B------:R-:W-:-:S07]  /*1250*/  F2FP.BF16.F32.PACK_AB R16, R2, R9 ;  /* 0x000000090210723e */ /* 0x000fce00000010ff */
.L_x_10858:
        /* <DEDUP_REMOVED lines=47> */
.L_x_10860:
[----:B----4-:R-:W-:-:S04]  /*1550*/  UISETP.NE.U32.AND UP1, UPT, UR10, URZ, UPT ;  /* 0x000000ff0a00728c */ /* 0x010fc8000bf25070 */
        /* <DEDUP_REMOVED lines=23> */
.L_x_10862:
        /* <DEDUP_REMOVED lines=24> */
.L_x_10861:
        /* <DEDUP_REMOVED lines=12> */
[C---:B------:R-:W-:Y:S02]  /*1910*/  SHF.L.U32 R138, R117.reuse, 0x10, RZ ;  /* 0x00000010758a7819 */ /* 0x040fe400000006ff */
[----:B------:R-:W-:Y:S02]  /*1920*/  PRMT R140, R117, 0x7632, R140 ;  /* 0x00007632758c7816 */ /* 0x000fe4000000008c */
[----:B------:R-:W-:Y:S02]  /*1930*/  PRMT R139, R116, 0x7632, R139 ;  /* 0x00007632748b7816 */ /* 0x000fe4000000008b */
[----:B------:R-:W-:-:S02]  /*1940*/  PRMT R144, R119, 0x7632, R144 ;  /* 0x0000763277907816 */ /* 0x000fc40000000090 */
[----:B------:R-:W-:Y:S02]  /*1950*/  SHF.L.U32 R146, R119, 0x10, RZ ;  /* 0x0000001077927819 */ /* 0x000fe400000006ff */
[----:B------:R-:W-:Y:S02]  /*1960*/  SHF.L.U32 R116, R116, 0x10, RZ ;  /* 0x0000001074747819 */ /* 0x000fe400000006ff */
[----:B------:R-:W-:Y:S02]  /*1970*/  SHF.L.U32 R144, R144, 0x10, RZ ;  /* 0x0000001090907819 */ /* 0x000fe400000006ff */
[C---:B--2---:R-:W-:Y:S02]  /*1980*/  PRMT R118, R17.reuse, 0x7632, R118 ;  /* 0x0000763211767816 */ /* 0x044fe40000000076 */
[----:B------:R-:W-:Y:S02]  /*1990*/  SHF.L.U32 R17, R17, 0x10, RZ ;  /* 0x0000001011117819 */ /* 0x000fe400000006ff */
[----:B------:R-:W-:-:S02]  /*19a0*/  SHF.L.U32 R145, R18, 0x10, RZ ;  /* 0x0000001012917819 */ /* 0x000fc400000006ff */
[----:B------:R-:W-:Y:S01]  /*19b0*/  PRMT R143, R18, 0x7632, R143 ;  /* 0x00007632128f7816 */ /* 0x000fe2000000008f */
[-C--:B------:R-:W-:Y:S01]  /*19c0*/  FFMA.FTZ R137, R138, R125.reuse, R17 ;  /* 0x0000007d8a897223 */ /* 0x080fe20000010011 */
[----:B------:R-:W-:Y:S01]  /*19d0*/  PRMT R117, R16, 0x7632, R117 ;  /* 0x0000763210757816 */ /* 0x000fe20000000075 */
[-C--:B------:R-:W-:Y:S01]  /*19e0*/  FFMA.FTZ R138, R142, R125.reuse, R145 ;  /* 0x0000007d8e8a7223 */ /* 0x080fe20000010091 */
[----:B------:R-:W-:Y:S02]  /*19f0*/  PRMT R147, R19, 0x7632, R147 ;  /* 0x0000763213937816 */ /* 0x000fe40000000093 */
[----:B------:R-:W-:Y:S02]  /*1a00*/  SHF.L.U32 R119, R16, 0x10, RZ ;  /* 0x0000001010777819 */ /* 0x000fe400000006ff */
[----:B------:R-:W-:Y:S02]  /*1a10*/  SHF.L.U32 R18, R141, 0x10, RZ ;  /* 0x000000108d127819 */ /* 0x000fe400000006ff */
[----:B------:R-:W-:Y:S01]  /*1a20*/  SHF.L.U32 R143, R143, 0x10, RZ ;  /* 0x000000108f8f7819 */ /* 0x000fe200000006ff */
[----:B------:R-:W-:Y:S01]  /*1a30*/  FFMA.FTZ R136, R116, R125, R119 ;  /* 0x0000007d74887223 */ /* 0x000fe20000010077 */
[----:B------:R-:W-:-:S02]  /*1a40*/  SHF.L.U32 R19, R19, 0x10, RZ ;  /* 0x0000001013137819 */ /* 0x000fc400000006ff */
[----:B------:R-:W-:Y:S01]  /*1a50*/  SHF.L.U32 R16, R139, 0x10, RZ ;  /* 0x000000108b107819 */ /* 0x000fe200000006ff */
[-C--:B------:R-:W-:Y:S01]  /*1a60*/  FFMA.FTZ R141, R18, R125.reuse, R143 ;  /* 0x0000007d128d7223 */ /* 0x080fe2000001008f */
[----:B------:R-:W-:Y:S01]  /*1a70*/  SHF.L.U32 R142, R140, 0x10, RZ ;  /* 0x000000108c8e7819 */ /* 0x000fe200000006ff */
[-C--:B------:R-:W-:Y:S01]  /*1a80*/  FFMA.FTZ R139, R146, R125.reuse, R19 ;  /* 0x0000007d928b7223 */ /* 0x080fe20000010013 */
        /* <DEDUP_REMOVED lines=11> */
.L_x_10863:
[----:B----4-:R-:W-:-:S04]  /*1b40*/  UISETP.NE.U32.AND UP1, UPT, UR10, URZ, UPT ;  /* 0x000000ff0a00728c */ /* 0x010fc8000bf25070 */
[----:B------:R-:W-:-:S09]  /*1b50*/  UISETP.NE.AND.EX UP1, UPT, UR11, URZ, UPT, UP1 ;  /* 0x000000ff0b00728c */ /* 0x000fd2000bf25310 */
[----:B------:R-:W-:Y:S05]  /*1b60*/  BRA.U UP1, `(.L_x_10865) ;  /* 0x0000000101547547 */ /* 0x000fea000b800000 */
[C---:B0----5:R-:W-:Y:S02]  /*1b70*/  PRMT R137, R116.reuse, 0x7632, R137 ;  /* 0x0000763274897816 */ /* 0x061fe40000000089 */
        /* <DEDUP_REMOVED lines=20> */
.L_x_10865:
[C---:B0----5:R-:W-:Y:S02]  /*1cc0*/  PRMT R16, R116.reuse, 0x7632, R16 ;  /* 0x0000763274107816 */ /* 0x061fe40000000010 */
        /* <DEDUP_REMOVED lines=23> */
.L_x_10864:
        /* <DEDUP_REMOVED lines=21> */
[----:B------:R-:W-:Y:S01]  /*1f90*/  PRMT R19, R18, 0x7632, R19 ;  /* 0x0000763212137816 */ /* 0x000fe20000000013 */
[----:B------:R-:W-:Y:S01]  /*1fa0*/  FFMA.FTZ R146, R148, R125, R147 ;  /* 0x0000007d94927223 */ /* 0x000fe20000010093 */
[----:B------:R-:W-:-:S02]  /*1fb0*/  SHF.L.U32 R148, R118, 0x10, RZ ;  /* 0x0000001076947819 */ /* 0x000fc400000006ff */
[----:B------:R-:W-:Y:S02]  /*1fc0*/  SHF.L.U32 R147, R18, 0x10, RZ ;  /* 0x0000001012937819 */ /* 0x000fe400000006ff */
[----:B------:R-:W-:Y:S02]  /*1fd0*/  PRMT R17, R17, 0x7632, R17 ;  /* 0x0000763211117816 */ /* 0x000fe40000000011 */
[----:B------:R-:W-:Y:S01]  /*1fe0*/  PRMT R118, R118, 0x7632, R118 ;  /* 0x0000763276767816 */ /* 0x000fe20000000076 */
[-C--:B------:R-:W-:Y:S01]  /*1ff0*/  FFMA.FTZ R147, R148, R125.reuse, R147 ;  /* 0x0000007d94937223 */ /* 0x080fe20000010093 */
[--C-:B------:R-:W-:Y:S01]  /*2000*/  FFMA.FTZ R148, R152, R125, R149.reuse ;  /* 0x0000007d98947223 */ /* 0x100fe20000010095 */
        /* <DEDUP_REMOVED lines=18> */
.L_x_10866:
        /* <DEDUP_REMOVED lines=24> */
.L_x_10868:
        /* <DEDUP_REMOVED lines=24> */
.L_x_10867:
        /* <DEDUP_REMOVED lines=47> */
.L_x_10869:
        /* <DEDUP_REMOVED lines=24> */
.L_x_10871:
        /* <DEDUP_REMOVED lines=24> */
.L_x_10870:
        /* <DEDUP_REMOVED lines=171> */
.L_x_10885:
        /* <DEDUP_REMOVED lines=12> */
[C---:B------:R-:W-:Y:S01]  /*3590*/  FADD.FTZ R124, -R126.reuse, R124 ;  /* 0x0000007c7e7c7221 */ /* 0x040fe20000010100 */
[C---:B-1----:R-:W-:Y:S01]  /*35a0*/  FADD.FTZ R118, -R126.reuse, R123 ;  /* 0x0000007b7e767221 */ /* 0x042fe20000010100 */
        /* <DEDUP_REMOVED lines=13> */
[C---:B------:R-:W-:Y:S01]  /*3680*/  FADD.FTZ R136, -R126.reuse, R136 ;  /* 0x000000887e887221 */ /* 0x040fe20000010100 */
[C---:B---3--:R-:W-:Y:S01]  /*3690*/  FMUL.FTZ R119, R125.reuse, R124 ;  /* 0x0000007c7d777220 */ /* 0x048fe20000410000 */
[----:B------:R-:W-:Y:S01]  /*36a0*/  FMUL.FTZ R118, R125, R118 ;  /* 0x000000767d767220 */ /* 0x000fe20000410000 */
[----:B------:R-:W-:Y:S01]  /*36b0*/  FADD.FTZ R124, -R126, R13 ;  /* 0x0000000d7e7c7221 */ /* 0x000fe20000010100 */
[----:B------:R1:W-:Y:S01]  /*36c0*/  @!P2 STG.E desc[UR6][R116.64], R125 ;  /* 0x0000007d7400a986 */ /* 0x0003e2000c101906 */
[----:B------:R-:W-:Y:S01]  /*36d0*/  FFMA.FTZ R119, R119, R110, R62 ;  /* 0x0000006e77777223 */ /* 0x000fe2000001003e */
[----:B------:R-:W-:Y:S01]  /*36e0*/  FFMA.FTZ R118, R118, R111, R63 ;  /* 0x0000006f76767223 */ /* 0x000fe2000001003f */
[C---:B------:R-:W-:Y:S01]  /*36f0*/  FMUL.FTZ R164, R125.reuse, R164 ;  /* 0x000000a47da47220 */ /* 0x040fe20000410000 */
[C---:B------:R-:W-:Y:S01]  /*3700*/  FMUL.FTZ R14, R125.reuse, R124 ;  /* 0x0000007c7d0e7220 */ /* 0x040fe20000410000 */
[C---:B------:R-:W-:Y:S01]  /*3710*/  FMUL.FTZ R162, R125.reuse, R162 ;  /* 0x000000a27da27220 */ /* 0x040fe20000410000 */
[----:B------:R-:W-:Y:S01]  /*3720*/  FADD.FTZ R124, -R126, R7 ;  /* 0x000000077e7c7221 */ /* 0x000fe20000010100 */
[----:B------:R-:W-:Y:S01]  /*3730*/  F2FP.BF16.F32.PACK_AB R119, R118, R119 ;  /* 0x000000777677723e */ /* 0x000fe200000010ff */
[----:B------:R-:W-:Y:S01]  /*3740*/  FADD.FTZ R118, -R126, R122 ;  /* 0x0000007a7e767221 */ /* 0x000fe20000010100 */
[----:B------:R-:W-:Y:S01]  /*3750*/  FFMA.FTZ R162, R162, R115, R67 ;  /* 0x00000073a2a27223 */ /* 0x000fe20000010043 */
[----:B------:R-:W2:Y:S01]  /*3760*/  LDC.64 R122, c[0x0][0x428] ;  /* 0x00010a00ff7a7b82 */ /* 0x000ea20000000a00 */
[----:B------:R-:W-:Y:S01]  /*3770*/  FFMA.FTZ R14, R14, R113, R65 ;  /* 0x000000710e0e7223 */ /* 0x000fe20000010041 */
[----:B-1----:R-:W-:Y:S01]  /*3780*/  FADD.FTZ R116, -R126, R121 ;  /* 0x000000797e747221 */ /* 0x002fe20000010100 */
[C---:B------:R-:W-:Y:S01]  /*3790*/  FMUL.FTZ R117, R125.reuse, R120 ;  /* 0x000000787d757220 */ /* 0x040fe20000410000 */
[C---:B------:R-:W-:Y:S01]  /*37a0*/  FMUL.FTZ R13, R125.reuse, R118 ;  /* 0x000000767d0d7220 */ /* 0x040fe20000410000 */
[----:B------:R-:W-:Y:S01]  /*37b0*/  FFMA.FTZ R118, R164, R109, R61 ;  /* 0x0000006da4767223 */ /* 0x000fe2000001003d */
[----:B------:R-:W-:Y:S01]  /*37c0*/  FMUL.FTZ R15, R125, R116 ;  /* 0x000000747d0f7220 */ /* 0x000fe20000410000 */
[----:B------:R-:W-:Y:S01]  /*37d0*/  FFMA.FTZ R117, R117, R108, R60 ;  /* 0x0000006c75757223 */ /* 0x000fe2000001003c */
[----:B------:R-:W-:Y:S01]  /*37e0*/  FFMA.FTZ R13, R13, R112, R64 ;  /* 0x000000700d0d7223 */ /* 0x000fe20000010040 */
[C---:B------:R-:W-:Y:S01]  /*37f0*/  FADD.FTZ R120, -R126.reuse, R3 ;  /* 0x000000037e787221 */ /* 0x040fe20000010100 */
[----:B------:R-:W-:Y:S01]  /*3800*/  FFMA.FTZ R15, R15, R114, R66 ;  /* 0x000000720f0f7223 */ /* 0x000fe20000010042 */
[----:B------:R-:W-:Y:S01]  /*3810*/  FADD.FTZ R164, -R126, R135 ;  /* 0x000000877ea47221 */ /* 0x000fe20000010100 */
[----:B------:R-:W-:Y:S01]  /*3820*/  F2FP.BF16.F32.PACK_AB R118, R118, R117 ;  /* 0x000000757676723e */ /* 0x000fe200000010ff */
[----:B------:R-:W-:Y:S01]  /*3830*/  FADD.FTZ R143, -R126, R143 ;  /* 0x0000008f7e8f7221 */ /* 0x000fe20000010100 */
[----:B------:R-:W-:Y:S01]  /*3840*/  F2FP.BF16.F32.PACK_AB R116, R14, R13 ;  /* 0x0000000d0e74723e */ /* 0x000fe200000010ff */
[----:B------:R-:W-:Y:S01]  /*3850*/  FADD.FTZ R137, -R126, R137 ;  /* 0x000000897e897221 */ /* 0x000fe20000010100 */
[----:B------:R-:W-:Y:S01]  /*3860*/  F2FP.BF16.F32.PACK_AB R117, R162, R15 ;  /* 0x0000000fa275723e */ /* 0x000fe200000010ff */
[C---:B------:R-:W-:Y:S01]  /*3870*/  FADD.FTZ R162, -R126.reuse, R5 ;  /* 0x000000057ea27221 */ /* 0x040fe20000010100 */
[C---:B------:R-:W-:Y:S01]  /*3880*/  FADD.FTZ R142, -R126.reuse, R142 ;  /* 0x0000008e7e8e7221 */ /* 0x040fe20000010100 */
[C---:B------:R-:W-:Y:S01]  /*3890*/  FADD.FTZ R138, -R126.reuse, R138 ;  /* 0x0000008a7e8a7221 */ /* 0x040fe20000010100 */
[C---:B------:R-:W-:Y:S01]  /*38a0*/  FADD.FTZ R141, -R126.reuse, R141 ;  /* 0x0000008d7e8d7221 */ /* 0x040fe20000010100 */
[C---:B------:R-:W-:Y:S01]  /*38b0*/  FADD.FTZ R139, -R126.reuse, R139 ;  /* 0x0000008b7e8b7221 */ /* 0x040fe20000010100 */
[C---:B------:R-:W-:Y:S01]  /*38c0*/  FADD.FTZ R140, -R126.reuse, R140 ;  /* 0x0000008c7e8c7221 */ /* 0x040fe20000010100 */
[----:B------:R-:W-:Y:S01]  /*38d0*/  FADD.FTZ R145, -R126, R145 ;  /* 0x000000917e917221 */ /* 0x000fe20000010100 */
[----:B--2---:R-:W-:-:S04]  /*38e0*/  IMAD.WIDE.U32 R14, R11, 0x10, R122 ;  /* 0x000000100b0e7825 */ /* 0x004fc800078e007a */
[C---:B------:R-:W-:Y:S01]  /*38f0*/  FADD.FTZ R152, -R126.reuse, R152 ;  /* 0x000000987e987221 */ /* 0x040fe20000010100 */
[C---:B------:R-:W-:Y:S01]  /*3900*/  FADD.FTZ R146, -R126.reuse, R146 ;  /* 0x000000927e927221 */ /* 0x040fe20000010100 */
[C---:B------:R-:W-:Y:S01]  /*3910*/  FADD.FTZ R153, -R126.reuse, R153 ;  /* 0x000000997e997221 */ /* 0x040fe20000010100 */
[C---:B------:R-:W-:Y:S01]  /*3920*/  FADD.FTZ R147, -R126.reuse, R147 ;  /* 0x000000937e937221 */ /* 0x040fe20000010100 */
[----:B------:R1:W-:Y:S01]  /*3930*/  STG.E.128 desc[UR6][R14.64], R116 ;  /* 0x000000740e007986 */ /* 0x0003e2000c101d06 */
        /* <DEDUP_REMOVED lines=10> */
[C---:B------:R-:W-:Y:S01]  /*39e0*/  FMUL.FTZ R5, R125.reuse, R8 ;  /* 0x000000087d057220 */ /* 0x040fe20000410000 */
[C---:B------:R-:W-:Y:S01]  /*39f0*/  FMUL.FTZ R120, R125.reuse, R120 ;  /* 0x000000787d787220 */ /* 0x040fe20000410000 */
[C---:B------:R-:W-:Y:S01]  /*3a00*/  FMUL.FTZ R2, R125.reuse, R2 ;  /* 0x000000027d027220 */ /* 0x040fe20000410000 */
[C---:B------:R-:W-:Y:S01]  /*3a10*/  FMUL.FTZ R162, R125.reuse, R162 ;  /* 0x000000a27da27220 */ /* 0x040fe20000410000 */
[C---:B------:R-:W-:Y:S01]  /*3a20*/  FMUL.FTZ R13, R125.reuse, R134 ;  /* 0x000000867d0d7220 */ /* 0x040fe20000410000 */
[C---:B------:R-:W-:Y:S01]  /*3a30*/  FMUL.FTZ R7, R125.reuse, R124 ;  /* 0x0000007c7d077220 */ /* 0x040fe20000410000 */
[C---:B------:R-:W-:Y:S01]  /*3a40*/  FMUL.FTZ R4, R125.reuse, R4 ;  /* 0x000000047d047220 */ /* 0x040fe20000410000 */
[C---:B-1----:R-:W-:Y:S01]  /*3a50*/  FADD.FTZ R14, -R126.reuse, R9 ;  /* 0x000000097e0e7221 */ /* 0x042fe20000010100 */
        /* <DEDUP_REMOVED lines=36> */
[----:B------:R-:W-:-:S04]  /*3ca0*/  IMAD.WIDE.U32 R124, R10, 0x10, R122 ;  /* 0x000000100a7c7825 */ /* 0x000fc800078e007a */
[----:B------:R-:W-:Y:S01]  /*3cb0*/  FFMA.FTZ R5, R5, R106, R58 ;  /* 0x0000006a05057223 */ /* 0x000fe2000001003a */
[----:B------:R-:W-:Y:S01]  /*3cc0*/  FFMA.FTZ R120, R120, R107, R59 ;  /* 0x0000006b78787223 */ /* 0x000fe2000001003b */
[----:B------:R-:W-:Y:S01]  /*3cd0*/  FFMA.FTZ R9, R9, R102, R54 ;  /* 0x0000006609097223 */ /* 0x000fe20000010036 */
[----:B------:R-:W-:Y:S01]  /*3ce0*/  FFMA.FTZ R10, R162, R103, R55 ;  /* 0x00000067a20a7223 */ /* 0x000fe20000010037 */
[----:B------:R-:W-:Y:S01]  /*3cf0*/  FFMA.FTZ R3, R3, R104, R56 ;  /* 0x0000006803037223 */ /* 0x000fe20000010038 */
[----:B------:R-:W-:Y:S01]  /*3d00*/  FFMA.FTZ R2, R2, R105, R57 ;  /* 0x0000006902027223 */ /* 0x000fe20000010039 */
[----:B------:R-:W-:Y:S01]  /*3d10*/  IMAD.WIDE.U32 R158, R0, 0x10, R122 ;  /* 0x00000010009e7825 */ /* 0x000fe200078e007a */
[----:B------:R-:W-:-:S03]  /*3d20*/  F2FP.BF16.F32.PACK_AB R121, R120, R5 ;  /* 0x000000057879723e */ /* 0x000fc600000010ff */
[----:B------:R-:W-:Y:S01]  /*3d30*/  FFMA.FTZ R119, R119, R94, R46 ;  /* 0x0000005e77777223 */ /* 0x000fe2000001002e */
[----:B------:R-:W-:Y:S01]  /*3d40*/  FFMA.FTZ R8, R8, R95, R47 ;  /* 0x0000005f08087223 */ /* 0x000fe2000001002f */
[----:B------:R-:W-:Y:S01]  /*3d50*/  IMAD.WIDE.U32 R162, R127, 0x10, R122 ;  /* 0x000000107fa27825 */ /* 0x000fe200078e007a */
[----:B------:R-:W-:-:S03]  /*3d60*/  F2FP.BF16.F32.PACK_AB R120, R2, R3 ;  /* 0x000000030278723e */ /* 0x000fc600000010ff */
[----:B------:R-:W-:Y:S01]  /*3d70*/  FFMA.FTZ R3, R14, R85, R37 ;  /* 0x000000550e037223 */ /* 0x000fe20000010025 */
[----:B------:R-:W-:Y:S01]  /*3d80*/  FFMA.FTZ R13, R13, R98, R50 ;  /* 0x000000620d0d7223 */ /* 0x000fe20000010032 */
[----:B0-----:R-:W-:Y:S01]  /*3d90*/  IMAD.WIDE.U32 R164, R144, 0x10, R122 ;  /* 0x0000001090a47825 */ /* 0x001fe200078e007a */
[----:B------:R-:W-:-:S03]  /*3da0*/  F2FP.BF16.F32.PACK_AB R131, R8, R119 ;  /* 0x000000770883723e */ /* 0x000fc600000010ff */
[----:B------:R-:W-:Y:S01]  /*3db0*/  FFMA.FTZ R8, R117, R88, R40 ;  /* 0x0000005875087223 */ /* 0x000fe20000010028 */
[----:B------:R-:W-:Y:S01]  /*3dc0*/  FFMA.FTZ R116, R116, R99, R51 ;  /* 0x0000006374747223 */ /* 0x000fe20000010033 */
[----:B------:R-:W-:Y:S01]  /*3dd0*/  IMAD.WIDE.U32 R148, R149, 0x10, R122 ;  /* 0x0000001095947825 */ /* 0x000fe200078e007a */
[----:B------:R-:W-:-:S03]  /*3de0*/  F2FP.BF16.F32.PACK_AB R123, R10, R9 ;  /* 0x000000090a7b723e */ /* 0x000fc600000010ff */
[----:B------:R-:W-:Y:S01]  /*3df0*/  FFMA.FTZ R10, R129, R84, R36 ;  /* 0x00000054810a7223 */ /* 0x000fe20000010024 */
[----:B------:R-:W-:Y:S01]  /*3e00*/  FFMA.FTZ R7, R7, R100, R52 ;  /* 0x0000006407077223 */ /* 0x000fe20000010034 */
[----:B------:R-:W-:Y:S01]  /*3e10*/  F2FP.BF16.F32.PACK_AB R129, R116, R13 ;  /* 0x0000000d7481723e */ /* 0x000fe200000010ff */
[----:B------:R-:W-:Y:S01]  /*3e20*/  FFMA.FTZ R4, R4, R101, R53 ;  /* 0x0000006504047223 */ /* 0x000fe20000010035 */
[----:B------:R-:W-:Y:S01]  /*3e30*/  FFMA.FTZ R13, R154, R77, R29 ;  /* 0x0000004d9a0d7223 */ /* 0x000fe2000001001d */
[----:B------:R-:W-:Y:S01]  /*3e40*/  F2FP.BF16.F32.PACK_AB R10, R3, R10 ;  /* 0x0000000a030a723e */ /* 0x000fe200000010ff */
[----:B------:R-:W-:Y:S01]  /*3e50*/  FFMA.FTZ R3, R6, R89, R41 ;  /* 0x0000005906037223 */ /* 0x000fe20000010029 */
[----:B------:R-:W-:Y:S01]  /*3e60*/  FFMA.FTZ R6, R147, R76, R28 ;  /* 0x0000004c93067223 */ /* 0x000fe2000001001c */
[----:B------:R-:W-:Y:S01]  /*3e70*/  FFMA.FTZ R15, R15, R92, R44 ;  /* 0x0000005c0f0f7223 */ /* 0x000fe2000001002c */
[----:B------:R-:W-:Y:S01]  /*3e80*/  FFMA.FTZ R130, R130, R93, R45 ;  /* 0x0000005d82827223 */ /* 0x000fe2000001002d */
[----:B------:R-:W-:Y:S01]  /*3e90*/  FFMA.FTZ R5, R133, R82, R34 ;  /* 0x0000005285057223 */ /* 0x000fe20000010022 */
[----:B------:R-:W-:Y:S01]  /*3ea0*/  F2FP.BF16.F32.PACK_AB R8, R3, R8 ;  /* 0x000000080308723e */ /* 0x000fe200000010ff */
[----:B------:R-:W-:Y:S01]  /*3eb0*/  FFMA.FTZ R118, R118, R83, R35 ;  /* 0x0000005376767223 */ /* 0x000fe20000010023 */
[----:B------:R-:W0:Y:S01]  /*3ec0*/  LDC.64 R2, c[0x0][0x380] ;  /* 0x0000e000ff027b82 */ /* 0x000e220000000a00 */
[----:B------:R-:W-:Y:S01]  /*3ed0*/  FFMA.FTZ R11, R11, R96, R48 ;  /* 0x000000600b0b7223 */ /* 0x000fe20000010030 */
[----:B------:R-:W-:Y:S01]  /*3ee0*/  FFMA.FTZ R128, R128, R97, R49 ;  /* 0x0000006180807223 */ /* 0x000fe20000010031 */
[----:B------:R-:W-:Y:S01]  /*3ef0*/  F2FP.BF16.F32.PACK_AB R122, R4, R7 ;  /* 0x00000007047a723e */ /* 0x000fe200000010ff */
[----:B------:R-:W-:Y:S01]  /*3f00*/  FFMA.FTZ R139, R139, R86, R38 ;  /* 0x000000568b8b7223 */ /* 0x000fe20000010026 */
[----:B------:R-:W-:Y:S01]  /*3f10*/  FFMA.FTZ R140, R140, R87, R39 ;  /* 0x000000578c8c7223 */ /* 0x000fe20000010027 */
[----:B------:R-:W-:Y:S01]  /*3f20*/  FFMA.FTZ R9, R137, R90, R42 ;  /* 0x0000005a89097223 */ /* 0x000fe2000001002a */
[----:B------:R-:W-:Y:S01]  /*3f30*/  FFMA.FTZ R142, R142, R91, R43 ;  /* 0x0000005b8e8e7223 */ /* 0x000fe2000001002b */
[----:B------:R-:W-:Y:S01]  /*3f40*/  F2FP.BF16.F32.PACK_AB R6, R13, R6 ;  /* 0x000000060d06723e */ /* 0x000fe200000010ff */
[----:B------:R-:W-:Y:S01]  /*3f50*/  FFMA.FTZ R7, R141, R78, R30 ;  /* 0x0000004e8d077223 */ /* 0x000fe2000001001e */
[----:B------:R-:W-:Y:S01]  /*3f60*/  F2FP.BF16.F32.PACK_AB R130, R130, R15 ;  /* 0x0000000f8282723e */ /* 0x000fe200000010ff */
[----:B------:R-:W-:Y:S01]  /*3f70*/  FFMA.FTZ R134, R134, R79, R31 ;  /* 0x0000004f86867223 */ /* 0x000fe2000001001f */
[----:B------:R-:W-:Y:S01]  /*3f80*/  F2FP.BF16.F32.PACK_AB R5, R118, R5 ;  /* 0x000000057605723e */ /* 0x000fe200000010ff */
[----:B------:R-:W-:Y:S01]  /*3f90*/  FFMA.FTZ R4, R145, R80, R32 ;  /* 0x0000005091047223 */ /* 0x000fe20000010020 */
        /* <DEDUP_REMOVED lines=9> */
[----:B------:R-:W-:Y:S01]  /*4030*/  F2FP.BF16.F32.PACK_AB R128, R128, R11 ;  /* 0x0000000b8080723e */ /* 0x000fe200000010ff */
[----:B------:R1:W-:Y:S01]  /*4040*/  STG.E.128 desc[UR6][R124.64], R120 ;  /* 0x000000787c007986 */ /* 0x0003e2000c101d06 */
[----:B------:R-:W-:-:S02]  /*4050*/  F2FP.BF16.F32.PACK_AB R11, R140, R139 ;  /* 0x0000008b8c0b723e */ /* 0x000fc400000010ff */
[----:B------:R-:W-:Y:S01]  /*4060*/  F2FP.BF16.F32.PACK_AB R9, R142, R9 ;  /* 0x000000098e09723e */ /* 0x000fe200000010ff */
[----:B------:R1:W-:Y:S01]  /*4070*/  STG.E.128 desc[UR6][R158.64], R128 ;  /* 0x000000809e007986 */ /* 0x0003e2000c101d06 */
[----:B------:R-:W-:Y:S02]  /*4080*/  F2FP.BF16.F32.PACK_AB R7, R134, R7 ;  /* 0x000000078607723e */ /* 0x000fe400000010ff */
[----:B------:R-:W-:Y:S01]  /*4090*/  F2FP.BF16.F32.PACK_AB R4, R13, R4 ;  /* 0x000000040d04723e */ /* 0x000fe200000010ff */
[----:B------:R1:W-:Y:S01]  /*40a0*/  STG.E.128 desc[UR6][R162.64], R8 ;  /* 0x00000008a2007986 */ /* 0x0003e2000c101d06 */
[----:B------:R-:W-:Y:S02]  /*40b0*/  F2FP.BF16.F32.PACK_AB R119, R126, R119 ;  /* 0x000000777e77723e */ /* 0x000fe400000010ff */
[----:B------:R-:W-:Y:S01]  /*40c0*/  F2FP.BF16.F32.PACK_AB R118, R127, R118 ;  /* 0x000000767f76723e */ /* 0x000fe200000010ff */
[----:B------:R1:W-:Y:S01]  /*40d0*/  STG.E.128 desc[UR6][R164.64], R4 ;  /* 0x00000004a4007986 */ /* 0x0003e2000c101d06 */
[----:B------:R-:W-:-:S02]  /*40e0*/  F2FP.BF16.F32.PACK_AB R117, R160, R117 ;  /* 0x00000075a075723e */ /* 0x000fc400000010ff */
[----:B------:R-:W-:Y:S02]  /*40f0*/  F2FP.BF16.F32.PACK_AB R116, R15, R116 ;  /* 0x000000740f74723e */ /* 0x000fe400000010ff */
[----:B0-----:R-:W-:-:S03]  /*4100*/  LEA R12, R2, R12, 0x2 ;  /* 0x0000000c020c7211 */ /* 0x001fc600078e10ff */
[----:B------:R1:W-:Y:S01]  /*4110*/  STG.E.128 desc[UR6][R148.64], R116 ;  /* 0x0000007494007986 */ /* 0x0003e2000c101d06 */
[----:B------:R-:W-:-:S13]  /*4120*/  ISETP.GE.AND P2, PT, R12, R3, PT ;  /* 0x000000030c00720c */ /* 0x000fda0003f46270 */
[----:B------:R-:W-:Y:S05]  /*4130*/  @!P2 BRA `(.L_x_10873) ;  /* 0xffffffc40024a947 */ /* 0x000fea000383ffff */
[----:B----4-:R-:W-:Y:S05]  /*4140*/  EXIT ;  /* 0x000000000000794d */ /* 0x010fea0003800000 */
.L_x_10872:
[----:B------:R-:W-:Y:S01]  /*4150*/  HFMA2 R119, -RZ, RZ, 0, 5.9604644775390625e-08 ;  /* 0x00000001ff777431 */ /* 0x000fe200000001ff */
[----:B------:R-:W-:Y:S01]  /*4160*/  BSSY B0, `(.L_x_10874) ;  /* 0x0000006000007945 */ /* 0x000fe20003800000 */
[----:B------:R-:W-:Y:S02]  /*4170*/  MOV R118, 0x1f ;  /* 0x0000001f00767802 */ /* 0x000fe40000000f00 */
[----:B------:R-:W-:-:S07]  /*4180*/  MOV R117, 0xffffffff ;  /* 0xffffffff00757802 */ /* 0x000fce0000000f00 */
[----:B----4-:R-:W-:Y:S05]  /*4190*/  WARPSYNC.COLLECTIVE R117, `(.L_x_10875) ;  /* 0x0000000075087348 */ /* 0x010fea0003c00000 */
[----:B------:R0:W1:Y:S02]  /*41a0*/  SHFL.BFLY P3, R116, R126, R119, R118 ;  /* 0x0c0000777e747389 */ /* 0x0000640000060076 */
[----:B01--4-:R-:W-:Y:S05]  /*41b0*/  ENDCOLLECTIVE ;  /* 0x000000000000791b */ /* 0x013fea0003800000 */
.L_x_10875:
[----:B------:R-:W-:Y:S05]  /*41c0*/  BSYNC B0 ;  /* 0x0000000000007941 */ /* 0x000fea0003800000 */
.L_x_10874:
        /* <DEDUP_REMOVED lines=9> */
.L_x_10876:
[----:B------:R-:W-:Y:S02]  /*4260*/  HFMA2 R119, -RZ, RZ, 0, 2.384185791015625e-07 ;  /* 0x00000004ff777431 */ /* 0x000fe400000001ff */
[----:B------:R-:W-:-:S05]  /*4270*/  FADD.FTZ R164, R162, R116 ;  /* 0x00000074a2a47221 */ /* 0x000fca0000010000 */
[----:B------:R-:W-:-:S07]  /*4280*/  MOV R126, R164 ;  /* 0x000000a4007e7202 */ /* 0x000fce0000000f00 */
[----:B------:R-:W-:Y:S05]  /*4290*/  WARPSYNC.COLLECTIVE R117, `(.L_x_10877) ;  /* 0x0000000075087348 */ /* 0x000fea0003c00000 */
[----:B------:R0:W1:Y:S02]  /*42a0*/  SHFL.BFLY P3, R116, R126, R119, R118 ;  /* 0x0c0000777e747389 */ /* 0x0000640000060076 */
[----:B01----:R-:W-:Y:S05]  /*42b0*/  ENDCOLLECTIVE ;  /* 0x000000000000791b */ /* 0x003fea0003800000 */
.L_x_10877:
[----:B------:R-:W-:Y:S02]  /*42c0*/  HFMA2 R119, -RZ, RZ, 0, 4.76837158203125e-07 ;  /* 0x00000008ff777431 */ /* 0x000fe400000001ff */
[----:B------:R-:W-:-:S05]  /*42d0*/  FADD.FTZ R165, R164, R116 ;  /* 0x00000074a4a57221 */ /* 0x000fca0000010000 */
[----:B------:R-:W-:-:S07]  /*42e0*/  MOV R126, R165 ;  /* 0x000000a5007e7202 */ /* 0x000fce0000000f00 */
[----:B------:R-:W-:Y:S05]  /*42f0*/  WARPSYNC.COLLECTIVE R117, `(.L_x_10878) ;  /* 0x0000000075087348 */ /* 0x000fea0003c00000 */
[----:B------:R0:W1:Y:S02]  /*4300*/  SHFL.BFLY P3, R116, R126, R119, R118 ;  /* 0x0c0000777e747389 */ /* 0x0000640000060076 */
[----:B01----:R-:W-:Y:S05]  /*4310*/  ENDCOLLECTIVE ;  /* 0x000000000000791b */ /* 0x003fea0003800000 */
.L_x_10878:
[----:B------:R-:W-:Y:S02]  /*4320*/  HFMA2 R119, -RZ, RZ, 0, 9.5367431640625e-07 ;  /* 0x00000010ff777431 */ /* 0x000fe400000001ff */
[----:B------:R-:W-:-:S05]  /*4330*/  FADD.FTZ R165, R165, R116 ;  /* 0x00000074a5a57221 */ /* 0x000fca0000010000 */
[----:B------:R-:W-:-:S07]  /*4340*/  MOV R126, R165 ;  /* 0x000000a5007e7202 */ /* 0x000fce0000000f00 */
[----:B------:R-:W-:Y:S05]  /*4350*/  WARPSYNC.COLLECTIVE R117, `(.L_x_10879) ;  /* 0x0000000075087348 */ /* 0x000fea0003c00000 */
[----:B------:R0:W1:Y:S02]  /*4360*/  SHFL.BFLY P3, R116, R126, R119, R118 ;  /* 0x0c0000777e747389 */ /* 0x0000640000060076 */
[----:B01----:R-:W-:Y:S05]  /*4370*/  ENDCOLLECTIVE ;  /* 0x000000000000791b */ /* 0x003fea0003800000 */
.L_x_10879:
        /* <DEDUP_REMOVED lines=103> */
.L_x_10880:
[----:B------:R-:W-:Y:S02]  /*49f0*/  HFMA2 R119, -RZ, RZ, 0, 1.1920928955078125e-07 ;  /* 0x00000002ff777431 */ /* 0x000fe400000001ff */
[----:B------:R-:W-:-:S05]  /*4a00*/  FADD.FTZ R162, R126, R116 ;  /* 0x000000747ea27221 */ /* 0x000fca0000010000 */
[----:B------:R-:W-:-:S07]  /*4a10*/  MOV R126, R162 ;  /* 0x000000a2007e7202 */ /* 0x000fce0000000f00 */
[----:B------:R-:W-:Y:S05]  /*4a20*/  WARPSYNC.COLLECTIVE R117, `(.L_x_10881) ;  /* 0x0000000075087348 */ /* 0x000fea0003c00000 */
[----:B------:R0:W1:Y:S02]  /*4a30*/  SHFL.BFLY P3, R116, R126, R119, R118 ;  /* 0x0c0000777e747389 */ /* 0x0000640000060076 */
[----:B01----:R-:W-:Y:S05]  /*4a40*/  ENDCOLLECTIVE ;  /* 0x000000000000791b */ /* 0x003fea0003800000 */
.L_x_10881:
[----:B------:R-:W-:Y:S02]  /*4a50*/  HFMA2 R119, -RZ, RZ, 0, 2.384185791015625e-07 ;  /* 0x00000004ff777431 */ /* 0x000fe400000001ff */
[----:B------:R-:W-:-:S05]  /*4a60*/  FADD.FTZ R164, R162, R116 ;  /* 0x00000074a2a47221 */ /* 0x000fca0000010000 */
[----:B------:R-:W-:-:S07]  /*4a70*/  MOV R126, R164 ;  /* 0x000000a4007e7202 */ /* 0x000fce0000000f00 */
[----:B------:R-:W-:Y:S05]  /*4a80*/  WARPSYNC.COLLECTIVE R117, `(.L_x_10882) ;  /* 0x0000000075087348 */ /* 0x000fea0003c00000 */
[----:B------:R0:W1:Y:S02]  /*4a90*/  SHFL.BFLY P3, R116, R126, R119, R118 ;  /* 0x0c0000777e747389 */ /* 0x0000640000060076 */
[----:B01----:R-:W-:Y:S05]  /*4aa0*/  ENDCOLLECTIVE ;  /* 0x000000000000791b */ /* 0x003fea0003800000 */
.L_x_10882:
[----:B------:R-:W-:Y:S02]  /*4ab0*/  HFMA2 R119, -RZ, RZ, 0, 4.76837158203125e-07 ;  /* 0x00000008ff777431 */ /* 0x000fe400000001ff */
[----:B------:R-:W-:-:S05]  /*4ac0*/  FADD.FTZ R165, R164, R116 ;  /* 0x00000074a4a57221 */ /* 0x000fca0000010000 */
[----:B------:R-:W-:-:S07]  /*4ad0*/  MOV R126, R165 ;  /* 0x000000a5007e7202 */ /* 0x000fce0000000f00 */
[----:B------:R-:W-:Y:S05]  /*4ae0*/  WARPSYNC.COLLECTIVE R117, `(.L_x_10883) ;  /* 0x0000000075087348 */ /* 0x000fea0003c00000 */
[----:B------:R0:W1:Y:S02]  /*4af0*/  SHFL.BFLY P3, R116, R126, R119, R118 ;  /* 0x0c0000777e747389 */ /* 0x0000640000060076 */
[----:B01----:R-:W-:Y:S05]  /*4b00*/  ENDCOLLECTIVE ;  /* 0x000000000000791b */ /* 0x003fea0003800000 */
.L_x_10883:
[----:B------:R-:W-:Y:S02]  /*4b10*/  HFMA2 R119, -RZ, RZ, 0, 9.5367431640625e-07 ;  /* 0x00000010ff777431 */ /* 0x000fe400000001ff */
[----:B------:R-:W-:-:S05]  /*4b20*/  FADD.FTZ R165, R165, R116 ;  /* 0x00000074a5a57221 */ /* 0x000fca0000010000 */
[----:B------:R-:W-:-:S07]  /*4b30*/  MOV R126, R165 ;  /* 0x000000a5007e7202 */ /* 0x000fce0000000f00 */
[----:B------:R-:W-:Y:S05]  /*4b40*/  WARPSYNC.COLLECTIVE R117, `(.L_x_10884) ;  /* 0x0000000075087348 */ /* 0x000fea0003c00000 */
[----:B------:R0:W1:Y:S02]  /*4b50*/  SHFL.BFLY P3, R116, R126, R119, R118 ;  /* 0x0c0000777e747389 */ /* 0x0000640000060076 */
[----:B01----:R-:W-:Y:S05]  /*4b60*/  ENDCOLLECTIVE ;  /* 0x000000000000791b */ /* 0x003fea0003800000 */
.L_x_10884:
[----:B------:R-:W-:Y:S05]  /*4b70*/  BRA `(.L_x_10885) ;  /* 0xffffffe800547947 */ /* 0x000fea000383ffff */
.L_x_10886:
        /* <DEDUP_REMOVED lines=16> */
.L_x_54361:


//--------------------- .text._ZN10layer_norm13ln_fwd_kernelINS_13Kernel_traitsIf13__nv_bfloat16S2_S2_fjLj1536ELj1ELj4ELj1ELj16ENS_18Kernel_traits_baseILj1536EfS2_S2_S2_fjLj128EEEEELb0ELb0ELb1ELb0EEEvNS_9FwdParamsE --------------------------
	.section	.text._ZN10layer_norm13ln_fwd_kernelINS_13Kernel_traitsIf13__nv_bfloat16S2_S2_fjLj1536ELj1ELj4ELj1ELj16ENS_18Kernel_traits_baseILj1536EfS2_S2_S2_fjLj128EEEEELb0ELb0ELb1ELb0EEEvNS_9FwdParamsE,"ax",@progbits
	.align	128
        .global         _ZN10layer_norm13ln_fwd_kernelINS_13Kernel_traitsIf13__nv_bfloat16S2_S2_fjLj1536ELj1ELj4ELj1ELj16ENS_18Kernel_traits_baseILj1536EfS2_S2_S2_fjLj128EEEEELb0ELb0ELb1ELb0EEEvNS_9FwdParamsE
        .type           _ZN10layer_norm13ln_fwd_kernelINS_13Kernel_traitsIf13__nv_bfloat16S2_S2_fjLj1536ELj1ELj4ELj1ELj16ENS_18Kernel_traits_baseILj1536EfS2_S2_S2_fjLj128EEEEELb0ELb0ELb1ELb0EEEvNS_9FwdParamsE,@function
        .size           _ZN10layer_norm13ln_fwd_kernelINS_13Kernel_traitsIf13__nv_bfloat16S2_S2_fjLj1536ELj1ELj4ELj1ELj16ENS_18Kernel_traits_baseILj1536EfS2_S2_S2_fjLj128EEEEELb0ELb0ELb1ELb0EEEvNS_9FwdParamsE,(.L_x_54362 - _ZN10layer_norm13ln_fwd_kernelINS_13Kernel_traitsIf13__nv_bfloat16S2_S2_fjLj1536ELj1ELj4ELj1ELj16ENS_18Kernel_traits_baseILj1536EfS2_S2_S2_fjLj128EEEEELb0ELb0ELb1ELb0EEEvNS_9FwdParamsE)
        .other          _ZN10layer_norm13ln_fwd_kernelINS_13Kernel_traitsIf13__nv_bfloat16S2_S2_fjLj1536ELj1ELj4ELj1ELj16ENS_18Kernel_traits_baseILj1536EfS2_S2_S2_fjLj128EEEEELb0ELb0ELb1ELb0EEEvNS_9FwdParamsE,@"STO_CUDA_ENTRY STV_DEFAULT"
_ZN10layer_norm13ln_fwd_kernelINS_13Kernel_traitsIf13__nv_bfloat16S2_S2_fjLj1536ELj1ELj4ELj1ELj16ENS_18Kernel_traits_baseILj1536EfS2_S2_S2_fjLj128EEEEELb0ELb0ELb1ELb0EEEvNS_9FwdParamsE:
.text._ZN10layer_norm13ln_fwd_kernelINS_13Kernel_traitsIf13__nv_bfloat16S2_S2_fjLj1536ELj1ELj4ELj1ELj16ENS_18Kernel_traits_baseILj1536EfS2_S2_S2_fjLj128EEEEELb0ELb0ELb1ELb0EEEvNS_9FwdParamsE:
        /* <DEDUP_REMOVED lines=80> */
.L_x_10888:
        /* <DEDUP_REMOVED lines=60> */
.L_x_10889:
[----:B------:R-:W-:Y:S05]  /*08c0*/  BSYNC.RECONVERGENT B0 ;  /* 0x0000000000007941 */ /* 0x000fea0003800200 */
.L_x_10887:
[----:B------:R-:W1:Y:S01]  /*08d0*/  LDCU UR4, c[0x0][0x384] ;  /* 0x00007080ff0477ac */ /* 0x000e620008000800 */
[----:B------:R-:W2:Y:S01]  /*08e0*/  LDCU.U8 UR5, c[0x0][0x410] ;  /* 0x00008200ff0577ac */ /* 0x000ea20008000000 */
[----:B------:R-:W3:Y:S01]  /*08f0*/  LDCU UR10, c[0x0][0x448] ;  /* 0x00008900ff0a77ac */ /* 0x000ee20008000800 */
[----:B------:R-:W4:Y:S01]  /*0900*/  LDCU.64 UR8, c[0x0][0x3a0] ;  /* 0x00007400ff0877ac */ /* 0x000f220008000a00 */
[----:B-1----:R-:W-:-:S13]  /*0910*/  ISETP.GE.AND P0, PT, R2, UR4, PT ;  /* 0x0000000402007c0c */ /* 0x002fda000bf06270 */
[----:B--234-:R-:W-:Y:S05]  /*0920*/  @P0 EXIT ;  /* 0x000000000000094d */ /* 0x01cfea0003800000 */
.L_x_10939:
[----:B-1----:R-:W1:Y:S08]  /*0930*/  LDC.64 R116, c[0x0][0x3f0] ;  /* 0x0000fc00ff747b82 */ /* 0x002e700000000a00 */
[----:B------:R-:W2:Y:S01]  /*0940*/  LDC R157, c[0x0][0x388] ;  /* 0x0000e200ff9d7b82 */ /* 0x000ea20000000800 */
[----:B-1----:R-:W-:-:S07]  /*0950*/  IMAD.WIDE R118, R2, 0x4, R116 ;  /* 0x0000000402767825 */ /* 0x002fce00078e0274 */
[----:B------:R-:W1:Y:S01]  /*0960*/  LDC.64 R116, c[0x0][0x3f8] ;  /* 0x0000fe00ff747b82 */ /* 0x000e620000000a00 */
[----:B------:R-:W3:Y:S01]  /*0970*/  LDG.E R159, desc[UR6][R118.64] ;  /* 0x00000006769f7981 */ /* 0x000ee2000c1e1900 */
[----:B-1----:R-:W-:-:S05]  /*0980*/  IMAD.WIDE R116, R2, 0x4, R116 ;  /* 0x0000000402747825 */ /* 0x002fca00078e0274 */
[----:B-----5:R1:W5:Y:S01]  /*0990*/  LDG.E R156, desc[UR6][R116.64] ;  /* 0x00000006749c7981 */ /* 0x020362000c1e1900 */
[----:B------:R-:W-:Y:S01]  /*09a0*/  ISETP.GE.U32.AND P4, PT, R0, 0x20, PT ;  /* 0x000000200000780c */ /* 0x000fe20003f86070 */
[----:B--2---:R-:W-:Y:S01]  /*09b0*/  IMAD R158, R2, R157, RZ ;  /* 0x0000009d029e7224 */ /* 0x004fe200078e02ff */
[----:B------:R-:W-:Y:S04]  /*09c0*/  BSSY.RECONVERGENT B0, `(.L_x_10890) ;  /* 0x0000082000007945 */ /* 0x000fe80003800200 */
[----:B------:R-:W-:-:S04]  /*09d0*/  SHF.R.S32.HI R161, RZ, 0x1f, R158 ;  /* 0x0000001fffa17819 */ /* 0x000fc8000001149e */
[----:B------:R-:W-:-:S04]  /*09e0*/  LEA.HI R158, R161, R158, RZ, 0x3 ;  /* 0x0000009ea19e7211 */ /* 0x000fc800078f18ff */
[----:B------:R-:W-:Y:S02]  /*09f0*/  LEA.HI.SX32 R158, R158, R15, 0x1d ;  /* 0x0000000f9e9e7211 */ /* 0x000fe400078feaff */
[----:B---3--:R-:W-:-:S13]  /*0a00*/  ISETP.GE.AND P0, PT, R159, 0x1, PT ;  /* 0x000000019f00780c */ /* 0x008fda0003f06270 */
[----:B------:R-:W-:-:S05]  /*0a10*/  @P0 IADD3 R160, PT, PT, R159, -0x1, RZ ;  /* 0xffffffff9fa00810 */ /* 0x000fca0007ffe0ff */
[----:B------:R-:W-:-:S05]  /*0a20*/  @P0 IMAD R160, R160, R157, RZ ;  /* 0x0000009da0a00224 */ /* 0x000fca00078e02ff */
[----:B------:R-:W-:-:S04]  /*0a30*/  @P0 SHF.R.S32.HI R119, RZ, 0x1f, R160 ;  /* 0x0000001fff770819 */ /* 0x000fc800000114a0 */
[----:B------:R-:W-:Y:S01]  /*0a40*/  @P0 LEA.HI R118, R119, R160, RZ, 0x3 ;  /* 0x000000a077760211 */ /* 0x000fe200078f18ff */
[----:B------:R-:W-:-:S03]  /*0a50*/  HFMA2 R160, -RZ, RZ, 0, 0 ;  /* 0x00000000ffa07431 */ /* 0x000fc600000001ff */
[----:B------:R-:W-:Y:S01]  /*0a60*/  @P0 LEA.HI.SX32 R160, R118, R15, 0x1d ;  /* 0x0000000f76a00211 */ /* 0x000fe200078feaff */
[----:B-1----:R-:W-:Y:S06]  /*0a70*/  @!P4 BRA `(.L_x_10891) ;  /* 0x0000000400d8c947 */ /* 0x002fec0003800000 */
[----:B------:R-:W-:Y:S04]  /*0a80*/  BSSY.RECONVERGENT B1, `(.L_x_10892) ;  /* 0x0000005000017945 */ /* 0x000fe80003800200 */
[----:B------:R-:W-:Y:S05]  /*0a90*/  @!P0 BRA `(.L_x_10893) ;  /* 0x00000000000c8947 */ /* 0x000fea0003800000 */
[----:B------:R-:W1:Y:S02]  /*0aa0*/  LDC.64 R16, c[0x0][0x390] ;  /* 0x0000e400ff107b82 */ /* 0x000e640000000a00 */
[----:B-1----:R-:W-:-:S06]  /*0ab0*/  IMAD.WIDE.U32 R16, R160, 0x10, R16 ;  /* 0x00000010a0107825 */ /* 0x002fcc00078e0010 */
[----:B------:R-:W5:Y:S02]  /*0ac0*/  LDG.E.128 R16, desc[UR6][R16.64] ;  /* 0x0000000610107981 */ /* 0x000f64000c1e1d00 */
.L_x_10893:
[----:B------:R-:W-:Y:S05]  /*0ad0*/  BSYNC.RECONVERGENT B1 ;  /* 0x0000000000017941 */ /* 0x000fea0003800200 */
.L_x_10892:
[----:B------:R-:W-:-:S04]  /*0ae0*/  UISETP.NE.U32.AND UP0, UPT, UR8, URZ, UPT ;  /* 0x000000ff0800728c */ /* 0x000fc8000bf05070 */
[----:B------:R-:W-:-:S09]  /*0af0*/  UISETP.NE.AND.EX UP0, UPT, UR9, URZ, UPT, UP0 ;  /* 0x000000ff0900728c */ /* 0x000fd2000bf05300 */
[----:B------:R-:W-:Y:S05]  /*0b00*/  BRA.U !UP0, `(.L_x_10894) ;  /* 0x0000000108e47547 */ /* 0x000fea000b800000 */
[----:B------:R-:W1:Y:S02]  /*0b10*/  LDC.64 R116, c[0x0][0x3a0] ;  /* 0x0000e800ff747b82 */ /* 0x000e640000000a00 */
[----:B-1----:R-:W-:-:S06]  /*0b20*/  IMAD.WIDE.U32 R116, R158, 0x10, R116 ;  /* 0x000000109e747825 */ /* 0x002fcc00078e0074 */
[----:B------:R-:W2:Y:S01]  /*0b30*/  LDG.E.128 R116, desc[UR6][R116.64] ;  /* 0x0000000674747981 */ /* 0x000ea2000c1e1d00 */
[----:B------:R-:W-:-:S13]  /*0b40*/  ISETP.GT.AND P1, PT, R159, RZ, PT ;  /* 0x000000ff9f00720c */ /* 0x000fda0003f24270 */
[----:B------:R-:W1:Y:S01]  /*0b50*/  @P1 LDC R120, c[0x0][0x40c] ;  /* 0x00010300ff781b82 */ /* 0x000e620000000800 */
[----:B0----5:R-:W-:Y:S02]  /*0b60*/  @P1 SHF.L.U32 R4, R17, 0x10, RZ ;  /* 0x0000001011041819 */ /* 0x021fe400000006ff */
[----:B------:R-:W-:-:S05]  /*0b70*/  @P1 SHF.L.U32 R132, R18, 0x10, RZ ;  /* 0x0000001012841819 */ /* 0x000fca00000006ff */
[----:B------:R-:W0:Y:S08]  /*0b80*/  @P1 LDC R131, c[0x0][0x40c] ;  /* 0x00010300ff831b82 */ /* 0x000e300000000800 */
[----:B------:R-:W3:Y:S08]  /*0b90*/  @P1 LDC R144, c[0x0][0x40c] ;  /* 0x00010300ff901b82 */ /* 0x000ef00000000800 */
[----:B------:R-:W4:Y:S01]  /*0ba0*/  @P1 LDC R161, c[0x0][0x40c] ;  /* 0x00010300ffa11b82 */ /* 0x000f220000000800 */
[----:B--2---:R-:W-:-:S02]  /*0bb0*/  SHF.L.U32 R3, R117, 0x10, RZ ;  /* 0x0000001075037819 */ /* 0x004fc400000006ff */
[----:B------:R-:W-:-:S03]  /*0bc0*/  PRMT R117, R117, 0x7632, R117 ;  /* 0x0000763275757816 */ /* 0x000fc60000000075 */
[----:B-1----:R-:W-:Y:S01]  /*0bd0*/  @P1 FFMA.FTZ R3, R4, R120, R3 ;  /* 0x0000007804031223 */ /* 0x002fe20000010003 */
[----:B------:R-:W-:Y:S02]  /*0be0*/  PRMT R4, R116, 0x7632, R4 ;  /* 0x0000763274047816 */ /* 0x000fe40000000004 */
[----:B------:R-:W-:Y:S02]  /*0bf0*/  @P1 PRMT R120, R16, 0x7632, R120 ;  /* 0x0000763210781816 */ /* 0x000fe40000000078 */
[----:B------:R-:W-:Y:S02]  /*0c00*/  SHF.L.U32 R4, R4, 0x10, RZ ;  /* 0x0000001004047819 */ /* 0x000fe400000006ff */
[----:B------:R-:W-:Y:S02]  /*0c10*/  @P1 SHF.L.U32 R121, R120, 0x10, RZ ;  /* 0x0000001078791819 */ /* 0x000fe400000006ff */
[----:B------:R-:W-:Y:S02]  /*0c20*/  SHF.L.U32 R120, R117, 0x10, RZ ;  /* 0x0000001075787819 */ /* 0x000fe400000006ff */
[----:B------:R-:W-:Y:S01]  /*0c30*/  @P1 PRMT R117, R17, 0x7632, R117 ;  /* 0x0000763211751816 */ /* 0x000fe20000000075 */
[----:B0-----:R-:W-:-:S02]  /*0c40*/  @P1 FFMA.FTZ R4, R121, R131, R4 ;  /* 0x0000008379041223 */ /* 0x001fc40000010004 */
[----:B------:R-:W0:Y:S01]  /*0c50*/  @P1 LDC R121, c[0x0][0x40c] ;  /* 0x00010300ff791b82 */ /* 0x000e220000000800 */
[----:B------:R-:W-:-:S07]  /*0c60*/  @P1 SHF.L.U32 R117, R117, 0x10, RZ ;  /* 0x0000001075751819 */ /* 0x000fce00000006ff */
[----:B------:R-:W1:Y:S01]  /*0c70*/  @P1 LDC R131, c[0x0][0x40c] ;  /* 0x00010300ff831b82 */ /* 0x000e620000000800 */
[----:B0-----:R-:W-:Y:S01]  /*0c80*/  @P1 FFMA.FTZ R120, R117, R121, R120 ;  /* 0x0000007975781223 */ /* 0x001fe20000010078 */
[C---:B------:R-:W-:Y:S02]  /*0c90*/  SHF.L.U32 R121, R118.reuse, 0x10, RZ ;  /* 0x0000001076797819 */ /* 0x040fe400000006ff */
[----:B------:R-:W-:Y:S02]  /*0ca0*/  PRMT R118, R118, 0x7632, R118 ;  /* 0x0000763276767816 */ /* 0x000fe40000000076 */
[----:B------:R-:W-:Y:S01]  /*0cb0*/  @P1 PRMT R117, R18, 0x7632, R117 ;  /* 0x0000763212751816 */ /* 0x000fe20000000075 */
[----:B-1----:R-:W-:Y:S02]  /*0cc0*/  @P1 FFMA.FTZ R121, R132, R131, R121 ;  /* 0x0000008384791223 */ /* 0x002fe40000010079 */
[----:B------:R-:W-:Y:S01]  /*0cd0*/  IMAD.U32 R131, R118, 0x10000, RZ ;  /* 0x0001000076837824 */ /* 0x000fe200078e00ff */
[----:B------:R-:W0:Y:S01]  /*0ce0*/  @P1 LDC R132, c[0x0][0x40c] ;  /* 0x00010300ff841b82 */ /* 0x000e220000000800 */
[----:B------:R-:W-:-:S02]  /*0cf0*/  @P1 SHF.L.U32 R118, R117, 0x10, RZ ;  /* 0x0000001075761819 */ /* 0x000fc400000006ff */
[----:B------:R-:W-:Y:S02]  /*0d00*/  @P1 SHF.L.U32 R117, R19, 0x10, RZ ;  /* 0x0000001013751819 */ /* 0x000fe400000006ff */
[----:B------:R-:W-:Y:S01]  /*0d10*/  F2FP.BF16.F32.PACK_AB R163, RZ, R121 ;  /* 0x00000079ffa3723e */ /* 0x000fe200000010ff */
[----:B0-----:R-:W-:Y:S01]  /*0d20*/  @P1 FFMA.FTZ R131, R118, R132, R131 ;  /* 0x0000008476831223 */ /* 0x001fe20000010083 */
[C---:B------:R-:W-:Y:S01]  /*0d30*/  SHF.L.U32 R132, R119.reuse, 0x10, RZ ;  /* 0x0000001077847819 */ /* 0x040fe200000006ff */
[----:B------:R-:W0:Y:S01]  /*0d40*/  @P1 LDC R118, c[0x0][0x40c] ;  /* 0x00010300ff761b82 */ /* 0x000e220000000800 */
[----:B------:R-:W-:Y:S02]  /*0d50*/  PRMT R119, R119, 0x7632, R119 ;  /* 0x0000763277777816 */ /* 0x000fe40000000077 */
[----:B------:R-:W-:Y:S01]  /*0d60*/  F2FP.BF16.F32.PACK_AB R164, RZ, R131 ;  /* 0x00000083ffa4723e */ /* 0x000fe200000010ff */
[----:B---3--:R-:W-:Y:S01]  /*0d70*/  @P1 FFMA.FTZ R132, R117, R144, R132 ;  /* 0x0000009075841223 */ /* 0x008fe20000010084 */
[----:B------:R-:W-:-:S02]  /*0d80*/  SHF.L.U32 R144, R116, 0x10, RZ ;  /* 0x0000001074907819 */ /* 0x000fc400000006ff */
[----:B------:R-:W-:Y:S02]  /*0d90*/  @P1 SHF.L.U32 R116, R16, 0x10, RZ ;  /* 0x0000001010741819 */ /* 0x000fe400000006ff */
[----:B------:R-:W-:Y:S02]  /*0da0*/  SHF.L.U32 R150, R119, 0x10, RZ ;  /* 0x0000001077967819 */ /* 0x000fe400000006ff */
[----:B------:R-:W-:Y:S01]  /*0db0*/  F2FP.BF16.F32.PACK_AB R119, RZ, R132 ;  /* 0x00000084ff77723e */ /* 0x000fe200000010ff */
[----:B----4-:R-:W-:Y:S01]  /*0dc0*/  @P1 FFMA.FTZ R144, R116, R161, R144 ;  /* 0x000000a174901223 */ /* 0x010fe20000010090 */
[----:B------:R-:W-:-:S04]  /*0dd0*/  @P1 PRMT R116, R19, 0x7632, R116 ;  /* 0x0000763213741816 */ /* 0x000fc80000000074 */
[----:B------:R-:W-:Y:S02]  /*0de0*/  @P1 SHF.L.U32 R117, R116, 0x10, RZ ;  /* 0x0000001074751819 */ /* 0x000fe400000006ff */
[----:B------:R-:W-:Y:S02]  /*0df0*/  F2FP.BF16.F32.PACK_AB R116, RZ, R4 ;  /* 0x00000004ff74723e */ /* 0x000fe400000010ff */
[----:B------:R-:W-:Y:S01]  /*0e00*/  F2FP.BF16.F32.PACK_AB R162, RZ, R144 ;  /* 0x00000090ffa2723e */ /* 0x000fe200000010ff */
[----:B0-----:R-:W-:Y:S01]  /*0e10*/  @P1 FFMA.FTZ R150, R117, R118, R150 ;  /* 0x0000007675961223 */ /* 0x001fe20000010096 */
        /* <DEDUP_REMOVED lines=8> */
.L_x_10894:
[----:B------:R-:W1:Y:S01]  /*0ea0*/  @P0 LDC R116, c[0x0][0x40c] ;  /* 0x00010300ff740b82 */ /* 0x000e620000000800 */
[----:B-----5:R-:W-:Y:S02]  /*0eb0*/  @P0 PRMT R3, R16, 0x7632, R3 ;  /* 0x0000763210030816 */ /* 0x020fe40000000003 */
[----:B------:R-:W-:Y:S02]  /*0ec0*/  CS2R R120, SRZ ;  /* 0x0000000000787805 */ /* 0x000fe4000001ff00 */
[----:B0-----:R-:W-:Y:S01]  /*0ed0*/  MOV R4, RZ ;  /* 0x000000ff00047202 */ /* 0x001fe20000000f00 */
[----:B------:R-:W-:Y:S01]  /*0ee0*/  HFMA2 R131, -RZ, RZ, 0, 0 ;  /* 0x00000000ff837431 */ /* 0x000fe200000001ff */
[----:B------:R-:W-:Y:S01]  /*0ef0*/  @P0 SHF.L.U32 R3, R3, 0x10, RZ ;  /* 0x0000001003030819 */ /* 0x000fe200000006ff */
[----:B------:R-:W-:Y:S01]  /*0f00*/  HFMA2 R144, -RZ, RZ, 0, 0 ;  /* 0x00000000ff907431 */ /* 0x000fe200000001ff */
[----:B------:R-:W-:Y:S01]  /*0f10*/  MOV R150, RZ ;  /* 0x000000ff00967202 */ /* 0x000fe20000000f00 */
[----:B------:R-:W0:Y:S01]  /*0f20*/  @P0 LDC R118, c[0x0][0x40c] ;  /* 0x00010300ff760b82 */ /* 0x000e220000000800 */
[----:B------:R-:W-:-:S07]  /*0f30*/  HFMA2 R132, -RZ, RZ, 0, 0 ;  /* 0x00000000ff847431 */ /* 0x000fce00000001ff */
[----:B------:R-:W2:Y:S01]  /*0f40*/  @P0 LDC R117, c[0x0][0x40c] ;  /* 0x00010300ff750b82 */ /* 0x000ea20000000800 */
[----:B-1----:R-:W-:Y:S01]  /*0f50*/  @P0 FMUL.FTZ R4, R3, R116 ;  /* 0x0000007403040220 */ /* 0x002fe20000410000 */
[----:B------:R-:W-:-:S06]  /*0f60*/  @P0 PRMT R3, R17, 0x7632, R3 ;  /* 0x0000763211030816 */ /* 0x000fcc0000000003 */
[----:B------:R-:W1:Y:S01]  /*0f70*/  @P0 LDC R116, c[0x0][0x40c] ;  /* 0x00010300ff740b82 */ /* 0x000e620000000800 */
[----:B------:R-:W-:-:S05]  /*0f80*/  @P0 SHF.L.U32 R3, R3, 0x10, RZ ;  /* 0x0000001003030819 */ /* 0x000fca00000006ff */
[----:B0-----:R-:W-:Y:S01]  /*0f90*/  @P0 FMUL.FTZ R120, R3, R118 ;  /* 0x0000007603780220 */ /* 0x001fe20000410000 */
[----:B------:R-:W-:Y:S01]  /*0fa0*/  @P0 PRMT R3, R18, 0x7632, R3 ;  /* 0x0000763212030816 */ /* 0x000fe20000000003 */
[----:B------:R-:W0:Y:S03]  /*0fb0*/  @P0 LDC R118, c[0x0][0x40c] ;  /* 0x00010300ff760b82 */ /* 0x000e260000000800 */
[----:B------:R-:W-:Y:S02]  /*0fc0*/  @P0 SHF.L.U32 R3, R3, 0x10, RZ ;  /* 0x0000001003030819 */ /* 0x000fe400000006ff */
[----:B------:R-:W-:-:S03]  /*0fd0*/  F2FP.BF16.F32.PACK_AB R164, RZ, R120 ;  /* 0x00000078ffa4723e */ /* 0x000fc600000010ff */
[----:B------:R-:W3:Y:S01]  /*0fe0*/  @P0 LDC R119, c[0x0][0x40c] ;  /* 0x00010300ff770b82 */ /* 0x000ee20000000800 */
[----:B-1----:R-:W-:Y:S01]  /*0ff0*/  @P0 FMUL.FTZ R131, R3, R116 ;  /* 0x0000007403830220 */ /* 0x002fe20000410000 */
[----:B------:R-:W-:-:S06]  /*1000*/  @P0 PRMT R3, R19, 0x7632, R3 ;  /* 0x0000763213030816 */ /* 0x000fcc0000000003 */
[----:B------:R-:W1:Y:S01]  /*1010*/  @P0 LDC R116, c[0x0][0x40c] ;  /* 0x00010300ff740b82 */ /* 0x000e620000000800 */
[----:B------:R-:W-:Y:S02]  /*1020*/  @P0 SHF.L.U32 R3, R3, 0x10, RZ ;  /* 0x0000001003030819 */ /* 0x000fe400000006ff */
[----:B------:R-:W-:-:S05]  /*1030*/  F2FP.BF16.F32.PACK_AB R162, RZ, R131 ;  /* 0x00000083ffa2723e */ /* 0x000fca00000010ff */
[----:B------:R-:W4:Y:S01]  /*1040*/  @P0 LDC R161, c[0x0][0x40c] ;  /* 0x00010300ffa10b82 */ /* 0x000f220000000800 */
[----:B0-----:R-:W-:Y:S01]  /*1050*/  @P0 FMUL.FTZ R150, R3, R118 ;  /* 0x0000007603960220 */ /* 0x001fe20000410000 */
[----:B------:R-:W-:-:S05]  /*1060*/  @P0 SHF.L.U32 R3, R16, 0x10, RZ ;  /* 0x0000001010030819 */ /* 0x000fca00000006ff */
[----:B-1----:R-:W-:Y:S01]  /*1070*/  @P0 FMUL.FTZ R144, R3, R116 ;  /* 0x0000007403900220 */ /* 0x002fe20000410000 */
[----:B------:R-:W-:Y:S02]  /*1080*/  @P0 SHF.L.U32 R116, R17, 0x10, RZ ;  /* 0x0000001011740819 */ /* 0x000fe400000006ff */
[----:B------:R-:W-:-:S03]  /*1090*/  MOV R3, RZ ;  /* 0x000000ff00037202 */ /* 0x000fc60000000f00 */
[----:B--2---:R-:W-:Y:S01]  /*10a0*/  @P0 FMUL.FTZ R3, R116, R117 ;  /* 0x0000007574030220 */ /* 0x004fe20000410000 */
[----:B------:R-:W-:Y:S01]  /*10b0*/  @P0 IMAD.U32 R116, R18, 0x10000, RZ ;  /* 0x0001000012740824 */ /* 0x000fe200078e00ff */
[----:B------:R-:W-:-:S03]  /*10c0*/  F2FP.BF16.F32.PACK_AB R117, RZ, R4 ;  /* 0x00000004ff75723e */ /* 0x000fc600000010ff */
[----:B---3--:R-:W-:Y:S01]  /*10d0*/  @P0 FMUL.FTZ R121, R116, R119 ;  /* 0x0000007774790220 */ /* 0x008fe20000410000 */
[----:B------:R-:W-:Y:S02]  /*10e0*/  @P0 SHF.L.U32 R116, R19, 0x10, RZ ;  /* 0x0000001013740819 */ /* 0x000fe400000006ff */
[----:B------:R-:W-:Y:S02]  /*10f0*/  F2FP.BF16.F32.PACK_AB R119, RZ, R150 ;  /* 0x00000096ff77723e */ /* 0x000fe400000010ff */
[----:B------:R-:W-:Y:S01]  /*1100*/  F2FP.BF16.F32.PACK_AB R163, RZ, R3 ;  /* 0x00000003ffa3723e */ /* 0x000fe200000010ff */
[----:B----4-:R-:W-:Y:S01]  /*1110*/  @P0 FMUL.FTZ R132, R116, R161 ;  /* 0x000000a174840220 */ /* 0x010fe20000410000 */
[----:B------:R-:W-:Y:S02]  /*1120*/  F2FP.BF16.F32.PACK_AB R116, RZ, R144 ;  /* 0x00000090ff74723e */ /* 0x000fe400000010ff */
[----:B------:R-:W-:Y:S02]  /*1130*/  F2FP.BF16.F32.PACK_AB R118, RZ, R121 ;  /* 0x00000079ff76723e */ /* 0x000fe400000010ff */
[----:B------:R-:W-:-:S02]  /*1140*/  F2FP.BF16.F32.PACK_AB R161, RZ, R132 ;  /* 0x00000084ffa1723e */ /* 0x000fc400000010ff */
[----:B------:R-:W-:Y:S02]  /*1150*/  PRMT R116, R116, 0x5410, R117 ;  /* 0x0000541074747816 */ /* 0x000fe40000000075 */
[----:B------:R-:W-:Y:S02]  /*1160*/  PRMT R117, R163, 0x5410, R164 ;  /* 0x00005410a3757816 */ /* 0x000fe400000000a4 */
[----:B------:R-:W-:Y:S02]  /*1170*/  PRMT R118, R118, 0x5410, R162 ;  /* 0x0000541076767816 */ /* 0x000fe400000000a2 */
[----:B------:R-:W-:-:S07]  /*1180*/  PRMT R119, R161, 0x5410, R119 ;  /* 0x00005410a1777816 */ /* 0x000fce0000000077 */
.L_x_10895:
[----:B------:R-:W0:Y:S01]  /*1190*/  LDC.64 R162, c[0x0][0x3a8] ;  /* 0x0000ea00ffa27b82 */ /* 0x000e220000000a00 */
[----:B------:R-:W-:Y:S01]  /*11a0*/  IADD3 R160, PT, PT, R160, 0x20, RZ ;  /* 0x00000020a0a07810 */ /* 0x000fe20007ffe0ff */
[C---:B0-----:R-:W-:Y:S01]  /*11b0*/  IMAD.WIDE.U32 R162, R158.reuse, 0x10, R162 ;  /* 0x000000109ea27825 */ /* 0x041fe200078e00a2 */
[----:B------:R-:W-:-:S04]  /*11c0*/  IADD3 R158, PT, PT, R158, 0x20, RZ ;  /* 0x000000209e9e7810 */ /* 0x000fc80007ffe0ff */
[----:B------:R1:W-:Y:S03]  /*11d0*/  STG.E.128 desc[UR6][R162.64], R116 ;  /* 0x00000074a2007986 */ /* 0x0003e6000c101d06 */
.L_x_10891:
[----:B------:R-:W-:Y:S05]  /*11e0*/  BSYNC.RECONVERGENT B0 ;  /* 0x0000000000007941 */ /* 0x000fea0003800200 */
.L_x_10890:
[----:B------:R-:W-:Y:S01]  /*11f0*/  ISETP.GE.U32.AND P1, PT, R0, 0x40, PT ;  /* 0x000000400000780c */ /* 0x000fe20003f26070 */
[----:B------:R-:W-:Y:S03]  /*1200*/  BSSY.RECONVERGENT B0, `(.L_x_10896) ;  /* 0x0000079000007945 */ /* 0x000fe60003800200 */
[----:B-1----:R-:W-:-:S09]  /*1210*/  P2R R116, PR, RZ, 0x2 ;  /* 0x00000002ff747803 */ /* 0x002fd20000000000 */
[----:B------:R-:W-:Y:S05]  /*1220*/  @!P1 BRA `(.L_x_10897) ;  /* 0x0000000400d89947 */ /* 0x000fea0003800000 */
[----:B------:R-:W-:Y:S04]  /*1230*/  BSSY.RECONVERGENT B1, `(.L_x_10898) ;  /* 0x0000005000017945 */ /* 0x000fe80003800200 */
[----:B------:R-:W-:Y:S05]  /*1240*/  @!P0 BRA `(.L_x_10899) ;  /* 0x00000000000c8947 */ /* 0x000fea0003800000 */
[----:B------:R-:W1:Y:S02]  /*1250*/  LDC.64 R16, c[0x0][0x390] ;  /* 0x0000e400ff107b82 */ /* 0x000e640000000a00 */
[----:B-1----:R-:W-:-:S06]  /*1260*/  IMAD.WIDE.U32 R16, R160, 0x10, R16 ;  /* 0x00000010a0107825 */ /* 0x002fcc00078e0010 */
[----:B------:R-:W5:Y:S02]  /*1270*/  LDG.E.128 R16, desc[UR6][R16.64] ;  /* 0x0000000610107981 */ /* 0x000f64000c1e1d00 */
.L_x_10899:
[----:B------:R-:W-:Y:S05]  /*1280*/  BSYNC.RECONVERGENT B1 ;  /* 0x0000000000017941 */ /* 0x000fea0003800200 */
.L_x_10898:
        /* <DEDUP_REMOVED lines=9> */
[----:B------:R-:W-:Y:S02]  /*1320*/  @P1 SHF.L.U32 R134, R18, 0x10, RZ ;  /* 0x0000001012861819 */ /* 0x000fe400000006ff */
[----:B------:R-:W-:-:S03]  /*1330*/  @P1 SHF.L.U32 R145, R19, 0x10, RZ ;  /* 0x0000001013911819 */ /* 0x000fc600000006ff */
[----:B------:R-:W0:Y:S08]  /*1340*/  @P1 LDC R133, c[0x0][0x40c] ;  /* 0x00010300ff851b82 */ /* 0x000e300000000800 */
[----:B------:R-:W3:Y:S01]  /*1350*/  @P1 LDC R151, c[0x0][0x40c] ;  /* 0x00010300ff971b82 */ /* 0x000ee20000000800 */
[C---:B--2---:R-:W-:Y:S02]  /*1360*/  SHF.L.U32 R5, R117.reuse, 0x10, RZ ;  /* 0x0000001075057819 */ /* 0x044fe400000006ff */
        /* <DEDUP_REMOVED lines=16> */
[----:B-1----:R-:W-:Y:S01]  /*1470*/  @P1 FFMA.FTZ R123, R134, R133, R123 ;  /* 0x00000085867b1223 */ /* 0x002fe2000001007b */
[----:B------:R-:W-:Y:S01]  /*1480*/  SHF.L.U32 R133, R118, 0x10, RZ ;  /* 0x0000001076857819 */ /* 0x000fe200000006ff */
[----:B------:R-:W0:Y:S01]  /*1490*/  @P1 LDC R134, c[0x0][0x40c] ;  /* 0x00010300ff861b82 */ /* 0x000e220000000800 */
[----:B------:R-:W-:-:S02]  /*14a0*/  @P1 SHF.L.U32 R118, R117, 0x10, RZ ;  /* 0x0000001075761819 */ /* 0x000fc400000006ff */
[----:B------:R-:W-:-:S05]  /*14b0*/  F2FP.BF16.F32.PACK_AB R163, RZ, R123 ;  /* 0x0000007bffa3723e */ /* 0x000fca00000010ff */
[----:B------:R-:W1:Y:S01]  /*14c0*/  @P1 LDC R117, c[0x0][0x40c] ;  /* 0x00010300ff751b82 */ /* 0x000e620000000800 */
[----:B0-----:R-:W-:Y:S01]  /*14d0*/  @P1 FFMA.FTZ R133, R118, R134, R133 ;  /* 0x0000008676851223 */ /* 0x001fe20000010085 */
[C---:B------:R-:W-:Y:S02]  /*14e0*/  SHF.L.U32 R134, R119.reuse, 0x10, RZ ;  /* 0x0000001077867819 */ /* 0x040fe400000006ff */
[----:B------:R-:W-:Y:S02]  /*14f0*/  PRMT R119, R119, 0x7632, R119 ;  /* 0x0000763277777816 */ /* 0x000fe40000000077 */
[----:B------:R-:W-:Y:S01]  /*1500*/  F2FP.BF16.F32.PACK_AB R118, RZ, R122 ;  /* 0x0000007aff76723e */ /* 0x000fe200000010ff */
[----:B---3--:R-:W-:Y:S01]  /*1510*/  @P1 FFMA.FTZ R134, R145, R151, R134 ;  /* 0x0000009791861223 */ /* 0x008fe20000010086 */
[----:B------:R-:W-:Y:S01]  /*1520*/  SHF.L.U32 R145, R116, 0x10, RZ ;  /* 0x0000001074917819 */ /* 0x000fe200000006ff */
[----:B------:R-:W-:Y:S01]  /*1530*/  IMAD.U32 R151, R119, 0x10000, RZ ;  /* 0x0001000077977824 */ /* 0x000fe200078e00ff */
[----:B------:R-:W-:-:S02]  /*1540*/  @P1 SHF.L.U32 R116, R16, 0x10, RZ ;  /* 0x0000001010741819 */ /* 0x000fc400000006ff */
[----:B------:R-:W-:Y:S02]  /*1550*/  F2FP.BF16.F32.PACK_AB R119, RZ, R134 ;  /* 0x00000086ff77723e */ /* 0x000fe400000010ff */
[----:B------:R-:W-:Y:S01]  /*1560*/  F2FP.BF16.F32.PACK_AB R164, RZ, R133 ;  /* 0x00000085ffa4723e */ /* 0x000fe200000010ff */
[----:B-1----:R-:W-:Y:S01]  /*1570*/  @P1 FFMA.FTZ R145, R116, R117, R145 ;  /* 0x0000007574911223 */ /* 0x002fe20000010091 */
[----:B------:R-:W-:Y:S01]  /*1580*/  @P1 PRMT R116, R19, 0x7632, R116 ;  /* 0x0000763213741816 */ /* 0x000fe20000000074 */
[----:B------:R-:W0:Y:S03]  /*1590*/  @P1 LDC R117, c[0x0][0x40c] ;  /* 0x00010300ff751b82 */ /* 0x000e260000000800 */
[----:B------:R-:W-:Y:S02]  /*15a0*/  @P1 SHF.L.U32 R116, R116, 0x10, RZ ;  /* 0x0000001074741819 */ /* 0x000fe400000006ff */
[----:B------:R-:W-:-:S03]  /*15b0*/  F2FP.BF16.F32.PACK_AB R162, RZ, R145 ;  /* 0x00000091ffa2723e */ /* 0x000fc600000010ff */
        /* <DEDUP_REMOVED lines=9> */
.L_x_10900:
[----:B------:R-:W1:Y:S01]  /*1650*/  @P0 LDC R116, c[0x0][0x40c] ;  /* 0x00010300ff740b82 */ /* 0x000e620000000800 */
[----:B0----5:R-:W-:Y:S02]  /*1660*/  @P0 PRMT R5, R16, 0x7632, R5 ;  /* 0x0000763210050816 */ /* 0x021fe40000000005 */
[----:B------:R-:W-:Y:S02]  /*1670*/  CS2R R122, SRZ ;  /* 0x00000000007a7805 */ /* 0x000fe4000001ff00 */
[----:B------:R-:W-:Y:S01]  /*1680*/  MOV R6, RZ ;  /* 0x000000ff00067202 */ /* 0x000fe20000000f00 */
        /* <DEDUP_REMOVED lines=21> */
[----:B------:R-:W-:-:S03]  /*17e0*/  F2FP.BF16.F32.PACK_AB R162, RZ, R133 ;  /* 0x00000085ffa2723e */ /* 0x000fc600000010ff */
[----:B0-----:R-:W-:Y:S02]  /*17f0*/  @P0 FMUL.FTZ R151, R5, R118 ;  /* 0x0000007605970220 */ /* 0x001fe40000410000 */
[----:B------:R-:W0:Y:S01]  /*1800*/  @P0 LDC R161, c[0x0][0x40c] ;  /* 0x00010300ffa10b82 */ /* 0x000e220000000800 */
[----:B------:R-:W-:-:S05]  /*1810*/  @P0 SHF.L.U32 R5, R16, 0x10, RZ ;  /* 0x0000001010050819 */ /* 0x000fca00000006ff */
[----:B-1----:R-:W-:Y:S01]  /*1820*/  @P0 FMUL.FTZ R145, R5, R116 ;  /* 0x0000007405910220 */ /* 0x002fe20000410000 */
[----:B------:R-:W-:Y:S02]  /*1830*/  @P0 SHF.L.U32 R116, R17, 0x10, RZ ;  /* 0x0000001011740819 */ /* 0x000fe400000006ff */
[----:B------:R-:W-:-:S03]  /*1840*/  MOV R5, RZ ;  /* 0x000000ff00057202 */ /* 0x000fc60000000f00 */
[----:B--2---:R-:W-:Y:S01]  /*1850*/  @P0 FMUL.FTZ R5, R116, R117 ;  /* 0x0000007574050220 */ /* 0x004fe20000410000 */
[----:B------:R-:W-:Y:S02]  /*1860*/  @P0 SHF.L.U32 R116, R18, 0x10, RZ ;  /* 0x0000001012740819 */ /* 0x000fe400000006ff */
[----:B------:R-:W-:Y:S02]  /*1870*/  F2FP.BF16.F32.PACK_AB R117, RZ, R6 ;  /* 0x00000006ff75723e */ /* 0x000fe400000010ff */
[----:B------:R-:W-:Y:S01]  /*1880*/  F2FP.BF16.F32.PACK_AB R163, RZ, R5 ;  /* 0x00000005ffa3723e */ /* 0x000fe200000010ff */
[----:B---3--:R-:W-:Y:S01]  /*1890*/  @P0 FMUL.FTZ R123, R116, R119 ;  /* 0x00000077747b0220 */ /* 0x008fe20000410000 */
[----:B------:R-:W-:Y:S02]  /*18a0*/  @P0 SHF.L.U32 R116, R19, 0x10, RZ ;  /* 0x0000001013740819 */ /* 0x000fe400000006ff */
[----:B------:R-:W-:Y:S02]  /*18b0*/  F2FP.BF16.F32.PACK_AB R119, RZ, R151 ;  /* 0x00000097ff77723e */ /* 0x000fe400000010ff */
[----:B------:R-:W-:Y:S01]  /*18c0*/  F2FP.BF16.F32.PACK_AB R118, RZ, R123 ;  /* 0x0000007bff76723e */ /* 0x000fe200000010ff */
[----:B0-----:R-:W-:Y:S01]  /*18d0*/  @P0 FMUL.FTZ R134, R116, R161 ;  /* 0x000000a174860220 */ /* 0x001fe20000410000 */
[----:B------:R-:W-:-:S02]  /*18e0*/  F2FP.BF16.F32.PACK_AB R116, RZ, R145 ;  /* 0x00000091ff74723e */ /* 0x000fc400000010ff */
[----:B------:R-:W-:Y:S02]  /*18f0*/  PRMT R118, R118, 0x5410, R162 ;  /* 0x0000541076767816 */ /* 0x000fe400000000a2 */
[----:B------:R-:W-:Y:S02]  /*1900*/  F2FP.BF16.F32.PACK_AB R161, RZ, R134 ;  /* 0x00000086ffa1723e */ /* 0x000fe400000010ff */
[----:B------:R-:W-:Y:S02]  /*1910*/  PRMT R116, R116, 0x5410, R117 ;  /* 0x0000541074747816 */ /* 0x000fe40000000075 */
[----:B------:R-:W-:Y:S02]  /*1920*/  PRMT R117, R163, 0x5410, R164 ;  /* 0x00005410a3757816 */ /* 0x000fe400000000a4 */
[----:B------:R-:W-:-:S07]  /*1930*/  PRMT R119, R161, 0x5410, R119 ;  /* 0x00005410a1777816 */ /* 0x000fce0000000077 */
.L_x_10901:
[----:B------:R-:W0:Y:S01]  /*1940*/  LDC.64 R162, c[0x0][0x3a8] ;  /* 0x0000ea00ffa27b82 */ /* 0x000e220000000a00 */
[----:B------:R-:W-:Y:S01]  /*1950*/  IADD3 R160, PT, PT, R160, 0x20, RZ ;  /* 0x00000020a0a07810 */ /* 0x000fe20007ffe0ff */
[C---:B0-----:R-:W-:Y:S01]  /*1960*/  IMAD.WIDE.U32 R162, R158.reuse, 0x10, R162 ;  /* 0x000000109ea27825 */ /* 0x041fe200078e00a2 */
[----:B------:R-:W-:-:S04]  /*1970*/  IADD3 R158, PT, PT, R158, 0x20, RZ ;  /* 0x000000209e9e7810 */ /* 0x000fc80007ffe0ff */
[----:B------:R1:W-:Y:S03]  /*1980*/  STG.E.128 desc[UR6][R162.64], R116 ;  /* 0x00000074a2007986 */ /* 0x0003e6000c101d06 */
.L_x_10897:
[----:B------:R-:W-:Y:S05]  /*1990*/  BSYNC.RECONVERGENT B0 ;  /* 0x0000000000007941 */ /* 0x000fea0003800200 */
.L_x_10896:
        /* <DEDUP_REMOVED lines=9> */
.L_x_10905:
[----:B------:R-:W-:Y:S05]  /*1a30*/  BSYNC.RECONVERGENT B1 ;  /* 0x0000000000017941 */ /* 0x000fea0003800200 */
.L_x_10904:
[----:B------:R-:W-:-:S04]  /*1a40*/  UISETP.NE.U32.AND UP0, UPT, UR8, URZ, UPT ;  /* 0x000000ff0800728c */ /* 0x000fc8000bf05070 */
[----:B------:R-:W-:-:S09]  /*1a50*/  UISETP.NE.AND.EX UP0, UPT, UR9, URZ, UPT, UP0 ;  /* 0x000000ff0900728c */ /* 0x000fd2000bf05300 */
[----:B------:R-:W-:Y:S05]  /*1a60*/  BRA.U !UP0, `(.L_x_10906) ;  /* 0x0000000108e47547 */ /* 0x000fea000b800000 */
[----:B------:R-:W1:Y:S02]  /*1a70*/  LDC.64 R116, c[0x0][0x3a0] ;  /* 0x0000e800ff747b82 */ /* 0x000e640000000a00 */
[----:B-1----:R-:W-:-:S06]  /*1a80*/  IMAD.WIDE.U32 R116, R158, 0x10, R116 ;  /* 0x000000109e747825 */ /* 0x002fcc00078e0074 */
[----:B------:R-:W0:Y:S01]  /*1a90*/  LDG.E.128 R116, desc[UR6][R116.64] ;  /* 0x0000000674747981 */ /* 0x000e22000c1e1d00 */
[----:B------:R-:W-:-:S13]  /*1aa0*/  ISETP.GT.AND P1, PT, R159, RZ, PT ;  /* 0x000000ff9f00720c */ /* 0x000fda0003f24270 */
[----:B------:R-:W1:Y:S01]  /*1ab0*/  @P1 LDC R124, c[0x0][0x40c] ;  /* 0x00010300ff7c1b82 */ /* 0x000e620000000800 */
[----:B-----5:R-:W-:Y:S01]  /*1ac0*/  @P1 IMAD.U32 R8, R17, 0x10000, RZ ;  /* 0x0001000011081824 */ /* 0x020fe200078e00ff */
[----:B------:R-:W-:-:S06]  /*1ad0*/  @P1 SHF.L.U32 R136, R18, 0x10, RZ ;  /* 0x0000001012881819 */ /* 0x000fcc00000006ff */
[----:B------:R-:W2:Y:S08]  /*1ae0*/  @P1 LDC R135, c[0x0][0x40c] ;  /* 0x00010300ff871b82 */ /* 0x000eb00000000800 */
[----:B------:R-:W3:Y:S01]  /*1af0*/  @P1 LDC R146, c[0x0][0x40c] ;  /* 0x00010300ff921b82 */ /* 0x000ee20000000800 */
[C---:B0-----:R-:W-:Y:S02]  /*1b00*/  SHF.L.U32 R7, R117.reuse, 0x10, RZ ;  /* 0x0000001075077819 */ /* 0x041fe400000006ff */
        /* <DEDUP_REMOVED lines=8> */
[----:B--2---:R-:W-:-:S02]  /*1b90*/  @P1 FFMA.FTZ R8, R125, R135, R8 ;  /* 0x000000877d081223 */ /* 0x004fc40000010008 */
        /* <DEDUP_REMOVED lines=21> */
[----:B------:R-:W-:Y:S02]  /*1cf0*/  @P1 PRMT R116, R19, 0x7632, R116 ;  /* 0x0000763213741816 */ /* 0x000fe40000000074 */
[----:B------:R-:W-:Y:S02]  /*1d00*/  SHF.L.U32 R152, R119, 0x10, RZ ;  /* 0x0000001077987819 */ /* 0x000fe400000006ff */
[----:B------:R-:W-:Y:S01]  /*1d10*/  F2FP.BF16.F32.PACK_AB R119, RZ, R136 ;  /* 0x00000088ff77723e */ /* 0x000fe200000010ff */
[----:B0-----:R-:W-:Y:S01]  /*1d20*/  @P1 FFMA.FTZ R146, R117, R118, R146 ;  /* 0x0000007675921223 */ /* 0x001fe20000010092 */
[----:B------:R-:W-:Y:S01]  /*1d30*/  @P1 SHF.L.U32 R117, R116, 0x10, RZ ;  /* 0x0000001074751819 */ /* 0x000fe200000006ff */
[----:B------:R-:W0:Y:S01]  /*1d40*/  @P1 LDC R118, c[0x0][0x40c] ;  /* 0x00010300ff761b82 */ /* 0x000e220000000800 */
[----:B------:R-:W-:-:S02]  /*1d50*/  F2FP.BF16.F32.PACK_AB R116, RZ, R8 ;  /* 0x00000008ff74723e */ /* 0x000fc400000010ff */
        /* <DEDUP_REMOVED lines=10> */
.L_x_10906:
[----:B------:R-:W1:Y:S01]  /*1e00*/  @P0 LDC R116, c[0x0][0x40c] ;  /* 0x00010300ff740b82 */ /* 0x000e620000000800 */
[----:B0----5:R-:W-:Y:S02]  /*1e10*/  @P0 PRMT R7, R16, 0x7632, R7 ;  /* 0x0000763210070816 */ /* 0x021fe40000000007 */
[----:B------:R-:W-:Y:S02]  /*1e20*/  CS2R R124, SRZ ;  /* 0x00000000007c7805 */ /* 0x000fe4000001ff00 */
[----:B------:R-:W-:Y:S01]  /*1e30*/  MOV R8, RZ ;  /* 0x000000ff00087202 */ /* 0x000fe20000000f00 */
[----:B------:R-:W-:Y:S01]  /*1e40*/  IMAD.MOV.U32 R135, RZ, RZ, RZ ;  /* 0x000000ffff877224 */ /* 0x000fe200078e00ff */
[----:B------:R-:W-:Y:S01]  /*1e50*/  @P0 SHF.L.U32 R7, R7, 0x10, RZ ;  /* 0x0000001007070819 */ /* 0x000fe200000006ff */
[----:B------:R-:W-:Y:S01]  /*1e60*/  HFMA2 R152, -RZ, RZ, 0, 0 ;  /* 0x00000000ff987431 */ /* 0x000fe200000001ff */
[----:B------:R-:W-:Y:S01]  /*1e70*/  MOV R146, RZ ;  /* 0x000000ff00927202 */ /* 0x000fe20000000f00 */
[----:B------:R-:W0:Y:S01]  /*1e80*/  @P0 LDC R118, c[0x0][0x40c] ;  /* 0x00010300ff760b82 */ /* 0x000e220000000800 */
[----:B------:R-:W-:-:S07]  /*1e90*/  MOV R136, RZ ;  /* 0x000000ff00887202 */ /* 0x000fce0000000f00 */
        /* <DEDUP_REMOVED lines=16> */
[----:B0-----:R-:W-:Y:S01]  /*1fa0*/  @P0 FMUL.FTZ R152, R7, R118 ;  /* 0x0000007607980220 */ /* 0x001fe20000410000 */
[----:B------:R-:W-:Y:S01]  /*1fb0*/  @P0 SHF.L.U32 R7, R16, 0x10, RZ ;  /* 0x0000001010070819 */ /* 0x000fe200000006ff */
[----:B------:R-:W0:Y:S04]  /*1fc0*/  @P0 LDC R161, c[0x0][0x40c] ;  /* 0x00010300ffa10b82 */ /* 0x000e280000000800 */
[----:B-1----:R-:W-:Y:S01]  /*1fd0*/  @P0 FMUL.FTZ R146, R7, R116 ;  /* 0x0000007407920220 */ /* 0x002fe20000410000 */
[----:B------:R-:W-:Y:S01]  /*1fe0*/  HFMA2 R7, -RZ, RZ, 0, 0 ;  /* 0x00000000ff077431 */ /* 0x000fe200000001ff */
[----:B------:R-:W-:-:S05]  /*1ff0*/  @P0 SHF.L.U32 R116, R17, 0x10, RZ ;  /* 0x0000001011740819 */ /* 0x000fca00000006ff */
        /* <DEDUP_REMOVED lines=15> */
.L_x_10907:
[----:B------:R-:W0:Y:S01]  /*20f0*/  LDC.64 R162, c[0x0][0x3a8] ;  /* 0x0000ea00ffa27b82 */ /* 0x000e220000000a00 */
[----:B------:R-:W-:Y:S01]  /*2100*/  IADD3 R160, PT, PT, R160, 0x20, RZ ;  /* 0x00000020a0a07810 */ /* 0x000fe20007ffe0ff */
[C---:B0-----:R-:W-:Y:S01]  /*2110*/  IMAD.WIDE.U32 R162, R158.reuse, 0x10, R162 ;  /* 0x000000109ea27825 */ /* 0x041fe200078e00a2 */
[----:B------:R-:W-:-:S04]  /*2120*/  IADD3 R158, PT, PT, R158, 0x20, RZ ;  /* 0x000000209e9e7810 */ /* 0x000fc80007ffe0ff */
[----:B------:R1:W-:Y:S03]  /*2130*/  STG.E.128 desc[UR6][R162.64], R116 ;  /* 0x00000074a2007986 */ /* 0x0003e6000c101d06 */
.L_x_10903:
[----:B------:R-:W-:Y:S05]  /*2140*/  BSYNC.RECONVERGENT B0 ;  /* 0x0000000000007941 */ /* 0x000fea0003800200 */
.L_x_10902:
        /* <DEDUP_REMOVED lines=9> */
.L_x_10911:
[----:B------:R-:W-:Y:S05]  /*21e0*/  BSYNC.RECONVERGENT B1 ;  /* 0x0000000000017941 */ /* 0x000fea0003800200 */
.L_x_10910:
        /* <DEDUP_REMOVED lines=8> */
[----:B-----5:R-:W-:Y:S01]  /*2270*/  @P1 SHF.L.U32 R10, R17, 0x10, RZ ;  /* 0x00000010110a1819 */ /* 0x020fe200000006ff */
[----:B------:R-:W-:Y:S01]  /*2280*/  @P1 IMAD.U32 R138, R18, 0x10000, RZ ;  /* 0x00010000128a1824 */ /* 0x000fe200078e00ff */
[----:B------:R-:W-:-:S05]  /*2290*/  @P1 SHF.L.U32 R147, R19, 0x10, RZ ;  /* 0x0000001013931819 */ /* 0x000fca00000006ff */
[----:B------:R-:W3:Y:S08]  /*22a0*/  @P1 LDC R137, c[0x0][0x40c] ;  /* 0x00010300ff891b82 */ /* 0x000ef00000000800 */
[----:B------:R-:W4:Y:S01]  /*22b0*/  @P1 LDC R153, c[0x0][0x40c] ;  /* 0x00010300ff991b82 */ /* 0x000f220000000800 */
        /* <DEDUP_REMOVED lines=9> */
[----:B---3--:R-:W-:-:S02]  /*2350*/  @P1 FFMA.FTZ R10, R127, R137, R10 ;  /* 0x000000897f0a1223 */ /* 0x008fc4000001000a */
[----:B------:R-:W1:Y:S01]  /*2360*/  @P1 LDC R127, c[0x0][0x40c] ;  /* 0x00010300ff7f1b82 */ /* 0x000e620000000800 */
[----:B------:R-:W-:-:S07]  /*2370*/  @P1 SHF.L.U32 R117, R117, 0x10, RZ ;  /* 0x0000001075751819 */ /* 0x000fce00000006ff */
[----:B------:R-:W2:Y:S01]  /*2380*/  @P1 LDC R137, c[0x0][0x40c] ;  /* 0x00010300ff891b82 */ /* 0x000ea20000000800 */
[----:B-1----:R-:W-:Y:S01]  /*2390*/  @P1 FFMA.FTZ R126, R117, R127, R126 ;  /* 0x0000007f757e1223 */ /* 0x002fe2000001007e */
[C---:B------:R-:W-:Y:S02]  /*23a0*/  SHF.L.U32 R127, R118.reuse, 0x10, RZ ;  /* 0x00000010767f7819 */ /* 0x040fe400000006ff */
[----:B------:R-:W-:Y:S02]  /*23b0*/  PRMT R118, R118, 0x7632, R118 ;  /* 0x0000763276767816 */ /* 0x000fe40000000076 */
[----:B------:R-:W-:Y:S01]  /*23c0*/  @P1 PRMT R117, R18, 0x7632, R117 ;  /* 0x0000763212751816 */ /* 0x000fe20000000075 */
[----:B--2---:R-:W-:Y:S01]  /*23d0*/  @P1 FFMA.FTZ R127, R138, R137, R127 ;  /* 0x000000898a7f1223 */ /* 0x004fe2000001007f */
[----:B------:R-:W-:Y:S01]  /*23e0*/  SHF.L.U32 R137, R118, 0x10, RZ ;  /* 0x0000001076897819 */ /* 0x000fe200000006ff */
[----:B------:R-:W1:Y:S01]  /*23f0*/  @P1 LDC R138, c[0x0][0x40c] ;  /* 0x00010300ff8a1b82 */ /* 0x000e620000000800 */
[----:B------:R-:W-:-:S02]  /*2400*/  @P1 SHF.L.U32 R118, R117, 0x10, RZ ;  /* 0x0000001075761819 */ /* 0x000fc400000006ff */
[----:B------:R-:W-:-:S05]  /*2410*/  F2FP.BF16.F32.PACK_AB R163, RZ, R127 ;  /* 0x0000007fffa3723e */ /* 0x000fca00000010ff */
[----:B------:R-:W2:Y:S01]  /*2420*/  @P1 LDC R117, c[0x0][0x40c] ;  /* 0x00010300ff751b82 */ /* 0x000ea20000000800 */
[----:B-1----:R-:W-:Y:S01]  /*2430*/  @P1 FFMA.FTZ R137, R118, R138, R137 ;  /* 0x0000008a76891223 */ /* 0x002fe20000010089 */
[C---:B------:R-:W-:Y:S02]  /*2440*/  SHF.L.U32 R138, R119.reuse, 0x10, RZ ;  /* 0x00000010778a7819 */ /* 0x040fe400000006ff */
[----:B------:R-:W-:Y:S02]  /*2450*/  PRMT R119, R119, 0x7632, R119 ;  /* 0x0000763277777816 */ /* 0x000fe40000000077 */
[----:B------:R-:W-:Y:S01]  /*2460*/  F2FP.BF16.F32.PACK_AB R118, RZ, R126 ;  /* 0x0000007eff76723e */ /* 0x000fe200000010ff */
[----:B----4-:R-:W-:Y:S01]  /*2470*/  @P1 FFMA.FTZ R138, R147, R153, R138 ;  /* 0x00000099938a1223 */ /* 0x010fe2000001008a */
[----:B------:R-:W-:Y:S02]  /*2480*/  SHF.L.U32 R147, R116, 0x10, RZ ;  /* 0x0000001074937819 */ /* 0x000fe400000006ff */
[----:B------:R-:W-:-:S02]  /*2490*/  @P1 SHF.L.U32 R116, R16, 0x10, RZ ;  /* 0x0000001010741819 */ /* 0x000fc400000006ff */
[----:B------:R-:W-:Y:S02]  /*24a0*/  SHF.L.U32 R153, R119, 0x10, RZ ;  /* 0x0000001077997819 */ /* 0x000fe400000006ff */
[----:B------:R-:W-:Y:S01]  /*24b0*/  F2FP.BF16.F32.PACK_AB R119, RZ, R138 ;  /* 0x0000008aff77723e */ /* 0x000fe200000010ff */
[----:B--2---:R-:W-:Y:S01]  /*24c0*/  @P1 FFMA.FTZ R147, R116, R117, R147 ;  /* 0x0000007574931223 */ /* 0x004fe20000010093 */
[----:B------:R-:W-:Y:S01]  /*24d0*/  @P1 PRMT R116, R19, 0x7632, R116 ;  /* 0x0000763213741816 */ /* 0x000fe20000000074 */
[----:B------:R-:W1:Y:S01]  /*24e0*/  @P1 LDC R117, c[0x0][0x40c] ;  /* 0x00010300ff751b82 */ /* 0x000e620000000800 */
[----:B------:R-:W-:Y:S02]  /*24f0*/  F2FP.BF16.F32.PACK_AB R164, RZ, R137 ;  /* 0x00000089ffa4723e */ /* 0x000fe400000010ff */
        /* <DEDUP_REMOVED lines=11> */
.L_x_10912:
[----:B------:R-:W1:Y:S01]  /*25b0*/  @P0 LDC R116, c[0x0][0x40c] ;  /* 0x00010300ff740b82 */ /* 0x000e620000000800 */
[----:B-----5:R-:W-:Y:S01]  /*25c0*/  @P0 PRMT R9, R16, 0x7632, R9 ;  /* 0x0000763210090816 */ /* 0x020fe20000000009 */
[----:B------:R-:W-:Y:S01]  /*25d0*/  HFMA2 R10, -RZ, RZ, 0, 0 ;  /* 0x00000000ff0a7431 */ /* 0x000fe200000001ff */
[----:B------:R-:W-:Y:S02]  /*25e0*/  CS2R R126, SRZ ;  /* 0x00000000007e7805 */ /* 0x000fe4000001ff00 */
[----:B------:R-:W-:Y:S01]  /*25f0*/  MOV R137, RZ ;  /* 0x000000ff00897202 */ /* 0x000fe20000000f00 */
[----:B------:R-:W-:Y:S01]  /*2600*/  HFMA2 R153, -RZ, RZ, 0, 0 ;  /* 0x00000000ff997431 */ /* 0x000fe200000001ff */
[----:B------:R-:W-:Y:S01]  /*2610*/  @P0 SHF.L.U32 R9, R9, 0x10, RZ ;  /* 0x0000001009090819 */ /* 0x000fe200000006ff */
[----:B------:R-:W2:Y:S01]  /*2620*/  @P0 LDC R118, c[0x0][0x40c] ;  /* 0x00010300ff760b82 */ /* 0x000ea20000000800 */
[----:B------:R-:W-:Y:S02]  /*2630*/  MOV R147, RZ ;  /* 0x000000ff00937202 */ /* 0x000fe40000000f00 */
[----:B------:R-:W-:-:S05]  /*2640*/  MOV R138, RZ ;  /* 0x000000ff008a7202 */ /* 0x000fca0000000f00 */
[----:B------:R-:W3:Y:S01]  /*2650*/  @P0 LDC R117, c[0x0][0x40c] ;  /* 0x00010300ff750b82 */ /* 0x000ee20000000800 */
[----:B-1----:R-:W-:Y:S01]  /*2660*/  @P0 FMUL.FTZ R10, R9, R116 ;  /* 0x00000074090a0220 */ /* 0x002fe20000410000 */
[----:B------:R-:W-:-:S06]  /*2670*/  @P0 PRMT R9, R17, 0x7632, R9 ;  /* 0x0000763211090816 */ /* 0x000fcc0000000009 */
[----:B------:R-:W1:Y:S01]  /*2680*/  @P0 LDC R116, c[0x0][0x40c] ;  /* 0x00010300ff740b82 */ /* 0x000e620000000800 */
[----:B------:R-:W-:-:S05]  /*2690*/  @P0 SHF.L.U32 R9, R9, 0x10, RZ ;  /* 0x0000001009090819 */ /* 0x000fca00000006ff */
[----:B--2---:R-:W-:Y:S01]  /*26a0*/  @P0 FMUL.FTZ R126, R9, R118 ;  /* 0x00000076097e0220 */ /* 0x004fe20000410000 */
[----:B------:R-:W-:Y:S01]  /*26b0*/  @P0 PRMT R9, R18, 0x7632, R9 ;  /* 0x0000763212090816 */ /* 0x000fe20000000009 */
[----:B------:R-:W2:Y:S03]  /*26c0*/  @P0 LDC R118, c[0x0][0x40c] ;  /* 0x00010300ff760b82 */ /* 0x000ea60000000800 */
[----:B------:R-:W-:Y:S02]  /*26d0*/  @P0 SHF.L.U32 R9, R9, 0x10, RZ ;  /* 0x0000001009090819 */ /* 0x000fe400000006ff */
[----:B------:R-:W-:-:S03]  /*26e0*/  F2FP.BF16.F32.PACK_AB R164, RZ, R126 ;  /* 0x0000007effa4723e */ /* 0x000fc600000010ff */
[----:B------:R-:W4:Y:S01]  /*26f0*/  @P0 LDC R119, c[0x0][0x40c] ;  /* 0x00010300ff770b82 */ /* 0x000f220000000800 */
[----:B-1----:R-:W-:Y:S01]  /*2700*/  @P0 FMUL.FTZ R137, R9, R116 ;  /* 0x0000007409890220 */ /* 0x002fe20000410000 */
[----:B------:R-:W-:-:S06]  /*2710*/  @P0 PRMT R9, R19, 0x7632, R9 ;  /* 0x0000763213090816 */ /* 0x000fcc0000000009 */
[----:B------:R-:W1:Y:S01]  /*2720*/  @P0 LDC R116, c[0x0][0x40c] ;  /* 0x00010300ff740b82 */ /* 0x000e620000000800 */
[----:B------:R-:W-:Y:S02]  /*2730*/  @P0 SHF.L.U32 R9, R9, 0x10, RZ ;  /* 0x0000001009090819 */ /* 0x000fe400000006ff */
[----:B------:R-:W-:-:S03]  /*2740*/  F2FP.BF16.F32.PACK_AB R162, RZ, R137 ;  /* 0x00000089ffa2723e */ /* 0x000fc600000010ff */
[----:B--2---:R-:W-:Y:S02]  /*2750*/  @P0 FMUL.FTZ R153, R9, R118 ;  /* 0x0000007609990220 */ /* 0x004fe40000410000 */
[----:B------:R-:W2:Y:S01]  /*2760*/  @P0 LDC R161, c[0x0][0x40c] ;  /* 0x00010300ffa10b82 */ /* 0x000ea20000000800 */
[----:B------:R-:W-:-:S05]  /*2770*/  @P0 SHF.L.U32 R9, R16, 0x10, RZ ;  /* 0x0000001010090819 */ /* 0x000fca00000006ff */
[----:B-1----:R-:W-:Y:S01]  /*2780*/  @P0 FMUL.FTZ R147, R9, R116 ;  /* 0x0000007409930220 */ /* 0x002fe20000410000 */
[----:B------:R-:W-:Y:S01]  /*2790*/  HFMA2 R9, -RZ, RZ, 0, 0 ;  /* 0x00000000ff097431 */ /* 0x000fe200000001ff */
[----:B------:R-:W-:-:S05]  /*27a0*/  @P0 SHF.L.U32 R116, R17, 0x10, RZ ;  /* 0x0000001011740819 */ /* 0x000fca00000006ff */
[----:B---3--:R-:W-:Y:S01]  /*27b0*/  @P0 FMUL.FTZ R9, R116, R117 ;  /* 0x0000007574090220 */ /* 0x008fe20000410000 */
[----:B------:R-:W-:Y:S01]  /*27c0*/  @P0 IMAD.U32 R116, R18, 0x10000, RZ ;  /* 0x0001000012740824 */ /* 0x000fe200078e00ff */
[----:B------:R-:W-:-:S03]  /*27d0*/  F2FP.BF16.F32.PACK_AB R117, RZ, R10 ;  /* 0x0000000aff75723e */ /* 0x000fc600000010ff */
[----:B----4-:R-:W-:Y:S01]  /*27e0*/  @P0 FMUL.FTZ R127, R116, R119 ;  /* 0x00000077747f0220 */ /* 0x010fe20000410000 */
[----:B------:R-:W-:Y:S02]  /*27f0*/  @P0 SHF.L.U32 R116, R19, 0x10, RZ ;  /* 0x0000001013740819 */ /* 0x000fe400000006ff */
[----:B------:R-:W-:Y:S02]  /*2800*/  F2FP.BF16.F32.PACK_AB R119, RZ, R153 ;  /* 0x00000099ff77723e */ /* 0x000fe400000010ff */
[----:B------:R-:W-:Y:S01]  /*2810*/  F2FP.BF16.F32.PACK_AB R163, RZ, R9 ;  /* 0x00000009ffa3723e */ /* 0x000fe200000010ff */
[----:B--2---:R-:W-:Y:S01]  /*2820*/  @P0 FMUL.FTZ R138, R116, R161 ;  /* 0x000000a1748a0220 */ /* 0x004fe20000410000 */
[----:B------:R-:W-:Y:S02]  /*2830*/  F2FP.BF16.F32.PACK_AB R116, RZ, R147 ;  /* 0x00000093ff74723e */ /* 0x000fe400000010ff */
[----:B------:R-:W-:Y:S02]  /*2840*/  F2FP.BF16.F32.PACK_AB R118, RZ, R127 ;  /* 0x0000007fff76723e */ /* 0x000fe400000010ff */
[----:B------:R-:W-:-:S02]  /*2850*/  F2FP.BF16.F32.PACK_AB R161, RZ, R138 ;  /* 0x0000008affa1723e */ /* 0x000fc400000010ff */
[----:B------:R-:W-:Y:S02]  /*2860*/  PRMT R116, R116, 0x5410, R117 ;  /* 0x0000541074747816 */ /* 0x000fe40000000075 */
[----:B------:R-:W-:Y:S02]  /*2870*/  PRMT R117, R163, 0x5410, R164 ;  /* 0x00005410a3757816 */ /* 0x000fe400000000a4 */
[----:B------:R-:W-:Y:S02]  /*2880*/  PRMT R118, R118, 0x5410, R162 ;  /* 0x0000541076767816 */ /* 0x000fe400000000a2 */
[----:B------:R-:W-:-:S07]  /*2890*/  PRMT R119, R161, 0x5410, R119 ;  /* 0x00005410a1777816 */ /* 0x000fce0000000077 */
.L_x_10913:
[----:B------:R-:W1:Y:S01]  /*28a0*/  LDC.64 R162, c[0x0][0x3a8] ;  /* 0x0000ea00ffa27b82 */ /* 0x000e620000000a00 */
[----:B------:R-:W-:Y:S01]  /*28b0*/  IADD3 R160, PT, PT, R160, 0x20, RZ ;  /* 0x00000020a0a07810 */ /* 0x000fe20007ffe0ff */
[C---:B-1----:R-:W-:Y:S01]  /*28c0*/  IMAD.WIDE.U32 R162, R158.reuse, 0x10, R162 ;  /* 0x000000109ea27825 */ /* 0x042fe200078e00a2 */
[----:B------:R-:W-:-:S04]  /*28d0*/  IADD3 R158, PT, PT, R158, 0x20, RZ ;  /* 0x000000209e9e7810 */ /* 0x000fc80007ffe0ff */
[----:B------:R1:W-:Y:S03]  /*28e0*/  STG.E.128 desc[UR6][R162.64], R116 ;  /* 0x00000074a2007986 */ /* 0x0003e6000c101d06 */
.L_x_10909:
[----:B------:R-:W-:Y:S05]  /*28f0*/  BSYNC.RECONVERGENT B0 ;  /* 0x0000000000007941 */ /* 0x000fea0003800200 */
.L_x_10908:
        /* <DEDUP_REMOVED lines=9> */
.L_x_10917:
[----:B------:R-:W-:Y:S05]  /*2990*/  BSYNC.RECONVERGENT B1 ;  /* 0x0000000000017941 */ /* 0x000fea0003800200 */
.L_x_10916:
        /* <DEDUP_REMOVED lines=8> */
[----:B-----5:R-:W-:Y:S02]  /*2a20*/  @P1 SHF.L.U32 R12, R17, 0x10, RZ ;  /* 0x00000010110c1819 */ /* 0x020fe400000006ff */
        /* <DEDUP_REMOVED lines=24> */
[----:B------:R-:W-:Y:S02]  /*2bb0*/  @P1 SHF.L.U32 R117, R19, 0x10, RZ ;  /* 0x0000001013751819 */ /* 0x000fe400000006ff */
[----:B------:R-:W-:Y:S01]  /*2bc0*/  F2FP.BF16.F32.PACK_AB R163, RZ, R129 ;  /* 0x00000081ffa3723e */ /* 0x000fe200000010ff */
[----:B-1----:R-:W-:Y:S01]  /*2bd0*/  @P1 FFMA.FTZ R139, R118, R140, R139 ;  /* 0x0000008c768b1223 */ /* 0x002fe2000001008b */
[C---:B------:R-:W-:Y:S01]  /*2be0*/  SHF.L.U32 R140, R119.reuse, 0x10, RZ ;  /* 0x00000010778c7819 */ /* 0x040fe200000006ff */
[----:B------:R-:W1:Y:S01]  /*2bf0*/  @P1 LDC R118, c[0x0][0x40c] ;  /* 0x00010300ff761b82 */ /* 0x000e620000000800 */
[----:B------:R-:W-:Y:S02]  /*2c00*/  PRMT R119, R119, 0x7632, R119 ;  /* 0x0000763277777816 */ /* 0x000fe40000000077 */
[----:B------:R-:W-:Y:S01]  /*2c10*/  F2FP.BF16.F32.PACK_AB R164, RZ, R139 ;  /* 0x0000008bffa4723e */ /* 0x000fe200000010ff */
[----:B----4-:R-:W-:Y:S01]  /*2c20*/  @P1 FFMA.FTZ R140, R117, R148, R140 ;  /* 0x00000094758c1223 */ /* 0x010fe2000001008c */
[----:B------:R-:W-:-:S02]  /*2c30*/  SHF.L.U32 R148, R116, 0x10, RZ ;  /* 0x0000001074947819 */ /* 0x000fc400000006ff */
[----:B------:R-:W-:Y:S02]  /*2c40*/  @P1 SHF.L.U32 R117, R16, 0x10, RZ ;  /* 0x0000001010751819 */ /* 0x000fe400000006ff */
[----:B------:R-:W-:Y:S02]  /*2c50*/  @P1 PRMT R116, R19, 0x7632, R116 ;  /* 0x0000763213741816 */ /* 0x000fe40000000074 */
[----:B------:R-:W-:Y:S02]  /*2c60*/  SHF.L.U32 R154, R119, 0x10, RZ ;  /* 0x00000010779a7819 */ /* 0x000fe400000006ff */
[----:B------:R-:W-:Y:S01]  /*2c70*/  F2FP.BF16.F32.PACK_AB R119, RZ, R140 ;  /* 0x0000008cff77723e */ /* 0x000fe200000010ff */
[----:B-1----:R-:W-:Y:S01]  /*2c80*/  @P1 FFMA.FTZ R148, R117, R118, R148 ;  /* 0x0000007675941223 */ /* 0x002fe20000010094 */
[----:B------:R-:W-:Y:S01]  /*2c90*/  @P1 IMAD.U32 R117, R116, 0x10000, RZ ;  /* 0x0001000074751824 */ /* 0x000fe200078e00ff */
[----:B------:R-:W1:Y:S01]  /*2ca0*/  @P1 LDC R118, c[0x0][0x40c] ;  /* 0x00010300ff761b82 */ /* 0x000e620000000800 */
[----:B------:R-:W-:-:S02]  /*2cb0*/  F2FP.BF16.F32.PACK_AB R116, RZ, R12 ;  /* 0x0000000cff74723e */ /* 0x000fc400000010ff */
[----:B------:R-:W-:-:S04]  /*2cc0*/  F2FP.BF16.F32.PACK_AB R162, RZ, R148 ;  /* 0x00000094ffa2723e */ /* 0x000fc800000010ff */
[----:B------:R-:W-:Y:S01]  /*2cd0*/  PRMT R116, R162, 0x5410, R116 ;  /* 0x00005410a2747816 */ /* 0x000fe20000000074 */
[----:B-1----:R-:W-:Y:S01]  /*2ce0*/  @P1 FFMA.FTZ R154, R117, R118, R154 ;  /* 0x00000076759a1223 */ /* 0x002fe2000001009a */
[----:B------:R-:W-:Y:S02]  /*2cf0*/  F2FP.BF16.F32.PACK_AB R117, RZ, R11 ;  /* 0x0000000bff75723e */ /* 0x000fe400000010ff */
[----:B------:R-:W-:Y:S02]  /*2d00*/  F2FP.BF16.F32.PACK_AB R118, RZ, R128 ;  /* 0x00000080ff76723e */ /* 0x000fe400000010ff */
[----:B------:R-:W-:Y:S02]  /*2d10*/  F2FP.BF16.F32.PACK_AB R161, RZ, R154 ;  /* 0x0000009affa1723e */ /* 0x000fe400000010ff */
[----:B------:R-:W-:Y:S02]  /*2d20*/  PRMT R117, R117, 0x5410, R118 ;  /* 0x0000541075757816 */ /* 0x000fe40000000076 */
[----:B------:R-:W-:-:S02]  /*2d30*/  PRMT R118, R163, 0x5410, R164 ;  /* 0x00005410a3767816 */ /* 0x000fc400000000a4 */
[----:B------:R-:W-:Y:S01]  /*2d40*/  PRMT R119, R119, 0x5410, R161 ;  /* 0x0000541077777816 */ /* 0x000fe200000000a1 */
[----:B------:R-:W-:Y:S06]  /*2d50*/  BRA `(.L_x_10919) ;  /* 0x0000000000bc7947 */ /* 0x000fec0003800000 */
.L_x_10918:
        /* <DEDUP_REMOVED lines=26> */
[----:B--2---:R-:W-:Y:S01]  /*2f00*/  @P0 FMUL.FTZ R154, R11, R118 ;  /* 0x000000760b9a0220 */ /* 0x004fe20000410000 */
[----:B------:R-:W-:Y:S01]  /*2f10*/  @P0 SHF.L.U32 R11, R16, 0x10, RZ ;  /* 0x00000010100b0819 */ /* 0x000fe200000006ff */
[----:B------:R-:W2:Y:S04]  /*2f20*/  @P0 LDC R161, c[0x0][0x40c] ;  /* 0x00010300ffa10b82 */ /* 0x000ea80000000800 */
[----:B-1----:R-:W-:Y:S01]  /*2f30*/  @P0 FMUL.FTZ R148, R11, R116 ;  /* 0x000000740b940220 */ /* 0x002fe20000410000 */
[----:B------:R-:W-:Y:S01]  /*2f40*/  HFMA2 R11, -RZ, RZ, 0, 0 ;  /* 0x00000000ff0b7431 */ /* 0x000fe200000001ff */
[----:B------:R-:W-:-:S05]  /*2f50*/  @P0 SHF.L.U32 R116, R17, 0x10, RZ ;  /* 0x0000001011740819 */ /* 0x000fca00000006ff */
[----:B---3--:R-:W-:Y:S01]  /*2f60*/  @P0 FMUL.FTZ R11, R116, R117 ;  /* 0x00000075740b0220 */ /* 0x008fe20000410000 */
[----:B------:R-:W-:Y:S02]  /*2f70*/  @P0 SHF.L.U32 R116, R18, 0x10, RZ ;  /* 0x0000001012740819 */ /* 0x000fe400000006ff */
[----:B------:R-:W-:Y:S02]  /*2f80*/  F2FP.BF16.F32.PACK_AB R117, RZ, R12 ;  /* 0x0000000cff75723e */ /* 0x000fe400000010ff */
[----:B------:R-:W-:Y:S01]  /*2f90*/  F2FP.BF16.F32.PACK_AB R163, RZ, R11 ;  /* 0x0000000bffa3723e */ /* 0x000fe200000010ff */
[----:B----4-:R-:W-:Y:S01]  /*2fa0*/  @P0 FMUL.FTZ R129, R116, R119 ;  /* 0x0000007774810220 */ /* 0x010fe20000410000 */
[----:B------:R-:W-:Y:S02]  /*2fb0*/  @P0 SHF.L.U32 R116, R19, 0x10, RZ ;  /* 0x0000001013740819 */ /* 0x000fe400000006ff */
[----:B------:R-:W-:Y:S02]  /*2fc0*/  F2FP.BF16.F32.PACK_AB R119, RZ, R154 ;  /* 0x0000009aff77723e */ /* 0x000fe400000010ff */
[----:B------:R-:W-:Y:S01]  /*2fd0*/  F2FP.BF16.F32.PACK_AB R118, RZ, R129 ;  /* 0x00000081ff76723e */ /* 0x000fe200000010ff */
[----:B--2---:R-:W-:Y:S01]  /*2fe0*/  @P0 FMUL.FTZ R140, R116, R161 ;  /* 0x000000a1748c0220 */ /* 0x004fe20000410000 */
[----:B------:R-:W-:-:S02]  /*2ff0*/  F2FP.BF16.F32.PACK_AB R116, RZ, R148 ;  /* 0x00000094ff74723e */ /* 0x000fc400000010ff */
[----:B------:R-:W-:Y:S02]  /*3000*/  PRMT R118, R118, 0x5410, R162 ;  /* 0x0000541076767816 */ /* 0x000fe400000000a2 */
[----:B------:R-:W-:Y:S02]  /*3010*/  F2FP.BF16.F32.PACK_AB R161, RZ, R140 ;  /* 0x0000008cffa1723e */ /* 0x000fe400000010ff */
[----:B------:R-:W-:Y:S02]  /*3020*/  PRMT R116, R116, 0x5410, R117 ;  /* 0x0000541074747816 */ /* 0x000fe40000000075 */
[----:B------:R-:W-:Y:S02]  /*3030*/  PRMT R117, R163, 0x5410, R164 ;  /* 0x00005410a3757816 */ /* 0x000fe400000000a4 */
[----:B------:R-:W-:-:S07]  /*3040*/  PRMT R119, R161, 0x5410, R119 ;  /* 0x00005410a1777816 */ /* 0x000fce0000000077 */
.L_x_10919:
[----:B------:R-:W1:Y:S01]  /*3050*/  LDC.64 R162, c[0x0][0x3a8] ;  /* 0x0000ea00ffa27b82 */ /* 0x000e620000000a00 */
[----:B------:R-:W-:Y:S01]  /*3060*/  IADD3 R160, PT, PT, R160, 0x20, RZ ;  /* 0x00000020a0a07810 */ /* 0x000fe20007ffe0ff */
[C---:B-1----:R-:W-:Y:S01]  /*3070*/  IMAD.WIDE.U32 R162, R158.reuse, 0x10, R162 ;  /* 0x000000109ea27825 */ /* 0x042fe200078e00a2 */
[----:B------:R-:W-:-:S04]  /*3080*/  IADD3 R158, PT, PT, R158, 0x20, RZ ;  /* 0x000000209e9e7810 */ /* 0x000fc80007ffe0ff */
[----:B------:R1:W-:Y:S03]  /*3090*/  STG.E.128 desc[UR6][R162.64], R116 ;  /* 0x00000074a2007986 */ /* 0x0003e6000c101d06 */
.L_x_10915:
[----:B------:R-:W-:Y:S05]  /*30a0*/  BSYNC.RECONVERGENT B0 ;  /* 0x0000000000007941 */ /* 0x000fea0003800200 */
.L_x_10914:
        /* <DEDUP_REMOVED lines=9> */
.L_x_10923:
[----:B------:R-:W-:Y:S05]  /*3140*/  BSYNC.RECONVERGENT B1 ;  /* 0x0000000000017941 */ /* 0x000fea0003800200 */
.L_x_10922:
        /* <DEDUP_REMOVED lines=9> */
[----:B------:R-:W-:-:S06]  /*31e0*/  @P0 IMAD.U32 R141, R18, 0x10000, RZ ;  /* 0x00010000128d0824 */ /* 0x000fcc00078e00ff */
[----:B------:R-:W3:Y:S08]  /*31f0*/  @P0 LDC R142, c[0x0][0x40c] ;  /* 0x00010300ff8e0b82 */ /* 0x000ef00000000800 */
[----:B------:R-:W4:Y:S08]  /*3200*/  @P0 LDC R149, c[0x0][0x40c] ;  /* 0x00010300ff950b82 */ /* 0x000f300000000800 */
[----:B------:R-:W0:Y:S01]  /*3210*/  @P0 LDC R155, c[0x0][0x40c] ;  /* 0x00010300ff9b0b82 */ /* 0x000e220000000800 */
[----:B--2---:R-:W-:-:S02]  /*3220*/  SHF.L.U32 R13, R117, 0x10, RZ ;  /* 0x00000010750d7819 */ /* 0x004fc400000006ff */
[----:B------:R-:W-:Y:S02]  /*3230*/  PRMT R117, R117, 0x7632, R117 ;  /* 0x0000763275757816 */ /* 0x000fe40000000075 */
[----:B------:R-:W-:Y:S01]  /*3240*/  SHF.L.U32 R143, R119, 0x10, RZ ;  /* 0x00000010778f7819 */ /* 0x000fe200000006ff */
[----:B-1----:R-:W-:Y:S01]  /*3250*/  @P0 FFMA.FTZ R13, R14, R130, R13 ;  /* 0x000000820e0d0223 */ /* 0x002fe2000001000d */
[C---:B------:R-:W-:Y:S02]  /*3260*/  SHF.L.U32 R14, R118.reuse, 0x10, RZ ;  /* 0x00000010760e7819 */ /* 0x040fe400000006ff */
[----:B------:R-:W-:Y:S02]  /*3270*/  SHF.L.U32 R130, R117, 0x10, RZ ;  /* 0x0000001075827819 */ /* 0x000fe400000006ff */
[----:B------:R-:W-:Y:S01]  /*3280*/  @P0 PRMT R117, R17, 0x7632, R117 ;  /* 0x0000763211750816 */ /* 0x000fe20000000075 */
[----:B---3--:R-:W-:Y:S01]  /*3290*/  @P0 FFMA.FTZ R14, R141, R142, R14 ;  /* 0x0000008e8d0e0223 */ /* 0x008fe2000001000e */
[----:B------:R-:W-:Y:S01]  /*32a0*/  PRMT R118, R118, 0x7632, R118 ;  /* 0x0000763276767816 */ /* 0x000fe20000000076 */
[----:B------:R-:W1:Y:S01]  /*32b0*/  @P0 LDC R141, c[0x0][0x40c] ;  /* 0x00010300ff8d0b82 */ /* 0x000e620000000800 */
[----:B------:R-:W-:-:S02]  /*32c0*/  @P0 SHF.L.U32 R117, R117, 0x10, RZ ;  /* 0x0000001075750819 */ /* 0x000fc400000006ff */
[----:B------:R-:W-:Y:S02]  /*32d0*/  SHF.L.U32 R142, R118, 0x10, RZ ;  /* 0x00000010768e7819 */ /* 0x000fe400000006ff */
[----:B------:R-:W-:Y:S02]  /*32e0*/  @P0 SHF.L.U32 R118, R19, 0x10, RZ ;  /* 0x0000001013760819 */ /* 0x000fe400000006ff */
[----:B------:R-:W-:Y:S02]  /*32f0*/  PRMT R119, R119, 0x7632, R119 ;  /* 0x0000763277777816 */ /* 0x000fe40000000077 */
[----:B------:R-:W-:Y:S01]  /*3300*/  F2FP.BF16.F32.PACK_AB R160, RZ, R14 ;  /* 0x0000000effa0723e */ /* 0x000fe200000010ff */
[----:B----4-:R-:W-:Y:S02]  /*3310*/  @P0 FFMA.FTZ R143, R118, R149, R143 ;  /* 0x00000095768f0223 */ /* 0x010fe4000001008f */
[----:B------:R-:W2:Y:S03]  /*3320*/  @P0 LDC R149, c[0x0][0x40c] ;  /* 0x00010300ff950b82 */ /* 0x000ea60000000800 */
[----:B------:R-:W-:Y:S01]  /*3330*/  F2FP.BF16.F32.PACK_AB R162, RZ, R143 ;  /* 0x0000008fffa2723e */ /* 0x000fe200000010ff */
[----:B-1----:R-:W-:Y:S01]  /*3340*/  @P0 FFMA.FTZ R130, R117, R141, R130 ;  /* 0x0000008d75820223 */ /* 0x002fe20000010082 */
[----:B------:R-:W-:-:S03]  /*3350*/  @P0 PRMT R117, R18, 0x7632, R117 ;  /* 0x0000763212750816 */ /* 0x000fc60000000075 */
[----:B------:R-:W1:Y:S01]  /*3360*/  @P0 LDC R141, c[0x0][0x40c] ;  /* 0x00010300ff8d0b82 */ /* 0x000e620000000800 */
[----:B------:R-:W-:-:S05]  /*3370*/  @P0 SHF.L.U32 R117, R117, 0x10, RZ ;  /* 0x0000001075750819 */ /* 0x000fca00000006ff */
[----:B-1----:R-:W-:Y:S01]  /*3380*/  @P0 FFMA.FTZ R142, R117, R141, R142 ;  /* 0x0000008d758e0223 */ /* 0x002fe2000001008e */
[----:B------:R-:W-:-:S04]  /*3390*/  PRMT R117, R116, 0x7632, R117 ;  /* 0x0000763274757816 */ /* 0x000fc80000000075 */
[----:B------:R-:W-:Y:S02]  /*33a0*/  SHF.L.U32 R141, R117, 0x10, RZ ;  /* 0x00000010758d7819 */ /* 0x000fe400000006ff */
[----:B------:R-:W-:Y:S02]  /*33b0*/  @P0 PRMT R117, R16, 0x7632, R117 ;  /* 0x0000763210750816 */ /* 0x000fe40000000075 */
[----:B------:R-:W-:Y:S02]  /*33c0*/  F2FP.BF16.F32.PACK_AB R161, RZ, R142 ;  /* 0x0000008effa1723e */ /* 0x000fe400000010ff */
[----:B------:R-:W-:Y:S02]  /*33d0*/  @P0 SHF.L.U32 R118, R117, 0x10, RZ ;  /* 0x0000001075760819 */ /* 0x000fe400000006ff */
[----:B------:R-:W1:Y:S03]  /*33e0*/  @P0 LDC R117, c[0x0][0x40c] ;  /* 0x00010300ff750b82 */ /* 0x000e660000000800 */
[----:B--2---:R-:W-:Y:S01]  /*33f0*/  @P0 FFMA.FTZ R141, R118, R149, R141 ;  /* 0x00000095768d0223 */ /* 0x004fe2000001008d */
[----:B------:R-:W-:-:S02]  /*3400*/  SHF.L.U32 R149, R116, 0x10, RZ ;  /* 0x0000001074957819 */ /* 0x000fc400000006ff */
[----:B------:R-:W-:Y:S02]  /*3410*/  @P0 SHF.L.U32 R116, R16, 0x10, RZ ;  /* 0x0000001010740819 */ /* 0x000fe400000006ff */
[----:B------:R-:W-:Y:S02]  /*3420*/  F2FP.BF16.F32.PACK_AB R118, RZ, R130 ;  /* 0x00000082ff76723e */ /* 0x000fe400000010ff */
[----:B------:R-:W-:Y:S01]  /*3430*/  F2FP.BF16.F32.PACK_AB R159, RZ, R141 ;  /* 0x0000008dff9f723e */ /* 0x000fe200000010ff */
[----:B0-----:R-:W-:Y:S01]  /*3440*/  @P0 FFMA.FTZ R149, R116, R155, R149 ;  /* 0x0000009b74950223 */ /* 0x001fe20000010095 */
[----:B------:R-:W-:Y:S02]  /*3450*/  @P0 PRMT R116, R19, 0x7632, R116 ;  /* 0x0000763213740816 */ /* 0x000fe40000000074 */
[----:B------:R-:W-:Y:S02]  /*3460*/  SHF.L.U32 R155, R119, 0x10, RZ ;  /* 0x00000010779b7819 */ /* 0x000fe400000006ff */
[----:B------:R-:W-:-:S05]  /*3470*/  @P0 SHF.L.U32 R116, R116, 0x10, RZ ;  /* 0x0000001074740819 */ /* 0x000fca00000006ff */
        /* <DEDUP_REMOVED lines=9> */
.L_x_10924:
[----:B------:R-:W1:Y:S01]  /*3510*/  @P0 LDC R14, c[0x0][0x40c] ;  /* 0x00010300ff0e0b82 */ /* 0x000e620000000800 */
[----:B-----5:R-:W-:Y:S01]  /*3520*/  @P0 PRMT R13, R16, 0x7632, R13 ;  /* 0x00007632100d0816 */ /* 0x020fe2000000000d */
[----:B------:R-:W-:Y:S01]  /*3530*/  HFMA2 R141, -RZ, RZ, 0, 0 ;  /* 0x00000000ff8d7431 */ /* 0x000fe200000001ff */
[----:B------:R-:W-:Y:S02]  /*3540*/  MOV R130, RZ ;  /* 0x000000ff00827202 */ /* 0x000fe40000000f00 */
[----:B------:R-:W-:Y:S02]  /*3550*/  CS2R R142, SRZ ;  /* 0x00000000008e7805 */ /* 0x000fe4000001ff00 */
[----:B------:R-:W-:Y:S01]  /*3560*/  @P0 SHF.L.U32 R13, R13, 0x10, RZ ;  /* 0x000000100d0d0819 */ /* 0x000fe200000006ff */
[----:B------:R-:W-:Y:S02]  /*3570*/  HFMA2 R155, -RZ, RZ, 0, 0 ;  /* 0x00000000ff9b7431 */ /* 0x000fe400000001ff */
[----:B------:R-:W-:Y:S01]  /*3580*/  IMAD.MOV.U32 R149, RZ, RZ, RZ ;  /* 0x000000ffff957224 */ /* 0x000fe200078e00ff */
[----:B------:R-:W2:Y:S08]  /*3590*/  @P0 LDC R116, c[0x0][0x40c] ;  /* 0x00010300ff740b82 */ /* 0x000eb00000000800 */
        /* <DEDUP_REMOVED lines=8> */
[----:B------:R-:W-:-:S05]  /*3620*/  @P0 SHF.L.U32 R13, R13, 0x10, RZ ;  /* 0x000000100d0d0819 */ /* 0x000fca00000006ff */
        /* <DEDUP_REMOVED lines=8> */
[----:B------:R-:W2:Y:S01]  /*36b0*/  @P0 LDC R159, c[0x0][0x40c] ;  /* 0x00010300ff9f0b82 */ /* 0x000ea20000000800 */
[----:B------:R-:W-:Y:S02]  /*36c0*/  @P0 SHF.L.U32 R116, R18, 0x10, RZ ;  /* 0x0000001012740819 */ /* 0x000fe400000006ff */
[----:B------:R-:W-:Y:S01]  /*36d0*/  F2FP.BF16.F32.PACK_AB R162, RZ, R155 ;  /* 0x0000009bffa2723e */ /* 0x000fe200000010ff */
[----:B-1----:R-:W-:Y:S01]  /*36e0*/  @P0 FMUL.FTZ R149, R13, R14 ;  /* 0x0000000e0d950220 */ /* 0x002fe20000410000 */
[----:B------:R-:W-:Y:S02]  /*36f0*/  @P0 SHF.L.U32 R14, R17, 0x10, RZ ;  /* 0x00000010110e0819 */ /* 0x000fe400000006ff */
[----:B------:R-:W-:-:S03]  /*3700*/  MOV R13, RZ ;  /* 0x000000ff000d7202 */ /* 0x000fc60000000f00 */
[----:B---3--:R-:W-:Y:S01]  /*3710*/  @P0 FMUL.FTZ R13, R14, R117 ;  /* 0x000000750e0d0220 */ /* 0x008fe20000410000 */
[----:B------:R-:W-:Y:S01]  /*3720*/  HFMA2 R14, -RZ, RZ, 0, 0 ;  /* 0x00000000ff0e7431 */ /* 0x000fe200000001ff */
[----:B------:R-:W-:-:S03]  /*3730*/  F2FP.BF16.F32.PACK_AB R117, RZ, R141 ;  /* 0x0000008dff75723e */ /* 0x000fc600000010ff */
[----:B------:R-:W-:Y:S01]  /*3740*/  F2FP.BF16.F32.PACK_AB R118, RZ, R13 ;  /* 0x0000000dff76723e */ /* 0x000fe200000010ff */
[----:B----4-:R-:W-:Y:S01]  /*3750*/  @P0 FMUL.FTZ R14, R116, R119 ;  /* 0x00000077740e0220 */ /* 0x010fe20000410000 */
[----:B------:R-:W-:Y:S02]  /*3760*/  @P0 SHF.L.U32 R116, R19, 0x10, RZ ;  /* 0x0000001013740819 */ /* 0x000fe400000006ff */
[----:B------:R-:W-:-:S03]  /*3770*/  F2FP.BF16.F32.PACK_AB R119, RZ, R130 ;  /* 0x00000082ff77723e */ /* 0x000fc600000010ff */
[----:B--2---:R-:W-:Y:S01]  /*3780*/  @P0 FMUL.FTZ R143, R116, R159 ;  /* 0x0000009f748f0220 */ /* 0x004fe20000410000 */
[----:B------:R-:W-:Y:S02]  /*3790*/  F2FP.BF16.F32.PACK_AB R116, RZ, R149 ;  /* 0x00000095ff74723e */ /* 0x000fe400000010ff */
[----:B------:R-:W-:Y:S02]  /*37a0*/  F2FP.BF16.F32.PACK_AB R159, RZ, R14 ;  /* 0x0000000eff9f723e */ /* 0x000fe400000010ff */
[----:B------:R-:W-:Y:S02]  /*37b0*/  F2FP.BF16.F32.PACK_AB R161, RZ, R143 ;  /* 0x0000008fffa1723e */ /* 0x000fe400000010ff */
[----:B------:R-:W-:Y:S02]  /*37c0*/  PRMT R116, R116, 0x5410, R117 ;  /* 0x0000541074747816 */ /* 0x000fe40000000075 */
[----:B------:R-:W-:Y:S02]  /*37d0*/  PRMT R117, R118, 0x5410, R119 ;  /* 0x0000541076757816 */ /* 0x000fe40000000077 */
[----:B------:R-:W-:-:S02]  /*37e0*/  PRMT R118, R159, 0x5410, R160 ;  /* 0x000054109f767816 */ /* 0x000fc400000000a0 */
[----:B------:R-:W-:-:S07]  /*37f0*/  PRMT R119, R161, 0x5410, R162 ;  /* 0x00005410a1777816 */ /* 0x000fce00000000a2 */
.L_x_10925:
[----:B------:R-:W1:Y:S02]  /*3800*/  LDC.64 R160, c[0x0][0x3a8] ;  /* 0x0000ea00ffa07b82 */ /* 0x000e640000000a00 */
[----:B-1----:R-:W-:-:S05]  /*3810*/  IMAD.WIDE.U32 R160, R158, 0x10, R160 ;  /* 0x000000109ea07825 */ /* 0x002fca00078e00a0 */
[----:B------:R1:W-:Y:S02]  /*3820*/  STG.E.128 desc[UR6][R160.64], R116 ;  /* 0x00000074a0007986 */ /* 0x0003e4000c101d06 */
.L_x_10921:
[----:B------:R-:W-:Y:S05]  /*3830*/  BSYNC.RECONVERGENT B0 ;  /* 0x0000000000007941 */ /* 0x000fea0003800200 */
.L_x_10920:
[----:B-1----:R-:W-:Y:S01]  /*3840*/  FADD.FTZ R117, RZ, R144 ;  /* 0x00000090ff757221 */ /* 0x002fe20000010000 */
        /* <DEDUP_REMOVED lines=57> */
[----:B------:R-:W1:Y:S01]  /*3be0*/  SHFL.BFLY PT, R160, R116, 0x1, 0x1f ;  /* 0x0c201f0074a07f89 */ /* 0x000e6200000e0000 */
[----:B------:R-:W2:Y:S01]  /*3bf0*/  LDC R117, c[0x0][0x400] ;  /* 0x00010000ff757b82 */ /* 0x000ea20000000800 */
[----:B------:R-:W-:Y:S01]  /*3c00*/  ISETP.GT.U32.AND P6, PT, R0, 0xbf, PT ;  /* 0x000000bf0000780c */ /* 0x000fe20003fc4070 */
[----:B-1----:R-:W-:-:S05]  /*3c10*/  FADD.FTZ R161, R116, R160 ;  /* 0x000000a074a17221 */ /* 0x002fca0000010000 */
        /* <DEDUP_REMOVED lines=8> */
[----:B--2---:R-:W-:-:S04]  /*3ca0*/  FMUL.FTZ R159, R160, R117 ;  /* 0x00000075a09f7220 */ /* 0x004fc80000410000 */
        /* <DEDUP_REMOVED lines=106> */
.L_x_10951:
[----:B------:R-:W-:Y:S01]  /*4350*/  FMUL.FTZ R116, R159, R159 ;  /* 0x0000009f9f747220 */ /* 0x000fe20000410000 */
[----:B--2---:R-:W-:Y:S01]  /*4360*/  FADD.FTZ R158, R164, R160 ;  /* 0x000000a0a49e7221 */ /* 0x004fe20000010000 */
[----:B------:R-:W-:Y:S01]  /*4370*/  ISETP.NE.AND P1, PT, RZ, UR5, PT ;  /* 0x00000005ff007c0c */ /* 0x000fe2000bf25270 */
[----:B------:R-:W2:Y:S01]  /*4380*/  @!P5 LDC.64 R118, c[0x0][0x3c0] ;  /* 0x0000f000ff76db82 */ /* 0x000ea20000000a00 */
[----:B-----5:R-:W-:Y:S01]  /*4390*/  ISETP.GE.AND P0, PT, R156, 0x1, PT ;  /* 0x000000019c00780c */ /* 0x020fe20003f06270 */
[----:B------:R-:W-:Y:S01]  /*43a0*/  FFMA.FTZ R158, R158, R117, UR10 ;  /* 0x0000000a9e9e7e23 */ /* 0x000fe20008010075 */
[----:B------:R-:W-:Y:S01]  /*43b0*/  FSEL R161, R116, RZ, P1 ;  /* 0x000000ff74a17208 */ /* 0x000fe20000800000 */
[----:B------:R-:W-:Y:S04]  /*43c0*/  BSSY.RECONVERGENT B0, `(.L_x_10927) ;  /* 0x00000e3000007945 */ /* 0x000fe80003800200 */
[----:B------:R-:W3:Y:S01]  /*43d0*/  @!P5 LDC.64 R116, c[0x0][0x3c8] ;  /* 0x0000f200ff74db82 */ /* 0x000ee20000000a00 */
[----:B------:R-:W-:-:S06]  /*43e0*/  FADD.FTZ R158, R158, R161 ;  /* 0x000000a19e9e7221 */ /* 0x000fcc0000010000 */
[----:B------:R-:W4:Y:S01]  /*43f0*/  MUFU.RSQ R158, R158 ;  /* 0x0000009e009e7308 */ /* 0x000f220000001400 */
[----:B--2---:R-:W-:-:S05]  /*4400*/  @!P5 IMAD.WIDE R118, R2, 0x4, R118 ;  /* 0x000000040276d825 */ /* 0x004fca00078e0276 */
[----:B------:R2:W-:Y:S01]  /*4410*/  @!P5 STG.E desc[UR6][R118.64], R159 ;  /* 0x0000009f7600d986 */ /* 0x0005e2000c101906 */
[----:B---3--:R-:W-:-:S05]  /*4420*/  @!P5 IMAD.WIDE R116, R2, 0x4, R116 ;  /* 0x000000040274d825 */ /* 0x008fca00078e0274 */
[----:B----4-:R2:W-:Y:S01]  /*4430*/  @!P5 STG.E desc[UR6][R116.64], R158 ;  /* 0x0000009e7400d986 */ /* 0x0105e2000c101906 */
[----:B------:R-:W-:Y:S05]  /*4440*/  @!P0 BRA `(.L_x_10928) ;  /* 0x0000000c00688947 */ /* 0x000fea0003800000 */
[----:B------:R-:W-:Y:S01]  /*4450*/  IADD3 R156, PT, PT, R156, -0x1, RZ ;  /* 0xffffffff9c9c7810 */ /* 0x000fe20007ffe0ff */
[----:B------:R-:W-:Y:S04]  /*4460*/  BSSY.RECONVERGENT B1, `(.L_x_10929) ;  /* 0x0000027000017945 */ /* 0x000fe80003800200 */
[----:B------:R-:W-:Y:S01]  /*4470*/  IMAD R156, R156, R157, RZ ;  /* 0x0000009d9c9c7224 */ /* 0x000fe200078e02ff */
[----:B------:R-:W-:-:S04]  /*4480*/  FSEL R157, R159, RZ, !P1 ;  /* 0x000000ff9f9d7208 */ /* 0x000fc80004800000 */
[----:B--2---:R-:W-:-:S04]  /*4490*/  SHF.R.S32.HI R117, RZ, 0x1f, R156 ;  /* 0x0000001fff757819 */ /* 0x004fc8000001149c */
[----:B------:R-:W-:-:S04]  /*44a0*/  LEA.HI R156, R117, R156, RZ, 0x3 ;  /* 0x0000009c759c7211 */ /* 0x000fc800078f18ff */
[----:B------:R-:W-:Y:S01]  /*44b0*/  LEA.HI.SX32 R156, R156, R15, 0x1d ;  /* 0x0000000f9c9c7211 */ /* 0x000fe200078feaff */
[----:B------:R-:W-:Y:S06]  /*44c0*/  @!P4 BRA `(.L_x_10930) ;  /* 0x000000000080c947 */ /* 0x000fec0003800000 */
[--C-:B------:R-:W-:Y:S01]  /*44d0*/  FADD.FTZ R117, R144, -R157.reuse ;  /* 0x8000009d90757221 */ /* 0x100fe20000010000 */
[--C-:B------:R-:W-:Y:S01]  /*44e0*/  FADD.FTZ R119, R4, -R157.reuse ;  /* 0x8000009d04777221 */ /* 0x100fe20000010000 */
[--C-:B------:R-:W-:Y:S01]  /*44f0*/  FADD.FTZ R159, R3, -R157.reuse ;  /* 0x8000009d039f7221 */ /* 0x100fe20000010000 */
[----:B------:R-:W-:Y:S01]  /*4500*/  FADD.FTZ R161, R120, -R157 ;  /* 0x8000009d78a17221 */ /* 0x000fe20000010000 */
        /* <DEDUP_REMOVED lines=8> */
[--C-:B------:R-:W-:Y:S01]  /*4590*/  FADD.FTZ R119, R121, -R157.reuse ;  /* 0x8000009d79777221 */ /* 0x100fe20000010000 */
[--C-:B------:R-:W-:Y:S01]  /*45a0*/  FADD.FTZ R161, R132, -R157.reuse ;  /* 0x8000009d84a17221 */ /* 0x100fe20000010000 */
[----:B------:R-:W-:Y:S01]  /*45b0*/  F2FP.BF16.F32.PACK_AB R116, R117, R116 ;  /* 0x000000747574723e */ /* 0x000fe200000010ff */
[--C-:B------:R-:W-:Y:S01]  /*45c0*/  FADD.FTZ R163, R150, -R157.reuse ;  /* 0x8000009d96a37221 */ /* 0x100fe20000010000 */
[----:B------:R-:W-:Y:S01]  /*45d0*/  F2FP.BF16.F32.PACK_AB R117, R160, R159 ;  /* 0x0000009fa075723e */ /* 0x000fe200000010ff */
        /* <DEDUP_REMOVED lines=8> */
[----:B------:R-:W-:-:S05]  /*4660*/  FFMA.FTZ R119, R160, R109, R101 ;  /* 0x0000006da0777223 */ /* 0x000fca0000010065 */
[----:B------:R-:W-:Y:S02]  /*4670*/  F2FP.BF16.F32.PACK_AB R118, R119, R118 ;  /* 0x000000767776723e */ /* 0x000fe400000010ff */
[----:B------:R-:W-:Y:S02]  /*4680*/  F2FP.BF16.F32.PACK_AB R119, R162, R161 ;  /* 0x000000a1a277723e */ /* 0x000fe400000010ff */
[----:B------:R-:W2:Y:S02]  /*4690*/  LDC.64 R160, c[0x0][0x428] ;  /* 0x00010a00ffa07b82 */ /* 0x000ea40000000a00 */
[C---:B--2---:R-:W-:Y:S01]  /*46a0*/  IMAD.WIDE.U32 R160, R156.reuse, 0x10, R160 ;  /* 0x000000109ca07825 */ /* 0x044fe200078e00a0 */
[----:B------:R-:W-:-:S04]  /*46b0*/  IADD3 R156, PT, PT, R156, 0x20, RZ ;  /* 0x000000209c9c7810 */ /* 0x000fc80007ffe0ff */
[----:B------:R2:W-:Y:S03]  /*46c0*/  STG.E.128 desc[UR6][R160.64], R116 ;  /* 0x00000074a0007986 */ /* 0x0005e6000c101d06 */
.L_x_10930:
[----:B------:R-:W-:Y:S05]  /*46d0*/  BSYNC.RECONVERGENT B1 ;  /* 0x0000000000017941 */ /* 0x000fea0003800200 */
.L_x_10929:
[----:B------:R-:W-:Y:S01]  /*46e0*/  ISETP.GE.U32.AND P0, PT, R0, 0x40, PT ;  /* 0x000000400000780c */ /* 0x000fe20003f06070 */
[----:B------:R-:W-:-:S12]  /*46f0*/  BSSY.RECONVERGENT B1, `(.L_x_10931) ;  /* 0x0000022000017945 */ /* 0x000fd80003800200 */
[----:B------:R-:W-:Y:S05]  /*4700*/  @!P0 BRA `(.L_x_10932) ;  /* 0x0000000000808947 */ /* 0x000fea0003800000 */
[--C-:B--2---:R-:W-:Y:S01]  /*4710*/  FADD.FTZ R117, R145, -R157.reuse ;  /* 0x8000009d91757221 */ /* 0x104fe20000010000 */
        /* <DEDUP_REMOVED lines=31> */
.L_x_10932:
[----:B------:R-:W-:Y:S05]  /*4910*/  BSYNC.RECONVERGENT B1 ;  /* 0x0000000000017941 */ /* 0x000fea0003800200 */
.L_x_10931:
[----:B------:R-:W-:Y:S01]  /*4920*/  ISETP.GE.U32.AND P0, PT, R0, 0x60, PT ;  /* 0x000000600000780c */ /* 0x000fe20003f06070 */
[----:B------:R-:W-:-:S12]  /*4930*/  BSSY.RECONVERGENT B1, `(.L_x_10933) ;  /* 0x0000022000017945 */ /* 0x000fd80003800200 */
[----:B------:R-:W-:Y:S05]  /*4940*/  @!P0 BRA `(.L_x_10934) ;  /* 0x0000000000808947 */ /* 0x000fea0003800000 */
[--C-:B--23--:R-:W-:Y:S01]  /*4950*/  FADD.FTZ R117, R146, -R157.reuse ;  /* 0x8000009d92757221 */ /* 0x10cfe20000010000 */
        /* <DEDUP_REMOVED lines=31> */
.L_x_10934:
[----:B------:R-:W-:Y:S05]  /*4b50*/  BSYNC.RECONVERGENT B1 ;  /* 0x0000000000017941 */ /* 0x000fea0003800200 */
.L_x_10933:
[----:B------:R-:W-:Y:S01]  /*4b60*/  ISETP.GE.U32.AND P0, PT, R0, 0x80, PT ;  /* 0x000000800000780c */ /* 0x000fe20003f06070 */
[----:B------:R-:W-:-:S12]  /*4b70*/  BSSY.RECONVERGENT B1, `(.L_x_10935) ;  /* 0x0000022000017945 */ /* 0x000fd80003800200 */
[----:B------:R-:W-:Y:S05]  /*4b80*/  @!P0 BRA `(.L_x_10936) ;  /* 0x0000000000808947 */ /* 0x000fea0003800000 */
[--C-:B--234-:R-:W-:Y:S01]  /*4b90*/  FADD.FTZ R117, R147, -R157.reuse ;  /* 0x8000009d93757221 */ /* 0x11cfe20000010000 */
        /* <DEDUP_REMOVED lines=31> */
.L_x_10936:
[----:B------:R-:W-:Y:S05]  /*4d90*/  BSYNC.RECONVERGENT B1 ;  /* 0x0000000000017941 */ /* 0x000fea0003800200 */
.L_x_10935:
        /* <DEDUP_REMOVED lines=35> */
.L_x_10938:
[----:B------:R-:W-:Y:S05]  /*4fd0*/  BSYNC.RECONVERGENT B1 ;  /* 0x0000000000017941 */ /* 0x000fea0003800200 */
.L_x_10937:
[----:B------:R-:W-:-:S13]  /*4fe0*/  ISETP.GE.U32.AND P0, PT, R0, 0xc0, PT ;  /* 0x000000c00000780c */ /* 0x000fda0003f06070 */
[----:B------:R-:W-:Y:S05]  /*4ff0*/  @!P0 BRA `(.L_x_10928) ;  /* 0x00000000007c8947 */ /* 0x000fea0003800000 */
[--C-:B--234-:R-:W-:Y:S01]  /*5000*/  FADD.FTZ R118, R13, -R157.reuse ;  /* 0x8000009d0d767221 */ /* 0x11cfe20000010000 */
        /* <DEDUP_REMOVED lines=25> */
[----:B------:R-:W2:Y:S02]  /*51a0*/  LDC.64 R158, c[0x0][0x428] ;  /* 0x00010a00ff9e7b82 */ /* 0x000ea40000000a00 */
[----:B------:R-:W-:-:S02]  /*51b0*/  F2FP.BF16.F32.PACK_AB R117, R160, R117 ;  /* 0x00000075a075723e */ /* 0x000fc400000010ff */
[----:B------:R-:W-:Y:S01]  /*51c0*/  F2FP.BF16.F32.PACK_AB R116, R116, R161 ;  /* 0x000000a17474723e */ /* 0x000fe200000010ff */
[----:B--2---:R-:W-:-:S05]  /*51d0*/  IMAD.WIDE.U32 R158, R156, 0x10, R158 ;  /* 0x000000109c9e7825 */ /* 0x004fca00078e009e */
[----:B------:R2:W-:Y:S02]  /*51e0*/  STG.E.128 desc[UR6][R158.64], R116 ;  /* 0x000000749e007986 */ /* 0x0005e4000c101d06 */
.L_x_10928:
[----:B------:R-:W-:Y:S05]  /*51f0*/  BSYNC.RECONVERGENT B0 ;  /* 0x0000000000007941 */ /* 0x000fea0003800200 */
.L_x_10927:
[----:B--234-:R-:W2:Y:S02]  /*5200*/  LDC.64 R116, c[0x0][0x380] ;  /* 0x0000e000ff747b82 */ /* 0x01cea40000000a00 */
[----:B--2---:R-:W-:-:S04]  /*5210*/  LEA R2, R116, R2, 0x2 ;  /* 0x0000000274027211 */ /* 0x004fc800078e10ff */
[----:B------:R-:W-:-:S13]  /*5220*/  ISETP.GE.AND P0, PT, R2, R117, PT ;  /* 0x000000750200720c */ /* 0x000fda0003f06270 */
[----:B------:R-:W-:Y:S05]  /*5230*/  @!P0 BRA `(.L_x_10939) ;  /* 0xffffffb400bc8947 */ /* 0x000fea000383ffff */
[----:B------:R-:W-:Y:S05]  /*5240*/  EXIT ;  /* 0x000000000000794d */ /* 0x000fea0003800000 */
.L_x_10926:
        /* <DEDUP_REMOVED lines=8> */
.L_x_10941:
[----:B------:R-:W-:Y:S05]  /*52d0*/  BSYNC B0 ;  /* 0x0000000000007941 */ /* 0x000fea0003800000 */
.L_x_10940:
[----:B------:R-:W-:Y:S01]  /*52e0*/  FADD.FTZ R161, R116, R160 ;  /* 0x000000a074a17221 */ /* 0x000fe20000010000 */
[----:B------:R-:W-:Y:S02]  /*52f0*/  HFMA2 R158, -RZ, RZ, 0, 1.1920928955078125e-07 ;  /* 0x00000002ff9e7431 */ /* 0x000fe400000001ff */
[----:B------:R-:W-:Y:S01]  /*5300*/  IMAD.MOV.U32 R119, RZ, RZ, 0x1f ;  /* 0x0000001fff777424 */ /* 0x000fe200078e00ff */
[----:B------:R-:W-:Y:S01]  /*5310*/  MOV R118, 0xffffffff ;  /* 0xffffffff00767802 */ /* 0x000fe20000000f00 */
[----:B------:R-:W0:Y:S01]  /*5320*/  LDC R117, c[0x0][0x400] ;  /* 0x00010000ff757b82 */ /* 0x000e220000000800 */
[----:B------:R-:W-:-:S07]  /*5330*/  MOV R165, R161 ;  /* 0x000000a100a57202 */ /* 0x000fce0000000f00 */
[----:B0-----:R-:W-:Y:S05]  /*5340*/  WARPSYNC.COLLECTIVE R118, `(.L_x_10942) ;  /* 0x0000000076087348 */ /* 0x001fea0003c00000 */
[----:B------:R1:W2:Y:S02]  /*5350*/  SHFL.BFLY P6, R160, R165, R158, R119 ;  /* 0x0c00009ea5a07389 */ /* 0x0002a400000c0077 */
[----:B012---:R-:W-:Y:S05]  /*5360*/  ENDCOLLECTIVE ;  /* 0x000000000000791b */ /* 0x007fea0003800000 */
.L_x_10942:
[----:B------:R-:W-:Y:S02]  /*5370*/  HFMA2 R158, -RZ, RZ, 0, 2.384185791015625e-07 ;  /* 0x00000004ff9e7431 */ /* 0x000fe400000001ff */
[----:B------:R-:W-:-:S05]  /*5380*/  FADD.FTZ R162, R161, R160 ;  /* 0x000000a0a1a27221 */ /* 0x000fca0000010000 */
[----:B------:R-:W-:-:S07]  /*5390*/  MOV R165, R162 ;  /* 0x000000a200a57202 */ /* 0x000fce0000000f00 */
[----:B------:R-:W-:Y:S05]  /*53a0*/  WARPSYNC.COLLECTIVE R118, `(.L_x_10943) ;  /* 0x0000000076087348 */ /* 0x000fea0003c00000 */
[----:B------:R0:W1:Y:S02]  /*53b0*/  SHFL.BFLY P6, R160, R165, R158, R119 ;  /* 0x0c00009ea5a07389 */ /* 0x00006400000c0077 */
[----:B01----:R-:W-:Y:S05]  /*53c0*/  ENDCOLLECTIVE ;  /* 0x000000000000791b */ /* 0x003fea0003800000 */
.L_x_10943:
[----:B------:R-:W-:Y:S02]  /*53d0*/  HFMA2 R158, -RZ, RZ, 0, 4.76837158203125e-07 ;  /* 0x00000008ff9e7431 */ /* 0x000fe400000001ff */
[----:B------:R-:W-:-:S05]  /*53e0*/  FADD.FTZ R163, R162, R160 ;  /* 0x000000a0a2a37221 */ /* 0x000fca0000010000 */
[----:B------:R-:W-:-:S07]  /*53f0*/  MOV R165, R163 ;  /* 0x000000a300a57202 */ /* 0x000fce0000000f00 */
[----:B------:R-:W-:Y:S05]  /*5400*/  WARPSYNC.COLLECTIVE R118, `(.L_x_10944) ;  /* 0x0000000076087348 */ /* 0x000fea0003c00000 */
[----:B------:R0:W1:Y:S02]  /*5410*/  SHFL.BFLY P6, R160, R165, R158, R119 ;  /* 0x0c00009ea5a07389 */ /* 0x00006400000c0077 */
[----:B01----:R-:W-:Y:S05]  /*5420*/  ENDCOLLECTIVE ;  /* 0x000000000000791b */ /* 0x003fea0003800000 */
.L_x_10944:
[----:B------:R-:W-:Y:S02]  /*5430*/  HFMA2 R158, -RZ, RZ, 0, 9.5367431640625e-07 ;  /* 0x00000010ff9e7431 */ /* 0x000fe400000001ff */
[----:B------:R-:W-:-:S05]  /*5440*/  FADD.FTZ R164, R163, R160 ;  /* 0x000000a0a3a47221 */ /* 0x000fca0000010000 */
[----:B------:R-:W-:-:S07]  /*5450*/  MOV R165, R164 ;  /* 0x000000a400a57202 */ /* 0x000fce0000000f00 */
[----:B------:R-:W-:Y:S05]  /*5460*/  WARPSYNC.COLLECTIVE R118, `(.L_x_10945) ;  /* 0x0000000076087348 */ /* 0x000fea0003c00000 */
[----:B------:R0:W1:Y:S02]  /*5470*/  SHFL.BFLY P6, R160, R165, R158, R119 ;  /* 0x0c00009ea5a07389 */ /* 0x00006400000c0077 */
[----:B01----:R-:W-:Y:S05]  /*5480*/  ENDCOLLECTIVE ;  /* 0x000000000000791b */ /* 0x003fea0003800000 */
.L_x_10945:
[----:B------:R-:W-:Y:S02]  /*5490*/  HFMA2 R158, -RZ, RZ, 0, 5.9604644775390625e-08 ;  /* 0x00000001ff9e7431 */ /* 0x000fe400000001ff */
[----:B------:R-:W-:Y:S01]  /*54a0*/  FADD.FTZ R160, R164, R160 ;  /* 0x000000a0a4a07221 */ /* 0x000fe20000010000 */
[----:B------:R-:W-:-:S03]  /*54b0*/  ISETP.GT.U32.AND P6, PT, R0, 0xbf, PT ;  /* 0x000000bf0000780c */ /* 0x000fc60003fc4070 */
        /* <DEDUP_REMOVED lines=104> */
.L_x_10946:
[----:B------:R-:W-:Y:S02]  /*5b40*/  HFMA2 R158, -RZ, RZ, 0, 1.1920928955078125e-07 ;  /* 0x00000002ff9e7431 */ /* 0x000fe400000001ff */
[----:B------:R-:W-:-:S05]  /*5b50*/  FADD.FTZ R161, R116, R160 ;  /* 0x000000a074a17221 */ /* 0x000fca0000010000 */
[----:B------:R-:W-:-:S07]  /*5b60*/  MOV R165, R161 ;  /* 0x000000a100a57202 */ /* 0x000fce0000000f00 */
[----:B------:R-:W-:Y:S05]  /*5b70*/  WARPSYNC.COLLECTIVE R118, `(.L_x_10947) ;  /* 0x0000000076087348 */ /* 0x000fea0003c00000 */
[----:B------:R0:W1:Y:S02]  /*5b80*/  SHFL.BFLY P6, R160, R165, R158, R119 ;  /* 0x0c00009ea5a07389 */ /* 0x00006400000c0077 */
[----:B01----:R-:W-:Y:S05]  /*5b90*/  ENDCOLLECTIVE ;  /* 0x000000000000791b */ /* 0x003fea0003800000 */
.L_x_10947:
[----:B------:R-:W-:Y:S02]  /*5ba0*/  HFMA2 R158, -RZ, RZ, 0, 2.384185791015625e-07 ;  /* 0x00000004ff9e7431 */ /* 0x000fe400000001ff */
[----:B------:R-:W-:-:S05]  /*5bb0*/  FADD.FTZ R162, R161, R160 ;  /* 0x000000a0a1a27221 */ /* 0x000fca0000010000 */
[----:B------:R-:W-:-:S07]  /*5bc0*/  MOV R165, R162 ;  /* 0x000000a200a57202 */ /* 0x000fce0000000f00 */
[----:B------:R-:W-:Y:S05]  /*5bd0*/  WARPSYNC.COLLECTIVE R118, `(.L_x_10948) ;  /* 0x0000000076087348 */ /* 0x000fea0003c00000 */
[----:B------:R0:W1:Y:S02]  /*5be0*/  SHFL.BFLY P6, R160, R165, R158, R119 ;  /* 0x0c00009ea5a07389 */ /* 0x00006400000c0077 */
[----:B01----:R-:W-:Y:S05]  /*5bf0*/  ENDCOLLECTIVE ;  /* 0x000000000000791b */ /* 0x003fea0003800000 */
.L_x_10948:
[----:B------:R-:W-:Y:S02]  /*5c00*/  HFMA2 R158, -RZ, RZ, 0, 4.76837158203125e-07 ;  /* 0x00000008ff9e7431 */ /* 0x000fe400000001ff */
[----:B------:R-:W-:-:S05]  /*5c10*/  FADD.FTZ R163, R162, R160 ;  /* 0x000000a0a2a37221 */ /* 0x000fca0000010000 */
[----:B------:R-:W-:-:S07]  /*5c20*/  MOV R165, R163 ;  /* 0x000000a300a57202 */ /* 0x000fce0000000f00 */
[----:B------:R-:W-:Y:S05]  /*5c30*/  WARPSYNC.COLLECTIVE R118, `(.L_x_10949) ;  /* 0x0000000076087348 */ /* 0x000fea0003c00000 */
[----:B------:R0:W1:Y:S02]  /*5c40*/  SHFL.BFLY P6, R160, R165, R158, R119 ;  /* 0x0c00009ea5a07389 */ /* 0x00006400000c0077 */
[----:B01----:R-:W-:Y:S05]  /*5c50*/  ENDCOLLECTIVE ;  /* 0x000000000000791b */ /* 0x003fea0003800000 */
.L_x_10949:
[----:B------:R-:W-:Y:S02]  /*5c60*/  HFMA2 R158, -RZ, RZ, 0, 9.5367431640625e-07 ;  /* 0x00000010ff9e7431 */ /* 0x000fe400000001ff */
[----:B------:R-:W-:-:S05]  /*5c70*/  FADD.FTZ R164, R163, R160 ;  /* 0x000000a0a3a47221 */ /* 0x000fca0000010000 */
[----:B------:R-:W-:-:S07]  /*5c80*/  MOV R165, R164 ;  /* 0x000000a400a57202 */ /* 0x000fce0000000f00 */
[----:B------:R-:W-:Y:S05]  /*5c90*/  WARPSYNC.COLLECTIVE R118, `(.L_x_10950) ;  /* 0x0000000076087348 */ /* 0x000fea0003c00000 */
[----:B------:R0:W1:Y:S02]  /*5ca0*/  SHFL.BFLY P6, R160, R165, R158, R119 ;  /* 0x0c00009ea5a07389 */ /* 0x00006400000c0077 */
[----:B01----:R-:W-:Y:S05]  /*5cb0*/  ENDCOLLECTIVE ;  /* 0x000000000000791b */ /* 0x003fea0003800000 */
.L_x_10950:
[----:B------:R-:W-:Y:S05]  /*5cc0*/  BRA `(.L_x_10951) ;  /* 0xffffffe400a07947 */ /* 0x000fea000383ffff */
.L_x_10952:
        /* <DEDUP_REMOVED lines=11> */
.L_x_54362:


//--------------------- .text._ZN10layer_norm13ln_fwd_kernelINS_13Kernel_traitsIf13__nv_bfloat16S2_S2_fjLj1536ELj1ELj4ELj1ELj16ENS_18Kernel_traits_baseILj1536EfS2_S2_S2_fjLj128EEEEELb0ELb0ELb1ELb1EEEvNS_9FwdParamsE --------------------------
	.section	.text._ZN10layer_norm13ln_fwd_kernelINS_13Kernel_traitsIf13__nv_bfloat16S2_S2_fjLj1536ELj1ELj4ELj1ELj16ENS_18Kernel_traits_baseILj1536EfS2_S2_S2_fjLj128EEEEELb0ELb0ELb1ELb1EEEvNS_9FwdParamsE,"ax",@progbits
	.align	128
        .global         _ZN10layer_norm13ln_fwd_kernelINS_13Kernel_traitsIf13__nv_bfloat16S2_S2_fjLj1536ELj1ELj4ELj1ELj16ENS_18Kernel_traits_baseILj1536EfS2_S2_S2_fjLj128EEEEELb0ELb0ELb1ELb1EEEvNS_9FwdParamsE
        .type           _ZN10layer_norm13ln_fwd_kernelINS_13Kernel_traitsIf13__nv_bfloat16S2_S2_fjLj1536ELj1ELj4ELj1ELj16ENS_18Kernel_traits_baseILj1536EfS2_S2_S2_fjLj128EEEEELb0ELb0ELb1ELb1EEEvNS_9FwdParamsE,@function
        .size           _ZN10layer_norm13ln_fwd_kernelINS_13Kernel_traitsIf13__nv_bfloat16S2_S2_fjLj1536ELj1ELj4ELj1ELj16ENS_18Kernel_traits_baseILj1536EfS2_S2_S2_fjLj128EEEEELb0ELb0ELb1ELb1EEEvNS_9FwdParamsE,(.L_x_54363 - _ZN10layer_norm13ln_fwd_kernelINS_13Kernel_traitsIf13__nv_bfloat16S2_S2_fjLj1536ELj1ELj4ELj1ELj16ENS_18Kernel_traits_baseILj1536EfS2_S2_S2_fjLj128EEEEELb0ELb0ELb1ELb1EEEvNS_9FwdParamsE)
        .other          _ZN10layer_norm13ln_fwd_kernelINS_13Kernel_traitsIf13__nv_bfloat16S2_S2_fjLj1536ELj1ELj4ELj1ELj16ENS_18Kernel_traits_baseILj1536EfS2_S2_S2_fjLj128EEEEELb0ELb0ELb1ELb1EEEvNS_9FwdParamsE,@"STO_CUDA_ENTRY STV_DEFAULT"
_ZN10layer_norm13ln_fwd_kernelINS_13Kernel_traitsIf13__nv_bfloat16S2_S2_fjLj1536ELj1ELj4ELj1ELj16ENS_18Kernel_traits_baseILj1536EfS2_S2_S2_fjLj128EEEEELb0ELb0ELb1ELb1EEEvNS_9FwdParamsE:
.text._ZN10layer_norm13ln_fwd_kernelINS_13Kernel_traitsIf13__nv_bfloat16S2_S2_fjLj1536ELj1ELj4ELj1ELj16ENS_18Kernel_traits_baseILj1536EfS2_S2_S2_fjLj128EEEEELb0ELb0ELb1ELb1EEEvNS_9FwdParamsE:
        /* <DEDUP_REMOVED lines=41> */
.L_x_10953:
        /* <DEDUP_REMOVED lines=38> */
.L_x_10954:
[----:B------:R-:W1:Y:S01]  /*04f0*/  LDCU UR4, c[0x0][0x384] ;  /* 0x00007080ff0477ac */ /* 0x000e620008000800 */
[----:B------:R-:W2:Y:S01]  /*0500*/  LDCU.U8 UR5, c[0x0][0x410] ;  /* 0x00008200ff0577ac */ /* 0x000ea20008000000 */
[----:B------:R-:W3:Y:S01]  /*0510*/  LDCU UR10, c[0x0][0x448] ;  /* 0x00008900ff0a77ac */ /* 0x000ee20008000800 */
[----:B------:R-:W4:Y:S01]  /*0520*/  LDCU.64 UR8, c[0x0][0x3a0] ;  /* 0x00007400ff0877ac */ /* 0x000f220008000a00 */
[----:B-1----:R-:W-:-:S13]  /*0530*/  ISETP.GE.AND P0, PT, R2, UR4, PT ;  /* 0x0000000402007c0c */ /* 0x002fda000bf06270 */
[----:B--234-:R-:W-:Y:S05]  /*0540*/  @P0 EXIT ;  /* 0x000000000000094d */ /* 0x01cfea0003800000 */
.L_x_10970:
[----:B------:R-:W1:Y:S08]  /*0550*/  LDC.64 R122, c[0x0][0x3f0] ;  /* 0x0000fc00ff7a7b82 */ /* 0x000e700000000a00 */
[----:B------:R-:W2:Y:S01]  /*0560*/  LDC R13, c[0x0][0x388] ;  /* 0x0000e200ff0d7b82 */ /* 0x000ea20000000800 */
[----:B-1----:R-:W-:-:S06]  /*0570*/  IMAD.WIDE R122, R2, 0x4, R122 ;  /* 0x00000004027a7825 */ /* 0x002fcc00078e027a */
[----:B------:R-:W3:Y:S01]  /*0580*/  LDG.E R122, desc[UR6][R122.64] ;  /* 0x000000067a7a7981 */ /* 0x000ee2000c1e1900 */
[----:B------:R-:W-:Y:S01]  /*0590*/  HFMA2 R130, -RZ, RZ, 0, 0 ;  /* 0x00000000ff827431 */ /* 0x000fe200000001ff */
[----:B---3--:R-:W-:-:S13]  /*05a0*/  ISETP.GE.AND P0, PT, R122, 0x1, PT ;  /* 0x000000017a00780c */ /* 0x008fda0003f06270 */
[----:B0-----:R-:W-:Y:S01]  /*05b0*/  @P0 IADD3 R4, PT, PT, R122, -0x1, RZ ;  /* 0xffffffff7a040810 */ /* 0x001fe20007ffe0ff */
[----:B------:R-:W0:Y:S04]  /*05c0*/  @P0 LDC.64 R6, c[0x0][0x390] ;  /* 0x0000e400ff060b82 */ /* 0x000e280000000a00 */
[----:B--2---:R-:W-:-:S04]  /*05d0*/  @P0 IMAD R3, R4, R13, RZ ;  /* 0x0000000d04030224 */ /* 0x004fc800078e02ff */
[----:B------:R-:W1:Y:S01]  /*05e0*/  LDC.64 R4, c[0x0][0x3f8] ;  /* 0x0000fe00ff047b82 */ /* 0x000e620000000a00 */
[----:B------:R-:W-:-:S04]  /*05f0*/  @P0 SHF.R.S32.HI R8, RZ, 0x1f, R3 ;  /* 0x0000001fff080819 */ /* 0x000fc80000011403 */
[----:B------:R-:W-:-:S04]  /*0600*/  @P0 LEA.HI R3, R8, R3, RZ, 0x3 ;  /* 0x0000000308030211 */ /* 0x000fc800078f18ff */
[----:B------:R-:W-:-:S05]  /*0610*/  @P0 LEA.HI.SX32 R130, R3, R0, 0x1d ;  /* 0x0000000003820211 */ /* 0x000fca00078feaff */
[----:B0-----:R-:W-:-:S05]  /*0620*/  @P0 IMAD.WIDE.U32 R6, R130, 0x10, R6 ;  /* 0x0000001082060825 */ /* 0x001fca00078e0006 */
[----:B------:R-:W2:Y:S01]  /*0630*/  @P0 LDG.E.128 R16, desc[UR6][R6.64] ;  /* 0x0000000606100981 */ /* 0x000ea2000c1e1d00 */
[----:B-1----:R-:W-:-:S05]  /*0640*/  IMAD.WIDE R4, R2, 0x4, R4 ;  /* 0x0000000402047825 */ /* 0x002fca00078e0204 */
[----:B-----5:R0:W5:Y:S01]  /*0650*/  LDG.E R11, desc[UR6][R4.64] ;  /* 0x00000006040b7981 */ /* 0x020162000c1e1900 */
        /* <DEDUP_REMOVED lines=16> */
[----:B------:R-:W-:Y:S02]  /*0760*/  @P1 SHF.L.U32 R119, R9, 0x10, RZ ;  /* 0x0000001009771819 */ /* 0x000fe400000006ff */
        /* <DEDUP_REMOVED lines=10> */
[C---:B------:R-:W-:Y:S02]  /*0810*/  PRMT R9, R4.reuse, 0x7632, R9 ;  /* 0x0000763204097816 */ /* 0x040fe40000000009 */
[----:B------:R-:W-:Y:S02]  /*0820*/  PRMT R5, R5, 0x7632, R5 ;  /* 0x0000763205057816 */ /* 0x000fe40000000005 */
[----:B------:R-:W-:Y:S02]  /*0830*/  SHF.L.U32 R15, R4, 0x10, RZ ;  /* 0x00000010040f7819 */ /* 0x000fe400000006ff */
[----:B------:R-:W-:Y:S02]  /*0840*/  SHF.L.U32 R9, R9, 0x10, RZ ;  /* 0x0000001009097819 */ /* 0x000fe400000006ff */
[----:B------:R-:W-:Y:S02]  /*0850*/  SHF.L.U32 R4, R5, 0x10, RZ ;  /* 0x0000001005047819 */ /* 0x000fe400000006ff */
[----:B------:R-:W-:-:S02]  /*0860*/  SHF.L.U32 R120, R7, 0x10, RZ ;  /* 0x0000001007787819 */ /* 0x000fc400000006ff */
[C---:B------:R-:W-:Y:S01]  /*0870*/  PRMT R116, R6.reuse, 0x7632, R116 ;  /* 0x0000763206747816 */ /* 0x040fe20000000074 */
[----:B---3--:R-:W-:Y:S01]  /*0880*/  @P1 FFMA.FTZ R4, R119, R124, R4 ;  /* 0x0000007c77041223 */ /* 0x008fe20000010004 */
[----:B------:R-:W-:Y:S02]  /*0890*/  PRMT R7, R7, 0x7632, R7 ;  /* 0x0000763207077816 */ /* 0x000fe40000000007 */
[----:B------:R-:W-:Y:S02]  /*08a0*/  SHF.L.U32 R14, R6, 0x10, RZ ;  /* 0x00000010060e7819 */ /* 0x000fe400000006ff */
[----:B------:R-:W-:Y:S01]  /*08b0*/  @!P1 MOV R6, R9 ;  /* 0x0000000900069202 */ /* 0x000fe20000000f00 */
[----:B0-----:R-:W-:Y:S01]  /*08c0*/  @P1 FFMA.FTZ R6, R10, R118, R9 ;  /* 0x000000760a061223 */ /* 0x001fe20000010009 */
[----:B------:R-:W-:Y:S01]  /*08d0*/  @!P1 MOV R5, R12 ;  /* 0x0000000c00059202 */ /* 0x000fe20000000f00 */
[----:B-1----:R-:W-:Y:S01]  /*08e0*/  @P1 FFMA.FTZ R5, R117, R123, R12 ;  /* 0x0000007b75051223 */ /* 0x002fe2000001000c */
[----:B------:R-:W-:-:S02]  /*08f0*/  @P1 SHF.L.U32 R118, R8, 0x10, RZ ;  /* 0x0000001008761819 */ /* 0x000fc400000006ff */
[----:B------:R-:W-:Y:S02]  /*0900*/  @P1 SHF.L.U32 R124, R3, 0x10, RZ ;  /* 0x00000010037c1819 */ /* 0x000fe400000006ff */
[----:B------:R-:W-:Y:S02]  /*0910*/  @P1 SHF.L.U32 R117, R18, 0x10, RZ ;  /* 0x0000001012751819 */ /* 0x000fe400000006ff */
[----:B------:R-:W-:Y:S02]  /*0920*/  @P1 SHF.L.U32 R119, R19, 0x10, RZ ;  /* 0x0000001013771819 */ /* 0x000fe400000006ff */
[----:B------:R-:W-:Y:S02]  /*0930*/  SHF.L.U32 R9, R116, 0x10, RZ ;  /* 0x0000001074097819 */ /* 0x000fe400000006ff */
[----:B------:R-:W-:Y:S02]  /*0940*/  @P1 SHF.L.U32 R12, R16, 0x10, RZ ;  /* 0x00000010100c1819 */ /* 0x000fe400000006ff */
[----:B------:R-:W-:Y:S01]  /*0950*/  SHF.L.U32 R7, R7, 0x10, RZ ;  /* 0x0000001007077819 */ /* 0x000fe200000006ff */
[----:B----4-:R-:W-:Y:S01]  /*0960*/  @P1 FFMA.FTZ R9, R118, R126, R9 ;  /* 0x0000007e76091223 */ /* 0x010fe20000010009 */
[----:B------:R-:W-:Y:S01]  /*0970*/  @!P1 MOV R10, R14 ;  /* 0x0000000e000a9202 */ /* 0x000fe20000000f00 */
[----:B------:R-:W-:Y:S01]  /*0980*/  @P1 FFMA.FTZ R10, R117, R125, R14 ;  /* 0x0000007d750a1223 */ /* 0x000fe2000001000e */
[----:B------:R-:W-:Y:S01]  /*0990*/  @!P1 MOV R8, R120 ;  /* 0x0000007800089202 */ /* 0x000fe20000000f00 */
[----:B------:R-:W-:Y:S01]  /*09a0*/  @P1 FFMA.FTZ R8, R119, R127, R120 ;  /* 0x0000007f77081223 */ /* 0x000fe20000010078 */
[----:B------:R-:W-:Y:S01]  /*09b0*/  @!P1 MOV R3, R15 ;  /* 0x0000000f00039202 */ /* 0x000fe20000000f00 */
[----:B------:R-:W-:Y:S01]  /*09c0*/  @P1 FFMA.FTZ R3, R12, R121, R15 ;  /* 0x000000790c031223 */ /* 0x000fe2000001000f */
        /* <DEDUP_REMOVED lines=14> */
.L_x_10955:
[----:B------:R-:W0:Y:S01]  /*0ab0*/  @P0 LDC R12, c[0x0][0x40c] ;  /* 0x00010300ff0c0b82 */ /* 0x000e220000000800 */
[----:B------:R-:W-:Y:S02]  /*0ac0*/  @P0 SHF.L.U32 R7, R9, 0x10, RZ ;  /* 0x0000001009070819 */ /* 0x000fe400000006ff */
[----:B------:R-:W-:Y:S02]  /*0ad0*/  @P0 SHF.L.U32 R10, R10, 0x10, RZ ;  /* 0x000000100a0a0819 */ /* 0x000fe400000006ff */
[----:B------:R-:W-:Y:S02]  /*0ae0*/  @P0 SHF.L.U32 R8, R8, 0x10, RZ ;  /* 0x0000001008080819 */ /* 0x000fe400000006ff */
[----:B------:R-:W-:Y:S01]  /*0af0*/  MOV R4, RZ ;  /* 0x000000ff00047202 */ /* 0x000fe20000000f00 */
[----:B------:R-:W1:Y:S01]  /*0b00*/  @P0 LDC R5, c[0x0][0x40c] ;  /* 0x00010300ff050b82 */ /* 0x000e620000000800 */
[----:B------:R-:W-:Y:S02]  /*0b10*/  @P0 SHF.L.U32 R120, R3, 0x10, RZ ;  /* 0x0000001003780819 */ /* 0x000fe400000006ff */
[----:B------:R-:W-:-:S02]  /*0b20*/  @P0 SHF.L.U32 R14, R17, 0x10, RZ ;  /* 0x00000010110e0819 */ /* 0x000fc400000006ff */
[----:B------:R-:W-:Y:S02]  /*0b30*/  @P0 SHF.L.U32 R116, R18, 0x10, RZ ;  /* 0x0000001012740819 */ /* 0x000fe400000006ff */
[----:B------:R-:W-:Y:S01]  /*0b40*/  @P0 SHF.L.U32 R118, R19, 0x10, RZ ;  /* 0x0000001013760819 */ /* 0x000fe200000006ff */
[----:B------:R-:W2:Y:S01]  /*0b50*/  @P0 LDC R121, c[0x0][0x40c] ;  /* 0x00010300ff790b82 */ /* 0x000ea20000000800 */
[----:B------:R-:W-:Y:S02]  /*0b60*/  MOV R6, RZ ;  /* 0x000000ff00067202 */ /* 0x000fe40000000f00 */
[----:B------:R-:W-:Y:S02]  /*0b70*/  MOV R9, RZ ;  /* 0x000000ff00097202 */ /* 0x000fe40000000f00 */
[----:B------:R-:W-:-:S03]  /*0b80*/  MOV R3, RZ ;  /* 0x000000ff00037202 */ /* 0x000fc60000000f00 */
[----:B------:R-:W3:Y:S01]  /*0b90*/  @P0 LDC R125, c[0x0][0x40c] ;  /* 0x00010300ff7d0b82 */ /* 0x000ee20000000800 */
[----:B0-----:R-:W-:Y:S01]  /*0ba0*/  @P0 FMUL.FTZ R4, R7, R12 ;  /* 0x0000000c07040220 */ /* 0x001fe20000410000 */
[----:B------:R-:W-:Y:S02]  /*0bb0*/  @P0 SHF.L.U32 R12, R16, 0x10, RZ ;  /* 0x00000010100c0819 */ /* 0x000fe400000006ff */
[----:B------:R-:W-:-:S04]  /*0bc0*/  MOV R7, RZ ;  /* 0x000000ff00077202 */ /* 0x000fc80000000f00 */
[----:B------:R-:W0:Y:S01]  /*0bd0*/  @P0 LDC R15, c[0x0][0x40c] ;  /* 0x00010300ff0f0b82 */ /* 0x000e220000000800 */
[----:B-1----:R-:W-:Y:S01]  /*0be0*/  @P0 FMUL.FTZ R6, R10, R5 ;  /* 0x000000050a060220 */ /* 0x002fe20000410000 */
[----:B------:R-:W-:Y:S02]  /*0bf0*/  MOV R5, RZ ;  /* 0x000000ff00057202 */ /* 0x000fe40000000f00 */
[----:B------:R-:W-:-:S04]  /*0c00*/  MOV R10, RZ ;  /* 0x000000ff000a7202 */ /* 0x000fc80000000f00 */
[----:B------:R-:W1:Y:S01]  /*0c10*/  @P0 LDC R117, c[0x0][0x40c] ;  /* 0x00010300ff750b82 */ /* 0x000e620000000800 */
[----:B--2---:R-:W-:Y:S01]  /*0c20*/  @P0 FMUL.FTZ R9, R8, R121 ;  /* 0x0000007908090220 */ /* 0x004fe20000410000 */
[----:B------:R-:W-:-:S06]  /*0c30*/  MOV R8, RZ ;  /* 0x000000ff00087202 */ /* 0x000fcc0000000f00 */
[----:B------:R-:W2:Y:S01]  /*0c40*/  @P0 LDC R119, c[0x0][0x40c] ;  /* 0x00010300ff770b82 */ /* 0x000ea20000000800 */
[----:B---3--:R-:W-:-:S05]  /*0c50*/  @P0 FMUL.FTZ R7, R120, R125 ;  /* 0x0000007d78070220 */ /* 0x008fca0000410000 */
[----:B------:R-:W-:Y:S02]  /*0c60*/  F2FP.BF16.F32.PACK_AB R120, RZ, R7 ;  /* 0x00000007ff78723e */ /* 0x000fe400000010ff */
[----:B------:R-:W3:Y:S01]  /*0c70*/  @P0 LDC R123, c[0x0][0x40c] ;  /* 0x00010300ff7b0b82 */ /* 0x000ee20000000800 */
[----:B0-----:R-:W-:Y:S01]  /*0c80*/  @P0 FMUL.FTZ R3, R12, R15 ;  /* 0x0000000f0c030220 */ /* 0x001fe20000410000 */
[----:B------:R-:W-:Y:S02]  /*0c90*/  F2FP.BF16.F32.PACK_AB R12, RZ, R6 ;  /* 0x00000006ff0c723e */ /* 0x000fe400000010ff */
[----:B------:R-:W-:Y:S01]  /*0ca0*/  F2FP.BF16.F32.PACK_AB R15, RZ, R9 ;  /* 0x00000009ff0f723e */ /* 0x000fe200000010ff */
[----:B-1----:R-:W-:Y:S01]  /*0cb0*/  @P0 FMUL.FTZ R5, R14, R117 ;  /* 0x000000750e050220 */ /* 0x002fe20000410000 */
[----:B------:R-:W-:-:S04]  /*0cc0*/  F2FP.BF16.F32.PACK_AB R14, RZ, R4 ;  /* 0x00000004ff0e723e */ /* 0x000fc800000010ff */
[----:B------:R-:W-:Y:S01]  /*0cd0*/  F2FP.BF16.F32.PACK_AB R117, RZ, R5 ;  /* 0x00000005ff75723e */ /* 0x000fe200000010ff */
[----:B--2---:R-:W-:Y:S01]  /*0ce0*/  @P0 FMUL.FTZ R10, R116, R119 ;  /* 0x00000077740a0220 */ /* 0x004fe20000410000 */
[----:B------:R-:W-:Y:S02]  /*0cf0*/  F2FP.BF16.F32.PACK_AB R116, RZ, R3 ;  /* 0x00000003ff74723e */ /* 0x000fe400000010ff */
[----:B------:R-:W-:Y:S02]  /*0d00*/  PRMT R117, R117, 0x5410, R14 ;  /* 0x0000541075757816 */ /* 0x000fe4000000000e */
[----:B------:R-:W-:Y:S01]  /*0d10*/  PRMT R116, R116, 0x5410, R12 ;  /* 0x0000541074747816 */ /* 0x000fe2000000000c */
[----:B---3--:R-:W-:Y:S01]  /*0d20*/  @P0 FMUL.FTZ R8, R118, R123 ;  /* 0x0000007b76080220 */ /* 0x008fe20000410000 */
[----:B------:R-:W-:-:S04]  /*0d30*/  F2FP.BF16.F32.PACK_AB R118, RZ, R10 ;  /* 0x0000000aff76723e */ /* 0x000fc800000010ff */
[----:B------:R-:W-:Y:S02]  /*0d40*/  F2FP.BF16.F32.PACK_AB R119, RZ, R8 ;  /* 0x00000008ff77723e */ /* 0x000fe400000010ff */
[----:B------:R-:W-:Y:S02]  /*0d50*/  PRMT R118, R118, 0x5410, R15 ;  /* 0x0000541076767816 */ /* 0x000fe4000000000f */
[----:B------:R-:W-:-:S07]  /*0d60*/  PRMT R119, R119, 0x5410, R120 ;  /* 0x0000541077777816 */ /* 0x000fce0000000078 */
.L_x_10956:
        /* <DEDUP_REMOVED lines=31> */
[----:B-1----:R-:W-:Y:S01]  /*0f60*/  @P1 FFMA.FTZ R120, R133, R135, R120 ;  /* 0x0000008785781223 */ /* 0x002fe20000010078 */
[----:B------:R-:W-:Y:S02]  /*0f70*/  SHF.L.U32 R12, R12, 0x10, RZ ;  /* 0x000000100c0c7819 */ /* 0x000fe400000006ff */
[----:B------:R-:W-:Y:S02]  /*0f80*/  SHF.L.U32 R121, R117, 0x10, RZ ;  /* 0x0000001075797819 */ /* 0x000fe400000006ff */
[----:B------:R-:W-:Y:S01]  /*0f90*/  SHF.L.U32 R128, R118, 0x10, RZ ;  /* 0x0000001076807819 */ /* 0x000fe200000006ff */
[----:B0-----:R-:W-:Y:S01]  /*0fa0*/  @P1 FFMA.FTZ R12, R127, R132, R12 ;  /* 0x000000847f0c1223 */ /* 0x001fe2000001000c */
[----:B------:R-:W-:Y:S01]  /*0fb0*/  SHF.L.U32 R125, R119, 0x10, RZ ;  /* 0x00000010777d7819 */ /* 0x000fe200000006ff */
[----:B---3--:R-:W-:Y:S01]  /*0fc0*/  @P1 FFMA.FTZ R121, R124, R136, R121 ;  /* 0x000000887c791223 */ /* 0x008fe20000010079 */
[----:B------:R-:W-:-:S02]  /*0fd0*/  PRMT R118, R118, 0x7632, R118 ;  /* 0x0000763276767816 */ /* 0x000fc40000000076 */
[----:B------:R-:W-:Y:S02]  /*0fe0*/  PRMT R119, R119, 0x7632, R119 ;  /* 0x0000763277777816 */ /* 0x000fe40000000077 */
[----:B------:R-:W-:Y:S02]  /*0ff0*/  SHF.L.U32 R116, R116, 0x10, RZ ;  /* 0x0000001074747819 */ /* 0x000fe400000006ff */
[----:B------:R-:W-:Y:S02]  /*1000*/  @P1 SHF.L.U32 R117, R126, 0x10, RZ ;  /* 0x000000107e751819 */ /* 0x000fe400000006ff */
[----:B------:R-:W-:Y:S02]  /*1010*/  @P1 SHF.L.U32 R132, R123, 0x10, RZ ;  /* 0x000000107b841819 */ /* 0x000fe400000006ff */
[----:B------:R-:W-:Y:S02]  /*1020*/  @P1 SHF.L.U32 R135, R18, 0x10, RZ ;  /* 0x0000001012871819 */ /* 0x000fe400000006ff */
[----:B------:R-:W-:-:S02]  /*1030*/  @P1 SHF.L.U32 R136, R19, 0x10, RZ ;  /* 0x0000001013881819 */ /* 0x000fc400000006ff */
[----:B------:R-:W-:Y:S02]  /*1040*/  SHF.L.U32 R124, R118, 0x10, RZ ;  /* 0x00000010767c7819 */ /* 0x000fe400000006ff */
[----:B------:R-:W-:Y:S01]  /*1050*/  @P1 SHF.L.U32 R133, R16, 0x10, RZ ;  /* 0x0000001010851819 */ /* 0x000fe200000006ff */
[----:B----4-:R-:W-:Y:S01]  /*1060*/  @P1 FFMA.FTZ R125, R136, R139, R125 ;  /* 0x0000008b887d1223 */ /* 0x010fe2000001007d */
[----:B------:R-:W-:Y:S01]  /*1070*/  SHF.L.U32 R127, R119, 0x10, RZ ;  /* 0x00000010777f7819 */ /* 0x000fe200000006ff */
        /* <DEDUP_REMOVED lines=19> */
.L_x_10957:
[----:B------:R-:W0:Y:S01]  /*11b0*/  @P0 LDC R116, c[0x0][0x40c] ;  /* 0x00010300ff740b82 */ /* 0x000e220000000800 */
[----:B------:R-:W-:Y:S01]  /*11c0*/  @P0 SHF.L.U32 R118, R12, 0x10, RZ ;  /* 0x000000100c760819 */ /* 0x000fe200000006ff */
[----:B------:R-:W-:Y:S01]  /*11d0*/  HFMA2 R12, -RZ, RZ, 0, 0 ;  /* 0x00000000ff0c7431 */ /* 0x000fe200000001ff */
[----:B------:R-:W-:Y:S02]  /*11e0*/  @P0 SHF.L.U32 R127, R127, 0x10, RZ ;  /* 0x000000107f7f0819 */ /* 0x000fe400000006ff */
[----:B------:R-:W-:Y:S02]  /*11f0*/  CS2R R120, SRZ ;  /* 0x0000000000787805 */ /* 0x000fe4000001ff00 */
[----:B------:R-:W-:Y:S02]  /*1200*/  @P0 SHF.L.U32 R126, R126, 0x10, RZ ;  /* 0x000000107e7e0819 */ /* 0x000fe400000006ff */
[----:B------:R-:W-:Y:S01]  /*1210*/  @P0 SHF.L.U32 R134, R123, 0x10, RZ ;  /* 0x000000107b860819 */ /* 0x000fe200000006ff */
[----:B------:R-:W1:Y:S01]  /*1220*/  @P0 LDC R125, c[0x0][0x40c] ;  /* 0x00010300ff7d0b82 */ /* 0x000e620000000800 */
[----:B------:R-:W-:Y:S01]  /*1230*/  MOV R124, RZ ;  /* 0x000000ff007c7202 */ /* 0x000fe20000000f00 */
[----:B------:R-:W-:Y:S01]  /*1240*/  HFMA2 R123, -RZ, RZ, 0, 0 ;  /* 0x00000000ff7b7431 */ /* 0x000fe200000001ff */
[----:B------:R-:W-:-:S02]  /*1250*/  @P0 SHF.L.U32 R128, R18, 0x10, RZ ;  /* 0x0000001012800819 */ /* 0x000fc400000006ff */
[----:B------:R-:W-:-:S03]  /*1260*/  @P0 SHF.L.U32 R132, R19, 0x10, RZ ;  /* 0x0000001013840819 */ /* 0x000fc600000006ff */
[----:B------:R-:W2:Y:S08]  /*1270*/  @P0 LDC R135, c[0x0][0x40c] ;  /* 0x00010300ff870b82 */ /* 0x000eb00000000800 */
[----:B------:R-:W3:Y:S01]  /*1280*/  @P0 LDC R117, c[0x0][0x40c] ;  /* 0x00010300ff750b82 */ /* 0x000ee20000000800 */
[----:B0-----:R-:W-:Y:S01]  /*1290*/  @P0 FMUL.FTZ R12, R127, R116 ;  /* 0x000000747f0c0220 */ /* 0x001fe20000410000 */
[----:B------:R-:W-:-:S06]  /*12a0*/  @P0 SHF.L.U32 R116, R16, 0x10, RZ ;  /* 0x0000001010740819 */ /* 0x000fcc00000006ff */
[----:B------:R-:W0:Y:S01]  /*12b0*/  @P0 LDC R119, c[0x0][0x40c] ;  /* 0x00010300ff770b82 */ /* 0x000e220000000800 */
[----:B-1----:R-:W-:Y:S01]  /*12c0*/  @P0 FMUL.FTZ R121, R118, R125 ;  /* 0x0000007d76790220 */ /* 0x002fe20000410000 */
[----:B------:R-:W-:Y:S02]  /*12d0*/  @P0 SHF.L.U32 R118, R17, 0x10, RZ ;  /* 0x0000001011760819 */ /* 0x000fe400000006ff */
[----:B------:R-:W-:-:S04]  /*12e0*/  MOV R125, RZ ;  /* 0x000000ff007d7202 */ /* 0x000fc80000000f00 */
[----:B------:R-:W1:Y:S01]  /*12f0*/  @P0 LDC R139, c[0x0][0x40c] ;  /* 0x00010300ff8b0b82 */ /* 0x000e620000000800 */
[----:B--2---:R-:W-:Y:S01]  /*1300*/  @P0 FMUL.FTZ R124, R126, R135 ;  /* 0x000000877e7c0220 */ /* 0x004fe20000410000 */
[----:B------:R-:W-:-:S06]  /*1310*/  CS2R R126, SRZ ;  /* 0x00000000007e7805 */ /* 0x000fcc000001ff00 */
        /* <DEDUP_REMOVED lines=12> */
[----:B--2---:R-:W-:-:S05]  /*13e0*/  @P0 FMUL.FTZ R123, R128, R133 ;  /* 0x00000085807b0220 */ /* 0x004fca0000410000 */
[----:B------:R-:W-:Y:S01]  /*13f0*/  F2FP.BF16.F32.PACK_AB R128, RZ, R123 ;  /* 0x0000007bff80723e */ /* 0x000fe200000010ff */
[----:B---3--:R-:W-:Y:S01]  /*1400*/  @P0 FMUL.FTZ R125, R132, R137 ;  /* 0x00000089847d0220 */ /* 0x008fe20000410000 */
[----:B------:R-:W-:-:S04]  /*1410*/  F2FP.BF16.F32.PACK_AB R132, RZ, R124 ;  /* 0x0000007cff84723e */ /* 0x000fc800000010ff */
[----:B------:R-:W-:Y:S02]  /*1420*/  F2FP.BF16.F32.PACK_AB R133, RZ, R125 ;  /* 0x0000007dff85723e */ /* 0x000fe400000010ff */
[----:B------:R-:W-:Y:S02]  /*1430*/  PRMT R118, R128, 0x5410, R132 ;  /* 0x0000541080767816 */ /* 0x000fe40000000084 */
[----:B------:R-:W-:-:S07]  /*1440*/  PRMT R119, R133, 0x5410, R134 ;  /* 0x0000541085777816 */ /* 0x000fce0000000086 */
.L_x_10958:
[----:B------:R-:W0:Y:S01]  /*1450*/  @P0 LDC.64 R138, c[0x0][0x390] ;  /* 0x0000e400ff8a0b82 */ /* 0x000e220000000a00 */
[----:B------:R-:W-:Y:S01]  /*1460*/  @P0 IADD3 R133, PT, PT, R130, 0x40, RZ ;  /* 0x0000004082850810 */ /* 0x000fe20007ffe0ff */
[----:B------:R-:W-:-:S05]  /*1470*/  IMAD.WIDE.U32 R136, R131, 0x10, R14 ;  /* 0x0000001083887825 */ /* 0x000fca00078e000e */
[----:B------:R1:W-:Y:S01]  /*1480*/  STG.E.128 desc[UR6][R136.64], R116 ;  /* 0x0000007488007986 */ /* 0x0003e2000c101d06 */
[----:B0-----:R-:W-:-:S05]  /*1490*/  @P0 IMAD.WIDE.U32 R138, R133, 0x10, R138 ;  /* 0x00000010858a0825 */ /* 0x001fca00078e008a */
[----:B------:R-:W2:Y:S01]  /*14a0*/  @P0 LDG.E.128 R16, desc[UR6][R138.64] ;  /* 0x000000068a100981 */ /* 0x000ea2000c1e1d00 */
[----:B------:R-:W-:Y:S02]  /*14b0*/  IADD3 R141, PT, PT, R129, 0x40, RZ ;  /* 0x00000040818d7810 */ /* 0x000fe40007ffe0ff */
        /* <DEDUP_REMOVED lines=20> */
[----:B--2---:R-:W-:-:S02]  /*1600*/  PRMT R132, R116, 0x7632, R132 ;  /* 0x0000763274847816 */ /* 0x004fc40000000084 */
[----:B------:R-:W-:Y:S02]  /*1610*/  SHF.L.U32 R137, R118, 0x10, RZ ;  /* 0x0000001076897819 */ /* 0x000fe400000006ff */
[----:B------:R-:W-:Y:S02]  /*1620*/  SHF.L.U32 R132, R132, 0x10, RZ ;  /* 0x0000001084847819 */ /* 0x000fe400000006ff */
[----:B------:R-:W-:Y:S02]  /*1630*/  PRMT R118, R118, 0x7632, R118 ;  /* 0x0000763276767816 */ /* 0x000fe40000000076 */
[----:B------:R-:W-:Y:S01]  /*1640*/  @!P1 MOV R128, R132 ;  /* 0x0000008400809202 */ /* 0x000fe20000000f00 */
[----:B0-----:R-:W-:Y:S01]  /*1650*/  @P1 FFMA.FTZ R128, R135, R136, R132 ;  /* 0x0000008887801223 */ /* 0x001fe20000010084 */
[----:B------:R-:W-:Y:S02]  /*1660*/  @P1 SHF.L.U32 R136, R131, 0x10, RZ ;  /* 0x0000001083881819 */ /* 0x000fe400000006ff */
[----:B------:R-:W-:-:S02]  /*1670*/  PRMT R131, R117, 0x7632, R131 ;  /* 0x0000763275837816 */ /* 0x000fc40000000083 */
[----:B------:R-:W-:Y:S02]  /*1680*/  SHF.L.U32 R132, R117, 0x10, RZ ;  /* 0x0000001075847819 */ /* 0x000fe400000006ff */
[----:B------:R-:W-:Y:S02]  /*1690*/  SHF.L.U32 R131, R131, 0x10, RZ ;  /* 0x0000001083837819 */ /* 0x000fe400000006ff */
[----:B------:R-:W-:Y:S01]  /*16a0*/  SHF.L.U32 R135, R119, 0x10, RZ ;  /* 0x0000001077877819 */ /* 0x000fe200000006ff */
[----:B-1----:R-:W-:Y:S01]  /*16b0*/  @P1 FFMA.FTZ R132, R139, R138, R132 ;  /* 0x0000008a8b841223 */ /* 0x002fe20000010084 */
[----:B------:R-:W-:Y:S01]  /*16c0*/  PRMT R119, R119, 0x7632, R119 ;  /* 0x0000763277777816 */ /* 0x000fe20000000077 */
[----:B---3--:R-:W-:Y:S01]  /*16d0*/  @P1 FFMA.FTZ R131, R136, R142, R131 ;  /* 0x0000008e88831223 */ /* 0x008fe20000010083 */
[----:B------:R-:W-:Y:S01]  /*16e0*/  @P1 SHF.L.U32 R138, R133, 0x10, RZ ;  /* 0x00000010858a1819 */ /* 0x000fe200000006ff */
[----:B----4-:R-:W-:Y:S01]  /*16f0*/  @P1 FFMA.FTZ R135, R146, R145, R135 ;  /* 0x0000009192871223 */ /* 0x010fe20000010087 */
[----:B------:R-:W-:-:S02]  /*1700*/  SHF.L.U32 R116, R116, 0x10, RZ ;  /* 0x0000001074747819 */ /* 0x000fc400000006ff */
[----:B------:R-:W-:Y:S02]  /*1710*/  @P1 SHF.L.U32 R117, R134, 0x10, RZ ;  /* 0x0000001086751819 */ /* 0x000fe400000006ff */
[----:B------:R-:W-:Y:S02]  /*1720*/  @P1 SHF.L.U32 R142, R18, 0x10, RZ ;  /* 0x00000010128e1819 */ /* 0x000fe400000006ff */
[----:B------:R-:W-:Y:S02]  /*1730*/  SHF.L.U32 R136, R118, 0x10, RZ ;  /* 0x0000001076887819 */ /* 0x000fe400000006ff */
[----:B------:R-:W-:Y:S01]  /*1740*/  @P1 SHF.L.U32 R139, R16, 0x10, RZ ;  /* 0x00000010108b1819 */ /* 0x000fe200000006ff */
[----:B------:R-:W-:Y:S01]  /*1750*/  @P1 FFMA.FTZ R137, R142, R143, R137 ;  /* 0x0000008f8e891223 */ /* 0x000fe20000010089 */
[----:B------:R-:W-:Y:S01]  /*1760*/  SHF.L.U32 R133, R119, 0x10, RZ ;  /* 0x0000001077857819 */ /* 0x000fe200000006ff */
[----:B------:R-:W-:Y:S01]  /*1770*/  @P1 FFMA.FTZ R136, R117, R144, R136 ;  /* 0x0000009075881223 */ /* 0x000fe20000010088 */
[----:B------:R-:W-:Y:S01]  /*1780*/  @!P1 MOV R134, R116 ;  /* 0x0000007400869202 */ /* 0x000fe20000000f00 */
        /* <DEDUP_REMOVED lines=15> */
.L_x_10959:
[----:B------:R-:W0:Y:S01]  /*1880*/  @P0 LDC R119, c[0x0][0x40c] ;  /* 0x00010300ff770b82 */ /* 0x000e220000000800 */
[----:B------:R-:W-:Y:S01]  /*1890*/  @P0 SHF.L.U32 R116, R128, 0x10, RZ ;  /* 0x0000001080740819 */ /* 0x000fe200000006ff */
[----:B------:R-:W-:Y:S01]  /*18a0*/  HFMA2 R128, -RZ, RZ, 0, 0 ;  /* 0x00000000ff807431 */ /* 0x000fe200000001ff */
[----:B------:R-:W-:Y:S01]  /*18b0*/  @P0 SHF.L.U32 R118, R131, 0x10, RZ ;  /* 0x0000001083760819 */ /* 0x000fe200000006ff */
[----:B------:R-:W-:Y:S01]  /*18c0*/  HFMA2 R136, -RZ, RZ, 0, 0 ;  /* 0x00000000ff887431 */ /* 0x000fe200000001ff */
[----:B------:R-:W-:Y:S02]  /*18d0*/  @P0 SHF.L.U32 R134, R134, 0x10, RZ ;  /* 0x0000001086860819 */ /* 0x000fe400000006ff */
[----:B------:R-:W-:Y:S01]  /*18e0*/  MOV R131, RZ ;  /* 0x000000ff00837202 */ /* 0x000fe20000000f00 */
[----:B------:R-:W1:Y:S01]  /*18f0*/  @P0 LDC R135, c[0x0][0x40c] ;  /* 0x00010300ff870b82 */ /* 0x000e620000000800 */
[----:B------:R-:W-:Y:S02]  /*1900*/  @P0 SHF.L.U32 R142, R133, 0x10, RZ ;  /* 0x00000010858e0819 */ /* 0x000fe400000006ff */
[----:B------:R-:W-:-:S02]  /*1910*/  CS2R R132, SRZ ;  /* 0x0000000000847805 */ /* 0x000fc4000001ff00 */
[----:B------:R-:W-:-:S03]  /*1920*/  @P0 SHF.L.U32 R140, R19, 0x10, RZ ;  /* 0x00000010138c0819 */ /* 0x000fc600000006ff */
[----:B------:R-:W2:Y:S08]  /*1930*/  @P0 LDC R137, c[0x0][0x40c] ;  /* 0x00010300ff890b82 */ /* 0x000eb00000000800 */
[----:B------:R-:W3:Y:S01]  /*1940*/  @P0 LDC R117, c[0x0][0x40c] ;  /* 0x00010300ff750b82 */ /* 0x000ee20000000800 */
[----:B0-----:R-:W-:Y:S01]  /*1950*/  @P0 FMUL.FTZ R128, R116, R119 ;  /* 0x0000007774800220 */ /* 0x001fe20000410000 */
[----:B------:R-:W-:-:S02]  /*1960*/  @P0 SHF.L.U32 R116, R16, 0x10, RZ ;  /* 0x0000001010740819 */ /* 0x000fc400000006ff */
[----:B------:R-:W-:-:S04]  /*1970*/  @P0 SHF.L.U32 R119, R18, 0x10, RZ ;  /* 0x0000001012770819 */ /* 0x000fc800000006ff */
[----:B------:R-:W0:Y:S01]  /*1980*/  @P0 LDC R139, c[0x0][0x40c] ;  /* 0x00010300ff8b0b82 */ /* 0x000e220000000800 */
[----:B-1----:R-:W-:Y:S01]  /*1990*/  @P0 FMUL.FTZ R131, R118, R135 ;  /* 0x0000008776830220 */ /* 0x002fe20000410000 */
[----:B------:R-:W-:-:S06]  /*19a0*/  @P0 SHF.L.U32 R118, R17, 0x10, RZ ;  /* 0x0000001011760819 */ /* 0x000fcc00000006ff */
[----:B------:R-:W1:Y:S01]  /*19b0*/  @P0 LDC R145, c[0x0][0x40c] ;  /* 0x00010300ff910b82 */ /* 0x000e620000000800 */
[----:B--2---:R-:W-:Y:S01]  /*19c0*/  @P0 FMUL.FTZ R136, R134, R137 ;  /* 0x0000008986880220 */ /* 0x004fe20000410000 */
[----:B------:R-:W-:Y:S02]  /*19d0*/  CS2R R134, SRZ ;  /* 0x0000000000867805 */ /* 0x000fe4000001ff00 */
[----:B------:R-:W-:-:S04]  /*19e0*/  MOV R137, RZ ;  /* 0x000000ff00897202 */ /* 0x000fc80000000f00 */
        /* <DEDUP_REMOVED lines=9> */
[----:B-1----:R-:W-:-:S05]  /*1a80*/  @P0 FMUL.FTZ R133, R142, R145 ;  /* 0x000000918e850220 */ /* 0x002fca0000410000 */
[----:B------:R-:W-:Y:S01]  /*1a90*/  F2FP.BF16.F32.PACK_AB R142, RZ, R133 ;  /* 0x00000085ff8e723e */ /* 0x000fe200000010ff */
[----:B--2---:R-:W-:Y:S01]  /*1aa0*/  @P0 FMUL.FTZ R137, R119, R138 ;  /* 0x0000008a77890220 */ /* 0x004fe20000410000 */
[----:B------:R-:W-:-:S04]  /*1ab0*/  F2FP.BF16.F32.PACK_AB R119, RZ, R131 ;  /* 0x00000083ff77723e */ /* 0x000fc800000010ff */
[----:B------:R-:W-:Y:S02]  /*1ac0*/  F2FP.BF16.F32.PACK_AB R138, RZ, R137 ;  /* 0x00000089ff8a723e */ /* 0x000fe400000010ff */
[----:B------:R-:W-:Y:S01]  /*1ad0*/  PRMT R117, R118, 0x5410, R119 ;  /* 0x0000541076757816 */ /* 0x000fe20000000077 */
[----:B---3--:R-:W-:Y:S01]  /*1ae0*/  @P0 FMUL.FTZ R135, R140, R143 ;  /* 0x0000008f8c870220 */ /* 0x008fe20000410000 */
[----:B------:R-:W-:-:S04]  /*1af0*/  PRMT R118, R138, 0x5410, R139 ;  /* 0x000054108a767816 */ /* 0x000fc8000000008b */
[----:B------:R-:W-:-:S04]  /*1b00*/  F2FP.BF16.F32.PACK_AB R140, RZ, R135 ;  /* 0x00000087ff8c723e */ /* 0x000fc800000010ff */
[----:B------:R-:W-:-:S07]  /*1b10*/  PRMT R119, R140, 0x5410, R142 ;  /* 0x000054108c777816 */ /* 0x000fce000000008e */
.L_x_10960:
        /* <DEDUP_REMOVED lines=10> */
[----:B------:R-:W-:-:S05]  /*1bc0*/  IADD3 R119, PT, PT, R129, 0x60, RZ ;  /* 0x0000006081777810 */ /* 0x000fca0007ffe0ff */
        /* <DEDUP_REMOVED lines=9> */
[----:B------:R-:W-:-:S07]  /*1c60*/  @P1 SHF.L.U32 R145, R145, 0x10, RZ ;  /* 0x0000001091911819 */ /* 0x000fce00000006ff */
        /* <DEDUP_REMOVED lines=18> */
[----:B------:R-:W-:Y:S02]  /*1d90*/  @P1 SHF.L.U32 R118, R145, 0x10, RZ ;  /* 0x0000001091761819 */ /* 0x000fe400000006ff */
[----:B------:R-:W-:Y:S02]  /*1da0*/  SHF.L.U32 R141, R117, 0x10, RZ ;  /* 0x00000010758d7819 */ /* 0x000fe400000006ff */
[----:B------:R-:W-:Y:S02]  /*1db0*/  SHF.L.U32 R144, R116, 0x10, RZ ;  /* 0x0000001074907819 */ /* 0x000fe400000006ff */
[C---:B------:R-:W-:Y:S01]  /*1dc0*/  SHF.L.U32 R145, R119.reuse, 0x10, RZ ;  /* 0x0000001077917819 */ /* 0x040fe200000006ff */
[----:B------:R-:W2:Y:S01]  /*1dd0*/  @P1 LDC R149, c[0x0][0x40c] ;  /* 0x00010300ff951b82 */ /* 0x000ea20000000800 */
[----:B------:R-:W-:Y:S01]  /*1de0*/  PRMT R119, R119, 0x7632, R119 ;  /* 0x0000763277777816 */ /* 0x000fe20000000077 */
[----:B------:R-:W-:Y:S01]  /*1df0*/  @P1 FFMA.FTZ R141, R118, R143, R141 ;  /* 0x0000008f768d1223 */ /* 0x000fe2000001008d */
[----:B------:R-:W-:-:S02]  /*1e00*/  @P1 PRMT R116, R19, 0x7632, R116 ;  /* 0x0000763213741816 */ /* 0x000fc40000000074 */
[----:B------:R-:W-:Y:S02]  /*1e10*/  @P1 SHF.L.U32 R118, R19, 0x10, RZ ;  /* 0x0000001013761819 */ /* 0x000fe400000006ff */
[----:B------:R-:W-:Y:S02]  /*1e20*/  @P1 SHF.L.U32 R117, R16, 0x10, RZ ;  /* 0x0000001010751819 */ /* 0x000fe400000006ff */
[----:B------:R-:W-:Y:S02]  /*1e30*/  SHF.L.U32 R143, R119, 0x10, RZ ;  /* 0x00000010778f7819 */ /* 0x000fe400000006ff */
[----:B------:R-:W-:Y:S01]  /*1e40*/  @P1 SHF.L.U32 R116, R116, 0x10, RZ ;  /* 0x0000001074741819 */ /* 0x000fe200000006ff */
[----:B0-----:R-:W-:Y:S01]  /*1e50*/  @P1 FFMA.FTZ R144, R117, R146, R144 ;  /* 0x0000009275901223 */ /* 0x001fe20000010090 */
[----:B------:R-:W-:Y:S02]  /*1e60*/  F2FP.BF16.F32.PACK_AB R117, RZ, R139 ;  /* 0x0000008bff75723e */ /* 0x000fe400000010ff */
[----:B------:R-:W-:Y:S01]  /*1e70*/  F2FP.BF16.F32.PACK_AB R146, RZ, R140 ;  /* 0x0000008cff92723e */ /* 0x000fe200000010ff */
[----:B-1----:R-:W-:Y:S01]  /*1e80*/  @P1 FFMA.FTZ R145, R118, R148, R145 ;  /* 0x0000009476911223 */ /* 0x002fe20000010091 */
[----:B------:R-:W-:-:S02]  /*1e90*/  F2FP.BF16.F32.PACK_AB R118, RZ, R138 ;  /* 0x0000008aff76723e */ /* 0x000fc400000010ff */
[----:B------:R-:W-:Y:S02]  /*1ea0*/  F2FP.BF16.F32.PACK_AB R147, RZ, R142 ;  /* 0x0000008eff93723e */ /* 0x000fe400000010ff */
[----:B------:R-:W-:Y:S02]  /*1eb0*/  F2FP.BF16.F32.PACK_AB R148, RZ, R141 ;  /* 0x0000008dff94723e */ /* 0x000fe400000010ff */
[----:B------:R-:W-:Y:S01]  /*1ec0*/  PRMT R117, R117, 0x5410, R118 ;  /* 0x0000541075757816 */ /* 0x000fe20000000076 */
[----:B--2---:R-:W-:Y:S01]  /*1ed0*/  @P1 FFMA.FTZ R143, R116, R149, R143 ;  /* 0x00000095748f1223 */ /* 0x004fe2000001008f */
[----:B------:R-:W-:Y:S02]  /*1ee0*/  F2FP.BF16.F32.PACK_AB R149, RZ, R145 ;  /* 0x00000091ff95723e */ /* 0x000fe400000010ff */
[----:B------:R-:W-:Y:S02]  /*1ef0*/  F2FP.BF16.F32.PACK_AB R116, RZ, R144 ;  /* 0x00000090ff74723e */ /* 0x000fe400000010ff */
[----:B------:R-:W-:-:S02]  /*1f00*/  F2FP.BF16.F32.PACK_AB R119, RZ, R143 ;  /* 0x0000008fff77723e */ /* 0x000fc400000010ff */
[----:B------:R-:W-:Y:S02]  /*1f10*/  PRMT R118, R147, 0x5410, R148 ;  /* 0x0000541093767816 */ /* 0x000fe40000000094 */
[----:B------:R-:W-:Y:S02]  /*1f20*/  PRMT R116, R116, 0x5410, R146 ;  /* 0x0000541074747816 */ /* 0x000fe40000000092 */
[----:B------:R-:W-:Y:S01]  /*1f30*/  PRMT R119, R149, 0x5410, R119 ;  /* 0x0000541095777816 */ /* 0x000fe20000000077 */
[----:B------:R-:W-:Y:S06]  /*1f40*/  BRA `(.L_x_10962) ;  /* 0x0000000000b07947 */ /* 0x000fec0003800000 */
.L_x_10961:
[----:B------:R-:W0:Y:S01]  /*1f50*/  @P0 LDC R139, c[0x0][0x40c] ;  /* 0x00010300ff8b0b82 */ /* 0x000e220000000800 */
[----:B------:R-:W-:Y:S01]  /*1f60*/  @P0 PRMT R117, R18, 0x7632, R117 ;  /* 0x0000763212750816 */ /* 0x000fe20000000075 */
[----:B------:R-:W-:Y:S01]  /*1f70*/  HFMA2 R138, -RZ, RZ, 0, 0 ;  /* 0x00000000ff8a7431 */ /* 0x000fe200000001ff */
[----:B------:R-:W-:Y:S02]  /*1f80*/  @P0 PRMT R118, R19, 0x7632, R118 ;  /* 0x0000763213760816 */ /* 0x000fe40000000076 */
[----:B------:R-:W-:Y:S02]  /*1f90*/  CS2R R140, SRZ ;  /* 0x00000000008c7805 */ /* 0x000fe4000001ff00 */
[----:B------:R-:W-:Y:S02]  /*1fa0*/  @P0 SHF.L.U32 R116, R143, 0x10, RZ ;  /* 0x000000108f740819 */ /* 0x000fe400000006ff */
[----:B------:R-:W-:Y:S01]  /*1fb0*/  @P0 SHF.L.U32 R117, R117, 0x10, RZ ;  /* 0x0000001075750819 */ /* 0x000fe200000006ff */
[----:B------:R-:W1:Y:S01]  /*1fc0*/  @P0 LDC R144, c[0x0][0x40c] ;  /* 0x00010300ff900b82 */ /* 0x000e620000000800 */
[----:B------:R-:W-:-:S02]  /*1fd0*/  @P0 SHF.L.U32 R118, R118, 0x10, RZ ;  /* 0x0000001076760819 */ /* 0x000fc400000006ff */
[----:B------:R-:W-:Y:S02]  /*1fe0*/  @P0 SHF.L.U32 R142, R142, 0x10, RZ ;  /* 0x000000108e8e0819 */ /* 0x000fe400000006ff */
[----:B------:R-:W-:Y:S02]  /*1ff0*/  MOV R143, RZ ;  /* 0x000000ff008f7202 */ /* 0x000fe40000000f00 */
[----:B------:R-:W-:Y:S01]  /*2000*/  @P0 SHF.L.U32 R148, R19, 0x10, RZ ;  /* 0x0000001013940819 */ /* 0x000fe200000006ff */
[----:B------:R-:W2:Y:S08]  /*2010*/  @P0 LDC R151, c[0x0][0x40c] ;  /* 0x00010300ff970b82 */ /* 0x000eb00000000800 */
[----:B------:R-:W3:Y:S01]  /*2020*/  @P0 LDC R145, c[0x0][0x40c] ;  /* 0x00010300ff910b82 */ /* 0x000ee20000000800 */
[----:B0-----:R-:W-:Y:S01]  /*2030*/  @P0 FMUL.FTZ R140, R116, R139 ;  /* 0x0000008b748c0220 */ /* 0x001fe20000410000 */
[----:B------:R-:W-:Y:S01]  /*2040*/  @P0 SHF.L.U32 R116, R16, 0x10, RZ ;  /* 0x0000001010740819 */ /* 0x000fe200000006ff */
[----:B------:R-:W-:-:S05]  /*2050*/  HFMA2 R139, -RZ, RZ, 0, 0 ;  /* 0x00000000ff8b7431 */ /* 0x000fca00000001ff */
[----:B------:R-:W0:Y:S01]  /*2060*/  @P0 LDC R119, c[0x0][0x40c] ;  /* 0x00010300ff770b82 */ /* 0x000e220000000800 */
[----:B-1----:R-:W-:Y:S01]  /*2070*/  @P0 FMUL.FTZ R141, R117, R144 ;  /* 0x00000090758d0220 */ /* 0x002fe20000410000 */
[----:B------:R-:W-:-:S06]  /*2080*/  @P0 SHF.L.U32 R117, R17, 0x10, RZ ;  /* 0x0000001011750819 */ /* 0x000fcc00000006ff */
[----:B------:R-:W1:Y:S01]  /*2090*/  @P0 LDC R146, c[0x0][0x40c] ;  /* 0x00010300ff920b82 */ /* 0x000e620000000800 */
[----:B--2---:R-:W-:Y:S01]  /*20a0*/  @P0 FMUL.FTZ R143, R118, R151 ;  /* 0x00000097768f0220 */ /* 0x004fe20000410000 */
[----:B------:R-:W-:-:S06]  /*20b0*/  @P0 SHF.L.U32 R118, R18, 0x10, RZ ;  /* 0x0000001012760819 */ /* 0x000fcc00000006ff */
[----:B------:R-:W2:Y:S01]  /*20c0*/  @P0 LDC R147, c[0x0][0x40c] ;  /* 0x00010300ff930b82 */ /* 0x000ea20000000800 */
[----:B---3--:R-:W-:Y:S01]  /*20d0*/  @P0 FMUL.FTZ R138, R142, R145 ;  /* 0x000000918e8a0220 */ /* 0x008fe20000410000 */
[----:B------:R-:W-:Y:S02]  /*20e0*/  CS2R R144, SRZ ;  /* 0x0000000000907805 */ /* 0x000fe4000001ff00 */
[----:B------:R-:W-:-:S04]  /*20f0*/  MOV R142, RZ ;  /* 0x000000ff008e7202 */ /* 0x000fc80000000f00 */
        /* <DEDUP_REMOVED lines=17> */
.L_x_10962:
        /* <DEDUP_REMOVED lines=29> */
[----:B------:R-:W-:Y:S01]  /*23e0*/  SHF.L.U32 R149, R117, 0x10, RZ ;  /* 0x0000001075957819 */ /* 0x000fe200000006ff */
[----:B------:R-:W0:Y:S01]  /*23f0*/  @P1 LDC R150, c[0x0][0x40c] ;  /* 0x00010300ff961b82 */ /* 0x000e220000000800 */
[----:B------:R-:W-:Y:S02]  /*2400*/  @P1 SHF.L.U32 R148, R148, 0x10, RZ ;  /* 0x0000001094941819 */ /* 0x000fe400000006ff */
[----:B------:R-:W-:-:S03]  /*2410*/  @P1 SHF.L.U32 R117, R18, 0x10, RZ ;  /* 0x0000001012751819 */ /* 0x000fc600000006ff */
[----:B---3--:R-:W-:Y:S01]  /*2420*/  @P1 FFMA.FTZ R149, R148, R151, R149 ;  /* 0x0000009794951223 */ /* 0x008fe20000010095 */
[C---:B------:R-:W-:Y:S02]  /*2430*/  SHF.L.U32 R148, R118.reuse, 0x10, RZ ;  /* 0x0000001076947819 */ /* 0x040fe400000006ff */
[----:B------:R-:W-:-:S04]  /*2440*/  PRMT R118, R118, 0x7632, R118 ;  /* 0x0000763276767816 */ /* 0x000fc80000000076 */
[----:B------:R-:W-:Y:S01]  /*2450*/  SHF.L.U32 R151, R118, 0x10, RZ ;  /* 0x0000001076977819 */ /* 0x000fe200000006ff */
[----:B0-----:R-:W-:Y:S01]  /*2460*/  @P1 FFMA.FTZ R148, R117, R150, R148 ;  /* 0x0000009675941223 */ /* 0x001fe20000010094 */
[----:B------:R-:W-:Y:S02]  /*2470*/  @P1 PRMT R117, R18, 0x7632, R117 ;  /* 0x0000763212751816 */ /* 0x000fe40000000075 */
[----:B------:R-:W-:Y:S02]  /*2480*/  SHF.L.U32 R150, R119, 0x10, RZ ;  /* 0x0000001077967819 */ /* 0x000fe400000006ff */
[----:B------:R-:W-:Y:S02]  /*2490*/  @P1 SHF.L.U32 R118, R117, 0x10, RZ ;  /* 0x0000001075761819 */ /* 0x000fe400000006ff */
[----:B------:R-:W-:Y:S02]  /*24a0*/  @P1 SHF.L.U32 R117, R19, 0x10, RZ ;  /* 0x0000001013751819 */ /* 0x000fe400000006ff */
[----:B------:R-:W-:Y:S01]  /*24b0*/  PRMT R119, R119, 0x7632, R119 ;  /* 0x0000763277777816 */ /* 0x000fe20000000077 */
        /* <DEDUP_REMOVED lines=11> */
[----:B------:R-:W-:Y:S02]  /*2570*/  F2FP.BF16.F32.PACK_AB R154, RZ, R146 ;  /* 0x00000092ff9a723e */ /* 0x000fe400000010ff */
        /* <DEDUP_REMOVED lines=11> */
.L_x_10963:
[----:B-1----:R-:W0:Y:S01]  /*2630*/  @P0 LDC R119, c[0x0][0x40c] ;  /* 0x00010300ff770b82 */ /* 0x002e220000000800 */
[----:B-----5:R-:W-:Y:S01]  /*2640*/  @P0 PRMT R116, R16, 0x7632, R116 ;  /* 0x0000763210740816 */ /* 0x020fe20000000074 */
[----:B------:R-:W-:Y:S01]  /*2650*/  HFMA2 R146, -RZ, RZ, 0, 0 ;  /* 0x00000000ff927431 */ /* 0x000fe200000001ff */
        /* <DEDUP_REMOVED lines=21> */
[----:B------:R-:W-:Y:S01]  /*27b0*/  @P0 SHF.L.U32 R116, R16, 0x10, RZ ;  /* 0x0000001010740819 */ /* 0x000fe200000006ff */
[----:B------:R-:W-:-:S05]  /*27c0*/  HFMA2 R147, -RZ, RZ, 0, 0 ;  /* 0x00000000ff937431 */ /* 0x000fca00000001ff */
        /* <DEDUP_REMOVED lines=20> */
.L_x_10964:
        /* <DEDUP_REMOVED lines=14> */
[----:B-----5:R-:W-:Y:S02]  /*29f0*/  @P0 SHF.L.U32 R122, R17, 0x10, RZ ;  /* 0x00000010117a0819 */ /* 0x020fe400000006ff */
[----:B------:R-:W-:-:S05]  /*2a00*/  @P0 SHF.L.U32 R155, R18, 0x10, RZ ;  /* 0x00000010129b0819 */ /* 0x000fca00000006ff */
[----:B------:R-:W1:Y:S08]  /*2a10*/  @P0 LDC R154, c[0x0][0x40c] ;  /* 0x00010300ff9a0b82 */ /* 0x000e700000000800 */
[----:B------:R-:W3:Y:S01]  /*2a20*/  @P0 LDC R157, c[0x0][0x40c] ;  /* 0x00010300ff9d0b82 */ /* 0x000ee20000000800 */
[C---:B--2---:R-:W-:Y:S02]  /*2a30*/  SHF.L.U32 R129, R117.reuse, 0x10, RZ ;  /* 0x0000001075817819 */ /* 0x044fe400000006ff */
[----:B------:R-:W-:-:S03]  /*2a40*/  PRMT R117, R117, 0x7632, R117 ;  /* 0x0000763275757816 */ /* 0x000fc60000000075 */
[----:B0-----:R-:W-:Y:S01]  /*2a50*/  @P0 FFMA.FTZ R129, R122, R130, R129 ;  /* 0x000000827a810223 */ /* 0x001fe20000010081 */
[C---:B------:R-:W-:Y:S02]  /*2a60*/  SHF.L.U32 R122, R118.reuse, 0x10, RZ ;  /* 0x00000010767a7819 */ /* 0x040fe400000006ff */
[----:B------:R-:W-:Y:S02]  /*2a70*/  SHF.L.U32 R130, R117, 0x10, RZ ;  /* 0x0000001075827819 */ /* 0x000fe400000006ff */
[----:B------:R-:W-:Y:S01]  /*2a80*/  @P0 PRMT R117, R17, 0x7632, R117 ;  /* 0x0000763211750816 */ /* 0x000fe20000000075 */
[----:B-1----:R-:W-:Y:S01]  /*2a90*/  @P0 FFMA.FTZ R122, R155, R154, R122 ;  /* 0x0000009a9b7a0223 */ /* 0x002fe2000001007a */
[----:B------:R-:W-:Y:S01]  /*2aa0*/  PRMT R118, R118, 0x7632, R118 ;  /* 0x0000763276767816 */ /* 0x000fe20000000076 */
[----:B------:R-:W0:Y:S01]  /*2ab0*/  @P0 LDC R154, c[0x0][0x40c] ;  /* 0x00010300ff9a0b82 */ /* 0x000e220000000800 */
[----:B------:R-:W-:Y:S02]  /*2ac0*/  @P0 SHF.L.U32 R117, R117, 0x10, RZ ;  /* 0x0000001075750819 */ /* 0x000fe400000006ff */
[----:B------:R-:W-:-:S02]  /*2ad0*/  SHF.L.U32 R156, R118, 0x10, RZ ;  /* 0x00000010769c7819 */ /* 0x000fc400000006ff */
[----:B------:R-:W-:Y:S02]  /*2ae0*/  SHF.L.U32 R155, R119, 0x10, RZ ;  /* 0x00000010779b7819 */ /* 0x000fe400000006ff */
[----:B------:R-:W-:Y:S02]  /*2af0*/  @P0 SHF.L.U32 R118, R19, 0x10, RZ ;  /* 0x0000001013760819 */ /* 0x000fe400000006ff */
[----:B------:R-:W-:Y:S02]  /*2b00*/  PRMT R119, R119, 0x7632, R119 ;  /* 0x0000763277777816 */ /* 0x000fe40000000077 */
[----:B------:R-:W-:Y:S01]  /*2b10*/  F2FP.BF16.F32.PACK_AB R162, RZ, R122 ;  /* 0x0000007affa2723e */ /* 0x000fe200000010ff */
[----:B---3--:R-:W-:Y:S01]  /*2b20*/  @P0 FFMA.FTZ R155, R118, R157, R155 ;  /* 0x0000009d769b0223 */ /* 0x008fe2000001009b */
[----:B------:R-:W-:Y:S01]  /*2b30*/  SHF.L.U32 R158, R119, 0x10, RZ ;  /* 0x00000010779e7819 */ /* 0x000fe200000006ff */
[----:B------:R-:W1:Y:S03]  /*2b40*/  @P0 LDC R157, c[0x0][0x40c] ;  /* 0x00010300ff9d0b82 */ /* 0x000e660000000800 */
[----:B------:R-:W-:-:S05]  /*2b50*/  F2FP.BF16.F32.PACK_AB R119, RZ, R155 ;  /* 0x0000009bff77723e */ /* 0x000fca00000010ff */
[----:B------:R-:W2:Y:S01]  /*2b60*/  @P0 LDC R118, c[0x0][0x40c] ;  /* 0x00010300ff760b82 */ /* 0x000ea20000000800 */
[----:B0-----:R-:W-:Y:S01]  /*2b70*/  @P0 FFMA.FTZ R130, R117, R154, R130 ;  /* 0x0000009a75820223 */ /* 0x001fe20000010082 */
[----:B------:R-:W-:-:S04]  /*2b80*/  @P0 PRMT R117, R18, 0x7632, R117 ;  /* 0x0000763212750816 */ /* 0x000fc80000000075 */
[----:B------:R-:W-:Y:S02]  /*2b90*/  @P0 SHF.L.U32 R117, R117, 0x10, RZ ;  /* 0x0000001075750819 */ /* 0x000fe400000006ff */
[----:B------:R-:W0:Y:S03]  /*2ba0*/  @P0 LDC R154, c[0x0][0x40c] ;  /* 0x00010300ff9a0b82 */ /* 0x000e260000000800 */
        /* <DEDUP_REMOVED lines=12> */
[----:B------:R-:W0:Y:S03]  /*2c70*/  @P0 LDC R118, c[0x0][0x40c] ;  /* 0x00010300ff760b82 */ /* 0x000e260000000800 */
[----:B------:R-:W-:Y:S02]  /*2c80*/  @P0 SHF.L.U32 R117, R116, 0x10, RZ ;  /* 0x0000001074750819 */ /* 0x000fe400000006ff */
        /* <DEDUP_REMOVED lines=10> */
.L_x_10965:
[----:B-1----:R-:W0:Y:S01]  /*2d30*/  @P0 LDC R117, c[0x0][0x40c] ;  /* 0x00010300ff750b82 */ /* 0x002e220000000800 */
[----:B-----5:R-:W-:Y:S01]  /*2d40*/  @P0 PRMT R116, R16, 0x7632, R116 ;  /* 0x0000763210740816 */ /* 0x020fe20000000074 */
[----:B------:R-:W-:Y:S01]  /*2d50*/  HFMA2 R154, -RZ, RZ, 0, 0 ;  /* 0x00000000ff9a7431 */ /* 0x000fe200000001ff */
[----:B------:R-:W-:Y:S02]  /*2d60*/  MOV R130, RZ ;  /* 0x000000ff00827202 */ /* 0x000fe40000000f00 */
[----:B------:R-:W-:Y:S02]  /*2d70*/  CS2R R156, SRZ ;  /* 0x00000000009c7805 */ /* 0x000fe4000001ff00 */
[----:B------:R-:W-:Y:S01]  /*2d80*/  @P0 SHF.L.U32 R116, R116, 0x10, RZ ;  /* 0x0000001074740819 */ /* 0x000fe200000006ff */
[----:B------:R-:W-:Y:S01]  /*2d90*/  HFMA2 R158, -RZ, RZ, 0, 0 ;  /* 0x00000000ff9e7431 */ /* 0x000fe200000001ff */
[----:B------:R-:W-:Y:S01]  /*2da0*/  MOV R129, RZ ;  /* 0x000000ff00817202 */ /* 0x000fe20000000f00 */
[----:B------:R-:W1:Y:S01]  /*2db0*/  @P0 LDC R119, c[0x0][0x40c] ;  /* 0x00010300ff770b82 */ /* 0x000e620000000800 */
[----:B------:R-:W-:-:S07]  /*2dc0*/  HFMA2 R122, -RZ, RZ, 0, 0 ;  /* 0x00000000ff7a7431 */ /* 0x000fce00000001ff */
        /* <DEDUP_REMOVED lines=26> */
[----:B------:R-:W-:Y:S02]  /*2f70*/  @P0 SHF.L.U32 R116, R19, 0x10, RZ ;  /* 0x0000001013740819 */ /* 0x000fe400000006ff */
[----:B------:R-:W-:-:S02]  /*2f80*/  MOV R155, RZ ;  /* 0x000000ff009b7202 */ /* 0x000fc40000000f00 */
[----:B------:R-:W-:Y:S01]  /*2f90*/  F2FP.BF16.F32.PACK_AB R162, RZ, R122 ;  /* 0x0000007affa2723e */ /* 0x000fe200000010ff */
        /* <DEDUP_REMOVED lines=8> */
.L_x_10966:
        /* <DEDUP_REMOVED lines=170> */
.L_x_10982:
        /* <DEDUP_REMOVED lines=16> */
[----:B------:R-:W-:Y:S02]  /*3bc0*/  FSEL R117, R159, RZ, !P0 ;  /* 0x000000ff9f757208 */ /* 0x000fe40004000000 */
[----:B------:R-:W-:-:S03]  /*3bd0*/  IADD3 R14, PT, PT, R11, -0x1, RZ ;  /* 0xffffffff0b0e7810 */ /* 0x000fc60007ffe0ff */
[C---:B------:R-:W-:Y:S01]  /*3be0*/  FADD.FTZ R116, -R117.reuse, R8 ;  /* 0x0000000875747221 */ /* 0x040fe20000010100 */
[C---:B------:R-:W-:Y:S01]  /*3bf0*/  FADD.FTZ R10, -R117.reuse, R10 ;  /* 0x0000000a750a7221 */ /* 0x040fe20000010100 */
[C---:B------:R-:W-:Y:S01]  /*3c00*/  FADD.FTZ R8, -R117.reuse, R9 ;  /* 0x0000000975087221 */ /* 0x040fe20000010100 */
[----:B------:R-:W-:Y:S01]  /*3c10*/  FADD.FTZ R118, -R117, R7 ;  /* 0x0000000775767221 */ /* 0x000fe20000010100 */
[----:B------:R-:W-:Y:S02]  /*3c20*/  IMAD R13, R14, R13, RZ ;  /* 0x0000000d0e0d7224 */ /* 0x000fe400078e02ff */
[C---:B------:R-:W-:Y:S01]  /*3c30*/  FMUL.FTZ R7, R119.reuse, R10 ;  /* 0x0000000a77077220 */ /* 0x040fe20000410000 */
[C---:B------:R-:W-:Y:S01]  /*3c40*/  FMUL.FTZ R8, R119.reuse, R8 ;  /* 0x0000000877087220 */ /* 0x040fe20000410000 */
[----:B------:R-:W1:Y:S01]  /*3c50*/  LDC.64 R14, c[0x0][0x428] ;  /* 0x00010a00ff0e7b82 */ /* 0x000e620000000a00 */
[----:B------:R-:W-:Y:S01]  /*3c60*/  FMUL.FTZ R9, R119, R116 ;  /* 0x0000007477097220 */ /* 0x000fe20000410000 */
[----:B------:R-:W-:Y:S01]  /*3c70*/  FFMA.FTZ R7, R7, R108, R60 ;  /* 0x0000006c07077223 */ /* 0x000fe2000001003c */
[----:B------:R-:W-:Y:S01]  /*3c80*/  FFMA.FTZ R8, R8, R109, R61 ;  /* 0x0000006d08087223 */ /* 0x000fe2000001003d */
[----:B------:R-:W-:Y:S01]  /*3c90*/  FMUL.FTZ R118, R119, R118 ;  /* 0x0000007677767220 */ /* 0x000fe20000410000 */
[C---:B------:R-:W-:Y:S01]  /*3ca0*/  FADD.FTZ R116, -R117.reuse, R5 ;  /* 0x0000000575747221 */ /* 0x040fe20000010100 */
[C---:B------:R-:W-:Y:S01]  /*3cb0*/  FADD.FTZ R4, -R117.reuse, R4 ;  /* 0x0000000475047221 */ /* 0x040fe20000010100 */
[----:B------:R-:W-:Y:S01]  /*3cc0*/  FADD.FTZ R6, -R117, R6 ;  /* 0x0000000675067221 */ /* 0x000fe20000010100 */
[----:B------:R-:W-:Y:S01]  /*3cd0*/  F2FP.BF16.F32.PACK_AB R10, R8, R7 ;  /* 0x00000007080a723e */ /* 0x000fe200000010ff */
[----:B------:R-:W-:Y:S01]  /*3ce0*/  FFMA.FTZ R9, R9, R110, R62 ;  /* 0x0000006e09097223 */ /* 0x000fe2000001003e */
[----:B------:R-:W-:Y:S01]  /*3cf0*/  SHF.R.S32.HI R8, RZ, 0x1f, R13 ;  /* 0x0000001fff087819 */ /* 0x000fe2000001140d */
[----:B------:R-:W-:Y:S01]  /*3d00*/  FFMA.FTZ R118, R118, R111, R63 ;  /* 0x0000006f76767223 */ /* 0x000fe2000001003f */
[C---:B------:R-:W-:Y:S01]  /*3d10*/  FMUL.FTZ R5, R119.reuse, R116 ;  /* 0x0000007477057220 */ /* 0x040fe20000410000 */
[----:B------:R-:W-:Y:S01]  /*3d20*/  FMUL.FTZ R4, R119, R4 ;  /* 0x0000000477047220 */ /* 0x000fe20000410000 */
[----:B------:R-:W-:Y:S01]  /*3d30*/  LEA.HI R13, R8, R13, RZ, 0x3 ;  /* 0x0000000d080d7211 */ /* 0x000fe200078f18ff */
[----:B------:R-:W-:Y:S01]  /*3d40*/  FADD.FTZ R8, -R117, R3 ;  /* 0x0000000375087221 */ /* 0x000fe20000010100 */
[----:B------:R-:W-:Y:S01]  /*3d50*/  FMUL.FTZ R6, R119, R6 ;  /* 0x0000000677067220 */ /* 0x000fe20000410000 */
[----:B------:R-:W-:Y:S01]  /*3d60*/  F2FP.BF16.F32.PACK_AB R11, R118, R9 ;  /* 0x00000009760b723e */ /* 0x000fe200000010ff */
[----:B------:R-:W-:Y:S01]  /*3d70*/  FFMA.FTZ R9, R5, R114, R66 ;  /* 0x0000007205097223 */ /* 0x000fe20000010042 */
[----:B------:R-:W-:Y:S01]  /*3d80*/  FMUL.FTZ R3, R119, R8 ;  /* 0x0000000877037220 */ /* 0x000fe20000410000 */
[----:B------:R-:W-:Y:S01]  /*3d90*/  FFMA.FTZ R4, R4, R115, R67 ;  /* 0x0000007304047223 */ /* 0x000fe20000010043 */
[----:B------:R-:W-:Y:S01]  /*3da0*/  FFMA.FTZ R5, R6, R113, R65 ;  /* 0x0000007106057223 */ /* 0x000fe20000010041 */
[----:B------:R-:W-:Y:S01]  /*3db0*/  FADD.FTZ R126, -R117, R126 ;  /* 0x0000007e757e7221 */ /* 0x000fe20000010100 */
[----:B------:R-:W-:Y:S01]  /*3dc0*/  FFMA.FTZ R8, R3, R112, R64 ;  /* 0x0000007003087223 */ /* 0x000fe20000010040 */
[----:B------:R-:W-:Y:S01]  /*3dd0*/  LEA.HI.SX32 R3, R13, R0, 0x1d ;  /* 0x000000000d037211 */ /* 0x000fe200078feaff */
[C---:B------:R-:W-:Y:S01]  /*3de0*/  FADD.FTZ R12, -R117.reuse, R12 ;  /* 0x0000000c750c7221 */ /* 0x040fe20000010100 */
[----:B------:R-:W-:Y:S01]  /*3df0*/  F2FP.BF16.F32.PACK_AB R9, R4, R9 ;  /* 0x000000090409723e */ /* 0x000fe200000010ff */
[----:B------:R-:W-:Y:S01]  /*3e00*/  FADD.FTZ R120, -R117, R120 ;  /* 0x0000007875787221 */ /* 0x000fe20000010100 */
[----:B------:R-:W-:Y:S01]  /*3e10*/  F2FP.BF16.F32.PACK_AB R8, R5, R8 ;  /* 0x000000080508723e */ /* 0x000fe200000010ff */
[----:B-1----:R-:W-:-:S04]  /*3e20*/  IMAD.WIDE.U32 R160, R3, 0x10, R14 ;  /* 0x0000001003a07825 */ /* 0x002fc800078e000e */
        /* <DEDUP_REMOVED lines=80> */
[----:B------:R-:W-:Y:S01]  /*4330*/  IADD3 R153, PT, PT, R3, 0x20, RZ ;  /* 0x0000002003997810 */ /* 0x000fe20007ffe0ff */
[----:B------:R-:W-:Y:S01]  /*4340*/  FFMA.FTZ R5, R5, R104, R56 ;  /* 0x0000006805057223 */ /* 0x000fe20000010038 */
[C---:B------:R-:W-:Y:S01]  /*4350*/  IADD3 R151, PT, PT, R3.reuse, 0x40, RZ ;  /* 0x0000004003977810 */ /* 0x040fe20007ffe0ff */
[----:B------:R-:W-:Y:S01]  /*4360*/  FFMA.FTZ R12, R12, R105, R57 ;  /* 0x000000690c0c7223 */ /* 0x000fe20000010039 */
[----:B------:R-:W-:Y:S01]  /*4370*/  IADD3 R143, PT, PT, R3, 0x60, RZ ;  /* 0x00000060038f7810 */ /* 0x000fe20007ffe0ff */
[----:B------:R-:W-:Y:S01]  /*4380*/  FFMA.FTZ R7, R7, R106, R58 ;  /* 0x0000006a07077223 */ /* 0x000fe2000001003a */
[C---:B------:R-:W-:Y:S01]  /*4390*/  IADD3 R119, PT, PT, R3.reuse, 0x80, RZ ;  /* 0x0000008003777810 */ /* 0x040fe20007ffe0ff */
[----:B------:R-:W-:Y:S01]  /*43a0*/  FFMA.FTZ R4, R4, R107, R59 ;  /* 0x0000006b04047223 */ /* 0x000fe2000001003b */
[----:B------:R-:W-:Y:S01]  /*43b0*/  IADD3 R161, PT, PT, R3, 0xa0, RZ ;  /* 0x000000a003a17810 */ /* 0x000fe20007ffe0ff */
[----:B------:R-:W-:Y:S01]  /*43c0*/  FFMA.FTZ R122, R118, R103, R55 ;  /* 0x00000067767a7223 */ /* 0x000fe20000010037 */
[----:B------:R-:W-:Y:S01]  /*43d0*/  IMAD.WIDE.U32 R152, R153, 0x10, R14 ;  /* 0x0000001099987825 */ /* 0x000fe200078e000e */
[----:B------:R-:W-:-:S03]  /*43e0*/  F2FP.BF16.F32.PACK_AB R134, R124, R9 ;  /* 0x000000097c86723e */ /* 0x000fc600000010ff */
[----:B------:R-:W-:Y:S01]  /*43f0*/  FFMA.FTZ R3, R128, R97, R49 ;  /* 0x0000006180037223 */ /* 0x000fe20000010031 */
[----:B------:R-:W-:Y:S01]  /*4400*/  F2FP.BF16.F32.PACK_AB R133, R4, R7 ;  /* 0x000000070485723e */ /* 0x000fe200000010ff */
[----:B------:R-:W-:Y:S01]  /*4410*/  IMAD.WIDE.U32 R150, R151, 0x10, R14 ;  /* 0x0000001097967825 */ /* 0x000fe200078e000e */
[----:B------:R-:W-:-:S03]  /*4420*/  F2FP.BF16.F32.PACK_AB R132, R12, R5 ;  /* 0x000000050c84723e */ /* 0x000fc600000010ff */
[----:B------:R-:W-:Y:S01]  /*4430*/  FFMA.FTZ R4, R13, R96, R48 ;  /* 0x000000600d047223 */ /* 0x000fe20000010030 */
[----:B------:R-:W-:Y:S01]  /*4440*/  FFMA.FTZ R5, R117, R98, R50 ;  /* 0x0000006275057223 */ /* 0x000fe20000010032 */
[----:B------:R-:W-:-:S04]  /*4450*/  IMAD.WIDE.U32 R142, R143, 0x10, R14 ;  /* 0x000000108f8e7825 */ /* 0x000fc800078e000e */
[----:B------:R-:W-:Y:S01]  /*4460*/  FFMA.FTZ R8, R8, R99, R51 ;  /* 0x0000006308087223 */ /* 0x000fe20000010033 */
[----:B------:R-:W-:Y:S01]  /*4470*/  FFMA.FTZ R9, R6, R85, R37 ;  /* 0x0000005506097223 */ /* 0x000fe20000010025 */
[----:B------:R-:W-:Y:S01]  /*4480*/  F2FP.BF16.F32.PACK_AB R4, R3, R4 ;  /* 0x000000040304723e */ /* 0x000fe200000010ff */
[----:B------:R-:W-:-:S04]  /*4490*/  IMAD.WIDE.U32 R118, R119, 0x10, R14 ;  /* 0x0000001077767825 */ /* 0x000fc800078e000e */
[----:B------:R-:W-:Y:S01]  /*44a0*/  FFMA.FTZ R11, R11, R102, R54 ;  /* 0x000000660b0b7223 */ /* 0x000fe20000010036 */
[----:B------:R-:W-:Y:S01]  /*44b0*/  F2FP.BF16.F32.PACK_AB R5, R8, R5 ;  /* 0x000000050805723e */ /* 0x000fe200000010ff */
[----:B------:R-:W-:Y:S01]  /*44c0*/  FFMA.FTZ R12, R125, R88, R40 ;  /* 0x000000587d0c7223 */ /* 0x000fe20000010028 */
[----:B------:R-:W-:-:S04]  /*44d0*/  IMAD.WIDE.U32 R160, R161, 0x10, R14 ;  /* 0x00000010a1a07825 */ /* 0x000fc800078e000e */
[----:B------:R-:W-:Y:S01]  /*44e0*/  FFMA.FTZ R14, R131, R84, R36 ;  /* 0x00000054830e7223 */ /* 0x000fe20000010024 */
[----:B------:R-:W-:Y:S01]  /*44f0*/  FFMA.FTZ R3, R140, R89, R41 ;  /* 0x000000598c037223 */ /* 0x000fe20000010029 */
[----:B------:R-:W-:Y:S01]  /*4500*/  FFMA.FTZ R8, R10, R83, R35 ;  /* 0x000000530a087223 */ /* 0x000fe20000010023 */
        /* <DEDUP_REMOVED lines=41> */
[----:B------:R-:W-:-:S05]  /*47a0*/  F2FP.BF16.F32.PACK_AB R120, R117, R120 ;  /* 0x000000787578723e */ /* 0x000fca00000010ff */
[----:B------:R1:W-:Y:S02]  /*47b0*/  STG.E.128 desc[UR6][R160.64], R120 ;  /* 0x00000078a0007986 */ /* 0x0003e4000c101d06 */
.L_x_10969:
[----:B------:R-:W-:Y:S05]  /*47c0*/  BSYNC.RECONVERGENT B0 ;  /* 0x0000000000007941 */ /* 0x000fea0003800200 */
.L_x_10968:
[----:B-1----:R-:W1:Y:S02]  /*47d0*/  LDC.64 R4, c[0x0][0x380] ;  /* 0x0000e000ff047b82 */ /* 0x002e640000000a00 */
[----:B-1----:R-:W-:-:S04]  /*47e0*/  LEA R2, R4, R2, 0x2 ;  /* 0x0000000204027211 */ /* 0x002fc800078e10ff */
[----:B------:R-:W-:-:S13]  /*47f0*/  ISETP.GE.AND P0, PT, R2, R5, PT ;  /* 0x000000050200720c */ /* 0x000fda0003f06270 */
[----:B------:R-:W-:Y:S05]  /*4800*/  @!P0 BRA `(.L_x_10970) ;  /* 0xffffffbc00508947 */ /* 0x000fea000383ffff */
[----:B------:R-:W-:Y:S05]  /*4810*/  EXIT ;  /* 0x000000000000794d */ /* 0x000fea0003800000 */
.L_x_10967:
        /* <DEDUP_REMOVED lines=8> */
.L_x_10972:
[----:B------:R-:W-:Y:S05]  /*48a0*/  BSYNC B0 ;  /* 0x0000000000007941 */ /* 0x000fea0003800000 */
.L_x_10971:
        /* <DEDUP_REMOVED lines=9> */
.L_x_10973:
[----:B------:R-:W-:Y:S01]  /*4940*/  HFMA2 R118, -RZ, RZ, 0, 2.384185791015625e-07 ;  /* 0x00000004ff767431 */ /* 0x000fe200000001ff */
[----:B------:R-:W-:-:S05]  /*4950*/  MOV R160, R163 ;  /* 0x000000a300a07202 */ /* 0x000fca0000000f00 */
[----:B------:R-:W-:-:S05]  /*4960*/  FADD.FTZ R160, R119, R160 ;  /* 0x000000a077a07221 */ /* 0x000fca0000010000 */
[----:B------:R-:W-:-:S07]  /*4970*/  MOV R165, R160 ;  /* 0x000000a000a57202 */ /* 0x000fce0000000f00 */
[----:B------:R-:W-:Y:S05]  /*4980*/  WARPSYNC.COLLECTIVE R116, `(.L_x_10974) ;  /* 0x0000000074087348 */ /* 0x000fea0003c00000 */
[----:B------:R0:W1:Y:S02]  /*4990*/  SHFL.BFLY P0, R163, R165, R118, R117 ;  /* 0x0c000076a5a37389 */ /* 0x0000640000000075 */
[----:B01----:R-:W-:Y:S05]  /*49a0*/  ENDCOLLECTIVE ;  /* 0x000000000000791b */ /* 0x003fea0003800000 */
.L_x_10974:
        /* <DEDUP_REMOVED lines=8> */
.L_x_10975:
[----:B------:R-:W-:Y:S01]  /*4a30*/  HFMA2 R118, -RZ, RZ, 0, 9.5367431640625e-07 ;  /* 0x00000010ff767431 */ /* 0x000fe200000001ff */
[----:B------:R-:W-:-:S05]  /*4a40*/  MOV R162, R163 ;  /* 0x000000a300a27202 */ /* 0x000fca0000000f00 */
[----:B------:R-:W-:-:S05]  /*4a50*/  FADD.FTZ R162, R161, R162 ;  /* 0x000000a2a1a27221 */ /* 0x000fca0000010000 */
[----:B------:R-:W-:-:S07]  /*4a60*/  MOV R165, R162 ;  /* 0x000000a200a57202 */ /* 0x000fce0000000f00 */
[----:B------:R-:W-:Y:S05]  /*4a70*/  WARPSYNC.COLLECTIVE R116, `(.L_x_10976) ;  /* 0x0000000074087348 */ /* 0x000fea0003c00000 */
[----:B------:R0:W1:Y:S02]  /*4a80*/  SHFL.BFLY P0, R163, R165, R118, R117 ;  /* 0x0c000076a5a37389 */ /* 0x0000640000000075 */
[----:B01----:R-:W-:Y:S05]  /*4a90*/  ENDCOLLECTIVE ;  /* 0x000000000000791b */ /* 0x003fea0003800000 */
.L_x_10976:
        /* <DEDUP_REMOVED lines=105> */
.L_x_10977:
[----:B------:R-:W-:Y:S01]  /*5130*/  HFMA2 R118, -RZ, RZ, 0, 1.1920928955078125e-07 ;  /* 0x00000002ff767431 */ /* 0x000fe200000001ff */
[----:B------:R-:W-:-:S05]  /*5140*/  MOV R119, R163 ;  /* 0x000000a300777202 */ /* 0x000fca0000000f00 */
[----:B------:R-:W-:-:S05]  /*5150*/  FADD.FTZ R119, R14, R119 ;  /* 0x000000770e777221 */ /* 0x000fca0000010000 */
[----:B------:R-:W-:-:S07]  /*5160*/  MOV R165, R119 ;  /* 0x0000007700a57202 */ /* 0x000fce0000000f00 */
[----:B------:R-:W-:Y:S05]  /*5170*/  WARPSYNC.COLLECTIVE R116, `(.L_x_10978) ;  /* 0x0000000074087348 */ /* 0x000fea0003c00000 */
[----:B------:R0:W1:Y:S02]  /*5180*/  SHFL.BFLY P0, R163, R165, R118, R117 ;  /* 0x0c000076a5a37389 */ /* 0x0000640000000075 */
[----:B01----:R-:W-:Y:S05]  /*5190*/  ENDCOLLECTIVE ;  /* 0x000000000000791b */ /* 0x003fea0003800000 */
.L_x_10978:
[----:B------:R-:W-:Y:S01]  /*51a0*/  HFMA2 R118, -RZ, RZ, 0, 2.384185791015625e-07 ;  /* 0x00000004ff767431 */ /* 0x000fe200000001ff */
[----:B------:R-:W-:-:S05]  /*51b0*/  MOV R160, R163 ;  /* 0x000000a300a07202 */ /* 0x000fca0000000f00 */
[----:B------:R-:W-:-:S05]  /*51c0*/  FADD.FTZ R160, R119, R160 ;  /* 0x000000a077a07221 */ /* 0x000fca0000010000 */
[----:B------:R-:W-:-:S07]  /*51d0*/  MOV R165, R160 ;  /* 0x000000a000a57202 */ /* 0x000fce0000000f00 */
[----:B------:R-:W-:Y:S05]  /*51e0*/  WARPSYNC.COLLECTIVE R116, `(.L_x_10979) ;  /* 0x0000000074087348 */ /* 0x000fea0003c00000 */
[----:B------:R0:W1:Y:S02]  /*51f0*/  SHFL.BFLY P0, R163, R165, R118, R117 ;  /* 0x0c000076a5a37389 */ /* 0x0000640000000075 */
[----:B01----:R-:W-:Y:S05]  /*5200*/  ENDCOLLECTIVE ;  /* 0x000000000000791b */ /* 0x003fea0003800000 */
.L_x_10979:
[----:B------:R-:W-:Y:S01]  /*5210*/  HFMA2 R118, -RZ, RZ, 0, 4.76837158203125e-07 ;  /* 0x00000008ff767431 */ /* 0x000fe200000001ff */
[----:B------:R-:W-:-:S05]  /*5220*/  MOV R161, R163 ;  /* 0x000000a300a17202 */ /* 0x000fca0000000f00 */
[----:B------:R-:W-:-:S05]  /*5230*/  FADD.FTZ R161, R160, R161 ;  /* 0x000000a1a0a17221 */ /* 0x000fca0000010000 */
[----:B------:R-:W-:-:S07]  /*5240*/  MOV R165, R161 ;  /* 0x000000a100a57202 */ /* 0x000fce0000000f00 */
[----:B------:R-:W-:Y:S05]  /*5250*/  WARPSYNC.COLLECTIVE R116, `(.L_x_10980) ;  /* 0x0000000074087348 */ /* 0x000fea0003c00000 */
[----:B------:R0:W1:Y:S02]  /*5260*/  SHFL.BFLY P0, R163, R165, R118, R117 ;  /* 0x0c000076a5a37389 */ /* 0x0000640000000075 */
[----:B01----:R-:W-:Y:S05]  /*5270*/  ENDCOLLECTIVE ;  /* 0x000000000000791b */ /* 0x003fea0003800000 */
.L_x_10980:
[----:B------:R-:W-:Y:S01]  /*5280*/  HFMA2 R118, -RZ, RZ, 0, 9.5367431640625e-07 ;  /* 0x00000010ff767431 */ /* 0x000fe200000001ff */
[----:B------:R-:W-:-:S05]  /*5290*/  MOV R162, R163 ;  /* 0x000000a300a27202 */ /* 0x000fca0000000f00 */
[----:B------:R-:W-:-:S05]  /*52a0*/  FADD.FTZ R162, R161, R162 ;  /* 0x000000a2a1a27221 */ /* 0x000fca0000010000 */
[----:B------:R-:W-:-:S07]  /*52b0*/  MOV R165, R162 ;  /* 0x000000a200a57202 */ /* 0x000fce0000000f00 */
[----:B------:R-:W-:Y:S05]  /*52c0*/  WARPSYNC.COLLECTIVE R116, `(.L_x_10981) ;  /* 0x0000000074087348 */ /* 0x000fea0003c00000 */
[----:B------:R0:W1:Y:S02]  /*52d0*/  SHFL.BFLY P0, R163, R165, R118, R117 ;  /* 0x0c000076a5a37389 */ /* 0x0000640000000075 */
[----:B01----:R-:W-:Y:S05]  /*52e0*/  ENDCOLLECTIVE ;  /* 0x000000000000791b */ /* 0x003fea0003800000 */
.L_x_10981:
[----:B------:R-:W-:Y:S05]  /*52f0*/  BRA `(.L_x_10982) ;  /* 0xffffffe400f07947 */ /* 0x000fea000383ffff */
.L_x_10983:
        /* <DEDUP_REMOVED lines=16> */
.L_x_54363:


//--------------------- .text._ZN10layer_norm13ln_fwd_kernelINS_13Kernel_traitsIf13__nv_bfloat16S2_S2_fjLj1536ELj1ELj4ELj1ELj16ENS_18Kernel_traits_baseILj1536EfS2_S2_S2_fjLj128EEEEELb0ELb1ELb0ELb0EEEvNS_9FwdParamsE --------------------------
	.section	.text._ZN10layer_norm13ln_fwd_kernelINS_13Kernel_traitsIf13__nv_bfloat16S2_S2_fjLj1536ELj1ELj4ELj1ELj16ENS_18Kernel_traits_baseILj1536EfS2_S2_S2_fjLj128EEEEELb0ELb1ELb0ELb0EEEvNS_9FwdParamsE,"ax",@progbits
	.align	128
        .global         _ZN10layer_norm13ln_fwd_kernelINS_13Kernel_traitsIf13__nv_bfloat16S2_S2_fjLj1536ELj1ELj4ELj1ELj16ENS_18Kernel_traits_baseILj1536EfS2_S2_S2_fjLj128EEEEELb0ELb1ELb0ELb0EEEvNS_9FwdParamsE
        .type           _ZN10layer_norm13ln_fwd_kernelINS_13Kernel_traitsIf13__nv_bfloat16S2_S2_fjLj1536ELj1ELj4ELj1ELj16ENS_18Kernel_traits_baseILj1536EfS2_S2_S2_fjLj128EEEEELb0ELb1ELb0ELb0EEEvNS_9FwdParamsE,@function
        .size           _ZN10layer_norm13ln_fwd_kernelINS_13Kernel_traitsIf13__nv_bfloat16S2_S2_fjLj1536ELj1ELj4ELj1ELj16ENS_18Kernel_traits_baseILj1536EfS2_S2_S2_fjLj128EEEEELb0ELb1ELb0ELb0EEEvNS_9FwdParamsE,(.L_x_54364 - _ZN10layer_norm13ln_fwd_kernelINS_13Kernel_traitsIf13__nv_bfloat16S2_S2_fjLj1536ELj1ELj4ELj1ELj16ENS_18Kernel_traits_baseILj1536EfS2_S2_S2_fjLj128EEEEELb0ELb1ELb0ELb0EEEvNS_9FwdParamsE)
        .other          _ZN10layer_norm13ln_fwd_kernelINS_13Kernel_traitsIf13__nv_bfloat16S2_S2_fjLj1536ELj1ELj4ELj1ELj16ENS_18Kernel_traits_baseILj1536EfS2_S2_S2_fjLj128EEEEELb0ELb1ELb0ELb0EEEvNS_9FwdParamsE,@"STO_CUDA_ENTRY STV_DEFAULT"
_ZN10layer_norm13ln_fwd_kernelINS_13Kernel_traitsIf13__nv_bfloat16S2_S2_fjLj1536ELj1ELj4ELj1ELj16ENS_18Kernel_traits_baseILj1536EfS2_S2_S2_fjLj128EEEEELb0ELb1ELb0ELb0EEEvNS_9FwdParamsE:
.text._ZN10layer_norm13ln_fwd_kernelINS_13Kernel_traitsIf13__nv_bfloat16S2_S2_fjLj1536ELj1ELj4ELj1ELj16ENS_18Kernel_traits_baseILj1536EfS2_S2_S2_fjLj128EEEEELb0ELb1ELb0ELb0EEEvNS_9FwdParamsE:
        /* <DEDUP_REMOVED lines=16> */
[----:B------:R-:W-:-:S09]  /*0100*/  ISETP.GE.U32.AND P2, PT, R2, 0x60, PT ;  /* 0x000000600200780c */ /* 0x000fd20003f46070 */
[----:B------:R-:W0:Y:S08]  /*0110*/  @P0 LDC.64 R4, c[0x0][0x3d0] ;  /* 0x0000f400ff040b82 */ /* 0x000e300000000a00 */
[----:B------:R-:W1:Y:S08]  /*0120*/  @P0 LDC.64 R6, c[0x0][0x438] ;  /* 0x00010e00ff060b82 */ /* 0x000e700000000a00 */
[----:B------:R-:W2:Y:S01]  /*0130*/  @P0 LDC.64 R8, c[0x0][0x3e8] ;  /* 0x0000fa00ff080b82 */ /* 0x000ea20000000a00 */
[----:B------:R-:W-:-:S02]  /*0140*/  ISETP.GE.U32.AND P3, PT, R2, 0x80, PT ;  /* 0x000000800200780c */ /* 0x000fc40003f66070 */
[----:B------:R-:W-:-:S05]  /*0150*/  ISETP.GE.U32.AND P4, PT, R2, 0xa0, PT ;  /* 0x000000a00200780c */ /* 0x000fca0003f86070 */
[----:B------:R-:W3:Y:S01]  /*0160*/  @P1 LDC.64 R10, c[0x0][0x3d0] ;  /* 0x0000f400ff0a1b82 */ /* 0x000ee20000000a00 */
[----:B0-----:R-:W-:-:S05]  /*0170*/  @P0 IMAD.WIDE.U32 R4, R3, 0x20, R4 ;  /* 0x0000002003040825 */ /* 0x001fca00078e0004 */
[----:B------:R-:W5:Y:S02]  /*0180*/  @P0 LDG.E.128 R168, desc[UR6][R4.64] ;  /* 0x0000000604a80981 */ /* 0x000f64000c1e1d00 */
[----:B------:R-:W0:Y:S08]  /*0190*/  @P1 LDC.64 R12, c[0x0][0x438] ;  /* 0x00010e00ff0c1b82 */ /* 0x000e300000000a00 */
[----:B------:R-:W4:Y:S01]  /*01a0*/  @P1 LDC.64 R14, c[0x0][0x3e8] ;  /* 0x0000fa00ff0e1b82 */ /* 0x000f220000000a00 */
[----:B------:R3:W5:Y:S01]  /*01b0*/  @P0 LDG.E.128 R164, desc[UR6][R4.64+0x10] ;  /* 0x0000100604a40981 */ /* 0x000762000c1e1d00 */
[----:B-1----:R-:W-:-:S06]  /*01c0*/  @P0 IMAD.WIDE.U32 R6, R3, 0x20, R6 ;  /* 0x0000002003060825 */ /* 0x002fcc00078e0006 */
[----:B------:R-:W1:Y:S01]  /*01d0*/  @P2 LDC.64 R16, c[0x0][0x3d0] ;  /* 0x0000f400ff102b82 */ /* 0x000e620000000a00 */
[C---:B--2---:R-:W-:Y:S01]  /*01e0*/  @P0 IMAD.WIDE.U32 R8, R3.reuse, 0x20, R8 ;  /* 0x0000002003080825 */ /* 0x044fe200078e0008 */
[----:B------:R-:W5:Y:S06]  /*01f0*/  @P0 LD.E.128 R160, desc[UR6][R6.64] ;  /* 0x0000000606a00980 */ /* 0x000f6c000c101d00 */
[----:B------:R-:W2:Y:S01]  /*0200*/  @P2 LDC.64 R18, c[0x0][0x438] ;  /* 0x00010e00ff122b82 */ /* 0x000ea20000000a00 */
[----:B------:R0:W5:Y:S07]  /*0210*/  @P0 LD.E.128 R156, desc[UR6][R6.64+0x10] ;  /* 0x00001006069c0980 */ /* 0x00016e000c101d00 */
[----:B------:R-:W2:Y:S01]  /*0220*/  @P2 LDC.64 R20, c[0x0][0x3e8] ;  /* 0x0000fa00ff142b82 */ /* 0x000ea20000000a00 */
[----:B------:R-:W5:Y:S07]  /*0230*/  @P0 LDG.E.128 R152, desc[UR6][R8.64] ;  /* 0x0000000608980981 */ /* 0x000f6e000c1e1d00 */
[----:B---3--:R-:W3:Y:S01]  /*0240*/  @P3 LDC.64 R4, c[0x0][0x3d0] ;  /* 0x0000f400ff043b82 */ /* 0x008ee20000000a00 */
[----:B------:R4:W5:Y:S07]  /*0250*/  @P0 LDG.E.128 R148, desc[UR6][R8.64+0x10] ;  /* 0x0000100608940981 */ /* 0x00096e000c1e1d00 */
[----:B------:R-:W3:Y:S01]  /*0260*/  @P3 LDC.64 R22, c[0x0][0x438] ;  /* 0x00010e00ff163b82 */ /* 0x000ee20000000a00 */
[----:B------:R-:W-:-:S07]  /*0270*/  @P0 LOP3.LUT R3, R3, 0x20, RZ, 0xfc, !PT ;  /* 0x0000002003030812 */ /* 0x000fce00078efcff */
[----:B------:R-:W3:Y:S01]  /*0280*/  @P3 LDC.64 R24, c[0x0][0x3e8] ;  /* 0x0000fa00ff183b82 */ /* 0x000ee20000000a00 */
[----:B------:R-:W-:-:S07]  /*0290*/  @P1 IMAD.WIDE.U32 R10, R3, 0x20, R10 ;  /* 0x00000020030a1825 */ /* 0x000fce00078e000a */
[----:B------:R-:W3:Y:S01]  /*02a0*/  @P4 LDC.64 R26, c[0x0][0x3d0] ;  /* 0x0000f400ff1a4b82 */ /* 0x000ee20000000a00 */
[C---:B0-----:R-:W-:Y:S01]  /*02b0*/  @P1 IMAD.WIDE.U32 R12, R3.reuse, 0x20, R12 ;  /* 0x00000020030c1825 */ /* 0x041fe200078e000c */
[----:B------:R0:W5:Y:S06]  /*02c0*/  @P1 LDG.E.128 R144, desc[UR6][R10.64] ;  /* 0x000000060a901981 */ /* 0x00016c000c1e1d00 */
[----:B------:R-:W0:Y:S01]  /*02d0*/  @P4 LDC.64 R6, c[0x0][0x438] ;  /* 0x00010e00ff064b82 */ /* 0x000e220000000a00 */
[----:B----4-:R-:W-:-:S07]  /*02e0*/  @P1 IMAD.WIDE.U32 R14, R3, 0x20, R14 ;  /* 0x00000020030e1825 */ /* 0x010fce00078e000e */
[----:B------:R-:W4:Y:S01]  /*02f0*/  @P4 LDC.64 R8, c[0x0][0x3e8] ;  /* 0x0000fa00ff084b82 */ /* 0x000f220000000a00 */
[----:B------:R-:W-:Y:S01]  /*0300*/  @P1 IADD3 R3, PT, PT, R3, 0x20, RZ ;  /* 0x0000002003031810 */ /* 0x000fe20007ffe0ff */
[----:B------:R0:W5:Y:S04]  /*0310*/  @P1 LDG.E.128 R140, desc[UR6][R10.64+0x10] ;  /* 0x000010060a8c1981 */ /* 0x000168000c1e1d00 */
[C---:B-1----:R-:W-:Y:S01]  /*0320*/  @P2 IMAD.WIDE.U32 R16, R3.reuse, 0x20, R16 ;  /* 0x0000002003102825 */ /* 0x042fe200078e0010 */
[----:B------:R1:W5:Y:S03]  /*0330*/  @P1 LD.E.128 R136, desc[UR6][R12.64] ;  /* 0x000000060c881980 */ /* 0x000366000c101d00 */
[C---:B--2---:R-:W-:Y:S01]  /*0340*/  @P2 IMAD.WIDE.U32 R18, R3.reuse, 0x20, R18 ;  /* 0x0000002003122825 */ /* 0x044fe200078e0012 */
[----:B------:R1:W5:Y:S03]  /*0350*/  @P1 LD.E.128 R132, desc[UR6][R12.64+0x10] ;  /* 0x000010060c841980 */ /* 0x000366000c101d00 */
[C---:B------:R-:W-:Y:S01]  /*0360*/  @P2 IMAD.WIDE.U32 R20, R3.reuse, 0x20, R20 ;  /* 0x0000002003142825 */ /* 0x040fe200078e0014 */
[----:B------:R-:W-:Y:S01]  /*0370*/  @P2 IADD3 R3, PT, PT, R3, 0x20, RZ ;  /* 0x0000002003032810 */ /* 0x000fe20007ffe0ff */
[----:B------:R1:W5:Y:S04]  /*0380*/  @P1 LDG.E.128 R128, desc[UR6][R14.64] ;  /* 0x000000060e801981 */ /* 0x000368000c1e1d00 */
[C---:B---3--:R-:W-:Y:S01]  /*0390*/  @P3 IMAD.WIDE.U32 R4, R3.reuse, 0x20, R4 ;  /* 0x0000002003043825 */ /* 0x048fe200078e0004 */
[----:B------:R1:W5:Y:S03]  /*03a0*/  @P1 LDG.E.128 R124, desc[UR6][R14.64+0x10] ;  /* 0x000010060e7c1981 */ /* 0x000366000c1e1d00 */
[C---:B------:R-:W-:Y:S01]  /*03b0*/  @P3 IMAD.WIDE.U32 R22, R3.reuse, 0x20, R22 ;  /* 0x0000002003163825 */ /* 0x040fe200078e0016 */
[----:B------:R1:W5:Y:S03]  /*03c0*/  @P2 LDG.E.128 R120, desc[UR6][R16.64] ;  /* 0x0000000610782981 */ /* 0x000366000c1e1d00 */
[C---:B------:R-:W-:Y:S01]  /*03d0*/  @P3 IMAD.WIDE.U32 R24, R3.reuse, 0x20, R24 ;  /* 0x0000002003183825 */ /* 0x040fe200078e0018 */
[----:B------:R-:W-:Y:S01]  /*03e0*/  @P3 IADD3 R3, PT, PT, R3, 0x20, RZ ;  /* 0x0000002003033810 */ /* 0x000fe20007ffe0ff */
[----:B------:R1:W5:Y:S04]  /*03f0*/  @P2 LDG.E.128 R116, desc[UR6][R16.64+0x10] ;  /* 0x0000100610742981 */ /* 0x000368000c1e1d00 */
[C---:B------:R-:W-:Y:S01]  /*0400*/  @P4 IMAD.WIDE.U32 R26, R3.reuse, 0x20, R26 ;  /* 0x00000020031a4825 */ /* 0x040fe200078e001a */
[----:B------:R1:W5:Y:S03]  /*0410*/  @P2 LD.E.128 R112, desc[UR6][R18.64] ;  /* 0x0000000612702980 */ /* 0x000366000c101d00 */
[C---:B0-----:R-:W-:Y:S01]  /*0420*/  @P4 IMAD.WIDE.U32 R6, R3.reuse, 0x20, R6 ;  /* 0x0000002003064825 */ /* 0x041fe200078e0006 */
[----:B------:R1:W5:Y:S03]  /*0430*/  @P2 LD.E.128 R108, desc[UR6][R18.64+0x10] ;  /* 0x00001006126c2980 */ /* 0x000366000c101d00 */
[----:B----4-:R-:W-:Y:S01]  /*0440*/  @P4 IMAD.WIDE.U32 R8, R3, 0x20, R8 ;  /* 0x0000002003084825 */ /* 0x010fe200078e0008 */
[----:B------:R1:W5:Y:S04]  /*0450*/  @P2 LDG.E.128 R104, desc[UR6][R20.64] ;  /* 0x0000000614682981 */ /* 0x000368000c1e1d00 */
[----:B------:R1:W5:Y:S04]  /*0460*/  @P2 LDG.E.128 R100, desc[UR6][R20.64+0x10] ;  /* 0x0000100614642981 */ /* 0x000368000c1e1d00 */
[----:B------:R1:W5:Y:S04]  /*0470*/  @P3 LDG.E.128 R96, desc[UR6][R4.64] ;  /* 0x0000000604603981 */ /* 0x000368000c1e1d00 */
[----:B------:R1:W5:Y:S04]  /*0480*/  @P3 LDG.E.128 R92, desc[UR6][R4.64+0x10] ;  /* 0x00001006045c3981 */ /* 0x000368000c1e1d00 */
[----:B------:R1:W5:Y:S04]  /*0490*/  @P3 LD.E.128 R88, desc[UR6][R22.64] ;  /* 0x0000000616583980 */ /* 0x000368000c101d00 */
[----:B------:R1:W5:Y:S04]  /*04a0*/  @P3 LD.E.128 R84, desc[UR6][R22.64+0x10] ;  /* 0x0000100616543980 */ /* 0x000368000c101d00 */
[----:B------:R1:W5:Y:S04]  /*04b0*/  @P3 LDG.E.128 R80, desc[UR6][R24.64] ;  /* 0x0000000618503981 */ /* 0x000368000c1e1d00 */
[----:B------:R1:W5:Y:S04]  /*04c0*/  @P3 LDG.E.128 R76, desc[UR6][R24.64+0x10] ;  /* 0x00001006184c3981 */ /* 0x000368000c1e1d00 */
[----:B------:R1:W5:Y:S04]  /*04d0*/  @P4 LDG.E.128 R72, desc[UR6][R26.64] ;  /* 0x000000061a484981 */ /* 0x000368000c1e1d00 */
[----:B------:R1:W5:Y:S04]  /*04e0*/  @P4 LDG.E.128 R68, desc[UR6][R26.64+0x10] ;  /* 0x000010061a444981 */ /* 0x000368000c1e1d00 */
[----:B------:R1:W5:Y:S04]  /*04f0*/  @P4 LD.E.128 R64, desc[UR6][R6.64] ;  /* 0x0000000606404980 */ /* 0x000368000c101d00 */
[----:B------:R1:W5:Y:S04]  /*0500*/  @P4 LD.E.128 R60, desc[UR6][R6.64+0x10] ;  /* 0x00001006063c4980 */ /* 0x000368000c101d00 */
[----:B------:R1:W5:Y:S04]  /*0510*/  @P4 LDG.E.128 R56, desc[UR6][R8.64] ;  /* 0x0000000608384981 */ /* 0x000368000c1e1d00 */
[----:B------:R1:W5:Y:S01]  /*0520*/  @P4 LDG.E.128 R52, desc[UR6][R8.64+0x10] ;  /* 0x0000100608344981 */ /* 0x000362000c1e1d00 */
[----:B------:R-:W-:-:S02]  /*0530*/  ISETP.GE.U32.AND P0, PT, R2, 0xc0, PT ;  /* 0x000000c00200780c */ /* 0x000fc40003f06070 */
[----:B------:R-:W-:-:S11]  /*0540*/  @P4 IADD3 R3, PT, PT, R3, 0x20, RZ ;  /* 0x0000002003034810 */ /* 0x000fd60007ffe0ff */
[----:B-1----:R-:W-:Y:S05]  /*0550*/  @!P0 BRA `(.L_x_10986) ;  /* 0x0000000400808947 */ /* 0x002fea0003800000 */
[----:B------:R-:W0:Y:S08]  /*0560*/  LDC.64 R4, c[0x0][0x3d0] ;  /* 0x0000f400ff047b82 */ /* 0x000e300000000a00 */
[----:B------:R-:W1:Y:S08]  /*0570*/  LDC.64 R6, c[0x0][0x438] ;  /* 0x00010e00ff067b82 */ /* 0x000e700000000a00 */
[----:B------:R-:W2:Y:S01]  /*0580*/  LDC.64 R8, c[0x0][0x3e8] ;  /* 0x0000fa00ff087b82 */ /* 0x000ea20000000a00 */
[----:B0-----:R-:W-:-:S05]  /*0590*/  IMAD.WIDE.U32 R4, R3, 0x20, R4 ;  /* 0x0000002003047825 */ /* 0x001fca00078e0004 */
[----:B------:R0:W5:Y:S01]  /*05a0*/  LDG.E.128 R48, desc[UR6][R4.64] ;  /* 0x0000000604307981 */ /* 0x000162000c1e1d00 */
[----:B-1----:R-:W-:-:S03]  /*05b0*/  IMAD.WIDE.U32 R6, R3, 0x20, R6 ;  /* 0x0000002003067825 */ /* 0x002fc600078e0006 */
[----:B------:R0:W5:Y:S04]  /*05c0*/  LDG.E.128 R44, desc[UR6][R4.64+0x10] ;  /* 0x00001006042c7981 */ /* 0x000168000c1e1d00 */
[----:B------:R0:W5:Y:S01]  /*05d0*/  LD.E.128 R40, desc[UR6][R6.64] ;  /* 0x0000000606287980 */ /* 0x000162000c101d00 */
[----:B--2---:R-:W-:-:S03]  /*05e0*/  IMAD.WIDE.U32 R8, R3, 0x20, R8 ;  /* 0x0000002003087825 */ /* 0x004fc600078e0008 */
[----:B------:R0:W5:Y:S04]  /*05f0*/  LD.E.128 R36, desc[UR6][R6.64+0x10] ;  /* 0x0000100606247980 */ /* 0x000168000c101d00 */
[----:B------:R0:W5:Y:S04]  /*0600*/  LDG.E.128 R32, desc[UR6][R8.64] ;  /* 0x0000000608207981 */ /* 0x000168000c1e1d00 */
[----:B------:R0:W5:Y:S01]  /*0610*/  LDG.E.128 R28, desc[UR6][R8.64+0x10] ;  /* 0x00001006081c7981 */ /* 0x000162000c1e1d00 */
[----:B------:R-:W-:Y:S05]  /*0620*/  BRA `(.L_x_10986) ;  /* 0x00000004004c7947 */ /* 0x000fea0003800000 */
.L_x_10985:
        /* <DEDUP_REMOVED lines=14> */
[----:B------:R-:W-:Y:S01]  /*0710*/  @P0 LOP3.LUT R3, R3, 0x20, RZ, 0xfc, !PT ;  /* 0x0000002003030812 */ /* 0x000fe200078efcff */
[----:B------:R0:W5:Y:S04]  /*0720*/  @P0 LDG.E.128 R164, desc[UR6][R8.64+0x10] ;  /* 0x0000100608a40981 */ /* 0x000168000c1e1d00 */
[----:B------:R0:W5:Y:S01]  /*0730*/  @P0 LDG.E.128 R152, desc[UR6][R10.64] ;  /* 0x000000060a980981 */ /* 0x000162000c1e1d00 */
[----:B------:R-:W1:Y:S01]  /*0740*/  @P2 LDC.64 R18, c[0x0][0x3e8] ;  /* 0x0000fa00ff122b82 */ /* 0x000e620000000a00 */
[----:B--2---:R-:W-:-:S02]  /*0750*/  @P1 IMAD.WIDE.U32 R12, R3, 0x20, R12 ;  /* 0x00000020030c1825 */ /* 0x004fc400078e000c */
[----:B------:R0:W5:Y:S04]  /*0760*/  @P0 LDG.E.128 R148, desc[UR6][R10.64+0x10] ;  /* 0x000010060a940981 */ /* 0x000168000c1e1d00 */
[----:B------:R0:W5:Y:S01]  /*0770*/  @P1 LDG.E.128 R144, desc[UR6][R12.64] ;  /* 0x000000060c901981 */ /* 0x000162000c1e1d00 */
[----:B------:R-:W2:Y:S01]  /*0780*/  @P3 LDC.64 R20, c[0x0][0x3d0] ;  /* 0x0000f400ff143b82 */ /* 0x000ea20000000a00 */
[C---:B---3--:R-:W-:Y:S01]  /*0790*/  @P1 IMAD.WIDE.U32 R14, R3.reuse, 0x20, R14 ;  /* 0x00000020030e1825 */ /* 0x048fe200078e000e */
[----:B------:R-:W-:Y:S01]  /*07a0*/  @P1 IADD3 R3, PT, PT, R3, 0x20, RZ ;  /* 0x0000002003031810 */ /* 0x000fe20007ffe0ff */
[----:B------:R0:W5:Y:S04]  /*07b0*/  @P1 LDG.E.128 R140, desc[UR6][R12.64+0x10] ;  /* 0x000010060c8c1981 */ /* 0x000168000c1e1d00 */
[----:B------:R0:W5:Y:S01]  /*07c0*/  @P1 LDG.E.128 R128, desc[UR6][R14.64] ;  /* 0x000000060e801981 */ /* 0x000162000c1e1d00 */
[----:B------:R-:W3:Y:S01]  /*07d0*/  @P3 LDC.64 R22, c[0x0][0x3e8] ;  /* 0x0000fa00ff163b82 */ /* 0x000ee20000000a00 */
[----:B----4-:R-:W-:-:S02]  /*07e0*/  @P2 IMAD.WIDE.U32 R16, R3, 0x20, R16 ;  /* 0x0000002003102825 */ /* 0x010fc400078e0010 */
[----:B------:R0:W5:Y:S04]  /*07f0*/  @P1 LDG.E.128 R124, desc[UR6][R14.64+0x10] ;  /* 0x000010060e7c1981 */ /* 0x000168000c1e1d00 */
[----:B------:R0:W5:Y:S01]  /*0800*/  @P2 LDG.E.128 R120, desc[UR6][R16.64] ;  /* 0x0000000610782981 */ /* 0x000162000c1e1d00 */
[----:B------:R-:W4:Y:S01]  /*0810*/  @P4 LDC.64 R4, c[0x0][0x3d0] ;  /* 0x0000f400ff044b82 */ /* 0x000f220000000a00 */
[C---:B-1----:R-:W-:Y:S01]  /*0820*/  @P2 IMAD.WIDE.U32 R18, R3.reuse, 0x20, R18 ;  /* 0x0000002003122825 */ /* 0x042fe200078e0012 */
[----:B------:R-:W-:Y:S01]  /*0830*/  @P2 IADD3 R3, PT, PT, R3, 0x20, RZ ;  /* 0x0000002003032810 */ /* 0x000fe20007ffe0ff */
        /* <DEDUP_REMOVED lines=15> */
[C---:B-1----:R-:W-:Y:S01]  /*0930*/  @P4 IMAD.WIDE.U32 R26, R3.reuse, 0x20, R6 ;  /* 0x00000020031a4825 */ /* 0x042fe200078e0006 */
[----:B------:R-:W-:Y:S02]  /*0940*/  @P4 IADD3 R3, PT, PT, R3, 0x20, RZ ;  /* 0x0000002003034810 */ /* 0x000fe40007ffe0ff */
[----:B------:R0:W5:Y:S04]  /*0950*/  @P4 LDG.E.128 R68, desc[UR6][R24.64+0x10] ;  /* 0x0000100618444981 */ /* 0x000168000c1e1d00 */
[----:B------:R0:W5:Y:S01]  /*0960*/  @P4 LDG.E.128 R56, desc[UR6][R26.64] ;  /* 0x000000061a384981 */ /* 0x000162000c1e1d00 */
[----:B--2---:R-:W-:-:S03]  /*0970*/  @P5 IMAD.WIDE.U32 R4, R3, 0x20, R60 ;  /* 0x0000002003045825 */ /* 0x004fc600078e003c */
[----:B------:R0:W5:Y:S04]  /*0980*/  @P4 LDG.E.128 R52, desc[UR6][R26.64+0x10] ;  /* 0x000010061a344981 */ /* 0x000168000c1e1d00 */
[----:B------:R0:W5:Y:S01]  /*0990*/  @P5 LDG.E.128 R48, desc[UR6][R4.64] ;  /* 0x0000000604305981 */ /* 0x000162000c1e1d00 */
[----:B---3--:R-:W-:-:S03]  /*09a0*/  @P5 IMAD.WIDE.U32 R6, R3, 0x20, R62 ;  /* 0x0000002003065825 */ /* 0x008fc600078e003e */
        /* <DEDUP_REMOVED lines=27> */
.L_x_10986:
[----:B------:R-:W-:Y:S05]  /*0b60*/  BSYNC.RECONVERGENT B0 ;  /* 0x0000000000007941 */ /* 0x000fea0003800200 */
.L_x_10984:
        /* <DEDUP_REMOVED lines=14> */
.L_x_11024:
        /* <DEDUP_REMOVED lines=12> */
[----:B------:R-:W-:Y:S02]  /*0d10*/  MOV R209, R203 ;  /* 0x000000cb00d17202 */ /* 0x000fe40000000f00 */
[----:B--2---:R-:W-:Y:S01]  /*0d20*/  @P5 SHF.L.U32 R207, R176, 0x10, RZ ;  /* 0x00000010b0cf5819 */ /* 0x004fe200000006ff */
        /* <DEDUP_REMOVED lines=15> */
[C---:B------:R-:W-:Y:S02]  /*0e20*/  SHF.L.U32 R182, R177.reuse, 0x10, RZ ;  /* 0x00000010b1b67819 */ /* 0x040fe400000006ff */
[----:B------:R-:W-:Y:S01]  /*0e30*/  PRMT R181, R177, 0x7632, R181 ;  /* 0x00007632b1b57816 */ /* 0x000fe200000000b5 */
[-C--:B------:R-:W-:Y:S01]  /*0e40*/  FMUL.FTZ R185, R178, R207.reuse ;  /* 0x000000cfb2b97220 */ /* 0x080fe20000410000 */
[C---:B------:R-:W-:Y:S01]  /*0e50*/  SHF.L.U32 R178, R179.reuse, 0x10, RZ ;  /* 0x00000010b3b27819 */ /* 0x040fe200000006ff */
[----:B------:R-:W-:Y:S01]  /*0e60*/  FMUL.FTZ R177, R182, R207 ;  /* 0x000000cfb6b17220 */ /* 0x000fe20000410000 */
[----:B------:R-:W-:-:S02]  /*0e70*/  PRMT R184, R179, 0x7632, R184 ;  /* 0x00007632b3b87816 */ /* 0x000fc400000000b8 */
[----:B------:R-:W-:Y:S02]  /*0e80*/  SHF.L.U32 R180, R180, 0x10, RZ ;  /* 0x00000010b4b47819 */ /* 0x000fe400000006ff */
[----:B------:R-:W-:-:S03]  /*0e90*/  SHF.L.U32 R208, R184, 0x10, RZ ;  /* 0x00000010b8d07819 */ /* 0x000fc600000006ff */
[-C--:B------:R-:W-:Y:S02]  /*0ea0*/  FMUL.FTZ R180, R180, R207.reuse ;  /* 0x000000cfb4b47220 */ /* 0x080fe40000410000 */
[-C--:B------:R-:W-:Y:S01]  /*0eb0*/  FMUL.FTZ R208, R208, R207.reuse ;  /* 0x000000cfd0d07220 */ /* 0x080fe20000410000 */
[----:B--2---:R-:W-:Y:S02]  /*0ec0*/  SHF.L.U32 R176, R172, 0x10, RZ ;  /* 0x00000010acb07819 */ /* 0x004fe400000006ff */
[----:B------:R-:W-:Y:S02]  /*0ed0*/  SHF.L.U32 R186, R173, 0x10, RZ ;  /* 0x00000010adba7819 */ /* 0x000fe400000006ff */
[----:B------:R-:W-:Y:S01]  /*0ee0*/  SHF.L.U32 R204, R175, 0x10, RZ ;  /* 0x00000010afcc7819 */ /* 0x000fe200000006ff */
[----:B------:R-:W-:Y:S01]  /*0ef0*/  FFMA.FTZ R187, R187, R152, R176 ;  /* 0x00000098bbbb7223 */ /* 0x000fe200000100b0 */
[----:B------:R-:W-:Y:S01]  /*0f00*/  SHF.L.U32 R182, R174, 0x10, RZ ;  /* 0x00000010aeb67819 */ /* 0x000fe200000006ff */
[----:B------:R-:W-:Y:S01]  /*0f10*/  FFMA.FTZ R186, R177, R154, R186 ;  /* 0x0000009ab1ba7223 */ /* 0x000fe200000100ba */
[----:B------:R-:W-:Y:S01]  /*0f20*/  FMUL.FTZ R177, R178, R207 ;  /* 0x000000cfb2b17220 */ /* 0x000fe20000410000 */
[----:B------:R-:W-:-:S02]  /*0f30*/  SHF.L.U32 R176, R181, 0x10, RZ ;  /* 0x00000010b5b07819 */ /* 0x000fc400000006ff */
[----:B------:R-:W-:Y:S01]  /*0f40*/  PRMT R181, R175, 0x7632, R181 ;  /* 0x00007632afb57816 */ /* 0x000fe200000000b5 */
[----:B------:R-:W-:Y:S01]  /*0f50*/  FFMA.FTZ R184, R177, R150, R204 ;  /* 0x00000096b1b87223 */ /* 0x000fe200000100cc */
[----:B------:R-:W-:Y:S01]  /*0f60*/  FFMA.FTZ R185, R185, R148, R182 ;  /* 0x00000094b9b97223 */ /* 0x000fe200000100b6 */
[-C--:B------:R-:W-:Y:S01]  /*0f70*/  FMUL.FTZ R178, R176, R207.reuse ;  /* 0x000000cfb0b27220 */ /* 0x080fe20000410000 */
[----:B------:R-:W-:Y:S02]  /*0f80*/  PRMT R177, R173, 0x7632, R177 ;  /* 0x00007632adb17816 */ /* 0x000fe400000000b1 */
[----:B------:R-:W-:Y:S02]  /*0f90*/  SHF.L.U32 R182, R183, 0x10, RZ ;  /* 0x00000010b7b67819 */ /* 0x000fe400000006ff */
[----:B------:R-:W-:Y:S02]  /*0fa0*/  PRMT R179, R174, 0x7632, R179 ;  /* 0x00007632aeb37816 */ /* 0x000fe400000000b3 */
[----:B------:R-:W-:Y:S01]  /*0fb0*/  PRMT R176, R172, 0x7632, R176 ;  /* 0x00007632acb07816 */ /* 0x000fe200000000b0 */
[----:B------:R-:W-:Y:S01]  /*0fc0*/  FMUL.FTZ R182, R182, R207 ;  /* 0x000000cfb6b67220 */ /* 0x000fe20000410000 */
[----:B------:R-:W-:-:S02]  /*0fd0*/  SHF.L.U32 R183, R181, 0x10, RZ ;  /* 0x00000010b5b77819 */ /* 0x000fc400000006ff */
        /* <DEDUP_REMOVED lines=12> */
.L_x_10989:
[----:B-----5:R-:W-:Y:S02]  /*10a0*/  PRMT R180, R176, 0x7632, R180 ;  /* 0x00007632b0b47816 */ /* 0x020fe400000000b4 */
[----:B------:R-:W-:Y:S02]  /*10b0*/  PRMT R183, R178, 0x7632, R183 ;  /* 0x00007632b2b77816 */ /* 0x000fe400000000b7 */
[----:B------:R-:W-:Y:S02]  /*10c0*/  SHF.L.U32 R176, R176, 0x10, RZ ;  /* 0x00000010b0b07819 */ /* 0x000fe400000006ff */
[----:B------:R-:W-:Y:S02]  /*10d0*/  SHF.L.U32 R178, R178, 0x10, RZ ;  /* 0x00000010b2b27819 */ /* 0x000fe400000006ff */
[----:B------:R-:W-:Y:S01]  /*10e0*/  PRMT R184, R179, 0x7632, R184 ;  /* 0x00007632b3b87816 */ /* 0x000fe200000000b8 */
[-C--:B------:R-:W-:Y:S01]  /*10f0*/  FMUL.FTZ R187, R176, R207.reuse ;  /* 0x000000cfb0bb7220 */ /* 0x080fe20000410000 */
[C---:B------:R-:W-:Y:S01]  /*1100*/  PRMT R181, R177.reuse, 0x7632, R181 ;  /* 0x00007632b1b57816 */ /* 0x040fe200000000b5 */
[-C--:B------:R-:W-:Y:S01]  /*1110*/  FMUL.FTZ R185, R178, R207.reuse ;  /* 0x000000cfb2b97220 */ /* 0x080fe20000410000 */
        /* <DEDUP_REMOVED lines=12> */
[----:B------:R-:W-:Y:S01]  /*11e0*/  FMUL.FTZ R183, R182, R151 ;  /* 0x00000097b6b77220 */ /* 0x000fe20000410000 */
[-C--:B------:R-:W-:Y:S01]  /*11f0*/  FMUL.FTZ R176, R176, R207.reuse ;  /* 0x000000cfb0b07220 */ /* 0x080fe20000410000 */
[----:B------:R-:W-:Y:S01]  /*1200*/  FMUL.FTZ R186, R177, R154 ;  /* 0x0000009ab1ba7220 */ /* 0x000fe20000410000 */
        /* <DEDUP_REMOVED lines=9> */
.L_x_10990:
[----:B------:R-:W0:Y:S01]  /*12a0*/  LDC.64 R204, c[0x0][0x3a8] ;  /* 0x0000ea00ffcc7b82 */ /* 0x000e220000000a00 */
[C---:B------:R-:W-:Y:S01]  /*12b0*/  IADD3 R209, PT, PT, R203.reuse, 0x20, RZ ;  /* 0x00000020cbd17810 */ /* 0x040fe20007ffe0ff */
[----:B0-----:R-:W-:-:S05]  /*12c0*/  IMAD.WIDE.U32 R204, R203, 0x10, R204 ;  /* 0x00000010cbcc7825 */ /* 0x001fca00078e00cc */
[----:B------:R0:W-:Y:S02]  /*12d0*/  STG.E.128 desc[UR6][R204.64], R176 ;  /* 0x000000b0cc007986 */ /* 0x0001e4000c101d06 */
.L_x_10988:
[----:B------:R-:W-:Y:S05]  /*12e0*/  BSYNC.RECONVERGENT B0 ;  /* 0x0000000000007941 */ /* 0x000fea0003800200 */
.L_x_10987:
        /* <DEDUP_REMOVED lines=13> */
[C---:B-----5:R-:W-:Y:S02]  /*13c0*/  PRMT R19, R20.reuse, 0x7632, R19 ;  /* 0x0000763214137816 */ /* 0x060fe40000000013 */
[----:B0-----:R-:W-:Y:S02]  /*13d0*/  SHF.L.U32 R24, R21, 0x10, RZ ;  /* 0x0000001015187819 */ /* 0x001fe400000006ff */
[----:B------:R-:W-:Y:S02]  /*13e0*/  SHF.L.U32 R20, R20, 0x10, RZ ;  /* 0x0000001014147819 */ /* 0x000fe400000006ff */
[----:B------:R-:W-:Y:S01]  /*13f0*/  PRMT R177, R22, 0x7632, R177 ;  /* 0x0000763216b17816 */ /* 0x000fe200000000b1 */
[----:B------:R-:W-:Y:S01]  /*1400*/  FMUL.FTZ R25, R24, R207 ;  /* 0x000000cf18197220 */ /* 0x000fe20000410000 */
[----:B------:R-:W-:Y:S02]  /*1410*/  SHF.L.U32 R178, R22, 0x10, RZ ;  /* 0x0000001016b27819 */ /* 0x000fe400000006ff */
[----:B------:R-:W-:-:S02]  /*1420*/  SHF.L.U32 R22, R173, 0x10, RZ ;  /* 0x00000010ad167819 */ /* 0x000fc400000006ff */
[----:B------:R-:W-:Y:S01]  /*1430*/  PRMT R176, R21, 0x7632, R176 ;  /* 0x0000763215b07816 */ /* 0x000fe200000000b0 */
[-C--:B------:R-:W-:Y:S01]  /*1440*/  FMUL.FTZ R21, R20, R207.reuse ;  /* 0x000000cf14157220 */ /* 0x080fe20000410000 */
[C---:B------:R-:W-:Y:S01]  /*1450*/  SHF.L.U32 R26, R172.reuse, 0x10, RZ ;  /* 0x00000010ac1a7819 */ /* 0x040fe200000006ff */
[----:B------:R-:W-:Y:S01]  /*1460*/  FFMA.FTZ R25, R25, R130, R22 ;  /* 0x0000008219197223 */ /* 0x000fe20000010016 */
[----:B------:R-:W-:Y:S02]  /*1470*/  PRMT R20, R172, 0x7632, R20 ;  /* 0x00007632ac147816 */ /* 0x000fe40000000014 */
[----:B------:R-:W-:Y:S01]  /*1480*/  PRMT R179, R23, 0x7632, R179 ;  /* 0x0000763217b37816 */ /* 0x000fe200000000b3 */
[----:B------:R-:W-:Y:S01]  /*1490*/  FFMA.FTZ R26, R21, R128, R26 ;  /* 0x00000080151a7223 */ /* 0x000fe2000001001a */
[----:B------:R-:W-:Y:S01]  /*14a0*/  SHF.L.U32 R208, R23, 0x10, RZ ;  /* 0x0000001017d07819 */ /* 0x000fe200000006ff */
[----:B------:R-:W-:Y:S01]  /*14b0*/  FMUL.FTZ R23, R178, R207 ;  /* 0x000000cfb2177220 */ /* 0x000fe20000410000 */
[----:B------:R-:W-:-:S02]  /*14c0*/  SHF.L.U32 R204, R174, 0x10, RZ ;  /* 0x00000010aecc7819 */ /* 0x000fc400000006ff */
[----:B------:R-:W-:Y:S01]  /*14d0*/  SHF.L.U32 R22, R19, 0x10, RZ ;  /* 0x0000001013167819 */ /* 0x000fe200000006ff */
[----:B------:R-:W-:Y:S01]  /*14e0*/  FMUL.FTZ R205, R208, R207 ;  /* 0x000000cfd0cd7220 */ /* 0x000fe20000410000 */
[----:B------:R-:W-:Y:S01]  /*14f0*/  PRMT R21, R173, 0x7632, R21 ;  /* 0x00007632ad157816 */ /* 0x000fe20000000015 */
[----:B------:R-:W-:Y:S01]  /*1500*/  FFMA.FTZ R24, R23, R124, R204 ;  /* 0x0000007c17187223 */ /* 0x000fe200000100cc */
[----:B------:R-:W-:Y:S02]  /*1510*/  SHF.L.U32 R19, R20, 0x10, RZ ;  /* 0x0000001014137819 */ /* 0x000fe400000006ff */
[----:B------:R-:W-:Y:S02]  /*1520*/  PRMT R178, R174, 0x7632, R178 ;  /* 0x00007632aeb27816 */ /* 0x000fe400000000b2 */
[----:B------:R-:W-:Y:S02]  /*1530*/  SHF.L.U32 R20, R177, 0x10, RZ ;  /* 0x00000010b1147819 */ /* 0x000fe400000006ff */
[----:B------:R-:W-:-:S02]  /*1540*/  SHF.L.U32 R176, R176, 0x10, RZ ;  /* 0x00000010b0b07819 */ /* 0x000fc400000006ff */
        /* <DEDUP_REMOVED lines=9> */
[----:B------:R-:W-:Y:S01]  /*15e0*/  FMUL.FTZ R176, R22, R207 ;  /* 0x000000cf16b07220 */ /* 0x000fe20000410000 */
[----:B------:R-:W-:Y:S01]  /*15f0*/  FFMA.FTZ R23, R205, R126, R210 ;  /* 0x0000007ecd177223 */ /* 0x000fe200000100d2 */
[----:B------:R-:W-:Y:S01]  /*1600*/  FFMA.FTZ R21, R178, R125, R21 ;  /* 0x0000007db2157223 */ /* 0x000fe20000010015 */
[----:B------:R-:W-:Y:S01]  /*1610*/  FFMA.FTZ R22, R208, R127, R179 ;  /* 0x0000007fd0167223 */ /* 0x000fe200000100b3 */
[----:B------:R-:W-:Y:S01]  /*1620*/  FFMA.FTZ R20, R20, R131, R177 ;  /* 0x0000008314147223 */ /* 0x000fe200000100b1 */
[----:B------:R-:W-:-:S02]  /*1630*/  FFMA.FTZ R19, R176, R129, R19 ;  /* 0x00000081b0137223 */ /* 0x000fc40000010013 */
[----:B------:R-:W-:Y:S02]  /*1640*/  F2FP.BF16.F32.PACK_AB R178, R21, R24 ;  /* 0x0000001815b2723e */ /* 0x000fe400000010ff */
[----:B------:R-:W-:Y:S02]  /*1650*/  F2FP.BF16.F32.PACK_AB R179, R22, R23 ;  /* 0x0000001716b3723e */ /* 0x000fe400000010ff */
[----:B------:R-:W-:Y:S02]  /*1660*/  F2FP.BF16.F32.PACK_AB R177, R20, R25 ;  /* 0x0000001914b1723e */ /* 0x000fe400000010ff */
[----:B------:R-:W-:Y:S01]  /*1670*/  F2FP.BF16.F32.PACK_AB R176, R19, R26 ;  /* 0x0000001a13b0723e */ /* 0x000fe200000010ff */
[----:B------:R-:W-:Y:S06]  /*1680*/  BRA `(.L_x_10994) ;  /* 0x0000000000807947 */ /* 0x000fec0003800000 */
.L_x_10993:
[C---:B-----5:R-:W-:Y:S02]  /*1690*/  PRMT R19, R20.reuse, 0x7632, R19 ;  /* 0x0000763214137816 */ /* 0x060fe40000000013 */
[----:B------:R-:W-:Y:S02]  /*16a0*/  SHF.L.U32 R20, R20, 0x10, RZ ;  /* 0x0000001014147819 */ /* 0x000fe400000006ff */
[C---:B------:R-:W-:Y:S02]  /*16b0*/  PRMT R176, R22.reuse, 0x7632, R176 ;  /* 0x0000763216b07816 */ /* 0x040fe400000000b0 */
[C---:B------:R-:W-:Y:S02]  /*16c0*/  SHF.L.U32 R178, R23.reuse, 0x10, RZ ;  /* 0x0000001017b27819 */ /* 0x040fe400000006ff */
[----:B------:R-:W-:Y:S02]  /*16d0*/  SHF.L.U32 R22, R22, 0x10, RZ ;  /* 0x0000001016167819 */ /* 0x000fe400000006ff */
[----:B------:R-:W-:Y:S01]  /*16e0*/  PRMT R177, R23, 0x7632, R177 ;  /* 0x0000763217b17816 */ /* 0x000fe200000000b1 */
[----:B------:R-:W-:Y:S01]  /*16f0*/  FMUL.FTZ R23, R178, R207 ;  /* 0x000000cfb2177220 */ /* 0x000fe20000410000 */
[----:B0-----:R-:W-:-:S02]  /*1700*/  PRMT R24, R21, 0x7632, R24 ;  /* 0x0000763215187816 */ /* 0x001fc40000000018 */
        /* <DEDUP_REMOVED lines=9> */
[-C--:B------:R-:W-:Y:S01]  /*17a0*/  FMUL.FTZ R176, R20, R207.reuse ;  /* 0x000000cf14b07220 */ /* 0x080fe20000410000 */
[-C--:B------:R-:W-:Y:S01]  /*17b0*/  FMUL.FTZ R204, R178, R207.reuse ;  /* 0x000000cfb2cc7220 */ /* 0x080fe20000410000 */
[-C--:B------:R-:W-:Y:S01]  /*17c0*/  FMUL.FTZ R20, R24, R207.reuse ;  /* 0x000000cf18147220 */ /* 0x080fe20000410000 */
[----:B------:R-:W-:Y:S01]  /*17d0*/  FMUL.FTZ R24, R19, R124 ;  /* 0x0000007c13187220 */ /* 0x000fe20000410000 */
[----:B------:R-:W-:Y:S01]  /*17e0*/  FMUL.FTZ R178, R22, R207 ;  /* 0x000000cf16b27220 */ /* 0x000fe20000410000 */
        /* <DEDUP_REMOVED lines=10> */
.L_x_10994:
[----:B------:R-:W0:Y:S02]  /*1890*/  LDC.64 R204, c[0x0][0x3a8] ;  /* 0x0000ea00ffcc7b82 */ /* 0x000e240000000a00 */
[C---:B0-----:R-:W-:Y:S01]  /*18a0*/  IMAD.WIDE.U32 R204, R209.reuse, 0x10, R204 ;  /* 0x00000010d1cc7825 */ /* 0x041fe200078e00cc */
[----:B------:R-:W-:-:S04]  /*18b0*/  IADD3 R209, PT, PT, R209, 0x20, RZ ;  /* 0x00000020d1d17810 */ /* 0x000fc80007ffe0ff */
[----:B------:R0:W-:Y:S03]  /*18c0*/  STG.E.128 desc[UR6][R204.64], R176 ;  /* 0x000000b0cc007986 */ /* 0x0001e6000c101d06 */
.L_x_10992:
[----:B------:R-:W-:Y:S05]  /*18d0*/  BSYNC.RECONVERGENT B0 ;  /* 0x0000000000007941 */ /* 0x000fea0003800200 */
.L_x_10991:
        /* <DEDUP_REMOVED lines=8> */
[----:B0-----:R-:W-:-:S04]  /*1960*/  IMAD.WIDE.U32 R12, R209, 0x10, R12 ;  /* 0x00000010d10c7825 */ /* 0x001fc800078e000c */
[----:B-1----:R-:W-:Y:S02]  /*1970*/  @P0 IMAD.WIDE.U32 R16, R209, 0x10, R14 ;  /* 0x00000010d1100825 */ /* 0x002fe400078e000e */
[----:B------:R-:W5:Y:S04]  /*1980*/  LDG.E.128 R12, desc[UR6][R12.64] ;  /* 0x000000060c0c7981 */ /* 0x000f68000c1e1d00 */
[----:B------:R0:W5:Y:S01]  /*1990*/  @P0 LDG.E.128 R172, desc[UR6][R16.64] ;  /* 0x0000000610ac0981 */ /* 0x000162000c1e1d00 */
[----:B------:R-:W-:Y:S05]  /*19a0*/  @!P0 BRA `(.L_x_10997) ;  /* 0x0000000000b48947 */ /* 0x000fea0003800000 */
[C---:B-----5:R-:W-:Y:S02]  /*19b0*/  PRMT R11, R12.reuse, 0x7632, R11 ;  /* 0x000076320c0b7816 */ /* 0x060fe4000000000b */
[----:B------:R-:W-:Y:S02]  /*19c0*/  SHF.L.U32 R12, R12, 0x10, RZ ;  /* 0x000000100c0c7819 */ /* 0x000fe400000006ff */
[C---:B------:R-:W-:Y:S02]  /*19d0*/  PRMT R177, R14.reuse, 0x7632, R177 ;  /* 0x000076320eb17816 */ /* 0x040fe400000000b1 */
[----:B0-----:R-:W-:Y:S02]  /*19e0*/  SHF.L.U32 R16, R13, 0x10, RZ ;  /* 0x000000100d107819 */ /* 0x001fe400000006ff */
[----:B------:R-:W-:Y:S02]  /*19f0*/  SHF.L.U32 R14, R14, 0x10, RZ ;  /* 0x000000100e0e7819 */ /* 0x000fe400000006ff */
[----:B------:R-:W-:Y:S01]  /*1a00*/  SHF.L.U32 R18, R15, 0x10, RZ ;  /* 0x000000100f127819 */ /* 0x000fe200000006ff */
[-C--:B------:R-:W-:Y:S01]  /*1a10*/  FMUL.FTZ R17, R16, R207.reuse ;  /* 0x000000cf10117220 */ /* 0x080fe20000410000 */
[----:B------:R-:W-:Y:S01]  /*1a20*/  PRMT R176, R13, 0x7632, R176 ;  /* 0x000076320db07816 */ /* 0x000fe200000000b0 */
[-C--:B------:R-:W-:Y:S01]  /*1a30*/  FMUL.FTZ R13, R12, R207.reuse ;  /* 0x000000cf0c0d7220 */ /* 0x080fe20000410000 */
[----:B------:R-:W-:Y:S01]  /*1a40*/  SHF.L.U32 R178, R172, 0x10, RZ ;  /* 0x00000010acb27819 */ /* 0x000fe200000006ff */
[----:B------:R-:W-:Y:S01]  /*1a50*/  FMUL.FTZ R205, R18, R207 ;  /* 0x000000cf12cd7220 */ /* 0x000fe20000410000 */
[----:B------:R-:W-:-:S02]  /*1a60*/  PRMT R12, R172, 0x7632, R12 ;  /* 0x00007632ac0c7816 */ /* 0x000fc4000000000c */
[----:B------:R-:W-:Y:S01]  /*1a70*/  PRMT R179, R15, 0x7632, R179 ;  /* 0x000076320fb37816 */ /* 0x000fe200000000b3 */
[----:B------:R-:W-:Y:S01]  /*1a80*/  FMUL.FTZ R15, R14, R207 ;  /* 0x000000cf0e0f7220 */ /* 0x000fe20000410000 */
[----:B------:R-:W-:Y:S01]  /*1a90*/  SHF.L.U32 R204, R173, 0x10, RZ ;  /* 0x00000010adcc7819 */ /* 0x000fe200000006ff */
[----:B------:R-:W-:Y:S01]  /*1aa0*/  FFMA.FTZ R18, R13, R104, R178 ;  /* 0x000000680d127223 */ /* 0x000fe200000100b2 */
[----:B------:R-:W-:Y:S02]  /*1ab0*/  SHF.L.U32 R208, R174, 0x10, RZ ;  /* 0x00000010aed07819 */ /* 0x000fe400000006ff */
[----:B------:R-:W-:Y:S01]  /*1ac0*/  SHF.L.U32 R14, R11, 0x10, RZ ;  /* 0x000000100b0e7819 */ /* 0x000fe200000006ff */
[----:B------:R-:W-:Y:S01]  /*1ad0*/  FFMA.FTZ R17, R17, R106, R204 ;  /* 0x0000006a11117223 */ /* 0x000fe200000100cc */
[----:B------:R-:W-:Y:S01]  /*1ae0*/  PRMT R13, R173, 0x7632, R13 ;  /* 0x00007632ad0d7816 */ /* 0x000fe2000000000d */
[----:B------:R-:W-:Y:S01]  /*1af0*/  FFMA.FTZ R16, R15, R100, R208 ;  /* 0x000000640f107223 */ /* 0x000fe200000100d0 */
[----:B------:R-:W-:-:S02]  /*1b00*/  SHF.L.U32 R11, R12, 0x10, RZ ;  /* 0x000000100c0b7819 */ /* 0x000fc400000006ff */
[----:B------:R-:W-:Y:S02]  /*1b10*/  PRMT R178, R174, 0x7632, R178 ;  /* 0x00007632aeb27816 */ /* 0x000fe400000000b2 */
[----:B------:R-:W-:Y:S02]  /*1b20*/  SHF.L.U32 R12, R177, 0x10, RZ ;  /* 0x00000010b10c7819 */ /* 0x000fe400000006ff */
[----:B------:R-:W-:Y:S02]  /*1b30*/  SHF.L.U32 R176, R176, 0x10, RZ ;  /* 0x00000010b0b07819 */ /* 0x000fe400000006ff */
        /* <DEDUP_REMOVED lines=20> */
.L_x_10997:
        /* <DEDUP_REMOVED lines=32> */
.L_x_10998:
[----:B------:R-:W0:Y:S02]  /*1e80*/  LDC.64 R204, c[0x0][0x3a8] ;  /* 0x0000ea00ffcc7b82 */ /* 0x000e240000000a00 */
[C---:B0-----:R-:W-:Y:S01]  /*1e90*/  IMAD.WIDE.U32 R204, R209.reuse, 0x10, R204 ;  /* 0x00000010d1cc7825 */ /* 0x041fe200078e00cc */
[----:B------:R-:W-:-:S04]  /*1ea0*/  IADD3 R209, PT, PT, R209, 0x20, RZ ;  /* 0x00000020d1d17810 */ /* 0x000fc80007ffe0ff */
[----:B------:R0:W-:Y:S03]  /*1eb0*/  STG.E.128 desc[UR6][R204.64], R176 ;  /* 0x000000b0cc007986 */ /* 0x0001e6000c101d06 */
.L_x_10996:
[----:B------:R-:W-:Y:S05]  /*1ec0*/  BSYNC.RECONVERGENT B0 ;  /* 0x0000000000007941 */ /* 0x000fea0003800200 */
.L_x_10995:
        /* <DEDUP_REMOVED lines=58> */
.L_x_11001:
        /* <DEDUP_REMOVED lines=32> */
.L_x_11002:
[----:B------:R-:W0:Y:S02]  /*2470*/  LDC.64 R204, c[0x0][0x3a8] ;  /* 0x0000ea00ffcc7b82 */ /* 0x000e240000000a00 */
[C---:B0-----:R-:W-:Y:S01]  /*2480*/  IMAD.WIDE.U32 R204, R209.reuse, 0x10, R204 ;  /* 0x00000010d1cc7825 */ /* 0x041fe200078e00cc */
[----:B------:R-:W-:-:S04]  /*2490*/  IADD3 R209, PT, PT, R209, 0x20, RZ ;  /* 0x00000020d1d17810 */ /* 0x000fc80007ffe0ff */
[----:B------:R0:W-:Y:S03]  /*24a0*/  STG.E.128 desc[UR6][R204.64], R176 ;  /* 0x000000b0cc007986 */ /* 0x0001e6000c101d06 */
.L_x_11000:
[----:B------:R-:W-:Y:S05]  /*24b0*/  BSYNC.RECONVERGENT B0 ;  /* 0x0000000000007941 */ /* 0x000fea0003800200 */
.L_x_10999:
        /* <DEDUP_REMOVED lines=13> */
[----:B0----5:R-:W-:Y:S02]  /*2590*/  PRMT R188, R176, 0x7632, R188 ;  /* 0x00007632b0bc7816 */ /* 0x021fe400000000bc */
[----:B------:R-:W-:Y:S02]  /*25a0*/  PRMT R194, R178, 0x7632, R194 ;  /* 0x00007632b2c27816 */ /* 0x000fe400000000c2 */
[----:B------:R-:W-:Y:S02]  /*25b0*/  SHF.L.U32 R176, R176, 0x10, RZ ;  /* 0x00000010b0b07819 */ /* 0x000fe400000006ff */
[----:B------:R-:W-:Y:S02]  /*25c0*/  SHF.L.U32 R192, R177, 0x10, RZ ;  /* 0x00000010b1c07819 */ /* 0x000fe400000006ff */
[----:B------:R-:W-:Y:S01]  /*25d0*/  SHF.L.U32 R178, R178, 0x10, RZ ;  /* 0x00000010b2b27819 */ /* 0x000fe200000006ff */
[-C--:B------:R-:W-:Y:S01]  /*25e0*/  FMUL.FTZ R27, R176, R207.reuse ;  /* 0x000000cfb01b7220 */ /* 0x080fe20000410000 */
[----:B------:R-:W-:Y:S01]  /*25f0*/  SHF.L.U32 R208, R179, 0x10, RZ ;  /* 0x00000010b3d07819 */ /* 0x000fe200000006ff */
[-C--:B------:R-:W-:Y:S01]  /*2600*/  FMUL.FTZ R189, R192, R207.reuse ;  /* 0x000000cfc0bd7220 */ /* 0x080fe20000410000 */
[----:B------:R-:W-:Y:S01]  /*2610*/  PRMT R190, R177, 0x7632, R190 ;  /* 0x00007632b1be7816 */ /* 0x000fe200000000be */
[-C--:B------:R-:W-:Y:S01]  /*2620*/  FMUL.FTZ R191, R178, R207.reuse ;  /* 0x000000cfb2bf7220 */ /* 0x080fe20000410000 */
[----:B------:R-:W-:Y:S01]  /*2630*/  PRMT R204, R179, 0x7632, R204 ;  /* 0x00007632b3cc7816 */ /* 0x000fe200000000cc */
[----:B------:R-:W-:Y:S01]  /*2640*/  FMUL.FTZ R193, R208, R207 ;  /* 0x000000cfd0c17220 */ /* 0x000fe20000410000 */
[----:B------:R-:W-:-:S02]  /*2650*/  PRMT R176, R172, 0x7632, R176 ;  /* 0x00007632acb07816 */ /* 0x000fc400000000b0 */
[----:B------:R-:W-:Y:S02]  /*2660*/  PRMT R178, R173, 0x7632, R178 ;  /* 0x00007632adb27816 */ /* 0x000fe400000000b2 */
[----:B------:R-:W-:Y:S02]  /*2670*/  PRMT R192, R174, 0x7632, R192 ;  /* 0x00007632aec07816 */ /* 0x000fe400000000c0 */
        /* <DEDUP_REMOVED lines=22> */
[----:B------:R-:W-:Y:S01]  /*27e0*/  FFMA.FTZ R188, R188, R57, R177 ;  /* 0x00000039bcbc7223 */ /* 0x000fe200000100b1 */
[----:B------:R-:W-:-:S02]  /*27f0*/  FFMA.FTZ R192, R192, R53, R205 ;  /* 0x00000035c0c07223 */ /* 0x000fc400000100cd */
[----:B------:R-:W-:Y:S01]  /*2800*/  FFMA.FTZ R194, R204, R55, R211 ;  /* 0x00000037ccc27223 */ /* 0x000fe200000100d3 */
[----:B------:R-:W-:Y:S02]  /*2810*/  F2FP.BF16.F32.PACK_AB R177, R190, R189 ;  /* 0x000000bdbeb1723e */ /* 0x000fe400000010ff */
[----:B------:R-:W-:Y:S02]  /*2820*/  F2FP.BF16.F32.PACK_AB R178, R192, R191 ;  /* 0x000000bfc0b2723e */ /* 0x000fe400000010ff */
[----:B------:R-:W-:Y:S02]  /*2830*/  F2FP.BF16.F32.PACK_AB R179, R194, R193 ;  /* 0x000000c1c2b3723e */ /* 0x000fe400000010ff */
[----:B------:R-:W-:Y:S01]  /*2840*/  F2FP.BF16.F32.PACK_AB R176, R188, R27 ;  /* 0x0000001bbcb0723e */ /* 0x000fe200000010ff */
[----:B------:R-:W-:Y:S06]  /*2850*/  BRA `(.L_x_11006) ;  /* 0x0000000000807947 */ /* 0x000fec0003800000 */
.L_x_11005:
[----:B-----5:R-:W-:Y:S02]  /*2860*/  PRMT R27, R176, 0x7632, R27 ;  /* 0x00007632b01b7816 */ /* 0x020fe4000000001b */
[----:B------:R-:W-:Y:S02]  /*2870*/  PRMT R191, R178, 0x7632, R191 ;  /* 0x00007632b2bf7816 */ /* 0x000fe400000000bf */
[----:B------:R-:W-:Y:S02]  /*2880*/  SHF.L.U32 R176, R176, 0x10, RZ ;  /* 0x00000010b0b07819 */ /* 0x000fe400000006ff */
[----:B------:R-:W-:Y:S02]  /*2890*/  SHF.L.U32 R178, R178, 0x10, RZ ;  /* 0x00000010b2b27819 */ /* 0x000fe400000006ff */
[----:B0-----:R-:W-:Y:S02]  /*28a0*/  PRMT R188, R177, 0x7632, R188 ;  /* 0x00007632b1bc7816 */ /* 0x001fe400000000bc */
        /* <DEDUP_REMOVED lines=23> */
[----:B------:R-:W-:-:S02]  /*2a20*/  F2FP.BF16.F32.PACK_AB R177, R190, R189 ;  /* 0x000000bdbeb1723e */ /* 0x000fc400000010ff */
[----:B------:R-:W-:Y:S02]  /*2a30*/  F2FP.BF16.F32.PACK_AB R179, R194, R193 ;  /* 0x000000c1c2b3723e */ /* 0x000fe400000010ff */
[----:B------:R-:W-:Y:S02]  /*2a40*/  F2FP.BF16.F32.PACK_AB R178, R192, R191 ;  /* 0x000000bfc0b2723e */ /* 0x000fe400000010ff */
[----:B------:R-:W-:-:S07]  /*2a50*/  F2FP.BF16.F32.PACK_AB R176, R188, R27 ;  /* 0x0000001bbcb0723e */ /* 0x000fce00000010ff */
.L_x_11006:
[----:B------:R-:W0:Y:S02]  /*2a60*/  LDC.64 R204, c[0x0][0x3a8] ;  /* 0x0000ea00ffcc7b82 */ /* 0x000e240000000a00 */
[C---:B0-----:R-:W-:Y:S01]  /*2a70*/  IMAD.WIDE.U32 R204, R209.reuse, 0x10, R204 ;  /* 0x00000010d1cc7825 */ /* 0x041fe200078e00cc */
[----:B------:R-:W-:-:S04]  /*2a80*/  IADD3 R209, PT, PT, R209, 0x20, RZ ;  /* 0x00000020d1d17810 */ /* 0x000fc80007ffe0ff */
[----:B------:R0:W-:Y:S03]  /*2a90*/  STG.E.128 desc[UR6][R204.64], R176 ;  /* 0x000000b0cc007986 */ /* 0x0001e6000c101d06 */
.L_x_11004:
[----:B------:R-:W-:Y:S05]  /*2aa0*/  BSYNC.RECONVERGENT B0 ;  /* 0x0000000000007941 */ /* 0x000fea0003800200 */
.L_x_11003:
        /* <DEDUP_REMOVED lines=21> */
[----:B------:R-:W-:-:S02]  /*2c00*/  SHF.L.U32 R202, R172, 0x10, RZ ;  /* 0x00000010acca7819 */ /* 0x000fc400000006ff */
[C---:B------:R-:W-:Y:S01]  /*2c10*/  PRMT R201, R179.reuse, 0x7632, R201 ;  /* 0x00007632b3c97816 */ /* 0x040fe200000000c9 */
[-C--:B------:R-:W-:Y:S01]  /*2c20*/  FMUL.FTZ R199, R178, R207.reuse ;  /* 0x000000cfb2c77220 */ /* 0x080fe20000410000 */
[----:B------:R-:W-:Y:S01]  /*2c30*/  SHF.L.U32 R178, R179, 0x10, RZ ;  /* 0x00000010b3b27819 */ /* 0x000fe200000006ff */
[----:B------:R-:W-:Y:S01]  /*2c40*/  FFMA.FTZ R195, R195, R32, R202 ;  /* 0x00000020c3c37223 */ /* 0x000fe200000100ca */
        /* <DEDUP_REMOVED lines=12> */
[----:B------:R-:W-:Y:S01]  /*2d10*/  PRMT R176, R172, 0x7632, R176 ;  /* 0x00007632acb07816 */ /* 0x000fe200000000b0 */
[----:B------:R-:W-:Y:S01]  /*2d20*/  FFMA.FTZ R197, R197, R34, R204 ;  /* 0x00000022c5c57223 */ /* 0x000fe200000100cc */
[----:B------:R-:W-:-:S02]  /*2d30*/  PRMT R178, R174, 0x7632, R178 ;  /* 0x00007632aeb27816 */ /* 0x000fc400000000b2 */
        /* <DEDUP_REMOVED lines=15> */
[----:B------:R-:W-:Y:S01]  /*2e30*/  F2FP.BF16.F32.PACK_AB R176, R196, R195 ;  /* 0x000000c3c4b0723e */ /* 0x000fe200000010ff */
[----:B------:R-:W-:Y:S06]  /*2e40*/  BRA `(.L_x_11010) ;  /* 0x0000000000807947 */ /* 0x000fec0003800000 */
.L_x_11009:
[C---:B-----5:R-:W-:Y:S02]  /*2e50*/  SHF.L.U32 R200, R179.reuse, 0x10, RZ ;  /* 0x00000010b3c87819 */ /* 0x060fe400000006ff */
[----:B------:R-:W-:Y:S02]  /*2e60*/  PRMT R195, R179, 0x7632, R195 ;  /* 0x00007632b3c37816 */ /* 0x000fe400000000c3 */
[C---:B------:R-:W-:Y:S01]  /*2e70*/  SHF.L.U32 R198, R177.reuse, 0x10, RZ ;  /* 0x00000010b1c67819 */ /* 0x040fe200000006ff */
[-C--:B------:R-:W-:Y:S01]  /*2e80*/  FMUL.FTZ R201, R200, R207.reuse ;  /* 0x000000cfc8c97220 */ /* 0x080fe20000410000 */
[----:B------:R-:W-:Y:S02]  /*2e90*/  PRMT R179, R176, 0x7632, R179 ;  /* 0x00007632b0b37816 */ /* 0x000fe400000000b3 */
[----:B0-----:R-:W-:Y:S01]  /*2ea0*/  PRMT R196, R177, 0x7632, R196 ;  /* 0x00007632b1c47816 */ /* 0x001fe200000000c4 */
[-C--:B------:R-:W-:Y:S01]  /*2eb0*/  FMUL.FTZ R197, R198, R207.reuse ;  /* 0x000000cfc6c57220 */ /* 0x080fe20000410000 */
        /* <DEDUP_REMOVED lines=8> */
[-C--:B------:R-:W-:Y:S01]  /*2f40*/  FMUL.FTZ R200, R200, R207.reuse ;  /* 0x000000cfc8c87220 */ /* 0x080fe20000410000 */
[----:B------:R-:W-:Y:S01]  /*2f50*/  SHF.L.U32 R178, R178, 0x10, RZ ;  /* 0x00000010b2b27819 */ /* 0x000fe200000006ff */
[-C--:B------:R-:W-:Y:S01]  /*2f60*/  FMUL.FTZ R198, R198, R207.reuse ;  /* 0x000000cfc6c67220 */ /* 0x080fe20000410000 */
[----:B------:R-:W-:Y:S01]  /*2f70*/  SHF.L.U32 R176, R179, 0x10, RZ ;  /* 0x00000010b3b07819 */ /* 0x000fe200000006ff */
        /* <DEDUP_REMOVED lines=13> */
.L_x_11010:
[----:B------:R-:W0:Y:S02]  /*3050*/  LDC.64 R204, c[0x0][0x3a8] ;  /* 0x0000ea00ffcc7b82 */ /* 0x000e240000000a00 */
[----:B0-----:R-:W-:-:S05]  /*3060*/  IMAD.WIDE.U32 R204, R209, 0x10, R204 ;  /* 0x00000010d1cc7825 */ /* 0x001fca00078e00cc */
[----:B------:R0:W-:Y:S02]  /*3070*/  STG.E.128 desc[UR6][R204.64], R176 ;  /* 0x000000b0cc007986 */ /* 0x0001e4000c101d06 */
.L_x_11008:
[----:B------:R-:W-:Y:S05]  /*3080*/  BSYNC.RECONVERGENT B0 ;  /* 0x0000000000007941 */ /* 0x000fea0003800200 */
.L_x_11007:
[----:B0-----:R-:W-:Y:S01]  /*3090*/  FADD.FTZ R177, RZ, R187 ;  /* 0x000000bbffb17221 */ /* 0x001fe20000010000 */
[C---:B------:R-:W-:Y:S01]  /*30a0*/  ISETP.GT.U32.AND P3, PT, R2.reuse, 0x3f, PT ;  /* 0x0000003f0200780c */ /* 0x040fe20003f64070 */
[----:B------:R-:W-:Y:S01]  /*30b0*/  UMOV UR4, 0xffffffff ;  /* 0xffffffff00047882 */ /* 0x000fe20000000000 */
[----:B------:R-:W-:Y:S01]  /*30c0*/  ISETP.GT.U32.AND P2, PT, R2, 0x5f, PT ;  /* 0x0000005f0200780c */ /* 0x000fe20003f44070 */
        /* <DEDUP_REMOVED lines=174> */
.L_x_11036:
        /* <DEDUP_REMOVED lines=9> */
[----:B------:R-:W1:Y:S02]  /*3c40*/  @!P1 LDC.64 R178, c[0x0][0x3c0] ;  /* 0x0000f000ffb29b82 */ /* 0x000e640000000a00 */
[----:B------:R-:W2:Y:S06]  /*3c50*/  MUFU.RSQ R207, R204 ;  /* 0x000000cc00cf7308 */ /* 0x000eac0000001400 */
[----:B------:R-:W3:Y:S01]  /*3c60*/  @!P1 LDC.64 R176, c[0x0][0x3c8] ;  /* 0x0000f200ffb09b82 */ /* 0x000ee20000000a00 */
[----:B-1----:R-:W-:-:S05]  /*3c70*/  @!P1 IMAD.WIDE R178, R0, 0x4, R178 ;  /* 0x0000000400b29825 */ /* 0x002fca00078e02b2 */
[----:B------:R1:W-:Y:S01]  /*3c80*/  @!P1 STG.E desc[UR6][R178.64], R205 ;  /* 0x000000cdb2009986 */ /* 0x0003e2000c101906 */
[----:B---3--:R-:W-:-:S05]  /*3c90*/  @!P1 IMAD.WIDE R176, R0, 0x4, R176 ;  /* 0x0000000400b09825 */ /* 0x008fca00078e02b0 */
[----:B--2---:R1:W-:Y:S01]  /*3ca0*/  @!P1 STG.E desc[UR6][R176.64], R207 ;  /* 0x000000cfb0009986 */ /* 0x0043e2000c101906 */
[----:B------:R-:W-:Y:S05]  /*3cb0*/  @!P4 BRA `(.L_x_11013) ;  /* 0x000000000080c947 */ /* 0x000fea0003800000 */
[----:B-1----:R-:W1:Y:S01]  /*3cc0*/  LDC.64 R204, c[0x0][0x428] ;  /* 0x00010a00ffcc7b82 */ /* 0x002e620000000a00 */
[--C-:B------:R-:W-:Y:S01]  /*3cd0*/  FADD.FTZ R176, R187, -R206.reuse ;  /* 0x800000cebbb07221 */ /* 0x100fe20000010000 */
[--C-:B------:R-:W-:Y:S01]  /*3ce0*/  FADD.FTZ R178, R180, -R206.reuse ;  /* 0x800000ceb4b27221 */ /* 0x100fe20000010000 */
[--C-:B0-----:R-:W-:Y:S01]  /*3cf0*/  FADD.FTZ R208, R186, -R206.reuse ;  /* 0x800000cebad07221 */ /* 0x101fe20000010000 */
        /* <DEDUP_REMOVED lines=22> */
[----:B-1----:R-:W-:Y:S01]  /*3e60*/  IMAD.WIDE.U32 R204, R203, 0x10, R204 ;  /* 0x00000010cbcc7825 */ /* 0x002fe200078e00cc */
[----:B------:R-:W-:-:S02]  /*3e70*/  F2FP.BF16.F32.PACK_AB R177, R210, R179 ;  /* 0x000000b3d2b1723e */ /* 0x000fc400000010ff */
[----:B------:R-:W-:Y:S02]  /*3e80*/  F2FP.BF16.F32.PACK_AB R178, R209, R178 ;  /* 0x000000b2d1b2723e */ /* 0x000fe400000010ff */
[----:B------:R-:W-:Y:S02]  /*3e90*/  F2FP.BF16.F32.PACK_AB R179, R218, R211 ;  /* 0x000000d3dab3723e */ /* 0x000fe400000010ff */
[----:B------:R-:W-:-:S03]  /*3ea0*/  IADD3 R203, PT, PT, R203, 0x20, RZ ;  /* 0x00000020cbcb7810 */ /* 0x000fc60007ffe0ff */
[----:B------:R2:W-:Y:S04]  /*3eb0*/  STG.E.128 desc[UR6][R204.64], R176 ;  /* 0x000000b0cc007986 */ /* 0x0005e8000c101d06 */
.L_x_11013:
[----:B------:R-:W-:Y:S05]  /*3ec0*/  BSYNC.RECONVERGENT B0 ;  /* 0x0000000000007941 */ /* 0x000fea0003800200 */
.L_x_11012:
[----:B------:R-:W-:Y:S01]  /*3ed0*/  ISETP.GE.U32.AND P0, PT, R2, 0x40, PT ;  /* 0x000000400200780c */ /* 0x000fe20003f06070 */
[----:B------:R-:W-:-:S12]  /*3ee0*/  BSSY.RECONVERGENT B0, `(.L_x_11014) ;  /* 0x0000022000007945 */ /* 0x000fd80003800200 */
[----:B------:R-:W-:Y:S05]  /*3ef0*/  @!P0 BRA `(.L_x_11015) ;  /* 0x0000000000808947 */ /* 0x000fea0003800000 */
[----:B-12---:R-:W1:Y:S01]  /*3f00*/  LDC.64 R204, c[0x0][0x428] ;  /* 0x00010a00ffcc7b82 */ /* 0x006e620000000a00 */
        /* <DEDUP_REMOVED lines=31> */
.L_x_11015:
[----:B------:R-:W-:Y:S05]  /*4100*/  BSYNC.RECONVERGENT B0 ;  /* 0x0000000000007941 */ /* 0x000fea0003800200 */
.L_x_11014:
[----:B------:R-:W-:Y:S01]  /*4110*/  ISETP.GE.U32.AND P0, PT, R2, 0x60, PT ;  /* 0x000000600200780c */ /* 0x000fe20003f06070 */
[----:B------:R-:W-:-:S12]  /*4120*/  BSSY.RECONVERGENT B0, `(.L_x_11016) ;  /* 0x0000022000007945 */ /* 0x000fd80003800200 */
[----:B------:R-:W-:Y:S05]  /*4130*/  @!P0 BRA `(.L_x_11017) ;  /* 0x0000000000808947 */ /* 0x000fea0003800000 */
[----:B-123--:R-:W1:Y:S01]  /*4140*/  LDC.64 R204, c[0x0][0x428] ;  /* 0x00010a00ffcc7b82 */ /* 0x00ee620000000a00 */
        /* <DEDUP_REMOVED lines=31> */
.L_x_11017:
[----:B------:R-:W-:Y:S05]  /*4340*/  BSYNC.RECONVERGENT B0 ;  /* 0x0000000000007941 */ /* 0x000fea0003800200 */
.L_x_11016:
[----:B------:R-:W-:Y:S01]  /*4350*/  ISETP.GE.U32.AND P0, PT, R2, 0x80, PT ;  /* 0x000000800200780c */ /* 0x000fe20003f06070 */
[----:B------:R-:W-:-:S12]  /*4360*/  BSSY.RECONVERGENT B0, `(.L_x_11018) ;  /* 0x0000022000007945 */ /* 0x000fd80003800200 */
[----:B------:R-:W-:Y:S05]  /*4370*/  @!P0 BRA `(.L_x_11019) ;  /* 0x0000000000808947 */ /* 0x000fea0003800000 */
[----:B-1234-:R-:W1:Y:S01]  /*4380*/  LDC.64 R204, c[0x0][0x428] ;  /* 0x00010a00ffcc7b82 */ /* 0x01ee620000000a00 */
        /* <DEDUP_REMOVED lines=31> */
.L_x_11019:
[----:B------:R-:W-:Y:S05]  /*4580*/  BSYNC.RECONVERGENT B0 ;  /* 0x0000000000007941 */ /* 0x000fea0003800200 */
.L_x_11018:
[----:B------:R-:W-:Y:S01]  /*4590*/  ISETP.GE.U32.AND P0, PT, R2, 0xa0, PT ;  /* 0x000000a00200780c */ /* 0x000fe20003f06070 */
        /* <DEDUP_REMOVED lines=28> */
[----:B0-----:R-:W-:Y:S01]  /*4760*/  IMAD.WIDE.U32 R204, R203, 0x10, R204 ;  /* 0x00000010cbcc7825 */ /* 0x001fe200078e00cc */
[----:B------:R-:W-:-:S02]  /*4770*/  F2FP.BF16.F32.PACK_AB R177, R210, R179 ;  /* 0x000000b3d2b1723e */ /* 0x000fc400000010ff */
[----:B------:R-:W-:Y:S02]  /*4780*/  F2FP.BF16.F32.PACK_AB R178, R209, R178 ;  /* 0x000000b2d1b2723e */ /* 0x000fe400000010ff */
[----:B------:R-:W-:Y:S02]  /*4790*/  F2FP.BF16.F32.PACK_AB R179, R218, R211 ;  /* 0x000000d3dab3723e */ /* 0x000fe400000010ff */
[----:B------:R-:W-:-:S03]  /*47a0*/  IADD3 R203, PT, PT, R203, 0x20, RZ ;  /* 0x00000020cbcb7810 */ /* 0x000fc60007ffe0ff */
[----:B------:R0:W-:Y:S04]  /*47b0*/  STG.E.128 desc[UR6][R204.64], R176 ;  /* 0x000000b0cc007986 */ /* 0x0001e8000c101d06 */
.L_x_11021:
[----:B------:R-:W-:Y:S05]  /*47c0*/  BSYNC.RECONVERGENT B0 ;  /* 0x0000000000007941 */ /* 0x000fea0003800200 */
.L_x_11020:
        /* <DEDUP_REMOVED lines=32> */
[----:B------:R-:W-:-:S05]  /*49d0*/  F2FP.BF16.F32.PACK_AB R176, R207, R176 ;  /* 0x000000b0cfb0723e */ /* 0x000fca00000010ff */
[----:B------:R0:W-:Y:S02]  /*49e0*/  STG.E.128 desc[UR6][R204.64], R176 ;  /* 0x000000b0cc007986 */ /* 0x0001e4000c101d06 */
.L_x_11023:
[----:B------:R-:W-:Y:S05]  /*49f0*/  BSYNC.RECONVERGENT B0 ;  /* 0x0000000000007941 */ /* 0x000fea0003800200 */
.L_x_11022:
[----:B01234-:R-:W0:Y:S02]  /*4a00*/  LDC.64 R176, c[0x0][0x380] ;  /* 0x0000e000ffb07b82 */ /* 0x01fe240000000a00 */
[----:B0-----:R-:W-:-:S04]  /*4a10*/  LEA R0, R176, R0, 0x2 ;  /* 0x00000000b0007211 */ /* 0x001fc800078e10ff */
[----:B------:R-:W-:-:S13]  /*4a20*/  ISETP.GE.AND P0, PT, R0, R177, PT ;  /* 0x000000b10000720c */ /* 0x000fda0003f06270 */
[----:B------:R-:W-:Y:S05]  /*4a30*/  @!P0 BRA `(.L_x_11024) ;  /* 0xffffffc000848947 */ /* 0x000fea000383ffff */
[----:B------:R-:W-:Y:S05]  /*4a40*/  EXIT ;  /* 0x000000000000794d */ /* 0x000fea0003800000 */
.L_x_11011:
        /* <DEDUP_REMOVED lines=8> */
.L_x_11026:
[----:B------:R-:W-:Y:S05]  /*4ad0*/  BSYNC B0 ;  /* 0x0000000000007941 */ /* 0x000fea0003800000 */
.L_x_11025:
        /* <DEDUP_REMOVED lines=10> */
.L_x_11027:
[----:B------:R-:W-:Y:S01]  /*4b80*/  HFMA2 R211, -RZ, RZ, 0, 2.384185791015625e-07 ;  /* 0x00000004ffd37431 */ /* 0x000fe200000001ff */
[----:B------:R-:W-:-:S05]  /*4b90*/  MOV R179, R210 ;  /* 0x000000d200b37202 */ /* 0x000fca0000000f00 */
[----:B------:R-:W-:-:S05]  /*4ba0*/  FADD.FTZ R179, R178, R179 ;  /* 0x000000b3b2b37221 */ /* 0x000fca0000010000 */
[----:B------:R-:W-:-:S07]  /*4bb0*/  MOV R212, R179 ;  /* 0x000000b300d47202 */ /* 0x000fce0000000f00 */
[----:B------:R-:W-:Y:S05]  /*4bc0*/  WARPSYNC.COLLECTIVE R209, `(.L_x_11028) ;  /* 0x00000000d1087348 */ /* 0x000fea0003c00000 */
[----:B------:R0:W1:Y:S02]  /*4bd0*/  SHFL.BFLY P6, R210, R212, R211, R214 ;  /* 0x0c0000d3d4d27389 */ /* 0x00006400000c00d6 */
[----:B01----:R-:W-:Y:S05]  /*4be0*/  ENDCOLLECTIVE ;  /* 0x000000000000791b */ /* 0x003fea0003800000 */
.L_x_11028:
[----:B------:R-:W-:Y:S01]  /*4bf0*/  HFMA2 R211, -RZ, RZ, 0, 4.76837158203125e-07 ;  /* 0x00000008ffd37431 */ /* 0x000fe200000001ff */
[----:B------:R-:W-:-:S05]  /*4c00*/  MOV R176, R210 ;  /* 0x000000d200b07202 */ /* 0x000fca0000000f00 */
[----:B------:R-:W-:-:S05]  /*4c10*/  FADD.FTZ R207, R179, R176 ;  /* 0x000000b0b3cf7221 */ /* 0x000fca0000010000 */
[----:B------:R-:W-:-:S07]  /*4c20*/  MOV R212, R207 ;  /* 0x000000cf00d47202 */ /* 0x000fce0000000f00 */
[----:B------:R-:W-:Y:S05]  /*4c30*/  WARPSYNC.COLLECTIVE R209, `(.L_x_11029) ;  /* 0x00000000d1087348 */ /* 0x000fea0003c00000 */
[----:B------:R0:W1:Y:S02]  /*4c40*/  SHFL.BFLY P6, R210, R212, R211, R214 ;  /* 0x0c0000d3d4d27389 */ /* 0x00006400000c00d6 */
[----:B01----:R-:W-:Y:S05]  /*4c50*/  ENDCOLLECTIVE ;  /* 0x000000000000791b */ /* 0x003fea0003800000 */
.L_x_11029:
[----:B------:R-:W-:Y:S01]  /*4c60*/  HFMA2 R211, -RZ, RZ, 0, 9.5367431640625e-07 ;  /* 0x00000010ffd37431 */ /* 0x000fe200000001ff */
[----:B------:R-:W-:-:S05]  /*4c70*/  MOV R176, R210 ;  /* 0x000000d200b07202 */ /* 0x000fca0000000f00 */
[----:B------:R-:W-:-:S05]  /*4c80*/  FADD.FTZ R208, R207, R176 ;  /* 0x000000b0cfd07221 */ /* 0x000fca0000010000 */
[----:B------:R-:W-:-:S07]  /*4c90*/  MOV R212, R208 ;  /* 0x000000d000d47202 */ /* 0x000fce0000000f00 */
[----:B------:R-:W-:Y:S05]  /*4ca0*/  WARPSYNC.COLLECTIVE R209, `(.L_x_11030) ;  /* 0x00000000d1087348 */ /* 0x000fea0003c00000 */
[----:B------:R0:W1:Y:S02]  /*4cb0*/  SHFL.BFLY P6, R210, R212, R211, R214 ;  /* 0x0c0000d3d4d27389 */ /* 0x00006400000c00d6 */
[----:B01----:R-:W-:Y:S05]  /*4cc0*/  ENDCOLLECTIVE ;  /* 0x000000000000791b */ /* 0x003fea0003800000 */
.L_x_11030:
        /* <DEDUP_REMOVED lines=106> */
.L_x_11031:
[----:B------:R-:W-:Y:S01]  /*5370*/  HFMA2 R211, -RZ, RZ, 0, 1.1920928955078125e-07 ;  /* 0x00000002ffd37431 */ /* 0x000fe200000001ff */
[----:B------:R-:W-:-:S05]  /*5380*/  MOV R177, R210 ;  /* 0x000000d200b17202 */ /* 0x000fca0000000f00 */
[----:B------:R-:W-:-:S05]  /*5390*/  FADD.FTZ R177, R176, R177 ;  /* 0x000000b1b0b17221 */ /* 0x000fca0000010000 */
[----:B------:R-:W-:-:S07]  /*53a0*/  MOV R212, R177 ;  /* 0x000000b100d47202 */ /* 0x000fce0000000f00 */
[----:B------:R-:W-:Y:S05]  /*53b0*/  WARPSYNC.COLLECTIVE R209, `(.L_x_11032) ;  /* 0x00000000d1087348 */ /* 0x000fea0003c00000 */
[----:B------:R0:W1:Y:S02]  /*53c0*/  SHFL.BFLY P6, R210, R212, R211, R214 ;  /* 0x0c0000d3d4d27389 */ /* 0x00006400000c00d6 */
[----:B01----:R-:W-:Y:S05]  /*53d0*/  ENDCOLLECTIVE ;  /* 0x000000000000791b */ /* 0x003fea0003800000 */
.L_x_11032:
[----:B------:R-:W-:Y:S01]  /*53e0*/  HFMA2 R211, -RZ, RZ, 0, 2.384185791015625e-07 ;  /* 0x00000004ffd37431 */ /* 0x000fe200000001ff */
[----:B------:R-:W-:-:S05]  /*53f0*/  MOV R178, R210 ;  /* 0x000000d200b27202 */ /* 0x000fca0000000f00 */
[----:B------:R-:W-:-:S05]  /*5400*/  FADD.FTZ R178, R177, R178 ;  /* 0x000000b2b1b27221 */ /* 0x000fca0000010000 */
[----:B------:R-:W-:-:S07]  /*5410*/  MOV R212, R178 ;  /* 0x000000b200d47202 */ /* 0x000fce0000000f00 */
[----:B------:R-:W-:Y:S05]  /*5420*/  WARPSYNC.COLLECTIVE R209, `(.L_x_11033) ;  /* 0x00000000d1087348 */ /* 0x000fea0003c00000 */
[----:B------:R0:W1:Y:S02]  /*5430*/  SHFL.BFLY P6, R210, R212, R211, R214 ;  /* 0x0c0000d3d4d27389 */ /* 0x00006400000c00d6 */
[----:B01----:R-:W-:Y:S05]  /*5440*/  ENDCOLLECTIVE ;  /* 0x000000000000791b */ /* 0x003fea0003800000 */
.L_x_11033:
[----:B------:R-:W-:Y:S01]  /*5450*/  HFMA2 R211, -RZ, RZ, 0, 4.76837158203125e-07 ;  /* 0x00000008ffd37431 */ /* 0x000fe200000001ff */
[----:B------:R-:W-:-:S05]  /*5460*/  MOV R179, R210 ;  /* 0x000000d200b37202 */ /* 0x000fca0000000f00 */
[----:B------:R-:W-:-:S05]  /*5470*/  FADD.FTZ R179, R178, R179 ;  /* 0x000000b3b2b37221 */ /* 0x000fca0000010000 */
[----:B------:R-:W-:-:S07]  /*5480*/  MOV R212, R179 ;  /* 0x000000b300d47202 */ /* 0x000fce0000000f00 */
[----:B------:R-:W-:Y:S05]  /*5490*/  WARPSYNC.COLLECTIVE R209, `(.L_x_11034) ;  /* 0x00000000d1087348 */ /* 0x000fea0003c00000 */
[----:B------:R0:W1:Y:S02]  /*54a0*/  SHFL.BFLY P6, R210, R212, R211, R214 ;  /* 0x0c0000d3d4d27389 */ /* 0x00006400000c00d6 */
[----:B01----:R-:W-:Y:S05]  /*54b0*/  ENDCOLLECTIVE ;  /* 0x000000000000791b */ /* 0x003fea0003800000 */
.L_x_11034:
[----:B------:R-:W-:Y:S01]  /*54c0*/  HFMA2 R211, -RZ, RZ, 0, 9.5367431640625e-07 ;  /* 0x00000010ffd37431 */ /* 0x000fe200000001ff */
[----:B------:R-:W-:-:S05]  /*54d0*/  MOV R208, R210 ;  /* 0x000000d200d07202 */ /* 0x000fca0000000f00 */
[----:B------:R-:W-:-:S05]  /*54e0*/  FADD.FTZ R208, R179, R208 ;  /* 0x000000d0b3d07221 */ /* 0x000fca0000010000 */
[----:B------:R-:W-:-:S07]  /*54f0*/  MOV R212, R208 ;  /* 0x000000d000d47202 */ /* 0x000fce0000000f00 */
[----:B------:R-:W-:Y:S05]  /*5500*/  WARPSYNC.COLLECTIVE R209, `(.L_x_11035) ;  /* 0x00000000d1087348 */ /* 0x000fea0003c00000 */
[----:B------:R0:W1:Y:S02]  /*5510*/  SHFL.BFLY P6, R210, R212, R211, R214 ;  /* 0x0c0000d3d4d27389 */ /* 0x00006400000c00d6 */
[----:B01----:R-:W-:Y:S05]  /*5520*/  ENDCOLLECTIVE ;  /* 0x000000000000791b */ /* 0x003fea0003800000 */
.L_x_11035:
[----:B------:R-:W-:Y:S01]  /*5530*/  MOV R207, R210 ;  /* 0x000000d200cf7202 */ /* 0x000fe20000000f00 */
[----:B------:R-:W-:Y:S06]  /*5540*/  BRA `(.L_x_11036) ;  /* 0xffffffe400987947 */ /* 0x000fec000383ffff */
.L_x_11037:
        /* <DEDUP_REMOVED lines=11> */
.L_x_54364:


//--------------------- .text._ZN10layer_norm13ln_fwd_kernelINS_13Kernel_traitsIf13__nv_bfloat16S2_S2_fjLj1536ELj1ELj4ELj1ELj16ENS_18Kernel_traits_baseILj1536EfS2_S2_S2_fjLj128EEEEELb0ELb1ELb0ELb1EEEvNS_9FwdParamsE --------------------------
	.section	.text._ZN10layer_norm13ln_fwd_kernelINS_13Kernel_traitsIf13__nv_bfloat16S2_S2_fjLj1536ELj1ELj4ELj1ELj16ENS_18Kernel_traits_baseILj1536EfS2_S2_S2_fjLj128EEEEELb0ELb1ELb0ELb1EEEvNS_9FwdParamsE,"ax",@progbits
	.align	128
        .global         _ZN10layer_norm13ln_fwd_kernelINS_13Kernel_traitsIf13__nv_bfloat16S2_S2_fjLj1536ELj1ELj4ELj1ELj16ENS_18Kernel_traits_baseILj1536EfS2_S2_S2_fjLj128EEEEELb0ELb1ELb0ELb1EEEvNS_9FwdParamsE
        .type           _ZN10layer_norm13ln_fwd_kernelINS_13Kernel_traitsIf13__nv_bfloat16S2_S2_fjLj1536ELj1ELj4ELj1ELj16ENS_18Kernel_traits_baseILj1536EfS2_S2_S2_fjLj128EEEEELb0ELb1ELb0ELb1EEEvNS_9FwdParamsE,@function
        .size           _ZN10layer_norm13ln_fwd_kernelINS_13Kernel_traitsIf13__nv_bfloat16S2_S2_fjLj1536ELj1ELj4ELj1ELj16ENS_18Kernel_traits_baseILj1536EfS2_S2_S2_fjLj128EEEEELb0ELb1ELb0ELb1EEEvNS_9FwdParamsE,(.L_x_54365 - _ZN10layer_norm13ln_fwd_kernelINS_13Kernel_traitsIf13__nv_bfloat16S2_S2_fjLj1536ELj1ELj4ELj1ELj16ENS_18Kernel_traits_baseILj1536EfS2_S2_S2_fjLj128EEEEELb0ELb1ELb0ELb1EEEvNS_9FwdParamsE)
        .other          _ZN10layer_norm13ln_fwd_kernelINS_13Kernel_traitsIf13__nv_bfloat16S2_S2_fjLj1536ELj1ELj4ELj1ELj16ENS_18Kernel_traits_baseILj1536EfS2_S2_S2_fjLj128EEEEELb0ELb1ELb0ELb1EEEvNS_9FwdParamsE,@"STO_CUDA_ENTRY STV_DEFAULT"
_ZN10layer_norm13ln_fwd_kernelINS_13Kernel_traitsIf13__nv_bfloat16S2_S2_fjLj1536ELj1ELj4ELj1ELj16ENS_18Kernel_traits_baseILj1536EfS2_S2_S2_fjLj128EEEEELb0ELb1ELb0ELb1EEEvNS_9FwdParamsE:
.text._ZN10layer_norm13ln_fwd_kernelINS_13Kernel_traitsIf13__nv_bfloat16S2_S2_fjLj1536ELj1ELj4ELj1ELj16ENS_18Kernel_traits_baseILj1536EfS2_S2_S2_fjLj128EEEEELb0ELb1ELb0ELb1EEEvNS_9FwdParamsE:
        /* <DEDUP_REMOVED lines=55> */
.L_x_11038:
[----:B------:R-:W0:Y:S08]  /*0370*/  LDC.64 R4, c[0x0][0x3d0] ;  /* 0x0000f400ff047b82 */ /* 0x000e300000000a00 */
[----:B------:R-:W1:Y:S01]  /*0380*/  LDC.64 R6, c[0x0][0x3e8] ;  /* 0x0000fa00ff067b82 */ /* 0x000e620000000a00 */
        /* <DEDUP_REMOVED lines=9> */
[----:B------:R-:W-:Y:S01]  /*0420*/  CS2R R80, SRZ ;  /* 0x0000000000507805 */ /* 0x000fe2000001ff00 */
[C---:B0-----:R-:W-:Y:S01]  /*0430*/  IMAD.WIDE.U32 R52, R2.reuse, 0x20, R4 ;  /* 0x0000002002347825 */ /* 0x041fe200078e0004 */
[----:B------:R-:W-:Y:S02]  /*0440*/  CS2R R78, SRZ ;  /* 0x00000000004e7805 */ /* 0x000fe4000001ff00 */
[----:B------:R-:W-:Y:S02]  /*0450*/  CS2R R76, SRZ ;  /* 0x00000000004c7805 */ /* 0x000fe4000001ff00 */
[----:B------:R-:W-:Y:S02]  /*0460*/  CS2R R74, SRZ ;  /* 0x00000000004a7805 */ /* 0x000fe4000001ff00 */
[----:B------:R-:W-:Y:S01]  /*0470*/  CS2R R72, SRZ ;  /* 0x0000000000487805 */ /* 0x000fe2000001ff00 */
[----:B------:R-:W5:Y:S01]  /*0480*/  LDG.E.128 R8, desc[UR6][R52.64+0x10] ;  /* 0x0000100634087981 */ /* 0x000f62000c1e1d00 */
[----:B-1----:R-:W-:-:S03]  /*0490*/  IMAD.WIDE.U32 R54, R2, 0x20, R6 ;  /* 0x0000002002367825 */ /* 0x002fc600078e0006 */
[----:B------:R-:W5:Y:S01]  /*04a0*/  LDG.E.128 R12, desc[UR6][R52.64+0x400] ;  /* 0x00040006340c7981 */ /* 0x000f62000c1e1d00 */
[----:B------:R-:W-:Y:S02]  /*04b0*/  CS2R R70, SRZ ;  /* 0x0000000000467805 */ /* 0x000fe4000001ff00 */
        /* <DEDUP_REMOVED lines=8> */
[----:B------:R-:W-:Y:S01]  /*0540*/  CS2R R56, SRZ ;  /* 0x0000000000387805 */ /* 0x000fe2000001ff00 */
[----:B------:R-:W5:Y:S04]  /*0550*/  LDG.E.128 R20, desc[UR6][R52.64+0x800] ;  /* 0x0008000634147981 */ /* 0x000f68000c1e1d00 */
[----:B------:R-:W5:Y:S04]  /*0560*/  LDG.E.128 R24, desc[UR6][R52.64+0x810] ;  /* 0x0008100634187981 */ /* 0x000f68000c1e1d00 */
[----:B------:R-:W5:Y:S04]  /*0570*/  LDG.E.128 R28, desc[UR6][R52.64+0xc00] ;  /* 0x000c0006341c7981 */ /* 0x000f68000c1e1d00 */
[----:B------:R-:W5:Y:S04]  /*0580*/  LDG.E.128 R32, desc[UR6][R52.64+0xc10] ;  /* 0x000c100634207981 */ /* 0x000f68000c1e1d00 */
[----:B------:R-:W5:Y:S04]  /*0590*/  LDG.E.128 R36, desc[UR6][R52.64+0x1000] ;  /* 0x0010000634247981 */ /* 0x000f68000c1e1d00 */
[----:B------:R-:W5:Y:S04]  /*05a0*/  LDG.E.128 R40, desc[UR6][R52.64+0x1010] ;  /* 0x0010100634287981 */ /* 0x000f68000c1e1d00 */
[----:B------:R-:W5:Y:S04]  /*05b0*/  LDG.E.128 R44, desc[UR6][R52.64+0x1400] ;  /* 0x00140006342c7981 */ /* 0x000f68000c1e1d00 */
[----:B------:R0:W5:Y:S04]  /*05c0*/  LDG.E.128 R48, desc[UR6][R52.64+0x1410] ;  /* 0x0014100634307981 */ /* 0x000168000c1e1d00 */
[----:B------:R-:W5:Y:S04]  /*05d0*/  LDG.E.128 R100, desc[UR6][R54.64] ;  /* 0x0000000636647981 */ /* 0x000f68000c1e1d00 */
[----:B------:R-:W5:Y:S01]  /*05e0*/  LDG.E.128 R104, desc[UR6][R54.64+0x10] ;  /* 0x0000100636687981 */ /* 0x000f62000c1e1d00 */
[----:B0-----:R-:W-:-:S03]  /*05f0*/  CS2R R52, SRZ ;  /* 0x0000000000347805 */ /* 0x001fc6000001ff00 */
[----:B------:R-:W5:Y:S04]  /*0600*/  LDG.E.128 R108, desc[UR6][R54.64+0x400] ;  /* 0x00040006366c7981 */ /* 0x000f68000c1e1d00 */
        /* <DEDUP_REMOVED lines=8> */
[----:B------:R0:W5:Y:S02]  /*0690*/  LDG.E.128 R144, desc[UR6][R54.64+0x1410] ;  /* 0x0014100636907981 */ /* 0x000164000c1e1d00 */
[----:B0-----:R-:W-:-:S07]  /*06a0*/  CS2R R54, SRZ ;  /* 0x0000000000367805 */ /* 0x001fce000001ff00 */
.L_x_11039:
[----:B------:R-:W1:Y:S02]  /*06b0*/  LDCU UR4, c[0x0][0x384] ;  /* 0x00007080ff0477ac */ /* 0x000e640008000800 */
[----:B-1----:R-:W-:-:S13]  /*06c0*/  ISETP.GE.AND P0, PT, R199, UR4, PT ;  /* 0x00000004c7007c0c */ /* 0x002fda000bf06270 */
[----:B------:R-:W-:Y:S05]  /*06d0*/  @P0 EXIT ;  /* 0x000000000000094d */ /* 0x000fea0003800000 */
[----:B------:R-:W1:Y:S02]  /*06e0*/  LDCU.64 UR4, c[0x0][0x3e0] ;  /* 0x00007c00ff0477ac */ /* 0x000e640008000a00 */
[----:B-1----:R-:W-:-:S04]  /*06f0*/  UISETP.NE.U32.AND UP0, UPT, UR4, URZ, UPT ;  /* 0x000000ff0400728c */ /* 0x002fc8000bf05070 */
[----:B------:R-:W-:-:S09]  /*0700*/  UISETP.NE.AND.EX UP0, UPT, UR5, URZ, UPT, UP0 ;  /* 0x000000ff0500728c */ /* 0x000fd2000bf05300 */
[----:B------:R-:W-:Y:S05]  /*0710*/  BRA.U !UP0, `(.L_x_11040) ;  /* 0x00000039082c7547 */ /* 0x000fea000b800000 */
[----:B------:R-:W1:Y:S01]  /*0720*/  LDCU.64 UR4, c[0x0][0x3a0] ;  /* 0x00007400ff0477ac */ /* 0x000e620008000a00 */
[----:B------:R-:W2:Y:S01]  /*0730*/  LDCU UR8, c[0x0][0x388] ;  /* 0x00007100ff0877ac */ /* 0x000ea20008000800 */
[----:B------:R-:W3:Y:S01]  /*0740*/  LDCU.U8 UR9, c[0x0][0x410] ;  /* 0x00008200ff0977ac */ /* 0x000ee20008000000 */
[----:B------:R-:W4:Y:S01]  /*0750*/  LDCU.64 UR10, c[0x0][0x3a0] ;  /* 0x00007400ff0a77ac */ /* 0x000f220008000a00 */
[----:B-1----:R-:W-:Y:S01]  /*0760*/  UISETP.NE.U32.AND UP0, UPT, UR4, URZ, UPT ;  /* 0x000000ff0400728c */ /* 0x002fe2000bf05070 */
[----:B------:R-:W1:Y:S03]  /*0770*/  LDCU UR4, c[0x0][0x448] ;  /* 0x00008900ff0477ac */ /* 0x000e660008000800 */
[----:B------:R-:W-:-:S06]  /*0780*/  UISETP.NE.AND.EX UP0, UPT, UR5, URZ, UPT, UP0 ;  /* 0x000000ff0500728c */ /* 0x000fcc000bf05300 */
[----:B--234-:R-:W-:-:S13]  /*0790*/  PLOP3.LUT P1, PT, PT, PT, UP0, 0x80, 0x8 ;  /* 0x000000000008781c */ /* 0x01cfda0003f2f008 */
.L_x_11055:
[----:B--2---:R-:W2:Y:S01]  /*07a0*/  LDC.64 R156, c[0x0][0x3e0] ;  /* 0x0000f800ff9c7b82 */ /* 0x004ea20000000a00 */
[----:B------:R-:W-:-:S05]  /*07b0*/  IMAD R0, R199, UR8, RZ ;  /* 0x00000008c7007c24 */ /* 0x000fca000f8e02ff */
[----:B------:R-:W-:Y:S02]  /*07c0*/  SHF.R.S32.HI R3, RZ, 0x1f, R0 ;  /* 0x0000001fff037819 */ /* 0x000fe40000011400 */
[----:B------:R-:W3:Y:S02]  /*07d0*/  LDC.64 R162, c[0x0][0x390] ;  /* 0x0000e400ffa27b82 */ /* 0x000ee40000000a00 */
[----:B------:R-:W-:-:S04]  /*07e0*/  LEA.HI R3, R3, R0, RZ, 0x3 ;  /* 0x0000000003037211 */ /* 0x000fc800078f18ff */
[----:B------:R-:W-:Y:S01]  /*07f0*/  LEA.HI.SX32 R197, R3, R2, 0x1d ;  /* 0x0000000203c57211 */ /* 0x000fe200078feaff */
[----:B--2---:R-:W-:-:S05]  /*0800*/  IMAD.WIDE R156, R199, 0x2, R156 ;  /* 0x00000002c79c7825 */ /* 0x004fca00078e029c */
[----:B------:R-:W2:Y:S01]  /*0810*/  LDG.E.U16 R0, desc[UR6][R156.64] ;  /* 0x000000069c007981 */ /* 0x000ea2000c1e1500 */
[----:B---3--:R-:W-:-:S06]  /*0820*/  IMAD.WIDE.U32 R152, R197, 0x10, R162 ;  /* 0x00000010c5987825 */ /* 0x008fcc00078e00a2 */
[----:B-----5:R-:W5:Y:S01]  /*0830*/  LDG.E.128 R152, desc[UR6][R152.64] ;  /* 0x0000000698987981 */ /* 0x020f62000c1e1d00 */
[----:B------:R-:W-:Y:S01]  /*0840*/  BSSY.RECONVERGENT B0, `(.L_x_11041) ;  /* 0x0000053000007945 */ /* 0x000fe20003800200 */
[----:B--2---:R-:W-:-:S03]  /*0850*/  SHF.L.U32 R0, R0, 0x10, RZ ;  /* 0x0000001000007819 */ /* 0x004fc600000006ff */
[----:B------:R-:W-:Y:S05]  /*0860*/  @!P1 BRA `(.L_x_11042) ;  /* 0x0000000000c09947 */ /* 0x000fea0003800000 */
[----:B0-----:R-:W0:Y:S02]  /*0870*/  LDC.64 R148, c[0x0][0x3a0] ;  /* 0x0000e800ff947b82 */ /* 0x001e240000000a00 */
[----:B0-----:R-:W-:-:S06]  /*0880*/  IMAD.WIDE.U32 R148, R197, 0x10, R148 ;  /* 0x00000010c5947825 */ /* 0x001fcc00078e0094 */
[----:B------:R-:W2:Y:S01]  /*0890*/  LDG.E.128 R148, desc[UR6][R148.64] ;  /* 0x0000000694947981 */ /* 0x000ea2000c1e1d00 */
[C---:B-----5:R-:W-:Y:S02]  /*08a0*/  PRMT R156, R153.reuse, 0x7632, R156 ;  /* 0x00007632999c7816 */ /* 0x060fe4000000009c */
[----:B------:R-:W-:Y:S02]  /*08b0*/  SHF.L.U32 R153, R153, 0x10, RZ ;  /* 0x0000001099997819 */ /* 0x000fe400000006ff */
[C---:B------:R-:W-:Y:S02]  /*08c0*/  PRMT R158, R154.reuse, 0x7632, R158 ;  /* 0x000076329a9e7816 */ /* 0x040fe4000000009e */
[----:B------:R-:W-:Y:S01]  /*08d0*/  SHF.L.U32 R159, R154, 0x10, RZ ;  /* 0x000000109a9f7819 */ /* 0x000fe200000006ff */
[C---:B------:R-:W-:Y:S01]  /*08e0*/  FMUL.FTZ R153, R0.reuse, R153 ;  /* 0x0000009900997220 */ /* 0x040fe20000410000 */
[C---:B------:R-:W-:Y:S02]  /*08f0*/  PRMT R161, R155.reuse, 0x7632, R161 ;  /* 0x000076329ba17816 */ /* 0x040fe400000000a1 */
[----:B------:R-:W-:Y:S01]  /*0900*/  SHF.L.U32 R155, R155, 0x10, RZ ;  /* 0x000000109b9b7819 */ /* 0x000fe200000006ff */
[----:B------:R-:W-:Y:S01]  /*0910*/  FMUL.FTZ R159, R0, R159 ;  /* 0x0000009f009f7220 */ /* 0x000fe20000410000 */
[----:B------:R-:W-:-:S02]  /*0920*/  SHF.L.U32 R157, R152, 0x10, RZ ;  /* 0x00000010989d7819 */ /* 0x000fc400000006ff */
[----:B------:R-:W-:Y:S02]  /*0930*/  PRMT R3, R152, 0x7632, R3 ;  /* 0x0000763298037816 */ /* 0x000fe40000000003 */
[----:B------:R-:W-:Y:S01]  /*0940*/  SHF.L.U32 R161, R161, 0x10, RZ ;  /* 0x00000010a1a17819 */ /* 0x000fe200000006ff */
[----:B------:R-:W-:Y:S01]  /*0950*/  FMUL.FTZ R157, R0, R157 ;  /* 0x0000009d009d7220 */ /* 0x000fe20000410000 */
[----:B--2---:R-:W-:Y:S02]  /*0960*/  SHF.L.U32 R154, R149, 0x10, RZ ;  /* 0x00000010959a7819 */ /* 0x004fe400000006ff */
[----:B------:R-:W-:Y:S02]  /*0970*/  SHF.L.U32 R152, R148, 0x10, RZ ;  /* 0x0000001094987819 */ /* 0x000fe400000006ff */
[----:B------:R-:W-:Y:S01]  /*0980*/  SHF.L.U32 R190, R151, 0x10, RZ ;  /* 0x0000001097be7819 */ /* 0x000fe200000006ff */
[----:B------:R-:W-:Y:S01]  /*0990*/  FFMA.FTZ R193, R153, R102, R154 ;  /* 0x0000006699c17223 */ /* 0x000fe2000001009a */
[----:B------:R-:W-:Y:S01]  /*09a0*/  FMUL.FTZ R153, R0, R155 ;  /* 0x0000009b00997220 */ /* 0x000fe20000410000 */
[----:B------:R-:W-:Y:S01]  /*09b0*/  SHF.L.U32 R155, R156, 0x10, RZ ;  /* 0x000000109c9b7819 */ /* 0x000fe200000006ff */
[----:B------:R-:W-:Y:S01]  /*09c0*/  FFMA.FTZ R195, R157, R100, R152 ;  /* 0x000000649dc37223 */ /* 0x000fe20000010098 */
[----:B------:R-:W-:Y:S01]  /*09d0*/  SHF.L.U32 R157, R158, 0x10, RZ ;  /* 0x000000109e9d7819 */ /* 0x000fe200000006ff */
[----:B------:R-:W-:Y:S01]  /*09e0*/  FFMA.FTZ R190, R153, R106, R190 ;  /* 0x0000006a99be7223 */ /* 0x000fe200000100be */
[----:B------:R-:W-:Y:S01]  /*09f0*/  SHF.L.U32 R153, R3, 0x10, RZ ;  /* 0x0000001003997819 */ /* 0x000fe200000006ff */
[C---:B------:R-:W-:Y:S01]  /*0a00*/  FMUL.FTZ R186, R0.reuse, R155 ;  /* 0x0000009b00ba7220 */ /* 0x040fe20000410000 */
[----:B------:R-:W-:Y:S01]  /*0a10*/  PRMT R155, R151, 0x7632, R155 ;  /* 0x00007632979b7816 */ /* 0x000fe2000000009b */
[----:B------:R-:W-:Y:S01]  /*0a20*/  FMUL.FTZ R188, R0, R157 ;  /* 0x0000009d00bc7220 */ /* 0x000fe20000410000 */
[----:B------:R-:W-:Y:S01]  /*0a30*/  PRMT R154, R150, 0x7632, R154 ;  /* 0x00007632969a7816 */ /* 0x000fe2000000009a */
[C---:B------:R-:W-:Y:S01]  /*0a40*/  FMUL.FTZ R156, R0.reuse, R161 ;  /* 0x000000a1009c7220 */ /* 0x040fe20000410000 */
[----:B------:R-:W-:Y:S01]  /*0a50*/  PRMT R152, R149, 0x7632, R152 ;  /* 0x0000763295987816 */ /* 0x000fe20000000098 */
[----:B------:R-:W-:Y:S01]  /*0a60*/  FMUL.FTZ R184, R0, R153 ;  /* 0x0000009900b87220 */ /* 0x000fe20000410000 */
        /* <DEDUP_REMOVED lines=16> */
.L_x_11042:
[C---:B-----5:R-:W-:Y:S02]  /*0b70*/  PRMT R3, R152.reuse, 0x7632, R3 ;  /* 0x0000763298037816 */ /* 0x060fe40000000003 */
[----:B------:R-:W-:Y:S02]  /*0b80*/  SHF.L.U32 R157, R152, 0x10, RZ ;  /* 0x00000010989d7819 */ /* 0x000fe400000006ff */
[C---:B------:R-:W-:Y:S02]  /*0b90*/  PRMT R156, R154.reuse, 0x7632, R156 ;  /* 0x000076329a9c7816 */ /* 0x040fe4000000009c */
[----:B------:R-:W-:Y:S01]  /*0ba0*/  SHF.L.U32 R159, R154, 0x10, RZ ;  /* 0x000000109a9f7819 */ /* 0x000fe200000006ff */
[C---:B------:R-:W-:Y:S01]  /*0bb0*/  FMUL.FTZ R157, R0.reuse, R157 ;  /* 0x0000009d009d7220 */ /* 0x040fe20000410000 */
[----:B------:R-:W-:Y:S02]  /*0bc0*/  PRMT R152, R153, 0x7632, R152 ;  /* 0x0000763299987816 */ /* 0x000fe40000000098 */
[C---:B------:R-:W-:Y:S01]  /*0bd0*/  PRMT R154, R155.reuse, 0x7632, R154 ;  /* 0x000076329b9a7816 */ /* 0x040fe2000000009a */
        /* <DEDUP_REMOVED lines=13> */
[----:B------:R-:W-:Y:S01]  /*0cb0*/  FMUL.FTZ R193, R153, R102 ;  /* 0x0000006699c17220 */ /* 0x000fe20000410000 */
[C---:B------:R-:W-:Y:S01]  /*0cc0*/  FMUL.FTZ R188, R0.reuse, R161 ;  /* 0x000000a100bc7220 */ /* 0x040fe20000410000 */
        /* <DEDUP_REMOVED lines=10> */
.L_x_11043:
[----:B-1----:R-:W-:Y:S05]  /*0d70*/  BSYNC.RECONVERGENT B0 ;  /* 0x0000000000007941 */ /* 0x002fea0003800200 */
.L_x_11041:
[----:B------:R-:W-:Y:S01]  /*0d80*/  UISETP.NE.U32.AND UP0, UPT, UR10, URZ, UPT ;  /* 0x000000ff0a00728c */ /* 0x000fe2000bf05070 */
[----:B------:R-:W1:Y:S01]  /*0d90*/  LDC.64 R160, c[0x0][0x3a8] ;  /* 0x0000ea00ffa07b82 */ /* 0x000e620000000a00 */
[----:B------:R-:W-:Y:S02]  /*0da0*/  IADD3 R187, PT, PT, R197, 0x20, RZ ;  /* 0x00000020c5bb7810 */ /* 0x000fe40007ffe0ff */
[----:B------:R-:W-:-:S03]  /*0db0*/  UISETP.NE.AND.EX UP0, UPT, UR11, URZ, UPT, UP0 ;  /* 0x000000ff0b00728c */ /* 0x000fc6000bf05300 */
[----:B------:R-:W-:-:S03]  /*0dc0*/  IMAD.WIDE.U32 R152, R187, 0x10, R162 ;  /* 0x00000010bb987825 */ /* 0x000fc600078e00a2 */
[----:B------:R-:W-:-:S13]  /*0dd0*/  PLOP3.LUT P1, PT, PT, PT, UP0, 0x80, 0x8 ;  /* 0x000000000008781c */ /* 0x000fda0003f2f008 */
[----:B------:R-:W2:Y:S01]  /*0de0*/  @P1 LDC.64 R158, c[0x0][0x3a0] ;  /* 0x0000e800ff9e1b82 */ /* 0x000ea20000000a00 */
[----:B-1----:R-:W-:-:S05]  /*0df0*/  IMAD.WIDE.U32 R156, R197, 0x10, R160 ;  /* 0x00000010c59c7825 */ /* 0x002fca00078e00a0 */
[----:B------:R1:W-:Y:S04]  /*0e00*/  STG.E.128 desc[UR6][R156.64], R164 ;  /* 0x000000a49c007986 */ /* 0x0003e8000c101d06 */
[----:B------:R-:W5:Y:S01]  /*0e10*/  LDG.E.128 R152, desc[UR6][R152.64] ;  /* 0x0000000698987981 */ /* 0x000f62000c1e1d00 */
[----:B--2---:R-:W-:-:S05]  /*0e20*/  @P1 IMAD.WIDE.U32 R158, R187, 0x10, R158 ;  /* 0x00000010bb9e1825 */ /* 0x004fca00078e009e */
[----:B0-----:R1:W5:Y:S01]  /*0e30*/  @P1 LDG.E.128 R148, desc[UR6][R158.64] ;  /* 0x000000069e941981 */ /* 0x001362000c1e1d00 */
[----:B------:R-:W-:Y:S05]  /*0e40*/  @!P1 BRA `(.L_x_11044) ;  /* 0x0000000000b49947 */ /* 0x000fea0003800000 */
[----:B-1---5:R-:W-:Y:S02]  /*0e50*/  PRMT R156, R153, 0x7632, R156 ;  /* 0x00007632999c7816 */ /* 0x022fe4000000009c */
[----:B------:R-:W-:Y:S02]  /*0e60*/  PRMT R164, R155, 0x7632, R164 ;  /* 0x000076329ba47816 */ /* 0x000fe400000000a4 */
[----:B------:R-:W-:Y:S02]  /*0e70*/  SHF.L.U32 R157, R152, 0x10, RZ ;  /* 0x00000010989d7819 */ /* 0x000fe400000006ff */
[----:B------:R-:W-:Y:S02]  /*0e80*/  SHF.L.U32 R153, R153, 0x10, RZ ;  /* 0x0000001099997819 */ /* 0x000fe400000006ff */
[----:B------:R-:W-:Y:S01]  /*0e90*/  SHF.L.U32 R159, R154, 0x10, RZ ;  /* 0x000000109a9f7819 */ /* 0x000fe200000006ff */
[C---:B------:R-:W-:Y:S01]  /*0ea0*/  FMUL.FTZ R157, R0.reuse, R157 ;  /* 0x0000009d009d7220 */ /* 0x040fe20000410000 */
        /* <DEDUP_REMOVED lines=9> */
[----:B------:R-:W-:Y:S01]  /*0f40*/  FFMA.FTZ R185, R157, R108, R152 ;  /* 0x0000006c9db97223 */ /* 0x000fe20000010098 */
[----:B------:R-:W-:Y:S01]  /*0f50*/  SHF.L.U32 R166, R151, 0x10, RZ ;  /* 0x0000001097a67819 */ /* 0x000fe200000006ff */
[----:B------:R-:W-:Y:S01]  /*0f60*/  FFMA.FTZ R183, R153, R110, R154 ;  /* 0x0000006e99b77223 */ /* 0x000fe2000001009a */
[----:B------:R-:W-:Y:S01]  /*0f70*/  PRMT R152, R148, 0x7632, R152 ;  /* 0x0000763294987816 */ /* 0x000fe20000000098 */
[----:B------:R-:W-:Y:S01]  /*0f80*/  FFMA.FTZ R182, R159, R112, R182 ;  /* 0x000000709fb67223 */ /* 0x000fe200000100b6 */
[----:B------:R-:W-:Y:S01]  /*0f90*/  PRMT R154, R149, 0x7632, R154 ;  /* 0x00007632959a7816 */ /* 0x000fe2000000009a */
[----:B------:R-:W-:Y:S01]  /*0fa0*/  FFMA.FTZ R181, R155, R114, R166 ;  /* 0x000000729bb57223 */ /* 0x000fe200000100a6 */
[----:B------:R-:W-:-:S02]  /*0fb0*/  PRMT R159, R150, 0x7632, R159 ;  /* 0x00007632969f7816 */ /* 0x000fc4000000009f */
[----:B------:R-:W-:Y:S02]  /*0fc0*/  PRMT R166, R151, 0x7632, R166 ;  /* 0x0000763297a67816 */ /* 0x000fe400000000a6 */
        /* <DEDUP_REMOVED lines=21> */
.L_x_11044:
[C---:B-----5:R-:W-:Y:S02]  /*1120*/  PRMT R3, R152.reuse, 0x7632, R3 ;  /* 0x0000763298037816 */ /* 0x060fe40000000003 */
[----:B-1----:R-:W-:Y:S02]  /*1130*/  SHF.L.U32 R157, R152, 0x10, RZ ;  /* 0x00000010989d7819 */ /* 0x002fe400000006ff */
        /* <DEDUP_REMOVED lines=30> */
.L_x_11045:
        /* <DEDUP_REMOVED lines=45> */
[----:B------:R-:W-:-:S02]  /*15f0*/  FFMA.FTZ R168, R168, R117, R153 ;  /* 0x00000075a8a87223 */ /* 0x000fc40000010099 */
[----:B------:R-:W-:Y:S01]  /*1600*/  FFMA.FTZ R170, R170, R121, R165 ;  /* 0x00000079aaaa7223 */ /* 0x000fe200000100a5 */
[----:B------:R-:W-:Y:S01]  /*1610*/  FFMA.FTZ R169, R152, R119, R155 ;  /* 0x0000007798a97223 */ /* 0x000fe2000001009b */
[----:B------:R-:W-:Y:S01]  /*1620*/  FFMA.FTZ R171, R154, R123, R171 ;  /* 0x0000007b9aab7223 */ /* 0x000fe200000100ab */
[----:B------:R-:W-:Y:S02]  /*1630*/  F2FP.BF16.F32.PACK_AB R152, R168, R175 ;  /* 0x000000afa898723e */ /* 0x000fe400000010ff */
[----:B------:R-:W-:Y:S02]  /*1640*/  F2FP.BF16.F32.PACK_AB R154, R170, R173 ;  /* 0x000000adaa9a723e */ /* 0x000fe400000010ff */
[----:B------:R-:W-:Y:S02]  /*1650*/  F2FP.BF16.F32.PACK_AB R155, R171, R172 ;  /* 0x000000acab9b723e */ /* 0x000fe400000010ff */
[----:B------:R-:W-:Y:S01]  /*1660*/  F2FP.BF16.F32.PACK_AB R153, R169, R174 ;  /* 0x000000aea999723e */ /* 0x000fe200000010ff */
[----:B------:R-:W-:Y:S06]  /*1670*/  BRA `(.L_x_11047) ;  /* 0x0000000000807947 */ /* 0x000fec0003800000 */
.L_x_11046:
[C---:B-----5:R-:W-:Y:S02]  /*1680*/  PRMT R3, R156.reuse, 0x7632, R3 ;  /* 0x000076329c037816 */ /* 0x060fe40000000003 */
[----:B-1----:R-:W-:Y:S02]  /*1690*/  SHF.L.U32 R153, R156, 0x10, RZ ;  /* 0x000000109c997819 */ /* 0x002fe400000006ff */
[----:B------:R-:W-:Y:S02]  /*16a0*/  PRMT R152, R157, 0x7632, R152 ;  /* 0x000076329d987816 */ /* 0x000fe40000000098 */
[----:B------:R-:W-:Y:S01]  /*16b0*/  PRMT R154, R158, 0x7632, R154 ;  /* 0x000076329e9a7816 */ /* 0x000fe2000000009a */
[----:B------:R-:W-:Y:S01]  /*16c0*/  FMUL.FTZ R153, R0, R153 ;  /* 0x0000009900997220 */ /* 0x000fe20000410000 */
[C---:B------:R-:W-:Y:S02]  /*16d0*/  PRMT R156, R159.reuse, 0x7632, R156 ;  /* 0x000076329f9c7816 */ /* 0x040fe4000000009c */
[----:B------:R-:W-:Y:S01]  /*16e0*/  SHF.L.U32 R167, R159, 0x10, RZ ;  /* 0x000000109fa77819 */ /* 0x000fe200000006ff */
[----:B------:R-:W-:Y:S01]  /*16f0*/  FMUL.FTZ R175, R153, R116 ;  /* 0x0000007499af7220 */ /* 0x000fe20000410000 */
[----:B------:R-:W-:-:S02]  /*1700*/  SHF.L.U32 R157, R157, 0x10, RZ ;  /* 0x000000109d9d7819 */ /* 0x000fc400000006ff */
        /* <DEDUP_REMOVED lines=23> */
.L_x_11047:
        /* <DEDUP_REMOVED lines=31> */
[----:B------:R-:W-:Y:S02]  /*1a70*/  PRMT R158, R150, 0x7632, R158 ;  /* 0x00007632969e7816 */ /* 0x000fe4000000009e */
[----:B------:R-:W-:Y:S02]  /*1a80*/  PRMT R166, R151, 0x7632, R166 ;  /* 0x0000763297a67816 */ /* 0x000fe400000000a6 */
[----:B------:R-:W-:Y:S02]  /*1a90*/  SHF.L.U32 R155, R152, 0x10, RZ ;  /* 0x00000010989b7819 */ /* 0x000fe400000006ff */
[----:B------:R-:W-:Y:S02]  /*1aa0*/  SHF.L.U32 R157, R154, 0x10, RZ ;  /* 0x000000109a9d7819 */ /* 0x000fe400000006ff */
[----:B------:R-:W-:Y:S01]  /*1ab0*/  SHF.L.U32 R165, R165, 0x10, RZ ;  /* 0x00000010a5a57819 */ /* 0x000fe200000006ff */
        /* <DEDUP_REMOVED lines=8> */
[----:B------:R-:W-:Y:S01]  /*1b40*/  SHF.L.U32 R203, R166, 0x10, RZ ;  /* 0x00000010a6cb7819 */ /* 0x000fe200000006ff */
[----:B------:R-:W-:Y:S01]  /*1b50*/  FFMA.FTZ R205, R154, R127, R205 ;  /* 0x0000007f9acd7223 */ /* 0x000fe200000100cd */
[----:B------:R-:W-:Y:S01]  /*1b60*/  FFMA.FTZ R209, R152, R125, R153 ;  /* 0x0000007d98d17223 */ /* 0x000fe20000010099 */
[----:B------:R-:W-:Y:S02]  /*1b70*/  FFMA.FTZ R207, R156, R129, R207 ;  /* 0x000000819ccf7223 */ /* 0x000fe400000100cf */
[----:B------:R-:W-:Y:S01]  /*1b80*/  FFMA.FTZ R203, R158, R131, R203 ;  /* 0x000000839ecb7223 */ /* 0x000fe200000100cb */
[----:B------:R-:W-:-:S02]  /*1b90*/  F2FP.BF16.F32.PACK_AB R153, R205, R194 ;  /* 0x000000c2cd99723e */ /* 0x000fc400000010ff */
[----:B------:R-:W-:Y:S02]  /*1ba0*/  F2FP.BF16.F32.PACK_AB R154, R207, R192 ;  /* 0x000000c0cf9a723e */ /* 0x000fe400000010ff */
[----:B------:R-:W-:Y:S02]  /*1bb0*/  F2FP.BF16.F32.PACK_AB R155, R203, R196 ;  /* 0x000000c4cb9b723e */ /* 0x000fe400000010ff */
[----:B------:R-:W-:Y:S01]  /*1bc0*/  F2FP.BF16.F32.PACK_AB R152, R209, R198 ;  /* 0x000000c6d198723e */ /* 0x000fe200000010ff */
[----:B------:R-:W-:Y:S06]  /*1bd0*/  BRA `(.L_x_11049) ;  /* 0x0000000000807947 */ /* 0x000fec0003800000 */
.L_x_11048:
[C---:B-1---5:R-:W-:Y:S02]  /*1be0*/  PRMT R152, R156.reuse, 0x7632, R152 ;  /* 0x000076329c987816 */ /* 0x062fe40000000098 */
[----:B------:R-:W-:Y:S02]  /*1bf0*/  SHF.L.U32 R153, R156, 0x10, RZ ;  /* 0x000000109c997819 */ /* 0x000fe400000006ff */
[C---:B------:R-:W-:Y:S02]  /*1c00*/  PRMT R156, R158.reuse, 0x7632, R156 ;  /* 0x000076329e9c7816 */ /* 0x040fe4000000009c */
[----:B------:R-:W-:Y:S01]  /*1c10*/  SHF.L.U32 R165, R158, 0x10, RZ ;  /* 0x000000109ea57819 */ /* 0x000fe200000006ff */
[C---:B------:R-:W-:Y:S01]  /*1c20*/  FMUL.FTZ R153, R0.reuse, R153 ;  /* 0x0000009900997220 */ /* 0x040fe20000410000 */
[----:B------:R-:W-:Y:S02]  /*1c30*/  PRMT R154, R157, 0x7632, R154 ;  /* 0x000076329d9a7816 */ /* 0x000fe4000000009a */
[C---:B------:R-:W-:Y:S01]  /*1c40*/  PRMT R158, R159.reuse, 0x7632, R158 ;  /* 0x000076329f9e7816 */ /* 0x040fe2000000009e */
        /* <DEDUP_REMOVED lines=25> */
.L_x_11049:
        /* <DEDUP_REMOVED lines=23> */
[----:B------:R-:W-:Y:S01]  /*1f50*/  FFMA.FTZ R206, R153, R132, R206 ;  /* 0x0000008499ce7223 */ /* 0x000fe200000100ce */
[----:B------:R-:W-:Y:S01]  /*1f60*/  SHF.L.U32 R156, R151, 0x10, RZ ;  /* 0x00000010979c7819 */ /* 0x000fe200000006ff */
[----:B------:R-:W-:Y:S01]  /*1f70*/  FFMA.FTZ R200, R157, R134, R200 ;  /* 0x000000869dc87223 */ /* 0x000fe200000100c8 */
[----:B------:R-:W-:Y:S01]  /*1f80*/  PRMT R164, R158, 0x7632, R164 ;  /* 0x000076329ea47816 */ /* 0x000fe200000000a4 */
[----:B------:R-:W-:Y:S01]  /*1f90*/  FFMA.FTZ R202, R155, R136, R202 ;  /* 0x000000889bca7223 */ /* 0x000fe200000100ca */
[----:B------:R-:W-:Y:S01]  /*1fa0*/  PRMT R153, R148, 0x7632, R153 ;  /* 0x0000763294997816 */ /* 0x000fe20000000099 */
[--C-:B------:R-:W-:Y:S01]  /*1fb0*/  FFMA.FTZ R215, R159, R138, R156.reuse ;  /* 0x0000008a9fd77223 */ /* 0x100fe2000001009c */
[----:B------:R-:W-:Y:S02]  /*1fc0*/  PRMT R156, R149, 0x7632, R156 ;  /* 0x00007632959c7816 */ /* 0x000fe4000000009c */
[----:B------:R-:W-:-:S02]  /*1fd0*/  PRMT R158, R150, 0x7632, R158 ;  /* 0x00007632969e7816 */ /* 0x000fc4000000009e */
        /* <DEDUP_REMOVED lines=22> */
.L_x_11050:
        /* <DEDUP_REMOVED lines=32> */
.L_x_11051:
        /* <DEDUP_REMOVED lines=11> */
[----:B------:R-:W-:Y:S02]  /*23f0*/  SHF.L.U32 R153, R156, 0x10, RZ ;  /* 0x000000109c997819 */ /* 0x000fe400000006ff */
[----:B------:R-:W-:Y:S01]  /*2400*/  SHF.L.U32 R155, R158, 0x10, RZ ;  /* 0x000000109e9b7819 */ /* 0x000fe200000006ff */
[----:B------:R-:W-:Y:S01]  /*2410*/  FMUL.FTZ R157, R0, R157 ;  /* 0x0000009d009d7220 */ /* 0x000fe20000410000 */
[----:B------:R-:W-:Y:S01]  /*2420*/  PRMT R152, R156, 0x7632, R152 ;  /* 0x000076329c987816 */ /* 0x000fe20000000098 */
[C---:B------:R-:W-:Y:S01]  /*2430*/  FMUL.FTZ R153, R0.reuse, R153 ;  /* 0x0000009900997220 */ /* 0x040fe20000410000 */
[----:B------:R-:W-:Y:S01]  /*2440*/  SHF.L.U32 R156, R149, 0x10, RZ ;  /* 0x00000010959c7819 */ /* 0x000fe200000006ff */
[----:B------:R-:W-:Y:S01]  /*2450*/  FMUL.FTZ R155, R0, R155 ;  /* 0x0000009b009b7220 */ /* 0x000fe20000410000 */
[----:B------:R-:W-:-:S02]  /*2460*/  SHF.L.U32 R164, R148, 0x10, RZ ;  /* 0x0000001094a47819 */ /* 0x000fc400000006ff */
[----:B------:R-:W-:Y:S01]  /*2470*/  SHF.L.U32 R166, R150, 0x10, RZ ;  /* 0x0000001096a67819 */ /* 0x000fe200000006ff */
[----:B------:R-:W-:Y:S01]  /*2480*/  FFMA.FTZ R156, R157, R142, R156 ;  /* 0x0000008e9d9c7223 */ /* 0x000fe2000001009c */
[----:B------:R-:W-:Y:S01]  /*2490*/  PRMT R162, R158, 0x7632, R162 ;  /* 0x000076329ea27816 */ /* 0x000fe200000000a2 */
[----:B------:R-:W-:Y:S01]  /*24a0*/  FFMA.FTZ R164, R153, R140, R164 ;  /* 0x0000008c99a47223 */ /* 0x000fe200000100a4 */
[----:B------:R-:W-:Y:S01]  /*24b0*/  PRMT R158, R159, 0x7632, R158 ;  /* 0x000076329f9e7816 */ /* 0x000fe2000000009e */
[----:B------:R-:W-:Y:S01]  /*24c0*/  FFMA.FTZ R163, R155, R144, R166 ;  /* 0x000000909ba37223 */ /* 0x000fe200000100a6 */
[----:B------:R-:W-:Y:S02]  /*24d0*/  SHF.L.U32 R157, R162, 0x10, RZ ;  /* 0x00000010a29d7819 */ /* 0x000fe400000006ff */
[----:B------:R-:W-:Y:S02]  /*24e0*/  SHF.L.U32 R159, R159, 0x10, RZ ;  /* 0x000000109f9f7819 */ /* 0x000fe400000006ff */
[----:B------:R-:W-:-:S02]  /*24f0*/  SHF.L.U32 R153, R152, 0x10, RZ ;  /* 0x0000001098997819 */ /* 0x000fc400000006ff */
[----:B------:R-:W-:Y:S01]  /*2500*/  SHF.L.U32 R155, R154, 0x10, RZ ;  /* 0x000000109a9b7819 */ /* 0x000fe200000006ff */
[----:B------:R-:W-:Y:S01]  /*2510*/  FMUL.FTZ R159, R0, R159 ;  /* 0x0000009f009f7220 */ /* 0x000fe20000410000 */
[----:B------:R-:W-:Y:S01]  /*2520*/  SHF.L.U32 R165, R158, 0x10, RZ ;  /* 0x000000109ea57819 */ /* 0x000fe200000006ff */
[C---:B------:R-:W-:Y:S01]  /*2530*/  FMUL.FTZ R158, R0.reuse, R157 ;  /* 0x0000009d009e7220 */ /* 0x040fe20000410000 */
[C---:B------:R-:W-:Y:S01]  /*2540*/  FMUL.FTZ R152, R0.reuse, R153 ;  /* 0x0000009900987220 */ /* 0x040fe20000410000 */
[C---:B------:R-:W-:Y:S01]  /*2550*/  FMUL.FTZ R154, R0.reuse, R155 ;  /* 0x0000009b009a7220 */ /* 0x040fe20000410000 */
[----:B------:R-:W-:Y:S01]  /*2560*/  PRMT R157, R151, 0x7632, R157 ;  /* 0x00007632979d7816 */ /* 0x000fe2000000009d */
[----:B------:R-:W-:Y:S01]  /*2570*/  FMUL.FTZ R166, R0, R165 ;  /* 0x000000a500a67220 */ /* 0x000fe20000410000 */
[----:B------:R-:W-:Y:S02]  /*2580*/  PRMT R0, R148, 0x7632, R0 ;  /* 0x0000763294007816 */ /* 0x000fe40000000000 */
[----:B------:R-:W-:-:S02]  /*2590*/  PRMT R155, R150, 0x7632, R155 ;  /* 0x00007632969b7816 */ /* 0x000fc4000000009b */
[----:B------:R-:W-:Y:S02]  /*25a0*/  PRMT R153, R149, 0x7632, R153 ;  /* 0x0000763295997816 */ /* 0x000fe40000000099 */
[----:B------:R-:W-:Y:S02]  /*25b0*/  SHF.L.U32 R162, R151, 0x10, RZ ;  /* 0x0000001097a27819 */ /* 0x000fe400000006ff */
[----:B------:R-:W-:Y:S02]  /*25c0*/  SHF.L.U32 R157, R157, 0x10, RZ ;  /* 0x000000109d9d7819 */ /* 0x000fe400000006ff */
[----:B------:R-:W-:Y:S01]  /*25d0*/  SHF.L.U32 R155, R155, 0x10, RZ ;  /* 0x000000109b9b7819 */ /* 0x000fe200000006ff */
[----:B------:R-:W-:Y:S01]  /*25e0*/  FFMA.FTZ R162, R159, R146, R162 ;  /* 0x000000929fa27223 */ /* 0x000fe200000100a2 */
        /* <DEDUP_REMOVED lines=11> */
.L_x_11052:
[C---:B-1---5:R-:W-:Y:S02]  /*26a0*/  PRMT R155, R159.reuse, 0x7632, R155 ;  /* 0x000076329f9b7816 */ /* 0x062fe4000000009b */
[----:B------:R-:W-:Y:S02]  /*26b0*/  SHF.L.U32 R159, R159, 0x10, RZ ;  /* 0x000000109f9f7819 */ /* 0x000fe400000006ff */
[C---:B------:R-:W-:Y:S02]  /*26c0*/  PRMT R152, R156.reuse, 0x7632, R152 ;  /* 0x000076329c987816 */ /* 0x040fe40000000098 */
[----:B------:R-:W-:Y:S01]  /*26d0*/  SHF.L.U32 R153, R156, 0x10, RZ ;  /* 0x000000109c997819 */ /* 0x000fe200000006ff */
[----:B------:R-:W-:Y:S01]  /*26e0*/  FMUL.FTZ R167, R0, R159 ;  /* 0x0000009f00a77220 */ /* 0x000fe20000410000 */
[----:B------:R-:W-:Y:S02]  /*26f0*/  PRMT R154, R157, 0x7632, R154 ;  /* 0x000076329d9a7816 */ /* 0x000fe4000000009a */
        /* <DEDUP_REMOVED lines=26> */
.L_x_11053:
        /* <DEDUP_REMOVED lines=171> */
.L_x_11082:
[----:B------:R-:W-:Y:S01]  /*3350*/  FMUL.FTZ R152, R161, R161 ;  /* 0x000000a1a1987220 */ /* 0x000fe20000410000 */
[----:B------:R-:W-:Y:S01]  /*3360*/  ISETP.NE.AND P0, PT, RZ, UR9, PT ;  /* 0x00000009ff007c0c */ /* 0x000fe2000bf05270 */
[----:B-1----:R-:W-:Y:S01]  /*3370*/  FADD.FTZ R167, R210, R0 ;  /* 0x00000000d2a77221 */ /* 0x002fe20000010000 */
[----:B------:R-:W1:Y:S02]  /*3380*/  @!P2 LDC.64 R154, c[0x0][0x3c0] ;  /* 0x0000f000ff9aab82 */ /* 0x000e640000000a00 */
[----:B------:R-:W-:Y:S01]  /*3390*/  FSEL R153, R152, RZ, P0 ;  /* 0x000000ff98997208 */ /* 0x000fe20000000000 */
[----:B------:R-:W-:Y:S01]  /*33a0*/  FFMA.FTZ R160, R167, R160, UR4 ;  /* 0x00000004a7a07e23 */ /* 0x000fe200080100a0 */
[----:B------:R-:W-:-:S03]  /*33b0*/  FSEL R0, R161, RZ, !P0 ;  /* 0x000000ffa1007208 */ /* 0x000fc60004000000 */
[----:B------:R-:W-:Y:S02]  /*33c0*/  FADD.FTZ R167, R160, R153 ;  /* 0x00000099a0a77221 */ /* 0x000fe40000010000 */
[----:B------:R-:W2:Y:S01]  /*33d0*/  @!P2 LDC.64 R152, c[0x0][0x3c8] ;  /* 0x0000f200ff98ab82 */ /* 0x000ea20000000a00 */
[C---:B------:R-:W-:Y:S01]  /*33e0*/  FADD.FTZ R212, -R0.reuse, R156 ;  /* 0x0000009c00d47221 */ /* 0x040fe20000010100 */
[C---:B------:R-:W-:Y:S01]  /*33f0*/  FADD.FTZ R214, -R0.reuse, R157 ;  /* 0x0000009d00d67221 */ /* 0x040fe20000010100 */
[C---:B------:R-:W-:Y:S01]  /*3400*/  FADD.FTZ R193, -R0.reuse, R193 ;  /* 0x000000c100c17221 */ /* 0x040fe20000010100 */
[----:B------:R-:W3:Y:S01]  /*3410*/  MUFU.RSQ R167, R167 ;  /* 0x000000a700a77308 */ /* 0x000ee20000001400 */
[C---:B------:R-:W-:Y:S01]  /*3420*/  FADD.FTZ R190, -R0.reuse, R190 ;  /* 0x000000be00be7221 */ /* 0x040fe20000010100 */
[C---:B------:R-:W-:Y:S01]  /*3430*/  FADD.FTZ R189, -R0.reuse, R189 ;  /* 0x000000bd00bd7221 */ /* 0x040fe20000010100 */
[C---:B------:R-:W-:Y:S01]  /*3440*/  FADD.FTZ R195, -R0.reuse, R195 ;  /* 0x000000c300c37221 */ /* 0x040fe20000010100 */
[----:B------:R-:W4:Y:S01]  /*3450*/  LDC.64 R156, c[0x0][0x428] ;  /* 0x00010a00ff9c7b82 */ /* 0x000f220000000a00 */
[C---:B------:R-:W-:Y:S01]  /*3460*/  FADD.FTZ R184, -R0.reuse, R184 ;  /* 0x000000b800b87221 */ /* 0x040fe20000010100 */
[C---:B------:R-:W-:Y:S01]  /*3470*/  FADD.FTZ R186, -R0.reuse, R186 ;  /* 0x000000ba00ba7221 */ /* 0x040fe20000010100 */
[C---:B------:R-:W-:Y:S01]  /*3480*/  FADD.FTZ R191, -R0.reuse, R191 ;  /* 0x000000bf00bf7221 */ /* 0x040fe20000010100 */
[C---:B------:R-:W-:Y:S01]  /*3490*/  FADD.FTZ R188, -R0.reuse, R188 ;  /* 0x000000bc00bc7221 */ /* 0x040fe20000010100 */
[C---:B------:R-:W-:Y:S01]  /*34a0*/  FADD.FTZ R179, -R0.reuse, R179 ;  /* 0x000000b300b37221 */ /* 0x040fe20000010100 */
[----:B0-----:R-:W-:Y:S01]  /*34b0*/  FADD.FTZ R210, -R0, R165 ;  /* 0x000000a500d27221 */ /* 0x001fe20000010100 */
[----:B-1----:R-:W-:-:S04]  /*34c0*/  @!P2 IMAD.WIDE R154, R199, 0x4, R154 ;  /* 0x00000004c79aa825 */ /* 0x002fc800078e029a */
[C---:B------:R-:W-:Y:S01]  /*34d0*/  FADD.FTZ R216, -R0.reuse, R163 ;  /* 0x000000a300d87221 */ /* 0x040fe20000010100 */
[C---:B------:R-:W-:Y:S01]  /*34e0*/  FADD.FTZ R174, -R0.reuse, R174 ;  /* 0x000000ae00ae7221 */ /* 0x040fe20000010100 */
[C---:B------:R-:W-:Y:S01]  /*34f0*/  FADD.FTZ R196, -R0.reuse, R196 ;  /* 0x000000c400c47221 */ /* 0x040fe20000010100 */
[C---:B------:R-:W-:Y:S01]  /*3500*/  FADD.FTZ R169, -R0.reuse, R169 ;  /* 0x000000a900a97221 */ /* 0x040fe20000010100 */
[C---:B------:R-:W-:Y:S01]  /*3510*/  FADD.FTZ R160, -R0.reuse, R219 ;  /* 0x000000db00a07221 */ /* 0x040fe20000010100 */
[C---:B---3--:R-:W-:Y:S01]  /*3520*/  FMUL.FTZ R163, R167.reuse, R193 ;  /* 0x000000c1a7a37220 */ /* 0x048fe20000410000 */
[C---:B------:R-:W-:Y:S01]  /*3530*/  FMUL.FTZ R165, R167.reuse, R190 ;  /* 0x000000bea7a57220 */ /* 0x040fe20000410000 */
[C---:B------:R-:W-:Y:S01]  /*3540*/  FADD.FTZ R162, -R0.reuse, R162 ;  /* 0x000000a200a27221 */ /* 0x040fe20000010100 */
[C---:B------:R-:W-:Y:S01]  /*3550*/  FMUL.FTZ R190, R167.reuse, R189 ;  /* 0x000000bda7be7220 */ /* 0x040fe20000410000 */
[----:B------:R0:W-:Y:S01]  /*3560*/  @!P2 STG.E desc[UR6][R154.64], R161 ;  /* 0x000000a19a00a986 */ /* 0x0001e2000c101906 */
[C---:B------:R-:W-:Y:S01]  /*3570*/  FMUL.FTZ R195, R167.reuse, R195 ;  /* 0x000000c3a7c37220 */ /* 0x040fe20000410000 */
[C---:B------:R-:W-:Y:S01]  /*3580*/  FMUL.FTZ R218, R167.reuse, R184 ;  /* 0x000000b8a7da7220 */ /* 0x040fe20000410000 */
[C---:B------:R-:W-:Y:S01]  /*3590*/  FMUL.FTZ R186, R167.reuse, R186 ;  /* 0x000000baa7ba7220 */ /* 0x040fe20000410000 */
[C---:B------:R-:W-:Y:S01]  /*35a0*/  FMUL.FTZ R191, R167.reuse, R191 ;  /* 0x000000bfa7bf7220 */ /* 0x040fe20000410000 */
[C---:B------:R-:W-:Y:S01]  /*35b0*/  FMUL.FTZ R220, R167.reuse, R188 ;  /* 0x000000bca7dc7220 */ /* 0x040fe20000410000 */
[----:B------:R-:W-:Y:S01]  /*35c0*/  FADD.FTZ R208, -R0, R215 ;  /* 0x000000d700d07221 */ /* 0x000fe20000010100 */
[C---:B------:R-:W-:Y:S01]  /*35d0*/  FMUL.FTZ R215, R167.reuse, R196 ;  /* 0x000000c4a7d77220 */ /* 0x040fe20000410000 */
[C---:B------:R-:W-:Y:S01]  /*35e0*/  FMUL.FTZ R196, R167.reuse, R160 ;  /* 0x000000a0a7c47220 */ /* 0x040fe20000410000 */
[----:B------:R-:W-:Y:S01]  /*35f0*/  FMUL.FTZ R225, R167, R162 ;  /* 0x000000a2a7e17220 */ /* 0x000fe20000410000 */
[----:B------:R-:W-:Y:S01]  /*3600*/  FFMA.FTZ R190, R190, R11, R59 ;  /* 0x0000000bbebe7223 */ /* 0x000fe2000001003b */
[----:B------:R-:W-:Y:S01]  /*3610*/  FFMA.FTZ R160, R195, R4, R52 ;  /* 0x00000004c3a07223 */ /* 0x000fe20000010034 */
[C---:B0-----:R-:W-:Y:S01]  /*3620*/  FMUL.FTZ R154, R167.reuse, R179 ;  /* 0x000000b3a79a7220 */ /* 0x041fe20000410000 */
[----:B------:R-:W-:Y:S01]  /*3630*/  FMUL.FTZ R179, R167, R174 ;  /* 0x000000aea7b37220 */ /* 0x000fe20000410000 */
[----:B------:R-:W-:Y:S01]  /*3640*/  FFMA.FTZ R161, R163, R6, R54 ;  /* 0x00000006a3a17223 */ /* 0x000fe20000010036 */
[----:B------:R-:W-:Y:S01]  /*3650*/  FMUL.FTZ R174, R167, R169 ;  /* 0x000000a9a7ae7220 */ /* 0x000fe20000410000 */
[----:B------:R-:W-:Y:S01]  /*3660*/  FFMA.FTZ R163, R165, R10, R58 ;  /* 0x0000000aa5a37223 */ /* 0x000fe2000001003a */
[----:B------:R-:W-:Y:S01]  /*3670*/  FFMA.FTZ R162, R191, R8, R56 ;  /* 0x00000008bfa27223 */ /* 0x000fe20000010038 */
[----:B------:R-:W-:Y:S01]  /*3680*/  FFMA.FTZ R169, R220, R9, R57 ;  /* 0x00000009dca97223 */ /* 0x000fe20000010039 */
        /* <DEDUP_REMOVED lines=31> */
[----:B--2---:R-:W-:Y:S01]  /*3880*/  @!P2 IMAD.WIDE R152, R199, 0x4, R152 ;  /* 0x00000004c798a825 */ /* 0x004fe200078e0298 */
[----:B------:R-:W-:-:S03]  /*3890*/  F2FP.BF16.F32.PACK_AB R163, R190, R163 ;  /* 0x000000a3bea3723e */ /* 0x000fc600000010ff */
[C---:B------:R-:W-:Y:S01]  /*38a0*/  FMUL.FTZ R159, R167.reuse, R181 ;  /* 0x000000b5a79f7220 */ /* 0x040fe20000410000 */
[----:B------:R-:W-:Y:S01]  /*38b0*/  FMUL.FTZ R193, R167, R194 ;  /* 0x000000c2a7c17220 */ /* 0x000fe20000410000 */
[----:B------:R-:W-:Y:S01]  /*38c0*/  F2FP.BF16.F32.PACK_AB R162, R169, R162 ;  /* 0x000000a2a9a2723e */ /* 0x000fe200000010ff */
[----:B----4-:R-:W-:Y:S01]  /*38d0*/  IMAD.WIDE.U32 R190, R197, 0x10, R156 ;  /* 0x00000010c5be7825 */ /* 0x010fe200078e009c */
[----:B------:R-:W-:-:S03]  /*38e0*/  F2FP.BF16.F32.PACK_AB R161, R186, R161 ;  /* 0x000000a1baa1723e */ /* 0x000fc600000010ff */
[----:B------:R-:W-:Y:S01]  /*38f0*/  FMUL.FTZ R181, R167, R198 ;  /* 0x000000c6a7b57220 */ /* 0x000fe20000410000 */
[----:B------:R-:W-:Y:S01]  /*3900*/  F2FP.BF16.F32.PACK_AB R160, R165, R160 ;  /* 0x000000a0a5a0723e */ /* 0x000fe200000010ff */
        /* <DEDUP_REMOVED lines=11> */
[----:B------:R0:W-:Y:S01]  /*39c0*/  @!P2 STG.E desc[UR6][R152.64], R167 ;  /* 0x000000a79800a986 */ /* 0x0001e2000c101906 */
        /* <DEDUP_REMOVED lines=20> */
[----:B------:R1:W-:Y:S01]  /*3b10*/  STG.E.128 desc[UR6][R190.64], R160 ;  /* 0x000000a0be007986 */ /* 0x0003e2000c101d06 */
[----:B0-----:R-:W-:Y:S01]  /*3b20*/  FFMA.FTZ R153, R183, R14, R62 ;  /* 0x0000000eb7997223 */ /* 0x001fe2000001003e */
        /* <DEDUP_REMOVED lines=8> */
[----:B------:R-:W-:Y:S01]  /*3bb0*/  FFMA.FTZ R184, R184, R19, R67 ;  /* 0x00000013b8b87223 */ /* 0x000fe20000010043 */
[----:B------:R-:W-:Y:S01]  /*3bc0*/  FFMA.FTZ R222, R222, R27, R75 ;  /* 0x0000001bdede7223 */ /* 0x000fe2000001004b */
[----:B------:R-:W-:-:S04]  /*3bd0*/  IMAD.WIDE.U32 R170, R3, 0x10, R156 ;  /* 0x0000001003aa7825 */ /* 0x000fc800078e009c */
[----:B------:R-:W-:Y:S01]  /*3be0*/  FFMA.FTZ R3, R176, R13, R61 ;  /* 0x0000000db0037223 */ /* 0x000fe2000001003d */
[----:B------:R-:W-:Y:S01]  /*3bf0*/  FFMA.FTZ R174, R174, R23, R71 ;  /* 0x00000017aeae7223 */ /* 0x000fe20000010047 */
[----:B------:R-:W-:Y:S01]  /*3c00*/  FFMA.FTZ R224, R224, R35, R83 ;  /* 0x00000023e0e07223 */ /* 0x000fe20000010053 */
[----:B------:R-:W-:-:S04]  /*3c10*/  IMAD.WIDE.U32 R172, R201, 0x10, R156 ;  /* 0x00000010c9ac7825 */ /* 0x000fc800078e009c */
[----:B------:R-:W-:Y:S01]  /*3c20*/  FFMA.FTZ R194, R194, R31, R79 ;  /* 0x0000001fc2c27223 */ /* 0x000fe2000001004f */
[----:B-1----:R-:W-:Y:S01]  /*3c30*/  FFMA.FTZ R162, R205, R32, R80 ;  /* 0x00000020cda27223 */ /* 0x002fe20000010050 */
[----:B------:R-:W-:Y:S01]  /*3c40*/  F2FP.BF16.F32.PACK_AB R152, R3, R152 ;  /* 0x000000980398723e */ /* 0x000fe200000010ff */
[----:B------:R-:W-:-:S04]  /*3c50*/  IMAD.WIDE.U32 R186, R211, 0x10, R156 ;  /* 0x00000010d3ba7825 */ /* 0x000fc800078e009c */
[----:B------:R-:W-:Y:S01]  /*3c60*/  FFMA.FTZ R156, R155, R16, R64 ;  /* 0x000000109b9c7223 */ /* 0x000fe20000010040 */
[----:B------:R-:W-:Y:S01]  /*3c70*/  FFMA.FTZ R157, R154, R17, R65 ;  /* 0x000000119a9d7223 */ /* 0x000fe20000010041 */
[----:B------:R-:W-:Y:S01]  /*3c80*/  F2FP.BF16.F32.PACK_AB R162, R167, R162 ;  /* 0x000000a2a7a2723e */ /* 0x000fe200000010ff */
[----:B------:R-:W-:Y:S01]  /*3c90*/  FFMA.FTZ R167, R166, R41, R89 ;  /* 0x00000029a6a77223 */ /* 0x000fe20000010059 */
[----:B------:R-:W-:Y:S01]  /*3ca0*/  FFMA.FTZ R3, R180, R21, R69 ;  /* 0x00000015b4037223 */ /* 0x000fe20000010045 */
[----:B------:R-:W-:Y:S01]  /*3cb0*/  FFMA.FTZ R161, R188, R25, R73 ;  /* 0x00000019bca17223 */ /* 0x000fe20000010049 */
[----:B------:R-:W-:Y:S01]  /*3cc0*/  F2FP.BF16.F32.PACK_AB R154, R157, R156 ;  /* 0x0000009c9d9a723e */ /* 0x000fe200000010ff */
[----:B------:R-:W-:Y:S01]  /*3cd0*/  FFMA.FTZ R156, R175, R20, R68 ;  /* 0x00000014af9c7223 */ /* 0x000fe20000010044 */
[----:B------:R-:W-:Y:S01]  /*3ce0*/  F2FP.BF16.F32.PACK_AB R178, R167, R178 ;  /* 0x000000b2a7b2723e */ /* 0x000fe200000010ff */
[----:B------:R-:W-:Y:S01]  /*3cf0*/  FFMA.FTZ R160, R181, R28, R76 ;  /* 0x0000001cb5a07223 */ /* 0x000fe2000001004c */
[----:B------:R-:W0:Y:S01]  /*3d00*/  LDC.64 R166, c[0x0][0x380] ;  /* 0x0000e000ffa67b82 */ /* 0x000e220000000a00 */
[----:B------:R-:W-:Y:S01]  /*3d10*/  FFMA.FTZ R155, R159, R18, R66 ;  /* 0x000000129f9b7223 */ /* 0x000fe20000010042 */
[----:B------:R-:W-:Y:S01]  /*3d20*/  F2FP.BF16.F32.PACK_AB R156, R3, R156 ;  /* 0x0000009c039c723e */ /* 0x000fe200000010ff */
[----:B------:R-:W-:Y:S01]  /*3d30*/  FFMA.FTZ R3, R182, R29, R77 ;  /* 0x0000001db6037223 */ /* 0x000fe2000001004d */
        /* <DEDUP_REMOVED lines=36> */
[----:B0-----:R-:W-:-:S03]  /*3f80*/  LEA R199, R166, R199, 0x2 ;  /* 0x000000c7a6c77211 */ /* 0x001fc600078e10ff */
[----:B------:R2:W-:Y:S01]  /*3f90*/  STG.E.128 desc[UR6][R186.64], R180 ;  /* 0x000000b4ba007986 */ /* 0x0005e2000c101d06 */
[----:B------:R-:W-:-:S13]  /*3fa0*/  ISETP.GE.AND P0, PT, R199, R167, PT ;  /* 0x000000a7c700720c */ /* 0x000fda0003f06270 */
[----:B------:R-:W-:Y:S05]  /*3fb0*/  @!P0 BRA `(.L_x_11055) ;  /* 0xffffffc400f88947 */ /* 0x000fea000383ffff */
[----:B------:R-:W-:Y:S05]  /*3fc0*/  EXIT ;  /* 0x000000000000794d */ /* 0x000fea0003800000 */
.L_x_11040:
[----:B------:R-:W1:Y:S01]  /*3fd0*/  LDCU.64 UR4, c[0x0][0x3a0] ;  /* 0x00007400ff0477ac */ /* 0x000e620008000a00 */
[----:B------:R-:W2:Y:S01]  /*3fe0*/  LDCU UR8, c[0x0][0x388] ;  /* 0x00007100ff0877ac */ /* 0x000ea20008000800 */
[----:B------:R-:W3:Y:S01]  /*3ff0*/  LDCU.U8 UR9, c[0x0][0x410] ;  /* 0x00008200ff0977ac */ /* 0x000ee20008000000 */
[----:B------:R-:W4:Y:S01]  /*4000*/  LDCU UR10, c[0x0][0x448] ;  /* 0x00008900ff0a77ac */ /* 0x000f220008000800 */
[----:B-1----:R-:W-:-:S04]  /*4010*/  UISETP.NE.U32.AND UP0, UPT, UR4, URZ, UPT ;  /* 0x000000ff0400728c */ /* 0x002fc8000bf05070 */
[----:B------:R-:W-:Y:S01]  /*4020*/  UISETP.NE.AND.EX UP0, UPT, UR5, URZ, UPT, UP0 ;  /* 0x000000ff0500728c */ /* 0x000fe2000bf05300 */
[----:B------:R-:W1:Y:S05]  /*4030*/  LDCU.64 UR4, c[0x0][0x3a0] ;  /* 0x00007400ff0477ac */ /* 0x000e6a0008000a00 */
[----:B--234-:R-:W-:-:S13]  /*4040*/  PLOP3.LUT P1, PT, PT, PT, UP0, 0x80, 0x8 ;  /* 0x000000000008781c */ /* 0x01cfda0003f2f008 */
.L_x_11070:
[----:B--2---:R-:W2:Y:S01]  /*4050*/  LDC.64 R162, c[0x0][0x390] ;  /* 0x0000e400ffa27b82 */ /* 0x004ea20000000a00 */
[----:B------:R-:W-:-:S05]  /*4060*/  IMAD R0, R199, UR8, RZ ;  /* 0x00000008c7007c24 */ /* 0x000fca000f8e02ff */
[----:B------:R-:W-:-:S04]  /*4070*/  SHF.R.S32.HI R3, RZ, 0x1f, R0 ;  /* 0x0000001fff037819 */ /* 0x000fc80000011400 */
[----:B------:R-:W-:-:S04]  /*4080*/  LEA.HI R3, R3, R0, RZ, 0x3 ;  /* 0x0000000003037211 */ /* 0x000fc800078f18ff */
[----:B------:R-:W-:-:S05]  /*4090*/  LEA.HI.SX32 R197, R3, R2, 0x1d ;  /* 0x0000000203c57211 */ /* 0x000fca00078feaff */
[----:B--2---:R-:W-:-:S05]  /*40a0*/  IMAD.WIDE.U32 R152, R197, 0x10, R162 ;  /* 0x00000010c5987825 */ /* 0x004fca00078e00a2 */
[----:B-----5:R2:W5:Y:S01]  /*40b0*/  LDG.E.128 R156, desc[UR6][R152.64] ;  /* 0x00000006989c7981 */ /* 0x020562000c1e1d00 */
[----:B------:R-:W-:Y:S04]  /*40c0*/  BSSY.RECONVERGENT B0, `(.L_x_11056) ;  /* 0x0000042000007945 */ /* 0x000fe80003800200 */
[----:B------:R-:W-:Y:S05]  /*40d0*/  @!P1 BRA `(.L_x_11057) ;  /* 0x0000000000a09947 */ /* 0x000fea0003800000 */
[----:B0-----:R-:W0:Y:S02]  /*40e0*/  LDC.64 R148, c[0x0][0x3a0] ;  /* 0x0000e800ff947b82 */ /* 0x001e240000000a00 */
[----:B0-----:R-:W-:-:S06]  /*40f0*/  IMAD.WIDE.U32 R148, R197, 0x10, R148 ;  /* 0x00000010c5947825 */ /* 0x001fcc00078e0094 */
[----:B------:R-:W3:Y:S01]  /*4100*/  LDG.E.128 R148, desc[UR6][R148.64] ;  /* 0x0000000694947981 */ /* 0x000ee2000c1e1d00 */
[----:B--2--5:R-:W-:Y:S02]  /*4110*/  PRMT R153, R158, 0x7632, R153 ;  /* 0x000076329e997816 */ /* 0x024fe40000000099 */
[C---:B------:R-:W-:Y:S02]  /*4120*/  SHF.L.U32 R195, R156.reuse, 0x10, RZ ;  /* 0x000000109cc37819 */ /* 0x040fe400000006ff */
[C---:B------:R-:W-:Y:S02]  /*4130*/  PRMT R3, R157.reuse, 0x7632, R3 ;  /* 0x000076329d037816 */ /* 0x040fe40000000003 */
[----:B------:R-:W-:Y:S02]  /*4140*/  PRMT R0, R156, 0x7632, R0 ;  /* 0x000076329c007816 */ /* 0x000fe40000000000 */
[----:B------:R-:W-:Y:S02]  /*4150*/  SHF.L.U32 R193, R157, 0x10, RZ ;  /* 0x000000109dc17819 */ /* 0x000fe400000006ff */
[----:B------:R-:W-:-:S02]  /*4160*/  SHF.L.U32 R188, R153, 0x10, RZ ;  /* 0x0000001099bc7819 */ /* 0x000fc400000006ff */
[----:B------:R-:W-:Y:S02]  /*4170*/  SHF.L.U32 R186, R3, 0x10, RZ ;  /* 0x0000001003ba7819 */ /* 0x000fe400000006ff */
[C---:B------:R-:W-:Y:S02]  /*4180*/  PRMT R155, R159.reuse, 0x7632, R155 ;  /* 0x000076329f9b7816 */ /* 0x040fe4000000009b */
[----:B------:R-:W-:Y:S02]  /*4190*/  SHF.L.U32 R184, R0, 0x10, RZ ;  /* 0x0000001000b87819 */ /* 0x000fe400000006ff */
[----:B------:R-:W-:Y:S02]  /*41a0*/  SHF.L.U32 R191, R158, 0x10, RZ ;  /* 0x000000109ebf7819 */ /* 0x000fe400000006ff */
[----:B------:R-:W-:Y:S02]  /*41b0*/  SHF.L.U32 R157, R159, 0x10, RZ ;  /* 0x000000109f9d7819 */ /* 0x000fe400000006ff */
[----:B---3--:R-:W-:-:S02]  /*41c0*/  SHF.L.U32 R152, R148, 0x10, RZ ;  /* 0x0000001094987819 */ /* 0x008fc400000006ff */
[----:B------:R-:W-:Y:S02]  /*41d0*/  SHF.L.U32 R154, R149, 0x10, RZ ;  /* 0x00000010959a7819 */ /* 0x000fe400000006ff */
[----:B------:R-:W-:Y:S01]  /*41e0*/  PRMT R153, R151, 0x7632, R153 ;  /* 0x0000763297997816 */ /* 0x000fe20000000099 */
[----:B------:R-:W-:Y:S01]  /*41f0*/  FFMA.FTZ R195, R195, R100, R152 ;  /* 0x00000064c3c37223 */ /* 0x000fe20000010098 */
[----:B------:R-:W-:Y:S01]  /*4200*/  PRMT R3, R149, 0x7632, R3 ;  /* 0x0000763295037816 */ /* 0x000fe20000000003 */
[----:B------:R-:W-:Y:S01]  /*4210*/  FFMA.FTZ R193, R193, R102, R154 ;  /* 0x00000066c1c17223 */ /* 0x000fe2000001009a */
[----:B------:R-:W-:Y:S02]  /*4220*/  PRMT R0, R148, 0x7632, R0 ;  /* 0x0000763294007816 */ /* 0x000fe40000000000 */
[----:B------:R-:W-:Y:S02]  /*4230*/  PRMT R152, R150, 0x7632, R152 ;  /* 0x0000763296987816 */ /* 0x000fe40000000098 */
[----:B------:R-:W-:-:S02]  /*4240*/  SHF.L.U32 R189, R153, 0x10, RZ ;  /* 0x0000001099bd7819 */ /* 0x000fc400000006ff */
        /* <DEDUP_REMOVED lines=17> */
.L_x_11057:
[----:B-----5:R-:W-:Y:S02]  /*4360*/  PRMT R0, R156, 0x7632, R0 ;  /* 0x000076329c007816 */ /* 0x020fe40000000000 */
[----:B------:R-:W-:Y:S02]  /*4370*/  PRMT R3, R157, 0x7632, R3 ;  /* 0x000076329d037816 */ /* 0x000fe40000000003 */
[----:B--2---:R-:W-:Y:S02]  /*4380*/  PRMT R152, R158, 0x7632, R152 ;  /* 0x000076329e987816 */ /* 0x004fe40000000098 */
[----:B------:R-:W-:Y:S02]  /*4390*/  PRMT R153, R159, 0x7632, R153 ;  /* 0x000076329f997816 */ /* 0x000fe40000000099 */
[----:B------:R-:W-:Y:S02]  /*43a0*/  SHF.L.U32 R195, R156, 0x10, RZ ;  /* 0x000000109cc37819 */ /* 0x000fe400000006ff */
[----:B------:R-:W-:-:S02]  /*43b0*/  SHF.L.U32 R157, R157, 0x10, RZ ;  /* 0x000000109d9d7819 */ /* 0x000fc400000006ff */
        /* <DEDUP_REMOVED lines=18> */
.L_x_11058:
[----:B-1----:R-:W-:Y:S05]  /*44e0*/  BSYNC.RECONVERGENT B0 ;  /* 0x0000000000007941 */ /* 0x002fea0003800200 */
.L_x_11056:
        /* <DEDUP_REMOVED lines=13> */
[C---:B-1---5:R-:W-:Y:S02]  /*45c0*/  PRMT R156, R153.reuse, 0x7632, R156 ;  /* 0x00007632999c7816 */ /* 0x062fe4000000009c */
[C---:B------:R-:W-:Y:S02]  /*45d0*/  PRMT R157, R154.reuse, 0x7632, R157 ;  /* 0x000076329a9d7816 */ /* 0x040fe4000000009d */
[----:B------:R-:W-:Y:S02]  /*45e0*/  SHF.L.U32 R3, R154, 0x10, RZ ;  /* 0x000000109a037819 */ /* 0x000fe400000006ff */
[C---:B------:R-:W-:Y:S02]  /*45f0*/  PRMT R0, R152.reuse, 0x7632, R0 ;  /* 0x0000763298007816 */ /* 0x040fe40000000000 */
[----:B------:R-:W-:Y:S02]  /*4600*/  SHF.L.U32 R185, R152, 0x10, RZ ;  /* 0x0000001098b97819 */ /* 0x000fe400000006ff */
[----:B------:R-:W-:-:S02]  /*4610*/  SHF.L.U32 R153, R153, 0x10, RZ ;  /* 0x0000001099997819 */ /* 0x000fc400000006ff */
[----:B------:R-:W-:Y:S02]  /*4620*/  SHF.L.U32 R154, R149, 0x10, RZ ;  /* 0x00000010959a7819 */ /* 0x000fe400000006ff */
[----:B------:R-:W-:Y:S02]  /*4630*/  SHF.L.U32 R152, R148, 0x10, RZ ;  /* 0x0000001094987819 */ /* 0x000fe400000006ff */
[C---:B------:R-:W-:Y:S01]  /*4640*/  SHF.L.U32 R182, R150.reuse, 0x10, RZ ;  /* 0x0000001096b67819 */ /* 0x040fe200000006ff */
        /* <DEDUP_REMOVED lines=8> */
[----:B------:R-:W-:Y:S02]  /*46d0*/  SHF.L.U32 R179, R153, 0x10, RZ ;  /* 0x0000001099b37819 */ /* 0x000fe400000006ff */
[----:B------:R-:W-:Y:S02]  /*46e0*/  SHF.L.U32 R155, R155, 0x10, RZ ;  /* 0x000000109b9b7819 */ /* 0x000fe400000006ff */
[----:B------:R-:W-:Y:S02]  /*46f0*/  SHF.L.U32 R164, R151, 0x10, RZ ;  /* 0x0000001097a47819 */ /* 0x000fe400000006ff */
[----:B------:R-:W-:-:S02]  /*4700*/  SHF.L.U32 R0, R0, 0x10, RZ ;  /* 0x0000001000007819 */ /* 0x000fc400000006ff */
[----:B------:R-:W-:Y:S01]  /*4710*/  SHF.L.U32 R156, R156, 0x10, RZ ;  /* 0x000000109c9c7819 */ /* 0x000fe200000006ff */
[----:B------:R-:W-:Y:S01]  /*4720*/  FFMA.FTZ R181, R155, R114, R164 ;  /* 0x000000729bb57223 */ /* 0x000fe200000100a4 */
[----:B------:R-:W-:Y:S02]  /*4730*/  SHF.L.U32 R154, R157, 0x10, RZ ;  /* 0x000000109d9a7819 */ /* 0x000fe400000006ff */
[----:B------:R-:W-:Y:S02]  /*4740*/  SHF.L.U32 R158, R158, 0x10, RZ ;  /* 0x000000109e9e7819 */ /* 0x000fe400000006ff */
[----:B------:R-:W-:Y:S01]  /*4750*/  SHF.L.U32 R159, R159, 0x10, RZ ;  /* 0x000000109f9f7819 */ /* 0x000fe200000006ff */
[----:B------:R-:W-:Y:S01]  /*4760*/  FFMA.FTZ R179, R154, R113, R179 ;  /* 0x000000719ab37223 */ /* 0x000fe200000100b3 */
        /* <DEDUP_REMOVED lines=10> */
.L_x_11059:
[C---:B-----5:R-:W-:Y:S02]  /*4810*/  PRMT R0, R152.reuse, 0x7632, R0 ;  /* 0x0000763298007816 */ /* 0x060fe40000000000 */
[----:B------:R-:W-:Y:S02]  /*4820*/  SHF.L.U32 R185, R152, 0x10, RZ ;  /* 0x0000001098b97819 */ /* 0x000fe400000006ff */
[C---:B------:R-:W-:Y:S02]  /*4830*/  PRMT R152, R154.reuse, 0x7632, R152 ;  /* 0x000076329a987816 */ /* 0x040fe40000000098 */
[----:B-1----:R-:W-:Y:S01]  /*4840*/  SHF.L.U32 R157, R154, 0x10, RZ ;  /* 0x000000109a9d7819 */ /* 0x002fe200000006ff */
[----:B------:R-:W-:Y:S01]  /*4850*/  FMUL.FTZ R185, R185, R108 ;  /* 0x0000006cb9b97220 */ /* 0x000fe20000410000 */
[----:B------:R-:W-:Y:S02]  /*4860*/  PRMT R3, R153, 0x7632, R3 ;  /* 0x0000763299037816 */ /* 0x000fe40000000003 */
        /* <DEDUP_REMOVED lines=11> */
[----:B------:R-:W-:Y:S02]  /*4920*/  FMUL.FTZ R180, R154, R115 ;  /* 0x000000739ab47220 */ /* 0x000fe40000410000 */
[----:B------:R-:W-:Y:S01]  /*4930*/  FMUL.FTZ R179, R152, R113 ;  /* 0x0000007198b37220 */ /* 0x000fe20000410000 */
[----:B------:R-:W-:Y:S01]  /*4940*/  F2FP.BF16.F32.PACK_AB R152, R176, R185 ;  /* 0x000000b9b098723e */ /* 0x000fe200000010ff */
[----:B------:R-:W-:Y:S01]  /*4950*/  FMUL.FTZ R178, R178, R111 ;  /* 0x0000006fb2b27220 */ /* 0x000fe20000410000 */
[----:B------:R-:W-:-:S02]  /*4960*/  F2FP.BF16.F32.PACK_AB R155, R180, R181 ;  /* 0x000000b5b49b723e */ /* 0x000fc400000010ff */
[----:B------:R-:W-:Y:S02]  /*4970*/  F2FP.BF16.F32.PACK_AB R154, R179, R182 ;  /* 0x000000b6b39a723e */ /* 0x000fe400000010ff */
[----:B------:R-:W-:-:S07]  /*4980*/  F2FP.BF16.F32.PACK_AB R153, R178, R183 ;  /* 0x000000b7b299723e */ /* 0x000fce00000010ff */
.L_x_11060:
        /* <DEDUP_REMOVED lines=12> */
[C---:B------:R-:W-:Y:S02]  /*4a50*/  PRMT R0, R156.reuse, 0x7632, R0 ;  /* 0x000076329c007816 */ /* 0x040fe40000000000 */
[----:B------:R-:W-:Y:S01]  /*4a60*/  SHF.L.U32 R175, R156, 0x10, RZ ;  /* 0x000000109caf7819 */ /* 0x000fe200000006ff */
[----:B------:R-:W-:Y:S01]  /*4a70*/  FFMA.FTZ R174, R157, R118, R174 ;  /* 0x000000769dae7223 */ /* 0x000fe200000100ae */
[----:B------:R-:W-:-:S02]  /*4a80*/  PRMT R154, R158, 0x7632, R154 ;  /* 0x000076329e9a7816 */ /* 0x000fc4000000009a */
[----:B------:R-:W-:Y:S02]  /*4a90*/  PRMT R156, R159, 0x7632, R156 ;  /* 0x000076329f9c7816 */ /* 0x000fe4000000009c */
        /* <DEDUP_REMOVED lines=11> */
[----:B------:R-:W-:Y:S02]  /*4b50*/  SHF.L.U32 R0, R0, 0x10, RZ ;  /* 0x0000001000007819 */ /* 0x000fe400000006ff */
[----:B------:R-:W-:Y:S01]  /*4b60*/  SHF.L.U32 R152, R152, 0x10, RZ ;  /* 0x0000001098987819 */ /* 0x000fe200000006ff */
[----:B------:R-:W-:Y:S01]  /*4b70*/  FFMA.FTZ R172, R159, R122, R172 ;  /* 0x0000007a9fac7223 */ /* 0x000fe200000100ac */
        /* <DEDUP_REMOVED lines=15> */
.L_x_11061:
[----:B-1---5:R-:W-:Y:S02]  /*4c70*/  PRMT R152, R158, 0x7632, R152 ;  /* 0x000076329e987816 */ /* 0x022fe40000000098 */
[----:B------:R-:W-:Y:S02]  /*4c80*/  PRMT R0, R156, 0x7632, R0 ;  /* 0x000076329c007816 */ /* 0x000fe40000000000 */
[----:B------:R-:W-:Y:S02]  /*4c90*/  PRMT R3, R157, 0x7632, R3 ;  /* 0x000076329d037816 */ /* 0x000fe40000000003 */
        /* <DEDUP_REMOVED lines=21> */
.L_x_11062:
        /* <DEDUP_REMOVED lines=12> */
[----:B------:R-:W-:Y:S02]  /*4eb0*/  SHF.L.U32 R198, R148, 0x10, RZ ;  /* 0x0000001094c67819 */ /* 0x000fe400000006ff */
[----:B------:R-:W-:Y:S02]  /*4ec0*/  SHF.L.U32 R194, R149, 0x10, RZ ;  /* 0x0000001095c27819 */ /* 0x000fe400000006ff */
        /* <DEDUP_REMOVED lines=8> */
[----:B------:R-:W-:Y:S02]  /*4f50*/  PRMT R157, R151, 0x7632, R157 ;  /* 0x00007632979d7816 */ /* 0x000fe4000000009d */
[----:B------:R-:W-:Y:S02]  /*4f60*/  SHF.L.U32 R165, R158, 0x10, RZ ;  /* 0x000000109ea57819 */ /* 0x000fe400000006ff */
        /* <DEDUP_REMOVED lines=8> */
[----:B------:R-:W-:-:S02]  /*4ff0*/  SHF.L.U32 R164, R164, 0x10, RZ ;  /* 0x00000010a4a47819 */ /* 0x000fc400000006ff */
        /* <DEDUP_REMOVED lines=13> */
.L_x_11063:
[C---:B-----5:R-:W-:Y:S02]  /*50d0*/  PRMT R0, R156.reuse, 0x7632, R0 ;  /* 0x000076329c007816 */ /* 0x060fe40000000000 */
[----:B-1----:R-:W-:Y:S02]  /*50e0*/  SHF.L.U32 R153, R156, 0x10, RZ ;  /* 0x000000109c997819 */ /* 0x002fe400000006ff */
[----:B------:R-:W-:Y:S02]  /*50f0*/  PRMT R152, R157, 0x7632, R152 ;  /* 0x000076329d987816 */ /* 0x000fe40000000098 */
[----:B------:R-:W-:Y:S01]  /*5100*/  PRMT R154, R158, 0x7632, R154 ;  /* 0x000076329e9a7816 */ /* 0x000fe2000000009a */
[----:B------:R-:W-:Y:S01]  /*5110*/  FMUL.FTZ R198, R153, R124 ;  /* 0x0000007c99c67220 */ /* 0x000fe20000410000 */
[----:B------:R-:W-:Y:S02]  /*5120*/  PRMT R156, R159, 0x7632, R156 ;  /* 0x000076329f9c7816 */ /* 0x000fe4000000009c */
        /* <DEDUP_REMOVED lines=18> */
.L_x_11064:
        /* <DEDUP_REMOVED lines=46> */
.L_x_11065:
        /* <DEDUP_REMOVED lines=24> */
.L_x_11066:
        /* <DEDUP_REMOVED lines=9> */
[C---:B-----5:R-:W-:Y:S02]  /*5740*/  PRMT R0, R156.reuse, 0x7632, R0 ;  /* 0x000076329c007816 */ /* 0x060fe40000000000 */
[----:B-1----:R-:W-:Y:S02]  /*5750*/  SHF.L.U32 R153, R156, 0x10, RZ ;  /* 0x000000109c997819 */ /* 0x002fe400000006ff */
[C---:B------:R-:W-:Y:S02]  /*5760*/  PRMT R154, R157.reuse, 0x7632, R154 ;  /* 0x000076329d9a7816 */ /* 0x040fe4000000009a */
[----:B------:R-:W-:Y:S02]  /*5770*/  SHF.L.U32 R157, R157, 0x10, RZ ;  /* 0x000000109d9d7819 */ /* 0x000fe400000006ff */
[----:B------:R-:W-:Y:S02]  /*5780*/  SHF.L.U32 R156, R149, 0x10, RZ ;  /* 0x00000010959c7819 */ /* 0x000fe400000006ff */
[----:B------:R-:W-:-:S02]  /*5790*/  SHF.L.U32 R163, R158, 0x10, RZ ;  /* 0x000000109ea37819 */ /* 0x000fc400000006ff */
[----:B------:R-:W-:Y:S01]  /*57a0*/  SHF.L.U32 R164, R148, 0x10, RZ ;  /* 0x0000001094a47819 */ /* 0x000fe200000006ff */
[----:B------:R-:W-:Y:S01]  /*57b0*/  FFMA.FTZ R156, R157, R142, R156 ;  /* 0x0000008e9d9c7223 */ /* 0x000fe2000001009c */
[----:B------:R-:W-:Y:S02]  /*57c0*/  SHF.L.U32 R152, R150, 0x10, RZ ;  /* 0x0000001096987819 */ /* 0x000fe400000006ff */
[----:B------:R-:W-:Y:S01]  /*57d0*/  PRMT R155, R158, 0x7632, R155 ;  /* 0x000076329e9b7816 */ /* 0x000fe2000000009b */
[----:B------:R-:W-:Y:S01]  /*57e0*/  FFMA.FTZ R164, R153, R140, R164 ;  /* 0x0000008c99a47223 */ /* 0x000fe200000100a4 */
[----:B------:R-:W-:Y:S01]  /*57f0*/  PRMT R157, R150, 0x7632, R157 ;  /* 0x00007632969d7816 */ /* 0x000fe2000000009d */
[----:B------:R-:W-:Y:S01]  /*5800*/  FFMA.FTZ R163, R163, R144, R152 ;  /* 0x00000090a3a37223 */ /* 0x000fe20000010098 */
[----:B------:R-:W-:Y:S02]  /*5810*/  PRMT R165, R151, 0x7632, R165 ;  /* 0x0000763297a57816 */ /* 0x000fe400000000a5 */
[----:B------:R-:W-:-:S02]  /*5820*/  PRMT R162, R159, 0x7632, R162 ;  /* 0x000076329fa27816 */ /* 0x000fc400000000a2 */
[----:B------:R-:W-:Y:S02]  /*5830*/  PRMT R152, R148, 0x7632, R152 ;  /* 0x0000763294987816 */ /* 0x000fe40000000098 */
[----:B------:R-:W-:Y:S02]  /*5840*/  PRMT R153, R149, 0x7632, R153 ;  /* 0x0000763295997816 */ /* 0x000fe40000000099 */
[----:B------:R-:W-:Y:S02]  /*5850*/  SHF.L.U32 R158, R155, 0x10, RZ ;  /* 0x000000109b9e7819 */ /* 0x000fe400000006ff */
[----:B------:R-:W-:Y:S02]  /*5860*/  SHF.L.U32 R159, R159, 0x10, RZ ;  /* 0x000000109f9f7819 */ /* 0x000fe400000006ff */
[----:B------:R-:W-:Y:S02]  /*5870*/  SHF.L.U32 R208, R151, 0x10, RZ ;  /* 0x0000001097d07819 */ /* 0x000fe400000006ff */
        /* <DEDUP_REMOVED lines=17> */
.L_x_11067:
[----:B-1---5:R-:W-:Y:S02]  /*5990*/  PRMT R155, R159, 0x7632, R155 ;  /* 0x000076329f9b7816 */ /* 0x022fe4000000009b */
[----:B------:R-:W-:Y:S02]  /*59a0*/  PRMT R0, R156, 0x7632, R0 ;  /* 0x000076329c007816 */ /* 0x000fe40000000000 */
[----:B------:R-:W-:Y:S02]  /*59b0*/  PRMT R152, R157, 0x7632, R152 ;  /* 0x000076329d987816 */ /* 0x000fe40000000098 */
[C---:B------:R-:W-:Y:S02]  /*59c0*/  PRMT R154, R158.reuse, 0x7632, R154 ;  /* 0x000076329e9a7816 */ /* 0x040fe4000000009a */
        /* <DEDUP_REMOVED lines=14> */
[----:B------:R-:W-:Y:S01]  /*5ab0*/  F2FP.BF16.F32.PACK_AB R155, R159, R162 ;  /* 0x000000a29f9b723e */ /* 0x000fe200000010ff */
[----:B------:R-:W-:-:S02]  /*5ac0*/  FMUL.FTZ R158, R154, R145 ;  /* 0x000000919a9e7220 */ /* 0x000fc40000410000 */
[----:B------:R-:W-:Y:S01]  /*5ad0*/  FMUL.FTZ R157, R152, R143 ;  /* 0x0000008f989d7220 */ /* 0x000fe20000410000 */
[----:B------:R-:W-:Y:S02]  /*5ae0*/  F2FP.BF16.F32.PACK_AB R152, R165, R164 ;  /* 0x000000a4a598723e */ /* 0x000fe400000010ff */
[----:B------:R-:W-:Y:S02]  /*5af0*/  F2FP.BF16.F32.PACK_AB R154, R158, R163 ;  /* 0x000000a39e9a723e */ /* 0x000fe400000010ff */
[----:B------:R-:W-:-:S07]  /*5b00*/  F2FP.BF16.F32.PACK_AB R153, R157, R156 ;  /* 0x0000009c9d99723e */ /* 0x000fce00000010ff */
.L_x_11068:
        /* <DEDUP_REMOVED lines=171> */
.L_x_11094:
        /* <DEDUP_REMOVED lines=200> */
.L_x_11054:
        /* <DEDUP_REMOVED lines=8> */
.L_x_11072:
[----:B------:R-:W-:Y:S05]  /*72c0*/  BSYNC B0 ;  /* 0x0000000000007941 */ /* 0x000fea0003800000 */
.L_x_11071:
        /* <DEDUP_REMOVED lines=8> */
.L_x_11073:
[----:B------:R-:W-:Y:S02]  /*7350*/  HFMA2 R153, -RZ, RZ, 0, 2.384185791015625e-07 ;  /* 0x00000004ff997431 */ /* 0x000fe400000001ff */
[----:B------:R-:W-:-:S05]  /*7360*/  FADD.FTZ R167, R152, R0 ;  /* 0x0000000098a77221 */ /* 0x000fca0000010000 */
[----:B------:R-:W-:-:S07]  /*7370*/  MOV R152, R167 ;  /* 0x000000a700987202 */ /* 0x000fce0000000f00 */
[----:B------:R-:W-:Y:S05]  /*7380*/  WARPSYNC.COLLECTIVE R155, `(.L_x_11074) ;  /* 0x000000009b087348 */ /* 0x000fea0003c00000 */
[----:B------:R0:W1:Y:S02]  /*7390*/  SHFL.BFLY P0, R0, R152, R153, R154 ;  /* 0x0c00009998007389 */ /* 0x000064000000009a */
[----:B01----:R-:W-:Y:S05]  /*73a0*/  ENDCOLLECTIVE ;  /* 0x000000000000791b */ /* 0x003fea0003800000 */
.L_x_11074:
[----:B------:R-:W-:Y:S02]  /*73b0*/  HFMA2 R153, -RZ, RZ, 0, 4.76837158203125e-07 ;  /* 0x00000008ff997431 */ /* 0x000fe400000001ff */
[----:B------:R-:W-:-:S05]  /*73c0*/  FADD.FTZ R208, R167, R0 ;  /* 0x00000000a7d07221 */ /* 0x000fca0000010000 */
[----:B------:R-:W-:-:S07]  /*73d0*/  MOV R152, R208 ;  /* 0x000000d000987202 */ /* 0x000fce0000000f00 */
[----:B------:R-:W-:Y:S05]  /*73e0*/  WARPSYNC.COLLECTIVE R155, `(.L_x_11075) ;  /* 0x000000009b087348 */ /* 0x000fea0003c00000 */
[----:B------:R0:W1:Y:S02]  /*73f0*/  SHFL.BFLY P0, R0, R152, R153, R154 ;  /* 0x0c00009998007389 */ /* 0x000064000000009a */
[----:B01----:R-:W-:Y:S05]  /*7400*/  ENDCOLLECTIVE ;  /* 0x000000000000791b */ /* 0x003fea0003800000 */
.L_x_11075:
[----:B------:R-:W-:Y:S02]  /*7410*/  HFMA2 R153, -RZ, RZ, 0, 9.5367431640625e-07 ;  /* 0x00000010ff997431 */ /* 0x000fe400000001ff */
[----:B------:R-:W-:-:S05]  /*7420*/  FADD.FTZ R210, R208, R0 ;  /* 0x00000000d0d27221 */ /* 0x000fca0000010000 */
[----:B------:R-:W-:-:S07]  /*7430*/  MOV R152, R210 ;  /* 0x000000d200987202 */ /* 0x000fce0000000f00 */
[----:B------:R-:W-:Y:S05]  /*7440*/  WARPSYNC.COLLECTIVE R155, `(.L_x_11076) ;  /* 0x000000009b087348 */ /* 0x000fea0003c00000 */
[----:B------:R0:W1:Y:S02]  /*7450*/  SHFL.BFLY P0, R0, R152, R153, R154 ;  /* 0x0c00009998007389 */ /* 0x000064000000009a */
[----:B01----:R-:W-:Y:S05]  /*7460*/  ENDCOLLECTIVE ;  /* 0x000000000000791b */ /* 0x003fea0003800000 */
.L_x_11076:
        /* <DEDUP_REMOVED lines=102> */
.L_x_11077:
[----:B------:R-:W-:Y:S02]  /*7ad0*/  HFMA2 R153, -RZ, RZ, 0, 1.1920928955078125e-07 ;  /* 0x00000002ff997431 */ /* 0x000fe400000001ff */
[----:B------:R-:W-:-:S05]  /*7ae0*/  FADD.FTZ R166, R152, R0 ;  /* 0x0000000098a67221 */ /* 0x000fca0000010000 */
[----:B------:R-:W-:-:S07]  /*7af0*/  MOV R152, R166 ;  /* 0x000000a600987202 */ /* 0x000fce0000000f00 */
[----:B------:R-:W-:Y:S05]  /*7b00*/  WARPSYNC.COLLECTIVE R155, `(.L_x_11078) ;  /* 0x000000009b087348 */ /* 0x000fea0003c00000 */
[----:B------:R0:W1:Y:S02]  /*7b10*/  SHFL.BFLY P0, R0, R152, R153, R154 ;  /* 0x0c00009998007389 */ /* 0x000064000000009a */
[----:B01----:R-:W-:Y:S05]  /*7b20*/  ENDCOLLECTIVE ;  /* 0x000000000000791b */ /* 0x003fea0003800000 */
.L_x_11078:
[----:B------:R-:W-:Y:S02]  /*7b30*/  HFMA2 R153, -RZ, RZ, 0, 2.384185791015625e-07 ;  /* 0x00000004ff997431 */ /* 0x000fe400000001ff */
[----:B------:R-:W-:-:S05]  /*7b40*/  FADD.FTZ R167, R166, R0 ;  /* 0x00000000a6a77221 */ /* 0x000fca0000010000 */
[----:B------:R-:W-:-:S07]  /*7b50*/  MOV R152, R167 ;  /* 0x000000a700987202 */ /* 0x000fce0000000f00 */
[----:B------:R-:W-:Y:S05]  /*7b60*/  WARPSYNC.COLLECTIVE R155, `(.L_x_11079) ;  /* 0x000000009b087348 */ /* 0x000fea0003c00000 */
[----:B------:R0:W1:Y:S02]  /*7b70*/  SHFL.BFLY P0, R0, R152, R153, R154 ;  /* 0x0c00009998007389 */ /* 0x000064000000009a */
[----:B01----:R-:W-:Y:S05]  /*7b80*/  ENDCOLLECTIVE ;  /* 0x000000000000791b */ /* 0x003fea0003800000 */
.L_x_11079:
[----:B------:R-:W-:Y:S02]  /*7b90*/  HFMA2 R153, -RZ, RZ, 0, 4.76837158203125e-07 ;  /* 0x00000008ff997431 */ /* 0x000fe400000001ff */
[----:B------:R-:W-:-:S05]  /*7ba0*/  FADD.FTZ R208, R167, R0 ;  /* 0x00000000a7d07221 */ /* 0x000fca0000010000 */
[----:B------:R-:W-:-:S07]  /*7bb0*/  MOV R152, R208 ;  /* 0x000000d000987202 */ /* 0x000fce0000000f00 */
[----:B------:R-:W-:Y:S05]  /*7bc0*/  WARPSYNC.COLLECTIVE R155, `(.L_x_11080) ;  /* 0x000000009b087348 */ /* 0x000fea0003c00000 */
[----:B------:R0:W1:Y:S02]  /*7bd0*/  SHFL.BFLY P0, R0, R152, R153, R154 ;  /* 0x0c00009998007389 */ /* 0x000064000000009a */
[----:B01----:R-:W-:Y:S05]  /*7be0*/  ENDCOLLECTIVE ;  /* 0x000000000000791b */ /* 0x003fea0003800000 */
.L_x_11080:
[----:B------:R-:W-:Y:S02]  /*7bf0*/  HFMA2 R153, -RZ, RZ, 0, 9.5367431640625e-07 ;  /* 0x00000010ff997431 */ /* 0x000fe400000001ff */
[----:B------:R-:W-:-:S05]  /*7c00*/  FADD.FTZ R210, R208, R0 ;  /* 0x00000000d0d27221 */ /* 0x000fca0000010000 */
[----:B------:R-:W-:-:S07]  /*7c10*/  MOV R152, R210 ;  /* 0x000000d200987202 */ /* 0x000fce0000000f00 */
[----:B------:R-:W-:Y:S05]  /*7c20*/  WARPSYNC.COLLECTIVE R155, `(.L_x_11081) ;  /* 0x000000009b087348 */ /* 0x000fea0003c00000 */
[----:B------:R0:W1:Y:S02]  /*7c30*/  SHFL.BFLY P0, R0, R152, R153, R154 ;  /* 0x0c00009998007389 */ /* 0x000064000000009a */
[----:B01----:R-:W-:Y:S05]  /*7c40*/  ENDCOLLECTIVE ;  /* 0x000000000000791b */ /* 0x003fea0003800000 */
.L_x_11081:
[----:B------:R-:W-:Y:S05]  /*7c50*/  BRA `(.L_x_11082) ;  /* 0xffffffb400bc7947 */ /* 0x000fea000383ffff */
.L_x_11069:
        /* <DEDUP_REMOVED lines=8> */
.L_x_11084:
[----:B------:R-:W-:Y:S05]  /*7ce0*/  BSYNC B0 ;  /* 0x0000000000007941 */ /* 0x000fea0003800000 */
.L_x_11083:
        /* <DEDUP_REMOVED lines=8> */
.L_x_11085:
[----:B------:R-:W-:Y:S02]  /*7d70*/  HFMA2 R153, -RZ, RZ, 0, 2.384185791015625e-07 ;  /* 0x00000004ff997431 */ /* 0x000fe400000001ff */
[----:B------:R-:W-:-:S05]  /*7d80*/  FADD.FTZ R167, R152, R0 ;  /* 0x0000000098a77221 */ /* 0x000fca0000010000 */
[----:B------:R-:W-:-:S07]  /*7d90*/  MOV R152, R167 ;  /* 0x000000a700987202 */ /* 0x000fce0000000f00 */
[----:B------:R-:W-:Y:S05]  /*7da0*/  WARPSYNC.COLLECTIVE R155, `(.L_x_11086) ;  /* 0x000000009b087348 */ /* 0x000fea0003c00000 */
[----:B------:R0:W1:Y:S02]  /*7db0*/  SHFL.BFLY P0, R0, R152, R153, R154 ;  /* 0x0c00009998007389 */ /* 0x000064000000009a */
[----:B01----:R-:W-:Y:S05]  /*7dc0*/  ENDCOLLECTIVE ;  /* 0x000000000000791b */ /* 0x003fea0003800000 */
.L_x_11086:
[----:B------:R-:W-:Y:S02]  /*7dd0*/  HFMA2 R153, -RZ, RZ, 0, 4.76837158203125e-07 ;  /* 0x00000008ff997431 */ /* 0x000fe400000001ff */
[----:B------:R-:W-:-:S05]  /*7de0*/  FADD.FTZ R208, R167, R0 ;  /* 0x00000000a7d07221 */ /* 0x000fca0000010000 */
[----:B------:R-:W-:-:S07]  /*7df0*/  MOV R152, R208 ;  /* 0x000000d000987202 */ /* 0x000fce0000000f00 */
[----:B------:R-:W-:Y:S05]  /*7e00*/  WARPSYNC.COLLECTIVE R155, `(.L_x_11087) ;  /* 0x000000009b087348 */ /* 0x000fea0003c00000 */
[----:B------:R0:W1:Y:S02]  /*7e10*/  SHFL.BFLY P0, R0, R152, R153, R154 ;  /* 0x0c00009998007389 */ /* 0x000064000000009a */
[----:B01----:R-:W-:Y:S05]  /*7e20*/  ENDCOLLECTIVE ;  /* 0x000000000000791b */ /* 0x003fea0003800000 */
.L_x_11087:
[----:B------:R-:W-:Y:S02]  /*7e30*/  HFMA2 R153, -RZ, RZ, 0, 9.5367431640625e-07 ;  /* 0x00000010ff997431 */ /* 0x000fe400000001ff */
[----:B------:R-:W-:-:S05]  /*7e40*/  FADD.FTZ R210, R208, R0 ;  /* 0x00000000d0d27221 */ /* 0x000fca0000010000 */
[----:B------:R-:W-:-:S07]  /*7e50*/  MOV R152, R210 ;  /* 0x000000d200987202 */ /* 0x000fce0000000f00 */
[----:B------:R-:W-:Y:S05]  /*7e60*/  WARPSYNC.COLLECTIVE R155, `(.L_x_11088) ;  /* 0x000000009b087348 */ /* 0x000fea0003c00000 */
[----:B------:R0:W1:Y:S02]  /*7e70*/  SHFL.BFLY P0, R0, R152, R153, R154 ;  /* 0x0c00009998007389 */ /* 0x000064000000009a */
[----:B01----:R-:W-:Y:S05]  /*7e80*/  ENDCOLLECTIVE ;  /* 0x000000000000791b */ /* 0x003fea0003800000 */
.L_x_11088:
        /* <DEDUP_REMOVED lines=102> */
.L_x_11089:
[----:B------:R-:W-:Y:S02]  /*84f0*/  HFMA2 R153, -RZ, RZ, 0, 1.1920928955078125e-07 ;  /* 0x00000002ff997431 */ /* 0x000fe400000001ff */
[----:B------:R-:W-:-:S05]  /*8500*/  FADD.FTZ R166, R152, R0 ;  /* 0x0000000098a67221 */ /* 0x000fca0000010000 */
[----:B------:R-:W-:-:S07]  /*8510*/  MOV R152, R166 ;  /* 0x000000a600987202 */ /* 0x000fce0000000f00 */
[----:B------:R-:W-:Y:S05]  /*8520*/  WARPSYNC.COLLECTIVE R155, `(.L_x_11090) ;  /* 0x000000009b087348 */ /* 0x000fea0003c00000 */
[----:B------:R0:W1:Y:S02]  /*8530*/  SHFL.BFLY P0, R0, R152, R153, R154 ;  /* 0x0c00009998007389 */ /* 0x000064000000009a */
[----:B01----:R-:W-:Y:S05]  /*8540*/  ENDCOLLECTIVE ;  /* 0x000000000000791b */ /* 0x003fea0003800000 */
.L_x_11090:
[----:B------:R-:W-:Y:S02]  /*8550*/  HFMA2 R153, -RZ, RZ, 0, 2.384185791015625e-07 ;  /* 0x00000004ff997431 */ /* 0x000fe400000001ff */
[----:B------:R-:W-:-:S05]  /*8560*/  FADD.FTZ R167, R166, R0 ;  /* 0x00000000a6a77221 */ /* 0x000fca0000010000 */
[----:B------:R-:W-:-:S07]  /*8570*/  MOV R152, R167 ;  /* 0x000000a700987202 */ /* 0x000fce0000000f00 */
[----:B------:R-:W-:Y:S05]  /*8580*/  WARPSYNC.COLLECTIVE R155, `(.L_x_11091) ;  /* 0x000000009b087348 */ /* 0x000fea0003c00000 */
[----:B------:R0:W1:Y:S02]  /*8590*/  SHFL.BFLY P0, R0, R152, R153, R154 ;  /* 0x0c00009998007389 */ /* 0x000064000000009a */
[----:B01----:R-:W-:Y:S05]  /*85a0*/  ENDCOLLECTIVE ;  /* 0x000000000000791b */ /* 0x003fea0003800000 */
.L_x_11091:
[----:B------:R-:W-:Y:S02]  /*85b0*/  HFMA2 R153, -RZ, RZ, 0, 4.76837158203125e-07 ;  /* 0x00000008ff997431 */ /* 0x000fe400000001ff */
[----:B------:R-:W-:-:S05]  /*85c0*/  FADD.FTZ R208, R167, R0 ;  /* 0x00000000a7d07221 */ /* 0x000fca0000010000 */
[----:B------:R-:W-:-:S07]  /*85d0*/  MOV R152, R208 ;  /* 0x000000d000987202 */ /* 0x000fce0000000f00 */
[----:B------:R-:W-:Y:S05]  /*85e0*/  WARPSYNC.COLLECTIVE R155, `(.L_x_11092) ;  /* 0x000000009b087348 */ /* 0x000fea0003c00000 */
[----:B------:R0:W1:Y:S02]  /*85f0*/  SHFL.BFLY P0, R0, R152, R153, R154 ;  /* 0x0c00009998007389 */ /* 0x000064000000009a */
[----:B01----:R-:W-:Y:S05]  /*8600*/  ENDCOLLECTIVE ;  /* 0x000000000000791b */ /* 0x003fea0003800000 */
.L_x_11092:
[----:B------:R-:W-:Y:S02]  /*8610*/  HFMA2 R153, -RZ, RZ, 0, 9.5367431640625e-07 ;  /* 0x00000010ff997431 */ /* 0x000fe400000001ff */
[----:B------:R-:W-:-:S05]  /*8620*/  FADD.FTZ R210, R208, R0 ;  /* 0x00000000d0d27221 */ /* 0x000fca0000010000 */
[----:B------:R-:W-:-:S07]  /*8630*/  MOV R152, R210 ;  /* 0x000000d200987202 */ /* 0x000fce0000000f00 */
[----:B------:R-:W-:Y:S05]  /*8640*/  WARPSYNC.COLLECTIVE R155, `(.L_x_11093) ;  /* 0x000000009b087348 */ /* 0x000fea0003c00000 */
[----:B------:R0:W1:Y:S02]  /*8650*/  SHFL.BFLY P0, R0, R152, R153, R154 ;  /* 0x0c00009998007389 */ /* 0x000064000000009a */
[----:B01----:R-:W-:Y:S05]  /*8660*/  ENDCOLLECTIVE ;  /* 0x000000000000791b */ /* 0x003fea0003800000 */
.L_x_11093:
[----:B------:R-:W-:Y:S01]  /*8670*/  MOV R221, R0 ;  /* 0x0000000000dd7202 */ /* 0x000fe20000000f00 */
[----:B------:R-:W-:Y:S06]  /*8680*/  BRA `(.L_x_11094) ;  /* 0xffffffdc00cc7947 */ /* 0x000fec000383ffff */
.L_x_11095:
        /* <DEDUP_REMOVED lines=15> */
.L_x_54365:


//--------------------- .text._ZN10layer_norm13ln_fwd_kernelINS_13Kernel_traitsIf13__nv_bfloat16S2_S2_fjLj1536ELj1ELj4ELj1ELj16ENS_18Kernel_traits_baseILj1536EfS2_S2_S2_fjLj128EEEEELb0ELb1ELb1ELb0EEEvNS_9FwdParamsE --------------------------
	.section	.text._ZN10layer_norm13ln_fwd_kernelINS_13Kernel_traitsIf13__nv_bfloat16S2_S2_fjLj1536ELj1ELj4ELj1ELj16ENS_18Kernel_traits_baseILj1536EfS2_S2_S2_fjLj128EEEEELb0ELb1ELb1ELb0EEEvNS_9FwdParamsE,"ax",@progbits
	.align	128
        .global         _ZN10layer_norm13ln_fwd_kernelINS_13Kernel_traitsIf13__nv_bfloat16S2_S2_fjLj1536ELj1ELj4ELj1ELj16ENS_18Kernel_traits_baseILj1536EfS2_S2_S2_fjLj128EEEEELb0ELb1ELb1ELb0EEEvNS_9FwdParamsE
        .type           _ZN10layer_norm13ln_fwd_kernelINS_13Kernel_traitsIf13__nv_bfloat16S2_S2_fjLj1536ELj1ELj4ELj1ELj16ENS_18Kernel_traits_baseILj1536EfS2_S2_S2_fjLj128EEEEELb0ELb1ELb1ELb0EEEvNS_9FwdParamsE,@function
        .size           _ZN10layer_norm13ln_fwd_kernelINS_13Kernel_traitsIf13__nv_bfloat16S2_S2_fjLj1536ELj1ELj4ELj1ELj16ENS_18Kernel_traits_baseILj1536EfS2_S2_S2_fjLj128EEEEELb0ELb1ELb1ELb0EEEvNS_9FwdParamsE,(.L_x_54366 - _ZN10layer_norm13ln_fwd_kernelINS_13Kernel_traitsIf13__nv_bfloat16S2_S2_fjLj1536ELj1ELj4ELj1ELj16ENS_18Kernel_traits_baseILj1536EfS2_S2_S2_fjLj128EEEEELb0ELb1ELb1ELb0EEEvNS_9FwdParamsE)
        .other          _ZN10layer_norm13ln_fwd_kernelINS_13Kernel_traitsIf13__nv_bfloat16S2_S2_fjLj1536ELj1ELj4ELj1ELj16ENS_18Kernel_traits_baseILj1536EfS2_S2_S2_fjLj128EEEEELb0ELb1ELb1ELb0EEEvNS_9FwdParamsE,@"STO_CUDA_ENTRY STV_DEFAULT"
_ZN10layer_norm13ln_fwd_kernelINS_13Kernel_traitsIf13__nv_bfloat16S2_S2_fjLj1536ELj1ELj4ELj1ELj16ENS_18Kernel_traits_baseILj1536EfS2_S2_S2_fjLj128EEEEELb0ELb1ELb1ELb0EEEvNS_9FwdParamsE:
.text._ZN10layer_norm13ln_fwd_kernelINS_13Kernel_traitsIf13__nv_bfloat16S2_S2_fjLj1536ELj1ELj4ELj1ELj16ENS_18Kernel_traits_baseILj1536EfS2_S2_S2_fjLj128EEEEELb0ELb1ELb1ELb0EEEvNS_9FwdParamsE:
        /* <DEDUP_REMOVED lines=104> */
.L_x_11097:
        /* <DEDUP_REMOVED lines=83> */
.L_x_11098:
[----:B------:R-:W-:Y:S05]  /*0bb0*/  BSYNC.RECONVERGENT B0 ;  /* 0x0000000000007941 */ /* 0x000fea0003800200 */
.L_x_11096:
[----:B------:R-:W1:Y:S01]  /*0bc0*/  LDCU UR4, c[0x0][0x384] ;  /* 0x00007080ff0477ac */ /* 0x000e620008000800 */
[----:B------:R-:W2:Y:S01]  /*0bd0*/  LDCU.U8 UR5, c[0x0][0x410] ;  /* 0x00008200ff0577ac */ /* 0x000ea20008000000 */
[----:B------:R-:W3:Y:S01]  /*0be0*/  LDCU UR10, c[0x0][0x448] ;  /* 0x00008900ff0a77ac */ /* 0x000ee20008000800 */
[----:B------:R-:W4:Y:S01]  /*0bf0*/  LDCU.64 UR8, c[0x0][0x3a0] ;  /* 0x00007400ff0877ac */ /* 0x000f220008000a00 */
[----:B-1----:R-:W-:-:S13]  /*0c00*/  ISETP.GE.AND P0, PT, R2, UR4, PT ;  /* 0x0000000402007c0c */ /* 0x002fda000bf06270 */
[----:B--234-:R-:W-:Y:S05]  /*0c10*/  @P0 EXIT ;  /* 0x000000000000094d */ /* 0x01cfea0003800000 */
.L_x_11138:
[----:B------:R-:W1:Y:S08]  /*0c20*/  LDC.64 R176, c[0x0][0x3f0] ;  /* 0x0000fc00ffb07b82 */ /* 0x000e700000000a00 */
[----:B------:R-:W2:Y:S01]  /*0c30*/  LDC R213, c[0x0][0x388] ;  /* 0x0000e200ffd57b82 */ /* 0x000ea20000000800 */
[----:B-1----:R-:W-:-:S07]  /*0c40*/  IMAD.WIDE R178, R2, 0x4, R176 ;  /* 0x0000000402b27825 */ /* 0x002fce00078e02b0 */
[----:B------:R-:W1:Y:S01]  /*0c50*/  LDC.64 R176, c[0x0][0x3f8] ;  /* 0x0000fe00ffb07b82 */ /* 0x000e620000000a00 */
[----:B------:R-:W3:Y:S01]  /*0c60*/  LDG.E R212, desc[UR6][R178.64] ;  /* 0x00000006b2d47981 */ /* 0x000ee2000c1e1900 */
[----:B--2---:R-:W-:Y:S01]  /*0c70*/  IMAD R210, R2, R213, RZ ;  /* 0x000000d502d27224 */ /* 0x004fe200078e02ff */
[----:B------:R-:W-:-:S04]  /*0c80*/  ISETP.GE.U32.AND P0, PT, R0, 0x20, PT ;  /* 0x000000200000780c */ /* 0x000fc80003f06070 */
[----:B------:R-:W-:-:S04]  /*0c90*/  SHF.R.S32.HI R211, RZ, 0x1f, R210 ;  /* 0x0000001fffd37819 */ /* 0x000fc800000114d2 */
[----:B------:R-:W-:Y:S01]  /*0ca0*/  LEA.HI R210, R211, R210, RZ, 0x3 ;  /* 0x000000d2d3d27211 */ /* 0x000fe200078f18ff */
[----:B-1----:R-:W-:-:S03]  /*0cb0*/  IMAD.WIDE R176, R2, 0x4, R176 ;  /* 0x0000000402b07825 */ /* 0x002fc600078e02b0 */
[----:B------:R-:W-:Y:S02]  /*0cc0*/  LEA.HI.SX32 R215, R210, R207, 0x1d ;  /* 0x000000cfd2d77211 */ /* 0x000fe400078feaff */
[----:B-----5:R1:W5:Y:S01]  /*0cd0*/  LDG.E R209, desc[UR6][R176.64] ;  /* 0x00000006b0d17981 */ /* 0x020362000c1e1900 */
[----:B------:R-:W-:Y:S01]  /*0ce0*/  BSSY.RECONVERGENT B0, `(.L_x_11099) ;  /* 0x000009e000007945 */ /* 0x000fe20003800200 */
[----:B---3--:R-:W-:-:S13]  /*0cf0*/  ISETP.GE.AND P1, PT, R212, 0x1, PT ;  /* 0x00000001d400780c */ /* 0x008fda0003f26270 */
[----:B------:R-:W2:Y:S01]  /*0d00*/  @P1 S2R R216, SR_TID.X ;  /* 0x0000000000d81919 */ /* 0x000ea20000002100 */
[----:B------:R-:W-:-:S05]  /*0d10*/  @P1 IADD3 R214, PT, PT, R212, -0x1, RZ ;  /* 0xffffffffd4d61810 */ /* 0x000fca0007ffe0ff */
[----:B------:R-:W-:-:S05]  /*0d20*/  @P1 IMAD R214, R214, R213, RZ ;  /* 0x000000d5d6d61224 */ /* 0x000fca00078e02ff */
[----:B------:R-:W-:-:S04]  /*0d30*/  @P1 SHF.R.S32.HI R179, RZ, 0x1f, R214 ;  /* 0x0000001fffb31819 */ /* 0x000fc800000114d6 */
[----:B-1----:R-:W-:Y:S01]  /*0d40*/  @P1 LEA.HI R176, R179, R214, RZ, 0x3 ;  /* 0x000000d6b3b01211 */ /* 0x002fe200078f18ff */
[----:B------:R-:W-:Y:S01]  /*0d50*/  HFMA2 R214, -RZ, RZ, 0, 0 ;  /* 0x00000000ffd67431 */ /* 0x000fe200000001ff */
[----:B--2---:R-:W-:-:S04]  /*0d60*/  @P1 LOP3.LUT R207, R216, 0x1f, RZ, 0xc0, !PT ;  /* 0x0000001fd8cf1812 */ /* 0x004fc800078ec0ff */
[----:B------:R-:W-:Y:S01]  /*0d70*/  @P1 LEA.HI.SX32 R214, R176, R207, 0x1d ;  /* 0x000000cfb0d61211 */ /* 0x000fe200078feaff */
[----:B------:R-:W-:Y:S06]  /*0d80*/  @!P0 BRA `(.L_x_11100) ;  /* 0x00000008004c8947 */ /* 0x000fec0003800000 */
[----:B------:R-:W-:Y:S04]  /*0d90*/  BSSY.RECONVERGENT B1, `(.L_x_11101) ;  /* 0x0000005000017945 */ /* 0x000fe80003800200 */
[----:B------:R-:W-:Y:S05]  /*0da0*/  @!P1 BRA `(.L_x_11102) ;  /* 0x00000000000c9947 */ /* 0x000fea0003800000 */
[----:B------:R-:W1:Y:S02]  /*0db0*/  LDC.64 R28, c[0x0][0x390] ;  /* 0x0000e400ff1c7b82 */ /* 0x000e640000000a00 */
[----:B-1----:R-:W-:-:S06]  /*0dc0*/  IMAD.WIDE.U32 R28, R214, 0x10, R28 ;  /* 0x00000010d61c7825 */ /* 0x002fcc00078e001c */
[----:B------:R-:W5:Y:S02]  /*0dd0*/  LDG.E.128 R28, desc[UR6][R28.64] ;  /* 0x000000061c1c7981 */ /* 0x000f64000c1e1d00 */
.L_x_11102:
[----:B------:R-:W-:Y:S05]  /*0de0*/  BSYNC.RECONVERGENT B1 ;  /* 0x0000000000017941 */ /* 0x000fea0003800200 */
.L_x_11101:
[----:B------:R-:W-:-:S04]  /*0df0*/  UISETP.NE.U32.AND UP0, UPT, UR8, URZ, UPT ;  /* 0x000000ff0800728c */ /* 0x000fc8000bf05070 */
[----:B------:R-:W-:-:S09]  /*0e00*/  UISETP.NE.AND.EX UP0, UPT, UR9, URZ, UPT, UP0 ;  /* 0x000000ff0900728c */ /* 0x000fd2000bf05300 */
[----:B------:R-:W-:Y:S05]  /*0e10*/  BRA.U !UP0, `(.L_x_11103) ;  /* 0x0000000508347547 */ /* 0x000fea000b800000 */
[----:B------:R-:W1:Y:S02]  /*0e20*/  LDC.64 R24, c[0x0][0x3a0] ;  /* 0x0000e800ff187b82 */ /* 0x000e640000000a00 */
[----:B-1----:R-:W-:-:S06]  /*0e30*/  IMAD.WIDE.U32 R24, R215, 0x10, R24 ;  /* 0x00000010d7187825 */ /* 0x002fcc00078e0018 */
[----:B------:R-:W2:Y:S01]  /*0e40*/  LDG.E.128 R24, desc[UR6][R24.64] ;  /* 0x0000000618187981 */ /* 0x000ea2000c1e1d00 */
[----:B------:R-:W-:-:S13]  /*0e50*/  ISETP.GT.AND P2, PT, R212, RZ, PT ;  /* 0x000000ffd400720c */ /* 0x000fda0003f44270 */
[----:B0-----:R-:W0:Y:S01]  /*0e60*/  @P2 LDC R6, c[0x0][0x40c] ;  /* 0x00010300ff062b82 */ /* 0x001e220000000800 */
[C---:B-----5:R-:W-:Y:S02]  /*0e70*/  @P2 PRMT R4, R28.reuse, 0x7632, R4 ;  /* 0x000076321c042816 */ /* 0x060fe40000000004 */
[----:B------:R-:W-:Y:S02]  /*0e80*/  @P2 SHF.L.U32 R3, R28, 0x10, RZ ;  /* 0x000000101c032819 */ /* 0x000fe400000006ff */
[----:B------:R-:W-:Y:S02]  /*0e90*/  @P2 SHF.L.U32 R4, R4, 0x10, RZ ;  /* 0x0000001004042819 */ /* 0x000fe400000006ff */
[----:B------:R-:W-:Y:S01]  /*0ea0*/  @P2 SHF.L.U32 R10, R29, 0x10, RZ ;  /* 0x000000101d0a2819 */ /* 0x000fe200000006ff */
[----:B------:R-:W1:Y:S08]  /*0eb0*/  @P2 LDC R5, c[0x0][0x40c] ;  /* 0x00010300ff052b82 */ /* 0x000e700000000800 */
[----:B------:R-:W3:Y:S08]  /*0ec0*/  @P2 LDC R177, c[0x0][0x40c] ;  /* 0x00010300ffb12b82 */ /* 0x000ef00000000800 */
[----:B------:R-:W4:Y:S01]  /*0ed0*/  @P2 LDC R179, c[0x0][0x40c] ;  /* 0x00010300ffb32b82 */ /* 0x000f220000000800 */
[----:B0-----:R-:W-:-:S07]  /*0ee0*/  @P2 FMUL.FTZ R7, R3, R6 ;  /* 0x0000000603072220 */ /* 0x001fce0000410000 */
[----:B------:R-:W0:Y:S01]  /*0ef0*/  @P2 LDC R210, c[0x0][0x40c] ;  /* 0x00010300ffd22b82 */ /* 0x000e220000000800 */
[----:B-1----:R-:W-:-:S07]  /*0f00*/  @P2 FMUL.FTZ R6, R4, R5 ;  /* 0x0000000504062220 */ /* 0x002fce0000410000 */
[----:B------:R-:W1:Y:S01]  /*0f10*/  @P2 LDC R211, c[0x0][0x40c] ;  /* 0x00010300ffd32b82 */ /* 0x000e620000000800 */
[----:B---3--:R-:W-:Y:S01]  /*0f20*/  @P2 FMUL.FTZ R177, R10, R177 ;  /* 0x000000b10ab12220 */ /* 0x008fe20000410000 */
[----:B------:R-:W-:-:S04]  /*0f30*/  @P2 PRMT R10, R30, 0x7632, R10 ;  /* 0x000076321e0a2816 */ /* 0x000fc8000000000a */
[----:B------:R-:W-:Y:S02]  /*0f40*/  @P2 SHF.L.U32 R10, R10, 0x10, RZ ;  /* 0x000000100a0a2819 */ /* 0x000fe400000006ff */
[----:B------:R-:W3:Y:S08]  /*0f50*/  @P2 LDC R217, c[0x0][0x40c] ;  /* 0x00010300ffd92b82 */ /* 0x000ef00000000800 */
[----:B------:R-:W3:Y:S01]  /*0f60*/  @P2 LDC R219, c[0x0][0x40c] ;  /* 0x00010300ffdb2b82 */ /* 0x000ee20000000800 */
[----:B--2---:R-:W-:-:S02]  /*0f70*/  @P2 PRMT R8, R24, 0x7632, R8 ;  /* 0x0000763218082816 */ /* 0x004fc40000000008 */
[----:B------:R-:W-:Y:S02]  /*0f80*/  @P2 SHF.L.U32 R176, R24, 0x10, RZ ;  /* 0x0000001018b02819 */ /* 0x000fe400000006ff */
[----:B------:R-:W-:Y:S02]  /*0f90*/  @P2 SHF.L.U32 R9, R8, 0x10, RZ ;  /* 0x0000001008092819 */ /* 0x000fe400000006ff */
[----:B------:R-:W-:Y:S02]  /*0fa0*/  @P2 PRMT R8, R29, 0x7632, R8 ;  /* 0x000076321d082816 */ /* 0x000fe40000000008 */
[C---:B------:R-:W-:Y:S01]  /*0fb0*/  @!P2 SHF.L.U32 R3, R24.reuse, 0x10, RZ ;  /* 0x000000101803a819 */ /* 0x040fe200000006ff */
[----:B------:R-:W-:Y:S01]  /*0fc0*/  @P2 FFMA.FTZ R3, R7, R156, R176 ;  /* 0x0000009c07032223 */ /* 0x000fe200000100b0 */
[----:B------:R-:W-:Y:S01]  /*0fd0*/  @!P2 PRMT R5, R24, 0x7632, R5 ;  /* 0x000076321805a816 */ /* 0x000fe20000000005 */
[----:B-1----:R-:W-:Y:S01]  /*0fe0*/  @P2 FMUL.FTZ R176, R10, R211 ;  /* 0x000000d30ab02220 */ /* 0x002fe20000410000 */
[----:B------:R-:W-:-:S02]  /*0ff0*/  @P2 SHF.L.U32 R8, R8, 0x10, RZ ;  /* 0x0000001008082819 */ /* 0x000fc400000006ff */
[----:B------:R-:W-:Y:S02]  /*1000*/  @P2 PRMT R7, R25, 0x7632, R7 ;  /* 0x0000763219072816 */ /* 0x000fe40000000007 */
[----:B------:R-:W-:Y:S01]  /*1010*/  @!P2 SHF.L.U32 R5, R5, 0x10, RZ ;  /* 0x000000100505a819 */ /* 0x000fe200000006ff */
[----:B------:R-:W-:Y:S01]  /*1020*/  @P2 FFMA.FTZ R5, R6, R157, R9 ;  /* 0x0000009d06052223 */ /* 0x000fe20000010009 */
[----:B------:R-:W-:Y:S01]  /*1030*/  @!P2 PRMT R6, R25, 0x7632, R6 ;  /* 0x000076321906a816 */ /* 0x000fe20000000006 */
[----:B----4-:R-:W-:Y:S01]  /*1040*/  @P2 FMUL.FTZ R8, R8, R179 ;  /* 0x000000b308082220 */ /* 0x010fe20000410000 */
[----:B------:R-:W-:Y:S02]  /*1050*/  @P2 SHF.L.U32 R7, R7, 0x10, RZ ;  /* 0x0000001007072819 */ /* 0x000fe400000006ff */
[----:B------:R-:W-:Y:S02]  /*1060*/  @P2 SHF.L.U32 R178, R25, 0x10, RZ ;  /* 0x0000001019b22819 */ /* 0x000fe400000006ff */
[----:B------:R-:W-:Y:S01]  /*1070*/  @!P2 SHF.L.U32 R6, R6, 0x10, RZ ;  /* 0x000000100606a819 */ /* 0x000fe200000006ff */
[----:B------:R-:W-:Y:S01]  /*1080*/  @P2 FFMA.FTZ R6, R8, R159, R7 ;  /* 0x0000009f08062223 */ /* 0x000fe20000010007 */
[----:B------:R-:W-:-:S02]  /*1090*/  @P2 SHF.L.U32 R9, R30, 0x10, RZ ;  /* 0x000000101e092819 */ /* 0x000fc400000006ff */
[----:B------:R-:W-:Y:S01]  /*10a0*/  @!P2 SHF.L.U32 R4, R25, 0x10, RZ ;  /* 0x000000101904a819 */ /* 0x000fe200000006ff */
[----:B------:R-:W-:Y:S01]  /*10b0*/  @P2 FFMA.FTZ R4, R177, R158, R178 ;  /* 0x0000009eb1042223 */ /* 0x000fe200000100b2 */
[----:B------:R-:W-:Y:S01]  /*10c0*/  @P2 PRMT R7, R31, 0x7632, R7 ;  /* 0x000076321f072816 */ /* 0x000fe20000000007 */
[----:B0-----:R-:W-:Y:S01]  /*10d0*/  @P2 FMUL.FTZ R177, R9, R210 ;  /* 0x000000d209b12220 */ /* 0x001fe20000410000 */
[----:B------:R-:W-:Y:S02]  /*10e0*/  @P2 SHF.L.U32 R178, R31, 0x10, RZ ;  /* 0x000000101fb22819 */ /* 0x000fe400000006ff */
[----:B------:R-:W-:Y:S02]  /*10f0*/  @P2 SHF.L.U32 R210, R7, 0x10, RZ ;  /* 0x0000001007d22819 */ /* 0x000fe400000006ff */
[----:B------:R-:W-:Y:S01]  /*1100*/  @P2 PRMT R10, R26, 0x7632, R10 ;  /* 0x000076321a0a2816 */ /* 0x000fe2000000000a */
[----:B---3--:R-:W-:Y:S01]  /*1110*/  @P2 FMUL.FTZ R211, R178, R217 ;  /* 0x000000d9b2d32220 */ /* 0x008fe20000410000 */
[----:B------:R-:W-:Y:S01]  /*1120*/  @P2 PRMT R216, R27, 0x7632, R216 ;  /* 0x000076321bd82816 */ /* 0x000fe200000000d8 */
[----:B------:R-:W-:Y:S01]  /*1130*/  @P2 FMUL.FTZ R210, R210, R219 ;  /* 0x000000dbd2d22220 */ /* 0x000fe20000410000 */
[----:B------:R-:W-:-:S02]  /*1140*/  @P2 SHF.L.U32 R218, R26, 0x10, RZ ;  /* 0x000000101ada2819 */ /* 0x000fc400000006ff */
[----:B------:R-:W-:Y:S02]  /*1150*/  @!P2 PRMT R9, R26, 0x7632, R9 ;  /* 0x000076321a09a816 */ /* 0x000fe40000000009 */
[C---:B------:R-:W-:Y:S02]  /*1160*/  @P2 SHF.L.U32 R220, R27.reuse, 0x10, RZ ;  /* 0x000000101bdc2819 */ /* 0x040fe400000006ff */
        /* <DEDUP_REMOVED lines=24> */
.L_x_11103:
[----:B0-----:R-:W0:Y:S01]  /*12f0*/  @P1 LDC R6, c[0x0][0x40c] ;  /* 0x00010300ff061b82 */ /* 0x001e220000000800 */
[----:B-----5:R-:W-:Y:S02]  /*1300*/  @P1 PRMT R3, R28, 0x7632, R3 ;  /* 0x000076321c031816 */ /* 0x020fe40000000003 */
[----:B------:R-:W-:Y:S02]  /*1310*/  @P1 PRMT R4, R29, 0x7632, R4 ;  /* 0x000076321d041816 */ /* 0x000fe40000000004 */
[----:B------:R-:W-:Y:S02]  /*1320*/  @P1 SHF.L.U32 R3, R3, 0x10, RZ ;  /* 0x0000001003031819 */ /* 0x000fe400000006ff */
[----:B------:R-:W-:Y:S01]  /*1330*/  @P1 SHF.L.U32 R5, R4, 0x10, RZ ;  /* 0x0000001004051819 */ /* 0x000fe200000006ff */
[----:B------:R-:W1:Y:S01]  /*1340*/  @P1 LDC R8, c[0x0][0x40c] ;  /* 0x00010300ff081b82 */ /* 0x000e620000000800 */
[----:B------:R-:W-:Y:S02]  /*1350*/  @P1 PRMT R7, R31, 0x7632, R7 ;  /* 0x000076321f071816 */ /* 0x000fe40000000007 */
[----:B------:R-:W-:-:S02]  /*1360*/  MOV R9, RZ ;  /* 0x000000ff00097202 */ /* 0x000fc40000000f00 */
[----:B------:R-:W-:-:S03]  /*1370*/  @P1 SHF.L.U32 R7, R7, 0x10, RZ ;  /* 0x0000001007071819 */ /* 0x000fc600000006ff */
[----:B------:R-:W2:Y:S08]  /*1380*/  @P1 LDC R10, c[0x0][0x40c] ;  /* 0x00010300ff0a1b82 */ /* 0x000eb00000000800 */
[----:B------:R-:W3:Y:S01]  /*1390*/  @P1 LDC R210, c[0x0][0x40c] ;  /* 0x00010300ffd21b82 */ /* 0x000ee20000000800 */
[----:B0-----:R-:W-:Y:S01]  /*13a0*/  @P1 FMUL.FTZ R4, R3, R6 ;  /* 0x0000000603041220 */ /* 0x001fe20000410000 */
[----:B------:R-:W-:Y:S01]  /*13b0*/  @P1 PRMT R3, R30, 0x7632, R3 ;  /* 0x000076321e031816 */ /* 0x000fe20000000003 */
[----:B------:R-:W-:-:S03]  /*13c0*/  HFMA2 R6, -RZ, RZ, 0, 0 ;  /* 0x00000000ff067431 */ /* 0x000fc600000001ff */
[----:B------:R-:W-:Y:S02]  /*13d0*/  @P1 SHF.L.U32 R3, R3, 0x10, RZ ;  /* 0x0000001003031819 */ /* 0x000fe400000006ff */
[----:B------:R-:W0:Y:S01]  /*13e0*/  @P1 LDC R176, c[0x0][0x40c] ;  /* 0x00010300ffb01b82 */ /* 0x000e220000000800 */
[----:B-1----:R-:W-:Y:S01]  /*13f0*/  @P1 FMUL.FTZ R8, R5, R8 ;  /* 0x0000000805081220 */ /* 0x002fe20000410000 */
[----:B------:R-:W-:Y:S01]  /*1400*/  MOV R5, RZ ;  /* 0x000000ff00057202 */ /* 0x000fe20000000f00 */
[----:B------:R-:W-:Y:S02]  /*1410*/  @P1 FMUL.FTZ R5, R4, R157 ;  /* 0x0000009d04051220 */ /* 0x000fe40000410000 */
[----:B------:R-:W-:-:S03]  /*1420*/  @P1 FMUL.FTZ R6, R8, R159 ;  /* 0x0000009f08061220 */ /* 0x000fc60000410000 */
[----:B------:R-:W1:Y:S01]  /*1430*/  @P1 LDC R178, c[0x0][0x40c] ;  /* 0x00010300ffb21b82 */ /* 0x000e620000000800 */
[----:B--2---:R-:W-:Y:S01]  /*1440*/  @P1 FMUL.FTZ R4, R3, R10 ;  /* 0x0000000a03041220 */ /* 0x004fe20000410000 */
[----:B------:R-:W-:Y:S01]  /*1450*/  @P1 SHF.L.U32 R3, R29, 0x10, RZ ;  /* 0x000000101d031819 */ /* 0x000fe200000006ff */
[----:B------:R-:W-:Y:S02]  /*1460*/  HFMA2 R10, -RZ, RZ, 0, 0 ;  /* 0x00000000ff0a7431 */ /* 0x000fe400000001ff */
[----:B------:R-:W-:Y:S01]  /*1470*/  @P1 FMUL.FTZ R9, R4, R153 ;  /* 0x0000009904091220 */ /* 0x000fe20000410000 */
[----:B------:R-:W-:Y:S02]  /*1480*/  MOV R4, RZ ;  /* 0x000000ff00047202 */ /* 0x000fe40000000f00 */
[----:B------:R-:W2:Y:S01]  /*1490*/  @P1 LDC R217, c[0x0][0x40c] ;  /* 0x00010300ffd91b82 */ /* 0x000ea20000000800 */
[----:B---3--:R-:W-:Y:S01]  /*14a0*/  @P1 FMUL.FTZ R8, R7, R210 ;  /* 0x000000d207081220 */ /* 0x008fe20000410000 */
[----:B------:R-:W-:-:S02]  /*14b0*/  @P1 SHF.L.U32 R7, R30, 0x10, RZ ;  /* 0x000000101e071819 */ /* 0x000fc400000006ff */
[----:B------:R-:W-:Y:S01]  /*14c0*/  @P1 SHF.L.U32 R210, R31, 0x10, RZ ;  /* 0x000000101fd21819 */ /* 0x000fe200000006ff */
[----:B------:R-:W-:Y:S01]  /*14d0*/  @P1 FMUL.FTZ R10, R8, R155 ;  /* 0x0000009b080a1220 */ /* 0x000fe20000410000 */
[----:B------:R-:W-:Y:S02]  /*14e0*/  MOV R8, RZ ;  /* 0x000000ff00087202 */ /* 0x000fe40000000f00 */
[----:B------:R-:W3:Y:S01]  /*14f0*/  @P1 LDC R177, c[0x0][0x40c] ;  /* 0x00010300ffb11b82 */ /* 0x000ee20000000800 */
[----:B0-----:R-:W-:Y:S01]  /*1500*/  @P1 FMUL.FTZ R179, R3, R176 ;  /* 0x000000b003b31220 */ /* 0x001fe20000410000 */
[----:B------:R-:W-:Y:S01]  /*1510*/  @P1 SHF.L.U32 R176, R28, 0x10, RZ ;  /* 0x000000101cb01819 */ /* 0x000fe200000006ff */
[----:B------:R-:W-:Y:S02]  /*1520*/  HFMA2 R3, -RZ, RZ, 0, 0 ;  /* 0x00000000ff037431 */ /* 0x000fe400000001ff */
[----:B------:R-:W-:Y:S01]  /*1530*/  @P1 FMUL.FTZ R4, R179, R158 ;  /* 0x0000009eb3041220 */ /* 0x000fe20000410000 */
[----:B-1----:R-:W-:Y:S01]  /*1540*/  @P1 FMUL.FTZ R211, R7, R178 ;  /* 0x000000b207d31220 */ /* 0x002fe20000410000 */
[----:B------:R-:W-:Y:S01]  /*1550*/  HFMA2 R7, -RZ, RZ, 0, 0 ;  /* 0x00000000ff077431 */ /* 0x000fe200000001ff */
[----:B------:R-:W-:-:S02]  /*1560*/  F2FP.BF16.F32.PACK_AB R178, RZ, R6 ;  /* 0x00000006ffb2723e */ /* 0x000fc400000010ff */
[----:B------:R-:W-:Y:S01]  /*1570*/  @P1 FMUL.FTZ R7, R211, R152 ;  /* 0x00000098d3071220 */ /* 0x000fe20000410000 */
[----:B--2---:R-:W-:Y:S01]  /*1580*/  @P1 FMUL.FTZ R217, R210, R217 ;  /* 0x000000d9d2d91220 */ /* 0x004fe20000410000 */
[----:B------:R-:W-:Y:S02]  /*1590*/  F2FP.BF16.F32.PACK_AB R211, RZ, R9 ;  /* 0x00000009ffd3723e */ /* 0x000fe400000010ff */
[----:B------:R-:W-:Y:S01]  /*15a0*/  F2FP.BF16.F32.PACK_AB R210, RZ, R5 ;  /* 0x00000005ffd2723e */ /* 0x000fe200000010ff */
[----:B------:R-:W-:Y:S01]  /*15b0*/  @P1 FMUL.FTZ R8, R217, R154 ;  /* 0x0000009ad9081220 */ /* 0x000fe20000410000 */
[----:B------:R-:W-:Y:S02]  /*15c0*/  F2FP.BF16.F32.PACK_AB R179, RZ, R7 ;  /* 0x00000007ffb3723e */ /* 0x000fe400000010ff */
[----:B------:R-:W-:Y:S01]  /*15d0*/  F2FP.BF16.F32.PACK_AB R217, RZ, R10 ;  /* 0x0000000affd9723e */ /* 0x000fe200000010ff */
[----:B---3--:R-:W-:Y:S01]  /*15e0*/  @P1 FMUL.FTZ R177, R176, R177 ;  /* 0x000000b1b0b11220 */ /* 0x008fe20000410000 */
[----:B------:R-:W-:-:S03]  /*15f0*/  F2FP.BF16.F32.PACK_AB R216, RZ, R8 ;  /* 0x00000008ffd8723e */ /* 0x000fc600000010ff */
[----:B------:R-:W-:Y:S01]  /*1600*/  @P1 FMUL.FTZ R3, R177, R156 ;  /* 0x0000009cb1031220 */ /* 0x000fe20000410000 */
[----:B------:R-:W-:-:S04]  /*1610*/  F2FP.BF16.F32.PACK_AB R177, RZ, R4 ;  /* 0x00000004ffb1723e */ /* 0x000fc800000010ff */
[----:B------:R-:W-:Y:S02]  /*1620*/  F2FP.BF16.F32.PACK_AB R176, RZ, R3 ;  /* 0x00000003ffb0723e */ /* 0x000fe400000010ff */
[----:B------:R-:W-:Y:S02]  /*1630*/  PRMT R177, R177, 0x5410, R178 ;  /* 0x00005410b1b17816 */ /* 0x000fe400000000b2 */
[----:B------:R-:W-:Y:S02]  /*1640*/  PRMT R178, R179, 0x5410, R211 ;  /* 0x00005410b3b27816 */ /* 0x000fe400000000d3 */
[----:B------:R-:W-:Y:S02]  /*1650*/  PRMT R179, R216, 0x5410, R217 ;  /* 0x00005410d8b37816 */ /* 0x000fe400000000d9 */
[----:B------:R-:W-:-:S07]  /*1660*/  PRMT R176, R176, 0x5410, R210 ;  /* 0x00005410b0b07816 */ /* 0x000fce00000000d2 */
.L_x_11104:
[----:B------:R-:W0:Y:S01]  /*1670*/  LDC.64 R210, c[0x0][0x3a8] ;  /* 0x0000ea00ffd27b82 */ /* 0x000e220000000a00 */
[----:B------:R-:W-:Y:S01]  /*1680*/  IADD3 R214, PT, PT, R214, 0x20, RZ ;  /* 0x00000020d6d67810 */ /* 0x000fe20007ffe0ff */
[C---:B0-----:R-:W-:Y:S01]  /*1690*/  IMAD.WIDE.U32 R210, R215.reuse, 0x10, R210 ;  /* 0x00000010d7d27825 */ /* 0x041fe200078e00d2 */
[----:B------:R-:W-:-:S04]  /*16a0*/  IADD3 R215, PT, PT, R215, 0x20, RZ ;  /* 0x00000020d7d77810 */ /* 0x000fc80007ffe0ff */
[----:B------:R1:W-:Y:S03]  /*16b0*/  STG.E.128 desc[UR6][R210.64], R176 ;  /* 0x000000b0d2007986 */ /* 0x0003e6000c101d06 */
.L_x_11100:
[----:B------:R-:W-:Y:S05]  /*16c0*/  BSYNC.RECONVERGENT B0 ;  /* 0x0000000000007941 */ /* 0x000fea0003800200 */
.L_x_11099:
[----:B------:R-:W-:Y:S01]  /*16d0*/  ISETP.GE.U32.AND P2, PT, R0, 0x40, PT ;  /* 0x000000400000780c */ /* 0x000fe20003f46070 */
[----:B------:R-:W-:Y:S01]  /*16e0*/  BSSY.RECONVERGENT B0, `(.L_x_11105) ;  /* 0x0000089000007945 */ /* 0x000fe20003800200 */
[----:B------:R-:W-:-:S11]  /*16f0*/  LOP3.LUT R208, R208, 0xffffffef, RZ, 0xc0, !PT ;  /* 0xffffffefd0d07812 */ /* 0x000fd600078ec0ff */
[----:B------:R-:W-:Y:S01]  /*1700*/  @P2 LOP3.LUT R208, R208, 0x10, RZ, 0xfc, !PT ;  /* 0x00000010d0d02812 */ /* 0x000fe200078efcff */
[----:B------:R-:W-:Y:S06]  /*1710*/  @!P2 BRA `(.L_x_11106) ;  /* 0x000000080014a947 */ /* 0x000fec0003800000 */
        /* <DEDUP_REMOVED lines=9> */
[----:B------:R-:W-:Y:S02]  /*17b0*/  ISETP.GT.AND P2, PT, R212, RZ, PT ;  /* 0x000000ffd400720c */ /* 0x000fe40003f44270 */
[----:B-1---5:R-:W-:-:S11]  /*17c0*/  SHF.L.U32 R211, R27, 0x10, RZ ;  /* 0x000000101bd37819 */ /* 0x022fd600000006ff */
[----:B--2---:R-:W1:Y:S01]  /*17d0*/  @P2 LDC R13, c[0x0][0x40c] ;  /* 0x00010300ff0d2b82 */ /* 0x004e620000000800 */
[----:B------:R-:W-:Y:S02]  /*17e0*/  @P2 PRMT R11, R28, 0x7632, R11 ;  /* 0x000076321c0b2816 */ /* 0x000fe4000000000b */
[----:B------:R-:W-:Y:S02]  /*17f0*/  @P2 SHF.L.U32 R15, R29, 0x10, RZ ;  /* 0x000000101d0f2819 */ /* 0x000fe400000006ff */
[----:B------:R-:W-:Y:S02]  /*1800*/  @P2 SHF.L.U32 R12, R11, 0x10, RZ ;  /* 0x000000100b0c2819 */ /* 0x000fe400000006ff */
[----:B------:R-:W-:Y:S01]  /*1810*/  PRMT R11, R24, 0x7632, R11 ;  /* 0x00007632180b7816 */ /* 0x000fe2000000000b */
[----:B------:R-:W2:Y:S03]  /*1820*/  @P2 LDC R16, c[0x0][0x40c] ;  /* 0x00010300ff102b82 */ /* 0x000ea60000000800 */
[----:B------:R-:W-:-:S05]  /*1830*/  SHF.L.U32 R11, R11, 0x10, RZ ;  /* 0x000000100b0b7819 */ /* 0x000fca00000006ff */
[----:B------:R-:W3:Y:S08]  /*1840*/  @P2 LDC R176, c[0x0][0x40c] ;  /* 0x00010300ffb02b82 */ /* 0x000ef00000000800 */
[----:B------:R-:W4:Y:S01]  /*1850*/  @P2 LDC R178, c[0x0][0x40c] ;  /* 0x00010300ffb22b82 */ /* 0x000f220000000800 */
[----:B-1----:R-:W-:Y:S01]  /*1860*/  @P2 FMUL.FTZ R14, R12, R13 ;  /* 0x0000000d0c0e2220 */ /* 0x002fe20000410000 */
[----:B------:R-:W-:-:S02]  /*1870*/  @P2 PRMT R13, R29, 0x7632, R13 ;  /* 0x000076321d0d2816 */ /* 0x000fc4000000000d */
[----:B------:R-:W-:Y:S01]  /*1880*/  SHF.L.U32 R12, R25, 0x10, RZ ;  /* 0x00000010190c7819 */ /* 0x000fe200000006ff */
[----:B------:R-:W-:Y:S01]  /*1890*/  @P2 FFMA.FTZ R11, R14, R133, R11 ;  /* 0x000000850e0b2223 */ /* 0x000fe2000001000b */
[----:B------:R-:W-:Y:S02]  /*18a0*/  SHF.L.U32 R14, R26, 0x10, RZ ;  /* 0x000000101a0e7819 */ /* 0x000fe400000006ff */
[----:B------:R-:W1:Y:S01]  /*18b0*/  @P2 LDC R210, c[0x0][0x40c] ;  /* 0x00010300ffd22b82 */ /* 0x000e620000000800 */
[----:B--2---:R-:W-:Y:S01]  /*18c0*/  @P2 FMUL.FTZ R17, R15, R16 ;  /* 0x000000100f112220 */ /* 0x004fe20000410000 */
[----:B------:R-:W-:Y:S02]  /*18d0*/  @P2 SHF.L.U32 R15, R13, 0x10, RZ ;  /* 0x000000100d0f2819 */ /* 0x000fe400000006ff */
[----:B------:R-:W-:Y:S01]  /*18e0*/  PRMT R13, R25, 0x7632, R13 ;  /* 0x00007632190d7816 */ /* 0x000fe2000000000d */
[----:B------:R-:W-:Y:S01]  /*18f0*/  @P2 FFMA.FTZ R12, R17, R134, R12 ;  /* 0x00000086110c2223 */ /* 0x000fe2000001000c */
[----:B------:R-:W-:-:S02]  /*1900*/  @P2 SHF.L.U32 R17, R30, 0x10, RZ ;  /* 0x000000101e112819 */ /* 0x000fc400000006ff */
[----:B------:R-:W2:Y:S01]  /*1910*/  @P2 LDC R179, c[0x0][0x40c] ;  /* 0x00010300ffb32b82 */ /* 0x000ea20000000800 */
[----:B---3--:R-:W-:Y:S01]  /*1920*/  @P2 FMUL.FTZ R16, R15, R176 ;  /* 0x000000b00f102220 */ /* 0x008fe20000410000 */
[----:B------:R-:W-:Y:S02]  /*1930*/  @P2 PRMT R15, R30, 0x7632, R15 ;  /* 0x000076321e0f2816 */ /* 0x000fe4000000000f */
[----:B------:R-:W-:Y:S02]  /*1940*/  SHF.L.U32 R13, R13, 0x10, RZ ;  /* 0x000000100d0d7819 */ /* 0x000fe400000006ff */
[----:B------:R-:W-:Y:S02]  /*1950*/  @P2 SHF.L.U32 R15, R15, 0x10, RZ ;  /* 0x000000100f0f2819 */ /* 0x000fe400000006ff */
[----:B------:R-:W3:Y:S01]  /*1960*/  @P2 LDC R18, c[0x0][0x40c] ;  /* 0x00010300ff122b82 */ /* 0x000ee20000000800 */
[----:B----4-:R-:W-:Y:S01]  /*1970*/  @P2 FMUL.FTZ R177, R17, R178 ;  /* 0x000000b211b12220 */ /* 0x010fe20000410000 */
[----:B------:R-:W-:Y:S01]  /*1980*/  @P2 SHF.L.U32 R178, R31, 0x10, RZ ;  /* 0x000000101fb22819 */ /* 0x000fe200000006ff */
[----:B------:R-:W-:Y:S01]  /*1990*/  @P2 FFMA.FTZ R13, R16, R135, R13 ;  /* 0x00000087100d2223 */ /* 0x000fe2000001000d */
[----:B------:R-:W-:Y:S01]  /*19a0*/  @P2 SHF.L.U32 R17, R28, 0x10, RZ ;  /* 0x000000101c112819 */ /* 0x000fe200000006ff */
[----:B------:R-:W-:Y:S01]  /*19b0*/  @P2 FFMA.FTZ R14, R177, R128, R14 ;  /* 0x00000080b10e2223 */ /* 0x000fe2000001000e */
[----:B------:R-:W-:-:S02]  /*19c0*/  PRMT R16, R27, 0x7632, R16 ;  /* 0x000076321b107816 */ /* 0x000fc40000000010 */
[----:B------:R-:W4:Y:S01]  /*19d0*/  @P2 LDC R216, c[0x0][0x40c] ;  /* 0x00010300ffd82b82 */ /* 0x000f220000000800 */
[----:B-1----:R-:W-:Y:S01]  /*19e0*/  @P2 FMUL.FTZ R176, R15, R210 ;  /* 0x000000d20fb02220 */ /* 0x002fe20000410000 */
[----:B------:R-:W-:-:S04]  /*19f0*/  PRMT R15, R26, 0x7632, R15 ;  /* 0x000076321a0f7816 */ /* 0x000fc8000000000f */
[----:B------:R-:W-:Y:S01]  /*1a00*/  SHF.L.U32 R15, R15, 0x10, RZ ;  /* 0x000000100f0f7819 */ /* 0x000fe200000006ff */
[----:B--2---:R-:W-:Y:S01]  /*1a10*/  @P2 FMUL.FTZ R210, R178, R179 ;  /* 0x000000b3b2d22220 */ /* 0x004fe20000410000 */
[----:B------:R-:W-:-:S03]  /*1a20*/  SHF.L.U32 R179, R24, 0x10, RZ ;  /* 0x0000001018b37819 */ /* 0x000fc600000006ff */
[----:B------:R-:W-:Y:S01]  /*1a30*/  @P2 FFMA.FTZ R15, R176, R129, R15 ;  /* 0x00000081b00f2223 */ /* 0x000fe2000001000f */
[----:B---3--:R-:W-:Y:S01]  /*1a40*/  @P2 FMUL.FTZ R178, R17, R18 ;  /* 0x0000001211b22220 */ /* 0x008fe20000410000 */
[----:B------:R-:W-:Y:S02]  /*1a50*/  @P2 PRMT R17, R31, 0x7632, R17 ;  /* 0x000076321f112816 */ /* 0x000fe40000000011 */
[----:B------:R-:W-:Y:S02]  /*1a60*/  SHF.L.U32 R18, R16, 0x10, RZ ;  /* 0x0000001010127819 */ /* 0x000fe400000006ff */
[----:B------:R-:W-:Y:S02]  /*1a70*/  @P2 SHF.L.U32 R177, R17, 0x10, RZ ;  /* 0x0000001011b12819 */ /* 0x000fe400000006ff */
[----:B------:R-:W-:Y:S01]  /*1a80*/  @!P2 MOV R16, R211 ;  /* 0x000000d30010a202 */ /* 0x000fe20000000f00 */
[----:B------:R-:W-:Y:S01]  /*1a90*/  @P2 FFMA.FTZ R16, R210, R130, R211 ;  /* 0x00000082d2102223 */ /* 0x000fe200000100d3 */
[----:B------:R-:W-:Y:S01]  /*1aa0*/  @!P2 MOV R17, R179 ;  /* 0x000000b30011a202 */ /* 0x000fe20000000f00 */
[----:B----4-:R-:W-:Y:S01]  /*1ab0*/  @P2 FMUL.FTZ R177, R177, R216 ;  /* 0x000000d8b1b12220 */ /* 0x010fe20000410000 */
        /* <DEDUP_REMOVED lines=15> */
.L_x_11107:
[----:B--2---:R-:W2:Y:S01]  /*1bb0*/  @P1 LDC R14, c[0x0][0x40c] ;  /* 0x00010300ff0e1b82 */ /* 0x004ea20000000800 */
[----:B-----5:R-:W-:Y:S02]  /*1bc0*/  @P1 PRMT R11, R28, 0x7632, R11 ;  /* 0x000076321c0b1816 */ /* 0x020fe4000000000b */
[----:B------:R-:W-:Y:S02]  /*1bd0*/  @P1 PRMT R12, R29, 0x7632, R12 ;  /* 0x000076321d0c1816 */ /* 0x000fe4000000000c */
[----:B------:R-:W-:Y:S02]  /*1be0*/  @P1 SHF.L.U32 R11, R11, 0x10, RZ ;  /* 0x000000100b0b1819 */ /* 0x000fe400000006ff */
[----:B------:R-:W-:Y:S01]  /*1bf0*/  @P1 SHF.L.U32 R13, R12, 0x10, RZ ;  /* 0x000000100c0d1819 */ /* 0x000fe200000006ff */
[----:B------:R-:W3:Y:S01]  /*1c00*/  @P1 LDC R16, c[0x0][0x40c] ;  /* 0x00010300ff101b82 */ /* 0x000ee20000000800 */
[C---:B------:R-:W-:Y:S02]  /*1c10*/  @P1 PRMT R15, R30.reuse, 0x7632, R15 ;  /* 0x000076321e0f1816 */ /* 0x040fe4000000000f */
[----:B-1----:R-:W-:-:S02]  /*1c20*/  @P1 SHF.L.U32 R176, R30, 0x10, RZ ;  /* 0x000000101eb01819 */ /* 0x002fc400000006ff */
[----:B------:R-:W-:Y:S02]  /*1c30*/  @P1 SHF.L.U32 R15, R15, 0x10, RZ ;  /* 0x000000100f0f1819 */ /* 0x000fe400000006ff */
[----:B------:R-:W-:Y:S01]  /*1c40*/  @P1 SHF.L.U32 R178, R31, 0x10, RZ ;  /* 0x000000101fb21819 */ /* 0x000fe200000006ff */
[----:B------:R-:W1:Y:S08]  /*1c50*/  @P1 LDC R18, c[0x0][0x40c] ;  /* 0x00010300ff121b82 */ /* 0x000e700000000800 */
[----:B------:R-:W4:Y:S01]  /*1c60*/  @P1 LDC R211, c[0x0][0x40c] ;  /* 0x00010300ffd31b82 */ /* 0x000f220000000800 */
[----:B--2---:R-:W-:Y:S01]  /*1c70*/  @P1 FMUL.FTZ R12, R11, R14 ;  /* 0x0000000e0b0c1220 */ /* 0x004fe20000410000 */
[----:B------:R-:W-:-:S06]  /*1c80*/  HFMA2 R11, -RZ, RZ, 0, 0 ;  /* 0x00000000ff0b7431 */ /* 0x000fcc00000001ff */
[----:B------:R-:W2:Y:S01]  /*1c90*/  @P1 LDC R179, c[0x0][0x40c] ;  /* 0x00010300ffb31b82 */ /* 0x000ea20000000800 */
[----:B---3--:R-:W-:Y:S01]  /*1ca0*/  @P1 FMUL.FTZ R14, R13, R16 ;  /* 0x000000100d0e1220 */ /* 0x008fe20000410000 */
[----:B------:R-:W-:Y:S01]  /*1cb0*/  @P1 FMUL.FTZ R11, R12, R133 ;  /* 0x000000850c0b1220 */ /* 0x000fe20000410000 */
[----:B------:R-:W-:Y:S02]  /*1cc0*/  @P1 PRMT R16, R31, 0x7632, R16 ;  /* 0x000076321f101816 */ /* 0x000fe40000000010 */
[----:B------:R-:W-:Y:S01]  /*1cd0*/  MOV R13, RZ ;  /* 0x000000ff000d7202 */ /* 0x000fe20000000f00 */
[----:B------:R-:W-:Y:S01]  /*1ce0*/  @P1 FMUL.FTZ R13, R14, R135 ;  /* 0x000000870e0d1220 */ /* 0x000fe20000410000 */
[----:B------:R-:W-:Y:S01]  /*1cf0*/  @P1 SHF.L.U32 R16, R16, 0x10, RZ ;  /* 0x0000001010101819 */ /* 0x000fe200000006ff */
[----:B------:R-:W3:Y:S01]  /*1d00*/  @P1 LDC R17, c[0x0][0x40c] ;  /* 0x00010300ff111b82 */ /* 0x000ee20000000800 */
[----:B-1----:R-:W-:Y:S01]  /*1d10*/  @P1 FMUL.FTZ R12, R15, R18 ;  /* 0x000000120f0c1220 */ /* 0x002fe20000410000 */
[----:B------:R-:W-:Y:S01]  /*1d20*/  HFMA2 R15, -RZ, RZ, 0, 0 ;  /* 0x00000000ff0f7431 */ /* 0x000fe200000001ff */
[----:B------:R-:W-:-:S02]  /*1d30*/  @P1 SHF.L.U32 R14, R29, 0x10, RZ ;  /* 0x000000101d0e1819 */ /* 0x000fc400000006ff */
[----:B------:R-:W-:Y:S02]  /*1d40*/  MOV R18, RZ ;  /* 0x000000ff00127202 */ /* 0x000fe40000000f00 */
[----:B------:R-:W-:Y:S01]  /*1d50*/  F2FP.BF16.F32.PACK_AB R210, RZ, R11 ;  /* 0x0000000bffd2723e */ /* 0x000fe200000010ff */
[----:B------:R-:W1:Y:S01]  /*1d60*/  @P1 LDC R217, c[0x0][0x40c] ;  /* 0x00010300ffd91b82 */ /* 0x000e620000000800 */
[----:B----4-:R-:W-:Y:S01]  /*1d70*/  @P1 FMUL.FTZ R211, R176, R211 ;  /* 0x000000d3b0d31220 */ /* 0x010fe20000410000 */
[----:B------:R-:W-:Y:S01]  /*1d80*/  @P1 FMUL.FTZ R15, R12, R129 ;  /* 0x000000810c0f1220 */ /* 0x000fe20000410000 */
[----:B------:R-:W-:Y:S01]  /*1d90*/  @P1 SHF.L.U32 R176, R28, 0x10, RZ ;  /* 0x000000101cb01819 */ /* 0x000fe200000006ff */
[----:B------:R-:W-:-:S04]  /*1da0*/  HFMA2 R12, -RZ, RZ, 0, 0 ;  /* 0x00000000ff0c7431 */ /* 0x000fc800000001ff */
[----:B------:R-:W4:Y:S01]  /*1db0*/  @P1 LDC R177, c[0x0][0x40c] ;  /* 0x00010300ffb11b82 */ /* 0x000f220000000800 */
[----:B--2---:R-:W-:-:S04]  /*1dc0*/  @P1 FMUL.FTZ R16, R16, R179 ;  /* 0x000000b310101220 */ /* 0x004fc80000410000 */
[----:B------:R-:W-:Y:S01]  /*1dd0*/  @P1 FMUL.FTZ R18, R16, R131 ;  /* 0x0000008310121220 */ /* 0x000fe20000410000 */
[----:B---3--:R-:W-:Y:S01]  /*1de0*/  @P1 FMUL.FTZ R179, R14, R17 ;  /* 0x000000110eb31220 */ /* 0x008fe20000410000 */
[----:B------:R-:W-:Y:S02]  /*1df0*/  MOV R14, RZ ;  /* 0x000000ff000e7202 */ /* 0x000fe40000000f00 */
[----:B------:R-:W-:Y:S01]  /*1e00*/  CS2R R16, SRZ ;  /* 0x0000000000107805 */ /* 0x000fe2000001ff00 */
[----:B------:R-:W-:Y:S01]  /*1e10*/  @P1 FMUL.FTZ R14, R211, R128 ;  /* 0x00000080d30e1220 */ /* 0x000fe20000410000 */
[----:B------:R-:W-:Y:S01]  /*1e20*/  @P1 FMUL.FTZ R12, R179, R134 ;  /* 0x00000086b30c1220 */ /* 0x000fe20000410000 */
[----:B------:R-:W-:Y:S01]  /*1e30*/  F2FP.BF16.F32.PACK_AB R211, RZ, R15 ;  /* 0x0000000fffd3723e */ /* 0x000fe200000010ff */
[----:B-1----:R-:W-:Y:S01]  /*1e40*/  @P1 FMUL.FTZ R217, R178, R217 ;  /* 0x000000d9b2d91220 */ /* 0x002fe20000410000 */
[----:B------:R-:W-:Y:S02]  /*1e50*/  F2FP.BF16.F32.PACK_AB R178, RZ, R13 ;  /* 0x0000000dffb2723e */ /* 0x000fe400000010ff */
[----:B------:R-:W-:Y:S01]  /*1e60*/  F2FP.BF16.F32.PACK_AB R179, RZ, R14 ;  /* 0x0000000effb3723e */ /* 0x000fe200000010ff */
[----:B------:R-:W-:Y:S01]  /*1e70*/  @P1 FMUL.FTZ R16, R217, R130 ;  /* 0x00000082d9101220 */ /* 0x000fe20000410000 */
[----:B------:R-:W-:Y:S01]  /*1e80*/  F2FP.BF16.F32.PACK_AB R217, RZ, R18 ;  /* 0x00000012ffd9723e */ /* 0x000fe200000010ff */
[----:B----4-:R-:W-:-:S03]  /*1e90*/  @P1 FMUL.FTZ R177, R176, R177 ;  /* 0x000000b1b0b11220 */ /* 0x010fc60000410000 */
        /* <DEDUP_REMOVED lines=8> */
.L_x_11108:
[----:B------:R-:W1:Y:S01]  /*1f20*/  LDC.64 R210, c[0x0][0x3a8] ;  /* 0x0000ea00ffd27b82 */ /* 0x000e620000000a00 */
[----:B------:R-:W-:Y:S01]  /*1f30*/  IADD3 R214, PT, PT, R214, 0x20, RZ ;  /* 0x00000020d6d67810 */ /* 0x000fe20007ffe0ff */
[C---:B-1----:R-:W-:Y:S01]  /*1f40*/  IMAD.WIDE.U32 R210, R215.reuse, 0x10, R210 ;  /* 0x00000010d7d27825 */ /* 0x042fe200078e00d2 */
[----:B------:R-:W-:-:S04]  /*1f50*/  IADD3 R215, PT, PT, R215, 0x20, RZ ;  /* 0x00000020d7d77810 */ /* 0x000fc80007ffe0ff */
[----:B------:R2:W-:Y:S03]  /*1f60*/  STG.E.128 desc[UR6][R210.64], R176 ;  /* 0x000000b0d2007986 */ /* 0x0005e6000c101d06 */
.L_x_11106:
[----:B------:R-:W-:Y:S05]  /*1f70*/  BSYNC.RECONVERGENT B0 ;  /* 0x0000000000007941 */ /* 0x000fea0003800200 */
.L_x_11105:
[----:B------:R-:W-:Y:S01]  /*1f80*/  ISETP.GE.U32.AND P2, PT, R0, 0x60, PT ;  /* 0x000000600000780c */ /* 0x000fe20003f46070 */
[----:B------:R-:W-:Y:S01]  /*1f90*/  BSSY.RECONVERGENT B0, `(.L_x_11109) ;  /* 0x0000087000007945 */ /* 0x000fe20003800200 */
[----:B------:R-:W-:-:S11]  /*1fa0*/  LOP3.LUT R208, R208, 0xfffffff7, RZ, 0xc0, !PT ;  /* 0xfffffff7d0d07812 */ /* 0x000fd600078ec0ff */
[----:B------:R-:W-:Y:S01]  /*1fb0*/  @P2 LOP3.LUT R208, R208, 0x8, RZ, 0xfc, !PT ;  /* 0x00000008d0d02812 */ /* 0x000fe200078efcff */
[----:B------:R-:W-:Y:S06]  /*1fc0*/  @!P2 BRA `(.L_x_11110) ;  /* 0x00000008000ca947 */ /* 0x000fec0003800000 */
        /* <DEDUP_REMOVED lines=9> */
[----:B------:R-:W-:-:S13]  /*2060*/  ISETP.GT.AND P2, PT, R212, RZ, PT ;  /* 0x000000ffd400720c */ /* 0x000fda0003f44270 */
[----:B---3--:R-:W3:Y:S01]  /*2070*/  @P2 LDC R21, c[0x0][0x40c] ;  /* 0x00010300ff152b82 */ /* 0x008ee20000000800 */
[----:B-----5:R-:W-:Y:S02]  /*2080*/  @P2 PRMT R19, R28, 0x7632, R19 ;  /* 0x000076321c132816 */ /* 0x020fe40000000013 */
[----:B------:R-:W-:Y:S02]  /*2090*/  @P2 SHF.L.U32 R23, R29, 0x10, RZ ;  /* 0x000000101d172819 */ /* 0x000fe400000006ff */
[----:B------:R-:W-:Y:S02]  /*20a0*/  @P2 SHF.L.U32 R20, R19, 0x10, RZ ;  /* 0x0000001013142819 */ /* 0x000fe400000006ff */
[----:B------:R-:W-:Y:S01]  /*20b0*/  PRMT R19, R24, 0x7632, R19 ;  /* 0x0000763218137816 */ /* 0x000fe20000000013 */
[----:B-12---:R-:W1:Y:S03]  /*20c0*/  @P2 LDC R176, c[0x0][0x40c] ;  /* 0x00010300ffb02b82 */ /* 0x006e660000000800 */
[----:B------:R-:W-:-:S05]  /*20d0*/  SHF.L.U32 R19, R19, 0x10, RZ ;  /* 0x0000001013137819 */ /* 0x000fca00000006ff */
[----:B------:R-:W2:Y:S08]  /*20e0*/  @P2 LDC R180, c[0x0][0x40c] ;  /* 0x00010300ffb42b82 */ /* 0x000eb00000000800 */
[----:B------:R-:W4:Y:S01]  /*20f0*/  @P2 LDC R182, c[0x0][0x40c] ;  /* 0x00010300ffb62b82 */ /* 0x000f220000000800 */
[----:B---3--:R-:W-:Y:S01]  /*2100*/  @P2 FMUL.FTZ R22, R20, R21 ;  /* 0x0000001514162220 */ /* 0x008fe20000410000 */
[----:B------:R-:W-:-:S02]  /*2110*/  @P2 PRMT R21, R29, 0x7632, R21 ;  /* 0x000076321d152816 */ /* 0x000fc40000000015 */
[----:B------:R-:W-:Y:S01]  /*2120*/  SHF.L.U32 R20, R25, 0x10, RZ ;  /* 0x0000001019147819 */ /* 0x000fe200000006ff */
[----:B------:R-:W-:Y:S01]  /*2130*/  @P2 FFMA.FTZ R19, R22, R109, R19 ;  /* 0x0000006d16132223 */ /* 0x000fe20000010013 */
[----:B------:R-:W-:Y:S02]  /*2140*/  SHF.L.U32 R22, R26, 0x10, RZ ;  /* 0x000000101a167819 */ /* 0x000fe400000006ff */
[----:B------:R-:W3:Y:S01]  /*2150*/  @P2 LDC R210, c[0x0][0x40c] ;  /* 0x00010300ffd22b82 */ /* 0x000ee20000000800 */
[----:B-1----:R-:W-:Y:S01]  /*2160*/  @P2 FMUL.FTZ R177, R23, R176 ;  /* 0x000000b017b12220 */ /* 0x002fe20000410000 */
[----:B------:R-:W-:Y:S02]  /*2170*/  @P2 SHF.L.U32 R23, R21, 0x10, RZ ;  /* 0x0000001015172819 */ /* 0x000fe400000006ff */
[----:B------:R-:W-:Y:S01]  /*2180*/  PRMT R21, R25, 0x7632, R21 ;  /* 0x0000763219157816 */ /* 0x000fe20000000015 */
[----:B------:R-:W-:Y:S01]  /*2190*/  @P2 FFMA.FTZ R20, R177, R110, R20 ;  /* 0x0000006eb1142223 */ /* 0x000fe20000010014 */
[----:B------:R-:W-:-:S02]  /*21a0*/  @P2 SHF.L.U32 R177, R30, 0x10, RZ ;  /* 0x000000101eb12819 */ /* 0x000fc400000006ff */
[----:B------:R-:W1:Y:S01]  /*21b0*/  @P2 LDC R178, c[0x0][0x40c] ;  /* 0x00010300ffb22b82 */ /* 0x000e620000000800 */
[----:B--2---:R-:W-:Y:S01]  /*21c0*/  @P2 FMUL.FTZ R176, R23, R180 ;  /* 0x000000b417b02220 */ /* 0x004fe20000410000 */
[----:B------:R-:W-:Y:S02]  /*21d0*/  @P2 PRMT R23, R30, 0x7632, R23 ;  /* 0x000076321e172816 */ /* 0x000fe40000000017 */
[----:B------:R-:W-:Y:S02]  /*21e0*/  SHF.L.U32 R21, R21, 0x10, RZ ;  /* 0x0000001015157819 */ /* 0x000fe400000006ff */
[----:B------:R-:W-:Y:S02]  /*21f0*/  @P2 SHF.L.U32 R23, R23, 0x10, RZ ;  /* 0x0000001017172819 */ /* 0x000fe400000006ff */
[----:B------:R-:W2:Y:S01]  /*2200*/  @P2 LDC R181, c[0x0][0x40c] ;  /* 0x00010300ffb52b82 */ /* 0x000ea20000000800 */
[----:B----4-:R-:W-:Y:S01]  /*2210*/  @P2 FMUL.FTZ R179, R177, R182 ;  /* 0x000000b6b1b32220 */ /* 0x010fe20000410000 */
[----:B------:R-:W-:Y:S01]  /*2220*/  @P2 SHF.L.U32 R177, R28, 0x10, RZ ;  /* 0x000000101cb12819 */ /* 0x000fe200000006ff */
[----:B------:R-:W-:Y:S01]  /*2230*/  @P2 FFMA.FTZ R21, R176, R111, R21 ;  /* 0x0000006fb0152223 */ /* 0x000fe20000010015 */
[----:B------:R-:W-:Y:S01]  /*2240*/  @P2 SHF.L.U32 R180, R31, 0x10, RZ ;  /* 0x000000101fb42819 */ /* 0x000fe200000006ff */
[----:B------:R-:W-:-:S03]  /*2250*/  @P2 FFMA.FTZ R22, R179, R104, R22 ;  /* 0x00000068b3162223 */ /* 0x000fc60000010016 */
[----:B------:R-:W4:Y:S01]  /*2260*/  @P2 LDC R211, c[0x0][0x40c] ;  /* 0x00010300ffd32b82 */ /* 0x000f220000000800 */
[----:B---3--:R-:W-:Y:S01]  /*2270*/  @P2 FMUL.FTZ R176, R23, R210 ;  /* 0x000000d217b02220 */ /* 0x008fe20000410000 */
[----:B------:R-:W-:-:S04]  /*2280*/  PRMT R23, R26, 0x7632, R23 ;  /* 0x000076321a177816 */ /* 0x000fc80000000017 */
[----:B------:R-:W-:Y:S01]  /*2290*/  SHF.L.U32 R23, R23, 0x10, RZ ;  /* 0x0000001017177819 */ /* 0x000fe200000006ff */
[----:B-1----:R-:W-:Y:S01]  /*22a0*/  @P2 FMUL.FTZ R210, R177, R178 ;  /* 0x000000b2b1d22220 */ /* 0x002fe20000410000 */
[----:B------:R-:W-:Y:S02]  /*22b0*/  @P2 PRMT R178, R31, 0x7632, R178 ;  /* 0x000076321fb22816 */ /* 0x000fe400000000b2 */
[----:B------:R-:W-:Y:S01]  /*22c0*/  PRMT R177, R27, 0x7632, R177 ;  /* 0x000076321bb17816 */ /* 0x000fe200000000b1 */
[----:B------:R-:W-:Y:S01]  /*22d0*/  @P2 FFMA.FTZ R23, R176, R105, R23 ;  /* 0x00000069b0172223 */ /* 0x000fe20000010017 */
[----:B------:R-:W-:Y:S02]  /*22e0*/  @P2 SHF.L.U32 R178, R178, 0x10, RZ ;  /* 0x00000010b2b22819 */ /* 0x000fe400000006ff */
[----:B------:R-:W-:Y:S01]  /*22f0*/  SHF.L.U32 R182, R177, 0x10, RZ ;  /* 0x00000010b1b67819 */ /* 0x000fe200000006ff */
[----:B--2---:R-:W-:Y:S01]  /*2300*/  @P2 FMUL.FTZ R179, R180, R181 ;  /* 0x000000b5b4b32220 */ /* 0x004fe20000410000 */
[----:B------:R-:W-:-:S02]  /*2310*/  SHF.L.U32 R180, R27, 0x10, RZ ;  /* 0x000000101bb47819 */ /* 0x000fc400000006ff */
[----:B------:R-:W-:Y:S02]  /*2320*/  SHF.L.U32 R181, R24, 0x10, RZ ;  /* 0x0000001018b57819 */ /* 0x000fe400000006ff */
[----:B------:R-:W-:Y:S01]  /*2330*/  F2FP.BF16.F32.PACK_AB R216, RZ, R23 ;  /* 0x00000017ffd8723e */ /* 0x000fe200000010ff */
[----:B------:R-:W-:Y:S01]  /*2340*/  @P2 FFMA.FTZ R180, R179, R106, R180 ;  /* 0x0000006ab3b42223 */ /* 0x000fe200000100b4 */
[----:B----4-:R-:W-:Y:S01]  /*2350*/  @P2 FMUL.FTZ R177, R178, R211 ;  /* 0x000000d3b2b12220 */ /* 0x010fe20000410000 */
[----:B------:R-:W-:Y:S01]  /*2360*/  @P2 FFMA.FTZ R181, R210, R108, R181 ;  /* 0x0000006cd2b52223 */ /* 0x000fe200000100b5 */
[----:B------:R-:W-:Y:S02]  /*2370*/  F2FP.BF16.F32.PACK_AB R178, RZ, R21 ;  /* 0x00000015ffb2723e */ /* 0x000fe400000010ff */
[----:B------:R-:W-:Y:S01]  /*2380*/  @P2 FFMA.FTZ R182, R177, R107, R182 ;  /* 0x0000006bb1b62223 */ /* 0x000fe200000100b6 */
[----:B------:R-:W-:Y:S02]  /*2390*/  F2FP.BF16.F32.PACK_AB R177, RZ, R20 ;  /* 0x00000014ffb1723e */ /* 0x000fe400000010ff */
[----:B------:R-:W-:-:S02]  /*23a0*/  F2FP.BF16.F32.PACK_AB R210, RZ, R19 ;  /* 0x00000013ffd2723e */ /* 0x000fc400000010ff */
[----:B------:R-:W-:Y:S02]  /*23b0*/  F2FP.BF16.F32.PACK_AB R211, RZ, R22 ;  /* 0x00000016ffd3723e */ /* 0x000fe400000010ff */
        /* <DEDUP_REMOVED lines=8> */
.L_x_11111:
[----:B---3--:R-:W3:Y:S01]  /*2440*/  @P1 LDC R22, c[0x0][0x40c] ;  /* 0x00010300ff161b82 */ /* 0x008ee20000000800 */
[----:B-----5:R-:W-:Y:S02]  /*2450*/  @P1 PRMT R19, R28, 0x7632, R19 ;  /* 0x000076321c131816 */ /* 0x020fe40000000013 */
[----:B------:R-:W-:Y:S02]  /*2460*/  @P1 PRMT R20, R29, 0x7632, R20 ;  /* 0x000076321d141816 */ /* 0x000fe40000000014 */
[----:B------:R-:W-:Y:S02]  /*2470*/  @P1 SHF.L.U32 R19, R19, 0x10, RZ ;  /* 0x0000001013131819 */ /* 0x000fe400000006ff */
[----:B------:R-:W-:Y:S01]  /*2480*/  @P1 SHF.L.U32 R21, R20, 0x10, RZ ;  /* 0x0000001014151819 */ /* 0x000fe200000006ff */
[----:B-12---:R-:W1:Y:S01]  /*2490*/  @P1 LDC R176, c[0x0][0x40c] ;  /* 0x00010300ffb01b82 */ /* 0x006e620000000800 */
[----:B------:R-:W-:Y:S02]  /*24a0*/  @P1 PRMT R23, R30, 0x7632, R23 ;  /* 0x000076321e171816 */ /* 0x000fe40000000017 */
[----:B------:R-:W-:-:S02]  /*24b0*/  MOV R182, RZ ;  /* 0x000000ff00b67202 */ /* 0x000fc40000000f00 */
[----:B------:R-:W-:Y:S02]  /*24c0*/  @P1 SHF.L.U32 R23, R23, 0x10, RZ ;  /* 0x0000001017171819 */ /* 0x000fe400000006ff */
[----:B------:R-:W-:Y:S01]  /*24d0*/  @P1 SHF.L.U32 R180, R31, 0x10, RZ ;  /* 0x000000101fb41819 */ /* 0x000fe200000006ff */
[----:B------:R-:W2:Y:S08]  /*24e0*/  @P1 LDC R178, c[0x0][0x40c] ;  /* 0x00010300ffb21b82 */ /* 0x000eb00000000800 */
[----:B------:R-:W4:Y:S01]  /*24f0*/  @P1 LDC R211, c[0x0][0x40c] ;  /* 0x00010300ffd31b82 */ /* 0x000f220000000800 */
[----:B---3--:R-:W-:Y:S01]  /*2500*/  @P1 FMUL.FTZ R20, R19, R22 ;  /* 0x0000001613141220 */ /* 0x008fe20000410000 */
[----:B------:R-:W-:-:S06]  /*2510*/  HFMA2 R19, -RZ, RZ, 0, 0 ;  /* 0x00000000ff137431 */ /* 0x000fcc00000001ff */
[----:B------:R-:W3:Y:S01]  /*2520*/  @P1 LDC R179, c[0x0][0x40c] ;  /* 0x00010300ffb31b82 */ /* 0x000ee20000000800 */
[----:B-1----:R-:W-:Y:S01]  /*2530*/  @P1 FMUL.FTZ R22, R21, R176 ;  /* 0x000000b015161220 */ /* 0x002fe20000410000 */
[----:B------:R-:W-:Y:S01]  /*2540*/  @P1 PRMT R176, R31, 0x7632, R176 ;  /* 0x000076321fb01816 */ /* 0x000fe200000000b0 */
[----:B------:R-:W-:Y:S01]  /*2550*/  @P1 FMUL.FTZ R19, R20, R109 ;  /* 0x0000006d14131220 */ /* 0x000fe20000410000 */
[----:B------:R-:W-:Y:S01]  /*2560*/  MOV R21, RZ ;  /* 0x000000ff00157202 */ /* 0x000fe20000000f00 */
[----:B------:R-:W-:Y:S01]  /*2570*/  @P1 FMUL.FTZ R21, R22, R111 ;  /* 0x0000006f16151220 */ /* 0x000fe20000410000 */
[----:B------:R-:W-:Y:S02]  /*2580*/  @P1 SHF.L.U32 R176, R176, 0x10, RZ ;  /* 0x00000010b0b01819 */ /* 0x000fe400000006ff */
[----:B------:R-:W1:Y:S01]  /*2590*/  @P1 LDC R181, c[0x0][0x40c] ;  /* 0x00010300ffb51b82 */ /* 0x000e620000000800 */
[----:B--2---:R-:W-:Y:S01]  /*25a0*/  @P1 FMUL.FTZ R20, R23, R178 ;  /* 0x000000b217141220 */ /* 0x004fe20000410000 */
[----:B------:R-:W-:Y:S01]  /*25b0*/  HFMA2 R23, -RZ, RZ, 0, 0 ;  /* 0x00000000ff177431 */ /* 0x000fe200000001ff */
[----:B------:R-:W-:-:S02]  /*25c0*/  @P1 SHF.L.U32 R22, R29, 0x10, RZ ;  /* 0x000000101d161819 */ /* 0x000fc400000006ff */
[----:B------:R-:W-:Y:S02]  /*25d0*/  @P1 SHF.L.U32 R178, R30, 0x10, RZ ;  /* 0x000000101eb21819 */ /* 0x000fe400000006ff */
[----:B------:R-:W-:Y:S01]  /*25e0*/  F2FP.BF16.F32.PACK_AB R210, RZ, R19 ;  /* 0x00000013ffd2723e */ /* 0x000fe200000010ff */
[----:B------:R-:W2:Y:S01]  /*25f0*/  @P1 LDC R217, c[0x0][0x40c] ;  /* 0x00010300ffd91b82 */ /* 0x000ea20000000800 */
[----:B----4-:R-:W-:Y:S01]  /*2600*/  @P1 FMUL.FTZ R176, R176, R211 ;  /* 0x000000d3b0b01220 */ /* 0x010fe20000410000 */
[----:B------:R-:W-:Y:S01]  /*2610*/  @P1 FMUL.FTZ R23, R20, R105 ;  /* 0x0000006914171220 */ /* 0x000fe20000410000 */
[----:B------:R-:W-:Y:S02]  /*2620*/  HFMA2 R20, -RZ, RZ, 0, 0 ;  /* 0x00000000ff147431 */ /* 0x000fe400000001ff */
[----:B------:R-:W-:Y:S01]  /*2630*/  @P1 FMUL.FTZ R182, R176, R107 ;  /* 0x0000006bb0b61220 */ /* 0x000fe20000410000 */
[----:B------:R-:W-:Y:S02]  /*2640*/  @P1 SHF.L.U32 R176, R28, 0x10, RZ ;  /* 0x000000101cb01819 */ /* 0x000fe400000006ff */
[----:B------:R-:W4:Y:S01]  /*2650*/  @P1 LDC R177, c[0x0][0x40c] ;  /* 0x00010300ffb11b82 */ /* 0x000f220000000800 */
[----:B---3--:R-:W-:Y:S01]  /*2660*/  @P1 FMUL.FTZ R179, R22, R179 ;  /* 0x000000b316b31220 */ /* 0x008fe20000410000 */
[----:B------:R-:W-:-:S03]  /*2670*/  MOV R22, RZ ;  /* 0x000000ff00167202 */ /* 0x000fc60000000f00 */
[----:B------:R-:W-:Y:S01]  /*2680*/  @P1 FMUL.FTZ R20, R179, R110 ;  /* 0x0000006eb3141220 */ /* 0x000fe20000410000 */
[----:B-1----:R-:W-:Y:S01]  /*2690*/  @P1 FMUL.FTZ R211, R178, R181 ;  /* 0x000000b5b2d31220 */ /* 0x002fe20000410000 */
[----:B------:R-:W-:-:S03]  /*26a0*/  F2FP.BF16.F32.PACK_AB R178, RZ, R21 ;  /* 0x00000015ffb2723e */ /* 0x000fc600000010ff */
[----:B------:R-:W-:Y:S01]  /*26b0*/  @P1 FMUL.FTZ R22, R211, R104 ;  /* 0x00000068d3161220 */ /* 0x000fe20000410000 */
[----:B------:R-:W-:Y:S01]  /*26c0*/  F2FP.BF16.F32.PACK_AB R211, RZ, R23 ;  /* 0x00000017ffd3723e */ /* 0x000fe200000010ff */
[----:B--2---:R-:W-:Y:S01]  /*26d0*/  @P1 FMUL.FTZ R217, R180, R217 ;  /* 0x000000d9b4d91220 */ /* 0x004fe20000410000 */
[----:B------:R-:W-:Y:S02]  /*26e0*/  CS2R R180, SRZ ;  /* 0x0000000000b47805 */ /* 0x000fe4000001ff00 */
        /* <DEDUP_REMOVED lines=12> */
.L_x_11112:
[----:B------:R-:W1:Y:S01]  /*27b0*/  LDC.64 R210, c[0x0][0x3a8] ;  /* 0x0000ea00ffd27b82 */ /* 0x000e620000000a00 */
[----:B------:R-:W-:Y:S01]  /*27c0*/  IADD3 R214, PT, PT, R214, 0x20, RZ ;  /* 0x00000020d6d67810 */ /* 0x000fe20007ffe0ff */
[C---:B-1----:R-:W-:Y:S01]  /*27d0*/  IMAD.WIDE.U32 R210, R215.reuse, 0x10, R210 ;  /* 0x00000010d7d27825 */ /* 0x042fe200078e00d2 */
[----:B------:R-:W-:-:S04]  /*27e0*/  IADD3 R215, PT, PT, R215, 0x20, RZ ;  /* 0x00000020d7d77810 */ /* 0x000fc80007ffe0ff */
[----:B------:R3:W-:Y:S03]  /*27f0*/  STG.E.128 desc[UR6][R210.64], R176 ;  /* 0x000000b0d2007986 */ /* 0x0007e6000c101d06 */
.L_x_11110:
[----:B------:R-:W-:Y:S05]  /*2800*/  BSYNC.RECONVERGENT B0 ;  /* 0x0000000000007941 */ /* 0x000fea0003800200 */
.L_x_11109:
[----:B------:R-:W-:Y:S01]  /*2810*/  ISETP.GE.U32.AND P2, PT, R0, 0x80, PT ;  /* 0x000000800000780c */ /* 0x000fe20003f46070 */
[----:B------:R-:W-:Y:S01]  /*2820*/  BSSY.RECONVERGENT B0, `(.L_x_11113) ;  /* 0x0000087000007945 */ /* 0x000fe20003800200 */
[----:B------:R-:W-:-:S11]  /*2830*/  LOP3.LUT R208, R208, 0xfffffffb, RZ, 0xc0, !PT ;  /* 0xfffffffbd0d07812 */ /* 0x000fd600078ec0ff */
[----:B------:R-:W-:Y:S01]  /*2840*/  @P2 LOP3.LUT R208, R208, 0x4, RZ, 0xfc, !PT ;  /* 0x00000004d0d02812 */ /* 0x000fe200078efcff */
[----:B------:R-:W-:Y:S06]  /*2850*/  @!P2 BRA `(.L_x_11114) ;  /* 0x00000008000ca947 */ /* 0x000fec0003800000 */
[----:B------:R-:W-:Y:S01]  /*2860*/  ISETP.NE.U32.AND P2, PT, RZ, UR8, PT ;  /* 0x00000008ff007c0c */ /* 0x000fe2000bf45070 */
[----:B-123--:R-:W1:Y:S03]  /*2870*/  @P1 LDC.64 R178, c[0x0][0x390] ;  /* 0x0000e400ffb21b82 */ /* 0x00ee660000000a00 */
[----:B------:R-:W-:-:S13]  /*2880*/  ISETP.NE.AND.EX P2, PT, RZ, UR9, PT, P2 ;  /* 0x00000009ff007c0c */ /* 0x000fda000bf45320 */
[----:B------:R-:W2:Y:S01]  /*2890*/  @P2 LDC.64 R176, c[0x0][0x3a0] ;  /* 0x0000e800ffb02b82 */ /* 0x000ea20000000a00 */
[----:B-1----:R-:W-:-:S05]  /*28a0*/  @P1 IMAD.WIDE.U32 R178, R214, 0x10, R178 ;  /* 0x00000010d6b21825 */ /* 0x002fca00078e00b2 */
[----:B------:R1:W5:Y:S01]  /*28b0*/  @P1 LDG.E.128 R28, desc[UR6][R178.64] ;  /* 0x00000006b21c1981 */ /* 0x000362000c1e1d00 */
[----:B--2---:R-:W-:-:S05]  /*28c0*/  @P2 IMAD.WIDE.U32 R176, R215, 0x10, R176 ;  /* 0x00000010d7b02825 */ /* 0x004fca00078e00b0 */
[----:B------:R1:W5:Y:S01]  /*28d0*/  @P2 LDG.E.128 R24, desc[UR6][R176.64] ;  /* 0x00000006b0182981 */ /* 0x000362000c1e1d00 */
[----:B------:R-:W-:Y:S05]  /*28e0*/  @!P2 BRA `(.L_x_11115) ;  /* 0x0000000000f8a947 */ /* 0x000fea0003800000 */
[----:B------:R-:W-:Y:S02]  /*28f0*/  ISETP.GT.AND P2, PT, R212, RZ, PT ;  /* 0x000000ffd400720c */ /* 0x000fe40003f44270 */
[----:B-----5:R-:W-:-:S11]  /*2900*/  SHF.L.U32 R184, R25, 0x10, RZ ;  /* 0x0000001019b87819 */ /* 0x020fd600000006ff */
[----:B-1----:R-:W1:Y:S01]  /*2910*/  @P2 LDC R178, c[0x0][0x40c] ;  /* 0x00010300ffb22b82 */ /* 0x002e620000000800 */
[----:B------:R-:W-:Y:S02]  /*2920*/  @P2 PRMT R176, R28, 0x7632, R176 ;  /* 0x000076321cb02816 */ /* 0x000fe400000000b0 */
[----:B------:R-:W-:Y:S02]  /*2930*/  @P2 SHF.L.U32 R189, R31, 0x10, RZ ;  /* 0x000000101fbd2819 */ /* 0x000fe400000006ff */
[----:B------:R-:W-:Y:S02]  /*2940*/  @P2 SHF.L.U32 R177, R176, 0x10, RZ ;  /* 0x00000010b0b12819 */ /* 0x000fe400000006ff */
[----:B------:R-:W-:Y:S01]  /*2950*/  PRMT R176, R24, 0x7632, R176 ;  /* 0x0000763218b07816 */ /* 0x000fe200000000b0 */
[----:B------:R-:W2:Y:S03]  /*2960*/  @P2 LDC R186, c[0x0][0x40c] ;  /* 0x00010300ffba2b82 */ /* 0x000ea60000000800 */
[----:B------:R-:W-:-:S02]  /*2970*/  SHF.L.U32 R183, R176, 0x10, RZ ;  /* 0x00000010b0b77819 */ /* 0x000fc400000006ff */
[----:B------:R-:W-:-:S03]  /*2980*/  @P2 PRMT R176, R29, 0x7632, R176 ;  /* 0x000076321db02816 */ /* 0x000fc600000000b0 */
[----:B------:R-:W3:Y:S08]  /*2990*/  @P2 LDC R190, c[0x0][0x40c] ;  /* 0x00010300ffbe2b82 */ /* 0x000ef00000000800 */
[----:B------:R-:W4:Y:S01]  /*29a0*/  @P2 LDC R210, c[0x0][0x40c] ;  /* 0x00010300ffd22b82 */ /* 0x000f220000000800 */
[----:B-1----:R-:W-:Y:S01]  /*29b0*/  @P2 FMUL.FTZ R178, R177, R178 ;  /* 0x000000b2b1b22220 */ /* 0x002fe20000410000 */
[----:B------:R-:W-:-:S03]  /*29c0*/  @P2 SHF.L.U32 R177, R29, 0x10, RZ ;  /* 0x000000101db12819 */ /* 0x000fc600000006ff */
[----:B------:R-:W-:-:S03]  /*29d0*/  @P2 FFMA.FTZ R183, R178, R85, R183 ;  /* 0x00000055b2b72223 */ /* 0x000fc600000100b7 */
[----:B------:R-:W1:Y:S01]  /*29e0*/  @P2 LDC R187, c[0x0][0x40c] ;  /* 0x00010300ffbb2b82 */ /* 0x000e620000000800 */
[----:B--2---:R-:W-:Y:S01]  /*29f0*/  @P2 FMUL.FTZ R179, R177, R186 ;  /* 0x000000bab1b32220 */ /* 0x004fe20000410000 */
[----:B------:R-:W-:Y:S02]  /*2a00*/  @P2 SHF.L.U32 R177, R176, 0x10, RZ ;  /* 0x00000010b0b12819 */ /* 0x000fe400000006ff */
[----:B------:R-:W-:Y:S01]  /*2a10*/  PRMT R176, R25, 0x7632, R176 ;  /* 0x0000763219b07816 */ /* 0x000fe200000000b0 */
[----:B------:R-:W-:Y:S01]  /*2a20*/  @P2 FFMA.FTZ R184, R179, R86, R184 ;  /* 0x00000056b3b82223 */ /* 0x000fe200000100b8 */
[----:B------:R-:W-:Y:S02]  /*2a30*/  SHF.L.U32 R186, R26, 0x10, RZ ;  /* 0x000000101aba7819 */ /* 0x000fe400000006ff */
[----:B------:R-:W2:Y:S01]  /*2a40*/  @P2 LDC R188, c[0x0][0x40c] ;  /* 0x00010300ffbc2b82 */ /* 0x000ea20000000800 */
[----:B---3--:R-:W-:Y:S01]  /*2a50*/  @P2 FMUL.FTZ R178, R177, R190 ;  /* 0x000000beb1b22220 */ /* 0x008fe20000410000 */
[----:B------:R-:W-:-:S02]  /*2a60*/  @P2 SHF.L.U32 R177, R30, 0x10, RZ ;  /* 0x000000101eb12819 */ /* 0x000fc400000006ff */
[----:B------:R-:W-:Y:S02]  /*2a70*/  SHF.L.U32 R185, R176, 0x10, RZ ;  /* 0x00000010b0b97819 */ /* 0x000fe400000006ff */
[----:B------:R-:W-:Y:S02]  /*2a80*/  @P2 PRMT R176, R30, 0x7632, R176 ;  /* 0x000076321eb02816 */ /* 0x000fe400000000b0 */
[----:B------:R-:W3:Y:S01]  /*2a90*/  @P2 LDC R216, c[0x0][0x40c] ;  /* 0x00010300ffd82b82 */ /* 0x000ee20000000800 */
[----:B----4-:R-:W-:Y:S01]  /*2aa0*/  @P2 FMUL.FTZ R179, R177, R210 ;  /* 0x000000d2b1b32220 */ /* 0x010fe20000410000 */
[----:B------:R-:W-:Y:S01]  /*2ab0*/  @P2 SHF.L.U32 R176, R176, 0x10, RZ ;  /* 0x00000010b0b02819 */ /* 0x000fe200000006ff */
[----:B------:R-:W-:Y:S01]  /*2ac0*/  @P2 FFMA.FTZ R185, R178, R87, R185 ;  /* 0x00000057b2b92223 */ /* 0x000fe200000100b9 */
[----:B------:R-:W-:Y:S01]  /*2ad0*/  @P2 SHF.L.U32 R177, R28, 0x10, RZ ;  /* 0x000000101cb12819 */ /* 0x000fe200000006ff */
[----:B------:R-:W-:Y:S01]  /*2ae0*/  @P2 FFMA.FTZ R186, R179, R80, R186 ;  /* 0x00000050b3ba2223 */ /* 0x000fe200000100ba */
[----:B------:R-:W-:-:S02]  /*2af0*/  @P2 PRMT R179, R31, 0x7632, R179 ;  /* 0x000076321fb32816 */ /* 0x000fc400000000b3 */
[----:B------:R-:W4:Y:S01]  /*2b00*/  @P2 LDC R218, c[0x0][0x40c] ;  /* 0x00010300ffda2b82 */ /* 0x000f220000000800 */
[----:B-1----:R-:W-:Y:S01]  /*2b10*/  @P2 FMUL.FTZ R178, R176, R187 ;  /* 0x000000bbb0b22220 */ /* 0x002fe20000410000 */
[----:B------:R-:W-:Y:S02]  /*2b20*/  PRMT R176, R26, 0x7632, R176 ;  /* 0x000076321ab07816 */ /* 0x000fe400000000b0 */
[----:B------:R-:W-:Y:S02]  /*2b30*/  @P2 SHF.L.U32 R179, R179, 0x10, RZ ;  /* 0x00000010b3b32819 */ /* 0x000fe400000006ff */
[----:B------:R-:W-:Y:S01]  /*2b40*/  SHF.L.U32 R187, R176, 0x10, RZ ;  /* 0x00000010b0bb7819 */ /* 0x000fe200000006ff */
[----:B--2---:R-:W-:Y:S01]  /*2b50*/  @P2 FMUL.FTZ R210, R177, R188 ;  /* 0x000000bcb1d22220 */ /* 0x004fe20000410000 */
[C---:B------:R-:W-:Y:S02]  /*2b60*/  PRMT R177, R27.reuse, 0x7632, R177 ;  /* 0x000076321bb17816 */ /* 0x040fe400000000b1 */
[----:B------:R-:W-:Y:S01]  /*2b70*/  SHF.L.U32 R188, R27, 0x10, RZ ;  /* 0x000000101bbc7819 */ /* 0x000fe200000006ff */
[----:B------:R-:W-:Y:S01]  /*2b80*/  @P2 FFMA.FTZ R187, R178, R81, R187 ;  /* 0x00000051b2bb2223 */ /* 0x000fe200000100bb */
[----:B------:R-:W-:-:S02]  /*2b90*/  SHF.L.U32 R190, R177, 0x10, RZ ;  /* 0x00000010b1be7819 */ /* 0x000fc400000006ff */
[----:B------:R-:W-:Y:S01]  /*2ba0*/  F2FP.BF16.F32.PACK_AB R177, RZ, R184 ;  /* 0x000000b8ffb1723e */ /* 0x000fe200000010ff */
[----:B---3--:R-:W-:Y:S01]  /*2bb0*/  @P2 FMUL.FTZ R211, R189, R216 ;  /* 0x000000d8bdd32220 */ /* 0x008fe20000410000 */
[----:B------:R-:W-:Y:S02]  /*2bc0*/  SHF.L.U32 R189, R24, 0x10, RZ ;  /* 0x0000001018bd7819 */ /* 0x000fe400000006ff */
[----:B------:R-:W-:Y:S01]  /*2bd0*/  F2FP.BF16.F32.PACK_AB R178, RZ, R185 ;  /* 0x000000b9ffb2723e */ /* 0x000fe200000010ff */
[----:B------:R-:W-:Y:S01]  /*2be0*/  @P2 FFMA.FTZ R188, R211, R82, R188 ;  /* 0x00000052d3bc2223 */ /* 0x000fe200000100bc */
[----:B------:R-:W-:Y:S01]  /*2bf0*/  F2FP.BF16.F32.PACK_AB R211, RZ, R186 ;  /* 0x000000baffd3723e */ /* 0x000fe200000010ff */
[----:B------:R-:W-:Y:S01]  /*2c00*/  @P2 FFMA.FTZ R189, R210, R84, R189 ;  /* 0x00000054d2bd2223 */ /* 0x000fe200000100bd */
[----:B------:R-:W-:Y:S01]  /*2c10*/  F2FP.BF16.F32.PACK_AB R210, RZ, R183 ;  /* 0x000000b7ffd2723e */ /* 0x000fe200000010ff */
[----:B----4-:R-:W-:Y:S01]  /*2c20*/  @P2 FMUL.FTZ R179, R179, R218 ;  /* 0x000000dab3b32220 */ /* 0x010fe20000410000 */
[----:B------:R-:W-:-:S02]  /*2c30*/  F2FP.BF16.F32.PACK_AB R216, RZ, R187 ;  /* 0x000000bbffd8723e */ /* 0x000fc400000010ff */
[----:B------:R-:W-:Y:S01]  /*2c40*/  F2FP.BF16.F32.PACK_AB R217, RZ, R188 ;  /* 0x000000bcffd9723e */ /* 0x000fe200000010ff */
[----:B------:R-:W-:Y:S01]  /*2c50*/  @P2 FFMA.FTZ R190, R179, R83, R190 ;  /* 0x00000053b3be2223 */ /* 0x000fe200000100be */
[----:B------:R-:W-:Y:S02]  /*2c60*/  F2FP.BF16.F32.PACK_AB R176, RZ, R189 ;  /* 0x000000bdffb0723e */ /* 0x000fe400000010ff */
[----:B------:R-:W-:Y:S02]  /*2c70*/  PRMT R177, R177, 0x5410, R178 ;  /* 0x00005410b1b17816 */ /* 0x000fe400000000b2 */
[----:B------:R-:W-:Y:S02]  /*2c80*/  F2FP.BF16.F32.PACK_AB R179, RZ, R190 ;  /* 0x000000beffb3723e */ /* 0x000fe400000010ff */
[----:B------:R-:W-:Y:S02]  /*2c90*/  PRMT R178, R211, 0x5410, R216 ;  /* 0x00005410d3b27816 */ /* 0x000fe400000000d8 */
[----:B------:R-:W-:-:S02]  /*2ca0*/  PRMT R176, R176, 0x5410, R210 ;  /* 0x00005410b0b07816 */ /* 0x000fc400000000d2 */
[----:B------:R-:W-:Y:S01]  /*2cb0*/  PRMT R179, R217, 0x5410, R179 ;  /* 0x00005410d9b37816 */ /* 0x000fe200000000b3 */
[----:B------:R-:W-:Y:S06]  /*2cc0*/  BRA `(.L_x_11116) ;  /* 0x0000000000dc7947 */ /* 0x000fec0003800000 */
.L_x_11115:
[----:B-1----:R-:W1:Y:S01]  /*2cd0*/  @P1 LDC R178, c[0x0][0x40c] ;  /* 0x00010300ffb21b82 */ /* 0x002e620000000800 */
[----:B-----5:R-:W-:Y:S01]  /*2ce0*/  @P1 PRMT R177, R29, 0x7632, R177 ;  /* 0x000076321db11816 */ /* 0x020fe200000000b1 */
[----:B------:R-:W-:Y:S01]  /*2cf0*/  HFMA2 R183, -RZ, RZ, 0, 0 ;  /* 0x00000000ffb77431 */ /* 0x000fe200000001ff */
[----:B------:R-:W-:Y:S01]  /*2d00*/  @P1 PRMT R176, R28, 0x7632, R176 ;  /* 0x000076321cb01816 */ /* 0x000fe200000000b0 */
[----:B------:R-:W-:Y:S01]  /*2d10*/  HFMA2 R187, -RZ, RZ, 0, 0 ;  /* 0x00000000ffbb7431 */ /* 0x000fe200000001ff */
[----:B------:R-:W-:Y:S02]  /*2d20*/  @P1 SHF.L.U32 R177, R177, 0x10, RZ ;  /* 0x00000010b1b11819 */ /* 0x000fe400000006ff */
[----:B------:R-:W-:Y:S01]  /*2d30*/  @P1 SHF.L.U32 R176, R176, 0x10, RZ ;  /* 0x00000010b0b01819 */ /* 0x000fe200000006ff */
[----:B------:R-:W2:Y:S01]  /*2d40*/  @P1 LDC R179, c[0x0][0x40c] ;  /* 0x00010300ffb31b82 */ /* 0x000ea20000000800 */
[----:B------:R-:W-:-:S07]  /*2d50*/  MOV R185, RZ ;  /* 0x000000ff00b97202 */ /* 0x000fce0000000f00 */
[----:B------:R-:W3:Y:S08]  /*2d60*/  @P1 LDC R188, c[0x0][0x40c] ;  /* 0x00010300ffbc1b82 */ /* 0x000ef00000000800 */
[----:B------:R-:W4:Y:S01]  /*2d70*/  @P1 LDC R190, c[0x0][0x40c] ;  /* 0x00010300ffbe1b82 */ /* 0x000f220000000800 */
[----:B-1----:R-:W-:Y:S01]  /*2d80*/  @P1 FMUL.FTZ R178, R177, R178 ;  /* 0x000000b2b1b21220 */ /* 0x002fe20000410000 */
[----:B------:R-:W-:-:S03]  /*2d90*/  @P1 PRMT R177, R30, 0x7632, R177 ;  /* 0x000076321eb11816 */ /* 0x000fc600000000b1 */
[----:B------:R-:W-:Y:S01]  /*2da0*/  @P1 FMUL.FTZ R185, R178, R87 ;  /* 0x00000057b2b91220 */ /* 0x000fe20000410000 */
[----:B------:R-:W-:Y:S02]  /*2db0*/  @P1 SHF.L.U32 R177, R177, 0x10, RZ ;  /* 0x00000010b1b11819 */ /* 0x000fe400000006ff */
[----:B------:R-:W1:Y:S01]  /*2dc0*/  @P1 LDC R184, c[0x0][0x40c] ;  /* 0x00010300ffb81b82 */ /* 0x000e620000000800 */
[----:B--2---:R-:W-:Y:S01]  /*2dd0*/  @P1 FMUL.FTZ R176, R176, R179 ;  /* 0x000000b3b0b01220 */ /* 0x004fe20000410000 */
[----:B------:R-:W-:-:S03]  /*2de0*/  @P1 PRMT R179, R31, 0x7632, R179 ;  /* 0x000076321fb31816 */ /* 0x000fc600000000b3 */
[----:B------:R-:W-:Y:S01]  /*2df0*/  @P1 FMUL.FTZ R183, R176, R85 ;  /* 0x00000055b0b71220 */ /* 0x000fe20000410000 */
[----:B------:R-:W-:Y:S02]  /*2e00*/  @P1 SHF.L.U32 R179, R179, 0x10, RZ ;  /* 0x00000010b3b31819 */ /* 0x000fe400000006ff */
[----:B------:R-:W2:Y:S01]  /*2e10*/  @P1 LDC R186, c[0x0][0x40c] ;  /* 0x00010300ffba1b82 */ /* 0x000ea20000000800 */
[----:B---3--:R-:W-:Y:S01]  /*2e20*/  @P1 FMUL.FTZ R176, R177, R188 ;  /* 0x000000bcb1b01220 */ /* 0x008fe20000410000 */
[----:B------:R-:W-:Y:S02]  /*2e30*/  @P1 SHF.L.U32 R177, R29, 0x10, RZ ;  /* 0x000000101db11819 */ /* 0x000fe400000006ff */
[----:B------:R-:W-:Y:S01]  /*2e40*/  @P1 SHF.L.U32 R188, R31, 0x10, RZ ;  /* 0x000000101fbc1819 */ /* 0x000fe200000006ff */
[----:B------:R-:W-:Y:S01]  /*2e50*/  @P1 FMUL.FTZ R187, R176, R81 ;  /* 0x00000051b0bb1220 */ /* 0x000fe20000410000 */
[----:B------:R-:W-:Y:S02]  /*2e60*/  @P1 SHF.L.U32 R176, R28, 0x10, RZ ;  /* 0x000000101cb01819 */ /* 0x000fe400000006ff */
[----:B------:R-:W3:Y:S01]  /*2e70*/  @P1 LDC R189, c[0x0][0x40c] ;  /* 0x00010300ffbd1b82 */ /* 0x000ee20000000800 */
[----:B----4-:R-:W-:Y:S01]  /*2e80*/  @P1 FMUL.FTZ R178, R179, R190 ;  /* 0x000000beb3b21220 */ /* 0x010fe20000410000 */
[----:B------:R-:W-:-:S02]  /*2e90*/  @P1 SHF.L.U32 R179, R30, 0x10, RZ ;  /* 0x000000101eb31819 */ /* 0x000fc400000006ff */
[----:B------:R-:W-:Y:S01]  /*2ea0*/  MOV R190, RZ ;  /* 0x000000ff00be7202 */ /* 0x000fe20000000f00 */
[----:B------:R-:W-:Y:S01]  /*2eb0*/  @P1 FMUL.FTZ R190, R178, R83 ;  /* 0x00000053b2be1220 */ /* 0x000fe20000410000 */
[----:B------:R-:W-:Y:S02]  /*2ec0*/  F2FP.BF16.F32.PACK_AB R178, RZ, R185 ;  /* 0x000000b9ffb2723e */ /* 0x000fe400000010ff */
[----:B------:R-:W4:Y:S01]  /*2ed0*/  @P1 LDC R211, c[0x0][0x40c] ;  /* 0x00010300ffd31b82 */ /* 0x000f220000000800 */
[----:B-1----:R-:W-:Y:S01]  /*2ee0*/  @P1 FMUL.FTZ R177, R177, R184 ;  /* 0x000000b8b1b11220 */ /* 0x002fe20000410000 */
[----:B------:R-:W-:Y:S01]  /*2ef0*/  HFMA2 R184, -RZ, RZ, 0, 0 ;  /* 0x00000000ffb87431 */ /* 0x000fe200000001ff */
[----:B------:R-:W-:Y:S01]  /*2f00*/  F2FP.BF16.F32.PACK_AB R210, RZ, R183 ;  /* 0x000000b7ffd2723e */ /* 0x000fe200000010ff */
[----:B--2---:R-:W-:Y:S01]  /*2f10*/  @P1 FMUL.FTZ R179, R179, R186 ;  /* 0x000000bab3b31220 */ /* 0x004fe20000410000 */
[----:B------:R-:W-:Y:S01]  /*2f20*/  MOV R186, RZ ;  /* 0x000000ff00ba7202 */ /* 0x000fe20000000f00 */
[----:B------:R-:W-:-:S02]  /*2f30*/  @P1 FMUL.FTZ R184, R177, R86 ;  /* 0x00000056b1b81220 */ /* 0x000fc40000410000 */
[----:B------:R-:W-:-:S03]  /*2f40*/  @P1 FMUL.FTZ R186, R179, R80 ;  /* 0x00000050b3ba1220 */ /* 0x000fc60000410000 */
[----:B------:R-:W-:Y:S01]  /*2f50*/  F2FP.BF16.F32.PACK_AB R177, RZ, R184 ;  /* 0x000000b8ffb1723e */ /* 0x000fe200000010ff */
[----:B---3--:R-:W-:Y:S01]  /*2f60*/  @P1 FMUL.FTZ R217, R188, R189 ;  /* 0x000000bdbcd91220 */ /* 0x008fe20000410000 */
[----:B------:R-:W-:Y:S02]  /*2f70*/  CS2R R188, SRZ ;  /* 0x0000000000bc7805 */ /* 0x000fe4000001ff00 */
[----:B------:R-:W-:Y:S01]  /*2f80*/  F2FP.BF16.F32.PACK_AB R179, RZ, R186 ;  /* 0x000000baffb3723e */ /* 0x000fe200000010ff */
[----:B------:R-:W-:Y:S01]  /*2f90*/  @P1 FMUL.FTZ R188, R217, R82 ;  /* 0x00000052d9bc1220 */ /* 0x000fe20000410000 */
[----:B------:R-:W-:Y:S02]  /*2fa0*/  F2FP.BF16.F32.PACK_AB R217, RZ, R190 ;  /* 0x000000beffd9723e */ /* 0x000fe400000010ff */
[----:B------:R-:W-:Y:S01]  /*2fb0*/  PRMT R177, R177, 0x5410, R178 ;  /* 0x00005410b1b17816 */ /* 0x000fe200000000b2 */
[----:B----4-:R-:W-:Y:S01]  /*2fc0*/  @P1 FMUL.FTZ R211, R176, R211 ;  /* 0x000000d3b0d31220 */ /* 0x010fe20000410000 */
[----:B------:R-:W-:-:S03]  /*2fd0*/  F2FP.BF16.F32.PACK_AB R216, RZ, R188 ;  /* 0x000000bcffd8723e */ /* 0x000fc600000010ff */
[----:B------:R-:W-:Y:S01]  /*2fe0*/  @P1 FMUL.FTZ R189, R211, R84 ;  /* 0x00000054d3bd1220 */ /* 0x000fe20000410000 */
[----:B------:R-:W-:-:S04]  /*2ff0*/  F2FP.BF16.F32.PACK_AB R211, RZ, R187 ;  /* 0x000000bbffd3723e */ /* 0x000fc800000010ff */
[----:B------:R-:W-:Y:S02]  /*3000*/  F2FP.BF16.F32.PACK_AB R176, RZ, R189 ;  /* 0x000000bdffb0723e */ /* 0x000fe400000010ff */
[----:B------:R-:W-:Y:S02]  /*3010*/  PRMT R178, R179, 0x5410, R211 ;  /* 0x00005410b3b27816 */ /* 0x000fe400000000d3 */
[----:B------:R-:W-:Y:S02]  /*3020*/  PRMT R179, R216, 0x5410, R217 ;  /* 0x00005410d8b37816 */ /* 0x000fe400000000d9 */
[----:B------:R-:W-:-:S07]  /*3030*/  PRMT R176, R176, 0x5410, R210 ;  /* 0x00005410b0b07816 */ /* 0x000fce00000000d2 */
.L_x_11116:
[----:B------:R-:W1:Y:S01]  /*3040*/  LDC.64 R210, c[0x0][0x3a8] ;  /* 0x0000ea00ffd27b82 */ /* 0x000e620000000a00 */
[----:B------:R-:W-:Y:S01]  /*3050*/  IADD3 R214, PT, PT, R214, 0x20, RZ ;  /* 0x00000020d6d67810 */ /* 0x000fe20007ffe0ff */
[C---:B-1----:R-:W-:Y:S01]  /*3060*/  IMAD.WIDE.U32 R210, R215.reuse, 0x10, R210 ;  /* 0x00000010d7d27825 */ /* 0x042fe200078e00d2 */
[----:B------:R-:W-:-:S04]  /*3070*/  IADD3 R215, PT, PT, R215, 0x20, RZ ;  /* 0x00000020d7d77810 */ /* 0x000fc80007ffe0ff */
[----:B------:R4:W-:Y:S03]  /*3080*/  STG.E.128 desc[UR6][R210.64], R176 ;  /* 0x000000b0d2007986 */ /* 0x0009e6000c101d06 */
.L_x_11114:
[----:B------:R-:W-:Y:S05]  /*3090*/  BSYNC.RECONVERGENT B0 ;  /* 0x0000000000007941 */ /* 0x000fea0003800200 */
.L_x_11113:
[----:B------:R-:W-:Y:S01]  /*30a0*/  ISETP.GE.U32.AND P2, PT, R0, 0xa0, PT ;  /* 0x000000a00000780c */ /* 0x000fe20003f46070 */
[----:B------:R-:W-:Y:S01]  /*30b0*/  BSSY.RECONVERGENT B0, `(.L_x_11117) ;  /* 0x0000087000007945 */ /* 0x000fe20003800200 */
[----:B------:R-:W-:-:S11]  /*30c0*/  LOP3.LUT R208, R208, 0xfffffffd, RZ, 0xc0, !PT ;  /* 0xfffffffdd0d07812 */ /* 0x000fd600078ec0ff */
[----:B------:R-:W-:Y:S01]  /*30d0*/  @P2 LOP3.LUT R208, R208, 0x2, RZ, 0xfc, !PT ;  /* 0x00000002d0d02812 */ /* 0x000fe200078efcff */
[----:B------:R-:W-:Y:S06]  /*30e0*/  @!P2 BRA `(.L_x_11118) ;  /* 0x00000008000ca947 */ /* 0x000fec0003800000 */
[----:B------:R-:W-:Y:S01]  /*30f0*/  ISETP.NE.U32.AND P2, PT, RZ, UR8, PT ;  /* 0x00000008ff007c0c */ /* 0x000fe2000bf45070 */
[----:B-1234-:R-:W1:Y:S03]  /*3100*/  @P1 LDC.64 R178, c[0x0][0x390] ;  /* 0x0000e400ffb21b82 */ /* 0x01ee660000000a00 */
        /* <DEDUP_REMOVED lines=69> */
.L_x_11119:
        /* <DEDUP_REMOVED lines=55> */
.L_x_11120:
[----:B------:R-:W1:Y:S01]  /*38d0*/  LDC.64 R210, c[0x0][0x3a8] ;  /* 0x0000ea00ffd27b82 */ /* 0x000e620000000a00 */
[----:B------:R-:W-:Y:S01]  /*38e0*/  IADD3 R214, PT, PT, R214, 0x20, RZ ;  /* 0x00000020d6d67810 */ /* 0x000fe20007ffe0ff */
[C---:B-1----:R-:W-:Y:S01]  /*38f0*/  IMAD.WIDE.U32 R210, R215.reuse, 0x10, R210 ;  /* 0x00000010d7d27825 */ /* 0x042fe200078e00d2 */
[----:B------:R-:W-:-:S04]  /*3900*/  IADD3 R215, PT, PT, R215, 0x20, RZ ;  /* 0x00000020d7d77810 */ /* 0x000fc80007ffe0ff */
[----:B------:R1:W-:Y:S03]  /*3910*/  STG.E.128 desc[UR6][R210.64], R176 ;  /* 0x000000b0d2007986 */ /* 0x0003e6000c101d06 */
.L_x_11118:
[----:B------:R-:W-:Y:S05]  /*3920*/  BSYNC.RECONVERGENT B0 ;  /* 0x0000000000007941 */ /* 0x000fea0003800200 */
.L_x_11117:
        /* <DEDUP_REMOVED lines=76> */
.L_x_11123:
        /* <DEDUP_REMOVED lines=35> */
[----:B------:R-:W-:Y:S02]  /*4020*/  F2FP.BF16.F32.PACK_AB R210, RZ, R199 ;  /* 0x000000c7ffd2723e */ /* 0x000fe400000010ff */
        /* <DEDUP_REMOVED lines=10> */
[----:B------:R-:W-:Y:S01]  /*40d0*/  PRMT R177, R177, 0x5410, R178 ;  /* 0x00005410b1b17816 */ /* 0x000fe200000000b2 */
[----:B----4-:R-:W-:-:S03]  /*40e0*/  @P1 FMUL.FTZ R211, R176, R211 ;  /* 0x000000d3b0d31220 */ /* 0x010fc60000410000 */
[----:B------:R-:W-:Y:S01]  /*40f0*/  F2FP.BF16.F32.PACK_AB R212, RZ, R204 ;  /* 0x000000ccffd4723e */ /* 0x000fe200000010ff */
[----:B------:R-:W-:Y:S01]  /*4100*/  @P1 FMUL.FTZ R205, R211, R36 ;  /* 0x00000024d3cd1220 */ /* 0x000fe20000410000 */
[----:B------:R-:W-:-:S04]  /*4110*/  F2FP.BF16.F32.PACK_AB R211, RZ, R203 ;  /* 0x000000cbffd3723e */ /* 0x000fc800000010ff */
[----:B------:R-:W-:Y:S02]  /*4120*/  F2FP.BF16.F32.PACK_AB R176, RZ, R205 ;  /* 0x000000cdffb0723e */ /* 0x000fe400000010ff */
[----:B------:R-:W-:Y:S02]  /*4130*/  PRMT R178, R179, 0x5410, R211 ;  /* 0x00005410b3b27816 */ /* 0x000fe400000000d3 */
[----:B------:R-:W-:Y:S02]  /*4140*/  PRMT R179, R212, 0x5410, R214 ;  /* 0x00005410d4b37816 */ /* 0x000fe400000000d6 */
[----:B------:R-:W-:-:S07]  /*4150*/  PRMT R176, R176, 0x5410, R210 ;  /* 0x00005410b0b07816 */ /* 0x000fce00000000d2 */
.L_x_11124:
[----:B------:R-:W1:Y:S02]  /*4160*/  LDC.64 R210, c[0x0][0x3a8] ;  /* 0x0000ea00ffd27b82 */ /* 0x000e640000000a00 */
[----:B-1----:R-:W-:-:S05]  /*4170*/  IMAD.WIDE.U32 R210, R215, 0x10, R210 ;  /* 0x00000010d7d27825 */ /* 0x002fca00078e00d2 */
[----:B------:R1:W-:Y:S02]  /*4180*/  STG.E.128 desc[UR6][R210.64], R176 ;  /* 0x000000b0d2007986 */ /* 0x0003e4000c101d06 */
.L_x_11122:
[----:B------:R-:W-:Y:S05]  /*4190*/  BSYNC.RECONVERGENT B0 ;  /* 0x0000000000007941 */ /* 0x000fea0003800200 */
.L_x_11121:
[----:B-1234-:R-:W-:Y:S01]  /*41a0*/  FADD.FTZ R176, RZ, R3 ;  /* 0x00000003ffb07221 */ /* 0x01efe20000010000 */
[C---:B------:R-:W-:Y:S01]  /*41b0*/  ISETP.GT.U32.AND P1, PT, R0.reuse, 0x3f, PT ;  /* 0x0000003f0000780c */ /* 0x040fe20003f24070 */
[----:B------:R-:W1:Y:S01]  /*41c0*/  S2R R210, SR_TID.X ;  /* 0x0000000000d27919 */ /* 0x000e620000002100 */
[C---:B------:R-:W-:Y:S01]  /*41d0*/  ISETP.GT.U32.AND P2, PT, R0.reuse, 0x5f, PT ;  /* 0x0000005f0000780c */ /* 0x040fe20003f44070 */
[----:B------:R-:W-:Y:S01]  /*41e0*/  FADD.FTZ R177, R5, R176 ;  /* 0x000000b005b17221 */ /* 0x000fe20000010000 */
[C---:B------:R-:W-:Y:S01]  /*41f0*/  ISETP.GT.U32.AND P3, PT, R0.reuse, 0x7f, PT ;  /* 0x0000007f0000780c */ /* 0x040fe20003f64070 */
[----:B------:R-:W-:Y:S01]  /*4200*/  UMOV UR4, 0xffffffff ;  /* 0xffffffff00047882 */ /* 0x000fe20000000000 */
[----:B------:R-:W-:Y:S01]  /*4210*/  ISETP.GT.U32.AND P4, PT, R0, 0x9f, PT ;  /* 0x0000009f0000780c */ /* 0x000fe20003f84070 */
        /* <DEDUP_REMOVED lines=9> */
[----:B-1----:R-:W-:-:S03]  /*42b0*/  LOP3.LUT P6, RZ, R210, 0x1f, RZ, 0xc0, !PT ;  /* 0x0000001fd2ff7812 */ /* 0x002fc600078cc0ff */
        /* <DEDUP_REMOVED lines=42> */
[----:B------:R-:W1:Y:S02]  /*4560*/  SHFL.BFLY PT, R177, R176, 0x1, 0x1f ;  /* 0x0c201f00b0b17f89 */ /* 0x000e6400000e0000 */
[----:B-1----:R-:W-:-:S05]  /*4570*/  FADD.FTZ R177, R176, R177 ;  /* 0x000000b1b0b17221 */ /* 0x002fca0000010000 */
[----:B------:R-:W1:Y:S02]  /*4580*/  SHFL.BFLY PT, R178, R177, 0x2, 0x1f ;  /* 0x0c401f00b1b27f89 */ /* 0x000e6400000e0000 */
[----:B-1----:R-:W-:-:S05]  /*4590*/  FADD.FTZ R178, R177, R178 ;  /* 0x000000b2b1b27221 */ /* 0x002fca0000010000 */
[----:B------:R-:W1:Y:S02]  /*45a0*/  SHFL.BFLY PT, R179, R178, 0x4, 0x1f ;  /* 0x0c801f00b2b37f89 */ /* 0x000e6400000e0000 */
[----:B-1----:R-:W-:-:S05]  /*45b0*/  FADD.FTZ R179, R178, R179 ;  /* 0x000000b3b2b37221 */ /* 0x002fca0000010000 */
[----:B------:R-:W1:Y:S02]  /*45c0*/  SHFL.BFLY PT, R212, R179, 0x8, 0x1f ;  /* 0x0d001f00b3d47f89 */ /* 0x000e6400000e0000 */
[----:B-1----:R-:W-:Y:S02]  /*45d0*/  FADD.FTZ R214, R179, R212 ;  /* 0x000000d4b3d67221 */ /* 0x002fe40000010000 */
[----:B------:R-:W1:Y:S03]  /*45e0*/  LDC R212, c[0x0][0x400] ;  /* 0x00010000ffd47b82 */ /* 0x000e660000000800 */
[----:B------:R-:W2:Y:S02]  /*45f0*/  SHFL.BFLY PT, R211, R214, 0x10, 0x1f ;  /* 0x0e001f00d6d37f89 */ /* 0x000ea400000e0000 */
[----:B--2---:R-:W-:-:S04]  /*4600*/  FADD.FTZ R211, R214, R211 ;  /* 0x000000d3d6d37221 */ /* 0x004fc80000010000 */
        /* <DEDUP_REMOVED lines=107> */
.L_x_11150:
[----:B------:R-:W-:Y:S01]  /*4cc0*/  LOP3.LUT P1, RZ, R210, 0x1f, RZ, 0xc0, !PT ;  /* 0x0000001fd2ff7812 */ /* 0x000fe2000782c0ff */
[----:B--2---:R-:W-:Y:S01]  /*4cd0*/  FADD.FTZ R217, R214, R215 ;  /* 0x000000d7d6d97221 */ /* 0x004fe20000010000 */
[----:B-1----:R-:W-:Y:S01]  /*4ce0*/  FMUL.FTZ R214, R211, R211 ;  /* 0x000000d3d3d67220 */ /* 0x002fe20000410000 */
        /* <DEDUP_REMOVED lines=23> */
[----:B------:R-:W1:Y:S01]  /*4e60*/  LDC.64 R210, c[0x0][0x428] ;  /* 0x00010a00ffd27b82 */ /* 0x000e620000000a00 */
        /* <DEDUP_REMOVED lines=31> */
.L_x_11129:
[----:B------:R-:W-:Y:S05]  /*5060*/  BSYNC.RECONVERGENT B1 ;  /* 0x0000000000017941 */ /* 0x000fea0003800200 */
.L_x_11128:
[----:B------:R-:W-:Y:S01]  /*5070*/  LOP3.LUT P0, RZ, R208, 0x10, RZ, 0xc0, !PT ;  /* 0x00000010d0ff7812 */ /* 0x000fe2000780c0ff */
[----:B------:R-:W-:-:S12]  /*5080*/  BSSY.RECONVERGENT B1, `(.L_x_11130) ;  /* 0x0000022000017945 */ /* 0x000fd80003800200 */
[----:B------:R-:W-:Y:S05]  /*5090*/  @!P0 BRA `(.L_x_11131) ;  /* 0x0000000000808947 */ /* 0x000fea0003800000 */
[----:B-1----:R-:W1:Y:S01]  /*50a0*/  LDC.64 R210, c[0x0][0x428] ;  /* 0x00010a00ffd27b82 */ /* 0x002e620000000a00 */
        /* <DEDUP_REMOVED lines=31> */
.L_x_11131:
[----:B------:R-:W-:Y:S05]  /*52a0*/  BSYNC.RECONVERGENT B1 ;  /* 0x0000000000017941 */ /* 0x000fea0003800200 */
.L_x_11130:
[----:B------:R-:W-:Y:S01]  /*52b0*/  LOP3.LUT P0, RZ, R208, 0x8, RZ, 0xc0, !PT ;  /* 0x00000008d0ff7812 */ /* 0x000fe2000780c0ff */
[----:B------:R-:W-:-:S12]  /*52c0*/  BSSY.RECONVERGENT B1, `(.L_x_11132) ;  /* 0x0000022000017945 */ /* 0x000fd80003800200 */
[----:B------:R-:W-:Y:S05]  /*52d0*/  @!P0 BRA `(.L_x_11133) ;  /* 0x0000000000808947 */ /* 0x000fea0003800000 */
[----:B-12---:R-:W1:Y:S01]  /*52e0*/  LDC.64 R210, c[0x0][0x428] ;  /* 0x00010a00ffd27b82 */ /* 0x006e620000000a00 */
        /* <DEDUP_REMOVED lines=31> */
.L_x_11133:
[----:B------:R-:W-:Y:S05]  /*54e0*/  BSYNC.RECONVERGENT B1 ;  /* 0x0000000000017941 */ /* 0x000fea0003800200 */
.L_x_11132:
[----:B------:R-:W-:Y:S01]  /*54f0*/  LOP3.LUT P0, RZ, R208, 0x4, RZ, 0xc0, !PT ;  /* 0x00000004d0ff7812 */ /* 0x000fe2000780c0ff */
[----:B------:R-:W-:-:S12]  /*5500*/  BSSY.RECONVERGENT B1, `(.L_x_11134) ;  /* 0x0000022000017945 */ /* 0x000fd80003800200 */
[----:B------:R-:W-:Y:S05]  /*5510*/  @!P0 BRA `(.L_x_11135) ;  /* 0x0000000000808947 */ /* 0x000fea0003800000 */
[----:B-123--:R-:W1:Y:S01]  /*5520*/  LDC.64 R210, c[0x0][0x428] ;  /* 0x00010a00ffd27b82 */ /* 0x00ee620000000a00 */
        /* <DEDUP_REMOVED lines=31> */
.L_x_11135:
[----:B------:R-:W-:Y:S05]  /*5720*/  BSYNC.RECONVERGENT B1 ;  /* 0x0000000000017941 */ /* 0x000fea0003800200 */
.L_x_11134:
[----:B------:R-:W-:Y:S01]  /*5730*/  LOP3.LUT P0, RZ, R208, 0x2, RZ, 0xc0, !PT ;  /* 0x00000002d0ff7812 */ /* 0x000fe2000780c0ff */
[----:B------:R-:W-:-:S12]  /*5740*/  BSSY.RECONVERGENT B1, `(.L_x_11136) ;  /* 0x0000022000017945 */ /* 0x000fd80003800200 */
[----:B------:R-:W-:Y:S05]  /*5750*/  @!P0 BRA `(.L_x_11137) ;  /* 0x0000000000808947 */ /* 0x000fea0003800000 */
[----:B-1234-:R-:W1:Y:S01]  /*5760*/  LDC.64 R210, c[0x0][0x428] ;  /* 0x00010a00ffd27b82 */ /* 0x01ee620000000a00 */
        /* <DEDUP_REMOVED lines=31> */
.L_x_11137:
[----:B------:R-:W-:Y:S05]  /*5960*/  BSYNC.RECONVERGENT B1 ;  /* 0x0000000000017941 */ /* 0x000fea0003800200 */
.L_x_11136:
[----:B------:R-:W-:-:S13]  /*5970*/  LOP3.LUT P0, RZ, R208, 0x1, RZ, 0xc0, !PT ;  /* 0x00000001d0ff7812 */ /* 0x000fda000780c0ff */
        /* <DEDUP_REMOVED lines=30> */
[----:B------:R-:W-:-:S05]  /*5b60*/  F2FP.BF16.F32.PACK_AB R176, R209, R176 ;  /* 0x000000b0d1b0723e */ /* 0x000fca00000010ff */
[----:B------:R1:W-:Y:S02]  /*5b70*/  STG.E.128 desc[UR6][R210.64], R176 ;  /* 0x000000b0d2007986 */ /* 0x0003e4000c101d06 */
.L_x_11127:
[----:B------:R-:W-:Y:S05]  /*5b80*/  BSYNC.RECONVERGENT B0 ;  /* 0x0000000000007941 */ /* 0x000fea0003800200 */
.L_x_11126:
[----:B-1234-:R-:W1:Y:S02]  /*5b90*/  LDC.64 R176, c[0x0][0x380] ;  /* 0x0000e000ffb07b82 */ /* 0x01ee640000000a00 */
[----:B-1----:R-:W-:-:S04]  /*5ba0*/  LEA R2, R176, R2, 0x2 ;  /* 0x00000002b0027211 */ /* 0x002fc800078e10ff */
[----:B------:R-:W-:-:S13]  /*5bb0*/  ISETP.GE.AND P0, PT, R2, R177, PT ;  /* 0x000000b10200720c */ /* 0x000fda0003f06270 */
[----:B------:R-:W-:Y:S05]  /*5bc0*/  @!P0 BRA `(.L_x_11138) ;  /* 0xffffffb000148947 */ /* 0x000fea000383ffff */
[----:B------:R-:W-:Y:S05]  /*5bd0*/  EXIT ;  /* 0x000000000000794d */ /* 0x000fea0003800000 */
.L_x_11125:
        /* <DEDUP_REMOVED lines=8> */
.L_x_11140:
[----:B------:R-:W-:Y:S05]  /*5c60*/  BSYNC B0 ;  /* 0x0000000000007941 */ /* 0x000fea0003800000 */
.L_x_11139:
        /* <DEDUP_REMOVED lines=9> */
.L_x_11141:
[----:B------:R-:W-:Y:S01]  /*5d00*/  HFMA2 R218, -RZ, RZ, 0, 2.384185791015625e-07 ;  /* 0x00000004ffda7431 */ /* 0x000fe200000001ff */
[----:B------:R-:W-:-:S05]  /*5d10*/  MOV R178, R215 ;  /* 0x000000d700b27202 */ /* 0x000fca0000000f00 */
[----:B------:R-:W-:-:S05]  /*5d20*/  FADD.FTZ R178, R177, R178 ;  /* 0x000000b2b1b27221 */ /* 0x000fca0000010000 */
[----:B------:R-:W-:-:S07]  /*5d30*/  MOV R217, R178 ;  /* 0x000000b200d97202 */ /* 0x000fce0000000f00 */
[----:B------:R-:W-:Y:S05]  /*5d40*/  WARPSYNC.COLLECTIVE R216, `(.L_x_11142) ;  /* 0x00000000d8087348 */ /* 0x000fea0003c00000 */
[----:B------:R0:W1:Y:S02]  /*5d50*/  SHFL.BFLY P6, R215, R217, R218, R219 ;  /* 0x0c0000dad9d77389 */ /* 0x00006400000c00db */
[----:B01----:R-:W-:Y:S05]  /*5d60*/  ENDCOLLECTIVE ;  /* 0x000000000000791b */ /* 0x003fea0003800000 */
.L_x_11142:
[----:B------:R-:W-:Y:S01]  /*5d70*/  HFMA2 R218, -RZ, RZ, 0, 4.76837158203125e-07 ;  /* 0x00000008ffda7431 */ /* 0x000fe200000001ff */
[----:B------:R-:W-:-:S05]  /*5d80*/  MOV R179, R215 ;  /* 0x000000d700b37202 */ /* 0x000fca0000000f00 */
[----:B------:R-:W-:-:S05]  /*5d90*/  FADD.FTZ R179, R178, R179 ;  /* 0x000000b3b2b37221 */ /* 0x000fca0000010000 */
[----:B------:R-:W-:-:S07]  /*5da0*/  MOV R217, R179 ;  /* 0x000000b300d97202 */ /* 0x000fce0000000f00 */
[----:B------:R-:W-:Y:S05]  /*5db0*/  WARPSYNC.COLLECTIVE R216, `(.L_x_11143) ;  /* 0x00000000d8087348 */ /* 0x000fea0003c00000 */
[----:B------:R0:W1:Y:S02]  /*5dc0*/  SHFL.BFLY P6, R215, R217, R218, R219 ;  /* 0x0c0000dad9d77389 */ /* 0x00006400000c00db */
[----:B01----:R-:W-:Y:S05]  /*5dd0*/  ENDCOLLECTIVE ;  /* 0x000000000000791b */ /* 0x003fea0003800000 */
.L_x_11143:
        /* <DEDUP_REMOVED lines=8> */
.L_x_11144:
[----:B------:R-:W-:Y:S01]  /*5e60*/  HFMA2 R218, -RZ, RZ, 0, 5.9604644775390625e-08 ;  /* 0x00000001ffda7431 */ /* 0x000fe200000001ff */
[----:B------:R-:W-:-:S05]  /*5e70*/  MOV R211, R215 ;  /* 0x000000d700d37202 */ /* 0x000fca0000000f00 */
        /* <DEDUP_REMOVED lines=103> */
.L_x_11145:
[----:B------:R-:W-:Y:S01]  /*64f0*/  HFMA2 R218, -RZ, RZ, 0, 1.1920928955078125e-07 ;  /* 0x00000002ffda7431 */ /* 0x000fe200000001ff */
[----:B------:R-:W-:-:S05]  /*6500*/  MOV R177, R215 ;  /* 0x000000d700b17202 */ /* 0x000fca0000000f00 */
[----:B------:R-:W-:-:S05]  /*6510*/  FADD.FTZ R177, R176, R177 ;  /* 0x000000b1b0b17221 */ /* 0x000fca0000010000 */
[----:B------:R-:W-:-:S07]  /*6520*/  MOV R217, R177 ;  /* 0x000000b100d97202 */ /* 0x000fce0000000f00 */
[----:B------:R-:W-:Y:S05]  /*6530*/  WARPSYNC.COLLECTIVE R216, `(.L_x_11146) ;  /* 0x00000000d8087348 */ /* 0x000fea0003c00000 */
[----:B------:R0:W1:Y:S02]  /*6540*/  SHFL.BFLY P6, R215, R217, R218, R219 ;  /* 0x0c0000dad9d77389 */ /* 0x00006400000c00db */
[----:B01----:R-:W-:Y:S05]  /*6550*/  ENDCOLLECTIVE ;  /* 0x000000000000791b */ /* 0x003fea0003800000 */
.L_x_11146:
[----:B------:R-:W-:Y:S01]  /*6560*/  HFMA2 R218, -RZ, RZ, 0, 2.384185791015625e-07 ;  /* 0x00000004ffda7431 */ /* 0x000fe200000001ff */
[----:B------:R-:W-:-:S05]  /*6570*/  MOV R178, R215 ;  /* 0x000000d700b27202 */ /* 0x000fca0000000f00 */
[----:B------:R-:W-:-:S05]  /*6580*/  FADD.FTZ R178, R177, R178 ;  /* 0x000000b2b1b27221 */ /* 0x000fca0000010000 */
[----:B------:R-:W-:-:S07]  /*6590*/  MOV R217, R178 ;  /* 0x000000b200d97202 */ /* 0x000fce0000000f00 */
[----:B------:R-:W-:Y:S05]  /*65a0*/  WARPSYNC.COLLECTIVE R216, `(.L_x_11147) ;  /* 0x00000000d8087348 */ /* 0x000fea0003c00000 */
[----:B------:R0:W1:Y:S02]  /*65b0*/  SHFL.BFLY P6, R215, R217, R218, R219 ;  /* 0x0c0000dad9d77389 */ /* 0x00006400000c00db */
[----:B01----:R-:W-:Y:S05]  /*65c0*/  ENDCOLLECTIVE ;  /* 0x000000000000791b */ /* 0x003fea0003800000 */
.L_x_11147:
[----:B------:R-:W-:Y:S01]  /*65d0*/  HFMA2 R218, -RZ, RZ, 0, 4.76837158203125e-07 ;  /* 0x00000008ffda7431 */ /* 0x000fe200000001ff */
[----:B------:R-:W-:-:S05]  /*65e0*/  MOV R179, R215 ;  /* 0x000000d700b37202 */ /* 0x000fca0000000f00 */
[----:B------:R-:W-:-:S05]  /*65f0*/  FADD.FTZ R179, R178, R179 ;  /* 0x000000b3b2b37221 */ /* 0x000fca0000010000 */
[----:B------:R-:W-:-:S07]  /*6600*/  MOV R217, R179 ;  /* 0x000000b300d97202 */ /* 0x000fce0000000f00 */
[----:B------:R-:W-:Y:S05]  /*6610*/  WARPSYNC.COLLECTIVE R216, `(.L_x_11148) ;  /* 0x00000000d8087348 */ /* 0x000fea0003c00000 */
[----:B------:R0:W1:Y:S02]  /*6620*/  SHFL.BFLY P6, R215, R217, R218, R219 ;  /* 0x0c0000dad9d77389 */ /* 0x00006400000c00db */
[----:B01----:R-:W-:Y:S05]  /*6630*/  ENDCOLLECTIVE ;  /* 0x000000000000791b */ /* 0x003fea0003800000 */
.L_x_11148:
[----:B------:R-:W-:Y:S01]  /*6640*/  HFMA2 R218, -RZ, RZ, 0, 9.5367431640625e-07 ;  /* 0x00000010ffda7431 */ /* 0x000fe200000001ff */
[----:B------:R-:W-:-:S05]  /*6650*/  MOV R214, R215 ;  /* 0x000000d700d67202 */ /* 0x000fca0000000f00 */
[----:B------:R-:W-:-:S05]  /*6660*/  FADD.FTZ R214, R179, R214 ;  /* 0x000000d6b3d67221 */ /* 0x000fca0000010000 */
[----:B------:R-:W-:-:S07]  /*6670*/  MOV R217, R214 ;  /* 0x000000d600d97202 */ /* 0x000fce0000000f00 */
[----:B------:R-:W-:Y:S05]  /*6680*/  WARPSYNC.COLLECTIVE R216, `(.L_x_11149) ;  /* 0x00000000d8087348 */ /* 0x000fea0003c00000 */
[----:B------:R0:W1:Y:S02]  /*6690*/  SHFL.BFLY P6, R215, R217, R218, R219 ;  /* 0x0c0000dad9d77389 */ /* 0x00006400000c00db */
[----:B01----:R-:W-:Y:S05]  /*66a0*/  ENDCOLLECTIVE ;  /* 0x000000000000791b */ /* 0x003fea0003800000 */
.L_x_11149:
[----:B------:R-:W-:Y:S05]  /*66b0*/  BRA `(.L_x_11150) ;  /* 0xffffffe400807947 */ /* 0x000fea000383ffff */
.L_x_11151:
        /* <DEDUP_REMOVED lines=12> */
.L_x_54366:


//--------------------- .text._ZN10layer_norm13ln_fwd_kernelINS_13Kernel_traitsIf13__nv_bfloat16S2_S2_fjLj1536ELj1ELj4ELj1ELj16ENS_18Kernel_traits_baseILj1536EfS2_S2_S2_fjLj128EEEEELb0ELb1ELb1ELb1EEEvNS_9FwdParamsE --------------------------
	.section	.text._ZN10layer_norm13ln_fwd_kernelINS_13Kernel_traitsIf13__nv_bfloat16S2_S2_fjLj1536ELj1ELj4ELj1ELj16ENS_18Kernel_traits_baseILj1536EfS2_S2_S2_fjLj128EEEEELb0ELb1ELb1ELb1EEEvNS_9FwdParamsE,"ax",@progbits
	.align	128
        .global         _ZN10layer_norm13ln_fwd_kernelINS_13Kernel_traitsIf13__nv_bfloat16S2_S2_fjLj1536ELj1ELj4ELj1ELj16ENS_18Kernel_traits_baseILj1536EfS2_S2_S2_fjLj128EEEEELb0ELb1ELb1ELb1EEEvNS_9FwdParamsE
        .type           _ZN10layer_norm13ln_fwd_kernelINS_13Kernel_traitsIf13__nv_bfloat16S2_S2_fjLj1536ELj1ELj4ELj1ELj16ENS_18Kernel_traits_baseILj1536EfS2_S2_S2_fjLj128EEEEELb0ELb1ELb1ELb1EEEvNS_9FwdParamsE,@function
        .size           _ZN10layer_norm13ln_fwd_kernelINS_13Kernel_traitsIf13__nv_bfloat16S2_S2_fjLj1536ELj1ELj4ELj1ELj16ENS_18Kernel_traits_baseILj1536EfS2_S2_S2_fjLj128EEEEELb0ELb1ELb1ELb1EEEvNS_9FwdParamsE,(.L_x_54367 - _ZN10layer_norm13ln_fwd_kernelINS_13Kernel_traitsIf13__nv_bfloat16S2_S2_fjLj1536ELj1ELj4ELj1ELj16ENS_18Kernel_traits_baseILj1536EfS2_S2_S2_fjLj128EEEEELb0ELb1ELb1ELb1EEEvNS_9FwdParamsE)
        .other          _ZN10layer_norm13ln_fwd_kernelINS_13Kernel_traitsIf13__nv_bfloat16S2_S2_fjLj1536ELj1ELj4ELj1ELj16ENS_18Kernel_traits_baseILj1536EfS2_S2_S2_fjLj128EEEEELb0ELb1ELb1ELb1EEEvNS_9FwdParamsE,@"STO_CUDA_ENTRY STV_DEFAULT"
_ZN10layer_norm13ln_fwd_kernelINS_13Kernel_traitsIf13__nv_bfloat16S2_S2_fjLj1536ELj1ELj4ELj1ELj16ENS_18Kernel_traits_baseILj1536EfS2_S2_S2_fjLj128EEEEELb0ELb1ELb1ELb1EEEvNS_9FwdParamsE:
.text._ZN10layer_norm13ln_fwd_kernelINS_13Kernel_traitsIf13__nv_bfloat16S2_S2_fjLj1536ELj1ELj4ELj1ELj16ENS_18Kernel_traits_baseILj1536EfS2_S2_S2_fjLj128EEEEELb0ELb1ELb1ELb1EEEvNS_9FwdParamsE:
        /* <DEDUP_REMOVED lines=55> */
.L_x_11152:
        /* <DEDUP_REMOVED lines=52> */
.L_x_11153:
[----:B------:R-:W1:Y:S01]  /*06b0*/  LDCU UR4, c[0x0][0x384] ;  /* 0x00007080ff0477ac */ /* 0x000e620008000800 */
[----:B------:R-:W2:Y:S01]  /*06c0*/  LDCU.U8 UR5, c[0x0][0x410] ;  /* 0x00008200ff0577ac */ /* 0x000ea20008000000 */
[----:B------:R-:W3:Y:S01]  /*06d0*/  LDCU UR10, c[0x0][0x448] ;  /* 0x00008900ff0a77ac */ /* 0x000ee20008000800 */
[----:B------:R-:W4:Y:S01]  /*06e0*/  LDCU.64 UR8, c[0x0][0x3a0] ;  /* 0x00007400ff0877ac */ /* 0x000f220008000a00 */
[----:B-1----:R-:W-:-:S13]  /*06f0*/  ISETP.GE.AND P0, PT, R167, UR4, PT ;  /* 0x00000004a7007c0c */ /* 0x002fda000bf06270 */
[----:B--234-:R-:W-:Y:S05]  /*0700*/  @P0 EXIT ;  /* 0x000000000000094d */ /* 0x01cfea0003800000 */
.L_x_11169:
[----:B0-----:R-:W0:Y:S08]  /*0710*/  LDC.64 R2, c[0x0][0x3f0] ;  /* 0x0000fc00ff027b82 */ /* 0x001e300000000a00 */
[----:B------:R-:W1:Y:S08]  /*0720*/  LDC R168, c[0x0][0x388] ;  /* 0x0000e200ffa87b82 */ /* 0x000e700000000800 */
[----:B------:R-:W2:Y:S01]  /*0730*/  LDC.64 R156, c[0x0][0x3f8] ;  /* 0x0000fe00ff9c7b82 */ /* 0x000ea20000000a00 */
[----:B0-----:R-:W-:-:S05]  /*0740*/  IMAD.WIDE R2, R167, 0x4, R2 ;  /* 0x00000004a7027825 */ /* 0x001fca00078e0202 */
[----:B------:R-:W3:Y:S01]  /*0750*/  LDG.E R0, desc[UR6][R2.64] ;  /* 0x0000000602007981 */ /* 0x000ee2000c1e1900 */
[----:B-1----:R-:W-:-:S05]  /*0760*/  IMAD R160, R167, R168, RZ ;  /* 0x000000a8a7a07224 */ /* 0x002fca00078e02ff */
[----:B------:R-:W-:-:S04]  /*0770*/  SHF.R.S32.HI R161, RZ, 0x1f, R160 ;  /* 0x0000001fffa17819 */ /* 0x000fc800000114a0 */
[----:B------:R-:W-:Y:S01]  /*0780*/  LEA.HI R161, R161, R160, RZ, 0x3 ;  /* 0x000000a0a1a17211 */ /* 0x000fe200078f18ff */
[----:B------:R-:W-:-:S03]  /*0790*/  HFMA2 R160, -RZ, RZ, 0, 0 ;  /* 0x00000000ffa07431 */ /* 0x000fc600000001ff */
[----:B------:R-:W-:Y:S02]  /*07a0*/  LEA.HI.SX32 R161, R161, R166, 0x1d ;  /* 0x000000a6a1a17211 */ /* 0x000fe400078feaff */
[----:B---3--:R-:W-:-:S13]  /*07b0*/  ISETP.GE.AND P1, PT, R0, 0x1, PT ;  /* 0x000000010000780c */ /* 0x008fda0003f26270 */
[----:B------:R-:W0:Y:S01]  /*07c0*/  @P1 S2R R162, SR_TID.X ;  /* 0x0000000000a21919 */ /* 0x000e220000002100 */
[----:B------:R-:W1:Y:S01]  /*07d0*/  @P1 LDC.64 R158, c[0x0][0x390] ;  /* 0x0000e400ff9e1b82 */ /* 0x000e620000000a00 */
[----:B------:R-:W-:-:S05]  /*07e0*/  @P1 IADD3 R163, PT, PT, R0, -0x1, RZ ;  /* 0xffffffff00a31810 */ /* 0x000fca0007ffe0ff */
[----:B------:R-:W-:-:S05]  /*07f0*/  @P1 IMAD R163, R163, R168, RZ ;  /* 0x000000a8a3a31224 */ /* 0x000fca00078e02ff */
[----:B------:R-:W-:-:S04]  /*0800*/  @P1 SHF.R.S32.HI R2, RZ, 0x1f, R163 ;  /* 0x0000001fff021819 */ /* 0x000fc800000114a3 */
[----:B------:R-:W-:Y:S01]  /*0810*/  @P1 LEA.HI R163, R2, R163, RZ, 0x3 ;  /* 0x000000a302a31211 */ /* 0x000fe200078f18ff */
[----:B--2---:R-:W-:-:S05]  /*0820*/  IMAD.WIDE R2, R167, 0x4, R156 ;  /* 0x00000004a7027825 */ /* 0x004fca00078e029c */
[----:B-----5:R2:W5:Y:S01]  /*0830*/  LDG.E R169, desc[UR6][R2.64] ;  /* 0x0000000602a97981 */ /* 0x020562000c1e1900 */
[----:B0-----:R-:W-:-:S04]  /*0840*/  @P1 LOP3.LUT R166, R162, 0x1f, RZ, 0xc0, !PT ;  /* 0x0000001fa2a61812 */ /* 0x001fc800078ec0ff */
[----:B------:R-:W-:-:S05]  /*0850*/  @P1 LEA.HI.SX32 R160, R163, R166, 0x1d ;  /* 0x000000a6a3a01211 */ /* 0x000fca00078feaff */
[----:B-1----:R-:W-:-:S05]  /*0860*/  @P1 IMAD.WIDE.U32 R156, R160, 0x10, R158 ;  /* 0x00000010a09c1825 */ /* 0x002fca00078e009e */
[----:B------:R2:W5:Y:S01]  /*0870*/  @P1 LDG.E.128 R8, desc[UR6][R156.64] ;  /* 0x000000069c081981 */ /* 0x000562000c1e1d00 */
[----:B------:R-:W-:-:S04]  /*0880*/  ISETP.NE.U32.AND P0, PT, RZ, UR8, PT ;  /* 0x00000008ff007c0c */ /* 0x000fc8000bf05070 */
[----:B------:R-:W-:-:S13]  /*0890*/  ISETP.NE.AND.EX P0, PT, RZ, UR9, PT, P0 ;  /* 0x00000009ff007c0c */ /* 0x000fda000bf05300 */
[----:B--2---:R-:W-:Y:S05]  /*08a0*/  @!P0 BRA `(.L_x_11154) ;  /* 0x0000000400348947 */ /* 0x004fea0003800000 */
        /* <DEDUP_REMOVED lines=17> */
[----:B------:R-:W-:-:S06]  /*09c0*/  @P2 SHF.L.U32 R158, R11, 0x10, RZ ;  /* 0x000000100b9e2819 */ /* 0x000fcc00000006ff */
[----:B------:R-:W3:Y:S08]  /*09d0*/  @P2 LDC R174, c[0x0][0x40c] ;  /* 0x00010300ffae2b82 */ /* 0x000ef00000000800 */
[----:B------:R-:W3:Y:S01]  /*09e0*/  @P2 LDC R179, c[0x0][0x40c] ;  /* 0x00010300ffb32b82 */ /* 0x000ee20000000800 */
[C---:B--2---:R-:W-:Y:S02]  /*09f0*/  @P2 PRMT R2, R4.reuse, 0x7632, R2 ;  /* 0x0000763204022816 */ /* 0x044fe40000000002 */
[----:B------:R-:W-:-:S02]  /*0a00*/  @P2 SHF.L.U32 R162, R4, 0x10, RZ ;  /* 0x0000001004a22819 */ /* 0x000fc400000006ff */
[----:B------:R-:W-:Y:S02]  /*0a10*/  @P2 SHF.L.U32 R157, R2, 0x10, RZ ;  /* 0x00000010029d2819 */ /* 0x000fe400000006ff */
[----:B------:R-:W-:Y:S02]  /*0a20*/  @P2 PRMT R2, R9, 0x7632, R2 ;  /* 0x0000763209022816 */ /* 0x000fe40000000002 */
[C---:B------:R-:W-:Y:S01]  /*0a30*/  @!P2 SHF.L.U32 R170, R4.reuse, 0x10, RZ ;  /* 0x0000001004aaa819 */ /* 0x040fe200000006ff */
[----:B------:R-:W-:Y:S01]  /*0a40*/  @P2 FFMA.FTZ R170, R3, R56, R162 ;  /* 0x0000003803aa2223 */ /* 0x000fe200000100a2 */
[----:B------:R-:W-:Y:S02]  /*0a50*/  @!P2 PRMT R172, R4, 0x7632, R172 ;  /* 0x0000763204aca816 */ /* 0x000fe400000000ac */
[----:B------:R-:W-:Y:S02]  /*0a60*/  @P2 SHF.L.U32 R2, R2, 0x10, RZ ;  /* 0x0000001002022819 */ /* 0x000fe400000006ff */
[----:B------:R-:W-:-:S02]  /*0a70*/  @P2 PRMT R3, R5, 0x7632, R3 ;  /* 0x0000763205032816 */ /* 0x000fc40000000003 */
[----:B------:R-:W-:Y:S01]  /*0a80*/  @!P2 SHF.L.U32 R172, R172, 0x10, RZ ;  /* 0x00000010acaca819 */ /* 0x000fe200000006ff */
[----:B------:R-:W-:Y:S01]  /*0a90*/  @P2 FFMA.FTZ R172, R156, R57, R157 ;  /* 0x000000399cac2223 */ /* 0x000fe2000001009d */
[C---:B------:R-:W-:Y:S01]  /*0aa0*/  @P2 SHF.L.U32 R164, R5.reuse, 0x10, RZ ;  /* 0x0000001005a42819 */ /* 0x040fe200000006ff */
[----:B----4-:R-:W-:Y:S01]  /*0ab0*/  @P2 FMUL.FTZ R2, R2, R165 ;  /* 0x000000a502022220 */ /* 0x010fe20000410000 */
[----:B------:R-:W-:Y:S02]  /*0ac0*/  @!P2 PRMT R173, R5, 0x7632, R173 ;  /* 0x0000763205ada816 */ /* 0x000fe400000000ad */
[----:B------:R-:W-:Y:S02]  /*0ad0*/  @P2 SHF.L.U32 R3, R3, 0x10, RZ ;  /* 0x0000001003032819 */ /* 0x000fe400000006ff */
[C---:B------:R-:W-:Y:S02]  /*0ae0*/  @P2 PRMT R157, R10.reuse, 0x7632, R157 ;  /* 0x000076320a9d2816 */ /* 0x040fe4000000009d */
[----:B------:R-:W-:-:S02]  /*0af0*/  @P2 SHF.L.U32 R156, R10, 0x10, RZ ;  /* 0x000000100a9c2819 */ /* 0x000fc400000006ff */
[----:B------:R-:W-:Y:S02]  /*0b00*/  @P2 PRMT R162, R11, 0x7632, R162 ;  /* 0x000076320ba22816 */ /* 0x000fe400000000a2 */
[----:B------:R-:W-:Y:S01]  /*0b10*/  @!P2 SHF.L.U32 R171, R5, 0x10, RZ ;  /* 0x0000001005aba819 */ /* 0x000fe200000006ff */
[----:B------:R-:W-:Y:S01]  /*0b20*/  @P2 FFMA.FTZ R171, R159, R58, R164 ;  /* 0x0000003a9fab2223 */ /* 0x000fe200000100a4 */
[----:B------:R-:W-:Y:S01]  /*0b30*/  @!P2 SHF.L.U32 R173, R173, 0x10, RZ ;  /* 0x00000010adada819 */ /* 0x000fe200000006ff */
[----:B------:R-:W-:Y:S01]  /*0b40*/  @P2 FFMA.FTZ R173, R2, R59, R3 ;  /* 0x0000003b02ad2223 */ /* 0x000fe20000010003 */
[----:B------:R-:W-:Y:S01]  /*0b50*/  @P2 SHF.L.U32 R157, R157, 0x10, RZ ;  /* 0x000000109d9d2819 */ /* 0x000fe200000006ff */
[----:B0-----:R-:W-:Y:S01]  /*0b60*/  @P2 FMUL.FTZ R3, R156, R175 ;  /* 0x000000af9c032220 */ /* 0x001fe20000410000 */
[----:B-1----:R-:W-:Y:S01]  /*0b70*/  @P2 FMUL.FTZ R159, R158, R177 ;  /* 0x000000b19e9f2220 */ /* 0x002fe20000410000 */
        /* <DEDUP_REMOVED lines=32> */
.L_x_11154:
[----:B------:R-:W0:Y:S01]  /*0d80*/  @P1 LDC R156, c[0x0][0x40c] ;  /* 0x00010300ff9c1b82 */ /* 0x000e220000000800 */
[----:B-----5:R-:W-:Y:S02]  /*0d90*/  @P1 PRMT R3, R9, 0x7632, R3 ;  /* 0x0000763209031816 */ /* 0x020fe40000000003 */
[----:B------:R-:W-:Y:S02]  /*0da0*/  CS2R R172, SRZ ;  /* 0x0000000000ac7805 */ /* 0x000fe4000001ff00 */
[----:B------:R-:W-:Y:S02]  /*0db0*/  @P1 PRMT R2, R8, 0x7632, R2 ;  /* 0x0000763208021816 */ /* 0x000fe40000000002 */
[----:B------:R-:W-:Y:S02]  /*0dc0*/  CS2R R176, SRZ ;  /* 0x0000000000b07805 */ /* 0x000fe4000001ff00 */
[----:B------:R-:W-:Y:S02]  /*0dd0*/  @P1 SHF.L.U32 R3, R3, 0x10, RZ ;  /* 0x0000001003031819 */ /* 0x000fe400000006ff */
[----:B------:R-:W-:Y:S01]  /*0de0*/  @P1 SHF.L.U32 R2, R2, 0x10, RZ ;  /* 0x0000001002021819 */ /* 0x000fe200000006ff */
[----:B------:R-:W1:Y:S01]  /*0df0*/  @P1 LDC R157, c[0x0][0x40c] ;  /* 0x00010300ff9d1b82 */ /* 0x000e620000000800 */
[----:B------:R-:W-:-:S07]  /*0e00*/  @P1 SHF.L.U32 R163, R11, 0x10, RZ ;  /* 0x000000100ba31819 */ /* 0x000fce00000006ff */
[----:B------:R-:W2:Y:S08]  /*0e10*/  @P1 LDC R164, c[0x0][0x40c] ;  /* 0x00010300ffa41b82 */ /* 0x000eb00000000800 */
[----:B------:R-:W3:Y:S01]  /*0e20*/  @P1 LDC R174, c[0x0][0x40c] ;  /* 0x00010300ffae1b82 */ /* 0x000ee20000000800 */
[----:B0-----:R-:W-:Y:S01]  /*0e30*/  @P1 FMUL.FTZ R156, R3, R156 ;  /* 0x0000009c039c1220 */ /* 0x001fe20000410000 */
[----:B------:R-:W-:-:S03]  /*0e40*/  @P1 PRMT R3, R10, 0x7632, R3 ;  /* 0x000076320a031816 */ /* 0x000fc60000000003 */
[----:B------:R-:W-:Y:S01]  /*0e50*/  @P1 FMUL.FTZ R173, R156, R59 ;  /* 0x0000003b9cad1220 */ /* 0x000fe20000410000 */
[----:B------:R-:W-:Y:S02]  /*0e60*/  @P1 SHF.L.U32 R3, R3, 0x10, RZ ;  /* 0x0000001003031819 */ /* 0x000fe400000006ff */
[----:B------:R-:W0:Y:S01]  /*0e70*/  @P1 LDC R162, c[0x0][0x40c] ;  /* 0x00010300ffa21b82 */ /* 0x000e220000000800 */
[----:B-1----:R-:W-:Y:S01]  /*0e80*/  @P1 FMUL.FTZ R2, R2, R157 ;  /* 0x0000009d02021220 */ /* 0x002fe20000410000 */
[----:B------:R-:W-:-:S03]  /*0e90*/  @P1 PRMT R157, R11, 0x7632, R157 ;  /* 0x000076320b9d1816 */ /* 0x000fc6000000009d */
[----:B------:R-:W-:Y:S01]  /*0ea0*/  @P1 FMUL.FTZ R172, R2, R57 ;  /* 0x0000003902ac1220 */ /* 0x000fe20000410000 */
[----:B------:R-:W-:Y:S02]  /*0eb0*/  @P1 SHF.L.U32 R157, R157, 0x10, RZ ;  /* 0x000000109d9d1819 */ /* 0x000fe400000006ff */
[----:B------:R-:W1:Y:S01]  /*0ec0*/  @P1 LDC R158, c[0x0][0x40c] ;  /* 0x00010300ff9e1b82 */ /* 0x000e620000000800 */
[----:B--2---:R-:W-:Y:S01]  /*0ed0*/  @P1 FMUL.FTZ R2, R3, R164 ;  /* 0x000000a403021220 */ /* 0x004fe20000410000 */
[----:B------:R-:W-:-:S03]  /*0ee0*/  @P1 SHF.L.U32 R3, R9, 0x10, RZ ;  /* 0x0000001009031819 */ /* 0x000fc600000006ff */
[----:B------:R-:W-:Y:S01]  /*0ef0*/  @P1 FMUL.FTZ R176, R2, R53 ;  /* 0x0000003502b01220 */ /* 0x000fe20000410000 */
[----:B------:R-:W-:Y:S02]  /*0f00*/  @P1 SHF.L.U32 R2, R8, 0x10, RZ ;  /* 0x0000001008021819 */ /* 0x000fe400000006ff */
[----:B------:R-:W2:Y:S01]  /*0f10*/  @P1 LDC R170, c[0x0][0x40c] ;  /* 0x00010300ffaa1b82 */ /* 0x000ea20000000800 */
[----:B---3--:R-:W-:Y:S01]  /*0f20*/  @P1 FMUL.FTZ R156, R157, R174 ;  /* 0x000000ae9d9c1220 */ /* 0x008fe20000410000 */
[----:B------:R-:W-:Y:S02]  /*0f30*/  @P1 SHF.L.U32 R157, R10, 0x10, RZ ;  /* 0x000000100a9d1819 */ /* 0x000fe400000006ff */
[----:B------:R-:W-:Y:S01]  /*0f40*/  CS2R R174, SRZ ;  /* 0x0000000000ae7805 */ /* 0x000fe2000001ff00 */
[----:B------:R-:W-:-:S03]  /*0f50*/  @P1 FMUL.FTZ R177, R156, R55 ;  /* 0x000000379cb11220 */ /* 0x000fc60000410000 */
[----:B------:R-:W3:Y:S01]  /*0f60*/  @P1 LDC R159, c[0x0][0x40c] ;  /* 0x00010300ff9f1b82 */ /* 0x000ee20000000800 */
[----:B0-----:R-:W-:-:S04]  /*0f70*/  @P1 FMUL.FTZ R157, R157, R162 ;  /* 0x000000a29d9d1220 */ /* 0x001fc80000410000 */
[----:B------:R-:W-:Y:S01]  /*0f80*/  @P1 FMUL.FTZ R174, R157, R52 ;  /* 0x000000349dae1220 */ /* 0x000fe20000410000 */
[----:B-1----:R-:W-:-:S04]  /*0f90*/  @P1 FMUL.FTZ R3, R3, R158 ;  /* 0x0000009e03031220 */ /* 0x002fc80000410000 */
        /* <DEDUP_REMOVED lines=18> */
.L_x_11155:
        /* <DEDUP_REMOVED lines=13> */
[----:B0----5:R-:W-:Y:S02]  /*1190*/  SHF.L.U32 R179, R5, 0x10, RZ ;  /* 0x0000001005b37819 */ /* 0x021fe400000006ff */
[----:B------:R-:W-:Y:S02]  /*11a0*/  SHF.L.U32 R181, R6, 0x10, RZ ;  /* 0x0000001006b57819 */ /* 0x000fe400000006ff */
[----:B------:R-:W-:-:S07]  /*11b0*/  SHF.L.U32 R184, R4, 0x10, RZ ;  /* 0x0000001004b87819 */ /* 0x000fce00000006ff */
[----:B------:R-:W0:Y:S01]  /*11c0*/  @P2 LDC R158, c[0x0][0x40c] ;  /* 0x00010300ff9e2b82 */ /* 0x000e220000000800 */
[----:B------:R-:W-:-:S04]  /*11d0*/  @P2 PRMT R156, R8, 0x7632, R156 ;  /* 0x00007632089c2816 */ /* 0x000fc8000000009c */
[----:B------:R-:W-:Y:S02]  /*11e0*/  @P2 SHF.L.U32 R157, R156, 0x10, RZ ;  /* 0x000000109c9d2819 */ /* 0x000fe400000006ff */
[----:B------:R-:W-:Y:S01]  /*11f0*/  PRMT R156, R4, 0x7632, R156 ;  /* 0x00007632049c7816 */ /* 0x000fe2000000009c */
[----:B------:R-:W1:Y:S03]  /*1200*/  @P2 LDC R163, c[0x0][0x40c] ;  /* 0x00010300ffa32b82 */ /* 0x000e660000000800 */
[----:B------:R-:W-:Y:S02]  /*1210*/  SHF.L.U32 R178, R156, 0x10, RZ ;  /* 0x000000109cb27819 */ /* 0x000fe400000006ff */
[----:B------:R-:W-:-:S03]  /*1220*/  @P2 PRMT R156, R9, 0x7632, R156 ;  /* 0x00007632099c2816 */ /* 0x000fc6000000009c */
[----:B------:R-:W2:Y:S08]  /*1230*/  @P2 LDC R165, c[0x0][0x40c] ;  /* 0x00010300ffa52b82 */ /* 0x000eb00000000800 */
[----:B------:R-:W3:Y:S01]  /*1240*/  @P2 LDC R183, c[0x0][0x40c] ;  /* 0x00010300ffb72b82 */ /* 0x000ee20000000800 */
[----:B0-----:R-:W-:Y:S01]  /*1250*/  @P2 FMUL.FTZ R157, R157, R158 ;  /* 0x0000009e9d9d2220 */ /* 0x001fe20000410000 */
[----:B------:R-:W-:-:S03]  /*1260*/  @P2 SHF.L.U32 R158, R9, 0x10, RZ ;  /* 0x00000010099e2819 */ /* 0x000fc600000006ff */
[----:B------:R-:W-:-:S03]  /*1270*/  @P2 FFMA.FTZ R178, R157, R49, R178 ;  /* 0x000000319db22223 */ /* 0x000fc600000100b2 */
[----:B------:R-:W0:Y:S01]  /*1280*/  @P2 LDC R164, c[0x0][0x40c] ;  /* 0x00010300ffa42b82 */ /* 0x000e220000000800 */
[----:B-1----:R-:W-:Y:S01]  /*1290*/  @P2 FMUL.FTZ R162, R158, R163 ;  /* 0x000000a39ea22220 */ /* 0x002fe20000410000 */
[----:B------:R-:W-:Y:S02]  /*12a0*/  @P2 SHF.L.U32 R158, R156, 0x10, RZ ;  /* 0x000000109c9e2819 */ /* 0x000fe400000006ff */
[----:B------:R-:W-:Y:S01]  /*12b0*/  PRMT R156, R5, 0x7632, R156 ;  /* 0x00007632059c7816 */ /* 0x000fe2000000009c */
[----:B------:R-:W-:Y:S01]  /*12c0*/  @P2 FFMA.FTZ R179, R162, R50, R179 ;  /* 0x00000032a2b32223 */ /* 0x000fe200000100b3 */
[----:B------:R-:W-:Y:S02]  /*12d0*/  @P2 SHF.L.U32 R163, R11, 0x10, RZ ;  /* 0x000000100ba32819 */ /* 0x000fe400000006ff */
[----:B------:R-:W1:Y:S01]  /*12e0*/  @P2 LDC R159, c[0x0][0x40c] ;  /* 0x00010300ff9f2b82 */ /* 0x000e620000000800 */
[----:B--2---:R-:W-:Y:S01]  /*12f0*/  @P2 FMUL.FTZ R157, R158, R165 ;  /* 0x000000a59e9d2220 */ /* 0x004fe20000410000 */
[----:B------:R-:W-:-:S02]  /*1300*/  @P2 SHF.L.U32 R158, R10, 0x10, RZ ;  /* 0x000000100a9e2819 */ /* 0x000fc400000006ff */
[----:B------:R-:W-:Y:S02]  /*1310*/  SHF.L.U32 R180, R156, 0x10, RZ ;  /* 0x000000109cb47819 */ /* 0x000fe400000006ff */
[----:B------:R-:W-:Y:S02]  /*1320*/  @P2 PRMT R156, R10, 0x7632, R156 ;  /* 0x000076320a9c2816 */ /* 0x000fe4000000009c */
[----:B------:R-:W2:Y:S01]  /*1330*/  @P2 LDC R185, c[0x0][0x40c] ;  /* 0x00010300ffb92b82 */ /* 0x000ea20000000800 */
[----:B---3--:R-:W-:Y:S01]  /*1340*/  @P2 FMUL.FTZ R162, R158, R183 ;  /* 0x000000b79ea22220 */ /* 0x008fe20000410000 */
[----:B------:R-:W-:Y:S01]  /*1350*/  @P2 SHF.L.U32 R158, R8, 0x10, RZ ;  /* 0x00000010089e2819 */ /* 0x000fe200000006ff */
[----:B------:R-:W-:Y:S01]  /*1360*/  @P2 FFMA.FTZ R180, R157, R51, R180 ;  /* 0x000000339db42223 */ /* 0x000fe200000100b4 */
[----:B------:R-:W-:Y:S01]  /*1370*/  @P2 SHF.L.U32 R156, R156, 0x10, RZ ;  /* 0x000000109c9c2819 */ /* 0x000fe200000006ff */
[----:B------:R-:W-:Y:S01]  /*1380*/  @P2 FFMA.FTZ R181, R162, R44, R181 ;  /* 0x0000002ca2b52223 */ /* 0x000fe200000100b5 */
[----:B------:R-:W-:-:S02]  /*1390*/  SHF.L.U32 R183, R7, 0x10, RZ ;  /* 0x0000001007b77819 */ /* 0x000fc400000006ff */
[----:B------:R-:W3:Y:S01]  /*13a0*/  @P2 LDC R186, c[0x0][0x40c] ;  /* 0x00010300ffba2b82 */ /* 0x000ee20000000800 */
[----:B0-----:R-:W-:Y:S01]  /*13b0*/  @P2 FMUL.FTZ R164, R163, R164 ;  /* 0x000000a4a3a42220 */ /* 0x001fe20000410000 */
[----:B------:R-:W-:-:S03]  /*13c0*/  F2FP.BF16.F32.PACK_AB R162, RZ, R178 ;  /* 0x000000b2ffa2723e */ /* 0x000fc600000010ff */
[----:B------:R-:W-:Y:S01]  /*13d0*/  @P2 FFMA.FTZ R183, R164, R46, R183 ;  /* 0x0000002ea4b72223 */ /* 0x000fe200000100b7 */
[----:B-1----:R-:W-:Y:S01]  /*13e0*/  @P2 FMUL.FTZ R163, R158, R159 ;  /* 0x0000009f9ea32220 */ /* 0x002fe20000410000 */
[----:B------:R-:W-:Y:S02]  /*13f0*/  @P2 PRMT R159, R11, 0x7632, R159 ;  /* 0x000076320b9f2816 */ /* 0x000fe4000000009f */
[----:B------:R-:W-:Y:S01]  /*1400*/  PRMT R158, R7, 0x7632, R158 ;  /* 0x00007632079e7816 */ /* 0x000fe2000000009e */
[----:B------:R-:W-:Y:S01]  /*1410*/  @P2 FFMA.FTZ R184, R163, R48, R184 ;  /* 0x00000030a3b82223 */ /* 0x000fe200000100b8 */
[----:B------:R-:W-:Y:S02]  /*1420*/  @P2 SHF.L.U32 R159, R159, 0x10, RZ ;  /* 0x000000109f9f2819 */ /* 0x000fe400000006ff */
[----:B------:R-:W-:Y:S01]  /*1430*/  F2FP.BF16.F32.PACK_AB R163, RZ, R181 ;  /* 0x000000b5ffa3723e */ /* 0x000fe200000010ff */
[----:B--2---:R-:W-:Y:S01]  /*1440*/  @P2 FMUL.FTZ R157, R156, R185 ;  /* 0x000000b99c9d2220 */ /* 0x004fe20000410000 */
[----:B------:R-:W-:-:S02]  /*1450*/  PRMT R156, R6, 0x7632, R156 ;  /* 0x00007632069c7816 */ /* 0x000fc4000000009c */
[----:B------:R-:W-:Y:S02]  /*1460*/  SHF.L.U32 R185, R158, 0x10, RZ ;  /* 0x000000109eb97819 */ /* 0x000fe400000006ff */
[----:B------:R-:W-:Y:S02]  /*1470*/  SHF.L.U32 R182, R156, 0x10, RZ ;  /* 0x000000109cb67819 */ /* 0x000fe400000006ff */
[----:B------:R-:W-:Y:S01]  /*1480*/  F2FP.BF16.F32.PACK_AB R158, RZ, R180 ;  /* 0x000000b4ff9e723e */ /* 0x000fe200000010ff */
[----:B---3--:R-:W-:Y:S01]  /*1490*/  @P2 FMUL.FTZ R156, R159, R186 ;  /* 0x000000ba9f9c2220 */ /* 0x008fe20000410000 */
[----:B------:R-:W-:Y:S01]  /*14a0*/  F2FP.BF16.F32.PACK_AB R165, RZ, R183 ;  /* 0x000000b7ffa5723e */ /* 0x000fe200000010ff */
[----:B------:R-:W-:Y:S01]  /*14b0*/  @P2 FFMA.FTZ R182, R157, R45, R182 ;  /* 0x0000002d9db62223 */ /* 0x000fe200000100b6 */
[----:B------:R-:W-:Y:S01]  /*14c0*/  F2FP.BF16.F32.PACK_AB R157, RZ, R179 ;  /* 0x000000b3ff9d723e */ /* 0x000fe200000010ff */
[----:B------:R-:W-:Y:S01]  /*14d0*/  @P2 FFMA.FTZ R185, R156, R47, R185 ;  /* 0x0000002f9cb92223 */ /* 0x000fe200000100b9 */
[----:B------:R-:W-:-:S02]  /*14e0*/  F2FP.BF16.F32.PACK_AB R156, RZ, R184 ;  /* 0x000000b8ff9c723e */ /* 0x000fc400000010ff */
[----:B------:R-:W-:Y:S02]  /*14f0*/  F2FP.BF16.F32.PACK_AB R164, RZ, R182 ;  /* 0x000000b6ffa4723e */ /* 0x000fe400000010ff */
[----:B------:R-:W-:Y:S02]  /*1500*/  F2FP.BF16.F32.PACK_AB R159, RZ, R185 ;  /* 0x000000b9ff9f723e */ /* 0x000fe400000010ff */
[----:B------:R-:W-:Y:S02]  /*1510*/  PRMT R157, R157, 0x5410, R158 ;  /* 0x000054109d9d7816 */ /* 0x000fe4000000009e */
[----:B------:R-:W-:Y:S02]  /*1520*/  PRMT R158, R163, 0x5410, R164 ;  /* 0x00005410a39e7816 */ /* 0x000fe400000000a4 */
[----:B------:R-:W-:Y:S02]  /*1530*/  PRMT R156, R156, 0x5410, R162 ;  /* 0x000054109c9c7816 */ /* 0x000fe400000000a2 */
[----:B------:R-:W-:Y:S01]  /*1540*/  PRMT R159, R165, 0x5410, R159 ;  /* 0x00005410a59f7816 */ /* 0x000fe2000000009f */
[----:B------:R-:W-:Y:S06]  /*1550*/  BRA `(.L_x_11157) ;  /* 0x0000000000d47947 */ /* 0x000fec0003800000 */
.L_x_11156:
[----:B0-----:R-:W0:Y:S01]  /*1560*/  @P1 LDC R158, c[0x0][0x40c] ;  /* 0x00010300ff9e1b82 */ /* 0x001e220000000800 */
[----:B-----5:R-:W-:Y:S02]  /*1570*/  @P1 PRMT R157, R9, 0x7632, R157 ;  /* 0x00007632099d1816 */ /* 0x020fe4000000009d */
[----:B------:R-:W-:Y:S02]  /*1580*/  CS2R R178, SRZ ;  /* 0x0000000000b27805 */ /* 0x000fe4000001ff00 */
[----:B------:R-:W-:Y:S02]  /*1590*/  @P1 PRMT R156, R8, 0x7632, R156 ;  /* 0x00007632089c1816 */ /* 0x000fe4000000009c */
[----:B------:R-:W-:Y:S02]  /*15a0*/  CS2R R180, SRZ ;  /* 0x0000000000b47805 */ /* 0x000fe4000001ff00 */
[----:B------:R-:W-:Y:S02]  /*15b0*/  @P1 SHF.L.U32 R157, R157, 0x10, RZ ;  /* 0x000000109d9d1819 */ /* 0x000fe400000006ff */
[----:B------:R-:W-:Y:S01]  /*15c0*/  @P1 SHF.L.U32 R156, R156, 0x10, RZ ;  /* 0x000000109c9c1819 */ /* 0x000fe200000006ff */
[----:B------:R-:W1:Y:S01]  /*15d0*/  @P1 LDC R159, c[0x0][0x40c] ;  /* 0x00010300ff9f1b82 */ /* 0x000e620000000800 */
[----:B------:R-:W-:-:S02]  /*15e0*/  @P1 SHF.L.U32 R165, R11, 0x10, RZ ;  /* 0x000000100ba51819 */ /* 0x000fc400000006ff */
[----:B------:R-:W-:-:S05]  /*15f0*/  MOV R185, RZ ;  /* 0x000000ff00b97202 */ /* 0x000fca0000000f00 */
        /* <DEDUP_REMOVED lines=13> */
[----:B------:R-:W-:Y:S02]  /*16d0*/  CS2R R182, SRZ ;  /* 0x0000000000b67805 */ /* 0x000fe4000001ff00 */
[----:B------:R-:W-:Y:S01]  /*16e0*/  @P1 SHF.L.U32 R157, R9, 0x10, RZ ;  /* 0x00000010099d1819 */ /* 0x000fe200000006ff */
[----:B------:R-:W-:Y:S01]  /*16f0*/  @P1 FMUL.FTZ R182, R156, R45 ;  /* 0x0000002d9cb61220 */ /* 0x000fe20000410000 */
[----:B------:R-:W-:Y:S02]  /*1700*/  @P1 SHF.L.U32 R156, R8, 0x10, RZ ;  /* 0x00000010089c1819 */ /* 0x000fe400000006ff */
[----:B------:R-:W2:Y:S01]  /*1710*/  @P1 LDC R164, c[0x0][0x40c] ;  /* 0x00010300ffa41b82 */ /* 0x000ea20000000800 */
[----:B---3--:R-:W-:Y:S01]  /*1720*/  @P1 FMUL.FTZ R158, R159, R186 ;  /* 0x000000ba9f9e1220 */ /* 0x008fe20000410000 */
[----:B------:R-:W-:-:S03]  /*1730*/  @P1 SHF.L.U32 R159, R10, 0x10, RZ ;  /* 0x000000100a9f1819 */ /* 0x000fc600000006ff */
[----:B------:R-:W-:Y:S01]  /*1740*/  @P1 FMUL.FTZ R185, R158, R47 ;  /* 0x0000002f9eb91220 */ /* 0x000fe20000410000 */
[----:B------:R-:W-:Y:S02]  /*1750*/  F2FP.BF16.F32.PACK_AB R158, RZ, R180 ;  /* 0x000000b4ff9e723e */ /* 0x000fe400000010ff */
[----:B------:R-:W3:Y:S01]  /*1760*/  @P1 LDC R163, c[0x0][0x40c] ;  /* 0x00010300ffa31b82 */ /* 0x000ee20000000800 */
[----:B0-----:R-:W-:Y:S01]  /*1770*/  @P1 FMUL.FTZ R165, R165, R184 ;  /* 0x000000b8a5a51220 */ /* 0x001fe20000410000 */
[----:B------:R-:W-:-:S03]  /*1780*/  HFMA2 R184, -RZ, RZ, 0, 0 ;  /* 0x00000000ffb87431 */ /* 0x000fc600000001ff */
[----:B------:R-:W-:Y:S01]  /*1790*/  @P1 FMUL.FTZ R183, R165, R46 ;  /* 0x0000002ea5b71220 */ /* 0x000fe20000410000 */
[----:B------:R-:W-:Y:S01]  /*17a0*/  F2FP.BF16.F32.PACK_AB R165, RZ, R185 ;  /* 0x000000b9ffa5723e */ /* 0x000fe200000010ff */
[----:B-1----:R-:W-:Y:S01]  /*17b0*/  @P1 FMUL.FTZ R157, R157, R162 ;  /* 0x000000a29d9d1220 */ /* 0x002fe20000410000 */
[----:B------:R-:W-:-:S03]  /*17c0*/  F2FP.BF16.F32.PACK_AB R162, RZ, R178 ;  /* 0x000000b2ffa2723e */ /* 0x000fc600000010ff */
[----:B------:R-:W-:Y:S01]  /*17d0*/  @P1 FMUL.FTZ R179, R157, R50 ;  /* 0x000000329db31220 */ /* 0x000fe20000410000 */
[----:B--2---:R-:W-:-:S04]  /*17e0*/  @P1 FMUL.FTZ R159, R159, R164 ;  /* 0x000000a49f9f1220 */ /* 0x004fc80000410000 */
[----:B------:R-:W-:Y:S02]  /*17f0*/  F2FP.BF16.F32.PACK_AB R157, RZ, R179 ;  /* 0x000000b3ff9d723e */ /* 0x000fe400000010ff */
[----:B------:R-:W-:Y:S01]  /*1800*/  F2FP.BF16.F32.PACK_AB R164, RZ, R183 ;  /* 0x000000b7ffa4723e */ /* 0x000fe200000010ff */
[----:B------:R-:W-:Y:S01]  /*1810*/  @P1 FMUL.FTZ R181, R159, R44 ;  /* 0x0000002c9fb51220 */ /* 0x000fe20000410000 */
[----:B------:R-:W-:Y:S01]  /*1820*/  PRMT R157, R157, 0x5410, R158 ;  /* 0x000054109d9d7816 */ /* 0x000fe2000000009e */
[----:B---3--:R-:W-:-:S03]  /*1830*/  @P1 FMUL.FTZ R163, R156, R163 ;  /* 0x000000a39ca31220 */ /* 0x008fc60000410000 */
[----:B------:R-:W-:Y:S01]  /*1840*/  F2FP.BF16.F32.PACK_AB R159, RZ, R181 ;  /* 0x000000b5ff9f723e */ /* 0x000fe200000010ff */
[----:B------:R-:W-:Y:S01]  /*1850*/  @P1 FMUL.FTZ R184, R163, R48 ;  /* 0x00000030a3b81220 */ /* 0x000fe20000410000 */
[----:B------:R-:W-:-:S04]  /*1860*/  F2FP.BF16.F32.PACK_AB R163, RZ, R182 ;  /* 0x000000b6ffa3723e */ /* 0x000fc800000010ff */
[----:B------:R-:W-:Y:S02]  /*1870*/  F2FP.BF16.F32.PACK_AB R156, RZ, R184 ;  /* 0x000000b8ff9c723e */ /* 0x000fe400000010ff */
[----:B------:R-:W-:Y:S02]  /*1880*/  PRMT R158, R159, 0x5410, R163 ;  /* 0x000054109f9e7816 */ /* 0x000fe400000000a3 */
[----:B------:R-:W-:Y:S02]  /*1890*/  PRMT R159, R164, 0x5410, R165 ;  /* 0x00005410a49f7816 */ /* 0x000fe400000000a5 */
[----:B------:R-:W-:-:S07]  /*18a0*/  PRMT R156, R156, 0x5410, R162 ;  /* 0x000054109c9c7816 */ /* 0x000fce00000000a2 */
.L_x_11157:
        /* <DEDUP_REMOVED lines=13> */
[----:B-----5:R-:W-:Y:S02]  /*1980*/  SHF.L.U32 R189, R5, 0x10, RZ ;  /* 0x0000001005bd7819 */ /* 0x020fe400000006ff */
[----:B--2---:R-:W-:-:S09]  /*1990*/  SHF.L.U32 R187, R6, 0x10, RZ ;  /* 0x0000001006bb7819 */ /* 0x004fd200000006ff */
        /* <DEDUP_REMOVED lines=11> */
[----:B------:R-:W-:Y:S01]  /*1a50*/  @P2 FFMA.FTZ R186, R157, R41, R186 ;  /* 0x000000299dba2223 */ /* 0x000fe200000100ba */
[----:B------:R-:W-:Y:S02]  /*1a60*/  @P2 SHF.L.U32 R157, R10, 0x10, RZ ;  /* 0x000000100a9d2819 */ /* 0x000fe400000006ff */
[----:B------:R-:W0:Y:S01]  /*1a70*/  @P2 LDC R165, c[0x0][0x40c] ;  /* 0x00010300ffa52b82 */ /* 0x000e220000000800 */
[----:B-1----:R-:W-:Y:S01]  /*1a80*/  @P2 FMUL.FTZ R164, R158, R159 ;  /* 0x0000009f9ea42220 */ /* 0x002fe20000410000 */
[----:B------:R-:W-:Y:S02]  /*1a90*/  @P2 SHF.L.U32 R158, R156, 0x10, RZ ;  /* 0x000000109c9e2819 */ /* 0x000fe400000006ff */
[----:B------:R-:W-:Y:S01]  /*1aa0*/  PRMT R156, R5, 0x7632, R156 ;  /* 0x00007632059c7816 */ /* 0x000fe2000000009c */
[----:B------:R-:W-:Y:S01]  /*1ab0*/  @P2 FFMA.FTZ R189, R164, R42, R189 ;  /* 0x0000002aa4bd2223 */ /* 0x000fe200000100bd */
[----:B------:R-:W-:Y:S02]  /*1ac0*/  @P2 SHF.L.U32 R159, R8, 0x10, RZ ;  /* 0x00000010089f2819 */ /* 0x000fe400000006ff */
[----:B------:R-:W1:Y:S01]  /*1ad0*/  @P2 LDC R190, c[0x0][0x40c] ;  /* 0x00010300ffbe2b82 */ /* 0x000e620000000800 */
[----:B------:R-:W-:Y:S01]  /*1ae0*/  SHF.L.U32 R191, R156, 0x10, RZ ;  /* 0x000000109cbf7819 */ /* 0x000fe200000006ff */
[----:B--2---:R-:W-:Y:S01]  /*1af0*/  @P2 FMUL.FTZ R158, R158, R163 ;  /* 0x000000a39e9e2220 */ /* 0x004fe20000410000 */
[----:B------:R-:W-:-:S02]  /*1b00*/  @P2 PRMT R156, R10, 0x7632, R156 ;  /* 0x000076320a9c2816 */ /* 0x000fc4000000009c */
[----:B------:R-:W-:Y:S01]  /*1b10*/  @P2 SHF.L.U32 R163, R11, 0x10, RZ ;  /* 0x000000100ba32819 */ /* 0x000fe200000006ff */
[----:B------:R-:W-:Y:S01]  /*1b20*/  @P2 FFMA.FTZ R191, R158, R43, R191 ;  /* 0x0000002b9ebf2223 */ /* 0x000fe200000100bf */
[----:B------:R-:W-:Y:S01]  /*1b30*/  @P2 SHF.L.U32 R156, R156, 0x10, RZ ;  /* 0x000000109c9c2819 */ /* 0x000fe200000006ff */
[----:B------:R-:W2:Y:S01]  /*1b40*/  @P2 LDC R162, c[0x0][0x40c] ;  /* 0x00010300ffa22b82 */ /* 0x000ea20000000800 */
[----:B---3--:R-:W-:Y:S01]  /*1b50*/  @P2 FMUL.FTZ R188, R157, R188 ;  /* 0x000000bc9dbc2220 */ /* 0x008fe20000410000 */
[----:B------:R-:W-:-:S03]  /*1b60*/  PRMT R158, R7, 0x7632, R158 ;  /* 0x00007632079e7816 */ /* 0x000fc6000000009e */
[----:B------:R-:W-:Y:S01]  /*1b70*/  @P2 FFMA.FTZ R187, R188, R36, R187 ;  /* 0x00000024bcbb2223 */ /* 0x000fe200000100bb */
[----:B------:R-:W-:Y:S02]  /*1b80*/  SHF.L.U32 R188, R7, 0x10, RZ ;  /* 0x0000001007bc7819 */ /* 0x000fe400000006ff */
[----:B------:R-:W3:Y:S01]  /*1b90*/  @P2 LDC R164, c[0x0][0x40c] ;  /* 0x00010300ffa42b82 */ /* 0x000ee20000000800 */
[----:B0-----:R-:W-:Y:S01]  /*1ba0*/  @P2 FMUL.FTZ R157, R156, R165 ;  /* 0x000000a59c9d2220 */ /* 0x001fe20000410000 */
[----:B------:R-:W-:Y:S02]  /*1bb0*/  PRMT R156, R6, 0x7632, R156 ;  /* 0x00007632069c7816 */ /* 0x000fe4000000009c */
[----:B------:R-:W-:Y:S02]  /*1bc0*/  SHF.L.U32 R193, R158, 0x10, RZ ;  /* 0x000000109ec17819 */ /* 0x000fe400000006ff */
[----:B------:R-:W-:Y:S01]  /*1bd0*/  SHF.L.U32 R192, R156, 0x10, RZ ;  /* 0x000000109cc07819 */ /* 0x000fe200000006ff */
[----:B-1----:R-:W-:Y:S01]  /*1be0*/  @P2 FMUL.FTZ R165, R163, R190 ;  /* 0x000000bea3a52220 */ /* 0x002fe20000410000 */
[----:B------:R-:W-:-:S03]  /*1bf0*/  SHF.L.U32 R190, R4, 0x10, RZ ;  /* 0x0000001004be7819 */ /* 0x000fc600000006ff */
[----:B------:R-:W-:Y:S01]  /*1c00*/  @P2 FFMA.FTZ R192, R157, R37, R192 ;  /* 0x000000259dc02223 */ /* 0x000fe200000100c0 */
[----:B------:R-:W-:Y:S01]  /*1c10*/  @P2 FFMA.FTZ R188, R165, R38, R188 ;  /* 0x00000026a5bc2223 */ /* 0x000fe200000100bc */
[----:B------:R-:W-:Y:S02]  /*1c20*/  F2FP.BF16.F32.PACK_AB R157, RZ, R189 ;  /* 0x000000bdff9d723e */ /* 0x000fe400000010ff */
[----:B------:R-:W-:Y:S01]  /*1c30*/  F2FP.BF16.F32.PACK_AB R158, RZ, R191 ;  /* 0x000000bfff9e723e */ /* 0x000fe200000010ff */
[----:B--2---:R-:W-:Y:S01]  /*1c40*/  @P2 FMUL.FTZ R163, R159, R162 ;  /* 0x000000a29fa32220 */ /* 0x004fe20000410000 */
[----:B------:R-:W-:Y:S02]  /*1c50*/  @P2 PRMT R159, R11, 0x7632, R159 ;  /* 0x000076320b9f2816 */ /* 0x000fe4000000009f */
[----:B------:R-:W-:Y:S01]  /*1c60*/  F2FP.BF16.F32.PACK_AB R162, RZ, R186 ;  /* 0x000000baffa2723e */ /* 0x000fe200000010ff */
[----:B------:R-:W-:Y:S01]  /*1c70*/  @P2 FFMA.FTZ R190, R163, R40, R190 ;  /* 0x00000028a3be2223 */ /* 0x000fe200000100be */
[----:B------:R-:W-:-:S02]  /*1c80*/  @P2 SHF.L.U32 R159, R159, 0x10, RZ ;  /* 0x000000109f9f2819 */ /* 0x000fc400000006ff */
[----:B------:R-:W-:Y:S02]  /*1c90*/  F2FP.BF16.F32.PACK_AB R163, RZ, R187 ;  /* 0x000000bbffa3723e */ /* 0x000fe400000010ff */
[----:B------:R-:W-:Y:S01]  /*1ca0*/  F2FP.BF16.F32.PACK_AB R165, RZ, R188 ;  /* 0x000000bcffa5723e */ /* 0x000fe200000010ff */
[----:B---3--:R-:W-:Y:S01]  /*1cb0*/  @P2 FMUL.FTZ R156, R159, R164 ;  /* 0x000000a49f9c2220 */ /* 0x008fe20000410000 */
[----:B------:R-:W-:Y:S02]  /*1cc0*/  F2FP.BF16.F32.PACK_AB R164, RZ, R192 ;  /* 0x000000c0ffa4723e */ /* 0x000fe400000010ff */
[----:B------:R-:W-:Y:S01]  /*1cd0*/  PRMT R157, R157, 0x5410, R158 ;  /* 0x000054109d9d7816 */ /* 0x000fe2000000009e */
[----:B------:R-:W-:Y:S01]  /*1ce0*/  @P2 FFMA.FTZ R193, R156, R39, R193 ;  /* 0x000000279cc12223 */ /* 0x000fe200000100c1 */
[----:B------:R-:W-:Y:S02]  /*1cf0*/  F2FP.BF16.F32.PACK_AB R156, RZ, R190 ;  /* 0x000000beff9c723e */ /* 0x000fe400000010ff */
[----:B------:R-:W-:-:S02]  /*1d00*/  PRMT R158, R163, 0x5410, R164 ;  /* 0x00005410a39e7816 */ /* 0x000fc400000000a4 */
[----:B------:R-:W-:Y:S02]  /*1d10*/  F2FP.BF16.F32.PACK_AB R159, RZ, R193 ;  /* 0x000000c1ff9f723e */ /* 0x000fe400000010ff */
[----:B------:R-:W-:Y:S02]  /*1d20*/  PRMT R156, R156, 0x5410, R162 ;  /* 0x000054109c9c7816 */ /* 0x000fe400000000a2 */
[----:B------:R-:W-:Y:S01]  /*1d30*/  PRMT R159, R165, 0x5410, R159 ;  /* 0x00005410a59f7816 */ /* 0x000fe2000000009f */
[----:B------:R-:W-:Y:S06]  /*1d40*/  BRA `(.L_x_11159) ;  /* 0x0000000000d47947 */ /* 0x000fec0003800000 */
.L_x_11158:
[----:B--2---:R-:W0:Y:S01]  /*1d50*/  @P1 LDC R158, c[0x0][0x40c] ;  /* 0x00010300ff9e1b82 */ /* 0x004e220000000800 */
[----:B-----5:R-:W-:Y:S02]  /*1d60*/  @P1 PRMT R157, R9, 0x7632, R157 ;  /* 0x00007632099d1816 */ /* 0x020fe4000000009d */
[----:B------:R-:W-:Y:S02]  /*1d70*/  CS2R R186, SRZ ;  /* 0x0000000000ba7805 */ /* 0x000fe4000001ff00 */
[----:B------:R-:W-:Y:S02]  /*1d80*/  @P1 PRMT R156, R8, 0x7632, R156 ;  /* 0x00007632089c1816 */ /* 0x000fe4000000009c */
[----:B------:R-:W-:Y:S02]  /*1d90*/  @P1 SHF.L.U32 R157, R157, 0x10, RZ ;  /* 0x000000109d9d1819 */ /* 0x000fe400000006ff */
[----:B------:R-:W-:Y:S01]  /*1da0*/  @P1 SHF.L.U32 R156, R156, 0x10, RZ ;  /* 0x000000109c9c1819 */ /* 0x000fe200000006ff */
[----:B------:R-:W1:Y:S01]  /*1db0*/  @P1 LDC R159, c[0x0][0x40c] ;  /* 0x00010300ff9f1b82 */ /* 0x000e620000000800 */
[----:B------:R-:W-:-:S02]  /*1dc0*/  MOV R191, RZ ;  /* 0x000000ff00bf7202 */ /* 0x000fc40000000f00 */
[----:B------:R-:W-:-:S05]  /*1dd0*/  @P1 SHF.L.U32 R165, R11, 0x10, RZ ;  /* 0x000000100ba51819 */ /* 0x000fca00000006ff */
        /* <DEDUP_REMOVED lines=13> */
[----:B------:R-:W-:Y:S02]  /*1eb0*/  @P1 SHF.L.U32 R157, R9, 0x10, RZ ;  /* 0x00000010099d1819 */ /* 0x000fe400000006ff */
[----:B------:R-:W-:-:S04]  /*1ec0*/  CS2R R188, SRZ ;  /* 0x0000000000bc7805 */ /* 0x000fc8000001ff00 */
[----:B------:R-:W2:Y:S01]  /*1ed0*/  @P1 LDC R164, c[0x0][0x40c] ;  /* 0x00010300ffa41b82 */ /* 0x000ea20000000800 */
[----:B---3--:R-:W-:Y:S01]  /*1ee0*/  @P1 FMUL.FTZ R158, R159, R192 ;  /* 0x000000c09f9e1220 */ /* 0x008fe20000410000 */
[----:B------:R-:W-:Y:S02]  /*1ef0*/  CS2R R192, SRZ ;  /* 0x0000000000c07805 */ /* 0x000fe4000001ff00 */
[----:B------:R-:W-:Y:S01]  /*1f00*/  @P1 SHF.L.U32 R159, R10, 0x10, RZ ;  /* 0x000000100a9f1819 */ /* 0x000fe200000006ff */
[----:B------:R-:W-:Y:S01]  /*1f10*/  @P1 FMUL.FTZ R192, R156, R37 ;  /* 0x000000259cc01220 */ /* 0x000fe20000410000 */
[----:B------:R-:W-:Y:S01]  /*1f20*/  @P1 SHF.L.U32 R156, R8, 0x10, RZ ;  /* 0x00000010089c1819 */ /* 0x000fe200000006ff */
[----:B------:R-:W-:Y:S01]  /*1f30*/  @P1 FMUL.FTZ R193, R158, R39 ;  /* 0x000000279ec11220 */ /* 0x000fe20000410000 */
[----:B------:R-:W-:Y:S01]  /*1f40*/  F2FP.BF16.F32.PACK_AB R158, RZ, R191 ;  /* 0x000000bfff9e723e */ /* 0x000fe200000010ff */
        /* <DEDUP_REMOVED lines=21> */
.L_x_11159:
        /* <DEDUP_REMOVED lines=14> */
[----:B------:R-:W-:Y:S02]  /*2180*/  SHF.L.U32 R198, R6, 0x10, RZ ;  /* 0x0000001006c67819 */ /* 0x000fe400000006ff */
[----:B--2---:R-:W-:Y:S02]  /*2190*/  SHF.L.U32 R195, R7, 0x10, RZ ;  /* 0x0000001007c37819 */ /* 0x004fe400000006ff */
[----:B------:R-:W-:-:S05]  /*21a0*/  SHF.L.U32 R206, R4, 0x10, RZ ;  /* 0x0000001004ce7819 */ /* 0x000fca00000006ff */
        /* <DEDUP_REMOVED lines=29> */
[----:B------:R-:W-:-:S02]  /*2380*/  @P2 PRMT R159, R11, 0x7632, R159 ;  /* 0x000076320b9f2816 */ /* 0x000fc4000000009f */
[----:B------:R-:W3:Y:S01]  /*2390*/  @P2 LDC R194, c[0x0][0x40c] ;  /* 0x00010300ffc22b82 */ /* 0x000ee20000000800 */
[----:B0-----:R-:W-:Y:S01]  /*23a0*/  @P2 FMUL.FTZ R158, R156, R163 ;  /* 0x000000a39c9e2220 */ /* 0x001fe20000410000 */
[----:B------:R-:W-:Y:S02]  /*23b0*/  PRMT R156, R6, 0x7632, R156 ;  /* 0x00007632069c7816 */ /* 0x000fe4000000009c */
[----:B------:R-:W-:Y:S02]  /*23c0*/  @P2 SHF.L.U32 R159, R159, 0x10, RZ ;  /* 0x000000109f9f2819 */ /* 0x000fe400000006ff */
[----:B------:R-:W-:Y:S01]  /*23d0*/  SHF.L.U32 R197, R156, 0x10, RZ ;  /* 0x000000109cc57819 */ /* 0x000fe200000006ff */
[----:B-1----:R-:W-:Y:S01]  /*23e0*/  @P2 FMUL.FTZ R163, R157, R162 ;  /* 0x000000a29da32220 */ /* 0x002fe20000410000 */
[----:B------:R-:W-:-:S03]  /*23f0*/  PRMT R157, R7, 0x7632, R157 ;  /* 0x00007632079d7816 */ /* 0x000fc6000000009d */
[----:B------:R-:W-:Y:S01]  /*2400*/  @P2 FFMA.FTZ R197, R158, R29, R197 ;  /* 0x0000001d9ec52223 */ /* 0x000fe200000100c5 */
[----:B------:R-:W-:Y:S01]  /*2410*/  @P2 FFMA.FTZ R206, R163, R32, R206 ;  /* 0x00000020a3ce2223 */ /* 0x000fe200000100ce */
[----:B------:R-:W-:Y:S02]  /*2420*/  SHF.L.U32 R196, R157, 0x10, RZ ;  /* 0x000000109dc47819 */ /* 0x000fe400000006ff */
[----:B------:R-:W-:Y:S01]  /*2430*/  F2FP.BF16.F32.PACK_AB R157, RZ, R202 ;  /* 0x000000caff9d723e */ /* 0x000fe200000010ff */
[----:B--2---:R-:W-:Y:S01]  /*2440*/  @P2 FMUL.FTZ R164, R164, R165 ;  /* 0x000000a5a4a42220 */ /* 0x004fe20000410000 */
[----:B------:R-:W-:Y:S02]  /*2450*/  F2FP.BF16.F32.PACK_AB R158, RZ, R201 ;  /* 0x000000c9ff9e723e */ /* 0x000fe400000010ff */
        /* <DEDUP_REMOVED lines=8> */
[----:B------:R-:W-:Y:S02]  /*24e0*/  PRMT R157, R157, 0x5410, R158 ;  /* 0x000054109d9d7816 */ /* 0x000fe4000000009e */
[----:B------:R-:W-:Y:S02]  /*24f0*/  PRMT R158, R163, 0x5410, R164 ;  /* 0x00005410a39e7816 */ /* 0x000fe400000000a4 */
[----:B------:R-:W-:-:S02]  /*2500*/  F2FP.BF16.F32.PACK_AB R159, RZ, R196 ;  /* 0x000000c4ff9f723e */ /* 0x000fc400000010ff */
[----:B------:R-:W-:Y:S02]  /*2510*/  PRMT R156, R156, 0x5410, R162 ;  /* 0x000054109c9c7816 */ /* 0x000fe400000000a2 */
[----:B------:R-:W-:Y:S01]  /*2520*/  PRMT R159, R165, 0x5410, R159 ;  /* 0x00005410a59f7816 */ /* 0x000fe2000000009f */
[----:B------:R-:W-:Y:S06]  /*2530*/  BRA `(.L_x_11161) ;  /* 0x0000000000dc7947 */ /* 0x000fec0003800000 */
.L_x_11160:
[----:B--2---:R-:W0:Y:S01]  /*2540*/  @P1 LDC R158, c[0x0][0x40c] ;  /* 0x00010300ff9e1b82 */ /* 0x004e220000000800 */
[----:B-----5:R-:W-:Y:S01]  /*2550*/  @P1 PRMT R157, R9, 0x7632, R157 ;  /* 0x00007632099d1816 */ /* 0x020fe2000000009d */
[----:B------:R-:W-:Y:S01]  /*2560*/  HFMA2 R201, -RZ, RZ, 0, 0 ;  /* 0x00000000ffc97431 */ /* 0x000fe200000001ff */
[----:B------:R-:W-:Y:S01]  /*2570*/  @P1 PRMT R156, R8, 0x7632, R156 ;  /* 0x00007632089c1816 */ /* 0x000fe2000000009c */
[----:B------:R-:W-:Y:S01]  /*2580*/  HFMA2 R206, -RZ, RZ, 0, 0 ;  /* 0x00000000ffce7431 */ /* 0x000fe200000001ff */
[----:B------:R-:W-:Y:S02]  /*2590*/  @P1 SHF.L.U32 R157, R157, 0x10, RZ ;  /* 0x000000109d9d1819 */ /* 0x000fe400000006ff */
[----:B------:R-:W-:Y:S01]  /*25a0*/  @P1 SHF.L.U32 R156, R156, 0x10, RZ ;  /* 0x000000109c9c1819 */ /* 0x000fe200000006ff */
[----:B------:R-:W1:Y:S01]  /*25b0*/  @P1 LDC R159, c[0x0][0x40c] ;  /* 0x00010300ff9f1b82 */ /* 0x000e620000000800 */
[----:B------:R-:W-:Y:S02]  /*25c0*/  MOV R209, RZ ;  /* 0x000000ff00d17202 */ /* 0x000fe40000000f00 */
[----:B------:R-:W-:-:S02]  /*25d0*/  @P1 SHF.L.U32 R165, R11, 0x10, RZ ;  /* 0x000000100ba51819 */ /* 0x000fc400000006ff */
[----:B------:R-:W-:Y:S02]  /*25e0*/  MOV R202, RZ ;  /* 0x000000ff00ca7202 */ /* 0x000fe40000000f00 */
[----:B------:R-:W-:Y:S01]  /*25f0*/  MOV R195, RZ ;  /* 0x000000ff00c37202 */ /* 0x000fe20000000f00 */
        /* <DEDUP_REMOVED lines=13> */
[----:B------:R-:W-:-:S06]  /*26d0*/  @P1 SHF.L.U32 R157, R9, 0x10, RZ ;  /* 0x00000010099d1819 */ /* 0x000fcc00000006ff */
        /* <DEDUP_REMOVED lines=29> */
.L_x_11161:
        /* <DEDUP_REMOVED lines=13> */
[----:B--2--5:R-:W-:Y:S02]  /*2980*/  SHF.L.U32 R204, R5, 0x10, RZ ;  /* 0x0000001005cc7819 */ /* 0x024fe400000006ff */
[----:B------:R-:W-:Y:S02]  /*2990*/  SHF.L.U32 R203, R6, 0x10, RZ ;  /* 0x0000001006cb7819 */ /* 0x000fe400000006ff */
[----:B------:R-:W-:Y:S02]  /*29a0*/  SHF.L.U32 R200, R7, 0x10, RZ ;  /* 0x0000001007c87819 */ /* 0x000fe400000006ff */
        /* <DEDUP_REMOVED lines=28> */
[----:B---3--:R-:W-:-:S04]  /*2b70*/  @P2 FMUL.FTZ R158, R158, R163 ;  /* 0x000000a39e9e2220 */ /* 0x008fc80000410000 */
[----:B------:R-:W-:-:S03]  /*2b80*/  @P2 FFMA.FTZ R205, R158, R27, R205 ;  /* 0x0000001b9ecd2223 */ /* 0x000fc600000100cd */
[----:B------:R-:W3:Y:S01]  /*2b90*/  @P2 LDC R210, c[0x0][0x40c] ;  /* 0x00010300ffd22b82 */ /* 0x000ee20000000800 */
[----:B0-----:R-:W-:Y:S01]  /*2ba0*/  @P2 FMUL.FTZ R163, R159, R194 ;  /* 0x000000c29fa32220 */ /* 0x001fe20000410000 */
[----:B------:R-:W-:-:S03]  /*2bb0*/  @P2 PRMT R159, R11, 0x7632, R159 ;  /* 0x000076320b9f2816 */ /* 0x000fc6000000009f */
[----:B------:R-:W-:Y:S01]  /*2bc0*/  @P2 FFMA.FTZ R200, R163, R22, R200 ;  /* 0x00000016a3c82223 */ /* 0x000fe200000100c8 */
[----:B------:R-:W-:Y:S01]  /*2bd0*/  @P2 SHF.L.U32 R159, R159, 0x10, RZ ;  /* 0x000000109f9f2819 */ /* 0x000fe200000006ff */
[----:B-1----:R-:W-:Y:S01]  /*2be0*/  @P2 FMUL.FTZ R158, R156, R165 ;  /* 0x000000a59c9e2220 */ /* 0x002fe20000410000 */
[----:B------:R-:W-:Y:S02]  /*2bf0*/  PRMT R156, R6, 0x7632, R156 ;  /* 0x00007632069c7816 */ /* 0x000fe4000000009c */
[----:B------:R-:W-:Y:S02]  /*2c00*/  F2FP.BF16.F32.PACK_AB R163, RZ, R203 ;  /* 0x000000cbffa3723e */ /* 0x000fe400000010ff */
[----:B------:R-:W-:Y:S02]  /*2c10*/  SHF.L.U32 R199, R156, 0x10, RZ ;  /* 0x000000109cc77819 */ /* 0x000fe400000006ff */
[----:B------:R-:W-:Y:S01]  /*2c20*/  F2FP.BF16.F32.PACK_AB R165, RZ, R200 ;  /* 0x000000c8ffa5723e */ /* 0x000fe200000010ff */
[----:B--2---:R-:W-:Y:S01]  /*2c30*/  @P2 FMUL.FTZ R162, R157, R162 ;  /* 0x000000a29da22220 */ /* 0x004fe20000410000 */
[----:B------:R-:W-:Y:S01]  /*2c40*/  PRMT R157, R7, 0x7632, R157 ;  /* 0x00007632079d7816 */ /* 0x000fe2000000009d */
[----:B------:R-:W-:Y:S01]  /*2c50*/  @P2 FFMA.FTZ R199, R158, R21, R199 ;  /* 0x000000159ec72223 */ /* 0x000fe200000100c7 */
[----:B------:R-:W-:Y:S01]  /*2c60*/  F2FP.BF16.F32.PACK_AB R158, RZ, R205 ;  /* 0x000000cdff9e723e */ /* 0x000fe200000010ff */
[----:B------:R-:W-:Y:S01]  /*2c70*/  @P2 FFMA.FTZ R207, R162, R24, R207 ;  /* 0x00000018a2cf2223 */ /* 0x000fe200000100cf */
[----:B------:R-:W-:-:S02]  /*2c80*/  SHF.L.U32 R194, R157, 0x10, RZ ;  /* 0x000000109dc27819 */ /* 0x000fc400000006ff */
[----:B------:R-:W-:Y:S01]  /*2c90*/  F2FP.BF16.F32.PACK_AB R157, RZ, R204 ;  /* 0x000000ccff9d723e */ /* 0x000fe200000010ff */
[----:B---3--:R-:W-:Y:S01]  /*2ca0*/  @P2 FMUL.FTZ R159, R159, R210 ;  /* 0x000000d29f9f2220 */ /* 0x008fe20000410000 */
[----:B------:R-:W-:Y:S02]  /*2cb0*/  F2FP.BF16.F32.PACK_AB R162, RZ, R208 ;  /* 0x000000d0ffa2723e */ /* 0x000fe400000010ff */
[----:B------:R-:W-:Y:S01]  /*2cc0*/  F2FP.BF16.F32.PACK_AB R164, RZ, R199 ;  /* 0x000000c7ffa4723e */ /* 0x000fe200000010ff */
[----:B------:R-:W-:Y:S01]  /*2cd0*/  @P2 FFMA.FTZ R194, R159, R23, R194 ;  /* 0x000000179fc22223 */ /* 0x000fe200000100c2 */
[----:B------:R-:W-:Y:S02]  /*2ce0*/  F2FP.BF16.F32.PACK_AB R156, RZ, R207 ;  /* 0x000000cfff9c723e */ /* 0x000fe400000010ff */
[----:B------:R-:W-:Y:S02]  /*2cf0*/  PRMT R157, R157, 0x5410, R158 ;  /* 0x000054109d9d7816 */ /* 0x000fe4000000009e */
[----:B------:R-:W-:-:S02]  /*2d00*/  F2FP.BF16.F32.PACK_AB R159, RZ, R194 ;  /* 0x000000c2ff9f723e */ /* 0x000fc400000010ff */
[----:B------:R-:W-:Y:S02]  /*2d10*/  PRMT R158, R163, 0x5410, R164 ;  /* 0x00005410a39e7816 */ /* 0x000fe400000000a4 */
[----:B------:R-:W-:Y:S02]  /*2d20*/  PRMT R156, R156, 0x5410, R162 ;  /* 0x000054109c9c7816 */ /* 0x000fe400000000a2 */
[----:B------:R-:W-:Y:S01]  /*2d30*/  PRMT R159, R165, 0x5410, R159 ;  /* 0x00005410a59f7816 */ /* 0x000fe2000000009f */
[----:B------:R-:W-:Y:S06]  /*2d40*/  BRA `(.L_x_11163) ;  /* 0x0000000000e07947 */ /* 0x000fec0003800000 */
.L_x_11162:
[----:B--2---:R-:W0:Y:S01]  /*2d50*/  @P1 LDC R158, c[0x0][0x40c] ;  /* 0x00010300ff9e1b82 */ /* 0x004e220000000800 */
[----:B-----5:R-:W-:Y:S01]  /*2d60*/  @P1 PRMT R157, R9, 0x7632, R157 ;  /* 0x00007632099d1816 */ /* 0x020fe2000000009d */
[----:B------:R-:W-:Y:S01]  /*2d70*/  HFMA2 R205, -RZ, RZ, 0, 0 ;  /* 0x00000000ffcd7431 */ /* 0x000fe200000001ff */
[----:B------:R-:W-:Y:S01]  /*2d80*/  @P1 PRMT R156, R8, 0x7632, R156 ;  /* 0x00007632089c1816 */ /* 0x000fe2000000009c */
[----:B------:R-:W-:Y:S01]  /*2d90*/  HFMA2 R203, -RZ, RZ, 0, 0 ;  /* 0x00000000ffcb7431 */ /* 0x000fe200000001ff */
[----:B------:R-:W-:Y:S01]  /*2da0*/  @P1 SHF.L.U32 R157, R157, 0x10, RZ ;  /* 0x000000109d9d1819 */ /* 0x000fe200000006ff */
[----:B------:R-:W-:Y:S01]  /*2db0*/  HFMA2 R207, -RZ, RZ, 0, 0 ;  /* 0x00000000ffcf7431 */ /* 0x000fe200000001ff */
[----:B------:R-:W-:Y:S01]  /*2dc0*/  @P1 SHF.L.U32 R156, R156, 0x10, RZ ;  /* 0x000000109c9c1819 */ /* 0x000fe200000006ff */
[----:B------:R-:W1:Y:S01]  /*2dd0*/  @P1 LDC R159, c[0x0][0x40c] ;  /* 0x00010300ff9f1b82 */ /* 0x000e620000000800 */
[----:B------:R-:W-:Y:S02]  /*2de0*/  MOV R208, RZ ;  /* 0x000000ff00d07202 */ /* 0x000fe40000000f00 */
[----:B------:R-:W-:-:S02]  /*2df0*/  MOV R199, RZ ;  /* 0x000000ff00c77202 */ /* 0x000fc40000000f00 */
[----:B------:R-:W-:-:S03]  /*2e00*/  @P1 SHF.L.U32 R165, R11, 0x10, RZ ;  /* 0x000000100ba51819 */ /* 0x000fc600000006ff */
        /* <DEDUP_REMOVED lines=13> */
[----:B------:R-:W-:Y:S01]  /*2ee0*/  @P1 SHF.L.U32 R157, R9, 0x10, RZ ;  /* 0x00000010099d1819 */ /* 0x000fe200000006ff */
[----:B------:R-:W-:Y:S02]  /*2ef0*/  HFMA2 R194, -RZ, RZ, 0, 0 ;  /* 0x00000000ffc27431 */ /* 0x000fe400000001ff */
[----:B------:R-:W-:Y:S01]  /*2f00*/  @P1 FMUL.FTZ R199, R156, R21 ;  /* 0x000000159cc71220 */ /* 0x000fe20000410000 */
[----:B------:R-:W-:Y:S02]  /*2f10*/  @P1 SHF.L.U32 R156, R8, 0x10, RZ ;  /* 0x00000010089c1819 */ /* 0x000fe400000006ff */
[----:B------:R-:W2:Y:S01]  /*2f20*/  @P1 LDC R200, c[0x0][0x40c] ;  /* 0x00010300ffc81b82 */ /* 0x000ea20000000800 */
[----:B---3--:R-:W-:Y:S01]  /*2f30*/  @P1 FMUL.FTZ R158, R159, R204 ;  /* 0x000000cc9f9e1220 */ /* 0x008fe20000410000 */
[----:B------:R-:W-:-:S02]  /*2f40*/  @P1 SHF.L.U32 R159, R10, 0x10, RZ ;  /* 0x000000100a9f1819 */ /* 0x000fc400000006ff */
[----:B------:R-:W-:Y:S01]  /*2f50*/  MOV R204, RZ ;  /* 0x000000ff00cc7202 */ /* 0x000fe20000000f00 */
[----:B------:R-:W-:Y:S01]  /*2f60*/  @P1 FMUL.FTZ R194, R158, R23 ;  /* 0x000000179ec21220 */ /* 0x000fe20000410000 */
[----:B------:R-:W-:Y:S02]  /*2f70*/  F2FP.BF16.F32.PACK_AB R158, RZ, R205 ;  /* 0x000000cdff9e723e */ /* 0x000fe400000010ff */
[----:B------:R-:W3:Y:S01]  /*2f80*/  @P1 LDC R163, c[0x0][0x40c] ;  /* 0x00010300ffa31b82 */ /* 0x000ee20000000800 */
[----:B0-----:R-:W-:Y:S01]  /*2f90*/  @P1 FMUL.FTZ R157, R157, R162 ;  /* 0x000000a29d9d1220 */ /* 0x001fe20000410000 */
[----:B------:R-:W-:-:S03]  /*2fa0*/  F2FP.BF16.F32.PACK_AB R162, RZ, R208 ;  /* 0x000000d0ffa2723e */ /* 0x000fc600000010ff */
[----:B------:R-:W-:Y:S01]  /*2fb0*/  @P1 FMUL.FTZ R204, R157, R26 ;  /* 0x0000001a9dcc1220 */ /* 0x000fe20000410000 */
[----:B-1----:R-:W-:-:S04]  /*2fc0*/  @P1 FMUL.FTZ R159, R159, R164 ;  /* 0x000000a49f9f1220 */ /* 0x002fc80000410000 */
[----:B------:R-:W-:Y:S01]  /*2fd0*/  F2FP.BF16.F32.PACK_AB R157, RZ, R204 ;  /* 0x000000ccff9d723e */ /* 0x000fe200000010ff */
[----:B------:R-:W-:-:S03]  /*2fe0*/  @P1 FMUL.FTZ R203, R159, R20 ;  /* 0x000000149fcb1220 */ /* 0x000fc60000410000 */
[----:B------:R-:W-:Y:S01]  /*2ff0*/  PRMT R157, R157, 0x5410, R158 ;  /* 0x000054109d9d7816 */ /* 0x000fe2000000009e */
[----:B--2---:R-:W-:Y:S01]  /*3000*/  @P1 FMUL.FTZ R165, R165, R200 ;  /* 0x000000c8a5a51220 */ /* 0x004fe20000410000 */
[----:B------:R-:W-:Y:S02]  /*3010*/  MOV R200, RZ ;  /* 0x000000ff00c87202 */ /* 0x000fe40000000f00 */
[----:B------:R-:W-:Y:S01]  /*3020*/  F2FP.BF16.F32.PACK_AB R159, RZ, R203 ;  /* 0x000000cbff9f723e */ /* 0x000fe200000010ff */
[----:B------:R-:W-:Y:S01]  /*3030*/  @P1 FMUL.FTZ R200, R165, R22 ;  /* 0x00000016a5c81220 */ /* 0x000fe20000410000 */
[----:B------:R-:W-:Y:S01]  /*3040*/  F2FP.BF16.F32.PACK_AB R165, RZ, R194 ;  /* 0x000000c2ffa5723e */ /* 0x000fe200000010ff */
        /* <DEDUP_REMOVED lines=8> */
.L_x_11163:
        /* <DEDUP_REMOVED lines=14> */
[----:B--2---:R-:W-:Y:S02]  /*31b0*/  SHF.L.U32 R165, R6, 0x10, RZ ;  /* 0x0000001006a57819 */ /* 0x004fe400000006ff */
[----:B------:R-:W-:-:S07]  /*31c0*/  SHF.L.U32 R162, R7, 0x10, RZ ;  /* 0x0000001007a27819 */ /* 0x000fce00000006ff */
[----:B------:R-:W0:Y:S01]  /*31d0*/  @P0 LDC R157, c[0x0][0x40c] ;  /* 0x00010300ff9d0b82 */ /* 0x000e220000000800 */
[----:B------:R-:W-:Y:S02]  /*31e0*/  @P0 PRMT R0, R8, 0x7632, R0 ;  /* 0x0000763208000816 */ /* 0x000fe40000000000 */
[----:B------:R-:W-:Y:S02]  /*31f0*/  @P0 SHF.L.U32 R160, R11, 0x10, RZ ;  /* 0x000000100ba00819 */ /* 0x000fe400000006ff */
[----:B------:R-:W-:Y:S02]  /*3200*/  @P0 SHF.L.U32 R156, R0, 0x10, RZ ;  /* 0x00000010009c0819 */ /* 0x000fe400000006ff */
[----:B------:R-:W-:Y:S01]  /*3210*/  PRMT R0, R4, 0x7632, R0 ;  /* 0x0000763204007816 */ /* 0x000fe20000000000 */
[----:B------:R-:W1:Y:S03]  /*3220*/  @P0 LDC R161, c[0x0][0x40c] ;  /* 0x00010300ffa10b82 */ /* 0x000e660000000800 */
[----:B------:R-:W-:-:S02]  /*3230*/  SHF.L.U32 R212, R0, 0x10, RZ ;  /* 0x0000001000d47819 */ /* 0x000fc400000006ff */
        /* <DEDUP_REMOVED lines=10> */
[----:B------:R-:W-:-:S03]  /*32e0*/  @P0 FFMA.FTZ R211, R158, R18, R211 ;  /* 0x000000129ed30223 */ /* 0x000fc600000100d3 */
[----:B------:R-:W1:Y:S01]  /*32f0*/  @P0 LDC R217, c[0x0][0x40c] ;  /* 0x00010300ffd90b82 */ /* 0x000e620000000800 */
[----:B--2---:R-:W-:Y:S01]  /*3300*/  @P0 FMUL.FTZ R157, R156, R163 ;  /* 0x000000a39c9d0220 */ /* 0x004fe20000410000 */
[----:B------:R-:W-:Y:S02]  /*3310*/  @P0 SHF.L.U32 R156, R10, 0x10, RZ ;  /* 0x000000100a9c0819 */ /* 0x000fe400000006ff */
        /* <DEDUP_REMOVED lines=11> */
[----:B------:R-:W-:Y:S02]  /*33d0*/  @P0 SHF.L.U32 R158, R158, 0x10, RZ ;  /* 0x000000109e9e0819 */ /* 0x000fe400000006ff */
[----:B------:R-:W-:Y:S01]  /*33e0*/  SHF.L.U32 R213, R4, 0x10, RZ ;  /* 0x0000001004d57819 */ /* 0x000fe200000006ff */
[----:B------:R-:W-:Y:S01]  /*33f0*/  @P0 FFMA.FTZ R162, R219, R14, R162 ;  /* 0x0000000edba20223 */ /* 0x000fe200000100a2 */
[----:B-1----:R-:W-:Y:S01]  /*3400*/  @P0 FMUL.FTZ R157, R0, R217 ;  /* 0x000000d9009d0220 */ /* 0x002fe20000410000 */
[----:B------:R-:W-:-:S03]  /*3410*/  PRMT R0, R6, 0x7632, R0 ;  /* 0x0000763206007816 */ /* 0x000fc60000000000 */
        /* <DEDUP_REMOVED lines=21> */
.L_x_11164:
[----:B--2---:R-:W0:Y:S01]  /*3570*/  @P1 LDC R159, c[0x0][0x40c] ;  /* 0x00010300ff9f1b82 */ /* 0x004e220000000800 */
[----:B-----5:R-:W-:Y:S02]  /*3580*/  @P1 PRMT R156, R9, 0x7632, R156 ;  /* 0x00007632099c1816 */ /* 0x020fe4000000009c */
[----:B------:R-:W-:Y:S02]  /*3590*/  CS2R R212, SRZ ;  /* 0x0000000000d47805 */ /* 0x000fe4000001ff00 */
[----:B------:R-:W-:Y:S02]  /*35a0*/  @P1 PRMT R0, R8, 0x7632, R0 ;  /* 0x0000763208001816 */ /* 0x000fe40000000000 */
[----:B------:R-:W-:Y:S02]  /*35b0*/  CS2R R210, SRZ ;  /* 0x0000000000d27805 */ /* 0x000fe4000001ff00 */
[----:B------:R-:W-:Y:S02]  /*35c0*/  @P1 SHF.L.U32 R156, R156, 0x10, RZ ;  /* 0x000000109c9c1819 */ /* 0x000fe400000006ff */
[----:B------:R-:W-:Y:S01]  /*35d0*/  @P1 SHF.L.U32 R0, R0, 0x10, RZ ;  /* 0x0000001000001819 */ /* 0x000fe200000006ff */
[----:B------:R-:W1:Y:S01]  /*35e0*/  @P1 LDC R157, c[0x0][0x40c] ;  /* 0x00010300ff9d1b82 */ /* 0x000e620000000800 */
[----:B------:R-:W-:-:S02]  /*35f0*/  @P1 PRMT R158, R11, 0x7632, R158 ;  /* 0x000076320b9e1816 */ /* 0x000fc4000000009e */
[----:B------:R-:W-:Y:S02]  /*3600*/  MOV R164, RZ ;  /* 0x000000ff00a47202 */ /* 0x000fe40000000f00 */
[----:B------:R-:W-:-:S03]  /*3610*/  @P1 SHF.L.U32 R158, R158, 0x10, RZ ;  /* 0x000000109e9e1819 */ /* 0x000fc600000006ff */
[----:B------:R-:W2:Y:S08]  /*3620*/  @P1 LDC R162, c[0x0][0x40c] ;  /* 0x00010300ffa21b82 */ /* 0x000eb00000000800 */
[----:B------:R-:W3:Y:S01]  /*3630*/  @P1 LDC R161, c[0x0][0x40c] ;  /* 0x00010300ffa11b82 */ /* 0x000ee20000000800 */
[----:B0-----:R-:W-:-:S04]  /*3640*/  @P1 FMUL.FTZ R156, R156, R159 ;  /* 0x0000009f9c9c1220 */ /* 0x001fc80000410000 */
[----:B------:R-:W-:Y:S01]  /*3650*/  @P1 FMUL.FTZ R210, R156, R19 ;  /* 0x000000139cd21220 */ /* 0x000fe20000410000 */
[----:B------:R-:W-:Y:S02]  /*3660*/  @P1 SHF.L.U32 R156, R9, 0x10, RZ ;  /* 0x00000010099c1819 */ /* 0x000fe400000006ff */
[----:B------:R-:W0:Y:S01]  /*3670*/  @P1 LDC R165, c[0x0][0x40c] ;  /* 0x00010300ffa51b82 */ /* 0x000e220000000800 */
[----:B-1----:R-:W-:Y:S01]  /*3680*/  @P1 FMUL.FTZ R0, R0, R157 ;  /* 0x0000009d00001220 */ /* 0x002fe20000410000 */
[----:B------:R-:W-:-:S03]  /*3690*/  @P1 PRMT R157, R10, 0x7632, R157 ;  /* 0x000076320a9d1816 */ /* 0x000fc6000000009d */
[----:B------:R-:W-:Y:S01]  /*36a0*/  @P1 FMUL.FTZ R212, R0, R17 ;  /* 0x0000001100d41220 */ /* 0x000fe20000410000 */
[----:B------:R-:W-:Y:S02]  /*36b0*/  @P1 SHF.L.U32 R157, R157, 0x10, RZ ;  /* 0x000000109d9d1819 */ /* 0x000fe400000006ff */
[----:B------:R-:W1:Y:S03]  /*36c0*/  @P1 LDC R163, c[0x0][0x40c] ;  /* 0x00010300ffa31b82 */ /* 0x000e660000000800 */
[----:B--2---:R-:W-:Y:S01]  /*36d0*/  @P1 FMUL.FTZ R0, R157, R162 ;  /* 0x000000a29d001220 */ /* 0x004fe20000410000 */
[----:B------:R-:W-:Y:S02]  /*36e0*/  @P1 SHF.L.U32 R162, R11, 0x10, RZ ;  /* 0x000000100ba21819 */ /* 0x000fe400000006ff */
[----:B------:R-:W-:Y:S01]  /*36f0*/  @P1 SHF.L.U32 R157, R10, 0x10, RZ ;  /* 0x000000100a9d1819 */ /* 0x000fe200000006ff */
[----:B------:R-:W-:Y:S01]  /*3700*/  @P1 FMUL.FTZ R164, R0, R13 ;  /* 0x0000000d00a41220 */ /* 0x000fe20000410000 */
[----:B------:R-:W2:Y:S01]  /*3710*/  @P1 LDC R160, c[0x0][0x40c] ;  /* 0x00010300ffa01b82 */ /* 0x000ea20000000800 */
[----:B------:R-:W-:Y:S01]  /*3720*/  @P1 SHF.L.U32 R0, R8, 0x10, RZ ;  /* 0x0000001008001819 */ /* 0x000fe200000006ff */
[----:B---3--:R-:W-:Y:S01]  /*3730*/  @P1 FMUL.FTZ R158, R158, R161 ;  /* 0x000000a19e9e1220 */ /* 0x008fe20000410000 */
[----:B------:R-:W-:-:S05]  /*3740*/  HFMA2 R161, -RZ, RZ, 0, 0 ;  /* 0x00000000ffa17431 */ /* 0x000fca00000001ff */
[----:B------:R-:W3:Y:S01]  /*3750*/  @P1 LDC R159, c[0x0][0x40c] ;  /* 0x00010300ff9f1b82 */ /* 0x000ee20000000800 */
[----:B0-----:R-:W-:Y:S01]  /*3760*/  @P1 FMUL.FTZ R217, R162, R165 ;  /* 0x000000a5a2d91220 */ /* 0x001fe20000410000 */
[----:B------:R-:W-:Y:S01]  /*3770*/  HFMA2 R162, -RZ, RZ, 0, 0 ;  /* 0x00000000ffa27431 */ /* 0x000fe200000001ff */
[----:B------:R-:W-:Y:S01]  /*3780*/  MOV R165, RZ ;  /* 0x000000ff00a57202 */ /* 0x000fe20000000f00 */
[----:B------:R-:W-:Y:S01]  /*3790*/  @P1 FMUL.FTZ R161, R158, R15 ;  /* 0x0000000f9ea11220 */ /* 0x000fe20000410000 */
[----:B------:R-:W-:Y:S01]  /*37a0*/  F2FP.BF16.F32.PACK_AB R158, RZ, R210 ;  /* 0x000000d2ff9e723e */ /* 0x000fe200000010ff */
[----:B-1----:R-:W-:Y:S01]  /*37b0*/  @P1 FMUL.FTZ R163, R156, R163 ;  /* 0x000000a39ca31220 */ /* 0x002fe20000410000 */
[----:B------:R-:W-:Y:S02]  /*37c0*/  @P1 FMUL.FTZ R162, R217, R14 ;  /* 0x0000000ed9a21220 */ /* 0x000fe40000410000 */
[----:B------:R-:W-:Y:S01]  /*37d0*/  F2FP.BF16.F32.PACK_AB R214, RZ, R161 ;  /* 0x000000a1ffd6723e */ /* 0x000fe200000010ff */
[----:B------:R-:W-:-:S02]  /*37e0*/  @P1 FMUL.FTZ R211, R163, R18 ;  /* 0x00000012a3d31220 */ /* 0x000fc40000410000 */
[----:B------:R-:W-:Y:S01]  /*37f0*/  F2FP.BF16.F32.PACK_AB R163, RZ, R162 ;  /* 0x000000a2ffa3723e */ /* 0x000fe200000010ff */
[----:B--2---:R-:W-:Y:S01]  /*3800*/  @P1 FMUL.FTZ R157, R157, R160 ;  /* 0x000000a09d9d1220 */ /* 0x004fe20000410000 */
[----:B------:R-:W-:-:S03]  /*3810*/  F2FP.BF16.F32.PACK_AB R160, RZ, R164 ;  /* 0x000000a4ffa0723e */ /* 0x000fc600000010ff */
[----:B------:R-:W-:Y:S01]  /*3820*/  @P1 FMUL.FTZ R165, R157, R12 ;  /* 0x0000000c9da51220 */ /* 0x000fe20000410000 */
[----:B------:R-:W-:Y:S01]  /*3830*/  F2FP.BF16.F32.PACK_AB R157, RZ, R211 ;  /* 0x000000d3ff9d723e */ /* 0x000fe200000010ff */
[----:B---3--:R-:W-:Y:S01]  /*3840*/  @P1 FMUL.FTZ R159, R0, R159 ;  /* 0x0000009f009f1220 */ /* 0x008fe20000410000 */
[----:B------:R-:W-:Y:S02]  /*3850*/  F2FP.BF16.F32.PACK_AB R0, RZ, R212 ;  /* 0x000000d4ff00723e */ /* 0x000fe400000010ff */
[----:B------:R-:W-:Y:S01]  /*3860*/  PRMT R157, R157, 0x5410, R158 ;  /* 0x000054109d9d7816 */ /* 0x000fe2000000009e */
[----:B------:R-:W-:Y:S01]  /*3870*/  @P1 FMUL.FTZ R213, R159, R16 ;  /* 0x000000109fd51220 */ /* 0x000fe20000410000 */
[----:B------:R-:W-:-:S04]  /*3880*/  F2FP.BF16.F32.PACK_AB R159, RZ, R165 ;  /* 0x000000a5ff9f723e */ /* 0x000fc800000010ff */
[----:B------:R-:W-:Y:S02]  /*3890*/  F2FP.BF16.F32.PACK_AB R156, RZ, R213 ;  /* 0x000000d5ff9c723e */ /* 0x000fe400000010ff */
[----:B------:R-:W-:Y:S02]  /*38a0*/  PRMT R158, R159, 0x5410, R160 ;  /* 0x000054109f9e7816 */ /* 0x000fe400000000a0 */
[----:B------:R-:W-:Y:S02]  /*38b0*/  PRMT R159, R163, 0x5410, R214 ;  /* 0x00005410a39f7816 */ /* 0x000fe400000000d6 */
[----:B------:R-:W-:-:S07]  /*38c0*/  PRMT R156, R156, 0x5410, R0 ;  /* 0x000054109c9c7816 */ /* 0x000fce0000000000 */
.L_x_11165:
        /* <DEDUP_REMOVED lines=171> */
.L_x_11181:
        /* <DEDUP_REMOVED lines=17> */
[----:B------:R-:W-:-:S03]  /*4490*/  IADD3 R169, PT, PT, R169, -0x1, RZ ;  /* 0xffffffffa9a97810 */ /* 0x000fc60007ffe0ff */
[C---:B------:R-:W-:Y:S01]  /*44a0*/  FADD.FTZ R2, -R159.reuse, R170 ;  /* 0x000000aa9f027221 */ /* 0x040fe20000010100 */
[----:B------:R-:W-:Y:S01]  /*44b0*/  FADD.FTZ R158, -R159, R171 ;  /* 0x000000ab9f9e7221 */ /* 0x000fe20000010100 */
        /* <DEDUP_REMOVED lines=51> */
[----:B------:R-:W-:Y:S01]  /*47f0*/  FMUL.FTZ R165, R163, R248 ;  /* 0x000000f8a3a57220 */ /* 0x000fe20000410000 */
[----:B------:R-:W-:Y:S01]  /*4800*/  SHF.R.S32.HI R3, RZ, 0x1f, R0 ;  /* 0x0000001fff037819 */ /* 0x000fe20000011400 */
[----:B------:R-:W-:Y:S01]  /*4810*/  FFMA.FTZ R156, R157, R152, R104 ;  /* 0x000000989d9c7223 */ /* 0x000fe20000010068 */
[----:B------:R-:W-:Y:S01]  /*4820*/  FFMA.FTZ R157, R159, R154, R106 ;  /* 0x0000009a9f9d7223 */ /* 0x000fe2000001006a */
[----:B------:R-:W-:Y:S01]  /*4830*/  FFMA.FTZ R158, R161, R148, R100 ;  /* 0x00000094a19e7223 */ /* 0x000fe20000010064 */
[----:B------:R-:W-:Y:S01]  /*4840*/  FFMA.FTZ R159, R165, R150, R102 ;  /* 0x00000096a59f7223 */ /* 0x000fe20000010066 */
[----:B------:R-:W-:Y:S01]  /*4850*/  FFMA.FTZ R165, R2, R153, R105 ;  /* 0x0000009902a57223 */ /* 0x000fe20000010069 */
[----:B------:R-:W-:Y:S01]  /*4860*/  LEA.HI R161, R3, R0, RZ, 0x3 ;  /* 0x0000000003a17211 */ /* 0x000fe200078f18ff */
[C---:B------:R-:W-:Y:S01]  /*4870*/  FMUL.FTZ R166, R163.reuse, R166 ;  /* 0x000000a6a3a67220 */ /* 0x040fe20000410000 */
[----:B------:R-:W0:Y:S01]  /*4880*/  LDC.64 R2, c[0x0][0x428] ;  /* 0x00010a00ff027b82 */ /* 0x000e220000000a00 */
[C---:B------:R-:W-:Y:S01]  /*4890*/  FMUL.FTZ R246, R163.reuse, R246 ;  /* 0x000000f6a3f67220 */ /* 0x040fe20000410000 */
[----:B------:R-:W-:Y:S01]  /*48a0*/  FMUL.FTZ R250, R163, R250 ;  /* 0x000000faa3fa7220 */ /* 0x000fe20000410000 */
[----:B------:R-:W-:Y:S01]  /*48b0*/  FFMA.FTZ R166, R166, R155, R107 ;  /* 0x0000009ba6a67223 */ /* 0x000fe2000001006b */
[----:B------:R-:W-:Y:S01]  /*48c0*/  F2FP.BF16.F32.PACK_AB R156, R165, R156 ;  /* 0x0000009ca59c723e */ /* 0x000fe200000010ff */
[----:B------:R-:W-:Y:S01]  /*48d0*/  FFMA.FTZ R169, R246, R149, R101 ;  /* 0x00000095f6a97223 */ /* 0x000fe20000010065 */
[----:B------:R-:W-:Y:S01]  /*48e0*/  FFMA.FTZ R250, R250, R151, R103 ;  /* 0x00000097fafa7223 */ /* 0x000fe20000010067 */
[C---:B------:R-:W-:Y:S01]  /*48f0*/  FMUL.FTZ R0, R163.reuse, R178 ;  /* 0x000000b2a3007220 */ /* 0x040fe20000410000 */
[----:B------:R-:W-:Y:S01]  /*4900*/  F2FP.BF16.F32.PACK_AB R157, R166, R157 ;  /* 0x0000009da69d723e */ /* 0x000fe200000010ff */
[C---:B------:R-:W-:Y:S01]  /*4910*/  FMUL.FTZ R179, R163.reuse, R190 ;  /* 0x000000bea3b37220 */ /* 0x040fe20000410000 */
[----:B------:R-:W-:Y:S01]  /*4920*/  LOP3.LUT R166, R160, 0x1f, RZ, 0xc0, !PT ;  /* 0x0000001fa0a67812 */ /* 0x000fe200078ec0ff */
[C---:B------:R-:W-:Y:S01]  /*4930*/  FMUL.FTZ R218, R163.reuse, R218 ;  /* 0x000000daa3da7220 */ /* 0x040fe20000410000 */
[----:B------:R-:W-:Y:S01]  /*4940*/  F2FP.BF16.F32.PACK_AB R159, R250, R159 ;  /* 0x0000009ffa9f723e */ /* 0x000fe200000010ff */
[----:B------:R-:W-:Y:S01]  /*4950*/  FMUL.FTZ R195, R163, R198 ;  /* 0x000000c6a3c37220 */ /* 0x000fe20000410000 */
[----:B------:R-:W-:Y:S01]  /*4960*/  LEA.HI.SX32 R165, R161, R166, 0x1d ;  /* 0x000000a6a1a57211 */ /* 0x000fe200078feaff */
        /* <DEDUP_REMOVED lines=8> */
[----:B------:R-:W-:Y:S01]  /*49f0*/  FMUL.FTZ R189, R163, R222 ;  /* 0x000000dea3bd7220 */ /* 0x000fe20000410000 */
[----:B0-----:R-:W-:-:S04]  /*4a00*/  IMAD.WIDE.U32 R160, R165, 0x10, R2 ;  /* 0x00000010a5a07825 */ /* 0x001fc800078e0002 */
        /* <DEDUP_REMOVED lines=29> */
[----:B------:R-:W-:Y:S01]  /*4be0*/  IADD3 R163, PT, PT, R165, 0x20, RZ ;  /* 0x00000020a5a37810 */ /* 0x000fe20007ffe0ff */
[----:B------:R-:W-:Y:S01]  /*4bf0*/  FFMA.FTZ R170, R195, R124, R76 ;  /* 0x0000007cc3aa7223 */ /* 0x000fe2000001004c */
[C---:B------:R-:W-:Y:S01]  /*4c00*/  IADD3 R173, PT, PT, R165.reuse, 0x40, RZ ;  /* 0x00000040a5ad7810 */ /* 0x040fe20007ffe0ff */
[----:B------:R-:W-:Y:S01]  /*4c10*/  FFMA.FTZ R220, R220, R143, R95 ;  /* 0x0000008fdcdc7223 */ /* 0x000fe2000001005f */
[C---:B------:R-:W-:Y:S01]  /*4c20*/  IADD3 R175, PT, PT, R165.reuse, 0x60, RZ ;  /* 0x00000060a5af7810 */ /* 0x040fe20007ffe0ff */
[----:B------:R-:W-:Y:S01]  /*4c30*/  FFMA.FTZ R224, R224, R147, R99 ;  /* 0x00000093e0e07223 */ /* 0x000fe20000010063 */
[----:B------:R-:W-:Y:S01]  /*4c40*/  IADD3 R177, PT, PT, R165, 0x80, RZ ;  /* 0x00000080a5b17810 */ /* 0x000fe20007ffe0ff */
[----:B------:R-:W-:Y:S01]  /*4c50*/  FFMA.FTZ R213, R213, R134, R86 ;  /* 0x00000086d5d57223 */ /* 0x000fe20000010056 */
[----:B------:R-:W-:Y:S01]  /*4c60*/  IADD3 R215, PT, PT, R165, 0xa0, RZ ;  /* 0x000000a0a5d77810 */ /* 0x000fe20007ffe0ff */
[----:B------:R-:W-:-:S04]  /*4c70*/  IMAD.WIDE.U32 R164, R163, 0x10, R2 ;  /* 0x00000010a3a47825 */ /* 0x000fc800078e0002 */
[----:B------:R-:W-:Y:S01]  /*4c80*/  FFMA.FTZ R163, R242, R141, R93 ;  /* 0x0000008df2a37223 */ /* 0x000fe2000001005d */
[----:B------:R-:W-:Y:S01]  /*4c90*/  FFMA.FTZ R226, R226, R135, R87 ;  /* 0x00000087e2e27223 */ /* 0x000fe20000010057 */
[----:B------:R-:W-:Y:S01]  /*4ca0*/  FFMA.FTZ R214, R214, R139, R91 ;  /* 0x0000008bd6d67223 */ /* 0x000fe2000001005b */
[----:B------:R-:W-:Y:S01]  /*4cb0*/  FFMA.FTZ R162, R187, R132, R84 ;  /* 0x00000084bba27223 */ /* 0x000fe20000010054 */
[----:B------:R-:W-:Y:S01]  /*4cc0*/  FFMA.FTZ R199, R199, R126, R78 ;  /* 0x0000007ec7c77223 */ /* 0x000fe2000001004e */
[----:B------:R-:W-:Y:S01]  /*4cd0*/  FFMA.FTZ R206, R206, R127, R79 ;  /* 0x0000007fcece7223 */ /* 0x000fe2000001004f */
[----:B------:R-:W-:Y:S01]  /*4ce0*/  FFMA.FTZ R168, R185, R128, R80 ;  /* 0x00000080b9a87223 */ /* 0x000fe20000010050 */
[----:B0-----:R-:W-:Y:S01]  /*4cf0*/  FFMA.FTZ R156, R169, R144, R96 ;  /* 0x00000090a99c7223 */ /* 0x001fe20000010060 */
        /* <DEDUP_REMOVED lines=55> */
[----:B------:R-:W-:-:S05]  /*5070*/  F2FP.BF16.F32.PACK_AB R204, R212, R201 ;  /* 0x000000c9d4cc723e */ /* 0x000fca00000010ff */
[----:B------:R0:W-:Y:S02]  /*5080*/  STG.E.128 desc[UR6][R2.64], R204 ;  /* 0x000000cc02007986 */ /* 0x0001e4000c101d06 */
.L_x_11168:
[----:B------:R-:W-:Y:S05]  /*5090*/  BSYNC.RECONVERGENT B0 ;  /* 0x0000000000007941 */ /* 0x000fea0003800200 */
.L_x_11167:
[----:B0-----:R-:W0:Y:S02]  /*50a0*/  LDC.64 R2, c[0x0][0x380] ;  /* 0x0000e000ff027b82 */ /* 0x001e240000000a00 */
[----:B0-----:R-:W-:-:S04]  /*50b0*/  LEA R167, R2, R167, 0x2 ;  /* 0x000000a702a77211 */ /* 0x001fc800078e10ff */
[----:B------:R-:W-:-:S13]  /*50c0*/  ISETP.GE.AND P0, PT, R167, R3, PT ;  /* 0x00000003a700720c */ /* 0x000fda0003f06270 */
[----:B------:R-:W-:Y:S05]  /*50d0*/  @!P0 BRA `(.L_x_11169) ;  /* 0xffffffb4008c8947 */ /* 0x000fea000383ffff */
[----:B------:R-:W-:Y:S05]  /*50e0*/  EXIT ;  /* 0x000000000000794d */ /* 0x000fea0003800000 */
.L_x_11166:
        /* <DEDUP_REMOVED lines=8> */
.L_x_11171:
[----:B------:R-:W-:Y:S05]  /*5170*/  BSYNC B0 ;  /* 0x0000000000007941 */ /* 0x000fea0003800000 */
.L_x_11170:
        /* <DEDUP_REMOVED lines=10> */
.L_x_11172:
[----:B------:R-:W-:Y:S01]  /*5220*/  HFMA2 R216, -RZ, RZ, 0, 2.384185791015625e-07 ;  /* 0x00000004ffd87431 */ /* 0x000fe200000001ff */
[----:B------:R-:W-:-:S05]  /*5230*/  MOV R2, R163 ;  /* 0x000000a300027202 */ /* 0x000fca0000000f00 */
[----:B------:R-:W-:-:S05]  /*5240*/  FADD.FTZ R2, R3, R2 ;  /* 0x0000000203027221 */ /* 0x000fca0000010000 */
[----:B------:R-:W-:-:S07]  /*5250*/  MOV R215, R2 ;  /* 0x0000000200d77202 */ /* 0x000fce0000000f00 */
[----:B------:R-:W-:Y:S05]  /*5260*/  WARPSYNC.COLLECTIVE R214, `(.L_x_11173) ;  /* 0x00000000d6087348 */ /* 0x000fea0003c00000 */
[----:B------:R0:W1:Y:S02]  /*5270*/  SHFL.BFLY P1, R163, R215, R216, R217 ;  /* 0x0c0000d8d7a37389 */ /* 0x00006400000200d9 */
[----:B01----:R-:W-:Y:S05]  /*5280*/  ENDCOLLECTIVE ;  /* 0x000000000000791b */ /* 0x003fea0003800000 */
.L_x_11173:
[----:B------:R-:W-:Y:S01]  /*5290*/  HFMA2 R216, -RZ, RZ, 0, 4.76837158203125e-07 ;  /* 0x00000008ffd87431 */ /* 0x000fe200000001ff */
[----:B------:R-:W-:-:S05]  /*52a0*/  MOV R157, R163 ;  /* 0x000000a3009d7202 */ /* 0x000fca0000000f00 */
[----:B------:R-:W-:-:S05]  /*52b0*/  FADD.FTZ R157, R2, R157 ;  /* 0x0000009d029d7221 */ /* 0x000fca0000010000 */
[----:B------:R-:W-:-:S07]  /*52c0*/  MOV R215, R157 ;  /* 0x0000009d00d77202 */ /* 0x000fce0000000f00 */
[----:B------:R-:W-:Y:S05]  /*52d0*/  WARPSYNC.COLLECTIVE R214, `(.L_x_11174) ;  /* 0x00000000d6087348 */ /* 0x000fea0003c00000 */
[----:B------:R0:W1:Y:S02]  /*52e0*/  SHFL.BFLY P1, R163, R215, R216, R217 ;  /* 0x0c0000d8d7a37389 */ /* 0x00006400000200d9 */
[----:B01----:R-:W-:Y:S05]  /*52f0*/  ENDCOLLECTIVE ;  /* 0x000000000000791b */ /* 0x003fea0003800000 */
.L_x_11174:
[----:B------:R-:W-:Y:S01]  /*5300*/  HFMA2 R216, -RZ, RZ, 0, 9.5367431640625e-07 ;  /* 0x00000010ffd87431 */ /* 0x000fe200000001ff */
[----:B------:R-:W-:-:S05]  /*5310*/  MOV R156, R163 ;  /* 0x000000a3009c7202 */ /* 0x000fca0000000f00 */
[----:B------:R-:W-:-:S05]  /*5320*/  FADD.FTZ R156, R157, R156 ;  /* 0x0000009c9d9c7221 */ /* 0x000fca0000010000 */
[----:B------:R-:W-:-:S07]  /*5330*/  MOV R215, R156 ;  /* 0x0000009c00d77202 */ /* 0x000fce0000000f00 */
[----:B------:R-:W-:Y:S05]  /*5340*/  WARPSYNC.COLLECTIVE R214, `(.L_x_11175) ;  /* 0x00000000d6087348 */ /* 0x000fea0003c00000 */
[----:B------:R0:W1:Y:S02]  /*5350*/  SHFL.BFLY P1, R163, R215, R216, R217 ;  /* 0x0c0000d8d7a37389 */ /* 0x00006400000200d9 */
[----:B01----:R-:W-:Y:S05]  /*5360*/  ENDCOLLECTIVE ;  /* 0x000000000000791b */ /* 0x003fea0003800000 */
.L_x_11175:
        /* <DEDUP_REMOVED lines=104> */
.L_x_11176:
[----:B------:R-:W-:Y:S01]  /*59f0*/  HFMA2 R216, -RZ, RZ, 0, 1.1920928955078125e-07 ;  /* 0x00000002ffd87431 */ /* 0x000fe200000001ff */
[----:B------:R-:W-:-:S05]  /*5a00*/  MOV R3, R163 ;  /* 0x000000a300037202 */ /* 0x000fca0000000f00 */
[----:B------:R-:W-:-:S05]  /*5a10*/  FADD.FTZ R3, R0, R3 ;  /* 0x0000000300037221 */ /* 0x000fca0000010000 */
[----:B------:R-:W-:-:S07]  /*5a20*/  MOV R215, R3 ;  /* 0x0000000300d77202 */ /* 0x000fce0000000f00 */
[----:B------:R-:W-:Y:S05]  /*5a30*/  WARPSYNC.COLLECTIVE R214, `(.L_x_11177) ;  /* 0x00000000d6087348 */ /* 0x000fea0003c00000 */
[----:B------:R0:W1:Y:S02]  /*5a40*/  SHFL.BFLY P1, R163, R215, R216, R217 ;  /* 0x0c0000d8d7a37389 */ /* 0x00006400000200d9 */
[----:B01----:R-:W-:Y:S05]  /*5a50*/  ENDCOLLECTIVE ;  /* 0x000000000000791b */ /* 0x003fea0003800000 */
.L_x_11177:
[----:B------:R-:W-:Y:S01]  /*5a60*/  HFMA2 R216, -RZ, RZ, 0, 2.384185791015625e-07 ;  /* 0x00000004ffd87431 */ /* 0x000fe200000001ff */
[----:B------:R-:W-:-:S05]  /*5a70*/  MOV R2, R163 ;  /* 0x000000a300027202 */ /* 0x000fca0000000f00 */
[----:B------:R-:W-:-:S05]  /*5a80*/  FADD.FTZ R2, R3, R2 ;  /* 0x0000000203027221 */ /* 0x000fca0000010000 */
[----:B------:R-:W-:-:S07]  /*5a90*/  MOV R215, R2 ;  /* 0x0000000200d77202 */ /* 0x000fce0000000f00 */
[----:B------:R-:W-:Y:S05]  /*5aa0*/  WARPSYNC.COLLECTIVE R214, `(.L_x_11178) ;  /* 0x00000000d6087348 */ /* 0x000fea0003c00000 */
[----:B------:R0:W1:Y:S02]  /*5ab0*/  SHFL.BFLY P1, R163, R215, R216, R217 ;  /* 0x0c0000d8d7a37389 */ /* 0x00006400000200d9 */
[----:B01----:R-:W-:Y:S05]  /*5ac0*/  ENDCOLLECTIVE ;  /* 0x000000000000791b */ /* 0x003fea0003800000 */
.L_x_11178:
[----:B------:R-:W-:Y:S01]  /*5ad0*/  HFMA2 R216, -RZ, RZ, 0, 4.76837158203125e-07 ;  /* 0x00000008ffd87431 */ /* 0x000fe200000001ff */
[----:B------:R-:W-:-:S05]  /*5ae0*/  MOV R157, R163 ;  /* 0x000000a3009d7202 */ /* 0x000fca0000000f00 */
[----:B------:R-:W-:-:S05]  /*5af0*/  FADD.FTZ R157, R2, R157 ;  /* 0x0000009d029d7221 */ /* 0x000fca0000010000 */
[----:B------:R-:W-:-:S07]  /*5b00*/  MOV R215, R157 ;  /* 0x0000009d00d77202 */ /* 0x000fce0000000f00 */
[----:B------:R-:W-:Y:S05]  /*5b10*/  WARPSYNC.COLLECTIVE R214, `(.L_x_11179) ;  /* 0x00000000d6087348 */ /* 0x000fea0003c00000 */
[----:B------:R0:W1:Y:S02]  /*5b20*/  SHFL.BFLY P1, R163, R215, R216, R217 ;  /* 0x0c0000d8d7a37389 */ /* 0x00006400000200d9 */
[----:B01----:R-:W-:Y:S05]  /*5b30*/  ENDCOLLECTIVE ;  /* 0x000000000000791b */ /* 0x003fea0003800000 */
.L_x_11179:
[----:B------:R-:W-:Y:S01]  /*5b40*/  HFMA2 R216, -RZ, RZ, 0, 9.5367431640625e-07 ;  /* 0x00000010ffd87431 */ /* 0x000fe200000001ff */
[----:B------:R-:W-:-:S05]  /*5b50*/  MOV R156, R163 ;  /* 0x000000a3009c7202 */ /* 0x000fca0000000f00 */
[----:B------:R-:W-:-:S05]  /*5b60*/  FADD.FTZ R156, R157, R156 ;  /* 0x0000009c9d9c7221 */ /* 0x000fca0000010000 */
[----:B------:R-:W-:-:S07]  /*5b70*/  MOV R215, R156 ;  /* 0x0000009c00d77202 */ /* 0x000fce0000000f00 */
[----:B------:R-:W-:Y:S05]  /*5b80*/  WARPSYNC.COLLECTIVE R214, `(.L_x_11180) ;  /* 0x00000000d6087348 */ /* 0x000fea0003c00000 */
[----:B------:R0:W1:Y:S02]  /*5b90*/  SHFL.BFLY P1, R163, R215, R216, R217 ;  /* 0x0c0000d8d7a37389 */ /* 0x00006400000200d9 */
[----:B01----:R-:W-:Y:S05]  /*5ba0*/  ENDCOLLECTIVE ;  /* 0x000000000000791b */ /* 0x003fea0003800000 */
.L_x_11180:
[----:B------:R-:W-:Y:S05]  /*5bb0*/  BRA `(.L_x_11181) ;  /* 0xffffffe400f07947 */ /* 0x000fea000383ffff */
.L_x_11182:
        /* <DEDUP_REMOVED lines=12> */
.L_x_54367:


//--------------------- .text._ZN10layer_norm13ln_fwd_kernelINS_13Kernel_traitsIf13__nv_bfloat16S2_S2_fjLj1536ELj1ELj4ELj1ELj16ENS_18Kernel_traits_baseILj1536EfS2_S2_S2_fjLj128EEEEELb1ELb0ELb0ELb0EEEvNS_9FwdParamsE --------------------------
	.section	.text._ZN10layer_norm13ln_fwd_kernelINS_13Kernel_traitsIf13__nv_bfloat16S2_S2_fjLj1536ELj1ELj4ELj1ELj16ENS_18Kernel_traits_baseILj1536EfS2_S2_S2_fjLj128EEEEELb1ELb0ELb0ELb0EEEvNS_9FwdParamsE,"ax",@progbits
	.align	128
        .global         _ZN10layer_norm13ln_fwd_kernelINS_13Kernel_traitsIf13__nv_bfloat16S2_S2_fjLj1536ELj1ELj4ELj1ELj16ENS_18Kernel_traits_baseILj1536EfS2_S2_S2_fjLj128EEEEELb1ELb0ELb0ELb0EEEvNS_9FwdParamsE
        .type           _ZN10layer_norm13ln_fwd_kernelINS_13Kernel_traitsIf13__nv_bfloat16S2_S2_fjLj1536ELj1ELj4ELj1ELj16ENS_18Kernel_traits_baseILj1536EfS2_S2_S2_fjLj128EEEEELb1ELb0ELb0ELb0EEEvNS_9FwdParamsE,@function
        .size           _ZN10layer_norm13ln_fwd_kernelINS_13Kernel_traitsIf13__nv_bfloat16S2_S2_fjLj1536ELj1ELj4ELj1ELj16ENS_18Kernel_traits_baseILj1536EfS2_S2_S2_fjLj128EEEEELb1ELb0ELb0ELb0EEEvNS_9FwdParamsE,(.L_x_54368 - _ZN10layer_norm13ln_fwd_kernelINS_13Kernel_traitsIf13__nv_bfloat16S2_S2_fjLj1536ELj1ELj4ELj1ELj16ENS_18Kernel_traits_baseILj1536EfS2_S2_S2_fjLj128EEEEELb1ELb0ELb0ELb0EEEvNS_9FwdParamsE)
        .other          _ZN10layer_norm13ln_fwd_kernelINS_13Kernel_traitsIf13__nv_bfloat16S2_S2_fjLj1536ELj1ELj4ELj1ELj16ENS_18Kernel_traits_baseILj1536EfS2_S2_S2_fjLj128EEEEELb1ELb0ELb0ELb0EEEvNS_9FwdParamsE,@"STO_CUDA_ENTRY STV_DEFAULT"
_ZN10layer_norm13ln_fwd_kernelINS_13Kernel_traitsIf13__nv_bfloat16S2_S2_fjLj1536ELj1ELj4ELj1ELj16ENS_18Kernel_traits_baseILj1536EfS2_S2_S2_fjLj128EEEEELb1ELb0ELb0ELb0EEEvNS_9FwdParamsE:
.text._ZN10layer_norm13ln_fwd_kernelINS_13Kernel_traitsIf13__nv_bfloat16S2_S2_fjLj1536ELj1ELj4ELj1ELj16ENS_18Kernel_traits_baseILj1536EfS2_S2_S2_fjLj128EEEEELb1ELb0ELb0ELb0EEEvNS_9FwdParamsE:
        /* <DEDUP_REMOVED lines=25> */
[----:B------:R-:W-:-:S04]  /*0190*/  LOP3.LUT R115, R105, 0x1f, RZ, 0x3c, !PT ;  /* 0x0000001f69737812 */ /* 0x000fc800078e3cff */
[----:B------:R-:W-:Y:S01]  /*01a0*/  LEA.HI.SX32 R115, R0, R115, 0x1d ;  /* 0x0000007300737211 */ /* 0x000fe200078feaff */
[----:B0-----:R-:W-:Y:S02]  /*01b0*/  USHF.L.U32 UR4, UR5, 0x2, URZ ;  /* 0x0000000205047899 */ /* 0x001fe400080006ff */
[--C-:B---3--:R-:W-:Y:S01]  /*01c0*/  IMAD R116, R7, UR5, R114.reuse ;  /* 0x0000000507747c24 */ /* 0x108fe2000f8e0272 */
[----:B------:R-:W-:-:S04]  /*01d0*/  SHF.R.U32.HI R114, RZ, 0x5, R114 ;  /* 0x00000005ff727819 */ /* 0x000fc80000011672 */
[----:B------:R-:W-:Y:S02]  /*01e0*/  LOP3.LUT R114, R114, UR4, RZ, 0xfc, !PT ;  /* 0x0000000472727c12 */ /* 0x000fe4000f8efcff */
[----:B-1----:R-:W-:-:S05]  /*01f0*/  @P0 IADD3 R110, P1, PT, R4, R9, RZ ;  /* 0x00000009046e0210 */ /* 0x002fca0007f3e0ff */
[----:B------:R-:W-:Y:S01]  /*0200*/  @P0 IMAD.X R113, RZ, RZ, R5, P1 ;  /* 0x000000ffff710224 */ /* 0x000fe200008e0605 */
[----:B--2---:R-:W-:Y:S01]  /*0210*/  IADD3 R104, PT, PT, R2, -0x61c88647, RZ ;  /* 0x9e3779b902687810 */ /* 0x004fe20007ffe0ff */
[----:B------:R-:W-:-:S03]  /*0220*/  VIADD R106, R3, 0xbb67ae85 ;  /* 0xbb67ae85036a7836 */ /* 0x000fc60000000000 */
[--C-:B------:R-:W-:Y:S01]  /*0230*/  SHF.R.U64 R163, R110, 0x2, R113.reuse ;  /* 0x000000026ea37819 */ /* 0x100fe20000001271 */
        /* <DEDUP_REMOVED lines=9> */
[C---:B------:R-:W-:Y:S01]  /*02d0*/  IADD3 R126, PT, PT, R3.reuse, -0x24c28bd8, RZ ;  /* 0xdb3d7428037e7810 */ /* 0x040fe20007ffe0ff */
        /* <DEDUP_REMOVED lines=23> */
[----:B------:R0:W5:Y:S01]  /*0450*/  @P0 LD.E.128 R88, desc[UR6][R6.64] ;  /* 0x0000000606580980 */ /* 0x000162000c101d00 */
[----:B------:R-:W1:Y:S08]  /*0460*/  @P2 LDC.64 R14, c[0x0][0x438] ;  /* 0x00010e00ff0e2b82 */ /* 0x000e700000000a00 */
[----:B------:R-:W0:Y:S08]  /*0470*/  @P3 LDC.64 R16, c[0x0][0x3d0] ;  /* 0x0000f400ff103b82 */ /* 0x000e300000000a00 */
[----:B------:R-:W0:Y:S08]  /*0480*/  @P3 LDC.64 R18, c[0x0][0x438] ;  /* 0x00010e00ff123b82 */ /* 0x000e300000000a00 */
[----:B------:R-:W0:Y:S08]  /*0490*/  @P4 LDC.64 R100, c[0x0][0x3d0] ;  /* 0x0000f400ff644b82 */ /* 0x000e300000000a00 */
[----:B------:R-:W0:Y:S01]  /*04a0*/  @P4 LDC.64 R102, c[0x0][0x438] ;  /* 0x00010e00ff664b82 */ /* 0x000e220000000a00 */
[C---:B--2---:R-:W-:Y:S01]  /*04b0*/  @P1 IMAD.WIDE.U32 R8, R105.reuse, 0x20, R8 ;  /* 0x0000002069081825 */ /* 0x044fe200078e0008 */
[----:B------:R2:W5:Y:S03]  /*04c0*/  @P0 LD.E.128 R84, desc[UR6][R6.64+0x10] ;  /* 0x0000100606540980 */ /* 0x000566000c101d00 */
[C---:B---3--:R-:W-:Y:S01]  /*04d0*/  @P1 IMAD.WIDE.U32 R10, R105.reuse, 0x20, R10 ;  /* 0x00000020690a1825 */ /* 0x048fe200078e000a */
[----:B------:R-:W-:Y:S01]  /*04e0*/  @P1 IADD3 R105, PT, PT, R105, 0x20, RZ ;  /* 0x0000002069691810 */ /* 0x000fe20007ffe0ff */
[----:B------:R2:W5:Y:S04]  /*04f0*/  @P1 LDG.E.128 R80, desc[UR6][R8.64] ;  /* 0x0000000608501981 */ /* 0x000568000c1e1d00 */
[C---:B----4-:R-:W-:Y:S01]  /*0500*/  @P2 IMAD.WIDE.U32 R12, R105.reuse, 0x20, R12 ;  /* 0x00000020690c2825 */ /* 0x050fe200078e000c */
[----:B------:R2:W5:Y:S03]  /*0510*/  @P1 LDG.E.128 R76, desc[UR6][R8.64+0x10] ;  /* 0x00001006084c1981 */ /* 0x000566000c1e1d00 */
[C---:B-1----:R-:W-:Y:S01]  /*0520*/  @P2 IMAD.WIDE.U32 R14, R105.reuse, 0x20, R14 ;  /* 0x00000020690e2825 */ /* 0x042fe200078e000e */
[----:B------:R2:W5:Y:S03]  /*0530*/  @P1 LD.E.128 R72, desc[UR6][R10.64] ;  /* 0x000000060a481980 */ /* 0x000566000c101d00 */
[----:B------:R-:W-:Y:S01]  /*0540*/  @P2 VIADD R105, R105, 0x20 ;  /* 0x0000002069692836 */ /* 0x000fe20000000000 */
[----:B------:R2:W5:Y:S03]  /*0550*/  @P1 LD.E.128 R68, desc[UR6][R10.64+0x10] ;  /* 0x000010060a441980 */ /* 0x000566000c101d00 */
[C---:B0-----:R-:W-:Y:S01]  /*0560*/  @P3 IMAD.WIDE.U32 R16, R105.reuse, 0x20, R16 ;  /* 0x0000002069103825 */ /* 0x041fe200078e0010 */
[----:B------:R2:W5:Y:S03]  /*0570*/  @P2 LDG.E.128 R64, desc[UR6][R12.64] ;  /* 0x000000060c402981 */ /* 0x000566000c1e1d00 */
[C---:B------:R-:W-:Y:S01]  /*0580*/  @P3 IMAD.WIDE.U32 R18, R105.reuse, 0x20, R18 ;  /* 0x0000002069123825 */ /* 0x040fe200078e0012 */
[----:B------:R2:W5:Y:S03]  /*0590*/  @P2 LDG.E.128 R60, desc[UR6][R12.64+0x10] ;  /* 0x000010060c3c2981 */ /* 0x000566000c1e1d00 */
[----:B------:R-:W-:Y:S01]  /*05a0*/  @P3 VIADD R105, R105, 0x20 ;  /* 0x0000002069693836 */ /* 0x000fe20000000000 */
[----:B------:R2:W5:Y:S03]  /*05b0*/  @P2 LD.E.128 R56, desc[UR6][R14.64] ;  /* 0x000000060e382980 */ /* 0x000566000c101d00 */
[C---:B------:R-:W-:Y:S01]  /*05c0*/  @P4 IMAD.WIDE.U32 R100, R105.reuse, 0x20, R100 ;  /* 0x0000002069644825 */ /* 0x040fe200078e0064 */
[----:B------:R2:W5:Y:S03]  /*05d0*/  @P2 LD.E.128 R52, desc[UR6][R14.64+0x10] ;  /* 0x000010060e342980 */ /* 0x000566000c101d00 */
[----:B------:R-:W-:Y:S01]  /*05e0*/  @P4 IMAD.WIDE.U32 R102, R105, 0x20, R102 ;  /* 0x0000002069664825 */ /* 0x000fe200078e0066 */
[----:B------:R2:W5:Y:S04]  /*05f0*/  @P3 LDG.E.128 R48, desc[UR6][R16.64] ;  /* 0x0000000610303981 */ /* 0x000568000c1e1d00 */
        /* <DEDUP_REMOVED lines=19> */
.L_x_11184:
        /* <DEDUP_REMOVED lines=11> */
[----:B------:R-:W-:-:S06]  /*07e0*/  @P0 LOP3.LUT R105, R105, 0x20, RZ, 0xfc, !PT ;  /* 0x0000002069690812 */ /* 0x000fcc00078efcff */
[----:B------:R-:W0:Y:S01]  /*07f0*/  @P4 LDC.64 R40, c[0x0][0x3d0] ;  /* 0x0000f400ff284b82 */ /* 0x000e220000000a00 */
[C---:B-1----:R-:W-:Y:S01]  /*0800*/  @P1 IMAD.WIDE.U32 R24, R105.reuse, 0x20, R22 ;  /* 0x0000002069181825 */ /* 0x042fe200078e0016 */
[----:B------:R-:W5:Y:S03]  /*0810*/  @P0 LDG.E.128 R96, desc[UR6][R20.64] ;  /* 0x0000000614600981 */ /* 0x000f66000c1e1d00 */
[----:B------:R-:W-:Y:S01]  /*0820*/  @P1 VIADD R105, R105, 0x20 ;  /* 0x0000002069691836 */ /* 0x000fe20000000000 */
[----:B------:R1:W5:Y:S02]  /*0830*/  @P0 LDG.E.128 R92, desc[UR6][R20.64+0x10] ;  /* 0x00001006145c0981 */ /* 0x000364000c1e1d00 */
[----:B------:R-:W4:Y:S01]  /*0840*/  @P5 LDC.64 R42, c[0x0][0x3d0] ;  /* 0x0000f400ff2a5b82 */ /* 0x000f220000000a00 */
[C---:B--2---:R-:W-:Y:S01]  /*0850*/  @P2 IMAD.WIDE.U32 R26, R105.reuse, 0x20, R26 ;  /* 0x00000020691a2825 */ /* 0x044fe200078e001a */
[----:B------:R-:W5:Y:S03]  /*0860*/  @P1 LDG.E.128 R80, desc[UR6][R24.64] ;  /* 0x0000000618501981 */ /* 0x000f66000c1e1d00 */
[----:B------:R-:W-:Y:S01]  /*0870*/  @P2 VIADD R105, R105, 0x20 ;  /* 0x0000002069692836 */ /* 0x000fe20000000000 */
[----:B------:R2:W5:Y:S03]  /*0880*/  @P1 LDG.E.128 R76, desc[UR6][R24.64+0x10] ;  /* 0x00001006184c1981 */ /* 0x000566000c1e1d00 */
[C---:B---3--:R-:W-:Y:S01]  /*0890*/  @P3 IMAD.WIDE.U32 R38, R105.reuse, 0x20, R36 ;  /* 0x0000002069263825 */ /* 0x048fe200078e0024 */
[----:B------:R-:W-:Y:S01]  /*08a0*/  @P3 IADD3 R105, PT, PT, R105, 0x20, RZ ;  /* 0x0000002069693810 */ /* 0x000fe20007ffe0ff */
[----:B------:R-:W5:Y:S01]  /*08b0*/  @P2 LDG.E.128 R64, desc[UR6][R26.64] ;  /* 0x000000061a402981 */ /* 0x000f62000c1e1d00 */
[----:B------:R-:W-:-:S02]  /*08c0*/  CS2R R22, SRZ ;  /* 0x0000000000167805 */ /* 0x000fc4000001ff00 */
[----:B-1----:R-:W-:Y:S02]  /*08d0*/  CS2R R20, SRZ ;  /* 0x0000000000147805 */ /* 0x002fe4000001ff00 */
[----:B------:R-:W-:Y:S01]  /*08e0*/  CS2R R54, SRZ ;  /* 0x0000000000367805 */ /* 0x000fe2000001ff00 */
[----:B------:R1:W5:Y:S01]  /*08f0*/  @P2 LDG.E.128 R60, desc[UR6][R26.64+0x10] ;  /* 0x000010061a3c2981 */ /* 0x000362000c1e1d00 */
[C---:B0-----:R-:W-:Y:S01]  /*0900*/  @P4 IMAD.WIDE.U32 R40, R105.reuse, 0x20, R40 ;  /* 0x0000002069284825 */ /* 0x041fe200078e0028 */
[----:B--2---:R-:W-:Y:S02]  /*0910*/  CS2R R24, SRZ ;  /* 0x0000000000187805 */ /* 0x004fe4000001ff00 */
[----:B------:R-:W-:Y:S01]  /*0920*/  CS2R R52, SRZ ;  /* 0x0000000000347805 */ /* 0x000fe2000001ff00 */
[----:B------:R-:W5:Y:S01]  /*0930*/  @P3 LDG.E.128 R48, desc[UR6][R38.64] ;  /* 0x0000000626303981 */ /* 0x000f62000c1e1d00 */
[----:B------:R-:W-:Y:S01]  /*0940*/  @P4 VIADD R105, R105, 0x20 ;  /* 0x0000002069694836 */ /* 0x000fe20000000000 */
[----:B------:R-:W-:-:S02]  /*0950*/  CS2R R58, SRZ ;  /* 0x00000000003a7805 */ /* 0x000fc4000001ff00 */
[----:B------:R-:W-:Y:S01]  /*0960*/  CS2R R56, SRZ ;  /* 0x0000000000387805 */ /* 0x000fe2000001ff00 */
[----:B------:R0:W5:Y:S01]  /*0970*/  @P3 LDG.E.128 R44, desc[UR6][R38.64+0x10] ;  /* 0x00001006262c3981 */ /* 0x000162000c1e1d00 */
[----:B----4-:R-:W-:Y:S01]  /*0980*/  @P5 IMAD.WIDE.U32 R36, R105, 0x20, R42 ;  /* 0x0000002069245825 */ /* 0x010fe200078e002a */
[----:B-1----:R-:W-:Y:S02]  /*0990*/  CS2R R26, SRZ ;  /* 0x00000000001a7805 */ /* 0x002fe4000001ff00 */
[----:B------:R-:W-:Y:S01]  /*09a0*/  CS2R R42, SRZ ;  /* 0x00000000002a7805 */ /* 0x000fe2000001ff00 */
[----:B------:R-:W5:Y:S01]  /*09b0*/  @P4 LDG.E.128 R32, desc[UR6][R40.64] ;  /* 0x0000000628204981 */ /* 0x000f62000c1e1d00 */
[----:B------:R-:W-:Y:S02]  /*09c0*/  CS2R R70, SRZ ;  /* 0x0000000000467805 */ /* 0x000fe4000001ff00 */
[----:B------:R-:W-:Y:S02]  /*09d0*/  CS2R R68, SRZ ;  /* 0x0000000000447805 */ /* 0x000fe4000001ff00 */
[----:B------:R-:W-:Y:S01]  /*09e0*/  CS2R R74, SRZ ;  /* 0x00000000004a7805 */ /* 0x000fe2000001ff00 */
[----:B------:R1:W5:Y:S01]  /*09f0*/  @P4 LDG.E.128 R28, desc[UR6][R40.64+0x10] ;  /* 0x00001006281c4981 */ /* 0x000362000c1e1d00 */
[----:B------:R-:W-:-:S02]  /*0a00*/  CS2R R72, SRZ ;  /* 0x0000000000487805 */ /* 0x000fc4000001ff00 */
[----:B0-----:R-:W-:Y:S02]  /*0a10*/  CS2R R38, SRZ ;  /* 0x0000000000267805 */ /* 0x001fe4000001ff00 */
[----:B------:R-:W-:Y:S01]  /*0a20*/  CS2R R86, SRZ ;  /* 0x0000000000567805 */ /* 0x000fe2000001ff00 */
[----:B------:R-:W5:Y:S01]  /*0a30*/  @P5 LDG.E.128 R16, desc[UR6][R36.64] ;  /* 0x0000000624105981 */ /* 0x000f62000c1e1d00 */
[----:B------:R-:W-:Y:S02]  /*0a40*/  CS2R R84, SRZ ;  /* 0x0000000000547805 */ /* 0x000fe4000001ff00 */
[----:B------:R-:W-:Y:S02]  /*0a50*/  CS2R R90, SRZ ;  /* 0x00000000005a7805 */ /* 0x000fe4000001ff00 */
[----:B------:R-:W-:Y:S01]  /*0a60*/  CS2R R88, SRZ ;  /* 0x0000000000587805 */ /* 0x000fe2000001ff00 */
[----:B------:R0:W5:Y:S01]  /*0a70*/  @P5 LDG.E.128 R12, desc[UR6][R36.64+0x10] ;  /* 0x00001006240c5981 */ /* 0x000162000c1e1d00 */
[----:B------:R-:W-:-:S02]  /*0a80*/  @P5 CS2R R6, SRZ ;  /* 0x0000000000065805 */ /* 0x000fc4000001ff00 */
[----:B-1----:R-:W-:Y:S02]  /*0a90*/  CS2R R40, SRZ ;  /* 0x0000000000287805 */ /* 0x002fe4000001ff00 */
[----:B------:R-:W-:Y:S02]  /*0aa0*/  @P5 CS2R R4, SRZ ;  /* 0x0000000000045805 */ /* 0x000fe4000001ff00 */
[----:B------:R-:W-:Y:S02]  /*0ab0*/  @P5 CS2R R10, SRZ ;  /* 0x00000000000a5805 */ /* 0x000fe4000001ff00 */
[----:B------:R-:W-:Y:S02]  /*0ac0*/  @P5 CS2R R8, SRZ ;  /* 0x0000000000085805 */ /* 0x000fe4000001ff00 */
[----:B0-----:R-:W-:-:S07]  /*0ad0*/  CS2R R36, SRZ ;  /* 0x0000000000247805 */ /* 0x001fce000001ff00 */
.L_x_11185:
[----:B------:R-:W-:Y:S05]  /*0ae0*/  BSYNC.RECONVERGENT B0 ;  /* 0x0000000000007941 */ /* 0x000fea0003800200 */
.L_x_11183:
[----:B------:R-:W1:Y:S02]  /*0af0*/  LDCU UR4, c[0x0][0x384] ;  /* 0x00007080ff0477ac */ /* 0x000e640008000800 */
[----:B-1----:R-:W-:-:S13]  /*0b00*/  ISETP.GE.AND P0, PT, R114, UR4, PT ;  /* 0x0000000472007c0c */ /* 0x002fda000bf06270 */
[----:B------:R-:W-:Y:S05]  /*0b10*/  @P0 EXIT ;  /* 0x000000000000094d */ /* 0x000fea0003800000 */
[----:B------:R-:W-:Y:S01]  /*0b20*/  IMAD.HI.U32 R0, R116, -0x326172a9, RZ ;  /* 0xcd9e8d5774007827 */ /* 0x000fe200078e00ff */
[----:B------:R-:W1:Y:S01]  /*0b30*/  LDCU.64 UR4, c[0x0][0x3e0] ;  /* 0x00007c00ff0477ac */ /* 0x000e620008000a00 */
[----:B------:R-:W-:Y:S02]  /*0b40*/  LOP3.LUT R162, R162, 0xffffffbf, RZ, 0xc0, !PT ;  /* 0xffffffbfa2a27812 */ /* 0x000fe400078ec0ff */
[----:B0-----:R-:W-:Y:S01]  /*0b50*/  IMAD.HI.U32 R101, R163, -0x2daee0ad, RZ ;  /* 0xd2511f53a3657827 */ /* 0x001fe200078e00ff */
[----:B------:R-:W-:Y:S01]  /*0b60*/  LOP3.LUT R0, R113, R0, R2, 0x96, !PT ;  /* 0x0000000071007212 */ /* 0x000fe200078e9602 */
[----:B------:R-:W0:Y:S01]  /*0b70*/  LDCU UR12, c[0x0][0x388] ;  /* 0x00007100ff0c77ac */ /* 0x000e220008000800 */
[----:B------:R-:W-:Y:S01]  /*0b80*/  LOP3.LUT R110, R110, 0x3, RZ, 0xc0, !PT ;  /* 0x000000036e6e7812 */ /* 0x000fe200078ec0ff */
[----:B------:R-:W-:Y:S01]  /*0b90*/  IMAD R105, R163, -0x2daee0ad, RZ ;  /* 0xd2511f53a3697824 */ /* 0x000fe200078e02ff */
[----:B------:R-:W-:Y:S01]  /*0ba0*/  LOP3.LUT R101, R101, R3, RZ, 0x3c, !PT ;  /* 0x0000000365657212 */ /* 0x000fe200078e3cff */
[----:B------:R-:W-:Y:S01]  /*0bb0*/  IMAD R103, R116, -0x326172a9, RZ ;  /* 0xcd9e8d5774677824 */ /* 0x000fe200078e02ff */
[----:B------:R-:W2:Y:S01]  /*0bc0*/  LDCU.U8 UR10, c[0x0][0x410] ;  /* 0x00008200ff0a77ac */ /* 0x000ea20008000000 */
[----:B------:R-:W-:Y:S01]  /*0bd0*/  IMAD.HI.U32 R102, R0, -0x2daee0ad, RZ ;  /* 0xd2511f5300667827 */ /* 0x000fe200078e00ff */
[----:B------:R-:W3:Y:S03]  /*0be0*/  LDCU UR11, c[0x0][0x448] ;  /* 0x00008900ff0b77ac */ /* 0x000ee60008000800 */
[----:B------:R-:W-:Y:S01]  /*0bf0*/  IMAD.HI.U32 R100, R101, -0x326172a9, RZ ;  /* 0xcd9e8d5765647827 */ /* 0x000fe200078e00ff */
[----:B------:R-:W-:-:S02]  /*0c00*/  LOP3.LUT R102, R106, R105, R102, 0x96, !PT ;  /* 0x000000696a667212 */ /* 0x000fc400078e9666 */
[----:B-1----:R-:W-:Y:S01]  /*0c10*/  ISETP.NE.U32.AND P0, PT, RZ, UR4, PT ;  /* 0x00000004ff007c0c */ /* 0x002fe2000bf05070 */
[----:B------:R-:W-:Y:S01]  /*0c20*/  IMAD R101, R101, -0x326172a9, RZ ;  /* 0xcd9e8d5765657824 */ /* 0x000fe200078e02ff */
[----:B------:R-:W-:Y:S01]  /*0c30*/  LOP3.LUT R100, R104, R103, R100, 0x96, !PT ;  /* 0x0000006768647212 */ /* 0x000fe200078e9664 */
[----:B------:R-:W-:Y:S01]  /*0c40*/  IMAD R104, R0, -0x2daee0ad, RZ ;  /* 0xd2511f5300687824 */ /* 0x000fe200078e02ff */
[----:B------:R-:W-:Y:S01]  /*0c50*/  ISETP.NE.AND.EX P0, PT, RZ, UR5, PT, P0 ;  /* 0x00000005ff007c0c */ /* 0x000fe2000bf05300 */
[----:B------:R-:W-:Y:S01]  /*0c60*/  IMAD.HI.U32 R0, R102, -0x326172a9, RZ ;  /* 0xcd9e8d5766007827 */ /* 0x000fe200078e00ff */
[----:B------:R-:W1:Y:S03]  /*0c70*/  LDCU.64 UR8, c[0x0][0x3a0] ;  /* 0x00007400ff0877ac */ /* 0x000e660008000a00 */
[----:B------:R-:W-:Y:S01]  /*0c80*/  IMAD.HI.U32 R103, R100, -0x2daee0ad, RZ ;  /* 0xd2511f5364677827 */ /* 0x000fe200078e00ff */
[----:B------:R-:W-:-:S03]  /*0c90*/  LOP3.LUT R0, R107, R101, R0, 0x96, !PT ;  /* 0x000000656b007212 */ /* 0x000fc600078e9600 */
[----:B------:R-:W-:Y:S01]  /*0ca0*/  IMAD R101, R102, -0x326172a9, RZ ;  /* 0xcd9e8d5766657824 */ /* 0x000fe200078e02ff */
[----:B------:R-:W-:Y:S01]  /*0cb0*/  LOP3.LUT R103, R108, R104, R103, 0x96, !PT ;  /* 0x000000686c677212 */ /* 0x000fe200078e9667 */
[----:B------:R-:W-:Y:S02]  /*0cc0*/  IMAD R105, R100, -0x2daee0ad, RZ ;  /* 0xd2511f5364697824 */ /* 0x000fe400078e02ff */
[----:B------:R-:W-:Y:S01]  /*0cd0*/  IMAD.HI.U32 R102, R0, -0x2daee0ad, RZ ;  /* 0xd2511f5300667827 */ /* 0x000fe200078e00ff */
[----:B------:R-:W-:-:S03]  /*0ce0*/  @P0 LOP3.LUT R162, R162, 0x40, RZ, 0xfc, !PT ;  /* 0x00000040a2a20812 */ /* 0x000fc600078efcff */
        /* <DEDUP_REMOVED lines=38> */
[----:B------:R-:W-:Y:S01]  /*0f50*/  IMAD.MOV.U32 R109, RZ, RZ, RZ ;  /* 0x000000ffff6d7224 */ /* 0x000fe200078e00ff */
[----:B------:R-:W-:Y:S01]  /*0f60*/  LOP3.LUT R111, R111, R102, R100, 0x96, !PT ;  /* 0x000000666f6f7212 */ /* 0x000fe200078e9664 */
[----:B------:R-:W-:Y:S02]  /*0f70*/  IMAD R108, R101, -0x326172a9, RZ ;  /* 0xcd9e8d57656c7824 */ /* 0x000fe400078e02ff */
[----:B0123--:R-:W-:-:S07]  /*0f80*/  IMAD R170, R0, -0x2daee0ad, RZ ;  /* 0xd2511f5300aa7824 */ /* 0x00ffce00078e02ff */
.L_x_11702:
[----:B------:R-:W-:-:S13]  /*0f90*/  LOP3.LUT P1, RZ, R162, 0x40, RZ, 0xc0, !PT ;  /* 0x00000040a2ff7812 */ /* 0x000fda000782c0ff */
[----:B------:R-:W0:Y:S02]  /*0fa0*/  @P1 LDC.64 R100, c[0x0][0x3e0] ;  /* 0x0000f800ff641b82 */ /* 0x000e240000000a00 */
[----:B0-----:R-:W-:-:S06]  /*0fb0*/  @P1 IMAD.WIDE R100, R114, 0x2, R100 ;  /* 0x0000000272641825 */ /* 0x001fcc00078e0264 */
[----:B------:R-:W2:Y:S01]  /*0fc0*/  @P1 LDG.E.U16 R100, desc[UR6][R100.64] ;  /* 0x0000000664641981 */ /* 0x000ea2000c1e1500 */
[----:B------:R-:W-:Y:S01]  /*0fd0*/  IMAD R102, R114, UR12, RZ ;  /* 0x0000000c72667c24 */ /* 0x000fe2000f8e02ff */
[----:B------:R-:W-:Y:S01]  /*0fe0*/  ISETP.GE.U32.AND P0, PT, R115, 0x20, PT ;  /* 0x000000207300780c */ /* 0x000fe20003f06070 */
[----:B------:R-:W-:Y:S01]  /*0ff0*/  HFMA2 R168, -RZ, RZ, 1.875, 0 ;  /* 0x3f800000ffa87431 */ /* 0x000fe200000001ff */
[----:B------:R-:W0:Y:S01]  /*1000*/  S2R R0, SR_TID.X ;  /* 0x0000000000007919 */ /* 0x000e220000002100 */
[----:B------:R-:W-:Y:S01]  /*1010*/  LOP3.LUT R162, R162, 0xffffffef, RZ, 0xc0, !PT ;  /* 0xffffffefa2a27812 */ /* 0x000fe200078ec0ff */
[----:B------:R-:W-:Y:S01]  /*1020*/  BSSY.RECONVERGENT B0, `(.L_x_11186) ;  /* 0x0000672000007945 */ /* 0x000fe20003800200 */
[----:B------:R-:W-:-:S04]  /*1030*/  SHF.R.S32.HI R103, RZ, 0x1f, R102 ;  /* 0x0000001fff677819 */ /* 0x000fc80000011466 */
[----:B------:R-:W-:-:S04]  /*1040*/  LEA.HI R103, R103, R102, RZ, 0x3 ;  /* 0x0000006667677211 */ /* 0x000fc800078f18ff */
[----:B------:R-:W-:Y:S02]  /*1050*/  @P0 LOP3.LUT R162, R162, 0x10, RZ, 0xfc, !PT ;  /* 0x00000010a2a20812 */ /* 0x000fe400078efcff */
[----:B0-----:R-:W-:-:S04]  /*1060*/  LOP3.LUT R104, R0, 0x1f, RZ, 0xc0, !PT ;  /* 0x0000001f00687812 */ /* 0x001fc800078ec0ff */
[----:B------:R-:W-:-:S05]  /*1070*/  LEA.HI.SX32 R129, R103, R104, 0x1d ;  /* 0x0000006867817211 */ /* 0x000fca00078feaff */
[----:B------:R-:W-:Y:S02]  /*1080*/  IMAD.MOV.U32 R169, RZ, RZ, R129 ;  /* 0x000000ffffa97224 */ /* 0x000fe400078e0081 */
        /* <DEDUP_REMOVED lines=22> */
.L_x_54200:
[----:B------:R-:W-:Y:S05]  /*11f0*/  BRX R130 -0x1200                                       (*"BRANCH_TARGETS .L_x_54201,.L_x_54202,.L_x_54203"*) ;  /* 0xffffffec82807949 */ /* 0x000fea000383ffff */
.L_x_54203:
[----:B------:R-:W-:Y:S01]  /*1200*/  VIADD R127, R110, 0x1 ;  /* 0x000000016e7f7836 */ /* 0x000fe20000000000 */
[----:B------:R-:W-:Y:S01]  /*1210*/  MOV R172, R170 ;  /* 0x000000aa00ac7202 */ /* 0x000fe20000000f00 */
[----:B------:R-:W-:Y:S01]  /*1220*/  IMAD.MOV.U32 R128, RZ, RZ, R111 ;  /* 0x000000ffff807224 */ /* 0x000fe200078e006f */
[----:B------:R-:W-:Y:S06]  /*1230*/  BRA `(.L_x_11190) ;  /* 0x0000000400387947 */ /* 0x000fec0003800000 */
.L_x_54201:
[----:B------:R-:W-:Y:S01]  /*1240*/  IMAD.MOV.U32 R172, RZ, RZ, R170 ;  /* 0x000000ffffac7224 */ /* 0x000fe200078e00aa */
[----:B------:R-:W-:Y:S01]  /*1250*/  MOV R127, 0x3 ;  /* 0x00000003007f7802 */ /* 0x000fe20000000f00 */
[----:B------:R-:W-:Y:S01]  /*1260*/  IMAD.MOV.U32 R128, RZ, RZ, R112 ;  /* 0x000000ffff807224 */ /* 0x000fe200078e0070 */
[----:B------:R-:W-:Y:S06]  /*1270*/  BRA `(.L_x_11190) ;  /* 0x0000000400287947 */ /* 0x000fec0003800000 */
.L_x_54202:
        /* <DEDUP_REMOVED lines=13> */
.L_x_11192:
[----:B------:R-:W-:Y:S05]  /*1350*/  BSYNC.RECONVERGENT B2 ;  /* 0x0000000000027941 */ /* 0x000fea0003800200 */
.L_x_11191:
        /* <DEDUP_REMOVED lines=48> */
[----:B------:R-:W-:-:S04]  /*1660*/  IMAD.WIDE.U32 R130, R130, -0x326172a9, RZ ;  /* 0xcd9e8d5782827825 */ /* 0x000fc800078e00ff */
[----:B------:R-:W-:Y:S01]  /*1670*/  VIADD R143, R3, 0xdb3d7428 ;  /* 0xdb3d7428038f7836 */ /* 0x000fe20000000000 */
[----:B------:R-:W-:Y:S01]  /*1680*/  LOP3.LUT R172, R127, R154, R131, 0x96, !PT ;  /* 0x0000009a7fac7212 */ /* 0x000fe200078e9683 */
[----:B------:R-:W-:-:S03]  /*1690*/  VIADD R127, R3, 0x96a522ad ;  /* 0x96a522ad037f7836 */ /* 0x000fc60000000000 */
[----:B------:R-:W-:Y:S01]  /*16a0*/  LOP3.LUT R142, R143, R142, R111, 0x96, !PT ;  /* 0x0000008e8f8e7212 */ /* 0x000fe200078e966f */
[----:B------:R-:W-:-:S04]  /*16b0*/  IMAD.WIDE.U32 R172, R172, -0x2daee0ad, RZ ;  /* 0xd2511f53acac7825 */ /* 0x000fc800078e00ff */
[----:B------:R-:W-:Y:S01]  /*16c0*/  IMAD.WIDE.U32 R142, R142, -0x326172a9, RZ ;  /* 0xcd9e8d578e8e7825 */ /* 0x000fe200078e00ff */
[----:B------:R-:W-:-:S03]  /*16d0*/  LOP3.LUT R112, R127, R110, R173, 0x96, !PT ;  /* 0x0000006e7f707212 */ /* 0x000fc600078e96ad */
[----:B------:R-:W-:Y:S01]  /*16e0*/  VIADD R111, R2, 0x8ff34781 ;  /* 0x8ff34781026f7836 */ /* 0x000fe20000000000 */
[----:B------:R-:W-:Y:S01]  /*16f0*/  MOV R108, R142 ;  /* 0x0000008e006c7202 */ /* 0x000fe20000000f00 */
[----:B------:R-:W-:-:S03]  /*1700*/  IMAD.MOV.U32 R127, RZ, RZ, RZ ;  /* 0x000000ffff7f7224 */ /* 0x000fc600078e00ff */
[----:B------:R-:W-:-:S07]  /*1710*/  LOP3.LUT R111, R111, R130, R143, 0x96, !PT ;  /* 0x000000826f6f7212 */ /* 0x000fce00078e968f */
.L_x_11190:
[----:B------:R-:W-:Y:S05]  /*1720*/  BSYNC.RECONVERGENT B1 ;  /* 0x0000000000017941 */ /* 0x000fea0003800200 */
.L_x_11189:
        /* <DEDUP_REMOVED lines=12> */
[C---:B------:R-:W-:Y:S01]  /*17f0*/  IMAD.U32 R131, R100.reuse, 0x10000, RZ ;  /* 0x0001000064837824 */ /* 0x040fe200078e00ff */
[----:B------:R-:W-:Y:S01]  /*1800*/  PRMT R100, R100, 0x7632, R100 ;  /* 0x0000763264647816 */ /* 0x000fe20000000064 */
[----:B0-----:R-:W-:-:S02]  /*1810*/  FMUL.FTZ R128, R128, R155 ;  /* 0x0000009b80807220 */ /* 0x001fc40000410000 */
[----:B-1----:R-:W-:Y:S01]  /*1820*/  FSETP.GTU.FTZ.AND P0, PT, R110, R169, PT ;  /* 0x000000a96e00720b */ /* 0x002fe20003f1c000 */
[----:B------:R-:W-:-:S03]  /*1830*/  IMAD.MOV.U32 R110, RZ, RZ, R108 ;  /* 0x000000ffff6e7224 */ /* 0x000fc600078e006c */
[----:B------:R-:W-:Y:S02]  /*1840*/  FSEL R128, R128, RZ, !P0 ;  /* 0x000000ff80807208 */ /* 0x000fe40004000000 */
        /* <DEDUP_REMOVED lines=12> */
.L_x_11195:
        /* <DEDUP_REMOVED lines=13> */
.L_x_11197:
[----:B------:R-:W-:Y:S05]  /*19e0*/  BSYNC.RECONVERGENT B2 ;  /* 0x0000000000027941 */ /* 0x000fea0003800200 */
.L_x_11196:
[----:B------:R-:W-:Y:S01]  /*19f0*/  IMAD.WIDE.U32 R130, R116, -0x326172a9, RZ ;  /* 0xcd9e8d5774827825 */ /* 0x000fe200078e00ff */
[----:B------:R-:W-:-:S03]  /*1a00*/  LOP3.LUT R174, R109, R111, R3, 0x96, !PT ;  /* 0x0000006f6dae7212 */ /* 0x000fc600078e9603 */
[----:B------:R-:W-:Y:S01]  /*1a10*/  VIADD R111, R2, 0x9e3779b9 ;  /* 0x9e3779b9026f7836 */ /* 0x000fe20000000000 */
        /* <DEDUP_REMOVED lines=33> */
[C---:B------:R-:W-:Y:S02]  /*1c30*/  IADD3 R127, PT, PT, R2.reuse, -0x4ab325aa, RZ ;  /* 0xb54cda56027f7810 */ /* 0x040fe40007ffe0ff */
        /* <DEDUP_REMOVED lines=19> */
[----:B------:R-:W-:Y:S01]  /*1d70*/  IMAD.MOV.U32 R108, RZ, RZ, R174 ;  /* 0x000000ffff6c7224 */ /* 0x000fe200078e00ae */
[----:B------:R-:W-:Y:S01]  /*1d80*/  LOP3.LUT R112, R127, R110, R143, 0x96, !PT ;  /* 0x0000006e7f707212 */ /* 0x000fe200078e968f */
[----:B------:R-:W-:Y:S01]  /*1d90*/  IMAD.MOV.U32 R110, RZ, RZ, R172 ;  /* 0x000000ffff6e7224 */ /* 0x000fe200078e00ac */
[----:B------:R-:W-:Y:S01]  /*1da0*/  MOV R172, R142 ;  /* 0x0000008e00ac7202 */ /* 0x000fe20000000f00 */
[----:B------:R-:W-:-:S07]  /*1db0*/  IMAD.MOV.U32 R130, RZ, RZ, RZ ;  /* 0x000000ffff827224 */ /* 0x000fce00078e00ff */
.L_x_11194:
[----:B------:R-:W-:Y:S05]  /*1dc0*/  BSYNC.RECONVERGENT B1 ;  /* 0x0000000000017941 */ /* 0x000fea0003800200 */
.L_x_11193:
[----:B------:R-:W-:Y:S01]  /*1dd0*/  I2FP.F32.U32 R127, R110 ;  /* 0x0000006e007f7245 */ /* 0x000fe20000201000 */
[----:B------:R-:W-:Y:S01]  /*1de0*/  IMAD.U32 R131, R104, 0x10000, RZ ;  /* 0x0001000068837824 */ /* 0x000fe200078e00ff */
[----:B------:R-:W-:Y:S01]  /*1df0*/  ISETP.NE.AND P1, PT, R130, 0x1, PT ;  /* 0x000000018200780c */ /* 0x000fe20003f25270 */
[----:B------:R-:W-:Y:S02]  /*1e00*/  BSSY.RECONVERGENT B1, `(.L_x_11198) ;  /* 0x000005f000017945 */ /* 0x000fe40003800200 */
[----:B------:R-:W-:Y:S01]  /*1e10*/  FFMA.FTZ R104, R127, R170, 1.1641532182693481445e-10 ;  /* 0x2f0000007f687423 */ /* 0x000fe200000100aa */
[----:B------:R-:W-:Y:S01]  /*1e20*/  FMUL.FTZ R110, R131, R168 ;  /* 0x000000a8836e7220 */ /* 0x000fe20000410000 */
[----:B------:R-:W-:Y:S01]  /*1e30*/  SHF.L.U32 R127, R100, 0x10, RZ ;  /* 0x00000010647f7819 */ /* 0x000fe200000006ff */
[----:B------:R-:W-:Y:S02]  /*1e40*/  IMAD.MOV.U32 R100, RZ, RZ, R108 ;  /* 0x000000ffff647224 */ /* 0x000fe400078e006c */
        /* <DEDUP_REMOVED lines=15> */
.L_x_11200:
        /* <DEDUP_REMOVED lines=13> */
.L_x_11202:
[----:B------:R-:W-:Y:S05]  /*2010*/  BSYNC.RECONVERGENT B2 ;  /* 0x0000000000027941 */ /* 0x000fea0003800200 */
.L_x_11201:
        /* <DEDUP_REMOVED lines=11> */
[----:B------:R-:W-:Y:S02]  /*20d0*/  VIADD R143, R2, 0x3c6ef372 ;  /* 0x3c6ef372028f7836 */ /* 0x000fe40000000000 */
[----:B------:R-:W-:-:S04]  /*20e0*/  IMAD.WIDE.U32 R110, R111, -0x2daee0ad, RZ ;  /* 0xd2511f536f6e7825 */ /* 0x000fc800078e00ff */
[----:B------:R-:W-:Y:S01]  /*20f0*/  IMAD.WIDE.U32 R130, R131, -0x326172a9, RZ ;  /* 0xcd9e8d5783827825 */ /* 0x000fe200078e00ff */
[----:B------:R-:W-:Y:S02]  /*2100*/  LOP3.LUT R171, R171, R142, R111, 0x96, !PT ;  /* 0x0000008eabab7212 */ /* 0x000fe400078e966f */
[----:B------:R-:W-:Y:S02]  /*2110*/  IADD3 R111, PT, PT, R2, -0x255992d5, RZ ;  /* 0xdaa66d2b026f7810 */ /* 0x000fe40007ffe0ff */
        /* <DEDUP_REMOVED lines=13> */
[----:B------:R-:W-:Y:S02]  /*21f0*/  VIADD R131, R3, 0xa9066899 ;  /* 0xa906689903837836 */ /* 0x000fe40000000000 */
[----:B------:R-:W-:Y:S01]  /*2200*/  IMAD.WIDE.U32 R174, R171, -0x326172a9, RZ ;  /* 0xcd9e8d57abae7825 */ /* 0x000fe200078e00ff */
[----:B------:R-:W-:-:S03]  /*2210*/  IADD3 R171, PT, PT, R3, 0x646e171e, RZ ;  /* 0x646e171e03ab7810 */ /* 0x000fc60007ffe0ff */
[----:B------:R-:W-:Y:S01]  /*2220*/  IMAD.WIDE.U32 R142, R143, -0x2daee0ad, RZ ;  /* 0xd2511f538f8e7825 */ /* 0x000fe200078e00ff */
[----:B------:R-:W-:-:S04]  /*2230*/  LOP3.LUT R111, R111, R130, R175, 0x96, !PT ;  /* 0x000000826f6f7212 */ /* 0x000fc800078e96af */
        /* <DEDUP_REMOVED lines=23> */
[----:B------:R-:W-:Y:S01]  /*23b0*/  IMAD.MOV.U32 R108, RZ, RZ, R174 ;  /* 0x000000ffff6c7224 */ /* 0x000fe200078e00ae */
[----:B------:R-:W-:Y:S01]  /*23c0*/  LOP3.LUT R112, R131, R110, R143, 0x96, !PT ;  /* 0x0000006e83707212 */ /* 0x000fe200078e968f */
[----:B------:R-:W-:Y:S02]  /*23d0*/  IMAD.MOV.U32 R172, RZ, RZ, R142 ;  /* 0x000000ffffac7224 */ /* 0x000fe400078e008e */
[----:B------:R-:W-:-:S07]  /*23e0*/  IMAD.MOV.U32 R110, RZ, RZ, RZ ;  /* 0x000000ffff6e7224 */ /* 0x000fce00078e00ff */
.L_x_11199:
[----:B------:R-:W-:Y:S05]  /*23f0*/  BSYNC.RECONVERGENT B1 ;  /* 0x0000000000017941 */ /* 0x000fea0003800200 */
.L_x_11198:
[----:B------:R-:W-:Y:S01]  /*2400*/  I2FP.F32.U32 R131, R100 ;  /* 0x0000006400837245 */ /* 0x000fe20000201000 */
[----:B------:R-:W-:Y:S01]  /*2410*/  BSSY.RECONVERGENT B1, `(.L_x_11203) ;  /* 0x0000063000017945 */ /* 0x000fe20003800200 */
[----:B------:R-:W-:Y:S02]  /*2420*/  SHF.L.U32 R143, R105, 0x10, RZ ;  /* 0x00000010698f7819 */ /* 0x000fe400000006ff */
[----:B------:R-:W-:Y:S01]  /*2430*/  ISETP.NE.AND P2, PT, R110, 0x1, PT ;  /* 0x000000016e00780c */ /* 0x000fe20003f45270 */
[----:B------:R-:W-:Y:S01]  /*2440*/  FFMA.FTZ R100, R131, R170, 1.1641532182693481445e-10 ;  /* 0x2f00000083647423 */ /* 0x000fe200000100aa */
[----:B------:R-:W-:Y:S02]  /*2450*/  IMAD.U32 R131, R101, 0x10000, RZ ;  /* 0x0001000065837824 */ /* 0x000fe400078e00ff */
[----:B------:R-:W-:Y:S01]  /*2460*/  FMUL.FTZ R104, R143, R168 ;  /* 0x000000a88f687220 */ /* 0x000fe20000410000 */
[----:B------:R-:W-:Y:S02]  /*2470*/  PRMT R154, R101, 0x7632, R154 ;  /* 0x00007632659a7816 */ /* 0x000fe4000000009a */
[----:B------:R-:W-:Y:S01]  /*2480*/  FSETP.GTU.FTZ.AND P1, PT, R100, R169, PT ;  /* 0x000000a96400720b */ /* 0x000fe20003f3c000 */
[----:B------:R-:W-:Y:S01]  /*2490*/  FMUL.FTZ R104, R104, R155 ;  /* 0x0000009b68687220 */ /* 0x000fe20000410000 */
[----:B------:R-:W-:-:S04]  /*24a0*/  MOV R101, R108 ;  /* 0x0000006c00657202 */ /* 0x000fc80000000f00 */
[----:B------:R-:W-:Y:S02]  /*24b0*/  FSEL R104, R104, RZ, !P1 ;  /* 0x000000ff68687208 */ /* 0x000fe40004800000 */
[----:B------:R-:W-:-:S03]  /*24c0*/  PLOP3.LUT P1, PT, P1, PT, PT, 0x8, 0x80 ;  /* 0x000000000080781c */ /* 0x000fc60000f2e170 */
[--C-:B------:R-:W-:Y:S01]  /*24d0*/  FADD.FTZ R130, R104, R131.reuse ;  /* 0x0000008368827221 */ /* 0x100fe20000010000 */
[----:B------:R-:W-:Y:S01]  /*24e0*/  PRMT R131, R105, 0x7632, R131 ;  /* 0x0000763269837816 */ /* 0x000fe20000000083 */
[----:B------:R-:W-:Y:S01]  /*24f0*/  IMAD.MOV.U32 R105, RZ, RZ, 0x2 ;  /* 0x00000002ff697424 */ /* 0x000fe200078e00ff */
        /* <DEDUP_REMOVED lines=9> */
.L_x_11205:
        /* <DEDUP_REMOVED lines=13> */
.L_x_11207:
[----:B------:R-:W-:Y:S05]  /*2660*/  BSYNC.RECONVERGENT B2 ;  /* 0x0000000000027941 */ /* 0x000fea0003800200 */
.L_x_11206:
        /* <DEDUP_REMOVED lines=55> */
[----:B------:R-:W-:Y:S01]  /*29e0*/  LOP3.LUT R112, R105, R104, R101, 0x96, !PT ;  /* 0x0000006869707212 */ /* 0x000fe200078e9665 */
[----:B------:R-:W-:Y:S02]  /*29f0*/  HFMA2 R105, -RZ, RZ, 0, 0 ;  /* 0x00000000ff697431 */ /* 0x000fe400000001ff */
[----:B------:R-:W-:Y:S01]  /*2a00*/  IMAD.MOV.U32 R101, RZ, RZ, R172 ;  /* 0x000000ffff657224 */ /* 0x000fe200078e00ac */
[----:B------:R-:W-:Y:S01]  /*2a10*/  LOP3.LUT R111, R111, R110, R143, 0x96, !PT ;  /* 0x0000006e6f6f7212 */ /* 0x000fe200078e968f */
[----:B------:R-:W-:Y:S01]  /*2a20*/  IMAD.MOV.U32 R172, RZ, RZ, R100 ;  /* 0x000000ffffac7224 */ /* 0x000fe200078e0064 */
[----:B------:R-:W-:-:S07]  /*2a30*/  MOV R108, R142 ;  /* 0x0000008e006c7202 */ /* 0x000fce0000000f00 */
.L_x_11204:
[----:B------:R-:W-:Y:S05]  /*2a40*/  BSYNC.RECONVERGENT B1 ;  /* 0x0000000000017941 */ /* 0x000fea0003800200 */
.L_x_11203:
[----:B------:R-:W-:Y:S01]  /*2a50*/  I2FP.F32.U32 R101, R101 ;  /* 0x0000006500657245 */ /* 0x000fe20000201000 */
[----:B------:R-:W-:Y:S01]  /*2a60*/  IMAD.U32 R131, R131, 0x10000, RZ ;  /* 0x0001000083837824 */ /* 0x000fe200078e00ff */
[----:B------:R-:W-:Y:S01]  /*2a70*/  ISETP.NE.AND P3, PT, R105, 0x1, PT ;  /* 0x000000016900780c */ /* 0x000fe20003f65270 */
[----:B------:R-:W-:Y:S01]  /*2a80*/  BSSY.RECONVERGENT B1, `(.L_x_11208) ;  /* 0x000005f000017945 */ /* 0x000fe20003800200 */
[----:B------:R-:W-:Y:S02]  /*2a90*/  HFMA2 R110, -RZ, RZ, 0, 1.1920928955078125e-07 ;  /* 0x00000002ff6e7431 */ /* 0x000fe400000001ff */
[----:B------:R-:W-:Y:S01]  /*2aa0*/  FFMA.FTZ R100, R101, R170, 1.1641532182693481445e-10 ;  /* 0x2f00000065647423 */ /* 0x000fe200000100aa */
[----:B------:R-:W-:Y:S01]  /*2ab0*/  FMUL.FTZ R104, R131, R168 ;  /* 0x000000a883687220 */ /* 0x000fe20000410000 */
[----:B------:R-:W-:Y:S02]  /*2ac0*/  IMAD.U32 R131, R154, 0x10000, RZ ;  /* 0x000100009a837824 */ /* 0x000fe400078e00ff */
[----:B------:R-:W-:-:S02]  /*2ad0*/  IMAD.MOV.U32 R101, RZ, RZ, R108 ;  /* 0x000000ffff657224 */ /* 0x000fc400078e006c */
        /* <DEDUP_REMOVED lines=14> */
.L_x_11210:
        /* <DEDUP_REMOVED lines=13> */
.L_x_11212:
[----:B------:R-:W-:Y:S05]  /*2c90*/  BSYNC.RECONVERGENT B2 ;  /* 0x0000000000027941 */ /* 0x000fea0003800200 */
.L_x_11211:
        /* <DEDUP_REMOVED lines=56> */
[----:B------:R-:W-:Y:S01]  /*3020*/  IMAD.MOV.U32 R101, RZ, RZ, R172 ;  /* 0x000000ffff657224 */ /* 0x000fe200078e00ac */
[----:B------:R-:W-:Y:S01]  /*3030*/  MOV R172, R100 ;  /* 0x0000006400ac7202 */ /* 0x000fe20000000f00 */
[----:B------:R-:W-:Y:S01]  /*3040*/  IMAD.MOV.U32 R108, RZ, RZ, R142 ;  /* 0x000000ffff6c7224 */ /* 0x000fe200078e008e */
[----:B------:R-:W-:Y:S01]  /*3050*/  LOP3.LUT R111, R111, R110, R143, 0x96, !PT ;  /* 0x0000006e6f6f7212 */ /* 0x000fe200078e968f */
[----:B------:R-:W-:-:S07]  /*3060*/  IMAD.MOV.U32 R110, RZ, RZ, RZ ;  /* 0x000000ffff6e7224 */ /* 0x000fce00078e00ff */
.L_x_11209:
[----:B------:R-:W-:Y:S05]  /*3070*/  BSYNC.RECONVERGENT B1 ;  /* 0x0000000000017941 */ /* 0x000fea0003800200 */
.L_x_11208:
[----:B------:R-:W-:Y:S01]  /*3080*/  I2FP.F32.U32 R101, R101 ;  /* 0x0000006500657245 */ /* 0x000fe20000201000 */
[----:B------:R-:W-:Y:S01]  /*3090*/  IMAD.U32 R105, R106, 0x10000, RZ ;  /* 0x000100006a697824 */ /* 0x000fe200078e00ff */
[----:B------:R-:W-:Y:S01]  /*30a0*/  ISETP.NE.AND P4, PT, R110, 0x1, PT ;  /* 0x000000016e00780c */ /* 0x000fe20003f85270 */
[----:B------:R-:W-:Y:S01]  /*30b0*/  BSSY.RECONVERGENT B1, `(.L_x_11213) ;  /* 0x0000061000017945 */ /* 0x000fe20003800200 */
[----:B------:R-:W-:Y:S01]  /*30c0*/  PRMT R106, R106, 0x7632, R106 ;  /* 0x000076326a6a7816 */ /* 0x000fe2000000006a */
[----:B------:R-:W-:Y:S01]  /*30d0*/  FFMA.FTZ R100, R101, R170, 1.1641532182693481445e-10 ;  /* 0x2f00000065647423 */ /* 0x000fe200000100aa */
[----:B------:R-:W-:Y:S01]  /*30e0*/  FMUL.FTZ R104, R105, R168 ;  /* 0x000000a869687220 */ /* 0x000fe20000410000 */
[C---:B------:R-:W-:Y:S01]  /*30f0*/  SHF.L.U32 R101, R102.reuse, 0x10, RZ ;  /* 0x0000001066657819 */ /* 0x040fe200000006ff */
        /* <DEDUP_REMOVED lines=17> */
.L_x_11215:
        /* <DEDUP_REMOVED lines=13> */
.L_x_11217:
[----:B------:R-:W-:Y:S05]  /*32e0*/  BSYNC.RECONVERGENT B2 ;  /* 0x0000000000027941 */ /* 0x000fea0003800200 */
.L_x_11216:
        /* <DEDUP_REMOVED lines=16> */
[----:B------:R-:W-:Y:S01]  /*33f0*/  IMAD.MOV.U32 R154, RZ, RZ, RZ ;  /* 0x000000ffff9a7224 */ /* 0x000fe200078e00ff */
        /* <DEDUP_REMOVED lines=39> */
[----:B------:R-:W-:Y:S02]  /*3670*/  LOP3.LUT R112, R143, R104, R101, 0x96, !PT ;  /* 0x000000688f707212 */ /* 0x000fe400078e9665 */
[----:B------:R-:W-:Y:S01]  /*3680*/  MOV R101, R172 ;  /* 0x000000ac00657202 */ /* 0x000fe20000000f00 */
[----:B------:R-:W-:Y:S01]  /*3690*/  IMAD.MOV.U32 R108, RZ, RZ, R110 ;  /* 0x000000ffff6c7224 */ /* 0x000fe200078e006e */
[----:B------:R-:W-:Y:S01]  /*36a0*/  LOP3.LUT R111, R105, R174, R111, 0x96, !PT ;  /* 0x000000ae696f7212 */ /* 0x000fe200078e966f */
[----:B------:R-:W-:-:S07]  /*36b0*/  IMAD.MOV.U32 R172, RZ, RZ, R100 ;  /* 0x000000ffffac7224 */ /* 0x000fce00078e0064 */
.L_x_11214:
[----:B------:R-:W-:Y:S05]  /*36c0*/  BSYNC.RECONVERGENT B1 ;  /* 0x0000000000017941 */ /* 0x000fea0003800200 */
.L_x_11213:
        /* <DEDUP_REMOVED lines=23> */
.L_x_11220:
        /* <DEDUP_REMOVED lines=13> */
.L_x_11222:
[----:B------:R-:W-:Y:S05]  /*3910*/  BSYNC.RECONVERGENT B2 ;  /* 0x0000000000027941 */ /* 0x000fea0003800200 */
.L_x_11221:
        /* <DEDUP_REMOVED lines=55> */
[----:B------:R-:W-:Y:S02]  /*3c90*/  HFMA2 R104, -RZ, RZ, 0, 0 ;  /* 0x00000000ff687431 */ /* 0x000fe400000001ff */
[----:B------:R-:W-:Y:S01]  /*3ca0*/  VIADD R105, R2, 0x8ff34781 ;  /* 0x8ff3478102697836 */ /* 0x000fe20000000000 */
[----:B------:R-:W-:Y:S01]  /*3cb0*/  MOV R108, R110 ;  /* 0x0000006e006c7202 */ /* 0x000fe20000000f00 */
[----:B------:R-:W-:Y:S02]  /*3cc0*/  IMAD.MOV.U32 R101, RZ, RZ, R172 ;  /* 0x000000ffff657224 */ /* 0x000fe400078e00ac */
[----:B------:R-:W-:Y:S01]  /*3cd0*/  IMAD.MOV.U32 R172, RZ, RZ, R100 ;  /* 0x000000ffffac7224 */ /* 0x000fe200078e0064 */
[----:B------:R-:W-:-:S07]  /*3ce0*/  LOP3.LUT R111, R105, R174, R111, 0x96, !PT ;  /* 0x000000ae696f7212 */ /* 0x000fce00078e966f */
.L_x_11219:
[----:B------:R-:W-:Y:S05]  /*3cf0*/  BSYNC.RECONVERGENT B1 ;  /* 0x0000000000017941 */ /* 0x000fea0003800200 */
.L_x_11218:
        /* <DEDUP_REMOVED lines=25> */
.L_x_11225:
        /* <DEDUP_REMOVED lines=15> */
.L_x_11227:
[----:B------:R-:W-:Y:S05]  /*3f80*/  BSYNC.RECONVERGENT B2 ;  /* 0x0000000000027941 */ /* 0x000fea0003800200 */
.L_x_11226:
        /* <DEDUP_REMOVED lines=45> */
[----:B------:R-:W-:-:S03]  /*4260*/  VIADD R103, R2, 0xf1bbcdc8 ;  /* 0xf1bbcdc802677836 */ /* 0x000fc60000000000 */
        /* <DEDUP_REMOVED lines=15> */
.L_x_11224:
[----:B------:R-:W-:Y:S05]  /*4360*/  BSYNC.RECONVERGENT B1 ;  /* 0x0000000000017941 */ /* 0x000fea0003800200 */
.L_x_11223:
        /* <DEDUP_REMOVED lines=11> */
[----:B------:R-:W-:Y:S01]  /*4420*/  FADD.FTZ R155, R100, R171 ;  /* 0x000000ab649b7221 */ /* 0x000fe20000010000 */
[----:B------:R-:W-:-:S04]  /*4430*/  F2FP.BF16.F32.PACK_AB R100, R127, R128 ;  /* 0x000000807f64723e */ /* 0x000fc800000010ff */
[----:B------:R-:W-:Y:S01]  /*4440*/  F2FP.BF16.F32.PACK_AB R103, R155, R154 ;  /* 0x0000009a9b67723e */ /* 0x000fe200000010ff */
[----:B------:R-:W-:Y:S06]  /*4450*/  BRA `(.L_x_11228) ;  /* 0x0000003000647947 */ /* 0x000fec0003800000 */
.L_x_11188:
        /* <DEDUP_REMOVED lines=16> */
.L_x_11231:
        /* <DEDUP_REMOVED lines=13> */
.L_x_11233:
[----:B------:R-:W-:Y:S05]  /*4630*/  BSYNC.RECONVERGENT B2 ;  /* 0x0000000000027941 */ /* 0x000fea0003800200 */
.L_x_11232:
        /* <DEDUP_REMOVED lines=55> */
[----:B------:R-:W-:Y:S01]  /*49b0*/  MOV R102, R170 ;  /* 0x000000aa00667202 */ /* 0x000fe20000000f00 */
[----:B------:R-:W-:Y:S02]  /*49c0*/  VIADD R103, R3, 0x96a522ad ;  /* 0x96a522ad03677836 */ /* 0x000fe40000000000 */
[----:B------:R-:W-:Y:S02]  /*49d0*/  IMAD.MOV.U32 R108, RZ, RZ, R110 ;  /* 0x000000ffff6c7224 */ /* 0x000fe400078e006e */
[----:B------:R-:W-:Y:S01]  /*49e0*/  IMAD.MOV.U32 R130, RZ, RZ, RZ ;  /* 0x000000ffff827224 */ /* 0x000fe200078e00ff */
[----:B------:R-:W-:-:S07]  /*49f0*/  LOP3.LUT R112, R103, R100, R173, 0x96, !PT ;  /* 0x0000006467707212 */ /* 0x000fce00078e96ad */
.L_x_11230:
[----:B------:R-:W-:Y:S05]  /*4a00*/  BSYNC.RECONVERGENT B1 ;  /* 0x0000000000017941 */ /* 0x000fea0003800200 */
.L_x_11229:
        /* <DEDUP_REMOVED lines=11> */
[----:B0-----:R-:W-:Y:S01]  /*4ac0*/  FSETP.GTU.FTZ.AND P0, PT, R103, R100, PT ;  /* 0x000000646700720b */ /* 0x001fe20003f1c000 */
[----:B------:R-:W-:-:S03]  /*4ad0*/  IMAD.MOV.U32 R103, RZ, RZ, R108 ;  /* 0x000000ffff677224 */ /* 0x000fc600078e006c */
        /* <DEDUP_REMOVED lines=14> */
.L_x_11236:
        /* <DEDUP_REMOVED lines=13> */
.L_x_11238:
[----:B------:R-:W-:Y:S05]  /*4c90*/  BSYNC.RECONVERGENT B2 ;  /* 0x0000000000027941 */ /* 0x000fea0003800200 */
.L_x_11237:
        /* <DEDUP_REMOVED lines=56> */
[----:B------:R-:W-:-:S03]  /*5020*/  IMAD.MOV.U32 R108, RZ, RZ, R154 ;  /* 0x000000ffff6c7224 */ /* 0x000fc600078e009a */
[----:B------:R-:W-:Y:S01]  /*5030*/  LOP3.LUT R112, R103, R110, R143, 0x96, !PT ;  /* 0x0000006e67707212 */ /* 0x000fe200078e968f */
[----:B------:R-:W-:Y:S01]  /*5040*/  IMAD.MOV.U32 R110, RZ, RZ, RZ ;  /* 0x000000ffff6e7224 */ /* 0x000fe200078e00ff */
[----:B------:R-:W-:Y:S01]  /*5050*/  MOV R103, R172 ;  /* 0x000000ac00677202 */ /* 0x000fe20000000f00 */
[----:B------:R-:W-:-:S07]  /*5060*/  IMAD.MOV.U32 R172, RZ, RZ, R142 ;  /* 0x000000ffffac7224 */ /* 0x000fce00078e008e */
.L_x_11235:
[----:B------:R-:W-:Y:S05]  /*5070*/  BSYNC.RECONVERGENT B1 ;  /* 0x0000000000017941 */ /* 0x000fea0003800200 */
.L_x_11234:
[----:B------:R-:W-:Y:S01]  /*5080*/  ISETP.NE.AND P2, PT, R110, 0x1, PT ;  /* 0x000000016e00780c */ /* 0x000fe20003f45270 */
[----:B------:R-:W-:Y:S01]  /*5090*/  BSSY.RECONVERGENT B1, `(.L_x_11239) ;  /* 0x000005f000017945 */ /* 0x000fe20003800200 */
[----:B------:R-:W-:Y:S01]  /*50a0*/  I2FP.F32.U32 R103, R103 ;  /* 0x0000006700677245 */ /* 0x000fe20000201000 */
[----:B------:R-:W-:Y:S01]  /*50b0*/  IMAD.MOV.U32 R142, RZ, RZ, 0x2 ;  /* 0x00000002ff8e7424 */ /* 0x000fe200078e00ff */
[----:B------:R-:W-:-:S03]  /*50c0*/  SHF.L.U32 R127, R104, 0x10, RZ ;  /* 0x00000010687f7819 */ /* 0x000fc600000006ff */
[----:B------:R-:W-:Y:S02]  /*50d0*/  FFMA.FTZ R103, R103, R102, 1.1641532182693481445e-10 ;  /* 0x2f00000067677423 */ /* 0x000fe40000010066 */
[----:B------:R-:W-:-:S03]  /*50e0*/  FMUL.FTZ R104, R127, R168 ;  /* 0x000000a87f687220 */ /* 0x000fc60000410000 */
[----:B------:R-:W-:Y:S01]  /*50f0*/  FSETP.GTU.FTZ.AND P1, PT, R103, R100, PT ;  /* 0x000000646700720b */ /* 0x000fe20003f3c000 */
[----:B------:R-:W-:Y:S01]  /*5100*/  FMUL.FTZ R104, R104, R101 ;  /* 0x0000006568687220 */ /* 0x000fe20000410000 */
[----:B------:R-:W-:Y:S02]  /*5110*/  IMAD.MOV.U32 R103, RZ, RZ, R108 ;  /* 0x000000ffff677224 */ /* 0x000fe400078e006c */
        /* <DEDUP_REMOVED lines=11> */
.L_x_11241:
        /* <DEDUP_REMOVED lines=13> */
.L_x_11243:
[----:B------:R-:W-:Y:S05]  /*52a0*/  BSYNC.RECONVERGENT B2 ;  /* 0x0000000000027941 */ /* 0x000fea0003800200 */
.L_x_11242:
        /* <DEDUP_REMOVED lines=24> */
[C---:B------:R-:W-:Y:S02]  /*5430*/  IADD3 R103, PT, PT, R2.reuse, 0x78dde6e4, RZ ;  /* 0x78dde6e402677810 */ /* 0x040fe40007ffe0ff */
        /* <DEDUP_REMOVED lines=32> */
[----:B------:R-:W-:Y:S02]  /*5640*/  LOP3.LUT R112, R103, R110, R143, 0x96, !PT ;  /* 0x0000006e67707212 */ /* 0x000fe400078e968f */
[----:B------:R-:W-:Y:S01]  /*5650*/  MOV R103, R172 ;  /* 0x000000ac00677202 */ /* 0x000fe20000000f00 */
[----:B------:R-:W-:Y:S02]  /*5660*/  IMAD.MOV.U32 R172, RZ, RZ, R142 ;  /* 0x000000ffffac7224 */ /* 0x000fe400078e008e */
[----:B------:R-:W-:-:S07]  /*5670*/  IMAD.MOV.U32 R142, RZ, RZ, RZ ;  /* 0x000000ffff8e7224 */ /* 0x000fce00078e00ff */
.L_x_11240:
[----:B------:R-:W-:Y:S05]  /*5680*/  BSYNC.RECONVERGENT B1 ;  /* 0x0000000000017941 */ /* 0x000fea0003800200 */
.L_x_11239:
        /* <DEDUP_REMOVED lines=9> */
[----:B------:R-:W-:Y:S02]  /*5720*/  PRMT R103, R105, 0x7632, R103 ;  /* 0x0000763269677816 */ /* 0x000fe40000000067 */
        /* <DEDUP_REMOVED lines=12> */
.L_x_11246:
        /* <DEDUP_REMOVED lines=13> */
.L_x_11248:
[----:B------:R-:W-:Y:S05]  /*58c0*/  BSYNC.RECONVERGENT B2 ;  /* 0x0000000000027941 */ /* 0x000fea0003800200 */
.L_x_11247:
        /* <DEDUP_REMOVED lines=61> */
.L_x_11245:
[----:B------:R-:W-:Y:S05]  /*5ca0*/  BSYNC.RECONVERGENT B1 ;  /* 0x0000000000017941 */ /* 0x000fea0003800200 */
.L_x_11244:
[----:B------:R-:W-:Y:S01]  /*5cb0*/  I2FP.F32.U32 R105, R104 ;  /* 0x0000006800697245 */ /* 0x000fe20000201000 */
[----:B------:R-:W-:Y:S01]  /*5cc0*/  BSSY.RECONVERGENT B1, `(.L_x_11249) ;  /* 0x000005f000017945 */ /* 0x000fe20003800200 */
[----:B------:R-:W-:Y:S01]  /*5cd0*/  SHF.L.U32 R103, R103, 0x10, RZ ;  /* 0x0000001067677819 */ /* 0x000fe200000006ff */
[----:B------:R-:W-:Y:S01]  /*5ce0*/  IMAD.MOV.U32 R143, RZ, RZ, 0x2 ;  /* 0x00000002ff8f7424 */ /* 0x000fe200078e00ff */
[----:B------:R-:W-:Y:S01]  /*5cf0*/  ISETP.NE.AND P3, PT, R110, 0x1, PT ;  /* 0x000000016e00780c */ /* 0x000fe20003f65270 */
[----:B------:R-:W-:Y:S02]  /*5d00*/  FFMA.FTZ R105, R105, R102, 1.1641532182693481445e-10 ;  /* 0x2f00000069697423 */ /* 0x000fe40000010066 */
[----:B------:R-:W-:Y:S01]  /*5d10*/  FMUL.FTZ R104, R103, R168 ;  /* 0x000000a867687220 */ /* 0x000fe20000410000 */
[----:B------:R-:W-:Y:S02]  /*5d20*/  IMAD.MOV.U32 R103, RZ, RZ, R108 ;  /* 0x000000ffff677224 */ /* 0x000fe400078e006c */
        /* <DEDUP_REMOVED lines=13> */
.L_x_11251:
        /* <DEDUP_REMOVED lines=13> */
.L_x_11253:
[----:B------:R-:W-:Y:S05]  /*5ed0*/  BSYNC.RECONVERGENT B2 ;  /* 0x0000000000027941 */ /* 0x000fea0003800200 */
.L_x_11252:
        /* <DEDUP_REMOVED lines=54> */
[----:B------:R-:W-:Y:S01]  /*6240*/  LOP3.LUT R111, R111, R142, R155, 0x96, !PT ;  /* 0x0000008e6f6f7212 */ /* 0x000fe200078e969b */
[----:B------:R-:W-:Y:S02]  /*6250*/  IMAD.MOV.U32 R108, RZ, RZ, R154 ;  /* 0x000000ffff6c7224 */ /* 0x000fe400078e009a */
[----:B------:R-:W-:-:S04]  /*6260*/  IMAD.WIDE.U32 R104, R104, -0x2daee0ad, RZ ;  /* 0xd2511f5368687825 */ /* 0x000fc800078e00ff */
[----:B------:R-:W-:Y:S01]  /*6270*/  IMAD.MOV.U32 R143, RZ, RZ, RZ ;  /* 0x000000ffff8f7224 */ /* 0x000fe200078e00ff */
[----:B------:R-:W-:Y:S02]  /*6280*/  LOP3.LUT R112, R103, R110, R105, 0x96, !PT ;  /* 0x0000006e67707212 */ /* 0x000fe400078e9669 */
[----:B------:R-:W-:Y:S01]  /*6290*/  MOV R103, R172 ;  /* 0x000000ac00677202 */ /* 0x000fe20000000f00 */
[----:B------:R-:W-:-:S07]  /*62a0*/  IMAD.MOV.U32 R172, RZ, RZ, R104 ;  /* 0x000000ffffac7224 */ /* 0x000fce00078e0068 */
.L_x_11250:
[----:B------:R-:W-:Y:S05]  /*62b0*/  BSYNC.RECONVERGENT B1 ;  /* 0x0000000000017941 */ /* 0x000fea0003800200 */
.L_x_11249:
        /* <DEDUP_REMOVED lines=22> */
.L_x_11256:
        /* <DEDUP_REMOVED lines=13> */
.L_x_11258:
[----:B------:R-:W-:Y:S05]  /*64f0*/  BSYNC.RECONVERGENT B2 ;  /* 0x0000000000027941 */ /* 0x000fea0003800200 */
.L_x_11257:
        /* <DEDUP_REMOVED lines=53> */
[----:B------:R-:W-:Y:S01]  /*6850*/  IADD3 R103, PT, PT, R2, -0x700cb87f, RZ ;  /* 0x8ff3478102677810 */ /* 0x000fe20007ffe0ff */
[----:B------:R-:W-:Y:S02]  /*6860*/  IMAD.MOV.U32 R108, RZ, RZ, R110 ;  /* 0x000000ffff6c7224 */ /* 0x000fe400078e006e */
[----:B------:R-:W-:Y:S01]  /*6870*/  IMAD.WIDE.U32 R104, R104, -0x2daee0ad, RZ ;  /* 0xd2511f5368687825 */ /* 0x000fe200078e00ff */
[----:B------:R-:W-:Y:S02]  /*6880*/  LOP3.LUT R111, R103, R170, R111, 0x96, !PT ;  /* 0x000000aa676f7212 */ /* 0x000fe400078e966f */
[----:B------:R-:W-:Y:S01]  /*6890*/  MOV R103, R172 ;  /* 0x000000ac00677202 */ /* 0x000fe20000000f00 */
[----:B------:R-:W-:Y:S01]  /*68a0*/  IMAD.MOV.U32 R172, RZ, RZ, R104 ;  /* 0x000000ffffac7224 */ /* 0x000fe200078e0068 */
[----:B------:R-:W-:Y:S01]  /*68b0*/  LOP3.LUT R112, R143, R154, R105, 0x96, !PT ;  /* 0x0000009a8f707212 */ /* 0x000fe200078e9669 */
[----:B------:R-:W-:-:S07]  /*68c0*/  IMAD.MOV.U32 R110, RZ, RZ, RZ ;  /* 0x000000ffff6e7224 */ /* 0x000fce00078e00ff */
.L_x_11255:
[----:B------:R-:W-:Y:S05]  /*68d0*/  BSYNC.RECONVERGENT B1 ;  /* 0x0000000000017941 */ /* 0x000fea0003800200 */
.L_x_11254:
        /* <DEDUP_REMOVED lines=21> */
.L_x_11261:
        /* <DEDUP_REMOVED lines=13> */
.L_x_11263:
[----:B------:R-:W-:Y:S05]  /*6b00*/  BSYNC.RECONVERGENT B2 ;  /* 0x0000000000027941 */ /* 0x000fea0003800200 */
.L_x_11262:
        /* <DEDUP_REMOVED lines=60> */
[----:B------:R-:W-:-:S07]  /*6ed0*/  LOP3.LUT R112, R155, R154, R105, 0x96, !PT ;  /* 0x0000009a9b707212 */ /* 0x000fce00078e9669 */
.L_x_11260:
[----:B------:R-:W-:Y:S05]  /*6ee0*/  BSYNC.RECONVERGENT B1 ;  /* 0x0000000000017941 */ /* 0x000fea0003800200 */
.L_x_11259:
        /* <DEDUP_REMOVED lines=22> */
.L_x_11266:
        /* <DEDUP_REMOVED lines=15> */
.L_x_11268:
[----:B------:R-:W-:Y:S05]  /*7140*/  BSYNC.RECONVERGENT B2 ;  /* 0x0000000000027941 */ /* 0x000fea0003800200 */
.L_x_11267:
        /* <DEDUP_REMOVED lines=58> */
[----:B------:R-:W-:Y:S01]  /*74f0*/  IMAD.MOV.U32 R110, RZ, RZ, RZ ;  /* 0x000000ffff6e7224 */ /* 0x000fe200078e00ff */
[----:B------:R-:W-:Y:S01]  /*7500*/  MOV R104, R172 ;  /* 0x000000ac00687202 */ /* 0x000fe20000000f00 */
[----:B------:R-:W-:-:S07]  /*7510*/  IMAD.MOV.U32 R172, RZ, RZ, R106 ;  /* 0x000000ffffac7224 */ /* 0x000fce00078e006a */
.L_x_11265:
[----:B------:R-:W-:Y:S05]  /*7520*/  BSYNC.RECONVERGENT B1 ;  /* 0x0000000000017941 */ /* 0x000fea0003800200 */
.L_x_11264:
[----:B------:R-:W-:Y:S02]  /*7530*/  I2FP.F32.U32 R105, R104 ;  /* 0x0000006800697245 */ /* 0x000fe40000201000 */
[----:B------:R-:W-:-:S03]  /*7540*/  SHF.L.U32 R103, R103, 0x10, RZ ;  /* 0x0000001067677819 */ /* 0x000fc600000006ff */
[----:B------:R-:W-:Y:S02]  /*7550*/  FFMA.FTZ R105, R105, R102, 1.1641532182693481445e-10 ;  /* 0x2f00000069697423 */ /* 0x000fe40000010066 */
[----:B------:R-:W-:-:S03]  /*7560*/  FMUL.FTZ R102, R103, R168 ;  /* 0x000000a867667220 */ /* 0x000fc60000410000 */
[----:B------:R-:W-:Y:S01]  /*7570*/  FSETP.GTU.FTZ.AND P6, PT, R105, R100, PT ;  /* 0x000000646900720b */ /* 0x000fe20003fdc000 */
[----:B------:R-:W-:Y:S01]  /*7580*/  FMUL.FTZ R102, R102, R101 ;  /* 0x0000006566667220 */ /* 0x000fe20000410000 */
[----:B------:R-:W-:Y:S02]  /*7590*/  F2FP.BF16.F32.PACK_AB R101, R131, R130 ;  /* 0x000000828365723e */ /* 0x000fe400000010ff */
[----:B------:R-:W-:Y:S02]  /*75a0*/  F2FP.BF16.F32.PACK_AB R100, R127, R128 ;  /* 0x000000807f64723e */ /* 0x000fe400000010ff */
[----:B------:R-:W-:Y:S02]  /*75b0*/  FSEL R155, R102, RZ, !P6 ;  /* 0x000000ff669b7208 */ /* 0x000fe40007000000 */
[----:B------:R-:W-:Y:S02]  /*75c0*/  PLOP3.LUT P6, PT, P6, PT, PT, 0x8, 0x80 ;  /* 0x000000000080781c */ /* 0x000fe400037ce170 */
[----:B------:R-:W-:-:S02]  /*75d0*/  F2FP.BF16.F32.PACK_AB R102, R143, R142 ;  /* 0x0000008e8f66723e */ /* 0x000fc400000010ff */
[----:B------:R-:W-:-:S09]  /*75e0*/  F2FP.BF16.F32.PACK_AB R103, R155, R154 ;  /* 0x0000009a9b67723e */ /* 0x000fd200000010ff */
.L_x_11228:
        /* <DEDUP_REMOVED lines=21> */
.L_x_11187:
[----:B------:R-:W-:Y:S05]  /*7740*/  BSYNC.RECONVERGENT B0 ;  /* 0x0000000000007941 */ /* 0x000fea0003800200 */
.L_x_11186:
        /* <DEDUP_REMOVED lines=30> */
.L_x_11274:
        /* <DEDUP_REMOVED lines=13> */
.L_x_11276:
[----:B------:R-:W-:Y:S05]  /*7a00*/  BSYNC.RECONVERGENT B2 ;  /* 0x0000000000027941 */ /* 0x000fea0003800200 */
.L_x_11275:
        /* <DEDUP_REMOVED lines=53> */
[----:B------:R-:W-:Y:S02]  /*7d60*/  VIADD R111, R2, 0x8ff34781 ;  /* 0x8ff34781026f7836 */ /* 0x000fe40000000000 */
[----:B------:R-:W-:Y:S02]  /*7d70*/  IMAD.MOV.U32 R108, RZ, RZ, R144 ;  /* 0x000000ffff6c7224 */ /* 0x000fe400078e0090 */
[----:B------:R-:W-:Y:S01]  /*7d80*/  IMAD.WIDE.U32 R172, R125, -0x2daee0ad, RZ ;  /* 0xd2511f537dac7825 */ /* 0x000fe200078e00ff */
[----:B------:R-:W-:Y:S02]  /*7d90*/  IADD3 R125, PT, PT, R3, -0x695add53, RZ ;  /* 0x96a522ad037d7810 */ /* 0x000fe40007ffe0ff */
[----:B------:R-:W-:Y:S02]  /*7da0*/  LOP3.LUT R111, R111, R132, R145, 0x96, !PT ;  /* 0x000000846f6f7212 */ /* 0x000fe400078e9691 */
[----:B------:R-:W-:Y:S01]  /*7db0*/  LOP3.LUT R112, R125, R110, R173, 0x96, !PT ;  /* 0x0000006e7d707212 */ /* 0x000fe200078e96ad */
[----:B------:R-:W-:-:S07]  /*7dc0*/  HFMA2 R125, -RZ, RZ, 0, 0 ;  /* 0x00000000ff7d7431 */ /* 0x000fce00000001ff */
.L_x_11273:
[----:B------:R-:W-:Y:S05]  /*7dd0*/  BSYNC.RECONVERGENT B1 ;  /* 0x0000000000017941 */ /* 0x000fea0003800200 */
.L_x_11272:
        /* <DEDUP_REMOVED lines=10> */
[----:B------:R-:W-:Y:S01]  /*7e80*/  PRMT R100, R100, 0x7632, R100 ;  /* 0x0000763264647816 */ /* 0x000fe20000000064 */
[----:B------:R-:W-:-:S02]  /*7e90*/  IMAD.MOV.U32 R132, RZ, RZ, 0x2 ;  /* 0x00000002ff847424 */ /* 0x000fc400078e00ff */
[----:B0-----:R-:W-:Y:S01]  /*7ea0*/  FMUL.FTZ R110, R110, R157 ;  /* 0x0000009d6e6e7220 */ /* 0x001fe20000410000 */
[----:B-1----:R-:W-:Y:S02]  /*7eb0*/  FSETP.GTU.FTZ.AND P0, PT, R133, R170, PT ;  /* 0x000000aa8500720b */ /* 0x002fe40003f1c000 */
[----:B------:R-:W-:Y:S02]  /*7ec0*/  SHF.L.U32 R133, R104, 0x10, RZ ;  /* 0x0000001068857819 */ /* 0x000fe400000006ff */
        /* <DEDUP_REMOVED lines=15> */
.L_x_11279:
        /* <DEDUP_REMOVED lines=13> */
.L_x_11281:
[----:B------:R-:W-:Y:S05]  /*8090*/  BSYNC.RECONVERGENT B2 ;  /* 0x0000000000027941 */ /* 0x000fea0003800200 */
.L_x_11280:
        /* <DEDUP_REMOVED lines=61> */
.L_x_11278:
[----:B------:R-:W-:Y:S05]  /*8470*/  BSYNC.RECONVERGENT B1 ;  /* 0x0000000000017941 */ /* 0x000fea0003800200 */
.L_x_11277:
[----:B------:R-:W-:Y:S01]  /*8480*/  I2FP.F32.U32 R110, R110 ;  /* 0x0000006e006e7245 */ /* 0x000fe20000201000 */
[----:B------:R-:W-:Y:S01]  /*8490*/  BSSY.RECONVERGENT B1, `(.L_x_11282) ;  /* 0x0000061000017945 */ /* 0x000fe20003800200 */
[----:B------:R-:W-:Y:S02]  /*84a0*/  SHF.L.U32 R133, R100, 0x10, RZ ;  /* 0x0000001064857819 */ /* 0x000fe400000006ff */
[----:B------:R-:W-:Y:S01]  /*84b0*/  ISETP.NE.AND P1, PT, R132, 0x1, PT ;  /* 0x000000018400780c */ /* 0x000fe20003f25270 */
[----:B------:R-:W-:Y:S02]  /*84c0*/  FFMA.FTZ R125, R110, R171, 1.1641532182693481445e-10 ;  /* 0x2f0000006e7d7423 */ /* 0x000fe400000100ab */
[----:B------:R-:W-:-:S03]  /*84d0*/  FMUL.FTZ R100, R133, R168 ;  /* 0x000000a885647220 */ /* 0x000fc60000410000 */
[----:B------:R-:W-:Y:S01]  /*84e0*/  FSETP.GTU.FTZ.AND P0, PT, R125, R170, PT ;  /* 0x000000aa7d00720b */ /* 0x000fe20003f1c000 */
[----:B------:R-:W-:Y:S01]  /*84f0*/  FMUL.FTZ R100, R100, R157 ;  /* 0x0000009d64647220 */ /* 0x000fe20000410000 */
[----:B------:R-:W-:Y:S02]  /*8500*/  IMAD.U32 R125, R104, 0x10000, RZ ;  /* 0x00010000687d7824 */ /* 0x000fe400078e00ff */
[----:B------:R-:W-:Y:S02]  /*8510*/  IMAD.MOV.U32 R104, RZ, RZ, 0x2 ;  /* 0x00000002ff687424 */ /* 0x000fe400078e00ff */
        /* <DEDUP_REMOVED lines=13> */
.L_x_11284:
        /* <DEDUP_REMOVED lines=13> */
.L_x_11286:
[----:B------:R-:W-:Y:S05]  /*86c0*/  BSYNC.RECONVERGENT B2 ;  /* 0x0000000000027941 */ /* 0x000fea0003800200 */
.L_x_11285:
[----:B------:R-:W-:Y:S01]  /*86d0*/  IMAD.WIDE.U32 R144, R116, -0x326172a9, RZ ;  /* 0xcd9e8d5774907825 */ /* 0x000fe200078e00ff */
[----:B------:R-:W-:-:S03]  /*86e0*/  LOP3.LUT R110, R109, R133, R3, 0x96, !PT ;  /* 0x000000856d6e7212 */ /* 0x000fc600078e9603 */
[----:B------:R-:W-:Y:S01]  /*86f0*/  HFMA2 R104, -RZ, RZ, 0, 0 ;  /* 0x00000000ff687431 */ /* 0x000fe200000001ff */
[----:B------:R-:W-:Y:S01]  /*8700*/  IADD3 R133, PT, PT, R2, -0x61c88647, RZ ;  /* 0x9e3779b902857810 */ /* 0x000fe20007ffe0ff */
[----:B------:R-:W-:Y:S01]  /*8710*/  VIADD R173, R3, 0x76cf5d0a ;  /* 0x76cf5d0a03ad7836 */ /* 0x000fe20000000000 */
[----:B------:R-:W-:Y:S01]  /*8720*/  LOP3.LUT R174, R113, R145, R2, 0x96, !PT ;  /* 0x0000009171ae7212 */ /* 0x000fe200078e9602 */
[----:B------:R-:W-:-:S04]  /*8730*/  IMAD.WIDE.U32 R110, R110, -0x326172a9, RZ ;  /* 0xcd9e8d576e6e7825 */ /* 0x000fc800078e00ff */
[----:B------:R-:W-:Y:S01]  /*8740*/  IMAD.WIDE.U32 R174, R174, -0x2daee0ad, RZ ;  /* 0xd2511f53aeae7825 */ /* 0x000fe200078e00ff */
[----:B------:R-:W-:Y:S02]  /*8750*/  LOP3.LUT R133, R133, R144, R111, 0x96, !PT ;  /* 0x0000009085857212 */ /* 0x000fe400078e966f */
[----:B------:R-:W-:Y:S01]  /*8760*/  IADD3 R111, PT, PT, R2, 0x3c6ef372, RZ ;  /* 0x3c6ef372026f7810 */ /* 0x000fe20007ffe0ff */
[----:B------:R-:W-:Y:S02]  /*8770*/  VIADD R145, R3, 0xbb67ae85 ;  /* 0xbb67ae8503917836 */ /* 0x000fe40000000000 */
[----:B------:R-:W-:-:S03]  /*8780*/  IMAD.MOV.U32 R100, RZ, RZ, R172 ;  /* 0x000000ffff647224 */ /* 0x000fc600078e00ac */
        /* <DEDUP_REMOVED lines=32> */
[----:B------:R-:W-:Y:S02]  /*8990*/  LOP3.LUT R133, R133, R144, R111, 0x96, !PT ;  /* 0x0000009085857212 */ /* 0x000fe400078e966f */
[----:B------:R-:W-:Y:S01]  /*89a0*/  IADD3 R111, PT, PT, R2, -0xe443238, RZ ;  /* 0xf1bbcdc8026f7810 */ /* 0x000fe20007ffe0ff */
[C---:B------:R-:W-:Y:S02]  /*89b0*/  VIADD R145, R3.reuse, 0x1fd5c5a3 ;  /* 0x1fd5c5a303917836 */ /* 0x040fe40000000000 */
[----:B------:R-:W-:-:S03]  /*89c0*/  VIADD R173, R3, 0xdb3d7428 ;  /* 0xdb3d742803ad7836 */ /* 0x000fc60000000000 */
        /* <DEDUP_REMOVED lines=10> */
[----:B------:R-:W-:Y:S02]  /*8a70*/  VIADD R145, R3, 0x96a522ad ;  /* 0x96a522ad03917836 */ /* 0x000fe40000000000 */
[----:B------:R-:W-:-:S03]  /*8a80*/  IMAD.MOV.U32 R172, RZ, RZ, R174 ;  /* 0x000000ffffac7224 */ /* 0x000fc600078e00ae */
[----:B------:R-:W-:-:S07]  /*8a90*/  LOP3.LUT R112, R145, R132, R175, 0x96, !PT ;  /* 0x0000008491707212 */ /* 0x000fce00078e96af */
.L_x_11283:
[----:B------:R-:W-:Y:S05]  /*8aa0*/  BSYNC.RECONVERGENT B1 ;  /* 0x0000000000017941 */ /* 0x000fea0003800200 */
.L_x_11282:
        /* <DEDUP_REMOVED lines=14> */
[--C-:B------:R-:W-:Y:S01]  /*8b90*/  FADD.FTZ R132, R100, R133.reuse ;  /* 0x0000008564847221 */ /* 0x100fe20000010000 */
[----:B------:R-:W-:Y:S01]  /*8ba0*/  PRMT R133, R105, 0x7632, R133 ;  /* 0x0000763269857816 */ /* 0x000fe20000000085 */
        /* <DEDUP_REMOVED lines=9> */
.L_x_11289:
        /* <DEDUP_REMOVED lines=13> */
.L_x_11291:
[----:B------:R-:W-:Y:S05]  /*8d10*/  BSYNC.RECONVERGENT B2 ;  /* 0x0000000000027941 */ /* 0x000fea0003800200 */
.L_x_11290:
        /* <DEDUP_REMOVED lines=42> */
[----:B------:R-:W-:-:S04]  /*8fc0*/  IMAD.WIDE.U32 R174, R174, -0x2daee0ad, RZ ;  /* 0xd2511f53aeae7825 */ /* 0x000fc800078e00ff */
[----:B------:R-:W-:Y:S01]  /*8fd0*/  VIADD R105, R2, 0x5384540f ;  /* 0x5384540f02697836 */ /* 0x000fe20000000000 */
[----:B------:R-:W-:-:S04]  /*8fe0*/  LOP3.LUT R111, R111, R110, R175, 0x96, !PT ;  /* 0x0000006e6f6f7212 */ /* 0x000fc800078e96af */
        /* <DEDUP_REMOVED lines=16> */
.L_x_11288:
[----:B------:R-:W-:Y:S05]  /*90f0*/  BSYNC.RECONVERGENT B1 ;  /* 0x0000000000017941 */ /* 0x000fea0003800200 */
.L_x_11287:
        /* <DEDUP_REMOVED lines=23> */
.L_x_11294:
        /* <DEDUP_REMOVED lines=13> */
.L_x_11296:
[----:B------:R-:W-:Y:S05]  /*9340*/  BSYNC.RECONVERGENT B2 ;  /* 0x0000000000027941 */ /* 0x000fea0003800200 */
.L_x_11295:
        /* <DEDUP_REMOVED lines=57> */
[----:B------:R-:W-:Y:S01]  /*96e0*/  IMAD.MOV.U32 R108, RZ, RZ, R144 ;  /* 0x000000ffff6c7224 */ /* 0x000fe200078e0090 */
[----:B------:R-:W-:Y:S01]  /*96f0*/  LOP3.LUT R111, R111, R110, R145, 0x96, !PT ;  /* 0x0000006e6f6f7212 */ /* 0x000fe200078e9691 */
[----:B------:R-:W-:Y:S02]  /*9700*/  IMAD.MOV.U32 R172, RZ, RZ, R100 ;  /* 0x000000ffffac7224 */ /* 0x000fe400078e0064 */
[----:B------:R-:W-:-:S07]  /*9710*/  IMAD.MOV.U32 R104, RZ, RZ, RZ ;  /* 0x000000ffff687224 */ /* 0x000fce00078e00ff */
.L_x_11293:
[----:B------:R-:W-:Y:S05]  /*9720*/  BSYNC.RECONVERGENT B1 ;  /* 0x0000000000017941 */ /* 0x000fea0003800200 */
.L_x_11292:
        /* <DEDUP_REMOVED lines=25> */
.L_x_11299:
        /* <DEDUP_REMOVED lines=13> */
.L_x_11301:
[----:B------:R-:W-:Y:S05]  /*9990*/  BSYNC.RECONVERGENT B2 ;  /* 0x0000000000027941 */ /* 0x000fea0003800200 */
.L_x_11300:
        /* <DEDUP_REMOVED lines=44> */
[----:B------:R-:W-:Y:S01]  /*9c60*/  IADD3 R105, PT, PT, R2, -0xe443238, RZ ;  /* 0xf1bbcdc802697810 */ /* 0x000fe20007ffe0ff */
[----:B------:R-:W-:-:S05]  /*9c70*/  VIADD R101, R3, 0x1fd5c5a3 ;  /* 0x1fd5c5a303657836 */ /* 0x000fca0000000000 */
[----:B------:R-:W-:Y:S01]  /*9c80*/  LOP3.LUT R110, R101, R110, R177, 0x96, !PT ;  /* 0x0000006e656e7212 */ /* 0x000fe200078e96b1 */
[----:B------:R-:W-:-:S04]  /*9c90*/  IMAD.WIDE.U32 R100, R100, -0x2daee0ad, RZ ;  /* 0xd2511f5364647825 */ /* 0x000fc800078e00ff */
[----:B------:R-:W-:Y:S01]  /*9ca0*/  IMAD.WIDE.U32 R110, R110, -0x326172a9, RZ ;  /* 0xcd9e8d576e6e7825 */ /* 0x000fe200078e00ff */
[----:B------:R-:W-:-:S03]  /*9cb0*/  LOP3.LUT R145, R145, R176, R101, 0x96, !PT ;  /* 0x000000b091917212 */ /* 0x000fc600078e9665 */
[----:B------:R-:W-:Y:S01]  /*9cc0*/  VIADD R101, R3, 0x96a522ad ;  /* 0x96a522ad03657836 */ /* 0x000fe20000000000 */
[----:B------:R-:W-:Y:S01]  /*9cd0*/  LOP3.LUT R105, R105, R104, R111, 0x96, !PT ;  /* 0x0000006869697212 */ /* 0x000fe200078e966f */
[----:B------:R-:W-:-:S04]  /*9ce0*/  IMAD.WIDE.U32 R174, R145, -0x326172a9, RZ ;  /* 0xcd9e8d5791ae7825 */ /* 0x000fc800078e00ff */
[----:B------:R-:W-:Y:S01]  /*9cf0*/  VIADD R111, R2, 0x8ff34781 ;  /* 0x8ff34781026f7836 */ /* 0x000fe20000000000 */
[----:B------:R-:W-:Y:S01]  /*9d00*/  MOV R108, R174 ;  /* 0x000000ae006c7202 */ /* 0x000fe20000000f00 */
[----:B------:R-:W-:-:S03]  /*9d10*/  IMAD.WIDE.U32 R104, R105, -0x2daee0ad, RZ ;  /* 0xd2511f5369687825 */ /* 0x000fc600078e00ff */
[----:B------:R-:W-:Y:S01]  /*9d20*/  LOP3.LUT R111, R111, R110, R175, 0x96, !PT ;  /* 0x0000006e6f6f7212 */ /* 0x000fe200078e96af */
[----:B------:R-:W-:Y:S01]  /*9d30*/  HFMA2 R110, -RZ, RZ, 0, 0 ;  /* 0x00000000ff6e7431 */ /* 0x000fe200000001ff */
[----:B------:R-:W-:Y:S01]  /*9d40*/  LOP3.LUT R112, R101, R100, R105, 0x96, !PT ;  /* 0x0000006465707212 */ /* 0x000fe200078e9669 */
[----:B------:R-:W-:Y:S02]  /*9d50*/  IMAD.MOV.U32 R100, RZ, RZ, R172 ;  /* 0x000000ffff647224 */ /* 0x000fe400078e00ac */
[----:B------:R-:W-:-:S07]  /*9d60*/  IMAD.MOV.U32 R172, RZ, RZ, R104 ;  /* 0x000000ffffac7224 */ /* 0x000fce00078e0068 */
.L_x_11298:
[----:B------:R-:W-:Y:S05]  /*9d70*/  BSYNC.RECONVERGENT B1 ;  /* 0x0000000000017941 */ /* 0x000fea0003800200 */
.L_x_11297:
        /* <DEDUP_REMOVED lines=23> */
.L_x_11304:
        /* <DEDUP_REMOVED lines=13> */
.L_x_11306:
[----:B------:R-:W-:Y:S05]  /*9fc0*/  BSYNC.RECONVERGENT B2 ;  /* 0x0000000000027941 */ /* 0x000fea0003800200 */
.L_x_11305:
        /* <DEDUP_REMOVED lines=9> */
[----:B------:R-:W-:Y:S01]  /*a060*/  IMAD.MOV.U32 R102, RZ, RZ, RZ ;  /* 0x000000ffff667224 */ /* 0x000fe200078e00ff */
        /* <DEDUP_REMOVED lines=26> */
[----:B------:R-:W-:Y:S01]  /*a210*/  IMAD.WIDE.U32 R174, R173, -0x326172a9, RZ ;  /* 0xcd9e8d57adae7825 */ /* 0x000fe200078e00ff */
[----:B------:R-:W-:-:S03]  /*a220*/  IADD3 R173, PT, PT, R3, -0x24c28bd8, RZ ;  /* 0xdb3d742803ad7810 */ /* 0x000fc60007ffe0ff */
[----:B------:R-:W-:Y:S01]  /*a230*/  VIADD R105, R3, 0x646e171e ;  /* 0x646e171e03697836 */ /* 0x000fe20000000000 */
[----:B------:R-:W-:-:S04]  /*a240*/  LOP3.LUT R101, R101, R100, R175, 0x96, !PT ;  /* 0x0000006465657212 */ /* 0x000fc800078e96af */
        /* <DEDUP_REMOVED lines=20> */
[----:B------:R-:W-:-:S07]  /*a390*/  MOV R172, R104 ;  /* 0x0000006800ac7202 */ /* 0x000fce0000000f00 */
.L_x_11303:
[----:B------:R-:W-:Y:S05]  /*a3a0*/  BSYNC.RECONVERGENT B1 ;  /* 0x0000000000017941 */ /* 0x000fea0003800200 */
.L_x_11302:
[----:B------:R-:W-:Y:S01]  /*a3b0*/  I2FP.F32.U32 R100, R100 ;  /* 0x0000006400647245 */ /* 0x000fe20000201000 */
[C---:B------:R-:W-:Y:S01]  /*a3c0*/  IMAD.U32 R105, R103.reuse, 0x10000, RZ ;  /* 0x0001000067697824 */ /* 0x040fe200078e00ff */
        /* <DEDUP_REMOVED lines=23> */
.L_x_11309:
        /* <DEDUP_REMOVED lines=15> */
.L_x_11311:
[----:B------:R-:W-:Y:S05]  /*a630*/  BSYNC.RECONVERGENT B2 ;  /* 0x0000000000027941 */ /* 0x000fea0003800200 */
.L_x_11310:
        /* <DEDUP_REMOVED lines=44> */
[C---:B------:R-:W-:Y:S01]  /*a900*/  VIADD R103, R2.reuse, 0xf1bbcdc8 ;  /* 0xf1bbcdc802677836 */ /* 0x040fe20000000000 */
        /* <DEDUP_REMOVED lines=16> */
.L_x_11308:
[----:B------:R-:W-:Y:S05]  /*aa10*/  BSYNC.RECONVERGENT B1 ;  /* 0x0000000000017941 */ /* 0x000fea0003800200 */
.L_x_11307:
[----:B------:R-:W-:Y:S01]  /*aa20*/  I2FP.F32.U32 R100, R100 ;  /* 0x0000006400647245 */ /* 0x000fe20000201000 */
[----:B------:R-:W-:Y:S01]  /*aa30*/  IMAD.U32 R173, R173, 0x10000, RZ ;  /* 0x00010000adad7824 */ /* 0x000fe200078e00ff */
[----:B------:R-:W-:Y:S02]  /*aa40*/  SHF.L.U32 R101, R174, 0x10, RZ ;  /* 0x00000010ae657819 */ /* 0x000fe400000006ff */
[----:B------:R-:W-:Y:S01]  /*aa50*/  F2FP.BF16.F32.PACK_AB R102, R145, R144 ;  /* 0x000000909166723e */ /* 0x000fe200000010ff */
[----:B------:R-:W-:Y:S02]  /*aa60*/  FFMA.FTZ R171, R100, R171, 1.1641532182693481445e-10 ;  /* 0x2f00000064ab7423 */ /* 0x000fe400000100ab */
[----:B------:R-:W-:Y:S01]  /*aa70*/  FMUL.FTZ R100, R101, R168 ;  /* 0x000000a865647220 */ /* 0x000fe20000410000 */
[----:B------:R-:W-:Y:S02]  /*aa80*/  F2FP.BF16.F32.PACK_AB R101, R133, R132 ;  /* 0x000000848565723e */ /* 0x000fe400000010ff */
[----:B------:R-:W-:Y:S01]  /*aa90*/  FSETP.GTU.FTZ.AND P6, PT, R171, R170, PT ;  /* 0x000000aaab00720b */ /* 0x000fe20003fdc000 */
[----:B------:R-:W-:-:S05]  /*aaa0*/  FMUL.FTZ R100, R100, R157 ;  /* 0x0000009d64647220 */ /* 0x000fca0000410000 */
[----:B------:R-:W-:Y:S02]  /*aab0*/  FSEL R100, R100, RZ, !P6 ;  /* 0x000000ff64647208 */ /* 0x000fe40007000000 */
[----:B------:R-:W-:-:S03]  /*aac0*/  PLOP3.LUT P6, PT, P6, PT, PT, 0x8, 0x80 ;  /* 0x000000000080781c */ /* 0x000fc600037ce170 */
[----:B------:R-:W-:Y:S01]  /*aad0*/  FADD.FTZ R157, R100, R173 ;  /* 0x000000ad649d7221 */ /* 0x000fe20000010000 */
[----:B------:R-:W-:-:S04]  /*aae0*/  F2FP.BF16.F32.PACK_AB R100, R125, R126 ;  /* 0x0000007e7d64723e */ /* 0x000fc800000010ff */
[----:B------:R-:W-:Y:S01]  /*aaf0*/  F2FP.BF16.F32.PACK_AB R103, R157, R156 ;  /* 0x0000009c9d67723e */ /* 0x000fe200000010ff */
[----:B------:R-:W-:Y:S06]  /*ab00*/  BRA `(.L_x_11312) ;  /* 0x0000003000647947 */ /* 0x000fec0003800000 */
.L_x_11271:
        /* <DEDUP_REMOVED lines=16> */
.L_x_11315:
        /* <DEDUP_REMOVED lines=13> */
.L_x_11317:
[----:B------:R-:W-:Y:S05]  /*ace0*/  BSYNC.RECONVERGENT B2 ;  /* 0x0000000000027941 */ /* 0x000fea0003800200 */
.L_x_11316:
        /* <DEDUP_REMOVED lines=60> */
.L_x_11314:
[----:B------:R-:W-:Y:S05]  /*b0b0*/  BSYNC.RECONVERGENT B1 ;  /* 0x0000000000017941 */ /* 0x000fea0003800200 */
.L_x_11313:
[----:B------:R-:W0:Y:S01]  /*b0c0*/  LDC R104, c[0x0][0x404] ;  /* 0x00010100ff687b82 */ /* 0x000e220000000800 */
[----:B------:R-:W-:Y:S01]  /*b0d0*/  I2FP.F32.U32 R107, R106 ;  /* 0x0000006a006b7245 */ /* 0x000fe20000201000 */
[----:B------:R-:W-:Y:S01]  /*b0e0*/  HFMA2 R106, -RZ, RZ, 0.1171875, 0 ;  /* 0x2f800000ff6a7431 */ /* 0x000fe200000001ff */
[----:B------:R-:W-:Y:S01]  /*b0f0*/  ISETP.NE.AND P1, PT, R132, 0x1, PT ;  /* 0x000000018400780c */ /* 0x000fe20003f25270 */
[----:B-----5:R-:W-:Y:S01]  /*b100*/  IMAD.U32 R125, R100, 0x10000, RZ ;  /* 0x00010000647d7824 */ /* 0x020fe200078e00ff */
[----:B------:R-:W-:Y:S01]  /*b110*/  LOP3.LUT R162, R162, 0xfffffffd, RZ, 0xc0, !PT ;  /* 0xfffffffda2a27812 */ /* 0x000fe200078ec0ff */
[----:B------:R-:W-:Y:S01]  /*b120*/  BSSY.RECONVERGENT B1, `(.L_x_11318) ;  /* 0x0000060000017945 */ /* 0x000fe20003800200 */
[----:B------:R-:W-:Y:S01]  /*b130*/  PRMT R100, R100, 0x7632, R100 ;  /* 0x0000763264647816 */ /* 0x000fe20000000064 */
[----:B------:R-:W1:Y:S01]  /*b140*/  LDC R105, c[0x0][0x408] ;  /* 0x00010200ff697b82 */ /* 0x000e620000000800 */
[----:B------:R-:W-:Y:S01]  /*b150*/  FMUL.FTZ R110, R125, R168 ;  /* 0x000000a87d6e7220 */ /* 0x000fe20000410000 */
        /* <DEDUP_REMOVED lines=17> */
.L_x_11320:
        /* <DEDUP_REMOVED lines=13> */
.L_x_11322:
[----:B------:R-:W-:Y:S05]  /*b340*/  BSYNC.RECONVERGENT B2 ;  /* 0x0000000000027941 */ /* 0x000fea0003800200 */
.L_x_11321:
        /* <DEDUP_REMOVED lines=55> */
[----:B------:R-:W-:Y:S01]  /*b6c0*/  MOV R108, R156 ;  /* 0x0000009c006c7202 */ /* 0x000fe20000000f00 */
[----:B------:R-:W-:-:S05]  /*b6d0*/  VIADD R107, R3, 0x96a522ad ;  /* 0x96a522ad036b7836 */ /* 0x000fca0000000000 */
[----:B------:R-:W-:Y:S01]  /*b6e0*/  LOP3.LUT R112, R107, R110, R145, 0x96, !PT ;  /* 0x0000006e6b707212 */ /* 0x000fe200078e9691 */
[----:B------:R-:W-:Y:S02]  /*b6f0*/  HFMA2 R110, -RZ, RZ, 0, 0 ;  /* 0x00000000ff6e7431 */ /* 0x000fe400000001ff */
[----:B------:R-:W-:Y:S02]  /*b700*/  IMAD.MOV.U32 R107, RZ, RZ, R172 ;  /* 0x000000ffff6b7224 */ /* 0x000fe400078e00ac */
[----:B------:R-:W-:-:S07]  /*b710*/  IMAD.MOV.U32 R172, RZ, RZ, R144 ;  /* 0x000000ffffac7224 */ /* 0x000fce00078e0090 */
.L_x_11319:
[----:B------:R-:W-:Y:S05]  /*b720*/  BSYNC.RECONVERGENT B1 ;  /* 0x0000000000017941 */ /* 0x000fea0003800200 */
.L_x_11318:
        /* <DEDUP_REMOVED lines=21> */
.L_x_11325:
        /* <DEDUP_REMOVED lines=13> */
.L_x_11327:
[----:B------:R-:W-:Y:S05]  /*b950*/  BSYNC.RECONVERGENT B2 ;  /* 0x0000000000027941 */ /* 0x000fea0003800200 */
.L_x_11326:
        /* <DEDUP_REMOVED lines=57> */
[----:B------:R-:W-:Y:S02]  /*bcf0*/  VIADD R107, R3, 0x96a522ad ;  /* 0x96a522ad036b7836 */ /* 0x000fe40000000000 */
[----:B------:R-:W-:Y:S02]  /*bd00*/  IMAD.MOV.U32 R172, RZ, RZ, R144 ;  /* 0x000000ffffac7224 */ /* 0x000fe400078e0090 */
[----:B------:R-:W-:Y:S01]  /*bd10*/  HFMA2 R144, -RZ, RZ, 0, 0 ;  /* 0x00000000ff907431 */ /* 0x000fe200000001ff */
[----:B------:R-:W-:-:S07]  /*bd20*/  LOP3.LUT R112, R107, R110, R145, 0x96, !PT ;  /* 0x0000006e6b707212 */ /* 0x000fce00078e9691 */
.L_x_11324:
[----:B------:R-:W-:Y:S05]  /*bd30*/  BSYNC.RECONVERGENT B1 ;  /* 0x0000000000017941 */ /* 0x000fea0003800200 */
.L_x_11323:
        /* <DEDUP_REMOVED lines=9> */
[----:B------:R-:W-:Y:S02]  /*bdd0*/  PRMT R107, R101, 0x7632, R107 ;  /* 0x00007632656b7816 */ /* 0x000fe4000000006b */
        /* <DEDUP_REMOVED lines=12> */
.L_x_11330:
        /* <DEDUP_REMOVED lines=13> */
.L_x_11332:
[----:B------:R-:W-:Y:S05]  /*bf70*/  BSYNC.RECONVERGENT B2 ;  /* 0x0000000000027941 */ /* 0x000fea0003800200 */
.L_x_11331:
        /* <DEDUP_REMOVED lines=61> */
.L_x_11329:
[----:B------:R-:W-:Y:S05]  /*c350*/  BSYNC.RECONVERGENT B1 ;  /* 0x0000000000017941 */ /* 0x000fea0003800200 */
.L_x_11328:
        /* <DEDUP_REMOVED lines=21> */
.L_x_11335:
        /* <DEDUP_REMOVED lines=13> */
.L_x_11337:
[----:B------:R-:W-:Y:S05]  /*c580*/  BSYNC.RECONVERGENT B2 ;  /* 0x0000000000027941 */ /* 0x000fea0003800200 */
.L_x_11336:
        /* <DEDUP_REMOVED lines=50> */
[----:B------:R-:W-:-:S03]  /*c8b0*/  HFMA2 R145, -RZ, RZ, 0, 0 ;  /* 0x00000000ff917431 */ /* 0x000fc600000001ff */
[----:B------:R-:W-:Y:S01]  /*c8c0*/  LOP3.LUT R156, R107, R156, R111, 0x96, !PT ;  /* 0x0000009c6b9c7212 */ /* 0x000fe200078e966f */
[----:B------:R-:W-:-:S04]  /*c8d0*/  IMAD.WIDE.U32 R100, R101, -0x2daee0ad, RZ ;  /* 0xd2511f5365647825 */ /* 0x000fc800078e00ff */
[----:B------:R-:W-:Y:S02]  /*c8e0*/  VIADD R107, R3, 0x96a522ad ;  /* 0x96a522ad036b7836 */ /* 0x000fe40000000000 */
[----:B------:R-:W-:-:S03]  /*c8f0*/  IMAD.WIDE.U32 R156, R156, -0x326172a9, RZ ;  /* 0xcd9e8d579c9c7825 */ /* 0x000fc600078e00ff */
[----:B------:R-:W-:Y:S01]  /*c900*/  LOP3.LUT R112, R107, R110, R101, 0x96, !PT ;  /* 0x0000006e6b707212 */ /* 0x000fe200078e9665 */
[----:B------:R-:W-:Y:S01]  /*c910*/  VIADD R111, R2, 0x8ff34781 ;  /* 0x8ff34781026f7836 */ /* 0x000fe20000000000 */
[----:B------:R-:W-:Y:S01]  /*c920*/  MOV R108, R156 ;  /* 0x0000009c006c7202 */ /* 0x000fe20000000f00 */
[----:B------:R-:W-:Y:S02]  /*c930*/  IMAD.MOV.U32 R101, RZ, RZ, R172 ;  /* 0x000000ffff657224 */ /* 0x000fe400078e00ac */
[----:B------:R-:W-:Y:S01]  /*c940*/  IMAD.MOV.U32 R172, RZ, RZ, R100 ;  /* 0x000000ffffac7224 */ /* 0x000fe200078e0064 */
[----:B------:R-:W-:-:S07]  /*c950*/  LOP3.LUT R111, R111, R144, R157, 0x96, !PT ;  /* 0x000000906f6f7212 */ /* 0x000fce00078e969d */
.L_x_11334:
[----:B------:R-:W-:Y:S05]  /*c960*/  BSYNC.RECONVERGENT B1 ;  /* 0x0000000000017941 */ /* 0x000fea0003800200 */
.L_x_11333:
        /* <DEDUP_REMOVED lines=22> */
.L_x_11340:
        /* <DEDUP_REMOVED lines=13> */
.L_x_11342:
[----:B------:R-:W-:Y:S05]  /*cba0*/  BSYNC.RECONVERGENT B2 ;  /* 0x0000000000027941 */ /* 0x000fea0003800200 */
.L_x_11341:
        /* <DEDUP_REMOVED lines=55> */
[----:B------:R-:W-:-:S03]  /*cf20*/  MOV R108, R110 ;  /* 0x0000006e006c7202 */ /* 0x000fc60000000f00 */
[----:B------:R-:W-:Y:S01]  /*cf30*/  HFMA2 R110, -RZ, RZ, 0, 0 ;  /* 0x00000000ff6e7431 */ /* 0x000fe200000001ff */
[----:B------:R-:W-:Y:S02]  /*cf40*/  LOP3.LUT R111, R107, R170, R111, 0x96, !PT ;  /* 0x000000aa6b6f7212 */ /* 0x000fe400078e966f */
[----:B------:R-:W-:Y:S01]  /*cf50*/  LOP3.LUT R112, R145, R156, R101, 0x96, !PT ;  /* 0x0000009c91707212 */ /* 0x000fe200078e9665 */
[----:B------:R-:W-:Y:S02]  /*cf60*/  IMAD.MOV.U32 R101, RZ, RZ, R172 ;  /* 0x000000ffff657224 */ /* 0x000fe400078e00ac */
[----:B------:R-:W-:-:S07]  /*cf70*/  IMAD.MOV.U32 R172, RZ, RZ, R100 ;  /* 0x000000ffffac7224 */ /* 0x000fce00078e0064 */
.L_x_11339:
[----:B------:R-:W-:Y:S05]  /*cf80*/  BSYNC.RECONVERGENT B1 ;  /* 0x0000000000017941 */ /* 0x000fea0003800200 */
.L_x_11338:
        /* <DEDUP_REMOVED lines=21> */
.L_x_11345:
        /* <DEDUP_REMOVED lines=13> */
.L_x_11347:
[----:B------:R-:W-:Y:S05]  /*d1b0*/  BSYNC.RECONVERGENT B2 ;  /* 0x0000000000027941 */ /* 0x000fea0003800200 */
.L_x_11346:
        /* <DEDUP_REMOVED lines=61> */
.L_x_11344:
[----:B------:R-:W-:Y:S05]  /*d590*/  BSYNC.RECONVERGENT B1 ;  /* 0x0000000000017941 */ /* 0x000fea0003800200 */
.L_x_11343:
[----:B------:R-:W-:Y:S01]  /*d5a0*/  I2FP.F32.U32 R101, R101 ;  /* 0x0000006500657245 */ /* 0x000fe20000201000 */
[----:B------:R-:W-:Y:S01]  /*d5b0*/  IMAD.U32 R107, R103, 0x10000, RZ ;  /* 0x00010000676b7824 */ /* 0x000fe200078e00ff */
[----:B------:R-:W-:Y:S01]  /*d5c0*/  ISETP.NE.AND P6, PT, R102, 0x1, PT ;  /* 0x000000016600780c */ /* 0x000fe20003fc5270 */
[----:B------:R-:W-:Y:S01]  /*d5d0*/  BSSY.RECONVERGENT B1, `(.L_x_11348) ;  /* 0x0000060000017945 */ /* 0x000fe20003800200 */
[----:B------:R-:W-:Y:S02]  /*d5e0*/  IMAD.MOV.U32 R110, RZ, RZ, 0x2 ;  /* 0x00000002ff6e7424 */ /* 0x000fe400078e00ff */
[----:B------:R-:W-:Y:S01]  /*d5f0*/  FFMA.FTZ R101, R101, R106, 1.1641532182693481445e-10 ;  /* 0x2f00000065657423 */ /* 0x000fe2000001006a */
[----:B------:R-:W-:Y:S01]  /*d600*/  FMUL.FTZ R100, R107, R168 ;  /* 0x000000a86b647220 */ /* 0x000fe20000410000 */
[----:B------:R-:W-:-:S03]  /*d610*/  PRMT R107, R103, 0x7632, R107 ;  /* 0x00007632676b7816 */ /* 0x000fc6000000006b */
        /* <DEDUP_REMOVED lines=14> */
.L_x_11350:
        /* <DEDUP_REMOVED lines=15> */
.L_x_11352:
[----:B------:R-:W-:Y:S05]  /*d7f0*/  BSYNC.RECONVERGENT B2 ;  /* 0x0000000000027941 */ /* 0x000fea0003800200 */
.L_x_11351:
        /* <DEDUP_REMOVED lines=38> */
[----:B------:R-:W-:Y:S02]  /*da60*/  VIADD R101, R2, 0xb54cda56 ;  /* 0xb54cda5602657836 */ /* 0x000fe40000000000 */
[----:B------:R-:W-:-:S03]  /*da70*/  IMAD.WIDE.U32 R170, R170, -0x326172a9, RZ ;  /* 0xcd9e8d57aaaa7825 */ /* 0x000fc600078e00ff */
[----:B------:R-:W-:Y:S01]  /*da80*/  LOP3.LUT R101, R101, R100, R111, 0x96, !PT ;  /* 0x0000006465657212 */ /* 0x000fe200078e966f */
[----:B------:R-:W-:Y:S01]  /*da90*/  VIADD R157, R3, 0xdb3d7428 ;  /* 0xdb3d7428039d7836 */ /* 0x000fe20000000000 */
[----:B------:R-:W-:Y:S02]  /*daa0*/  LOP3.LUT R100, R103, R110, R171, 0x96, !PT ;  /* 0x0000006e67647212 */ /* 0x000fe400078e96ab */
[----:B------:R-:W-:Y:S01]  /*dab0*/  IADD3 R103, PT, PT, R2, -0xe443238, RZ ;  /* 0xf1bbcdc802677810 */ /* 0x000fe20007ffe0ff */
[----:B------:R-:W-:-:S04]  /*dac0*/  IMAD.WIDE.U32 R174, R101, -0x2daee0ad, RZ ;  /* 0xd2511f5365ae7825 */ /* 0x000fc800078e00ff */
        /* <DEDUP_REMOVED lines=16> */
.L_x_11349:
[----:B------:R-:W-:Y:S05]  /*dbd0*/  BSYNC.RECONVERGENT B1 ;  /* 0x0000000000017941 */ /* 0x000fea0003800200 */
.L_x_11348:
[----:B------:R-:W-:Y:S01]  /*dbe0*/  I2FP.F32.U32 R101, R100 ;  /* 0x0000006400657245 */ /* 0x000fe20000201000 */
[----:B------:R-:W-:Y:S01]  /*dbf0*/  IMAD.U32 R107, R107, 0x10000, RZ ;  /* 0x000100006b6b7824 */ /* 0x000fe200078e00ff */
[----:B------:R-:W-:-:S03]  /*dc00*/  F2FP.BF16.F32.PACK_AB R102, R145, R144 ;  /* 0x000000909166723e */ /* 0x000fc600000010ff */
[----:B------:R-:W-:Y:S01]  /*dc10*/  FFMA.FTZ R101, R101, R106, 1.1641532182693481445e-10 ;  /* 0x2f00000065657423 */ /* 0x000fe2000001006a */
[----:B------:R-:W-:-:S04]  /*dc20*/  FMUL.FTZ R100, R107, R168 ;  /* 0x000000a86b647220 */ /* 0x000fc80000410000 */
[----:B------:R-:W-:Y:S01]  /*dc30*/  FMUL.FTZ R100, R100, R105 ;  /* 0x0000006964647220 */ /* 0x000fe20000410000 */
[----:B------:R-:W-:Y:S02]  /*dc40*/  FSETP.GTU.FTZ.AND P6, PT, R101, R104, PT ;  /* 0x000000686500720b */ /* 0x000fe40003fdc000 */
[----:B------:R-:W-:Y:S02]  /*dc50*/  F2FP.BF16.F32.PACK_AB R101, R133, R132 ;  /* 0x000000848565723e */ /* 0x000fe400000010ff */
[----:B------:R-:W-:Y:S02]  /*dc60*/  FSEL R157, R100, RZ, !P6 ;  /* 0x000000ff649d7208 */ /* 0x000fe40007000000 */
[----:B------:R-:W-:Y:S02]  /*dc70*/  PLOP3.LUT P6, PT, P6, PT, PT, 0x8, 0x80 ;  /* 0x000000000080781c */ /* 0x000fe400037ce170 */
[----:B------:R-:W-:Y:S02]  /*dc80*/  F2FP.BF16.F32.PACK_AB R100, R125, R126 ;  /* 0x0000007e7d64723e */ /* 0x000fe400000010ff */
[----:B------:R-:W-:-:S09]  /*dc90*/  F2FP.BF16.F32.PACK_AB R103, R157, R156 ;  /* 0x0000009c9d67723e */ /* 0x000fd200000010ff */
.L_x_11312:
        /* <DEDUP_REMOVED lines=21> */
.L_x_11270:
[----:B------:R-:W-:Y:S05]  /*ddf0*/  BSYNC.RECONVERGENT B0 ;  /* 0x0000000000007941 */ /* 0x000fea0003800200 */
.L_x_11269:
        /* <DEDUP_REMOVED lines=30> */
.L_x_11358:
        /* <DEDUP_REMOVED lines=13> */
.L_x_11360:
[----:B------:R-:W-:Y:S05]  /*e0b0*/  BSYNC.RECONVERGENT B2 ;  /* 0x0000000000027941 */ /* 0x000fea0003800200 */
.L_x_11359:
        /* <DEDUP_REMOVED lines=54> */
[----:B------:R-:W-:Y:S01]  /*e420*/  IMAD.MOV.U32 R108, RZ, RZ, R146 ;  /* 0x000000ffff6c7224 */ /* 0x000fe200078e0092 */
[----:B------:R-:W-:-:S03]  /*e430*/  LOP3.LUT R111, R111, R134, R147, 0x96, !PT ;  /* 0x000000866f6f7212 */ /* 0x000fc600078e9693 */
[----:B------:R-:W-:-:S04]  /*e440*/  IMAD.WIDE.U32 R172, R123, -0x2daee0ad, RZ ;  /* 0xd2511f537bac7825 */ /* 0x000fc800078e00ff */
[----:B------:R-:W-:-:S05]  /*e450*/  VIADD R123, R3, 0x96a522ad ;  /* 0x96a522ad037b7836 */ /* 0x000fca0000000000 */
[----:B------:R-:W-:Y:S01]  /*e460*/  LOP3.LUT R112, R123, R110, R173, 0x96, !PT ;  /* 0x0000006e7b707212 */ /* 0x000fe200078e96ad */
[----:B------:R-:W-:-:S07]  /*e470*/  IMAD.MOV.U32 R123, RZ, RZ, RZ ;  /* 0x000000ffff7b7224 */ /* 0x000fce00078e00ff */
.L_x_11357:
[----:B------:R-:W-:Y:S05]  /*e480*/  BSYNC.RECONVERGENT B1 ;  /* 0x0000000000017941 */ /* 0x000fea0003800200 */
.L_x_11356:
        /* <DEDUP_REMOVED lines=10> */
[----:B------:R-:W-:Y:S01]  /*e530*/  PRMT R100, R100, 0x7632, R100 ;  /* 0x0000763264647816 */ /* 0x000fe20000000064 */
[----:B------:R-:W-:-:S02]  /*e540*/  IMAD.MOV.U32 R134, RZ, RZ, 0x2 ;  /* 0x00000002ff867424 */ /* 0x000fc400078e00ff */
[----:B0-----:R-:W-:Y:S01]  /*e550*/  FMUL.FTZ R110, R110, R159 ;  /* 0x0000009f6e6e7220 */ /* 0x001fe20000410000 */
[----:B-1----:R-:W-:Y:S01]  /*e560*/  FSETP.GTU.FTZ.AND P0, PT, R135, R170, PT ;  /* 0x000000aa8700720b */ /* 0x002fe20003f1c000 */
[C---:B------:R-:W-:Y:S01]  /*e570*/  IMAD.U32 R135, R104.reuse, 0x10000, RZ ;  /* 0x0001000068877824 */ /* 0x040fe200078e00ff */
[----:B------:R-:W-:Y:S02]  /*e580*/  PRMT R104, R104, 0x7632, R104 ;  /* 0x0000763268687816 */ /* 0x000fe40000000068 */
[----:B------:R-:W-:Y:S02]  /*e590*/  FSEL R110, R110, RZ, !P0 ;  /* 0x000000ff6e6e7208 */ /* 0x000fe40004000000 */
[----:B------:R-:W-:-:S03]  /*e5a0*/  PLOP3.LUT P0, PT, P0, PT, PT, 0x8, 0x80 ;  /* 0x000000000080781c */ /* 0x000fc6000070e170 */
[----:B------:R-:W-:Y:S01]  /*e5b0*/  FADD.FTZ R124, R110, R135 ;  /* 0x000000876e7c7221 */ /* 0x000fe20000010000 */
        /* <DEDUP_REMOVED lines=11> */
.L_x_11363:
        /* <DEDUP_REMOVED lines=13> */
.L_x_11365:
[----:B------:R-:W-:Y:S05]  /*e740*/  BSYNC.RECONVERGENT B2 ;  /* 0x0000000000027941 */ /* 0x000fea0003800200 */
.L_x_11364:
        /* <DEDUP_REMOVED lines=54> */
[----:B------:R-:W-:-:S03]  /*eab0*/  MOV R108, R110 ;  /* 0x0000006e006c7202 */ /* 0x000fc60000000f00 */
[----:B------:R-:W-:Y:S01]  /*eac0*/  VIADD R123, R2, 0x8ff34781 ;  /* 0x8ff34781027b7836 */ /* 0x000fe20000000000 */
[----:B------:R-:W-:Y:S01]  /*ead0*/  LOP3.LUT R112, R135, R134, R175, 0x96, !PT ;  /* 0x0000008687707212 */ /* 0x000fe200078e96af */
[----:B------:R-:W-:Y:S02]  /*eae0*/  HFMA2 R134, -RZ, RZ, 0, 0 ;  /* 0x00000000ff867431 */ /* 0x000fe400000001ff */
[----:B------:R-:W-:Y:S01]  /*eaf0*/  IMAD.MOV.U32 R110, RZ, RZ, R172 ;  /* 0x000000ffff6e7224 */ /* 0x000fe200078e00ac */
[----:B------:R-:W-:Y:S01]  /*eb00*/  LOP3.LUT R111, R123, R146, R111, 0x96, !PT ;  /* 0x000000927b6f7212 */ /* 0x000fe200078e966f */
[----:B------:R-:W-:-:S07]  /*eb10*/  IMAD.MOV.U32 R172, RZ, RZ, R174 ;  /* 0x000000ffffac7224 */ /* 0x000fce00078e00ae */
.L_x_11362:
[----:B------:R-:W-:Y:S05]  /*eb20*/  BSYNC.RECONVERGENT B1 ;  /* 0x0000000000017941 */ /* 0x000fea0003800200 */
.L_x_11361:
[----:B------:R-:W-:Y:S01]  /*eb30*/  I2FP.F32.U32 R110, R110 ;  /* 0x0000006e006e7245 */ /* 0x000fe20000201000 */
[----:B------:R-:W-:Y:S01]  /*eb40*/  IMAD.U32 R135, R100, 0x10000, RZ ;  /* 0x0001000064877824 */ /* 0x000fe200078e00ff */
[----:B------:R-:W-:Y:S01]  /*eb50*/  ISETP.NE.AND P1, PT, R134, 0x1, PT ;  /* 0x000000018600780c */ /* 0x000fe20003f25270 */
[----:B------:R-:W-:Y:S02]  /*eb60*/  BSSY.RECONVERGENT B1, `(.L_x_11366) ;  /* 0x000005f000017945 */ /* 0x000fe40003800200 */
[----:B------:R-:W-:Y:S01]  /*eb70*/  FFMA.FTZ R123, R110, R171, 1.1641532182693481445e-10 ;  /* 0x2f0000006e7b7423 */ /* 0x000fe200000100ab */
[----:B------:R-:W-:-:S04]  /*eb80*/  FMUL.FTZ R100, R135, R168 ;  /* 0x000000a887647220 */ /* 0x000fc80000410000 */
[----:B------:R-:W-:Y:S01]  /*eb90*/  FMUL.FTZ R100, R100, R159 ;  /* 0x0000009f64647220 */ /* 0x000fe20000410000 */
[----:B------:R-:W-:Y:S01]  /*eba0*/  FSETP.GTU.FTZ.AND P0, PT, R123, R170, PT ;  /* 0x000000aa7b00720b */ /* 0x000fe20003f1c000 */
[----:B------:R-:W-:Y:S02]  /*ebb0*/  IMAD.U32 R123, R104, 0x10000, RZ ;  /* 0x00010000687b7824 */ /* 0x000fe400078e00ff */
        /* <DEDUP_REMOVED lines=14> */
.L_x_11368:
        /* <DEDUP_REMOVED lines=13> */
.L_x_11370:
[----:B------:R-:W-:Y:S05]  /*ed70*/  BSYNC.RECONVERGENT B2 ;  /* 0x0000000000027941 */ /* 0x000fea0003800200 */
.L_x_11369:
        /* <DEDUP_REMOVED lines=28> */
[----:B------:R-:W-:-:S03]  /*ef40*/  IMAD.MOV.U32 R104, RZ, RZ, RZ ;  /* 0x000000ffff687224 */ /* 0x000fc600078e00ff */
        /* <DEDUP_REMOVED lines=30> */
[----:B------:R-:W-:Y:S02]  /*f130*/  LOP3.LUT R112, R147, R134, R175, 0x96, !PT ;  /* 0x0000008693707212 */ /* 0x000fe400078e96af */
[----:B------:R-:W-:-:S07]  /*f140*/  MOV R172, R174 ;  /* 0x000000ae00ac7202 */ /* 0x000fce0000000f00 */
.L_x_11367:
[----:B------:R-:W-:Y:S05]  /*f150*/  BSYNC.RECONVERGENT B1 ;  /* 0x0000000000017941 */ /* 0x000fea0003800200 */
.L_x_11366:
[----:B------:R-:W-:Y:S01]  /*f160*/  I2FP.F32.U32 R100, R100 ;  /* 0x0000006400647245 */ /* 0x000fe20000201000 */
[C---:B------:R-:W-:Y:S01]  /*f170*/  IMAD.U32 R147, R101.reuse, 0x10000, RZ ;  /* 0x0001000065937824 */ /* 0x040fe200078e00ff */
[----:B------:R-:W-:Y:S01]  /*f180*/  ISETP.NE.AND P2, PT, R104, 0x1, PT ;  /* 0x000000016800780c */ /* 0x000fe20003f45270 */
[----:B------:R-:W-:Y:S01]  /*f190*/  BSSY.RECONVERGENT B1, `(.L_x_11371) ;  /* 0x0000061000017945 */ /* 0x000fe20003800200 */
[----:B------:R-:W-:Y:S01]  /*f1a0*/  PRMT R158, R101, 0x7632, R158 ;  /* 0x00007632659e7816 */ /* 0x000fe2000000009e */
[----:B------:R-:W-:Y:S01]  /*f1b0*/  FFMA.FTZ R135, R100, R171, 1.1641532182693481445e-10 ;  /* 0x2f00000064877423 */ /* 0x000fe200000100ab */
[----:B------:R-:W-:Y:S01]  /*f1c0*/  FMUL.FTZ R100, R147, R168 ;  /* 0x000000a893647220 */ /* 0x000fe20000410000 */
[----:B------:R-:W-:Y:S02]  /*f1d0*/  IMAD.MOV.U32 R110, RZ, RZ, 0x2 ;  /* 0x00000002ff6e7424 */ /* 0x000fe400078e00ff */
[----:B------:R-:W-:Y:S02]  /*f1e0*/  IMAD.MOV.U32 R101, RZ, RZ, R108 ;  /* 0x000000ffff657224 */ /* 0x000fe400078e006c */
[----:B------:R-:W-:Y:S01]  /*f1f0*/  FMUL.FTZ R100, R100, R159 ;  /* 0x0000009f64647220 */ /* 0x000fe20000410000 */
[----:B------:R-:W-:-:S02]  /*f200*/  FSETP.GTU.FTZ.AND P1, PT, R135, R170, PT ;  /* 0x000000aa8700720b */ /* 0x000fc40003f3c000 */
[----:B------:R-:W-:Y:S02]  /*f210*/  SHF.L.U32 R135, R105, 0x10, RZ ;  /* 0x0000001069877819 */ /* 0x000fe400000006ff */
        /* <DEDUP_REMOVED lines=13> */
.L_x_11373:
        /* <DEDUP_REMOVED lines=13> */
.L_x_11375:
[----:B------:R-:W-:Y:S05]  /*f3c0*/  BSYNC.RECONVERGENT B2 ;  /* 0x0000000000027941 */ /* 0x000fea0003800200 */
.L_x_11374:
        /* <DEDUP_REMOVED lines=61> */
.L_x_11372:
[----:B------:R-:W-:Y:S05]  /*f7a0*/  BSYNC.RECONVERGENT B1 ;  /* 0x0000000000017941 */ /* 0x000fea0003800200 */
.L_x_11371:
        /* <DEDUP_REMOVED lines=9> */
[----:B------:R-:W-:Y:S01]  /*f840*/  FMUL.FTZ R100, R100, R159 ;  /* 0x0000009f64647220 */ /* 0x000fe20000410000 */
[----:B------:R-:W-:-:S04]  /*f850*/  MOV R101, R108 ;  /* 0x0000006c00657202 */ /* 0x000fc80000000f00 */
        /* <DEDUP_REMOVED lines=12> */
.L_x_11378:
        /* <DEDUP_REMOVED lines=13> */
.L_x_11380:
[----:B------:R-:W-:Y:S05]  /*f9f0*/  BSYNC.RECONVERGENT B2 ;  /* 0x0000000000027941 */ /* 0x000fea0003800200 */
.L_x_11379:
        /* <DEDUP_REMOVED lines=42> */
[----:B------:R-:W-:Y:S01]  /*fca0*/  IMAD.WIDE.U32 R100, R105, -0x326172a9, RZ ;  /* 0xcd9e8d5769647825 */ /* 0x000fe200078e00ff */
[C---:B------:R-:W-:Y:S02]  /*fcb0*/  IADD3 R105, PT, PT, R2.reuse, 0x5384540f, RZ ;  /* 0x5384540f02697810 */ /* 0x040fe40007ffe0ff */
[----:B------:R-:W-:Y:S02]  /*fcc0*/  LOP3.LUT R111, R111, R110, R175, 0x96, !PT ;  /* 0x0000006e6f6f7212 */ /* 0x000fe400078e96af */
        /* <DEDUP_REMOVED lines=16> */
.L_x_11377:
[----:B------:R-:W-:Y:S05]  /*fdd0*/  BSYNC.RECONVERGENT B1 ;  /* 0x0000000000017941 */ /* 0x000fea0003800200 */
.L_x_11376:
[----:B------:R-:W-:Y:S01]  /*fde0*/  I2FP.F32.U32 R100, R101 ;  /* 0x0000006500647245 */ /* 0x000fe20000201000 */
[----:B------:R-:W-:Y:S01]  /*fdf0*/  IMAD.U32 R105, R102, 0x10000, RZ ;  /* 0x0001000066697824 */ /* 0x000fe200078e00ff */
        /* <DEDUP_REMOVED lines=23> */
.L_x_11383:
        /* <DEDUP_REMOVED lines=13> */
.L_x_11385:
[----:B------:R-:W-:Y:S05]  /*10040*/  BSYNC.RECONVERGENT B2 ;  /* 0x0000000000027941 */ /* 0x000fea0003800200 */
.L_x_11384:
        /* <DEDUP_REMOVED lines=61> */
.L_x_11382:
[----:B------:R-:W-:Y:S05]  /*10420*/  BSYNC.RECONVERGENT B1 ;  /* 0x0000000000017941 */ /* 0x000fea0003800200 */
.L_x_11381:
        /* <DEDUP_REMOVED lines=23> */
.L_x_11388:
        /* <DEDUP_REMOVED lines=13> */
.L_x_11390:
[----:B------:R-:W-:Y:S05]  /*10670*/  BSYNC.RECONVERGENT B2 ;  /* 0x0000000000027941 */ /* 0x000fea0003800200 */
.L_x_11389:
        /* <DEDUP_REMOVED lines=59> */
[----:B------:R-:W-:Y:S01]  /*10a30*/  MOV R100, R172 ;  /* 0x000000ac00647202 */ /* 0x000fe20000000f00 */
[----:B------:R-:W-:-:S07]  /*10a40*/  IMAD.MOV.U32 R172, RZ, RZ, R104 ;  /* 0x000000ffffac7224 */ /* 0x000fce00078e0068 */
.L_x_11387:
[----:B------:R-:W-:Y:S05]  /*10a50*/  BSYNC.RECONVERGENT B1 ;  /* 0x0000000000017941 */ /* 0x000fea0003800200 */
.L_x_11386:
        /* <DEDUP_REMOVED lines=25> */
.L_x_11393:
        /* <DEDUP_REMOVED lines=15> */
.L_x_11395:
[----:B------:R-:W-:Y:S05]  /*10ce0*/  BSYNC.RECONVERGENT B2 ;  /* 0x0000000000027941 */ /* 0x000fea0003800200 */
.L_x_11394:
        /* <DEDUP_REMOVED lines=41> */
[----:B------:R-:W-:-:S03]  /*10f80*/  IADD3 R105, PT, PT, R2, 0x5384540f, RZ ;  /* 0x5384540f02697810 */ /* 0x000fc60007ffe0ff */
[----:B------:R-:W-:Y:S02]  /*10f90*/  VIADD R101, R3, 0x1fd5c5a3 ;  /* 0x1fd5c5a303657836 */ /* 0x000fe40000000000 */
[----:B------:R-:W-:-:S03]  /*10fa0*/  IMAD.WIDE.U32 R102, R103, -0x326172a9, RZ ;  /* 0xcd9e8d5767667825 */ /* 0x000fc600078e00ff */
[----:B------:R-:W-:Y:S01]  /*10fb0*/  LOP3.LUT R104, R101, R104, R111, 0x96, !PT ;  /* 0x0000006865687212 */ /* 0x000fe200078e966f */
[C---:B------:R-:W-:Y:S01]  /*10fc0*/  VIADD R111, R2.reuse, 0x8ff34781 ;  /* 0x8ff34781026f7836 */ /* 0x040fe20000000000 */
[----:B------:R-:W-:Y:S02]  /*10fd0*/  LOP3.LUT R100, R105, R106, R103, 0x96, !PT ;  /* 0x0000006a69647212 */ /* 0x000fe400078e9667 */
[----:B------:R-:W-:Y:S01]  /*10fe0*/  IADD3 R103, PT, PT, R2, -0xe443238, RZ ;  /* 0xf1bbcdc802677810 */ /* 0x000fe20007ffe0ff */
[----:B------:R-:W-:-:S04]  /*10ff0*/  IMAD.WIDE.U32 R104, R104, -0x326172a9, RZ ;  /* 0xcd9e8d5768687825 */ /* 0x000fc800078e00ff */
[----:B------:R-:W-:Y:S01]  /*11000*/  IMAD.WIDE.U32 R100, R100, -0x2daee0ad, RZ ;  /* 0xd2511f5364647825 */ /* 0x000fe200078e00ff */
[----:B------:R-:W-:-:S04]  /*11010*/  LOP3.LUT R103, R103, R102, R105, 0x96, !PT ;  /* 0x0000006667677212 */ /* 0x000fc800078e9669 */
        /* <DEDUP_REMOVED lines=8> */
[----:B------:R-:W-:Y:S01]  /*110a0*/  IMAD.MOV.U32 R172, RZ, RZ, R102 ;  /* 0x000000ffffac7224 */ /* 0x000fe200078e0066 */
[----:B------:R-:W-:-:S07]  /*110b0*/  MOV R108, R106 ;  /* 0x0000006a006c7202 */ /* 0x000fce0000000f00 */
.L_x_11392:
[----:B------:R-:W-:Y:S05]  /*110c0*/  BSYNC.RECONVERGENT B1 ;  /* 0x0000000000017941 */ /* 0x000fea0003800200 */
.L_x_11391:
[----:B------:R-:W-:Y:S01]  /*110d0*/  I2FP.F32.U32 R100, R100 ;  /* 0x0000006400647245 */ /* 0x000fe20000201000 */
[----:B------:R-:W-:Y:S01]  /*110e0*/  IMAD.U32 R101, R174, 0x10000, RZ ;  /* 0x00010000ae657824 */ /* 0x000fe200078e00ff */
[----:B------:R-:W-:Y:S01]  /*110f0*/  F2FP.BF16.F32.PACK_AB R102, R147, R146 ;  /* 0x000000929366723e */ /* 0x000fe200000010ff */
[----:B------:R-:W-:Y:S02]  /*11100*/  IMAD.U32 R173, R173, 0x10000, RZ ;  /* 0x00010000adad7824 */ /* 0x000fe400078e00ff */
        /* <DEDUP_REMOVED lines=11> */
.L_x_11355:
        /* <DEDUP_REMOVED lines=16> */
.L_x_11399:
        /* <DEDUP_REMOVED lines=13> */
.L_x_11401:
[----:B------:R-:W-:Y:S05]  /*11390*/  BSYNC.RECONVERGENT B2 ;  /* 0x0000000000027941 */ /* 0x000fea0003800200 */
.L_x_11400:
        /* <DEDUP_REMOVED lines=59> */
[----:B------:R-:W-:-:S07]  /*11750*/  IMAD.MOV.U32 R134, RZ, RZ, RZ ;  /* 0x000000ffff867224 */ /* 0x000fce00078e00ff */
.L_x_11398:
[----:B------:R-:W-:Y:S05]  /*11760*/  BSYNC.RECONVERGENT B1 ;  /* 0x0000000000017941 */ /* 0x000fea0003800200 */
.L_x_11397:
[----:B------:R-:W0:Y:S01]  /*11770*/  LDC R104, c[0x0][0x404] ;  /* 0x00010100ff687b82 */ /* 0x000e220000000800 */
[----:B------:R-:W-:Y:S01]  /*11780*/  I2FP.F32.U32 R107, R106 ;  /* 0x0000006a006b7245 */ /* 0x000fe20000201000 */
[----:B------:R-:W-:Y:S02]  /*11790*/  HFMA2 R106, -RZ, RZ, 0.1171875, 0 ;  /* 0x2f800000ff6a7431 */ /* 0x000fe400000001ff */
        /* <DEDUP_REMOVED lines=8> */
[----:B0-----:R-:W-:Y:S01]  /*11820*/  FSETP.GTU.FTZ.AND P0, PT, R107, R104, PT ;  /* 0x000000686b00720b */ /* 0x001fe20003f1c000 */
[----:B------:R-:W-:-:S03]  /*11830*/  IMAD.MOV.U32 R107, RZ, RZ, R108 ;  /* 0x000000ffff6b7224 */ /* 0x000fc600078e006c */
[----:B------:R-:W-:Y:S01]  /*11840*/  PLOP3.LUT P2, PT, P0, PT, PT, 0x8, 0x80 ;  /* 0x000000000080781c */ /* 0x000fe2000074e170 */
[----:B-1----:R-:W-:-:S05]  /*11850*/  FMUL.FTZ R110, R110, R105 ;  /* 0x000000696e6e7220 */ /* 0x002fca0000410000 */
[----:B------:R-:W-:Y:S01]  /*11860*/  FSEL R124, R110, RZ, !P0 ;  /* 0x000000ff6e7c7208 */ /* 0x000fe20004000000 */
[----:B------:R-:W-:-:S06]  /*11870*/  HFMA2 R110, -RZ, RZ, 0, 1.1920928955078125e-07 ;  /* 0x00000002ff6e7431 */ /* 0x000fcc00000001ff */
        /* <DEDUP_REMOVED lines=10> */
.L_x_11404:
        /* <DEDUP_REMOVED lines=13> */
.L_x_11406:
[----:B------:R-:W-:Y:S05]  /*119f0*/  BSYNC.RECONVERGENT B2 ;  /* 0x0000000000027941 */ /* 0x000fea0003800200 */
.L_x_11405:
        /* <DEDUP_REMOVED lines=54> */
[----:B------:R-:W-:Y:S02]  /*11d60*/  IADD3 R107, PT, PT, R3, -0x695add53, RZ ;  /* 0x96a522ad036b7810 */ /* 0x000fe40007ffe0ff */
[----:B------:R-:W-:Y:S01]  /*11d70*/  LOP3.LUT R111, R111, R134, R159, 0x96, !PT ;  /* 0x000000866f6f7212 */ /* 0x000fe200078e969f */
[----:B------:R-:W-:Y:S01]  /*11d80*/  IMAD.MOV.U32 R108, RZ, RZ, R158 ;  /* 0x000000ffff6c7224 */ /* 0x000fe200078e009e */
[----:B------:R-:W-:Y:S01]  /*11d90*/  LOP3.LUT R112, R107, R110, R147, 0x96, !PT ;  /* 0x0000006e6b707212 */ /* 0x000fe200078e9693 */
[----:B------:R-:W-:Y:S01]  /*11da0*/  HFMA2 R110, -RZ, RZ, 0, 0 ;  /* 0x00000000ff6e7431 */ /* 0x000fe200000001ff */
[----:B------:R-:W-:Y:S01]  /*11db0*/  MOV R107, R172 ;  /* 0x000000ac006b7202 */ /* 0x000fe20000000f00 */
[----:B------:R-:W-:-:S07]  /*11dc0*/  IMAD.MOV.U32 R172, RZ, RZ, R146 ;  /* 0x000000ffffac7224 */ /* 0x000fce00078e0092 */
.L_x_11403:
[----:B------:R-:W-:Y:S05]  /*11dd0*/  BSYNC.RECONVERGENT B1 ;  /* 0x0000000000017941 */ /* 0x000fea0003800200 */
.L_x_11402:
        /* <DEDUP_REMOVED lines=21> */
.L_x_11409:
        /* <DEDUP_REMOVED lines=13> */
.L_x_11411:
[----:B------:R-:W-:Y:S05]  /*12000*/  BSYNC.RECONVERGENT B2 ;  /* 0x0000000000027941 */ /* 0x000fea0003800200 */
.L_x_11410:
        /* <DEDUP_REMOVED lines=57> */
[----:B------:R-:W-:Y:S02]  /*123a0*/  IMAD.MOV.U32 R172, RZ, RZ, R146 ;  /* 0x000000ffffac7224 */ /* 0x000fe400078e0092 */
[----:B------:R-:W-:Y:S02]  /*123b0*/  HFMA2 R146, -RZ, RZ, 0, 0 ;  /* 0x00000000ff927431 */ /* 0x000fe400000001ff */
[----:B------:R-:W-:Y:S01]  /*123c0*/  IMAD.MOV.U32 R108, RZ, RZ, R158 ;  /* 0x000000ffff6c7224 */ /* 0x000fe200078e009e */
[----:B------:R-:W-:-:S07]  /*123d0*/  LOP3.LUT R112, R107, R110, R147, 0x96, !PT ;  /* 0x0000006e6b707212 */ /* 0x000fce00078e9693 */
.L_x_11408:
[----:B------:R-:W-:Y:S05]  /*123e0*/  BSYNC.RECONVERGENT B1 ;  /* 0x0000000000017941 */ /* 0x000fea0003800200 */
.L_x_11407:
        /* <DEDUP_REMOVED lines=8> */
[----:B------:R-:W-:Y:S02]  /*12470*/  FSETP.GTU.FTZ.AND P1, PT, R107, R104, PT ;  /* 0x000000686b00720b */ /* 0x000fe40003f3c000 */
[----:B------:R-:W-:Y:S01]  /*12480*/  PRMT R107, R101, 0x7632, R107 ;  /* 0x00007632656b7816 */ /* 0x000fe2000000006b */
[----:B------:R-:W-:Y:S01]  /*12490*/  IMAD.MOV.U32 R101, RZ, RZ, R108 ;  /* 0x000000ffff657224 */ /* 0x000fe200078e006c */
        /* <DEDUP_REMOVED lines=11> */
.L_x_11414:
        /* <DEDUP_REMOVED lines=13> */
.L_x_11416:
[----:B------:R-:W-:Y:S05]  /*12620*/  BSYNC.RECONVERGENT B2 ;  /* 0x0000000000027941 */ /* 0x000fea0003800200 */
.L_x_11415:
        /* <DEDUP_REMOVED lines=53> */
[----:B------:R-:W-:Y:S01]  /*12980*/  IMAD.WIDE.U32 R158, R159, -0x326172a9, RZ ;  /* 0xcd9e8d579f9e7825 */ /* 0x000fe200078e00ff */
[----:B------:R-:W-:-:S03]  /*12990*/  LOP3.LUT R112, R135, R110, R101, 0x96, !PT ;  /* 0x0000006e87707212 */ /* 0x000fc600078e9665 */
[----:B------:R-:W-:Y:S01]  /*129a0*/  HFMA2 R110, -RZ, RZ, 0, 0 ;  /* 0x00000000ff6e7431 */ /* 0x000fe200000001ff */
[----:B------:R-:W-:Y:S01]  /*129b0*/  MOV R101, R172 ;  /* 0x000000ac00657202 */ /* 0x000fe20000000f00 */
[----:B------:R-:W-:Y:S02]  /*129c0*/  VIADD R111, R2, 0x8ff34781 ;  /* 0x8ff34781026f7836 */ /* 0x000fe40000000000 */
[----:B------:R-:W-:Y:S02]  /*129d0*/  IMAD.MOV.U32 R108, RZ, RZ, R158 ;  /* 0x000000ffff6c7224 */ /* 0x000fe400078e009e */
[----:B------:R-:W-:Y:S01]  /*129e0*/  IMAD.MOV.U32 R172, RZ, RZ, R100 ;  /* 0x000000ffffac7224 */ /* 0x000fe200078e0064 */
[----:B------:R-:W-:-:S07]  /*129f0*/  LOP3.LUT R111, R111, R146, R159, 0x96, !PT ;  /* 0x000000926f6f7212 */ /* 0x000fce00078e969f */
.L_x_11413:
[----:B------:R-:W-:Y:S05]  /*12a00*/  BSYNC.RECONVERGENT B1 ;  /* 0x0000000000017941 */ /* 0x000fea0003800200 */
.L_x_11412:
        /* <DEDUP_REMOVED lines=21> */
.L_x_11419:
        /* <DEDUP_REMOVED lines=13> */
.L_x_11421:
[----:B------:R-:W-:Y:S05]  /*12c30*/  BSYNC.RECONVERGENT B2 ;  /* 0x0000000000027941 */ /* 0x000fea0003800200 */
.L_x_11420:
        /* <DEDUP_REMOVED lines=27> */
[----:B------:R-:W-:Y:S01]  /*12df0*/  IADD3 R111, PT, PT, R3, -0x56f99767, RZ ;  /* 0xa9066899036f7810 */ /* 0x000fe20007ffe0ff */
        /* <DEDUP_REMOVED lines=19> */
[----:B------:R-:W-:-:S04]  /*12f30*/  IMAD.WIDE.U32 R146, R146, -0x326172a9, RZ ;  /* 0xcd9e8d5792927825 */ /* 0x000fc800078e00ff */
[----:B------:R-:W-:Y:S01]  /*12f40*/  VIADD R107, R3, 0xdb3d7428 ;  /* 0xdb3d7428036b7836 */ /* 0x000fe20000000000 */
[----:B------:R-:W-:Y:S01]  /*12f50*/  LOP3.LUT R101, R101, R100, R147, 0x96, !PT ;  /* 0x0000006465657212 */ /* 0x000fe200078e9693 */
[----:B------:R-:W-:-:S03]  /*12f60*/  HFMA2 R147, -RZ, RZ, 0, 0 ;  /* 0x00000000ff937431 */ /* 0x000fc600000001ff */
[----:B------:R-:W-:Y:S01]  /*12f70*/  LOP3.LUT R158, R107, R158, R111, 0x96, !PT ;  /* 0x0000009e6b9e7212 */ /* 0x000fe200078e966f */
[----:B------:R-:W-:Y:S01]  /*12f80*/  IMAD.WIDE.U32 R100, R101, -0x2daee0ad, RZ ;  /* 0xd2511f5365647825 */ /* 0x000fe200078e00ff */
[----:B------:R-:W-:-:S03]  /*12f90*/  IADD3 R107, PT, PT, R3, -0x695add53, RZ ;  /* 0x96a522ad036b7810 */ /* 0x000fc60007ffe0ff */
[----:B------:R-:W-:Y:S01]  /*12fa0*/  IMAD.WIDE.U32 R158, R158, -0x326172a9, RZ ;  /* 0xcd9e8d579e9e7825 */ /* 0x000fe200078e00ff */
[----:B------:R-:W-:Y:S02]  /*12fb0*/  LOP3.LUT R112, R107, R110, R101, 0x96, !PT ;  /* 0x0000006e6b707212 */ /* 0x000fe400078e9665 */
[----:B------:R-:W-:Y:S01]  /*12fc0*/  MOV R101, R172 ;  /* 0x000000ac00657202 */ /* 0x000fe20000000f00 */
[----:B------:R-:W-:Y:S02]  /*12fd0*/  VIADD R111, R2, 0x8ff34781 ;  /* 0x8ff34781026f7836 */ /* 0x000fe40000000000 */
[----:B------:R-:W-:Y:S02]  /*12fe0*/  IMAD.MOV.U32 R108, RZ, RZ, R158 ;  /* 0x000000ffff6c7224 */ /* 0x000fe400078e009e */
[----:B------:R-:W-:Y:S01]  /*12ff0*/  IMAD.MOV.U32 R172, RZ, RZ, R100 ;  /* 0x000000ffffac7224 */ /* 0x000fe200078e0064 */
[----:B------:R-:W-:-:S07]  /*13000*/  LOP3.LUT R111, R111, R146, R159, 0x96, !PT ;  /* 0x000000926f6f7212 */ /* 0x000fce00078e969f */
.L_x_11418:
[----:B------:R-:W-:Y:S05]  /*13010*/  BSYNC.RECONVERGENT B1 ;  /* 0x0000000000017941 */ /* 0x000fea0003800200 */
.L_x_11417:
        /* <DEDUP_REMOVED lines=22> */
.L_x_11424:
        /* <DEDUP_REMOVED lines=13> */
.L_x_11426:
[----:B------:R-:W-:Y:S05]  /*13250*/  BSYNC.RECONVERGENT B2 ;  /* 0x0000000000027941 */ /* 0x000fea0003800200 */
.L_x_11425:
        /* <DEDUP_REMOVED lines=61> */
.L_x_11423:
[----:B------:R-:W-:Y:S05]  /*13630*/  BSYNC.RECONVERGENT B1 ;  /* 0x0000000000017941 */ /* 0x000fea0003800200 */
.L_x_11422:
        /* <DEDUP_REMOVED lines=21> */
.L_x_11429:
        /* <DEDUP_REMOVED lines=13> */
.L_x_11431:
[----:B------:R-:W-:Y:S05]  /*13860*/  BSYNC.RECONVERGENT B2 ;  /* 0x0000000000027941 */ /* 0x000fea0003800200 */
.L_x_11430:
        /* <DEDUP_REMOVED lines=50> */
[----:B------:R-:W-:-:S04]  /*13b90*/  LOP3.LUT R101, R101, R100, R171, 0x96, !PT ;  /* 0x0000006465657212 */ /* 0x000fc800078e96ab */
        /* <DEDUP_REMOVED lines=10> */
.L_x_11428:
[----:B------:R-:W-:Y:S05]  /*13c40*/  BSYNC.RECONVERGENT B1 ;  /* 0x0000000000017941 */ /* 0x000fea0003800200 */
.L_x_11427:
[----:B------:R-:W-:Y:S01]  /*13c50*/  I2FP.F32.U32 R101, R101 ;  /* 0x0000006500657245 */ /* 0x000fe20000201000 */
[----:B------:R-:W-:Y:S01]  /*13c60*/  IMAD.U32 R107, R103, 0x10000, RZ ;  /* 0x00010000676b7824 */ /* 0x000fe200078e00ff */
[----:B------:R-:W-:Y:S01]  /*13c70*/  ISETP.NE.AND P6, PT, R102, 0x1, PT ;  /* 0x000000016600780c */ /* 0x000fe20003fc5270 */
[----:B------:R-:W-:Y:S01]  /*13c80*/  BSSY.RECONVERGENT B1, `(.L_x_11432) ;  /* 0x0000060000017945 */ /* 0x000fe20003800200 */
[----:B------:R-:W-:Y:S01]  /*13c90*/  MOV R110, 0x2 ;  /* 0x00000002006e7802 */ /* 0x000fe20000000f00 */
        /* <DEDUP_REMOVED lines=17> */
.L_x_11434:
        /* <DEDUP_REMOVED lines=15> */
.L_x_11436:
[----:B------:R-:W-:Y:S05]  /*13ea0*/  BSYNC.RECONVERGENT B2 ;  /* 0x0000000000027941 */ /* 0x000fea0003800200 */
.L_x_11435:
        /* <DEDUP_REMOVED lines=56> */
[----:B------:R-:W-:Y:S01]  /*14230*/  HFMA2 R110, -RZ, RZ, 0, 0 ;  /* 0x00000000ff6e7431 */ /* 0x000fe200000001ff */
[----:B------:R-:W-:Y:S01]  /*14240*/  LOP3.LUT R112, R101, R100, R103, 0x96, !PT ;  /* 0x0000006465707212 */ /* 0x000fe200078e9667 */
[----:B------:R-:W-:Y:S01]  /*14250*/  IMAD.MOV.U32 R108, RZ, RZ, R170 ;  /* 0x000000ffff6c7224 */ /* 0x000fe200078e00aa */
[----:B------:R-:W-:Y:S01]  /*14260*/  MOV R100, R172 ;  /* 0x000000ac00647202 */ /* 0x000fe20000000f00 */
[----:B------:R-:W-:-:S07]  /*14270*/  IMAD.MOV.U32 R172, RZ, RZ, R102 ;  /* 0x000000ffffac7224 */ /* 0x000fce00078e0066 */
.L_x_11433:
[----:B------:R-:W-:Y:S05]  /*14280*/  BSYNC.RECONVERGENT B1 ;  /* 0x0000000000017941 */ /* 0x000fea0003800200 */
.L_x_11432:
        /* <DEDUP_REMOVED lines=12> */
.L_x_11396:
        /* <DEDUP_REMOVED lines=21> */
.L_x_11354:
[----:B------:R-:W-:Y:S05]  /*144a0*/  BSYNC.RECONVERGENT B0 ;  /* 0x0000000000007941 */ /* 0x000fea0003800200 */
.L_x_11353:
        /* <DEDUP_REMOVED lines=30> */
.L_x_11442:
        /* <DEDUP_REMOVED lines=13> */
.L_x_11444:
[----:B------:R-:W-:Y:S05]  /*14760*/  BSYNC.RECONVERGENT B2 ;  /* 0x0000000000027941 */ /* 0x000fea0003800200 */
.L_x_11443:
        /* <DEDUP_REMOVED lines=51> */
[----:B------:R-:W-:Y:S02]  /*14aa0*/  VIADD R121, R2, 0xf1bbcdc8 ;  /* 0xf1bbcdc802797836 */ /* 0x000fe40000000000 */
[----:B------:R-:W-:-:S03]  /*14ab0*/  IMAD.WIDE.U32 R148, R149, -0x326172a9, RZ ;  /* 0xcd9e8d5795947825 */ /* 0x000fc600078e00ff */
[----:B------:R-:W-:Y:S02]  /*14ac0*/  LOP3.LUT R121, R121, R160, R137, 0x96, !PT ;  /* 0x000000a079797212 */ /* 0x000fe400078e9689 */
[----:B------:R-:W-:Y:S02]  /*14ad0*/  LOP3.LUT R111, R111, R136, R149, 0x96, !PT ;  /* 0x000000886f6f7212 */ /* 0x000fe400078e9695 */
[----:B------:R-:W-:Y:S01]  /*14ae0*/  MOV R108, R148 ;  /* 0x00000094006c7202 */ /* 0x000fe20000000f00 */
[----:B------:R-:W-:-:S04]  /*14af0*/  IMAD.WIDE.U32 R172, R121, -0x2daee0ad, RZ ;  /* 0xd2511f5379ac7825 */ /* 0x000fc800078e00ff */
[----:B------:R-:W-:-:S05]  /*14b00*/  VIADD R121, R3, 0x96a522ad ;  /* 0x96a522ad03797836 */ /* 0x000fca0000000000 */
[----:B------:R-:W-:Y:S01]  /*14b10*/  LOP3.LUT R112, R121, R110, R173, 0x96, !PT ;  /* 0x0000006e79707212 */ /* 0x000fe200078e96ad */
[----:B------:R-:W-:-:S07]  /*14b20*/  HFMA2 R121, -RZ, RZ, 0, 0 ;  /* 0x00000000ff797431 */ /* 0x000fce00000001ff */
.L_x_11441:
[----:B------:R-:W-:Y:S05]  /*14b30*/  BSYNC.RECONVERGENT B1 ;  /* 0x0000000000017941 */ /* 0x000fea0003800200 */
.L_x_11440:
        /* <DEDUP_REMOVED lines=10> */
[----:B------:R-:W-:Y:S01]  /*14be0*/  HFMA2 R136, -RZ, RZ, 0, 1.1920928955078125e-07 ;  /* 0x00000002ff887431 */ /* 0x000fe200000001ff */
[----:B------:R-:W-:-:S02]  /*14bf0*/  PRMT R100, R100, 0x7632, R100 ;  /* 0x0000763264647816 */ /* 0x000fc40000000064 */
[----:B0-----:R-:W-:Y:S01]  /*14c00*/  FMUL.FTZ R110, R110, R161 ;  /* 0x000000a16e6e7220 */ /* 0x001fe20000410000 */
[----:B-1----:R-:W-:Y:S01]  /*14c10*/  FSETP.GTU.FTZ.AND P1, PT, R137, R170, PT ;  /* 0x000000aa8900720b */ /* 0x002fe20003f3c000 */
[C---:B------:R-:W-:Y:S01]  /*14c20*/  IMAD.U32 R137, R104.reuse, 0x10000, RZ ;  /* 0x0001000068897824 */ /* 0x040fe200078e00ff */
[----:B------:R-:W-:Y:S02]  /*14c30*/  PRMT R104, R104, 0x7632, R104 ;  /* 0x0000763268687816 */ /* 0x000fe40000000068 */
        /* <DEDUP_REMOVED lines=14> */
.L_x_11447:
        /* <DEDUP_REMOVED lines=13> */
.L_x_11449:
[----:B------:R-:W-:Y:S05]  /*14df0*/  BSYNC.RECONVERGENT B2 ;  /* 0x0000000000027941 */ /* 0x000fea0003800200 */
.L_x_11448:
        /* <DEDUP_REMOVED lines=56> */
[----:B------:R-:W-:Y:S02]  /*15180*/  IMAD.MOV.U32 R108, RZ, RZ, R110 ;  /* 0x000000ffff6c7224 */ /* 0x000fe400078e006e */
[----:B------:R-:W-:Y:S01]  /*15190*/  HFMA2 R136, -RZ, RZ, 0, 0 ;  /* 0x00000000ff887431 */ /* 0x000fe200000001ff */
[----:B------:R-:W-:Y:S01]  /*151a0*/  MOV R110, R172 ;  /* 0x000000ac006e7202 */ /* 0x000fe20000000f00 */
[----:B------:R-:W-:Y:S01]  /*151b0*/  IMAD.MOV.U32 R172, RZ, RZ, R174 ;  /* 0x000000ffffac7224 */ /* 0x000fe200078e00ae */
[----:B------:R-:W-:-:S07]  /*151c0*/  LOP3.LUT R111, R121, R148, R111, 0x96, !PT ;  /* 0x00000094796f7212 */ /* 0x000fce00078e966f */
.L_x_11446:
[----:B------:R-:W-:Y:S05]  /*151d0*/  BSYNC.RECONVERGENT B1 ;  /* 0x0000000000017941 */ /* 0x000fea0003800200 */
.L_x_11445:
[----:B------:R-:W-:Y:S01]  /*151e0*/  I2FP.F32.U32 R110, R110 ;  /* 0x0000006e006e7245 */ /* 0x000fe20000201000 */
[----:B------:R-:W-:Y:S01]  /*151f0*/  IMAD.U32 R137, R100, 0x10000, RZ ;  /* 0x0001000064897824 */ /* 0x000fe200078e00ff */
[----:B------:R-:W-:Y:S01]  /*15200*/  ISETP.NE.AND P1, PT, R136, 0x1, PT ;  /* 0x000000018800780c */ /* 0x000fe20003f25270 */
[----:B------:R-:W-:Y:S02]  /*15210*/  BSSY.RECONVERGENT B1, `(.L_x_11450) ;  /* 0x000005f000017945 */ /* 0x000fe40003800200 */
[----:B------:R-:W-:Y:S01]  /*15220*/  FFMA.FTZ R121, R110, R171, 1.1641532182693481445e-10 ;  /* 0x2f0000006e797423 */ /* 0x000fe200000100ab */
[----:B------:R-:W-:-:S04]  /*15230*/  FMUL.FTZ R100, R137, R168 ;  /* 0x000000a889647220 */ /* 0x000fc80000410000 */
[----:B------:R-:W-:Y:S01]  /*15240*/  FMUL.FTZ R100, R100, R161 ;  /* 0x000000a164647220 */ /* 0x000fe20000410000 */
[----:B------:R-:W-:Y:S02]  /*15250*/  FSETP.GTU.FTZ.AND P0, PT, R121, R170, PT ;  /* 0x000000aa7900720b */ /* 0x000fe40003f1c000 */
[----:B------:R-:W-:Y:S01]  /*15260*/  SHF.L.U32 R121, R104, 0x10, RZ ;  /* 0x0000001068797819 */ /* 0x000fe200000006ff */
        /* <DEDUP_REMOVED lines=14> */
.L_x_11452:
        /* <DEDUP_REMOVED lines=13> */
.L_x_11454:
[----:B------:R-:W-:Y:S05]  /*15420*/  BSYNC.RECONVERGENT B2 ;  /* 0x0000000000027941 */ /* 0x000fea0003800200 */
.L_x_11453:
[----:B------:R-:W-:Y:S01]  /*15430*/  IMAD.WIDE.U32 R148, R116, -0x326172a9, RZ ;  /* 0xcd9e8d5774947825 */ /* 0x000fe200078e00ff */
[----:B------:R-:W-:Y:S02]  /*15440*/  LOP3.LUT R110, R109, R137, R3, 0x96, !PT ;  /* 0x000000896d6e7212 */ /* 0x000fe400078e9603 */
[----:B------:R-:W-:Y:S01]  /*15450*/  IADD3 R137, PT, PT, R2, -0x61c88647, RZ ;  /* 0x9e3779b902897810 */ /* 0x000fe20007ffe0ff */
[----:B------:R-:W-:Y:S01]  /*15460*/  IMAD.MOV.U32 R100, RZ, RZ, R172 ;  /* 0x000000ffff647224 */ /* 0x000fe200078e00ac */
[----:B------:R-:W-:Y:S01]  /*15470*/  LOP3.LUT R174, R113, R149, R2, 0x96, !PT ;  /* 0x0000009571ae7212 */ /* 0x000fe200078e9602 */
[----:B------:R-:W-:Y:S01]  /*15480*/  IMAD.WIDE.U32 R110, R110, -0x326172a9, RZ ;  /* 0xcd9e8d576e6e7825 */ /* 0x000fe200078e00ff */
[----:B------:R-:W-:-:S03]  /*15490*/  IADD3 R173, PT, PT, R3, 0x76cf5d0a, RZ ;  /* 0x76cf5d0a03ad7810 */ /* 0x000fc60007ffe0ff */
[----:B------:R-:W-:Y:S01]  /*154a0*/  IMAD.WIDE.U32 R174, R174, -0x2daee0ad, RZ ;  /* 0xd2511f53aeae7825 */ /* 0x000fe200078e00ff */
[----:B------:R-:W-:-:S03]  /*154b0*/  LOP3.LUT R137, R137, R148, R111, 0x96, !PT ;  /* 0x0000009489897212 */ /* 0x000fc600078e966f */
[----:B------:R-:W-:Y:S02]  /*154c0*/  VIADD R149, R3, 0xbb67ae85 ;  /* 0xbb67ae8503957836 */ /* 0x000fe40000000000 */
[----:B------:R-:W-:Y:S02]  /*154d0*/  VIADD R111, R2, 0x3c6ef372 ;  /* 0x3c6ef372026f7836 */ /* 0x000fe40000000000 */
[----:B------:R-:W-:Y:S01]  /*154e0*/  IMAD.MOV.U32 R104, RZ, RZ, RZ ;  /* 0x000000ffff687224 */ /* 0x000fe200078e00ff */
[----:B------:R-:W-:Y:S01]  /*154f0*/  LOP3.LUT R149, R149, R136, R175, 0x96, !PT ;  /* 0x0000008895957212 */ /* 0x000fe200078e96af */
[----:B------:R-:W-:-:S04]  /*15500*/  IMAD.WIDE.U32 R136, R137, -0x2daee0ad, RZ ;  /* 0xd2511f5389887825 */ /* 0x000fc800078e00ff */
[----:B------:R-:W-:Y:S01]  /*15510*/  IMAD.WIDE.U32 R148, R149, -0x326172a9, RZ ;  /* 0xcd9e8d5795947825 */ /* 0x000fe200078e00ff */
[----:B------:R-:W-:Y:S02]  /*15520*/  LOP3.LUT R173, R173, R174, R137, 0x96, !PT ;  /* 0x000000aeadad7212 */ /* 0x000fe400078e9689 */
[----:B------:R-:W-:Y:S02]  /*15530*/  IADD3 R137, PT, PT, R2, -0x255992d5, RZ ;  /* 0xdaa66d2b02897810 */ /* 0x000fe40007ffe0ff */
        /* <DEDUP_REMOVED lines=10> */
[----:B------:R-:W-:Y:S02]  /*155e0*/  LOP3.LUT R173, R173, R174, R137, 0x96, !PT ;  /* 0x000000aeadad7212 */ /* 0x000fe400078e9689 */
[----:B------:R-:W-:Y:S02]  /*155f0*/  IADD3 R137, PT, PT, R2, 0x1715609d, RZ ;  /* 0x1715609d02897810 */ /* 0x000fe40007ffe0ff */
        /* <DEDUP_REMOVED lines=29> */
[----:B------:R-:W-:Y:S01]  /*157d0*/  VIADD R149, R3, 0x96a522ad ;  /* 0x96a522ad03957836 */ /* 0x000fe20000000000 */
[----:B------:R-:W-:-:S04]  /*157e0*/  MOV R172, R174 ;  /* 0x000000ae00ac7202 */ /* 0x000fc80000000f00 */
[----:B------:R-:W-:-:S07]  /*157f0*/  LOP3.LUT R112, R149, R136, R175, 0x96, !PT ;  /* 0x0000008895707212 */ /* 0x000fce00078e96af */
.L_x_11451:
[----:B------:R-:W-:Y:S05]  /*15800*/  BSYNC.RECONVERGENT B1 ;  /* 0x0000000000017941 */ /* 0x000fea0003800200 */
.L_x_11450:
[----:B------:R-:W-:Y:S01]  /*15810*/  I2FP.F32.U32 R100, R100 ;  /* 0x0000006400647245 */ /* 0x000fe20000201000 */
[----:B------:R-:W-:Y:S01]  /*15820*/  BSSY.RECONVERGENT B1, `(.L_x_11455) ;  /* 0x0000063000017945 */ /* 0x000fe20003800200 */
[----:B------:R-:W-:Y:S02]  /*15830*/  SHF.L.U32 R149, R101, 0x10, RZ ;  /* 0x0000001065957819 */ /* 0x000fe400000006ff */
[----:B------:R-:W-:Y:S01]  /*15840*/  ISETP.NE.AND P2, PT, R104, 0x1, PT ;  /* 0x000000016800780c */ /* 0x000fe20003f45270 */
[----:B------:R-:W-:Y:S01]  /*15850*/  FFMA.FTZ R137, R100, R171, 1.1641532182693481445e-10 ;  /* 0x2f00000064897423 */ /* 0x000fe200000100ab */
[----:B------:R-:W-:Y:S01]  /*15860*/  PRMT R160, R105, 0x7632, R160 ;  /* 0x0000763269a07816 */ /* 0x000fe200000000a0 */
[----:B------:R-:W-:Y:S01]  /*15870*/  FMUL.FTZ R100, R149, R168 ;  /* 0x000000a895647220 */ /* 0x000fe20000410000 */
[----:B------:R-:W-:Y:S02]  /*15880*/  IMAD.U32 R149, R105, 0x10000, RZ ;  /* 0x0001000069957824 */ /* 0x000fe400078e00ff */
[----:B------:R-:W-:Y:S01]  /*15890*/  HFMA2 R105, -RZ, RZ, 0, 1.1920928955078125e-07 ;  /* 0x00000002ff697431 */ /* 0x000fe200000001ff */
        /* <DEDUP_REMOVED lines=16> */
.L_x_11457:
        /* <DEDUP_REMOVED lines=13> */
.L_x_11459:
[----:B------:R-:W-:Y:S05]  /*15a70*/  BSYNC.RECONVERGENT B2 ;  /* 0x0000000000027941 */ /* 0x000fea0003800200 */
.L_x_11458:
        /* <DEDUP_REMOVED lines=42> */
[----:B------:R-:W-:Y:S01]  /*15d20*/  IMAD.WIDE.U32 R100, R105, -0x326172a9, RZ ;  /* 0xcd9e8d5769647825 */ /* 0x000fe200078e00ff */
[----:B------:R-:W-:-:S03]  /*15d30*/  LOP3.LUT R111, R111, R110, R175, 0x96, !PT ;  /* 0x0000006e6f6f7212 */ /* 0x000fc600078e96af */
[----:B------:R-:W-:Y:S02]  /*15d40*/  VIADD R105, R2, 0x5384540f ;  /* 0x5384540f02697836 */ /* 0x000fe40000000000 */
[----:B------:R-:W-:-:S03]  /*15d50*/  IMAD.WIDE.U32 R110, R111, -0x326172a9, RZ ;  /* 0xcd9e8d576f6e7825 */ /* 0x000fc600078e00ff */
[----:B------:R-:W-:Y:S02]  /*15d60*/  LOP3.LUT R105, R105, R148, R101, 0x96, !PT ;  /* 0x0000009469697212 */ /* 0x000fe400078e9665 */
        /* <DEDUP_REMOVED lines=9> */
[----:B------:R-:W-:Y:S01]  /*15e00*/  HFMA2 R105, -RZ, RZ, 0, 0 ;  /* 0x00000000ff697431 */ /* 0x000fe200000001ff */
[----:B------:R-:W-:Y:S01]  /*15e10*/  MOV R101, R172 ;  /* 0x000000ac00657202 */ /* 0x000fe20000000f00 */
[----:B------:R-:W-:Y:S01]  /*15e20*/  IMAD.MOV.U32 R108, RZ, RZ, R148 ;  /* 0x000000ffff6c7224 */ /* 0x000fe200078e0094 */
[----:B------:R-:W-:Y:S01]  /*15e30*/  LOP3.LUT R111, R111, R110, R149, 0x96, !PT ;  /* 0x0000006e6f6f7212 */ /* 0x000fe200078e9695 */
[----:B------:R-:W-:-:S07]  /*15e40*/  IMAD.MOV.U32 R172, RZ, RZ, R100 ;  /* 0x000000ffffac7224 */ /* 0x000fce00078e0064 */
.L_x_11456:
[----:B------:R-:W-:Y:S05]  /*15e50*/  BSYNC.RECONVERGENT B1 ;  /* 0x0000000000017941 */ /* 0x000fea0003800200 */
.L_x_11455:
        /* <DEDUP_REMOVED lines=23> */
.L_x_11462:
        /* <DEDUP_REMOVED lines=13> */
.L_x_11464:
[----:B------:R-:W-:Y:S05]  /*160a0*/  BSYNC.RECONVERGENT B2 ;  /* 0x0000000000027941 */ /* 0x000fea0003800200 */
.L_x_11463:
        /* <DEDUP_REMOVED lines=56> */
[----:B------:R-:W-:Y:S02]  /*16430*/  MOV R108, R148 ;  /* 0x00000094006c7202 */ /* 0x000fe40000000f00 */
[----:B------:R-:W-:Y:S01]  /*16440*/  LOP3.LUT R112, R105, R104, R101, 0x96, !PT ;  /* 0x0000006869707212 */ /* 0x000fe200078e9665 */
[----:B------:R-:W-:Y:S01]  /*16450*/  IMAD.MOV.U32 R101, RZ, RZ, R172 ;  /* 0x000000ffff657224 */ /* 0x000fe200078e00ac */
[----:B------:R-:W-:Y:S01]  /*16460*/  MOV R172, R100 ;  /* 0x0000006400ac7202 */ /* 0x000fe20000000f00 */
[----:B------:R-:W-:-:S07]  /*16470*/  IMAD.MOV.U32 R104, RZ, RZ, RZ ;  /* 0x000000ffff687224 */ /* 0x000fce00078e00ff */
.L_x_11461:
[----:B------:R-:W-:Y:S05]  /*16480*/  BSYNC.RECONVERGENT B1 ;  /* 0x0000000000017941 */ /* 0x000fea0003800200 */
.L_x_11460:
        /* <DEDUP_REMOVED lines=25> */
.L_x_11467:
        /* <DEDUP_REMOVED lines=13> */
.L_x_11469:
[----:B------:R-:W-:Y:S05]  /*166f0*/  BSYNC.RECONVERGENT B2 ;  /* 0x0000000000027941 */ /* 0x000fea0003800200 */
.L_x_11468:
        /* <DEDUP_REMOVED lines=43> */
[----:B------:R-:W-:Y:S02]  /*169b0*/  IADD3 R101, PT, PT, R3, 0x1fd5c5a3, RZ ;  /* 0x1fd5c5a303657810 */ /* 0x000fe40007ffe0ff */
[----:B------:R-:W-:Y:S02]  /*169c0*/  LOP3.LUT R100, R111, R174, R105, 0x96, !PT ;  /* 0x000000ae6f647212 */ /* 0x000fe400078e9669 */
        /* <DEDUP_REMOVED lines=16> */
.L_x_11466:
[----:B------:R-:W-:Y:S05]  /*16ad0*/  BSYNC.RECONVERGENT B1 ;  /* 0x0000000000017941 */ /* 0x000fea0003800200 */
.L_x_11465:
        /* <DEDUP_REMOVED lines=23> */
.L_x_11472:
        /* <DEDUP_REMOVED lines=13> */
.L_x_11474:
[----:B------:R-:W-:Y:S05]  /*16d20*/  BSYNC.RECONVERGENT B2 ;  /* 0x0000000000027941 */ /* 0x000fea0003800200 */
.L_x_11473:
        /* <DEDUP_REMOVED lines=39> */
[----:B------:R-:W-:Y:S01]  /*16fa0*/  IMAD.MOV.U32 R102, RZ, RZ, RZ ;  /* 0x000000ffff667224 */ /* 0x000fe200078e00ff */
        /* <DEDUP_REMOVED lines=20> */
[----:B------:R-:W-:-:S07]  /*170f0*/  MOV R172, R104 ;  /* 0x0000006800ac7202 */ /* 0x000fce0000000f00 */
.L_x_11471:
[----:B------:R-:W-:Y:S05]  /*17100*/  BSYNC.RECONVERGENT B1 ;  /* 0x0000000000017941 */ /* 0x000fea0003800200 */
.L_x_11470:
        /* <DEDUP_REMOVED lines=25> */
.L_x_11477:
        /* <DEDUP_REMOVED lines=15> */
.L_x_11479:
[----:B------:R-:W-:Y:S05]  /*17390*/  BSYNC.RECONVERGENT B2 ;  /* 0x0000000000027941 */ /* 0x000fea0003800200 */
.L_x_11478:
        /* <DEDUP_REMOVED lines=54> */
[----:B------:R-:W-:Y:S02]  /*17700*/  HFMA2 R110, -RZ, RZ, 0, 0 ;  /* 0x00000000ff6e7431 */ /* 0x000fe400000001ff */
[----:B------:R-:W-:Y:S01]  /*17710*/  IMAD.WIDE.U32 R106, R107, -0x326172a9, RZ ;  /* 0xcd9e8d576b6a7825 */ /* 0x000fe200078e00ff */
[----:B------:R-:W-:Y:S02]  /*17720*/  LOP3.LUT R112, R101, R100, R103, 0x96, !PT ;  /* 0x0000006465707212 */ /* 0x000fe400078e9667 */
[----:B------:R-:W-:Y:S01]  /*17730*/  MOV R100, R172 ;  /* 0x000000ac00647202 */ /* 0x000fe20000000f00 */
[----:B------:R-:W-:Y:S01]  /*17740*/  IMAD.MOV.U32 R108, RZ, RZ, R106 ;  /* 0x000000ffff6c7224 */ /* 0x000fe200078e006a */
[----:B------:R-:W-:Y:S01]  /*17750*/  LOP3.LUT R111, R111, R104, R107, 0x96, !PT ;  /* 0x000000686f6f7212 */ /* 0x000fe200078e966b */
[----:B------:R-:W-:-:S07]  /*17760*/  IMAD.MOV.U32 R172, RZ, RZ, R102 ;  /* 0x000000ffffac7224 */ /* 0x000fce00078e0066 */
.L_x_11476:
[----:B------:R-:W-:Y:S05]  /*17770*/  BSYNC.RECONVERGENT B1 ;  /* 0x0000000000017941 */ /* 0x000fea0003800200 */
.L_x_11475:
        /* <DEDUP_REMOVED lines=15> */
.L_x_11439:
        /* <DEDUP_REMOVED lines=16> */
.L_x_11483:
        /* <DEDUP_REMOVED lines=13> */
.L_x_11485:
[----:B------:R-:W-:Y:S05]  /*17a40*/  BSYNC.RECONVERGENT B2 ;  /* 0x0000000000027941 */ /* 0x000fea0003800200 */
.L_x_11484:
        /* <DEDUP_REMOVED lines=60> */
.L_x_11482:
[----:B------:R-:W-:Y:S05]  /*17e10*/  BSYNC.RECONVERGENT B1 ;  /* 0x0000000000017941 */ /* 0x000fea0003800200 */
.L_x_11481:
        /* <DEDUP_REMOVED lines=14> */
[----:B------:R-:W-:-:S03]  /*17f00*/  HFMA2 R110, -RZ, RZ, 0, 1.1920928955078125e-07 ;  /* 0x00000002ff6e7431 */ /* 0x000fc600000001ff */
        /* <DEDUP_REMOVED lines=12> */
.L_x_11488:
        /* <DEDUP_REMOVED lines=13> */
.L_x_11490:
[----:B------:R-:W-:Y:S05]  /*180a0*/  BSYNC.RECONVERGENT B2 ;  /* 0x0000000000027941 */ /* 0x000fea0003800200 */
.L_x_11489:
        /* <DEDUP_REMOVED lines=61> */
.L_x_11487:
[----:B------:R-:W-:Y:S05]  /*18480*/  BSYNC.RECONVERGENT B1 ;  /* 0x0000000000017941 */ /* 0x000fea0003800200 */
.L_x_11486:
        /* <DEDUP_REMOVED lines=21> */
.L_x_11493:
        /* <DEDUP_REMOVED lines=13> */
.L_x_11495:
[----:B------:R-:W-:Y:S05]  /*186b0*/  BSYNC.RECONVERGENT B2 ;  /* 0x0000000000027941 */ /* 0x000fea0003800200 */
.L_x_11494:
        /* <DEDUP_REMOVED lines=61> */
.L_x_11492:
[----:B------:R-:W-:Y:S05]  /*18a90*/  BSYNC.RECONVERGENT B1 ;  /* 0x0000000000017941 */ /* 0x000fea0003800200 */
.L_x_11491:
[----:B------:R-:W-:Y:S01]  /*18aa0*/  I2FP.F32.U32 R107, R100 ;  /* 0x00000064006b7245 */ /* 0x000fe20000201000 */
[----:B------:R-:W-:Y:S01]  /*18ab0*/  IMAD.U32 R137, R101, 0x10000, RZ ;  /* 0x0001000065897824 */ /* 0x000fe200078e00ff */
[----:B------:R-:W-:Y:S01]  /*18ac0*/  ISETP.NE.AND P2, PT, R148, 0x1, PT ;  /* 0x000000019400780c */ /* 0x000fe20003f45270 */
[----:B------:R-:W-:Y:S01]  /*18ad0*/  BSSY.RECONVERGENT B1, `(.L_x_11496) ;  /* 0x000005e000017945 */ /* 0x000fe20003800200 */
[----:B------:R-:W-:Y:S01]  /*18ae0*/  MOV R110, 0x2 ;  /* 0x00000002006e7802 */ /* 0x000fe20000000f00 */
        /* <DEDUP_REMOVED lines=17> */
.L_x_11498:
        /* <DEDUP_REMOVED lines=13> */
.L_x_11500:
[----:B------:R-:W-:Y:S05]  /*18cd0*/  BSYNC.RECONVERGENT B2 ;  /* 0x0000000000027941 */ /* 0x000fea0003800200 */
.L_x_11499:
        /* <DEDUP_REMOVED lines=61> */
.L_x_11497:
[----:B------:R-:W-:Y:S05]  /*190b0*/  BSYNC.RECONVERGENT B1 ;  /* 0x0000000000017941 */ /* 0x000fea0003800200 */
.L_x_11496:
[----:B------:R-:W-:Y:S01]  /*190c0*/  I2FP.F32.U32 R101, R101 ;  /* 0x0000006500657245 */ /* 0x000fe20000201000 */
[----:B------:R-:W-:Y:S01]  /*190d0*/  IMAD.U32 R107, R107, 0x10000, RZ ;  /* 0x000100006b6b7824 */ /* 0x000fe200078e00ff */
[----:B------:R-:W-:Y:S01]  /*190e0*/  ISETP.NE.AND P3, PT, R110, 0x1, PT ;  /* 0x000000016e00780c */ /* 0x000fe20003f65270 */
[----:B------:R-:W-:Y:S01]  /*190f0*/  BSSY.RECONVERGENT B1, `(.L_x_11501) ;  /* 0x000005d000017945 */ /* 0x000fe20003800200 */
[----:B------:R-:W-:Y:S01]  /*19100*/  MOV R149, 0x2 ;  /* 0x0000000200957802 */ /* 0x000fe20000000f00 */
[----:B------:R-:W-:Y:S01]  /*19110*/  FFMA.FTZ R100, R101, R106, 1.1641532182693481445e-10 ;  /* 0x2f00000065647423 */ /* 0x000fe2000001006a */
[----:B------:R-:W-:Y:S01]  /*19120*/  FMUL.FTZ R107, R107, R168 ;  /* 0x000000a86b6b7220 */ /* 0x000fe20000410000 */
[----:B------:R-:W-:-:S03]  /*19130*/  IMAD.MOV.U32 R101, RZ, RZ, R108 ;  /* 0x000000ffff657224 */ /* 0x000fc600078e006c */
        /* <DEDUP_REMOVED lines=13> */
.L_x_11503:
        /* <DEDUP_REMOVED lines=13> */
.L_x_11505:
[----:B------:R-:W-:Y:S05]  /*192e0*/  BSYNC.RECONVERGENT B2 ;  /* 0x0000000000027941 */ /* 0x000fea0003800200 */
.L_x_11504:
        /* <DEDUP_REMOVED lines=61> */
.L_x_11502:
[----:B------:R-:W-:Y:S05]  /*196c0*/  BSYNC.RECONVERGENT B1 ;  /* 0x0000000000017941 */ /* 0x000fea0003800200 */
.L_x_11501:
        /* <DEDUP_REMOVED lines=22> */
.L_x_11508:
        /* <DEDUP_REMOVED lines=13> */
.L_x_11510:
[----:B------:R-:W-:Y:S05]  /*19900*/  BSYNC.RECONVERGENT B2 ;  /* 0x0000000000027941 */ /* 0x000fea0003800200 */
.L_x_11509:
        /* <DEDUP_REMOVED lines=61> */
.L_x_11507:
[----:B------:R-:W-:Y:S05]  /*19ce0*/  BSYNC.RECONVERGENT B1 ;  /* 0x0000000000017941 */ /* 0x000fea0003800200 */
.L_x_11506:
        /* <DEDUP_REMOVED lines=21> */
.L_x_11513:
        /* <DEDUP_REMOVED lines=13> */
.L_x_11515:
[----:B------:R-:W-:Y:S05]  /*19f10*/  BSYNC.RECONVERGENT B2 ;  /* 0x0000000000027941 */ /* 0x000fea0003800200 */
.L_x_11514:
        /* <DEDUP_REMOVED lines=61> */
.L_x_11512:
[----:B------:R-:W-:Y:S05]  /*1a2f0*/  BSYNC.RECONVERGENT B1 ;  /* 0x0000000000017941 */ /* 0x000fea0003800200 */
.L_x_11511:
        /* <DEDUP_REMOVED lines=22> */
.L_x_11518:
        /* <DEDUP_REMOVED lines=15> */
.L_x_11520:
[----:B------:R-:W-:Y:S05]  /*1a550*/  BSYNC.RECONVERGENT B2 ;  /* 0x0000000000027941 */ /* 0x000fea0003800200 */
.L_x_11519:
        /* <DEDUP_REMOVED lines=61> */
.L_x_11517:
[----:B------:R-:W-:Y:S05]  /*1a930*/  BSYNC.RECONVERGENT B1 ;  /* 0x0000000000017941 */ /* 0x000fea0003800200 */
.L_x_11516:
        /* <DEDUP_REMOVED lines=12> */
.L_x_11480:
        /* <DEDUP_REMOVED lines=21> */
.L_x_11438:
[----:B------:R-:W-:Y:S05]  /*1ab50*/  BSYNC.RECONVERGENT B0 ;  /* 0x0000000000007941 */ /* 0x000fea0003800200 */
.L_x_11437:
        /* <DEDUP_REMOVED lines=30> */
.L_x_11526:
        /* <DEDUP_REMOVED lines=13> */
.L_x_11528:
[----:B------:R-:W-:Y:S05]  /*1ae10*/  BSYNC.RECONVERGENT B2 ;  /* 0x0000000000027941 */ /* 0x000fea0003800200 */
.L_x_11527:
        /* <DEDUP_REMOVED lines=60> */
.L_x_11525:
[----:B------:R-:W-:Y:S05]  /*1b1e0*/  BSYNC.RECONVERGENT B1 ;  /* 0x0000000000017941 */ /* 0x000fea0003800200 */
.L_x_11524:
        /* <DEDUP_REMOVED lines=10> */
[----:B------:R-:W-:-:S03]  /*1b290*/  MOV R138, 0x2 ;  /* 0x00000002008a7802 */ /* 0x000fc60000000f00 */
[----:B0-----:R-:W-:Y:S01]  /*1b2a0*/  FMUL.FTZ R110, R110, R165 ;  /* 0x000000a56e6e7220 */ /* 0x001fe20000410000 */
[----:B-1----:R-:W-:Y:S01]  /*1b2b0*/  FSETP.GTU.FTZ.AND P0, PT, R139, R170, PT ;  /* 0x000000aa8b00720b */ /* 0x002fe20003f1c000 */
[C---:B------:R-:W-:Y:S01]  /*1b2c0*/  IMAD.U32 R139, R104.reuse, 0x10000, RZ ;  /* 0x00010000688b7824 */ /* 0x040fe200078e00ff */
[----:B------:R-:W-:Y:S02]  /*1b2d0*/  PRMT R104, R104, 0x7632, R104 ;  /* 0x0000763268687816 */ /* 0x000fe40000000068 */
        /* <DEDUP_REMOVED lines=15> */
.L_x_11531:
        /* <DEDUP_REMOVED lines=13> */
.L_x_11533:
[----:B------:R-:W-:Y:S05]  /*1b4a0*/  BSYNC.RECONVERGENT B2 ;  /* 0x0000000000027941 */ /* 0x000fea0003800200 */
.L_x_11532:
        /* <DEDUP_REMOVED lines=61> */
.L_x_11530:
[----:B------:R-:W-:Y:S05]  /*1b880*/  BSYNC.RECONVERGENT B1 ;  /* 0x0000000000017941 */ /* 0x000fea0003800200 */
.L_x_11529:
[----:B------:R-:W-:Y:S01]  /*1b890*/  I2FP.F32.U32 R110, R110 ;  /* 0x0000006e006e7245 */ /* 0x000fe20000201000 */
[----:B------:R-:W-:Y:S01]  /*1b8a0*/  IMAD.U32 R139, R100, 0x10000, RZ ;  /* 0x00010000648b7824 */ /* 0x000fe200078e00ff */
[----:B------:R-:W-:Y:S01]  /*1b8b0*/  ISETP.NE.AND P1, PT, R138, 0x1, PT ;  /* 0x000000018a00780c */ /* 0x000fe20003f25270 */
[----:B------:R-:W-:Y:S02]  /*1b8c0*/  BSSY.RECONVERGENT B1, `(.L_x_11534) ;  /* 0x000005f000017945 */ /* 0x000fe40003800200 */
        /* <DEDUP_REMOVED lines=19> */
.L_x_11536:
        /* <DEDUP_REMOVED lines=13> */
.L_x_11538:
[----:B------:R-:W-:Y:S05]  /*1bad0*/  BSYNC.RECONVERGENT B2 ;  /* 0x0000000000027941 */ /* 0x000fea0003800200 */
.L_x_11537:
        /* <DEDUP_REMOVED lines=61> */
.L_x_11535:
[----:B------:R-:W-:Y:S05]  /*1beb0*/  BSYNC.RECONVERGENT B1 ;  /* 0x0000000000017941 */ /* 0x000fea0003800200 */
.L_x_11534:
        /* <DEDUP_REMOVED lines=25> */
.L_x_11541:
        /* <DEDUP_REMOVED lines=13> */
.L_x_11543:
[----:B------:R-:W-:Y:S05]  /*1c120*/  BSYNC.RECONVERGENT B2 ;  /* 0x0000000000027941 */ /* 0x000fea0003800200 */
.L_x_11542:
        /* <DEDUP_REMOVED lines=61> */
.L_x_11540:
[----:B------:R-:W-:Y:S05]  /*1c500*/  BSYNC.RECONVERGENT B1 ;  /* 0x0000000000017941 */ /* 0x000fea0003800200 */
.L_x_11539:
        /* <DEDUP_REMOVED lines=23> */
.L_x_11546:
        /* <DEDUP_REMOVED lines=13> */
.L_x_11548:
[----:B------:R-:W-:Y:S05]  /*1c750*/  BSYNC.RECONVERGENT B2 ;  /* 0x0000000000027941 */ /* 0x000fea0003800200 */
.L_x_11547:
        /* <DEDUP_REMOVED lines=61> */
.L_x_11545:
[----:B------:R-:W-:Y:S05]  /*1cb30*/  BSYNC.RECONVERGENT B1 ;  /* 0x0000000000017941 */ /* 0x000fea0003800200 */
.L_x_11544:
        /* <DEDUP_REMOVED lines=25> */
.L_x_11551:
        /* <DEDUP_REMOVED lines=13> */
.L_x_11553:
[----:B------:R-:W-:Y:S05]  /*1cda0*/  BSYNC.RECONVERGENT B2 ;  /* 0x0000000000027941 */ /* 0x000fea0003800200 */
.L_x_11552:
        /* <DEDUP_REMOVED lines=61> */
.L_x_11550:
[----:B------:R-:W-:Y:S05]  /*1d180*/  BSYNC.RECONVERGENT B1 ;  /* 0x0000000000017941 */ /* 0x000fea0003800200 */
.L_x_11549:
        /* <DEDUP_REMOVED lines=23> */
.L_x_11556:
        /* <DEDUP_REMOVED lines=13> */
.L_x_11558:
[----:B------:R-:W-:Y:S05]  /*1d3d0*/  BSYNC.RECONVERGENT B2 ;  /* 0x0000000000027941 */ /* 0x000fea0003800200 */
.L_x_11557:
        /* <DEDUP_REMOVED lines=61> */
.L_x_11555:
[----:B------:R-:W-:Y:S05]  /*1d7b0*/  BSYNC.RECONVERGENT B1 ;  /* 0x0000000000017941 */ /* 0x000fea0003800200 */
.L_x_11554:
        /* <DEDUP_REMOVED lines=25> */
.L_x_11561:
        /* <DEDUP_REMOVED lines=15> */
.L_x_11563:
[----:B------:R-:W-:Y:S05]  /*1da40*/  BSYNC.RECONVERGENT B2 ;  /* 0x0000000000027941 */ /* 0x000fea0003800200 */
.L_x_11562:
        /* <DEDUP_REMOVED lines=61> */
.L_x_11560:
[----:B------:R-:W-:Y:S05]  /*1de20*/  BSYNC.RECONVERGENT B1 ;  /* 0x0000000000017941 */ /* 0x000fea0003800200 */
.L_x_11559:
        /* <DEDUP_REMOVED lines=15> */
.L_x_11523:
        /* <DEDUP_REMOVED lines=16> */
.L_x_11567:
        /* <DEDUP_REMOVED lines=13> */
.L_x_11569:
[----:B------:R-:W-:Y:S05]  /*1e0f0*/  BSYNC.RECONVERGENT B2 ;  /* 0x0000000000027941 */ /* 0x000fea0003800200 */
.L_x_11568:
        /* <DEDUP_REMOVED lines=60> */
.L_x_11566:
[----:B------:R-:W-:Y:S05]  /*1e4c0*/  BSYNC.RECONVERGENT B1 ;  /* 0x0000000000017941 */ /* 0x000fea0003800200 */
.L_x_11565:
[----:B------:R-:W0:Y:S01]  /*1e4d0*/  LDC R104, c[0x0][0x408] ;  /* 0x00010200ff687b82 */ /* 0x000e220000000800 */
[----:B------:R-:W-:Y:S01]  /*1e4e0*/  I2FP.F32.U32 R107, R106 ;  /* 0x0000006a006b7245 */ /* 0x000fe20000201000 */
[----:B------:R-:W-:Y:S02]  /*1e4f0*/  HFMA2 R106, -RZ, RZ, 0.1171875, 0 ;  /* 0x2f800000ff6a7431 */ /* 0x000fe400000001ff */
        /* <DEDUP_REMOVED lines=9> */
[----:B-1----:R-:W-:Y:S02]  /*1e590*/  FSETP.GTU.FTZ.AND P0, PT, R110, R105, PT ;  /* 0x000000696e00720b */ /* 0x002fe40003f1c000 */
[----:B------:R-:W-:Y:S02]  /*1e5a0*/  MOV R110, 0x2 ;  /* 0x00000002006e7802 */ /* 0x000fe40000000f00 */
        /* <DEDUP_REMOVED lines=13> */
.L_x_11572:
        /* <DEDUP_REMOVED lines=13> */
.L_x_11574:
[----:B------:R-:W-:Y:S05]  /*1e750*/  BSYNC.RECONVERGENT B2 ;  /* 0x0000000000027941 */ /* 0x000fea0003800200 */
.L_x_11573:
        /* <DEDUP_REMOVED lines=61> */
.L_x_11571:
[----:B------:R-:W-:Y:S05]  /*1eb30*/  BSYNC.RECONVERGENT B1 ;  /* 0x0000000000017941 */ /* 0x000fea0003800200 */
.L_x_11570:
        /* <DEDUP_REMOVED lines=21> */
.L_x_11577:
        /* <DEDUP_REMOVED lines=13> */
.L_x_11579:
[----:B------:R-:W-:Y:S05]  /*1ed60*/  BSYNC.RECONVERGENT B2 ;  /* 0x0000000000027941 */ /* 0x000fea0003800200 */
.L_x_11578:
        /* <DEDUP_REMOVED lines=61> */
.L_x_11576:
[----:B------:R-:W-:Y:S05]  /*1f140*/  BSYNC.RECONVERGENT B1 ;  /* 0x0000000000017941 */ /* 0x000fea0003800200 */
.L_x_11575:
        /* <DEDUP_REMOVED lines=22> */
.L_x_11582:
        /* <DEDUP_REMOVED lines=13> */
.L_x_11584:
[----:B------:R-:W-:Y:S05]  /*1f380*/  BSYNC.RECONVERGENT B2 ;  /* 0x0000000000027941 */ /* 0x000fea0003800200 */
.L_x_11583:
        /* <DEDUP_REMOVED lines=61> */
.L_x_11581:
[----:B------:R-:W-:Y:S05]  /*1f760*/  BSYNC.RECONVERGENT B1 ;  /* 0x0000000000017941 */ /* 0x000fea0003800200 */
.L_x_11580:
        /* <DEDUP_REMOVED lines=21> */
.L_x_11587:
        /* <DEDUP_REMOVED lines=13> */
.L_x_11589:
[----:B------:R-:W-:Y:S05]  /*1f990*/  BSYNC.RECONVERGENT B2 ;  /* 0x0000000000027941 */ /* 0x000fea0003800200 */
.L_x_11588:
        /* <DEDUP_REMOVED lines=61> */
.L_x_11586:
[----:B------:R-:W-:Y:S05]  /*1fd70*/  BSYNC.RECONVERGENT B1 ;  /* 0x0000000000017941 */ /* 0x000fea0003800200 */
.L_x_11585:
        /* <DEDUP_REMOVED lines=22> */
.L_x_11592:
        /* <DEDUP_REMOVED lines=13> */
.L_x_11594:
[----:B------:R-:W-:Y:S05]  /*1ffb0*/  BSYNC.RECONVERGENT B2 ;  /* 0x0000000000027941 */ /* 0x000fea0003800200 */
.L_x_11593:
        /* <DEDUP_REMOVED lines=61> */
.L_x_11591:
[----:B------:R-:W-:Y:S05]  /*20390*/  BSYNC.RECONVERGENT B1 ;  /* 0x0000000000017941 */ /* 0x000fea0003800200 */
.L_x_11590:
        /* <DEDUP_REMOVED lines=21> */
.L_x_11597:
        /* <DEDUP_REMOVED lines=13> */
.L_x_11599:
[----:B------:R-:W-:Y:S05]  /*205c0*/  BSYNC.RECONVERGENT B2 ;  /* 0x0000000000027941 */ /* 0x000fea0003800200 */
.L_x_11598:
        /* <DEDUP_REMOVED lines=61> */
.L_x_11596:
[----:B------:R-:W-:Y:S05]  /*209a0*/  BSYNC.RECONVERGENT B1 ;  /* 0x0000000000017941 */ /* 0x000fea0003800200 */
.L_x_11595:
        /* <DEDUP_REMOVED lines=22> */
.L_x_11602:
        /* <DEDUP_REMOVED lines=15> */
.L_x_11604:
[----:B------:R-:W-:Y:S05]  /*20c00*/  BSYNC.RECONVERGENT B2 ;  /* 0x0000000000027941 */ /* 0x000fea0003800200 */
.L_x_11603:
        /* <DEDUP_REMOVED lines=61> */
.L_x_11601:
[----:B------:R-:W-:Y:S05]  /*20fe0*/  BSYNC.RECONVERGENT B1 ;  /* 0x0000000000017941 */ /* 0x000fea0003800200 */
.L_x_11600:
        /* <DEDUP_REMOVED lines=12> */
.L_x_11564:
        /* <DEDUP_REMOVED lines=21> */
.L_x_11522:
[----:B------:R-:W-:Y:S05]  /*21200*/  BSYNC.RECONVERGENT B0 ;  /* 0x0000000000007941 */ /* 0x000fea0003800200 */
.L_x_11521:
        /* <DEDUP_REMOVED lines=30> */
.L_x_11610:
        /* <DEDUP_REMOVED lines=13> */
.L_x_11612:
[----:B------:R-:W-:Y:S05]  /*214c0*/  BSYNC.RECONVERGENT B2 ;  /* 0x0000000000027941 */ /* 0x000fea0003800200 */
.L_x_11611:
        /* <DEDUP_REMOVED lines=60> */
.L_x_11609:
[----:B------:R-:W-:Y:S05]  /*21890*/  BSYNC.RECONVERGENT B1 ;  /* 0x0000000000017941 */ /* 0x000fea0003800200 */
.L_x_11608:
        /* <DEDUP_REMOVED lines=30> */
.L_x_11615:
        /* <DEDUP_REMOVED lines=13> */
.L_x_11617:
[----:B------:R-:W-:Y:S05]  /*21b50*/  BSYNC.RECONVERGENT B2 ;  /* 0x0000000000027941 */ /* 0x000fea0003800200 */
.L_x_11616:
        /* <DEDUP_REMOVED lines=61> */
.L_x_11614:
[----:B------:R-:W-:Y:S05]  /*21f30*/  BSYNC.RECONVERGENT B1 ;  /* 0x0000000000017941 */ /* 0x000fea0003800200 */
.L_x_11613:
        /* <DEDUP_REMOVED lines=23> */
.L_x_11620:
        /* <DEDUP_REMOVED lines=13> */
.L_x_11622:
[----:B------:R-:W-:Y:S05]  /*22180*/  BSYNC.RECONVERGENT B2 ;  /* 0x0000000000027941 */ /* 0x000fea0003800200 */
.L_x_11621:
        /* <DEDUP_REMOVED lines=61> */
.L_x_11619:
[----:B------:R-:W-:Y:S05]  /*22560*/  BSYNC.RECONVERGENT B1 ;  /* 0x0000000000017941 */ /* 0x000fea0003800200 */
.L_x_11618:
        /* <DEDUP_REMOVED lines=25> */
.L_x_11625:
        /* <DEDUP_REMOVED lines=13> */
.L_x_11627:
[----:B------:R-:W-:Y:S05]  /*227d0*/  BSYNC.RECONVERGENT B2 ;  /* 0x0000000000027941 */ /* 0x000fea0003800200 */
.L_x_11626:
        /* <DEDUP_REMOVED lines=61> */
.L_x_11624:
[----:B------:R-:W-:Y:S05]  /*22bb0*/  BSYNC.RECONVERGENT B1 ;  /* 0x0000000000017941 */ /* 0x000fea0003800200 */
.L_x_11623:
        /* <DEDUP_REMOVED lines=23> */
.L_x_11630:
        /* <DEDUP_REMOVED lines=13> */
.L_x_11632:
[----:B------:R-:W-:Y:S05]  /*22e00*/  BSYNC.RECONVERGENT B2 ;  /* 0x0000000000027941 */ /* 0x000fea0003800200 */
.L_x_11631:
        /* <DEDUP_REMOVED lines=61> */
.L_x_11629:
[----:B------:R-:W-:Y:S05]  /*231e0*/  BSYNC.RECONVERGENT B1 ;  /* 0x0000000000017941 */ /* 0x000fea0003800200 */
.L_x_11628:
        /* <DEDUP_REMOVED lines=25> */
.L_x_11635:
        /* <DEDUP_REMOVED lines=13> */
.L_x_11637:
[----:B------:R-:W-:Y:S05]  /*23450*/  BSYNC.RECONVERGENT B2 ;  /* 0x0000000000027941 */ /* 0x000fea0003800200 */
.L_x_11636:
        /* <DEDUP_REMOVED lines=61> */
.L_x_11634:
[----:B------:R-:W-:Y:S05]  /*23830*/  BSYNC.RECONVERGENT B1 ;  /* 0x0000000000017941 */ /* 0x000fea0003800200 */
.L_x_11633:
        /* <DEDUP_REMOVED lines=23> */
.L_x_11640:
        /* <DEDUP_REMOVED lines=13> */
.L_x_11642:
[----:B------:R-:W-:Y:S05]  /*23a80*/  BSYNC.RECONVERGENT B2 ;  /* 0x0000000000027941 */ /* 0x000fea0003800200 */
.L_x_11641:
        /* <DEDUP_REMOVED lines=61> */
.L_x_11639:
[----:B------:R-:W-:Y:S05]  /*23e60*/  BSYNC.RECONVERGENT B1 ;  /* 0x0000000000017941 */ /* 0x000fea0003800200 */
.L_x_11638:
        /* <DEDUP_REMOVED lines=25> */
.L_x_11645:
        /* <DEDUP_REMOVED lines=15> */
.L_x_11647:
[----:B------:R-:W-:Y:S05]  /*240f0*/  BSYNC.RECONVERGENT B2 ;  /* 0x0000000000027941 */ /* 0x000fea0003800200 */
.L_x_11646:
        /* <DEDUP_REMOVED lines=61> */
.L_x_11644:
[----:B------:R-:W-:Y:S05]  /*244d0*/  BSYNC.RECONVERGENT B1 ;  /* 0x0000000000017941 */ /* 0x000fea0003800200 */
.L_x_11643:
        /* <DEDUP_REMOVED lines=15> */
.L_x_11607:
        /* <DEDUP_REMOVED lines=16> */
.L_x_11651:
        /* <DEDUP_REMOVED lines=13> */
.L_x_11653:
[----:B------:R-:W-:Y:S05]  /*247a0*/  BSYNC.RECONVERGENT B2 ;  /* 0x0000000000027941 */ /* 0x000fea0003800200 */
.L_x_11652:
        /* <DEDUP_REMOVED lines=60> */
.L_x_11650:
[----:B------:R-:W-:Y:S05]  /*24b70*/  BSYNC.RECONVERGENT B1 ;  /* 0x0000000000017941 */ /* 0x000fea0003800200 */
.L_x_11649:
        /* <DEDUP_REMOVED lines=27> */
.L_x_11656:
        /* <DEDUP_REMOVED lines=13> */
.L_x_11658:
[----:B------:R-:W-:Y:S05]  /*24e00*/  BSYNC.RECONVERGENT B2 ;  /* 0x0000000000027941 */ /* 0x000fea0003800200 */
.L_x_11657:
        /* <DEDUP_REMOVED lines=61> */
.L_x_11655:
[----:B------:R-:W-:Y:S05]  /*251e0*/  BSYNC.RECONVERGENT B1 ;  /* 0x0000000000017941 */ /* 0x000fea0003800200 */
.L_x_11654:
        /* <DEDUP_REMOVED lines=21> */
.L_x_11661:
        /* <DEDUP_REMOVED lines=13> */
.L_x_11663:
[----:B------:R-:W-:Y:S05]  /*25410*/  BSYNC.RECONVERGENT B2 ;  /* 0x0000000000027941 */ /* 0x000fea0003800200 */
.L_x_11662:
        /* <DEDUP_REMOVED lines=61> */
.L_x_11660:
[----:B------:R-:W-:Y:S05]  /*257f0*/  BSYNC.RECONVERGENT B1 ;  /* 0x0000000000017941 */ /* 0x000fea0003800200 */
.L_x_11659:
        /* <DEDUP_REMOVED lines=22> */
.L_x_11666:
        /* <DEDUP_REMOVED lines=13> */
.L_x_11668:
[----:B------:R-:W-:Y:S05]  /*25a30*/  BSYNC.RECONVERGENT B2 ;  /* 0x0000000000027941 */ /* 0x000fea0003800200 */
.L_x_11667:
        /* <DEDUP_REMOVED lines=61> */
.L_x_11665:
[----:B------:R-:W-:Y:S05]  /*25e10*/  BSYNC.RECONVERGENT B1 ;  /* 0x0000000000017941 */ /* 0x000fea0003800200 */
.L_x_11664:
        /* <DEDUP_REMOVED lines=21> */
.L_x_11671:
        /* <DEDUP_REMOVED lines=13> */
.L_x_11673:
[----:B------:R-:W-:Y:S05]  /*26040*/  BSYNC.RECONVERGENT B2 ;  /* 0x0000000000027941 */ /* 0x000fea0003800200 */
.L_x_11672:
        /* <DEDUP_REMOVED lines=61> */
.L_x_11670:
[----:B------:R-:W-:Y:S05]  /*26420*/  BSYNC.RECONVERGENT B1 ;  /* 0x0000000000017941 */ /* 0x000fea0003800200 */
.L_x_11669:
        /* <DEDUP_REMOVED lines=22> */
.L_x_11676:
        /* <DEDUP_REMOVED lines=13> */
.L_x_11678:
[----:B------:R-:W-:Y:S05]  /*26660*/  BSYNC.RECONVERGENT B2 ;  /* 0x0000000000027941 */ /* 0x000fea0003800200 */
.L_x_11677:
        /* <DEDUP_REMOVED lines=61> */
.L_x_11675:
[----:B------:R-:W-:Y:S05]  /*26a40*/  BSYNC.RECONVERGENT B1 ;  /* 0x0000000000017941 */ /* 0x000fea0003800200 */
.L_x_11674:
        /* <DEDUP_REMOVED lines=21> */
.L_x_11681:
        /* <DEDUP_REMOVED lines=13> */
.L_x_11683:
[----:B------:R-:W-:Y:S05]  /*26c70*/  BSYNC.RECONVERGENT B2 ;  /* 0x0000000000027941 */ /* 0x000fea0003800200 */
.L_x_11682:
        /* <DEDUP_REMOVED lines=61> */
.L_x_11680:
[----:B------:R-:W-:Y:S05]  /*27050*/  BSYNC.RECONVERGENT B1 ;  /* 0x0000000000017941 */ /* 0x000fea0003800200 */
.L_x_11679:
        /* <DEDUP_REMOVED lines=22> */
.L_x_11686:
        /* <DEDUP_REMOVED lines=15> */
.L_x_11688:
[----:B------:R-:W-:Y:S05]  /*272b0*/  BSYNC.RECONVERGENT B2 ;  /* 0x0000000000027941 */ /* 0x000fea0003800200 */
.L_x_11687:
        /* <DEDUP_REMOVED lines=61> */
.L_x_11685:
[----:B------:R-:W-:Y:S05]  /*27690*/  BSYNC.RECONVERGENT B1 ;  /* 0x0000000000017941 */ /* 0x000fea0003800200 */
.L_x_11684:
        /* <DEDUP_REMOVED lines=12> */
.L_x_11648:
[----:B------:R-:W0:Y:S01]  /*27760*/  LDC.64 R106, c[0x0][0x3a8] ;  /* 0x0000ea00ff6a7b82 */ /* 0x000e220000000a00 */
[----:B------:R-:W-:Y:S02]  /*27770*/  SEL R177, RZ, 0x1000000, !P6 ;  /* 0x01000000ffb17807 */ /* 0x000fe40007000000 */
[----:B------:R-:W-:Y:S02]  /*27780*/  SEL R176, RZ, 0x10000, !P5 ;  /* 0x00010000ffb07807 */ /* 0x000fe40006800000 */
[----:B------:R-:W-:Y:S02]  /*27790*/  SEL R175, RZ, 0x100, !P4 ;  /* 0x00000100ffaf7807 */ /* 0x000fe40006000000 */
[----:B------:R-:W-:Y:S01]  /*277a0*/  LOP3.LUT P6, RZ, R162, 0x2, RZ, 0xc0, !PT ;  /* 0x00000002a2ff7812 */ /* 0x000fe200078cc0ff */
[----:B------:R-:W1:Y:S01]  /*277b0*/  LDC.64 R104, c[0x0][0x3b0] ;  /* 0x0000ec00ff687b82 */ /* 0x000e620000000a00 */
[----:B------:R-:W-:Y:S02]  /*277c0*/  SEL R170, RZ, 0x1000000, !P2 ;  /* 0x01000000ffaa7807 */ /* 0x000fe40005000000 */
[----:B------:R-:W-:-:S02]  /*277d0*/  SEL R173, RZ, 0x10000, !P1 ;  /* 0x00010000ffad7807 */ /* 0x000fc40004800000 */
[----:B------:R-:W-:Y:S02]  /*277e0*/  SEL R168, RZ, 0x100, !P0 ;  /* 0x00000100ffa87807 */ /* 0x000fe40004000000 */
[----:B------:R-:W-:Y:S02]  /*277f0*/  SEL R174, RZ, 0x1, !P3 ;  /* 0x00000001ffae7807 */ /* 0x000fe40005800000 */
[----:B------:R-:W-:Y:S02]  /*27800*/  LOP3.LUT R175, R175, R177, R176, 0xfe, !PT ;  /* 0x000000b1afaf7212 */ /* 0x000fe400078efeb0 */
[----:B------:R-:W-:Y:S02]  /*27810*/  SEL R171, RZ, 0x1, !P6 ;  /* 0x00000001ffab7807 */ /* 0x000fe40007000000 */
[----:B------:R-:W-:Y:S02]  /*27820*/  LOP3.LUT R168, R168, R170, R173, 0xfe, !PT ;  /* 0x000000aaa8a87212 */ /* 0x000fe400078efead */
[----:B------:R-:W-:Y:S01]  /*27830*/  LOP3.LUT R175, R175, R174, RZ, 0xfc, !PT ;  /* 0x000000aeafaf7212 */ /* 0x000fe200078efcff */
[----:B0-----:R-:W-:Y:S01]  /*27840*/  IMAD.WIDE.U32 R106, R169, 0x10, R106 ;  /* 0x00000010a96a7825 */ /* 0x001fe200078e006a */
[----:B------:R-:W-:-:S02]  /*27850*/  LOP3.LUT R174, R168, R171, RZ, 0xfc, !PT ;  /* 0x000000aba8ae7212 */ /* 0x000fc400078efcff */
[----:B------:R-:W-:Y:S02]  /*27860*/  MOV R170, R172 ;  /* 0x000000ac00aa7202 */ /* 0x000fe40000000f00 */
[----:B------:R0:W-:Y:S01]  /*27870*/  STG.E.128 desc[UR6][R106.64], R100 ;  /* 0x000000646a007986 */ /* 0x0001e2000c101d06 */
[----:B-1----:R-:W-:-:S05]  /*27880*/  IMAD.WIDE.U32 R104, R169, 0x8, R104 ;  /* 0x00000008a9687825 */ /* 0x002fca00078e0068 */
[----:B------:R0:W-:Y:S02]  /*27890*/  STG.E.64 desc[UR6][R104.64], R174 ;  /* 0x000000ae68007986 */ /* 0x0001e4000c101b06 */
.L_x_11606:
[----:B------:R-:W-:Y:S05]  /*278a0*/  BSYNC.RECONVERGENT B0 ;  /* 0x0000000000007941 */ /* 0x000fea0003800200 */
.L_x_11605:
[----:B0-234-:R-:W-:Y:S01]  /*278b0*/  FADD.FTZ R100, RZ, R128 ;  /* 0x00000080ff647221 */ /* 0x01dfe20000010000 */
[----:B------:R-:W-:Y:S01]  /*278c0*/  LOP3.LUT P0, RZ, R162, 0x10, RZ, 0xc0, !PT ;  /* 0x00000010a2ff7812 */ /* 0x000fe2000780c0ff */
        /* <DEDUP_REMOVED lines=57> */
[----:B------:R-:W-:Y:S01]  /*27c60*/  LOP3.LUT P6, RZ, R162, 0x10, RZ, 0xc0, !PT ;  /* 0x00000010a2ff7812 */ /* 0x000fe200078cc0ff */
        /* <DEDUP_REMOVED lines=117> */
.L_x_11714:
[----:B------:R-:W-:Y:S01]  /*283c0*/  FMUL.FTZ R0, R100, R100 ;  /* 0x0000006464007220 */ /* 0x000fe20000410000 */
[----:B------:R-:W-:Y:S01]  /*283d0*/  ISETP.NE.AND P0, PT, RZ, UR10, PT ;  /* 0x0000000aff007c0c */ /* 0x000fe2000bf05270 */
[----:B-1----:R-:W-:Y:S01]  /*283e0*/  FADD.FTZ R168, R104, R107 ;  /* 0x0000006b68a87221 */ /* 0x002fe20000010000 */
[----:B------:R-:W1:Y:S01]  /*283f0*/  @!P5 LDC.64 R102, c[0x0][0x3c0] ;  /* 0x0000f000ff66db82 */ /* 0x000e620000000a00 */
[----:B------:R-:W-:Y:S01]  /*28400*/  LOP3.LUT P1, RZ, R162, 0x10, RZ, 0xc0, !PT ;  /* 0x00000010a2ff7812 */ /* 0x000fe2000782c0ff */
[----:B------:R-:W-:Y:S01]  /*28410*/  BSSY.RECONVERGENT B0, `(.L_x_11690) ;  /* 0x000002c000007945 */ /* 0x000fe20003800200 */
[----:B------:R-:W-:Y:S01]  /*28420*/  FSEL R106, R0, RZ, P0 ;  /* 0x000000ff006a7208 */ /* 0x000fe20000000000 */
[----:B------:R-:W-:Y:S01]  /*28430*/  FFMA.FTZ R101, R168, R101, UR11 ;  /* 0x0000000ba8657e23 */ /* 0x000fe20008010065 */
[----:B------:R-:W-:-:S03]  /*28440*/  FSEL R0, R100, RZ, !P0 ;  /* 0x000000ff64007208 */ /* 0x000fc60004000000 */
[----:B0-----:R-:W0:Y:S01]  /*28450*/  @!P5 LDC.64 R104, c[0x0][0x3c8] ;  /* 0x0000f200ff68db82 */ /* 0x001e220000000a00 */
[----:B------:R-:W-:-:S06]  /*28460*/  FADD.FTZ R106, R101, R106 ;  /* 0x0000006a656a7221 */ /* 0x000fcc0000010000 */
[----:B------:R-:W2:Y:S01]  /*28470*/  MUFU.RSQ R106, R106 ;  /* 0x0000006a006a7308 */ /* 0x000ea20000001400 */
[----:B-1----:R-:W-:-:S05]  /*28480*/  @!P5 IMAD.WIDE R102, R114, 0x4, R102 ;  /* 0x000000047266d825 */ /* 0x002fca00078e0266 */
[----:B------:R1:W-:Y:S01]  /*28490*/  @!P5 STG.E desc[UR6][R102.64], R100 ;  /* 0x000000646600d986 */ /* 0x0003e2000c101906 */
[----:B0-----:R-:W-:-:S05]  /*284a0*/  @!P5 IMAD.WIDE R104, R114, 0x4, R104 ;  /* 0x000000047268d825 */ /* 0x001fca00078e0268 */
[----:B--2---:R1:W-:Y:S01]  /*284b0*/  @!P5 STG.E desc[UR6][R104.64], R106 ;  /* 0x0000006a6800d986 */ /* 0x0043e2000c101906 */
[----:B------:R-:W-:Y:S05]  /*284c0*/  @!P1 BRA `(.L_x_11691) ;  /* 0x0000000000809947 */ /* 0x000fea0003800000 */
[----:B-1----:R-:W0:Y:S01]  /*284d0*/  LDC.64 R104, c[0x0][0x428] ;  /* 0x00010a00ff687b82 */ /* 0x002e220000000a00 */
        /* <DEDUP_REMOVED lines=27> */
[----:B------:R-:W-:Y:S01]  /*28690*/  F2FP.BF16.F32.PACK_AB R101, R168, R107 ;  /* 0x0000006ba865723e */ /* 0x000fe200000010ff */
[----:B------:R-:W-:Y:S01]  /*286a0*/  VIADD R129, R129, 0x20 ;  /* 0x0000002081817836 */ /* 0x000fe20000000000 */
[----:B------:R-:W-:-:S05]  /*286b0*/  F2FP.BF16.F32.PACK_AB R103, R174, R175 ;  /* 0x000000afae67723e */ /* 0x000fca00000010ff */
[----:B------:R0:W-:Y:S02]  /*286c0*/  STG.E.128 desc[UR6][R104.64], R100 ;  /* 0x0000006468007986 */ /* 0x0001e4000c101d06 */
.L_x_11691:
[----:B------:R-:W-:Y:S05]  /*286d0*/  BSYNC.RECONVERGENT B0 ;  /* 0x0000000000007941 */ /* 0x000fea0003800200 */
.L_x_11690:
[----:B------:R-:W-:Y:S01]  /*286e0*/  LOP3.LUT P0, RZ, R162, 0x100, RZ, 0xc0, !PT ;  /* 0x00000100a2ff7812 */ /* 0x000fe2000780c0ff */
[----:B------:R-:W-:-:S12]  /*286f0*/  BSSY.RECONVERGENT B0, `(.L_x_11692) ;  /* 0x0000022000007945 */ /* 0x000fd80003800200 */
[----:B------:R-:W-:Y:S05]  /*28700*/  @!P0 BRA `(.L_x_11693) ;  /* 0x0000000000808947 */ /* 0x000fea0003800000 */
[----:B01----:R-:W0:Y:S01]  /*28710*/  LDC.64 R104, c[0x0][0x428] ;  /* 0x00010a00ff687b82 */ /* 0x003e220000000a00 */
        /* <DEDUP_REMOVED lines=31> */
.L_x_11693:
[----:B------:R-:W-:Y:S05]  /*28910*/  BSYNC.RECONVERGENT B0 ;  /* 0x0000000000007941 */ /* 0x000fea0003800200 */
.L_x_11692:
[----:B------:R-:W-:Y:S01]  /*28920*/  LOP3.LUT P0, RZ, R162, 0x80, RZ, 0xc0, !PT ;  /* 0x00000080a2ff7812 */ /* 0x000fe2000780c0ff */
[----:B------:R-:W-:-:S12]  /*28930*/  BSSY.RECONVERGENT B0, `(.L_x_11694) ;  /* 0x0000022000007945 */ /* 0x000fd80003800200 */
[----:B------:R-:W-:Y:S05]  /*28940*/  @!P0 BRA `(.L_x_11695) ;  /* 0x0000000000808947 */ /* 0x000fea0003800000 */
[----:B012---:R-:W0:Y:S01]  /*28950*/  LDC.64 R104, c[0x0][0x428] ;  /* 0x00010a00ff687b82 */ /* 0x007e220000000a00 */
        /* <DEDUP_REMOVED lines=31> */
.L_x_11695:
[----:B------:R-:W-:Y:S05]  /*28b50*/  BSYNC.RECONVERGENT B0 ;  /* 0x0000000000007941 */ /* 0x000fea0003800200 */
.L_x_11694:
[----:B------:R-:W-:Y:S01]  /*28b60*/  LOP3.LUT P0, RZ, R162, 0x20, RZ, 0xc0, !PT ;  /* 0x00000020a2ff7812 */ /* 0x000fe2000780c0ff */
[----:B------:R-:W-:-:S12]  /*28b70*/  BSSY.RECONVERGENT B0, `(.L_x_11696) ;  /* 0x0000022000007945 */ /* 0x000fd80003800200 */
[----:B------:R-:W-:Y:S05]  /*28b80*/  @!P0 BRA `(.L_x_11697) ;  /* 0x0000000000808947 */ /* 0x000fea0003800000 */
[----:B0123--:R-:W0:Y:S01]  /*28b90*/  LDC.64 R104, c[0x0][0x428] ;  /* 0x00010a00ff687b82 */ /* 0x00fe220000000a00 */
        /* <DEDUP_REMOVED lines=31> */
.L_x_11697:
[----:B------:R-:W-:Y:S05]  /*28d90*/  BSYNC.RECONVERGENT B0 ;  /* 0x0000000000007941 */ /* 0x000fea0003800200 */
.L_x_11696:
        /* <DEDUP_REMOVED lines=35> */
.L_x_11699:
[----:B------:R-:W-:Y:S05]  /*28fd0*/  BSYNC.RECONVERGENT B0 ;  /* 0x0000000000007941 */ /* 0x000fea0003800200 */
.L_x_11698:
        /* <DEDUP_REMOVED lines=34> */
.L_x_11701:
[----:B------:R-:W-:Y:S05]  /*29200*/  BSYNC.RECONVERGENT B0 ;  /* 0x0000000000007941 */ /* 0x000fea0003800200 */
.L_x_11700:
[----:B01234-:R-:W0:Y:S02]  /*29210*/  LDC.64 R100, c[0x0][0x380] ;  /* 0x0000e000ff647b82 */ /* 0x01fe240000000a00 */
[----:B0-----:R-:W-:-:S04]  /*29220*/  LEA R114, R100, R114, 0x2 ;  /* 0x0000007264727211 */ /* 0x001fc800078e10ff */
[----:B------:R-:W-:-:S13]  /*29230*/  ISETP.GE.AND P0, PT, R114, R101, PT ;  /* 0x000000657200720c */ /* 0x000fda0003f06270 */
[----:B------:R-:W-:Y:S05]  /*29240*/  @!P0 BRA `(.L_x_11702) ;  /* 0xfffffd7c00508947 */ /* 0x000fea000383ffff */
[----:B------:R-:W-:Y:S05]  /*29250*/  EXIT ;  /* 0x000000000000794d */ /* 0x000fea0003800000 */
.L_x_11689:
        /* <DEDUP_REMOVED lines=8> */
.L_x_11704:
[----:B------:R-:W-:Y:S05]  /*292e0*/  BSYNC B0 ;  /* 0x0000000000007941 */ /* 0x000fea0003800000 */
.L_x_11703:
        /* <DEDUP_REMOVED lines=9> */
.L_x_11705:
[----:B------:R-:W-:Y:S01]  /*29380*/  HFMA2 R171, -RZ, RZ, 0, 2.384185791015625e-07 ;  /* 0x00000004ffab7431 */ /* 0x000fe200000001ff */
[----:B------:R-:W-:-:S05]  /*29390*/  MOV R101, R107 ;  /* 0x0000006b00657202 */ /* 0x000fca0000000f00 */
[----:B------:R-:W-:-:S04]  /*293a0*/  FADD.FTZ R104, R102, R101 ;  /* 0x0000006566687221 */ /* 0x000fc80000010000 */
[----:B------:R-:W-:-:S07]  /*293b0*/  IMAD.MOV.U32 R169, RZ, RZ, R104 ;  /* 0x000000ffffa97224 */ /* 0x000fce00078e0068 */
[----:B------:R-:W-:Y:S05]  /*293c0*/  WARPSYNC.COLLECTIVE R168, `(.L_x_11706) ;  /* 0x00000000a8087348 */ /* 0x000fea0003c00000 */
[----:B------:R0:W1:Y:S02]  /*293d0*/  SHFL.BFLY P6, R107, R169, R171, R172 ;  /* 0x0c0000aba96b7389 */ /* 0x00006400000c00ac */
[----:B01----:R-:W-:Y:S05]  /*293e0*/  ENDCOLLECTIVE ;  /* 0x000000000000791b */ /* 0x003fea0003800000 */
.L_x_11706:
        /* <DEDUP_REMOVED lines=8> */
.L_x_11707:
[----:B------:R-:W-:Y:S01]  /*29470*/  HFMA2 R171, -RZ, RZ, 0, 9.5367431640625e-07 ;  /* 0x00000010ffab7431 */ /* 0x000fe200000001ff */
[----:B------:R-:W-:-:S05]  /*29480*/  MOV R0, R107 ;  /* 0x0000006b00007202 */ /* 0x000fca0000000f00 */
[----:B------:R-:W-:-:S04]  /*29490*/  FADD.FTZ R106, R105, R0 ;  /* 0x00000000696a7221 */ /* 0x000fc80000010000 */
[----:B------:R-:W-:-:S07]  /*294a0*/  IMAD.MOV.U32 R169, RZ, RZ, R106 ;  /* 0x000000ffffa97224 */ /* 0x000fce00078e006a */
[----:B------:R-:W-:Y:S05]  /*294b0*/  WARPSYNC.COLLECTIVE R168, `(.L_x_11708) ;  /* 0x00000000a8087348 */ /* 0x000fea0003c00000 */
[----:B------:R0:W1:Y:S02]  /*294c0*/  SHFL.BFLY P6, R107, R169, R171, R172 ;  /* 0x0c0000aba96b7389 */ /* 0x00006400000c00ac */
[----:B01----:R-:W-:Y:S05]  /*294d0*/  ENDCOLLECTIVE ;  /* 0x000000000000791b */ /* 0x003fea0003800000 */
.L_x_11708:
[----:B------:R-:W-:Y:S01]  /*294e0*/  MOV R171, 0x1 ;  /* 0x0000000100ab7802 */ /* 0x000fe20000000f00 */
[----:B------:R-:W-:Y:S01]  /*294f0*/  FADD.FTZ R100, R106, R107 ;  /* 0x0000006b6a647221 */ /* 0x000fe20000010000 */
[----:B------:R-:W-:-:S03]  /*29500*/  LOP3.LUT P6, RZ, R162, 0x10, RZ, 0xc0, !PT ;  /* 0x00000010a2ff7812 */ /* 0x000fc600078cc0ff */
        /* <DEDUP_REMOVED lines=102> */
.L_x_11709:
[----:B------:R-:W-:Y:S02]  /*29b70*/  IMAD.MOV.U32 R171, RZ, RZ, 0x2 ;  /* 0x00000002ffab7424 */ /* 0x000fe400078e00ff */
[----:B------:R-:W-:-:S04]  /*29b80*/  IMAD.MOV.U32 R103, RZ, RZ, R107 ;  /* 0x000000ffff677224 */ /* 0x000fc800078e006b */
[----:B------:R-:W-:-:S05]  /*29b90*/  FADD.FTZ R103, R0, R103 ;  /* 0x0000006700677221 */ /* 0x000fca0000010000 */
[----:B------:R-:W-:-:S07]  /*29ba0*/  MOV R169, R103 ;  /* 0x0000006700a97202 */ /* 0x000fce0000000f00 */
[----:B------:R-:W-:Y:S05]  /*29bb0*/  WARPSYNC.COLLECTIVE R168, `(.L_x_11710) ;  /* 0x00000000a8087348 */ /* 0x000fea0003c00000 */
[----:B------:R0:W1:Y:S02]  /*29bc0*/  SHFL.BFLY P6, R107, R169, R171, R172 ;  /* 0x0c0000aba96b7389 */ /* 0x00006400000c00ac */
[----:B01----:R-:W-:Y:S05]  /*29bd0*/  ENDCOLLECTIVE ;  /* 0x000000000000791b */ /* 0x003fea0003800000 */
.L_x_11710:
[----:B------:R-:W-:Y:S01]  /*29be0*/  HFMA2 R171, -RZ, RZ, 0, 2.384185791015625e-07 ;  /* 0x00000004ffab7431 */ /* 0x000fe200000001ff */
[----:B------:R-:W-:-:S05]  /*29bf0*/  MOV R102, R107 ;  /* 0x0000006b00667202 */ /* 0x000fca0000000f00 */
[----:B------:R-:W-:-:S04]  /*29c00*/  FADD.FTZ R102, R103, R102 ;  /* 0x0000006667667221 */ /* 0x000fc80000010000 */
[----:B------:R-:W-:-:S07]  /*29c10*/  IMAD.MOV.U32 R169, RZ, RZ, R102 ;  /* 0x000000ffffa97224 */ /* 0x000fce00078e0066 */
[----:B------:R-:W-:Y:S05]  /*29c20*/  WARPSYNC.COLLECTIVE R168, `(.L_x_11711) ;  /* 0x00000000a8087348 */ /* 0x000fea0003c00000 */
[----:B------:R0:W1:Y:S02]  /*29c30*/  SHFL.BFLY P6, R107, R169, R171, R172 ;  /* 0x0c0000aba96b7389 */ /* 0x00006400000c00ac */
[----:B01----:R-:W-:Y:S05]  /*29c40*/  ENDCOLLECTIVE ;  /* 0x000000000000791b */ /* 0x003fea0003800000 */
.L_x_11711:
[----:B------:R-:W-:Y:S02]  /*29c50*/  IMAD.MOV.U32 R171, RZ, RZ, 0x8 ;  /* 0x00000008ffab7424 */ /* 0x000fe400078e00ff */
[----:B------:R-:W-:-:S04]  /*29c60*/  IMAD.MOV.U32 R105, RZ, RZ, R107 ;  /* 0x000000ffff697224 */ /* 0x000fc800078e006b */
[----:B------:R-:W-:-:S05]  /*29c70*/  FADD.FTZ R105, R102, R105 ;  /* 0x0000006966697221 */ /* 0x000fca0000010000 */
[----:B------:R-:W-:-:S07]  /*29c80*/  MOV R169, R105 ;  /* 0x0000006900a97202 */ /* 0x000fce0000000f00 */
[----:B------:R-:W-:Y:S05]  /*29c90*/  WARPSYNC.COLLECTIVE R168, `(.L_x_11712) ;  /* 0x00000000a8087348 */ /* 0x000fea0003c00000 */
[----:B------:R0:W1:Y:S02]  /*29ca0*/  SHFL.BFLY P6, R107, R169, R171, R172 ;  /* 0x0c0000aba96b7389 */ /* 0x00006400000c00ac */
[----:B01----:R-:W-:Y:S05]  /*29cb0*/  ENDCOLLECTIVE ;  /* 0x000000000000791b */ /* 0x003fea0003800000 */
.L_x_11712:
[----:B------:R-:W-:Y:S01]  /*29cc0*/  HFMA2 R171, -RZ, RZ, 0, 9.5367431640625e-07 ;  /* 0x00000010ffab7431 */ /* 0x000fe200000001ff */
[----:B------:R-:W-:-:S05]  /*29cd0*/  MOV R104, R107 ;  /* 0x0000006b00687202 */ /* 0x000fca0000000f00 */
[----:B------:R-:W-:-:S04]  /*29ce0*/  FADD.FTZ R104, R105, R104 ;  /* 0x0000006869687221 */ /* 0x000fc80000010000 */
[----:B------:R-:W-:-:S07]  /*29cf0*/  IMAD.MOV.U32 R169, RZ, RZ, R104 ;  /* 0x000000ffffa97224 */ /* 0x000fce00078e0068 */
[----:B------:R-:W-:Y:S05]  /*29d00*/  WARPSYNC.COLLECTIVE R168, `(.L_x_11713) ;  /* 0x00000000a8087348 */ /* 0x000fea0003c00000 */
[----:B------:R0:W1:Y:S02]  /*29d10*/  SHFL.BFLY P6, R107, R169, R171, R172 ;  /* 0x0c0000aba96b7389 */ /* 0x00006400000c00ac */
[----:B01----:R-:W-:Y:S05]  /*29d20*/  ENDCOLLECTIVE ;  /* 0x000000000000791b */ /* 0x003fea0003800000 */
.L_x_11713:
[----:B------:R-:W-:Y:S05]  /*29d30*/  BRA `(.L_x_11714) ;  /* 0xffffffe400a07947 */ /* 0x000fea000383ffff */
.L_x_11715:
        /* <DEDUP_REMOVED lines=12> */
.L_x_54368:


//--------------------- .text._ZN10layer_norm13ln_fwd_kernelINS_13Kernel_traitsIf13__nv_bfloat16S2_S2_fjLj1536ELj1ELj4ELj1ELj16ENS_18Kernel_traits_baseILj1536EfS2_S2_S2_fjLj128EEEEELb1ELb0ELb0ELb1EEEvNS_9FwdParamsE --------------------------
	.section	.text._ZN10layer_norm13ln_fwd_kernelINS_13Kernel_traitsIf13__nv_bfloat16S2_S2_fjLj1536ELj1ELj4ELj1ELj16ENS_18Kernel_traits_baseILj1536EfS2_S2_S2_fjLj128EEEEELb1ELb0ELb0ELb1EEEvNS_9FwdParamsE,"ax",@progbits
	.align	128
        .global         _ZN10layer_norm13ln_fwd_kernelINS_13Kernel_traitsIf13__nv_bfloat16S2_S2_fjLj1536ELj1ELj4ELj1ELj16ENS_18Kernel_traits_baseILj1536EfS2_S2_S2_fjLj128EEEEELb1ELb0ELb0ELb1EEEvNS_9FwdParamsE
        .type           _ZN10layer_norm13ln_fwd_kernelINS_13Kernel_traitsIf13__nv_bfloat16S2_S2_fjLj1536ELj1ELj4ELj1ELj16ENS_18Kernel_traits_baseILj1536EfS2_S2_S2_fjLj128EEEEELb1ELb0ELb0ELb1EEEvNS_9FwdParamsE,@function
        .size           _ZN10layer_norm13ln_fwd_kernelINS_13Kernel_traitsIf13__nv_bfloat16S2_S2_fjLj1536ELj1ELj4ELj1ELj16ENS_18Kernel_traits_baseILj1536EfS2_S2_S2_fjLj128EEEEELb1ELb0ELb0ELb1EEEvNS_9FwdParamsE,(.L_x_54369 - _ZN10layer_norm13ln_fwd_kernelINS_13Kernel_traitsIf13__nv_bfloat16S2_S2_fjLj1536ELj1ELj4ELj1ELj16ENS_18Kernel_traits_baseILj1536EfS2_S2_S2_fjLj128EEEEELb1ELb0ELb0ELb1EEEvNS_9FwdParamsE)
        .other          _ZN10layer_norm13ln_fwd_kernelINS_13Kernel_traitsIf13__nv_bfloat16S2_S2_fjLj1536ELj1ELj4ELj1ELj16ENS_18Kernel_traits_baseILj1536EfS2_S2_S2_fjLj128EEEEELb1ELb0ELb0ELb1EEEvNS_9FwdParamsE,@"STO_CUDA_ENTRY STV_DEFAULT"
_ZN10layer_norm13ln_fwd_kernelINS_13Kernel_traitsIf13__nv_bfloat16S2_S2_fjLj1536ELj1ELj4ELj1ELj16ENS_18Kernel_traits_baseILj1536EfS2_S2_S2_fjLj128EEEEELb1ELb0ELb0ELb1EEEvNS_9FwdParamsE:
.text._ZN10layer_norm13ln_fwd_kernelINS_13Kernel_traitsIf13__nv_bfloat16S2_S2_fjLj1536ELj1ELj4ELj1ELj16ENS_18Kernel_traits_baseILj1536EfS2_S2_S2_fjLj128EEEEELb1ELb0ELb0ELb1EEEvNS_9FwdParamsE:
[----:B------:R-:W-:Y:S01]  /*0000*/  LDC R1, c[0x0][0x37c] ;  /* 0x0000df00ff017b82 */ /* 0x000fe20000000800 */
[----:B------:R-:W0:Y:S07]  /*0010*/  LDCU.U8 UR4, c[0x0][0x464] ;  /* 0x00008c80ff0477ac */ /* 0x000e2e0008000000 */
[----:B------:R-:W1:Y:S01]  /*0020*/  LDC R185, c[0x0][0x458] ;  /* 0x00011600ffb97b82 */ /* 0x000e620000000800 */
[----:B------:R-:W2:Y:S07]  /*0030*/  LDCU.64 UR6, c[0x0][0x358] ;  /* 0x00006b00ff0677ac */ /* 0x000eae0008000a00 */
[----:B------:R-:W3:Y:S01]  /*0040*/  LDC R6, c[0x0][0x45c] ;  /* 0x00011700ff067b82 */ /* 0x000ee20000000800 */
[----:B------:R-:W4:Y:S01]  /*0050*/  S2R R11, SR_TID.X ;  /* 0x00000000000b7919 */ /* 0x000f220000002100 */
[----:B------:R-:W5:Y:S01]  /*0060*/  LDCU.64 UR8, c[0x0][0x438] ;  /* 0x00008700ff0877ac */ /* 0x000f620008000a00 */
        /* <DEDUP_REMOVED lines=10> */
[----:B-----5:R-:W-:-:S04]  /*0110*/  UISETP.NE.U32.AND UP0, UPT, UR8, URZ, UPT ;  /* 0x000000ff0800728c */ /* 0x020fc8000bf05070 */
[----:B------:R-:W-:-:S03]  /*0120*/  UISETP.NE.AND.EX UP0, UPT, UR9, URZ, UPT, UP0 ;  /* 0x000000ff0900728c */ /* 0x000fc6000bf05300 */
[----:B------:R-:W4:Y:S01]  /*0130*/  LDC R0, c[0x0][0x360] ;  /* 0x0000d800ff007b82 */ /* 0x000f220000000800 */
[----:B0-----:R-:W-:Y:S01]  /*0140*/  USHF.L.U32 UR4, UR5, 0x2, URZ ;  /* 0x0000000205047899 */ /* 0x001fe200080006ff */
[----:B-1----:R-:W-:Y:S01]  /*0150*/  @P0 IADD3 R185, P1, PT, R2, R5, RZ ;  /* 0x0000000502b90210 */ /* 0x002fe20007f3e0ff */
[----:B----4-:R-:W-:-:S04]  /*0160*/  IMAD R2, R0, UR5, R11 ;  /* 0x0000000500027c24 */ /* 0x010fc8000f8e020b */
[----:B------:R-:W-:Y:S01]  /*0170*/  @P0 IMAD.X R6, RZ, RZ, R3, P1 ;  /* 0x000000ffff060224 */ /* 0x000fe200008e0603 */
[----:B------:R-:W-:Y:S02]  /*0180*/  SHF.R.U32.HI R3, RZ, 0x5, R11 ;  /* 0x00000005ff037819 */ /* 0x000fe4000001160b */
[----:B------:R-:W-:Y:S01]  /*0190*/  LOP3.LUT R11, R11, 0x1f, RZ, 0xc0, !PT ;  /* 0x0000001f0b0b7812 */ /* 0x000fe200078ec0ff */
[----:B--2---:R-:W-:Y:S01]  /*01a0*/  VIADD R13, R149, 0xbb67ae85 ;  /* 0xbb67ae85950d7836 */ /* 0x004fe20000000000 */
[----:B------:R-:W-:Y:S01]  /*01b0*/  LOP3.LUT R3, R3, UR4, RZ, 0xfc, !PT ;  /* 0x0000000403037c12 */ /* 0x000fe2000f8efcff */
        /* <DEDUP_REMOVED lines=13> */
[--C-:B------:R-:W-:Y:S01]  /*0290*/  SHF.R.U64 R4, R185, 0x2, R6.reuse ;  /* 0x00000002b9047819 */ /* 0x100fe20000001206 */
[----:B------:R-:W-:Y:S01]  /*02a0*/  VIADD R25, R149, 0x1fd5c5a3 ;  /* 0x1fd5c5a395197836 */ /* 0x000fe20000000000 */
[----:B------:R-:W-:Y:S01]  /*02b0*/  SHF.R.U32.HI R5, RZ, 0x2, R6 ;  /* 0x00000002ff057819 */ /* 0x000fe20000011606 */
[----:B------:R-:W-:-:S02]  /*02c0*/  VIADD R26, R148, 0xf1bbcdc8 ;  /* 0xf1bbcdc8941a7836 */ /* 0x000fc40000000000 */
[----:B------:R-:W-:Y:S02]  /*02d0*/  VIADD R28, R148, 0x8ff34781 ;  /* 0x8ff34781941c7836 */ /* 0x000fe40000000000 */
[----:B------:R-:W-:Y:S01]  /*02e0*/  VIADD R29, R149, 0x96a522ad ;  /* 0x96a522ad951d7836 */ /* 0x000fe20000000000 */
[----:B------:R-:W-:Y:S06]  /*02f0*/  BRA.U !UP0, `(.L_x_11716) ;  /* 0x0000000108747547 */ /* 0x000fec000b800000 */
        /* <DEDUP_REMOVED lines=29> */
.L_x_11716:
        /* <DEDUP_REMOVED lines=38> */
.L_x_11717:
[----:B------:R-:W1:Y:S02]  /*0730*/  LDCU UR4, c[0x0][0x384] ;  /* 0x00007080ff0477ac */ /* 0x000e640008000800 */
[----:B-1----:R-:W-:-:S13]  /*0740*/  ISETP.GE.AND P0, PT, R3, UR4, PT ;  /* 0x0000000403007c0c */ /* 0x002fda000bf06270 */
[----:B------:R-:W-:Y:S05]  /*0750*/  @P0 EXIT ;  /* 0x000000000000094d */ /* 0x000fea0003800000 */
[----:B------:R-:W-:Y:S01]  /*0760*/  IMAD.HI.U32 R0, R2, -0x326172a9, RZ ;  /* 0xcd9e8d5702007827 */ /* 0x000fe200078e00ff */
[----:B------:R-:W1:Y:S01]  /*0770*/  LDCU.64 UR4, c[0x0][0x3e0] ;  /* 0x00007c00ff0477ac */ /* 0x000e620008000a00 */
[----:B0-----:R-:W-:Y:S02]  /*0780*/  LOP3.LUT R6, R6, 0xfffffff7, RZ, 0xc0, !PT ;  /* 0xfffffff706067812 */ /* 0x001fe400078ec0ff */
[C---:B------:R-:W-:Y:S01]  /*0790*/  IMAD.HI.U32 R7, R4.reuse, -0x2daee0ad, RZ ;  /* 0xd2511f5304077827 */ /* 0x040fe200078e00ff */
[----:B------:R-:W-:Y:S01]  /*07a0*/  LOP3.LUT R0, R5, R0, R148, 0x96, !PT ;  /* 0x0000000005007212 */ /* 0x000fe200078e9694 */
[----:B------:R-:W0:Y:S01]  /*07b0*/  LDCU UR13, c[0x0][0x404] ;  /* 0x00008080ff0d77ac */ /* 0x000e220008000800 */
[----:B------:R-:W-:Y:S01]  /*07c0*/  LOP3.LUT R185, R185, 0x3, RZ, 0xc0, !PT ;  /* 0x00000003b9b97812 */ /* 0x000fe200078ec0ff */
[----:B------:R-:W-:Y:S01]  /*07d0*/  IMAD R11, R4, -0x2daee0ad, RZ ;  /* 0xd2511f53040b7824 */ /* 0x000fe200078e02ff */
[----:B------:R-:W-:Y:S01]  /*07e0*/  LOP3.LUT R7, R7, R149, RZ, 0x3c, !PT ;  /* 0x0000009507077212 */ /* 0x000fe200078e3cff */
[----:B------:R-:W-:Y:S01]  /*07f0*/  IMAD.HI.U32 R10, R0, -0x2daee0ad, RZ ;  /* 0xd2511f53000a7827 */ /* 0x000fe200078e00ff */
[----:B------:R-:W2:Y:S03]  /*0800*/  LDCU UR14, c[0x0][0x408] ;  /* 0x00008100ff0e77ac */ /* 0x000ea60008000800 */
[----:B------:R-:W-:Y:S01]  /*0810*/  IMAD R9, R2, -0x326172a9, RZ ;  /* 0xcd9e8d5702097824 */ /* 0x000fe200078e02ff */
[----:B------:R-:W-:Y:S01]  /*0820*/  LOP3.LUT R10, R13, R11, R10, 0x96, !PT ;  /* 0x0000000b0d0a7212 */ /* 0x000fe200078e960a */
[----:B------:R-:W-:Y:S01]  /*0830*/  IMAD.HI.U32 R8, R7, -0x326172a9, RZ ;  /* 0xcd9e8d5707087827 */ /* 0x000fe200078e00ff */
[----:B------:R-:W3:Y:S01]  /*0840*/  LDCU UR10, c[0x0][0x388] ;  /* 0x00007100ff0a77ac */ /* 0x000ee20008000800 */
[----:B-1----:R-:W-:-:S02]  /*0850*/  ISETP.NE.U32.AND P0, PT, RZ, UR4, PT ;  /* 0x00000004ff007c0c */ /* 0x002fc4000bf05070 */
[----:B------:R-:W-:Y:S01]  /*0860*/  IMAD R7, R7, -0x326172a9, RZ ;  /* 0xcd9e8d5707077824 */ /* 0x000fe200078e02ff */
[----:B------:R-:W-:Y:S01]  /*0870*/  LOP3.LUT R8, R12, R9, R8, 0x96, !PT ;  /* 0x000000090c087212 */ /* 0x000fe200078e9608 */
[----:B------:R-:W-:Y:S01]  /*0880*/  IMAD R12, R0, -0x2daee0ad, RZ ;  /* 0xd2511f53000c7824 */ /* 0x000fe200078e02ff */
[----:B------:R-:W-:Y:S01]  /*0890*/  ISETP.NE.AND.EX P0, PT, RZ, UR5, PT, P0 ;  /* 0x00000005ff007c0c */ /* 0x000fe2000bf05300 */
[----:B------:R-:W-:Y:S01]  /*08a0*/  IMAD.HI.U32 R0, R10, -0x326172a9, RZ ;  /* 0xcd9e8d570a007827 */ /* 0x000fe200078e00ff */
[----:B------:R-:W1:Y:S03]  /*08b0*/  LDCU.U8 UR12, c[0x0][0x410] ;  /* 0x00008200ff0c77ac */ /* 0x000e660008000000 */
[----:B------:R-:W-:Y:S01]  /*08c0*/  IMAD.HI.U32 R9, R8, -0x2daee0ad, RZ ;  /* 0xd2511f5308097827 */ /* 0x000fe200078e00ff */
[----:B------:R-:W-:Y:S01]  /*08d0*/  LOP3.LUT R0, R14, R7, R0, 0x96, !PT ;  /* 0x000000070e007212 */ /* 0x000fe200078e9600 */
[----:B------:R-:W4:Y:S02]  /*08e0*/  LDCU UR11, c[0x0][0x448] ;  /* 0x00008900ff0b77ac */ /* 0x000f240008000800 */
[----:B------:R-:W-:Y:S01]  /*08f0*/  IMAD R11, R8, -0x2daee0ad, RZ ;  /* 0xd2511f53080b7824 */ /* 0x000fe200078e02ff */
[----:B------:R-:W-:Y:S01]  /*0900*/  LOP3.LUT R9, R15, R12, R9, 0x96, !PT ;  /* 0x0000000c0f097212 */ /* 0x000fe200078e9609 */
[----:B------:R-:W-:Y:S01]  /*0910*/  IMAD.HI.U32 R8, R0, -0x2daee0ad, RZ ;  /* 0xd2511f5300087827 */ /* 0x000fe200078e00ff */
[----:B------:R-:W0:Y:S01]  /*0920*/  LDCU.64 UR8, c[0x0][0x3a0] ;  /* 0x00007400ff0877ac */ /* 0x000e220008000a00 */
[----:B------:R-:W-:-:S02]  /*0930*/  @P0 LOP3.LUT R6, R6, 0x8, RZ, 0xfc, !PT ;  /* 0x0000000806060812 */ /* 0x000fc400078efcff */
        /* <DEDUP_REMOVED lines=41> */
[----:B------:R-:W-:Y:S02]  /*0bd0*/  HFMA2 R7, -RZ, RZ, 0, 0 ;  /* 0x00000000ff077431 */ /* 0x000fe400000001ff */
[----:B01234-:R-:W-:-:S07]  /*0be0*/  IMAD R188, R11, -0x2daee0ad, RZ ;  /* 0xd2511f530bbc7824 */ /* 0x01ffce00078e02ff */
.L_x_12210:
        /* <DEDUP_REMOVED lines=12> */
[----:B-----5:R-:W5:Y:S01]  /*0cb0*/  LDG.E.128 R140, desc[UR6][R140.64] ;  /* 0x000000068c8c7981 */ /* 0x020f62000c1e1d00 */
        /* <DEDUP_REMOVED lines=14> */
[C---:B------:R-:W-:Y:S01]  /*0da0*/  IADD3 R25, PT, PT, R148.reuse, -0x255992d5, RZ ;  /* 0xdaa66d2b94197810 */ /* 0x040fe20007ffe0ff */
[----:B------:R-:W-:Y:S01]  /*0db0*/  VIADD R23, R149, 0xdb3d7428 ;  /* 0xdb3d742895177836 */ /* 0x000fe20000000000 */
[C---:B------:R-:W-:Y:S01]  /*0dc0*/  IADD3 R28, PT, PT, R148.reuse, -0xe443238, RZ ;  /* 0xf1bbcdc8941c7810 */ /* 0x040fe20007ffe0ff */
[----:B------:R-:W-:Y:S01]  /*0dd0*/  VIADD R24, R148, 0x9e3779b9 ;  /* 0x9e3779b994187836 */ /* 0x000fe20000000000 */
[----:B------:R-:W-:Y:S01]  /*0de0*/  @P0 LOP3.LUT R6, R6, 0x4, RZ, 0xfc, !PT ;  /* 0x0000000406060812 */ /* 0x000fe200078efcff */
[C---:B------:R-:W-:Y:S01]  /*0df0*/  VIADD R26, R148.reuse, 0x5384540f ;  /* 0x5384540f941a7836 */ /* 0x040fe20000000000 */
[----:B------:R-:W-:Y:S01]  /*0e00*/  MOV R31, 0x2f800000 ;  /* 0x2f800000001f7802 */ /* 0x000fe20000000f00 */
[----:B------:R-:W-:-:S02]  /*0e10*/  VIADD R27, R148, 0x78dde6e4 ;  /* 0x78dde6e4941b7836 */ /* 0x000fc40000000000 */
[----:B------:R-:W-:Y:S02]  /*0e20*/  VIADD R29, R148, 0xb54cda56 ;  /* 0xb54cda56941d7836 */ /* 0x000fe40000000000 */
        /* <DEDUP_REMOVED lines=17> */
.L_x_54204:
[----:B------:R-:W-:Y:S05]  /*0f40*/  BRX R10 -0xf50                                         (*"BRANCH_TARGETS .L_x_54205,.L_x_54206,.L_x_54207"*) ;  /* 0xfffffff00a2c7949 */ /* 0x000fea000383ffff */
.L_x_54207:
[----:B------:R-:W-:Y:S01]  /*0f50*/  IADD3 R11, PT, PT, R185, 0x1, RZ ;  /* 0x00000001b90b7810 */ /* 0x000fe20007ffe0ff */
[----:B------:R-:W-:Y:S02]  /*0f60*/  IMAD.MOV.U32 R156, RZ, RZ, R188 ;  /* 0x000000ffff9c7224 */ /* 0x000fe400078e00bc */
[----:B------:R-:W-:Y:S01]  /*0f70*/  IMAD.MOV.U32 R10, RZ, RZ, R0 ;  /* 0x000000ffff0a7224 */ /* 0x000fe200078e0000 */
[----:B------:R-:W-:Y:S06]  /*0f80*/  BRA `(.L_x_11720) ;  /* 0x0000000000ec7947 */ /* 0x000fec0003800000 */
.L_x_54205:
[----:B------:R-:W-:Y:S01]  /*0f90*/  MOV R156, R188 ;  /* 0x000000bc009c7202 */ /* 0x000fe20000000f00 */
[----:B------:R-:W-:Y:S02]  /*0fa0*/  IMAD.MOV.U32 R11, RZ, RZ, 0x3 ;  /* 0x00000003ff0b7424 */ /* 0x000fe400078e00ff */
[----:B------:R-:W-:Y:S01]  /*0fb0*/  IMAD.MOV.U32 R10, RZ, RZ, R35 ;  /* 0x000000ffff0a7224 */ /* 0x000fe200078e0023 */
[----:B------:R-:W-:Y:S06]  /*0fc0*/  BRA `(.L_x_11720) ;  /* 0x0000000000dc7947 */ /* 0x000fec0003800000 */
.L_x_54206:
        /* <DEDUP_REMOVED lines=13> */
.L_x_11722:
[----:B------:R-:W-:Y:S05]  /*10a0*/  BSYNC.RECONVERGENT B1 ;  /* 0x0000000000017941 */ /* 0x000fea0003800200 */
.L_x_11721:
        /* <DEDUP_REMOVED lines=41> */
.L_x_11720:
[----:B------:R-:W-:Y:S05]  /*1340*/  BSYNC.RECONVERGENT B0 ;  /* 0x0000000000007941 */ /* 0x000fea0003800200 */
.L_x_11719:
[----:B-----5:R-:W-:Y:S01]  /*1350*/  SHF.L.U32 R33, R140, 0x10, RZ ;  /* 0x000000108c217819 */ /* 0x020fe200000006ff */
[----:B------:R-:W-:Y:S01]  /*1360*/  IMAD.U32 R32, RZ, RZ, UR14 ;  /* 0x0000000eff207e24 */ /* 0x000fe2000f8e00ff */
[----:B------:R-:W-:Y:S01]  /*1370*/  I2FP.F32.U32 R10, R10 ;  /* 0x0000000a000a7245 */ /* 0x000fe20000201000 */
[----:B------:R-:W-:Y:S01]  /*1380*/  BSSY.RECONVERGENT B0, `(.L_x_11723) ;  /* 0x0000053000007945 */ /* 0x000fe20003800200 */
[----:B------:R-:W-:Y:S01]  /*1390*/  ISETP.NE.AND P1, PT, R11, 0x1, PT ;  /* 0x000000010b00780c */ /* 0x000fe20003f25270 */
[----:B------:R-:W-:Y:S01]  /*13a0*/  FMUL.FTZ R37, R33, R12 ;  /* 0x0000000c21257220 */ /* 0x000fe20000410000 */
[----:B------:R-:W-:Y:S02]  /*13b0*/  IMAD.U32 R33, RZ, RZ, UR13 ;  /* 0x0000000dff217e24 */ /* 0x000fe4000f8e00ff */
[----:B------:R-:W-:Y:S01]  /*13c0*/  FFMA.FTZ R10, R10, R31, 1.1641532182693481445e-10 ;  /* 0x2f0000000a0a7423 */ /* 0x000fe2000001001f */
[----:B------:R-:W-:Y:S01]  /*13d0*/  SHF.L.U32 R39, R136, 0x10, RZ ;  /* 0x0000001088277819 */ /* 0x000fe200000006ff */
[----:B------:R-:W-:Y:S01]  /*13e0*/  FMUL.FTZ R37, R37, R32 ;  /* 0x0000002025257220 */ /* 0x000fe20000410000 */
[----:B------:R-:W-:Y:S01]  /*13f0*/  LOP3.LUT R6, R6, 0xfffffffd, RZ, 0xc0, !PT ;  /* 0xfffffffd06067812 */ /* 0x000fe200078ec0ff */
[----:B------:R-:W-:Y:S01]  /*1400*/  IMAD.MOV.U32 R34, RZ, RZ, R36 ;  /* 0x000000ffff227224 */ /* 0x000fe200078e0024 */
[----:B------:R-:W-:-:S02]  /*1410*/  FSETP.GTU.FTZ.AND P0, PT, R10, R33, PT ;  /* 0x000000210a00720b */ /* 0x000fc40003f1c000 */
[----:B------:R-:W-:Y:S02]  /*1420*/  PRMT R140, R140, 0x7632, R140 ;  /* 0x000076328c8c7816 */ /* 0x000fe4000000008c */
[----:B------:R-:W-:Y:S01]  /*1430*/  FSEL R10, R37, RZ, !P0 ;  /* 0x000000ff250a7208 */ /* 0x000fe20004000000 */
[----:B------:R-:W-:Y:S01]  /*1440*/  IMAD.MOV.U32 R37, RZ, RZ, 0x2 ;  /* 0x00000002ff257424 */ /* 0x000fe200078e00ff */
[----:B------:R-:W-:Y:S02]  /*1450*/  PLOP3.LUT P0, PT, P0, PT, PT, 0x8, 0x80 ;  /* 0x000000000080781c */ /* 0x000fe4000070e170 */
[----:B------:R-:W-:Y:S01]  /*1460*/  PRMT R136, R136, 0x7632, R136 ;  /* 0x0000763288887816 */ /* 0x000fe20000000088 */
        /* <DEDUP_REMOVED lines=11> */
.L_x_11725:
        /* <DEDUP_REMOVED lines=13> */
.L_x_11727:
[----:B------:R-:W-:Y:S05]  /*15f0*/  BSYNC.RECONVERGENT B1 ;  /* 0x0000000000017941 */ /* 0x000fea0003800200 */
.L_x_11726:
        /* <DEDUP_REMOVED lines=43> */
.L_x_11724:
[----:B------:R-:W-:Y:S05]  /*18b0*/  BSYNC.RECONVERGENT B0 ;  /* 0x0000000000007941 */ /* 0x000fea0003800200 */
.L_x_11723:
        /* <DEDUP_REMOVED lines=23> */
.L_x_11730:
        /* <DEDUP_REMOVED lines=13> */
.L_x_11732:
[----:B------:R-:W-:Y:S05]  /*1b00*/  BSYNC.RECONVERGENT B1 ;  /* 0x0000000000017941 */ /* 0x000fea0003800200 */
.L_x_11731:
        /* <DEDUP_REMOVED lines=41> */
[----:B------:R-:W-:Y:S02]  /*1da0*/  IMAD.MOV.U32 R156, RZ, RZ, R38 ;  /* 0x000000ffff9c7224 */ /* 0x000fe400078e0026 */
[----:B------:R-:W-:-:S07]  /*1db0*/  HFMA2 R38, -RZ, RZ, 0, 0 ;  /* 0x00000000ff267431 */ /* 0x000fce00000001ff */
.L_x_11729:
[----:B------:R-:W-:Y:S05]  /*1dc0*/  BSYNC.RECONVERGENT B0 ;  /* 0x0000000000007941 */ /* 0x000fea0003800200 */
.L_x_11728:
        /* <DEDUP_REMOVED lines=10> */
[----:B------:R-:W-:-:S04]  /*1e70*/  FSETP.GTU.FTZ.AND P1, PT, R34, R33, PT ;  /* 0x000000212200720b */ /* 0x000fc80003f3c000 */
[----:B------:R-:W-:Y:S01]  /*1e80*/  FSEL R34, R37, RZ, !P1 ;  /* 0x000000ff25227208 */ /* 0x000fe20004800000 */
[----:B------:R-:W-:Y:S01]  /*1e90*/  IMAD.MOV.U32 R37, RZ, RZ, R36 ;  /* 0x000000ffff257224 */ /* 0x000fe200078e0024 */
        /* <DEDUP_REMOVED lines=12> */
.L_x_11735:
        /* <DEDUP_REMOVED lines=13> */
.L_x_11737:
[----:B------:R-:W-:Y:S05]  /*2030*/  BSYNC.RECONVERGENT B1 ;  /* 0x0000000000017941 */ /* 0x000fea0003800200 */
.L_x_11736:
        /* <DEDUP_REMOVED lines=43> */
.L_x_11734:
[----:B------:R-:W-:Y:S05]  /*22f0*/  BSYNC.RECONVERGENT B0 ;  /* 0x0000000000007941 */ /* 0x000fea0003800200 */
.L_x_11733:
        /* <DEDUP_REMOVED lines=23> */
.L_x_11740:
        /* <DEDUP_REMOVED lines=13> */
.L_x_11742:
[----:B------:R-:W-:Y:S05]  /*2540*/  BSYNC.RECONVERGENT B1 ;  /* 0x0000000000017941 */ /* 0x000fea0003800200 */
.L_x_11741:
        /* <DEDUP_REMOVED lines=43> */
.L_x_11739:
[----:B------:R-:W-:Y:S05]  /*2800*/  BSYNC.RECONVERGENT B0 ;  /* 0x0000000000007941 */ /* 0x000fea0003800200 */
.L_x_11738:
        /* <DEDUP_REMOVED lines=10> */
[----:B------:R-:W-:-:S05]  /*28b0*/  FMUL.FTZ R39, R39, R32 ;  /* 0x0000002027277220 */ /* 0x000fca0000410000 */
[----:B------:R-:W-:Y:S02]  /*28c0*/  FSEL R38, R39, RZ, !P3 ;  /* 0x000000ff27267208 */ /* 0x000fe40005800000 */
[----:B------:R-:W-:Y:S02]  /*28d0*/  MOV R39, R36 ;  /* 0x0000002400277202 */ /* 0x000fe40000000f00 */
[----:B------:R-:W-:Y:S01]  /*28e0*/  PLOP3.LUT P3, PT, P3, PT, PT, 0x8, 0x80 ;  /* 0x000000000080781c */ /* 0x000fe20001f6e170 */
[----:B------:R-:W-:Y:S01]  /*28f0*/  FADD.FTZ R38, R38, R137 ;  /* 0x0000008926267221 */ /* 0x000fe20000010000 */
[----:B------:R-:W-:Y:S01]  /*2900*/  IMAD.MOV.U32 R137, RZ, RZ, 0x2 ;  /* 0x00000002ff897424 */ /* 0x000fe200078e00ff */
        /* <DEDUP_REMOVED lines=9> */
.L_x_11745:
        /* <DEDUP_REMOVED lines=13> */
.L_x_11747:
[----:B------:R-:W-:Y:S05]  /*2a70*/  BSYNC.RECONVERGENT B1 ;  /* 0x0000000000017941 */ /* 0x000fea0003800200 */
.L_x_11746:
        /* <DEDUP_REMOVED lines=39> */
[----:B------:R-:W-:Y:S02]  /*2cf0*/  LOP3.LUT R0, R21, R140, R147, 0x96, !PT ;  /* 0x0000008c15007212 */ /* 0x000fe400078e9693 */
[----:B------:R-:W-:Y:S01]  /*2d00*/  MOV R36, R146 ;  /* 0x0000009200247202 */ /* 0x000fe20000000f00 */
[----:B------:R-:W-:Y:S01]  /*2d10*/  IMAD.MOV.U32 R156, RZ, RZ, R144 ;  /* 0x000000ffff9c7224 */ /* 0x000fe200078e0090 */
[----:B------:R-:W-:-:S07]  /*2d20*/  LOP3.LUT R35, R30, R136, R145, 0x96, !PT ;  /* 0x000000881e237212 */ /* 0x000fce00078e9691 */
.L_x_11744:
[----:B------:R-:W-:Y:S05]  /*2d30*/  BSYNC.RECONVERGENT B0 ;  /* 0x0000000000007941 */ /* 0x000fea0003800200 */
.L_x_11743:
        /* <DEDUP_REMOVED lines=23> */
.L_x_11750:
        /* <DEDUP_REMOVED lines=13> */
.L_x_11752:
[----:B------:R-:W-:Y:S05]  /*2f80*/  BSYNC.RECONVERGENT B1 ;  /* 0x0000000000017941 */ /* 0x000fea0003800200 */
.L_x_11751:
        /* <DEDUP_REMOVED lines=43> */
.L_x_11749:
[----:B------:R-:W-:Y:S05]  /*3240*/  BSYNC.RECONVERGENT B0 ;  /* 0x0000000000007941 */ /* 0x000fea0003800200 */
.L_x_11748:
        /* <DEDUP_REMOVED lines=25> */
.L_x_11755:
        /* <DEDUP_REMOVED lines=15> */
.L_x_11757:
[----:B------:R-:W-:Y:S05]  /*34d0*/  BSYNC.RECONVERGENT B1 ;  /* 0x0000000000017941 */ /* 0x000fea0003800200 */
.L_x_11756:
        /* <DEDUP_REMOVED lines=43> */
.L_x_11754:
[----:B------:R-:W-:Y:S05]  /*3790*/  BSYNC.RECONVERGENT B0 ;  /* 0x0000000000007941 */ /* 0x000fea0003800200 */
.L_x_11753:
        /* <DEDUP_REMOVED lines=15> */
.L_x_11718:
        /* <DEDUP_REMOVED lines=16> */
.L_x_11761:
        /* <DEDUP_REMOVED lines=13> */
.L_x_11763:
[----:B------:R-:W-:Y:S05]  /*3a60*/  BSYNC.RECONVERGENT B1 ;  /* 0x0000000000017941 */ /* 0x000fea0003800200 */
.L_x_11762:
        /* <DEDUP_REMOVED lines=40> */
[----:B------:R-:W-:-:S07]  /*3cf0*/  MOV R10, R188 ;  /* 0x000000bc000a7202 */ /* 0x000fce0000000f00 */
.L_x_11760:
[----:B------:R-:W-:Y:S05]  /*3d00*/  BSYNC.RECONVERGENT B0 ;  /* 0x0000000000007941 */ /* 0x000fea0003800200 */
.L_x_11759:
[----:B------:R-:W-:Y:S01]  /*3d10*/  I2FP.F32.U32 R10, R10 ;  /* 0x0000000a000a7245 */ /* 0x000fe20000201000 */
[----:B-----5:R-:W-:Y:S01]  /*3d20*/  IMAD.U32 R11, R140, 0x10000, RZ ;  /* 0x000100008c0b7824 */ /* 0x020fe200078e00ff */
[----:B------:R-:W-:Y:S01]  /*3d30*/  MOV R33, UR13 ;  /* 0x0000000d00217c02 */ /* 0x000fe20008000f00 */
[----:B------:R-:W-:Y:S01]  /*3d40*/  IMAD.U32 R32, RZ, RZ, UR14 ;  /* 0x0000000eff207e24 */ /* 0x000fe2000f8e00ff */
[----:B------:R-:W-:Y:S01]  /*3d50*/  ISETP.NE.AND P1, PT, R34, 0x1, PT ;  /* 0x000000012200780c */ /* 0x000fe20003f25270 */
[----:B------:R-:W-:Y:S01]  /*3d60*/  FFMA.FTZ R10, R10, R31, 1.1641532182693481445e-10 ;  /* 0x2f0000000a0a7423 */ /* 0x000fe2000001001f */
[----:B------:R-:W-:Y:S01]  /*3d70*/  FMUL.FTZ R11, R11, R12 ;  /* 0x0000000c0b0b7220 */ /* 0x000fe20000410000 */
[----:B------:R-:W-:Y:S01]  /*3d80*/  LOP3.LUT R6, R6, 0xfffffffd, RZ, 0xc0, !PT ;  /* 0xfffffffd06067812 */ /* 0x000fe200078ec0ff */
[----:B------:R-:W-:Y:S01]  /*3d90*/  BSSY.RECONVERGENT B0, `(.L_x_11764) ;  /* 0x000004b000007945 */ /* 0x000fe20003800200 */
[----:B------:R-:W-:Y:S01]  /*3da0*/  PRMT R140, R140, 0x7632, R140 ;  /* 0x000076328c8c7816 */ /* 0x000fe2000000008c */
[----:B------:R-:W-:Y:S01]  /*3db0*/  IMAD.MOV.U32 R37, RZ, RZ, 0x2 ;  /* 0x00000002ff257424 */ /* 0x000fe200078e00ff */
[----:B------:R-:W-:Y:S01]  /*3dc0*/  FSETP.GTU.FTZ.AND P0, PT, R10, R33, PT ;  /* 0x000000210a00720b */ /* 0x000fe20003f1c000 */
[----:B------:R-:W-:Y:S01]  /*3dd0*/  FMUL.FTZ R10, R11, R32 ;  /* 0x000000200b0a7220 */ /* 0x000fe20000410000 */
[----:B------:R-:W-:-:S02]  /*3de0*/  MOV R11, R36 ;  /* 0x00000024000b7202 */ /* 0x000fc40000000f00 */
[----:B------:R-:W-:Y:S02]  /*3df0*/  PLOP3.LUT P2, PT, P0, PT, PT, 0x8, 0x80 ;  /* 0x000000000080781c */ /* 0x000fe4000074e170 */
[----:B------:R-:W-:-:S11]  /*3e00*/  FSEL R10, R10, RZ, !P0 ;  /* 0x000000ff0a0a7208 */ /* 0x000fd60004000000 */
        /* <DEDUP_REMOVED lines=10> */
.L_x_11766:
        /* <DEDUP_REMOVED lines=13> */
.L_x_11768:
[----:B------:R-:W-:Y:S05]  /*3f80*/  BSYNC.RECONVERGENT B1 ;  /* 0x0000000000017941 */ /* 0x000fea0003800200 */
.L_x_11767:
        /* <DEDUP_REMOVED lines=39> */
[----:B------:R-:W-:Y:S02]  /*4200*/  LOP3.LUT R0, R21, R36, R137, 0x96, !PT ;  /* 0x0000002415007212 */ /* 0x000fe400078e9689 */
[----:B------:R-:W-:Y:S01]  /*4210*/  MOV R36, R136 ;  /* 0x0000008800247202 */ /* 0x000fe20000000f00 */
[----:B------:R-:W-:Y:S01]  /*4220*/  IMAD.MOV.U32 R156, RZ, RZ, R38 ;  /* 0x000000ffff9c7224 */ /* 0x000fe200078e0026 */
[----:B------:R-:W-:-:S07]  /*4230*/  LOP3.LUT R35, R30, R34, R39, 0x96, !PT ;  /* 0x000000221e237212 */ /* 0x000fce00078e9627 */
.L_x_11765:
[----:B------:R-:W-:Y:S05]  /*4240*/  BSYNC.RECONVERGENT B0 ;  /* 0x0000000000007941 */ /* 0x000fea0003800200 */
.L_x_11764:
[----:B------:R-:W-:Y:S01]  /*4250*/  ISETP.NE.AND P2, PT, R37, 0x1, PT ;  /* 0x000000012500780c */ /* 0x000fe20003f45270 */
[----:B------:R-:W-:Y:S01]  /*4260*/  BSSY.RECONVERGENT B0, `(.L_x_11769) ;  /* 0x000004d000007945 */ /* 0x000fe20003800200 */
[----:B------:R-:W-:Y:S01]  /*4270*/  I2FP.F32.U32 R34, R11 ;  /* 0x0000000b00227245 */ /* 0x000fe20000201000 */
[----:B------:R-:W-:Y:S02]  /*4280*/  IMAD.U32 R11, R140, 0x10000, RZ ;  /* 0x000100008c0b7824 */ /* 0x000fe400078e00ff */
[----:B------:R-:W-:Y:S02]  /*4290*/  IMAD.MOV.U32 R38, RZ, RZ, 0x2 ;  /* 0x00000002ff267424 */ /* 0x000fe400078e00ff */
[----:B------:R-:W-:Y:S01]  /*42a0*/  FFMA.FTZ R34, R34, R31, 1.1641532182693481445e-10 ;  /* 0x2f00000022227423 */ /* 0x000fe2000001001f */
[----:B------:R-:W-:-:S04]  /*42b0*/  FMUL.FTZ R11, R11, R12 ;  /* 0x0000000c0b0b7220 */ /* 0x000fc80000410000 */
[----:B------:R-:W-:Y:S01]  /*42c0*/  FMUL.FTZ R11, R11, R32 ;  /* 0x000000200b0b7220 */ /* 0x000fe20000410000 */
        /* <DEDUP_REMOVED lines=13> */
.L_x_11771:
        /* <DEDUP_REMOVED lines=13> */
.L_x_11773:
[----:B------:R-:W-:Y:S05]  /*4470*/  BSYNC.RECONVERGENT B1 ;  /* 0x0000000000017941 */ /* 0x000fea0003800200 */
.L_x_11772:
        /* <DEDUP_REMOVED lines=43> */
.L_x_11770:
[----:B------:R-:W-:Y:S05]  /*4730*/  BSYNC.RECONVERGENT B0 ;  /* 0x0000000000007941 */ /* 0x000fea0003800200 */
.L_x_11769:
        /* <DEDUP_REMOVED lines=8> */
[----:B------:R-:W-:Y:S01]  /*47c0*/  FSETP.GTU.FTZ.AND P2, PT, R34, R33, PT ;  /* 0x000000212200720b */ /* 0x000fe20003f5c000 */
[----:B------:R-:W-:Y:S01]  /*47d0*/  FMUL.FTZ R34, R37, R32 ;  /* 0x0000002025227220 */ /* 0x000fe20000410000 */
        /* <DEDUP_REMOVED lines=12> */
.L_x_11776:
        /* <DEDUP_REMOVED lines=13> */
.L_x_11778:
[----:B------:R-:W-:Y:S05]  /*4970*/  BSYNC.RECONVERGENT B1 ;  /* 0x0000000000017941 */ /* 0x000fea0003800200 */
.L_x_11777:
        /* <DEDUP_REMOVED lines=41> */
[----:B------:R-:W-:Y:S01]  /*4c10*/  LOP3.LUT R35, R30, R38, R137, 0x96, !PT ;  /* 0x000000261e237212 */ /* 0x000fe200078e9689 */
[----:B------:R-:W-:-:S07]  /*4c20*/  IMAD.MOV.U32 R156, RZ, RZ, R136 ;  /* 0x000000ffff9c7224 */ /* 0x000fce00078e0088 */
.L_x_11775:
[----:B------:R-:W-:Y:S05]  /*4c30*/  BSYNC.RECONVERGENT B0 ;  /* 0x0000000000007941 */ /* 0x000fea0003800200 */
.L_x_11774:
        /* <DEDUP_REMOVED lines=21> */
.L_x_11781:
        /* <DEDUP_REMOVED lines=13> */
.L_x_11783:
[----:B------:R-:W-:Y:S05]  /*4e60*/  BSYNC.RECONVERGENT B1 ;  /* 0x0000000000017941 */ /* 0x000fea0003800200 */
.L_x_11782:
        /* <DEDUP_REMOVED lines=39> */
[----:B------:R-:W-:Y:S02]  /*50e0*/  MOV R36, R140 ;  /* 0x0000008c00247202 */ /* 0x000fe40000000f00 */
[----:B------:R-:W-:Y:S01]  /*50f0*/  LOP3.LUT R35, R30, R38, R139, 0x96, !PT ;  /* 0x000000261e237212 */ /* 0x000fe200078e968b */
[----:B------:R-:W-:Y:S02]  /*5100*/  IMAD.MOV.U32 R38, RZ, RZ, R156 ;  /* 0x000000ffff267224 */ /* 0x000fe400078e009c */
[----:B------:R-:W-:-:S07]  /*5110*/  IMAD.MOV.U32 R156, RZ, RZ, R138 ;  /* 0x000000ffff9c7224 */ /* 0x000fce00078e008a */
.L_x_11780:
[----:B------:R-:W-:Y:S05]  /*5120*/  BSYNC.RECONVERGENT B0 ;  /* 0x0000000000007941 */ /* 0x000fea0003800200 */
.L_x_11779:
        /* <DEDUP_REMOVED lines=22> */
.L_x_11786:
        /* <DEDUP_REMOVED lines=13> */
.L_x_11788:
[----:B------:R-:W-:Y:S05]  /*5360*/  BSYNC.RECONVERGENT B1 ;  /* 0x0000000000017941 */ /* 0x000fea0003800200 */
.L_x_11787:
        /* <DEDUP_REMOVED lines=43> */
.L_x_11785:
[----:B------:R-:W-:Y:S05]  /*5620*/  BSYNC.RECONVERGENT B0 ;  /* 0x0000000000007941 */ /* 0x000fea0003800200 */
.L_x_11784:
        /* <DEDUP_REMOVED lines=21> */
.L_x_11791:
        /* <DEDUP_REMOVED lines=13> */
.L_x_11793:
[----:B------:R-:W-:Y:S05]  /*5850*/  BSYNC.RECONVERGENT B1 ;  /* 0x0000000000017941 */ /* 0x000fea0003800200 */
.L_x_11792:
        /* <DEDUP_REMOVED lines=43> */
.L_x_11790:
[----:B------:R-:W-:Y:S05]  /*5b10*/  BSYNC.RECONVERGENT B0 ;  /* 0x0000000000007941 */ /* 0x000fea0003800200 */
.L_x_11789:
        /* <DEDUP_REMOVED lines=22> */
.L_x_11796:
        /* <DEDUP_REMOVED lines=15> */
.L_x_11798:
[----:B------:R-:W-:Y:S05]  /*5d70*/  BSYNC.RECONVERGENT B1 ;  /* 0x0000000000017941 */ /* 0x000fea0003800200 */
.L_x_11797:
        /* <DEDUP_REMOVED lines=43> */
.L_x_11795:
[----:B------:R-:W-:Y:S05]  /*6030*/  BSYNC.RECONVERGENT B0 ;  /* 0x0000000000007941 */ /* 0x000fea0003800200 */
.L_x_11794:
        /* <DEDUP_REMOVED lines=12> */
.L_x_11758:
        /* <DEDUP_REMOVED lines=9> */
[----:B------:R-:W-:Y:S01]  /*6190*/  LOP3.LUT R163, R163, R139, R146, 0xfe, !PT ;  /* 0x0000008ba3a37212 */ /* 0x000fe200078efe92 */
[----:B------:R-:W-:Y:S01]  /*61a0*/  VIADD R146, R9, 0x20 ;  /* 0x0000002009927836 */ /* 0x000fe20000000000 */
        /* <DEDUP_REMOVED lines=32> */
.L_x_11802:
        /* <DEDUP_REMOVED lines=13> */
.L_x_11804:
[----:B------:R-:W-:Y:S05]  /*6480*/  BSYNC.RECONVERGENT B1 ;  /* 0x0000000000017941 */ /* 0x000fea0003800200 */
.L_x_11803:
        /* <DEDUP_REMOVED lines=42> */
.L_x_11801:
[----:B------:R-:W-:Y:S05]  /*6730*/  BSYNC.RECONVERGENT B0 ;  /* 0x0000000000007941 */ /* 0x000fea0003800200 */
.L_x_11800:
[----:B------:R-:W-:Y:S01]  /*6740*/  I2FP.F32.U32 R156, R147 ;  /* 0x00000093009c7245 */ /* 0x000fe20000201000 */
[----:B-----5:R-:W-:Y:S01]  /*6750*/  IMAD.U32 R147, R136, 0x10000, RZ ;  /* 0x0001000088937824 */ /* 0x020fe200078e00ff */
[----:B------:R-:W-:Y:S01]  /*6760*/  ISETP.NE.AND P1, PT, R157, 0x1, PT ;  /* 0x000000019d00780c */ /* 0x000fe20003f25270 */
[----:B------:R-:W-:Y:S01]  /*6770*/  BSSY.RECONVERGENT B0, `(.L_x_11805) ;  /* 0x0000051000007945 */ /* 0x000fe20003800200 */
[----:B------:R-:W-:Y:S01]  /*6780*/  LOP3.LUT R6, R6, 0xfffffffd, RZ, 0xc0, !PT ;  /* 0xfffffffd06067812 */ /* 0x000fe200078ec0ff */
[----:B------:R-:W-:Y:S01]  /*6790*/  FFMA.FTZ R156, R156, R31, 1.1641532182693481445e-10 ;  /* 0x2f0000009c9c7423 */ /* 0x000fe2000001001f */
[----:B------:R-:W-:Y:S01]  /*67a0*/  FMUL.FTZ R147, R147, R12 ;  /* 0x0000000c93937220 */ /* 0x000fe20000410000 */
[----:B------:R-:W-:Y:S01]  /*67b0*/  HFMA2 R158, -RZ, RZ, 0, 1.1920928955078125e-07 ;  /* 0x00000002ff9e7431 */ /* 0x000fe200000001ff */
[----:B------:R-:W-:Y:S02]  /*67c0*/  PRMT R136, R136, 0x7632, R136 ;  /* 0x0000763288887816 */ /* 0x000fe40000000088 */
[----:B------:R-:W-:Y:S01]  /*67d0*/  FMUL.FTZ R147, R147, R32 ;  /* 0x0000002093937220 */ /* 0x000fe20000410000 */
[----:B------:R-:W-:Y:S01]  /*67e0*/  FSETP.GTU.FTZ.AND P0, PT, R156, R33, PT ;  /* 0x000000219c00720b */ /* 0x000fe20003f1c000 */
[C---:B------:R-:W-:Y:S01]  /*67f0*/  IMAD.U32 R156, R140.reuse, 0x10000, RZ ;  /* 0x000100008c9c7824 */ /* 0x040fe200078e00ff */
[----:B------:R-:W-:-:S02]  /*6800*/  PRMT R140, R140, 0x7632, R140 ;  /* 0x000076328c8c7816 */ /* 0x000fc4000000008c */
        /* <DEDUP_REMOVED lines=14> */
.L_x_11807:
        /* <DEDUP_REMOVED lines=13> */
.L_x_11809:
[----:B------:R-:W-:Y:S05]  /*69c0*/  BSYNC.RECONVERGENT B1 ;  /* 0x0000000000017941 */ /* 0x000fea0003800200 */
.L_x_11808:
        /* <DEDUP_REMOVED lines=43> */
.L_x_11806:
[----:B------:R-:W-:Y:S05]  /*6c80*/  BSYNC.RECONVERGENT B0 ;  /* 0x0000000000007941 */ /* 0x000fea0003800200 */
.L_x_11805:
        /* <DEDUP_REMOVED lines=23> */
.L_x_11812:
        /* <DEDUP_REMOVED lines=13> */
.L_x_11814:
[----:B------:R-:W-:Y:S05]  /*6ed0*/  BSYNC.RECONVERGENT B1 ;  /* 0x0000000000017941 */ /* 0x000fea0003800200 */
.L_x_11813:
        /* <DEDUP_REMOVED lines=43> */
.L_x_11811:
[----:B------:R-:W-:Y:S05]  /*7190*/  BSYNC.RECONVERGENT B0 ;  /* 0x0000000000007941 */ /* 0x000fea0003800200 */
.L_x_11810:
        /* <DEDUP_REMOVED lines=25> */
.L_x_11817:
        /* <DEDUP_REMOVED lines=13> */
.L_x_11819:
[----:B------:R-:W-:Y:S05]  /*7400*/  BSYNC.RECONVERGENT B1 ;  /* 0x0000000000017941 */ /* 0x000fea0003800200 */
.L_x_11818:
        /* <DEDUP_REMOVED lines=39> */
[----:B------:R-:W-:Y:S02]  /*7680*/  MOV R36, R158 ;  /* 0x0000009e00247202 */ /* 0x000fe40000000f00 */
[----:B------:R-:W-:Y:S01]  /*7690*/  LOP3.LUT R35, R30, R160, R137, 0x96, !PT ;  /* 0x000000a01e237212 */ /* 0x000fe200078e9689 */
[----:B------:R-:W-:Y:S02]  /*76a0*/  IMAD.MOV.U32 R137, RZ, RZ, R164 ;  /* 0x000000ffff897224 */ /* 0x000fe400078e00a4 */
[----:B------:R-:W-:-:S07]  /*76b0*/  IMAD.MOV.U32 R164, RZ, RZ, R136 ;  /* 0x000000ffffa47224 */ /* 0x000fce00078e0088 */
.L_x_11816:
[----:B------:R-:W-:Y:S05]  /*76c0*/  BSYNC.RECONVERGENT B0 ;  /* 0x0000000000007941 */ /* 0x000fea0003800200 */
.L_x_11815:
        /* <DEDUP_REMOVED lines=23> */
.L_x_11822:
        /* <DEDUP_REMOVED lines=13> */
.L_x_11824:
[----:B------:R-:W-:Y:S05]  /*7910*/  BSYNC.RECONVERGENT B1 ;  /* 0x0000000000017941 */ /* 0x000fea0003800200 */
.L_x_11823:
        /* <DEDUP_REMOVED lines=43> */
.L_x_11821:
[----:B------:R-:W-:Y:S05]  /*7bd0*/  BSYNC.RECONVERGENT B0 ;  /* 0x0000000000007941 */ /* 0x000fea0003800200 */
.L_x_11820:
        /* <DEDUP_REMOVED lines=25> */
.L_x_11827:
        /* <DEDUP_REMOVED lines=13> */
.L_x_11829:
[----:B------:R-:W-:Y:S05]  /*7e40*/  BSYNC.RECONVERGENT B1 ;  /* 0x0000000000017941 */ /* 0x000fea0003800200 */
.L_x_11828:
        /* <DEDUP_REMOVED lines=43> */
.L_x_11826:
[----:B------:R-:W-:Y:S05]  /*8100*/  BSYNC.RECONVERGENT B0 ;  /* 0x0000000000007941 */ /* 0x000fea0003800200 */
.L_x_11825:
        /* <DEDUP_REMOVED lines=23> */
.L_x_11832:
        /* <DEDUP_REMOVED lines=13> */
.L_x_11834:
[----:B------:R-:W-:Y:S05]  /*8350*/  BSYNC.RECONVERGENT B1 ;  /* 0x0000000000017941 */ /* 0x000fea0003800200 */
.L_x_11833:
        /* <DEDUP_REMOVED lines=43> */
.L_x_11831:
[----:B------:R-:W-:Y:S05]  /*8610*/  BSYNC.RECONVERGENT B0 ;  /* 0x0000000000007941 */ /* 0x000fea0003800200 */
.L_x_11830:
        /* <DEDUP_REMOVED lines=25> */
.L_x_11837:
        /* <DEDUP_REMOVED lines=15> */
.L_x_11839:
[----:B------:R-:W-:Y:S05]  /*88a0*/  BSYNC.RECONVERGENT B1 ;  /* 0x0000000000017941 */ /* 0x000fea0003800200 */
.L_x_11838:
        /* <DEDUP_REMOVED lines=43> */
.L_x_11836:
[----:B------:R-:W-:Y:S05]  /*8b60*/  BSYNC.RECONVERGENT B0 ;  /* 0x0000000000007941 */ /* 0x000fea0003800200 */
.L_x_11835:
        /* <DEDUP_REMOVED lines=15> */
.L_x_11799:
        /* <DEDUP_REMOVED lines=16> */
.L_x_11843:
        /* <DEDUP_REMOVED lines=13> */
.L_x_11845:
[----:B------:R-:W-:Y:S05]  /*8e30*/  BSYNC.RECONVERGENT B1 ;  /* 0x0000000000017941 */ /* 0x000fea0003800200 */
.L_x_11844:
        /* <DEDUP_REMOVED lines=42> */
.L_x_11842:
[----:B------:R-:W-:Y:S05]  /*90e0*/  BSYNC.RECONVERGENT B0 ;  /* 0x0000000000007941 */ /* 0x000fea0003800200 */
.L_x_11841:
        /* <DEDUP_REMOVED lines=9> */
[----:B------:R-:W-:Y:S01]  /*9180*/  FSETP.GTU.FTZ.AND P0, PT, R140, R33, PT ;  /* 0x000000218c00720b */ /* 0x000fe20003f1c000 */
[----:B------:R-:W-:Y:S01]  /*9190*/  FMUL.FTZ R141, R141, R32 ;  /* 0x000000208d8d7220 */ /* 0x000fe20000410000 */
[----:B------:R-:W-:-:S02]  /*91a0*/  IMAD.MOV.U32 R140, RZ, RZ, R36 ;  /* 0x000000ffff8c7224 */ /* 0x000fc400078e0024 */
        /* <DEDUP_REMOVED lines=12> */
.L_x_11848:
        /* <DEDUP_REMOVED lines=13> */
.L_x_11850:
[----:B------:R-:W-:Y:S05]  /*9340*/  BSYNC.RECONVERGENT B1 ;  /* 0x0000000000017941 */ /* 0x000fea0003800200 */
.L_x_11849:
        /* <DEDUP_REMOVED lines=43> */
.L_x_11847:
[----:B------:R-:W-:Y:S05]  /*9600*/  BSYNC.RECONVERGENT B0 ;  /* 0x0000000000007941 */ /* 0x000fea0003800200 */
.L_x_11846:
[----:B------:R-:W-:Y:S01]  /*9610*/  ISETP.NE.AND P2, PT, R143, 0x1, PT ;  /* 0x000000018f00780c */ /* 0x000fe20003f45270 */
[----:B------:R-:W-:Y:S01]  /*9620*/  IMAD.U32 R141, R136, 0x10000, RZ ;  /* 0x00010000888d7824 */ /* 0x000fe200078e00ff */
[----:B------:R-:W-:Y:S01]  /*9630*/  I2FP.F32.U32 R140, R140 ;  /* 0x0000008c008c7245 */ /* 0x000fe20000201000 */
[----:B------:R-:W-:Y:S01]  /*9640*/  BSSY.RECONVERGENT B0, `(.L_x_11851) ;  /* 0x000004b000007945 */ /* 0x000fe20003800200 */
[----:B------:R-:W-:Y:S02]  /*9650*/  IMAD.MOV.U32 R136, RZ, RZ, R36 ;  /* 0x000000ffff887224 */ /* 0x000fe400078e0024 */
[----:B------:R-:W-:Y:S01]  /*9660*/  FMUL.FTZ R141, R141, R12 ;  /* 0x0000000c8d8d7220 */ /* 0x000fe20000410000 */
[----:B------:R-:W-:-:S03]  /*9670*/  FFMA.FTZ R140, R140, R31, 1.1641532182693481445e-10 ;  /* 0x2f0000008c8c7423 */ /* 0x000fc6000001001f */
[----:B------:R-:W-:Y:S02]  /*9680*/  FMUL.FTZ R141, R141, R32 ;  /* 0x000000208d8d7220 */ /* 0x000fe40000410000 */
        /* <DEDUP_REMOVED lines=13> */
.L_x_11853:
        /* <DEDUP_REMOVED lines=13> */
.L_x_11855:
[----:B------:R-:W-:Y:S05]  /*9830*/  BSYNC.RECONVERGENT B1 ;  /* 0x0000000000017941 */ /* 0x000fea0003800200 */
.L_x_11854:
        /* <DEDUP_REMOVED lines=43> */
.L_x_11852:
[----:B------:R-:W-:Y:S05]  /*9af0*/  BSYNC.RECONVERGENT B0 ;  /* 0x0000000000007941 */ /* 0x000fea0003800200 */
.L_x_11851:
[----:B------:R-:W-:Y:S01]  /*9b00*/  I2FP.F32.U32 R136, R136 ;  /* 0x0000008800887245 */ /* 0x000fe20000201000 */
[C---:B------:R-:W-:Y:S01]  /*9b10*/  IMAD.U32 R141, R137.reuse, 0x10000, RZ ;  /* 0x00010000898d7824 */ /* 0x040fe200078e00ff */
[----:B------:R-:W-:Y:S01]  /*9b20*/  ISETP.NE.AND P3, PT, R140, 0x1, PT ;  /* 0x000000018c00780c */ /* 0x000fe20003f65270 */
[----:B------:R-:W-:Y:S01]  /*9b30*/  BSSY.RECONVERGENT B0, `(.L_x_11856) ;  /* 0x000004c000007945 */ /* 0x000fe20003800200 */
[----:B------:R-:W-:Y:S01]  /*9b40*/  PRMT R160, R137, 0x7632, R160 ;  /* 0x0000763289a07816 */ /* 0x000fe200000000a0 */
        /* <DEDUP_REMOVED lines=17> */
.L_x_11858:
        /* <DEDUP_REMOVED lines=13> */
.L_x_11860:
[----:B------:R-:W-:Y:S05]  /*9d30*/  BSYNC.RECONVERGENT B1 ;  /* 0x0000000000017941 */ /* 0x000fea0003800200 */
.L_x_11859:
        /* <DEDUP_REMOVED lines=43> */
.L_x_11857:
[----:B------:R-:W-:Y:S05]  /*9ff0*/  BSYNC.RECONVERGENT B0 ;  /* 0x0000000000007941 */ /* 0x000fea0003800200 */
.L_x_11856:
        /* <DEDUP_REMOVED lines=21> */
.L_x_11863:
        /* <DEDUP_REMOVED lines=13> */
.L_x_11865:
[----:B------:R-:W-:Y:S05]  /*a220*/  BSYNC.RECONVERGENT B1 ;  /* 0x0000000000017941 */ /* 0x000fea0003800200 */
.L_x_11864:
        /* <DEDUP_REMOVED lines=43> */
.L_x_11862:
[----:B------:R-:W-:Y:S05]  /*a4e0*/  BSYNC.RECONVERGENT B0 ;  /* 0x0000000000007941 */ /* 0x000fea0003800200 */
.L_x_11861:
        /* <DEDUP_REMOVED lines=22> */
.L_x_11868:
        /* <DEDUP_REMOVED lines=13> */
.L_x_11870:
[----:B------:R-:W-:Y:S05]  /*a720*/  BSYNC.RECONVERGENT B1 ;  /* 0x0000000000017941 */ /* 0x000fea0003800200 */
.L_x_11869:
        /* <DEDUP_REMOVED lines=43> */
.L_x_11867:
[----:B------:R-:W-:Y:S05]  /*a9e0*/  BSYNC.RECONVERGENT B0 ;  /* 0x0000000000007941 */ /* 0x000fea0003800200 */
.L_x_11866:
        /* <DEDUP_REMOVED lines=21> */
.L_x_11873:
        /* <DEDUP_REMOVED lines=13> */
.L_x_11875:
[----:B------:R-:W-:Y:S05]  /*ac10*/  BSYNC.RECONVERGENT B1 ;  /* 0x0000000000017941 */ /* 0x000fea0003800200 */
.L_x_11874:
        /* <DEDUP_REMOVED lines=43> */
.L_x_11872:
[----:B------:R-:W-:Y:S05]  /*aed0*/  BSYNC.RECONVERGENT B0 ;  /* 0x0000000000007941 */ /* 0x000fea0003800200 */
.L_x_11871:
        /* <DEDUP_REMOVED lines=22> */
.L_x_11878:
        /* <DEDUP_REMOVED lines=15> */
.L_x_11880:
[----:B------:R-:W-:Y:S05]  /*b130*/  BSYNC.RECONVERGENT B1 ;  /* 0x0000000000017941 */ /* 0x000fea0003800200 */
.L_x_11879:
        /* <DEDUP_REMOVED lines=43> */
.L_x_11877:
[----:B------:R-:W-:Y:S05]  /*b3f0*/  BSYNC.RECONVERGENT B0 ;  /* 0x0000000000007941 */ /* 0x000fea0003800200 */
.L_x_11876:
        /* <DEDUP_REMOVED lines=12> */
.L_x_11840:
[----:B------:R-:W-:Y:S01]  /*b4c0*/  SEL R139, RZ, 0x1000000, !P6 ;  /* 0x01000000ff8b7807 */ /* 0x000fe20007000000 */
[----:B------:R-:W-:Y:S01]  /*b4d0*/  IMAD.WIDE.U32 R168, R146, 0x8, R150 ;  /* 0x0000000892a87825 */ /* 0x000fe200078e0096 */
[----:B------:R-:W-:Y:S02]  /*b4e0*/  SEL R166, RZ, 0x10000, !P5 ;  /* 0x00010000ffa67807 */ /* 0x000fe40006800000 */
[----:B------:R-:W-:Y:S02]  /*b4f0*/  SEL R171, RZ, 0x100, !P4 ;  /* 0x00000100ffab7807 */ /* 0x000fe40006000000 */
[----:B------:R-:W-:Y:S02]  /*b500*/  SEL R138, RZ, 0x1000000, !P2 ;  /* 0x01000000ff8a7807 */ /* 0x000fe40005000000 */
[----:B------:R-:W-:Y:S02]  /*b510*/  SEL R137, RZ, 0x10000, !P1 ;  /* 0x00010000ff897807 */ /* 0x000fe40004800000 */
[----:B------:R-:W-:-:S02]  /*b520*/  SEL R136, RZ, 0x100, !P0 ;  /* 0x00000100ff887807 */ /* 0x000fc40004000000 */
[----:B------:R-:W-:Y:S02]  /*b530*/  LOP3.LUT P5, RZ, R6, 0x2, RZ, 0xc0, !PT ;  /* 0x0000000206ff7812 */ /* 0x000fe400078ac0ff */
[----:B------:R-:W-:Y:S01]  /*b540*/  LOP3.LUT R171, R171, R139, R166, 0xfe, !PT ;  /* 0x0000008babab7212 */ /* 0x000fe200078efea6 */
[----:B------:R-:W-:Y:S01]  /*b550*/  IMAD.WIDE.U32 R166, R146, 0x10, R152 ;  /* 0x0000001092a67825 */ /* 0x000fe200078e0098 */
[----:B------:R-:W-:Y:S02]  /*b560*/  SEL R170, RZ, 0x1, !P3 ;  /* 0x00000001ffaa7807 */ /* 0x000fe40005800000 */
[----:B------:R-:W-:Y:S02]  /*b570*/  LOP3.LUT R136, R136, R138, R137, 0xfe, !PT ;  /* 0x0000008a88887212 */ /* 0x000fe400078efe89 */
[----:B------:R-:W-:Y:S01]  /*b580*/  SEL R137, RZ, 0x1, !P5 ;  /* 0x00000001ff897807 */ /* 0x000fe20006800000 */
[----:B------:R0:W-:Y:S01]  /*b590*/  STG.E.128 desc[UR6][R166.64], R140 ;  /* 0x0000008ca6007986 */ /* 0x0001e2000c101d06 */
        /* <DEDUP_REMOVED lines=27> */
.L_x_11884:
        /* <DEDUP_REMOVED lines=13> */
.L_x_11886:
[----:B------:R-:W-:Y:S05]  /*b820*/  BSYNC.RECONVERGENT B1 ;  /* 0x0000000000017941 */ /* 0x000fea0003800200 */
.L_x_11885:
        /* <DEDUP_REMOVED lines=42> */
.L_x_11883:
[----:B------:R-:W-:Y:S05]  /*bad0*/  BSYNC.RECONVERGENT B0 ;  /* 0x0000000000007941 */ /* 0x000fea0003800200 */
.L_x_11882:
        /* <DEDUP_REMOVED lines=8> */
[----:B------:R-:W-:Y:S01]  /*bb60*/  IMAD.MOV.U32 R166, RZ, RZ, R36 ;  /* 0x000000ffffa67224 */ /* 0x000fe200078e0024 */
[----:B------:R-:W-:Y:S01]  /*bb70*/  PRMT R136, R136, 0x7632, R136 ;  /* 0x0000763288887816 */ /* 0x000fe20000000088 */
[----:B------:R-:W-:Y:S01]  /*bb80*/  FMUL.FTZ R167, R167, R32 ;  /* 0x00000020a7a77220 */ /* 0x000fe20000410000 */
[----:B------:R-:W-:-:S02]  /*bb90*/  FSETP.GTU.FTZ.AND P0, PT, R164, R33, PT ;  /* 0x00000021a400720b */ /* 0x000fc40003f1c000 */
[----:B------:R-:W-:Y:S02]  /*bba0*/  PRMT R140, R140, 0x7632, R140 ;  /* 0x000076328c8c7816 */ /* 0x000fe4000000008c */
        /* <DEDUP_REMOVED lines=14> */
.L_x_11889:
        /* <DEDUP_REMOVED lines=13> */
.L_x_11891:
[----:B------:R-:W-:Y:S05]  /*bd60*/  BSYNC.RECONVERGENT B1 ;  /* 0x0000000000017941 */ /* 0x000fea0003800200 */
.L_x_11890:
        /* <DEDUP_REMOVED lines=43> */
.L_x_11888:
[----:B------:R-:W-:Y:S05]  /*c020*/  BSYNC.RECONVERGENT B0 ;  /* 0x0000000000007941 */ /* 0x000fea0003800200 */
.L_x_11887:
        /* <DEDUP_REMOVED lines=23> */
.L_x_11894:
        /* <DEDUP_REMOVED lines=13> */
.L_x_11896:
[----:B------:R-:W-:Y:S05]  /*c270*/  BSYNC.RECONVERGENT B1 ;  /* 0x0000000000017941 */ /* 0x000fea0003800200 */
.L_x_11895:
        /* <DEDUP_REMOVED lines=43> */
.L_x_11893:
[----:B------:R-:W-:Y:S05]  /*c530*/  BSYNC.RECONVERGENT B0 ;  /* 0x0000000000007941 */ /* 0x000fea0003800200 */
.L_x_11892:
        /* <DEDUP_REMOVED lines=25> */
.L_x_11899:
        /* <DEDUP_REMOVED lines=13> */
.L_x_11901:
[----:B------:R-:W-:Y:S05]  /*c7a0*/  BSYNC.RECONVERGENT B1 ;  /* 0x0000000000017941 */ /* 0x000fea0003800200 */
.L_x_11900:
        /* <DEDUP_REMOVED lines=43> */
.L_x_11898:
[----:B------:R-:W-:Y:S05]  /*ca60*/  BSYNC.RECONVERGENT B0 ;  /* 0x0000000000007941 */ /* 0x000fea0003800200 */
.L_x_11897:
        /* <DEDUP_REMOVED lines=23> */
.L_x_11904:
        /* <DEDUP_REMOVED lines=13> */
.L_x_11906:
[----:B------:R-:W-:Y:S05]  /*ccb0*/  BSYNC.RECONVERGENT B1 ;  /* 0x0000000000017941 */ /* 0x000fea0003800200 */
.L_x_11905:
        /* <DEDUP_REMOVED lines=43> */
.L_x_11903:
[----:B------:R-:W-:Y:S05]  /*cf70*/  BSYNC.RECONVERGENT B0 ;  /* 0x0000000000007941 */ /* 0x000fea0003800200 */
.L_x_11902:
        /* <DEDUP_REMOVED lines=25> */
.L_x_11909:
        /* <DEDUP_REMOVED lines=13> */
.L_x_11911:
[----:B------:R-:W-:Y:S05]  /*d1e0*/  BSYNC.RECONVERGENT B1 ;  /* 0x0000000000017941 */ /* 0x000fea0003800200 */
.L_x_11910:
        /* <DEDUP_REMOVED lines=43> */
.L_x_11908:
[----:B------:R-:W-:Y:S05]  /*d4a0*/  BSYNC.RECONVERGENT B0 ;  /* 0x0000000000007941 */ /* 0x000fea0003800200 */
.L_x_11907:
        /* <DEDUP_REMOVED lines=23> */
.L_x_11914:
        /* <DEDUP_REMOVED lines=13> */
.L_x_11916:
[----:B------:R-:W-:Y:S05]  /*d6f0*/  BSYNC.RECONVERGENT B1 ;  /* 0x0000000000017941 */ /* 0x000fea0003800200 */
.L_x_11915:
        /* <DEDUP_REMOVED lines=43> */
.L_x_11913:
[----:B------:R-:W-:Y:S05]  /*d9b0*/  BSYNC.RECONVERGENT B0 ;  /* 0x0000000000007941 */ /* 0x000fea0003800200 */
.L_x_11912:
        /* <DEDUP_REMOVED lines=25> */
.L_x_11919:
        /* <DEDUP_REMOVED lines=15> */
.L_x_11921:
[----:B------:R-:W-:Y:S05]  /*dc40*/  BSYNC.RECONVERGENT B1 ;  /* 0x0000000000017941 */ /* 0x000fea0003800200 */
.L_x_11920:
        /* <DEDUP_REMOVED lines=43> */
.L_x_11918:
[----:B------:R-:W-:Y:S05]  /*df00*/  BSYNC.RECONVERGENT B0 ;  /* 0x0000000000007941 */ /* 0x000fea0003800200 */
.L_x_11917:
        /* <DEDUP_REMOVED lines=15> */
.L_x_11881:
        /* <DEDUP_REMOVED lines=16> */
.L_x_11925:
        /* <DEDUP_REMOVED lines=13> */
.L_x_11927:
[----:B------:R-:W-:Y:S05]  /*e1d0*/  BSYNC.RECONVERGENT B1 ;  /* 0x0000000000017941 */ /* 0x000fea0003800200 */
.L_x_11926:
        /* <DEDUP_REMOVED lines=41> */
[----:B------:R-:W-:-:S07]  /*e470*/  IMAD.MOV.U32 R140, RZ, RZ, R164 ;  /* 0x000000ffff8c7224 */ /* 0x000fce00078e00a4 */
.L_x_11924:
[----:B------:R-:W-:Y:S05]  /*e480*/  BSYNC.RECONVERGENT B0 ;  /* 0x0000000000007941 */ /* 0x000fea0003800200 */
.L_x_11923:
        /* <DEDUP_REMOVED lines=24> */
.L_x_11930:
        /* <DEDUP_REMOVED lines=13> */
.L_x_11932:
[----:B------:R-:W-:Y:S05]  /*e6e0*/  BSYNC.RECONVERGENT B1 ;  /* 0x0000000000017941 */ /* 0x000fea0003800200 */
.L_x_11931:
        /* <DEDUP_REMOVED lines=43> */
.L_x_11929:
[----:B------:R-:W-:Y:S05]  /*e9a0*/  BSYNC.RECONVERGENT B0 ;  /* 0x0000000000007941 */ /* 0x000fea0003800200 */
.L_x_11928:
        /* <DEDUP_REMOVED lines=21> */
.L_x_11935:
        /* <DEDUP_REMOVED lines=13> */
.L_x_11937:
[----:B------:R-:W-:Y:S05]  /*ebd0*/  BSYNC.RECONVERGENT B1 ;  /* 0x0000000000017941 */ /* 0x000fea0003800200 */
.L_x_11936:
        /* <DEDUP_REMOVED lines=43> */
.L_x_11934:
[----:B------:R-:W-:Y:S05]  /*ee90*/  BSYNC.RECONVERGENT B0 ;  /* 0x0000000000007941 */ /* 0x000fea0003800200 */
.L_x_11933:
[----:B------:R-:W-:Y:S01]  /*eea0*/  ISETP.NE.AND P3, PT, R140, 0x1, PT ;  /* 0x000000018c00780c */ /* 0x000fe20003f65270 */
[----:B------:R-:W-:Y:S01]  /*eeb0*/  BSSY.RECONVERGENT B0, `(.L_x_11938) ;  /* 0x000004e000007945 */ /* 0x000fe20003800200 */
[----:B------:R-:W-:Y:S02]  /*eec0*/  I2FP.F32.U32 R136, R136 ;  /* 0x0000008800887245 */ /* 0x000fe40000201000 */
[C---:B------:R-:W-:Y:S02]  /*eed0*/  SHF.L.U32 R141, R137.reuse, 0x10, RZ ;  /* 0x00000010898d7819 */ /* 0x040fe400000006ff */
[----:B------:R-:W-:Y:S01]  /*eee0*/  PRMT R167, R137, 0x7632, R167 ;  /* 0x0000763289a77816 */ /* 0x000fe200000000a7 */
[----:B------:R-:W-:Y:S01]  /*eef0*/  FFMA.FTZ R136, R136, R31, 1.1641532182693481445e-10 ;  /* 0x2f00000088887423 */ /* 0x000fe2000001001f */
[----:B------:R-:W-:Y:S02]  /*ef00*/  IMAD.MOV.U32 R137, RZ, RZ, 0x2 ;  /* 0x00000002ff897424 */ /* 0x000fe400078e00ff */
[----:B------:R-:W-:-:S02]  /*ef10*/  FMUL.FTZ R141, R141, R12 ;  /* 0x0000000c8d8d7220 */ /* 0x000fc40000410000 */
[----:B------:R-:W-:Y:S02]  /*ef20*/  FSETP.GTU.FTZ.AND P2, PT, R136, R33, PT ;  /* 0x000000218800720b */ /* 0x000fe40003f5c000 */
[----:B------:R-:W-:Y:S01]  /*ef30*/  FMUL.FTZ R141, R141, R32 ;  /* 0x000000208d8d7220 */ /* 0x000fe20000410000 */
[----:B------:R-:W-:Y:S01]  /*ef40*/  IMAD.MOV.U32 R136, RZ, RZ, R36 ;  /* 0x000000ffff887224 */ /* 0x000fe200078e0024 */
        /* <DEDUP_REMOVED lines=11> */
.L_x_11940:
        /* <DEDUP_REMOVED lines=13> */
.L_x_11942:
[----:B------:R-:W-:Y:S05]  /*f0d0*/  BSYNC.RECONVERGENT B1 ;  /* 0x0000000000017941 */ /* 0x000fea0003800200 */
.L_x_11941:
        /* <DEDUP_REMOVED lines=43> */
.L_x_11939:
[----:B------:R-:W-:Y:S05]  /*f390*/  BSYNC.RECONVERGENT B0 ;  /* 0x0000000000007941 */ /* 0x000fea0003800200 */
.L_x_11938:
        /* <DEDUP_REMOVED lines=21> */
.L_x_11945:
        /* <DEDUP_REMOVED lines=13> */
.L_x_11947:
[----:B------:R-:W-:Y:S05]  /*f5c0*/  BSYNC.RECONVERGENT B1 ;  /* 0x0000000000017941 */ /* 0x000fea0003800200 */
.L_x_11946:
        /* <DEDUP_REMOVED lines=43> */
.L_x_11944:
[----:B------:R-:W-:Y:S05]  /*f880*/  BSYNC.RECONVERGENT B0 ;  /* 0x0000000000007941 */ /* 0x000fea0003800200 */
.L_x_11943:
        /* <DEDUP_REMOVED lines=22> */
.L_x_11950:
        /* <DEDUP_REMOVED lines=13> */
.L_x_11952:
[----:B------:R-:W-:Y:S05]  /*fac0*/  BSYNC.RECONVERGENT B1 ;  /* 0x0000000000017941 */ /* 0x000fea0003800200 */
.L_x_11951:
        /* <DEDUP_REMOVED lines=43> */
.L_x_11949:
[----:B------:R-:W-:Y:S05]  /*fd80*/  BSYNC.RECONVERGENT B0 ;  /* 0x0000000000007941 */ /* 0x000fea0003800200 */
.L_x_11948:
        /* <DEDUP_REMOVED lines=21> */
.L_x_11955:
        /* <DEDUP_REMOVED lines=13> */
.L_x_11957:
[----:B------:R-:W-:Y:S05]  /*ffb0*/  BSYNC.RECONVERGENT B1 ;  /* 0x0000000000017941 */ /* 0x000fea0003800200 */
.L_x_11956:
        /* <DEDUP_REMOVED lines=43> */
.L_x_11954:
[----:B------:R-:W-:Y:S05]  /*10270*/  BSYNC.RECONVERGENT B0 ;  /* 0x0000000000007941 */ /* 0x000fea0003800200 */
.L_x_11953:
        /* <DEDUP_REMOVED lines=22> */
.L_x_11960:
        /* <DEDUP_REMOVED lines=15> */
.L_x_11962:
[----:B------:R-:W-:Y:S05]  /*104d0*/  BSYNC.RECONVERGENT B1 ;  /* 0x0000000000017941 */ /* 0x000fea0003800200 */
.L_x_11961:
        /* <DEDUP_REMOVED lines=43> */
.L_x_11959:
[----:B------:R-:W-:Y:S05]  /*10790*/  BSYNC.RECONVERGENT B0 ;  /* 0x0000000000007941 */ /* 0x000fea0003800200 */
.L_x_11958:
        /* <DEDUP_REMOVED lines=12> */
.L_x_11922:
[----:B------:R-:W-:Y:S01]  /*10860*/  SEL R139, RZ, 0x1000000, !P6 ;  /* 0x01000000ff8b7807 */ /* 0x000fe20007000000 */
[----:B------:R-:W-:Y:S01]  /*10870*/  VIADD R173, R9, 0x60 ;  /* 0x0000006009ad7836 */ /* 0x000fe20000000000 */
[----:B------:R-:W-:Y:S01]  /*10880*/  SEL R174, RZ, 0x10000, !P5 ;  /* 0x00010000ffae7807 */ /* 0x000fe20006800000 */
[----:B------:R-:W-:Y:S01]  /*10890*/  IMAD.WIDE.U32 R176, R163, 0x8, R150 ;  /* 0x00000008a3b07825 */ /* 0x000fe200078e0096 */
        /* <DEDUP_REMOVED lines=37> */
.L_x_11966:
        /* <DEDUP_REMOVED lines=13> */
.L_x_11968:
[----:B------:R-:W-:Y:S05]  /*10bc0*/  BSYNC.RECONVERGENT B1 ;  /* 0x0000000000017941 */ /* 0x000fea0003800200 */
.L_x_11967:
        /* <DEDUP_REMOVED lines=38> */
[----:B------:R-:W-:Y:S02]  /*10e30*/  LOP3.LUT R0, R21, R176, R179, 0x96, !PT ;  /* 0x000000b015007212 */ /* 0x000fe400078e96b3 */
[----:B------:R-:W-:Y:S02]  /*10e40*/  MOV R36, R178 ;  /* 0x000000b200247202 */ /* 0x000fe40000000f00 */
[----:B------:R-:W-:Y:S01]  /*10e50*/  LOP3.LUT R35, R30, R174, R191, 0x96, !PT ;  /* 0x000000ae1e237212 */ /* 0x000fe200078e96bf */
[----:B------:R-:W-:-:S07]  /*10e60*/  IMAD.MOV.U32 R174, RZ, RZ, RZ ;  /* 0x000000ffffae7224 */ /* 0x000fce00078e00ff */
.L_x_11965:
[----:B------:R-:W-:Y:S05]  /*10e70*/  BSYNC.RECONVERGENT B0 ;  /* 0x0000000000007941 */ /* 0x000fea0003800200 */
.L_x_11964:
[----:B------:R-:W-:Y:S01]  /*10e80*/  I2FP.F32.U32 R172, R175 ;  /* 0x000000af00ac7245 */ /* 0x000fe20000201000 */
[----:B-----5:R-:W-:Y:S01]  /*10e90*/  IMAD.U32 R177, R140, 0x10000, RZ ;  /* 0x000100008cb17824 */ /* 0x020fe200078e00ff */
[----:B------:R-:W-:Y:S01]  /*10ea0*/  SHF.L.U32 R175, R136, 0x10, RZ ;  /* 0x0000001088af7819 */ /* 0x000fe200000006ff */
[----:B------:R-:W-:Y:S01]  /*10eb0*/  BSSY.RECONVERGENT B0, `(.L_x_11969) ;  /* 0x0000051000007945 */ /* 0x000fe20003800200 */
[----:B------:R-:W-:Y:S01]  /*10ec0*/  ISETP.NE.AND P1, PT, R174, 0x1, PT ;  /* 0x00000001ae00780c */ /* 0x000fe20003f25270 */
[----:B------:R-:W-:Y:S01]  /*10ed0*/  FFMA.FTZ R172, R172, R31, 1.1641532182693481445e-10 ;  /* 0x2f000000acac7423 */ /* 0x000fe2000001001f */
[----:B------:R-:W-:Y:S01]  /*10ee0*/  LOP3.LUT R6, R6, 0xfffffffd, RZ, 0xc0, !PT ;  /* 0xfffffffd06067812 */ /* 0x000fe200078ec0ff */
[----:B------:R-:W-:Y:S01]  /*10ef0*/  FMUL.FTZ R175, R175, R12 ;  /* 0x0000000cafaf7220 */ /* 0x000fe20000410000 */
[----:B------:R-:W-:Y:S01]  /*10f00*/  PRMT R136, R136, 0x7632, R136 ;  /* 0x0000763288887816 */ /* 0x000fe20000000088 */
[----:B------:R-:W-:Y:S01]  /*10f10*/  IMAD.MOV.U32 R176, RZ, RZ, 0x2 ;  /* 0x00000002ffb07424 */ /* 0x000fe200078e00ff */
[----:B------:R-:W-:Y:S01]  /*10f20*/  FSETP.GTU.FTZ.AND P0, PT, R172, R33, PT ;  /* 0x00000021ac00720b */ /* 0x000fe20003f1c000 */
[----:B------:R-:W-:Y:S01]  /*10f30*/  FMUL.FTZ R175, R175, R32 ;  /* 0x00000020afaf7220 */ /* 0x000fe20000410000 */
[----:B------:R-:W-:-:S04]  /*10f40*/  PRMT R140, R140, 0x7632, R140 ;  /* 0x000076328c8c7816 */ /* 0x000fc8000000008c */
[----:B------:R-:W-:Y:S02]  /*10f50*/  FSEL R172, R175, RZ, !P0 ;  /* 0x000000ffafac7208 */ /* 0x000fe40004000000 */
[----:B------:R-:W-:Y:S02]  /*10f60*/  PLOP3.LUT P0, PT, P0, PT, PT, 0x8, 0x80 ;  /* 0x000000000080781c */ /* 0x000fe4000070e170 */
[----:B------:R-:W-:Y:S01]  /*10f70*/  MOV R175, R36 ;  /* 0x0000002400af7202 */ /* 0x000fe20000000f00 */
[----:B------:R-:W-:-:S10]  /*10f80*/  FADD.FTZ R172, R172, R177 ;  /* 0x000000b1acac7221 */ /* 0x000fd40000010000 */
        /* <DEDUP_REMOVED lines=10> */
.L_x_11971:
        /* <DEDUP_REMOVED lines=13> */
.L_x_11973:
[----:B------:R-:W-:Y:S05]  /*11100*/  BSYNC.RECONVERGENT B1 ;  /* 0x0000000000017941 */ /* 0x000fea0003800200 */
.L_x_11972:
        /* <DEDUP_REMOVED lines=39> */
[----:B------:R-:W-:Y:S01]  /*11380*/  MOV R36, R178 ;  /* 0x000000b200247202 */ /* 0x000fe20000000f00 */
[----:B------:R-:W-:Y:S02]  /*11390*/  IMAD.MOV.U32 R190, RZ, RZ, R176 ;  /* 0x000000ffffbe7224 */ /* 0x000fe400078e00b0 */
[----:B------:R-:W-:Y:S01]  /*113a0*/  HFMA2 R176, -RZ, RZ, 0, 0 ;  /* 0x00000000ffb07431 */ /* 0x000fe200000001ff */
[----:B------:R-:W-:-:S07]  /*113b0*/  LOP3.LUT R35, R30, R174, R177, 0x96, !PT ;  /* 0x000000ae1e237212 */ /* 0x000fce00078e96b1 */
.L_x_11970:
[----:B------:R-:W-:Y:S05]  /*113c0*/  BSYNC.RECONVERGENT B0 ;  /* 0x0000000000007941 */ /* 0x000fea0003800200 */
.L_x_11969:
        /* <DEDUP_REMOVED lines=23> */
.L_x_11976:
        /* <DEDUP_REMOVED lines=13> */
.L_x_11978:
[----:B------:R-:W-:Y:S05]  /*11610*/  BSYNC.RECONVERGENT B1 ;  /* 0x0000000000017941 */ /* 0x000fea0003800200 */
.L_x_11977:
        /* <DEDUP_REMOVED lines=43> */
.L_x_11975:
[----:B------:R-:W-:Y:S05]  /*118d0*/  BSYNC.RECONVERGENT B0 ;  /* 0x0000000000007941 */ /* 0x000fea0003800200 */
.L_x_11974:
[----:B------:R-:W-:Y:S01]  /*118e0*/  I2FP.F32.U32 R136, R136 ;  /* 0x0000008800887245 */ /* 0x000fe20000201000 */
[----:B------:R-:W-:Y:S01]  /*118f0*/  IMAD.U32 R175, R137, 0x10000, RZ ;  /* 0x0001000089af7824 */ /* 0x000fe200078e00ff */
[----:B------:R-:W-:Y:S01]  /*11900*/  ISETP.NE.AND P2, PT, R140, 0x1, PT ;  /* 0x000000018c00780c */ /* 0x000fe20003f45270 */
[----:B------:R-:W-:Y:S01]  /*11910*/  BSSY.RECONVERGENT B0, `(.L_x_11979) ;  /* 0x000004f000007945 */ /* 0x000fe20003800200 */
[----:B------:R-:W-:Y:S01]  /*11920*/  PRMT R183, R141, 0x7632, R183 ;  /* 0x000076328db77816 */ /* 0x000fe200000000b7 */
[----:B------:R-:W-:Y:S01]  /*11930*/  FFMA.FTZ R136, R136, R31, 1.1641532182693481445e-10 ;  /* 0x2f00000088887423 */ /* 0x000fe2000001001f */
[----:B------:R-:W-:Y:S01]  /*11940*/  FMUL.FTZ R175, R175, R12 ;  /* 0x0000000cafaf7220 */ /* 0x000fe20000410000 */
[----:B------:R-:W-:-:S03]  /*11950*/  PRMT R182, R137, 0x7632, R182 ;  /* 0x0000763289b67816 */ /* 0x000fc600000000b6 */
[----:B------:R-:W-:Y:S01]  /*11960*/  FMUL.FTZ R175, R175, R32 ;  /* 0x00000020afaf7220 */ /* 0x000fe20000410000 */
[----:B------:R-:W-:Y:S02]  /*11970*/  FSETP.GTU.FTZ.AND P1, PT, R136, R33, PT ;  /* 0x000000218800720b */ /* 0x000fe40003f3c000 */
[----:B------:R-:W-:Y:S01]  /*11980*/  SHF.L.U32 R136, R141, 0x10, RZ ;  /* 0x000000108d887819 */ /* 0x000fe200000006ff */
[----:B------:R-:W-:Y:S01]  /*11990*/  IMAD.MOV.U32 R141, RZ, RZ, 0x2 ;  /* 0x00000002ff8d7424 */ /* 0x000fe200078e00ff */
        /* <DEDUP_REMOVED lines=13> */
.L_x_11981:
        /* <DEDUP_REMOVED lines=13> */
.L_x_11983:
[----:B------:R-:W-:Y:S05]  /*11b40*/  BSYNC.RECONVERGENT B1 ;  /* 0x0000000000017941 */ /* 0x000fea0003800200 */
.L_x_11982:
        /* <DEDUP_REMOVED lines=43> */
.L_x_11980:
[----:B------:R-:W-:Y:S05]  /*11e00*/  BSYNC.RECONVERGENT B0 ;  /* 0x0000000000007941 */ /* 0x000fea0003800200 */
.L_x_11979:
        /* <DEDUP_REMOVED lines=23> */
.L_x_11986:
        /* <DEDUP_REMOVED lines=13> */
.L_x_11988:
[----:B------:R-:W-:Y:S05]  /*12050*/  BSYNC.RECONVERGENT B1 ;  /* 0x0000000000017941 */ /* 0x000fea0003800200 */
.L_x_11987:
        /* <DEDUP_REMOVED lines=43> */
.L_x_11985:
[----:B------:R-:W-:Y:S05]  /*12310*/  BSYNC.RECONVERGENT B0 ;  /* 0x0000000000007941 */ /* 0x000fea0003800200 */
.L_x_11984:
        /* <DEDUP_REMOVED lines=25> */
.L_x_11991:
        /* <DEDUP_REMOVED lines=13> */
.L_x_11993:
[----:B------:R-:W-:Y:S05]  /*12580*/  BSYNC.RECONVERGENT B1 ;  /* 0x0000000000017941 */ /* 0x000fea0003800200 */
.L_x_11992:
        /* <DEDUP_REMOVED lines=43> */
.L_x_11990:
[----:B------:R-:W-:Y:S05]  /*12840*/  BSYNC.RECONVERGENT B0 ;  /* 0x0000000000007941 */ /* 0x000fea0003800200 */
.L_x_11989:
        /* <DEDUP_REMOVED lines=23> */
.L_x_11996:
        /* <DEDUP_REMOVED lines=13> */
.L_x_11998:
[----:B------:R-:W-:Y:S05]  /*12a90*/  BSYNC.RECONVERGENT B1 ;  /* 0x0000000000017941 */ /* 0x000fea0003800200 */
.L_x_11997:
        /* <DEDUP_REMOVED lines=43> */
.L_x_11995:
[----:B------:R-:W-:Y:S05]  /*12d50*/  BSYNC.RECONVERGENT B0 ;  /* 0x0000000000007941 */ /* 0x000fea0003800200 */
.L_x_11994:
        /* <DEDUP_REMOVED lines=25> */
.L_x_12001:
        /* <DEDUP_REMOVED lines=15> */
.L_x_12003:
[----:B------:R-:W-:Y:S05]  /*12fe0*/  BSYNC.RECONVERGENT B1 ;  /* 0x0000000000017941 */ /* 0x000fea0003800200 */
.L_x_12002:
        /* <DEDUP_REMOVED lines=43> */
.L_x_12000:
[----:B------:R-:W-:Y:S05]  /*132a0*/  BSYNC.RECONVERGENT B0 ;  /* 0x0000000000007941 */ /* 0x000fea0003800200 */
.L_x_11999:
        /* <DEDUP_REMOVED lines=15> */
.L_x_11963:
        /* <DEDUP_REMOVED lines=16> */
.L_x_12007:
        /* <DEDUP_REMOVED lines=13> */
.L_x_12009:
[----:B------:R-:W-:Y:S05]  /*13570*/  BSYNC.RECONVERGENT B1 ;  /* 0x0000000000017941 */ /* 0x000fea0003800200 */
.L_x_12008:
        /* <DEDUP_REMOVED lines=42> */
.L_x_12006:
[----:B------:R-:W-:Y:S05]  /*13820*/  BSYNC.RECONVERGENT B0 ;  /* 0x0000000000007941 */ /* 0x000fea0003800200 */
.L_x_12005:
        /* <DEDUP_REMOVED lines=24> */
.L_x_12012:
        /* <DEDUP_REMOVED lines=13> */
.L_x_12014:
[----:B------:R-:W-:Y:S05]  /*13a80*/  BSYNC.RECONVERGENT B1 ;  /* 0x0000000000017941 */ /* 0x000fea0003800200 */
.L_x_12013:
        /* <DEDUP_REMOVED lines=43> */
.L_x_12011:
[----:B------:R-:W-:Y:S05]  /*13d40*/  BSYNC.RECONVERGENT B0 ;  /* 0x0000000000007941 */ /* 0x000fea0003800200 */
.L_x_12010:
        /* <DEDUP_REMOVED lines=21> */
.L_x_12017:
        /* <DEDUP_REMOVED lines=13> */
.L_x_12019:
[----:B------:R-:W-:Y:S05]  /*13f70*/  BSYNC.RECONVERGENT B1 ;  /* 0x0000000000017941 */ /* 0x000fea0003800200 */
.L_x_12018:
        /* <DEDUP_REMOVED lines=43> */
.L_x_12016:
[----:B------:R-:W-:Y:S05]  /*14230*/  BSYNC.RECONVERGENT B0 ;  /* 0x0000000000007941 */ /* 0x000fea0003800200 */
.L_x_12015:
        /* <DEDUP_REMOVED lines=22> */
.L_x_12022:
        /* <DEDUP_REMOVED lines=13> */
.L_x_12024:
[----:B------:R-:W-:Y:S05]  /*14470*/  BSYNC.RECONVERGENT B1 ;  /* 0x0000000000017941 */ /* 0x000fea0003800200 */
.L_x_12023:
        /* <DEDUP_REMOVED lines=43> */
.L_x_12021:
[----:B------:R-:W-:Y:S05]  /*14730*/  BSYNC.RECONVERGENT B0 ;  /* 0x0000000000007941 */ /* 0x000fea0003800200 */
.L_x_12020:
        /* <DEDUP_REMOVED lines=21> */
.L_x_12027:
        /* <DEDUP_REMOVED lines=13> */
.L_x_12029:
[----:B------:R-:W-:Y:S05]  /*14960*/  BSYNC.RECONVERGENT B1 ;  /* 0x0000000000017941 */ /* 0x000fea0003800200 */
.L_x_12028:
        /* <DEDUP_REMOVED lines=43> */
.L_x_12026:
[----:B------:R-:W-:Y:S05]  /*14c20*/  BSYNC.RECONVERGENT B0 ;  /* 0x0000000000007941 */ /* 0x000fea0003800200 */
.L_x_12025:
        /* <DEDUP_REMOVED lines=22> */
.L_x_12032:
        /* <DEDUP_REMOVED lines=13> */
.L_x_12034:
[----:B------:R-:W-:Y:S05]  /*14e60*/  BSYNC.RECONVERGENT B1 ;  /* 0x0000000000017941 */ /* 0x000fea0003800200 */
.L_x_12033:
        /* <DEDUP_REMOVED lines=43> */
.L_x_12031:
[----:B------:R-:W-:Y:S05]  /*15120*/  BSYNC.RECONVERGENT B0 ;  /* 0x0000000000007941 */ /* 0x000fea0003800200 */
.L_x_12030:
        /* <DEDUP_REMOVED lines=21> */
.L_x_12037:
        /* <DEDUP_REMOVED lines=13> */
.L_x_12039:
[----:B------:R-:W-:Y:S05]  /*15350*/  BSYNC.RECONVERGENT B1 ;  /* 0x0000000000017941 */ /* 0x000fea0003800200 */
.L_x_12038:
        /* <DEDUP_REMOVED lines=43> */
.L_x_12036:
[----:B------:R-:W-:Y:S05]  /*15610*/  BSYNC.RECONVERGENT B0 ;  /* 0x0000000000007941 */ /* 0x000fea0003800200 */
.L_x_12035:
        /* <DEDUP_REMOVED lines=22> */
.L_x_12042:
        /* <DEDUP_REMOVED lines=15> */
.L_x_12044:
[----:B------:R-:W-:Y:S05]  /*15870*/  BSYNC.RECONVERGENT B1 ;  /* 0x0000000000017941 */ /* 0x000fea0003800200 */
.L_x_12043:
        /* <DEDUP_REMOVED lines=43> */
.L_x_12041:
[----:B------:R-:W-:Y:S05]  /*15b30*/  BSYNC.RECONVERGENT B0 ;  /* 0x0000000000007941 */ /* 0x000fea0003800200 */
.L_x_12040:
        /* <DEDUP_REMOVED lines=12> */
.L_x_12004:
        /* <DEDUP_REMOVED lines=41> */
.L_x_12048:
        /* <DEDUP_REMOVED lines=13> */
.L_x_12050:
[----:B------:R-:W-:Y:S05]  /*15f60*/  BSYNC.RECONVERGENT B1 ;  /* 0x0000000000017941 */ /* 0x000fea0003800200 */
.L_x_12049:
        /* <DEDUP_REMOVED lines=39> */
[----:B------:R-:W-:Y:S01]  /*161e0*/  IMAD.MOV.U32 R36, RZ, RZ, R184 ;  /* 0x000000ffff247224 */ /* 0x000fe200078e00b8 */
[----:B------:R-:W-:Y:S01]  /*161f0*/  LOP3.LUT R35, R30, R182, R195, 0x96, !PT ;  /* 0x000000b61e237212 */ /* 0x000fe200078e96c3 */
[----:B------:R-:W-:-:S07]  /*16200*/  HFMA2 R182, -RZ, RZ, 0, 0 ;  /* 0x00000000ffb67431 */ /* 0x000fce00000001ff */
.L_x_12047:
[----:B------:R-:W-:Y:S05]  /*16210*/  BSYNC.RECONVERGENT B0 ;  /* 0x0000000000007941 */ /* 0x000fea0003800200 */
.L_x_12046:
        /* <DEDUP_REMOVED lines=10> */
[----:B------:R-:W-:Y:S01]  /*162c0*/  FSETP.GTU.FTZ.AND P0, PT, R184, R33, PT ;  /* 0x00000021b800720b */ /* 0x000fe20003f1c000 */
[C---:B------:R-:W-:Y:S01]  /*162d0*/  IMAD.U32 R184, R140.reuse, 0x10000, RZ ;  /* 0x000100008cb87824 */ /* 0x040fe200078e00ff */
[----:B------:R-:W-:-:S02]  /*162e0*/  PRMT R140, R140, 0x7632, R140 ;  /* 0x000076328c8c7816 */ /* 0x000fc4000000008c */
        /* <DEDUP_REMOVED lines=14> */
.L_x_12053:
        /* <DEDUP_REMOVED lines=13> */
.L_x_12055:
[----:B------:R-:W-:Y:S05]  /*164a0*/  BSYNC.RECONVERGENT B1 ;  /* 0x0000000000017941 */ /* 0x000fea0003800200 */
.L_x_12054:
        /* <DEDUP_REMOVED lines=43> */
.L_x_12052:
[----:B------:R-:W-:Y:S05]  /*16760*/  BSYNC.RECONVERGENT B0 ;  /* 0x0000000000007941 */ /* 0x000fea0003800200 */
.L_x_12051:
        /* <DEDUP_REMOVED lines=23> */
.L_x_12058:
        /* <DEDUP_REMOVED lines=13> */
.L_x_12060:
[----:B------:R-:W-:Y:S05]  /*169b0*/  BSYNC.RECONVERGENT B1 ;  /* 0x0000000000017941 */ /* 0x000fea0003800200 */
.L_x_12059:
        /* <DEDUP_REMOVED lines=43> */
.L_x_12057:
[----:B------:R-:W-:Y:S05]  /*16c70*/  BSYNC.RECONVERGENT B0 ;  /* 0x0000000000007941 */ /* 0x000fea0003800200 */
.L_x_12056:
        /* <DEDUP_REMOVED lines=25> */
.L_x_12063:
        /* <DEDUP_REMOVED lines=13> */
.L_x_12065:
[----:B------:R-:W-:Y:S05]  /*16ee0*/  BSYNC.RECONVERGENT B1 ;  /* 0x0000000000017941 */ /* 0x000fea0003800200 */
.L_x_12064:
        /* <DEDUP_REMOVED lines=43> */
.L_x_12062:
[----:B------:R-:W-:Y:S05]  /*171a0*/  BSYNC.RECONVERGENT B0 ;  /* 0x0000000000007941 */ /* 0x000fea0003800200 */
.L_x_12061:
        /* <DEDUP_REMOVED lines=23> */
.L_x_12068:
        /* <DEDUP_REMOVED lines=13> */
.L_x_12070:
[----:B------:R-:W-:Y:S05]  /*173f0*/  BSYNC.RECONVERGENT B1 ;  /* 0x0000000000017941 */ /* 0x000fea0003800200 */
.L_x_12069:
        /* <DEDUP_REMOVED lines=43> */
.L_x_12067:
[----:B------:R-:W-:Y:S05]  /*176b0*/  BSYNC.RECONVERGENT B0 ;  /* 0x0000000000007941 */ /* 0x000fea0003800200 */
.L_x_12066:
        /* <DEDUP_REMOVED lines=25> */
.L_x_12073:
        /* <DEDUP_REMOVED lines=13> */
.L_x_12075:
[----:B------:R-:W-:Y:S05]  /*17920*/  BSYNC.RECONVERGENT B1 ;  /* 0x0000000000017941 */ /* 0x000fea0003800200 */
.L_x_12074:
        /* <DEDUP_REMOVED lines=43> */
.L_x_12072:
[----:B------:R-:W-:Y:S05]  /*17be0*/  BSYNC.RECONVERGENT B0 ;  /* 0x0000000000007941 */ /* 0x000fea0003800200 */
.L_x_12071:
        /* <DEDUP_REMOVED lines=23> */
.L_x_12078:
        /* <DEDUP_REMOVED lines=13> */
.L_x_12080:
[----:B------:R-:W-:Y:S05]  /*17e30*/  BSYNC.RECONVERGENT B1 ;  /* 0x0000000000017941 */ /* 0x000fea0003800200 */
.L_x_12079:
        /* <DEDUP_REMOVED lines=43> */
.L_x_12077:
[----:B------:R-:W-:Y:S05]  /*180f0*/  BSYNC.RECONVERGENT B0 ;  /* 0x0000000000007941 */ /* 0x000fea0003800200 */
.L_x_12076:
        /* <DEDUP_REMOVED lines=25> */
.L_x_12083:
        /* <DEDUP_REMOVED lines=15> */
.L_x_12085:
[----:B------:R-:W-:Y:S05]  /*18380*/  BSYNC.RECONVERGENT B1 ;  /* 0x0000000000017941 */ /* 0x000fea0003800200 */
.L_x_12084:
        /* <DEDUP_REMOVED lines=43> */
.L_x_12082:
[----:B------:R-:W-:Y:S05]  /*18640*/  BSYNC.RECONVERGENT B0 ;  /* 0x0000000000007941 */ /* 0x000fea0003800200 */
.L_x_12081:
        /* <DEDUP_REMOVED lines=15> */
.L_x_12045:
        /* <DEDUP_REMOVED lines=16> */
.L_x_12089:
        /* <DEDUP_REMOVED lines=13> */
.L_x_12091:
[----:B------:R-:W-:Y:S05]  /*18910*/  BSYNC.RECONVERGENT B1 ;  /* 0x0000000000017941 */ /* 0x000fea0003800200 */
.L_x_12090:
        /* <DEDUP_REMOVED lines=42> */
.L_x_12088:
[----:B------:R-:W-:Y:S05]  /*18bc0*/  BSYNC.RECONVERGENT B0 ;  /* 0x0000000000007941 */ /* 0x000fea0003800200 */
.L_x_12087:
        /* <DEDUP_REMOVED lines=24> */
.L_x_12094:
        /* <DEDUP_REMOVED lines=13> */
.L_x_12096:
[----:B------:R-:W-:Y:S05]  /*18e20*/  BSYNC.RECONVERGENT B1 ;  /* 0x0000000000017941 */ /* 0x000fea0003800200 */
.L_x_12095:
        /* <DEDUP_REMOVED lines=43> */
.L_x_12093:
[----:B------:R-:W-:Y:S05]  /*190e0*/  BSYNC.RECONVERGENT B0 ;  /* 0x0000000000007941 */ /* 0x000fea0003800200 */
.L_x_12092:
        /* <DEDUP_REMOVED lines=21> */
.L_x_12099:
        /* <DEDUP_REMOVED lines=13> */
.L_x_12101:
[----:B------:R-:W-:Y:S05]  /*19310*/  BSYNC.RECONVERGENT B1 ;  /* 0x0000000000017941 */ /* 0x000fea0003800200 */
.L_x_12100:
        /* <DEDUP_REMOVED lines=43> */
.L_x_12098:
[----:B------:R-:W-:Y:S05]  /*195d0*/  BSYNC.RECONVERGENT B0 ;  /* 0x0000000000007941 */ /* 0x000fea0003800200 */
.L_x_12097:
        /* <DEDUP_REMOVED lines=22> */
.L_x_12104:
        /* <DEDUP_REMOVED lines=13> */
.L_x_12106:
[----:B------:R-:W-:Y:S05]  /*19810*/  BSYNC.RECONVERGENT B1 ;  /* 0x0000000000017941 */ /* 0x000fea0003800200 */
.L_x_12105:
        /* <DEDUP_REMOVED lines=43> */
.L_x_12103:
[----:B------:R-:W-:Y:S05]  /*19ad0*/  BSYNC.RECONVERGENT B0 ;  /* 0x0000000000007941 */ /* 0x000fea0003800200 */
.L_x_12102:
        /* <DEDUP_REMOVED lines=21> */
.L_x_12109:
        /* <DEDUP_REMOVED lines=13> */
.L_x_12111:
[----:B------:R-:W-:Y:S05]  /*19d00*/  BSYNC.RECONVERGENT B1 ;  /* 0x0000000000017941 */ /* 0x000fea0003800200 */
.L_x_12110:
        /* <DEDUP_REMOVED lines=43> */
.L_x_12108:
[----:B------:R-:W-:Y:S05]  /*19fc0*/  BSYNC.RECONVERGENT B0 ;  /* 0x0000000000007941 */ /* 0x000fea0003800200 */
.L_x_12107:
        /* <DEDUP_REMOVED lines=22> */
.L_x_12114:
        /* <DEDUP_REMOVED lines=13> */
.L_x_12116:
[----:B------:R-:W-:Y:S05]  /*1a200*/  BSYNC.RECONVERGENT B1 ;  /* 0x0000000000017941 */ /* 0x000fea0003800200 */
.L_x_12115:
        /* <DEDUP_REMOVED lines=43> */
.L_x_12113:
[----:B------:R-:W-:Y:S05]  /*1a4c0*/  BSYNC.RECONVERGENT B0 ;  /* 0x0000000000007941 */ /* 0x000fea0003800200 */
.L_x_12112:
        /* <DEDUP_REMOVED lines=21> */
.L_x_12119:
        /* <DEDUP_REMOVED lines=13> */
.L_x_12121:
[----:B------:R-:W-:Y:S05]  /*1a6f0*/  BSYNC.RECONVERGENT B1 ;  /* 0x0000000000017941 */ /* 0x000fea0003800200 */
.L_x_12120:
        /* <DEDUP_REMOVED lines=43> */
.L_x_12118:
[----:B------:R-:W-:Y:S05]  /*1a9b0*/  BSYNC.RECONVERGENT B0 ;  /* 0x0000000000007941 */ /* 0x000fea0003800200 */
.L_x_12117:
        /* <DEDUP_REMOVED lines=22> */
.L_x_12124:
        /* <DEDUP_REMOVED lines=15> */
.L_x_12126:
[----:B------:R-:W-:Y:S05]  /*1ac10*/  BSYNC.RECONVERGENT B1 ;  /* 0x0000000000017941 */ /* 0x000fea0003800200 */
.L_x_12125:
        /* <DEDUP_REMOVED lines=43> */
.L_x_12123:
[----:B------:R-:W-:Y:S05]  /*1aed0*/  BSYNC.RECONVERGENT B0 ;  /* 0x0000000000007941 */ /* 0x000fea0003800200 */
.L_x_12122:
        /* <DEDUP_REMOVED lines=12> */
.L_x_12086:
        /* <DEDUP_REMOVED lines=41> */
.L_x_12130:
        /* <DEDUP_REMOVED lines=13> */
.L_x_12132:
[----:B------:R-:W-:Y:S05]  /*1b300*/  BSYNC.RECONVERGENT B1 ;  /* 0x0000000000017941 */ /* 0x000fea0003800200 */
.L_x_12131:
        /* <DEDUP_REMOVED lines=43> */
.L_x_12129:
[----:B------:R-:W-:Y:S05]  /*1b5c0*/  BSYNC.RECONVERGENT B0 ;  /* 0x0000000000007941 */ /* 0x000fea0003800200 */
.L_x_12128:
[----:B------:R-:W-:Y:S01]  /*1b5d0*/  I2FP.F32.U32 R184, R155 ;  /* 0x0000009b00b87245 */ /* 0x000fe20000201000 */
[----:B-----5:R-:W-:Y:S01]  /*1b5e0*/  IMAD.U32 R155, R136, 0x10000, RZ ;  /* 0x00010000889b7824 */ /* 0x020fe200078e00ff */
[----:B------:R-:W-:Y:S01]  /*1b5f0*/  ISETP.NE.AND P1, PT, R154, 0x1, PT ;  /* 0x000000019a00780c */ /* 0x000fe20003f25270 */
[----:B------:R-:W-:Y:S01]  /*1b600*/  BSSY.RECONVERGENT B0, `(.L_x_12133) ;  /* 0x0000051000007945 */ /* 0x000fe20003800200 */
[----:B------:R-:W-:Y:S01]  /*1b610*/  LOP3.LUT R6, R6, 0xfffffffd, RZ, 0xc0, !PT ;  /* 0xfffffffd06067812 */ /* 0x000fe200078ec0ff */
[----:B------:R-:W-:Y:S01]  /*1b620*/  FFMA.FTZ R184, R184, R31, 1.1641532182693481445e-10 ;  /* 0x2f000000b8b87423 */ /* 0x000fe2000001001f */
[----:B------:R-:W-:Y:S01]  /*1b630*/  FMUL.FTZ R155, R155, R12 ;  /* 0x0000000c9b9b7220 */ /* 0x000fe20000410000 */
[----:B------:R-:W-:-:S03]  /*1b640*/  PRMT R136, R136, 0x7632, R136 ;  /* 0x0000763288887816 */ /* 0x000fc60000000088 */
[----:B------:R-:W-:Y:S01]  /*1b650*/  FMUL.FTZ R155, R155, R32 ;  /* 0x000000209b9b7220 */ /* 0x000fe20000410000 */
[----:B------:R-:W-:Y:S02]  /*1b660*/  FSETP.GTU.FTZ.AND P0, PT, R184, R33, PT ;  /* 0x00000021b800720b */ /* 0x000fe40003f1c000 */
[C---:B------:R-:W-:Y:S02]  /*1b670*/  SHF.L.U32 R184, R140.reuse, 0x10, RZ ;  /* 0x000000108cb87819 */ /* 0x040fe400000006ff */
[----:B------:R-:W-:Y:S02]  /*1b680*/  FSEL R155, R155, RZ, !P0 ;  /* 0x000000ff9b9b7208 */ /* 0x000fe40004000000 */
[----:B------:R-:W-:Y:S02]  /*1b690*/  PLOP3.LUT P0, PT, P0, PT, PT, 0x8, 0x80 ;  /* 0x000000000080781c */ /* 0x000fe4000070e170 */
[----:B------:R-:W-:Y:S01]  /*1b6a0*/  PRMT R140, R140, 0x7632, R140 ;  /* 0x000076328c8c7816 */ /* 0x000fe2000000008c */
[----:B------:R-:W-:Y:S01]  /*1b6b0*/  FADD.FTZ R195, R155, R184 ;  /* 0x000000b89bc37221 */ /* 0x000fe20000010000 */
        /* <DEDUP_REMOVED lines=12> */
.L_x_12135:
        /* <DEDUP_REMOVED lines=13> */
.L_x_12137:
[----:B------:R-:W-:Y:S05]  /*1b850*/  BSYNC.RECONVERGENT B1 ;  /* 0x0000000000017941 */ /* 0x000fea0003800200 */
.L_x_12136:
        /* <DEDUP_REMOVED lines=43> */
.L_x_12134:
[----:B------:R-:W-:Y:S05]  /*1bb10*/  BSYNC.RECONVERGENT B0 ;  /* 0x0000000000007941 */ /* 0x000fea0003800200 */
.L_x_12133:
        /* <DEDUP_REMOVED lines=23> */
.L_x_12140:
        /* <DEDUP_REMOVED lines=13> */
.L_x_12142:
[----:B------:R-:W-:Y:S05]  /*1bd60*/  BSYNC.RECONVERGENT B1 ;  /* 0x0000000000017941 */ /* 0x000fea0003800200 */
.L_x_12141:
        /* <DEDUP_REMOVED lines=43> */
.L_x_12139:
[----:B------:R-:W-:Y:S05]  /*1c020*/  BSYNC.RECONVERGENT B0 ;  /* 0x0000000000007941 */ /* 0x000fea0003800200 */
.L_x_12138:
[----:B------:R-:W-:Y:S01]  /*1c030*/  I2FP.F32.U32 R136, R136 ;  /* 0x0000008800887245 */ /* 0x000fe20000201000 */
[C---:B------:R-:W-:Y:S01]  /*1c040*/  IMAD.U32 R155, R137.reuse, 0x10000, RZ ;  /* 0x00010000899b7824 */ /* 0x040fe200078e00ff */
[----:B------:R-:W-:Y:S01]  /*1c050*/  ISETP.NE.AND P2, PT, R140, 0x1, PT ;  /* 0x000000018c00780c */ /* 0x000fe20003f45270 */
[----:B------:R-:W-:Y:S01]  /*1c060*/  BSSY.RECONVERGENT B0, `(.L_x_12143) ;  /* 0x000004f000007945 */ /* 0x000fe20003800200 */
[----:B------:R-:W-:Y:S01]  /*1c070*/  PRMT R198, R137, 0x7632, R198 ;  /* 0x0000763289c67816 */ /* 0x000fe200000000c6 */
[----:B------:R-:W-:Y:S01]  /*1c080*/  FFMA.FTZ R136, R136, R31, 1.1641532182693481445e-10 ;  /* 0x2f00000088887423 */ /* 0x000fe2000001001f */
[----:B------:R-:W-:Y:S01]  /*1c090*/  FMUL.FTZ R155, R155, R12 ;  /* 0x0000000c9b9b7220 */ /* 0x000fe20000410000 */
[----:B------:R-:W-:Y:S02]  /*1c0a0*/  PRMT R196, R141, 0x7632, R196 ;  /* 0x000076328dc47816 */ /* 0x000fe400000000c4 */
[----:B------:R-:W-:Y:S01]  /*1c0b0*/  MOV R137, R36 ;  /* 0x0000002400897202 */ /* 0x000fe20000000f00 */
        /* <DEDUP_REMOVED lines=16> */
.L_x_12145:
        /* <DEDUP_REMOVED lines=13> */
.L_x_12147:
[----:B------:R-:W-:Y:S05]  /*1c290*/  BSYNC.RECONVERGENT B1 ;  /* 0x0000000000017941 */ /* 0x000fea0003800200 */
.L_x_12146:
        /* <DEDUP_REMOVED lines=43> */
.L_x_12144:
[----:B------:R-:W-:Y:S05]  /*1c550*/  BSYNC.RECONVERGENT B0 ;  /* 0x0000000000007941 */ /* 0x000fea0003800200 */
.L_x_12143:
        /* <DEDUP_REMOVED lines=23> */
.L_x_12150:
        /* <DEDUP_REMOVED lines=13> */
.L_x_12152:
[----:B------:R-:W-:Y:S05]  /*1c7a0*/  BSYNC.RECONVERGENT B1 ;  /* 0x0000000000017941 */ /* 0x000fea0003800200 */
.L_x_12151:
        /* <DEDUP_REMOVED lines=43> */
.L_x_12149:
[----:B------:R-:W-:Y:S05]  /*1ca60*/  BSYNC.RECONVERGENT B0 ;  /* 0x0000000000007941 */ /* 0x000fea0003800200 */
.L_x_12148:
        /* <DEDUP_REMOVED lines=26> */
.L_x_12155:
        /* <DEDUP_REMOVED lines=13> */
.L_x_12157:
[----:B------:R-:W-:Y:S05]  /*1cce0*/  BSYNC.RECONVERGENT B1 ;  /* 0x0000000000017941 */ /* 0x000fea0003800200 */
.L_x_12156:
        /* <DEDUP_REMOVED lines=43> */
.L_x_12154:
[----:B------:R-:W-:Y:S05]  /*1cfa0*/  BSYNC.RECONVERGENT B0 ;  /* 0x0000000000007941 */ /* 0x000fea0003800200 */
.L_x_12153:
        /* <DEDUP_REMOVED lines=23> */
.L_x_12160:
        /* <DEDUP_REMOVED lines=13> */
.L_x_12162:
[----:B------:R-:W-:Y:S05]  /*1d1f0*/  BSYNC.RECONVERGENT B1 ;  /* 0x0000000000017941 */ /* 0x000fea0003800200 */
.L_x_12161:
        /* <DEDUP_REMOVED lines=43> */
.L_x_12159:
[----:B------:R-:W-:Y:S05]  /*1d4b0*/  BSYNC.RECONVERGENT B0 ;  /* 0x0000000000007941 */ /* 0x000fea0003800200 */
.L_x_12158:
        /* <DEDUP_REMOVED lines=25> */
.L_x_12165:
        /* <DEDUP_REMOVED lines=15> */
.L_x_12167:
[----:B------:R-:W-:Y:S05]  /*1d740*/  BSYNC.RECONVERGENT B1 ;  /* 0x0000000000017941 */ /* 0x000fea0003800200 */
.L_x_12166:
        /* <DEDUP_REMOVED lines=43> */
.L_x_12164:
[----:B------:R-:W-:Y:S05]  /*1da00*/  BSYNC.RECONVERGENT B0 ;  /* 0x0000000000007941 */ /* 0x000fea0003800200 */
.L_x_12163:
[----:B------:R-:W-:Y:S01]  /*1da10*/  I2FP.F32.U32 R14, R136 ;  /* 0x00000088000e7245 */ /* 0x000fe20000201000 */
[----:B------:R-:W-:Y:S01]  /*1da20*/  IMAD.U32 R13, R200, 0x10000, RZ ;  /* 0x00010000c80d7824 */ /* 0x000fe200078e00ff */
[----:B------:R-:W-:-:S03]  /*1da30*/  SHF.L.U32 R184, R184, 0x10, RZ ;  /* 0x00000010b8b87819 */ /* 0x000fc600000006ff */
        /* <DEDUP_REMOVED lines=8> */
[----:B------:R-:W-:Y:S01]  /*1dac0*/  FADD.FTZ R16, R13, R184 ;  /* 0x000000b80d107221 */ /* 0x000fe20000010000 */
[----:B------:R-:W-:-:S04]  /*1dad0*/  F2FP.BF16.F32.PACK_AB R13, R196, R197 ;  /* 0x000000c5c40d723e */ /* 0x000fc800000010ff */
[----:B------:R-:W-:Y:S01]  /*1dae0*/  F2FP.BF16.F32.PACK_AB R15, R16, R139 ;  /* 0x0000008b100f723e */ /* 0x000fe200000010ff */
[----:B------:R-:W-:Y:S06]  /*1daf0*/  BRA `(.L_x_12168) ;  /* 0x0000002800207947 */ /* 0x000fec0003800000 */
.L_x_12127:
        /* <DEDUP_REMOVED lines=16> */
.L_x_12171:
        /* <DEDUP_REMOVED lines=13> */
.L_x_12173:
[----:B------:R-:W-:Y:S05]  /*1dcd0*/  BSYNC.RECONVERGENT B1 ;  /* 0x0000000000017941 */ /* 0x000fea0003800200 */
.L_x_12172:
        /* <DEDUP_REMOVED lines=43> */
.L_x_12170:
[----:B------:R-:W-:Y:S05]  /*1df90*/  BSYNC.RECONVERGENT B0 ;  /* 0x0000000000007941 */ /* 0x000fea0003800200 */
.L_x_12169:
        /* <DEDUP_REMOVED lines=24> */
.L_x_12176:
        /* <DEDUP_REMOVED lines=13> */
.L_x_12178:
[----:B------:R-:W-:Y:S05]  /*1e1f0*/  BSYNC.RECONVERGENT B1 ;  /* 0x0000000000017941 */ /* 0x000fea0003800200 */
.L_x_12177:
        /* <DEDUP_REMOVED lines=43> */
.L_x_12175:
[----:B------:R-:W-:Y:S05]  /*1e4b0*/  BSYNC.RECONVERGENT B0 ;  /* 0x0000000000007941 */ /* 0x000fea0003800200 */
.L_x_12174:
        /* <DEDUP_REMOVED lines=21> */
.L_x_12181:
        /* <DEDUP_REMOVED lines=13> */
.L_x_12183:
[----:B------:R-:W-:Y:S05]  /*1e6e0*/  BSYNC.RECONVERGENT B1 ;  /* 0x0000000000017941 */ /* 0x000fea0003800200 */
.L_x_12182:
        /* <DEDUP_REMOVED lines=43> */
.L_x_12180:
[----:B------:R-:W-:Y:S05]  /*1e9a0*/  BSYNC.RECONVERGENT B0 ;  /* 0x0000000000007941 */ /* 0x000fea0003800200 */
.L_x_12179:
        /* <DEDUP_REMOVED lines=22> */
.L_x_12186:
        /* <DEDUP_REMOVED lines=13> */
.L_x_12188:
[----:B------:R-:W-:Y:S05]  /*1ebe0*/  BSYNC.RECONVERGENT B1 ;  /* 0x0000000000017941 */ /* 0x000fea0003800200 */
.L_x_12187:
        /* <DEDUP_REMOVED lines=43> */
.L_x_12185:
[----:B------:R-:W-:Y:S05]  /*1eea0*/  BSYNC.RECONVERGENT B0 ;  /* 0x0000000000007941 */ /* 0x000fea0003800200 */
.L_x_12184:
        /* <DEDUP_REMOVED lines=21> */
.L_x_12191:
        /* <DEDUP_REMOVED lines=13> */
.L_x_12193:
[----:B------:R-:W-:Y:S05]  /*1f0d0*/  BSYNC.RECONVERGENT B1 ;  /* 0x0000000000017941 */ /* 0x000fea0003800200 */
.L_x_12192:
        /* <DEDUP_REMOVED lines=43> */
.L_x_12190:
[----:B------:R-:W-:Y:S05]  /*1f390*/  BSYNC.RECONVERGENT B0 ;  /* 0x0000000000007941 */ /* 0x000fea0003800200 */
.L_x_12189:
        /* <DEDUP_REMOVED lines=23> */
.L_x_12196:
        /* <DEDUP_REMOVED lines=13> */
.L_x_12198:
[----:B------:R-:W-:Y:S05]  /*1f5e0*/  BSYNC.RECONVERGENT B1 ;  /* 0x0000000000017941 */ /* 0x000fea0003800200 */
.L_x_12197:
        /* <DEDUP_REMOVED lines=43> */
.L_x_12195:
[----:B------:R-:W-:Y:S05]  /*1f8a0*/  BSYNC.RECONVERGENT B0 ;  /* 0x0000000000007941 */ /* 0x000fea0003800200 */
.L_x_12194:
        /* <DEDUP_REMOVED lines=21> */
.L_x_12201:
        /* <DEDUP_REMOVED lines=13> */
.L_x_12203:
[----:B------:R-:W-:Y:S05]  /*1fad0*/  BSYNC.RECONVERGENT B1 ;  /* 0x0000000000017941 */ /* 0x000fea0003800200 */
.L_x_12202:
        /* <DEDUP_REMOVED lines=43> */
.L_x_12200:
[----:B------:R-:W-:Y:S05]  /*1fd90*/  BSYNC.RECONVERGENT B0 ;  /* 0x0000000000007941 */ /* 0x000fea0003800200 */
.L_x_12199:
        /* <DEDUP_REMOVED lines=22> */
.L_x_12206:
        /* <DEDUP_REMOVED lines=15> */
.L_x_12208:
[----:B------:R-:W-:Y:S05]  /*1fff0*/  BSYNC.RECONVERGENT B1 ;  /* 0x0000000000017941 */ /* 0x000fea0003800200 */
.L_x_12207:
        /* <DEDUP_REMOVED lines=43> */
.L_x_12205:
[----:B------:R-:W-:Y:S05]  /*202b0*/  BSYNC.RECONVERGENT B0 ;  /* 0x0000000000007941 */ /* 0x000fea0003800200 */
.L_x_12204:
[----:B------:R-:W-:Y:S02]  /*202c0*/  I2FP.F32.U32 R14, R136 ;  /* 0x00000088000e7245 */ /* 0x000fe40000201000 */
[----:B------:R-:W-:-:S03]  /*202d0*/  SHF.L.U32 R13, R198, 0x10, RZ ;  /* 0x00000010c60d7819 */ /* 0x000fc600000006ff */
[----:B------:R-:W-:Y:S02]  /*202e0*/  FFMA.FTZ R14, R14, R31, 1.1641532182693481445e-10 ;  /* 0x2f0000000e0e7423 */ /* 0x000fe4000001001f */
[----:B------:R-:W-:Y:S01]  /*202f0*/  FMUL.FTZ R13, R13, R12 ;  /* 0x0000000c0d0d7220 */ /* 0x000fe20000410000 */
[----:B------:R-:W-:Y:S02]  /*20300*/  F2FP.BF16.F32.PACK_AB R12, R194, R195 ;  /* 0x000000c3c20c723e */ /* 0x000fe400000010ff */
[----:B------:R-:W-:Y:S01]  /*20310*/  FSETP.GTU.FTZ.AND P6, PT, R14, R33, PT ;  /* 0x000000210e00720b */ /* 0x000fe20003fdc000 */
[----:B------:R-:W-:Y:S01]  /*20320*/  FMUL.FTZ R13, R13, R32 ;  /* 0x000000200d0d7220 */ /* 0x000fe20000410000 */
[----:B------:R-:W-:-:S04]  /*20330*/  F2FP.BF16.F32.PACK_AB R14, R199, R184 ;  /* 0x000000b8c70e723e */ /* 0x000fc800000010ff */
[----:B------:R-:W-:Y:S02]  /*20340*/  FSEL R16, R13, RZ, !P6 ;  /* 0x000000ff0d107208 */ /* 0x000fe40007000000 */
[----:B------:R-:W-:Y:S02]  /*20350*/  PLOP3.LUT P6, PT, P6, PT, PT, 0x8, 0x80 ;  /* 0x000000000080781c */ /* 0x000fe400037ce170 */
[----:B------:R-:W-:Y:S02]  /*20360*/  F2FP.BF16.F32.PACK_AB R13, R196, R197 ;  /* 0x000000c5c40d723e */ /* 0x000fe400000010ff */
[----:B------:R-:W-:-:S09]  /*20370*/  F2FP.BF16.F32.PACK_AB R15, R16, R139 ;  /* 0x0000008b100f723e */ /* 0x000fd200000010ff */
.L_x_12168:
        /* <DEDUP_REMOVED lines=13> */
[----:B------:R-:W-:Y:S01]  /*20450*/  SEL R21, RZ, 0x100, !P0 ;  /* 0x00000100ff157807 */ /* 0x000fe20004000000 */
[----:B------:R-:W-:Y:S01]  /*20460*/  UMOV UR4, 0xffffffff ;  /* 0xffffffff00047882 */ /* 0x000fe20000000000 */
[----:B------:R-:W-:Y:S01]  /*20470*/  LOP3.LUT R23, R23, R24, R22, 0xfe, !PT ;  /* 0x0000001817177212 */ /* 0x000fe200078efe16 */
[----:B------:R-:W-:Y:S01]  /*20480*/  FADD.FTZ R18, R17, R38 ;  /* 0x0000002611127221 */ /* 0x000fe20000010000 */
[----:B------:R-:W-:Y:S02]  /*20490*/  SEL R22, RZ, 0x1, !P3 ;  /* 0x00000001ff167807 */ /* 0x000fe40005800000 */
[----:B------:R-:W-:Y:S01]  /*204a0*/  LOP3.LUT R21, R21, R19, R20, 0xfe, !PT ;  /* 0x0000001315157212 */ /* 0x000fe200078efe14 */
[----:B------:R-:W-:Y:S01]  /*204b0*/  FADD.FTZ R17, R18, R39 ;  /* 0x0000002712117221 */ /* 0x000fe20000010000 */
[----:B------:R-:W-:-:S02]  /*204c0*/  LOP3.LUT R19, R23, R22, RZ, 0xfc, !PT ;  /* 0x0000001617137212 */ /* 0x000fc400078efcff */
[----:B------:R-:W-:Y:S01]  /*204d0*/  LOP3.LUT P0, RZ, R8, 0x1f, RZ, 0xc0, !PT ;  /* 0x0000001f08ff7812 */ /* 0x000fe2000780c0ff */
        /* <DEDUP_REMOVED lines=163> */
.L_x_12222:
        /* <DEDUP_REMOVED lines=10> */
[----:B------:R3:W4:Y:S01]  /*20fb0*/  MUFU.RSQ R151, R12 ;  /* 0x0000000c00977308 */ /* 0x0007220000001400 */
[C---:B0-----:R-:W-:Y:S01]  /*20fc0*/  FADD.FTZ R20, -R17.reuse, R11 ;  /* 0x0000000b11147221 */ /* 0x041fe20000010100 */
[C---:B------:R-:W-:Y:S01]  /*20fd0*/  FADD.FTZ R34, -R17.reuse, R34 ;  /* 0x0000002211227221 */ /* 0x040fe20000010100 */
[C---:B------:R-:W-:Y:S01]  /*20fe0*/  FADD.FTZ R37, -R17.reuse, R37 ;  /* 0x0000002511257221 */ /* 0x040fe20000010100 */
[C---:B------:R-:W-:Y:S01]  /*20ff0*/  FADD.FTZ R38, -R17.reuse, R38 ;  /* 0x0000002611267221 */ /* 0x040fe20000010100 */
[C---:B------:R-:W-:Y:S01]  /*21000*/  FADD.FTZ R39, -R17.reuse, R39 ;  /* 0x0000002711277221 */ /* 0x040fe20000010100 */
[----:B------:R-:W0:Y:S01]  /*21010*/  LDC.64 R10, c[0x0][0x428] ;  /* 0x00010a00ff0a7b82 */ /* 0x000e220000000a00 */
[C---:B------:R-:W-:Y:S01]  /*21020*/  FADD.FTZ R144, -R17.reuse, R144 ;  /* 0x0000009011907221 */ /* 0x040fe20000010100 */
[C---:B------:R-:W-:Y:S01]  /*21030*/  FADD.FTZ R145, -R17.reuse, R145 ;  /* 0x0000009111917221 */ /* 0x040fe20000010100 */
[C---:B------:R-:W-:Y:S01]  /*21040*/  FADD.FTZ R147, -R17.reuse, R147 ;  /* 0x0000009311937221 */ /* 0x040fe20000010100 */
[C---:B------:R-:W-:Y:S01]  /*21050*/  FADD.FTZ R156, -R17.reuse, R156 ;  /* 0x0000009c119c7221 */ /* 0x040fe20000010100 */
[C---:B------:R-:W-:Y:S01]  /*21060*/  FADD.FTZ R157, -R17.reuse, R157 ;  /* 0x0000009d119d7221 */ /* 0x040fe20000010100 */
[----:B------:R-:W-:Y:S01]  /*21070*/  FADD.FTZ R158, -R17, R158 ;  /* 0x0000009e119e7221 */ /* 0x000fe20000010100 */
[----:B-1----:R-:W-:-:S04]  /*21080*/  @!P0 IMAD.WIDE R18, R3, 0x4, R18 ;  /* 0x0000000403128825 */ /* 0x002fc800078e0212 */
        /* <DEDUP_REMOVED lines=34> */
[C---:B---3--:R-:W-:Y:S01]  /*212b0*/  FADD.FTZ R12, -R17.reuse, R139 ;  /* 0x0000008b110c7221 */ /* 0x048fe20000010100 */
[----:B------:R-:W-:Y:S01]  /*212c0*/  FADD.FTZ R142, -R17, R16 ;  /* 0x00000010118e7221 */ /* 0x000fe20000010100 */
[----:B--2---:R-:W-:-:S04]  /*212d0*/  @!P0 IMAD.WIDE R16, R3, 0x4, R14 ;  /* 0x0000000403108825 */ /* 0x004fc800078e020e */
[C---:B----4-:R-:W-:Y:S01]  /*212e0*/  FMUL.FTZ R15, R151.reuse, R8 ;  /* 0x00000008970f7220 */ /* 0x050fe20000410000 */
        /* <DEDUP_REMOVED lines=8> */
[----:B------:R-:W-:Y:S01]  /*21370*/  FMUL.FTZ R143, R151, R12 ;  /* 0x0000000c978f7220 */ /* 0x000fe20000410000 */
[----:B------:R-:W-:Y:S01]  /*21380*/  FFMA.FTZ R12, R15, R132, R84 ;  /* 0x000000840f0c7223 */ /* 0x000fe20000010054 */
[----:B------:R-:W-:Y:S01]  /*21390*/  FFMA.FTZ R14, R23, R128, R80 ;  /* 0x00000080170e7223 */ /* 0x000fe20000010050 */
[----:B------:R-:W-:Y:S01]  /*213a0*/  FFMA.FTZ R15, R25, R130, R82 ;  /* 0x00000082190f7223 */ /* 0x000fe20000010052 */
[----:B------:R-:W-:Y:S01]  /*213b0*/  FFMA.FTZ R24, R24, R131, R83 ;  /* 0x0000008318187223 */ /* 0x000fe20000010053 */
[----:B------:R-:W-:Y:S01]  /*213c0*/  FFMA.FTZ R8, R8, R135, R87 ;  /* 0x0000008708087223 */ /* 0x000fe20000010057 */
[C---:B------:R-:W-:Y:S01]  /*213d0*/  FMUL.FTZ R159, R151.reuse, R159 ;  /* 0x0000009f979f7220 */ /* 0x040fe20000410000 */
[C---:B------:R-:W-:Y:S01]  /*213e0*/  FMUL.FTZ R160, R151.reuse, R160 ;  /* 0x000000a097a07220 */ /* 0x040fe20000410000 */
[----:B------:R-:W-:Y:S01]  /*213f0*/  FMUL.FTZ R29, R151, R147 ;  /* 0x00000093971d7220 */ /* 0x000fe20000410000 */
[----:B------:R-:W-:Y:S01]  /*21400*/  F2FP.BF16.F32.PACK_AB R15, R24, R15 ;  /* 0x0000000f180f723e */ /* 0x000fe200000010ff */
[----:B------:R2:W-:Y:S01]  /*21410*/  @!P0 STG.E desc[UR6][R16.64], R151 ;  /* 0x0000009710008986 */ /* 0x0005e2000c101906 */
[----:B-1----:R-:W-:Y:S01]  /*21420*/  FFMA.FTZ R13, R21, R134, R86 ;  /* 0x00000086150d7223 */ /* 0x002fe20000010056 */
[----:B------:R-:W-:Y:S01]  /*21430*/  FFMA.FTZ R21, R22, R129, R81 ;  /* 0x0000008116157223 */ /* 0x000fe20000010051 */
[----:B------:R-:W-:Y:S01]  /*21440*/  FFMA.FTZ R19, R20, R133, R85 ;  /* 0x0000008514137223 */ /* 0x000fe20000010055 */
[----:B0-----:R-:W-:-:S04]  /*21450*/  IMAD.WIDE.U32 R146, R146, 0x10, R10 ;  /* 0x0000001092927825 */ /* 0x001fc800078e000a */
[C---:B------:R-:W-:Y:S01]  /*21460*/  FMUL.FTZ R31, R151.reuse, R164 ;  /* 0x000000a4971f7220 */ /* 0x040fe20000410000 */
[----:B------:R-:W-:Y:S01]  /*21470*/  F2FP.BF16.F32.PACK_AB R13, R8, R13 ;  /* 0x0000000d080d723e */ /* 0x000fe200000010ff */
[----:B------:R-:W-:Y:S01]  /*21480*/  FMUL.FTZ R28, R151, R165 ;  /* 0x000000a5971c7220 */ /* 0x000fe20000410000 */
[----:B------:R-:W-:Y:S01]  /*21490*/  F2FP.BF16.F32.PACK_AB R14, R21, R14 ;  /* 0x0000000e150e723e */ /* 0x000fe200000010ff */
[----:B------:R-:W-:Y:S01]  /*214a0*/  IMAD.WIDE.U32 R8, R9, 0x10, R10 ;  /* 0x0000001009087825 */ /* 0x000fe200078e000a */
[----:B------:R-:W-:-:S03]  /*214b0*/  F2FP.BF16.F32.PACK_AB R12, R19, R12 ;  /* 0x0000000c130c723e */ /* 0x000fc600000010ff */
[----:B------:R-:W-:Y:S01]  /*214c0*/  FMUL.FTZ R137, R151, R172 ;  /* 0x000000ac97897220 */ /* 0x000fe20000410000 */
[----:B--2---:R-:W-:Y:S01]  /*214d0*/  FFMA.FTZ R17, R160, R121, R73 ;  /* 0x00000079a0117223 */ /* 0x004fe20000010049 */
[----:B------:R-:W-:-:S04]  /*214e0*/  IMAD.WIDE.U32 R18, R163, 0x10, R10 ;  /* 0x00000010a3127825 */ /* 0x000fc800078e000a */
[C---:B------:R-:W-:Y:S01]  /*214f0*/  FMUL.FTZ R174, R151.reuse, R174 ;  /* 0x000000ae97ae7220 */ /* 0x040fe20000410000 */
[----:B------:R0:W-:Y:S01]  /*21500*/  STG.E.128 desc[UR6][R8.64], R12 ;  /* 0x0000000c08007986 */ /* 0x0001e2000c101d06 */
[----:B------:R-:W-:Y:S01]  /*21510*/  FMUL.FTZ R156, R151, R156 ;  /* 0x0000009c979c7220 */ /* 0x000fe20000410000 */
[----:B------:R-:W-:-:S04]  /*21520*/  IMAD.WIDE.U32 R20, R173, 0x10, R10 ;  /* 0x00000010ad147825 */ /* 0x000fc800078e000a */
[----:B------:R-:W-:Y:S01]  /*21530*/  FFMA.FTZ R29, R29, R124, R76 ;  /* 0x0000007c1d1d7223 */ /* 0x000fe2000001004c */
[----:B------:R-:W-:Y:S01]  /*21540*/  FMUL.FTZ R37, R151, R168 ;  /* 0x000000a897257220 */ /* 0x000fe20000410000 */
[----:B------:R-:W-:Y:S01]  /*21550*/  FFMA.FTZ R156, R156, R125, R77 ;  /* 0x0000007d9c9c7223 */ /* 0x000fe2000001004d */
[----:B------:R-:W-:-:S04]  /*21560*/  IMAD.WIDE.U32 R22, R179, 0x10, R10 ;  /* 0x00000010b3167825 */ /* 0x000fc800078e000a */
[C---:B------:R-:W-:Y:S01]  /*21570*/  FMUL.FTZ R34, R151.reuse, R169 ;  /* 0x000000a997227220 */ /* 0x040fe20000410000 */
[C---:B------:R-:W-:Y:S01]  /*21580*/  FMUL.FTZ R157, R151.reuse, R157 ;  /* 0x0000009d979d7220 */ /* 0x040fe20000410000 */
[----:B------:R-:W-:Y:S01]  /*21590*/  FMUL.FTZ R158, R151, R158 ;  /* 0x0000009e979e7220 */ /* 0x000fe20000410000 */
[----:B------:R-:W-:-:S04]  /*215a0*/  IMAD.WIDE.U32 R24, R193, 0x10, R10 ;  /* 0x00000010c1187825 */ /* 0x000fc800078e000a */
[----:B------:R-:W-:Y:S01]  /*215b0*/  FFMA.FTZ R10, R159, R120, R72 ;  /* 0x000000789f0a7223 */ /* 0x000fe20000010048 */
[C---:B------:R-:W-:Y:S01]  /*215c0*/  FMUL.FTZ R161, R151.reuse, R161 ;  /* 0x000000a197a17220 */ /* 0x040fe20000410000 */
[C---:B------:R-:W-:Y:S01]  /*215d0*/  FMUL.FTZ R162, R151.reuse, R162 ;  /* 0x000000a297a27220 */ /* 0x040fe20000410000 */
[C---:B------:R-:W-:Y:S01]  /*215e0*/  FMUL.FTZ R33, R151.reuse, R166 ;  /* 0x000000a697217220 */ /* 0x040fe20000410000 */
[----:B------:R-:W-:Y:S01]  /*215f0*/  FMUL.FTZ R30, R151, R167 ;  /* 0x000000a7971e7220 */ /* 0x000fe20000410000 */
[----:B------:R-:W-:Y:S01]  /*21600*/  F2FP.BF16.F32.PACK_AB R10, R17, R10 ;  /* 0x0000000a110a723e */ /* 0x000fe200000010ff */
[----:B------:R-:W-:Y:S01]  /*21610*/  FFMA.FTZ R17, R28, R117, R69 ;  /* 0x000000751c117223 */ /* 0x000fe20000010045 */
[----:B0-----:R-:W-:Y:S01]  /*21620*/  FFMA.FTZ R12, R31, R116, R68 ;  /* 0x000000741f0c7223 */ /* 0x001fe20000010044 */
[----:B------:R-:W-:Y:S01]  /*21630*/  FFMA.FTZ R28, R137, R108, R60 ;  /* 0x0000006c891c7223 */ /* 0x000fe2000001003c */
[----:B------:R-:W-:Y:S01]  /*21640*/  F2FP.BF16.F32.PACK_AB R8, R156, R29 ;  /* 0x0000001d9c08723e */ /* 0x000fe200000010ff */
[----:B------:R-:W-:Y:S01]  /*21650*/  FFMA.FTZ R14, R37, R112, R64 ;  /* 0x00000070250e7223 */ /* 0x000fe20000010040 */
[----:B------:R-:W-:Y:S01]  /*21660*/  FFMA.FTZ R29, R34, R113, R65 ;  /* 0x00000071221d7223 */ /* 0x000fe20000010041 */
[----:B------:R-:W-:Y:S01]  /*21670*/  F2FP.BF16.F32.PACK_AB R12, R17, R12 ;  /* 0x0000000c110c723e */ /* 0x000fe200000010ff */
[----:B------:R-:W-:Y:S01]  /*21680*/  FFMA.FTZ R17, R174, R109, R61 ;  /* 0x0000006dae117223 */ /* 0x000fe2000001003d */
[C---:B------:R-:W-:Y:S01]  /*21690*/  FMUL.FTZ R39, R151.reuse, R170 ;  /* 0x000000aa97277220 */ /* 0x040fe20000410000 */
[C---:B------:R-:W-:Y:S01]  /*216a0*/  FMUL.FTZ R38, R151.reuse, R171 ;  /* 0x000000ab97267220 */ /* 0x040fe20000410000 */
[C---:B------:R-:W-:Y:S01]  /*216b0*/  FMUL.FTZ R175, R151.reuse, R175 ;  /* 0x000000af97af7220 */ /* 0x040fe20000410000 */
[----:B------:R-:W-:Y:S01]  /*216c0*/  FMUL.FTZ R176, R151, R176 ;  /* 0x000000b097b07220 */ /* 0x000fe20000410000 */
[----:B------:R-:W-:Y:S01]  /*216d0*/  F2FP.BF16.F32.PACK_AB R28, R17, R28 ;  /* 0x0000001c111c723e */ /* 0x000fe200000010ff */
[C---:B------:R-:W-:Y:S01]  /*216e0*/  FMUL.FTZ R177, R151.reuse, R177 ;  /* 0x000000b197b17220 */ /* 0x040fe20000410000 */
[----:B------:R-:W0:Y:S01]  /*216f0*/  LDC.64 R16, c[0x0][0x380] ;  /* 0x0000e000ff107b82 */ /* 0x000e220000000a00 */
        /* <DEDUP_REMOVED lines=50> */
[----:B0-----:R-:W-:Y:S01]  /*21a20*/  IMAD R3, R16, 0x4, R3 ;  /* 0x0000000410037824 */ /* 0x001fe200078e0203 */
        /* <DEDUP_REMOVED lines=8> */
[----:B------:R-:W-:-:S02]  /*21ab0*/  F2FP.BF16.F32.PACK_AB R143, R142, R143 ;  /* 0x0000008f8e8f723e */ /* 0x000fc400000010ff */
[----:B------:R-:W-:Y:S01]  /*21ac0*/  F2FP.BF16.F32.PACK_AB R139, R192, R139 ;  /* 0x0000008bc08b723e */ /* 0x000fe200000010ff */
[----:B------:R0:W-:Y:S01]  /*21ad0*/  STG.E.128 desc[UR6][R20.64], R28 ;  /* 0x0000001c14007986 */ /* 0x0001e2000c101d06 */
[----:B------:R-:W-:Y:S02]  /*21ae0*/  F2FP.BF16.F32.PACK_AB R138, R33, R138 ;  /* 0x0000008a218a723e */ /* 0x000fe400000010ff */
[----:B------:R-:W-:Y:S02]  /*21af0*/  F2FP.BF16.F32.PACK_AB R137, R186, R137 ;  /* 0x00000089ba89723e */ /* 0x000fe400000010ff */
[----:B------:R-:W-:Y:S02]  /*21b00*/  F2FP.BF16.F32.PACK_AB R136, R32, R27 ;  /* 0x0000001b2088723e */ /* 0x000fe400000010ff */
[----:B------:R-:W-:Y:S02]  /*21b10*/  F2FP.BF16.F32.PACK_AB R142, R140, R141 ;  /* 0x0000008d8c8e723e */ /* 0x000fe400000010ff */
[----:B------:R-:W-:Y:S01]  /*21b20*/  F2FP.BF16.F32.PACK_AB R141, R196, R197 ;  /* 0x000000c5c48d723e */ /* 0x000fe200000010ff */
[----:B------:R0:W-:Y:S01]  /*21b30*/  STG.E.128 desc[UR6][R22.64], R136 ;  /* 0x0000008816007986 */ /* 0x0001e2000c101d06 */
[----:B------:R-:W-:-:S02]  /*21b40*/  F2FP.BF16.F32.PACK_AB R140, R26, R195 ;  /* 0x000000c31a8c723e */ /* 0x000fc400000010ff */
[----:B------:R-:W-:-:S03]  /*21b50*/  ISETP.GE.AND P0, PT, R3, R17, PT ;  /* 0x000000110300720c */ /* 0x000fc60003f06270 */
[----:B------:R0:W-:Y:S10]  /*21b60*/  STG.E.128 desc[UR6][R24.64], R140 ;  /* 0x0000008c18007986 */ /* 0x0001f4000c101d06 */
[----:B------:R-:W-:Y:S05]  /*21b70*/  @!P0 BRA `(.L_x_12210) ;  /* 0xfffffdf0001c8947 */ /* 0x000fea000383ffff */
[----:B------:R-:W-:Y:S05]  /*21b80*/  EXIT ;  /* 0x000000000000794d */ /* 0x000fea0003800000 */
.L_x_12209:
        /* <DEDUP_REMOVED lines=8> */
.L_x_12212:
[----:B------:R-:W-:Y:S05]  /*21c10*/  BSYNC B0 ;  /* 0x0000000000007941 */ /* 0x000fea0003800000 */
.L_x_12211:
        /* <DEDUP_REMOVED lines=10> */
.L_x_12213:
[----:B------:R-:W-:Y:S02]  /*21cc0*/  IMAD.MOV.U32 R24, RZ, RZ, 0x4 ;  /* 0x00000004ff187424 */ /* 0x000fe400078e00ff */
[----:B------:R-:W-:-:S04]  /*21cd0*/  IMAD.MOV.U32 R13, RZ, RZ, R21 ;  /* 0x000000ffff0d7224 */ /* 0x000fc800078e0015 */
[----:B------:R-:W-:-:S05]  /*21ce0*/  FADD.FTZ R15, R14, R13 ;  /* 0x0000000d0e0f7221 */ /* 0x000fca0000010000 */
[----:B------:R-:W-:-:S07]  /*21cf0*/  MOV R23, R15 ;  /* 0x0000000f00177202 */ /* 0x000fce0000000f00 */
[----:B------:R-:W-:Y:S05]  /*21d00*/  WARPSYNC.COLLECTIVE R22, `(.L_x_12214) ;  /* 0x0000000016087348 */ /* 0x000fea0003c00000 */
[----:B------:R0:W1:Y:S02]  /*21d10*/  SHFL.BFLY P1, R21, R23, R24, R25 ;  /* 0x0c00001817157389 */ /* 0x0000640000020019 */
[----:B01----:R-:W-:Y:S05]  /*21d20*/  ENDCOLLECTIVE ;  /* 0x000000000000791b */ /* 0x003fea0003800000 */
.L_x_12214:
[----:B------:R-:W-:Y:S01]  /*21d30*/  HFMA2 R24, -RZ, RZ, 0, 4.76837158203125e-07 ;  /* 0x00000008ff187431 */ /* 0x000fe200000001ff */
[----:B------:R-:W-:-:S05]  /*21d40*/  MOV R8, R21 ;  /* 0x0000001500087202 */ /* 0x000fca0000000f00 */
[----:B------:R-:W-:-:S04]  /*21d50*/  FADD.FTZ R18, R15, R8 ;  /* 0x000000080f127221 */ /* 0x000fc80000010000 */
[----:B------:R-:W-:-:S07]  /*21d60*/  IMAD.MOV.U32 R23, RZ, RZ, R18 ;  /* 0x000000ffff177224 */ /* 0x000fce00078e0012 */
[----:B------:R-:W-:Y:S05]  /*21d70*/  WARPSYNC.COLLECTIVE R22, `(.L_x_12215) ;  /* 0x0000000016087348 */ /* 0x000fea0003c00000 */
[----:B------:R0:W1:Y:S02]  /*21d80*/  SHFL.BFLY P1, R21, R23, R24, R25 ;  /* 0x0c00001817157389 */ /* 0x0000640000020019 */
[----:B01----:R-:W-:Y:S05]  /*21d90*/  ENDCOLLECTIVE ;  /* 0x000000000000791b */ /* 0x003fea0003800000 */
.L_x_12215:
[----:B------:R-:W-:Y:S02]  /*21da0*/  IMAD.MOV.U32 R24, RZ, RZ, 0x10 ;  /* 0x00000010ff187424 */ /* 0x000fe400078e00ff */
[----:B------:R-:W-:-:S04]  /*21db0*/  IMAD.MOV.U32 R13, RZ, RZ, R21 ;  /* 0x000000ffff0d7224 */ /* 0x000fc800078e0015 */
[----:B------:R-:W-:-:S05]  /*21dc0*/  FADD.FTZ R19, R18, R13 ;  /* 0x0000000d12137221 */ /* 0x000fca0000010000 */
[----:B------:R-:W-:-:S07]  /*21dd0*/  MOV R23, R19 ;  /* 0x0000001300177202 */ /* 0x000fce0000000f00 */
[----:B------:R-:W-:Y:S05]  /*21de0*/  WARPSYNC.COLLECTIVE R22, `(.L_x_12216) ;  /* 0x0000000016087348 */ /* 0x000fea0003c00000 */
[----:B------:R0:W1:Y:S02]  /*21df0*/  SHFL.BFLY P1, R21, R23, R24, R25 ;  /* 0x0c00001817157389 */ /* 0x0000640000020019 */
[----:B01----:R-:W-:Y:S05]  /*21e00*/  ENDCOLLECTIVE ;  /* 0x000000000000791b */ /* 0x003fea0003800000 */
.L_x_12216:
        /* <DEDUP_REMOVED lines=104> */
.L_x_12217:
[----:B------:R-:W-:Y:S02]  /*22490*/  IMAD.MOV.U32 R24, RZ, RZ, 0x2 ;  /* 0x00000002ff187424 */ /* 0x000fe400078e00ff */
[----:B------:R-:W-:-:S04]  /*224a0*/  IMAD.MOV.U32 R15, RZ, RZ, R21 ;  /* 0x000000ffff0f7224 */ /* 0x000fc800078e0015 */
[----:B------:R-:W-:-:S05]  /*224b0*/  FADD.FTZ R15, R8, R15 ;  /* 0x0000000f080f7221 */ /* 0x000fca0000010000 */
[----:B------:R-:W-:-:S07]  /*224c0*/  MOV R23, R15 ;  /* 0x0000000f00177202 */ /* 0x000fce0000000f00 */
[----:B------:R-:W-:Y:S05]  /*224d0*/  WARPSYNC.COLLECTIVE R22, `(.L_x_12218) ;  /* 0x0000000016087348 */ /* 0x000fea0003c00000 */
[----:B------:R0:W1:Y:S02]  /*224e0*/  SHFL.BFLY P1, R21, R23, R24, R25 ;  /* 0x0c00001817157389 */ /* 0x0000640000020019 */
[----:B01----:R-:W-:Y:S05]  /*224f0*/  ENDCOLLECTIVE ;  /* 0x000000000000791b */ /* 0x003fea0003800000 */
.L_x_12218:
[----:B------:R-:W-:Y:S01]  /*22500*/  HFMA2 R24, -RZ, RZ, 0, 2.384185791015625e-07 ;  /* 0x00000004ff187431 */ /* 0x000fe200000001ff */
[----:B------:R-:W-:-:S05]  /*22510*/  MOV R14, R21 ;  /* 0x00000015000e7202 */ /* 0x000fca0000000f00 */
[----:B------:R-:W-:-:S04]  /*22520*/  FADD.FTZ R14, R15, R14 ;  /* 0x0000000e0f0e7221 */ /* 0x000fc80000010000 */
[----:B------:R-:W-:-:S07]  /*22530*/  IMAD.MOV.U32 R23, RZ, RZ, R14 ;  /* 0x000000ffff177224 */ /* 0x000fce00078e000e */
[----:B------:R-:W-:Y:S05]  /*22540*/  WARPSYNC.COLLECTIVE R22, `(.L_x_12219) ;  /* 0x0000000016087348 */ /* 0x000fea0003c00000 */
[----:B------:R0:W1:Y:S02]  /*22550*/  SHFL.BFLY P1, R21, R23, R24, R25 ;  /* 0x0c00001817157389 */ /* 0x0000640000020019 */
[----:B01----:R-:W-:Y:S05]  /*22560*/  ENDCOLLECTIVE ;  /* 0x000000000000791b */ /* 0x003fea0003800000 */
.L_x_12219:
[----:B------:R-:W-:Y:S02]  /*22570*/  IMAD.MOV.U32 R24, RZ, RZ, 0x8 ;  /* 0x00000008ff187424 */ /* 0x000fe400078e00ff */
[----:B------:R-:W-:-:S04]  /*22580*/  IMAD.MOV.U32 R17, RZ, RZ, R21 ;  /* 0x000000ffff117224 */ /* 0x000fc800078e0015 */
[----:B------:R-:W-:-:S05]  /*22590*/  FADD.FTZ R17, R14, R17 ;  /* 0x000000110e117221 */ /* 0x000fca0000010000 */
[----:B------:R-:W-:-:S07]  /*225a0*/  MOV R23, R17 ;  /* 0x0000001100177202 */ /* 0x000fce0000000f00 */
[----:B------:R-:W-:Y:S05]  /*225b0*/  WARPSYNC.COLLECTIVE R22, `(.L_x_12220) ;  /* 0x0000000016087348 */ /* 0x000fea0003c00000 */
[----:B------:R0:W1:Y:S02]  /*225c0*/  SHFL.BFLY P1, R21, R23, R24, R25 ;  /* 0x0c00001817157389 */ /* 0x0000640000020019 */
[----:B01----:R-:W-:Y:S05]  /*225d0*/  ENDCOLLECTIVE ;  /* 0x000000000000791b */ /* 0x003fea0003800000 */
.L_x_12220:
[----:B------:R-:W-:Y:S01]  /*225e0*/  HFMA2 R24, -RZ, RZ, 0, 9.5367431640625e-07 ;  /* 0x00000010ff187431 */ /* 0x000fe200000001ff */
[----:B------:R-:W-:-:S05]  /*225f0*/  MOV R18, R21 ;  /* 0x0000001500127202 */ /* 0x000fca0000000f00 */
[----:B------:R-:W-:-:S04]  /*22600*/  FADD.FTZ R20, R17, R18 ;  /* 0x0000001211147221 */ /* 0x000fc80000010000 */
[----:B------:R-:W-:-:S07]  /*22610*/  IMAD.MOV.U32 R23, RZ, RZ, R20 ;  /* 0x000000ffff177224 */ /* 0x000fce00078e0014 */
[----:B------:R-:W-:Y:S05]  /*22620*/  WARPSYNC.COLLECTIVE R22, `(.L_x_12221) ;  /* 0x0000000016087348 */ /* 0x000fea0003c00000 */
[----:B------:R0:W1:Y:S02]  /*22630*/  SHFL.BFLY P1, R21, R23, R24, R25 ;  /* 0x0c00001817157389 */ /* 0x0000640000020019 */
[----:B01----:R-:W-:Y:S05]  /*22640*/  ENDCOLLECTIVE ;  /* 0x000000000000791b */ /* 0x003fea0003800000 */
.L_x_12221:
[----:B------:R-:W-:Y:S05]  /*22650*/  BRA `(.L_x_12222) ;  /* 0xffffffe8002c7947 */ /* 0x000fea000383ffff */
.L_x_12223:
        /* <DEDUP_REMOVED lines=10> */
.L_x_54369:


//--------------------- .text._ZN10layer_norm13ln_fwd_kernelINS_13Kernel_traitsIf13__nv_bfloat16S2_S2_fjLj1536ELj1ELj4ELj1ELj16ENS_18Kernel_traits_baseILj1536EfS2_S2_S2_fjLj128EEEEELb1ELb0ELb1ELb0EEEvNS_9FwdParamsE --------------------------
	.section	.text._ZN10layer_norm13ln_fwd_kernelINS_13Kernel_traitsIf13__nv_bfloat16S2_S2_fjLj1536ELj1ELj4ELj1ELj16ENS_18Kernel_traits_baseILj1536EfS2_S2_S2_fjLj128EEEEELb1ELb0ELb1ELb0EEEvNS_9FwdParamsE,"ax",@progbits
	.align	128
        .global         _ZN10layer_norm13ln_fwd_kernelINS_13Kernel_traitsIf13__nv_bfloat16S2_S2_fjLj1536ELj1ELj4ELj1ELj16ENS_18Kernel_traits_baseILj1536EfS2_S2_S2_fjLj128EEEEELb1ELb0ELb1ELb0EEEvNS_9FwdParamsE
        .type           _ZN10layer_norm13ln_fwd_kernelINS_13Kernel_traitsIf13__nv_bfloat16S2_S2_fjLj1536ELj1ELj4ELj1ELj16ENS_18Kernel_traits_baseILj1536EfS2_S2_S2_fjLj128EEEEELb1ELb0ELb1ELb0EEEvNS_9FwdParamsE,@function
        .size           _ZN10layer_norm13ln_fwd_kernelINS_13Kernel_traitsIf13__nv_bfloat16S2_S2_fjLj1536ELj1ELj4ELj1ELj16ENS_18Kernel_traits_baseILj1536EfS2_S2_S2_fjLj128EEEEELb1ELb0ELb1ELb0EEEvNS_9FwdParamsE,(.L_x_54370 - _ZN10layer_norm13ln_fwd_kernelINS_13Kernel_traitsIf13__nv_bfloat16S2_S2_fjLj1536ELj1ELj4ELj1ELj16ENS_18Kernel_traits_baseILj1536EfS2_S2_S2_fjLj128EEEEELb1ELb0ELb1ELb0EEEvNS_9FwdParamsE)
        .other          _ZN10layer_norm13ln_fwd_kernelINS_13Kernel_traitsIf13__nv_bfloat16S2_S2_fjLj1536ELj1ELj4ELj1ELj16ENS_18Kernel_traits_baseILj1536EfS2_S2_S2_fjLj128EEEEELb1ELb0ELb1ELb0EEEvNS_9FwdParamsE,@"STO_CUDA_ENTRY STV_DEFAULT"
_ZN10layer_norm13ln_fwd_kernelINS_13Kernel_traitsIf13__nv_bfloat16S2_S2_fjLj1536ELj1ELj4ELj1ELj16ENS_18Kernel_traits_baseILj1536EfS2_S2_S2_fjLj128EEEEELb1ELb0ELb1ELb0EEEvNS_9FwdParamsE:
.text._ZN10layer_norm13ln_fwd_kernelINS_13Kernel_traitsIf13__nv_bfloat16S2_S2_fjLj1536ELj1ELj4ELj1ELj16ENS_18Kernel_traits_baseILj1536EfS2_S2_S2_fjLj128EEEEELb1ELb0ELb1ELb0EEEvNS_9FwdParamsE:
[----:B------:R-:W-:Y:S01]  /*0000*/  LDC R1, c[0x0][0x37c] ;  /* 0x0000df00ff017b82 */ /* 0x000fe20000000800 */
[----:B------:R-:W0:Y:S07]  /*0010*/  LDCU.U8 UR4, c[0x0][0x464] ;  /* 0x00008c80ff0477ac */ /* 0x000e2e0008000000 */
[----:B------:R-:W1:Y:S01]  /*0020*/  LDC R36, c[0x0][0x458] ;  /* 0x00011600ff247b82 */ /* 0x000e620000000800 */
[----:B------:R-:W1:Y:S07]  /*0030*/  LDCU.64 UR6, c[0x0][0x358] ;  /* 0x00006b00ff0677ac */ /* 0x000e6e0008000a00 */
[----:B------:R-:W1:Y:S01]  /*0040*/  LDC R37, c[0x0][0x45c] ;  /* 0x00011700ff257b82 */ /* 0x000e620000000800 */
[----:B------:R-:W2:Y:S01]  /*0050*/  S2R R6, SR_TID.X ;  /* 0x0000000000067919 */ /* 0x000ea20000002100 */
[----:B------:R-:W3:Y:S06]  /*0060*/  LDCU.64 UR8, c[0x0][0x438] ;  /* 0x00008700ff0877ac */ /* 0x000eec0008000a00 */
[----:B------:R-:W4:Y:S01]  /*0070*/  LDC R13, c[0x0][0x388] ;  /* 0x0000e200ff0d7b82 */ /* 0x000f220000000800 */
[----:B0-----:R-:W-:Y:S01]  /*0080*/  ISETP.NE.AND P0, PT, RZ, UR4, PT ;  /* 0x00000004ff007c0c */ /* 0x001fe2000bf05270 */
[----:B------:R-:W0:Y:S06]  /*0090*/  LDCU.64 UR4, c[0x0][0x450] ;  /* 0x00008a00ff0477ac */ /* 0x000e2c0008000a00 */
[----:B------:R-:W5:Y:S06]  /*00a0*/  LDC R11, c[0x0][0x360] ;  /* 0x0000d800ff0b7b82 */ /* 0x000f6c0000000800 */
[----:B-1----:R-:W5:Y:S02]  /*00b0*/  @P0 LDG.E.64 R4, desc[UR6][R36.64] ;  /* 0x0000000624040981 */ /* 0x002f64000c1e1b00 */
[----:B------:R-:W5:Y:S01]  /*00c0*/  @P0 LDC R7, c[0x0][0x460] ;  /* 0x00011800ff070b82 */ /* 0x000f620000000800 */
[----:B0-----:R-:W-:-:S02]  /*00d0*/  IMAD.U32 R144, RZ, RZ, UR4 ;  /* 0x00000004ff907e24 */ /* 0x001fc4000f8e00ff */
[----:B------:R-:W-:-:S06]  /*00e0*/  IMAD.U32 R145, RZ, RZ, UR5 ;  /* 0x00000005ff917e24 */ /* 0x000fcc000f8e00ff */
[----:B------:R-:W5:Y:S01]  /*00f0*/  @P0 LDG.E.64 R144, desc[UR6][R144.64] ;  /* 0x0000000690900981 */ /* 0x000f62000c1e1b00 */
[----:B------:R-:W0:Y:S01]  /*0100*/  S2UR UR5, SR_CTAID.X ;  /* 0x00000000000579c3 */ /* 0x000e220000002500 */
[----:B---3--:R-:W-:Y:S01]  /*0110*/  UISETP.NE.U32.AND UP0, UPT, UR8, URZ, UPT ;  /* 0x000000ff0800728c */ /* 0x008fe2000bf05070 */
[----:B--2---:R-:W-:Y:S01]  /*0120*/  LOP3.LUT R3, R6, 0x1f, RZ, 0xc0, !PT ;  /* 0x0000001f06037812 */ /* 0x004fe200078ec0ff */
[----:B------:R-:W-:Y:S01]  /*0130*/  BSSY.RECONVERGENT B0, `(.L_x_12224) ;  /* 0x000009a000007945 */ /* 0x000fe20003800200 */
[----:B----4-:R-:W-:Y:S01]  /*0140*/  SHF.R.S32.HI R0, RZ, 0x1f, R13 ;  /* 0x0000001fff007819 */ /* 0x010fe2000001140d */
[----:B------:R-:W-:Y:S01]  /*0150*/  UISETP.NE.AND.EX UP0, UPT, UR9, URZ, UPT, UP0 ;  /* 0x000000ff0900728c */ /* 0x000fe2000bf05300 */
[----:B------:R-:W-:Y:S02]  /*0160*/  MOV R9, R3 ;  /* 0x0000000300097202 */ /* 0x000fe40000000f00 */
[----:B------:R-:W-:Y:S01]  /*0170*/  LEA.HI R0, R0, R13, RZ, 0x3 ;  /* 0x0000000d00007211 */ /* 0x000fe200078f18ff */
[----:B0-----:R-:W-:Y:S01]  /*0180*/  USHF.L.U32 UR4, UR5, 0x2, URZ ;  /* 0x0000000205047899 */ /* 0x001fe200080006ff */
[----:B-----5:R-:W-:Y:S01]  /*0190*/  @P0 IADD3 R36, P1, PT, R4, R7, RZ ;  /* 0x0000000704240210 */ /* 0x020fe20007f3e0ff */
[----:B------:R-:W-:Y:S01]  /*01a0*/  IMAD R4, R11, UR5, R6 ;  /* 0x000000050b047c24 */ /* 0x000fe2000f8e0206 */
[----:B------:R-:W-:-:S02]  /*01b0*/  LOP3.LUT R7, R9, 0x1f, RZ, 0x3c, !PT ;  /* 0x0000001f09077812 */ /* 0x000fc400078e3cff */
[----:B------:R-:W-:Y:S01]  /*01c0*/  SHF.R.U32.HI R6, RZ, 0x5, R6 ;  /* 0x00000005ff067819 */ /* 0x000fe20000011606 */
[----:B------:R-:W-:Y:S01]  /*01d0*/  @P0 IMAD.X R37, RZ, RZ, R5, P1 ;  /* 0x000000ffff250224 */ /* 0x000fe200008e0605 */
[----:B------:R-:W-:Y:S02]  /*01e0*/  LEA.HI.SX32 R5, R0, R7, 0x1d ;  /* 0x0000000700057211 */ /* 0x000fe400078feaff */
[----:B------:R-:W-:Y:S02]  /*01f0*/  LOP3.LUT R6, R6, UR4, RZ, 0xfc, !PT ;  /* 0x0000000406067c12 */ /* 0x000fe4000f8efcff */
[--C-:B------:R-:W-:Y:S01]  /*0200*/  SHF.R.U64 R7, R36, 0x2, R37.reuse ;  /* 0x0000000224077819 */ /* 0x100fe20000001225 */
[C---:B------:R-:W-:Y:S01]  /*0210*/  VIADD R30, R144.reuse, 0x9e3779b9 ;  /* 0x9e3779b9901e7836 */ /* 0x040fe20000000000 */
[C---:B------:R-:W-:Y:S01]  /*0220*/  IADD3 R31, PT, PT, R145.reuse, -0x4498517b, RZ ;  /* 0xbb67ae85911f7810 */ /* 0x040fe20007ffe0ff */
[C---:B------:R-:W-:Y:S01]  /*0230*/  VIADD R32, R144.reuse, 0x3c6ef372 ;  /* 0x3c6ef37290207836 */ /* 0x040fe20000000000 */
[C---:B------:R-:W-:Y:S01]  /*0240*/  IADD3 R35, PT, PT, R144.reuse, -0x255992d5, RZ ;  /* 0xdaa66d2b90237810 */ /* 0x040fe20007ffe0ff */
[C---:B------:R-:W-:Y:S01]  /*0250*/  VIADD R33, R145.reuse, 0x76cf5d0a ;  /* 0x76cf5d0a91217836 */ /* 0x040fe20000000000 */
[C---:B------:R-:W-:Y:S01]  /*0260*/  IADD3 R40, PT, PT, R145.reuse, -0x126145ec, RZ ;  /* 0xed9eba1491287810 */ /* 0x040fe20007ffe0ff */
[C---:B------:R-:W-:Y:S01]  /*0270*/  VIADD R38, R145.reuse, 0x32370b8f ;  /* 0x32370b8f91267836 */ /* 0x040fe20000000000 */
[C---:B------:R-:W-:Y:S01]  /*0280*/  IADD3 R43, PT, PT, R144.reuse, -0x4ab325aa, RZ ;  /* 0xb54cda56902b7810 */ /* 0x040fe20007ffe0ff */
[C---:B------:R-:W-:Y:S01]  /*0290*/  VIADD R39, R144.reuse, 0x78dde6e4 ;  /* 0x78dde6e490277836 */ /* 0x040fe20000000000 */
[C---:B------:R-:W-:Y:S01]  /*02a0*/  IADD3 R142, PT, PT, R145.reuse, 0x1fd5c5a3, RZ ;  /* 0x1fd5c5a3918e7810 */ /* 0x040fe20007ffe0ff */
[C---:B------:R-:W-:Y:S01]  /*02b0*/  VIADD R41, R144.reuse, 0x1715609d ;  /* 0x1715609d90297836 */ /* 0x040fe20000000000 */
[----:B------:R-:W-:Y:S01]  /*02c0*/  IADD3 R2, PT, PT, R144, -0x700cb87f, RZ ;  /* 0x8ff3478190027810 */ /* 0x000fe20007ffe0ff */
[C---:B------:R-:W-:Y:S01]  /*02d0*/  VIADD R42, R145.reuse, 0xa9066899 ;  /* 0xa9066899912a7836 */ /* 0x040fe20000000000 */
[----:B------:R-:W-:Y:S01]  /*02e0*/  SHF.R.U32.HI R8, RZ, 0x2, R37 ;  /* 0x00000002ff087819 */ /* 0x000fe20000011625 */
[----:B------:R-:W-:-:S02]  /*02f0*/  VIADD R140, R145, 0x646e171e ;  /* 0x646e171e918c7836 */ /* 0x000fc40000000000 */
[C---:B------:R-:W-:Y:S02]  /*0300*/  VIADD R141, R144.reuse, 0x5384540f ;  /* 0x5384540f908d7836 */ /* 0x040fe40000000000 */
[----:B------:R-:W-:Y:S02]  /*0310*/  VIADD R143, R144, 0xf1bbcdc8 ;  /* 0xf1bbcdc8908f7836 */ /* 0x000fe40000000000 */
[C---:B------:R-:W-:Y:S02]  /*0320*/  VIADD R146, R145.reuse, 0xdb3d7428 ;  /* 0xdb3d742891927836 */ /* 0x040fe40000000000 */
        /* <DEDUP_REMOVED lines=26> */
[----:B------:R2:W5:Y:S03]  /*04d0*/  @P1 LDG.E.128 R120, desc[UR6][R14.64] ;  /* 0x000000060e781981 */ /* 0x000566000c1e1d00 */
[----:B------:R-:W-:Y:S01]  /*04e0*/  @P1 VIADD R9, R9, 0x20 ;  /* 0x0000002009091836 */ /* 0x000fe20000000000 */
[----:B------:R2:W5:Y:S03]  /*04f0*/  @P1 LDG.E.128 R116, desc[UR6][R14.64+0x10] ;  /* 0x000010060e741981 */ /* 0x000566000c1e1d00 */
[C---:B----4-:R-:W-:Y:S01]  /*0500*/  @P2 IMAD.WIDE.U32 R18, R9.reuse, 0x20, R18 ;  /* 0x0000002009122825 */ /* 0x050fe200078e0012 */
[----:B------:R2:W5:Y:S03]  /*0510*/  @P1 LD.E.128 R112, desc[UR6][R16.64] ;  /* 0x0000000610701980 */ /* 0x000566000c101d00 */
[C---:B-1----:R-:W-:Y:S01]  /*0520*/  @P2 IMAD.WIDE.U32 R20, R9.reuse, 0x20, R20 ;  /* 0x0000002009142825 */ /* 0x042fe200078e0014 */
[----:B------:R-:W-:Y:S01]  /*0530*/  @P2 IADD3 R9, PT, PT, R9, 0x20, RZ ;  /* 0x0000002009092810 */ /* 0x000fe20007ffe0ff */
[----:B------:R2:W5:Y:S04]  /*0540*/  @P1 LD.E.128 R108, desc[UR6][R16.64+0x10] ;  /* 0x00001006106c1980 */ /* 0x000568000c101d00 */
        /* <DEDUP_REMOVED lines=17> */
[----:B------:R-:W-:Y:S01]  /*0660*/  ISETP.GE.U32.AND P0, PT, R5, 0xc0, PT ;  /* 0x000000c00500780c */ /* 0x000fe20003f06070 */
[----:B------:R-:W-:-:S12]  /*0670*/  @P4 VIADD R9, R9, 0x20 ;  /* 0x0000002009094836 */ /* 0x000fd80000000000 */
        /* <DEDUP_REMOVED lines=10> */
.L_x_12225:
        /* <DEDUP_REMOVED lines=15> */
[----:B------:R-:W-:Y:S01]  /*0810*/  @P1 IADD3 R9, PT, PT, R9, 0x20, RZ ;  /* 0x0000002009091810 */ /* 0x000fe20007ffe0ff */
[----:B------:R0:W5:Y:S04]  /*0820*/  @P0 LDG.E.128 R132, desc[UR6][R12.64+0x10] ;  /* 0x000010060c840981 */ /* 0x000168000c1e1d00 */
[----:B------:R0:W5:Y:S01]  /*0830*/  @P1 LDG.E.128 R120, desc[UR6][R14.64] ;  /* 0x000000060e781981 */ /* 0x000162000c1e1d00 */
[----:B------:R-:W1:Y:S01]  /*0840*/  @P5 LDC.64 R10, c[0x0][0x3d0] ;  /* 0x0000f400ff0a5b82 */ /* 0x000e620000000a00 */
[----:B--2---:R-:W-:-:S02]  /*0850*/  @P2 IMAD.WIDE.U32 R16, R9, 0x20, R16 ;  /* 0x0000002009102825 */ /* 0x004fc400078e0010 */
[----:B------:R0:W5:Y:S02]  /*0860*/  @P1 LDG.E.128 R116, desc[UR6][R14.64+0x10] ;  /* 0x000010060e741981 */ /* 0x000164000c1e1d00 */
[----:B------:R-:W-:Y:S02]  /*0870*/  @P2 VIADD R9, R9, 0x20 ;  /* 0x0000002009092836 */ /* 0x000fe40000000000 */
[----:B------:R0:W5:Y:S02]  /*0880*/  @P2 LDG.E.128 R104, desc[UR6][R16.64] ;  /* 0x0000000610682981 */ /* 0x000164000c1e1d00 */
[C---:B---3--:R-:W-:Y:S02]  /*0890*/  @P3 IMAD.WIDE.U32 R18, R9.reuse, 0x20, R18 ;  /* 0x0000002009123825 */ /* 0x048fe400078e0012 */
[----:B------:R0:W5:Y:S02]  /*08a0*/  @P2 LDG.E.128 R100, desc[UR6][R16.64+0x10] ;  /* 0x0000100610642981 */ /* 0x000164000c1e1d00 */
[----:B------:R-:W-:-:S02]  /*08b0*/  @P3 VIADD R9, R9, 0x20 ;  /* 0x0000002009093836 */ /* 0x000fc40000000000 */
[----:B------:R0:W5:Y:S02]  /*08c0*/  @P3 LDG.E.128 R88, desc[UR6][R18.64] ;  /* 0x0000000612583981 */ /* 0x000164000c1e1d00 */
[C---:B----4-:R-:W-:Y:S01]  /*08d0*/  @P4 IMAD.WIDE.U32 R20, R9.reuse, 0x20, R20 ;  /* 0x0000002009144825 */ /* 0x050fe200078e0014 */
[----:B------:R-:W-:Y:S01]  /*08e0*/  @P4 IADD3 R9, PT, PT, R9, 0x20, RZ ;  /* 0x0000002009094810 */ /* 0x000fe20007ffe0ff */
        /* <DEDUP_REMOVED lines=30> */
.L_x_12226:
[----:B------:R-:W-:Y:S05]  /*0ad0*/  BSYNC.RECONVERGENT B0 ;  /* 0x0000000000007941 */ /* 0x000fea0003800200 */
.L_x_12224:
[----:B------:R-:W1:Y:S02]  /*0ae0*/  LDCU UR4, c[0x0][0x384] ;  /* 0x00007080ff0477ac */ /* 0x000e640008000800 */
[----:B-1----:R-:W-:-:S13]  /*0af0*/  ISETP.GE.AND P0, PT, R6, UR4, PT ;  /* 0x0000000406007c0c */ /* 0x002fda000bf06270 */
[----:B------:R-:W-:Y:S05]  /*0b00*/  @P0 EXIT ;  /* 0x000000000000094d */ /* 0x000fea0003800000 */
[----:B------:R-:W-:Y:S01]  /*0b10*/  IMAD.HI.U32 R9, R4, -0x326172a9, RZ ;  /* 0xcd9e8d5704097827 */ /* 0x000fe200078e00ff */
[----:B------:R-:W-:Y:S01]  /*0b20*/  LOP3.LUT R36, R36, 0x3, RZ, 0xc0, !PT ;  /* 0x0000000324247812 */ /* 0x000fe200078ec0ff */
[----:B------:R-:W1:Y:S02]  /*0b30*/  LDCU UR8, c[0x0][0x404] ;  /* 0x00008080ff0877ac */ /* 0x000e640008000800 */
[C---:B0-----:R-:W-:Y:S01]  /*0b40*/  IMAD.HI.U32 R11, R7.reuse, -0x2daee0ad, RZ ;  /* 0xd2511f53070b7827 */ /* 0x041fe200078e00ff */
[----:B------:R-:W-:Y:S01]  /*0b50*/  LOP3.LUT R9, R8, R9, R144, 0x96, !PT ;  /* 0x0000000908097212 */ /* 0x000fe200078e9690 */
[----:B------:R-:W0:Y:S02]  /*0b60*/  LDCU.U8 UR9, c[0x0][0x410] ;  /* 0x00008200ff0977ac */ /* 0x000e240008000000 */
[----:B------:R-:W-:Y:S01]  /*0b70*/  IMAD R15, R7, -0x2daee0ad, RZ ;  /* 0xd2511f53070f7824 */ /* 0x000fe200078e02ff */
[----:B------:R-:W-:Y:S01]  /*0b80*/  LOP3.LUT R11, R11, R145, RZ, 0x3c, !PT ;  /* 0x000000910b0b7212 */ /* 0x000fe200078e3cff */
        /* <DEDUP_REMOVED lines=55> */
[----:B------:R-:W-:Y:S01]  /*0f00*/  IMAD.MOV.U32 R9, RZ, RZ, RZ ;  /* 0x000000ffff097224 */ /* 0x000fe200078e00ff */
[----:B------:R-:W-:Y:S01]  /*0f10*/  LOP3.LUT R2, R2, R10, R13, 0x96, !PT ;  /* 0x0000000a02027212 */ /* 0x000fe200078e960d */
[----:B------:R-:W-:Y:S02]  /*0f20*/  IMAD R0, R11, -0x326172a9, RZ ;  /* 0xcd9e8d570b007824 */ /* 0x000fe400078e02ff */
[----:B01234-:R-:W-:-:S07]  /*0f30*/  IMAD R192, R12, -0x2daee0ad, RZ ;  /* 0xd2511f530cc07824 */ /* 0x01ffce00078e02ff */
.L_x_12958:
[----:B------:R-:W0:Y:S08]  /*0f40*/  LDC.64 R186, c[0x0][0x3f0] ;  /* 0x0000fc00ffba7b82 */ /* 0x000e300000000a00 */
[----:B------:R-:W1:Y:S08]  /*0f50*/  LDC.64 R140, c[0x0][0x3f8] ;  /* 0x0000fe00ff8c7b82 */ /* 0x000e700000000a00 */
[----:B------:R-:W2:Y:S01]  /*0f60*/  LDC R175, c[0x0][0x388] ;  /* 0x0000e200ffaf7b82 */ /* 0x000ea20000000800 */
[----:B0-----:R-:W-:-:S06]  /*0f70*/  IMAD.WIDE R186, R6, 0x4, R186 ;  /* 0x0000000406ba7825 */ /* 0x001fcc00078e02ba */
[----:B------:R-:W3:Y:S01]  /*0f80*/  LDG.E R186, desc[UR6][R186.64] ;  /* 0x00000006baba7981 */ /* 0x000ee2000c1e1900 */
[----:B-1----:R-:W-:-:S05]  /*0f90*/  IMAD.WIDE R140, R6, 0x4, R140 ;  /* 0x00000004068c7825 */ /* 0x002fca00078e028c */
[----:B-----5:R0:W5:Y:S01]  /*0fa0*/  LDG.E R174, desc[UR6][R140.64] ;  /* 0x000000068cae7981 */ /* 0x020162000c1e1900 */
[----:B------:R-:W-:Y:S01]  /*0fb0*/  ISETP.GE.U32.AND P0, PT, R5, 0x20, PT ;  /* 0x000000200500780c */ /* 0x000fe20003f06070 */
[----:B------:R-:W-:Y:S01]  /*0fc0*/  BSSY.RECONVERGENT B0, `(.L_x_12227) ;  /* 0x0000705000007945 */ /* 0x000fe20003800200 */
[----:B--2---:R-:W-:-:S05]  /*0fd0*/  IMAD R142, R6, R175, RZ ;  /* 0x000000af068e7224 */ /* 0x004fca00078e02ff */
[----:B------:R-:W-:-:S04]  /*0fe0*/  SHF.R.S32.HI R143, RZ, 0x1f, R142 ;  /* 0x0000001fff8f7819 */ /* 0x000fc8000001148e */
[----:B------:R-:W-:Y:S02]  /*0ff0*/  LEA.HI R142, R143, R142, RZ, 0x3 ;  /* 0x0000008e8f8e7211 */ /* 0x000fe400078f18ff */
[----:B---3--:R-:W-:-:S13]  /*1000*/  ISETP.GE.AND P1, PT, R186, 0x1, PT ;  /* 0x00000001ba00780c */ /* 0x008fda0003f26270 */
[----:B------:R-:W1:Y:S01]  /*1010*/  @P1 S2R R179, SR_TID.X ;  /* 0x0000000000b31919 */ /* 0x000e620000002100 */
[----:B------:R-:W-:-:S04]  /*1020*/  @P1 VIADD R176, R186, 0xffffffff ;  /* 0xffffffffbab01836 */ /* 0x000fc80000000000 */
[----:B------:R-:W-:Y:S01]  /*1030*/  @P1 IMAD R177, R176, R175, RZ ;  /* 0x000000afb0b11224 */ /* 0x000fe200078e02ff */
[----:B------:R-:W-:-:S04]  /*1040*/  LEA.HI.SX32 R176, R142, R3, 0x1d ;  /* 0x000000038eb07211 */ /* 0x000fc800078feaff */
[----:B------:R-:W-:-:S04]  /*1050*/  @P1 SHF.R.S32.HI R178, RZ, 0x1f, R177 ;  /* 0x0000001fffb21819 */ /* 0x000fc800000114b1 */
[----:B------:R-:W-:Y:S01]  /*1060*/  @P1 LEA.HI R178, R178, R177, RZ, 0x3 ;  /* 0x000000b1b2b21211 */ /* 0x000fe200078f18ff */
[----:B------:R-:W-:Y:S01]  /*1070*/  HFMA2 R177, -RZ, RZ, 0, 0 ;  /* 0x00000000ffb17431 */ /* 0x000fe200000001ff */
        /* <DEDUP_REMOVED lines=8> */
.L_x_12230:
[----:B------:R-:W-:Y:S05]  /*1100*/  BSYNC.RECONVERGENT B1 ;  /* 0x0000000000017941 */ /* 0x000fea0003800200 */
.L_x_12229:
        /* <DEDUP_REMOVED lines=28> */
.L_x_12236:
        /* <DEDUP_REMOVED lines=13> */
.L_x_12238:
[----:B------:R-:W-:Y:S05]  /*13a0*/  BSYNC.RECONVERGENT B3 ;  /* 0x0000000000037941 */ /* 0x000fea0003800200 */
.L_x_12237:
        /* <DEDUP_REMOVED lines=59> */
[----:B------:R-:W-:Y:S02]  /*1760*/  IMAD.MOV.U32 R10, RZ, RZ, R192 ;  /* 0x000000ffff0a7224 */ /* 0x000fe400078e00c0 */
[----:B------:R-:W-:-:S07]  /*1770*/  IMAD.MOV.U32 R150, RZ, RZ, RZ ;  /* 0x000000ffff967224 */ /* 0x000fce00078e00ff */
.L_x_12235:
[----:B------:R-:W-:Y:S05]  /*1780*/  BSYNC.RECONVERGENT B2 ;  /* 0x0000000000027941 */ /* 0x000fea0003800200 */
.L_x_12234:
        /* <DEDUP_REMOVED lines=11> */
.L_x_12233:
[----:B------:R-:W-:Y:S05]  /*1840*/  BSYNC.RECONVERGENT B1 ;  /* 0x0000000000017941 */ /* 0x000fea0003800200 */
.L_x_12232:
        /* <DEDUP_REMOVED lines=23> */
.L_x_12243:
        /* <DEDUP_REMOVED lines=13> */
.L_x_12245:
[----:B------:R-:W-:Y:S05]  /*1a90*/  BSYNC.RECONVERGENT B3 ;  /* 0x0000000000037941 */ /* 0x000fea0003800200 */
.L_x_12244:
        /* <DEDUP_REMOVED lines=58> */
[----:B------:R-:W-:Y:S01]  /*1e40*/  IMAD.MOV.U32 R0, RZ, RZ, R150 ;  /* 0x000000ffff007224 */ /* 0x000fe200078e0096 */
[----:B------:R-:W-:Y:S01]  /*1e50*/  MOV R12, R14 ;  /* 0x0000000e000c7202 */ /* 0x000fe20000000f00 */
[----:B------:R-:W-:-:S07]  /*1e60*/  IMAD.MOV.U32 R151, RZ, RZ, RZ ;  /* 0x000000ffff977224 */ /* 0x000fce00078e00ff */
.L_x_12242:
[----:B------:R-:W-:Y:S05]  /*1e70*/  BSYNC.RECONVERGENT B2 ;  /* 0x0000000000027941 */ /* 0x000fea0003800200 */
.L_x_12241:
        /* <DEDUP_REMOVED lines=13> */
.L_x_12240:
[----:B------:R-:W-:Y:S05]  /*1f50*/  BSYNC.RECONVERGENT B1 ;  /* 0x0000000000017941 */ /* 0x000fea0003800200 */
.L_x_12239:
        /* <DEDUP_REMOVED lines=22> */
.L_x_12250:
        /* <DEDUP_REMOVED lines=13> */
.L_x_12252:
[----:B------:R-:W-:Y:S05]  /*2190*/  BSYNC.RECONVERGENT B3 ;  /* 0x0000000000037941 */ /* 0x000fea0003800200 */
.L_x_12251:
        /* <DEDUP_REMOVED lines=61> */
.L_x_12249:
[----:B------:R-:W-:Y:S05]  /*2570*/  BSYNC.RECONVERGENT B2 ;  /* 0x0000000000027941 */ /* 0x000fea0003800200 */
.L_x_12248:
        /* <DEDUP_REMOVED lines=11> */
.L_x_12247:
[----:B------:R-:W-:Y:S05]  /*2630*/  BSYNC.RECONVERGENT B1 ;  /* 0x0000000000017941 */ /* 0x000fea0003800200 */
.L_x_12246:
        /* <DEDUP_REMOVED lines=23> */
.L_x_12257:
        /* <DEDUP_REMOVED lines=13> */
.L_x_12259:
[----:B------:R-:W-:Y:S05]  /*2880*/  BSYNC.RECONVERGENT B3 ;  /* 0x0000000000037941 */ /* 0x000fea0003800200 */
.L_x_12258:
        /* <DEDUP_REMOVED lines=19> */
[----:B------:R-:W-:Y:S01]  /*29c0*/  IADD3 R17, PT, PT, R144, 0x78dde6e4, RZ ;  /* 0x78dde6e490117810 */ /* 0x000fe20007ffe0ff */
        /* <DEDUP_REMOVED lines=41> */
.L_x_12256:
[----:B------:R-:W-:Y:S05]  /*2c60*/  BSYNC.RECONVERGENT B2 ;  /* 0x0000000000027941 */ /* 0x000fea0003800200 */
.L_x_12255:
        /* <DEDUP_REMOVED lines=13> */
.L_x_12254:
[----:B------:R-:W-:Y:S05]  /*2d40*/  BSYNC.RECONVERGENT B1 ;  /* 0x0000000000017941 */ /* 0x000fea0003800200 */
.L_x_12253:
        /* <DEDUP_REMOVED lines=22> */
.L_x_12264:
        /* <DEDUP_REMOVED lines=13> */
.L_x_12266:
[----:B------:R-:W-:Y:S05]  /*2f80*/  BSYNC.RECONVERGENT B3 ;  /* 0x0000000000037941 */ /* 0x000fea0003800200 */
.L_x_12265:
[----:B------:R-:W-:Y:S01]  /*2f90*/  IMAD.WIDE.U32 R182, R4, -0x326172a9, RZ ;  /* 0xcd9e8d5704b67825 */ /* 0x000fe200078e00ff */
[----:B------:R-:W-:Y:S02]  /*2fa0*/  LOP3.LUT R150, R9, R185, R145, 0x96, !PT ;  /* 0x000000b909967212 */ /* 0x000fe400078e9691 */
[----:B------:R-:W-:Y:S01]  /*2fb0*/  MOV R18, R178 ;  /* 0x000000b200127202 */ /* 0x000fe20000000f00 */
[----:B------:R-:W-:Y:S01]  /*2fc0*/  VIADD R181, R144, 0x9e3779b9 ;  /* 0x9e3779b990b57836 */ /* 0x000fe20000000000 */
[----:B------:R-:W-:Y:S01]  /*2fd0*/  LOP3.LUT R162, R8, R183, R144, 0x96, !PT ;  /* 0x000000b708a27212 */ /* 0x000fe200078e9690 */
[----:B------:R-:W-:-:S04]  /*2fe0*/  IMAD.WIDE.U32 R150, R150, -0x326172a9, RZ ;  /* 0xcd9e8d5796967825 */ /* 0x000fc800078e00ff */
[----:B------:R-:W-:Y:S01]  /*2ff0*/  IMAD.WIDE.U32 R162, R162, -0x2daee0ad, RZ ;  /* 0xd2511f53a2a27825 */ /* 0x000fe200078e00ff */
[----:B------:R-:W-:-:S03]  /*3000*/  LOP3.LUT R182, R181, R182, R151, 0x96, !PT ;  /* 0x000000b6b5b67212 */ /* 0x000fc600078e9697 */
[----:B------:R-:W-:Y:S02]  /*3010*/  VIADD R183, R145, 0xbb67ae85 ;  /* 0xbb67ae8591b77836 */ /* 0x000fe40000000000 */
[C---:B------:R-:W-:Y:S02]  /*3020*/  VIADD R151, R144.reuse, 0x3c6ef372 ;  /* 0x3c6ef37290977836 */ /* 0x040fe40000000000 */
        /* <DEDUP_REMOVED lines=11> */
[C---:B------:R-:W-:Y:S01]  /*30e0*/  VIADD R151, R144.reuse, 0x78dde6e4 ;  /* 0x78dde6e490977836 */ /* 0x040fe20000000000 */
        /* <DEDUP_REMOVED lines=20> */
[----:B------:R-:W-:-:S04]  /*3230*/  IMAD.WIDE.U32 R162, R163, -0x326172a9, RZ ;  /* 0xcd9e8d57a3a27825 */ /* 0x000fc800078e00ff */
[----:B------:R-:W-:Y:S01]  /*3240*/  VIADD R151, R145, 0x1fd5c5a3 ;  /* 0x1fd5c5a391977836 */ /* 0x000fe20000000000 */
[----:B------:R-:W-:Y:S01]  /*3250*/  LOP3.LUT R150, R181, R184, R163, 0x96, !PT ;  /* 0x000000b8b5967212 */ /* 0x000fe200078e96a3 */
[----:B------:R-:W-:Y:S01]  /*3260*/  VIADD R163, R144, 0xf1bbcdc8 ;  /* 0xf1bbcdc890a37836 */ /* 0x000fe20000000000 */
[----:B------:R-:W-:Y:S02]  /*3270*/  IADD3 R181, PT, PT, R145, -0x24c28bd8, RZ ;  /* 0xdb3d742891b57810 */ /* 0x000fe40007ffe0ff */
        /* <DEDUP_REMOVED lines=12> */
[----:B------:R-:W-:Y:S02]  /*3340*/  IMAD.MOV.U32 R0, RZ, RZ, R184 ;  /* 0x000000ffff007224 */ /* 0x000fe400078e00b8 */
[----:B------:R-:W-:-:S07]  /*3350*/  IMAD.MOV.U32 R162, RZ, RZ, RZ ;  /* 0x000000ffffa27224 */ /* 0x000fce00078e00ff */
.L_x_12263:
[----:B------:R-:W-:Y:S05]  /*3360*/  BSYNC.RECONVERGENT B2 ;  /* 0x0000000000027941 */ /* 0x000fea0003800200 */
.L_x_12262:
        /* <DEDUP_REMOVED lines=11> */
.L_x_12261:
[----:B------:R-:W-:Y:S05]  /*3420*/  BSYNC.RECONVERGENT B1 ;  /* 0x0000000000017941 */ /* 0x000fea0003800200 */
.L_x_12260:
        /* <DEDUP_REMOVED lines=23> */
.L_x_12271:
        /* <DEDUP_REMOVED lines=13> */
.L_x_12273:
[----:B------:R-:W-:Y:S05]  /*3670*/  BSYNC.RECONVERGENT B3 ;  /* 0x0000000000037941 */ /* 0x000fea0003800200 */
.L_x_12272:
        /* <DEDUP_REMOVED lines=53> */
[----:B------:R-:W-:Y:S02]  /*39d0*/  VIADD R19, R144, 0x8ff34781 ;  /* 0x8ff3478190137836 */ /* 0x000fe40000000000 */
[----:B------:R-:W-:Y:S01]  /*39e0*/  IMAD.WIDE.U32 R184, R184, -0x326172a9, RZ ;  /* 0xcd9e8d57b8b87825 */ /* 0x000fe200078e00ff */
[----:B------:R-:W-:-:S03]  /*39f0*/  LOP3.LUT R34, R151, R182, R163, 0x96, !PT ;  /* 0x000000b697227212 */ /* 0x000fc600078e96a3 */
[----:B------:R-:W-:Y:S02]  /*3a00*/  HFMA2 R163, -RZ, RZ, 0, 0 ;  /* 0x00000000ffa37431 */ /* 0x000fe400000001ff */
[----:B------:R-:W-:Y:S01]  /*3a10*/  IMAD.MOV.U32 R178, RZ, RZ, R162 ;  /* 0x000000ffffb27224 */ /* 0x000fe200078e00a2 */
[----:B------:R-:W-:Y:S01]  /*3a20*/  LOP3.LUT R2, R19, R188, R185, 0x96, !PT ;  /* 0x000000bc13027212 */ /* 0x000fe200078e96b9 */
[----:B------:R-:W-:Y:S01]  /*3a30*/  IMAD.MOV.U32 R19, RZ, RZ, R36 ;  /* 0x000000ffff137224 */ /* 0x000fe200078e0024 */
[----:B------:R-:W-:-:S07]  /*3a40*/  MOV R0, R184 ;  /* 0x000000b800007202 */ /* 0x000fce0000000f00 */
.L_x_12270:
[----:B------:R-:W-:Y:S05]  /*3a50*/  BSYNC.RECONVERGENT B2 ;  /* 0x0000000000027941 */ /* 0x000fea0003800200 */
.L_x_12269:
        /* <DEDUP_REMOVED lines=13> */
.L_x_12268:
[----:B------:R-:W-:Y:S05]  /*3b30*/  BSYNC.RECONVERGENT B1 ;  /* 0x0000000000017941 */ /* 0x000fea0003800200 */
.L_x_12267:
        /* <DEDUP_REMOVED lines=22> */
.L_x_12278:
        /* <DEDUP_REMOVED lines=13> */
.L_x_12280:
[----:B------:R-:W-:Y:S05]  /*3d70*/  BSYNC.RECONVERGENT B3 ;  /* 0x0000000000037941 */ /* 0x000fea0003800200 */
.L_x_12279:
        /* <DEDUP_REMOVED lines=61> */
.L_x_12277:
[----:B------:R-:W-:Y:S05]  /*4150*/  BSYNC.RECONVERGENT B2 ;  /* 0x0000000000027941 */ /* 0x000fea0003800200 */
.L_x_12276:
        /* <DEDUP_REMOVED lines=11> */
.L_x_12275:
[----:B------:R-:W-:Y:S05]  /*4210*/  BSYNC.RECONVERGENT B1 ;  /* 0x0000000000017941 */ /* 0x000fea0003800200 */
.L_x_12274:
        /* <DEDUP_REMOVED lines=23> */
.L_x_12285:
        /* <DEDUP_REMOVED lines=13> */
.L_x_12287:
[----:B------:R-:W-:Y:S05]  /*4460*/  BSYNC.RECONVERGENT B3 ;  /* 0x0000000000037941 */ /* 0x000fea0003800200 */
.L_x_12286:
        /* <DEDUP_REMOVED lines=8> */
[----:B------:R-:W-:-:S03]  /*44f0*/  IMAD.MOV.U32 R36, RZ, RZ, RZ ;  /* 0x000000ffff247224 */ /* 0x000fc600078e00ff */
[----:B------:R-:W-:Y:S01]  /*4500*/  LOP3.LUT R35, R35, R188, R183, 0x96, !PT ;  /* 0x000000bc23237212 */ /* 0x000fe200078e96b7 */
[----:B------:R-:W-:Y:S01]  /*4510*/  IMAD.WIDE.U32 R188, R163, -0x326172a9, RZ ;  /* 0xcd9e8d57a3bc7825 */ /* 0x000fe200078e00ff */
[----:B------:R-:W-:-:S03]  /*4520*/  IADD3 R183, PT, PT, R145, 0x76cf5d0a, RZ ;  /* 0x76cf5d0a91b77810 */ /* 0x000fc60007ffe0ff */
        /* <DEDUP_REMOVED lines=24> */
[----:B------:R-:W-:-:S03]  /*46b0*/  IADD3 R163, PT, PT, R144, -0x4ab325aa, RZ ;  /* 0xb54cda5690a37810 */ /* 0x000fc60007ffe0ff */
[----:B------:R-:W-:Y:S01]  /*46c0*/  IMAD.WIDE.U32 R34, R35, -0x2daee0ad, RZ ;  /* 0xd2511f5323227825 */ /* 0x000fe200078e00ff */
[----:B------:R-:W-:-:S04]  /*46d0*/  LOP3.LUT R163, R163, R182, R189, 0x96, !PT ;  /* 0x000000b6a3a37212 */ /* 0x000fc800078e96bd */
[----:B------:R-:W-:Y:S01]  /*46e0*/  LOP3.LUT R183, R183, R184, R35, 0x96, !PT ;  /* 0x000000b8b7b77212 */ /* 0x000fe200078e9623 */
[----:B------:R-:W-:-:S04]  /*46f0*/  IMAD.WIDE.U32 R184, R163, -0x2daee0ad, RZ ;  /* 0xd2511f53a3b87825 */ /* 0x000fc800078e00ff */
[----:B------:R-:W-:-:S04]  /*4700*/  IMAD.WIDE.U32 R182, R183, -0x326172a9, RZ ;  /* 0xcd9e8d57b7b67825 */ /* 0x000fc800078e00ff */
[----:B------:R-:W-:Y:S02]  /*4710*/  VIADD R35, R144, 0x5384540f ;  /* 0x5384540f90237836 */ /* 0x000fe40000000000 */
[----:B------:R-:W-:-:S03]  /*4720*/  VIADD R163, R145, 0x1fd5c5a3 ;  /* 0x1fd5c5a391a37836 */ /* 0x000fc60000000000 */
[----:B------:R-:W-:Y:S02]  /*4730*/  LOP3.LUT R35, R35, R188, R183, 0x96, !PT ;  /* 0x000000bc23237212 */ /* 0x000fe400078e96b7 */
[----:B------:R-:W-:Y:S02]  /*4740*/  LOP3.LUT R163, R163, R34, R185, 0x96, !PT ;  /* 0x00000022a3a37212 */ /* 0x000fe400078e96b9 */
[----:B------:R-:W-:Y:S01]  /*4750*/  IADD3 R183, PT, PT, R145, -0x24c28bd8, RZ ;  /* 0xdb3d742891b77810 */ /* 0x000fe20007ffe0ff */
        /* <DEDUP_REMOVED lines=14> */
.L_x_12284:
[----:B------:R-:W-:Y:S05]  /*4840*/  BSYNC.RECONVERGENT B2 ;  /* 0x0000000000027941 */ /* 0x000fea0003800200 */
.L_x_12283:
        /* <DEDUP_REMOVED lines=13> */
.L_x_12282:
[----:B------:R-:W-:Y:S05]  /*4920*/  BSYNC.RECONVERGENT B1 ;  /* 0x0000000000017941 */ /* 0x000fea0003800200 */
.L_x_12281:
[----:B------:R-:W-:Y:S02]  /*4930*/  F2FP.BF16.F32.PACK_AB R143, RZ, R163 ;  /* 0x000000a3ff8f723e */ /* 0x000fe400000010ff */
[----:B------:R-:W-:Y:S02]  /*4940*/  PRMT R142, R181, 0x5410, R142 ;  /* 0x00005410b58e7816 */ /* 0x000fe4000000008e */
[----:B------:R-:W-:Y:S02]  /*4950*/  PRMT R141, R180, 0x5410, R141 ;  /* 0x00005410b48d7816 */ /* 0x000fe4000000008d */
[----:B------:R-:W-:Y:S02]  /*4960*/  PRMT R140, R179, 0x5410, R140 ;  /* 0x00005410b38c7816 */ /* 0x000fe4000000008c */
[----:B------:R-:W-:Y:S01]  /*4970*/  PRMT R143, R187, 0x5410, R143 ;  /* 0x00005410bb8f7816 */ /* 0x000fe2000000008f */
[----:B------:R-:W-:Y:S06]  /*4980*/  BRA `(.L_x_12288) ;  /* 0x00000034002c7947 */ /* 0x000fec0003800000 */
.L_x_12231:
        /* <DEDUP_REMOVED lines=21> */
.L_x_12293:
        /* <DEDUP_REMOVED lines=13> */
.L_x_12295:
[----:B------:R-:W-:Y:S05]  /*4bb0*/  BSYNC.RECONVERGENT B3 ;  /* 0x0000000000037941 */ /* 0x000fea0003800200 */
.L_x_12294:
[----:B------:R-:W-:Y:S01]  /*4bc0*/  IMAD.WIDE.U32 R140, R4, -0x326172a9, RZ ;  /* 0xcd9e8d57048c7825 */ /* 0x000fe200078e00ff */
[----:B------:R-:W-:Y:S02]  /*4bd0*/  LOP3.LUT R150, R9, R11, R145, 0x96, !PT ;  /* 0x0000000b09967212 */ /* 0x000fe400078e9691 */
[----:B------:R-:W-:Y:S01]  /*4be0*/  IADD3 R11, PT, PT, R144, -0x61c88647, RZ ;  /* 0x9e3779b9900b7810 */ /* 0x000fe20007ffe0ff */
[----:B------:R-:W-:Y:S01]  /*4bf0*/  IMAD.MOV.U32 R14, RZ, RZ, RZ ;  /* 0x000000ffff0e7224 */ /* 0x000fe200078e00ff */
        /* <DEDUP_REMOVED lines=35> */
[----:B------:R-:W-:Y:S02]  /*4e30*/  IADD3 R11, PT, PT, R144, 0x5384540f, RZ ;  /* 0x5384540f900b7810 */ /* 0x000fe40007ffe0ff */
        /* <DEDUP_REMOVED lines=17> */
[----:B------:R-:W-:Y:S02]  /*4f50*/  MOV R0, R142 ;  /* 0x0000008e00007202 */ /* 0x000fe40000000f00 */
[----:B------:R-:W-:Y:S01]  /*4f60*/  LOP3.LUT R34, R141, R10, R179, 0x96, !PT ;  /* 0x0000000a8d227212 */ /* 0x000fe200078e96b3 */
[----:B------:R-:W-:-:S07]  /*4f70*/  IMAD.MOV.U32 R10, RZ, RZ, R192 ;  /* 0x000000ffff0a7224 */ /* 0x000fce00078e00c0 */
.L_x_12292:
[----:B------:R-:W-:Y:S05]  /*4f80*/  BSYNC.RECONVERGENT B2 ;  /* 0x0000000000027941 */ /* 0x000fea0003800200 */
.L_x_12291:
        /* <DEDUP_REMOVED lines=9> */
.L_x_12290:
[----:B------:R-:W-:Y:S05]  /*5020*/  BSYNC.RECONVERGENT B1 ;  /* 0x0000000000017941 */ /* 0x000fea0003800200 */
.L_x_12289:
        /* <DEDUP_REMOVED lines=18> */
.L_x_12300:
        /* <DEDUP_REMOVED lines=13> */
.L_x_12302:
[----:B------:R-:W-:Y:S05]  /*5220*/  BSYNC.RECONVERGENT B3 ;  /* 0x0000000000037941 */ /* 0x000fea0003800200 */
.L_x_12301:
        /* <DEDUP_REMOVED lines=58> */
[----:B------:R-:W-:Y:S01]  /*55d0*/  MOV R13, R178 ;  /* 0x000000b2000d7202 */ /* 0x000fe20000000f00 */
[----:B------:R-:W-:Y:S01]  /*55e0*/  IMAD.MOV.U32 R178, RZ, RZ, R12 ;  /* 0x000000ffffb27224 */ /* 0x000fe200078e000c */
[----:B------:R-:W-:-:S07]  /*55f0*/  LOP3.LUT R2, R141, R150, R163, 0x96, !PT ;  /* 0x000000968d027212 */ /* 0x000fce00078e96a3 */
.L_x_12299:
[----:B------:R-:W-:Y:S05]  /*5600*/  BSYNC.RECONVERGENT B2 ;  /* 0x0000000000027941 */ /* 0x000fea0003800200 */
.L_x_12298:
[----:B------:R-:W-:Y:S01]  /*5610*/  HFMA2 R141, -RZ, RZ, 0.1171875, 0 ;  /* 0x2f800000ff8d7431 */ /* 0x000fe200000001ff */
[----:B------:R-:W-:Y:S02]  /*5620*/  I2FP.F32.U32 R12, R13 ;  /* 0x0000000d000c7245 */ /* 0x000fe40000201000 */
[----:B-----5:R-:W-:-:S05]  /*5630*/  PRMT R13, R40, 0x7632, R13 ;  /* 0x00007632280d7816 */ /* 0x020fca000000000d */
[----:B------:R-:W-:Y:S02]  /*5640*/  IMAD.U32 R13, R13, 0x10000, RZ ;  /* 0x000100000d0d7824 */ /* 0x000fe400078e00ff */
[----:B------:R-:W-:Y:S02]  /*5650*/  FFMA.FTZ R12, R12, R141, 1.1641532182693481445e-10 ;  /* 0x2f0000000c0c7423 */ /* 0x000fe4000001008d */
[----:B------:R-:W-:-:S03]  /*5660*/  FMUL.FTZ R13, R13, UR11 ;  /* 0x0000000b0d0d7c20 */ /* 0x000fc60008410000 */
[----:B------:R-:W-:Y:S01]  /*5670*/  FSETP.GTU.FTZ.AND P2, PT, R12, UR8, PT ;  /* 0x000000080c007c0b */ /* 0x000fe2000bf5c000 */
[----:B------:R-:W-:-:S03]  /*5680*/  FMUL.FTZ R12, R13, UR10 ;  /* 0x0000000a0d0c7c20 */ /* 0x000fc60008410000 */
[----:B------:R-:W-:Y:S02]  /*5690*/  SEL R13, RZ, 0x1, P2 ;  /* 0x00000001ff0d7807 */ /* 0x000fe40001000000 */
[----:B------:R-:W-:-:S07]  /*56a0*/  FSEL R12, R12, RZ, !P2 ;  /* 0x000000ff0c0c7208 */ /* 0x000fce0005000000 */
.L_x_12297:
[----:B------:R-:W-:Y:S05]  /*56b0*/  BSYNC.RECONVERGENT B1 ;  /* 0x0000000000017941 */ /* 0x000fea0003800200 */
.L_x_12296:
        /* <DEDUP_REMOVED lines=18> */
.L_x_12307:
        /* <DEDUP_REMOVED lines=13> */
.L_x_12309:
[----:B------:R-:W-:Y:S05]  /*58b0*/  BSYNC.RECONVERGENT B3 ;  /* 0x0000000000037941 */ /* 0x000fea0003800200 */
.L_x_12308:
        /* <DEDUP_REMOVED lines=61> */
.L_x_12306:
[----:B------:R-:W-:Y:S05]  /*5c90*/  BSYNC.RECONVERGENT B2 ;  /* 0x0000000000027941 */ /* 0x000fea0003800200 */
.L_x_12305:
        /* <DEDUP_REMOVED lines=9> */
.L_x_12304:
[----:B------:R-:W-:Y:S05]  /*5d30*/  BSYNC.RECONVERGENT B1 ;  /* 0x0000000000017941 */ /* 0x000fea0003800200 */
.L_x_12303:
        /* <DEDUP_REMOVED lines=18> */
.L_x_12314:
        /* <DEDUP_REMOVED lines=13> */
.L_x_12316:
[----:B------:R-:W-:Y:S05]  /*5f30*/  BSYNC.RECONVERGENT B3 ;  /* 0x0000000000037941 */ /* 0x000fea0003800200 */
.L_x_12315:
        /* <DEDUP_REMOVED lines=61> */
.L_x_12313:
[----:B------:R-:W-:Y:S05]  /*6310*/  BSYNC.RECONVERGENT B2 ;  /* 0x0000000000027941 */ /* 0x000fea0003800200 */
.L_x_12312:
        /* <DEDUP_REMOVED lines=10> */
.L_x_12311:
[----:B------:R-:W-:Y:S05]  /*63c0*/  BSYNC.RECONVERGENT B1 ;  /* 0x0000000000017941 */ /* 0x000fea0003800200 */
.L_x_12310:
        /* <DEDUP_REMOVED lines=18> */
.L_x_12321:
        /* <DEDUP_REMOVED lines=13> */
.L_x_12323:
[----:B------:R-:W-:Y:S05]  /*65c0*/  BSYNC.RECONVERGENT B3 ;  /* 0x0000000000037941 */ /* 0x000fea0003800200 */
.L_x_12322:
        /* <DEDUP_REMOVED lines=15> */
[----:B------:R-:W-:Y:S01]  /*66c0*/  IMAD.MOV.U32 R36, RZ, RZ, RZ ;  /* 0x000000ffff247224 */ /* 0x000fe200078e00ff */
        /* <DEDUP_REMOVED lines=42> */
[----:B------:R-:W-:Y:S02]  /*6970*/  IMAD.MOV.U32 R0, RZ, RZ, R182 ;  /* 0x000000ffff007224 */ /* 0x000fe400078e00b6 */
[----:B------:R-:W-:Y:S01]  /*6980*/  IMAD.MOV.U32 R178, RZ, RZ, R162 ;  /* 0x000000ffffb27224 */ /* 0x000fe200078e00a2 */
[----:B------:R-:W-:-:S07]  /*6990*/  LOP3.LUT R34, R181, R150, R163, 0x96, !PT ;  /* 0x00000096b5227212 */ /* 0x000fce00078e96a3 */
.L_x_12320:
[----:B------:R-:W-:Y:S05]  /*69a0*/  BSYNC.RECONVERGENT B2 ;  /* 0x0000000000027941 */ /* 0x000fea0003800200 */
.L_x_12319:
        /* <DEDUP_REMOVED lines=9> */
.L_x_12318:
[----:B------:R-:W-:Y:S05]  /*6a40*/  BSYNC.RECONVERGENT B1 ;  /* 0x0000000000017941 */ /* 0x000fea0003800200 */
.L_x_12317:
        /* <DEDUP_REMOVED lines=18> */
.L_x_12328:
        /* <DEDUP_REMOVED lines=13> */
.L_x_12330:
[----:B------:R-:W-:Y:S05]  /*6c40*/  BSYNC.RECONVERGENT B3 ;  /* 0x0000000000037941 */ /* 0x000fea0003800200 */
.L_x_12329:
        /* <DEDUP_REMOVED lines=49> */
[----:B------:R-:W-:Y:S02]  /*6f60*/  VIADD R19, R144, 0xf1bbcdc8 ;  /* 0xf1bbcdc890137836 */ /* 0x000fe40000000000 */
[----:B------:R-:W-:Y:S02]  /*6f70*/  VIADD R151, R145, 0x96a522ad ;  /* 0x96a522ad91977836 */ /* 0x000fe40000000000 */
[----:B------:R-:W-:Y:S01]  /*6f80*/  IMAD.WIDE.U32 R182, R182, -0x326172a9, RZ ;  /* 0xcd9e8d57b6b67825 */ /* 0x000fe200078e00ff */
[----:B------:R-:W-:Y:S02]  /*6f90*/  LOP3.LUT R162, R19, R162, R185, 0x96, !PT ;  /* 0x000000a213a27212 */ /* 0x000fe400078e96b9 */
[----:B------:R-:W-:Y:S01]  /*6fa0*/  IADD3 R19, PT, PT, R144, -0x700cb87f, RZ ;  /* 0x8ff3478190137810 */ /* 0x000fe20007ffe0ff */
[----:B------:R-:W-:Y:S02]  /*6fb0*/  IMAD.MOV.U32 R0, RZ, RZ, R182 ;  /* 0x000000ffff007224 */ /* 0x000fe400078e00b6 */
[----:B------:R-:W-:Y:S01]  /*6fc0*/  IMAD.WIDE.U32 R162, R162, -0x2daee0ad, RZ ;  /* 0xd2511f53a2a27825 */ /* 0x000fe200078e00ff */
[----:B------:R-:W-:-:S02]  /*6fd0*/  LOP3.LUT R2, R19, R184, R183, 0x96, !PT ;  /* 0x000000b813027212 */ /* 0x000fc400078e96b7 */
[----:B------:R-:W-:Y:S01]  /*6fe0*/  MOV R19, R178 ;  /* 0x000000b200137202 */ /* 0x000fe20000000f00 */
[----:B------:R-:W-:Y:S01]  /*6ff0*/  IMAD.MOV.U32 R178, RZ, RZ, R162 ;  /* 0x000000ffffb27224 */ /* 0x000fe200078e00a2 */
[----:B------:R-:W-:Y:S01]  /*7000*/  LOP3.LUT R34, R151, R180, R163, 0x96, !PT ;  /* 0x000000b497227212 */ /* 0x000fe200078e96a3 */
[----:B------:R-:W-:-:S07]  /*7010*/  IMAD.MOV.U32 R163, RZ, RZ, RZ ;  /* 0x000000ffffa37224 */ /* 0x000fce00078e00ff */
.L_x_12327:
[----:B------:R-:W-:Y:S05]  /*7020*/  BSYNC.RECONVERGENT B2 ;  /* 0x0000000000027941 */ /* 0x000fea0003800200 */
.L_x_12326:
        /* <DEDUP_REMOVED lines=10> */
.L_x_12325:
[----:B------:R-:W-:Y:S05]  /*70d0*/  BSYNC.RECONVERGENT B1 ;  /* 0x0000000000017941 */ /* 0x000fea0003800200 */
.L_x_12324:
        /* <DEDUP_REMOVED lines=18> */
.L_x_12335:
        /* <DEDUP_REMOVED lines=13> */
.L_x_12337:
[----:B------:R-:W-:Y:S05]  /*72d0*/  BSYNC.RECONVERGENT B3 ;  /* 0x0000000000037941 */ /* 0x000fea0003800200 */
.L_x_12336:
        /* <DEDUP_REMOVED lines=61> */
.L_x_12334:
[----:B------:R-:W-:Y:S05]  /*76b0*/  BSYNC.RECONVERGENT B2 ;  /* 0x0000000000027941 */ /* 0x000fea0003800200 */
.L_x_12333:
        /* <DEDUP_REMOVED lines=9> */
.L_x_12332:
[----:B------:R-:W-:Y:S05]  /*7750*/  BSYNC.RECONVERGENT B1 ;  /* 0x0000000000017941 */ /* 0x000fea0003800200 */
.L_x_12331:
        /* <DEDUP_REMOVED lines=18> */
.L_x_12342:
        /* <DEDUP_REMOVED lines=13> */
.L_x_12344:
[----:B------:R-:W-:Y:S05]  /*7950*/  BSYNC.RECONVERGENT B3 ;  /* 0x0000000000037941 */ /* 0x000fea0003800200 */
.L_x_12343:
        /* <DEDUP_REMOVED lines=56> */
[----:B------:R-:W-:Y:S01]  /*7ce0*/  IMAD.MOV.U32 R0, RZ, RZ, R182 ;  /* 0x000000ffff007224 */ /* 0x000fe200078e00b6 */
[----:B------:R-:W-:Y:S01]  /*7cf0*/  MOV R35, R178 ;  /* 0x000000b200237202 */ /* 0x000fe20000000f00 */
[----:B------:R-:W-:-:S04]  /*7d00*/  IMAD.WIDE.U32 R180, R180, -0x2daee0ad, RZ ;  /* 0xd2511f53b4b47825 */ /* 0x000fc800078e00ff */
[----:B------:R-:W-:Y:S01]  /*7d10*/  IMAD.MOV.U32 R178, RZ, RZ, R180 ;  /* 0x000000ffffb27224 */ /* 0x000fe200078e00b4 */
[----:B------:R-:W-:-:S07]  /*7d20*/  LOP3.LUT R34, R163, R34, R181, 0x96, !PT ;  /* 0x00000022a3227212 */ /* 0x000fce00078e96b5 */
.L_x_12341:
[----:B------:R-:W-:Y:S05]  /*7d30*/  BSYNC.RECONVERGENT B2 ;  /* 0x0000000000027941 */ /* 0x000fea0003800200 */
.L_x_12340:
        /* <DEDUP_REMOVED lines=10> */
.L_x_12339:
[----:B------:R-:W-:Y:S05]  /*7de0*/  BSYNC.RECONVERGENT B1 ;  /* 0x0000000000017941 */ /* 0x000fea0003800200 */
.L_x_12338:
[----:B------:R-:W-:Y:S02]  /*7df0*/  F2FP.BF16.F32.PACK_AB R180, RZ, R163 ;  /* 0x000000a3ffb4723e */ /* 0x000fe400000010ff */
[----:B------:R-:W-:Y:S02]  /*7e00*/  PRMT R140, R140, 0x5410, R143 ;  /* 0x000054108c8c7816 */ /* 0x000fe4000000008f */
[----:B------:R-:W-:Y:S02]  /*7e10*/  PRMT R142, R142, 0x5410, R187 ;  /* 0x000054108e8e7816 */ /* 0x000fe400000000bb */
[----:B------:R-:W-:Y:S02]  /*7e20*/  PRMT R141, R179, 0x5410, R141 ;  /* 0x00005410b38d7816 */ /* 0x000fe4000000008d */
[----:B------:R-:W-:-:S07]  /*7e30*/  PRMT R143, R188, 0x5410, R180 ;  /* 0x00005410bc8f7816 */ /* 0x000fce00000000b4 */
.L_x_12288:
        /* <DEDUP_REMOVED lines=26> */
.L_x_12346:
[----:B------:R-:W-:Y:S05]  /*7fe0*/  BSYNC.RECONVERGENT B1 ;  /* 0x0000000000017941 */ /* 0x000fea0003800200 */
.L_x_12345:
[----:B------:R-:W-:Y:S02]  /*7ff0*/  VIADD R176, R176, 0x20 ;  /* 0x00000020b0b07836 */ /* 0x000fe40000000000 */
[----:B------:R-:W-:-:S07]  /*8000*/  VIADD R177, R177, 0x20 ;  /* 0x00000020b1b17836 */ /* 0x000fce0000000000 */
.L_x_12228:
[----:B------:R-:W-:Y:S05]  /*8010*/  BSYNC.RECONVERGENT B0 ;  /* 0x0000000000007941 */ /* 0x000fea0003800200 */
.L_x_12227:
[----:B------:R-:W-:Y:S01]  /*8020*/  ISETP.GE.U32.AND P2, PT, R5, 0x40, PT ;  /* 0x000000400500780c */ /* 0x000fe20003f46070 */
[----:B------:R-:W-:Y:S03]  /*8030*/  BSSY.RECONVERGENT B0, `(.L_x_12347) ;  /* 0x00006f8000007945 */ /* 0x000fe60003800200 */
[----:B------:R-:W-:-:S09]  /*8040*/  P2R R178, PR, RZ, 0x4 ;  /* 0x00000004ffb27803 */ /* 0x000fd20000000000 */
[----:B------:R-:W-:Y:S05]  /*8050*/  @!P2 BRA `(.L_x_12348) ;  /* 0x0000006c00d4a947 */ /* 0x000fea0003800000 */
[----:B------:R-:W-:Y:S04]  /*8060*/  BSSY.RECONVERGENT B1, `(.L_x_12349) ;  /* 0x0000005000017945 */ /* 0x000fe80003800200 */
[----:B------:R-:W-:Y:S05]  /*8070*/  @!P1 BRA `(.L_x_12350) ;  /* 0x00000000000c9947 */ /* 0x000fea0003800000 */
[----:B------:R-:W2:Y:S02]  /*8080*/  LDC.64 R22, c[0x0][0x390] ;  /* 0x0000e400ff167b82 */ /* 0x000ea40000000a00 */
[----:B--2---:R-:W-:-:S05]  /*8090*/  IMAD.WIDE.U32 R22, R177, 0x10, R22 ;  /* 0x00000010b1167825 */ /* 0x004fca00078e0016 */
[----:B-----5:R2:W5:Y:S02]  /*80a0*/  LDG.E.128 R40, desc[UR6][R22.64] ;  /* 0x0000000616287981 */ /* 0x020564000c1e1d00 */
.L_x_12350:
[----:B------:R-:W-:Y:S05]  /*80b0*/  BSYNC.RECONVERGENT B1 ;  /* 0x0000000000017941 */ /* 0x000fea0003800200 */
.L_x_12349:
[----:B------:R-:W-:-:S04]  /*80c0*/  UISETP.NE.U32.AND UP0, UPT, UR4, URZ, UPT ;  /* 0x000000ff0400728c */ /* 0x000fc8000bf05070 */
[----:B------:R-:W-:-:S09]  /*80d0*/  UISETP.NE.AND.EX UP0, UPT, UR5, URZ, UPT, UP0 ;  /* 0x000000ff0500728c */ /* 0x000fd2000bf05300 */
[----:B------:R-:W-:Y:S05]  /*80e0*/  BRA.U !UP0, `(.L_x_12351) ;  /* 0x0000003908107547 */ /* 0x000fea000b800000 */
[----:B--2---:R-:W2:Y:S02]  /*80f0*/  LDC.64 R22, c[0x0][0x3a0] ;  /* 0x0000e800ff167b82 */ /* 0x004ea40000000a00 */
[----:B--2---:R-:W-:-:S05]  /*8100*/  IMAD.WIDE.U32 R22, R176, 0x10, R22 ;  /* 0x00000010b0167825 */ /* 0x004fca00078e0016 */
[----:B01----:R-:W2:Y:S01]  /*8110*/  LDG.E.128 R140, desc[UR6][R22.64] ;  /* 0x00000006168c7981 */ /* 0x003ea2000c1e1d00 */
        /* <DEDUP_REMOVED lines=22> */
.L_x_12356:
        /* <DEDUP_REMOVED lines=13> */
.L_x_12358:
[----:B------:R-:W-:Y:S05]  /*8350*/  BSYNC.RECONVERGENT B3 ;  /* 0x0000000000037941 */ /* 0x000fea0003800200 */
.L_x_12357:
        /* <DEDUP_REMOVED lines=58> */
[----:B------:R-:W-:Y:S01]  /*8700*/  IMAD.MOV.U32 R24, RZ, RZ, R22 ;  /* 0x000000ffff187224 */ /* 0x000fe200078e0016 */
[----:B------:R-:W-:Y:S01]  /*8710*/  MOV R11, R192 ;  /* 0x000000c0000b7202 */ /* 0x000fe20000000f00 */
[----:B------:R-:W-:-:S07]  /*8720*/  IMAD.MOV.U32 R152, RZ, RZ, RZ ;  /* 0x000000ffff987224 */ /* 0x000fce00078e00ff */
.L_x_12355:
[----:B------:R-:W-:Y:S05]  /*8730*/  BSYNC.RECONVERGENT B2 ;  /* 0x0000000000027941 */ /* 0x000fea0003800200 */
.L_x_12354:
        /* <DEDUP_REMOVED lines=11> */
.L_x_12353:
[----:B------:R-:W-:Y:S05]  /*87f0*/  BSYNC.RECONVERGENT B1 ;  /* 0x0000000000017941 */ /* 0x000fea0003800200 */
.L_x_12352:
        /* <DEDUP_REMOVED lines=23> */
.L_x_12363:
        /* <DEDUP_REMOVED lines=13> */
.L_x_12365:
[----:B------:R-:W-:Y:S05]  /*8a40*/  BSYNC.RECONVERGENT B3 ;  /* 0x0000000000037941 */ /* 0x000fea0003800200 */
.L_x_12364:
        /* <DEDUP_REMOVED lines=56> */
[----:B------:R-:W-:Y:S01]  /*8dd0*/  HFMA2 R153, -RZ, RZ, 0, 0 ;  /* 0x00000000ff997431 */ /* 0x000fe200000001ff */
[----:B------:R-:W-:Y:S01]  /*8de0*/  MOV R0, R152 ;  /* 0x0000009800007202 */ /* 0x000fe20000000f00 */
[----:B------:R-:W-:Y:S01]  /*8df0*/  IMAD.MOV.U32 R36, RZ, RZ, R22 ;  /* 0x000000ffff247224 */ /* 0x000fe200078e0016 */
[----:B------:R-:W-:Y:S01]  /*8e00*/  LOP3.LUT R34, R165, R164, R23, 0x96, !PT ;  /* 0x000000a4a5227212 */ /* 0x000fe200078e9617 */
[----:B------:R-:W-:-:S07]  /*8e10*/  IMAD.MOV.U32 R13, RZ, RZ, R24 ;  /* 0x000000ffff0d7224 */ /* 0x000fce00078e0018 */
.L_x_12362:
[----:B------:R-:W-:Y:S05]  /*8e20*/  BSYNC.RECONVERGENT B2 ;  /* 0x0000000000027941 */ /* 0x000fea0003800200 */
.L_x_12361:
        /* <DEDUP_REMOVED lines=13> */
.L_x_12360:
[----:B------:R-:W-:Y:S05]  /*8f00*/  BSYNC.RECONVERGENT B1 ;  /* 0x0000000000017941 */ /* 0x000fea0003800200 */
.L_x_12359:
        /* <DEDUP_REMOVED lines=22> */
.L_x_12370:
        /* <DEDUP_REMOVED lines=13> */
.L_x_12372:
[----:B------:R-:W-:Y:S05]  /*9140*/  BSYNC.RECONVERGENT B3 ;  /* 0x0000000000037941 */ /* 0x000fea0003800200 */
.L_x_12371:
        /* <DEDUP_REMOVED lines=40> */
[----:B------:R-:W-:-:S04]  /*93d0*/  VIADD R23, R144, 0x5384540f ;  /* 0x5384540f90177836 */ /* 0x000fc80000000000 */
[----:B------:R-:W-:Y:S01]  /*93e0*/  IMAD.WIDE.U32 R184, R15, -0x2daee0ad, RZ ;  /* 0xd2511f530fb87825 */ /* 0x000fe200078e00ff */
[----:B------:R-:W-:Y:S02]  /*93f0*/  IADD3 R15, PT, PT, R145, 0x1fd5c5a3, RZ ;  /* 0x1fd5c5a3910f7810 */ /* 0x000fe40007ffe0ff */
[----:B------:R-:W-:Y:S02]  /*9400*/  LOP3.LUT R23, R23, R182, R165, 0x96, !PT ;  /* 0x000000b617177212 */ /* 0x000fe400078e96a5 */
[----:B------:R-:W-:Y:S01]  /*9410*/  LOP3.LUT R180, R15, R180, R185, 0x96, !PT ;  /* 0x000000b40fb47212 */ /* 0x000fe200078e96b9 */
[----:B------:R-:W-:Y:S02]  /*9420*/  VIADD R15, R144, 0xf1bbcdc8 ;  /* 0xf1bbcdc8900f7836 */ /* 0x000fe40000000000 */
        /* <DEDUP_REMOVED lines=8> */
[----:B------:R-:W-:-:S03]  /*94b0*/  LOP3.LUT R2, R15, R180, R183, 0x96, !PT ;  /* 0x000000b40f027212 */ /* 0x000fc600078e96b7 */
[----:B------:R-:W-:Y:S01]  /*94c0*/  VIADD R23, R145, 0x96a522ad ;  /* 0x96a522ad91177836 */ /* 0x000fe20000000000 */
[----:B------:R-:W-:Y:S01]  /*94d0*/  MOV R188, R164 ;  /* 0x000000a400bc7202 */ /* 0x000fe20000000f00 */
[----:B------:R-:W-:Y:S02]  /*94e0*/  IMAD.MOV.U32 R0, RZ, RZ, R182 ;  /* 0x000000ffff007224 */ /* 0x000fe400078e00b6 */
[----:B------:R-:W-:Y:S01]  /*94f0*/  IMAD.MOV.U32 R15, RZ, RZ, R36 ;  /* 0x000000ffff0f7224 */ /* 0x000fe200078e0024 */
[----:B------:R-:W-:Y:S01]  /*9500*/  LOP3.LUT R34, R23, R152, R165, 0x96, !PT ;  /* 0x0000009817227212 */ /* 0x000fe200078e96a5 */
[----:B------:R-:W-:-:S07]  /*9510*/  IMAD.MOV.U32 R152, RZ, RZ, RZ ;  /* 0x000000ffff987224 */ /* 0x000fce00078e00ff */
.L_x_12369:
[----:B------:R-:W-:Y:S05]  /*9520*/  BSYNC.RECONVERGENT B2 ;  /* 0x0000000000027941 */ /* 0x000fea0003800200 */
.L_x_12368:
        /* <DEDUP_REMOVED lines=11> */
.L_x_12367:
[----:B------:R-:W-:Y:S05]  /*95e0*/  BSYNC.RECONVERGENT B1 ;  /* 0x0000000000017941 */ /* 0x000fea0003800200 */
.L_x_12366:
        /* <DEDUP_REMOVED lines=23> */
.L_x_12377:
        /* <DEDUP_REMOVED lines=13> */
.L_x_12379:
[----:B------:R-:W-:Y:S05]  /*9830*/  BSYNC.RECONVERGENT B3 ;  /* 0x0000000000037941 */ /* 0x000fea0003800200 */
.L_x_12378:
        /* <DEDUP_REMOVED lines=61> */
.L_x_12376:
[----:B------:R-:W-:Y:S05]  /*9c10*/  BSYNC.RECONVERGENT B2 ;  /* 0x0000000000027941 */ /* 0x000fea0003800200 */
.L_x_12375:
        /* <DEDUP_REMOVED lines=13> */
.L_x_12374:
[----:B------:R-:W-:Y:S05]  /*9cf0*/  BSYNC.RECONVERGENT B1 ;  /* 0x0000000000017941 */ /* 0x000fea0003800200 */
.L_x_12373:
        /* <DEDUP_REMOVED lines=22> */
.L_x_12384:
        /* <DEDUP_REMOVED lines=13> */
.L_x_12386:
[----:B------:R-:W-:Y:S05]  /*9f30*/  BSYNC.RECONVERGENT B3 ;  /* 0x0000000000037941 */ /* 0x000fea0003800200 */
.L_x_12385:
        /* <DEDUP_REMOVED lines=57> */
[----:B------:R-:W-:Y:S01]  /*a2d0*/  MOV R0, R182 ;  /* 0x000000b600007202 */ /* 0x000fe20000000f00 */
[----:B------:R-:W-:Y:S02]  /*a2e0*/  IMAD.MOV.U32 R189, RZ, RZ, R164 ;  /* 0x000000ffffbd7224 */ /* 0x000fe400078e00a4 */
[----:B------:R-:W-:Y:S01]  /*a2f0*/  HFMA2 R164, -RZ, RZ, 0, 0 ;  /* 0x00000000ffa47431 */ /* 0x000fe200000001ff */
[----:B------:R-:W-:-:S07]  /*a300*/  LOP3.LUT R2, R153, R180, R183, 0x96, !PT ;  /* 0x000000b499027212 */ /* 0x000fce00078e96b7 */
.L_x_12383:
[----:B------:R-:W-:Y:S05]  /*a310*/  BSYNC.RECONVERGENT B2 ;  /* 0x0000000000027941 */ /* 0x000fea0003800200 */
.L_x_12382:
        /* <DEDUP_REMOVED lines=11> */
.L_x_12381:
[----:B------:R-:W-:Y:S05]  /*a3d0*/  BSYNC.RECONVERGENT B1 ;  /* 0x0000000000017941 */ /* 0x000fea0003800200 */
.L_x_12380:
        /* <DEDUP_REMOVED lines=23> */
.L_x_12391:
        /* <DEDUP_REMOVED lines=13> */
.L_x_12393:
[----:B------:R-:W-:Y:S05]  /*a620*/  BSYNC.RECONVERGENT B3 ;  /* 0x0000000000037941 */ /* 0x000fea0003800200 */
.L_x_12392:
        /* <DEDUP_REMOVED lines=61> */
.L_x_12390:
[----:B------:R-:W-:Y:S05]  /*aa00*/  BSYNC.RECONVERGENT B2 ;  /* 0x0000000000027941 */ /* 0x000fea0003800200 */
.L_x_12389:
        /* <DEDUP_REMOVED lines=13> */
.L_x_12388:
[----:B------:R-:W-:Y:S05]  /*aae0*/  BSYNC.RECONVERGENT B1 ;  /* 0x0000000000017941 */ /* 0x000fea0003800200 */
.L_x_12387:
        /* <DEDUP_REMOVED lines=22> */
.L_x_12398:
        /* <DEDUP_REMOVED lines=13> */
.L_x_12400:
[----:B------:R-:W-:Y:S05]  /*ad20*/  BSYNC.RECONVERGENT B3 ;  /* 0x0000000000037941 */ /* 0x000fea0003800200 */
.L_x_12399:
[----:B------:R-:W-:Y:S01]  /*ad30*/  IMAD.WIDE.U32 R180, R4, -0x326172a9, RZ ;  /* 0xcd9e8d5704b47825 */ /* 0x000fe200078e00ff */
[----:B------:R-:W-:Y:S02]  /*ad40*/  LOP3.LUT R164, R9, R185, R145, 0x96, !PT ;  /* 0x000000b909a47212 */ /* 0x000fe400078e9691 */
[----:B------:R-:W-:Y:S01]  /*ad50*/  MOV R20, R36 ;  /* 0x0000002400147202 */ /* 0x000fe20000000f00 */
        /* <DEDUP_REMOVED lines=58> */
.L_x_12397:
[----:B------:R-:W-:Y:S05]  /*b100*/  BSYNC.RECONVERGENT B2 ;  /* 0x0000000000027941 */ /* 0x000fea0003800200 */
.L_x_12396:
        /* <DEDUP_REMOVED lines=11> */
.L_x_12395:
[----:B------:R-:W-:Y:S05]  /*b1c0*/  BSYNC.RECONVERGENT B1 ;  /* 0x0000000000017941 */ /* 0x000fea0003800200 */
.L_x_12394:
        /* <DEDUP_REMOVED lines=23> */
.L_x_12405:
        /* <DEDUP_REMOVED lines=13> */
.L_x_12407:
[----:B------:R-:W-:Y:S05]  /*b410*/  BSYNC.RECONVERGENT B3 ;  /* 0x0000000000037941 */ /* 0x000fea0003800200 */
.L_x_12406:
        /* <DEDUP_REMOVED lines=58> */
[----:B------:R-:W-:-:S03]  /*b7c0*/  IMAD.MOV.U32 R35, RZ, RZ, R190 ;  /* 0x000000ffff237224 */ /* 0x000fc600078e00be */
[----:B------:R-:W-:-:S07]  /*b7d0*/  LOP3.LUT R34, R165, R34, R183, 0x96, !PT ;  /* 0x00000022a5227212 */ /* 0x000fce00078e96b7 */
.L_x_12404:
[----:B------:R-:W-:Y:S05]  /*b7e0*/  BSYNC.RECONVERGENT B2 ;  /* 0x0000000000027941 */ /* 0x000fea0003800200 */
.L_x_12403:
        /* <DEDUP_REMOVED lines=13> */
.L_x_12402:
[----:B------:R-:W-:Y:S05]  /*b8c0*/  BSYNC.RECONVERGENT B1 ;  /* 0x0000000000017941 */ /* 0x000fea0003800200 */
.L_x_12401:
[----:B------:R-:W-:Y:S02]  /*b8d0*/  F2FP.BF16.F32.PACK_AB R143, RZ, R165 ;  /* 0x000000a5ff8f723e */ /* 0x000fe400000010ff */
[----:B------:R-:W-:Y:S02]  /*b8e0*/  PRMT R142, R188, 0x5410, R142 ;  /* 0x00005410bc8e7816 */ /* 0x000fe4000000008e */
[----:B------:R-:W-:Y:S02]  /*b8f0*/  PRMT R141, R187, 0x5410, R141 ;  /* 0x00005410bb8d7816 */ /* 0x000fe4000000008d */
[----:B------:R-:W-:Y:S02]  /*b900*/  PRMT R140, R179, 0x5410, R140 ;  /* 0x00005410b38c7816 */ /* 0x000fe4000000008c */
[----:B------:R-:W-:Y:S01]  /*b910*/  PRMT R143, R189, 0x5410, R143 ;  /* 0x00005410bd8f7816 */ /* 0x000fe2000000008f */
[----:B------:R-:W-:Y:S06]  /*b920*/  BRA `(.L_x_12408) ;  /* 0x00000034002c7947 */ /* 0x000fec0003800000 */
.L_x_12351:
[----:B------:R-:W-:Y:S01]  /*b930*/  BSSY.RECONVERGENT B1, `(.L_x_12409) ;  /* 0x0000069000017945 */ /* 0x000fe20003800200 */
[----:B------:R-:W-:Y:S01]  /*b940*/  MOV R21, RZ ;  /* 0x000000ff00157202 */ /* 0x000fe20000000f00 */
[----:B------:R-:W-:Y:S02]  /*b950*/  IMAD.MOV.U32 R182, RZ, RZ, R192 ;  /* 0x000000ffffb67224 */ /* 0x000fe400078e00c0 */
[----:B--2---:R-:W-:Y:S01]  /*b960*/  IMAD.MOV.U32 R23, RZ, RZ, R36 ;  /* 0x000000ffff177224 */ /* 0x004fe200078e0024 */
        /* <DEDUP_REMOVED lines=17> */
.L_x_12413:
[----:B------:R-:W-:Y:S01]  /*ba80*/  IADD3 R7, PT, PT, R7, 0x1, RZ ;  /* 0x0000000107077810 */ /* 0x000fe20007ffe0ff */
[----:B------:R-:W-:Y:S03]  /*ba90*/  BSSY.RECONVERGENT B3, `(.L_x_12414) ;  /* 0x000000c000037945 */ /* 0x000fe60003800200 */
[C---:B------:R-:W-:Y:S01]  /*baa0*/  ISETP.NE.AND P2, PT, R7.reuse, RZ, PT ;  /* 0x000000ff0700720c */ /* 0x040fe20003f45270 */
[----:B01----:R-:W-:-:S12]  /*bab0*/  IMAD.WIDE.U32 R140, R7, -0x2daee0ad, RZ ;  /* 0xd2511f53078c7825 */ /* 0x003fd800078e00ff */
        /* <DEDUP_REMOVED lines=9> */
.L_x_12415:
[----:B------:R-:W-:Y:S05]  /*bb50*/  BSYNC.RECONVERGENT B3 ;  /* 0x0000000000037941 */ /* 0x000fea0003800200 */
.L_x_12414:
        /* <DEDUP_REMOVED lines=56> */
[----:B------:R-:W-:Y:S01]  /*bee0*/  HFMA2 R23, -RZ, RZ, 0, 0 ;  /* 0x00000000ff177431 */ /* 0x000fe200000001ff */
[----:B------:R-:W-:Y:S01]  /*bef0*/  LOP3.LUT R34, R11, R140, R183, 0x96, !PT ;  /* 0x0000008c0b227212 */ /* 0x000fe200078e96b7 */
[----:B------:R-:W-:Y:S02]  /*bf00*/  IMAD.MOV.U32 R0, RZ, RZ, R22 ;  /* 0x000000ffff007224 */ /* 0x000fe400078e0016 */
[----:B------:R-:W-:-:S07]  /*bf10*/  IMAD.MOV.U32 R11, RZ, RZ, R192 ;  /* 0x000000ffff0b7224 */ /* 0x000fce00078e00c0 */
.L_x_12412:
[----:B------:R-:W-:Y:S05]  /*bf20*/  BSYNC.RECONVERGENT B2 ;  /* 0x0000000000027941 */ /* 0x000fea0003800200 */
.L_x_12411:
        /* <DEDUP_REMOVED lines=9> */
.L_x_12410:
[----:B------:R-:W-:Y:S05]  /*bfc0*/  BSYNC.RECONVERGENT B1 ;  /* 0x0000000000017941 */ /* 0x000fea0003800200 */
.L_x_12409:
[----:B------:R-:W-:Y:S01]  /*bfd0*/  BSSY.RECONVERGENT B1, `(.L_x_12416) ;  /* 0x0000068000017945 */ /* 0x000fe20003800200 */
[----:B01----:R-:W-:Y:S01]  /*bfe0*/  F2FP.BF16.F32.PACK_AB R143, RZ, R21 ;  /* 0x00000015ff8f723e */ /* 0x003fe200000010ff */
        /* <DEDUP_REMOVED lines=16> */
.L_x_12420:
        /* <DEDUP_REMOVED lines=13> */
.L_x_12422:
[----:B------:R-:W-:Y:S05]  /*c1c0*/  BSYNC.RECONVERGENT B3 ;  /* 0x0000000000037941 */ /* 0x000fea0003800200 */
.L_x_12421:
        /* <DEDUP_REMOVED lines=34> */
[----:B------:R-:W-:Y:S02]  /*c3f0*/  LOP3.LUT R13, R13, R152, R141, 0x96, !PT ;  /* 0x000000980d0d7212 */ /* 0x000fe400078e968d */
[----:B------:R-:W-:Y:S01]  /*c400*/  IADD3 R141, PT, PT, R144, 0x5384540f, RZ ;  /* 0x5384540f908d7810 */ /* 0x000fe20007ffe0ff */
        /* <DEDUP_REMOVED lines=22> */
[----:B------:R-:W-:Y:S01]  /*c570*/  IMAD.MOV.U32 R13, RZ, RZ, R182 ;  /* 0x000000ffff0d7224 */ /* 0x000fe200078e00b6 */
[----:B------:R-:W-:Y:S01]  /*c580*/  LOP3.LUT R34, R141, R140, R23, 0x96, !PT ;  /* 0x0000008c8d227212 */ /* 0x000fe200078e9617 */
[----:B------:R-:W-:-:S07]  /*c590*/  IMAD.MOV.U32 R182, RZ, RZ, R22 ;  /* 0x000000ffffb67224 */ /* 0x000fce00078e0016 */
.L_x_12419:
[----:B------:R-:W-:Y:S05]  /*c5a0*/  BSYNC.RECONVERGENT B2 ;  /* 0x0000000000027941 */ /* 0x000fea0003800200 */
.L_x_12418:
        /* <DEDUP_REMOVED lines=10> */
.L_x_12417:
[----:B------:R-:W-:Y:S05]  /*c650*/  BSYNC.RECONVERGENT B1 ;  /* 0x0000000000017941 */ /* 0x000fea0003800200 */
.L_x_12416:
        /* <DEDUP_REMOVED lines=18> */
.L_x_12427:
        /* <DEDUP_REMOVED lines=13> */
.L_x_12429:
[----:B------:R-:W-:Y:S05]  /*c850*/  BSYNC.RECONVERGENT B3 ;  /* 0x0000000000037941 */ /* 0x000fea0003800200 */
.L_x_12428:
        /* <DEDUP_REMOVED lines=58> */
[----:B------:R-:W-:Y:S01]  /*cc00*/  IMAD.MOV.U32 R15, RZ, RZ, R182 ;  /* 0x000000ffff0f7224 */ /* 0x000fe200078e00b6 */
[----:B------:R-:W-:Y:S01]  /*cc10*/  LOP3.LUT R34, R23, R180, R153, 0x96, !PT ;  /* 0x000000b417227212 */ /* 0x000fe200078e9699 */
[----:B------:R-:W-:-:S07]  /*cc20*/  IMAD.MOV.U32 R182, RZ, RZ, R152 ;  /* 0x000000ffffb67224 */ /* 0x000fce00078e0098 */
.L_x_12426:
[----:B------:R-:W-:Y:S05]  /*cc30*/  BSYNC.RECONVERGENT B2 ;  /* 0x0000000000027941 */ /* 0x000fea0003800200 */
.L_x_12425:
        /* <DEDUP_REMOVED lines=9> */
.L_x_12424:
[----:B------:R-:W-:Y:S05]  /*ccd0*/  BSYNC.RECONVERGENT B1 ;  /* 0x0000000000017941 */ /* 0x000fea0003800200 */
.L_x_12423:
        /* <DEDUP_REMOVED lines=18> */
.L_x_12434:
        /* <DEDUP_REMOVED lines=13> */
.L_x_12436:
[----:B------:R-:W-:Y:S05]  /*ced0*/  BSYNC.RECONVERGENT B3 ;  /* 0x0000000000037941 */ /* 0x000fea0003800200 */
.L_x_12435:
        /* <DEDUP_REMOVED lines=48> */
[----:B------:R-:W-:Y:S02]  /*d1e0*/  IADD3 R17, PT, PT, R144, -0xe443238, RZ ;  /* 0xf1bbcdc890117810 */ /* 0x000fe40007ffe0ff */
[----:B------:R-:W-:Y:S01]  /*d1f0*/  LOP3.LUT R165, R165, R188, R153, 0x96, !PT ;  /* 0x000000bca5a57212 */ /* 0x000fe200078e9699 */
[----:B------:R-:W-:-:S04]  /*d200*/  IMAD.WIDE.U32 R180, R180, -0x326172a9, RZ ;  /* 0xcd9e8d57b4b47825 */ /* 0x000fc800078e00ff */
[----:B------:R-:W-:Y:S01]  /*d210*/  IMAD.WIDE.U32 R184, R165, -0x326172a9, RZ ;  /* 0xcd9e8d57a5b87825 */ /* 0x000fe200078e00ff */
[----:B------:R-:W-:-:S03]  /*d220*/  LOP3.LUT R164, R17, R164, R181, 0x96, !PT ;  /* 0x000000a411a47212 */ /* 0x000fc600078e96b5 */
[----:B------:R-:W-:Y:S01]  /*d230*/  VIADD R17, R144, 0x8ff34781 ;  /* 0x8ff3478190117836 */ /* 0x000fe20000000000 */
[----:B------:R-:W-:Y:S01]  /*d240*/  MOV R0, R184 ;  /* 0x000000b800007202 */ /* 0x000fe20000000f00 */
[----:B------:R-:W-:-:S03]  /*d250*/  IMAD.WIDE.U32 R164, R164, -0x2daee0ad, RZ ;  /* 0xd2511f53a4a47825 */ /* 0x000fc600078e00ff */
[----:B------:R-:W-:Y:S01]  /*d260*/  LOP3.LUT R2, R17, R180, R185, 0x96, !PT ;  /* 0x000000b411027212 */ /* 0x000fe200078e96b9 */
[----:B------:R-:W-:Y:S02]  /*d270*/  VIADD R153, R145, 0x96a522ad ;  /* 0x96a522ad91997836 */ /* 0x000fe40000000000 */
[----:B------:R-:W-:Y:S02]  /*d280*/  IMAD.MOV.U32 R17, RZ, RZ, R182 ;  /* 0x000000ffff117224 */ /* 0x000fe400078e00b6 */
[----:B------:R-:W-:Y:S01]  /*d290*/  IMAD.MOV.U32 R182, RZ, RZ, R164 ;  /* 0x000000ffffb67224 */ /* 0x000fe200078e00a4 */
[----:B------:R-:W-:-:S07]  /*d2a0*/  LOP3.LUT R34, R153, R152, R165, 0x96, !PT ;  /* 0x0000009899227212 */ /* 0x000fce00078e96a5 */
.L_x_12433:
[----:B------:R-:W-:Y:S05]  /*d2b0*/  BSYNC.RECONVERGENT B2 ;  /* 0x0000000000027941 */ /* 0x000fea0003800200 */
.L_x_12432:
        /* <DEDUP_REMOVED lines=10> */
.L_x_12431:
[----:B------:R-:W-:Y:S05]  /*d360*/  BSYNC.RECONVERGENT B1 ;  /* 0x0000000000017941 */ /* 0x000fea0003800200 */
.L_x_12430:
        /* <DEDUP_REMOVED lines=18> */
.L_x_12441:
        /* <DEDUP_REMOVED lines=13> */
.L_x_12443:
[----:B------:R-:W-:Y:S05]  /*d560*/  BSYNC.RECONVERGENT B3 ;  /* 0x0000000000037941 */ /* 0x000fea0003800200 */
.L_x_12442:
        /* <DEDUP_REMOVED lines=46> */
[C---:B------:R-:W-:Y:S02]  /*d850*/  VIADD R181, R145.reuse, 0xdb3d7428 ;  /* 0xdb3d742891b57836 */ /* 0x040fe40000000000 */
[----:B------:R-:W-:Y:S01]  /*d860*/  VIADD R183, R145, 0x96a522ad ;  /* 0x96a522ad91b77836 */ /* 0x000fe20000000000 */
        /* <DEDUP_REMOVED lines=11> */
[----:B------:R-:W-:Y:S01]  /*d920*/  IMAD.MOV.U32 R182, RZ, RZ, R164 ;  /* 0x000000ffffb67224 */ /* 0x000fe200078e00a4 */
[----:B------:R-:W-:-:S07]  /*d930*/  LOP3.LUT R34, R183, R152, R165, 0x96, !PT ;  /* 0x00000098b7227212 */ /* 0x000fce00078e96a5 */
.L_x_12440:
[----:B------:R-:W-:Y:S05]  /*d940*/  BSYNC.RECONVERGENT B2 ;  /* 0x0000000000027941 */ /* 0x000fea0003800200 */
.L_x_12439:
        /* <DEDUP_REMOVED lines=9> */
.L_x_12438:
[----:B------:R-:W-:Y:S05]  /*d9e0*/  BSYNC.RECONVERGENT B1 ;  /* 0x0000000000017941 */ /* 0x000fea0003800200 */
.L_x_12437:
        /* <DEDUP_REMOVED lines=18> */
.L_x_12448:
        /* <DEDUP_REMOVED lines=13> */
.L_x_12450:
[----:B------:R-:W-:Y:S05]  /*dbe0*/  BSYNC.RECONVERGENT B3 ;  /* 0x0000000000037941 */ /* 0x000fea0003800200 */
.L_x_12449:
        /* <DEDUP_REMOVED lines=42> */
[C---:B------:R-:W-:Y:S02]  /*de90*/  IADD3 R153, PT, PT, R144.reuse, 0x5384540f, RZ ;  /* 0x5384540f90997810 */ /* 0x040fe40007ffe0ff */
        /* <DEDUP_REMOVED lines=18> */
.L_x_12447:
[----:B------:R-:W-:Y:S05]  /*dfc0*/  BSYNC.RECONVERGENT B2 ;  /* 0x0000000000027941 */ /* 0x000fea0003800200 */
.L_x_12446:
        /* <DEDUP_REMOVED lines=10> */
.L_x_12445:
[----:B------:R-:W-:Y:S05]  /*e070*/  BSYNC.RECONVERGENT B1 ;  /* 0x0000000000017941 */ /* 0x000fea0003800200 */
.L_x_12444:
        /* <DEDUP_REMOVED lines=18> */
.L_x_12455:
        /* <DEDUP_REMOVED lines=13> */
.L_x_12457:
[----:B------:R-:W-:Y:S05]  /*e270*/  BSYNC.RECONVERGENT B3 ;  /* 0x0000000000037941 */ /* 0x000fea0003800200 */
.L_x_12456:
        /* <DEDUP_REMOVED lines=24> */
[C---:B------:R-:W-:Y:S02]  /*e400*/  IADD3 R185, PT, PT, R145.reuse, -0x126145ec, RZ ;  /* 0xed9eba1491b97810 */ /* 0x040fe40007ffe0ff */
        /* <DEDUP_REMOVED lines=34> */
[----:B------:R-:W-:-:S03]  /*e630*/  IMAD.MOV.U32 R182, RZ, RZ, R164 ;  /* 0x000000ffffb67224 */ /* 0x000fc600078e00a4 */
[----:B------:R-:W-:-:S07]  /*e640*/  LOP3.LUT R2, R181, R188, R185, 0x96, !PT ;  /* 0x000000bcb5027212 */ /* 0x000fce00078e96b9 */
.L_x_12454:
[----:B------:R-:W-:Y:S05]  /*e650*/  BSYNC.RECONVERGENT B2 ;  /* 0x0000000000027941 */ /* 0x000fea0003800200 */
.L_x_12453:
        /* <DEDUP_REMOVED lines=9> */
.L_x_12452:
[----:B------:R-:W-:Y:S05]  /*e6f0*/  BSYNC.RECONVERGENT B1 ;  /* 0x0000000000017941 */ /* 0x000fea0003800200 */
.L_x_12451:
        /* <DEDUP_REMOVED lines=18> */
.L_x_12462:
        /* <DEDUP_REMOVED lines=13> */
.L_x_12464:
[----:B------:R-:W-:Y:S05]  /*e8f0*/  BSYNC.RECONVERGENT B3 ;  /* 0x0000000000037941 */ /* 0x000fea0003800200 */
.L_x_12463:
        /* <DEDUP_REMOVED lines=61> */
.L_x_12461:
[----:B------:R-:W-:Y:S05]  /*ecd0*/  BSYNC.RECONVERGENT B2 ;  /* 0x0000000000027941 */ /* 0x000fea0003800200 */
.L_x_12460:
        /* <DEDUP_REMOVED lines=10> */
.L_x_12459:
[----:B------:R-:W-:Y:S05]  /*ed80*/  BSYNC.RECONVERGENT B1 ;  /* 0x0000000000017941 */ /* 0x000fea0003800200 */
.L_x_12458:
[----:B------:R-:W-:Y:S02]  /*ed90*/  F2FP.BF16.F32.PACK_AB R180, RZ, R165 ;  /* 0x000000a5ffb4723e */ /* 0x000fe400000010ff */
[----:B------:R-:W-:Y:S02]  /*eda0*/  PRMT R140, R143, 0x5410, R140 ;  /* 0x000054108f8c7816 */ /* 0x000fe4000000008c */
[----:B------:R-:W-:Y:S02]  /*edb0*/  PRMT R142, R142, 0x5410, R183 ;  /* 0x000054108e8e7816 */ /* 0x000fe400000000b7 */
[----:B------:R-:W-:Y:S02]  /*edc0*/  PRMT R141, R141, 0x5410, R179 ;  /* 0x000054108d8d7816 */ /* 0x000fe400000000b3 */
[----:B------:R-:W-:-:S07]  /*edd0*/  PRMT R143, R187, 0x5410, R180 ;  /* 0x00005410bb8f7816 */ /* 0x000fce00000000b4 */
.L_x_12408:
        /* <DEDUP_REMOVED lines=26> */
.L_x_12466:
[----:B------:R-:W-:Y:S05]  /*ef80*/  BSYNC.RECONVERGENT B1 ;  /* 0x0000000000017941 */ /* 0x000fea0003800200 */
.L_x_12465:
[----:B------:R-:W-:Y:S01]  /*ef90*/  VIADD R176, R176, 0x20 ;  /* 0x00000020b0b07836 */ /* 0x000fe20000000000 */
[----:B------:R-:W-:-:S07]  /*efa0*/  IADD3 R177, PT, PT, R177, 0x20, RZ ;  /* 0x00000020b1b17810 */ /* 0x000fce0007ffe0ff */
.L_x_12348:
[----:B------:R-:W-:Y:S05]  /*efb0*/  BSYNC.RECONVERGENT B0 ;  /* 0x0000000000007941 */ /* 0x000fea0003800200 */
.L_x_12347:
        /* <DEDUP_REMOVED lines=9> */
.L_x_12470:
[----:B------:R-:W-:Y:S05]  /*f050*/  BSYNC.RECONVERGENT B1 ;  /* 0x0000000000017941 */ /* 0x000fea0003800200 */
.L_x_12469:
        /* <DEDUP_REMOVED lines=28> */
.L_x_12476:
        /* <DEDUP_REMOVED lines=13> */
.L_x_12478:
[----:B------:R-:W-:Y:S05]  /*f2f0*/  BSYNC.RECONVERGENT B3 ;  /* 0x0000000000037941 */ /* 0x000fea0003800200 */
.L_x_12477:
        /* <DEDUP_REMOVED lines=23> */
[----:B------:R-:W-:-:S03]  /*f470*/  IADD3 R11, PT, PT, R144, 0x78dde6e4, RZ ;  /* 0x78dde6e4900b7810 */ /* 0x000fc60007ffe0ff */
        /* <DEDUP_REMOVED lines=16> */
[----:B------:R-:W-:-:S03]  /*f580*/  IADD3 R11, PT, PT, R145, 0x1fd5c5a3, RZ ;  /* 0x1fd5c5a3910b7810 */ /* 0x000fc60007ffe0ff */
[----:B------:R-:W-:Y:S01]  /*f590*/  IMAD.WIDE.U32 R26, R25, -0x326172a9, RZ ;  /* 0xcd9e8d57191a7825 */ /* 0x000fe200078e00ff */
[----:B------:R-:W-:-:S03]  /*f5a0*/  LOP3.LUT R11, R11, R154, R37, 0x96, !PT ;  /* 0x0000009a0b0b7212 */ /* 0x000fc600078e9625 */
[----:B------:R-:W-:Y:S02]  /*f5b0*/  VIADD R25, R144, 0x5384540f ;  /* 0x5384540f90197836 */ /* 0x000fe40000000000 */
[----:B------:R-:W-:-:S03]  /*f5c0*/  IMAD.MOV.U32 R37, RZ, RZ, RZ ;  /* 0x000000ffff257224 */ /* 0x000fc600078e00ff */
[----:B------:R-:W-:Y:S01]  /*f5d0*/  LOP3.LUT R25, R25, R166, R27, 0x96, !PT ;  /* 0x000000a619197212 */ /* 0x000fe200078e961b */
[----:B------:R-:W-:-:S04]  /*f5e0*/  IMAD.WIDE.U32 R166, R11, -0x326172a9, RZ ;  /* 0xcd9e8d570ba67825 */ /* 0x000fc800078e00ff */
[----:B------:R-:W-:Y:S02]  /*f5f0*/  VIADD R11, R144, 0xf1bbcdc8 ;  /* 0xf1bbcdc8900b7836 */ /* 0x000fe40000000000 */
[----:B------:R-:W-:-:S03]  /*f600*/  IMAD.WIDE.U32 R154, R25, -0x2daee0ad, RZ ;  /* 0xd2511f53199a7825 */ /* 0x000fc600078e00ff */
[----:B------:R-:W-:Y:S01]  /*f610*/  LOP3.LUT R11, R11, R26, R167, 0x96, !PT ;  /* 0x0000001a0b0b7212 */ /* 0x000fe200078e96a7 */
[----:B------:R-:W-:-:S04]  /*f620*/  VIADD R25, R145, 0xdb3d7428 ;  /* 0xdb3d742891197836 */ /* 0x000fc80000000000 */
[----:B------:R-:W-:Y:S01]  /*f630*/  IMAD.WIDE.U32 R182, R11, -0x2daee0ad, RZ ;  /* 0xd2511f530bb67825 */ /* 0x000fe200078e00ff */
[----:B------:R-:W-:-:S03]  /*f640*/  LOP3.LUT R25, R25, R36, R155, 0x96, !PT ;  /* 0x0000002419197212 */ /* 0x000fc600078e969b */
[----:B------:R-:W-:Y:S02]  /*f650*/  VIADD R11, R145, 0x96a522ad ;  /* 0x96a522ad910b7836 */ /* 0x000fe40000000000 */
[----:B------:R-:W-:Y:S01]  /*f660*/  IMAD.WIDE.U32 R26, R25, -0x326172a9, RZ ;  /* 0xcd9e8d57191a7825 */ /* 0x000fe200078e00ff */
[----:B------:R-:W-:Y:S02]  /*f670*/  IADD3 R25, PT, PT, R144, -0x700cb87f, RZ ;  /* 0x8ff3478190197810 */ /* 0x000fe40007ffe0ff */
[----:B------:R-:W-:Y:S01]  /*f680*/  LOP3.LUT R34, R11, R154, R183, 0x96, !PT ;  /* 0x0000009a0b227212 */ /* 0x000fe200078e96b7 */
[----:B------:R-:W-:Y:S01]  /*f690*/  IMAD.MOV.U32 R0, RZ, RZ, R26 ;  /* 0x000000ffff007224 */ /* 0x000fe200078e001a */
[----:B------:R-:W-:Y:S02]  /*f6a0*/  LOP3.LUT R2, R25, R166, R27, 0x96, !PT ;  /* 0x000000a619027212 */ /* 0x000fe400078e961b */
[----:B------:R-:W-:-:S07]  /*f6b0*/  MOV R11, R192 ;  /* 0x000000c0000b7202 */ /* 0x000fce0000000f00 */
.L_x_12475:
[----:B------:R-:W-:Y:S05]  /*f6c0*/  BSYNC.RECONVERGENT B2 ;  /* 0x0000000000027941 */ /* 0x000fea0003800200 */
.L_x_12474:
        /* <DEDUP_REMOVED lines=11> */
.L_x_12473:
[----:B------:R-:W-:Y:S05]  /*f780*/  BSYNC.RECONVERGENT B1 ;  /* 0x0000000000017941 */ /* 0x000fea0003800200 */
.L_x_12472:
        /* <DEDUP_REMOVED lines=23> */
.L_x_12483:
        /* <DEDUP_REMOVED lines=13> */
.L_x_12485:
[----:B------:R-:W-:Y:S05]  /*f9d0*/  BSYNC.RECONVERGENT B3 ;  /* 0x0000000000037941 */ /* 0x000fea0003800200 */
.L_x_12484:
        /* <DEDUP_REMOVED lines=59> */
[----:B------:R-:W-:Y:S02]  /*fd90*/  HFMA2 R36, -RZ, RZ, 0, 0 ;  /* 0x00000000ff247431 */ /* 0x000fe400000001ff */
[----:B------:R-:W-:-:S07]  /*fda0*/  IMAD.MOV.U32 R13, RZ, RZ, R182 ;  /* 0x000000ffff0d7224 */ /* 0x000fce00078e00b6 */
.L_x_12482:
[----:B------:R-:W-:Y:S05]  /*fdb0*/  BSYNC.RECONVERGENT B2 ;  /* 0x0000000000027941 */ /* 0x000fea0003800200 */
.L_x_12481:
        /* <DEDUP_REMOVED lines=13> */
.L_x_12480:
[----:B------:R-:W-:Y:S05]  /*fe90*/  BSYNC.RECONVERGENT B1 ;  /* 0x0000000000017941 */ /* 0x000fea0003800200 */
.L_x_12479:
        /* <DEDUP_REMOVED lines=22> */
.L_x_12490:
        /* <DEDUP_REMOVED lines=13> */
.L_x_12492:
[----:B------:R-:W-:Y:S05]  /*100d0*/  BSYNC.RECONVERGENT B3 ;  /* 0x0000000000037941 */ /* 0x000fea0003800200 */
.L_x_12491:
        /* <DEDUP_REMOVED lines=36> */
[----:B------:R-:W-:Y:S02]  /*10320*/  IADD3 R27, PT, PT, R145, 0x646e171e, RZ ;  /* 0x646e171e911b7810 */ /* 0x000fe40007ffe0ff */
        /* <DEDUP_REMOVED lines=15> */
[----:B------:R-:W-:Y:S01]  /*10420*/  VIADD R15, R145, 0x96a522ad ;  /* 0x96a522ad910f7836 */ /* 0x000fe20000000000 */
[----:B------:R-:W-:Y:S01]  /*10430*/  MOV R140, R154 ;  /* 0x0000009a008c7202 */ /* 0x000fe20000000f00 */
[----:B------:R-:W-:Y:S01]  /*10440*/  IMAD.WIDE.U32 R182, R27, -0x326172a9, RZ ;  /* 0xcd9e8d571bb67825 */ /* 0x000fe200078e00ff */
[----:B------:R-:W-:Y:S02]  /*10450*/  IADD3 R27, PT, PT, R144, -0x700cb87f, RZ ;  /* 0x8ff34781901b7810 */ /* 0x000fe40007ffe0ff */
[----:B------:R-:W-:Y:S01]  /*10460*/  LOP3.LUT R34, R15, R36, R155, 0x96, !PT ;  /* 0x000000240f227212 */ /* 0x000fe200078e969b */
[----:B------:R-:W-:Y:S01]  /*10470*/  IMAD.MOV.U32 R0, RZ, RZ, R182 ;  /* 0x000000ffff007224 */ /* 0x000fe200078e00b6 */
[----:B------:R-:W-:Y:S01]  /*10480*/  LOP3.LUT R2, R27, R166, R183, 0x96, !PT ;  /* 0x000000a61b027212 */ /* 0x000fe200078e96b7 */
[----:B------:R-:W-:Y:S02]  /*10490*/  IMAD.MOV.U32 R15, RZ, RZ, R184 ;  /* 0x000000ffff0f7224 */ /* 0x000fe400078e00b8 */
[----:B------:R-:W-:-:S07]  /*104a0*/  IMAD.MOV.U32 R154, RZ, RZ, RZ ;  /* 0x000000ffff9a7224 */ /* 0x000fce00078e00ff */
.L_x_12489:
[----:B------:R-:W-:Y:S05]  /*104b0*/  BSYNC.RECONVERGENT B2 ;  /* 0x0000000000027941 */ /* 0x000fea0003800200 */
.L_x_12488:
        /* <DEDUP_REMOVED lines=11> */
.L_x_12487:
[----:B------:R-:W-:Y:S05]  /*10570*/  BSYNC.RECONVERGENT B1 ;  /* 0x0000000000017941 */ /* 0x000fea0003800200 */
.L_x_12486:
        /* <DEDUP_REMOVED lines=23> */
.L_x_12497:
        /* <DEDUP_REMOVED lines=13> */
.L_x_12499:
[----:B------:R-:W-:Y:S05]  /*107c0*/  BSYNC.RECONVERGENT B3 ;  /* 0x0000000000037941 */ /* 0x000fea0003800200 */
.L_x_12498:
        /* <DEDUP_REMOVED lines=61> */
.L_x_12496:
[----:B------:R-:W-:Y:S05]  /*10ba0*/  BSYNC.RECONVERGENT B2 ;  /* 0x0000000000027941 */ /* 0x000fea0003800200 */
.L_x_12495:
        /* <DEDUP_REMOVED lines=13> */
.L_x_12494:
[----:B------:R-:W-:Y:S05]  /*10c80*/  BSYNC.RECONVERGENT B1 ;  /* 0x0000000000017941 */ /* 0x000fea0003800200 */
.L_x_12493:
        /* <DEDUP_REMOVED lines=22> */
.L_x_12504:
        /* <DEDUP_REMOVED lines=13> */
.L_x_12506:
[----:B------:R-:W-:Y:S05]  /*10ec0*/  BSYNC.RECONVERGENT B3 ;  /* 0x0000000000037941 */ /* 0x000fea0003800200 */
.L_x_12505:
[----:B------:R-:W-:Y:S01]  /*10ed0*/  IMAD.WIDE.U32 R182, R4, -0x326172a9, RZ ;  /* 0xcd9e8d5704b67825 */ /* 0x000fe200078e00ff */
[----:B------:R-:W-:Y:S02]  /*10ee0*/  LOP3.LUT R140, R9, R155, R145, 0x96, !PT ;  /* 0x0000009b098c7212 */ /* 0x000fe400078e9691 */
[----:B------:R-:W-:Y:S01]  /*10ef0*/  IADD3 R155, PT, PT, R144, -0x61c88647, RZ ;  /* 0x9e3779b9909b7810 */ /* 0x000fe20007ffe0ff */
[----:B------:R-:W-:Y:S01]  /*10f00*/  IMAD.MOV.U32 R18, RZ, RZ, R36 ;  /* 0x000000ffff127224 */ /* 0x000fe200078e0024 */
        /* <DEDUP_REMOVED lines=57> */
.L_x_12503:
[----:B------:R-:W-:Y:S05]  /*112a0*/  BSYNC.RECONVERGENT B2 ;  /* 0x0000000000027941 */ /* 0x000fea0003800200 */
.L_x_12502:
        /* <DEDUP_REMOVED lines=11> */
.L_x_12501:
[----:B------:R-:W-:Y:S05]  /*11360*/  BSYNC.RECONVERGENT B1 ;  /* 0x0000000000017941 */ /* 0x000fea0003800200 */
.L_x_12500:
        /* <DEDUP_REMOVED lines=23> */
.L_x_12511:
        /* <DEDUP_REMOVED lines=13> */
.L_x_12513:
[----:B------:R-:W-:Y:S05]  /*115b0*/  BSYNC.RECONVERGENT B3 ;  /* 0x0000000000037941 */ /* 0x000fea0003800200 */
.L_x_12512:
        /* <DEDUP_REMOVED lines=61> */
.L_x_12510:
[----:B------:R-:W-:Y:S05]  /*11990*/  BSYNC.RECONVERGENT B2 ;  /* 0x0000000000027941 */ /* 0x000fea0003800200 */
.L_x_12509:
        /* <DEDUP_REMOVED lines=13> */
.L_x_12508:
[----:B------:R-:W-:Y:S05]  /*11a70*/  BSYNC.RECONVERGENT B1 ;  /* 0x0000000000017941 */ /* 0x000fea0003800200 */
.L_x_12507:
        /* <DEDUP_REMOVED lines=22> */
.L_x_12518:
        /* <DEDUP_REMOVED lines=13> */
.L_x_12520:
[----:B------:R-:W-:Y:S05]  /*11cb0*/  BSYNC.RECONVERGENT B3 ;  /* 0x0000000000037941 */ /* 0x000fea0003800200 */
.L_x_12519:
        /* <DEDUP_REMOVED lines=61> */
.L_x_12517:
[----:B------:R-:W-:Y:S05]  /*12090*/  BSYNC.RECONVERGENT B2 ;  /* 0x0000000000027941 */ /* 0x000fea0003800200 */
.L_x_12516:
        /* <DEDUP_REMOVED lines=11> */
.L_x_12515:
[----:B------:R-:W-:Y:S05]  /*12150*/  BSYNC.RECONVERGENT B1 ;  /* 0x0000000000017941 */ /* 0x000fea0003800200 */
.L_x_12514:
        /* <DEDUP_REMOVED lines=23> */
.L_x_12525:
        /* <DEDUP_REMOVED lines=13> */
.L_x_12527:
[----:B------:R-:W-:Y:S05]  /*123a0*/  BSYNC.RECONVERGENT B3 ;  /* 0x0000000000037941 */ /* 0x000fea0003800200 */
.L_x_12526:
        /* <DEDUP_REMOVED lines=60> */
.L_x_12524:
[----:B------:R-:W-:Y:S05]  /*12770*/  BSYNC.RECONVERGENT B2 ;  /* 0x0000000000027941 */ /* 0x000fea0003800200 */
.L_x_12523:
        /* <DEDUP_REMOVED lines=13> */
.L_x_12522:
[----:B------:R-:W-:Y:S05]  /*12850*/  BSYNC.RECONVERGENT B1 ;  /* 0x0000000000017941 */ /* 0x000fea0003800200 */
.L_x_12521:
[----:B------:R-:W-:Y:S02]  /*12860*/  F2FP.BF16.F32.PACK_AB R143, RZ, R167 ;  /* 0x000000a7ff8f723e */ /* 0x000fe400000010ff */
[----:B------:R-:W-:Y:S02]  /*12870*/  PRMT R142, R189, 0x5410, R142 ;  /* 0x00005410bd8e7816 */ /* 0x000fe4000000008e */
[----:B------:R-:W-:Y:S02]  /*12880*/  PRMT R141, R187, 0x5410, R188 ;  /* 0x00005410bb8d7816 */ /* 0x000fe400000000bc */
[----:B------:R-:W-:Y:S02]  /*12890*/  PRMT R140, R180, 0x5410, R181 ;  /* 0x00005410b48c7816 */ /* 0x000fe400000000b5 */
[----:B------:R-:W-:Y:S01]  /*128a0*/  PRMT R143, R190, 0x5410, R143 ;  /* 0x00005410be8f7816 */ /* 0x000fe2000000008f */
[----:B------:R-:W-:Y:S06]  /*128b0*/  BRA `(.L_x_12528) ;  /* 0x00000034002c7947 */ /* 0x000fec0003800000 */
.L_x_12471:
[----:B------:R-:W-:Y:S01]  /*128c0*/  BSSY.RECONVERGENT B1, `(.L_x_12529) ;  /* 0x0000069000017945 */ /* 0x000fe20003800200 */
[----:B------:R-:W-:Y:S01]  /*128d0*/  IMAD.MOV.U32 R25, RZ, RZ, RZ ;  /* 0x000000ffff197224 */ /* 0x000fe200078e00ff */
[----:B------:R-:W-:Y:S01]  /*128e0*/  MOV R182, R192 ;  /* 0x000000c000b67202 */ /* 0x000fe20000000f00 */
[----:B--2---:R-:W-:Y:S01]  /*128f0*/  IMAD.MOV.U32 R27, RZ, RZ, R36 ;  /* 0x000000ffff1b7224 */ /* 0x004fe200078e0024 */
        /* <DEDUP_REMOVED lines=17> */
.L_x_12533:
        /* <DEDUP_REMOVED lines=13> */
.L_x_12535:
[----:B------:R-:W-:Y:S05]  /*12ae0*/  BSYNC.RECONVERGENT B3 ;  /* 0x0000000000037941 */ /* 0x000fea0003800200 */
.L_x_12534:
[----:B01----:R-:W-:Y:S01]  /*12af0*/  IMAD.WIDE.U32 R140, R4, -0x326172a9, RZ ;  /* 0xcd9e8d57048c7825 */ /* 0x003fe200078e00ff */
        /* <DEDUP_REMOVED lines=54> */
[----:B------:R-:W-:Y:S01]  /*12e60*/  HFMA2 R27, -RZ, RZ, 0, 0 ;  /* 0x00000000ff1b7431 */ /* 0x000fe200000001ff */
[----:B------:R-:W-:Y:S01]  /*12e70*/  MOV R0, R26 ;  /* 0x0000001a00007202 */ /* 0x000fe20000000f00 */
[----:B------:R-:W-:-:S05]  /*12e80*/  VIADD R11, R145, 0x96a522ad ;  /* 0x96a522ad910b7836 */ /* 0x000fca0000000000 */
[----:B------:R-:W-:Y:S01]  /*12e90*/  LOP3.LUT R34, R11, R36, R183, 0x96, !PT ;  /* 0x000000240b227212 */ /* 0x000fe200078e96b7 */
[----:B------:R-:W-:-:S07]  /*12ea0*/  IMAD.MOV.U32 R11, RZ, RZ, R192 ;  /* 0x000000ffff0b7224 */ /* 0x000fce00078e00c0 */
.L_x_12532:
[----:B------:R-:W-:Y:S05]  /*12eb0*/  BSYNC.RECONVERGENT B2 ;  /* 0x0000000000027941 */ /* 0x000fea0003800200 */
.L_x_12531:
        /* <DEDUP_REMOVED lines=9> */
.L_x_12530:
[----:B------:R-:W-:Y:S05]  /*12f50*/  BSYNC.RECONVERGENT B1 ;  /* 0x0000000000017941 */ /* 0x000fea0003800200 */
.L_x_12529:
        /* <DEDUP_REMOVED lines=18> */
.L_x_12540:
[----:B------:R-:W-:Y:S01]  /*13080*/  VIADD R7, R7, 0x1 ;  /* 0x0000000107077836 */ /* 0x000fe20000000000 */
[----:B------:R-:W-:Y:S03]  /*13090*/  BSSY.RECONVERGENT B3, `(.L_x_12541) ;  /* 0x000000c000037945 */ /* 0x000fe60003800200 */
[C---:B01----:R-:W-:Y:S01]  /*130a0*/  IMAD.WIDE.U32 R140, R7.reuse, -0x2daee0ad, RZ ;  /* 0xd2511f53078c7825 */ /* 0x043fe200078e00ff */
        /* <DEDUP_REMOVED lines=10> */
.L_x_12542:
[----:B------:R-:W-:Y:S05]  /*13150*/  BSYNC.RECONVERGENT B3 ;  /* 0x0000000000037941 */ /* 0x000fea0003800200 */
.L_x_12541:
        /* <DEDUP_REMOVED lines=58> */
[----:B------:R-:W-:Y:S01]  /*13500*/  LOP3.LUT R34, R141, R140, R27, 0x96, !PT ;  /* 0x0000008c8d227212 */ /* 0x000fe200078e961b */
[----:B------:R-:W-:Y:S01]  /*13510*/  IMAD.MOV.U32 R36, RZ, RZ, RZ ;  /* 0x000000ffff247224 */ /* 0x000fe200078e00ff */
[----:B------:R-:W-:-:S07]  /*13520*/  MOV R182, R26 ;  /* 0x0000001a00b67202 */ /* 0x000fce0000000f00 */
.L_x_12539:
[----:B------:R-:W-:Y:S05]  /*13530*/  BSYNC.RECONVERGENT B2 ;  /* 0x0000000000027941 */ /* 0x000fea0003800200 */
.L_x_12538:
[----:B01----:R-:W-:Y:S01]  /*13540*/  HFMA2 R140, -RZ, RZ, 0.1171875, 0 ;  /* 0x2f800000ff8c7431 */ /* 0x003fe200000001ff */
        /* <DEDUP_REMOVED lines=9> */
.L_x_12537:
[----:B------:R-:W-:Y:S05]  /*135e0*/  BSYNC.RECONVERGENT B1 ;  /* 0x0000000000017941 */ /* 0x000fea0003800200 */
.L_x_12536:
[----:B------:R-:W-:Y:S01]  /*135f0*/  BSSY.RECONVERGENT B1, `(.L_x_12543) ;  /* 0x0000067000017945 */ /* 0x000fe20003800200 */
[----:B01----:R-:W-:Y:S01]  /*13600*/  F2FP.BF16.F32.PACK_AB R140, RZ, R26 ;  /* 0x0000001aff8c723e */ /* 0x003fe200000010ff */
        /* <DEDUP_REMOVED lines=16> */
.L_x_12547:
        /* <DEDUP_REMOVED lines=13> */
.L_x_12549:
[----:B------:R-:W-:Y:S05]  /*137e0*/  BSYNC.RECONVERGENT B3 ;  /* 0x0000000000037941 */ /* 0x000fea0003800200 */
.L_x_12548:
        /* <DEDUP_REMOVED lines=49> */
[C---:B------:R-:W-:Y:S02]  /*13b00*/  IADD3 R15, PT, PT, R144.reuse, -0xe443238, RZ ;  /* 0xf1bbcdc8900f7810 */ /* 0x040fe40007ffe0ff */
        /* <DEDUP_REMOVED lines=10> */
[----:B------:R-:W-:-:S07]  /*13bb0*/  IMAD.MOV.U32 R182, RZ, RZ, R36 ;  /* 0x000000ffffb67224 */ /* 0x000fce00078e0024 */
.L_x_12546:
[----:B------:R-:W-:Y:S05]  /*13bc0*/  BSYNC.RECONVERGENT B2 ;  /* 0x0000000000027941 */ /* 0x000fea0003800200 */
.L_x_12545:
        /* <DEDUP_REMOVED lines=9> */
.L_x_12544:
[----:B------:R-:W-:Y:S05]  /*13c60*/  BSYNC.RECONVERGENT B1 ;  /* 0x0000000000017941 */ /* 0x000fea0003800200 */
.L_x_12543:
        /* <DEDUP_REMOVED lines=18> */
.L_x_12554:
        /* <DEDUP_REMOVED lines=13> */
.L_x_12556:
[----:B------:R-:W-:Y:S05]  /*13e60*/  BSYNC.RECONVERGENT B3 ;  /* 0x0000000000037941 */ /* 0x000fea0003800200 */
.L_x_12555:
        /* <DEDUP_REMOVED lines=35> */
[----:B------:R-:W-:-:S03]  /*140a0*/  IADD3 R141, PT, PT, R145, -0x24c28bd8, RZ ;  /* 0xdb3d7428918d7810 */ /* 0x000fc60007ffe0ff */
[----:B------:R-:W-:Y:S01]  /*140b0*/  IMAD.WIDE.U32 R154, R17, -0x326172a9, RZ ;  /* 0xcd9e8d57119a7825 */ /* 0x000fe200078e00ff */
[----:B------:R-:W-:Y:S02]  /*140c0*/  LOP3.LUT R166, R37, R166, R143, 0x96, !PT ;  /* 0x000000a625a67212 */ /* 0x000fe400078e968f */
[C---:B------:R-:W-:Y:S01]  /*140d0*/  IADD3 R37, PT, PT, R144.reuse, 0x5384540f, RZ ;  /* 0x5384540f90257810 */ /* 0x040fe20007ffe0ff */
[----:B------:R-:W-:Y:S02]  /*140e0*/  VIADD R17, R144, 0xb54cda56 ;  /* 0xb54cda5690117836 */ /* 0x000fe40000000000 */
[----:B------:R-:W-:-:S03]  /*140f0*/  IMAD.WIDE.U32 R166, R166, -0x326172a9, RZ ;  /* 0xcd9e8d57a6a67825 */ /* 0x000fc600078e00ff */
        /* <DEDUP_REMOVED lines=9> */
[----:B------:R-:W-:-:S05]  /*14190*/  VIADD R17, R144, 0xf1bbcdc8 ;  /* 0xf1bbcdc890117836 */ /* 0x000fca0000000000 */
[----:B------:R-:W-:Y:S01]  /*141a0*/  LOP3.LUT R17, R17, R166, R155, 0x96, !PT ;  /* 0x000000a611117212 */ /* 0x000fe200078e969b */
[----:B------:R-:W-:-:S04]  /*141b0*/  IMAD.WIDE.U32 R166, R141, -0x326172a9, RZ ;  /* 0xcd9e8d578da67825 */ /* 0x000fc800078e00ff */
[----:B------:R-:W-:Y:S01]  /*141c0*/  IMAD.WIDE.U32 R142, R17, -0x2daee0ad, RZ ;  /* 0xd2511f53118e7825 */ /* 0x000fe200078e00ff */
[----:B------:R-:W-:Y:S02]  /*141d0*/  LOP3.LUT R2, R37, R154, R167, 0x96, !PT ;  /* 0x0000009a25027212 */ /* 0x000fe400078e96a7 */
[----:B------:R-:W-:Y:S01]  /*141e0*/  MOV R0, R166 ;  /* 0x000000a600007202 */ /* 0x000fe20000000f00 */
[----:B------:R-:W-:-:S05]  /*141f0*/  VIADD R17, R145, 0x96a522ad ;  /* 0x96a522ad91117836 */ /* 0x000fca0000000000 */
[----:B------:R-:W-:Y:S01]  /*14200*/  LOP3.LUT R34, R17, R36, R143, 0x96, !PT ;  /* 0x0000002411227212 */ /* 0x000fe200078e968f */
[----:B------:R-:W-:Y:S01]  /*14210*/  IMAD.MOV.U32 R17, RZ, RZ, R182 ;  /* 0x000000ffff117224 */ /* 0x000fe200078e00b6 */
[----:B------:R-:W-:Y:S01]  /*14220*/  MOV R182, R142 ;  /* 0x0000008e00b67202 */ /* 0x000fe20000000f00 */
[----:B------:R-:W-:-:S07]  /*14230*/  IMAD.MOV.U32 R36, RZ, RZ, RZ ;  /* 0x000000ffff247224 */ /* 0x000fce00078e00ff */
.L_x_12553:
[----:B------:R-:W-:Y:S05]  /*14240*/  BSYNC.RECONVERGENT B2 ;  /* 0x0000000000027941 */ /* 0x000fea0003800200 */
.L_x_12552:
        /* <DEDUP_REMOVED lines=10> */
.L_x_12551:
[----:B------:R-:W-:Y:S05]  /*142f0*/  BSYNC.RECONVERGENT B1 ;  /* 0x0000000000017941 */ /* 0x000fea0003800200 */
.L_x_12550:
        /* <DEDUP_REMOVED lines=18> */
.L_x_12561:
        /* <DEDUP_REMOVED lines=13> */
.L_x_12563:
[----:B------:R-:W-:Y:S05]  /*144f0*/  BSYNC.RECONVERGENT B3 ;  /* 0x0000000000037941 */ /* 0x000fea0003800200 */
.L_x_12562:
        /* <DEDUP_REMOVED lines=58> */
[----:B------:R-:W-:Y:S02]  /*148a0*/  HFMA2 R142, -RZ, RZ, 0, 0 ;  /* 0x00000000ff8e7431 */ /* 0x000fe400000001ff */
[----:B------:R-:W-:Y:S01]  /*148b0*/  IMAD.MOV.U32 R0, RZ, RZ, R166 ;  /* 0x000000ffff007224 */ /* 0x000fe200078e00a6 */
[----:B------:R-:W-:-:S07]  /*148c0*/  LOP3.LUT R2, R155, R180, R167, 0x96, !PT ;  /* 0x000000b49b027212 */ /* 0x000fce00078e96a7 */
.L_x_12560:
[----:B------:R-:W-:Y:S05]  /*148d0*/  BSYNC.RECONVERGENT B2 ;  /* 0x0000000000027941 */ /* 0x000fea0003800200 */
.L_x_12559:
        /* <DEDUP_REMOVED lines=9> */
.L_x_12558:
[----:B------:R-:W-:Y:S05]  /*14970*/  BSYNC.RECONVERGENT B1 ;  /* 0x0000000000017941 */ /* 0x000fea0003800200 */
.L_x_12557:
        /* <DEDUP_REMOVED lines=18> */
.L_x_12568:
        /* <DEDUP_REMOVED lines=13> */
.L_x_12570:
[----:B------:R-:W-:Y:S05]  /*14b70*/  BSYNC.RECONVERGENT B3 ;  /* 0x0000000000037941 */ /* 0x000fea0003800200 */
.L_x_12569:
        /* <DEDUP_REMOVED lines=59> */
[----:B------:R-:W-:Y:S02]  /*14f30*/  LOP3.LUT R34, R155, R166, R143, 0x96, !PT ;  /* 0x000000a69b227212 */ /* 0x000fe400078e968f */
[----:B------:R-:W-:-:S07]  /*14f40*/  MOV R182, R142 ;  /* 0x0000008e00b67202 */ /* 0x000fce0000000f00 */
.L_x_12567:
[----:B------:R-:W-:Y:S05]  /*14f50*/  BSYNC.RECONVERGENT B2 ;  /* 0x0000000000027941 */ /* 0x000fea0003800200 */
.L_x_12566:
        /* <DEDUP_REMOVED lines=10> */
.L_x_12565:
[----:B------:R-:W-:Y:S05]  /*15000*/  BSYNC.RECONVERGENT B1 ;  /* 0x0000000000017941 */ /* 0x000fea0003800200 */
.L_x_12564:
        /* <DEDUP_REMOVED lines=18> */
.L_x_12575:
        /* <DEDUP_REMOVED lines=13> */
.L_x_12577:
[----:B------:R-:W-:Y:S05]  /*15200*/  BSYNC.RECONVERGENT B3 ;  /* 0x0000000000037941 */ /* 0x000fea0003800200 */
.L_x_12576:
        /* <DEDUP_REMOVED lines=61> */
.L_x_12574:
[----:B------:R-:W-:Y:S05]  /*155e0*/  BSYNC.RECONVERGENT B2 ;  /* 0x0000000000027941 */ /* 0x000fea0003800200 */
.L_x_12573:
        /* <DEDUP_REMOVED lines=9> */
.L_x_12572:
[----:B------:R-:W-:Y:S05]  /*15680*/  BSYNC.RECONVERGENT B1 ;  /* 0x0000000000017941 */ /* 0x000fea0003800200 */
.L_x_12571:
        /* <DEDUP_REMOVED lines=18> */
.L_x_12582:
        /* <DEDUP_REMOVED lines=13> */
.L_x_12584:
[----:B------:R-:W-:Y:S05]  /*15880*/  BSYNC.RECONVERGENT B3 ;  /* 0x0000000000037941 */ /* 0x000fea0003800200 */
.L_x_12583:
        /* <DEDUP_REMOVED lines=61> */
.L_x_12581:
[----:B------:R-:W-:Y:S05]  /*15c60*/  BSYNC.RECONVERGENT B2 ;  /* 0x0000000000027941 */ /* 0x000fea0003800200 */
.L_x_12580:
        /* <DEDUP_REMOVED lines=10> */
.L_x_12579:
[----:B------:R-:W-:Y:S05]  /*15d10*/  BSYNC.RECONVERGENT B1 ;  /* 0x0000000000017941 */ /* 0x000fea0003800200 */
.L_x_12578:
[----:B------:R-:W-:Y:S02]  /*15d20*/  F2FP.BF16.F32.PACK_AB R143, RZ, R167 ;  /* 0x000000a7ff8f723e */ /* 0x000fe400000010ff */
[----:B------:R-:W-:Y:S02]  /*15d30*/  PRMT R142, R188, 0x5410, R189 ;  /* 0x00005410bc8e7816 */ /* 0x000fe400000000bd */
[----:B------:R-:W-:Y:S02]  /*15d40*/  PRMT R141, R187, 0x5410, R141 ;  /* 0x00005410bb8d7816 */ /* 0x000fe4000000008d */
[----:B------:R-:W-:Y:S02]  /*15d50*/  PRMT R140, R183, 0x5410, R140 ;  /* 0x00005410b78c7816 */ /* 0x000fe4000000008c */
[----:B------:R-:W-:-:S07]  /*15d60*/  PRMT R143, R190, 0x5410, R143 ;  /* 0x00005410be8f7816 */ /* 0x000fce000000008f */
.L_x_12528:
        /* <DEDUP_REMOVED lines=26> */
.L_x_12586:
[----:B------:R-:W-:Y:S05]  /*15f10*/  BSYNC.RECONVERGENT B1 ;  /* 0x0000000000017941 */ /* 0x000fea0003800200 */
.L_x_12585:
[----:B------:R-:W-:Y:S01]  /*15f20*/  IADD3 R176, PT, PT, R176, 0x20, RZ ;  /* 0x00000020b0b07810 */ /* 0x000fe20007ffe0ff */
[----:B------:R-:W-:-:S07]  /*15f30*/  VIADD R177, R177, 0x20 ;  /* 0x00000020b1b17836 */ /* 0x000fce0000000000 */
.L_x_12468:
[----:B------:R-:W-:Y:S05]  /*15f40*/  BSYNC.RECONVERGENT B0 ;  /* 0x0000000000007941 */ /* 0x000fea0003800200 */
.L_x_12467:
[----:B------:R-:W-:Y:S01]  /*15f50*/  ISETP.GE.U32.AND P2, PT, R5, 0x80, PT ;  /* 0x000000800500780c */ /* 0x000fe20003f46070 */
[----:B------:R-:W-:Y:S03]  /*15f60*/  BSSY.RECONVERGENT B0, `(.L_x_12587) ;  /* 0x00006f7000007945 */ /* 0x000fe60003800200 */
[----:B0-----:R-:W-:-:S09]  /*15f70*/  P2R R180, PR, RZ, 0x4 ;  /* 0x00000004ffb47803 */ /* 0x001fd20000000000 */
[----:B------:R-:W-:Y:S05]  /*15f80*/  @!P2 BRA `(.L_x_12588) ;  /* 0x0000006c00d0a947 */ /* 0x000fea0003800000 */
[----:B------:R-:W-:Y:S04]  /*15f90*/  BSSY.RECONVERGENT B1, `(.L_x_12589) ;  /* 0x0000005000017945 */ /* 0x000fe80003800200 */
[----:B------:R-:W-:Y:S05]  /*15fa0*/  @!P1 BRA `(.L_x_12590) ;  /* 0x00000000000c9947 */ /* 0x000fea0003800000 */
[----:B------:R-:W0:Y:S02]  /*15fb0*/  LDC.64 R28, c[0x0][0x390] ;  /* 0x0000e400ff1c7b82 */ /* 0x000e240000000a00 */
[----:B0-----:R-:W-:-:S05]  /*15fc0*/  IMAD.WIDE.U32 R28, R177, 0x10, R28 ;  /* 0x00000010b11c7825 */ /* 0x001fca00078e001c */
[----:B-----5:R0:W5:Y:S02]  /*15fd0*/  LDG.E.128 R40, desc[UR6][R28.64] ;  /* 0x000000061c287981 */ /* 0x020164000c1e1d00 */
.L_x_12590:
[----:B------:R-:W-:Y:S05]  /*15fe0*/  BSYNC.RECONVERGENT B1 ;  /* 0x0000000000017941 */ /* 0x000fea0003800200 */
.L_x_12589:
[----:B------:R-:W-:-:S04]  /*15ff0*/  UISETP.NE.U32.AND UP0, UPT, UR4, URZ, UPT ;  /* 0x000000ff0400728c */ /* 0x000fc8000bf05070 */
[----:B------:R-:W-:-:S09]  /*16000*/  UISETP.NE.AND.EX UP0, UPT, UR5, URZ, UPT, UP0 ;  /* 0x000000ff0500728c */ /* 0x000fd2000bf05300 */
[----:B------:R-:W-:Y:S05]  /*16010*/  BRA.U !UP0, `(.L_x_12591) ;  /* 0x00000039080c7547 */ /* 0x000fea000b800000 */
[----:B0-----:R-:W1:Y:S02]  /*16020*/  LDC.64 R28, c[0x0][0x3a0] ;  /* 0x0000e800ff1c7b82 */ /* 0x001e640000000a00 */
[----:B-1----:R-:W-:-:S06]  /*16030*/  IMAD.WIDE.U32 R140, R176, 0x10, R28 ;  /* 0x00000010b08c7825 */ /* 0x002fcc00078e001c */
        /* <DEDUP_REMOVED lines=23> */
.L_x_12596:
        /* <DEDUP_REMOVED lines=13> */
.L_x_12598:
[----:B------:R-:W-:Y:S05]  /*16280*/  BSYNC.RECONVERGENT B3 ;  /* 0x0000000000037941 */ /* 0x000fea0003800200 */
.L_x_12597:
        /* <DEDUP_REMOVED lines=49> */
[----:B------:R-:W-:Y:S02]  /*165a0*/  IADD3 R11, PT, PT, R144, -0xe443238, RZ ;  /* 0xf1bbcdc8900b7810 */ /* 0x000fe40007ffe0ff */
[----:B------:R-:W-:Y:S01]  /*165b0*/  LOP3.LUT R29, R29, R38, R157, 0x96, !PT ;  /* 0x000000261d1d7212 */ /* 0x000fe200078e969d */
[----:B------:R-:W-:Y:S01]  /*165c0*/  IMAD.MOV.U32 R38, RZ, RZ, RZ ;  /* 0x000000ffff267224 */ /* 0x000fe200078e00ff */
[----:B------:R-:W-:-:S03]  /*165d0*/  LOP3.LUT R11, R11, R28, R169, 0x96, !PT ;  /* 0x0000001c0b0b7212 */ /* 0x000fc600078e96a9 */
[----:B------:R-:W-:-:S04]  /*165e0*/  IMAD.WIDE.U32 R28, R29, -0x326172a9, RZ ;  /* 0xcd9e8d571d1c7825 */ /* 0x000fc800078e00ff */
[----:B------:R-:W-:Y:S01]  /*165f0*/  IMAD.WIDE.U32 R184, R11, -0x2daee0ad, RZ ;  /* 0xd2511f530bb87825 */ /* 0x000fe200078e00ff */
[----:B------:R-:W-:Y:S02]  /*16600*/  IADD3 R11, PT, PT, R145, -0x695add53, RZ ;  /* 0x96a522ad910b7810 */ /* 0x000fe40007ffe0ff */
[----:B------:R-:W-:Y:S01]  /*16610*/  LOP3.LUT R2, R39, R168, R29, 0x96, !PT ;  /* 0x000000a827027212 */ /* 0x000fe200078e961d */
[----:B------:R-:W-:Y:S01]  /*16620*/  IMAD.MOV.U32 R0, RZ, RZ, R28 ;  /* 0x000000ffff007224 */ /* 0x000fe200078e001c */
[----:B------:R-:W-:Y:S02]  /*16630*/  LOP3.LUT R34, R11, R156, R185, 0x96, !PT ;  /* 0x0000009c0b227212 */ /* 0x000fe400078e96b9 */
[----:B------:R-:W-:-:S07]  /*16640*/  MOV R11, R192 ;  /* 0x000000c0000b7202 */ /* 0x000fce0000000f00 */
.L_x_12595:
[----:B------:R-:W-:Y:S05]  /*16650*/  BSYNC.RECONVERGENT B2 ;  /* 0x0000000000027941 */ /* 0x000fea0003800200 */
.L_x_12594:
        /* <DEDUP_REMOVED lines=11> */
.L_x_12593:
[----:B------:R-:W-:Y:S05]  /*16710*/  BSYNC.RECONVERGENT B1 ;  /* 0x0000000000017941 */ /* 0x000fea0003800200 */
.L_x_12592:
        /* <DEDUP_REMOVED lines=23> */
.L_x_12603:
        /* <DEDUP_REMOVED lines=13> */
.L_x_12605:
[----:B------:R-:W-:Y:S05]  /*16960*/  BSYNC.RECONVERGENT B3 ;  /* 0x0000000000037941 */ /* 0x000fea0003800200 */
.L_x_12604:
        /* <DEDUP_REMOVED lines=44> */
[----:B------:R-:W-:Y:S01]  /*16c30*/  IMAD.WIDE.U32 R38, R29, -0x2daee0ad, RZ ;  /* 0xd2511f531d267825 */ /* 0x000fe200078e00ff */
[----:B------:R-:W-:Y:S02]  /*16c40*/  IADD3 R29, PT, PT, R145, -0x24c28bd8, RZ ;  /* 0xdb3d7428911d7810 */ /* 0x000fe40007ffe0ff */
[----:B------:R-:W-:Y:S01]  /*16c50*/  LOP3.LUT R168, R13, R168, R189, 0x96, !PT ;  /* 0x000000a80da87212 */ /* 0x000fe200078e96bd */
[----:B------:R-:W-:Y:S01]  /*16c60*/  VIADD R13, R144, 0xf1bbcdc8 ;  /* 0xf1bbcdc8900d7836 */ /* 0x000fe20000000000 */
[----:B------:R-:W-:Y:S01]  /*16c70*/  LOP3.LUT R29, R29, R188, R39, 0x96, !PT ;  /* 0x000000bc1d1d7212 */ /* 0x000fe200078e9627 */
[----:B------:R-:W-:Y:S02]  /*16c80*/  IMAD.MOV.U32 R39, RZ, RZ, RZ ;  /* 0x000000ffff277224 */ /* 0x000fe400078e00ff */
[----:B------:R-:W-:-:S04]  /*16c90*/  IMAD.WIDE.U32 R168, R168, -0x326172a9, RZ ;  /* 0xcd9e8d57a8a87825 */ /* 0x000fc800078e00ff */
[----:B------:R-:W-:Y:S01]  /*16ca0*/  IMAD.WIDE.U32 R182, R29, -0x326172a9, RZ ;  /* 0xcd9e8d571db67825 */ /* 0x000fe200078e00ff */
[----:B------:R-:W-:Y:S02]  /*16cb0*/  LOP3.LUT R156, R13, R156, R169, 0x96, !PT ;  /* 0x0000009c0d9c7212 */ /* 0x000fe400078e96a9 */
[----:B------:R-:W-:Y:S01]  /*16cc0*/  IADD3 R13, PT, PT, R144, -0x700cb87f, RZ ;  /* 0x8ff34781900d7810 */ /* 0x000fe20007ffe0ff */
[----:B------:R-:W-:Y:S01]  /*16cd0*/  VIADD R29, R145, 0x96a522ad ;  /* 0x96a522ad911d7836 */ /* 0x000fe20000000000 */
[----:B------:R-:W-:Y:S01]  /*16ce0*/  MOV R0, R182 ;  /* 0x000000b600007202 */ /* 0x000fe20000000f00 */
[----:B------:R-:W-:Y:S01]  /*16cf0*/  IMAD.WIDE.U32 R156, R156, -0x2daee0ad, RZ ;  /* 0xd2511f539c9c7825 */ /* 0x000fe200078e00ff */
[----:B------:R-:W-:Y:S02]  /*16d00*/  LOP3.LUT R2, R13, R168, R183, 0x96, !PT ;  /* 0x000000a80d027212 */ /* 0x000fe400078e96b7 */
[----:B------:R-:W-:Y:S01]  /*16d10*/  MOV R13, R184 ;  /* 0x000000b8000d7202 */ /* 0x000fe20000000f00 */
[----:B------:R-:W-:Y:S01]  /*16d20*/  IMAD.MOV.U32 R36, RZ, RZ, R156 ;  /* 0x000000ffff247224 */ /* 0x000fe200078e009c */
[----:B------:R-:W-:-:S07]  /*16d30*/  LOP3.LUT R34, R29, R38, R157, 0x96, !PT ;  /* 0x000000261d227212 */ /* 0x000fce00078e969d */
.L_x_12602:
[----:B------:R-:W-:Y:S05]  /*16d40*/  BSYNC.RECONVERGENT B2 ;  /* 0x0000000000027941 */ /* 0x000fea0003800200 */
.L_x_12601:
        /* <DEDUP_REMOVED lines=13> */
.L_x_12600:
[----:B------:R-:W-:Y:S05]  /*16e20*/  BSYNC.RECONVERGENT B1 ;  /* 0x0000000000017941 */ /* 0x000fea0003800200 */
.L_x_12599:
        /* <DEDUP_REMOVED lines=22> */
.L_x_12610:
        /* <DEDUP_REMOVED lines=13> */
.L_x_12612:
[----:B------:R-:W-:Y:S05]  /*17060*/  BSYNC.RECONVERGENT B3 ;  /* 0x0000000000037941 */ /* 0x000fea0003800200 */
.L_x_12611:
[----:B------:R-:W-:Y:S01]  /*17070*/  IMAD.WIDE.U32 R168, R4, -0x326172a9, RZ ;  /* 0xcd9e8d5704a87825 */ /* 0x000fe200078e00ff */
[----:B------:R-:W-:Y:S02]  /*17080*/  LOP3.LUT R38, R9, R183, R145, 0x96, !PT ;  /* 0x000000b709267212 */ /* 0x000fe400078e9691 */
[----:B------:R-:W-:Y:S02]  /*17090*/  IADD3 R15, PT, PT, R144, -0x61c88647, RZ ;  /* 0x9e3779b9900f7810 */ /* 0x000fe40007ffe0ff */
        /* <DEDUP_REMOVED lines=58> */
.L_x_12609:
[----:B------:R-:W-:Y:S05]  /*17440*/  BSYNC.RECONVERGENT B2 ;  /* 0x0000000000027941 */ /* 0x000fea0003800200 */
.L_x_12608:
        /* <DEDUP_REMOVED lines=11> */
.L_x_12607:
[----:B------:R-:W-:Y:S05]  /*17500*/  BSYNC.RECONVERGENT B1 ;  /* 0x0000000000017941 */ /* 0x000fea0003800200 */
.L_x_12606:
        /* <DEDUP_REMOVED lines=23> */
.L_x_12617:
        /* <DEDUP_REMOVED lines=13> */
.L_x_12619:
[----:B------:R-:W-:Y:S05]  /*17750*/  BSYNC.RECONVERGENT B3 ;  /* 0x0000000000037941 */ /* 0x000fea0003800200 */
.L_x_12618:
        /* <DEDUP_REMOVED lines=61> */
.L_x_12616:
[----:B------:R-:W-:Y:S05]  /*17b30*/  BSYNC.RECONVERGENT B2 ;  /* 0x0000000000027941 */ /* 0x000fea0003800200 */
.L_x_12615:
        /* <DEDUP_REMOVED lines=13> */
.L_x_12614:
[----:B------:R-:W-:Y:S05]  /*17c10*/  BSYNC.RECONVERGENT B1 ;  /* 0x0000000000017941 */ /* 0x000fea0003800200 */
.L_x_12613:
        /* <DEDUP_REMOVED lines=22> */
.L_x_12624:
        /* <DEDUP_REMOVED lines=13> */
.L_x_12626:
[----:B------:R-:W-:Y:S05]  /*17e50*/  BSYNC.RECONVERGENT B3 ;  /* 0x0000000000037941 */ /* 0x000fea0003800200 */
.L_x_12625:
        /* <DEDUP_REMOVED lines=61> */
.L_x_12623:
[----:B------:R-:W-:Y:S05]  /*18230*/  BSYNC.RECONVERGENT B2 ;  /* 0x0000000000027941 */ /* 0x000fea0003800200 */
.L_x_12622:
        /* <DEDUP_REMOVED lines=11> */
.L_x_12621:
[----:B------:R-:W-:Y:S05]  /*182f0*/  BSYNC.RECONVERGENT B1 ;  /* 0x0000000000017941 */ /* 0x000fea0003800200 */
.L_x_12620:
        /* <DEDUP_REMOVED lines=23> */
.L_x_12631:
        /* <DEDUP_REMOVED lines=13> */
.L_x_12633:
[----:B------:R-:W-:Y:S05]  /*18540*/  BSYNC.RECONVERGENT B3 ;  /* 0x0000000000037941 */ /* 0x000fea0003800200 */
.L_x_12632:
        /* <DEDUP_REMOVED lines=61> */
.L_x_12630:
[----:B------:R-:W-:Y:S05]  /*18920*/  BSYNC.RECONVERGENT B2 ;  /* 0x0000000000027941 */ /* 0x000fea0003800200 */
.L_x_12629:
        /* <DEDUP_REMOVED lines=13> */
.L_x_12628:
[----:B------:R-:W-:Y:S05]  /*18a00*/  BSYNC.RECONVERGENT B1 ;  /* 0x0000000000017941 */ /* 0x000fea0003800200 */
.L_x_12627:
        /* <DEDUP_REMOVED lines=22> */
.L_x_12638:
        /* <DEDUP_REMOVED lines=13> */
.L_x_12640:
[----:B------:R-:W-:Y:S05]  /*18c40*/  BSYNC.RECONVERGENT B3 ;  /* 0x0000000000037941 */ /* 0x000fea0003800200 */
.L_x_12639:
        /* <DEDUP_REMOVED lines=61> */
.L_x_12637:
[----:B------:R-:W-:Y:S05]  /*19020*/  BSYNC.RECONVERGENT B2 ;  /* 0x0000000000027941 */ /* 0x000fea0003800200 */
.L_x_12636:
        /* <DEDUP_REMOVED lines=11> */
.L_x_12635:
[----:B------:R-:W-:Y:S05]  /*190e0*/  BSYNC.RECONVERGENT B1 ;  /* 0x0000000000017941 */ /* 0x000fea0003800200 */
.L_x_12634:
        /* <DEDUP_REMOVED lines=23> */
.L_x_12645:
        /* <DEDUP_REMOVED lines=13> */
.L_x_12647:
[----:B------:R-:W-:Y:S05]  /*19330*/  BSYNC.RECONVERGENT B3 ;  /* 0x0000000000037941 */ /* 0x000fea0003800200 */
.L_x_12646:
        /* <DEDUP_REMOVED lines=59> */
[----:B------:R-:W-:-:S07]  /*196f0*/  LOP3.LUT R34, R169, R34, R185, 0x96, !PT ;  /* 0x00000022a9227212 */ /* 0x000fce00078e96b9 */
.L_x_12644:
[----:B------:R-:W-:Y:S05]  /*19700*/  BSYNC.RECONVERGENT B2 ;  /* 0x0000000000027941 */ /* 0x000fea0003800200 */
.L_x_12643:
        /* <DEDUP_REMOVED lines=13> */
.L_x_12642:
[----:B------:R-:W-:Y:S05]  /*197e0*/  BSYNC.RECONVERGENT B1 ;  /* 0x0000000000017941 */ /* 0x000fea0003800200 */
.L_x_12641:
[----:B------:R-:W-:Y:S02]  /*197f0*/  F2FP.BF16.F32.PACK_AB R143, RZ, R169 ;  /* 0x000000a9ff8f723e */ /* 0x000fe400000010ff */
[----:B------:R-:W-:Y:S02]  /*19800*/  PRMT R142, R190, 0x5410, R142 ;  /* 0x00005410be8e7816 */ /* 0x000fe4000000008e */
[----:B------:R-:W-:Y:S02]  /*19810*/  PRMT R141, R188, 0x5410, R189 ;  /* 0x00005410bc8d7816 */ /* 0x000fe400000000bd */
[----:B------:R-:W-:Y:S02]  /*19820*/  PRMT R140, R181, 0x5410, R187 ;  /* 0x00005410b58c7816 */ /* 0x000fe400000000bb */
[----:B------:R-:W-:Y:S01]  /*19830*/  PRMT R143, R191, 0x5410, R143 ;  /* 0x00005410bf8f7816 */ /* 0x000fe2000000008f */
[----:B------:R-:W-:Y:S06]  /*19840*/  BRA `(.L_x_12648) ;  /* 0x00000034002c7947 */ /* 0x000fec0003800000 */
.L_x_12591:
[----:B------:R-:W-:Y:S01]  /*19850*/  BSSY.RECONVERGENT B1, `(.L_x_12649) ;  /* 0x0000069000017945 */ /* 0x000fe20003800200 */
[----:B0-----:R-:W-:Y:S01]  /*19860*/  MOV R28, RZ ;  /* 0x000000ff001c7202 */ /* 0x001fe20000000f00 */
[----:B------:R-:W-:Y:S01]  /*19870*/  IMAD.MOV.U32 R184, RZ, RZ, R192 ;  /* 0x000000ffffb87224 */ /* 0x000fe200078e00c0 */
[----:B------:R-:W-:Y:S01]  /*19880*/  MOV R38, R36 ;  /* 0x0000002400267202 */ /* 0x000fe20000000f00 */
        /* <DEDUP_REMOVED lines=17> */
.L_x_12653:
        /* <DEDUP_REMOVED lines=13> */
.L_x_12655:
[----:B------:R-:W-:Y:S05]  /*19a70*/  BSYNC.RECONVERGENT B3 ;  /* 0x0000000000037941 */ /* 0x000fea0003800200 */
.L_x_12654:
        /* <DEDUP_REMOVED lines=33> */
[----:B------:R-:W-:Y:S01]  /*19c90*/  LOP3.LUT R11, R11, R140, R39, 0x96, !PT ;  /* 0x0000008c0b0b7212 */ /* 0x000fe200078e9627 */
[----:B------:R-:W-:Y:S02]  /*19ca0*/  VIADD R39, R144, 0x5384540f ;  /* 0x5384540f90277836 */ /* 0x000fe40000000000 */
[----:B------:R-:W-:-:S04]  /*19cb0*/  IMAD.WIDE.U32 R140, R141, -0x2daee0ad, RZ ;  /* 0xd2511f538d8c7825 */ /* 0x000fc800078e00ff */
[----:B------:R-:W-:Y:S01]  /*19cc0*/  IMAD.WIDE.U32 R142, R11, -0x326172a9, RZ ;  /* 0xcd9e8d570b8e7825 */ /* 0x000fe200078e00ff */
[----:B------:R-:W-:Y:S02]  /*19cd0*/  IADD3 R11, PT, PT, R144, -0x4ab325aa, RZ ;  /* 0xb54cda56900b7810 */ /* 0x000fe40007ffe0ff */
[----:B------:R-:W-:Y:S02]  /*19ce0*/  LOP3.LUT R29, R29, R38, R141, 0x96, !PT ;  /* 0x000000261d1d7212 */ /* 0x000fe400078e968d */
[----:B------:R-:W-:-:S03]  /*19cf0*/  LOP3.LUT R11, R11, R28, R143, 0x96, !PT ;  /* 0x0000001c0b0b7212 */ /* 0x000fc600078e968f */
        /* <DEDUP_REMOVED lines=20> */
.L_x_12652:
[----:B------:R-:W-:Y:S05]  /*19e40*/  BSYNC.RECONVERGENT B2 ;  /* 0x0000000000027941 */ /* 0x000fea0003800200 */
.L_x_12651:
        /* <DEDUP_REMOVED lines=9> */
.L_x_12650:
[----:B------:R-:W-:Y:S05]  /*19ee0*/  BSYNC.RECONVERGENT B1 ;  /* 0x0000000000017941 */ /* 0x000fea0003800200 */
.L_x_12649:
        /* <DEDUP_REMOVED lines=18> */
.L_x_12660:
        /* <DEDUP_REMOVED lines=13> */
.L_x_12662:
[----:B------:R-:W-:Y:S05]  /*1a0e0*/  BSYNC.RECONVERGENT B3 ;  /* 0x0000000000037941 */ /* 0x000fea0003800200 */
.L_x_12661:
        /* <DEDUP_REMOVED lines=61> */
.L_x_12659:
[----:B------:R-:W-:Y:S05]  /*1a4c0*/  BSYNC.RECONVERGENT B2 ;  /* 0x0000000000027941 */ /* 0x000fea0003800200 */
.L_x_12658:
        /* <DEDUP_REMOVED lines=10> */
.L_x_12657:
[----:B------:R-:W-:Y:S05]  /*1a570*/  BSYNC.RECONVERGENT B1 ;  /* 0x0000000000017941 */ /* 0x000fea0003800200 */
.L_x_12656:
[----:B------:R-:W-:Y:S01]  /*1a580*/  BSSY.RECONVERGENT B1, `(.L_x_12663) ;  /* 0x0000067000017945 */ /* 0x000fe20003800200 */
[----:B------:R-:W-:Y:S01]  /*1a590*/  F2FP.BF16.F32.PACK_AB R181, RZ, R29 ;  /* 0x0000001dffb5723e */ /* 0x000fe200000010ff */
[----:B------:R-:W-:Y:S01]  /*1a5a0*/  IMAD.MOV.U32 R38, RZ, RZ, RZ ;  /* 0x000000ffff267224 */ /* 0x000fe200078e00ff */
[----:B-1----:R-:W-:Y:S01]  /*1a5b0*/  MOV R140, R36 ;  /* 0x00000024008c7202 */ /* 0x002fe20000000f00 */
        /* <DEDUP_REMOVED lines=14> */
.L_x_12667:
        /* <DEDUP_REMOVED lines=13> */
.L_x_12669:
[----:B------:R-:W-:Y:S05]  /*1a770*/  BSYNC.RECONVERGENT B3 ;  /* 0x0000000000037941 */ /* 0x000fea0003800200 */
.L_x_12668:
        /* <DEDUP_REMOVED lines=61> */
.L_x_12666:
[----:B------:R-:W-:Y:S05]  /*1ab50*/  BSYNC.RECONVERGENT B2 ;  /* 0x0000000000027941 */ /* 0x000fea0003800200 */
.L_x_12665:
        /* <DEDUP_REMOVED lines=9> */
.L_x_12664:
[----:B------:R-:W-:Y:S05]  /*1abf0*/  BSYNC.RECONVERGENT B1 ;  /* 0x0000000000017941 */ /* 0x000fea0003800200 */
.L_x_12663:
        /* <DEDUP_REMOVED lines=18> */
.L_x_12674:
        /* <DEDUP_REMOVED lines=13> */
.L_x_12676:
[----:B------:R-:W-:Y:S05]  /*1adf0*/  BSYNC.RECONVERGENT B3 ;  /* 0x0000000000037941 */ /* 0x000fea0003800200 */
.L_x_12675:
        /* <DEDUP_REMOVED lines=47> */
[----:B------:R-:W-:Y:S01]  /*1b0f0*/  IMAD.WIDE.U32 R182, R17, -0x326172a9, RZ ;  /* 0xcd9e8d5711b67825 */ /* 0x000fe200078e00ff */
[----:B------:R-:W-:-:S03]  /*1b100*/  IADD3 R17, PT, PT, R144, -0xe443238, RZ ;  /* 0xf1bbcdc890117810 */ /* 0x000fc60007ffe0ff */
        /* <DEDUP_REMOVED lines=12> */
.L_x_12673:
[----:B------:R-:W-:Y:S05]  /*1b1d0*/  BSYNC.RECONVERGENT B2 ;  /* 0x0000000000027941 */ /* 0x000fea0003800200 */
.L_x_12672:
        /* <DEDUP_REMOVED lines=10> */
.L_x_12671:
[----:B------:R-:W-:Y:S05]  /*1b280*/  BSYNC.RECONVERGENT B1 ;  /* 0x0000000000017941 */ /* 0x000fea0003800200 */
.L_x_12670:
        /* <DEDUP_REMOVED lines=18> */
.L_x_12681:
        /* <DEDUP_REMOVED lines=13> */
.L_x_12683:
[----:B------:R-:W-:Y:S05]  /*1b480*/  BSYNC.RECONVERGENT B3 ;  /* 0x0000000000037941 */ /* 0x000fea0003800200 */
.L_x_12682:
        /* <DEDUP_REMOVED lines=56> */
[----:B------:R-:W-:Y:S01]  /*1b810*/  MOV R0, R156 ;  /* 0x0000009c00007202 */ /* 0x000fe20000000f00 */
[----:B------:R-:W-:Y:S01]  /*1b820*/  VIADD R169, R145, 0x96a522ad ;  /* 0x96a522ad91a97836 */ /* 0x000fe20000000000 */
[----:B------:R-:W-:Y:S01]  /*1b830*/  MOV R184, R140 ;  /* 0x0000008c00b87202 */ /* 0x000fe20000000f00 */
[----:B------:R-:W-:-:S03]  /*1b840*/  IMAD.MOV.U32 R140, RZ, RZ, RZ ;  /* 0x000000ffff8c7224 */ /* 0x000fc600078e00ff */
[----:B------:R-:W-:-:S07]  /*1b850*/  LOP3.LUT R34, R169, R142, R141, 0x96, !PT ;  /* 0x0000008ea9227212 */ /* 0x000fce00078e968d */
.L_x_12680:
[----:B------:R-:W-:Y:S05]  /*1b860*/  BSYNC.RECONVERGENT B2 ;  /* 0x0000000000027941 */ /* 0x000fea0003800200 */
.L_x_12679:
        /* <DEDUP_REMOVED lines=9> */
.L_x_12678:
[----:B------:R-:W-:Y:S05]  /*1b900*/  BSYNC.RECONVERGENT B1 ;  /* 0x0000000000017941 */ /* 0x000fea0003800200 */
.L_x_12677:
        /* <DEDUP_REMOVED lines=18> */
.L_x_12688:
        /* <DEDUP_REMOVED lines=13> */
.L_x_12690:
[----:B------:R-:W-:Y:S05]  /*1bb00*/  BSYNC.RECONVERGENT B3 ;  /* 0x0000000000037941 */ /* 0x000fea0003800200 */
.L_x_12689:
[----:B------:R-:W-:Y:S01]  /*1bb10*/  IMAD.WIDE.U32 R142, R4, -0x326172a9, RZ ;  /* 0xcd9e8d57048e7825 */ /* 0x000fe200078e00ff */
[----:B------:R-:W-:-:S03]  /*1bb20*/  LOP3.LUT R140, R9, R183, R145, 0x96, !PT ;  /* 0x000000b7098c7212 */ /* 0x000fc600078e9691 */
[----:B------:R-:W-:Y:S02]  /*1bb30*/  HFMA2 R36, -RZ, RZ, 0, 0 ;  /* 0x00000000ff247431 */ /* 0x000fe400000001ff */
        /* <DEDUP_REMOVED lines=55> */
[----:B------:R-:W-:Y:S01]  /*1beb0*/  MOV R19, R184 ;  /* 0x000000b800137202 */ /* 0x000fe20000000f00 */
[----:B------:R-:W-:Y:S01]  /*1bec0*/  IMAD.MOV.U32 R184, RZ, RZ, R140 ;  /* 0x000000ffffb87224 */ /* 0x000fe200078e008c */
[----:B------:R-:W-:-:S07]  /*1bed0*/  LOP3.LUT R34, R143, R142, R141, 0x96, !PT ;  /* 0x0000008e8f227212 */ /* 0x000fce00078e968d */
.L_x_12687:
[----:B------:R-:W-:Y:S05]  /*1bee0*/  BSYNC.RECONVERGENT B2 ;  /* 0x0000000000027941 */ /* 0x000fea0003800200 */
.L_x_12686:
        /* <DEDUP_REMOVED lines=10> */
.L_x_12685:
[----:B------:R-:W-:Y:S05]  /*1bf90*/  BSYNC.RECONVERGENT B1 ;  /* 0x0000000000017941 */ /* 0x000fea0003800200 */
.L_x_12684:
        /* <DEDUP_REMOVED lines=18> */
.L_x_12695:
        /* <DEDUP_REMOVED lines=13> */
.L_x_12697:
[----:B------:R-:W-:Y:S05]  /*1c190*/  BSYNC.RECONVERGENT B3 ;  /* 0x0000000000037941 */ /* 0x000fea0003800200 */
.L_x_12696:
        /* <DEDUP_REMOVED lines=61> */
.L_x_12694:
[----:B------:R-:W-:Y:S05]  /*1c570*/  BSYNC.RECONVERGENT B2 ;  /* 0x0000000000027941 */ /* 0x000fea0003800200 */
.L_x_12693:
        /* <DEDUP_REMOVED lines=9> */
.L_x_12692:
[----:B------:R-:W-:Y:S05]  /*1c610*/  BSYNC.RECONVERGENT B1 ;  /* 0x0000000000017941 */ /* 0x000fea0003800200 */
.L_x_12691:
        /* <DEDUP_REMOVED lines=18> */
.L_x_12702:
        /* <DEDUP_REMOVED lines=13> */
.L_x_12704:
[----:B------:R-:W-:Y:S05]  /*1c810*/  BSYNC.RECONVERGENT B3 ;  /* 0x0000000000037941 */ /* 0x000fea0003800200 */
.L_x_12703:
        /* <DEDUP_REMOVED lines=59> */
[----:B------:R-:W-:Y:S01]  /*1cbd0*/  LOP3.LUT R34, R169, R34, R141, 0x96, !PT ;  /* 0x00000022a9227212 */ /* 0x000fe200078e968d */
[----:B------:R-:W-:-:S07]  /*1cbe0*/  IMAD.MOV.U32 R184, RZ, RZ, R140 ;  /* 0x000000ffffb87224 */ /* 0x000fce00078e008c */
.L_x_12701:
[----:B------:R-:W-:Y:S05]  /*1cbf0*/  BSYNC.RECONVERGENT B2 ;  /* 0x0000000000027941 */ /* 0x000fea0003800200 */
.L_x_12700:
        /* <DEDUP_REMOVED lines=10> */
.L_x_12699:
[----:B------:R-:W-:Y:S05]  /*1cca0*/  BSYNC.RECONVERGENT B1 ;  /* 0x0000000000017941 */ /* 0x000fea0003800200 */
.L_x_12698:
[----:B------:R-:W-:Y:S02]  /*1ccb0*/  F2FP.BF16.F32.PACK_AB R143, RZ, R169 ;  /* 0x000000a9ff8f723e */ /* 0x000fe400000010ff */
[----:B------:R-:W-:Y:S02]  /*1ccc0*/  PRMT R142, R189, 0x5410, R190 ;  /* 0x00005410bd8e7816 */ /* 0x000fe400000000be */
[----:B------:R-:W-:Y:S02]  /*1ccd0*/  PRMT R141, R187, 0x5410, R188 ;  /* 0x00005410bb8d7816 */ /* 0x000fe400000000bc */
[----:B------:R-:W-:Y:S02]  /*1cce0*/  PRMT R140, R185, 0x5410, R181 ;  /* 0x00005410b98c7816 */ /* 0x000fe400000000b5 */
[----:B------:R-:W-:-:S07]  /*1ccf0*/  PRMT R143, R191, 0x5410, R143 ;  /* 0x00005410bf8f7816 */ /* 0x000fce000000008f */
.L_x_12648:
        /* <DEDUP_REMOVED lines=26> */
.L_x_12706:
[----:B------:R-:W-:Y:S05]  /*1cea0*/  BSYNC.RECONVERGENT B1 ;  /* 0x0000000000017941 */ /* 0x000fea0003800200 */
.L_x_12705:
[----:B------:R-:W-:Y:S01]  /*1ceb0*/  VIADD R176, R176, 0x20 ;  /* 0x00000020b0b07836 */ /* 0x000fe20000000000 */
[----:B------:R-:W-:-:S07]  /*1cec0*/  IADD3 R177, PT, PT, R177, 0x20, RZ ;  /* 0x00000020b1b17810 */ /* 0x000fce0007ffe0ff */
.L_x_12588:
[----:B------:R-:W-:Y:S05]  /*1ced0*/  BSYNC.RECONVERGENT B0 ;  /* 0x0000000000007941 */ /* 0x000fea0003800200 */
.L_x_12587:
        /* <DEDUP_REMOVED lines=9> */
.L_x_12710:
[----:B------:R-:W-:Y:S05]  /*1cf70*/  BSYNC.RECONVERGENT B1 ;  /* 0x0000000000017941 */ /* 0x000fea0003800200 */
.L_x_12709:
[----:B------:R-:W-:-:S04]  /*1cf80*/  UISETP.NE.U32.AND UP0, UPT, UR4, URZ, UPT ;  /* 0x000000ff0400728c */ /* 0x000fc8000bf05070 */
[----:B------:R-:W-:-:S09]  /*1cf90*/  UISETP.NE.AND.EX UP0, UPT, UR5, URZ, UPT, UP0 ;  /* 0x000000ff0500728c */ /* 0x000fd2000bf05300 */
[----:B------:R-:W-:Y:S05]  /*1cfa0*/  BRA.U !UP0, `(.L_x_12711) ;  /* 0x0000003908107547 */ /* 0x000fea000b800000 */
[----:B--2---:R-:W0:Y:S02]  /*1cfb0*/  LDC.64 R30, c[0x0][0x3a0] ;  /* 0x0000e800ff1e7b82 */ /* 0x004e240000000a00 */
[----:B01----:R-:W-:-:S06]  /*1cfc0*/  IMAD.WIDE.U32 R140, R176, 0x10, R30 ;  /* 0x00000010b08c7825 */ /* 0x003fcc00078e001e */
        /* <DEDUP_REMOVED lines=23> */
.L_x_12716:
        /* <DEDUP_REMOVED lines=13> */
.L_x_12718:
[----:B------:R-:W-:Y:S05]  /*1d210*/  BSYNC.RECONVERGENT B3 ;  /* 0x0000000000037941 */ /* 0x000fea0003800200 */
.L_x_12717:
        /* <DEDUP_REMOVED lines=61> */
.L_x_12715:
[----:B------:R-:W-:Y:S05]  /*1d5f0*/  BSYNC.RECONVERGENT B2 ;  /* 0x0000000000027941 */ /* 0x000fea0003800200 */
.L_x_12714:
        /* <DEDUP_REMOVED lines=11> */
.L_x_12713:
[----:B------:R-:W-:Y:S05]  /*1d6b0*/  BSYNC.RECONVERGENT B1 ;  /* 0x0000000000017941 */ /* 0x000fea0003800200 */
.L_x_12712:
        /* <DEDUP_REMOVED lines=23> */
.L_x_12723:
        /* <DEDUP_REMOVED lines=13> */
.L_x_12725:
[----:B------:R-:W-:Y:S05]  /*1d900*/  BSYNC.RECONVERGENT B3 ;  /* 0x0000000000037941 */ /* 0x000fea0003800200 */
.L_x_12724:
        /* <DEDUP_REMOVED lines=50> */
[----:B------:R-:W-:-:S05]  /*1dc30*/  VIADD R13, R144, 0xf1bbcdc8 ;  /* 0xf1bbcdc8900d7836 */ /* 0x000fca0000000000 */
[----:B------:R-:W-:Y:S01]  /*1dc40*/  LOP3.LUT R13, R13, R182, R171, 0x96, !PT ;  /* 0x000000b60d0d7212 */ /* 0x000fe200078e96ab */
[----:B------:R-:W-:Y:S01]  /*1dc50*/  IMAD.WIDE.U32 R182, R31, -0x326172a9, RZ ;  /* 0xcd9e8d571fb67825 */ /* 0x000fe200078e00ff */
[----:B------:R-:W-:-:S03]  /*1dc60*/  IADD3 R31, PT, PT, R144, -0x700cb87f, RZ ;  /* 0x8ff34781901f7810 */ /* 0x000fc60007ffe0ff */
[----:B------:R-:W-:Y:S01]  /*1dc70*/  IMAD.WIDE.U32 R158, R13, -0x2daee0ad, RZ ;  /* 0xd2511f530d9e7825 */ /* 0x000fe200078e00ff */
[----:B------:R-:W-:Y:S02]  /*1dc80*/  LOP3.LUT R2, R31, R170, R183, 0x96, !PT ;  /* 0x000000aa1f027212 */ /* 0x000fe400078e96b7 */
[----:B------:R-:W-:Y:S01]  /*1dc90*/  MOV R0, R182 ;  /* 0x000000b600007202 */ /* 0x000fe20000000f00 */
[----:B------:R-:W-:Y:S02]  /*1dca0*/  VIADD R13, R145, 0x96a522ad ;  /* 0x96a522ad910d7836 */ /* 0x000fe40000000000 */
[----:B------:R-:W-:-:S03]  /*1dcb0*/  IMAD.MOV.U32 R36, RZ, RZ, R158 ;  /* 0x000000ffff247224 */ /* 0x000fc600078e009e */
[----:B------:R-:W-:Y:S02]  /*1dcc0*/  LOP3.LUT R34, R13, R146, R159, 0x96, !PT ;  /* 0x000000920d227212 */ /* 0x000fe400078e969f */
[----:B------:R-:W-:-:S07]  /*1dcd0*/  MOV R13, R184 ;  /* 0x000000b8000d7202 */ /* 0x000fce0000000f00 */
.L_x_12722:
[----:B------:R-:W-:Y:S05]  /*1dce0*/  BSYNC.RECONVERGENT B2 ;  /* 0x0000000000027941 */ /* 0x000fea0003800200 */
.L_x_12721:
        /* <DEDUP_REMOVED lines=13> */
.L_x_12720:
[----:B------:R-:W-:Y:S05]  /*1ddc0*/  BSYNC.RECONVERGENT B1 ;  /* 0x0000000000017941 */ /* 0x000fea0003800200 */
.L_x_12719:
        /* <DEDUP_REMOVED lines=22> */
.L_x_12730:
        /* <DEDUP_REMOVED lines=13> */
.L_x_12732:
[----:B------:R-:W-:Y:S05]  /*1e000*/  BSYNC.RECONVERGENT B3 ;  /* 0x0000000000037941 */ /* 0x000fea0003800200 */
.L_x_12731:
        /* <DEDUP_REMOVED lines=61> */
.L_x_12729:
[----:B------:R-:W-:Y:S05]  /*1e3e0*/  BSYNC.RECONVERGENT B2 ;  /* 0x0000000000027941 */ /* 0x000fea0003800200 */
.L_x_12728:
        /* <DEDUP_REMOVED lines=11> */
.L_x_12727:
[----:B------:R-:W-:Y:S05]  /*1e4a0*/  BSYNC.RECONVERGENT B1 ;  /* 0x0000000000017941 */ /* 0x000fea0003800200 */
.L_x_12726:
        /* <DEDUP_REMOVED lines=23> */
.L_x_12737:
        /* <DEDUP_REMOVED lines=13> */
.L_x_12739:
[----:B------:R-:W-:Y:S05]  /*1e6f0*/  BSYNC.RECONVERGENT B3 ;  /* 0x0000000000037941 */ /* 0x000fea0003800200 */
.L_x_12738:
        /* <DEDUP_REMOVED lines=61> */
.L_x_12736:
[----:B------:R-:W-:Y:S05]  /*1ead0*/  BSYNC.RECONVERGENT B2 ;  /* 0x0000000000027941 */ /* 0x000fea0003800200 */
.L_x_12735:
        /* <DEDUP_REMOVED lines=13> */
.L_x_12734:
[----:B------:R-:W-:Y:S05]  /*1ebb0*/  BSYNC.RECONVERGENT B1 ;  /* 0x0000000000017941 */ /* 0x000fea0003800200 */
.L_x_12733:
        /* <DEDUP_REMOVED lines=22> */
.L_x_12744:
        /* <DEDUP_REMOVED lines=13> */
.L_x_12746:
[----:B------:R-:W-:Y:S05]  /*1edf0*/  BSYNC.RECONVERGENT B3 ;  /* 0x0000000000037941 */ /* 0x000fea0003800200 */
.L_x_12745:
        /* <DEDUP_REMOVED lines=61> */
.L_x_12743:
[----:B------:R-:W-:Y:S05]  /*1f1d0*/  BSYNC.RECONVERGENT B2 ;  /* 0x0000000000027941 */ /* 0x000fea0003800200 */
.L_x_12742:
        /* <DEDUP_REMOVED lines=11> */
.L_x_12741:
[----:B------:R-:W-:Y:S05]  /*1f290*/  BSYNC.RECONVERGENT B1 ;  /* 0x0000000000017941 */ /* 0x000fea0003800200 */
.L_x_12740:
        /* <DEDUP_REMOVED lines=23> */
.L_x_12751:
        /* <DEDUP_REMOVED lines=13> */
.L_x_12753:
[----:B------:R-:W-:Y:S05]  /*1f4e0*/  BSYNC.RECONVERGENT B3 ;  /* 0x0000000000037941 */ /* 0x000fea0003800200 */
.L_x_12752:
        /* <DEDUP_REMOVED lines=61> */
.L_x_12750:
[----:B------:R-:W-:Y:S05]  /*1f8c0*/  BSYNC.RECONVERGENT B2 ;  /* 0x0000000000027941 */ /* 0x000fea0003800200 */
.L_x_12749:
        /* <DEDUP_REMOVED lines=13> */
.L_x_12748:
[----:B------:R-:W-:Y:S05]  /*1f9a0*/  BSYNC.RECONVERGENT B1 ;  /* 0x0000000000017941 */ /* 0x000fea0003800200 */
.L_x_12747:
        /* <DEDUP_REMOVED lines=22> */
.L_x_12758:
        /* <DEDUP_REMOVED lines=13> */
.L_x_12760:
[----:B------:R-:W-:Y:S05]  /*1fbe0*/  BSYNC.RECONVERGENT B3 ;  /* 0x0000000000037941 */ /* 0x000fea0003800200 */
.L_x_12759:
        /* <DEDUP_REMOVED lines=61> */
.L_x_12757:
[----:B------:R-:W-:Y:S05]  /*1ffc0*/  BSYNC.RECONVERGENT B2 ;  /* 0x0000000000027941 */ /* 0x000fea0003800200 */
.L_x_12756:
        /* <DEDUP_REMOVED lines=11> */
.L_x_12755:
[----:B------:R-:W-:Y:S05]  /*20080*/  BSYNC.RECONVERGENT B1 ;  /* 0x0000000000017941 */ /* 0x000fea0003800200 */
.L_x_12754:
        /* <DEDUP_REMOVED lines=23> */
.L_x_12765:
        /* <DEDUP_REMOVED lines=13> */
.L_x_12767:
[----:B------:R-:W-:Y:S05]  /*202d0*/  BSYNC.RECONVERGENT B3 ;  /* 0x0000000000037941 */ /* 0x000fea0003800200 */
.L_x_12766:
        /* <DEDUP_REMOVED lines=60> */
.L_x_12764:
[----:B------:R-:W-:Y:S05]  /*206a0*/  BSYNC.RECONVERGENT B2 ;  /* 0x0000000000027941 */ /* 0x000fea0003800200 */
.L_x_12763:
        /* <DEDUP_REMOVED lines=13> */
.L_x_12762:
[----:B------:R-:W-:Y:S05]  /*20780*/  BSYNC.RECONVERGENT B1 ;  /* 0x0000000000017941 */ /* 0x000fea0003800200 */
.L_x_12761:
[----:B------:R-:W-:Y:S02]  /*20790*/  F2FP.BF16.F32.PACK_AB R143, RZ, R171 ;  /* 0x000000abff8f723e */ /* 0x000fe400000010ff */
[----:B------:R-:W-:Y:S02]  /*207a0*/  PRMT R142, R191, 0x5410, R142 ;  /* 0x00005410bf8e7816 */ /* 0x000fe4000000008e */
[----:B------:R-:W-:Y:S02]  /*207b0*/  PRMT R141, R189, 0x5410, R190 ;  /* 0x00005410bd8d7816 */ /* 0x000fe400000000be */
[----:B------:R-:W-:Y:S02]  /*207c0*/  PRMT R140, R187, 0x5410, R188 ;  /* 0x00005410bb8c7816 */ /* 0x000fe400000000bc */
[----:B------:R-:W-:Y:S01]  /*207d0*/  PRMT R143, R192, 0x5410, R143 ;  /* 0x00005410c08f7816 */ /* 0x000fe2000000008f */
[----:B------:R-:W-:Y:S06]  /*207e0*/  BRA `(.L_x_12768) ;  /* 0x00000034002c7947 */ /* 0x000fec0003800000 */
.L_x_12711:
        /* <DEDUP_REMOVED lines=21> */
.L_x_12773:
        /* <DEDUP_REMOVED lines=13> */
.L_x_12775:
[----:B------:R-:W-:Y:S05]  /*20a10*/  BSYNC.RECONVERGENT B3 ;  /* 0x0000000000037941 */ /* 0x000fea0003800200 */
.L_x_12774:
        /* <DEDUP_REMOVED lines=60> */
.L_x_12772:
[----:B------:R-:W-:Y:S05]  /*20de0*/  BSYNC.RECONVERGENT B2 ;  /* 0x0000000000027941 */ /* 0x000fea0003800200 */
.L_x_12771:
        /* <DEDUP_REMOVED lines=9> */
.L_x_12770:
[----:B------:R-:W-:Y:S05]  /*20e80*/  BSYNC.RECONVERGENT B1 ;  /* 0x0000000000017941 */ /* 0x000fea0003800200 */
.L_x_12769:
        /* <DEDUP_REMOVED lines=18> */
.L_x_12780:
        /* <DEDUP_REMOVED lines=13> */
.L_x_12782:
[----:B------:R-:W-:Y:S05]  /*21080*/  BSYNC.RECONVERGENT B3 ;  /* 0x0000000000037941 */ /* 0x000fea0003800200 */
.L_x_12781:
        /* <DEDUP_REMOVED lines=61> */
.L_x_12779:
[----:B------:R-:W-:Y:S05]  /*21460*/  BSYNC.RECONVERGENT B2 ;  /* 0x0000000000027941 */ /* 0x000fea0003800200 */
.L_x_12778:
        /* <DEDUP_REMOVED lines=10> */
.L_x_12777:
[----:B------:R-:W-:Y:S05]  /*21510*/  BSYNC.RECONVERGENT B1 ;  /* 0x0000000000017941 */ /* 0x000fea0003800200 */
.L_x_12776:
        /* <DEDUP_REMOVED lines=18> */
.L_x_12787:
        /* <DEDUP_REMOVED lines=13> */
.L_x_12789:
[----:B------:R-:W-:Y:S05]  /*21710*/  BSYNC.RECONVERGENT B3 ;  /* 0x0000000000037941 */ /* 0x000fea0003800200 */
.L_x_12788:
        /* <DEDUP_REMOVED lines=38> */
[----:B------:R-:W-:Y:S01]  /*21980*/  VIADD R15, R144, 0xb54cda56 ;  /* 0xb54cda56900f7836 */ /* 0x000fe20000000000 */
[----:B------:R-:W-:Y:S01]  /*21990*/  IADD3 R143, PT, PT, R145, -0x24c28bd8, RZ ;  /* 0xdb3d7428918f7810 */ /* 0x000fe20007ffe0ff */
        /* <DEDUP_REMOVED lines=21> */
.L_x_12786:
[----:B------:R-:W-:Y:S05]  /*21af0*/  BSYNC.RECONVERGENT B2 ;  /* 0x0000000000027941 */ /* 0x000fea0003800200 */
.L_x_12785:
        /* <DEDUP_REMOVED lines=9> */
.L_x_12784:
[----:B------:R-:W-:Y:S05]  /*21b90*/  BSYNC.RECONVERGENT B1 ;  /* 0x0000000000017941 */ /* 0x000fea0003800200 */
.L_x_12783:
        /* <DEDUP_REMOVED lines=18> */
.L_x_12794:
        /* <DEDUP_REMOVED lines=13> */
.L_x_12796:
[----:B------:R-:W-:Y:S05]  /*21d90*/  BSYNC.RECONVERGENT B3 ;  /* 0x0000000000037941 */ /* 0x000fea0003800200 */
.L_x_12795:
        /* <DEDUP_REMOVED lines=61> */
.L_x_12793:
[----:B------:R-:W-:Y:S05]  /*22170*/  BSYNC.RECONVERGENT B2 ;  /* 0x0000000000027941 */ /* 0x000fea0003800200 */
.L_x_12792:
        /* <DEDUP_REMOVED lines=10> */
.L_x_12791:
[----:B------:R-:W-:Y:S05]  /*22220*/  BSYNC.RECONVERGENT B1 ;  /* 0x0000000000017941 */ /* 0x000fea0003800200 */
.L_x_12790:
        /* <DEDUP_REMOVED lines=18> */
.L_x_12801:
        /* <DEDUP_REMOVED lines=13> */
.L_x_12803:
[----:B------:R-:W-:Y:S05]  /*22420*/  BSYNC.RECONVERGENT B3 ;  /* 0x0000000000037941 */ /* 0x000fea0003800200 */
.L_x_12802:
        /* <DEDUP_REMOVED lines=61> */
.L_x_12800:
[----:B------:R-:W-:Y:S05]  /*22800*/  BSYNC.RECONVERGENT B2 ;  /* 0x0000000000027941 */ /* 0x000fea0003800200 */
.L_x_12799:
        /* <DEDUP_REMOVED lines=9> */
.L_x_12798:
[----:B------:R-:W-:Y:S05]  /*228a0*/  BSYNC.RECONVERGENT B1 ;  /* 0x0000000000017941 */ /* 0x000fea0003800200 */
.L_x_12797:
        /* <DEDUP_REMOVED lines=18> */
.L_x_12808:
        /* <DEDUP_REMOVED lines=13> */
.L_x_12810:
[----:B------:R-:W-:Y:S05]  /*22aa0*/  BSYNC.RECONVERGENT B3 ;  /* 0x0000000000037941 */ /* 0x000fea0003800200 */
.L_x_12809:
        /* <DEDUP_REMOVED lines=61> */
.L_x_12807:
[----:B------:R-:W-:Y:S05]  /*22e80*/  BSYNC.RECONVERGENT B2 ;  /* 0x0000000000027941 */ /* 0x000fea0003800200 */
.L_x_12806:
        /* <DEDUP_REMOVED lines=10> */
.L_x_12805:
[----:B------:R-:W-:Y:S05]  /*22f30*/  BSYNC.RECONVERGENT B1 ;  /* 0x0000000000017941 */ /* 0x000fea0003800200 */
.L_x_12804:
        /* <DEDUP_REMOVED lines=18> */
.L_x_12815:
        /* <DEDUP_REMOVED lines=13> */
.L_x_12817:
[----:B------:R-:W-:Y:S05]  /*23130*/  BSYNC.RECONVERGENT B3 ;  /* 0x0000000000037941 */ /* 0x000fea0003800200 */
.L_x_12816:
        /* <DEDUP_REMOVED lines=61> */
.L_x_12814:
[----:B------:R-:W-:Y:S05]  /*23510*/  BSYNC.RECONVERGENT B2 ;  /* 0x0000000000027941 */ /* 0x000fea0003800200 */
.L_x_12813:
        /* <DEDUP_REMOVED lines=9> */
.L_x_12812:
[----:B------:R-:W-:Y:S05]  /*235b0*/  BSYNC.RECONVERGENT B1 ;  /* 0x0000000000017941 */ /* 0x000fea0003800200 */
.L_x_12811:
        /* <DEDUP_REMOVED lines=18> */
.L_x_12822:
        /* <DEDUP_REMOVED lines=13> */
.L_x_12824:
[----:B------:R-:W-:Y:S05]  /*237b0*/  BSYNC.RECONVERGENT B3 ;  /* 0x0000000000037941 */ /* 0x000fea0003800200 */
.L_x_12823:
        /* <DEDUP_REMOVED lines=61> */
.L_x_12821:
[----:B------:R-:W-:Y:S05]  /*23b90*/  BSYNC.RECONVERGENT B2 ;  /* 0x0000000000027941 */ /* 0x000fea0003800200 */
.L_x_12820:
        /* <DEDUP_REMOVED lines=10> */
.L_x_12819:
[----:B------:R-:W-:Y:S05]  /*23c40*/  BSYNC.RECONVERGENT B1 ;  /* 0x0000000000017941 */ /* 0x000fea0003800200 */
.L_x_12818:
[----:B------:R-:W-:Y:S02]  /*23c50*/  F2FP.BF16.F32.PACK_AB R143, RZ, R171 ;  /* 0x000000abff8f723e */ /* 0x000fe400000010ff */
[----:B------:R-:W-:Y:S02]  /*23c60*/  PRMT R142, R190, 0x5410, R191 ;  /* 0x00005410be8e7816 */ /* 0x000fe400000000bf */
[----:B------:R-:W-:Y:S02]  /*23c70*/  PRMT R141, R189, 0x5410, R188 ;  /* 0x00005410bd8d7816 */ /* 0x000fe400000000bc */
[----:B------:R-:W-:Y:S02]  /*23c80*/  PRMT R140, R187, 0x5410, R185 ;  /* 0x00005410bb8c7816 */ /* 0x000fe400000000b9 */
[----:B------:R-:W-:-:S07]  /*23c90*/  PRMT R143, R192, 0x5410, R143 ;  /* 0x00005410c08f7816 */ /* 0x000fce000000008f */
.L_x_12768:
        /* <DEDUP_REMOVED lines=26> */
.L_x_12826:
[----:B------:R-:W-:Y:S05]  /*23e40*/  BSYNC.RECONVERGENT B1 ;  /* 0x0000000000017941 */ /* 0x000fea0003800200 */
.L_x_12825:
[----:B------:R-:W-:Y:S01]  /*23e50*/  VIADD R176, R176, 0x20 ;  /* 0x00000020b0b07836 */ /* 0x000fe20000000000 */
[----:B------:R-:W-:-:S07]  /*23e60*/  IADD3 R177, PT, PT, R177, 0x20, RZ ;  /* 0x00000020b1b17810 */ /* 0x000fce0007ffe0ff */
.L_x_12708:
[----:B------:R-:W-:Y:S05]  /*23e70*/  BSYNC.RECONVERGENT B0 ;  /* 0x0000000000007941 */ /* 0x000fea0003800200 */
.L_x_12707:
        /* <DEDUP_REMOVED lines=9> */
.L_x_12830:
[----:B------:R-:W-:Y:S05]  /*23f10*/  BSYNC.RECONVERGENT B1 ;  /* 0x0000000000017941 */ /* 0x000fea0003800200 */
.L_x_12829:
        /* <DEDUP_REMOVED lines=28> */
.L_x_12836:
        /* <DEDUP_REMOVED lines=13> */
.L_x_12838:
[----:B------:R-:W-:Y:S05]  /*241b0*/  BSYNC.RECONVERGENT B3 ;  /* 0x0000000000037941 */ /* 0x000fea0003800200 */
.L_x_12837:
        /* <DEDUP_REMOVED lines=61> */
.L_x_12835:
[----:B------:R-:W-:Y:S05]  /*24590*/  BSYNC.RECONVERGENT B2 ;  /* 0x0000000000027941 */ /* 0x000fea0003800200 */
.L_x_12834:
        /* <DEDUP_REMOVED lines=11> */
.L_x_12833:
[----:B------:R-:W-:Y:S05]  /*24650*/  BSYNC.RECONVERGENT B1 ;  /* 0x0000000000017941 */ /* 0x000fea0003800200 */
.L_x_12832:
        /* <DEDUP_REMOVED lines=23> */
.L_x_12843:
        /* <DEDUP_REMOVED lines=13> */
.L_x_12845:
[----:B------:R-:W-:Y:S05]  /*248a0*/  BSYNC.RECONVERGENT B3 ;  /* 0x0000000000037941 */ /* 0x000fea0003800200 */
.L_x_12844:
        /* <DEDUP_REMOVED lines=61> */
.L_x_12842:
[----:B------:R-:W-:Y:S05]  /*24c80*/  BSYNC.RECONVERGENT B2 ;  /* 0x0000000000027941 */ /* 0x000fea0003800200 */
.L_x_12841:
        /* <DEDUP_REMOVED lines=13> */
.L_x_12840:
[----:B------:R-:W-:Y:S05]  /*24d60*/  BSYNC.RECONVERGENT B1 ;  /* 0x0000000000017941 */ /* 0x000fea0003800200 */
.L_x_12839:
        /* <DEDUP_REMOVED lines=22> */
.L_x_12850:
        /* <DEDUP_REMOVED lines=13> */
.L_x_12852:
[----:B------:R-:W-:Y:S05]  /*24fa0*/  BSYNC.RECONVERGENT B3 ;  /* 0x0000000000037941 */ /* 0x000fea0003800200 */
.L_x_12851:
        /* <DEDUP_REMOVED lines=61> */
.L_x_12849:
[----:B------:R-:W-:Y:S05]  /*25380*/  BSYNC.RECONVERGENT B2 ;  /* 0x0000000000027941 */ /* 0x000fea0003800200 */
.L_x_12848:
        /* <DEDUP_REMOVED lines=11> */
.L_x_12847:
[----:B------:R-:W-:Y:S05]  /*25440*/  BSYNC.RECONVERGENT B1 ;  /* 0x0000000000017941 */ /* 0x000fea0003800200 */
.L_x_12846:
        /* <DEDUP_REMOVED lines=23> */
.L_x_12857:
        /* <DEDUP_REMOVED lines=13> */
.L_x_12859:
[----:B------:R-:W-:Y:S05]  /*25690*/  BSYNC.RECONVERGENT B3 ;  /* 0x0000000000037941 */ /* 0x000fea0003800200 */
.L_x_12858:
        /* <DEDUP_REMOVED lines=61> */
.L_x_12856:
[----:B------:R-:W-:Y:S05]  /*25a70*/  BSYNC.RECONVERGENT B2 ;  /* 0x0000000000027941 */ /* 0x000fea0003800200 */
.L_x_12855:
        /* <DEDUP_REMOVED lines=13> */
.L_x_12854:
[----:B------:R-:W-:Y:S05]  /*25b50*/  BSYNC.RECONVERGENT B1 ;  /* 0x0000000000017941 */ /* 0x000fea0003800200 */
.L_x_12853:
        /* <DEDUP_REMOVED lines=22> */
.L_x_12864:
        /* <DEDUP_REMOVED lines=13> */
.L_x_12866:
[----:B------:R-:W-:Y:S05]  /*25d90*/  BSYNC.RECONVERGENT B3 ;  /* 0x0000000000037941 */ /* 0x000fea0003800200 */
.L_x_12865:
        /* <DEDUP_REMOVED lines=61> */
.L_x_12863:
[----:B------:R-:W-:Y:S05]  /*26170*/  BSYNC.RECONVERGENT B2 ;  /* 0x0000000000027941 */ /* 0x000fea0003800200 */
.L_x_12862:
        /* <DEDUP_REMOVED lines=11> */
.L_x_12861:
[----:B------:R-:W-:Y:S05]  /*26230*/  BSYNC.RECONVERGENT B1 ;  /* 0x0000000000017941 */ /* 0x000fea0003800200 */
.L_x_12860:
        /* <DEDUP_REMOVED lines=23> */
.L_x_12871:
        /* <DEDUP_REMOVED lines=13> */
.L_x_12873:
[----:B------:R-:W-:Y:S05]  /*26480*/  BSYNC.RECONVERGENT B3 ;  /* 0x0000000000037941 */ /* 0x000fea0003800200 */
.L_x_12872:
        /* <DEDUP_REMOVED lines=61> */
.L_x_12870:
[----:B------:R-:W-:Y:S05]  /*26860*/  BSYNC.RECONVERGENT B2 ;  /* 0x0000000000027941 */ /* 0x000fea0003800200 */
.L_x_12869:
        /* <DEDUP_REMOVED lines=13> */
.L_x_12868:
[----:B------:R-:W-:Y:S05]  /*26940*/  BSYNC.RECONVERGENT B1 ;  /* 0x0000000000017941 */ /* 0x000fea0003800200 */
.L_x_12867:
        /* <DEDUP_REMOVED lines=22> */
.L_x_12878:
        /* <DEDUP_REMOVED lines=13> */
.L_x_12880:
[----:B------:R-:W-:Y:S05]  /*26b80*/  BSYNC.RECONVERGENT B3 ;  /* 0x0000000000037941 */ /* 0x000fea0003800200 */
.L_x_12879:
        /* <DEDUP_REMOVED lines=61> */
.L_x_12877:
[----:B------:R-:W-:Y:S05]  /*26f60*/  BSYNC.RECONVERGENT B2 ;  /* 0x0000000000027941 */ /* 0x000fea0003800200 */
.L_x_12876:
        /* <DEDUP_REMOVED lines=11> */
.L_x_12875:
[----:B------:R-:W-:Y:S05]  /*27020*/  BSYNC.RECONVERGENT B1 ;  /* 0x0000000000017941 */ /* 0x000fea0003800200 */
.L_x_12874:
        /* <DEDUP_REMOVED lines=23> */
.L_x_12885:
        /* <DEDUP_REMOVED lines=13> */
.L_x_12887:
[----:B------:R-:W-:Y:S05]  /*27270*/  BSYNC.RECONVERGENT B3 ;  /* 0x0000000000037941 */ /* 0x000fea0003800200 */
.L_x_12886:
        /* <DEDUP_REMOVED lines=59> */
[----:B------:R-:W-:Y:S02]  /*27630*/  LOP3.LUT R34, R173, R34, R141, 0x96, !PT ;  /* 0x00000022ad227212 */ /* 0x000fe400078e968d */
[----:B------:R-:W-:-:S07]  /*27640*/  MOV R35, R194 ;  /* 0x000000c200237202 */ /* 0x000fce0000000f00 */
.L_x_12884:
[----:B------:R-:W-:Y:S05]  /*27650*/  BSYNC.RECONVERGENT B2 ;  /* 0x0000000000027941 */ /* 0x000fea0003800200 */
.L_x_12883:
        /* <DEDUP_REMOVED lines=13> */
.L_x_12882:
[----:B------:R-:W-:Y:S05]  /*27730*/  BSYNC.RECONVERGENT B1 ;  /* 0x0000000000017941 */ /* 0x000fea0003800200 */
.L_x_12881:
[----:B------:R-:W-:Y:S02]  /*27740*/  F2FP.BF16.F32.PACK_AB R143, RZ, R173 ;  /* 0x000000adff8f723e */ /* 0x000fe400000010ff */
[----:B------:R-:W-:Y:S02]  /*27750*/  PRMT R142, R191, 0x5410, R142 ;  /* 0x00005410bf8e7816 */ /* 0x000fe4000000008e */
[----:B------:R-:W-:Y:S02]  /*27760*/  PRMT R141, R189, 0x5410, R190 ;  /* 0x00005410bd8d7816 */ /* 0x000fe400000000be */
[----:B------:R-:W-:Y:S02]  /*27770*/  PRMT R140, R183, 0x5410, R188 ;  /* 0x00005410b78c7816 */ /* 0x000fe400000000bc */
[----:B------:R-:W-:Y:S01]  /*27780*/  PRMT R143, R193, 0x5410, R143 ;  /* 0x00005410c18f7816 */ /* 0x000fe2000000008f */
[----:B------:R-:W-:Y:S06]  /*27790*/  BRA `(.L_x_12888) ;  /* 0x0000003400307947 */ /* 0x000fec0003800000 */
.L_x_12831:
        /* <DEDUP_REMOVED lines=21> */
.L_x_12893:
        /* <DEDUP_REMOVED lines=13> */
.L_x_12895:
[----:B------:R-:W-:Y:S05]  /*279c0*/  BSYNC.RECONVERGENT B3 ;  /* 0x0000000000037941 */ /* 0x000fea0003800200 */
.L_x_12894:
        /* <DEDUP_REMOVED lines=59> */
[----:B------:R-:W-:-:S07]  /*27d80*/  IMAD.MOV.U32 R11, RZ, RZ, R192 ;  /* 0x000000ffff0b7224 */ /* 0x000fce00078e00c0 */
.L_x_12892:
[----:B------:R-:W-:Y:S05]  /*27d90*/  BSYNC.RECONVERGENT B2 ;  /* 0x0000000000027941 */ /* 0x000fea0003800200 */
.L_x_12891:
        /* <DEDUP_REMOVED lines=9> */
.L_x_12890:
[----:B------:R-:W-:Y:S05]  /*27e30*/  BSYNC.RECONVERGENT B1 ;  /* 0x0000000000017941 */ /* 0x000fea0003800200 */
.L_x_12889:
        /* <DEDUP_REMOVED lines=18> */
.L_x_12900:
        /* <DEDUP_REMOVED lines=13> */
.L_x_12902:
[----:B------:R-:W-:Y:S05]  /*28030*/  BSYNC.RECONVERGENT B3 ;  /* 0x0000000000037941 */ /* 0x000fea0003800200 */
.L_x_12901:
        /* <DEDUP_REMOVED lines=59> */
[----:B------:R-:W-:Y:S02]  /*283f0*/  LOP3.LUT R34, R33, R142, R141, 0x96, !PT ;  /* 0x0000008e21227212 */ /* 0x000fe400078e968d */
[----:B------:R-:W-:-:S07]  /*28400*/  MOV R190, R140 ;  /* 0x0000008c00be7202 */ /* 0x000fce0000000f00 */
.L_x_12899:
[----:B------:R-:W-:Y:S05]  /*28410*/  BSYNC.RECONVERGENT B2 ;  /* 0x0000000000027941 */ /* 0x000fea0003800200 */
.L_x_12898:
        /* <DEDUP_REMOVED lines=10> */
.L_x_12897:
[----:B------:R-:W-:Y:S05]  /*284c0*/  BSYNC.RECONVERGENT B1 ;  /* 0x0000000000017941 */ /* 0x000fea0003800200 */
.L_x_12896:
        /* <DEDUP_REMOVED lines=18> */
.L_x_12907:
        /* <DEDUP_REMOVED lines=13> */
.L_x_12909:
[----:B------:R-:W-:Y:S05]  /*286c0*/  BSYNC.RECONVERGENT B3 ;  /* 0x0000000000037941 */ /* 0x000fea0003800200 */
.L_x_12908:
        /* <DEDUP_REMOVED lines=61> */
.L_x_12906:
[----:B------:R-:W-:Y:S05]  /*28aa0*/  BSYNC.RECONVERGENT B2 ;  /* 0x0000000000027941 */ /* 0x000fea0003800200 */
.L_x_12905:
        /* <DEDUP_REMOVED lines=9> */
.L_x_12904:
[----:B------:R-:W-:Y:S05]  /*28b40*/  BSYNC.RECONVERGENT B1 ;  /* 0x0000000000017941 */ /* 0x000fea0003800200 */
.L_x_12903:
        /* <DEDUP_REMOVED lines=18> */
.L_x_12914:
        /* <DEDUP_REMOVED lines=13> */
.L_x_12916:
[----:B------:R-:W-:Y:S05]  /*28d40*/  BSYNC.RECONVERGENT B3 ;  /* 0x0000000000037941 */ /* 0x000fea0003800200 */
.L_x_12915:
        /* <DEDUP_REMOVED lines=61> */
.L_x_12913:
[----:B------:R-:W-:Y:S05]  /*29120*/  BSYNC.RECONVERGENT B2 ;  /* 0x0000000000027941 */ /* 0x000fea0003800200 */
.L_x_12912:
        /* <DEDUP_REMOVED lines=10> */
.L_x_12911:
[----:B------:R-:W-:Y:S05]  /*291d0*/  BSYNC.RECONVERGENT B1 ;  /* 0x0000000000017941 */ /* 0x000fea0003800200 */
.L_x_12910:
        /* <DEDUP_REMOVED lines=18> */
.L_x_12921:
        /* <DEDUP_REMOVED lines=13> */
.L_x_12923:
[----:B------:R-:W-:Y:S05]  /*293d0*/  BSYNC.RECONVERGENT B3 ;  /* 0x0000000000037941 */ /* 0x000fea0003800200 */
.L_x_12922:
        /* <DEDUP_REMOVED lines=61> */
.L_x_12920:
[----:B------:R-:W-:Y:S05]  /*297b0*/  BSYNC.RECONVERGENT B2 ;  /* 0x0000000000027941 */ /* 0x000fea0003800200 */
.L_x_12919:
        /* <DEDUP_REMOVED lines=9> */
.L_x_12918:
[----:B------:R-:W-:Y:S05]  /*29850*/  BSYNC.RECONVERGENT B1 ;  /* 0x0000000000017941 */ /* 0x000fea0003800200 */
.L_x_12917:
        /* <DEDUP_REMOVED lines=18> */
.L_x_12928:
        /* <DEDUP_REMOVED lines=13> */
.L_x_12930:
[----:B------:R-:W-:Y:S05]  /*29a50*/  BSYNC.RECONVERGENT B3 ;  /* 0x0000000000037941 */ /* 0x000fea0003800200 */
.L_x_12929:
[----:B------:R-:W-:Y:S01]  /*29a60*/  IMAD.WIDE.U32 R142, R4, -0x326172a9, RZ ;  /* 0xcd9e8d57048e7825 */ /* 0x000fe200078e00ff */
[----:B------:R-:W-:Y:S02]  /*29a70*/  LOP3.LUT R140, R9, R185, R145, 0x96, !PT ;  /* 0x000000b9098c7212 */ /* 0x000fe400078e9691 */
[----:B------:R-:W-:Y:S01]  /*29a80*/  IADD3 R19, PT, PT, R144, -0x61c88647, RZ ;  /* 0x9e3779b990137810 */ /* 0x000fe20007ffe0ff */
[----:B------:R-:W-:Y:S01]  /*29a90*/  IMAD.MOV.U32 R36, RZ, RZ, RZ ;  /* 0x000000ffff247224 */ /* 0x000fe200078e00ff */
        /* <DEDUP_REMOVED lines=57> */
.L_x_12927:
[----:B------:R-:W-:Y:S05]  /*29e30*/  BSYNC.RECONVERGENT B2 ;  /* 0x0000000000027941 */ /* 0x000fea0003800200 */
.L_x_12926:
        /* <DEDUP_REMOVED lines=10> */
.L_x_12925:
[----:B------:R-:W-:Y:S05]  /*29ee0*/  BSYNC.RECONVERGENT B1 ;  /* 0x0000000000017941 */ /* 0x000fea0003800200 */
.L_x_12924:
        /* <DEDUP_REMOVED lines=18> */
.L_x_12935:
        /* <DEDUP_REMOVED lines=13> */
.L_x_12937:
[----:B------:R-:W-:Y:S05]  /*2a0e0*/  BSYNC.RECONVERGENT B3 ;  /* 0x0000000000037941 */ /* 0x000fea0003800200 */
.L_x_12936:
        /* <DEDUP_REMOVED lines=61> */
.L_x_12934:
[----:B------:R-:W-:Y:S05]  /*2a4c0*/  BSYNC.RECONVERGENT B2 ;  /* 0x0000000000027941 */ /* 0x000fea0003800200 */
.L_x_12933:
        /* <DEDUP_REMOVED lines=9> */
.L_x_12932:
[----:B------:R-:W-:Y:S05]  /*2a560*/  BSYNC.RECONVERGENT B1 ;  /* 0x0000000000017941 */ /* 0x000fea0003800200 */
.L_x_12931:
        /* <DEDUP_REMOVED lines=18> */
.L_x_12942:
        /* <DEDUP_REMOVED lines=13> */
.L_x_12944:
[----:B------:R-:W-:Y:S05]  /*2a760*/  BSYNC.RECONVERGENT B3 ;  /* 0x0000000000037941 */ /* 0x000fea0003800200 */
.L_x_12943:
        /* <DEDUP_REMOVED lines=61> */
.L_x_12941:
[----:B------:R-:W-:Y:S05]  /*2ab40*/  BSYNC.RECONVERGENT B2 ;  /* 0x0000000000027941 */ /* 0x000fea0003800200 */
.L_x_12940:
        /* <DEDUP_REMOVED lines=10> */
.L_x_12939:
[----:B------:R-:W-:Y:S05]  /*2abf0*/  BSYNC.RECONVERGENT B1 ;  /* 0x0000000000017941 */ /* 0x000fea0003800200 */
.L_x_12938:
[----:B------:R-:W-:Y:S02]  /*2ac00*/  F2FP.BF16.F32.PACK_AB R143, RZ, R173 ;  /* 0x000000adff8f723e */ /* 0x000fe400000010ff */
[----:B------:R-:W-:Y:S02]  /*2ac10*/  MOV R192, R190 ;  /* 0x000000be00c07202 */ /* 0x000fe40000000f00 */
[----:B------:R-:W-:Y:S02]  /*2ac20*/  PRMT R142, R189, 0x5410, R191 ;  /* 0x00005410bd8e7816 */ /* 0x000fe400000000bf */
[----:B------:R-:W-:Y:S02]  /*2ac30*/  PRMT R141, R188, 0x5410, R187 ;  /* 0x00005410bc8d7816 */ /* 0x000fe400000000bb */
[----:B------:R-:W-:Y:S02]  /*2ac40*/  PRMT R140, R186, 0x5410, R183 ;  /* 0x00005410ba8c7816 */ /* 0x000fe400000000b7 */
[----:B------:R-:W-:-:S07]  /*2ac50*/  PRMT R143, R193, 0x5410, R143 ;  /* 0x00005410c18f7816 */ /* 0x000fce000000008f */
.L_x_12888:
        /* <DEDUP_REMOVED lines=24> */
.L_x_12828:
[----:B------:R-:W-:Y:S05]  /*2ade0*/  BSYNC.RECONVERGENT B0 ;  /* 0x0000000000007941 */ /* 0x000fea0003800200 */
.L_x_12827:
        /* <DEDUP_REMOVED lines=177> */
.L_x_12970:
        /* <DEDUP_REMOVED lines=26> */
[----:B------:R-:W0:Y:S01]  /*2baa0*/  LDC.64 R174, c[0x0][0x428] ;  /* 0x00010a00ffae7b82 */ /* 0x000e220000000a00 */
        /* <DEDUP_REMOVED lines=31> */
.L_x_12949:
[----:B------:R-:W-:Y:S05]  /*2bca0*/  BSYNC.RECONVERGENT B1 ;  /* 0x0000000000017941 */ /* 0x000fea0003800200 */
.L_x_12948:
[----:B------:R-:W-:Y:S01]  /*2bcb0*/  ISETP.NE.AND P0, PT, R178, RZ, PT ;  /* 0x000000ffb200720c */ /* 0x000fe20003f05270 */
[----:B------:R-:W-:-:S12]  /*2bcc0*/  BSSY.RECONVERGENT B1, `(.L_x_12950) ;  /* 0x0000022000017945 */ /* 0x000fd80003800200 */
[----:B------:R-:W-:Y:S05]  /*2bcd0*/  @!P0 BRA `(.L_x_12951) ;  /* 0x0000000000808947 */ /* 0x000fea0003800000 */
[----:B0-----:R-:W0:Y:S01]  /*2bce0*/  LDC.64 R174, c[0x0][0x428] ;  /* 0x00010a00ffae7b82 */ /* 0x001e220000000a00 */
        /* <DEDUP_REMOVED lines=31> */
.L_x_12951:
[----:B------:R-:W-:Y:S05]  /*2bee0*/  BSYNC.RECONVERGENT B1 ;  /* 0x0000000000017941 */ /* 0x000fea0003800200 */
.L_x_12950:
[----:B------:R-:W-:Y:S01]  /*2bef0*/  ISETP.NE.AND P0, PT, R179, RZ, PT ;  /* 0x000000ffb300720c */ /* 0x000fe20003f05270 */
        /* <DEDUP_REMOVED lines=34> */
.L_x_12953:
[----:B------:R-:W-:Y:S05]  /*2c120*/  BSYNC.RECONVERGENT B1 ;  /* 0x0000000000017941 */ /* 0x000fea0003800200 */
.L_x_12952:
[----:B------:R-:W-:Y:S01]  /*2c130*/  ISETP.NE.AND P0, PT, R180, RZ, PT ;  /* 0x000000ffb400720c */ /* 0x000fe20003f05270 */
        /* <DEDUP_REMOVED lines=34> */
.L_x_12955:
[----:B------:R-:W-:Y:S05]  /*2c360*/  BSYNC.RECONVERGENT B1 ;  /* 0x0000000000017941 */ /* 0x000fea0003800200 */
.L_x_12954:
[----:B------:R-:W-:Y:S01]  /*2c370*/  ISETP.NE.AND P0, PT, R181, RZ, PT ;  /* 0x000000ffb500720c */ /* 0x000fe20003f05270 */
        /* <DEDUP_REMOVED lines=34> */
.L_x_12957:
[----:B------:R-:W-:Y:S05]  /*2c5a0*/  BSYNC.RECONVERGENT B1 ;  /* 0x0000000000017941 */ /* 0x000fea0003800200 */
.L_x_12956:
        /* <DEDUP_REMOVED lines=33> */
.L_x_12947:
[----:B------:R-:W-:Y:S05]  /*2c7c0*/  BSYNC.RECONVERGENT B0 ;  /* 0x0000000000007941 */ /* 0x000fea0003800200 */
.L_x_12946:
[----:B01234-:R-:W0:Y:S02]  /*2c7d0*/  LDC.64 R140, c[0x0][0x380] ;  /* 0x0000e000ff8c7b82 */ /* 0x01fe240000000a00 */
[----:B0-----:R-:W-:-:S04]  /*2c7e0*/  LEA R6, R140, R6, 0x2 ;  /* 0x000000068c067211 */ /* 0x001fc800078e10ff */
[----:B------:R-:W-:-:S13]  /*2c7f0*/  ISETP.GE.AND P0, PT, R6, R141, PT ;  /* 0x0000008d0600720c */ /* 0x000fda0003f06270 */
[----:B------:R-:W-:Y:S05]  /*2c800*/  @!P0 BRA `(.L_x_12958) ;  /* 0xfffffd4400cc8947 */ /* 0x000fea000383ffff */
[----:B------:R-:W-:Y:S05]  /*2c810*/  EXIT ;  /* 0x000000000000794d */ /* 0x000fea0003800000 */
.L_x_12945:
        /* <DEDUP_REMOVED lines=8> */
.L_x_12960:
[----:B------:R-:W-:Y:S05]  /*2c8a0*/  BSYNC B0 ;  /* 0x0000000000007941 */ /* 0x000fea0003800000 */
.L_x_12959:
        /* <DEDUP_REMOVED lines=10> */
.L_x_12961:
[----:B------:R-:W-:Y:S01]  /*2c950*/  HFMA2 R188, -RZ, RZ, 0, 2.384185791015625e-07 ;  /* 0x00000004ffbc7431 */ /* 0x000fe200000001ff */
[----:B------:R-:W-:-:S05]  /*2c960*/  MOV R143, R187 ;  /* 0x000000bb008f7202 */ /* 0x000fca0000000f00 */
[----:B------:R-:W-:-:S04]  /*2c970*/  FADD.FTZ R143, R142, R143 ;  /* 0x0000008f8e8f7221 */ /* 0x000fc80000010000 */
[----:B------:R-:W-:-:S07]  /*2c980*/  IMAD.MOV.U32 R189, RZ, RZ, R143 ;  /* 0x000000ffffbd7224 */ /* 0x000fce00078e008f */
[----:B------:R-:W-:Y:S05]  /*2c990*/  WARPSYNC.COLLECTIVE R186, `(.L_x_12962) ;  /* 0x00000000ba087348 */ /* 0x000fea0003c00000 */
[----:B------:R0:W1:Y:S02]  /*2c9a0*/  SHFL.BFLY P6, R187, R189, R188, R191 ;  /* 0x0c0000bcbdbb7389 */ /* 0x00006400000c00bf */
[----:B01----:R-:W-:Y:S05]  /*2c9b0*/  ENDCOLLECTIVE ;  /* 0x000000000000791b */ /* 0x003fea0003800000 */
.L_x_12962:
[----:B------:R-:W-:Y:S02]  /*2c9c0*/  IMAD.MOV.U32 R188, RZ, RZ, 0x8 ;  /* 0x00000008ffbc7424 */ /* 0x000fe400078e00ff */
[----:B------:R-:W-:-:S04]  /*2c9d0*/  IMAD.MOV.U32 R140, RZ, RZ, R187 ;  /* 0x000000ffff8c7224 */ /* 0x000fc800078e00bb */
[----:B------:R-:W-:-:S05]  /*2c9e0*/  FADD.FTZ R184, R143, R140 ;  /* 0x0000008c8fb87221 */ /* 0x000fca0000010000 */
[----:B------:R-:W-:-:S07]  /*2c9f0*/  MOV R189, R184 ;  /* 0x000000b800bd7202 */ /* 0x000fce0000000f00 */
[----:B------:R-:W-:Y:S05]  /*2ca00*/  WARPSYNC.COLLECTIVE R186, `(.L_x_12963) ;  /* 0x00000000ba087348 */ /* 0x000fea0003c00000 */
[----:B------:R0:W1:Y:S02]  /*2ca10*/  SHFL.BFLY P6, R187, R189, R188, R191 ;  /* 0x0c0000bcbdbb7389 */ /* 0x00006400000c00bf */
[----:B01----:R-:W-:Y:S05]  /*2ca20*/  ENDCOLLECTIVE ;  /* 0x000000000000791b */ /* 0x003fea0003800000 */
.L_x_12963:
[----:B------:R-:W-:Y:S01]  /*2ca30*/  HFMA2 R188, -RZ, RZ, 0, 9.5367431640625e-07 ;  /* 0x00000010ffbc7431 */ /* 0x000fe200000001ff */
[----:B------:R-:W-:-:S05]  /*2ca40*/  MOV R177, R187 ;  /* 0x000000bb00b17202 */ /* 0x000fca0000000f00 */
[----:B------:R-:W-:-:S04]  /*2ca50*/  FADD.FTZ R185, R184, R177 ;  /* 0x000000b1b8b97221 */ /* 0x000fc80000010000 */
[----:B------:R-:W-:-:S07]  /*2ca60*/  IMAD.MOV.U32 R189, RZ, RZ, R185 ;  /* 0x000000ffffbd7224 */ /* 0x000fce00078e00b9 */
[----:B------:R-:W-:Y:S05]  /*2ca70*/  WARPSYNC.COLLECTIVE R186, `(.L_x_12964) ;  /* 0x00000000ba087348 */ /* 0x000fea0003c00000 */
[----:B------:R0:W1:Y:S02]  /*2ca80*/  SHFL.BFLY P6, R187, R189, R188, R191 ;  /* 0x0c0000bcbdbb7389 */ /* 0x00006400000c00bf */
[----:B01----:R-:W-:Y:S05]  /*2ca90*/  ENDCOLLECTIVE ;  /* 0x000000000000791b */ /* 0x003fea0003800000 */
.L_x_12964:
        /* <DEDUP_REMOVED lines=105> */
.L_x_12965:
[----:B------:R-:W-:Y:S01]  /*2d130*/  HFMA2 R188, -RZ, RZ, 0, 1.1920928955078125e-07 ;  /* 0x00000002ffbc7431 */ /* 0x000fe200000001ff */
[----:B------:R-:W-:-:S05]  /*2d140*/  MOV R141, R187 ;  /* 0x000000bb008d7202 */ /* 0x000fca0000000f00 */
[----:B------:R-:W-:-:S04]  /*2d150*/  FADD.FTZ R141, R140, R141 ;  /* 0x0000008d8c8d7221 */ /* 0x000fc80000010000 */
[----:B------:R-:W-:-:S07]  /*2d160*/  IMAD.MOV.U32 R189, RZ, RZ, R141 ;  /* 0x000000ffffbd7224 */ /* 0x000fce00078e008d */
[----:B------:R-:W-:Y:S05]  /*2d170*/  WARPSYNC.COLLECTIVE R186, `(.L_x_12966) ;  /* 0x00000000ba087348 */ /* 0x000fea0003c00000 */
[----:B------:R0:W1:Y:S02]  /*2d180*/  SHFL.BFLY P6, R187, R189, R188, R191 ;  /* 0x0c0000bcbdbb7389 */ /* 0x00006400000c00bf */
[----:B01----:R-:W-:Y:S05]  /*2d190*/  ENDCOLLECTIVE ;  /* 0x000000000000791b */ /* 0x003fea0003800000 */
.L_x_12966:
[----:B------:R-:W-:Y:S02]  /*2d1a0*/  IMAD.MOV.U32 R188, RZ, RZ, 0x4 ;  /* 0x00000004ffbc7424 */ /* 0x000fe400078e00ff */
[----:B------:R-:W-:-:S04]  /*2d1b0*/  IMAD.MOV.U32 R142, RZ, RZ, R187 ;  /* 0x000000ffff8e7224 */ /* 0x000fc800078e00bb */
[----:B------:R-:W-:-:S05]  /*2d1c0*/  FADD.FTZ R142, R141, R142 ;  /* 0x0000008e8d8e7221 */ /* 0x000fca0000010000 */
[----:B------:R-:W-:-:S07]  /*2d1d0*/  MOV R189, R142 ;  /* 0x0000008e00bd7202 */ /* 0x000fce0000000f00 */
[----:B------:R-:W-:Y:S05]  /*2d1e0*/  WARPSYNC.COLLECTIVE R186, `(.L_x_12967) ;  /* 0x00000000ba087348 */ /* 0x000fea0003c00000 */
[----:B------:R0:W1:Y:S02]  /*2d1f0*/  SHFL.BFLY P6, R187, R189, R188, R191 ;  /* 0x0c0000bcbdbb7389 */ /* 0x00006400000c00bf */
[----:B01----:R-:W-:Y:S05]  /*2d200*/  ENDCOLLECTIVE ;  /* 0x000000000000791b */ /* 0x003fea0003800000 */
.L_x_12967:
[----:B------:R-:W-:Y:S01]  /*2d210*/  HFMA2 R188, -RZ, RZ, 0, 4.76837158203125e-07 ;  /* 0x00000008ffbc7431 */ /* 0x000fe200000001ff */
[----:B------:R-:W-:-:S05]  /*2d220*/  MOV R143, R187 ;  /* 0x000000bb008f7202 */ /* 0x000fca0000000f00 */
[----:B------:R-:W-:-:S04]  /*2d230*/  FADD.FTZ R143, R142, R143 ;  /* 0x0000008f8e8f7221 */ /* 0x000fc80000010000 */
[----:B------:R-:W-:-:S07]  /*2d240*/  IMAD.MOV.U32 R189, RZ, RZ, R143 ;  /* 0x000000ffffbd7224 */ /* 0x000fce00078e008f */
[----:B------:R-:W-:Y:S05]  /*2d250*/  WARPSYNC.COLLECTIVE R186, `(.L_x_12968) ;  /* 0x00000000ba087348 */ /* 0x000fea0003c00000 */
[----:B------:R0:W1:Y:S02]  /*2d260*/  SHFL.BFLY P6, R187, R189, R188, R191 ;  /* 0x0c0000bcbdbb7389 */ /* 0x00006400000c00bf */
[----:B01----:R-:W-:Y:S05]  /*2d270*/  ENDCOLLECTIVE ;  /* 0x000000000000791b */ /* 0x003fea0003800000 */
.L_x_12968:
[----:B------:R-:W-:Y:S02]  /*2d280*/  IMAD.MOV.U32 R188, RZ, RZ, 0x10 ;  /* 0x00000010ffbc7424 */ /* 0x000fe400078e00ff */
[----:B------:R-:W-:-:S04]  /*2d290*/  IMAD.MOV.U32 R184, RZ, RZ, R187 ;  /* 0x000000ffffb87224 */ /* 0x000fc800078e00bb */
[----:B------:R-:W-:-:S05]  /*2d2a0*/  FADD.FTZ R184, R143, R184 ;  /* 0x000000b88fb87221 */ /* 0x000fca0000010000 */
[----:B------:R-:W-:-:S07]  /*2d2b0*/  MOV R189, R184 ;  /* 0x000000b800bd7202 */ /* 0x000fce0000000f00 */
[----:B------:R-:W-:Y:S05]  /*2d2c0*/  WARPSYNC.COLLECTIVE R186, `(.L_x_12969) ;  /* 0x00000000ba087348 */ /* 0x000fea0003c00000 */
[----:B------:R0:W1:Y:S02]  /*2d2d0*/  SHFL.BFLY P6, R187, R189, R188, R191 ;  /* 0x0c0000bcbdbb7389 */ /* 0x00006400000c00bf */
[----:B01----:R-:W-:Y:S05]  /*2d2e0*/  ENDCOLLECTIVE ;  /* 0x000000000000791b */ /* 0x003fea0003800000 */
.L_x_12969:
[----:B------:R-:W-:Y:S01]  /*2d2f0*/  MOV R185, R187 ;  /* 0x000000bb00b97202 */ /* 0x000fe20000000f00 */
[----:B------:R-:W-:Y:S06]  /*2d300*/  BRA `(.L_x_12970) ;  /* 0xffffffe4007c7947 */ /* 0x000fec000383ffff */
.L_x_12971:
        /* <DEDUP_REMOVED lines=15> */
.L_x_54370:


//--------------------- .text._ZN10layer_norm13ln_fwd_kernelINS_13Kernel_traitsIf13__nv_bfloat16S2_S2_fjLj1536ELj1ELj4ELj1ELj16ENS_18Kernel_traits_baseILj1536EfS2_S2_S2_fjLj128EEEEELb1ELb0ELb1ELb1EEEvNS_9FwdParamsE --------------------------
	.section	.text._ZN10layer_norm13ln_fwd_kernelINS_13Kernel_traitsIf13__nv_bfloat16S2_S2_fjLj1536ELj1ELj4ELj1ELj16ENS_18Kernel_traits_baseILj1536EfS2_S2_S2_fjLj128EEEEELb1ELb0ELb1ELb1EEEvNS_9FwdParamsE,"ax",@progbits
	.align	128
        .global         _ZN10layer_norm13ln_fwd_kernelINS_13Kernel_traitsIf13__nv_bfloat16S2_S2_fjLj1536ELj1ELj4ELj1ELj16ENS_18Kernel_traits_baseILj1536EfS2_S2_S2_fjLj128EEEEELb1ELb0ELb1ELb1EEEvNS_9FwdParamsE
        .type           _ZN10layer_norm13ln_fwd_kernelINS_13Kernel_traitsIf13__nv_bfloat16S2_S2_fjLj1536ELj1ELj4ELj1ELj16ENS_18Kernel_traits_baseILj1536EfS2_S2_S2_fjLj128EEEEELb1ELb0ELb1ELb1EEEvNS_9FwdParamsE,@function
        .size           _ZN10layer_norm13ln_fwd_kernelINS_13Kernel_traitsIf13__nv_bfloat16S2_S2_fjLj1536ELj1ELj4ELj1ELj16ENS_18Kernel_traits_baseILj1536EfS2_S2_S2_fjLj128EEEEELb1ELb0ELb1ELb1EEEvNS_9FwdParamsE,(.L_x_54371 - _ZN10layer_norm13ln_fwd_kernelINS_13Kernel_traitsIf13__nv_bfloat16S2_S2_fjLj1536ELj1ELj4ELj1ELj16ENS_18Kernel_traits_baseILj1536EfS2_S2_S2_fjLj128EEEEELb1ELb0ELb1ELb1EEEvNS_9FwdParamsE)
        .other          _ZN10layer_norm13ln_fwd_kernelINS_13Kernel_traitsIf13__nv_bfloat16S2_S2_fjLj1536ELj1ELj4ELj1ELj16ENS_18Kernel_traits_baseILj1536EfS2_S2_S2_fjLj128EEEEELb1ELb0ELb1ELb1EEEvNS_9FwdParamsE,@"STO_CUDA_ENTRY STV_DEFAULT"
_ZN10layer_norm13ln_fwd_kernelINS_13Kernel_traitsIf13__nv_bfloat16S2_S2_fjLj1536ELj1ELj4ELj1ELj16ENS_18Kernel_traits_baseILj1536EfS2_S2_S2_fjLj128EEEEELb1ELb0ELb1ELb1EEEvNS_9FwdParamsE:
.text._ZN10layer_norm13ln_fwd_kernelINS_13Kernel_traitsIf13__nv_bfloat16S2_S2_fjLj1536ELj1ELj4ELj1ELj16ENS_18Kernel_traits_baseILj1536EfS2_S2_S2_fjLj128EEEEELb1ELb0ELb1ELb1EEEvNS_9FwdParamsE:
        /* <DEDUP_REMOVED lines=20> */
[----:B0-----:R-:W-:Y:S02]  /*0140*/  USHF.L.U32 UR4, UR5, 0x2, URZ ;  /* 0x0000000205047899 */ /* 0x001fe400080006ff */
[----:B----4-:R-:W-:Y:S01]  /*0150*/  IMAD R0, R5, UR5, R4 ;  /* 0x0000000505007c24 */ /* 0x010fe2000f8e0204 */
[----:B-1----:R-:W-:Y:S02]  /*0160*/  @P0 IADD3 R180, P1, PT, R2, R7, RZ ;  /* 0x0000000702b40210 */ /* 0x002fe40007f3e0ff */
[----:B------:R-:W-:-:S03]  /*0170*/  LOP3.LUT R2, R4, 0x1f, RZ, 0xc0, !PT ;  /* 0x0000001f04027812 */ /* 0x000fc600078ec0ff */
[----:B------:R-:W-:Y:S01]  /*0180*/  @P0 IMAD.X R181, RZ, RZ, R3, P1 ;  /* 0x000000ffffb50224 */ /* 0x000fe200008e0603 */
[----:B------:R-:W-:Y:S02]  /*0190*/  SHF.R.U32.HI R3, RZ, 0x5, R4 ;  /* 0x00000005ff037819 */ /* 0x000fe40000011604 */
[C---:B--2---:R-:W-:Y:S01]  /*01a0*/  IADD3 R12, PT, PT, R158.reuse, -0x61c88647, RZ ;  /* 0x9e3779b99e0c7810 */ /* 0x044fe20007ffe0ff */
[----:B------:R-:W-:Y:S01]  /*01b0*/  VIADD R13, R159, 0xbb67ae85 ;  /* 0xbb67ae859f0d7836 */ /* 0x000fe20000000000 */
[----:B------:R-:W-:Y:S01]  /*01c0*/  LOP3.LUT R3, R3, UR4, RZ, 0xfc, !PT ;  /* 0x0000000403037c12 */ /* 0x000fe2000f8efcff */
        /* <DEDUP_REMOVED lines=48> */
.L_x_12972:
        /* <DEDUP_REMOVED lines=38> */
.L_x_12973:
[----:B------:R-:W1:Y:S02]  /*0730*/  LDCU UR4, c[0x0][0x384] ;  /* 0x00007080ff0477ac */ /* 0x000e640008000800 */
[----:B-1----:R-:W-:-:S13]  /*0740*/  ISETP.GE.AND P0, PT, R3, UR4, PT ;  /* 0x0000000403007c0c */ /* 0x002fda000bf06270 */
[----:B------:R-:W-:Y:S05]  /*0750*/  @P0 EXIT ;  /* 0x000000000000094d */ /* 0x000fea0003800000 */
[----:B0-----:R-:W-:Y:S01]  /*0760*/  IMAD.HI.U32 R6, R0, -0x326172a9, RZ ;  /* 0xcd9e8d5700067827 */ /* 0x001fe200078e00ff */
[----:B------:R-:W-:Y:S01]  /*0770*/  LOP3.LUT R180, R180, 0x3, RZ, 0xc0, !PT ;  /* 0x00000003b4b47812 */ /* 0x000fe200078ec0ff */
[----:B------:R-:W0:Y:S02]  /*0780*/  LDCU UR8, c[0x0][0x404] ;  /* 0x00008080ff0877ac */ /* 0x000e240008000800 */
[C---:B------:R-:W-:Y:S01]  /*0790*/  IMAD.HI.U32 R7, R4.reuse, -0x2daee0ad, RZ ;  /* 0xd2511f5304077827 */ /* 0x040fe200078e00ff */
[----:B------:R-:W-:Y:S01]  /*07a0*/  LOP3.LUT R6, R5, R6, R158, 0x96, !PT ;  /* 0x0000000605067212 */ /* 0x000fe200078e969e */
[----:B------:R-:W1:Y:S02]  /*07b0*/  LDCU.U8 UR9, c[0x0][0x410] ;  /* 0x00008200ff0977ac */ /* 0x000e640008000000 */
[----:B------:R-:W-:Y:S01]  /*07c0*/  IMAD R11, R4, -0x2daee0ad, RZ ;  /* 0xd2511f53040b7824 */ /* 0x000fe200078e02ff */
[----:B------:R-:W-:Y:S01]  /*07d0*/  LOP3.LUT R7, R7, R159, RZ, 0x3c, !PT ;  /* 0x0000009f07077212 */ /* 0x000fe200078e3cff */
[----:B------:R-:W-:Y:S01]  /*07e0*/  IMAD.HI.U32 R10, R6, -0x2daee0ad, RZ ;  /* 0xd2511f53060a7827 */ /* 0x000fe200078e00ff */
[----:B------:R-:W2:Y:S03]  /*07f0*/  LDCU UR12, c[0x0][0x448] ;  /* 0x00008900ff0c77ac */ /* 0x000ea60008000800 */
[----:B------:R-:W-:Y:S01]  /*0800*/  IMAD R9, R0, -0x326172a9, RZ ;  /* 0xcd9e8d5700097824 */ /* 0x000fe200078e02ff */
[----:B------:R-:W-:Y:S01]  /*0810*/  LOP3.LUT R10, R13, R11, R10, 0x96, !PT ;  /* 0x0000000b0d0a7212 */ /* 0x000fe200078e960a */
[C---:B------:R-:W-:Y:S01]  /*0820*/  IMAD.HI.U32 R8, R7.reuse, -0x326172a9, RZ ;  /* 0xcd9e8d5707087827 */ /* 0x040fe200078e00ff */
        /* <DEDUP_REMOVED lines=50> */
[----:B------:R-:W-:Y:S02]  /*0b50*/  HFMA2 R6, -RZ, RZ, 0, 0 ;  /* 0x00000000ff067431 */ /* 0x000fe400000001ff */
[----:B------:R-:W-:Y:S01]  /*0b60*/  IMAD R178, R8, -0x326172a9, RZ ;  /* 0xcd9e8d5708b27824 */ /* 0x000fe200078e02ff */
[----:B------:R-:W-:Y:S01]  /*0b70*/  LOP3.LUT R179, R28, R10, R179, 0x96, !PT ;  /* 0x0000000a1cb37212 */ /* 0x000fe200078e96b3 */
[----:B01234-:R-:W-:-:S07]  /*0b80*/  IMAD R186, R11, -0x2daee0ad, RZ ;  /* 0xd2511f530bba7824 */ /* 0x01ffce00078e02ff */
.L_x_13681:
[----:B------:R-:W0:Y:S08]  /*0b90*/  LDC.64 R18, c[0x0][0x3f0] ;  /* 0x0000fc00ff127b82 */ /* 0x000e300000000a00 */
[----:B------:R-:W1:Y:S08]  /*0ba0*/  LDC R8, c[0x0][0x388] ;  /* 0x0000e200ff087b82 */ /* 0x000e700000000800 */
[----:B------:R-:W2:Y:S01]  /*0bb0*/  LDC.64 R24, c[0x0][0x3f8] ;  /* 0x0000fe00ff187b82 */ /* 0x000ea20000000a00 */
[----:B0-----:R-:W-:-:S05]  /*0bc0*/  IMAD.WIDE R18, R3, 0x4, R18 ;  /* 0x0000000403127825 */ /* 0x001fca00078e0212 */
[----:B------:R0:W3:Y:S01]  /*0bd0*/  LDG.E R192, desc[UR6][R18.64] ;  /* 0x0000000612c07981 */ /* 0x0000e2000c1e1900 */
[----:B------:R-:W-:Y:S01]  /*0be0*/  ISETP.NE.U32.AND P0, PT, RZ, UR4, PT ;  /* 0x00000004ff007c0c */ /* 0x000fe2000bf05070 */
[----:B------:R-:W-:-:S03]  /*0bf0*/  IMAD.MOV.U32 R193, RZ, RZ, RZ ;  /* 0x000000ffffc17224 */ /* 0x000fc600078e00ff */
[----:B------:R-:W-:Y:S01]  /*0c00*/  ISETP.NE.AND.EX P0, PT, RZ, UR5, PT, P0 ;  /* 0x00000005ff007c0c */ /* 0x000fe2000bf05300 */
[----:B-1----:R-:W-:-:S05]  /*0c10*/  IMAD R9, R3, R8, RZ ;  /* 0x0000000803097224 */ /* 0x002fca00078e02ff */
[----:B0-----:R-:W-:Y:S01]  /*0c20*/  SHF.R.S32.HI R18, RZ, 0x1f, R9 ;  /* 0x0000001fff127819 */ /* 0x001fe20000011409 */
[----:B--2---:R-:W-:-:S03]  /*0c30*/  IMAD.WIDE R24, R3, 0x4, R24 ;  /* 0x0000000403187825 */ /* 0x004fc600078e0218 */
[----:B------:R-:W-:Y:S01]  /*0c40*/  LEA.HI R195, R18, R9, RZ, 0x3 ;  /* 0x0000000912c37211 */ /* 0x000fe200078f18ff */
        /* <DEDUP_REMOVED lines=8> */
[----:B------:R-:W-:Y:S01]  /*0cd0*/  VIADD R32, R159, 0x96a522ad ;  /* 0x96a522ad9f207836 */ /* 0x000fe20000000000 */
[C---:B------:R-:W-:Y:S01]  /*0ce0*/  IADD3 R34, PT, PT, R158.reuse, -0x4ab325aa, RZ ;  /* 0xb54cda569e227810 */ /* 0x040fe20007ffe0ff */
[----:B------:R-:W-:Y:S01]  /*0cf0*/  VIADD R33, R158, 0x1715609d ;  /* 0x1715609d9e217836 */ /* 0x000fe20000000000 */
[----:B------:R-:W-:Y:S01]  /*0d00*/  LEA.HI.SX32 R195, R195, R2, 0x1d ;  /* 0x00000002c3c37211 */ /* 0x000fe200078feaff */
[----:B------:R-:W-:-:S02]  /*0d10*/  VIADD R35, R159, 0x646e171e ;  /* 0x646e171e9f237836 */ /* 0x000fc40000000000 */
[----:B------:R-:W-:Y:S01]  /*0d20*/  VIADD R36, R159, 0xed9eba14 ;  /* 0xed9eba149f247836 */ /* 0x000fe20000000000 */
[----:B---3--:R-:W-:-:S13]  /*0d30*/  ISETP.GE.AND P1, PT, R192, 0x1, PT ;  /* 0x00000001c000780c */ /* 0x008fda0003f26270 */
[----:B------:R-:W0:Y:S01]  /*0d40*/  @P1 LDC.64 R26, c[0x0][0x390] ;  /* 0x0000e400ff1a1b82 */ /* 0x000e220000000a00 */
[----:B------:R-:W-:-:S04]  /*0d50*/  @P1 VIADD R7, R192, 0xffffffff ;  /* 0xffffffffc0071836 */ /* 0x000fc80000000000 */
[----:B------:R-:W-:-:S05]  /*0d60*/  @P1 IMAD R7, R7, R8, RZ ;  /* 0x0000000807071224 */ /* 0x000fca00078e02ff */
[----:B------:R-:W-:-:S04]  /*0d70*/  @P1 SHF.R.S32.HI R20, RZ, 0x1f, R7 ;  /* 0x0000001fff141819 */ /* 0x000fc80000011407 */
[----:B------:R-:W-:-:S04]  /*0d80*/  @P1 LEA.HI R7, R20, R7, RZ, 0x3 ;  /* 0x0000000714071211 */ /* 0x000fc800078f18ff */
[----:B------:R-:W-:Y:S01]  /*0d90*/  @P1 LEA.HI.SX32 R193, R7, R2, 0x1d ;  /* 0x0000000207c11211 */ /* 0x000fe200078feaff */
[----:B------:R-:W-:Y:S01]  /*0da0*/  VIADD R20, R158, 0x3c6ef372 ;  /* 0x3c6ef3729e147836 */ /* 0x000fe20000000000 */
[----:B-----5:R1:W5:Y:S03]  /*0db0*/  LDG.E R7, desc[UR6][R24.64] ;  /* 0x0000000618077981 */ /* 0x020366000c1e1900 */
[----:B0-----:R-:W-:-:S05]  /*0dc0*/  @P1 IMAD.WIDE.U32 R26, R193, 0x10, R26 ;  /* 0x00000010c11a1825 */ /* 0x001fca00078e001a */
[----:B------:R0:W5:Y:S01]  /*0dd0*/  @P1 LDG.E.128 R40, desc[UR6][R26.64] ;  /* 0x000000061a281981 */ /* 0x000162000c1e1d00 */
[C---:B-1----:R-:W-:Y:S01]  /*0de0*/  VIADD R24, R159.reuse, 0xbb67ae85 ;  /* 0xbb67ae859f187836 */ /* 0x042fe20000000000 */
[C---:B------:R-:W-:Y:S01]  /*0df0*/  IADD3 R25, PT, PT, R159.reuse, 0x76cf5d0a, RZ ;  /* 0x76cf5d0a9f197810 */ /* 0x040fe20007ffe0ff */
[----:B0-----:R-:W-:Y:S02]  /*0e00*/  VIADD R26, R159, 0x32370b8f ;  /* 0x32370b8f9f1a7836 */ /* 0x001fe40000000000 */
[----:B------:R-:W-:Y:S01]  /*0e10*/  VIADD R27, R158, 0x8ff34781 ;  /* 0x8ff347819e1b7836 */ /* 0x000fe20000000000 */
[----:B------:R-:W-:Y:S06]  /*0e20*/  @!P0 BRA `(.L_x_12974) ;  /* 0x0000002c00b48947 */ /* 0x000fec0003800000 */
        /* <DEDUP_REMOVED lines=25> */
.L_x_12979:
        /* <DEDUP_REMOVED lines=13> */
.L_x_12981:
[----:B------:R-:W-:Y:S05]  /*1090*/  BSYNC.RECONVERGENT B2 ;  /* 0x0000000000027941 */ /* 0x000fea0003800200 */
.L_x_12980:
        /* <DEDUP_REMOVED lines=42> */
.L_x_12978:
[----:B------:R-:W-:Y:S05]  /*1340*/  BSYNC.RECONVERGENT B1 ;  /* 0x0000000000017941 */ /* 0x000fea0003800200 */
.L_x_12977:
        /* <DEDUP_REMOVED lines=11> */
.L_x_12976:
[----:B------:R-:W-:Y:S05]  /*1400*/  BSYNC.RECONVERGENT B0 ;  /* 0x0000000000007941 */ /* 0x000fea0003800200 */
.L_x_12975:
        /* <DEDUP_REMOVED lines=23> */
.L_x_12986:
        /* <DEDUP_REMOVED lines=13> */
.L_x_12988:
[----:B------:R-:W-:Y:S05]  /*1650*/  BSYNC.RECONVERGENT B2 ;  /* 0x0000000000027941 */ /* 0x000fea0003800200 */
.L_x_12987:
        /* <DEDUP_REMOVED lines=42> */
.L_x_12985:
[----:B------:R-:W-:Y:S05]  /*1900*/  BSYNC.RECONVERGENT B1 ;  /* 0x0000000000017941 */ /* 0x000fea0003800200 */
.L_x_12984:
        /* <DEDUP_REMOVED lines=13> */
.L_x_12983:
[----:B------:R-:W-:Y:S05]  /*19e0*/  BSYNC.RECONVERGENT B0 ;  /* 0x0000000000007941 */ /* 0x000fea0003800200 */
.L_x_12982:
        /* <DEDUP_REMOVED lines=22> */
.L_x_12993:
        /* <DEDUP_REMOVED lines=13> */
.L_x_12995:
[----:B------:R-:W-:Y:S05]  /*1c20*/  BSYNC.RECONVERGENT B2 ;  /* 0x0000000000027941 */ /* 0x000fea0003800200 */
.L_x_12994:
        /* <DEDUP_REMOVED lines=42> */
.L_x_12992:
[----:B------:R-:W-:Y:S05]  /*1ed0*/  BSYNC.RECONVERGENT B1 ;  /* 0x0000000000017941 */ /* 0x000fea0003800200 */
.L_x_12991:
        /* <DEDUP_REMOVED lines=11> */
.L_x_12990:
[----:B------:R-:W-:Y:S05]  /*1f90*/  BSYNC.RECONVERGENT B0 ;  /* 0x0000000000007941 */ /* 0x000fea0003800200 */
.L_x_12989:
        /* <DEDUP_REMOVED lines=23> */
.L_x_13000:
        /* <DEDUP_REMOVED lines=13> */
.L_x_13002:
[----:B------:R-:W-:Y:S05]  /*21e0*/  BSYNC.RECONVERGENT B2 ;  /* 0x0000000000027941 */ /* 0x000fea0003800200 */
.L_x_13001:
        /* <DEDUP_REMOVED lines=42> */
.L_x_12999:
[----:B------:R-:W-:Y:S05]  /*2490*/  BSYNC.RECONVERGENT B1 ;  /* 0x0000000000017941 */ /* 0x000fea0003800200 */
.L_x_12998:
        /* <DEDUP_REMOVED lines=13> */
.L_x_12997:
[----:B------:R-:W-:Y:S05]  /*2570*/  BSYNC.RECONVERGENT B0 ;  /* 0x0000000000007941 */ /* 0x000fea0003800200 */
.L_x_12996:
        /* <DEDUP_REMOVED lines=22> */
.L_x_13007:
        /* <DEDUP_REMOVED lines=13> */
.L_x_13009:
[----:B------:R-:W-:Y:S05]  /*27b0*/  BSYNC.RECONVERGENT B2 ;  /* 0x0000000000027941 */ /* 0x000fea0003800200 */
.L_x_13008:
        /* <DEDUP_REMOVED lines=42> */
.L_x_13006:
[----:B------:R-:W-:Y:S05]  /*2a60*/  BSYNC.RECONVERGENT B1 ;  /* 0x0000000000017941 */ /* 0x000fea0003800200 */
.L_x_13005:
[----:B------:R-:W-:Y:S01]  /*2a70*/  I2FP.F32.U32 R15, R15 ;  /* 0x0000000f000f7245 */ /* 0x000fe20000201000 */
[----:B------:R-:W-:Y:S01]  /*2a80*/  IMAD.MOV.U32 R148, RZ, RZ, 0x2f800000 ;  /* 0x2f800000ff947424 */ /* 0x000fe200078e00ff */
[----:B-----5:R-:W-:Y:S01]  /*2a90*/  SHF.L.U32 R38, R42, 0x10, RZ ;  /* 0x000000102a267819 */ /* 0x020fe200000006ff */
[----:B------:R-:W-:Y:S02]  /*2aa0*/  IMAD.U32 R39, R142, 0x10000, RZ ;  /* 0x000100008e277824 */ /* 0x000fe400078e00ff */
[----:B------:R-:W-:Y:S02]  /*2ab0*/  FFMA.FTZ R15, R15, R148, 1.1641532182693481445e-10 ;  /* 0x2f0000000f0f7423 */ /* 0x000fe40000010094 */
[----:B------:R-:W-:-:S03]  /*2ac0*/  FMUL.FTZ R38, R38, UR11 ;  /* 0x0000000b26267c20 */ /* 0x000fc60008410000 */
[----:B------:R-:W-:Y:S01]  /*2ad0*/  FSETP.GTU.FTZ.AND P3, PT, R15, UR8, PT ;  /* 0x000000080f007c0b */ /* 0x000fe2000bf7c000 */
[----:B------:R-:W-:-:S03]  /*2ae0*/  FMUL.FTZ R38, R38, UR10 ;  /* 0x0000000a26267c20 */ /* 0x000fc60008410000 */
[----:B------:R-:W-:Y:S02]  /*2af0*/  SEL R15, RZ, 0x1, P3 ;  /* 0x00000001ff0f7807 */ /* 0x000fe40001800000 */
[----:B------:R-:W-:-:S05]  /*2b00*/  FSEL R38, R38, RZ, !P3 ;  /* 0x000000ff26267208 */ /* 0x000fca0005800000 */
[----:B------:R-:W-:-:S07]  /*2b10*/  FADD.FTZ R39, R39, R38 ;  /* 0x0000002627277221 */ /* 0x000fce0000010000 */
.L_x_13004:
[----:B------:R-:W-:Y:S05]  /*2b20*/  BSYNC.RECONVERGENT B0 ;  /* 0x0000000000007941 */ /* 0x000fea0003800200 */
.L_x_13003:
        /* <DEDUP_REMOVED lines=23> */
.L_x_13014:
        /* <DEDUP_REMOVED lines=13> */
.L_x_13016:
[----:B------:R-:W-:Y:S05]  /*2d70*/  BSYNC.RECONVERGENT B2 ;  /* 0x0000000000027941 */ /* 0x000fea0003800200 */
.L_x_13015:
        /* <DEDUP_REMOVED lines=42> */
.L_x_13013:
[----:B------:R-:W-:Y:S05]  /*3020*/  BSYNC.RECONVERGENT B1 ;  /* 0x0000000000017941 */ /* 0x000fea0003800200 */
.L_x_13012:
        /* <DEDUP_REMOVED lines=13> */
.L_x_13011:
[----:B------:R-:W-:Y:S05]  /*3100*/  BSYNC.RECONVERGENT B0 ;  /* 0x0000000000007941 */ /* 0x000fea0003800200 */
.L_x_13010:
        /* <DEDUP_REMOVED lines=22> */
.L_x_13021:
        /* <DEDUP_REMOVED lines=13> */
.L_x_13023:
[----:B------:R-:W-:Y:S05]  /*3340*/  BSYNC.RECONVERGENT B2 ;  /* 0x0000000000027941 */ /* 0x000fea0003800200 */
.L_x_13022:
        /* <DEDUP_REMOVED lines=42> */
.L_x_13020:
[----:B------:R-:W-:Y:S05]  /*35f0*/  BSYNC.RECONVERGENT B1 ;  /* 0x0000000000017941 */ /* 0x000fea0003800200 */
.L_x_13019:
        /* <DEDUP_REMOVED lines=11> */
.L_x_13018:
[----:B------:R-:W-:Y:S05]  /*36b0*/  BSYNC.RECONVERGENT B0 ;  /* 0x0000000000007941 */ /* 0x000fea0003800200 */
.L_x_13017:
        /* <DEDUP_REMOVED lines=23> */
.L_x_13028:
        /* <DEDUP_REMOVED lines=13> */
.L_x_13030:
[----:B------:R-:W-:Y:S05]  /*3900*/  BSYNC.RECONVERGENT B2 ;  /* 0x0000000000027941 */ /* 0x000fea0003800200 */
.L_x_13029:
        /* <DEDUP_REMOVED lines=42> */
.L_x_13027:
[----:B------:R-:W-:Y:S05]  /*3bb0*/  BSYNC.RECONVERGENT B1 ;  /* 0x0000000000017941 */ /* 0x000fea0003800200 */
.L_x_13026:
        /* <DEDUP_REMOVED lines=13> */
.L_x_13025:
[----:B------:R-:W-:Y:S05]  /*3c90*/  BSYNC.RECONVERGENT B0 ;  /* 0x0000000000007941 */ /* 0x000fea0003800200 */
.L_x_13024:
[----:B------:R-:W-:Y:S02]  /*3ca0*/  F2FP.BF16.F32.PACK_AB R143, RZ, R145 ;  /* 0x00000091ff8f723e */ /* 0x000fe400000010ff */
[----:B------:R-:W-:Y:S02]  /*3cb0*/  PRMT R142, R148, 0x5410, R142 ;  /* 0x00005410948e7816 */ /* 0x000fe4000000008e */
[----:B------:R-:W-:Y:S02]  /*3cc0*/  PRMT R141, R147, 0x5410, R141 ;  /* 0x00005410938d7816 */ /* 0x000fe4000000008d */
[----:B------:R-:W-:Y:S02]  /*3cd0*/  PRMT R140, R146, 0x5410, R140 ;  /* 0x00005410928c7816 */ /* 0x000fe4000000008c */
[----:B------:R-:W-:Y:S01]  /*3ce0*/  PRMT R143, R149, 0x5410, R143 ;  /* 0x00005410958f7816 */ /* 0x000fe2000000008f */
[----:B------:R-:W-:Y:S06]  /*3cf0*/  BRA `(.L_x_13031) ;  /* 0x0000002800cc7947 */ /* 0x000fec0003800000 */
.L_x_12974:
        /* <DEDUP_REMOVED lines=21> */
.L_x_13036:
        /* <DEDUP_REMOVED lines=13> */
.L_x_13038:
[----:B------:R-:W-:Y:S05]  /*3f20*/  BSYNC.RECONVERGENT B2 ;  /* 0x0000000000027941 */ /* 0x000fea0003800200 */
.L_x_13037:
        /* <DEDUP_REMOVED lines=41> */
.L_x_13035:
[----:B------:R-:W-:Y:S05]  /*41c0*/  BSYNC.RECONVERGENT B1 ;  /* 0x0000000000017941 */ /* 0x000fea0003800200 */
.L_x_13034:
        /* <DEDUP_REMOVED lines=9> */
.L_x_13033:
[----:B------:R-:W-:Y:S05]  /*4260*/  BSYNC.RECONVERGENT B0 ;  /* 0x0000000000007941 */ /* 0x000fea0003800200 */
.L_x_13032:
        /* <DEDUP_REMOVED lines=18> */
.L_x_13043:
        /* <DEDUP_REMOVED lines=13> */
.L_x_13045:
[----:B------:R-:W-:Y:S05]  /*4460*/  BSYNC.RECONVERGENT B2 ;  /* 0x0000000000027941 */ /* 0x000fea0003800200 */
.L_x_13044:
        /* <DEDUP_REMOVED lines=42> */
.L_x_13042:
[----:B------:R-:W-:Y:S05]  /*4710*/  BSYNC.RECONVERGENT B1 ;  /* 0x0000000000017941 */ /* 0x000fea0003800200 */
.L_x_13041:
        /* <DEDUP_REMOVED lines=10> */
.L_x_13040:
[----:B------:R-:W-:Y:S05]  /*47c0*/  BSYNC.RECONVERGENT B0 ;  /* 0x0000000000007941 */ /* 0x000fea0003800200 */
.L_x_13039:
        /* <DEDUP_REMOVED lines=18> */
.L_x_13050:
        /* <DEDUP_REMOVED lines=13> */
.L_x_13052:
[----:B------:R-:W-:Y:S05]  /*49c0*/  BSYNC.RECONVERGENT B2 ;  /* 0x0000000000027941 */ /* 0x000fea0003800200 */
.L_x_13051:
        /* <DEDUP_REMOVED lines=42> */
.L_x_13049:
[----:B------:R-:W-:Y:S05]  /*4c70*/  BSYNC.RECONVERGENT B1 ;  /* 0x0000000000017941 */ /* 0x000fea0003800200 */
.L_x_13048:
        /* <DEDUP_REMOVED lines=9> */
.L_x_13047:
[----:B------:R-:W-:Y:S05]  /*4d10*/  BSYNC.RECONVERGENT B0 ;  /* 0x0000000000007941 */ /* 0x000fea0003800200 */
.L_x_13046:
        /* <DEDUP_REMOVED lines=18> */
.L_x_13057:
        /* <DEDUP_REMOVED lines=13> */
.L_x_13059:
[----:B------:R-:W-:Y:S05]  /*4f10*/  BSYNC.RECONVERGENT B2 ;  /* 0x0000000000027941 */ /* 0x000fea0003800200 */
.L_x_13058:
        /* <DEDUP_REMOVED lines=42> */
.L_x_13056:
[----:B------:R-:W-:Y:S05]  /*51c0*/  BSYNC.RECONVERGENT B1 ;  /* 0x0000000000017941 */ /* 0x000fea0003800200 */
.L_x_13055:
        /* <DEDUP_REMOVED lines=10> */
.L_x_13054:
[----:B------:R-:W-:Y:S05]  /*5270*/  BSYNC.RECONVERGENT B0 ;  /* 0x0000000000007941 */ /* 0x000fea0003800200 */
.L_x_13053:
        /* <DEDUP_REMOVED lines=18> */
.L_x_13064:
        /* <DEDUP_REMOVED lines=13> */
.L_x_13066:
[----:B------:R-:W-:Y:S05]  /*5470*/  BSYNC.RECONVERGENT B2 ;  /* 0x0000000000027941 */ /* 0x000fea0003800200 */
.L_x_13065:
        /* <DEDUP_REMOVED lines=42> */
.L_x_13063:
[----:B------:R-:W-:Y:S05]  /*5720*/  BSYNC.RECONVERGENT B1 ;  /* 0x0000000000017941 */ /* 0x000fea0003800200 */
.L_x_13062:
        /* <DEDUP_REMOVED lines=9> */
.L_x_13061:
[----:B------:R-:W-:Y:S05]  /*57c0*/  BSYNC.RECONVERGENT B0 ;  /* 0x0000000000007941 */ /* 0x000fea0003800200 */
.L_x_13060:
        /* <DEDUP_REMOVED lines=18> */
.L_x_13071:
        /* <DEDUP_REMOVED lines=13> */
.L_x_13073:
[----:B------:R-:W-:Y:S05]  /*59c0*/  BSYNC.RECONVERGENT B2 ;  /* 0x0000000000027941 */ /* 0x000fea0003800200 */
.L_x_13072:
        /* <DEDUP_REMOVED lines=42> */
.L_x_13070:
[----:B------:R-:W-:Y:S05]  /*5c70*/  BSYNC.RECONVERGENT B1 ;  /* 0x0000000000017941 */ /* 0x000fea0003800200 */
.L_x_13069:
        /* <DEDUP_REMOVED lines=10> */
.L_x_13068:
[----:B------:R-:W-:Y:S05]  /*5d20*/  BSYNC.RECONVERGENT B0 ;  /* 0x0000000000007941 */ /* 0x000fea0003800200 */
.L_x_13067:
        /* <DEDUP_REMOVED lines=18> */
.L_x_13078:
        /* <DEDUP_REMOVED lines=13> */
.L_x_13080:
[----:B------:R-:W-:Y:S05]  /*5f20*/  BSYNC.RECONVERGENT B2 ;  /* 0x0000000000027941 */ /* 0x000fea0003800200 */
.L_x_13079:
        /* <DEDUP_REMOVED lines=42> */
.L_x_13077:
[----:B------:R-:W-:Y:S05]  /*61d0*/  BSYNC.RECONVERGENT B1 ;  /* 0x0000000000017941 */ /* 0x000fea0003800200 */
.L_x_13076:
        /* <DEDUP_REMOVED lines=9> */
.L_x_13075:
[----:B------:R-:W-:Y:S05]  /*6270*/  BSYNC.RECONVERGENT B0 ;  /* 0x0000000000007941 */ /* 0x000fea0003800200 */
.L_x_13074:
        /* <DEDUP_REMOVED lines=18> */
.L_x_13085:
        /* <DEDUP_REMOVED lines=13> */
.L_x_13087:
[----:B------:R-:W-:Y:S05]  /*6470*/  BSYNC.RECONVERGENT B2 ;  /* 0x0000000000027941 */ /* 0x000fea0003800200 */
.L_x_13086:
        /* <DEDUP_REMOVED lines=42> */
.L_x_13084:
[----:B------:R-:W-:Y:S05]  /*6720*/  BSYNC.RECONVERGENT B1 ;  /* 0x0000000000017941 */ /* 0x000fea0003800200 */
.L_x_13083:
        /* <DEDUP_REMOVED lines=10> */
.L_x_13082:
[----:B------:R-:W-:Y:S05]  /*67d0*/  BSYNC.RECONVERGENT B0 ;  /* 0x0000000000007941 */ /* 0x000fea0003800200 */
.L_x_13081:
[----:B------:R-:W-:Y:S02]  /*67e0*/  F2FP.BF16.F32.PACK_AB R148, RZ, R145 ;  /* 0x00000091ff94723e */ /* 0x000fe400000010ff */
[----:B------:R-:W-:Y:S02]  /*67f0*/  PRMT R140, R140, 0x5410, R143 ;  /* 0x000054108c8c7816 */ /* 0x000fe4000000008f */
[----:B------:R-:W-:Y:S02]  /*6800*/  PRMT R142, R142, 0x5410, R147 ;  /* 0x000054108e8e7816 */ /* 0x000fe40000000093 */
[----:B------:R-:W-:Y:S02]  /*6810*/  PRMT R141, R141, 0x5410, R146 ;  /* 0x000054108d8d7816 */ /* 0x000fe40000000092 */
[----:B------:R-:W-:-:S07]  /*6820*/  PRMT R143, R160, 0x5410, R148 ;  /* 0x00005410a08f7816 */ /* 0x000fce0000000094 */
.L_x_13031:
[----:B------:R-:W0:Y:S01]  /*6830*/  LDC.64 R160, c[0x0][0x3a8] ;  /* 0x0000ea00ffa07b82 */ /* 0x000e220000000a00 */
[----:B------:R-:W-:Y:S01]  /*6840*/  @P1 IADD3 R153, PT, PT, R193, 0x20, RZ ;  /* 0x00000020c1991810 */ /* 0x000fe20007ffe0ff */
[----:B------:R-:W-:Y:S06]  /*6850*/  BSSY.RECONVERGENT B0, `(.L_x_13088) ;  /* 0x000001a000007945 */ /* 0x000fec0003800200 */
[----:B------:R-:W1:Y:S01]  /*6860*/  @P1 LDC.64 R148, c[0x0][0x390] ;  /* 0x0000e400ff941b82 */ /* 0x000e620000000a00 */
        /* <DEDUP_REMOVED lines=9> */
[----:B------:R-:W-:Y:S02]  /*6900*/  PRMT R141, R16, 0x7104, RZ ;  /* 0x00007104108d7816 */ /* 0x000fe400000000ff */
[----:B------:R-:W-:Y:S01]  /*6910*/  PRMT R154, R143, 0x4210, R140 ;  /* 0x000042108f9a7816 */ /* 0x000fe2000000008c */
[----:B------:R-:W-:Y:S01]  /*6920*/  IMAD.WIDE.U32 R142, R142, 0x10000, RZ ;  /* 0x000100008e8e7825 */ /* 0x000fe200078e00ff */
[----:B------:R-:W-:-:S02]  /*6930*/  LOP3.LUT R140, R14, 0xff, RZ, 0xc0, !PT ;  /* 0x000000ff0e8c7812 */ /* 0x000fc400078ec0ff */
[----:B------:R-:W-:Y:S02]  /*6940*/  LOP3.LUT R146, R12, 0xff, RZ, 0xc0, !PT ;  /* 0x000000ff0c927812 */ /* 0x000fe400078ec0ff */
[----:B------:R-:W-:Y:S01]  /*6950*/  LOP3.LUT R154, R154, 0xff00, R141, 0xf8, !PT ;  /* 0x0000ff009a9a7812 */ /* 0x000fe200078ef88d */
[----:B------:R-:W-:-:S03]  /*6960*/  IMAD.WIDE.U32 R140, R140, 0x1000000, RZ ;  /* 0x010000008c8c7825 */ /* 0x000fc600078e00ff */
[----:B------:R-:W-:Y:S01]  /*6970*/  LOP3.LUT R157, R154, 0xff, R15, 0xf8, !PT ;  /* 0x000000ff9a9d7812 */ /* 0x000fe200078ef80f */
[----:B------:R-:W-:-:S03]  /*6980*/  IMAD.WIDE.U32 R146, R146, 0x100, RZ ;  /* 0x0000010092927825 */ /* 0x000fc600078e00ff */
[----:B------:R-:W-:Y:S02]  /*6990*/  LOP3.LUT R141, R143, R157, R141, 0xfe, !PT ;  /* 0x0000009d8f8d7212 */ /* 0x000fe400078efe8d */
[----:B------:R-:W-:Y:S02]  /*69a0*/  LOP3.LUT R155, R146, R140, R142, 0xfe, !PT ;  /* 0x0000008c929b7212 */ /* 0x000fe400078efe8e */
[----:B------:R-:W-:Y:S01]  /*69b0*/  LOP3.LUT R143, R141, R147, RZ, 0xfc, !PT ;  /* 0x000000938d8f7212 */ /* 0x000fe200078efcff */
[----:B0-----:R-:W-:Y:S01]  /*69c0*/  IMAD.WIDE.U32 R140, R193, 0x8, R152 ;  /* 0x00000008c18c7825 */ /* 0x001fe200078e0098 */
[----:B------:R-:W-:-:S05]  /*69d0*/  LOP3.LUT R142, R155, 0xff, R10, 0xf8, !PT ;  /* 0x000000ff9b8e7812 */ /* 0x000fca00078ef80a */
[----:B------:R1:W-:Y:S02]  /*69e0*/  STG.E.64 desc[UR6][R140.64], R142 ;  /* 0x0000008e8c007986 */ /* 0x0003e4000c101b06 */
.L_x_13089:
[----:B------:R-:W-:Y:S05]  /*69f0*/  BSYNC.RECONVERGENT B0 ;  /* 0x0000000000007941 */ /* 0x000fea0003800200 */
.L_x_13088:
[----:B-----5:R2:W5:Y:S01]  /*6a00*/  @P1 LDG.E.128 R40, desc[UR6][R148.64] ;  /* 0x0000000694281981 */ /* 0x020562000c1e1d00 */
[----:B------:R-:W-:Y:S05]  /*6a10*/  @!P0 BRA `(.L_x_13090) ;  /* 0x0000002c00b88947 */ /* 0x000fea0003800000 */
[----:B01----:R-:W0:Y:S01]  /*6a20*/  LDC.64 R140, c[0x0][0x3a0] ;  /* 0x0000e800ff8c7b82 */ /* 0x003e220000000a00 */
[----:B------:R-:W-:-:S04]  /*6a30*/  VIADD R143, R195, 0x20 ;  /* 0x00000020c38f7836 */ /* 0x000fc80000000000 */
[----:B0-----:R-:W-:-:S06]  /*6a40*/  IMAD.WIDE.U32 R140, R143, 0x10, R140 ;  /* 0x000000108f8c7825 */ /* 0x001fcc00078e008c */
[----:B------:R-:W3:Y:S01]  /*6a50*/  LDG.E.128 R140, desc[UR6][R140.64] ;  /* 0x000000068c8c7981 */ /* 0x000ee2000c1e1d00 */
[----:B------:R-:W-:Y:S01]  /*6a60*/  ISETP.GT.AND P2, PT, R192, RZ, PT ;  /* 0x000000ffc000720c */ /* 0x000fe20003f44270 */
[----:B------:R-:W-:-:S12]  /*6a70*/  BSSY.RECONVERGENT B0, `(.L_x_13091) ;  /* 0x0000059000007945 */ /* 0x000fd80003800200 */
[----:B------:R-:W-:Y:S01]  /*6a80*/  @!P2 MOV R155, R150 ;  /* 0x00000096009ba202 */ /* 0x000fe20000000f00 */
[----:B--2---:R-:W-:Y:S02]  /*6a90*/  @!P2 IMAD.MOV.U32 R148, RZ, RZ, R151 ;  /* 0x000000ffff94a224 */ /* 0x004fe400078e0097 */
[----:B---3--:R-:W-:Y:S01]  /*6aa0*/  @!P2 IMAD.U32 R146, R140, 0x10000, RZ ;  /* 0x000100008c92a824 */ /* 0x008fe200078e00ff */
        /* <DEDUP_REMOVED lines=17> */
.L_x_13095:
        /* <DEDUP_REMOVED lines=13> */
.L_x_13097:
[----:B------:R-:W-:Y:S05]  /*6c90*/  BSYNC.RECONVERGENT B2 ;  /* 0x0000000000027941 */ /* 0x000fea0003800200 */
.L_x_13096:
        /* <DEDUP_REMOVED lines=42> */
.L_x_13094:
[----:B------:R-:W-:Y:S05]  /*6f40*/  BSYNC.RECONVERGENT B1 ;  /* 0x0000000000017941 */ /* 0x000fea0003800200 */
.L_x_13093:
        /* <DEDUP_REMOVED lines=11> */
.L_x_13092:
[----:B------:R-:W-:Y:S05]  /*7000*/  BSYNC.RECONVERGENT B0 ;  /* 0x0000000000007941 */ /* 0x000fea0003800200 */
.L_x_13091:
        /* <DEDUP_REMOVED lines=23> */
.L_x_13102:
        /* <DEDUP_REMOVED lines=13> */
.L_x_13104:
[----:B------:R-:W-:Y:S05]  /*7250*/  BSYNC.RECONVERGENT B2 ;  /* 0x0000000000027941 */ /* 0x000fea0003800200 */
.L_x_13103:
        /* <DEDUP_REMOVED lines=42> */
.L_x_13101:
[----:B------:R-:W-:Y:S05]  /*7500*/  BSYNC.RECONVERGENT B1 ;  /* 0x0000000000017941 */ /* 0x000fea0003800200 */
.L_x_13100:
        /* <DEDUP_REMOVED lines=13> */
.L_x_13099:
[----:B------:R-:W-:Y:S05]  /*75e0*/  BSYNC.RECONVERGENT B0 ;  /* 0x0000000000007941 */ /* 0x000fea0003800200 */
.L_x_13098:
        /* <DEDUP_REMOVED lines=22> */
.L_x_13109:
        /* <DEDUP_REMOVED lines=13> */
.L_x_13111:
[----:B------:R-:W-:Y:S05]  /*7820*/  BSYNC.RECONVERGENT B2 ;  /* 0x0000000000027941 */ /* 0x000fea0003800200 */
.L_x_13110:
        /* <DEDUP_REMOVED lines=42> */
.L_x_13108:
[----:B------:R-:W-:Y:S05]  /*7ad0*/  BSYNC.RECONVERGENT B1 ;  /* 0x0000000000017941 */ /* 0x000fea0003800200 */
.L_x_13107:
        /* <DEDUP_REMOVED lines=11> */
.L_x_13106:
[----:B------:R-:W-:Y:S05]  /*7b90*/  BSYNC.RECONVERGENT B0 ;  /* 0x0000000000007941 */ /* 0x000fea0003800200 */
.L_x_13105:
        /* <DEDUP_REMOVED lines=23> */
.L_x_13116:
        /* <DEDUP_REMOVED lines=13> */
.L_x_13118:
[----:B------:R-:W-:Y:S05]  /*7de0*/  BSYNC.RECONVERGENT B2 ;  /* 0x0000000000027941 */ /* 0x000fea0003800200 */
.L_x_13117:
        /* <DEDUP_REMOVED lines=42> */
.L_x_13115:
[----:B------:R-:W-:Y:S05]  /*8090*/  BSYNC.RECONVERGENT B1 ;  /* 0x0000000000017941 */ /* 0x000fea0003800200 */
.L_x_13114:
        /* <DEDUP_REMOVED lines=13> */
.L_x_13113:
[----:B------:R-:W-:Y:S05]  /*8170*/  BSYNC.RECONVERGENT B0 ;  /* 0x0000000000007941 */ /* 0x000fea0003800200 */
.L_x_13112:
        /* <DEDUP_REMOVED lines=22> */
.L_x_13123:
        /* <DEDUP_REMOVED lines=13> */
.L_x_13125:
[----:B------:R-:W-:Y:S05]  /*83b0*/  BSYNC.RECONVERGENT B2 ;  /* 0x0000000000027941 */ /* 0x000fea0003800200 */
.L_x_13124:
        /* <DEDUP_REMOVED lines=42> */
.L_x_13122:
[----:B------:R-:W-:Y:S05]  /*8660*/  BSYNC.RECONVERGENT B1 ;  /* 0x0000000000017941 */ /* 0x000fea0003800200 */
.L_x_13121:
        /* <DEDUP_REMOVED lines=11> */
.L_x_13120:
[----:B------:R-:W-:Y:S05]  /*8720*/  BSYNC.RECONVERGENT B0 ;  /* 0x0000000000007941 */ /* 0x000fea0003800200 */
.L_x_13119:
        /* <DEDUP_REMOVED lines=23> */
.L_x_13130:
        /* <DEDUP_REMOVED lines=13> */
.L_x_13132:
[----:B------:R-:W-:Y:S05]  /*8970*/  BSYNC.RECONVERGENT B2 ;  /* 0x0000000000027941 */ /* 0x000fea0003800200 */
.L_x_13131:
        /* <DEDUP_REMOVED lines=42> */
.L_x_13129:
[----:B------:R-:W-:Y:S05]  /*8c20*/  BSYNC.RECONVERGENT B1 ;  /* 0x0000000000017941 */ /* 0x000fea0003800200 */
.L_x_13128:
        /* <DEDUP_REMOVED lines=13> */
.L_x_13127:
[----:B------:R-:W-:Y:S05]  /*8d00*/  BSYNC.RECONVERGENT B0 ;  /* 0x0000000000007941 */ /* 0x000fea0003800200 */
.L_x_13126:
        /* <DEDUP_REMOVED lines=22> */
.L_x_13137:
        /* <DEDUP_REMOVED lines=13> */
.L_x_13139:
[----:B------:R-:W-:Y:S05]  /*8f40*/  BSYNC.RECONVERGENT B2 ;  /* 0x0000000000027941 */ /* 0x000fea0003800200 */
.L_x_13138:
        /* <DEDUP_REMOVED lines=40> */
[----:B------:R-:W-:Y:S01]  /*91d0*/  LOP3.LUT R181, R32, R162, R153, 0x96, !PT ;  /* 0x000000a220b57212 */ /* 0x000fe200078e9699 */
[----:B------:R-:W-:-:S07]  /*91e0*/  IMAD.MOV.U32 R152, RZ, RZ, R157 ;  /* 0x000000ffff987224 */ /* 0x000fce00078e009d */
.L_x_13136:
[----:B------:R-:W-:Y:S05]  /*91f0*/  BSYNC.RECONVERGENT B1 ;  /* 0x0000000000017941 */ /* 0x000fea0003800200 */
.L_x_13135:
        /* <DEDUP_REMOVED lines=11> */
.L_x_13134:
[----:B------:R-:W-:Y:S05]  /*92b0*/  BSYNC.RECONVERGENT B0 ;  /* 0x0000000000007941 */ /* 0x000fea0003800200 */
.L_x_13133:
        /* <DEDUP_REMOVED lines=23> */
.L_x_13144:
        /* <DEDUP_REMOVED lines=13> */
.L_x_13146:
[----:B------:R-:W-:Y:S05]  /*9500*/  BSYNC.RECONVERGENT B2 ;  /* 0x0000000000027941 */ /* 0x000fea0003800200 */
.L_x_13145:
        /* <DEDUP_REMOVED lines=42> */
.L_x_13143:
[----:B------:R-:W-:Y:S05]  /*97b0*/  BSYNC.RECONVERGENT B1 ;  /* 0x0000000000017941 */ /* 0x000fea0003800200 */
.L_x_13142:
        /* <DEDUP_REMOVED lines=13> */
.L_x_13141:
[----:B------:R-:W-:Y:S05]  /*9890*/  BSYNC.RECONVERGENT B0 ;  /* 0x0000000000007941 */ /* 0x000fea0003800200 */
.L_x_13140:
[----:B------:R-:W-:Y:S02]  /*98a0*/  F2FP.BF16.F32.PACK_AB R143, RZ, R153 ;  /* 0x00000099ff8f723e */ /* 0x000fe400000010ff */
[----:B------:R-:W-:Y:S02]  /*98b0*/  PRMT R142, R156, 0x5410, R142 ;  /* 0x000054109c8e7816 */ /* 0x000fe4000000008e */
[----:B------:R-:W-:Y:S02]  /*98c0*/  PRMT R141, R155, 0x5410, R141 ;  /* 0x000054109b8d7816 */ /* 0x000fe4000000008d */
[----:B------:R-:W-:Y:S02]  /*98d0*/  PRMT R140, R154, 0x5410, R140 ;  /* 0x000054109a8c7816 */ /* 0x000fe4000000008c */
[----:B------:R-:W-:Y:S01]  /*98e0*/  PRMT R143, R171, 0x5410, R143 ;  /* 0x00005410ab8f7816 */ /* 0x000fe2000000008f */
[----:B------:R-:W-:Y:S06]  /*98f0*/  BRA `(.L_x_13147) ;  /* 0x0000002800cc7947 */ /* 0x000fec0003800000 */
.L_x_13090:
        /* <DEDUP_REMOVED lines=21> */
.L_x_13152:
        /* <DEDUP_REMOVED lines=13> */
.L_x_13154:
[----:B------:R-:W-:Y:S05]  /*9b20*/  BSYNC.RECONVERGENT B2 ;  /* 0x0000000000027941 */ /* 0x000fea0003800200 */
.L_x_13153:
[----:B------:R-:W-:Y:S01]  /*9b30*/  IMAD.WIDE.U32 R142, R0, -0x326172a9, RZ ;  /* 0xcd9e8d57008e7825 */ /* 0x000fe200078e00ff */
[----:B--2---:R-:W-:Y:S02]  /*9b40*/  LOP3.LUT R148, R6, R141, R159, 0x96, !PT ;  /* 0x0000008d06947212 */ /* 0x004fe400078e969f */
        /* <DEDUP_REMOVED lines=39> */
.L_x_13151:
[----:B------:R-:W-:Y:S05]  /*9dc0*/  BSYNC.RECONVERGENT B1 ;  /* 0x0000000000017941 */ /* 0x000fea0003800200 */
.L_x_13150:
        /* <DEDUP_REMOVED lines=9> */
.L_x_13149:
[----:B------:R-:W-:Y:S05]  /*9e60*/  BSYNC.RECONVERGENT B0 ;  /* 0x0000000000007941 */ /* 0x000fea0003800200 */
.L_x_13148:
        /* <DEDUP_REMOVED lines=18> */
.L_x_13159:
        /* <DEDUP_REMOVED lines=13> */
.L_x_13161:
[----:B------:R-:W-:Y:S05]  /*a060*/  BSYNC.RECONVERGENT B2 ;  /* 0x0000000000027941 */ /* 0x000fea0003800200 */
.L_x_13160:
[----:B--2---:R-:W-:Y:S01]  /*a070*/  IMAD.WIDE.U32 R148, R0, -0x326172a9, RZ ;  /* 0xcd9e8d5700947825 */ /* 0x004fe200078e00ff */
        /* <DEDUP_REMOVED lines=41> */
.L_x_13158:
[----:B------:R-:W-:Y:S05]  /*a310*/  BSYNC.RECONVERGENT B1 ;  /* 0x0000000000017941 */ /* 0x000fea0003800200 */
.L_x_13157:
        /* <DEDUP_REMOVED lines=10> */
.L_x_13156:
[----:B------:R-:W-:Y:S05]  /*a3c0*/  BSYNC.RECONVERGENT B0 ;  /* 0x0000000000007941 */ /* 0x000fea0003800200 */
.L_x_13155:
[----:B------:R-:W-:Y:S01]  /*a3d0*/  BSSY.RECONVERGENT B0, `(.L_x_13162) ;  /* 0x0000054000007945 */ /* 0x000fe20003800200 */
[----:B------:R-:W-:Y:S01]  /*a3e0*/  F2FP.BF16.F32.PACK_AB R143, RZ, R147 ;  /* 0x00000093ff8f723e */ /* 0x000fe200000010ff */
[----:B------:R-:W-:Y:S01]  /*a3f0*/  IMAD.MOV.U32 R150, RZ, RZ, R142 ;  /* 0x000000ffff967224 */ /* 0x000fe200078e008e */
[----:B--2---:R-:W-:Y:S01]  /*a400*/  MOV R149, RZ ;  /* 0x000000ff00957202 */ /* 0x004fe20000000f00 */
        /* <DEDUP_REMOVED lines=14> */
.L_x_13166:
        /* <DEDUP_REMOVED lines=13> */
.L_x_13168:
[----:B------:R-:W-:Y:S05]  /*a5c0*/  BSYNC.RECONVERGENT B2 ;  /* 0x0000000000027941 */ /* 0x000fea0003800200 */
.L_x_13167:
        /* <DEDUP_REMOVED lines=42> */
.L_x_13165:
[----:B------:R-:W-:Y:S05]  /*a870*/  BSYNC.RECONVERGENT B1 ;  /* 0x0000000000017941 */ /* 0x000fea0003800200 */
.L_x_13164:
        /* <DEDUP_REMOVED lines=9> */
.L_x_13163:
[----:B------:R-:W-:Y:S05]  /*a910*/  BSYNC.RECONVERGENT B0 ;  /* 0x0000000000007941 */ /* 0x000fea0003800200 */
.L_x_13162:
        /* <DEDUP_REMOVED lines=18> */
.L_x_13173:
        /* <DEDUP_REMOVED lines=13> */
.L_x_13175:
[----:B------:R-:W-:Y:S05]  /*ab10*/  BSYNC.RECONVERGENT B2 ;  /* 0x0000000000027941 */ /* 0x000fea0003800200 */
.L_x_13174:
        /* <DEDUP_REMOVED lines=42> */
.L_x_13172:
[----:B------:R-:W-:Y:S05]  /*adc0*/  BSYNC.RECONVERGENT B1 ;  /* 0x0000000000017941 */ /* 0x000fea0003800200 */
.L_x_13171:
        /* <DEDUP_REMOVED lines=10> */
.L_x_13170:
[----:B------:R-:W-:Y:S05]  /*ae70*/  BSYNC.RECONVERGENT B0 ;  /* 0x0000000000007941 */ /* 0x000fea0003800200 */
.L_x_13169:
        /* <DEDUP_REMOVED lines=18> */
.L_x_13180:
        /* <DEDUP_REMOVED lines=13> */
.L_x_13182:
[----:B------:R-:W-:Y:S05]  /*b070*/  BSYNC.RECONVERGENT B2 ;  /* 0x0000000000027941 */ /* 0x000fea0003800200 */
.L_x_13181:
        /* <DEDUP_REMOVED lines=42> */
.L_x_13179:
[----:B------:R-:W-:Y:S05]  /*b320*/  BSYNC.RECONVERGENT B1 ;  /* 0x0000000000017941 */ /* 0x000fea0003800200 */
.L_x_13178:
        /* <DEDUP_REMOVED lines=9> */
.L_x_13177:
[----:B------:R-:W-:Y:S05]  /*b3c0*/  BSYNC.RECONVERGENT B0 ;  /* 0x0000000000007941 */ /* 0x000fea0003800200 */
.L_x_13176:
        /* <DEDUP_REMOVED lines=18> */
.L_x_13187:
        /* <DEDUP_REMOVED lines=13> */
.L_x_13189:
[----:B------:R-:W-:Y:S05]  /*b5c0*/  BSYNC.RECONVERGENT B2 ;  /* 0x0000000000027941 */ /* 0x000fea0003800200 */
.L_x_13188:
        /* <DEDUP_REMOVED lines=42> */
.L_x_13186:
[----:B------:R-:W-:Y:S05]  /*b870*/  BSYNC.RECONVERGENT B1 ;  /* 0x0000000000017941 */ /* 0x000fea0003800200 */
.L_x_13185:
        /* <DEDUP_REMOVED lines=10> */
.L_x_13184:
[----:B------:R-:W-:Y:S05]  /*b920*/  BSYNC.RECONVERGENT B0 ;  /* 0x0000000000007941 */ /* 0x000fea0003800200 */
.L_x_13183:
        /* <DEDUP_REMOVED lines=18> */
.L_x_13194:
        /* <DEDUP_REMOVED lines=13> */
.L_x_13196:
[----:B------:R-:W-:Y:S05]  /*bb20*/  BSYNC.RECONVERGENT B2 ;  /* 0x0000000000027941 */ /* 0x000fea0003800200 */
.L_x_13195:
        /* <DEDUP_REMOVED lines=42> */
.L_x_13193:
[----:B------:R-:W-:Y:S05]  /*bdd0*/  BSYNC.RECONVERGENT B1 ;  /* 0x0000000000017941 */ /* 0x000fea0003800200 */
.L_x_13192:
        /* <DEDUP_REMOVED lines=9> */
.L_x_13191:
[----:B------:R-:W-:Y:S05]  /*be70*/  BSYNC.RECONVERGENT B0 ;  /* 0x0000000000007941 */ /* 0x000fea0003800200 */
.L_x_13190:
        /* <DEDUP_REMOVED lines=18> */
.L_x_13201:
        /* <DEDUP_REMOVED lines=13> */
.L_x_13203:
[----:B------:R-:W-:Y:S05]  /*c070*/  BSYNC.RECONVERGENT B2 ;  /* 0x0000000000027941 */ /* 0x000fea0003800200 */
.L_x_13202:
        /* <DEDUP_REMOVED lines=42> */
.L_x_13200:
[----:B------:R-:W-:Y:S05]  /*c320*/  BSYNC.RECONVERGENT B1 ;  /* 0x0000000000017941 */ /* 0x000fea0003800200 */
.L_x_13199:
        /* <DEDUP_REMOVED lines=10> */
.L_x_13198:
[----:B------:R-:W-:Y:S05]  /*c3d0*/  BSYNC.RECONVERGENT B0 ;  /* 0x0000000000007941 */ /* 0x000fea0003800200 */
.L_x_13197:
[----:B------:R-:W-:Y:S02]  /*c3e0*/  F2FP.BF16.F32.PACK_AB R156, RZ, R153 ;  /* 0x00000099ff9c723e */ /* 0x000fe400000010ff */
[----:B------:R-:W-:Y:S02]  /*c3f0*/  PRMT R140, R140, 0x5410, R143 ;  /* 0x000054108c8c7816 */ /* 0x000fe4000000008f */
[----:B------:R-:W-:Y:S02]  /*c400*/  PRMT R142, R142, 0x5410, R155 ;  /* 0x000054108e8e7816 */ /* 0x000fe4000000009b */
[----:B------:R-:W-:Y:S02]  /*c410*/  PRMT R141, R141, 0x5410, R154 ;  /* 0x000054108d8d7816 */ /* 0x000fe4000000009a */
[----:B------:R-:W-:-:S07]  /*c420*/  PRMT R143, R163, 0x5410, R156 ;  /* 0x00005410a38f7816 */ /* 0x000fce000000009c */
.L_x_13147:
        /* <DEDUP_REMOVED lines=26> */
.L_x_13205:
[----:B------:R-:W-:Y:S05]  /*c5d0*/  BSYNC.RECONVERGENT B0 ;  /* 0x0000000000007941 */ /* 0x000fea0003800200 */
.L_x_13204:
[----:B------:R-:W-:Y:S04]  /*c5e0*/  BSSY.RECONVERGENT B0, `(.L_x_13206) ;  /* 0x0000006000007945 */ /* 0x000fe80003800200 */
[----:B------:R-:W-:Y:S05]  /*c5f0*/  @!P1 BRA `(.L_x_13207) ;  /* 0x0000000000109947 */ /* 0x000fea0003800000 */
[----:B-----5:R-:W2:Y:S01]  /*c600*/  LDC.64 R40, c[0x0][0x390] ;  /* 0x0000e400ff287b82 */ /* 0x020ea20000000a00 */
[----:B------:R-:W-:-:S05]  /*c610*/  IADD3 R43, PT, PT, R193, 0x40, RZ ;  /* 0x00000040c12b7810 */ /* 0x000fca0007ffe0ff */
[----:B--2---:R-:W-:-:S06]  /*c620*/  IMAD.WIDE.U32 R40, R43, 0x10, R40 ;  /* 0x000000102b287825 */ /* 0x004fcc00078e0028 */
[----:B------:R-:W5:Y:S02]  /*c630*/  LDG.E.128 R40, desc[UR6][R40.64] ;  /* 0x0000000628287981 */ /* 0x000f64000c1e1d00 */
.L_x_13207:
[----:B------:R-:W-:Y:S05]  /*c640*/  BSYNC.RECONVERGENT B0 ;  /* 0x0000000000007941 */ /* 0x000fea0003800200 */
.L_x_13206:
        /* <DEDUP_REMOVED lines=27> */
.L_x_13213:
        /* <DEDUP_REMOVED lines=13> */
.L_x_13215:
[----:B------:R-:W-:Y:S05]  /*c8d0*/  BSYNC.RECONVERGENT B2 ;  /* 0x0000000000027941 */ /* 0x000fea0003800200 */
.L_x_13214:
        /* <DEDUP_REMOVED lines=42> */
.L_x_13212:
[----:B------:R-:W-:Y:S05]  /*cb80*/  BSYNC.RECONVERGENT B1 ;  /* 0x0000000000017941 */ /* 0x000fea0003800200 */
.L_x_13211:
        /* <DEDUP_REMOVED lines=11> */
.L_x_13210:
[----:B------:R-:W-:Y:S05]  /*cc40*/  BSYNC.RECONVERGENT B0 ;  /* 0x0000000000007941 */ /* 0x000fea0003800200 */
.L_x_13209:
        /* <DEDUP_REMOVED lines=23> */
.L_x_13220:
        /* <DEDUP_REMOVED lines=13> */
.L_x_13222:
[----:B------:R-:W-:Y:S05]  /*ce90*/  BSYNC.RECONVERGENT B2 ;  /* 0x0000000000027941 */ /* 0x000fea0003800200 */
.L_x_13221:
        /* <DEDUP_REMOVED lines=42> */
.L_x_13219:
[----:B------:R-:W-:Y:S05]  /*d140*/  BSYNC.RECONVERGENT B1 ;  /* 0x0000000000017941 */ /* 0x000fea0003800200 */
.L_x_13218:
        /* <DEDUP_REMOVED lines=13> */
.L_x_13217:
[----:B------:R-:W-:Y:S05]  /*d220*/  BSYNC.RECONVERGENT B0 ;  /* 0x0000000000007941 */ /* 0x000fea0003800200 */
.L_x_13216:
        /* <DEDUP_REMOVED lines=22> */
.L_x_13227:
        /* <DEDUP_REMOVED lines=13> */
.L_x_13229:
[----:B------:R-:W-:Y:S05]  /*d460*/  BSYNC.RECONVERGENT B2 ;  /* 0x0000000000027941 */ /* 0x000fea0003800200 */
.L_x_13228:
        /* <DEDUP_REMOVED lines=42> */
.L_x_13226:
[----:B------:R-:W-:Y:S05]  /*d710*/  BSYNC.RECONVERGENT B1 ;  /* 0x0000000000017941 */ /* 0x000fea0003800200 */
.L_x_13225:
        /* <DEDUP_REMOVED lines=11> */
.L_x_13224:
[----:B------:R-:W-:Y:S05]  /*d7d0*/  BSYNC.RECONVERGENT B0 ;  /* 0x0000000000007941 */ /* 0x000fea0003800200 */
.L_x_13223:
        /* <DEDUP_REMOVED lines=23> */
.L_x_13234:
        /* <DEDUP_REMOVED lines=13> */
.L_x_13236:
[----:B------:R-:W-:Y:S05]  /*da20*/  BSYNC.RECONVERGENT B2 ;  /* 0x0000000000027941 */ /* 0x000fea0003800200 */
.L_x_13235:
        /* <DEDUP_REMOVED lines=42> */
.L_x_13233:
[----:B------:R-:W-:Y:S05]  /*dcd0*/  BSYNC.RECONVERGENT B1 ;  /* 0x0000000000017941 */ /* 0x000fea0003800200 */
.L_x_13232:
        /* <DEDUP_REMOVED lines=13> */
.L_x_13231:
[----:B------:R-:W-:Y:S05]  /*ddb0*/  BSYNC.RECONVERGENT B0 ;  /* 0x0000000000007941 */ /* 0x000fea0003800200 */
.L_x_13230:
        /* <DEDUP_REMOVED lines=22> */
.L_x_13241:
        /* <DEDUP_REMOVED lines=13> */
.L_x_13243:
[----:B------:R-:W-:Y:S05]  /*dff0*/  BSYNC.RECONVERGENT B2 ;  /* 0x0000000000027941 */ /* 0x000fea0003800200 */
.L_x_13242:
        /* <DEDUP_REMOVED lines=42> */
.L_x_13240:
[----:B------:R-:W-:Y:S05]  /*e2a0*/  BSYNC.RECONVERGENT B1 ;  /* 0x0000000000017941 */ /* 0x000fea0003800200 */
.L_x_13239:
        /* <DEDUP_REMOVED lines=11> */
.L_x_13238:
[----:B------:R-:W-:Y:S05]  /*e360*/  BSYNC.RECONVERGENT B0 ;  /* 0x0000000000007941 */ /* 0x000fea0003800200 */
.L_x_13237:
        /* <DEDUP_REMOVED lines=23> */
.L_x_13248:
        /* <DEDUP_REMOVED lines=13> */
.L_x_13250:
[----:B------:R-:W-:Y:S05]  /*e5b0*/  BSYNC.RECONVERGENT B2 ;  /* 0x0000000000027941 */ /* 0x000fea0003800200 */
.L_x_13249:
        /* <DEDUP_REMOVED lines=41> */
.L_x_13247:
[----:B------:R-:W-:Y:S05]  /*e850*/  BSYNC.RECONVERGENT B1 ;  /* 0x0000000000017941 */ /* 0x000fea0003800200 */
.L_x_13246:
        /* <DEDUP_REMOVED lines=13> */
.L_x_13245:
[----:B------:R-:W-:Y:S05]  /*e930*/  BSYNC.RECONVERGENT B0 ;  /* 0x0000000000007941 */ /* 0x000fea0003800200 */
.L_x_13244:
        /* <DEDUP_REMOVED lines=22> */
.L_x_13255:
        /* <DEDUP_REMOVED lines=13> */
.L_x_13257:
[----:B------:R-:W-:Y:S05]  /*eb70*/  BSYNC.RECONVERGENT B2 ;  /* 0x0000000000027941 */ /* 0x000fea0003800200 */
.L_x_13256:
        /* <DEDUP_REMOVED lines=41> */
.L_x_13254:
[----:B------:R-:W-:Y:S05]  /*ee10*/  BSYNC.RECONVERGENT B1 ;  /* 0x0000000000017941 */ /* 0x000fea0003800200 */
.L_x_13253:
        /* <DEDUP_REMOVED lines=11> */
.L_x_13252:
[----:B------:R-:W-:Y:S05]  /*eed0*/  BSYNC.RECONVERGENT B0 ;  /* 0x0000000000007941 */ /* 0x000fea0003800200 */
.L_x_13251:
        /* <DEDUP_REMOVED lines=23> */
.L_x_13262:
        /* <DEDUP_REMOVED lines=13> */
.L_x_13264:
[----:B------:R-:W-:Y:S05]  /*f120*/  BSYNC.RECONVERGENT B2 ;  /* 0x0000000000027941 */ /* 0x000fea0003800200 */
.L_x_13263:
        /* <DEDUP_REMOVED lines=41> */
.L_x_13261:
[----:B------:R-:W-:Y:S05]  /*f3c0*/  BSYNC.RECONVERGENT B1 ;  /* 0x0000000000017941 */ /* 0x000fea0003800200 */
.L_x_13260:
        /* <DEDUP_REMOVED lines=13> */
.L_x_13259:
[----:B------:R-:W-:Y:S05]  /*f4a0*/  BSYNC.RECONVERGENT B0 ;  /* 0x0000000000007941 */ /* 0x000fea0003800200 */
.L_x_13258:
[----:B------:R-:W-:Y:S02]  /*f4b0*/  F2FP.BF16.F32.PACK_AB R143, RZ, R165 ;  /* 0x000000a5ff8f723e */ /* 0x000fe400000010ff */
[----:B------:R-:W-:Y:S02]  /*f4c0*/  PRMT R142, R168, 0x5410, R142 ;  /* 0x00005410a88e7816 */ /* 0x000fe4000000008e */
[----:B------:R-:W-:Y:S02]  /*f4d0*/  PRMT R141, R167, 0x5410, R141 ;  /* 0x00005410a78d7816 */ /* 0x000fe4000000008d */
[----:B------:R-:W-:Y:S02]  /*f4e0*/  PRMT R140, R166, 0x5410, R140 ;  /* 0x00005410a68c7816 */ /* 0x000fe4000000008c */
[----:B------:R-:W-:Y:S01]  /*f4f0*/  PRMT R143, R169, 0x5410, R143 ;  /* 0x00005410a98f7816 */ /* 0x000fe2000000008f */
[----:B------:R-:W-:Y:S06]  /*f500*/  BRA `(.L_x_13265) ;  /* 0x0000002800cc7947 */ /* 0x000fec0003800000 */
.L_x_13208:
[----:B------:R-:W-:Y:S01]  /*f510*/  BSSY.RECONVERGENT B0, `(.L_x_13266) ;  /* 0x0000056000007945 */ /* 0x000fe20003800200 */
[----:B0-----:R-:W-:Y:S01]  /*f520*/  IMAD.MOV.U32 R154, RZ, RZ, RZ ;  /* 0x000000ffff9a7224 */ /* 0x001fe200078e00ff */
[----:B-1----:R-:W-:Y:S01]  /*f530*/  MOV R141, R157 ;  /* 0x0000009d008d7202 */ /* 0x002fe20000000f00 */
        /* <DEDUP_REMOVED lines=18> */
.L_x_13270:
        /* <DEDUP_REMOVED lines=13> */
.L_x_13272:
[----:B------:R-:W-:Y:S05]  /*f730*/  BSYNC.RECONVERGENT B2 ;  /* 0x0000000000027941 */ /* 0x000fea0003800200 */
.L_x_13271:
        /* <DEDUP_REMOVED lines=41> */
.L_x_13269:
[----:B------:R-:W-:Y:S05]  /*f9d0*/  BSYNC.RECONVERGENT B1 ;  /* 0x0000000000017941 */ /* 0x000fea0003800200 */
.L_x_13268:
        /* <DEDUP_REMOVED lines=9> */
.L_x_13267:
[----:B------:R-:W-:Y:S05]  /*fa70*/  BSYNC.RECONVERGENT B0 ;  /* 0x0000000000007941 */ /* 0x000fea0003800200 */
.L_x_13266:
        /* <DEDUP_REMOVED lines=18> */
.L_x_13277:
        /* <DEDUP_REMOVED lines=13> */
.L_x_13279:
[----:B------:R-:W-:Y:S05]  /*fc70*/  BSYNC.RECONVERGENT B2 ;  /* 0x0000000000027941 */ /* 0x000fea0003800200 */
.L_x_13278:
        /* <DEDUP_REMOVED lines=42> */
.L_x_13276:
[----:B------:R-:W-:Y:S05]  /*ff20*/  BSYNC.RECONVERGENT B1 ;  /* 0x0000000000017941 */ /* 0x000fea0003800200 */
.L_x_13275:
        /* <DEDUP_REMOVED lines=10> */
.L_x_13274:
[----:B------:R-:W-:Y:S05]  /*ffd0*/  BSYNC.RECONVERGENT B0 ;  /* 0x0000000000007941 */ /* 0x000fea0003800200 */
.L_x_13273:
        /* <DEDUP_REMOVED lines=18> */
.L_x_13284:
        /* <DEDUP_REMOVED lines=13> */
.L_x_13286:
[----:B------:R-:W-:Y:S05]  /*101d0*/  BSYNC.RECONVERGENT B2 ;  /* 0x0000000000027941 */ /* 0x000fea0003800200 */
.L_x_13285:
        /* <DEDUP_REMOVED lines=42> */
.L_x_13283:
[----:B------:R-:W-:Y:S05]  /*10480*/  BSYNC.RECONVERGENT B1 ;  /* 0x0000000000017941 */ /* 0x000fea0003800200 */
.L_x_13282:
        /* <DEDUP_REMOVED lines=9> */
.L_x_13281:
[----:B------:R-:W-:Y:S05]  /*10520*/  BSYNC.RECONVERGENT B0 ;  /* 0x0000000000007941 */ /* 0x000fea0003800200 */
.L_x_13280:
        /* <DEDUP_REMOVED lines=18> */
.L_x_13291:
        /* <DEDUP_REMOVED lines=13> */
.L_x_13293:
[----:B------:R-:W-:Y:S05]  /*10720*/  BSYNC.RECONVERGENT B2 ;  /* 0x0000000000027941 */ /* 0x000fea0003800200 */
.L_x_13292:
        /* <DEDUP_REMOVED lines=42> */
.L_x_13290:
[----:B------:R-:W-:Y:S05]  /*109d0*/  BSYNC.RECONVERGENT B1 ;  /* 0x0000000000017941 */ /* 0x000fea0003800200 */
.L_x_13289:
        /* <DEDUP_REMOVED lines=10> */
.L_x_13288:
[----:B------:R-:W-:Y:S05]  /*10a80*/  BSYNC.RECONVERGENT B0 ;  /* 0x0000000000007941 */ /* 0x000fea0003800200 */
.L_x_13287:
        /* <DEDUP_REMOVED lines=18> */
.L_x_13298:
        /* <DEDUP_REMOVED lines=13> */
.L_x_13300:
[----:B------:R-:W-:Y:S05]  /*10c80*/  BSYNC.RECONVERGENT B2 ;  /* 0x0000000000027941 */ /* 0x000fea0003800200 */
.L_x_13299:
        /* <DEDUP_REMOVED lines=42> */
.L_x_13297:
[----:B------:R-:W-:Y:S05]  /*10f30*/  BSYNC.RECONVERGENT B1 ;  /* 0x0000000000017941 */ /* 0x000fea0003800200 */
.L_x_13296:
        /* <DEDUP_REMOVED lines=9> */
.L_x_13295:
[----:B------:R-:W-:Y:S05]  /*10fd0*/  BSYNC.RECONVERGENT B0 ;  /* 0x0000000000007941 */ /* 0x000fea0003800200 */
.L_x_13294:
        /* <DEDUP_REMOVED lines=18> */
.L_x_13305:
        /* <DEDUP_REMOVED lines=13> */
.L_x_13307:
[----:B------:R-:W-:Y:S05]  /*111d0*/  BSYNC.RECONVERGENT B2 ;  /* 0x0000000000027941 */ /* 0x000fea0003800200 */
.L_x_13306:
        /* <DEDUP_REMOVED lines=42> */
.L_x_13304:
[----:B------:R-:W-:Y:S05]  /*11480*/  BSYNC.RECONVERGENT B1 ;  /* 0x0000000000017941 */ /* 0x000fea0003800200 */
.L_x_13303:
        /* <DEDUP_REMOVED lines=10> */
.L_x_13302:
[----:B------:R-:W-:Y:S05]  /*11530*/  BSYNC.RECONVERGENT B0 ;  /* 0x0000000000007941 */ /* 0x000fea0003800200 */
.L_x_13301:
        /* <DEDUP_REMOVED lines=18> */
.L_x_13312:
        /* <DEDUP_REMOVED lines=13> */
.L_x_13314:
[----:B------:R-:W-:Y:S05]  /*11730*/  BSYNC.RECONVERGENT B2 ;  /* 0x0000000000027941 */ /* 0x000fea0003800200 */
.L_x_13313:
        /* <DEDUP_REMOVED lines=42> */
.L_x_13311:
[----:B------:R-:W-:Y:S05]  /*119e0*/  BSYNC.RECONVERGENT B1 ;  /* 0x0000000000017941 */ /* 0x000fea0003800200 */
.L_x_13310:
        /* <DEDUP_REMOVED lines=9> */
.L_x_13309:
[----:B------:R-:W-:Y:S05]  /*11a80*/  BSYNC.RECONVERGENT B0 ;  /* 0x0000000000007941 */ /* 0x000fea0003800200 */
.L_x_13308:
        /* <DEDUP_REMOVED lines=18> */
.L_x_13319:
        /* <DEDUP_REMOVED lines=13> */
.L_x_13321:
[----:B------:R-:W-:Y:S05]  /*11c80*/  BSYNC.RECONVERGENT B2 ;  /* 0x0000000000027941 */ /* 0x000fea0003800200 */
.L_x_13320:
        /* <DEDUP_REMOVED lines=42> */
.L_x_13318:
[----:B------:R-:W-:Y:S05]  /*11f30*/  BSYNC.RECONVERGENT B1 ;  /* 0x0000000000017941 */ /* 0x000fea0003800200 */
.L_x_13317:
        /* <DEDUP_REMOVED lines=10> */
.L_x_13316:
[----:B------:R-:W-:Y:S05]  /*11fe0*/  BSYNC.RECONVERGENT B0 ;  /* 0x0000000000007941 */ /* 0x000fea0003800200 */
.L_x_13315:
[----:B------:R-:W-:Y:S02]  /*11ff0*/  F2FP.BF16.F32.PACK_AB R168, RZ, R165 ;  /* 0x000000a5ffa8723e */ /* 0x000fe400000010ff */
[----:B------:R-:W-:Y:S02]  /*12000*/  PRMT R140, R140, 0x5410, R143 ;  /* 0x000054108c8c7816 */ /* 0x000fe4000000008f */
[----:B------:R-:W-:Y:S02]  /*12010*/  PRMT R142, R142, 0x5410, R167 ;  /* 0x000054108e8e7816 */ /* 0x000fe400000000a7 */
[----:B------:R-:W-:Y:S02]  /*12020*/  PRMT R141, R141, 0x5410, R166 ;  /* 0x000054108d8d7816 */ /* 0x000fe400000000a6 */
[----:B------:R-:W-:-:S07]  /*12030*/  PRMT R143, R173, 0x5410, R168 ;  /* 0x00005410ad8f7816 */ /* 0x000fce00000000a8 */
.L_x_13265:
        /* <DEDUP_REMOVED lines=26> */
.L_x_13323:
[----:B------:R-:W-:Y:S05]  /*121e0*/  BSYNC.RECONVERGENT B0 ;  /* 0x0000000000007941 */ /* 0x000fea0003800200 */
.L_x_13322:
[----:B------:R-:W-:Y:S04]  /*121f0*/  BSSY.RECONVERGENT B0, `(.L_x_13324) ;  /* 0x0000006000007945 */ /* 0x000fe80003800200 */
[----:B------:R-:W-:Y:S05]  /*12200*/  @!P1 BRA `(.L_x_13325) ;  /* 0x0000000000109947 */ /* 0x000fea0003800000 */
[----:B-----5:R-:W2:Y:S01]  /*12210*/  LDC.64 R40, c[0x0][0x390] ;  /* 0x0000e400ff287b82 */ /* 0x020ea20000000a00 */
[----:B------:R-:W-:-:S04]  /*12220*/  VIADD R43, R193, 0x60 ;  /* 0x00000060c12b7836 */ /* 0x000fc80000000000 */
[----:B--2---:R-:W-:-:S06]  /*12230*/  IMAD.WIDE.U32 R40, R43, 0x10, R40 ;  /* 0x000000102b287825 */ /* 0x004fcc00078e0028 */
[----:B------:R-:W5:Y:S02]  /*12240*/  LDG.E.128 R40, desc[UR6][R40.64] ;  /* 0x0000000628287981 */ /* 0x000f64000c1e1d00 */
.L_x_13325:
[----:B------:R-:W-:Y:S05]  /*12250*/  BSYNC.RECONVERGENT B0 ;  /* 0x0000000000007941 */ /* 0x000fea0003800200 */
.L_x_13324:
        /* <DEDUP_REMOVED lines=27> */
.L_x_13331:
        /* <DEDUP_REMOVED lines=13> */
.L_x_13333:
[----:B------:R-:W-:Y:S05]  /*124e0*/  BSYNC.RECONVERGENT B2 ;  /* 0x0000000000027941 */ /* 0x000fea0003800200 */
.L_x_13332:
        /* <DEDUP_REMOVED lines=42> */
.L_x_13330:
[----:B------:R-:W-:Y:S05]  /*12790*/  BSYNC.RECONVERGENT B1 ;  /* 0x0000000000017941 */ /* 0x000fea0003800200 */
.L_x_13329:
        /* <DEDUP_REMOVED lines=11> */
.L_x_13328:
[----:B------:R-:W-:Y:S05]  /*12850*/  BSYNC.RECONVERGENT B0 ;  /* 0x0000000000007941 */ /* 0x000fea0003800200 */
.L_x_13327:
        /* <DEDUP_REMOVED lines=23> */
.L_x_13338:
        /* <DEDUP_REMOVED lines=13> */
.L_x_13340:
[----:B------:R-:W-:Y:S05]  /*12aa0*/  BSYNC.RECONVERGENT B2 ;  /* 0x0000000000027941 */ /* 0x000fea0003800200 */
.L_x_13339:
        /* <DEDUP_REMOVED lines=41> */
.L_x_13337:
[----:B------:R-:W-:Y:S05]  /*12d40*/  BSYNC.RECONVERGENT B1 ;  /* 0x0000000000017941 */ /* 0x000fea0003800200 */
.L_x_13336:
        /* <DEDUP_REMOVED lines=13> */
.L_x_13335:
[----:B------:R-:W-:Y:S05]  /*12e20*/  BSYNC.RECONVERGENT B0 ;  /* 0x0000000000007941 */ /* 0x000fea0003800200 */
.L_x_13334:
        /* <DEDUP_REMOVED lines=22> */
.L_x_13345:
        /* <DEDUP_REMOVED lines=13> */
.L_x_13347:
[----:B------:R-:W-:Y:S05]  /*13060*/  BSYNC.RECONVERGENT B2 ;  /* 0x0000000000027941 */ /* 0x000fea0003800200 */
.L_x_13346:
        /* <DEDUP_REMOVED lines=42> */
.L_x_13344:
[----:B------:R-:W-:Y:S05]  /*13310*/  BSYNC.RECONVERGENT B1 ;  /* 0x0000000000017941 */ /* 0x000fea0003800200 */
.L_x_13343:
        /* <DEDUP_REMOVED lines=11> */
.L_x_13342:
[----:B------:R-:W-:Y:S05]  /*133d0*/  BSYNC.RECONVERGENT B0 ;  /* 0x0000000000007941 */ /* 0x000fea0003800200 */
.L_x_13341:
        /* <DEDUP_REMOVED lines=23> */
.L_x_13352:
        /* <DEDUP_REMOVED lines=13> */
.L_x_13354:
[----:B------:R-:W-:Y:S05]  /*13620*/  BSYNC.RECONVERGENT B2 ;  /* 0x0000000000027941 */ /* 0x000fea0003800200 */
.L_x_13353:
        /* <DEDUP_REMOVED lines=42> */
.L_x_13351:
[----:B------:R-:W-:Y:S05]  /*138d0*/  BSYNC.RECONVERGENT B1 ;  /* 0x0000000000017941 */ /* 0x000fea0003800200 */
.L_x_13350:
        /* <DEDUP_REMOVED lines=13> */
.L_x_13349:
[----:B------:R-:W-:Y:S05]  /*139b0*/  BSYNC.RECONVERGENT B0 ;  /* 0x0000000000007941 */ /* 0x000fea0003800200 */
.L_x_13348:
        /* <DEDUP_REMOVED lines=22> */
.L_x_13359:
        /* <DEDUP_REMOVED lines=13> */
.L_x_13361:
[----:B------:R-:W-:Y:S05]  /*13bf0*/  BSYNC.RECONVERGENT B2 ;  /* 0x0000000000027941 */ /* 0x000fea0003800200 */
.L_x_13360:
        /* <DEDUP_REMOVED lines=42> */
.L_x_13358:
[----:B------:R-:W-:Y:S05]  /*13ea0*/  BSYNC.RECONVERGENT B1 ;  /* 0x0000000000017941 */ /* 0x000fea0003800200 */
.L_x_13357:
        /* <DEDUP_REMOVED lines=11> */
.L_x_13356:
[----:B------:R-:W-:Y:S05]  /*13f60*/  BSYNC.RECONVERGENT B0 ;  /* 0x0000000000007941 */ /* 0x000fea0003800200 */
.L_x_13355:
        /* <DEDUP_REMOVED lines=23> */
.L_x_13366:
        /* <DEDUP_REMOVED lines=13> */
.L_x_13368:
[----:B------:R-:W-:Y:S05]  /*141b0*/  BSYNC.RECONVERGENT B2 ;  /* 0x0000000000027941 */ /* 0x000fea0003800200 */
.L_x_13367:
        /* <DEDUP_REMOVED lines=42> */
.L_x_13365:
[----:B------:R-:W-:Y:S05]  /*14460*/  BSYNC.RECONVERGENT B1 ;  /* 0x0000000000017941 */ /* 0x000fea0003800200 */
.L_x_13364:
        /* <DEDUP_REMOVED lines=13> */
.L_x_13363:
[----:B------:R-:W-:Y:S05]  /*14540*/  BSYNC.RECONVERGENT B0 ;  /* 0x0000000000007941 */ /* 0x000fea0003800200 */
.L_x_13362:
        /* <DEDUP_REMOVED lines=22> */
.L_x_13373:
        /* <DEDUP_REMOVED lines=13> */
.L_x_13375:
[----:B------:R-:W-:Y:S05]  /*14780*/  BSYNC.RECONVERGENT B2 ;  /* 0x0000000000027941 */ /* 0x000fea0003800200 */
.L_x_13374:
        /* <DEDUP_REMOVED lines=42> */
.L_x_13372:
[----:B------:R-:W-:Y:S05]  /*14a30*/  BSYNC.RECONVERGENT B1 ;  /* 0x0000000000017941 */ /* 0x000fea0003800200 */
.L_x_13371:
        /* <DEDUP_REMOVED lines=11> */
.L_x_13370:
[----:B------:R-:W-:Y:S05]  /*14af0*/  BSYNC.RECONVERGENT B0 ;  /* 0x0000000000007941 */ /* 0x000fea0003800200 */
.L_x_13369:
        /* <DEDUP_REMOVED lines=23> */
.L_x_13380:
        /* <DEDUP_REMOVED lines=13> */
.L_x_13382:
[----:B------:R-:W-:Y:S05]  /*14d40*/  BSYNC.RECONVERGENT B2 ;  /* 0x0000000000027941 */ /* 0x000fea0003800200 */
.L_x_13381:
        /* <DEDUP_REMOVED lines=41> */
.L_x_13379:
[----:B------:R-:W-:Y:S05]  /*14fe0*/  BSYNC.RECONVERGENT B1 ;  /* 0x0000000000017941 */ /* 0x000fea0003800200 */
.L_x_13378:
        /* <DEDUP_REMOVED lines=13> */
.L_x_13377:
[----:B------:R-:W-:Y:S05]  /*150c0*/  BSYNC.RECONVERGENT B0 ;  /* 0x0000000000007941 */ /* 0x000fea0003800200 */
.L_x_13376:
[----:B------:R-:W-:Y:S02]  /*150d0*/  F2FP.BF16.F32.PACK_AB R143, RZ, R173 ;  /* 0x000000adff8f723e */ /* 0x000fe400000010ff */
[----:B------:R-:W-:Y:S02]  /*150e0*/  PRMT R142, R184, 0x5410, R142 ;  /* 0x00005410b88e7816 */ /* 0x000fe4000000008e */
[----:B------:R-:W-:Y:S02]  /*150f0*/  PRMT R141, R182, 0x5410, R183 ;  /* 0x00005410b68d7816 */ /* 0x000fe400000000b7 */
[----:B------:R-:W-:Y:S02]  /*15100*/  PRMT R140, R174, 0x5410, R175 ;  /* 0x00005410ae8c7816 */ /* 0x000fe400000000af */
[----:B------:R-:W-:Y:S01]  /*15110*/  PRMT R143, R185, 0x5410, R143 ;  /* 0x00005410b98f7816 */ /* 0x000fe2000000008f */
[----:B------:R-:W-:Y:S06]  /*15120*/  BRA `(.L_x_13383) ;  /* 0x0000002800cc7947 */ /* 0x000fec0003800000 */
.L_x_13326:
[----:B------:R-:W-:Y:S01]  /*15130*/  BSSY.RECONVERGENT B0, `(.L_x_13384) ;  /* 0x0000056000007945 */ /* 0x000fe20003800200 */
[----:B01----:R-:W-:Y:S01]  /*15140*/  IMAD.MOV.U32 R166, RZ, RZ, RZ ;  /* 0x000000ffffa67224 */ /* 0x003fe200078e00ff */
        /* <DEDUP_REMOVED lines=19> */
.L_x_13388:
        /* <DEDUP_REMOVED lines=13> */
.L_x_13390:
[----:B------:R-:W-:Y:S05]  /*15350*/  BSYNC.RECONVERGENT B2 ;  /* 0x0000000000027941 */ /* 0x000fea0003800200 */
.L_x_13389:
        /* <DEDUP_REMOVED lines=41> */
.L_x_13387:
[----:B------:R-:W-:Y:S05]  /*155f0*/  BSYNC.RECONVERGENT B1 ;  /* 0x0000000000017941 */ /* 0x000fea0003800200 */
.L_x_13386:
        /* <DEDUP_REMOVED lines=9> */
.L_x_13385:
[----:B------:R-:W-:Y:S05]  /*15690*/  BSYNC.RECONVERGENT B0 ;  /* 0x0000000000007941 */ /* 0x000fea0003800200 */
.L_x_13384:
        /* <DEDUP_REMOVED lines=18> */
.L_x_13395:
        /* <DEDUP_REMOVED lines=13> */
.L_x_13397:
[----:B------:R-:W-:Y:S05]  /*15890*/  BSYNC.RECONVERGENT B2 ;  /* 0x0000000000027941 */ /* 0x000fea0003800200 */
.L_x_13396:
        /* <DEDUP_REMOVED lines=42> */
.L_x_13394:
[----:B------:R-:W-:Y:S05]  /*15b40*/  BSYNC.RECONVERGENT B1 ;  /* 0x0000000000017941 */ /* 0x000fea0003800200 */
.L_x_13393:
        /* <DEDUP_REMOVED lines=10> */
.L_x_13392:
[----:B------:R-:W-:Y:S05]  /*15bf0*/  BSYNC.RECONVERGENT B0 ;  /* 0x0000000000007941 */ /* 0x000fea0003800200 */
.L_x_13391:
        /* <DEDUP_REMOVED lines=18> */
.L_x_13402:
        /* <DEDUP_REMOVED lines=13> */
.L_x_13404:
[----:B------:R-:W-:Y:S05]  /*15df0*/  BSYNC.RECONVERGENT B2 ;  /* 0x0000000000027941 */ /* 0x000fea0003800200 */
.L_x_13403:
        /* <DEDUP_REMOVED lines=42> */
.L_x_13401:
[----:B------:R-:W-:Y:S05]  /*160a0*/  BSYNC.RECONVERGENT B1 ;  /* 0x0000000000017941 */ /* 0x000fea0003800200 */
.L_x_13400:
        /* <DEDUP_REMOVED lines=9> */
.L_x_13399:
[----:B------:R-:W-:Y:S05]  /*16140*/  BSYNC.RECONVERGENT B0 ;  /* 0x0000000000007941 */ /* 0x000fea0003800200 */
.L_x_13398:
        /* <DEDUP_REMOVED lines=18> */
.L_x_13409:
        /* <DEDUP_REMOVED lines=13> */
.L_x_13411:
[----:B------:R-:W-:Y:S05]  /*16340*/  BSYNC.RECONVERGENT B2 ;  /* 0x0000000000027941 */ /* 0x000fea0003800200 */
.L_x_13410:
        /* <DEDUP_REMOVED lines=42> */
.L_x_13408:
[----:B------:R-:W-:Y:S05]  /*165f0*/  BSYNC.RECONVERGENT B1 ;  /* 0x0000000000017941 */ /* 0x000fea0003800200 */
.L_x_13407:
        /* <DEDUP_REMOVED lines=10> */
.L_x_13406:
[----:B------:R-:W-:Y:S05]  /*166a0*/  BSYNC.RECONVERGENT B0 ;  /* 0x0000000000007941 */ /* 0x000fea0003800200 */
.L_x_13405:
        /* <DEDUP_REMOVED lines=18> */
.L_x_13416:
        /* <DEDUP_REMOVED lines=13> */
.L_x_13418:
[----:B------:R-:W-:Y:S05]  /*168a0*/  BSYNC.RECONVERGENT B2 ;  /* 0x0000000000027941 */ /* 0x000fea0003800200 */
.L_x_13417:
        /* <DEDUP_REMOVED lines=42> */
.L_x_13415:
[----:B------:R-:W-:Y:S05]  /*16b50*/  BSYNC.RECONVERGENT B1 ;  /* 0x0000000000017941 */ /* 0x000fea0003800200 */
.L_x_13414:
        /* <DEDUP_REMOVED lines=9> */
.L_x_13413:
[----:B------:R-:W-:Y:S05]  /*16bf0*/  BSYNC.RECONVERGENT B0 ;  /* 0x0000000000007941 */ /* 0x000fea0003800200 */
.L_x_13412:
        /* <DEDUP_REMOVED lines=18> */
.L_x_13423:
        /* <DEDUP_REMOVED lines=13> */
.L_x_13425:
[----:B------:R-:W-:Y:S05]  /*16df0*/  BSYNC.RECONVERGENT B2 ;  /* 0x0000000000027941 */ /* 0x000fea0003800200 */
.L_x_13424:
        /* <DEDUP_REMOVED lines=42> */
.L_x_13422:
[----:B------:R-:W-:Y:S05]  /*170a0*/  BSYNC.RECONVERGENT B1 ;  /* 0x0000000000017941 */ /* 0x000fea0003800200 */
.L_x_13421:
        /* <DEDUP_REMOVED lines=10> */
.L_x_13420:
[----:B------:R-:W-:Y:S05]  /*17150*/  BSYNC.RECONVERGENT B0 ;  /* 0x0000000000007941 */ /* 0x000fea0003800200 */
.L_x_13419:
        /* <DEDUP_REMOVED lines=18> */
.L_x_13430:
        /* <DEDUP_REMOVED lines=13> */
.L_x_13432:
[----:B------:R-:W-:Y:S05]  /*17350*/  BSYNC.RECONVERGENT B2 ;  /* 0x0000000000027941 */ /* 0x000fea0003800200 */
.L_x_13431:
        /* <DEDUP_REMOVED lines=42> */
.L_x_13429:
[----:B------:R-:W-:Y:S05]  /*17600*/  BSYNC.RECONVERGENT B1 ;  /* 0x0000000000017941 */ /* 0x000fea0003800200 */
.L_x_13428:
        /* <DEDUP_REMOVED lines=9> */
.L_x_13427:
[----:B------:R-:W-:Y:S05]  /*176a0*/  BSYNC.RECONVERGENT B0 ;  /* 0x0000000000007941 */ /* 0x000fea0003800200 */
.L_x_13426:
        /* <DEDUP_REMOVED lines=18> */
.L_x_13437:
        /* <DEDUP_REMOVED lines=13> */
.L_x_13439:
[----:B------:R-:W-:Y:S05]  /*178a0*/  BSYNC.RECONVERGENT B2 ;  /* 0x0000000000027941 */ /* 0x000fea0003800200 */
.L_x_13438:
        /* <DEDUP_REMOVED lines=42> */
.L_x_13436:
[----:B------:R-:W-:Y:S05]  /*17b50*/  BSYNC.RECONVERGENT B1 ;  /* 0x0000000000017941 */ /* 0x000fea0003800200 */
.L_x_13435:
        /* <DEDUP_REMOVED lines=10> */
.L_x_13434:
[----:B------:R-:W-:Y:S05]  /*17c00*/  BSYNC.RECONVERGENT B0 ;  /* 0x0000000000007941 */ /* 0x000fea0003800200 */
.L_x_13433:
[----:B------:R-:W-:Y:S02]  /*17c10*/  F2FP.BF16.F32.PACK_AB R143, RZ, R173 ;  /* 0x000000adff8f723e */ /* 0x000fe400000010ff */
[----:B------:R-:W-:Y:S02]  /*17c20*/  PRMT R142, R184, 0x5410, R185 ;  /* 0x00005410b88e7816 */ /* 0x000fe400000000b9 */
[----:B------:R-:W-:Y:S02]  /*17c30*/  PRMT R141, R183, 0x5410, R141 ;  /* 0x00005410b78d7816 */ /* 0x000fe4000000008d */
[----:B------:R-:W-:Y:S02]  /*17c40*/  PRMT R140, R182, 0x5410, R140 ;  /* 0x00005410b68c7816 */ /* 0x000fe4000000008c */
[----:B------:R-:W-:-:S07]  /*17c50*/  PRMT R143, R187, 0x5410, R143 ;  /* 0x00005410bb8f7816 */ /* 0x000fce000000008f */
.L_x_13383:
        /* <DEDUP_REMOVED lines=26> */
.L_x_13441:
[----:B------:R-:W-:Y:S05]  /*17e00*/  BSYNC.RECONVERGENT B0 ;  /* 0x0000000000007941 */ /* 0x000fea0003800200 */
.L_x_13440:
[----:B------:R-:W-:Y:S04]  /*17e10*/  BSSY.RECONVERGENT B0, `(.L_x_13442) ;  /* 0x0000006000007945 */ /* 0x000fe80003800200 */
[----:B------:R-:W-:Y:S05]  /*17e20*/  @!P1 BRA `(.L_x_13443) ;  /* 0x0000000000109947 */ /* 0x000fea0003800000 */
[----:B-----5:R-:W2:Y:S01]  /*17e30*/  LDC.64 R40, c[0x0][0x390] ;  /* 0x0000e400ff287b82 */ /* 0x020ea20000000a00 */
[----:B------:R-:W-:-:S04]  /*17e40*/  VIADD R43, R193, 0x80 ;  /* 0x00000080c12b7836 */ /* 0x000fc80000000000 */
[----:B--2---:R-:W-:-:S06]  /*17e50*/  IMAD.WIDE.U32 R40, R43, 0x10, R40 ;  /* 0x000000102b287825 */ /* 0x004fcc00078e0028 */
[----:B------:R-:W5:Y:S02]  /*17e60*/  LDG.E.128 R40, desc[UR6][R40.64] ;  /* 0x0000000628287981 */ /* 0x000f64000c1e1d00 */
.L_x_13443:
[----:B------:R-:W-:Y:S05]  /*17e70*/  BSYNC.RECONVERGENT B0 ;  /* 0x0000000000007941 */ /* 0x000fea0003800200 */
.L_x_13442:
        /* <DEDUP_REMOVED lines=27> */
.L_x_13449:
        /* <DEDUP_REMOVED lines=13> */
.L_x_13451:
[----:B------:R-:W-:Y:S05]  /*18100*/  BSYNC.RECONVERGENT B2 ;  /* 0x0000000000027941 */ /* 0x000fea0003800200 */
.L_x_13450:
        /* <DEDUP_REMOVED lines=42> */
.L_x_13448:
[----:B------:R-:W-:Y:S05]  /*183b0*/  BSYNC.RECONVERGENT B1 ;  /* 0x0000000000017941 */ /* 0x000fea0003800200 */
.L_x_13447:
        /* <DEDUP_REMOVED lines=11> */
.L_x_13446:
[----:B------:R-:W-:Y:S05]  /*18470*/  BSYNC.RECONVERGENT B0 ;  /* 0x0000000000007941 */ /* 0x000fea0003800200 */
.L_x_13445:
        /* <DEDUP_REMOVED lines=23> */
.L_x_13456:
        /* <DEDUP_REMOVED lines=13> */
.L_x_13458:
[----:B------:R-:W-:Y:S05]  /*186c0*/  BSYNC.RECONVERGENT B2 ;  /* 0x0000000000027941 */ /* 0x000fea0003800200 */
.L_x_13457:
        /* <DEDUP_REMOVED lines=42> */
.L_x_13455:
[----:B------:R-:W-:Y:S05]  /*18970*/  BSYNC.RECONVERGENT B1 ;  /* 0x0000000000017941 */ /* 0x000fea0003800200 */
.L_x_13454:
        /* <DEDUP_REMOVED lines=13> */
.L_x_13453:
[----:B------:R-:W-:Y:S05]  /*18a50*/  BSYNC.RECONVERGENT B0 ;  /* 0x0000000000007941 */ /* 0x000fea0003800200 */
.L_x_13452:
        /* <DEDUP_REMOVED lines=22> */
.L_x_13463:
        /* <DEDUP_REMOVED lines=13> */
.L_x_13465:
[----:B------:R-:W-:Y:S05]  /*18c90*/  BSYNC.RECONVERGENT B2 ;  /* 0x0000000000027941 */ /* 0x000fea0003800200 */
.L_x_13464:
        /* <DEDUP_REMOVED lines=42> */
.L_x_13462:
[----:B------:R-:W-:Y:S05]  /*18f40*/  BSYNC.RECONVERGENT B1 ;  /* 0x0000000000017941 */ /* 0x000fea0003800200 */
.L_x_13461:
        /* <DEDUP_REMOVED lines=11> */
.L_x_13460:
[----:B------:R-:W-:Y:S05]  /*19000*/  BSYNC.RECONVERGENT B0 ;  /* 0x0000000000007941 */ /* 0x000fea0003800200 */
.L_x_13459:
        /* <DEDUP_REMOVED lines=23> */
.L_x_13470:
        /* <DEDUP_REMOVED lines=13> */
.L_x_13472:
[----:B------:R-:W-:Y:S05]  /*19250*/  BSYNC.RECONVERGENT B2 ;  /* 0x0000000000027941 */ /* 0x000fea0003800200 */
.L_x_13471:
        /* <DEDUP_REMOVED lines=42> */
.L_x_13469:
[----:B------:R-:W-:Y:S05]  /*19500*/  BSYNC.RECONVERGENT B1 ;  /* 0x0000000000017941 */ /* 0x000fea0003800200 */
.L_x_13468:
        /* <DEDUP_REMOVED lines=13> */
.L_x_13467:
[----:B------:R-:W-:Y:S05]  /*195e0*/  BSYNC.RECONVERGENT B0 ;  /* 0x0000000000007941 */ /* 0x000fea0003800200 */
.L_x_13466:
        /* <DEDUP_REMOVED lines=22> */
.L_x_13477:
        /* <DEDUP_REMOVED lines=13> */
.L_x_13479:
[----:B------:R-:W-:Y:S05]  /*19820*/  BSYNC.RECONVERGENT B2 ;  /* 0x0000000000027941 */ /* 0x000fea0003800200 */
.L_x_13478:
        /* <DEDUP_REMOVED lines=42> */
.L_x_13476:
[----:B------:R-:W-:Y:S05]  /*19ad0*/  BSYNC.RECONVERGENT B1 ;  /* 0x0000000000017941 */ /* 0x000fea0003800200 */
.L_x_13475:
        /* <DEDUP_REMOVED lines=11> */
.L_x_13474:
[----:B------:R-:W-:Y:S05]  /*19b90*/  BSYNC.RECONVERGENT B0 ;  /* 0x0000000000007941 */ /* 0x000fea0003800200 */
.L_x_13473:
        /* <DEDUP_REMOVED lines=23> */
.L_x_13484:
        /* <DEDUP_REMOVED lines=13> */
.L_x_13486:
[----:B------:R-:W-:Y:S05]  /*19de0*/  BSYNC.RECONVERGENT B2 ;  /* 0x0000000000027941 */ /* 0x000fea0003800200 */
.L_x_13485:
        /* <DEDUP_REMOVED lines=42> */
.L_x_13483:
[----:B------:R-:W-:Y:S05]  /*1a090*/  BSYNC.RECONVERGENT B1 ;  /* 0x0000000000017941 */ /* 0x000fea0003800200 */
.L_x_13482:
        /* <DEDUP_REMOVED lines=13> */
.L_x_13481:
[----:B------:R-:W-:Y:S05]  /*1a170*/  BSYNC.RECONVERGENT B0 ;  /* 0x0000000000007941 */ /* 0x000fea0003800200 */
.L_x_13480:
        /* <DEDUP_REMOVED lines=22> */
.L_x_13491:
        /* <DEDUP_REMOVED lines=13> */
.L_x_13493:
[----:B------:R-:W-:Y:S05]  /*1a3b0*/  BSYNC.RECONVERGENT B2 ;  /* 0x0000000000027941 */ /* 0x000fea0003800200 */
.L_x_13492:
        /* <DEDUP_REMOVED lines=40> */
[----:B------:R-:W-:Y:S01]  /*1a640*/  LOP3.LUT R181, R32, R180, R141, 0x96, !PT ;  /* 0x000000b420b57212 */ /* 0x000fe200078e968d */
[----:B------:R-:W-:-:S07]  /*1a650*/  IMAD.MOV.U32 R180, RZ, RZ, R187 ;  /* 0x000000ffffb47224 */ /* 0x000fce00078e00bb */
.L_x_13490:
[----:B------:R-:W-:Y:S05]  /*1a660*/  BSYNC.RECONVERGENT B1 ;  /* 0x0000000000017941 */ /* 0x000fea0003800200 */
.L_x_13489:
        /* <DEDUP_REMOVED lines=11> */
.L_x_13488:
[----:B------:R-:W-:Y:S05]  /*1a720*/  BSYNC.RECONVERGENT B0 ;  /* 0x0000000000007941 */ /* 0x000fea0003800200 */
.L_x_13487:
        /* <DEDUP_REMOVED lines=23> */
.L_x_13498:
        /* <DEDUP_REMOVED lines=13> */
.L_x_13500:
[----:B------:R-:W-:Y:S05]  /*1a970*/  BSYNC.RECONVERGENT B2 ;  /* 0x0000000000027941 */ /* 0x000fea0003800200 */
.L_x_13499:
        /* <DEDUP_REMOVED lines=42> */
.L_x_13497:
[----:B------:R-:W-:Y:S05]  /*1ac20*/  BSYNC.RECONVERGENT B1 ;  /* 0x0000000000017941 */ /* 0x000fea0003800200 */
.L_x_13496:
        /* <DEDUP_REMOVED lines=13> */
.L_x_13495:
[----:B------:R-:W-:Y:S05]  /*1ad00*/  BSYNC.RECONVERGENT B0 ;  /* 0x0000000000007941 */ /* 0x000fea0003800200 */
.L_x_13494:
[----:B------:R-:W-:Y:S02]  /*1ad10*/  F2FP.BF16.F32.PACK_AB R143, RZ, R184 ;  /* 0x000000b8ff8f723e */ /* 0x000fe400000010ff */
[----:B------:R-:W-:Y:S02]  /*1ad20*/  PRMT R142, R197, 0x5410, R142 ;  /* 0x00005410c58e7816 */ /* 0x000fe4000000008e */
[----:B------:R-:W-:Y:S02]  /*1ad30*/  PRMT R141, R190, 0x5410, R196 ;  /* 0x00005410be8d7816 */ /* 0x000fe400000000c4 */
[----:B------:R-:W-:Y:S02]  /*1ad40*/  PRMT R140, R188, 0x5410, R189 ;  /* 0x00005410bc8c7816 */ /* 0x000fe400000000bd */
[----:B------:R-:W-:Y:S01]  /*1ad50*/  PRMT R143, R198, 0x5410, R143 ;  /* 0x00005410c68f7816 */ /* 0x000fe2000000008f */
[----:B------:R-:W-:Y:S06]  /*1ad60*/  BRA `(.L_x_13501) ;  /* 0x0000002800d07947 */ /* 0x000fec0003800000 */
.L_x_13444:
        /* <DEDUP_REMOVED lines=21> */
.L_x_13506:
        /* <DEDUP_REMOVED lines=13> */
.L_x_13508:
[----:B------:R-:W-:Y:S05]  /*1af90*/  BSYNC.RECONVERGENT B2 ;  /* 0x0000000000027941 */ /* 0x000fea0003800200 */
.L_x_13507:
        /* <DEDUP_REMOVED lines=42> */
.L_x_13505:
[----:B------:R-:W-:Y:S05]  /*1b240*/  BSYNC.RECONVERGENT B1 ;  /* 0x0000000000017941 */ /* 0x000fea0003800200 */
.L_x_13504:
        /* <DEDUP_REMOVED lines=9> */
.L_x_13503:
[----:B------:R-:W-:Y:S05]  /*1b2e0*/  BSYNC.RECONVERGENT B0 ;  /* 0x0000000000007941 */ /* 0x000fea0003800200 */
.L_x_13502:
        /* <DEDUP_REMOVED lines=18> */
.L_x_13513:
        /* <DEDUP_REMOVED lines=13> */
.L_x_13515:
[----:B------:R-:W-:Y:S05]  /*1b4e0*/  BSYNC.RECONVERGENT B2 ;  /* 0x0000000000027941 */ /* 0x000fea0003800200 */
.L_x_13514:
        /* <DEDUP_REMOVED lines=42> */
.L_x_13512:
[----:B------:R-:W-:Y:S05]  /*1b790*/  BSYNC.RECONVERGENT B1 ;  /* 0x0000000000017941 */ /* 0x000fea0003800200 */
.L_x_13511:
        /* <DEDUP_REMOVED lines=10> */
.L_x_13510:
[----:B------:R-:W-:Y:S05]  /*1b840*/  BSYNC.RECONVERGENT B0 ;  /* 0x0000000000007941 */ /* 0x000fea0003800200 */
.L_x_13509:
        /* <DEDUP_REMOVED lines=18> */
.L_x_13520:
        /* <DEDUP_REMOVED lines=13> */
.L_x_13522:
[----:B------:R-:W-:Y:S05]  /*1ba40*/  BSYNC.RECONVERGENT B2 ;  /* 0x0000000000027941 */ /* 0x000fea0003800200 */
.L_x_13521:
        /* <DEDUP_REMOVED lines=42> */
.L_x_13519:
[----:B------:R-:W-:Y:S05]  /*1bcf0*/  BSYNC.RECONVERGENT B1 ;  /* 0x0000000000017941 */ /* 0x000fea0003800200 */
.L_x_13518:
        /* <DEDUP_REMOVED lines=9> */
.L_x_13517:
[----:B------:R-:W-:Y:S05]  /*1bd90*/  BSYNC.RECONVERGENT B0 ;  /* 0x0000000000007941 */ /* 0x000fea0003800200 */
.L_x_13516:
        /* <DEDUP_REMOVED lines=18> */
.L_x_13527:
        /* <DEDUP_REMOVED lines=13> */
.L_x_13529:
[----:B------:R-:W-:Y:S05]  /*1bf90*/  BSYNC.RECONVERGENT B2 ;  /* 0x0000000000027941 */ /* 0x000fea0003800200 */
.L_x_13528:
        /* <DEDUP_REMOVED lines=42> */
.L_x_13526:
[----:B------:R-:W-:Y:S05]  /*1c240*/  BSYNC.RECONVERGENT B1 ;  /* 0x0000000000017941 */ /* 0x000fea0003800200 */
.L_x_13525:
        /* <DEDUP_REMOVED lines=10> */
.L_x_13524:
[----:B------:R-:W-:Y:S05]  /*1c2f0*/  BSYNC.RECONVERGENT B0 ;  /* 0x0000000000007941 */ /* 0x000fea0003800200 */
.L_x_13523:
        /* <DEDUP_REMOVED lines=18> */
.L_x_13534:
        /* <DEDUP_REMOVED lines=13> */
.L_x_13536:
[----:B------:R-:W-:Y:S05]  /*1c4f0*/  BSYNC.RECONVERGENT B2 ;  /* 0x0000000000027941 */ /* 0x000fea0003800200 */
.L_x_13535:
        /* <DEDUP_REMOVED lines=42> */
.L_x_13533:
[----:B------:R-:W-:Y:S05]  /*1c7a0*/  BSYNC.RECONVERGENT B1 ;  /* 0x0000000000017941 */ /* 0x000fea0003800200 */
.L_x_13532:
        /* <DEDUP_REMOVED lines=9> */
.L_x_13531:
[----:B------:R-:W-:Y:S05]  /*1c840*/  BSYNC.RECONVERGENT B0 ;  /* 0x0000000000007941 */ /* 0x000fea0003800200 */
.L_x_13530:
        /* <DEDUP_REMOVED lines=18> */
.L_x_13541:
        /* <DEDUP_REMOVED lines=13> */
.L_x_13543:
[----:B------:R-:W-:Y:S05]  /*1ca40*/  BSYNC.RECONVERGENT B2 ;  /* 0x0000000000027941 */ /* 0x000fea0003800200 */
.L_x_13542:
        /* <DEDUP_REMOVED lines=42> */
.L_x_13540:
[----:B------:R-:W-:Y:S05]  /*1ccf0*/  BSYNC.RECONVERGENT B1 ;  /* 0x0000000000017941 */ /* 0x000fea0003800200 */
.L_x_13539:
        /* <DEDUP_REMOVED lines=10> */
.L_x_13538:
[----:B------:R-:W-:Y:S05]  /*1cda0*/  BSYNC.RECONVERGENT B0 ;  /* 0x0000000000007941 */ /* 0x000fea0003800200 */
.L_x_13537:
        /* <DEDUP_REMOVED lines=18> */
.L_x_13548:
        /* <DEDUP_REMOVED lines=13> */
.L_x_13550:
[----:B------:R-:W-:Y:S05]  /*1cfa0*/  BSYNC.RECONVERGENT B2 ;  /* 0x0000000000027941 */ /* 0x000fea0003800200 */
.L_x_13549:
        /* <DEDUP_REMOVED lines=42> */
.L_x_13547:
[----:B------:R-:W-:Y:S05]  /*1d250*/  BSYNC.RECONVERGENT B1 ;  /* 0x0000000000017941 */ /* 0x000fea0003800200 */
.L_x_13546:
        /* <DEDUP_REMOVED lines=9> */
.L_x_13545:
[----:B------:R-:W-:Y:S05]  /*1d2f0*/  BSYNC.RECONVERGENT B0 ;  /* 0x0000000000007941 */ /* 0x000fea0003800200 */
.L_x_13544:
        /* <DEDUP_REMOVED lines=18> */
.L_x_13555:
        /* <DEDUP_REMOVED lines=13> */
.L_x_13557:
[----:B------:R-:W-:Y:S05]  /*1d4f0*/  BSYNC.RECONVERGENT B2 ;  /* 0x0000000000027941 */ /* 0x000fea0003800200 */
.L_x_13556:
        /* <DEDUP_REMOVED lines=42> */
.L_x_13554:
[----:B------:R-:W-:Y:S05]  /*1d7a0*/  BSYNC.RECONVERGENT B1 ;  /* 0x0000000000017941 */ /* 0x000fea0003800200 */
.L_x_13553:
        /* <DEDUP_REMOVED lines=10> */
.L_x_13552:
[----:B------:R-:W-:Y:S05]  /*1d850*/  BSYNC.RECONVERGENT B0 ;  /* 0x0000000000007941 */ /* 0x000fea0003800200 */
.L_x_13551:
[----:B------:R-:W-:Y:S02]  /*1d860*/  F2FP.BF16.F32.PACK_AB R143, RZ, R184 ;  /* 0x000000b8ff8f723e */ /* 0x000fe400000010ff */
[----:B------:R-:W-:Y:S02]  /*1d870*/  PRMT R142, R190, 0x5410, R196 ;  /* 0x00005410be8e7816 */ /* 0x000fe400000000c4 */
[----:B------:R-:W-:Y:S02]  /*1d880*/  PRMT R141, R189, 0x5410, R188 ;  /* 0x00005410bd8d7816 */ /* 0x000fe400000000bc */
[----:B------:R-:W-:Y:S02]  /*1d890*/  PRMT R140, R187, 0x5410, R186 ;  /* 0x00005410bb8c7816 */ /* 0x000fe400000000ba */
[----:B------:R-:W-:-:S07]  /*1d8a0*/  PRMT R143, R197, 0x5410, R143 ;  /* 0x00005410c58f7816 */ /* 0x000fce000000008f */
.L_x_13501:
        /* <DEDUP_REMOVED lines=27> */
.L_x_13559:
[----:B------:R-:W-:Y:S05]  /*1da60*/  BSYNC.RECONVERGENT B0 ;  /* 0x0000000000007941 */ /* 0x000fea0003800200 */
.L_x_13558:
[----:B------:R-:W-:Y:S04]  /*1da70*/  BSSY.RECONVERGENT B0, `(.L_x_13560) ;  /* 0x0000005000007945 */ /* 0x000fe80003800200 */
[----:B------:R-:W-:Y:S05]  /*1da80*/  @!P1 BRA `(.L_x_13561) ;  /* 0x00000000000c9947 */ /* 0x000fea0003800000 */
[----:B-----5:R-:W2:Y:S02]  /*1da90*/  LDC.64 R40, c[0x0][0x390] ;  /* 0x0000e400ff287b82 */ /* 0x020ea40000000a00 */
[----:B--2---:R-:W-:-:S06]  /*1daa0*/  IMAD.WIDE.U32 R40, R190, 0x10, R40 ;  /* 0x00000010be287825 */ /* 0x004fcc00078e0028 */
[----:B------:R-:W5:Y:S02]  /*1dab0*/  LDG.E.128 R40, desc[UR6][R40.64] ;  /* 0x0000000628287981 */ /* 0x000f64000c1e1d00 */
.L_x_13561:
[----:B------:R-:W-:Y:S05]  /*1dac0*/  BSYNC.RECONVERGENT B0 ;  /* 0x0000000000007941 */ /* 0x000fea0003800200 */
.L_x_13560:
        /* <DEDUP_REMOVED lines=27> */
.L_x_13567:
        /* <DEDUP_REMOVED lines=13> */
.L_x_13569:
[----:B------:R-:W-:Y:S05]  /*1dd50*/  BSYNC.RECONVERGENT B2 ;  /* 0x0000000000027941 */ /* 0x000fea0003800200 */
.L_x_13568:
        /* <DEDUP_REMOVED lines=42> */
.L_x_13566:
[----:B------:R-:W-:Y:S05]  /*1e000*/  BSYNC.RECONVERGENT B1 ;  /* 0x0000000000017941 */ /* 0x000fea0003800200 */
.L_x_13565:
        /* <DEDUP_REMOVED lines=11> */
.L_x_13564:
[----:B------:R-:W-:Y:S05]  /*1e0c0*/  BSYNC.RECONVERGENT B0 ;  /* 0x0000000000007941 */ /* 0x000fea0003800200 */
.L_x_13563:
        /* <DEDUP_REMOVED lines=23> */
.L_x_13574:
        /* <DEDUP_REMOVED lines=13> */
.L_x_13576:
[----:B------:R-:W-:Y:S05]  /*1e310*/  BSYNC.RECONVERGENT B2 ;  /* 0x0000000000027941 */ /* 0x000fea0003800200 */
.L_x_13575:
        /* <DEDUP_REMOVED lines=41> */
[----:B------:R-:W-:-:S07]  /*1e5b0*/  HFMA2 R180, -RZ, RZ, 0, 0 ;  /* 0x00000000ffb47431 */ /* 0x000fce00000001ff */
.L_x_13573:
[----:B------:R-:W-:Y:S05]  /*1e5c0*/  BSYNC.RECONVERGENT B1 ;  /* 0x0000000000017941 */ /* 0x000fea0003800200 */
.L_x_13572:
        /* <DEDUP_REMOVED lines=13> */
.L_x_13571:
[----:B------:R-:W-:Y:S05]  /*1e6a0*/  BSYNC.RECONVERGENT B0 ;  /* 0x0000000000007941 */ /* 0x000fea0003800200 */
.L_x_13570:
        /* <DEDUP_REMOVED lines=22> */
.L_x_13581:
        /* <DEDUP_REMOVED lines=13> */
.L_x_13583:
[----:B------:R-:W-:Y:S05]  /*1e8e0*/  BSYNC.RECONVERGENT B2 ;  /* 0x0000000000027941 */ /* 0x000fea0003800200 */
.L_x_13582:
        /* <DEDUP_REMOVED lines=42> */
.L_x_13580:
[----:B------:R-:W-:Y:S05]  /*1eb90*/  BSYNC.RECONVERGENT B1 ;  /* 0x0000000000017941 */ /* 0x000fea0003800200 */
.L_x_13579:
        /* <DEDUP_REMOVED lines=11> */
.L_x_13578:
[----:B------:R-:W-:Y:S05]  /*1ec50*/  BSYNC.RECONVERGENT B0 ;  /* 0x0000000000007941 */ /* 0x000fea0003800200 */
.L_x_13577:
        /* <DEDUP_REMOVED lines=23> */
.L_x_13588:
        /* <DEDUP_REMOVED lines=13> */
.L_x_13590:
[----:B------:R-:W-:Y:S05]  /*1eea0*/  BSYNC.RECONVERGENT B2 ;  /* 0x0000000000027941 */ /* 0x000fea0003800200 */
.L_x_13589:
        /* <DEDUP_REMOVED lines=42> */
.L_x_13587:
[----:B------:R-:W-:Y:S05]  /*1f150*/  BSYNC.RECONVERGENT B1 ;  /* 0x0000000000017941 */ /* 0x000fea0003800200 */
.L_x_13586:
        /* <DEDUP_REMOVED lines=13> */
.L_x_13585:
[----:B------:R-:W-:Y:S05]  /*1f230*/  BSYNC.RECONVERGENT B0 ;  /* 0x0000000000007941 */ /* 0x000fea0003800200 */
.L_x_13584:
        /* <DEDUP_REMOVED lines=22> */
.L_x_13595:
        /* <DEDUP_REMOVED lines=13> */
.L_x_13597:
[----:B------:R-:W-:Y:S05]  /*1f470*/  BSYNC.RECONVERGENT B2 ;  /* 0x0000000000027941 */ /* 0x000fea0003800200 */
.L_x_13596:
        /* <DEDUP_REMOVED lines=42> */
.L_x_13594:
[----:B------:R-:W-:Y:S05]  /*1f720*/  BSYNC.RECONVERGENT B1 ;  /* 0x0000000000017941 */ /* 0x000fea0003800200 */
.L_x_13593:
        /* <DEDUP_REMOVED lines=11> */
.L_x_13592:
[----:B------:R-:W-:Y:S05]  /*1f7e0*/  BSYNC.RECONVERGENT B0 ;  /* 0x0000000000007941 */ /* 0x000fea0003800200 */
.L_x_13591:
        /* <DEDUP_REMOVED lines=23> */
.L_x_13602:
        /* <DEDUP_REMOVED lines=13> */
.L_x_13604:
[----:B------:R-:W-:Y:S05]  /*1fa30*/  BSYNC.RECONVERGENT B2 ;  /* 0x0000000000027941 */ /* 0x000fea0003800200 */
.L_x_13603:
        /* <DEDUP_REMOVED lines=42> */
.L_x_13601:
[----:B------:R-:W-:Y:S05]  /*1fce0*/  BSYNC.RECONVERGENT B1 ;  /* 0x0000000000017941 */ /* 0x000fea0003800200 */
.L_x_13600:
        /* <DEDUP_REMOVED lines=13> */
.L_x_13599:
[----:B------:R-:W-:Y:S05]  /*1fdc0*/  BSYNC.RECONVERGENT B0 ;  /* 0x0000000000007941 */ /* 0x000fea0003800200 */
.L_x_13598:
        /* <DEDUP_REMOVED lines=22> */
.L_x_13609:
        /* <DEDUP_REMOVED lines=13> */
.L_x_13611:
[----:B------:R-:W-:Y:S05]  /*20000*/  BSYNC.RECONVERGENT B2 ;  /* 0x0000000000027941 */ /* 0x000fea0003800200 */
.L_x_13610:
        /* <DEDUP_REMOVED lines=42> */
.L_x_13608:
[----:B------:R-:W-:Y:S05]  /*202b0*/  BSYNC.RECONVERGENT B1 ;  /* 0x0000000000017941 */ /* 0x000fea0003800200 */
.L_x_13607:
        /* <DEDUP_REMOVED lines=11> */
.L_x_13606:
[----:B------:R-:W-:Y:S05]  /*20370*/  BSYNC.RECONVERGENT B0 ;  /* 0x0000000000007941 */ /* 0x000fea0003800200 */
.L_x_13605:
        /* <DEDUP_REMOVED lines=23> */
.L_x_13616:
        /* <DEDUP_REMOVED lines=13> */
.L_x_13618:
[----:B------:R-:W-:Y:S05]  /*205c0*/  BSYNC.RECONVERGENT B2 ;  /* 0x0000000000027941 */ /* 0x000fea0003800200 */
.L_x_13617:
        /* <DEDUP_REMOVED lines=42> */
.L_x_13615:
[----:B------:R-:W-:Y:S05]  /*20870*/  BSYNC.RECONVERGENT B1 ;  /* 0x0000000000017941 */ /* 0x000fea0003800200 */
.L_x_13614:
        /* <DEDUP_REMOVED lines=13> */
.L_x_13613:
[----:B------:R-:W-:Y:S05]  /*20950*/  BSYNC.RECONVERGENT B0 ;  /* 0x0000000000007941 */ /* 0x000fea0003800200 */
.L_x_13612:
[----:B------:R-:W-:Y:S02]  /*20960*/  F2FP.BF16.F32.PACK_AB R23, RZ, R140 ;  /* 0x0000008cff17723e */ /* 0x000fe400000010ff */
[----:B------:R-:W-:Y:S02]  /*20970*/  PRMT R22, R202, 0x5410, R142 ;  /* 0x00005410ca167816 */ /* 0x000fe4000000008e */
[----:B------:R-:W-:Y:S02]  /*20980*/  PRMT R21, R199, 0x5410, R201 ;  /* 0x00005410c7157816 */ /* 0x000fe400000000c9 */
[----:B------:R-:W-:Y:S02]  /*20990*/  PRMT R20, R195, 0x5410, R198 ;  /* 0x00005410c3147816 */ /* 0x000fe400000000c6 */
[----:B------:R-:W-:Y:S01]  /*209a0*/  PRMT R23, R204, 0x5410, R23 ;  /* 0x00005410cc177816 */ /* 0x000fe20000000017 */
[----:B------:R-:W-:Y:S06]  /*209b0*/  BRA `(.L_x_13619) ;  /* 0x0000002800cc7947 */ /* 0x000fec0003800000 */
.L_x_13562:
        /* <DEDUP_REMOVED lines=21> */
.L_x_13624:
        /* <DEDUP_REMOVED lines=13> */
.L_x_13626:
[----:B------:R-:W-:Y:S05]  /*20be0*/  BSYNC.RECONVERGENT B2 ;  /* 0x0000000000027941 */ /* 0x000fea0003800200 */
.L_x_13625:
        /* <DEDUP_REMOVED lines=41> */
.L_x_13623:
[----:B------:R-:W-:Y:S05]  /*20e80*/  BSYNC.RECONVERGENT B1 ;  /* 0x0000000000017941 */ /* 0x000fea0003800200 */
.L_x_13622:
        /* <DEDUP_REMOVED lines=9> */
.L_x_13621:
[----:B------:R-:W-:Y:S05]  /*20f20*/  BSYNC.RECONVERGENT B0 ;  /* 0x0000000000007941 */ /* 0x000fea0003800200 */
.L_x_13620:
        /* <DEDUP_REMOVED lines=18> */
.L_x_13631:
        /* <DEDUP_REMOVED lines=13> */
.L_x_13633:
[----:B------:R-:W-:Y:S05]  /*21120*/  BSYNC.RECONVERGENT B2 ;  /* 0x0000000000027941 */ /* 0x000fea0003800200 */
.L_x_13632:
        /* <DEDUP_REMOVED lines=42> */
.L_x_13630:
[----:B------:R-:W-:Y:S05]  /*213d0*/  BSYNC.RECONVERGENT B1 ;  /* 0x0000000000017941 */ /* 0x000fea0003800200 */
.L_x_13629:
        /* <DEDUP_REMOVED lines=10> */
.L_x_13628:
[----:B------:R-:W-:Y:S05]  /*21480*/  BSYNC.RECONVERGENT B0 ;  /* 0x0000000000007941 */ /* 0x000fea0003800200 */
.L_x_13627:
        /* <DEDUP_REMOVED lines=18> */
.L_x_13638:
        /* <DEDUP_REMOVED lines=13> */
.L_x_13640:
[----:B------:R-:W-:Y:S05]  /*21680*/  BSYNC.RECONVERGENT B2 ;  /* 0x0000000000027941 */ /* 0x000fea0003800200 */
.L_x_13639:
        /* <DEDUP_REMOVED lines=42> */
.L_x_13637:
[----:B------:R-:W-:Y:S05]  /*21930*/  BSYNC.RECONVERGENT B1 ;  /* 0x0000000000017941 */ /* 0x000fea0003800200 */
.L_x_13636:
        /* <DEDUP_REMOVED lines=9> */
.L_x_13635:
[----:B------:R-:W-:Y:S05]  /*219d0*/  BSYNC.RECONVERGENT B0 ;  /* 0x0000000000007941 */ /* 0x000fea0003800200 */
.L_x_13634:
        /* <DEDUP_REMOVED lines=18> */
.L_x_13645:
        /* <DEDUP_REMOVED lines=13> */
.L_x_13647:
[----:B------:R-:W-:Y:S05]  /*21bd0*/  BSYNC.RECONVERGENT B2 ;  /* 0x0000000000027941 */ /* 0x000fea0003800200 */
.L_x_13646:
        /* <DEDUP_REMOVED lines=42> */
.L_x_13644:
[----:B------:R-:W-:Y:S05]  /*21e80*/  BSYNC.RECONVERGENT B1 ;  /* 0x0000000000017941 */ /* 0x000fea0003800200 */
.L_x_13643:
        /* <DEDUP_REMOVED lines=10> */
.L_x_13642:
[----:B------:R-:W-:Y:S05]  /*21f30*/  BSYNC.RECONVERGENT B0 ;  /* 0x0000000000007941 */ /* 0x000fea0003800200 */
.L_x_13641:
        /* <DEDUP_REMOVED lines=18> */
.L_x_13652:
        /* <DEDUP_REMOVED lines=13> */
.L_x_13654:
[----:B------:R-:W-:Y:S05]  /*22130*/  BSYNC.RECONVERGENT B2 ;  /* 0x0000000000027941 */ /* 0x000fea0003800200 */
.L_x_13653:
        /* <DEDUP_REMOVED lines=42> */
.L_x_13651:
[----:B------:R-:W-:Y:S05]  /*223e0*/  BSYNC.RECONVERGENT B1 ;  /* 0x0000000000017941 */ /* 0x000fea0003800200 */
.L_x_13650:
        /* <DEDUP_REMOVED lines=9> */
.L_x_13649:
[----:B------:R-:W-:Y:S05]  /*22480*/  BSYNC.RECONVERGENT B0 ;  /* 0x0000000000007941 */ /* 0x000fea0003800200 */
.L_x_13648:
        /* <DEDUP_REMOVED lines=18> */
.L_x_13659:
        /* <DEDUP_REMOVED lines=13> */
.L_x_13661:
[----:B------:R-:W-:Y:S05]  /*22680*/  BSYNC.RECONVERGENT B2 ;  /* 0x0000000000027941 */ /* 0x000fea0003800200 */
.L_x_13660:
        /* <DEDUP_REMOVED lines=42> */
.L_x_13658:
[----:B------:R-:W-:Y:S05]  /*22930*/  BSYNC.RECONVERGENT B1 ;  /* 0x0000000000017941 */ /* 0x000fea0003800200 */
.L_x_13657:
        /* <DEDUP_REMOVED lines=10> */
.L_x_13656:
[----:B------:R-:W-:Y:S05]  /*229e0*/  BSYNC.RECONVERGENT B0 ;  /* 0x0000000000007941 */ /* 0x000fea0003800200 */
.L_x_13655:
        /* <DEDUP_REMOVED lines=18> */
.L_x_13666:
        /* <DEDUP_REMOVED lines=13> */
.L_x_13668:
[----:B------:R-:W-:Y:S05]  /*22be0*/  BSYNC.RECONVERGENT B2 ;  /* 0x0000000000027941 */ /* 0x000fea0003800200 */
.L_x_13667:
        /* <DEDUP_REMOVED lines=42> */
.L_x_13665:
[----:B------:R-:W-:Y:S05]  /*22e90*/  BSYNC.RECONVERGENT B1 ;  /* 0x0000000000017941 */ /* 0x000fea0003800200 */
.L_x_13664:
        /* <DEDUP_REMOVED lines=9> */
.L_x_13663:
[----:B------:R-:W-:Y:S05]  /*22f30*/  BSYNC.RECONVERGENT B0 ;  /* 0x0000000000007941 */ /* 0x000fea0003800200 */
.L_x_13662:
        /* <DEDUP_REMOVED lines=18> */
.L_x_13673:
        /* <DEDUP_REMOVED lines=13> */
.L_x_13675:
[----:B------:R-:W-:Y:S05]  /*23130*/  BSYNC.RECONVERGENT B2 ;  /* 0x0000000000027941 */ /* 0x000fea0003800200 */
.L_x_13674:
        /* <DEDUP_REMOVED lines=42> */
.L_x_13672:
[----:B------:R-:W-:Y:S05]  /*233e0*/  BSYNC.RECONVERGENT B1 ;  /* 0x0000000000017941 */ /* 0x000fea0003800200 */
.L_x_13671:
        /* <DEDUP_REMOVED lines=10> */
.L_x_13670:
[----:B------:R-:W-:Y:S05]  /*23490*/  BSYNC.RECONVERGENT B0 ;  /* 0x0000000000007941 */ /* 0x000fea0003800200 */
.L_x_13669:
[----:B------:R-:W-:Y:S02]  /*234a0*/  F2FP.BF16.F32.PACK_AB R23, RZ, R140 ;  /* 0x0000008cff17723e */ /* 0x000fe400000010ff */
[----:B------:R-:W-:Y:S02]  /*234b0*/  PRMT R22, R199, 0x5410, R201 ;  /* 0x00005410c7167816 */ /* 0x000fe400000000c9 */
[----:B------:R-:W-:Y:S02]  /*234c0*/  PRMT R21, R198, 0x5410, R197 ;  /* 0x00005410c6157816 */ /* 0x000fe400000000c5 */
[----:B------:R-:W-:Y:S02]  /*234d0*/  PRMT R20, R196, 0x5410, R195 ;  /* 0x00005410c4147816 */ /* 0x000fe400000000c3 */
[----:B------:R-:W-:-:S07]  /*234e0*/  PRMT R23, R202, 0x5410, R23 ;  /* 0x00005410ca177816 */ /* 0x000fce0000000017 */
.L_x_13619:
        /* <DEDUP_REMOVED lines=73> */
.L_x_13677:
[----:B------:R-:W-:Y:S05]  /*23980*/  BSYNC.RECONVERGENT B0 ;  /* 0x0000000000007941 */ /* 0x000fea0003800200 */
.L_x_13676:
        /* <DEDUP_REMOVED lines=120> */
.L_x_13693:
        /* <DEDUP_REMOVED lines=21> */
[----:B------:R-:W-:Y:S01]  /*24260*/  FADD.FTZ R2, -R25, R9 ;  /* 0x0000000919027221 */ /* 0x000fe20000010100 */
[C---:B------:R-:W-:Y:S01]  /*24270*/  FMUL.FTZ R23, R19.reuse, R144 ;  /* 0x0000009013177220 */ /* 0x040fe20000410000 */
[----:B------:R-:W-:Y:S01]  /*24280*/  FMUL.FTZ R24, R19, R24 ;  /* 0x0000001813187220 */ /* 0x000fe20000410000 */
[C---:B------:R-:W-:Y:S01]  /*24290*/  FADD.FTZ R8, -R25.reuse, R11 ;  /* 0x0000000b19087221 */ /* 0x040fe20000010100 */
        /* <DEDUP_REMOVED lines=46> */
[----:B------:R-:W-:Y:S01]  /*24580*/  F2FP.BF16.F32.PACK_AB R23, R24, R23 ;  /* 0x000000171817723e */ /* 0x000fe200000010ff */
[C---:B------:R-:W-:Y:S01]  /*24590*/  FMUL.FTZ R9, R19.reuse, R2 ;  /* 0x0000000213097220 */ /* 0x040fe20000410000 */
[----:B------:R-:W0:Y:S01]  /*245a0*/  LDC.64 R24, c[0x0][0x428] ;  /* 0x00010a00ff187b82 */ /* 0x000e220000000a00 */
[----:B------:R-:W-:Y:S01]  /*245b0*/  SHF.R.S32.HI R2, RZ, 0x1f, R7 ;  /* 0x0000001fff027819 */ /* 0x000fe20000011407 */
[C---:B------:R-:W-:Y:S01]  /*245c0*/  FMUL.FTZ R21, R19.reuse, R22 ;  /* 0x0000001613157220 */ /* 0x040fe20000410000 */
[C---:B------:R-:W-:Y:S01]  /*245d0*/  FMUL.FTZ R38, R19.reuse, R38 ;  /* 0x0000002613267220 */ /* 0x040fe20000410000 */
[C---:B------:R-:W-:Y:S01]  /*245e0*/  FMUL.FTZ R8, R19.reuse, R8 ;  /* 0x0000000813087220 */ /* 0x040fe20000410000 */
[----:B------:R-:W-:Y:S01]  /*245f0*/  LEA.HI R7, R2, R7, RZ, 0x3 ;  /* 0x0000000702077211 */ /* 0x000fe200078f18ff */
[C---:B------:R-:W-:Y:S01]  /*24600*/  FMUL.FTZ R11, R19.reuse, R20 ;  /* 0x00000014130b7220 */ /* 0x040fe20000410000 */
[----:B------:R-:W-:Y:S01]  /*24610*/  FMUL.FTZ R18, R19, R18 ;  /* 0x0000001213127220 */ /* 0x000fe20000410000 */
[----:B------:R-:W-:Y:S01]  /*24620*/  LOP3.LUT R2, R28, 0x1f, RZ, 0xc0, !PT ;  /* 0x0000001f1c027812 */ /* 0x000fe200078ec0ff */
[----:B------:R-:W-:Y:S01]  /*24630*/  FFMA.FTZ R21, R21, R132, R84 ;  /* 0x0000008415157223 */ /* 0x000fe20000010054 */
[----:B------:R-:W-:Y:S01]  /*24640*/  FFMA.FTZ R22, R38, R133, R85 ;  /* 0x0000008526167223 */ /* 0x000fe20000010055 */
[----:B------:R-:W-:Y:S01]  /*24650*/  FFMA.FTZ R9, R9, R136, R88 ;  /* 0x0000008809097223 */ /* 0x000fe20000010058 */
[----:B------:R-:W-:Y:S01]  /*24660*/  FFMA.FTZ R11, R11, R138, R90 ;  /* 0x0000008a0b0b7223 */ /* 0x000fe2000001005a */
[----:B------:R-:W-:Y:S01]  /*24670*/  FFMA.FTZ R18, R18, R139, R91 ;  /* 0x0000008b12127223 */ /* 0x000fe2000001005b */
[----:B------:R-:W-:Y:S01]  /*24680*/  FFMA.FTZ R8, R8, R137, R89 ;  /* 0x0000008908087223 */ /* 0x000fe20000010059 */
[----:B------:R-:W-:Y:S01]  /*24690*/  LEA.HI.SX32 R7, R7, R2, 0x1d ;  /* 0x0000000207077211 */ /* 0x000fe200078feaff */
[C---:B------:R-:W-:Y:S01]  /*246a0*/  FMUL.FTZ R32, R19.reuse, R26 ;  /* 0x0000001a13207220 */ /* 0x040fe20000410000 */
[----:B------:R-:W-:Y:S01]  /*246b0*/  F2FP.BF16.F32.PACK_AB R22, R22, R21 ;  /* 0x000000151616723e */ /* 0x000fe200000010ff */
[C---:B------:R-:W-:Y:S01]  /*246c0*/  FMUL.FTZ R35, R19.reuse, R150 ;  /* 0x0000009613237220 */ /* 0x040fe20000410000 */
[----:B------:R-:W-:Y:S01]  /*246d0*/  F2FP.BF16.F32.PACK_AB R21, R18, R11 ;  /* 0x0000000b1215723e */ /* 0x000fe200000010ff */
[C---:B------:R-:W-:Y:S01]  /*246e0*/  FMUL.FTZ R34, R19.reuse, R34 ;  /* 0x0000002213227220 */ /* 0x040fe20000410000 */
[----:B------:R-:W-:Y:S01]  /*246f0*/  F2FP.BF16.F32.PACK_AB R20, R8, R9 ;  /* 0x000000090814723e */ /* 0x000fe200000010ff */
        /* <DEDUP_REMOVED lines=39> */
[C---:B------:R-:W-:Y:S01]  /*24970*/  VIADD R9, R7.reuse, 0x20 ;  /* 0x0000002007097836 */ /* 0x040fe20000000000 */
[C---:B------:R-:W-:Y:S01]  /*24980*/  IADD3 R19, PT, PT, R7.reuse, 0x40, RZ ;  /* 0x0000004007137810 */ /* 0x040fe20007ffe0ff */
[C---:B------:R-:W-:Y:S01]  /*24990*/  VIADD R31, R7.reuse, 0x60 ;  /* 0x00000060071f7836 */ /* 0x040fe20000000000 */
[C---:B------:R-:W-:Y:S01]  /*249a0*/  IADD3 R29, PT, PT, R7.reuse, 0x80, RZ ;  /* 0x00000080071d7810 */ /* 0x040fe20007ffe0ff */
[----:B------:R-:W-:-:S02]  /*249b0*/  VIADD R37, R7, 0xa0 ;  /* 0x000000a007257836 */ /* 0x000fc40000000000 */
[----:B------:R-:W-:Y:S01]  /*249c0*/  FFMA.FTZ R7, R34, R125, R77 ;  /* 0x0000007d22077223 */ /* 0x000fe2000001004d */
        /* <DEDUP_REMOVED lines=11> */
[----:B0-----:R-:W-:Y:S01]  /*24a80*/  FFMA.FTZ R22, R35, R124, R76 ;  /* 0x0000007c23167223 */ /* 0x001fe2000001004c */
[----:B------:R-:W-:-:S04]  /*24a90*/  IMAD.WIDE.U32 R28, R29, 0x10, R24 ;  /* 0x000000101d1c7825 */ /* 0x000fc800078e0018 */
[----:B------:R-:W-:Y:S01]  /*24aa0*/  FFMA.FTZ R20, R32, R129, R81 ;  /* 0x0000008120147223 */ /* 0x000fe20000010051 */
        /* <DEDUP_REMOVED lines=38> */
[----:B------:R-:W-:Y:S02]  /*24d10*/  F2FP.BF16.F32.PACK_AB R27, R196, R27 ;  /* 0x0000001bc41b723e */ /* 0x000fe400000010ff */
[----:B------:R-:W-:Y:S01]  /*24d20*/  F2FP.BF16.F32.PACK_AB R25, R160, R25 ;  /* 0x00000019a019723e */ /* 0x000fe200000010ff */
[----:B------:R0:W-:Y:S01]  /*24d30*/  STG.E.128 desc[UR6][R8.64], R20 ;  /* 0x0000001408007986 */ /* 0x0001e2000c101d06 */
[----:B------:R-:W-:Y:S02]  /*24d40*/  F2FP.BF16.F32.PACK_AB R35, R206, R35 ;  /* 0x00000023ce23723e */ /* 0x000fe400000010ff */
[----:B------:R-:W-:Y:S01]  /*24d50*/  F2FP.BF16.F32.PACK_AB R33, R202, R33 ;  /* 0x00000021ca21723e */ /* 0x000fe200000010ff */
[----:B------:R0:W-:Y:S01]  /*24d60*/  STG.E.128 desc[UR6][R18.64], R24 ;  /* 0x0000001812007986 */ /* 0x0001e2000c101d06 */
        /* <DEDUP_REMOVED lines=11> */
.L_x_13680:
[----:B------:R-:W-:Y:S05]  /*24e20*/  BSYNC.RECONVERGENT B0 ;  /* 0x0000000000007941 */ /* 0x000fea0003800200 */
.L_x_13679:
[----:B0-----:R-:W0:Y:S02]  /*24e30*/  LDC.64 R8, c[0x0][0x380] ;  /* 0x0000e000ff087b82 */ /* 0x001e240000000a00 */
[----:B0-----:R-:W-:-:S04]  /*24e40*/  LEA R3, R8, R3, 0x2 ;  /* 0x0000000308037211 */ /* 0x001fc800078e10ff */
[----:B------:R-:W-:-:S13]  /*24e50*/  ISETP.GE.AND P0, PT, R3, R9, PT ;  /* 0x000000090300720c */ /* 0x000fda0003f06270 */
[----:B------:R-:W-:Y:S05]  /*24e60*/  @!P0 BRA `(.L_x_13681) ;  /* 0xfffffdbc00488947 */ /* 0x000fea000383ffff */
[----:B------:R-:W-:Y:S05]  /*24e70*/  EXIT ;  /* 0x000000000000794d */ /* 0x000fea0003800000 */
.L_x_13678:
[----:B------:R-:W-:Y:S01]  /*24e80*/  HFMA2 R29, -RZ, RZ, 0, 5.9604644775390625e-08 ;  /* 0x00000001ff1d7431 */ /* 0x000fe200000001ff */
[----:B------:R-:W-:Y:S01]  /*24e90*/  BSSY B0, `(.L_x_13682) ;  /* 0x0000007000007945 */ /* 0x000fe20003800000 */
[----:B------:R-:W-:Y:S01]  /*24ea0*/  IMAD.MOV.U32 R30, RZ, RZ, R19 ;  /* 0x000000ffff1e7224 */ /* 0x000fe200078e0013 */
[----:B------:R-:W-:Y:S01]  /*24eb0*/  MOV R27, 0xffffffff ;  /* 0xffffffff001b7802 */ /* 0x000fe20000000f00 */
[----:B------:R-:W-:-:S07]  /*24ec0*/  IMAD.MOV.U32 R32, RZ, RZ, 0x1f ;  /* 0x0000001fff207424 */ /* 0x000fce00078e00ff */
[----:B0----5:R-:W-:Y:S05]  /*24ed0*/  WARPSYNC.COLLECTIVE R27, `(.L_x_13683) ;  /* 0x000000001b087348 */ /* 0x021fea0003c00000 */
[----:B------:R1:W2:Y:S02]  /*24ee0*/  SHFL.BFLY P1, R26, R30, R29, R32 ;  /* 0x0c00001d1e1a7389 */ /* 0x0002a40000020020 */
[----:B012--5:R-:W-:Y:S05]  /*24ef0*/  ENDCOLLECTIVE ;  /* 0x000000000000791b */ /* 0x027fea0003800000 */
.L_x_13683:
[----:B------:R-:W-:Y:S05]  /*24f00*/  BSYNC B0 ;  /* 0x0000000000007941 */ /* 0x000fea0003800000 */
.L_x_13682:
        /* <DEDUP_REMOVED lines=10> */
.L_x_13684:
[----:B------:R-:W-:Y:S01]  /*24fb0*/  HFMA2 R29, -RZ, RZ, 0, 2.384185791015625e-07 ;  /* 0x00000004ff1d7431 */ /* 0x000fe200000001ff */
[----:B------:R-:W-:-:S05]  /*24fc0*/  MOV R21, R26 ;  /* 0x0000001a00157202 */ /* 0x000fca0000000f00 */
[----:B------:R-:W-:-:S04]  /*24fd0*/  FADD.FTZ R21, R20, R21 ;  /* 0x0000001514157221 */ /* 0x000fc80000010000 */
[----:B------:R-:W-:-:S07]  /*24fe0*/  IMAD.MOV.U32 R30, RZ, RZ, R21 ;  /* 0x000000ffff1e7224 */ /* 0x000fce00078e0015 */
[----:B------:R-:W-:Y:S05]  /*24ff0*/  WARPSYNC.COLLECTIVE R27, `(.L_x_13685) ;  /* 0x000000001b087348 */ /* 0x000fea0003c00000 */
[----:B------:R0:W1:Y:S02]  /*25000*/  SHFL.BFLY P1, R26, R30, R29, R32 ;  /* 0x0c00001d1e1a7389 */ /* 0x0000640000020020 */
[----:B01----:R-:W-:Y:S05]  /*25010*/  ENDCOLLECTIVE ;  /* 0x000000000000791b */ /* 0x003fea0003800000 */
.L_x_13685:
[----:B------:R-:W-:Y:S02]  /*25020*/  IMAD.MOV.U32 R29, RZ, RZ, 0x8 ;  /* 0x00000008ff1d7424 */ /* 0x000fe400078e00ff */
[----:B------:R-:W-:-:S04]  /*25030*/  IMAD.MOV.U32 R22, RZ, RZ, R26 ;  /* 0x000000ffff167224 */ /* 0x000fc800078e001a */
[----:B------:R-:W-:-:S05]  /*25040*/  FADD.FTZ R22, R21, R22 ;  /* 0x0000001615167221 */ /* 0x000fca0000010000 */
[----:B------:R-:W-:-:S07]  /*25050*/  MOV R30, R22 ;  /* 0x00000016001e7202 */ /* 0x000fce0000000f00 */
[----:B------:R-:W-:Y:S05]  /*25060*/  WARPSYNC.COLLECTIVE R27, `(.L_x_13686) ;  /* 0x000000001b087348 */ /* 0x000fea0003c00000 */
[----:B------:R0:W1:Y:S02]  /*25070*/  SHFL.BFLY P1, R26, R30, R29, R32 ;  /* 0x0c00001d1e1a7389 */ /* 0x0000640000020020 */
[----:B01----:R-:W-:Y:S05]  /*25080*/  ENDCOLLECTIVE ;  /* 0x000000000000791b */ /* 0x003fea0003800000 */
.L_x_13686:
[----:B------:R-:W-:Y:S01]  /*25090*/  HFMA2 R29, -RZ, RZ, 0, 9.5367431640625e-07 ;  /* 0x00000010ff1d7431 */ /* 0x000fe200000001ff */
[----:B------:R-:W-:-:S05]  /*250a0*/  MOV R23, R26 ;  /* 0x0000001a00177202 */ /* 0x000fca0000000f00 */
[----:B------:R-:W-:-:S04]  /*250b0*/  FADD.FTZ R23, R22, R23 ;  /* 0x0000001716177221 */ /* 0x000fc80000010000 */
[----:B------:R-:W-:-:S07]  /*250c0*/  IMAD.MOV.U32 R30, RZ, RZ, R23 ;  /* 0x000000ffff1e7224 */ /* 0x000fce00078e0017 */
[----:B------:R-:W-:Y:S05]  /*250d0*/  WARPSYNC.COLLECTIVE R27, `(.L_x_13687) ;  /* 0x000000001b087348 */ /* 0x000fea0003c00000 */
[----:B------:R0:W1:Y:S02]  /*250e0*/  SHFL.BFLY P1, R26, R30, R29, R32 ;  /* 0x0c00001d1e1a7389 */ /* 0x0000640000020020 */
[----:B01----:R-:W-:Y:S05]  /*250f0*/  ENDCOLLECTIVE ;  /* 0x000000000000791b */ /* 0x003fea0003800000 */
.L_x_13687:
        /* <DEDUP_REMOVED lines=103> */
.L_x_13688:
[----:B------:R-:W-:Y:S02]  /*25770*/  IMAD.MOV.U32 R29, RZ, RZ, 0x2 ;  /* 0x00000002ff1d7424 */ /* 0x000fe400078e00ff */
[----:B------:R-:W-:-:S04]  /*25780*/  IMAD.MOV.U32 R20, RZ, RZ, R26 ;  /* 0x000000ffff147224 */ /* 0x000fc800078e001a */
[----:B------:R-:W-:-:S05]  /*25790*/  FADD.FTZ R20, R19, R20 ;  /* 0x0000001413147221 */ /* 0x000fca0000010000 */
[----:B------:R-:W-:-:S07]  /*257a0*/  MOV R30, R20 ;  /* 0x00000014001e7202 */ /* 0x000fce0000000f00 */
[----:B------:R-:W-:Y:S05]  /*257b0*/  WARPSYNC.COLLECTIVE R27, `(.L_x_13689) ;  /* 0x000000001b087348 */ /* 0x000fea0003c00000 */
[----:B------:R0:W1:Y:S02]  /*257c0*/  SHFL.BFLY P1, R26, R30, R29, R32 ;  /* 0x0c00001d1e1a7389 */ /* 0x0000640000020020 */
[----:B01----:R-:W-:Y:S05]  /*257d0*/  ENDCOLLECTIVE ;  /* 0x000000000000791b */ /* 0x003fea0003800000 */
.L_x_13689:
[----:B------:R-:W-:Y:S01]  /*257e0*/  HFMA2 R29, -RZ, RZ, 0, 2.384185791015625e-07 ;  /* 0x00000004ff1d7431 */ /* 0x000fe200000001ff */
[----:B------:R-:W-:-:S05]  /*257f0*/  MOV R21, R26 ;  /* 0x0000001a00157202 */ /* 0x000fca0000000f00 */
[----:B------:R-:W-:-:S04]  /*25800*/  FADD.FTZ R21, R20, R21 ;  /* 0x0000001514157221 */ /* 0x000fc80000010000 */
[----:B------:R-:W-:-:S07]  /*25810*/  IMAD.MOV.U32 R30, RZ, RZ, R21 ;  /* 0x000000ffff1e7224 */ /* 0x000fce00078e0015 */
[----:B------:R-:W-:Y:S05]  /*25820*/  WARPSYNC.COLLECTIVE R27, `(.L_x_13690) ;  /* 0x000000001b087348 */ /* 0x000fea0003c00000 */
[----:B------:R0:W1:Y:S02]  /*25830*/  SHFL.BFLY P1, R26, R30, R29, R32 ;  /* 0x0c00001d1e1a7389 */ /* 0x0000640000020020 */
[----:B01----:R-:W-:Y:S05]  /*25840*/  ENDCOLLECTIVE ;  /* 0x000000000000791b */ /* 0x003fea0003800000 */
.L_x_13690:
[----:B------:R-:W-:Y:S02]  /*25850*/  IMAD.MOV.U32 R29, RZ, RZ, 0x8 ;  /* 0x00000008ff1d7424 */ /* 0x000fe400078e00ff */
[----:B------:R-:W-:-:S04]  /*25860*/  IMAD.MOV.U32 R22, RZ, RZ, R26 ;  /* 0x000000ffff167224 */ /* 0x000fc800078e001a */
[----:B------:R-:W-:-:S05]  /*25870*/  FADD.FTZ R22, R21, R22 ;  /* 0x0000001615167221 */ /* 0x000fca0000010000 */
[----:B------:R-:W-:-:S07]  /*25880*/  MOV R30, R22 ;  /* 0x00000016001e7202 */ /* 0x000fce0000000f00 */
[----:B------:R-:W-:Y:S05]  /*25890*/  WARPSYNC.COLLECTIVE R27, `(.L_x_13691) ;  /* 0x000000001b087348 */ /* 0x000fea0003c00000 */
[----:B------:R0:W1:Y:S02]  /*258a0*/  SHFL.BFLY P1, R26, R30, R29, R32 ;  /* 0x0c00001d1e1a7389 */ /* 0x0000640000020020 */
[----:B01----:R-:W-:Y:S05]  /*258b0*/  ENDCOLLECTIVE ;  /* 0x000000000000791b */ /* 0x003fea0003800000 */
.L_x_13691:
[----:B------:R-:W-:Y:S01]  /*258c0*/  HFMA2 R29, -RZ, RZ, 0, 9.5367431640625e-07 ;  /* 0x00000010ff1d7431 */ /* 0x000fe200000001ff */
[----:B------:R-:W-:-:S05]  /*258d0*/  MOV R23, R26 ;  /* 0x0000001a00177202 */ /* 0x000fca0000000f00 */
[----:B------:R-:W-:-:S04]  /*258e0*/  FADD.FTZ R23, R22, R23 ;  /* 0x0000001716177221 */ /* 0x000fc80000010000 */
[----:B------:R-:W-:-:S07]  /*258f0*/  IMAD.MOV.U32 R30, RZ, RZ, R23 ;  /* 0x000000ffff1e7224 */ /* 0x000fce00078e0017 */
[----:B------:R-:W-:Y:S05]  /*25900*/  WARPSYNC.COLLECTIVE R27, `(.L_x_13692) ;  /* 0x000000001b087348 */ /* 0x000fea0003c00000 */
[----:B------:R0:W1:Y:S02]  /*25910*/  SHFL.BFLY P1, R26, R30, R29, R32 ;  /* 0x0c00001d1e1a7389 */ /* 0x0000640000020020 */
[----:B01----:R-:W-:Y:S05]  /*25920*/  ENDCOLLECTIVE ;  /* 0x000000000000791b */ /* 0x003fea0003800000 */
.L_x_13692:
[----:B------:R-:W-:Y:S05]  /*25930*/  BRA `(.L_x_13693) ;  /* 0xffffffe400f47947 */ /* 0x000fea000383ffff */
.L_x_13694:
        /* <DEDUP_REMOVED lines=12> */
.L_x_54371:


//--------------------- .text._ZN10layer_norm13ln_fwd_kernelINS_13Kernel_traitsIf13__nv_bfloat16S2_S2_fjLj1536ELj1ELj4ELj1ELj16ENS_18Kernel_traits_baseILj1536EfS2_S2_S2_fjLj128EEEEELb1ELb1ELb0ELb0EEEvNS_9FwdParamsE --------------------------
	.section	.text._ZN10layer_norm13ln_fwd_kernelINS_13Kernel_traitsIf13__nv_bfloat16S2_S2_fjLj1536ELj1ELj4ELj1ELj16ENS_18Kernel_traits_baseILj1536EfS2_S2_S2_fjLj128EEEEELb1ELb1ELb0ELb0EEEvNS_9FwdParamsE,"ax",@progbits
	.align	128
        .global         _ZN10layer_norm13ln_fwd_kernelINS_13Kernel_traitsIf13__nv_bfloat16S2_S2_fjLj1536ELj1ELj4ELj1ELj16ENS_18Kernel_traits_baseILj1536EfS2_S2_S2_fjLj128EEEEELb1ELb1ELb0ELb0EEEvNS_9FwdParamsE
        .type           _ZN10layer_norm13ln_fwd_kernelINS_13Kernel_traitsIf13__nv_bfloat16S2_S2_fjLj1536ELj1ELj4ELj1ELj16ENS_18Kernel_traits_baseILj1536EfS2_S2_S2_fjLj128EEEEELb1ELb1ELb0ELb0EEEvNS_9FwdParamsE,@function
        .size           _ZN10layer_norm13ln_fwd_kernelINS_13Kernel_traitsIf13__nv_bfloat16S2_S2_fjLj1536ELj1ELj4ELj1ELj16ENS_18Kernel_traits_baseILj1536EfS2_S2_S2_fjLj128EEEEELb1ELb1ELb0ELb0EEEvNS_9FwdParamsE,(.L_x_54372 - _ZN10layer_norm13ln_fwd_kernelINS_13Kernel_traitsIf13__nv_bfloat16S2_S2_fjLj1536ELj1ELj4ELj1ELj16ENS_18Kernel_traits_baseILj1536EfS2_S2_S2_fjLj128EEEEELb1ELb1ELb0ELb0EEEvNS_9FwdParamsE)
        .other          _ZN10layer_norm13ln_fwd_kernelINS_13Kernel_traitsIf13__nv_bfloat16S2_S2_fjLj1536ELj1ELj4ELj1ELj16ENS_18Kernel_traits_baseILj1536EfS2_S2_S2_fjLj128EEEEELb1ELb1ELb0ELb0EEEvNS_9FwdParamsE,@"STO_CUDA_ENTRY STV_DEFAULT"
_ZN10layer_norm13ln_fwd_kernelINS_13Kernel_traitsIf13__nv_bfloat16S2_S2_fjLj1536ELj1ELj4ELj1ELj16ENS_18Kernel_traits_baseILj1536EfS2_S2_S2_fjLj128EEEEELb1ELb1ELb0ELb0EEEvNS_9FwdParamsE:
.text._ZN10layer_norm13ln_fwd_kernelINS_13Kernel_traitsIf13__nv_bfloat16S2_S2_fjLj1536ELj1ELj4ELj1ELj16ENS_18Kernel_traits_baseILj1536EfS2_S2_S2_fjLj128EEEEELb1ELb1ELb0ELb0EEEvNS_9FwdParamsE:
        /* <DEDUP_REMOVED lines=22> */
[----:B-1----:R-:W-:Y:S02]  /*0160*/  USHF.L.U32 UR4, UR5, 0x2, URZ ;  /* 0x0000000205047899 */ /* 0x002fe400080006ff */
[----:B---3--:R-:W-:Y:S01]  /*0170*/  IMAD R11, R11, UR5, R10 ;  /* 0x000000050b0b7c24 */ /* 0x008fe2000f8e020a */
[----:B--2---:R-:W-:Y:S02]  /*0180*/  @P0 R2UR UR6, R2 ;  /* 0x00000000020602ca */ /* 0x004fe400000e0000 */
[----:B------:R-:W-:Y:S02]  /*0190*/  @P0 R2UR UR7, R3 ;  /* 0x00000000030702ca */ /* 0x000fe400000e0000 */
[----:B0-----:R-:W-:-:S02]  /*01a0*/  @P0 IADD3 R4, P1, PT, R6, R9, RZ ;  /* 0x0000000906040210 */ /* 0x001fc40007f3e0ff */
[----:B------:R-:W-:Y:S02]  /*01b0*/  LOP3.LUT R3, R10, 0x1f, RZ, 0xc, !PT ;  /* 0x0000001f0a037812 */ /* 0x000fe400078e0cff */
        /* <DEDUP_REMOVED lines=28> */
[----:B------:R-:W-:-:S09]  /*0380*/  ISETP.GE.U32.AND P2, PT, R12, 0x60, PT ;  /* 0x000000600c00780c */ /* 0x000fd20003f46070 */
[----:B------:R-:W0:Y:S08]  /*0390*/  @P0 LDC.64 R2, c[0x0][0x3d0] ;  /* 0x0000f400ff020b82 */ /* 0x000e300000000a00 */
[----:B------:R-:W1:Y:S08]  /*03a0*/  @P0 LDC.64 R14, c[0x0][0x438] ;  /* 0x00010e00ff0e0b82 */ /* 0x000e700000000a00 */
[----:B------:R-:W2:Y:S08]  /*03b0*/  @P0 LDC.64 R16, c[0x0][0x3e8] ;  /* 0x0000fa00ff100b82 */ /* 0x000eb00000000a00 */
[----:B------:R-:W3:Y:S01]  /*03c0*/  @P1 LDC.64 R18, c[0x0][0x3d0] ;  /* 0x0000f400ff121b82 */ /* 0x000ee20000000a00 */
[----:B------:R-:W-:Y:S01]  /*03d0*/  ISETP.GE.U32.AND P3, PT, R12, 0x80, PT ;  /* 0x000000800c00780c */ /* 0x000fe20003f66070 */
[----:B0-----:R-:W-:Y:S01]  /*03e0*/  @P0 IMAD.WIDE.U32 R2, R10, 0x20, R2 ;  /* 0x000000200a020825 */ /* 0x001fe200078e0002 */
[----:B------:R-:W-:-:S03]  /*03f0*/  ISETP.GE.U32.AND P4, PT, R12, 0xa0, PT ;  /* 0x000000a00c00780c */ /* 0x000fc60003f86070 */
[----:B------:R-:W-:Y:S02]  /*0400*/  IMAD.MOV.U32 R5, RZ, RZ, R10 ;  /* 0x000000ffff057224 */ /* 0x000fe400078e000a */
[----:B------:R-:W0:Y:S08]  /*0410*/  @P1 LDC.64 R20, c[0x0][0x438] ;  /* 0x00010e00ff141b82 */ /* 0x000e300000000a00 */
[----:B------:R-:W4:Y:S01]  /*0420*/  @P1 LDC.64 R22, c[0x0][0x3e8] ;  /* 0x0000fa00ff161b82 */ /* 0x000f220000000a00 */
[C---:B-1----:R-:W-:Y:S01]  /*0430*/  @P0 IMAD.WIDE.U32 R14, R10.reuse, 0x20, R14 ;  /* 0x000000200a0e0825 */ /* 0x042fe200078e000e */
[C---:B------:R-:W-:Y:S01]  /*0440*/  @P0 LOP3.LUT R5, R10.reuse, 0x20, RZ, 0xfc, !PT ;  /* 0x000000200a050812 */ /* 0x040fe200078efcff */
[----:B------:R-:W5:Y:S05]  /*0450*/  @P0 LDG.E.128 R172, desc[UR8][R2.64] ;  /* 0x0000000802ac0981 */ /* 0x000f6a000c1e1d00 */
[----:B------:R-:W1:Y:S01]  /*0460*/  @P2 LDC.64 R24, c[0x0][0x3d0] ;  /* 0x0000f400ff182b82 */ /* 0x000e620000000a00 */
[----:B--2---:R-:W-:Y:S01]  /*0470*/  @P0 IMAD.WIDE.U32 R16, R10, 0x20, R16 ;  /* 0x000000200a100825 */ /* 0x004fe200078e0010 */
[----:B------:R3:W5:Y:S04]  /*0480*/  @P0 LDG.E.128 R168, desc[UR8][R2.64+0x10] ;  /* 0x0000100802a80981 */ /* 0x000768000c1e1d00 */
[----:B------:R-:W5:Y:S02]  /*0490*/  @P0 LD.E.128 R164, desc[UR8][R14.64] ;  /* 0x000000080ea40980 */ /* 0x000f64000c101d00 */
[----:B------:R-:W2:Y:S02]  /*04a0*/  @P2 LDC.64 R26, c[0x0][0x438] ;  /* 0x00010e00ff1a2b82 */ /* 0x000ea40000000a00 */
[----:B------:R4:W5:Y:S06]  /*04b0*/  @P0 LD.E.128 R160, desc[UR8][R14.64+0x10] ;  /* 0x000010080ea00980 */ /* 0x00096c000c101d00 */
[----:B------:R-:W2:Y:S01]  /*04c0*/  @P2 LDC.64 R28, c[0x0][0x3e8] ;  /* 0x0000fa00ff1c2b82 */ /* 0x000ea20000000a00 */
[C---:B---3--:R-:W-:Y:S01]  /*04d0*/  @P1 IMAD.WIDE.U32 R2, R5.reuse, 0x20, R18 ;  /* 0x0000002005021825 */ /* 0x048fe200078e0012 */
[----:B------:R-:W5:Y:S06]  /*04e0*/  @P0 LDG.E.128 R156, desc[UR8][R16.64] ;  /* 0x00000008109c0981 */ /* 0x000f6c000c1e1d00 */
[----:B------:R-:W3:Y:S01]  /*04f0*/  @P3 LDC.64 R30, c[0x0][0x3d0] ;  /* 0x0000f400ff1e3b82 */ /* 0x000ee20000000a00 */
[----:B------:R1:W5:Y:S01]  /*0500*/  @P0 LDG.E.128 R152, desc[UR8][R16.64+0x10] ;  /* 0x0000100810980981 */ /* 0x000362000c1e1d00 */
[----:B0-----:R-:W-:-:S03]  /*0510*/  @P1 IMAD.WIDE.U32 R18, R5, 0x20, R20 ;  /* 0x0000002005121825 */ /* 0x001fc600078e0014 */
[----:B------:R0:W5:Y:S03]  /*0520*/  @P1 LDG.E.128 R148, desc[UR8][R2.64] ;  /* 0x0000000802941981 */ /* 0x000166000c1e1d00 */
[----:B------:R-:W0:Y:S01]  /*0530*/  @P3 LDC.64 R32, c[0x0][0x438] ;  /* 0x00010e00ff203b82 */ /* 0x000e220000000a00 */
[C---:B----4-:R-:W-:Y:S01]  /*0540*/  @P1 IMAD.WIDE.U32 R14, R5.reuse, 0x20, R22 ;  /* 0x00000020050e1825 */ /* 0x050fe200078e0016 */
[----:B------:R4:W5:Y:S06]  /*0550*/  @P1 LDG.E.128 R144, desc[UR8][R2.64+0x10] ;  /* 0x0000100802901981 */ /* 0x00096c000c1e1d00 */
[----:B------:R-:W4:Y:S08]  /*0560*/  @P3 LDC.64 R34, c[0x0][0x3e8] ;  /* 0x0000fa00ff223b82 */ /* 0x000f300000000a00 */
[----:B------:R-:W4:Y:S08]  /*0570*/  @P4 LDC.64 R20, c[0x0][0x3d0] ;  /* 0x0000f400ff144b82 */ /* 0x000f300000000a00 */
[----:B-1----:R-:W1:Y:S01]  /*0580*/  @P4 LDC.64 R16, c[0x0][0x438] ;  /* 0x00010e00ff104b82 */ /* 0x002e620000000a00 */
[----:B------:R-:W-:Y:S01]  /*0590*/  @P1 VIADD R5, R5, 0x20 ;  /* 0x0000002005051836 */ /* 0x000fe20000000000 */
[----:B------:R0:W5:Y:S04]  /*05a0*/  @P1 LD.E.128 R140, desc[UR8][R18.64] ;  /* 0x00000008128c1980 */ /* 0x000168000c101d00 */
[----:B------:R0:W5:Y:S02]  /*05b0*/  @P1 LD.E.128 R136, desc[UR8][R18.64+0x10] ;  /* 0x0000100812881980 */ /* 0x000164000c101d00 */
[----:B------:R-:W1:Y:S01]  /*05c0*/  @P4 LDC.64 R22, c[0x0][0x3e8] ;  /* 0x0000fa00ff164b82 */ /* 0x000e620000000a00 */
[C---:B------:R-:W-:Y:S01]  /*05d0*/  @P2 IMAD.WIDE.U32 R24, R5.reuse, 0x20, R24 ;  /* 0x0000002005182825 */ /* 0x040fe200078e0018 */
[----:B------:R0:W5:Y:S03]  /*05e0*/  @P1 LDG.E.128 R132, desc[UR8][R14.64] ;  /* 0x000000080e841981 */ /* 0x000166000c1e1d00 */
[C---:B--2---:R-:W-:Y:S01]  /*05f0*/  @P2 IMAD.WIDE.U32 R26, R5.reuse, 0x20, R26 ;  /* 0x00000020051a2825 */ /* 0x044fe200078e001a */
[----:B------:R2:W5:Y:S03]  /*0600*/  @P1 LDG.E.128 R128, desc[UR8][R14.64+0x10] ;  /* 0x000010080e801981 */ /* 0x000566000c1e1d00 */
[C---:B------:R-:W-:Y:S01]  /*0610*/  @P2 IMAD.WIDE.U32 R28, R5.reuse, 0x20, R28 ;  /* 0x00000020051c2825 */ /* 0x040fe200078e001c */
[----:B------:R-:W-:Y:S01]  /*0620*/  @P2 IADD3 R5, PT, PT, R5, 0x20, RZ ;  /* 0x0000002005052810 */ /* 0x000fe20007ffe0ff */
[----:B------:R2:W5:Y:S04]  /*0630*/  @P2 LDG.E.128 R124, desc[UR8][R24.64] ;  /* 0x00000008187c2981 */ /* 0x000568000c1e1d00 */
[C---:B---3--:R-:W-:Y:S01]  /*0640*/  @P3 IMAD.WIDE.U32 R30, R5.reuse, 0x20, R30 ;  /* 0x00000020051e3825 */ /* 0x048fe200078e001e */
[----:B------:R2:W5:Y:S03]  /*0650*/  @P2 LDG.E.128 R120, desc[UR8][R24.64+0x10] ;  /* 0x0000100818782981 */ /* 0x000566000c1e1d00 */
[C---:B0-----:R-:W-:Y:S01]  /*0660*/  @P3 IMAD.WIDE.U32 R32, R5.reuse, 0x20, R32 ;  /* 0x0000002005203825 */ /* 0x041fe200078e0020 */
[----:B------:R2:W5:Y:S03]  /*0670*/  @P2 LD.E.128 R116, desc[UR8][R26.64] ;  /* 0x000000081a742980 */ /* 0x000566000c101d00 */
[C---:B----4-:R-:W-:Y:S01]  /*0680*/  @P3 IMAD.WIDE.U32 R34, R5.reuse, 0x20, R34 ;  /* 0x0000002005223825 */ /* 0x050fe200078e0022 */
[----:B------:R2:W5:Y:S03]  /*0690*/  @P2 LD.E.128 R112, desc[UR8][R26.64+0x10] ;  /* 0x000010081a702980 */ /* 0x000566000c101d00 */
[----:B------:R-:W-:Y:S01]  /*06a0*/  @P3 VIADD R5, R5, 0x20 ;  /* 0x0000002005053836 */ /* 0x000fe20000000000 */
[----:B------:R2:W5:Y:S03]  /*06b0*/  @P2 LDG.E.128 R108, desc[UR8][R28.64] ;  /* 0x000000081c6c2981 */ /* 0x000566000c1e1d00 */
[C---:B------:R-:W-:Y:S01]  /*06c0*/  @P4 IMAD.WIDE.U32 R20, R5.reuse, 0x20, R20 ;  /* 0x0000002005144825 */ /* 0x040fe200078e0014 */
[----:B------:R2:W5:Y:S03]  /*06d0*/  @P2 LDG.E.128 R104, desc[UR8][R28.64+0x10] ;  /* 0x000010081c682981 */ /* 0x000566000c1e1d00 */
[C---:B-1----:R-:W-:Y:S01]  /*06e0*/  @P4 IMAD.WIDE.U32 R16, R5.reuse, 0x20, R16 ;  /* 0x0000002005104825 */ /* 0x042fe200078e0010 */
[----:B------:R2:W5:Y:S03]  /*06f0*/  @P3 LDG.E.128 R100, desc[UR8][R30.64] ;  /* 0x000000081e643981 */ /* 0x000566000c1e1d00 */
[C---:B------:R-:W-:Y:S01]  /*0700*/  @P4 IMAD.WIDE.U32 R22, R5.reuse, 0x20, R22 ;  /* 0x0000002005164825 */ /* 0x040fe200078e0016 */
        /* <DEDUP_REMOVED lines=11> */
[----:B------:R-:W-:Y:S01]  /*07c0*/  ISETP.GE.U32.AND P0, PT, R12, 0xc0, PT ;  /* 0x000000c00c00780c */ /* 0x000fe20003f06070 */
[----:B------:R-:W-:-:S12]  /*07d0*/  @P4 VIADD R5, R5, 0x20 ;  /* 0x0000002005054836 */ /* 0x000fd80000000000 */
[----:B--2---:R-:W-:Y:S05]  /*07e0*/  @!P0 BRA `(.L_x_13697) ;  /* 0x0000000400848947 */ /* 0x004fea0003800000 */
        /* <DEDUP_REMOVED lines=13> */
.L_x_13696:
        /* <DEDUP_REMOVED lines=15> */
[C---:B-1----:R-:W-:Y:S01]  /*09b0*/  @P1 IMAD.WIDE.U32 R14, R5.reuse, 0x20, R14 ;  /* 0x00000020050e1825 */ /* 0x042fe200078e000e */
[----:B------:R-:W5:Y:S03]  /*09c0*/  @P1 LDG.E.128 R144, desc[UR8][R2.64+0x10] ;  /* 0x0000100802901981 */ /* 0x000f66000c1e1d00 */
[----:B------:R-:W-:Y:S01]  /*09d0*/  @P1 VIADD R5, R5, 0x20 ;  /* 0x0000002005051836 */ /* 0x000fe20000000000 */
[----:B------:R-:W5:Y:S02]  /*09e0*/  @P1 LDG.E.128 R132, desc[UR8][R14.64] ;  /* 0x000000080e841981 */ /* 0x000f64000c1e1d00 */
[----:B------:R-:W1:Y:S01]  /*09f0*/  @P3 LDC.64 R30, c[0x0][0x3e8] ;  /* 0x0000fa00ff1e3b82 */ /* 0x000e620000000a00 */
[C---:B--2---:R-:W-:Y:S01]  /*0a00*/  @P2 IMAD.WIDE.U32 R24, R5.reuse, 0x20, R20 ;  /* 0x0000002005182825 */ /* 0x044fe200078e0014 */
[----:B------:R-:W5:Y:S04]  /*0a10*/  @P1 LDG.E.128 R128, desc[UR8][R14.64+0x10] ;  /* 0x000010080e801981 */ /* 0x000f68000c1e1d00 */
[----:B------:R-:W5:Y:S02]  /*0a20*/  @P2 LDG.E.128 R124, desc[UR8][R24.64] ;  /* 0x00000008187c2981 */ /* 0x000f64000c1e1d00 */
[----:B------:R-:W2:Y:S01]  /*0a30*/  @P4 LDC.64 R64, c[0x0][0x3d0] ;  /* 0x0000f400ff404b82 */ /* 0x000ea20000000a00 */
[C---:B---3--:R-:W-:Y:S01]  /*0a40*/  @P2 IMAD.WIDE.U32 R26, R5.reuse, 0x20, R22 ;  /* 0x00000020051a2825 */ /* 0x048fe200078e0016 */
[----:B------:R-:W5:Y:S03]  /*0a50*/  @P2 LDG.E.128 R120, desc[UR8][R24.64+0x10] ;  /* 0x0000100818782981 */ /* 0x000f66000c1e1d00 */
[----:B------:R-:W-:Y:S01]  /*0a60*/  @P2 VIADD R5, R5, 0x20 ;  /* 0x0000002005052836 */ /* 0x000fe20000000000 */
[----:B------:R-:W5:Y:S02]  /*0a70*/  @P2 LDG.E.128 R108, desc[UR8][R26.64] ;  /* 0x000000081a6c2981 */ /* 0x000f64000c1e1d00 */
[----:B------:R-:W3:Y:S01]  /*0a80*/  @P4 LDC.64 R66, c[0x0][0x3e8] ;  /* 0x0000fa00ff424b82 */ /* 0x000ee20000000a00 */
[C---:B0-----:R-:W-:Y:S01]  /*0a90*/  @P3 IMAD.WIDE.U32 R28, R5.reuse, 0x20, R28 ;  /* 0x00000020051c3825 */ /* 0x041fe200078e001c */
[----:B------:R-:W5:Y:S04]  /*0aa0*/  @P2 LDG.E.128 R104, desc[UR8][R26.64+0x10] ;  /* 0x000010081a682981 */ /* 0x000f68000c1e1d00 */
[----:B------:R-:W5:Y:S02]  /*0ab0*/  @P3 LDG.E.128 R100, desc[UR8][R28.64] ;  /* 0x000000081c643981 */ /* 0x000f64000c1e1d00 */
[----:B------:R-:W0:Y:S01]  /*0ac0*/  @P0 LDC.64 R16, c[0x0][0x3d0] ;  /* 0x0000f400ff100b82 */ /* 0x000e220000000a00 */
[C---:B-1----:R-:W-:Y:S01]  /*0ad0*/  @P3 IMAD.WIDE.U32 R30, R5.reuse, 0x20, R30 ;  /* 0x00000020051e3825 */ /* 0x042fe200078e001e */
[----:B------:R-:W-:Y:S01]  /*0ae0*/  @P3 IADD3 R5, PT, PT, R5, 0x20, RZ ;  /* 0x0000002005053810 */ /* 0x000fe20007ffe0ff */
[----:B------:R-:W5:Y:S04]  /*0af0*/  @P3 LDG.E.128 R96, desc[UR8][R28.64+0x10] ;  /* 0x000010081c603981 */ /* 0x000f68000c1e1d00 */
[----:B------:R-:W5:Y:S01]  /*0b00*/  @P3 LDG.E.128 R84, desc[UR8][R30.64] ;  /* 0x000000081e543981 */ /* 0x000f62000c1e1d00 */
[----:B------:R-:W1:Y:S01]  /*0b10*/  @P0 LDC.64 R18, c[0x0][0x3e8] ;  /* 0x0000fa00ff120b82 */ /* 0x000e620000000a00 */
[----:B--2---:R-:W-:-:S02]  /*0b20*/  @P4 IMAD.WIDE.U32 R68, R5, 0x20, R64 ;  /* 0x0000002005444825 */ /* 0x004fc400078e0040 */
[----:B------:R-:W5:Y:S05]  /*0b30*/  @P3 LDG.E.128 R80, desc[UR8][R30.64+0x10] ;  /* 0x000010081e503981 */ /* 0x000f6a000c1e1d00 */
[----:B------:R-:W2:Y:S01]  /*0b40*/  @P5 LDC.64 R70, c[0x0][0x3d0] ;  /* 0x0000f400ff465b82 */ /* 0x000ea20000000a00 */
[C---:B---3--:R-:W-:Y:S01]  /*0b50*/  @P4 IMAD.WIDE.U32 R88, R5.reuse, 0x20, R66 ;  /* 0x0000002005584825 */ /* 0x048fe200078e0042 */
[----:B------:R-:W5:Y:S03]  /*0b60*/  @P4 LDG.E.128 R76, desc[UR8][R68.64] ;  /* 0x00000008444c4981 */ /* 0x000f66000c1e1d00 */
[----:B------:R-:W-:Y:S01]  /*0b70*/  @P4 VIADD R5, R5, 0x20 ;  /* 0x0000002005054836 */ /* 0x000fe20000000000 */
[----:B------:R3:W5:Y:S02]  /*0b80*/  @P4 LDG.E.128 R72, desc[UR8][R68.64+0x10] ;  /* 0x0000100844484981 */ /* 0x000764000c1e1d00 */
[----:B------:R-:W4:Y:S01]  /*0b90*/  @P5 LDC.64 R90, c[0x0][0x3e8] ;  /* 0x0000fa00ff5a5b82 */ /* 0x000f220000000a00 */
[C---:B0-----:R-:W-:Y:S01]  /*0ba0*/  @P0 IMAD.WIDE.U32 R20, R10.reuse, 0x20, R16 ;  /* 0x000000200a140825 */ /* 0x041fe200078e0010 */
[----:B------:R-:W5:Y:S04]  /*0bb0*/  @P4 LDG.E.128 R60, desc[UR8][R88.64] ;  /* 0x00000008583c4981 */ /* 0x000f68000c1e1d00 */
[----:B------:R-:W5:Y:S01]  /*0bc0*/  @P0 LDG.E.128 R172, desc[UR8][R20.64] ;  /* 0x0000000814ac0981 */ /* 0x000f62000c1e1d00 */
[----:B-1----:R-:W-:-:S03]  /*0bd0*/  @P0 IMAD.WIDE.U32 R22, R10, 0x20, R18 ;  /* 0x000000200a160825 */ /* 0x002fc600078e0012 */
[----:B------:R-:W5:Y:S04]  /*0be0*/  @P0 LDG.E.128 R168, desc[UR8][R20.64+0x10] ;  /* 0x0000100814a80981 */ /* 0x000f68000c1e1d00 */
[----:B------:R-:W5:Y:S01]  /*0bf0*/  @P0 LDG.E.128 R156, desc[UR8][R22.64] ;  /* 0x00000008169c0981 */ /* 0x000f62000c1e1d00 */
[----:B--2---:R-:W-:-:S03]  /*0c00*/  @P5 IMAD.WIDE.U32 R16, R5, 0x20, R70 ;  /* 0x0000002005105825 */ /* 0x004fc600078e0046 */
[----:B------:R-:W5:Y:S04]  /*0c10*/  @P0 LDG.E.128 R152, desc[UR8][R22.64+0x10] ;  /* 0x0000100816980981 */ /* 0x000f68000c1e1d00 */
[----:B------:R-:W5:Y:S01]  /*0c20*/  @P5 LDG.E.128 R52, desc[UR8][R16.64] ;  /* 0x0000000810345981 */ /* 0x000f62000c1e1d00 */
[----:B----4-:R-:W-:-:S03]  /*0c30*/  @P5 IMAD.WIDE.U32 R18, R5, 0x20, R90 ;  /* 0x0000002005125825 */ /* 0x010fc600078e005a */
[----:B------:R-:W5:Y:S04]  /*0c40*/  @P5 LDG.E.128 R48, desc[UR8][R16.64+0x10] ;  /* 0x0000100810305981 */ /* 0x000f68000c1e1d00 */
[----:B------:R-:W5:Y:S04]  /*0c50*/  @P5 LDG.E.128 R36, desc[UR8][R18.64] ;  /* 0x0000000812245981 */ /* 0x000f68000c1e1d00 */
[----:B------:R-:W5:Y:S01]  /*0c60*/  @P5 LDG.E.128 R32, desc[UR8][R18.64+0x10] ;  /* 0x0000100812205981 */ /* 0x000f62000c1e1d00 */
[----:B------:R-:W-:Y:S02]  /*0c70*/  CS2R R66, SRZ ;  /* 0x0000000000427805 */ /* 0x000fe4000001ff00 */
[----:B------:R-:W-:-:S02]  /*0c80*/  CS2R R64, SRZ ;  /* 0x0000000000407805 */ /* 0x000fc4000001ff00 */
[----:B------:R-:W-:Y:S01]  /*0c90*/  CS2R R70, SRZ ;  /* 0x0000000000467805 */ /* 0x000fe2000001ff00 */
[----:B------:R0:W5:Y:S01]  /*0ca0*/  @P4 LDG.E.128 R56, desc[UR8][R88.64+0x10] ;  /* 0x0000100858384981 */ /* 0x000162000c1e1d00 */
[----:B---3--:R-:W-:Y:S02]  /*0cb0*/  CS2R R68, SRZ ;  /* 0x0000000000447805 */ /* 0x008fe4000001ff00 */
        /* <DEDUP_REMOVED lines=8> */
[----:B0-----:R-:W-:Y:S02]  /*0d40*/  CS2R R88, SRZ ;  /* 0x0000000000587805 */ /* 0x001fe4000001ff00 */
        /* <DEDUP_REMOVED lines=10> */
[----:B------:R-:W-:-:S07]  /*0df0*/  @P5 CS2R R44, SRZ ;  /* 0x00000000002c5805 */ /* 0x000fce000001ff00 */
.L_x_13697:
[----:B------:R-:W-:Y:S05]  /*0e00*/  BSYNC.RECONVERGENT B0 ;  /* 0x0000000000007941 */ /* 0x000fea0003800200 */
.L_x_13695:
[----:B------:R-:W1:Y:S02]  /*0e10*/  LDCU UR4, c[0x0][0x384] ;  /* 0x00007080ff0477ac */ /* 0x000e640008000800 */
[----:B-1----:R-:W-:-:S13]  /*0e20*/  ISETP.GE.AND P0, PT, R9, UR4, PT ;  /* 0x0000000409007c0c */ /* 0x002fda000bf06270 */
[----:B------:R-:W-:Y:S05]  /*0e30*/  @P0 EXIT ;  /* 0x000000000000094d */ /* 0x000fea0003800000 */
[----:B------:R-:W-:Y:S01]  /*0e40*/  IMAD.HI.U32 R0, R11, -0x326172a9, RZ ;  /* 0xcd9e8d570b007827 */ /* 0x000fe200078e00ff */
[----:B------:R-:W1:Y:S01]  /*0e50*/  LDCU.64 UR10, c[0x0][0x3e0] ;  /* 0x00007c00ff0a77ac */ /* 0x000e620008000a00 */
[----:B------:R-:W-:Y:S01]  /*0e60*/  BSSY B0, `(.L_x_13698) ;  /* 0x00021e9000007945 */ /* 0x000fe20003800000 */
[----:B------:R-:W-:Y:S01]  /*0e70*/  LOP3.LUT R4, R4, 0x3, RZ, 0xc0, !PT ;  /* 0x0000000304047812 */ /* 0x000fe200078ec0ff */
[C---:B0-----:R-:W-:Y:S01]  /*0e80*/  IMAD.HI.U32 R2, R8.reuse, -0x2daee0ad, RZ ;  /* 0xd2511f5308027827 */ /* 0x041fe200078e00ff */
[----:B------:R-:W-:Y:S01]  /*0e90*/  LOP3.LUT R0, R7, UR6, R0, 0x96, !PT ;  /* 0x0000000607007c12 */ /* 0x000fe2000f8e9600 */
[----:B------:R-:W0:Y:S02]  /*0ea0*/  LDCU.U8 UR4, c[0x0][0x410] ;  /* 0x00008200ff0477ac */ /* 0x000e240008000000 */
[----:B------:R-:W-:Y:S01]  /*0eb0*/  IMAD R14, R8, -0x2daee0ad, RZ ;  /* 0xd2511f53080e7824 */ /* 0x000fe200078e02ff */
[----:B------:R-:W-:Y:S01]  /*0ec0*/  LOP3.LUT R2, R2, UR7, RZ, 0x3c, !PT ;  /* 0x0000000702027c12 */ /* 0x000fe2000f8e3cff */
        /* <DEDUP_REMOVED lines=9> */
[----:B-1----:R-:W-:Y:S01]  /*0f60*/  UISETP.NE.U32.AND UP0, UPT, UR10, URZ, UPT ;  /* 0x000000ff0a00728c */ /* 0x002fe2000bf05070 */
[----:B------:R-:W1:Y:S02]  /*0f70*/  LDCU.64 UR12, c[0x0][0x3a0] ;  /* 0x00007400ff0c77ac */ /* 0x000e640008000a00 */
[----:B------:R-:W-:Y:S01]  /*0f80*/  IMAD R15, R0, -0x2daee0ad, RZ ;  /* 0xd2511f53000f7824 */ /* 0x000fe200078e02ff */
[----:B------:R-:W-:Y:S01]  /*0f90*/  LOP3.LUT R2, R13, UR17, R2, 0x96, !PT ;  /* 0x000000110d027c12 */ /* 0x000fe2000f8e9602 */
[----:B------:R-:W-:Y:S01]  /*0fa0*/  IMAD.HI.U32 R0, R3, -0x2daee0ad, RZ ;  /* 0xd2511f5303007827 */ /* 0x000fe200078e00ff */
[----:B------:R-:W-:-:S02]  /*0fb0*/  UISETP.NE.AND.EX UP0, UPT, UR11, URZ, UPT, UP0 ;  /* 0x000000ff0b00728c */ /* 0x000fc4000bf05300 */
[----:B0-----:R-:W-:Y:S01]  /*0fc0*/  UISETP.NE.AND UP2, UPT, UR4, URZ, UPT ;  /* 0x000000ff0400728c */ /* 0x001fe2000bf45270 */
        /* <DEDUP_REMOVED lines=42> */
[----:B------:R-:W-:Y:S01]  /*1270*/  IMAD.MOV.U32 R3, RZ, RZ, RZ ;  /* 0x000000ffff037224 */ /* 0x000fe200078e00ff */
[----:B------:R-:W-:Y:S01]  /*1280*/  LOP3.LUT R5, R14, UR31, R5, 0x96, !PT ;  /* 0x0000001f0e057c12 */ /* 0x000fe2000f8e9605 */
[----:B------:R-:W-:Y:S02]  /*1290*/  IMAD R214, R0, -0x2daee0ad, RZ ;  /* 0xd2511f5300d67824 */ /* 0x000fe400078e02ff */
[----:B-123--:R-:W-:-:S07]  /*12a0*/  IMAD R2, R2, -0x326172a9, RZ ;  /* 0xcd9e8d5702027824 */ /* 0x00efce00078e02ff */
.L_x_14215:
        /* <DEDUP_REMOVED lines=39> */
.L_x_54208:
[----:B------:R-:W-:Y:S05]  /*1520*/  BRX R188 -0x1530                                       (*"BRANCH_TARGETS .L_x_54209,.L_x_54210,.L_x_54211"*) ;  /* 0xffffffe8bcb47949 */ /* 0x000fea000383ffff */
.L_x_54211:
[----:B------:R-:W-:Y:S01]  /*1530*/  IADD3 R13, PT, PT, R4, 0x1, RZ ;  /* 0x00000001040d7810 */ /* 0x000fe20007ffe0ff */
[----:B------:R-:W-:Y:S02]  /*1540*/  IMAD.MOV.U32 R218, RZ, RZ, R214 ;  /* 0x000000ffffda7224 */ /* 0x000fe400078e00d6 */
[----:B------:R-:W-:Y:S01]  /*1550*/  IMAD.MOV.U32 R14, RZ, RZ, R5 ;  /* 0x000000ffff0e7224 */ /* 0x000fe200078e0005 */
[----:B------:R-:W-:Y:S06]  /*1560*/  BRA `(.L_x_13703) ;  /* 0x0000000000f07947 */ /* 0x000fec0003800000 */
.L_x_54209:
[----:B------:R-:W-:Y:S01]  /*1570*/  MOV R218, R214 ;  /* 0x000000d600da7202 */ /* 0x000fe20000000f00 */
[----:B------:R-:W-:Y:S02]  /*1580*/  IMAD.MOV.U32 R13, RZ, RZ, 0x3 ;  /* 0x00000003ff0d7424 */ /* 0x000fe400078e00ff */
[----:B------:R-:W-:Y:S01]  /*1590*/  IMAD.MOV.U32 R14, RZ, RZ, R6 ;  /* 0x000000ffff0e7224 */ /* 0x000fe200078e0006 */
[----:B------:R-:W-:Y:S06]  /*15a0*/  BRA `(.L_x_13703) ;  /* 0x0000000000e07947 */ /* 0x000fec0003800000 */
.L_x_54210:
        /* <DEDUP_REMOVED lines=13> */
.L_x_13705:
[----:B------:R-:W-:Y:S05]  /*1680*/  BSYNC.RECONVERGENT B3 ;  /* 0x0000000000037941 */ /* 0x000fea0003800200 */
.L_x_13704:
        /* <DEDUP_REMOVED lines=42> */
.L_x_13703:
[----:B------:R-:W-:Y:S05]  /*1930*/  BSYNC.RECONVERGENT B2 ;  /* 0x0000000000027941 */ /* 0x000fea0003800200 */
.L_x_13702:
[----:B------:R-:W0:Y:S01]  /*1940*/  LDC R219, c[0x0][0x408] ;  /* 0x00010200ffdb7b82 */ /* 0x000e220000000800 */
[----:B------:R-:W-:Y:S01]  /*1950*/  I2FP.F32.U32 R4, R14 ;  /* 0x0000000e00047245 */ /* 0x000fe20000201000 */
[----:B------:R-:W-:Y:S01]  /*1960*/  IMAD.MOV.U32 R203, RZ, RZ, 0x2f800000 ;  /* 0x2f800000ffcb7424 */ /* 0x000fe200078e00ff */
[----:B------:R-:W-:Y:S01]  /*1970*/  ISETP.NE.AND P1, PT, R13, 0x1, PT ;  /* 0x000000010d00780c */ /* 0x000fe20003f25270 */
[----:B-----5:R-:W-:Y:S01]  /*1980*/  IMAD.U32 R14, R176, 0x10000, RZ ;  /* 0x00010000b00e7824 */ /* 0x020fe200078e00ff */
[----:B------:R-:W-:Y:S01]  /*1990*/  LOP3.LUT R0, R0, 0xfffffffd, RZ, 0xc0, !PT ;  /* 0xfffffffd00007812 */ /* 0x000fe200078ec0ff */
[----:B------:R-:W-:Y:S01]  /*19a0*/  FFMA.FTZ R189, R4, R203, 1.1641532182693481445e-10 ;  /* 0x2f00000004bd7423 */ /* 0x000fe200000100cb */
[----:B------:R-:W-:Y:S01]  /*19b0*/  SHF.L.U32 R4, R28, 0x10, RZ ;  /* 0x000000101c047819 */ /* 0x000fe200000006ff */
[----:B------:R-:W1:Y:S01]  /*19c0*/  LDC R214, c[0x0][0x404] ;  /* 0x00010100ffd67b82 */ /* 0x000e620000000800 */
[----:B------:R-:W-:Y:S01]  /*19d0*/  FMUL.FTZ R14, R14, R215 ;  /* 0x000000d70e0e7220 */ /* 0x000fe20000410000 */
        /* <DEDUP_REMOVED lines=19> */
.L_x_13708:
        /* <DEDUP_REMOVED lines=13> */
.L_x_13710:
[----:B------:R-:W-:Y:S05]  /*1be0*/  BSYNC.RECONVERGENT B3 ;  /* 0x0000000000037941 */ /* 0x000fea0003800200 */
.L_x_13709:
        /* <DEDUP_REMOVED lines=43> */
.L_x_13707:
[----:B------:R-:W-:Y:S05]  /*1ea0*/  BSYNC.RECONVERGENT B2 ;  /* 0x0000000000027941 */ /* 0x000fea0003800200 */
.L_x_13706:
        /* <DEDUP_REMOVED lines=10> */
[----:B------:R-:W-:Y:S01]  /*1f50*/  IMAD.U32 R13, R4, 0x10000, RZ ;  /* 0x00010000040d7824 */ /* 0x000fe200078e00ff */
[----:B------:R-:W-:-:S03]  /*1f60*/  MOV R4, R2 ;  /* 0x0000000200047202 */ /* 0x000fc60000000f00 */
        /* <DEDUP_REMOVED lines=12> */
.L_x_13713:
        /* <DEDUP_REMOVED lines=13> */
.L_x_13715:
[----:B------:R-:W-:Y:S05]  /*2100*/  BSYNC.RECONVERGENT B3 ;  /* 0x0000000000037941 */ /* 0x000fea0003800200 */
.L_x_13714:
        /* <DEDUP_REMOVED lines=43> */
.L_x_13712:
[----:B------:R-:W-:Y:S05]  /*23c0*/  BSYNC.RECONVERGENT B2 ;  /* 0x0000000000027941 */ /* 0x000fea0003800200 */
.L_x_13711:
[----:B------:R-:W-:Y:S01]  /*23d0*/  I2FP.F32.U32 R4, R4 ;  /* 0x0000000400047245 */ /* 0x000fe20000201000 */
[----:B------:R-:W-:Y:S01]  /*23e0*/  IMAD.U32 R176, R177, 0x10000, RZ ;  /* 0x00010000b1b07824 */ /* 0x000fe200078e00ff */
[----:B------:R-:W-:Y:S01]  /*23f0*/  ISETP.NE.AND P2, PT, R191, 0x1, PT ;  /* 0x00000001bf00780c */ /* 0x000fe20003f45270 */
[----:B------:R-:W-:Y:S01]  /*2400*/  BSSY.RECONVERGENT B2, `(.L_x_13716) ;  /* 0x000004e000027945 */ /* 0x000fe20003800200 */
[----:B------:R-:W-:Y:S01]  /*2410*/  PRMT R188, R177, 0x7632, R188 ;  /* 0x00007632b1bc7816 */ /* 0x000fe200000000bc */
[----:B------:R-:W-:Y:S01]  /*2420*/  FFMA.FTZ R189, R4, R203, 1.1641532182693481445e-10 ;  /* 0x2f00000004bd7423 */ /* 0x000fe200000100cb */
[----:B------:R-:W-:Y:S01]  /*2430*/  FMUL.FTZ R176, R176, R215 ;  /* 0x000000d7b0b07220 */ /* 0x000fe20000410000 */
[----:B------:R-:W-:-:S03]  /*2440*/  IMAD.U32 R4, R29, 0x10000, RZ ;  /* 0x000100001d047824 */ /* 0x000fc600078e00ff */
[----:B------:R-:W-:Y:S01]  /*2450*/  FMUL.FTZ R176, R176, R219 ;  /* 0x000000dbb0b07220 */ /* 0x000fe20000410000 */
[----:B------:R-:W-:-:S04]  /*2460*/  FSETP.GTU.FTZ.AND P1, PT, R189, R214, PT ;  /* 0x000000d6bd00720b */ /* 0x000fc80003f3c000 */
[----:B------:R-:W-:Y:S01]  /*2470*/  FSEL R189, R176, RZ, !P1 ;  /* 0x000000ffb0bd7208 */ /* 0x000fe20004800000 */
[----:B------:R-:W-:Y:S01]  /*2480*/  HFMA2 R176, -RZ, RZ, 0, 1.1920928955078125e-07 ;  /* 0x00000002ffb07431 */ /* 0x000fe200000001ff */
        /* <DEDUP_REMOVED lines=12> */
.L_x_13718:
        /* <DEDUP_REMOVED lines=13> */
.L_x_13720:
[----:B------:R-:W-:Y:S05]  /*2620*/  BSYNC.RECONVERGENT B3 ;  /* 0x0000000000037941 */ /* 0x000fea0003800200 */
.L_x_13719:
        /* <DEDUP_REMOVED lines=43> */
.L_x_13717:
[----:B------:R-:W-:Y:S05]  /*28e0*/  BSYNC.RECONVERGENT B2 ;  /* 0x0000000000027941 */ /* 0x000fea0003800200 */
.L_x_13716:
        /* <DEDUP_REMOVED lines=9> */
[----:B------:R-:W-:Y:S02]  /*2980*/  FSETP.GTU.FTZ.AND P2, PT, R177, R214, PT ;  /* 0x000000d6b100720b */ /* 0x000fe40003f5c000 */
[----:B------:R-:W-:Y:S01]  /*2990*/  SHF.L.U32 R177, R4, 0x10, RZ ;  /* 0x0000001004b17819 */ /* 0x000fe200000006ff */
[----:B------:R-:W-:Y:S01]  /*29a0*/  IMAD.MOV.U32 R4, RZ, RZ, R2 ;  /* 0x000000ffff047224 */ /* 0x000fe200078e0002 */
        /* <DEDUP_REMOVED lines=12> */
.L_x_13723:
        /* <DEDUP_REMOVED lines=13> */
.L_x_13725:
[----:B------:R-:W-:Y:S05]  /*2b40*/  BSYNC.RECONVERGENT B3 ;  /* 0x0000000000037941 */ /* 0x000fea0003800200 */
.L_x_13724:
        /* <DEDUP_REMOVED lines=43> */
.L_x_13722:
[----:B------:R-:W-:Y:S05]  /*2e00*/  BSYNC.RECONVERGENT B2 ;  /* 0x0000000000027941 */ /* 0x000fea0003800200 */
.L_x_13721:
        /* <DEDUP_REMOVED lines=9> */
[----:B------:R-:W-:-:S05]  /*2ea0*/  FMUL.FTZ R176, R176, R219 ;  /* 0x000000dbb0b07220 */ /* 0x000fca0000410000 */
[----:B------:R-:W-:Y:S01]  /*2eb0*/  FSEL R191, R176, RZ, !P3 ;  /* 0x000000ffb0bf7208 */ /* 0x000fe20005800000 */
[----:B------:R-:W-:Y:S01]  /*2ec0*/  IMAD.MOV.U32 R176, RZ, RZ, 0x2 ;  /* 0x00000002ffb07424 */ /* 0x000fe200078e00ff */
        /* <DEDUP_REMOVED lines=12> */
.L_x_13728:
        /* <DEDUP_REMOVED lines=13> */
.L_x_13730:
[----:B------:R-:W-:Y:S05]  /*3060*/  BSYNC.RECONVERGENT B3 ;  /* 0x0000000000037941 */ /* 0x000fea0003800200 */
.L_x_13729:
        /* <DEDUP_REMOVED lines=43> */
.L_x_13727:
[----:B------:R-:W-:Y:S05]  /*3320*/  BSYNC.RECONVERGENT B2 ;  /* 0x0000000000027941 */ /* 0x000fea0003800200 */
.L_x_13726:
[----:B------:R-:W-:Y:S01]  /*3330*/  I2FP.F32.U32 R4, R4 ;  /* 0x0000000400047245 */ /* 0x000fe20000201000 */
[----:B------:R-:W-:Y:S01]  /*3340*/  IMAD.U32 R178, R178, 0x10000, RZ ;  /* 0x00010000b2b27824 */ /* 0x000fe200078e00ff */
[----:B------:R-:W-:Y:S01]  /*3350*/  ISETP.NE.AND P5, PT, R176, 0x1, PT ;  /* 0x00000001b000780c */ /* 0x000fe20003fa5270 */
[----:B------:R-:W-:Y:S02]  /*3360*/  BSSY.RECONVERGENT B2, `(.L_x_13731) ;  /* 0x000004e000027945 */ /* 0x000fe40003800200 */
[----:B------:R-:W-:Y:S01]  /*3370*/  FFMA.FTZ R177, R4, R203, 1.1641532182693481445e-10 ;  /* 0x2f00000004b17423 */ /* 0x000fe200000100cb */
[----:B------:R-:W-:Y:S01]  /*3380*/  FMUL.FTZ R178, R178, R215 ;  /* 0x000000d7b2b27220 */ /* 0x000fe20000410000 */
[----:B------:R-:W-:-:S03]  /*3390*/  PRMT R4, R30, 0x7632, R4 ;  /* 0x000076321e047816 */ /* 0x000fc60000000004 */
[----:B------:R-:W-:Y:S01]  /*33a0*/  FMUL.FTZ R178, R178, R219 ;  /* 0x000000dbb2b27220 */ /* 0x000fe20000410000 */
[----:B------:R-:W-:Y:S01]  /*33b0*/  FSETP.GTU.FTZ.AND P4, PT, R177, R214, PT ;  /* 0x000000d6b100720b */ /* 0x000fe20003f9c000 */
[----:B------:R-:W-:Y:S02]  /*33c0*/  IMAD.U32 R177, R4, 0x10000, RZ ;  /* 0x0001000004b17824 */ /* 0x000fe400078e00ff */
[----:B------:R-:W-:Y:S01]  /*33d0*/  IMAD.MOV.U32 R4, RZ, RZ, R2 ;  /* 0x000000ffff047224 */ /* 0x000fe200078e0002 */
[----:B------:R-:W-:Y:S02]  /*33e0*/  FSEL R178, R178, RZ, !P4 ;  /* 0x000000ffb2b27208 */ /* 0x000fe40006000000 */
[----:B------:R-:W-:-:S03]  /*33f0*/  PLOP3.LUT P4, PT, P4, PT, PT, 0x8, 0x80 ;  /* 0x000000000080781c */ /* 0x000fc6000278e170 */
[----:B------:R-:W-:Y:S01]  /*3400*/  FFMA.FTZ R192, R178, R153, R177 ;  /* 0x00000099b2c07223 */ /* 0x000fe200000100b1 */
[----:B------:R-:W-:Y:S01]  /*3410*/  MOV R178, 0x2 ;  /* 0x0000000200b27802 */ /* 0x000fe20000000f00 */
        /* <DEDUP_REMOVED lines=9> */
.L_x_13733:
        /* <DEDUP_REMOVED lines=13> */
.L_x_13735:
[----:B------:R-:W-:Y:S05]  /*3580*/  BSYNC.RECONVERGENT B3 ;  /* 0x0000000000037941 */ /* 0x000fea0003800200 */
.L_x_13734:
        /* <DEDUP_REMOVED lines=43> */
.L_x_13732:
[----:B------:R-:W-:Y:S05]  /*3840*/  BSYNC.RECONVERGENT B2 ;  /* 0x0000000000027941 */ /* 0x000fea0003800200 */
.L_x_13731:
        /* <DEDUP_REMOVED lines=24> */
.L_x_13738:
        /* <DEDUP_REMOVED lines=15> */
.L_x_13740:
[----:B------:R-:W-:Y:S05]  /*3ac0*/  BSYNC.RECONVERGENT B3 ;  /* 0x0000000000037941 */ /* 0x000fea0003800200 */
.L_x_13739:
        /* <DEDUP_REMOVED lines=43> */
.L_x_13737:
[----:B------:R-:W-:Y:S05]  /*3d80*/  BSYNC.RECONVERGENT B2 ;  /* 0x0000000000027941 */ /* 0x000fea0003800200 */
.L_x_13736:
[----:B------:R-:W-:Y:S02]  /*3d90*/  I2FP.F32.U32 R176, R177 ;  /* 0x000000b100b07245 */ /* 0x000fe40000201000 */
[----:B------:R-:W-:Y:S02]  /*3da0*/  SHF.L.U32 R220, R220, 0x10, RZ ;  /* 0x00000010dcdc7819 */ /* 0x000fe400000006ff */
[----:B------:R-:W-:Y:S01]  /*3db0*/  PRMT R177, R31, 0x7632, R177 ;  /* 0x000076321fb17816 */ /* 0x000fe200000000b1 */
[----:B------:R-:W-:Y:S01]  /*3dc0*/  FFMA.FTZ R203, R176, R203, 1.1641532182693481445e-10 ;  /* 0x2f000000b0cb7423 */ /* 0x000fe200000100cb */
[----:B------:R-:W-:Y:S01]  /*3dd0*/  F2FP.BF16.F32.PACK_AB R178, R192, R191 ;  /* 0x000000bfc0b2723e */ /* 0x000fe200000010ff */
[----:B------:R-:W-:Y:S01]  /*3de0*/  FMUL.FTZ R220, R220, R215 ;  /* 0x000000d7dcdc7220 */ /* 0x000fe20000410000 */
[----:B------:R-:W-:Y:S01]  /*3df0*/  F2FP.BF16.F32.PACK_AB R176, R13, R14 ;  /* 0x0000000e0db0723e */ /* 0x000fe200000010ff */
[----:B------:R-:W-:Y:S01]  /*3e00*/  IMAD.U32 R177, R177, 0x10000, RZ ;  /* 0x00010000b1b17824 */ /* 0x000fe200078e00ff */
[----:B------:R-:W-:Y:S01]  /*3e10*/  FSETP.GTU.FTZ.AND P6, PT, R203, R214, PT ;  /* 0x000000d6cb00720b */ /* 0x000fe20003fdc000 */
[----:B------:R-:W-:-:S05]  /*3e20*/  FMUL.FTZ R220, R220, R219 ;  /* 0x000000dbdcdc7220 */ /* 0x000fca0000410000 */
[----:B------:R-:W-:Y:S02]  /*3e30*/  FSEL R220, R220, RZ, !P6 ;  /* 0x000000ffdcdc7208 */ /* 0x000fe40007000000 */
[----:B------:R-:W-:-:S03]  /*3e40*/  PLOP3.LUT P6, PT, P6, PT, PT, 0x8, 0x80 ;  /* 0x000000000080781c */ /* 0x000fc600037ce170 */
[----:B------:R-:W-:Y:S01]  /*3e50*/  FFMA.FTZ R203, R220, R155, R177 ;  /* 0x0000009bdccb7223 */ /* 0x000fe200000100b1 */
[----:B------:R-:W-:-:S04]  /*3e60*/  F2FP.BF16.F32.PACK_AB R177, R188, R189 ;  /* 0x000000bdbcb1723e */ /* 0x000fc800000010ff */
[----:B------:R-:W-:Y:S01]  /*3e70*/  F2FP.BF16.F32.PACK_AB R179, R203, R202 ;  /* 0x000000cacbb3723e */ /* 0x000fe200000010ff */
[----:B------:R-:W-:Y:S06]  /*3e80*/  BRA `(.L_x_13741) ;  /* 0x0000002800447947 */ /* 0x000fec0003800000 */
.L_x_13701:
        /* <DEDUP_REMOVED lines=16> */
.L_x_13744:
        /* <DEDUP_REMOVED lines=13> */
.L_x_13746:
[----:B------:R-:W-:Y:S05]  /*4060*/  BSYNC.RECONVERGENT B3 ;  /* 0x0000000000037941 */ /* 0x000fea0003800200 */
.L_x_13745:
        /* <DEDUP_REMOVED lines=41> */
[----:B------:R-:W-:-:S07]  /*4300*/  LOP3.LUT R6, R4, UR32, R219, 0x96, !PT ;  /* 0x0000002004067c12 */ /* 0x000fce000f8e96db */
.L_x_13743:
[----:B------:R-:W-:Y:S05]  /*4310*/  BSYNC.RECONVERGENT B2 ;  /* 0x0000000000027941 */ /* 0x000fea0003800200 */
.L_x_13742:
        /* <DEDUP_REMOVED lines=11> */
[----:B------:R-:W-:Y:S01]  /*43d0*/  FFMA.FTZ R13, R4, R203, 1.1641532182693481445e-10 ;  /* 0x2f000000040d7423 */ /* 0x000fe200000100cb */
[----:B------:R-:W-:Y:S01]  /*43e0*/  MOV R4, R2 ;  /* 0x0000000200047202 */ /* 0x000fe20000000f00 */
[----:B0-----:R-:W-:-:S03]  /*43f0*/  FMUL.FTZ R14, R14, R219 ;  /* 0x000000db0e0e7220 */ /* 0x001fc60000410000 */
[----:B-1----:R-:W-:-:S04]  /*4400*/  FSETP.GTU.FTZ.AND P0, PT, R13, R214, PT ;  /* 0x000000d60d00720b */ /* 0x002fc80003f1c000 */
        /* <DEDUP_REMOVED lines=13> */
.L_x_13749:
        /* <DEDUP_REMOVED lines=13> */
.L_x_13751:
[----:B------:R-:W-:Y:S05]  /*45b0*/  BSYNC.RECONVERGENT B3 ;  /* 0x0000000000037941 */ /* 0x000fea0003800200 */
.L_x_13750:
        /* <DEDUP_REMOVED lines=43> */
.L_x_13748:
[----:B------:R-:W-:Y:S05]  /*4870*/  BSYNC.RECONVERGENT B2 ;  /* 0x0000000000027941 */ /* 0x000fea0003800200 */
.L_x_13747:
        /* <DEDUP_REMOVED lines=22> */
.L_x_13754:
        /* <DEDUP_REMOVED lines=13> */
.L_x_13756:
[----:B------:R-:W-:Y:S05]  /*4ab0*/  BSYNC.RECONVERGENT B3 ;  /* 0x0000000000037941 */ /* 0x000fea0003800200 */
.L_x_13755:
        /* <DEDUP_REMOVED lines=43> */
.L_x_13753:
[----:B------:R-:W-:Y:S05]  /*4d70*/  BSYNC.RECONVERGENT B2 ;  /* 0x0000000000027941 */ /* 0x000fea0003800200 */
.L_x_13752:
[----:B------:R-:W-:Y:S01]  /*4d80*/  I2FP.F32.U32 R4, R4 ;  /* 0x0000000400047245 */ /* 0x000fe20000201000 */
[----:B------:R-:W-:Y:S01]  /*4d90*/  IMAD.U32 R176, R177, 0x10000, RZ ;  /* 0x00010000b1b07824 */ /* 0x000fe200078e00ff */
        /* <DEDUP_REMOVED lines=21> */
.L_x_13759:
        /* <DEDUP_REMOVED lines=13> */
.L_x_13761:
[----:B------:R-:W-:Y:S05]  /*4fc0*/  BSYNC.RECONVERGENT B3 ;  /* 0x0000000000037941 */ /* 0x000fea0003800200 */
.L_x_13760:
        /* <DEDUP_REMOVED lines=43> */
.L_x_13758:
[----:B------:R-:W-:Y:S05]  /*5280*/  BSYNC.RECONVERGENT B2 ;  /* 0x0000000000027941 */ /* 0x000fea0003800200 */
.L_x_13757:
        /* <DEDUP_REMOVED lines=22> */
.L_x_13764:
        /* <DEDUP_REMOVED lines=13> */
.L_x_13766:
[----:B------:R-:W-:Y:S05]  /*54c0*/  BSYNC.RECONVERGENT B3 ;  /* 0x0000000000037941 */ /* 0x000fea0003800200 */
.L_x_13765:
        /* <DEDUP_REMOVED lines=43> */
.L_x_13763:
[----:B------:R-:W-:Y:S05]  /*5780*/  BSYNC.RECONVERGENT B2 ;  /* 0x0000000000027941 */ /* 0x000fea0003800200 */
.L_x_13762:
        /* <DEDUP_REMOVED lines=23> */
.L_x_13769:
        /* <DEDUP_REMOVED lines=13> */
.L_x_13771:
[----:B------:R-:W-:Y:S05]  /*59d0*/  BSYNC.RECONVERGENT B3 ;  /* 0x0000000000037941 */ /* 0x000fea0003800200 */
.L_x_13770:
        /* <DEDUP_REMOVED lines=43> */
.L_x_13768:
[----:B------:R-:W-:Y:S05]  /*5c90*/  BSYNC.RECONVERGENT B2 ;  /* 0x0000000000027941 */ /* 0x000fea0003800200 */
.L_x_13767:
[----:B------:R-:W-:Y:S01]  /*5ca0*/  I2FP.F32.U32 R4, R4 ;  /* 0x0000000400047245 */ /* 0x000fe20000201000 */
[----:B------:R-:W-:Y:S01]  /*5cb0*/  IMAD.U32 R178, R178, 0x10000, RZ ;  /* 0x00010000b2b27824 */ /* 0x000fe200078e00ff */
[----:B------:R-:W-:Y:S01]  /*5cc0*/  ISETP.NE.AND P5, PT, R176, 0x1, PT ;  /* 0x00000001b000780c */ /* 0x000fe20003fa5270 */
[----:B------:R-:W-:Y:S02]  /*5cd0*/  BSSY.RECONVERGENT B2, `(.L_x_13772) ;  /* 0x000004c000027945 */ /* 0x000fe40003800200 */
        /* <DEDUP_REMOVED lines=18> */
.L_x_13774:
        /* <DEDUP_REMOVED lines=13> */
.L_x_13776:
[----:B------:R-:W-:Y:S05]  /*5ed0*/  BSYNC.RECONVERGENT B3 ;  /* 0x0000000000037941 */ /* 0x000fea0003800200 */
.L_x_13775:
        /* <DEDUP_REMOVED lines=43> */
.L_x_13773:
[----:B------:R-:W-:Y:S05]  /*6190*/  BSYNC.RECONVERGENT B2 ;  /* 0x0000000000027941 */ /* 0x000fea0003800200 */
.L_x_13772:
        /* <DEDUP_REMOVED lines=23> */
.L_x_13779:
        /* <DEDUP_REMOVED lines=15> */
.L_x_13781:
[----:B------:R-:W-:Y:S05]  /*6400*/  BSYNC.RECONVERGENT B3 ;  /* 0x0000000000037941 */ /* 0x000fea0003800200 */
.L_x_13780:
        /* <DEDUP_REMOVED lines=43> */
.L_x_13778:
[----:B------:R-:W-:Y:S05]  /*66c0*/  BSYNC.RECONVERGENT B2 ;  /* 0x0000000000027941 */ /* 0x000fea0003800200 */
.L_x_13777:
        /* <DEDUP_REMOVED lines=11> */
[----:B------:R-:W-:-:S05]  /*6780*/  FMUL.FTZ R203, R220, R155 ;  /* 0x0000009bdccb7220 */ /* 0x000fca0000410000 */
[----:B------:R-:W-:-:S07]  /*6790*/  F2FP.BF16.F32.PACK_AB R179, R203, R202 ;  /* 0x000000cacbb3723e */ /* 0x000fce00000010ff */
.L_x_13741:
        /* <DEDUP_REMOVED lines=21> */
.L_x_13700:
[----:B------:R-:W-:Y:S05]  /*68f0*/  BSYNC.RECONVERGENT B1 ;  /* 0x0000000000017941 */ /* 0x000fea0003800200 */
.L_x_13699:
        /* <DEDUP_REMOVED lines=30> */
.L_x_13787:
        /* <DEDUP_REMOVED lines=13> */
.L_x_13789:
[----:B------:R-:W-:Y:S05]  /*6bb0*/  BSYNC.RECONVERGENT B3 ;  /* 0x0000000000037941 */ /* 0x000fea0003800200 */
.L_x_13788:
        /* <DEDUP_REMOVED lines=42> */
.L_x_13786:
[----:B------:R-:W-:Y:S05]  /*6e60*/  BSYNC.RECONVERGENT B2 ;  /* 0x0000000000027941 */ /* 0x000fea0003800200 */
.L_x_13785:
        /* <DEDUP_REMOVED lines=11> */
[----:B------:R-:W-:Y:S01]  /*6f20*/  IMAD.MOV.U32 R193, RZ, RZ, 0x2 ;  /* 0x00000002ffc17424 */ /* 0x000fe200078e00ff */
[----:B------:R-:W-:Y:S01]  /*6f30*/  PRMT R176, R176, 0x7632, R176 ;  /* 0x00007632b0b07816 */ /* 0x000fe200000000b0 */
        /* <DEDUP_REMOVED lines=16> */
.L_x_13792:
        /* <DEDUP_REMOVED lines=13> */
.L_x_13794:
[----:B------:R-:W-:Y:S05]  /*7110*/  BSYNC.RECONVERGENT B3 ;  /* 0x0000000000037941 */ /* 0x000fea0003800200 */
.L_x_13793:
        /* <DEDUP_REMOVED lines=43> */
.L_x_13791:
[----:B------:R-:W-:Y:S05]  /*73d0*/  BSYNC.RECONVERGENT B2 ;  /* 0x0000000000027941 */ /* 0x000fea0003800200 */
.L_x_13790:
        /* <DEDUP_REMOVED lines=24> */
.L_x_13797:
        /* <DEDUP_REMOVED lines=13> */
.L_x_13799:
[----:B------:R-:W-:Y:S05]  /*7630*/  BSYNC.RECONVERGENT B3 ;  /* 0x0000000000037941 */ /* 0x000fea0003800200 */
.L_x_13798:
        /* <DEDUP_REMOVED lines=43> */
.L_x_13796:
[----:B------:R-:W-:Y:S05]  /*78f0*/  BSYNC.RECONVERGENT B2 ;  /* 0x0000000000027941 */ /* 0x000fea0003800200 */
.L_x_13795:
[----:B------:R-:W-:Y:S01]  /*7900*/  I2FP.F32.U32 R4, R4 ;  /* 0x0000000400047245 */ /* 0x000fe20000201000 */
[C---:B------:R-:W-:Y:S01]  /*7910*/  IMAD.U32 R176, R177.reuse, 0x10000, RZ ;  /* 0x00010000b1b07824 */ /* 0x040fe200078e00ff */
[----:B------:R-:W-:Y:S01]  /*7920*/  ISETP.NE.AND P2, PT, R194, 0x1, PT ;  /* 0x00000001c200780c */ /* 0x000fe20003f45270 */
[----:B------:R-:W-:Y:S01]  /*7930*/  BSSY.RECONVERGENT B2, `(.L_x_13800) ;  /* 0x000004e000027945 */ /* 0x000fe20003800200 */
[----:B------:R-:W-:Y:S01]  /*7940*/  PRMT R186, R177, 0x7632, R186 ;  /* 0x00007632b1ba7816 */ /* 0x000fe200000000ba */
[----:B------:R-:W-:Y:S01]  /*7950*/  FFMA.FTZ R187, R4, R205, 1.1641532182693481445e-10 ;  /* 0x2f00000004bb7423 */ /* 0x000fe200000100cd */
[----:B------:R-:W-:Y:S01]  /*7960*/  FMUL.FTZ R176, R176, R215 ;  /* 0x000000d7b0b07220 */ /* 0x000fe20000410000 */
[----:B------:R-:W-:-:S03]  /*7970*/  SHF.L.U32 R4, R29, 0x10, RZ ;  /* 0x000000101d047819 */ /* 0x000fc600000006ff */
[----:B------:R-:W-:Y:S01]  /*7980*/  FMUL.FTZ R176, R176, R217 ;  /* 0x000000d9b0b07220 */ /* 0x000fe20000410000 */
[----:B------:R-:W-:-:S04]  /*7990*/  FSETP.GTU.FTZ.AND P1, PT, R187, R214, PT ;  /* 0x000000d6bb00720b */ /* 0x000fc80003f3c000 */
[----:B------:R-:W-:Y:S01]  /*79a0*/  FSEL R187, R176, RZ, !P1 ;  /* 0x000000ffb0bb7208 */ /* 0x000fe20004800000 */
[----:B------:R-:W-:Y:S01]  /*79b0*/  IMAD.MOV.U32 R176, RZ, RZ, 0x2 ;  /* 0x00000002ffb07424 */ /* 0x000fe200078e00ff */
        /* <DEDUP_REMOVED lines=12> */
.L_x_13802:
        /* <DEDUP_REMOVED lines=13> */
.L_x_13804:
[----:B------:R-:W-:Y:S05]  /*7b50*/  BSYNC.RECONVERGENT B3 ;  /* 0x0000000000037941 */ /* 0x000fea0003800200 */
.L_x_13803:
        /* <DEDUP_REMOVED lines=43> */
.L_x_13801:
[----:B------:R-:W-:Y:S05]  /*7e10*/  BSYNC.RECONVERGENT B2 ;  /* 0x0000000000027941 */ /* 0x000fea0003800200 */
.L_x_13800:
        /* <DEDUP_REMOVED lines=24> */
.L_x_13807:
        /* <DEDUP_REMOVED lines=13> */
.L_x_13809:
[----:B------:R-:W-:Y:S05]  /*8070*/  BSYNC.RECONVERGENT B3 ;  /* 0x0000000000037941 */ /* 0x000fea0003800200 */
.L_x_13808:
        /* <DEDUP_REMOVED lines=43> */
.L_x_13806:
[----:B------:R-:W-:Y:S05]  /*8330*/  BSYNC.RECONVERGENT B2 ;  /* 0x0000000000027941 */ /* 0x000fea0003800200 */
.L_x_13805:
        /* <DEDUP_REMOVED lines=24> */
.L_x_13812:
        /* <DEDUP_REMOVED lines=13> */
.L_x_13814:
[----:B------:R-:W-:Y:S05]  /*8590*/  BSYNC.RECONVERGENT B3 ;  /* 0x0000000000037941 */ /* 0x000fea0003800200 */
.L_x_13813:
        /* <DEDUP_REMOVED lines=43> */
.L_x_13811:
[----:B------:R-:W-:Y:S05]  /*8850*/  BSYNC.RECONVERGENT B2 ;  /* 0x0000000000027941 */ /* 0x000fea0003800200 */
.L_x_13810:
[----:B------:R-:W-:Y:S01]  /*8860*/  I2FP.F32.U32 R4, R4 ;  /* 0x0000000400047245 */ /* 0x000fe20000201000 */
[----:B------:R-:W-:Y:S01]  /*8870*/  IMAD.U32 R178, R178, 0x10000, RZ ;  /* 0x00010000b2b27824 */ /* 0x000fe200078e00ff */
[----:B------:R-:W-:Y:S01]  /*8880*/  ISETP.NE.AND P5, PT, R204, 0x1, PT ;  /* 0x00000001cc00780c */ /* 0x000fe20003fa5270 */
[----:B------:R-:W-:Y:S01]  /*8890*/  BSSY.RECONVERGENT B2, `(.L_x_13815) ;  /* 0x000004e000027945 */ /* 0x000fe20003800200 */
[----:B------:R-:W-:Y:S01]  /*88a0*/  PRMT R176, R30, 0x7632, R176 ;  /* 0x000076321eb07816 */ /* 0x000fe200000000b0 */
[----:B------:R-:W-:Y:S01]  /*88b0*/  FFMA.FTZ R177, R4, R205, 1.1641532182693481445e-10 ;  /* 0x2f00000004b17423 */ /* 0x000fe200000100cd */
[----:B------:R-:W-:Y:S01]  /*88c0*/  FMUL.FTZ R178, R178, R215 ;  /* 0x000000d7b2b27220 */ /* 0x000fe20000410000 */
[----:B------:R-:W-:Y:S01]  /*88d0*/  IMAD.MOV.U32 R4, RZ, RZ, R2 ;  /* 0x000000ffff047224 */ /* 0x000fe200078e0002 */
[----:B------:R-:W-:Y:S02]  /*88e0*/  SHF.L.U32 R219, R176, 0x10, RZ ;  /* 0x00000010b0db7819 */ /* 0x000fe400000006ff */
[----:B------:R-:W-:Y:S01]  /*88f0*/  FMUL.FTZ R178, R178, R217 ;  /* 0x000000d9b2b27220 */ /* 0x000fe20000410000 */
[----:B------:R-:W-:-:S04]  /*8900*/  FSETP.GTU.FTZ.AND P4, PT, R177, R214, PT ;  /* 0x000000d6b100720b */ /* 0x000fc80003f9c000 */
        /* <DEDUP_REMOVED lines=13> */
.L_x_13817:
        /* <DEDUP_REMOVED lines=13> */
.L_x_13819:
[----:B------:R-:W-:Y:S05]  /*8ab0*/  BSYNC.RECONVERGENT B3 ;  /* 0x0000000000037941 */ /* 0x000fea0003800200 */
.L_x_13818:
        /* <DEDUP_REMOVED lines=43> */
.L_x_13816:
[----:B------:R-:W-:Y:S05]  /*8d70*/  BSYNC.RECONVERGENT B2 ;  /* 0x0000000000027941 */ /* 0x000fea0003800200 */
.L_x_13815:
        /* <DEDUP_REMOVED lines=24> */
.L_x_13822:
        /* <DEDUP_REMOVED lines=15> */
.L_x_13824:
[----:B------:R-:W-:Y:S05]  /*8ff0*/  BSYNC.RECONVERGENT B3 ;  /* 0x0000000000037941 */ /* 0x000fea0003800200 */
.L_x_13823:
        /* <DEDUP_REMOVED lines=43> */
.L_x_13821:
[----:B------:R-:W-:Y:S05]  /*92b0*/  BSYNC.RECONVERGENT B2 ;  /* 0x0000000000027941 */ /* 0x000fea0003800200 */
.L_x_13820:
[----:B------:R-:W-:Y:S01]  /*92c0*/  I2FP.F32.U32 R176, R177 ;  /* 0x000000b100b07245 */ /* 0x000fe20000201000 */
[----:B------:R-:W-:Y:S01]  /*92d0*/  IMAD.U32 R178, R221, 0x10000, RZ ;  /* 0x00010000ddb27824 */ /* 0x000fe200078e00ff */
[----:B------:R-:W-:-:S03]  /*92e0*/  PRMT R177, R31, 0x7632, R177 ;  /* 0x000076321fb17816 */ /* 0x000fc600000000b1 */
[----:B------:R-:W-:Y:S01]  /*92f0*/  FFMA.FTZ R205, R176, R205, 1.1641532182693481445e-10 ;  /* 0x2f000000b0cd7423 */ /* 0x000fe200000100cd */
[----:B------:R-:W-:Y:S01]  /*9300*/  FMUL.FTZ R178, R178, R215 ;  /* 0x000000d7b2b27220 */ /* 0x000fe20000410000 */
[----:B------:R-:W-:Y:S01]  /*9310*/  IMAD.U32 R177, R177, 0x10000, RZ ;  /* 0x00010000b1b17824 */ /* 0x000fe200078e00ff */
[----:B------:R-:W-:Y:S02]  /*9320*/  F2FP.BF16.F32.PACK_AB R176, R16, R15 ;  /* 0x0000000f10b0723e */ /* 0x000fe400000010ff */
[----:B------:R-:W-:Y:S01]  /*9330*/  FMUL.FTZ R178, R178, R217 ;  /* 0x000000d9b2b27220 */ /* 0x000fe20000410000 */
[----:B------:R-:W-:-:S04]  /*9340*/  FSETP.GTU.FTZ.AND P6, PT, R205, R214, PT ;  /* 0x000000d6cd00720b */ /* 0x000fc80003fdc000 */
[----:B------:R-:W-:Y:S02]  /*9350*/  FSEL R178, R178, RZ, !P6 ;  /* 0x000000ffb2b27208 */ /* 0x000fe40007000000 */
[----:B------:R-:W-:-:S03]  /*9360*/  PLOP3.LUT P6, PT, P6, PT, PT, 0x8, 0x80 ;  /* 0x000000000080781c */ /* 0x000fc600037ce170 */
[----:B------:R-:W-:Y:S01]  /*9370*/  FFMA.FTZ R205, R178, R131, R177 ;  /* 0x00000083b2cd7223 */ /* 0x000fe200000100b1 */
[----:B------:R-:W-:Y:S02]  /*9380*/  F2FP.BF16.F32.PACK_AB R178, R194, R193 ;  /* 0x000000c1c2b2723e */ /* 0x000fe400000010ff */
[----:B------:R-:W-:Y:S02]  /*9390*/  F2FP.BF16.F32.PACK_AB R177, R186, R187 ;  /* 0x000000bbbab1723e */ /* 0x000fe400000010ff */
[----:B------:R-:W-:Y:S01]  /*93a0*/  F2FP.BF16.F32.PACK_AB R179, R205, R204 ;  /* 0x000000cccdb3723e */ /* 0x000fe200000010ff */
[----:B------:R-:W-:Y:S06]  /*93b0*/  BRA `(.L_x_13825) ;  /* 0x0000002800447947 */ /* 0x000fec0003800000 */
.L_x_13784:
        /* <DEDUP_REMOVED lines=16> */
.L_x_13828:
        /* <DEDUP_REMOVED lines=13> */
.L_x_13830:
[----:B------:R-:W-:Y:S05]  /*9590*/  BSYNC.RECONVERGENT B3 ;  /* 0x0000000000037941 */ /* 0x000fea0003800200 */
.L_x_13829:
        /* <DEDUP_REMOVED lines=42> */
.L_x_13827:
[----:B------:R-:W-:Y:S05]  /*9840*/  BSYNC.RECONVERGENT B2 ;  /* 0x0000000000027941 */ /* 0x000fea0003800200 */
.L_x_13826:
        /* <DEDUP_REMOVED lines=10> */
[----:B------:R-:W-:Y:S01]  /*98f0*/  HFMA2 R193, -RZ, RZ, 0, 1.1920928955078125e-07 ;  /* 0x00000002ffc17431 */ /* 0x000fe200000001ff */
[----:B------:R-:W-:Y:S01]  /*9900*/  PRMT R176, R176, 0x7632, R176 ;  /* 0x00007632b0b07816 */ /* 0x000fe200000000b0 */
[----:B------:R-:W-:-:S02]  /*9910*/  IMAD.MOV.U32 R4, RZ, RZ, R2 ;  /* 0x000000ffff047224 */ /* 0x000fc400078e0002 */
[----:B0-----:R-:W-:Y:S01]  /*9920*/  FMUL.FTZ R16, R16, R217 ;  /* 0x000000d910107220 */ /* 0x001fe20000410000 */
        /* <DEDUP_REMOVED lines=14> */
.L_x_13833:
        /* <DEDUP_REMOVED lines=13> */
.L_x_13835:
[----:B------:R-:W-:Y:S05]  /*9ae0*/  BSYNC.RECONVERGENT B3 ;  /* 0x0000000000037941 */ /* 0x000fea0003800200 */
.L_x_13834:
        /* <DEDUP_REMOVED lines=43> */
.L_x_13832:
[----:B------:R-:W-:Y:S05]  /*9da0*/  BSYNC.RECONVERGENT B2 ;  /* 0x0000000000027941 */ /* 0x000fea0003800200 */
.L_x_13831:
        /* <DEDUP_REMOVED lines=22> */
.L_x_13838:
        /* <DEDUP_REMOVED lines=13> */
.L_x_13840:
[----:B------:R-:W-:Y:S05]  /*9fe0*/  BSYNC.RECONVERGENT B3 ;  /* 0x0000000000037941 */ /* 0x000fea0003800200 */
.L_x_13839:
        /* <DEDUP_REMOVED lines=43> */
.L_x_13837:
[----:B------:R-:W-:Y:S05]  /*a2a0*/  BSYNC.RECONVERGENT B2 ;  /* 0x0000000000027941 */ /* 0x000fea0003800200 */
.L_x_13836:
        /* <DEDUP_REMOVED lines=23> */
.L_x_13843:
        /* <DEDUP_REMOVED lines=13> */
.L_x_13845:
[----:B------:R-:W-:Y:S05]  /*a4f0*/  BSYNC.RECONVERGENT B3 ;  /* 0x0000000000037941 */ /* 0x000fea0003800200 */
.L_x_13844:
        /* <DEDUP_REMOVED lines=43> */
.L_x_13842:
[----:B------:R-:W-:Y:S05]  /*a7b0*/  BSYNC.RECONVERGENT B2 ;  /* 0x0000000000027941 */ /* 0x000fea0003800200 */
.L_x_13841:
        /* <DEDUP_REMOVED lines=22> */
.L_x_13848:
        /* <DEDUP_REMOVED lines=13> */
.L_x_13850:
[----:B------:R-:W-:Y:S05]  /*a9f0*/  BSYNC.RECONVERGENT B3 ;  /* 0x0000000000037941 */ /* 0x000fea0003800200 */
.L_x_13849:
        /* <DEDUP_REMOVED lines=43> */
.L_x_13847:
[----:B------:R-:W-:Y:S05]  /*acb0*/  BSYNC.RECONVERGENT B2 ;  /* 0x0000000000027941 */ /* 0x000fea0003800200 */
.L_x_13846:
        /* <DEDUP_REMOVED lines=23> */
.L_x_13853:
        /* <DEDUP_REMOVED lines=13> */
.L_x_13855:
[----:B------:R-:W-:Y:S05]  /*af00*/  BSYNC.RECONVERGENT B3 ;  /* 0x0000000000037941 */ /* 0x000fea0003800200 */
.L_x_13854:
        /* <DEDUP_REMOVED lines=43> */
.L_x_13852:
[----:B------:R-:W-:Y:S05]  /*b1c0*/  BSYNC.RECONVERGENT B2 ;  /* 0x0000000000027941 */ /* 0x000fea0003800200 */
.L_x_13851:
[----:B------:R-:W-:Y:S01]  /*b1d0*/  I2FP.F32.U32 R4, R4 ;  /* 0x0000000400047245 */ /* 0x000fe20000201000 */
[----:B------:R-:W-:Y:S01]  /*b1e0*/  IMAD.U32 R178, R178, 0x10000, RZ ;  /* 0x00010000b2b27824 */ /* 0x000fe200078e00ff */
[----:B------:R-:W-:Y:S01]  /*b1f0*/  ISETP.NE.AND P5, PT, R176, 0x1, PT ;  /* 0x00000001b000780c */ /* 0x000fe20003fa5270 */
[----:B------:R-:W-:Y:S02]  /*b200*/  BSSY.RECONVERGENT B2, `(.L_x_13856) ;  /* 0x000004c000027945 */ /* 0x000fe40003800200 */
        /* <DEDUP_REMOVED lines=18> */
.L_x_13858:
        /* <DEDUP_REMOVED lines=13> */
.L_x_13860:
[----:B------:R-:W-:Y:S05]  /*b400*/  BSYNC.RECONVERGENT B3 ;  /* 0x0000000000037941 */ /* 0x000fea0003800200 */
.L_x_13859:
        /* <DEDUP_REMOVED lines=43> */
.L_x_13857:
[----:B------:R-:W-:Y:S05]  /*b6c0*/  BSYNC.RECONVERGENT B2 ;  /* 0x0000000000027941 */ /* 0x000fea0003800200 */
.L_x_13856:
[----:B------:R-:W-:Y:S01]  /*b6d0*/  I2FP.F32.U32 R4, R4 ;  /* 0x0000000400047245 */ /* 0x000fe20000201000 */
[C---:B------:R-:W-:Y:S01]  /*b6e0*/  IMAD.U32 R176, R179.reuse, 0x10000, RZ ;  /* 0x00010000b3b07824 */ /* 0x040fe200078e00ff */
[----:B------:R-:W-:Y:S01]  /*b6f0*/  ISETP.NE.AND P6, PT, R178, 0x1, PT ;  /* 0x00000001b200780c */ /* 0x000fe20003fc5270 */
[----:B------:R-:W-:Y:S01]  /*b700*/  BSSY.RECONVERGENT B2, `(.L_x_13861) ;  /* 0x000004f000027945 */ /* 0x000fe20003800200 */
[----:B------:R-:W-:Y:S01]  /*b710*/  PRMT R221, R179, 0x7632, R221 ;  /* 0x00007632b3dd7816 */ /* 0x000fe200000000dd */
        /* <DEDUP_REMOVED lines=18> */
.L_x_13863:
        /* <DEDUP_REMOVED lines=15> */
.L_x_13865:
[----:B------:R-:W-:Y:S05]  /*b930*/  BSYNC.RECONVERGENT B3 ;  /* 0x0000000000037941 */ /* 0x000fea0003800200 */
.L_x_13864:
        /* <DEDUP_REMOVED lines=43> */
.L_x_13862:
[----:B------:R-:W-:Y:S05]  /*bbf0*/  BSYNC.RECONVERGENT B2 ;  /* 0x0000000000027941 */ /* 0x000fea0003800200 */
.L_x_13861:
[----:B------:R-:W-:Y:S01]  /*bc00*/  I2FP.F32.U32 R176, R177 ;  /* 0x000000b100b07245 */ /* 0x000fe20000201000 */
[----:B------:R-:W-:Y:S01]  /*bc10*/  IMAD.U32 R178, R221, 0x10000, RZ ;  /* 0x00010000ddb27824 */ /* 0x000fe200078e00ff */
[----:B------:R-:W-:-:S03]  /*bc20*/  F2FP.BF16.F32.PACK_AB R177, R186, R187 ;  /* 0x000000bbbab1723e */ /* 0x000fc600000010ff */
[----:B------:R-:W-:Y:S01]  /*bc30*/  FFMA.FTZ R205, R176, R205, 1.1641532182693481445e-10 ;  /* 0x2f000000b0cd7423 */ /* 0x000fe200000100cd */
[----:B------:R-:W-:Y:S01]  /*bc40*/  FMUL.FTZ R178, R178, R215 ;  /* 0x000000d7b2b27220 */ /* 0x000fe20000410000 */
[----:B------:R-:W-:-:S03]  /*bc50*/  F2FP.BF16.F32.PACK_AB R176, R16, R15 ;  /* 0x0000000f10b0723e */ /* 0x000fc600000010ff */
[----:B------:R-:W-:Y:S01]  /*bc60*/  FMUL.FTZ R178, R178, R217 ;  /* 0x000000d9b2b27220 */ /* 0x000fe20000410000 */
[----:B------:R-:W-:-:S04]  /*bc70*/  FSETP.GTU.FTZ.AND P6, PT, R205, R214, PT ;  /* 0x000000d6cd00720b */ /* 0x000fc80003fdc000 */
[----:B------:R-:W-:Y:S02]  /*bc80*/  FSEL R178, R178, RZ, !P6 ;  /* 0x000000ffb2b27208 */ /* 0x000fe40007000000 */
[----:B------:R-:W-:-:S03]  /*bc90*/  PLOP3.LUT P6, PT, P6, PT, PT, 0x8, 0x80 ;  /* 0x000000000080781c */ /* 0x000fc600037ce170 */
[----:B------:R-:W-:Y:S01]  /*bca0*/  FMUL.FTZ R205, R178, R131 ;  /* 0x00000083b2cd7220 */ /* 0x000fe20000410000 */
[----:B------:R-:W-:-:S04]  /*bcb0*/  F2FP.BF16.F32.PACK_AB R178, R194, R193 ;  /* 0x000000c1c2b2723e */ /* 0x000fc800000010ff */
[----:B------:R-:W-:-:S07]  /*bcc0*/  F2FP.BF16.F32.PACK_AB R179, R205, R204 ;  /* 0x000000cccdb3723e */ /* 0x000fce00000010ff */
.L_x_13825:
        /* <DEDUP_REMOVED lines=21> */
.L_x_13783:
[----:B------:R-:W-:Y:S05]  /*be20*/  BSYNC.RECONVERGENT B1 ;  /* 0x0000000000017941 */ /* 0x000fea0003800200 */
.L_x_13782:
        /* <DEDUP_REMOVED lines=30> */
.L_x_13871:
        /* <DEDUP_REMOVED lines=13> */
.L_x_13873:
[----:B------:R-:W-:Y:S05]  /*c0e0*/  BSYNC.RECONVERGENT B3 ;  /* 0x0000000000037941 */ /* 0x000fea0003800200 */
.L_x_13872:
        /* <DEDUP_REMOVED lines=42> */
.L_x_13870:
[----:B------:R-:W-:Y:S05]  /*c390*/  BSYNC.RECONVERGENT B2 ;  /* 0x0000000000027941 */ /* 0x000fea0003800200 */
.L_x_13869:
        /* <DEDUP_REMOVED lines=12> */
[----:B------:R-:W-:-:S02]  /*c460*/  IMAD.U32 R4, R28, 0x10000, RZ ;  /* 0x000100001c047824 */ /* 0x000fc400078e00ff */
[----:B0-----:R-:W-:Y:S02]  /*c470*/  FMUL.FTZ R18, R18, R217 ;  /* 0x000000d912127220 */ /* 0x001fe40000410000 */
        /* <DEDUP_REMOVED lines=15> */
.L_x_13876:
        /* <DEDUP_REMOVED lines=13> */
.L_x_13878:
[----:B------:R-:W-:Y:S05]  /*c640*/  BSYNC.RECONVERGENT B3 ;  /* 0x0000000000037941 */ /* 0x000fea0003800200 */
.L_x_13877:
        /* <DEDUP_REMOVED lines=43> */
.L_x_13875:
[----:B------:R-:W-:Y:S05]  /*c900*/  BSYNC.RECONVERGENT B2 ;  /* 0x0000000000027941 */ /* 0x000fea0003800200 */
.L_x_13874:
        /* <DEDUP_REMOVED lines=24> */
.L_x_13881:
        /* <DEDUP_REMOVED lines=13> */
.L_x_13883:
[----:B------:R-:W-:Y:S05]  /*cb60*/  BSYNC.RECONVERGENT B3 ;  /* 0x0000000000037941 */ /* 0x000fea0003800200 */
.L_x_13882:
        /* <DEDUP_REMOVED lines=43> */
.L_x_13880:
[----:B------:R-:W-:Y:S05]  /*ce20*/  BSYNC.RECONVERGENT B2 ;  /* 0x0000000000027941 */ /* 0x000fea0003800200 */
.L_x_13879:
        /* <DEDUP_REMOVED lines=24> */
.L_x_13886:
        /* <DEDUP_REMOVED lines=13> */
.L_x_13888:
[----:B------:R-:W-:Y:S05]  /*d080*/  BSYNC.RECONVERGENT B3 ;  /* 0x0000000000037941 */ /* 0x000fea0003800200 */
.L_x_13887:
        /* <DEDUP_REMOVED lines=43> */
.L_x_13885:
[----:B------:R-:W-:Y:S05]  /*d340*/  BSYNC.RECONVERGENT B2 ;  /* 0x0000000000027941 */ /* 0x000fea0003800200 */
.L_x_13884:
        /* <DEDUP_REMOVED lines=24> */
.L_x_13891:
        /* <DEDUP_REMOVED lines=13> */
.L_x_13893:
[----:B------:R-:W-:Y:S05]  /*d5a0*/  BSYNC.RECONVERGENT B3 ;  /* 0x0000000000037941 */ /* 0x000fea0003800200 */
.L_x_13892:
        /* <DEDUP_REMOVED lines=43> */
.L_x_13890:
[----:B------:R-:W-:Y:S05]  /*d860*/  BSYNC.RECONVERGENT B2 ;  /* 0x0000000000027941 */ /* 0x000fea0003800200 */
.L_x_13889:
        /* <DEDUP_REMOVED lines=24> */
.L_x_13896:
        /* <DEDUP_REMOVED lines=13> */
.L_x_13898:
[----:B------:R-:W-:Y:S05]  /*dac0*/  BSYNC.RECONVERGENT B3 ;  /* 0x0000000000037941 */ /* 0x000fea0003800200 */
.L_x_13897:
        /* <DEDUP_REMOVED lines=43> */
.L_x_13895:
[----:B------:R-:W-:Y:S05]  /*dd80*/  BSYNC.RECONVERGENT B2 ;  /* 0x0000000000027941 */ /* 0x000fea0003800200 */
.L_x_13894:
[----:B------:R-:W-:Y:S01]  /*dd90*/  I2FP.F32.U32 R4, R4 ;  /* 0x0000000400047245 */ /* 0x000fe20000201000 */
[----:B------:R-:W-:Y:S01]  /*dda0*/  BSSY.RECONVERGENT B2, `(.L_x_13899) ;  /* 0x0000050000027945 */ /* 0x000fe20003800200 */
[----:B------:R-:W-:Y:S02]  /*ddb0*/  SHF.L.U32 R178, R178, 0x10, RZ ;  /* 0x00000010b2b27819 */ /* 0x000fe400000006ff */
        /* <DEDUP_REMOVED lines=21> */
.L_x_13901:
        /* <DEDUP_REMOVED lines=13> */
.L_x_13903:
[----:B------:R-:W-:Y:S05]  /*dfe0*/  BSYNC.RECONVERGENT B3 ;  /* 0x0000000000037941 */ /* 0x000fea0003800200 */
.L_x_13902:
        /* <DEDUP_REMOVED lines=43> */
.L_x_13900:
[----:B------:R-:W-:Y:S05]  /*e2a0*/  BSYNC.RECONVERGENT B2 ;  /* 0x0000000000027941 */ /* 0x000fea0003800200 */
.L_x_13899:
        /* <DEDUP_REMOVED lines=24> */
.L_x_13906:
        /* <DEDUP_REMOVED lines=15> */
.L_x_13908:
[----:B------:R-:W-:Y:S05]  /*e520*/  BSYNC.RECONVERGENT B3 ;  /* 0x0000000000037941 */ /* 0x000fea0003800200 */
.L_x_13907:
        /* <DEDUP_REMOVED lines=43> */
.L_x_13905:
[----:B------:R-:W-:Y:S05]  /*e7e0*/  BSYNC.RECONVERGENT B2 ;  /* 0x0000000000027941 */ /* 0x000fea0003800200 */
.L_x_13904:
[----:B------:R-:W-:Y:S01]  /*e7f0*/  I2FP.F32.U32 R176, R177 ;  /* 0x000000b100b07245 */ /* 0x000fe20000201000 */
[----:B------:R-:W-:Y:S01]  /*e800*/  IMAD.U32 R178, R221, 0x10000, RZ ;  /* 0x00010000ddb27824 */ /* 0x000fe200078e00ff */
[----:B------:R-:W-:-:S03]  /*e810*/  PRMT R177, R31, 0x7632, R177 ;  /* 0x000076321fb17816 */ /* 0x000fc600000000b1 */
[----:B------:R-:W-:Y:S01]  /*e820*/  FFMA.FTZ R207, R176, R207, 1.1641532182693481445e-10 ;  /* 0x2f000000b0cf7423 */ /* 0x000fe200000100cf */
[----:B------:R-:W-:Y:S01]  /*e830*/  FMUL.FTZ R178, R178, R215 ;  /* 0x000000d7b2b27220 */ /* 0x000fe20000410000 */
[----:B------:R-:W-:Y:S02]  /*e840*/  SHF.L.U32 R177, R177, 0x10, RZ ;  /* 0x00000010b1b17819 */ /* 0x000fe400000006ff */
[----:B------:R-:W-:Y:S01]  /*e850*/  F2FP.BF16.F32.PACK_AB R176, R18, R17 ;  /* 0x0000001112b0723e */ /* 0x000fe200000010ff */
        /* <DEDUP_REMOVED lines=9> */
.L_x_13868:
        /* <DEDUP_REMOVED lines=16> */
.L_x_13912:
        /* <DEDUP_REMOVED lines=13> */
.L_x_13914:
[----:B------:R-:W-:Y:S05]  /*eac0*/  BSYNC.RECONVERGENT B3 ;  /* 0x0000000000037941 */ /* 0x000fea0003800200 */
.L_x_13913:
        /* <DEDUP_REMOVED lines=42> */
.L_x_13911:
[----:B------:R-:W-:Y:S05]  /*ed70*/  BSYNC.RECONVERGENT B2 ;  /* 0x0000000000027941 */ /* 0x000fea0003800200 */
.L_x_13910:
        /* <DEDUP_REMOVED lines=12> */
[----:B------:R-:W-:Y:S02]  /*ee40*/  IMAD.MOV.U32 R4, RZ, RZ, R2 ;  /* 0x000000ffff047224 */ /* 0x000fe400078e0002 */
        /* <DEDUP_REMOVED lines=15> */
.L_x_13917:
        /* <DEDUP_REMOVED lines=13> */
.L_x_13919:
[----:B------:R-:W-:Y:S05]  /*f010*/  BSYNC.RECONVERGENT B3 ;  /* 0x0000000000037941 */ /* 0x000fea0003800200 */
.L_x_13918:
        /* <DEDUP_REMOVED lines=43> */
.L_x_13916:
[----:B------:R-:W-:Y:S05]  /*f2d0*/  BSYNC.RECONVERGENT B2 ;  /* 0x0000000000027941 */ /* 0x000fea0003800200 */
.L_x_13915:
[----:B------:R-:W-:Y:S01]  /*f2e0*/  I2FP.F32.U32 R4, R4 ;  /* 0x0000000400047245 */ /* 0x000fe20000201000 */
[----:B------:R-:W-:Y:S01]  /*f2f0*/  BSSY.RECONVERGENT B2, `(.L_x_13920) ;  /* 0x000004e000027945 */ /* 0x000fe20003800200 */
[----:B------:R-:W-:Y:S01]  /*f300*/  SHF.L.U32 R176, R176, 0x10, RZ ;  /* 0x00000010b0b07819 */ /* 0x000fe200000006ff */
[----:B------:R-:W-:Y:S01]  /*f310*/  IMAD.MOV.U32 R196, RZ, RZ, 0x2 ;  /* 0x00000002ffc47424 */ /* 0x000fe200078e00ff */
        /* <DEDUP_REMOVED lines=18> */
.L_x_13922:
        /* <DEDUP_REMOVED lines=13> */
.L_x_13924:
[----:B------:R-:W-:Y:S05]  /*f510*/  BSYNC.RECONVERGENT B3 ;  /* 0x0000000000037941 */ /* 0x000fea0003800200 */
.L_x_13923:
        /* <DEDUP_REMOVED lines=43> */
.L_x_13921:
[----:B------:R-:W-:Y:S05]  /*f7d0*/  BSYNC.RECONVERGENT B2 ;  /* 0x0000000000027941 */ /* 0x000fea0003800200 */
.L_x_13920:
[----:B------:R-:W-:Y:S01]  /*f7e0*/  I2FP.F32.U32 R4, R4 ;  /* 0x0000000400047245 */ /* 0x000fe20000201000 */
[----:B------:R-:W-:Y:S01]  /*f7f0*/  BSSY.RECONVERGENT B2, `(.L_x_13925) ;  /* 0x000004f000027945 */ /* 0x000fe20003800200 */
[C---:B------:R-:W-:Y:S02]  /*f800*/  SHF.L.U32 R176, R177.reuse, 0x10, RZ ;  /* 0x00000010b1b07819 */ /* 0x040fe400000006ff */
[----:B------:R-:W-:Y:S01]  /*f810*/  ISETP.NE.AND P2, PT, R196, 0x1, PT ;  /* 0x00000001c400780c */ /* 0x000fe20003f45270 */
[----:B------:R-:W-:Y:S01]  /*f820*/  FFMA.FTZ R185, R4, R207, 1.1641532182693481445e-10 ;  /* 0x2f00000004b97423 */ /* 0x000fe200000100cf */
[----:B------:R-:W-:Y:S01]  /*f830*/  PRMT R184, R177, 0x7632, R184 ;  /* 0x00007632b1b87816 */ /* 0x000fe200000000b8 */
[----:B------:R-:W-:Y:S01]  /*f840*/  FMUL.FTZ R176, R176, R215 ;  /* 0x000000d7b0b07220 */ /* 0x000fe20000410000 */
[----:B------:R-:W-:Y:S02]  /*f850*/  IMAD.MOV.U32 R4, RZ, RZ, R2 ;  /* 0x000000ffff047224 */ /* 0x000fe400078e0002 */
[----:B------:R-:W-:Y:S01]  /*f860*/  FSETP.GTU.FTZ.AND P1, PT, R185, R214, PT ;  /* 0x000000d6b900720b */ /* 0x000fe20003f3c000 */
[----:B------:R-:W-:-:S05]  /*f870*/  FMUL.FTZ R176, R176, R217 ;  /* 0x000000d9b0b07220 */ /* 0x000fca0000410000 */
        /* <DEDUP_REMOVED lines=13> */
.L_x_13927:
        /* <DEDUP_REMOVED lines=13> */
.L_x_13929:
[----:B------:R-:W-:Y:S05]  /*fa20*/  BSYNC.RECONVERGENT B3 ;  /* 0x0000000000037941 */ /* 0x000fea0003800200 */
.L_x_13928:
        /* <DEDUP_REMOVED lines=43> */
.L_x_13926:
[----:B------:R-:W-:Y:S05]  /*fce0*/  BSYNC.RECONVERGENT B2 ;  /* 0x0000000000027941 */ /* 0x000fea0003800200 */
.L_x_13925:
        /* <DEDUP_REMOVED lines=22> */
.L_x_13932:
        /* <DEDUP_REMOVED lines=13> */
.L_x_13934:
[----:B------:R-:W-:Y:S05]  /*ff20*/  BSYNC.RECONVERGENT B3 ;  /* 0x0000000000037941 */ /* 0x000fea0003800200 */
.L_x_13933:
        /* <DEDUP_REMOVED lines=43> */
.L_x_13931:
[----:B------:R-:W-:Y:S05]  /*101e0*/  BSYNC.RECONVERGENT B2 ;  /* 0x0000000000027941 */ /* 0x000fea0003800200 */
.L_x_13930:
[----:B------:R-:W-:Y:S01]  /*101f0*/  I2FP.F32.U32 R4, R4 ;  /* 0x0000000400047245 */ /* 0x000fe20000201000 */
[----:B------:R-:W-:Y:S01]  /*10200*/  BSSY.RECONVERGENT B2, `(.L_x_13935) ;  /* 0x000004f000027945 */ /* 0x000fe20003800200 */
[----:B------:R-:W-:Y:S02]  /*10210*/  SHF.L.U32 R176, R178, 0x10, RZ ;  /* 0x00000010b2b07819 */ /* 0x000fe400000006ff */
        /* <DEDUP_REMOVED lines=20> */
.L_x_13937:
        /* <DEDUP_REMOVED lines=13> */
.L_x_13939:
[----:B------:R-:W-:Y:S05]  /*10430*/  BSYNC.RECONVERGENT B3 ;  /* 0x0000000000037941 */ /* 0x000fea0003800200 */
.L_x_13938:
        /* <DEDUP_REMOVED lines=43> */
.L_x_13936:
[----:B------:R-:W-:Y:S05]  /*106f0*/  BSYNC.RECONVERGENT B2 ;  /* 0x0000000000027941 */ /* 0x000fea0003800200 */
.L_x_13935:
[----:B------:R-:W-:Y:S01]  /*10700*/  I2FP.F32.U32 R4, R4 ;  /* 0x0000000400047245 */ /* 0x000fe20000201000 */
[----:B------:R-:W-:Y:S01]  /*10710*/  BSSY.RECONVERGENT B2, `(.L_x_13940) ;  /* 0x000004e000027945 */ /* 0x000fe20003800200 */
[----:B------:R-:W-:Y:S02]  /*10720*/  SHF.L.U32 R178, R178, 0x10, RZ ;  /* 0x00000010b2b27819 */ /* 0x000fe400000006ff */
        /* <DEDUP_REMOVED lines=19> */
.L_x_13942:
        /* <DEDUP_REMOVED lines=13> */
.L_x_13944:
[----:B------:R-:W-:Y:S05]  /*10930*/  BSYNC.RECONVERGENT B3 ;  /* 0x0000000000037941 */ /* 0x000fea0003800200 */
.L_x_13943:
        /* <DEDUP_REMOVED lines=43> */
.L_x_13941:
[----:B------:R-:W-:Y:S05]  /*10bf0*/  BSYNC.RECONVERGENT B2 ;  /* 0x0000000000027941 */ /* 0x000fea0003800200 */
.L_x_13940:
[----:B------:R-:W-:Y:S01]  /*10c00*/  I2FP.F32.U32 R4, R4 ;  /* 0x0000000400047245 */ /* 0x000fe20000201000 */
[----:B------:R-:W-:Y:S01]  /*10c10*/  BSSY.RECONVERGENT B2, `(.L_x_13945) ;  /* 0x0000051000027945 */ /* 0x000fe20003800200 */
[C---:B------:R-:W-:Y:S02]  /*10c20*/  SHF.L.U32 R176, R179.reuse, 0x10, RZ ;  /* 0x00000010b3b07819 */ /* 0x040fe400000006ff */
        /* <DEDUP_REMOVED lines=20> */
.L_x_13947:
        /* <DEDUP_REMOVED lines=15> */
.L_x_13949:
[----:B------:R-:W-:Y:S05]  /*10e60*/  BSYNC.RECONVERGENT B3 ;  /* 0x0000000000037941 */ /* 0x000fea0003800200 */
.L_x_13948:
        /* <DEDUP_REMOVED lines=43> */
.L_x_13946:
[----:B------:R-:W-:Y:S05]  /*11120*/  BSYNC.RECONVERGENT B2 ;  /* 0x0000000000027941 */ /* 0x000fea0003800200 */
.L_x_13945:
[----:B------:R-:W-:Y:S02]  /*11130*/  I2FP.F32.U32 R176, R177 ;  /* 0x000000b100b07245 */ /* 0x000fe40000201000 */
[----:B------:R-:W-:Y:S02]  /*11140*/  SHF.L.U32 R178, R221, 0x10, RZ ;  /* 0x00000010ddb27819 */ /* 0x000fe400000006ff */
[----:B------:R-:W-:Y:S01]  /*11150*/  F2FP.BF16.F32.PACK_AB R177, R184, R185 ;  /* 0x000000b9b8b1723e */ /* 0x000fe200000010ff */
[----:B------:R-:W-:Y:S01]  /*11160*/  FFMA.FTZ R207, R176, R207, 1.1641532182693481445e-10 ;  /* 0x2f000000b0cf7423 */ /* 0x000fe200000100cf */
[----:B------:R-:W-:Y:S01]  /*11170*/  F2FP.BF16.F32.PACK_AB R176, R18, R17 ;  /* 0x0000001112b0723e */ /* 0x000fe200000010ff */
[----:B------:R-:W-:-:S03]  /*11180*/  FMUL.FTZ R178, R178, R215 ;  /* 0x000000d7b2b27220 */ /* 0x000fc60000410000 */
[----:B------:R-:W-:Y:S01]  /*11190*/  FSETP.GTU.FTZ.AND P6, PT, R207, R214, PT ;  /* 0x000000d6cf00720b */ /* 0x000fe20003fdc000 */
[----:B------:R-:W-:-:S05]  /*111a0*/  FMUL.FTZ R178, R178, R217 ;  /* 0x000000d9b2b27220 */ /* 0x000fca0000410000 */
[----:B------:R-:W-:Y:S02]  /*111b0*/  FSEL R178, R178, RZ, !P6 ;  /* 0x000000ffb2b27208 */ /* 0x000fe40007000000 */
[----:B------:R-:W-:-:S03]  /*111c0*/  PLOP3.LUT P6, PT, P6, PT, PT, 0x8, 0x80 ;  /* 0x000000000080781c */ /* 0x000fc600037ce170 */
[----:B------:R-:W-:Y:S01]  /*111d0*/  FMUL.FTZ R207, R178, R107 ;  /* 0x0000006bb2cf7220 */ /* 0x000fe20000410000 */
[----:B------:R-:W-:-:S04]  /*111e0*/  F2FP.BF16.F32.PACK_AB R178, R196, R195 ;  /* 0x000000c3c4b2723e */ /* 0x000fc800000010ff */
[----:B------:R-:W-:-:S07]  /*111f0*/  F2FP.BF16.F32.PACK_AB R179, R207, R206 ;  /* 0x000000cecfb3723e */ /* 0x000fce00000010ff */
.L_x_13909:
        /* <DEDUP_REMOVED lines=21> */
.L_x_13867:
[----:B------:R-:W-:Y:S05]  /*11350*/  BSYNC.RECONVERGENT B1 ;  /* 0x0000000000017941 */ /* 0x000fea0003800200 */
.L_x_13866:
        /* <DEDUP_REMOVED lines=30> */
.L_x_13955:
        /* <DEDUP_REMOVED lines=13> */
.L_x_13957:
[----:B------:R-:W-:Y:S05]  /*11610*/  BSYNC.RECONVERGENT B3 ;  /* 0x0000000000037941 */ /* 0x000fea0003800200 */
.L_x_13956:
        /* <DEDUP_REMOVED lines=42> */
.L_x_13954:
[----:B------:R-:W-:Y:S05]  /*118c0*/  BSYNC.RECONVERGENT B2 ;  /* 0x0000000000027941 */ /* 0x000fea0003800200 */
.L_x_13953:
        /* <DEDUP_REMOVED lines=29> */
.L_x_13960:
        /* <DEDUP_REMOVED lines=13> */
.L_x_13962:
[----:B------:R-:W-:Y:S05]  /*11b70*/  BSYNC.RECONVERGENT B3 ;  /* 0x0000000000037941 */ /* 0x000fea0003800200 */
.L_x_13961:
        /* <DEDUP_REMOVED lines=43> */
.L_x_13959:
[----:B------:R-:W-:Y:S05]  /*11e30*/  BSYNC.RECONVERGENT B2 ;  /* 0x0000000000027941 */ /* 0x000fea0003800200 */
.L_x_13958:
        /* <DEDUP_REMOVED lines=24> */
.L_x_13965:
        /* <DEDUP_REMOVED lines=13> */
.L_x_13967:
[----:B------:R-:W-:Y:S05]  /*12090*/  BSYNC.RECONVERGENT B3 ;  /* 0x0000000000037941 */ /* 0x000fea0003800200 */
.L_x_13966:
        /* <DEDUP_REMOVED lines=43> */
.L_x_13964:
[----:B------:R-:W-:Y:S05]  /*12350*/  BSYNC.RECONVERGENT B2 ;  /* 0x0000000000027941 */ /* 0x000fea0003800200 */
.L_x_13963:
        /* <DEDUP_REMOVED lines=24> */
.L_x_13970:
        /* <DEDUP_REMOVED lines=13> */
.L_x_13972:
[----:B------:R-:W-:Y:S05]  /*125b0*/  BSYNC.RECONVERGENT B3 ;  /* 0x0000000000037941 */ /* 0x000fea0003800200 */
.L_x_13971:
        /* <DEDUP_REMOVED lines=43> */
.L_x_13969:
[----:B------:R-:W-:Y:S05]  /*12870*/  BSYNC.RECONVERGENT B2 ;  /* 0x0000000000027941 */ /* 0x000fea0003800200 */
.L_x_13968:
        /* <DEDUP_REMOVED lines=24> */
.L_x_13975:
        /* <DEDUP_REMOVED lines=13> */
.L_x_13977:
[----:B------:R-:W-:Y:S05]  /*12ad0*/  BSYNC.RECONVERGENT B3 ;  /* 0x0000000000037941 */ /* 0x000fea0003800200 */
.L_x_13976:
        /* <DEDUP_REMOVED lines=43> */
.L_x_13974:
[----:B------:R-:W-:Y:S05]  /*12d90*/  BSYNC.RECONVERGENT B2 ;  /* 0x0000000000027941 */ /* 0x000fea0003800200 */
.L_x_13973:
[----:B------:R-:W-:Y:S01]  /*12da0*/  I2FP.F32.U32 R4, R4 ;  /* 0x0000000400047245 */ /* 0x000fe20000201000 */
[----:B------:R-:W-:Y:S01]  /*12db0*/  BSSY.RECONVERGENT B2, `(.L_x_13978) ;  /* 0x0000050000027945 */ /* 0x000fe20003800200 */
[----:B------:R-:W-:Y:S01]  /*12dc0*/  SHF.L.U32 R176, R178, 0x10, RZ ;  /* 0x00000010b2b07819 */ /* 0x000fe200000006ff */
[----:B------:R-:W-:Y:S01]  /*12dd0*/  IMAD.MOV.U32 R208, RZ, RZ, 0x2 ;  /* 0x00000002ffd07424 */ /* 0x000fe200078e00ff */
[----:B------:R-:W-:Y:S01]  /*12de0*/  ISETP.NE.AND P4, PT, R198, 0x1, PT ;  /* 0x00000001c600780c */ /* 0x000fe20003f85270 */
[----:B------:R-:W-:Y:S01]  /*12df0*/  FFMA.FTZ R177, R4, R209, 1.1641532182693481445e-10 ;  /* 0x2f00000004b17423 */ /* 0x000fe200000100d1 */
[----:B------:R-:W-:Y:S02]  /*12e00*/  IMAD.U32 R4, R30, 0x10000, RZ ;  /* 0x000100001e047824 */ /* 0x000fe400078e00ff */
[----:B------:R-:W-:Y:S01]  /*12e10*/  FMUL.FTZ R176, R176, R215 ;  /* 0x000000d7b0b07220 */ /* 0x000fe20000410000 */
[----:B------:R-:W-:Y:S02]  /*12e20*/  PRMT R178, R178, 0x7632, R178 ;  /* 0x00007632b2b27816 */ /* 0x000fe400000000b2 */
        /* <DEDUP_REMOVED lines=15> */
.L_x_13980:
        /* <DEDUP_REMOVED lines=13> */
.L_x_13982:
[----:B------:R-:W-:Y:S05]  /*12ff0*/  BSYNC.RECONVERGENT B3 ;  /* 0x0000000000037941 */ /* 0x000fea0003800200 */
.L_x_13981:
        /* <DEDUP_REMOVED lines=43> */
.L_x_13979:
[----:B------:R-:W-:Y:S05]  /*132b0*/  BSYNC.RECONVERGENT B2 ;  /* 0x0000000000027941 */ /* 0x000fea0003800200 */
.L_x_13978:
[----:B------:R-:W-:Y:S01]  /*132c0*/  I2FP.F32.U32 R4, R4 ;  /* 0x0000000400047245 */ /* 0x000fe20000201000 */
[----:B------:R-:W-:Y:S01]  /*132d0*/  IMAD.U32 R178, R178, 0x10000, RZ ;  /* 0x00010000b2b27824 */ /* 0x000fe200078e00ff */
[----:B------:R-:W-:Y:S01]  /*132e0*/  ISETP.NE.AND P5, PT, R208, 0x1, PT ;  /* 0x00000001d000780c */ /* 0x000fe20003fa5270 */
[----:B------:R-:W-:Y:S01]  /*132f0*/  BSSY.RECONVERGENT B2, `(.L_x_13983) ;  /* 0x000004e000027945 */ /* 0x000fe20003800200 */
[----:B------:R-:W-:Y:S01]  /*13300*/  PRMT R176, R30, 0x7632, R176 ;  /* 0x000076321eb07816 */ /* 0x000fe200000000b0 */
[----:B------:R-:W-:Y:S01]  /*13310*/  FFMA.FTZ R177, R4, R209, 1.1641532182693481445e-10 ;  /* 0x2f00000004b17423 */ /* 0x000fe200000100d1 */
[----:B------:R-:W-:Y:S01]  /*13320*/  FMUL.FTZ R178, R178, R215 ;  /* 0x000000d7b2b27220 */ /* 0x000fe20000410000 */
[----:B------:R-:W-:Y:S02]  /*13330*/  IMAD.MOV.U32 R4, RZ, RZ, R2 ;  /* 0x000000ffff047224 */ /* 0x000fe400078e0002 */
[----:B------:R-:W-:Y:S02]  /*13340*/  IMAD.U32 R219, R176, 0x10000, RZ ;  /* 0x00010000b0db7824 */ /* 0x000fe400078e00ff */
[----:B------:R-:W-:Y:S01]  /*13350*/  FMUL.FTZ R178, R178, R217 ;  /* 0x000000d9b2b27220 */ /* 0x000fe20000410000 */
[----:B------:R-:W-:-:S04]  /*13360*/  FSETP.GTU.FTZ.AND P4, PT, R177, R214, PT ;  /* 0x000000d6b100720b */ /* 0x000fc80003f9c000 */
        /* <DEDUP_REMOVED lines=13> */
.L_x_13985:
        /* <DEDUP_REMOVED lines=13> */
.L_x_13987:
[----:B------:R-:W-:Y:S05]  /*13510*/  BSYNC.RECONVERGENT B3 ;  /* 0x0000000000037941 */ /* 0x000fea0003800200 */
.L_x_13986:
        /* <DEDUP_REMOVED lines=43> */
.L_x_13984:
[----:B------:R-:W-:Y:S05]  /*137d0*/  BSYNC.RECONVERGENT B2 ;  /* 0x0000000000027941 */ /* 0x000fea0003800200 */
.L_x_13983:
        /* <DEDUP_REMOVED lines=24> */
.L_x_13990:
        /* <DEDUP_REMOVED lines=15> */
.L_x_13992:
[----:B------:R-:W-:Y:S05]  /*13a50*/  BSYNC.RECONVERGENT B3 ;  /* 0x0000000000037941 */ /* 0x000fea0003800200 */
.L_x_13991:
        /* <DEDUP_REMOVED lines=43> */
.L_x_13989:
[----:B------:R-:W-:Y:S05]  /*13d10*/  BSYNC.RECONVERGENT B2 ;  /* 0x0000000000027941 */ /* 0x000fea0003800200 */
.L_x_13988:
[----:B------:R-:W-:Y:S02]  /*13d20*/  I2FP.F32.U32 R176, R177 ;  /* 0x000000b100b07245 */ /* 0x000fe40000201000 */
[----:B------:R-:W-:Y:S02]  /*13d30*/  SHF.L.U32 R178, R221, 0x10, RZ ;  /* 0x00000010ddb27819 */ /* 0x000fe400000006ff */
[----:B------:R-:W-:Y:S01]  /*13d40*/  PRMT R177, R31, 0x7632, R177 ;  /* 0x000076321fb17816 */ /* 0x000fe200000000b1 */
[----:B------:R-:W-:Y:S01]  /*13d50*/  FFMA.FTZ R209, R176, R209, 1.1641532182693481445e-10 ;  /* 0x2f000000b0d17423 */ /* 0x000fe200000100d1 */
[----:B------:R-:W-:Y:S01]  /*13d60*/  F2FP.BF16.F32.PACK_AB R176, R20, R19 ;  /* 0x0000001314b0723e */ /* 0x000fe200000010ff */
[----:B------:R-:W-:Y:S02]  /*13d70*/  FMUL.FTZ R178, R178, R215 ;  /* 0x000000d7b2b27220 */ /* 0x000fe40000410000 */
[----:B------:R-:W-:Y:S01]  /*13d80*/  IMAD.U32 R177, R177, 0x10000, RZ ;  /* 0x00010000b1b17824 */ /* 0x000fe200078e00ff */
[----:B------:R-:W-:Y:S01]  /*13d90*/  FSETP.GTU.FTZ.AND P6, PT, R209, R214, PT ;  /* 0x000000d6d100720b */ /* 0x000fe20003fdc000 */
[----:B------:R-:W-:-:S05]  /*13da0*/  FMUL.FTZ R178, R178, R217 ;  /* 0x000000d9b2b27220 */ /* 0x000fca0000410000 */
[----:B------:R-:W-:Y:S02]  /*13db0*/  FSEL R178, R178, RZ, !P6 ;  /* 0x000000ffb2b27208 */ /* 0x000fe40007000000 */
[----:B------:R-:W-:-:S03]  /*13dc0*/  PLOP3.LUT P6, PT, P6, PT, PT, 0x8, 0x80 ;  /* 0x000000000080781c */ /* 0x000fc600037ce170 */
[----:B------:R-:W-:Y:S01]  /*13dd0*/  FFMA.FTZ R209, R178, R83, R177 ;  /* 0x00000053b2d17223 */ /* 0x000fe200000100b1 */
[----:B------:R-:W-:Y:S02]  /*13de0*/  F2FP.BF16.F32.PACK_AB R178, R198, R197 ;  /* 0x000000c5c6b2723e */ /* 0x000fe400000010ff */
[----:B------:R-:W-:Y:S02]  /*13df0*/  F2FP.BF16.F32.PACK_AB R177, R182, R183 ;  /* 0x000000b7b6b1723e */ /* 0x000fe400000010ff */
[----:B------:R-:W-:Y:S01]  /*13e00*/  F2FP.BF16.F32.PACK_AB R179, R209, R208 ;  /* 0x000000d0d1b3723e */ /* 0x000fe200000010ff */
[----:B------:R-:W-:Y:S06]  /*13e10*/  BRA `(.L_x_13993) ;  /* 0x0000002800447947 */ /* 0x000fec0003800000 */
.L_x_13952:
        /* <DEDUP_REMOVED lines=16> */
.L_x_13996:
        /* <DEDUP_REMOVED lines=13> */
.L_x_13998:
[----:B------:R-:W-:Y:S05]  /*13ff0*/  BSYNC.RECONVERGENT B3 ;  /* 0x0000000000037941 */ /* 0x000fea0003800200 */
.L_x_13997:
        /* <DEDUP_REMOVED lines=42> */
.L_x_13995:
[----:B------:R-:W-:Y:S05]  /*142a0*/  BSYNC.RECONVERGENT B2 ;  /* 0x0000000000027941 */ /* 0x000fea0003800200 */
.L_x_13994:
        /* <DEDUP_REMOVED lines=28> */
.L_x_14001:
        /* <DEDUP_REMOVED lines=13> */
.L_x_14003:
[----:B------:R-:W-:Y:S05]  /*14540*/  BSYNC.RECONVERGENT B3 ;  /* 0x0000000000037941 */ /* 0x000fea0003800200 */
.L_x_14002:
        /* <DEDUP_REMOVED lines=43> */
.L_x_14000:
[----:B------:R-:W-:Y:S05]  /*14800*/  BSYNC.RECONVERGENT B2 ;  /* 0x0000000000027941 */ /* 0x000fea0003800200 */
.L_x_13999:
        /* <DEDUP_REMOVED lines=22> */
.L_x_14006:
        /* <DEDUP_REMOVED lines=13> */
.L_x_14008:
[----:B------:R-:W-:Y:S05]  /*14a40*/  BSYNC.RECONVERGENT B3 ;  /* 0x0000000000037941 */ /* 0x000fea0003800200 */
.L_x_14007:
        /* <DEDUP_REMOVED lines=43> */
.L_x_14005:
[----:B------:R-:W-:Y:S05]  /*14d00*/  BSYNC.RECONVERGENT B2 ;  /* 0x0000000000027941 */ /* 0x000fea0003800200 */
.L_x_14004:
        /* <DEDUP_REMOVED lines=23> */
.L_x_14011:
        /* <DEDUP_REMOVED lines=13> */
.L_x_14013:
[----:B------:R-:W-:Y:S05]  /*14f50*/  BSYNC.RECONVERGENT B3 ;  /* 0x0000000000037941 */ /* 0x000fea0003800200 */
.L_x_14012:
        /* <DEDUP_REMOVED lines=43> */
.L_x_14010:
[----:B------:R-:W-:Y:S05]  /*15210*/  BSYNC.RECONVERGENT B2 ;  /* 0x0000000000027941 */ /* 0x000fea0003800200 */
.L_x_14009:
        /* <DEDUP_REMOVED lines=22> */
.L_x_14016:
        /* <DEDUP_REMOVED lines=13> */
.L_x_14018:
[----:B------:R-:W-:Y:S05]  /*15450*/  BSYNC.RECONVERGENT B3 ;  /* 0x0000000000037941 */ /* 0x000fea0003800200 */
.L_x_14017:
        /* <DEDUP_REMOVED lines=43> */
.L_x_14015:
[----:B------:R-:W-:Y:S05]  /*15710*/  BSYNC.RECONVERGENT B2 ;  /* 0x0000000000027941 */ /* 0x000fea0003800200 */
.L_x_14014:
        /* <DEDUP_REMOVED lines=23> */
.L_x_14021:
        /* <DEDUP_REMOVED lines=13> */
.L_x_14023:
[----:B------:R-:W-:Y:S05]  /*15960*/  BSYNC.RECONVERGENT B3 ;  /* 0x0000000000037941 */ /* 0x000fea0003800200 */
.L_x_14022:
        /* <DEDUP_REMOVED lines=43> */
.L_x_14020:
[----:B------:R-:W-:Y:S05]  /*15c20*/  BSYNC.RECONVERGENT B2 ;  /* 0x0000000000027941 */ /* 0x000fea0003800200 */
.L_x_14019:
        /* <DEDUP_REMOVED lines=22> */
.L_x_14026:
        /* <DEDUP_REMOVED lines=13> */
.L_x_14028:
[----:B------:R-:W-:Y:S05]  /*15e60*/  BSYNC.RECONVERGENT B3 ;  /* 0x0000000000037941 */ /* 0x000fea0003800200 */
.L_x_14027:
        /* <DEDUP_REMOVED lines=43> */
.L_x_14025:
[----:B------:R-:W-:Y:S05]  /*16120*/  BSYNC.RECONVERGENT B2 ;  /* 0x0000000000027941 */ /* 0x000fea0003800200 */
.L_x_14024:
        /* <DEDUP_REMOVED lines=23> */
.L_x_14031:
        /* <DEDUP_REMOVED lines=15> */
.L_x_14033:
[----:B------:R-:W-:Y:S05]  /*16390*/  BSYNC.RECONVERGENT B3 ;  /* 0x0000000000037941 */ /* 0x000fea0003800200 */
.L_x_14032:
        /* <DEDUP_REMOVED lines=43> */
.L_x_14030:
[----:B------:R-:W-:Y:S05]  /*16650*/  BSYNC.RECONVERGENT B2 ;  /* 0x0000000000027941 */ /* 0x000fea0003800200 */
.L_x_14029:
        /* <DEDUP_REMOVED lines=13> */
.L_x_13993:
        /* <DEDUP_REMOVED lines=21> */
.L_x_13951:
[----:B------:R-:W-:Y:S05]  /*16880*/  BSYNC.RECONVERGENT B1 ;  /* 0x0000000000017941 */ /* 0x000fea0003800200 */
.L_x_13950:
        /* <DEDUP_REMOVED lines=30> */
.L_x_14039:
        /* <DEDUP_REMOVED lines=13> */
.L_x_14041:
[----:B------:R-:W-:Y:S05]  /*16b40*/  BSYNC.RECONVERGENT B3 ;  /* 0x0000000000037941 */ /* 0x000fea0003800200 */
.L_x_14040:
        /* <DEDUP_REMOVED lines=42> */
.L_x_14038:
[----:B------:R-:W-:Y:S05]  /*16df0*/  BSYNC.RECONVERGENT B2 ;  /* 0x0000000000027941 */ /* 0x000fea0003800200 */
.L_x_14037:
        /* <DEDUP_REMOVED lines=29> */
.L_x_14044:
        /* <DEDUP_REMOVED lines=13> */
.L_x_14046:
[----:B------:R-:W-:Y:S05]  /*170a0*/  BSYNC.RECONVERGENT B3 ;  /* 0x0000000000037941 */ /* 0x000fea0003800200 */
.L_x_14045:
        /* <DEDUP_REMOVED lines=43> */
.L_x_14043:
[----:B------:R-:W-:Y:S05]  /*17360*/  BSYNC.RECONVERGENT B2 ;  /* 0x0000000000027941 */ /* 0x000fea0003800200 */
.L_x_14042:
        /* <DEDUP_REMOVED lines=24> */
.L_x_14049:
        /* <DEDUP_REMOVED lines=13> */
.L_x_14051:
[----:B------:R-:W-:Y:S05]  /*175c0*/  BSYNC.RECONVERGENT B3 ;  /* 0x0000000000037941 */ /* 0x000fea0003800200 */
.L_x_14050:
        /* <DEDUP_REMOVED lines=43> */
.L_x_14048:
[----:B------:R-:W-:Y:S05]  /*17880*/  BSYNC.RECONVERGENT B2 ;  /* 0x0000000000027941 */ /* 0x000fea0003800200 */
.L_x_14047:
        /* <DEDUP_REMOVED lines=24> */
.L_x_14054:
        /* <DEDUP_REMOVED lines=13> */
.L_x_14056:
[----:B------:R-:W-:Y:S05]  /*17ae0*/  BSYNC.RECONVERGENT B3 ;  /* 0x0000000000037941 */ /* 0x000fea0003800200 */
.L_x_14055:
        /* <DEDUP_REMOVED lines=43> */
.L_x_14053:
[----:B------:R-:W-:Y:S05]  /*17da0*/  BSYNC.RECONVERGENT B2 ;  /* 0x0000000000027941 */ /* 0x000fea0003800200 */
.L_x_14052:
        /* <DEDUP_REMOVED lines=24> */
.L_x_14059:
        /* <DEDUP_REMOVED lines=13> */
.L_x_14061:
[----:B------:R-:W-:Y:S05]  /*18000*/  BSYNC.RECONVERGENT B3 ;  /* 0x0000000000037941 */ /* 0x000fea0003800200 */
.L_x_14060:
        /* <DEDUP_REMOVED lines=43> */
.L_x_14058:
[----:B------:R-:W-:Y:S05]  /*182c0*/  BSYNC.RECONVERGENT B2 ;  /* 0x0000000000027941 */ /* 0x000fea0003800200 */
.L_x_14057:
        /* <DEDUP_REMOVED lines=24> */
.L_x_14064:
        /* <DEDUP_REMOVED lines=13> */
.L_x_14066:
[----:B------:R-:W-:Y:S05]  /*18520*/  BSYNC.RECONVERGENT B3 ;  /* 0x0000000000037941 */ /* 0x000fea0003800200 */
.L_x_14065:
        /* <DEDUP_REMOVED lines=43> */
.L_x_14063:
[----:B------:R-:W-:Y:S05]  /*187e0*/  BSYNC.RECONVERGENT B2 ;  /* 0x0000000000027941 */ /* 0x000fea0003800200 */
.L_x_14062:
        /* <DEDUP_REMOVED lines=24> */
.L_x_14069:
        /* <DEDUP_REMOVED lines=13> */
.L_x_14071:
[----:B------:R-:W-:Y:S05]  /*18a40*/  BSYNC.RECONVERGENT B3 ;  /* 0x0000000000037941 */ /* 0x000fea0003800200 */
.L_x_14070:
        /* <DEDUP_REMOVED lines=43> */
.L_x_14068:
[----:B------:R-:W-:Y:S05]  /*18d00*/  BSYNC.RECONVERGENT B2 ;  /* 0x0000000000027941 */ /* 0x000fea0003800200 */
.L_x_14067:
        /* <DEDUP_REMOVED lines=24> */
.L_x_14074:
        /* <DEDUP_REMOVED lines=15> */
.L_x_14076:
[----:B------:R-:W-:Y:S05]  /*18f80*/  BSYNC.RECONVERGENT B3 ;  /* 0x0000000000037941 */ /* 0x000fea0003800200 */
.L_x_14075:
        /* <DEDUP_REMOVED lines=43> */
.L_x_14073:
[----:B------:R-:W-:Y:S05]  /*19240*/  BSYNC.RECONVERGENT B2 ;  /* 0x0000000000027941 */ /* 0x000fea0003800200 */
.L_x_14072:
        /* <DEDUP_REMOVED lines=16> */
.L_x_14036:
        /* <DEDUP_REMOVED lines=16> */
.L_x_14080:
        /* <DEDUP_REMOVED lines=13> */
.L_x_14082:
[----:B------:R-:W-:Y:S05]  /*19520*/  BSYNC.RECONVERGENT B3 ;  /* 0x0000000000037941 */ /* 0x000fea0003800200 */
.L_x_14081:
        /* <DEDUP_REMOVED lines=41> */
[----:B------:R-:W-:-:S07]  /*197c0*/  LOP3.LUT R6, R4, UR32, R221, 0x96, !PT ;  /* 0x0000002004067c12 */ /* 0x000fce000f8e96dd */
.L_x_14079:
[----:B------:R-:W-:Y:S05]  /*197d0*/  BSYNC.RECONVERGENT B2 ;  /* 0x0000000000027941 */ /* 0x000fea0003800200 */
.L_x_14078:
        /* <DEDUP_REMOVED lines=11> */
[----:B------:R-:W-:Y:S01]  /*19890*/  IMAD.MOV.U32 R199, RZ, RZ, 0x2 ;  /* 0x00000002ffc77424 */ /* 0x000fe200078e00ff */
[----:B------:R-:W-:Y:S01]  /*198a0*/  MOV R4, R2 ;  /* 0x0000000200047202 */ /* 0x000fe20000000f00 */
        /* <DEDUP_REMOVED lines=15> */
.L_x_14085:
        /* <DEDUP_REMOVED lines=13> */
.L_x_14087:
[----:B------:R-:W-:Y:S05]  /*19a70*/  BSYNC.RECONVERGENT B3 ;  /* 0x0000000000037941 */ /* 0x000fea0003800200 */
.L_x_14086:
        /* <DEDUP_REMOVED lines=43> */
.L_x_14084:
[----:B------:R-:W-:Y:S05]  /*19d30*/  BSYNC.RECONVERGENT B2 ;  /* 0x0000000000027941 */ /* 0x000fea0003800200 */
.L_x_14083:
        /* <DEDUP_REMOVED lines=22> */
.L_x_14090:
        /* <DEDUP_REMOVED lines=13> */
.L_x_14092:
[----:B------:R-:W-:Y:S05]  /*19f70*/  BSYNC.RECONVERGENT B3 ;  /* 0x0000000000037941 */ /* 0x000fea0003800200 */
.L_x_14091:
        /* <DEDUP_REMOVED lines=43> */
.L_x_14089:
[----:B------:R-:W-:Y:S05]  /*1a230*/  BSYNC.RECONVERGENT B2 ;  /* 0x0000000000027941 */ /* 0x000fea0003800200 */
.L_x_14088:
        /* <DEDUP_REMOVED lines=23> */
.L_x_14095:
        /* <DEDUP_REMOVED lines=13> */
.L_x_14097:
[----:B------:R-:W-:Y:S05]  /*1a480*/  BSYNC.RECONVERGENT B3 ;  /* 0x0000000000037941 */ /* 0x000fea0003800200 */
.L_x_14096:
        /* <DEDUP_REMOVED lines=43> */
.L_x_14094:
[----:B------:R-:W-:Y:S05]  /*1a740*/  BSYNC.RECONVERGENT B2 ;  /* 0x0000000000027941 */ /* 0x000fea0003800200 */
.L_x_14093:
        /* <DEDUP_REMOVED lines=22> */
.L_x_14100:
        /* <DEDUP_REMOVED lines=13> */
.L_x_14102:
[----:B------:R-:W-:Y:S05]  /*1a980*/  BSYNC.RECONVERGENT B3 ;  /* 0x0000000000037941 */ /* 0x000fea0003800200 */
.L_x_14101:
        /* <DEDUP_REMOVED lines=43> */
.L_x_14099:
[----:B------:R-:W-:Y:S05]  /*1ac40*/  BSYNC.RECONVERGENT B2 ;  /* 0x0000000000027941 */ /* 0x000fea0003800200 */
.L_x_14098:
        /* <DEDUP_REMOVED lines=23> */
.L_x_14105:
        /* <DEDUP_REMOVED lines=13> */
.L_x_14107:
[----:B------:R-:W-:Y:S05]  /*1ae90*/  BSYNC.RECONVERGENT B3 ;  /* 0x0000000000037941 */ /* 0x000fea0003800200 */
.L_x_14106:
        /* <DEDUP_REMOVED lines=43> */
.L_x_14104:
[----:B------:R-:W-:Y:S05]  /*1b150*/  BSYNC.RECONVERGENT B2 ;  /* 0x0000000000027941 */ /* 0x000fea0003800200 */
.L_x_14103:
[----:B------:R-:W-:Y:S01]  /*1b160*/  I2FP.F32.U32 R4, R4 ;  /* 0x0000000400047245 */ /* 0x000fe20000201000 */
[----:B------:R-:W-:Y:S01]  /*1b170*/  BSSY.RECONVERGENT B2, `(.L_x_14108) ;  /* 0x000004e000027945 */ /* 0x000fe20003800200 */
[----:B------:R-:W-:Y:S02]  /*1b180*/  SHF.L.U32 R178, R178, 0x10, RZ ;  /* 0x00000010b2b27819 */ /* 0x000fe400000006ff */
        /* <DEDUP_REMOVED lines=19> */
.L_x_14110:
        /* <DEDUP_REMOVED lines=13> */
.L_x_14112:
[----:B------:R-:W-:Y:S05]  /*1b390*/  BSYNC.RECONVERGENT B3 ;  /* 0x0000000000037941 */ /* 0x000fea0003800200 */
.L_x_14111:
        /* <DEDUP_REMOVED lines=43> */
.L_x_14109:
[----:B------:R-:W-:Y:S05]  /*1b650*/  BSYNC.RECONVERGENT B2 ;  /* 0x0000000000027941 */ /* 0x000fea0003800200 */
.L_x_14108:
        /* <DEDUP_REMOVED lines=23> */
.L_x_14115:
        /* <DEDUP_REMOVED lines=15> */
.L_x_14117:
[----:B------:R-:W-:Y:S05]  /*1b8c0*/  BSYNC.RECONVERGENT B3 ;  /* 0x0000000000037941 */ /* 0x000fea0003800200 */
.L_x_14116:
        /* <DEDUP_REMOVED lines=43> */
.L_x_14114:
[----:B------:R-:W-:Y:S05]  /*1bb80*/  BSYNC.RECONVERGENT B2 ;  /* 0x0000000000027941 */ /* 0x000fea0003800200 */
.L_x_14113:
        /* <DEDUP_REMOVED lines=13> */
.L_x_14077:
        /* <DEDUP_REMOVED lines=21> */
.L_x_14035:
[----:B------:R-:W-:Y:S05]  /*1bdb0*/  BSYNC.RECONVERGENT B1 ;  /* 0x0000000000017941 */ /* 0x000fea0003800200 */
.L_x_14034:
[----:B------:R-:W-:Y:S01]  /*1bdc0*/  ISETP.GE.U32.AND P0, PT, R12, 0xc0, PT ;  /* 0x000000c00c00780c */ /* 0x000fe20003f06070 */
[----:B------:R-:W-:Y:S01]  /*1bdd0*/  BSSY.RECONVERGENT B1, `(.L_x_14118) ;  /* 0x0000556000017945 */ /* 0x000fe20003800200 */
[----:B------:R-:W-:-:S11]  /*1bde0*/  LOP3.LUT R0, R0, 0xfffffffb, RZ, 0xc0, !PT ;  /* 0xfffffffb00007812 */ /* 0x000fd600078ec0ff */
[----:B------:R-:W-:Y:S01]  /*1bdf0*/  @P0 LOP3.LUT R0, R0, 0x4, RZ, 0xfc, !PT ;  /* 0x0000000400000812 */ /* 0x000fe200078efcff */
[----:B------:R-:W-:Y:S06]  /*1be00*/  @!P0 BRA `(.L_x_14119) ;  /* 0x0000005400488947 */ /* 0x000fec0003800000 */
[----:B------:R-:W-:Y:S01]  /*1be10*/  ISETP.NE.U32.AND P0, PT, RZ, UR12, PT ;  /* 0x0000000cff007c0c */ /* 0x000fe2000bf05070 */
[----:B------:R-:W1:Y:S03]  /*1be20*/  LDC.64 R24, c[0x0][0x390] ;  /* 0x0000e400ff187b82 */ /* 0x000e660000000a00 */
[----:B------:R-:W-:-:S13]  /*1be30*/  ISETP.NE.AND.EX P0, PT, RZ, UR13, PT, P0 ;  /* 0x0000000dff007c0c */ /* 0x000fda000bf05300 */
[----:B0-234-:R-:W0:Y:S01]  /*1be40*/  @P0 LDC.64 R176, c[0x0][0x3a0] ;  /* 0x0000e800ffb00b82 */ /* 0x01de220000000a00 */
[----:B-1----:R-:W-:-:S06]  /*1be50*/  IMAD.WIDE.U32 R24, R216, 0x10, R24 ;  /* 0x00000010d8187825 */ /* 0x002fcc00078e0018 */
[----:B------:R-:W5:Y:S01]  /*1be60*/  LDG.E.128 R24, desc[UR8][R24.64] ;  /* 0x0000000818187981 */ /* 0x000f62000c1e1d00 */
[----:B0-----:R-:W-:-:S05]  /*1be70*/  @P0 IMAD.WIDE.U32 R176, R216, 0x10, R176 ;  /* 0x00000010d8b00825 */ /* 0x001fca00078e00b0 */
        /* <DEDUP_REMOVED lines=18> */
.L_x_14123:
        /* <DEDUP_REMOVED lines=13> */
.L_x_14125:
[----:B------:R-:W-:Y:S05]  /*1c070*/  BSYNC.RECONVERGENT B3 ;  /* 0x0000000000037941 */ /* 0x000fea0003800200 */
.L_x_14124:
        /* <DEDUP_REMOVED lines=42> */
.L_x_14122:
[----:B------:R-:W-:Y:S05]  /*1c320*/  BSYNC.RECONVERGENT B2 ;  /* 0x0000000000027941 */ /* 0x000fea0003800200 */
.L_x_14121:
        /* <DEDUP_REMOVED lines=9> */
[----:B------:R-:W-:Y:S02]  /*1c3c0*/  IMAD.MOV.U32 R178, RZ, RZ, 0x2 ;  /* 0x00000002ffb27424 */ /* 0x000fe400078e00ff */
[----:B------:R-:W-:Y:S01]  /*1c3d0*/  FFMA.FTZ R4, R23, R212, 1.1641532182693481445e-10 ;  /* 0x2f00000017047423 */ /* 0x000fe200000100d4 */
[----:B0-----:R-:W-:-:S04]  /*1c3e0*/  FMUL.FTZ R176, R176, R221 ;  /* 0x000000ddb0b07220 */ /* 0x001fc80000410000 */
[----:B-1----:R-:W-:Y:S02]  /*1c3f0*/  FSETP.GTU.FTZ.AND P0, PT, R4, R217, PT ;  /* 0x000000d90400720b */ /* 0x002fe40003f1c000 */
[----:B------:R-:W-:Y:S02]  /*1c400*/  SHF.L.U32 R4, R28, 0x10, RZ ;  /* 0x000000101c047819 */ /* 0x000fe400000006ff */
        /* <DEDUP_REMOVED lines=15> */
.L_x_14128:
        /* <DEDUP_REMOVED lines=13> */
.L_x_14130:
[----:B------:R-:W-:Y:S05]  /*1c5d0*/  BSYNC.RECONVERGENT B3 ;  /* 0x0000000000037941 */ /* 0x000fea0003800200 */
.L_x_14129:
        /* <DEDUP_REMOVED lines=43> */
.L_x_14127:
[----:B------:R-:W-:Y:S05]  /*1c890*/  BSYNC.RECONVERGENT B2 ;  /* 0x0000000000027941 */ /* 0x000fea0003800200 */
.L_x_14126:
        /* <DEDUP_REMOVED lines=11> */
[----:B------:R-:W-:Y:S02]  /*1c950*/  IMAD.MOV.U32 R4, RZ, RZ, R2 ;  /* 0x000000ffff047224 */ /* 0x000fe400078e0002 */
        /* <DEDUP_REMOVED lines=12> */
.L_x_14133:
        /* <DEDUP_REMOVED lines=13> */
.L_x_14135:
[----:B------:R-:W-:Y:S05]  /*1caf0*/  BSYNC.RECONVERGENT B3 ;  /* 0x0000000000037941 */ /* 0x000fea0003800200 */
.L_x_14134:
        /* <DEDUP_REMOVED lines=43> */
.L_x_14132:
[----:B------:R-:W-:Y:S05]  /*1cdb0*/  BSYNC.RECONVERGENT B2 ;  /* 0x0000000000027941 */ /* 0x000fea0003800200 */
.L_x_14131:
        /* <DEDUP_REMOVED lines=10> */
[----:B------:R-:W-:-:S02]  /*1ce60*/  FSETP.GTU.FTZ.AND P1, PT, R4, R217, PT ;  /* 0x000000d90400720b */ /* 0x000fc40003f3c000 */
[----:B------:R-:W-:Y:S02]  /*1ce70*/  MOV R4, R2 ;  /* 0x0000000200047202 */ /* 0x000fe40000000f00 */
[----:B------:R-:W-:Y:S02]  /*1ce80*/  FSEL R177, R176, RZ, !P1 ;  /* 0x000000ffb0b17208 */ /* 0x000fe40004800000 */
[----:B------:R-:W-:-:S03]  /*1ce90*/  PLOP3.LUT P1, PT, P1, PT, PT, 0x8, 0x80 ;  /* 0x000000000080781c */ /* 0x000fc60000f2e170 */
[----:B------:R-:W-:-:S04]  /*1cea0*/  FFMA.FTZ R214, R177, R38, R214 ;  /* 0x00000026b1d67223 */ /* 0x000fc800000100d6 */
        /* <DEDUP_REMOVED lines=10> */
.L_x_14138:
        /* <DEDUP_REMOVED lines=13> */
.L_x_14140:
[----:B------:R-:W-:Y:S05]  /*1d020*/  BSYNC.RECONVERGENT B3 ;  /* 0x0000000000037941 */ /* 0x000fea0003800200 */
.L_x_14139:
        /* <DEDUP_REMOVED lines=43> */
.L_x_14137:
[----:B------:R-:W-:Y:S05]  /*1d2e0*/  BSYNC.RECONVERGENT B2 ;  /* 0x0000000000027941 */ /* 0x000fea0003800200 */
.L_x_14136:
        /* <DEDUP_REMOVED lines=8> */
[----:B------:R-:W-:Y:S02]  /*1d370*/  SHF.L.U32 R177, R176, 0x10, RZ ;  /* 0x00000010b0b17819 */ /* 0x000fe400000006ff */
        /* <DEDUP_REMOVED lines=15> */
.L_x_14143:
        /* <DEDUP_REMOVED lines=13> */
.L_x_14145:
[----:B------:R-:W-:Y:S05]  /*1d540*/  BSYNC.RECONVERGENT B3 ;  /* 0x0000000000037941 */ /* 0x000fea0003800200 */
.L_x_14144:
        /* <DEDUP_REMOVED lines=43> */
.L_x_14142:
[----:B------:R-:W-:Y:S05]  /*1d800*/  BSYNC.RECONVERGENT B2 ;  /* 0x0000000000027941 */ /* 0x000fea0003800200 */
.L_x_14141:
        /* <DEDUP_REMOVED lines=14> */
[----:B------:R-:W-:-:S05]  /*1d8f0*/  FFMA.FTZ R222, R177, R32, R222 ;  /* 0x00000020b1de7223 */ /* 0x000fca00000100de */
        /* <DEDUP_REMOVED lines=10> */
.L_x_14148:
        /* <DEDUP_REMOVED lines=13> */
.L_x_14150:
[----:B------:R-:W-:Y:S05]  /*1da70*/  BSYNC.RECONVERGENT B3 ;  /* 0x0000000000037941 */ /* 0x000fea0003800200 */
.L_x_14149:
        /* <DEDUP_REMOVED lines=43> */
.L_x_14147:
[----:B------:R-:W-:Y:S05]  /*1dd30*/  BSYNC.RECONVERGENT B2 ;  /* 0x0000000000027941 */ /* 0x000fea0003800200 */
.L_x_14146:
        /* <DEDUP_REMOVED lines=24> */
.L_x_14153:
        /* <DEDUP_REMOVED lines=13> */
.L_x_14155:
[----:B------:R-:W-:Y:S05]  /*1df90*/  BSYNC.RECONVERGENT B3 ;  /* 0x0000000000037941 */ /* 0x000fea0003800200 */
.L_x_14154:
        /* <DEDUP_REMOVED lines=43> */
.L_x_14152:
[----:B------:R-:W-:Y:S05]  /*1e250*/  BSYNC.RECONVERGENT B2 ;  /* 0x0000000000027941 */ /* 0x000fea0003800200 */
.L_x_14151:
        /* <DEDUP_REMOVED lines=8> */
[----:B------:R-:W-:Y:S01]  /*1e2e0*/  MOV R177, R2 ;  /* 0x0000000200b17202 */ /* 0x000fe20000000f00 */
[----:B------:R-:W-:Y:S01]  /*1e2f0*/  FMUL.FTZ R176, R176, R221 ;  /* 0x000000ddb0b07220 */ /* 0x000fe20000410000 */
[----:B------:R-:W-:Y:S01]  /*1e300*/  FSETP.GTU.FTZ.AND P5, PT, R4, R217, PT ;  /* 0x000000d90400720b */ /* 0x000fe20003fbc000 */
[----:B------:R-:W-:-:S03]  /*1e310*/  IMAD.MOV.U32 R4, RZ, RZ, 0x2 ;  /* 0x00000002ff047424 */ /* 0x000fc600078e00ff */
        /* <DEDUP_REMOVED lines=13> */
.L_x_14158:
        /* <DEDUP_REMOVED lines=15> */
.L_x_14160:
[----:B------:R-:W-:Y:S05]  /*1e4e0*/  BSYNC.RECONVERGENT B3 ;  /* 0x0000000000037941 */ /* 0x000fea0003800200 */
.L_x_14159:
        /* <DEDUP_REMOVED lines=43> */
.L_x_14157:
[----:B------:R-:W-:Y:S05]  /*1e7a0*/  BSYNC.RECONVERGENT B2 ;  /* 0x0000000000027941 */ /* 0x000fea0003800200 */
.L_x_14156:
[----:B------:R-:W-:Y:S01]  /*1e7b0*/  I2FP.F32.U32 R177, R177 ;  /* 0x000000b100b17245 */ /* 0x000fe20000201000 */
[----:B------:R-:W-:Y:S01]  /*1e7c0*/  IMAD.U32 R224, R224, 0x10000, RZ ;  /* 0x00010000e0e07824 */ /* 0x000fe200078e00ff */
[----:B------:R-:W-:Y:S02]  /*1e7d0*/  PRMT R176, R31, 0x7632, R176 ;  /* 0x000076321fb07816 */ /* 0x000fe400000000b0 */
[----:B------:R-:W-:Y:S01]  /*1e7e0*/  F2FP.BF16.F32.PACK_AB R178, R201, R222 ;  /* 0x000000dec9b2723e */ /* 0x000fe200000010ff */
        /* <DEDUP_REMOVED lines=9> */
[----:B------:R-:W-:-:S04]  /*1e880*/  F2FP.BF16.F32.PACK_AB R177, R190, R214 ;  /* 0x000000d6beb1723e */ /* 0x000fc800000010ff */
[----:B------:R-:W-:Y:S01]  /*1e890*/  F2FP.BF16.F32.PACK_AB R179, R212, R223 ;  /* 0x000000dfd4b3723e */ /* 0x000fe200000010ff */
[----:B------:R-:W-:Y:S06]  /*1e8a0*/  BRA `(.L_x_14161) ;  /* 0x0000002800507947 */ /* 0x000fec0003800000 */
.L_x_14120:
        /* <DEDUP_REMOVED lines=16> */
.L_x_14164:
        /* <DEDUP_REMOVED lines=13> */
.L_x_14166:
[----:B------:R-:W-:Y:S05]  /*1ea80*/  BSYNC.RECONVERGENT B3 ;  /* 0x0000000000037941 */ /* 0x000fea0003800200 */
.L_x_14165:
        /* <DEDUP_REMOVED lines=42> */
.L_x_14163:
[----:B------:R-:W-:Y:S05]  /*1ed30*/  BSYNC.RECONVERGENT B2 ;  /* 0x0000000000027941 */ /* 0x000fea0003800200 */
.L_x_14162:
        /* <DEDUP_REMOVED lines=9> */
[----:B------:R-:W-:Y:S02]  /*1edd0*/  FFMA.FTZ R4, R23, R212, 1.1641532182693481445e-10 ;  /* 0x2f00000017047423 */ /* 0x000fe400000100d4 */
[----:B0-----:R-:W-:Y:S01]  /*1ede0*/  FMUL.FTZ R23, R176, R221 ;  /* 0x000000ddb0177220 */ /* 0x001fe20000410000 */
[----:B------:R-:W-:-:S02]  /*1edf0*/  MOV R176, 0x2 ;  /* 0x0000000200b07802 */ /* 0x000fc40000000f00 */
[----:B-1----:R-:W-:Y:S01]  /*1ee00*/  FSETP.GTU.FTZ.AND P0, PT, R4, R217, PT ;  /* 0x000000d90400720b */ /* 0x002fe20003f1c000 */
[----:B------:R-:W-:-:S03]  /*1ee10*/  IMAD.MOV.U32 R4, RZ, RZ, R2 ;  /* 0x000000ffff047224 */ /* 0x000fc600078e0002 */
[----:B------:R-:W-:Y:S02]  /*1ee20*/  FSEL R23, R23, RZ, !P0 ;  /* 0x000000ff17177208 */ /* 0x000fe40004000000 */
[----:B------:R-:W-:Y:S02]  /*1ee30*/  PLOP3.LUT P1, PT, P0, PT, PT, 0x8, 0x80 ;  /* 0x000000000080781c */ /* 0x000fe4000072e170 */
[----:B------:R-:W-:Y:S01]  /*1ee40*/  ISETP.NE.AND P0, PT, R177, 0x1, PT ;  /* 0x00000001b100780c */ /* 0x000fe20003f05270 */
[----:B------:R-:W-:-:S10]  /*1ee50*/  FMUL.FTZ R23, R23, R36 ;  /* 0x0000002417177220 */ /* 0x000fd40000410000 */
        /* <DEDUP_REMOVED lines=10> */
.L_x_14169:
        /* <DEDUP_REMOVED lines=13> */
.L_x_14171:
[----:B------:R-:W-:Y:S05]  /*1efd0*/  BSYNC.RECONVERGENT B3 ;  /* 0x0000000000037941 */ /* 0x000fea0003800200 */
.L_x_14170:
        /* <DEDUP_REMOVED lines=43> */
.L_x_14168:
[----:B------:R-:W-:Y:S05]  /*1f290*/  BSYNC.RECONVERGENT B2 ;  /* 0x0000000000027941 */ /* 0x000fea0003800200 */
.L_x_14167:
        /* <DEDUP_REMOVED lines=22> */
.L_x_14174:
        /* <DEDUP_REMOVED lines=13> */
.L_x_14176:
[----:B------:R-:W-:Y:S05]  /*1f4d0*/  BSYNC.RECONVERGENT B3 ;  /* 0x0000000000037941 */ /* 0x000fea0003800200 */
.L_x_14175:
        /* <DEDUP_REMOVED lines=43> */
.L_x_14173:
[----:B------:R-:W-:Y:S05]  /*1f790*/  BSYNC.RECONVERGENT B2 ;  /* 0x0000000000027941 */ /* 0x000fea0003800200 */
.L_x_14172:
        /* <DEDUP_REMOVED lines=10> */
[----:B------:R-:W-:Y:S02]  /*1f840*/  FSEL R177, R176, RZ, !P1 ;  /* 0x000000ffb0b17208 */ /* 0x000fe40004800000 */
[----:B------:R-:W-:Y:S02]  /*1f850*/  MOV R176, 0x2 ;  /* 0x0000000200b07802 */ /* 0x000fe40000000f00 */
[----:B------:R-:W-:Y:S01]  /*1f860*/  PLOP3.LUT P1, PT, P1, PT, PT, 0x8, 0x80 ;  /* 0x000000000080781c */ /* 0x000fe20000f2e170 */
[----:B------:R-:W-:-:S05]  /*1f870*/  FMUL.FTZ R214, R177, R38 ;  /* 0x00000026b1d67220 */ /* 0x000fca0000410000 */
        /* <DEDUP_REMOVED lines=10> */
.L_x_14179:
        /* <DEDUP_REMOVED lines=13> */
.L_x_14181:
[----:B------:R-:W-:Y:S05]  /*1f9f0*/  BSYNC.RECONVERGENT B3 ;  /* 0x0000000000037941 */ /* 0x000fea0003800200 */
.L_x_14180:
        /* <DEDUP_REMOVED lines=43> */
.L_x_14178:
[----:B------:R-:W-:Y:S05]  /*1fcb0*/  BSYNC.RECONVERGENT B2 ;  /* 0x0000000000027941 */ /* 0x000fea0003800200 */
.L_x_14177:
        /* <DEDUP_REMOVED lines=22> */
.L_x_14184:
        /* <DEDUP_REMOVED lines=13> */
.L_x_14186:
[----:B------:R-:W-:Y:S05]  /*1fef0*/  BSYNC.RECONVERGENT B3 ;  /* 0x0000000000037941 */ /* 0x000fea0003800200 */
.L_x_14185:
        /* <DEDUP_REMOVED lines=43> */
.L_x_14183:
[----:B------:R-:W-:Y:S05]  /*201b0*/  BSYNC.RECONVERGENT B2 ;  /* 0x0000000000027941 */ /* 0x000fea0003800200 */
.L_x_14182:
        /* <DEDUP_REMOVED lines=12> */
[----:B------:R-:W-:-:S03]  /*20280*/  PLOP3.LUT P3, PT, P3, PT, PT, 0x8, 0x80 ;  /* 0x000000000080781c */ /* 0x000fc60001f6e170 */
[----:B------:R-:W-:-:S04]  /*20290*/  FMUL.FTZ R222, R177, R32 ;  /* 0x00000020b1de7220 */ /* 0x000fc80000410000 */
        /* <DEDUP_REMOVED lines=10> */
.L_x_14189:
        /* <DEDUP_REMOVED lines=13> */
.L_x_14191:
[----:B------:R-:W-:Y:S05]  /*20410*/  BSYNC.RECONVERGENT B3 ;  /* 0x0000000000037941 */ /* 0x000fea0003800200 */
.L_x_14190:
        /* <DEDUP_REMOVED lines=43> */
.L_x_14188:
[----:B------:R-:W-:Y:S05]  /*206d0*/  BSYNC.RECONVERGENT B2 ;  /* 0x0000000000027941 */ /* 0x000fea0003800200 */
.L_x_14187:
        /* <DEDUP_REMOVED lines=22> */
.L_x_14194:
        /* <DEDUP_REMOVED lines=13> */
.L_x_14196:
[----:B------:R-:W-:Y:S05]  /*20910*/  BSYNC.RECONVERGENT B3 ;  /* 0x0000000000037941 */ /* 0x000fea0003800200 */
.L_x_14195:
        /* <DEDUP_REMOVED lines=43> */
.L_x_14193:
[----:B------:R-:W-:Y:S05]  /*20bd0*/  BSYNC.RECONVERGENT B2 ;  /* 0x0000000000027941 */ /* 0x000fea0003800200 */
.L_x_14192:
        /* <DEDUP_REMOVED lines=12> */
[----:B------:R-:W-:-:S03]  /*20ca0*/  PLOP3.LUT P5, PT, P5, PT, PT, 0x8, 0x80 ;  /* 0x000000000080781c */ /* 0x000fc60002fae170 */
        /* <DEDUP_REMOVED lines=11> */
.L_x_14199:
        /* <DEDUP_REMOVED lines=15> */
.L_x_14201:
[----:B------:R-:W-:Y:S05]  /*20e50*/  BSYNC.RECONVERGENT B3 ;  /* 0x0000000000037941 */ /* 0x000fea0003800200 */
.L_x_14200:
        /* <DEDUP_REMOVED lines=43> */
.L_x_14198:
[----:B------:R-:W-:Y:S05]  /*21110*/  BSYNC.RECONVERGENT B2 ;  /* 0x0000000000027941 */ /* 0x000fea0003800200 */
.L_x_14197:
        /* <DEDUP_REMOVED lines=11> */
[----:B------:R-:W-:-:S05]  /*211d0*/  FMUL.FTZ R212, R224, R35 ;  /* 0x00000023e0d47220 */ /* 0x000fca0000410000 */
[----:B------:R-:W-:-:S07]  /*211e0*/  F2FP.BF16.F32.PACK_AB R179, R212, R223 ;  /* 0x000000dfd4b3723e */ /* 0x000fce00000010ff */
.L_x_14161:
        /* <DEDUP_REMOVED lines=20> */
.L_x_14119:
[----:B------:R-:W-:Y:S05]  /*21330*/  BSYNC.RECONVERGENT B1 ;  /* 0x0000000000017941 */ /* 0x000fea0003800200 */
.L_x_14118:
[----:B0-234-:R-:W-:Y:S01]  /*21340*/  FADD.FTZ R176, RZ, R14 ;  /* 0x0000000effb07221 */ /* 0x01dfe20000010000 */
[C---:B------:R-:W-:Y:S01]  /*21350*/  ISETP.GE.U32.AND P0, PT, R12.reuse, 0x20, PT ;  /* 0x000000200c00780c */ /* 0x040fe20003f06070 */
[----:B------:R-:W-:Y:S01]  /*21360*/  UMOV UR4, 0xffffffff ;  /* 0xffffffff00047882 */ /* 0x000fe20000000000 */
[C---:B------:R-:W-:Y:S01]  /*21370*/  ISETP.GT.U32.AND P1, PT, R12.reuse, 0x5f, PT ;  /* 0x0000005f0c00780c */ /* 0x040fe20003f24070 */
[----:B------:R-:W-:Y:S01]  /*21380*/  FADD.FTZ R176, R13, R176 ;  /* 0x000000b00db07221 */ /* 0x000fe20000010000 */
[C---:B------:R-:W-:Y:S02]  /*21390*/  ISETP.GT.U32.AND P2, PT, R12.reuse, 0x7f, PT ;  /* 0x0000007f0c00780c */ /* 0x040fe40003f44070 */
[C---:B------:R-:W-:Y:S01]  /*213a0*/  ISETP.GT.U32.AND P3, PT, R12.reuse, 0x9f, PT ;  /* 0x0000009f0c00780c */ /* 0x040fe20003f64070 */
        /* <DEDUP_REMOVED lines=170> */
.L_x_14227:
[----:B------:R-:W-:Y:S01]  /*21e50*/  FMUL.FTZ R176, R217, R217 ;  /* 0x000000d9d9b07220 */ /* 0x000fe20000410000 */
[----:B------:R-:W-:Y:S01]  /*21e60*/  PLOP3.LUT P0, PT, PT, PT, UP2, 0x40, 0x4 ;  /* 0x000000000004781c */ /* 0x000fe20003f0e828 */
[----:B01----:R-:W-:Y:S01]  /*21e70*/  FADD.FTZ R216, R216, R219 ;  /* 0x000000dbd8d87221 */ /* 0x003fe20000010000 */
[----:B------:R-:W0:Y:S01]  /*21e80*/  @!P5 LDC.64 R178, c[0x0][0x3c0] ;  /* 0x0000f000ffb2db82 */ /* 0x000e220000000a00 */
[----:B------:R-:W-:Y:S01]  /*21e90*/  ISETP.GE.U32.AND P1, PT, R12, 0x20, PT ;  /* 0x000000200c00780c */ /* 0x000fe20003f26070 */
[----:B------:R-:W-:Y:S01]  /*21ea0*/  BSSY.RECONVERGENT B1, `(.L_x_14203) ;  /* 0x000002d000017945 */ /* 0x000fe20003800200 */
[----:B------:R-:W-:Y:S01]  /*21eb0*/  FSEL R220, R176, RZ, !P0 ;  /* 0x000000ffb0dc7208 */ /* 0x000fe20004000000 */
[----:B------:R-:W-:Y:S01]  /*21ec0*/  FFMA.FTZ R215, R216, R215, UR14 ;  /* 0x0000000ed8d77e23 */ /* 0x000fe200080100d7 */
[----:B------:R-:W-:-:S03]  /*21ed0*/  PLOP3.LUT P0, PT, PT, PT, UP2, 0x40, 0x4 ;  /* 0x000000000004781c */ /* 0x000fc60003f0e828 */
[----:B------:R-:W1:Y:S01]  /*21ee0*/  @!P5 LDC.64 R176, c[0x0][0x3c8] ;  /* 0x0000f200ffb0db82 */ /* 0x000e620000000a00 */
[----:B------:R-:W-:Y:S01]  /*21ef0*/  FADD.FTZ R215, R215, R220 ;  /* 0x000000dcd7d77221 */ /* 0x000fe20000010000 */
[----:B------:R-:W-:-:S05]  /*21f00*/  FSEL R218, R217, RZ, P0 ;  /* 0x000000ffd9da7208 */ /* 0x000fca0000000000 */
[----:B------:R-:W2:Y:S01]  /*21f10*/  MUFU.RSQ R215, R215 ;  /* 0x000000d700d77308 */ /* 0x000ea20000001400 */
[----:B0-----:R-:W-:-:S05]  /*21f20*/  @!P5 IMAD.WIDE R178, R9, 0x4, R178 ;  /* 0x0000000409b2d825 */ /* 0x001fca00078e02b2 */
[----:B------:R0:W-:Y:S01]  /*21f30*/  @!P5 STG.E desc[UR8][R178.64], R217 ;  /* 0x000000d9b200d986 */ /* 0x0001e2000c101908 */
[----:B-1----:R-:W-:-:S05]  /*21f40*/  @!P5 IMAD.WIDE R176, R9, 0x4, R176 ;  /* 0x0000000409b0d825 */ /* 0x002fca00078e02b0 */
[----:B--2---:R0:W-:Y:S01]  /*21f50*/  @!P5 STG.E desc[UR8][R176.64], R215 ;  /* 0x000000d7b000d986 */ /* 0x0041e2000c101908 */
        /* <DEDUP_REMOVED lines=33> */
.L_x_14204:
[----:B------:R-:W-:Y:S05]  /*22170*/  BSYNC.RECONVERGENT B1 ;  /* 0x0000000000017941 */ /* 0x000fea0003800200 */
.L_x_14203:
[----:B------:R-:W-:Y:S01]  /*22180*/  ISETP.GE.U32.AND P0, PT, R12, 0x40, PT ;  /* 0x000000400c00780c */ /* 0x000fe20003f06070 */
        /* <DEDUP_REMOVED lines=34> */
.L_x_14206:
[----:B------:R-:W-:Y:S05]  /*223b0*/  BSYNC.RECONVERGENT B1 ;  /* 0x0000000000017941 */ /* 0x000fea0003800200 */
.L_x_14205:
[----:B------:R-:W-:Y:S01]  /*223c0*/  ISETP.GE.U32.AND P0, PT, R12, 0x60, PT ;  /* 0x000000600c00780c */ /* 0x000fe20003f06070 */
        /* <DEDUP_REMOVED lines=34> */
.L_x_14208:
[----:B------:R-:W-:Y:S05]  /*225f0*/  BSYNC.RECONVERGENT B1 ;  /* 0x0000000000017941 */ /* 0x000fea0003800200 */
.L_x_14207:
[----:B------:R-:W-:Y:S01]  /*22600*/  ISETP.GE.U32.AND P0, PT, R12, 0x80, PT ;  /* 0x000000800c00780c */ /* 0x000fe20003f06070 */
        /* <DEDUP_REMOVED lines=34> */
.L_x_14210:
[----:B------:R-:W-:Y:S05]  /*22830*/  BSYNC.RECONVERGENT B1 ;  /* 0x0000000000017941 */ /* 0x000fea0003800200 */
.L_x_14209:
        /* <DEDUP_REMOVED lines=35> */
.L_x_14212:
[----:B------:R-:W-:Y:S05]  /*22a70*/  BSYNC.RECONVERGENT B1 ;  /* 0x0000000000017941 */ /* 0x000fea0003800200 */
.L_x_14211:
        /* <DEDUP_REMOVED lines=34> */
.L_x_14214:
[----:B------:R-:W-:Y:S05]  /*22ca0*/  BSYNC.RECONVERGENT B1 ;  /* 0x0000000000017941 */ /* 0x000fea0003800200 */
.L_x_14213:
[----:B01234-:R-:W0:Y:S02]  /*22cb0*/  LDC.64 R176, c[0x0][0x380] ;  /* 0x0000e000ffb07b82 */ /* 0x01fe240000000a00 */
[----:B0-----:R-:W-:-:S05]  /*22cc0*/  IMAD R9, R176, 0x4, R9 ;  /* 0x00000004b0097824 */ /* 0x001fca00078e0209 */
[----:B------:R-:W-:-:S13]  /*22cd0*/  ISETP.GE.AND P0, PT, R9, R177, PT ;  /* 0x000000b10900720c */ /* 0x000fda0003f06270 */
[----:B------:R-:W-:Y:S05]  /*22ce0*/  @!P0 BRA `(.L_x_14215) ;  /* 0xfffffde400708947 */ /* 0x000fea000383ffff */
[----:B------:R-:W-:Y:S05]  /*22cf0*/  BSYNC B0 ;  /* 0x0000000000007941 */ /* 0x000fea0003800000 */
.L_x_13698:
[----:B------:R-:W-:Y:S05]  /*22d00*/  EXIT ;  /* 0x000000000000794d */ /* 0x000fea0003800000 */
.L_x_14202:
        /* <DEDUP_REMOVED lines=8> */
.L_x_14217:
[----:B------:R-:W-:Y:S05]  /*22d90*/  BSYNC B1 ;  /* 0x0000000000017941 */ /* 0x000fea0003800000 */
.L_x_14216:
        /* <DEDUP_REMOVED lines=10> */
.L_x_14218:
[----:B------:R-:W-:Y:S02]  /*22e40*/  IMAD.MOV.U32 R220, RZ, RZ, 0x4 ;  /* 0x00000004ffdc7424 */ /* 0x000fe400078e00ff */
[----:B------:R-:W-:-:S04]  /*22e50*/  IMAD.MOV.U32 R178, RZ, RZ, R219 ;  /* 0x000000ffffb27224 */ /* 0x000fc800078e00db */
[----:B------:R-:W-:-:S05]  /*22e60*/  FADD.FTZ R178, R177, R178 ;  /* 0x000000b2b1b27221 */ /* 0x000fca0000010000 */
[----:B------:R-:W-:-:S07]  /*22e70*/  MOV R221, R178 ;  /* 0x000000b200dd7202 */ /* 0x000fce0000000f00 */
[----:B------:R-:W-:Y:S05]  /*22e80*/  WARPSYNC.COLLECTIVE R218, `(.L_x_14219) ;  /* 0x00000000da087348 */ /* 0x000fea0003c00000 */
[----:B------:R0:W1:Y:S02]  /*22e90*/  SHFL.BFLY P6, R219, R221, R220, R223 ;  /* 0x0c0000dcdddb7389 */ /* 0x00006400000c00df */
[----:B01----:R-:W-:Y:S05]  /*22ea0*/  ENDCOLLECTIVE ;  /* 0x000000000000791b */ /* 0x003fea0003800000 */
.L_x_14219:
[----:B------:R-:W-:Y:S01]  /*22eb0*/  HFMA2 R220, -RZ, RZ, 0, 4.76837158203125e-07 ;  /* 0x00000008ffdc7431 */ /* 0x000fe200000001ff */
[----:B------:R-:W-:-:S05]  /*22ec0*/  MOV R179, R219 ;  /* 0x000000db00b37202 */ /* 0x000fca0000000f00 */
[----:B------:R-:W-:-:S04]  /*22ed0*/  FADD.FTZ R179, R178, R179 ;  /* 0x000000b3b2b37221 */ /* 0x000fc80000010000 */
[----:B------:R-:W-:-:S07]  /*22ee0*/  IMAD.MOV.U32 R221, RZ, RZ, R179 ;  /* 0x000000ffffdd7224 */ /* 0x000fce00078e00b3 */
[----:B------:R-:W-:Y:S05]  /*22ef0*/  WARPSYNC.COLLECTIVE R218, `(.L_x_14220) ;  /* 0x00000000da087348 */ /* 0x000fea0003c00000 */
[----:B------:R0:W1:Y:S02]  /*22f00*/  SHFL.BFLY P6, R219, R221, R220, R223 ;  /* 0x0c0000dcdddb7389 */ /* 0x00006400000c00df */
[----:B01----:R-:W-:Y:S05]  /*22f10*/  ENDCOLLECTIVE ;  /* 0x000000000000791b */ /* 0x003fea0003800000 */
.L_x_14220:
[----:B------:R-:W-:Y:S02]  /*22f20*/  IMAD.MOV.U32 R220, RZ, RZ, 0x10 ;  /* 0x00000010ffdc7424 */ /* 0x000fe400078e00ff */
[----:B------:R-:W-:-:S04]  /*22f30*/  IMAD.MOV.U32 R216, RZ, RZ, R219 ;  /* 0x000000ffffd87224 */ /* 0x000fc800078e00db */
[----:B------:R-:W-:-:S05]  /*22f40*/  FADD.FTZ R216, R179, R216 ;  /* 0x000000d8b3d87221 */ /* 0x000fca0000010000 */
[----:B------:R-:W-:-:S07]  /*22f50*/  MOV R221, R216 ;  /* 0x000000d800dd7202 */ /* 0x000fce0000000f00 */
[----:B------:R-:W-:Y:S05]  /*22f60*/  WARPSYNC.COLLECTIVE R218, `(.L_x_14221) ;  /* 0x00000000da087348 */ /* 0x000fea0003c00000 */
[----:B------:R0:W1:Y:S02]  /*22f70*/  SHFL.BFLY P6, R219, R221, R220, R223 ;  /* 0x0c0000dcdddb7389 */ /* 0x00006400000c00df */
[----:B01----:R-:W-:Y:S05]  /*22f80*/  ENDCOLLECTIVE ;  /* 0x000000000000791b */ /* 0x003fea0003800000 */
.L_x_14221:
        /* <DEDUP_REMOVED lines=106> */
.L_x_14222:
[----:B------:R-:W-:Y:S02]  /*23630*/  IMAD.MOV.U32 R220, RZ, RZ, 0x2 ;  /* 0x00000002ffdc7424 */ /* 0x000fe400078e00ff */
[----:B------:R-:W-:-:S04]  /*23640*/  IMAD.MOV.U32 R177, RZ, RZ, R219 ;  /* 0x000000ffffb17224 */ /* 0x000fc800078e00db */
[----:B------:R-:W-:-:S05]  /*23650*/  FADD.FTZ R177, R176, R177 ;  /* 0x000000b1b0b17221 */ /* 0x000fca0000010000 */
[----:B------:R-:W-:-:S07]  /*23660*/  MOV R221, R177 ;  /* 0x000000b100dd7202 */ /* 0x000fce0000000f00 */
[----:B------:R-:W-:Y:S05]  /*23670*/  WARPSYNC.COLLECTIVE R218, `(.L_x_14223) ;  /* 0x00000000da087348 */ /* 0x000fea0003c00000 */
[----:B------:R0:W1:Y:S02]  /*23680*/  SHFL.BFLY P6, R219, R221, R220, R223 ;  /* 0x0c0000dcdddb7389 */ /* 0x00006400000c00df */
[----:B01----:R-:W-:Y:S05]  /*23690*/  ENDCOLLECTIVE ;  /* 0x000000000000791b */ /* 0x003fea0003800000 */
.L_x_14223:
[----:B------:R-:W-:Y:S01]  /*236a0*/  HFMA2 R220, -RZ, RZ, 0, 2.384185791015625e-07 ;  /* 0x00000004ffdc7431 */ /* 0x000fe200000001ff */
[----:B------:R-:W-:-:S05]  /*236b0*/  MOV R178, R219 ;  /* 0x000000db00b27202 */ /* 0x000fca0000000f00 */
[----:B------:R-:W-:-:S04]  /*236c0*/  FADD.FTZ R178, R177, R178 ;  /* 0x000000b2b1b27221 */ /* 0x000fc80000010000 */
[----:B------:R-:W-:-:S07]  /*236d0*/  IMAD.MOV.U32 R221, RZ, RZ, R178 ;  /* 0x000000ffffdd7224 */ /* 0x000fce00078e00b2 */
[----:B------:R-:W-:Y:S05]  /*236e0*/  WARPSYNC.COLLECTIVE R218, `(.L_x_14224) ;  /* 0x00000000da087348 */ /* 0x000fea0003c00000 */
[----:B------:R0:W1:Y:S02]  /*236f0*/  SHFL.BFLY P6, R219, R221, R220, R223 ;  /* 0x0c0000dcdddb7389 */ /* 0x00006400000c00df */
[----:B01----:R-:W-:Y:S05]  /*23700*/  ENDCOLLECTIVE ;  /* 0x000000000000791b */ /* 0x003fea0003800000 */
.L_x_14224:
[----:B------:R-:W-:Y:S02]  /*23710*/  IMAD.MOV.U32 R220, RZ, RZ, 0x8 ;  /* 0x00000008ffdc7424 */ /* 0x000fe400078e00ff */
[----:B------:R-:W-:-:S04]  /*23720*/  IMAD.MOV.U32 R179, RZ, RZ, R219 ;  /* 0x000000ffffb37224 */ /* 0x000fc800078e00db */
[----:B------:R-:W-:-:S05]  /*23730*/  FADD.FTZ R179, R178, R179 ;  /* 0x000000b3b2b37221 */ /* 0x000fca0000010000 */
[----:B------:R-:W-:-:S07]  /*23740*/  MOV R221, R179 ;  /* 0x000000b300dd7202 */ /* 0x000fce0000000f00 */
[----:B------:R-:W-:Y:S05]  /*23750*/  WARPSYNC.COLLECTIVE R218, `(.L_x_14225) ;  /* 0x00000000da087348 */ /* 0x000fea0003c00000 */
[----:B------:R0:W1:Y:S02]  /*23760*/  SHFL.BFLY P6, R219, R221, R220, R223 ;  /* 0x0c0000dcdddb7389 */ /* 0x00006400000c00df */
[----:B01----:R-:W-:Y:S05]  /*23770*/  ENDCOLLECTIVE ;  /* 0x000000000000791b */ /* 0x003fea0003800000 */
.L_x_14225:
[----:B------:R-:W-:Y:S01]  /*23780*/  HFMA2 R220, -RZ, RZ, 0, 9.5367431640625e-07 ;  /* 0x00000010ffdc7431 */ /* 0x000fe200000001ff */
[----:B------:R-:W-:-:S05]  /*23790*/  MOV R216, R219 ;  /* 0x000000db00d87202 */ /* 0x000fca0000000f00 */
[----:B------:R-:W-:-:S04]  /*237a0*/  FADD.FTZ R216, R179, R216 ;  /* 0x000000d8b3d87221 */ /* 0x000fc80000010000 */
[----:B------:R-:W-:-:S07]  /*237b0*/  IMAD.MOV.U32 R221, RZ, RZ, R216 ;  /* 0x000000ffffdd7224 */ /* 0x000fce00078e00d8 */
[----:B------:R-:W-:Y:S05]  /*237c0*/  WARPSYNC.COLLECTIVE R218, `(.L_x_14226) ;  /* 0x00000000da087348 */ /* 0x000fea0003c00000 */
[----:B------:R0:W1:Y:S02]  /*237d0*/  SHFL.BFLY P6, R219, R221, R220, R223 ;  /* 0x0c0000dcdddb7389 */ /* 0x00006400000c00df */
[----:B01----:R-:W-:Y:S05]  /*237e0*/  ENDCOLLECTIVE ;  /* 0x000000000000791b */ /* 0x003fea0003800000 */
.L_x_14226:
[----:B------:R-:W-:Y:S05]  /*237f0*/  BRA `(.L_x_14227) ;  /* 0xffffffe400947947 */ /* 0x000fea000383ffff */
.L_x_14228:
        /* <DEDUP_REMOVED lines=16> */
.L_x_54372:


//--------------------- .text._ZN10layer_norm13ln_fwd_kernelINS_13Kernel_traitsIf13__nv_bfloat16S2_S2_fjLj1536ELj1ELj4ELj1ELj16ENS_18Kernel_traits_baseILj1536EfS2_S2_S2_fjLj128EEEEELb1ELb1ELb0ELb1EEEvNS_9FwdParamsE --------------------------
	.section	.text._ZN10layer_norm13ln_fwd_kernelINS_13Kernel_traitsIf13__nv_bfloat16S2_S2_fjLj1536ELj1ELj4ELj1ELj16ENS_18Kernel_traits_baseILj1536EfS2_S2_S2_fjLj128EEEEELb1ELb1ELb0ELb1EEEvNS_9FwdParamsE,"ax",@progbits
	.align	128
        .global         _ZN10layer_norm13ln_fwd_kernelINS_13Kernel_traitsIf13__nv_bfloat16S2_S2_fjLj1536ELj1ELj4ELj1ELj16ENS_18Kernel_traits_baseILj1536EfS2_S2_S2_fjLj128EEEEELb1ELb1ELb0ELb1EEEvNS_9FwdParamsE
        .type           _ZN10layer_norm13ln_fwd_kernelINS_13Kernel_traitsIf13__nv_bfloat16S2_S2_fjLj1536ELj1ELj4ELj1ELj16ENS_18Kernel_traits_baseILj1536EfS2_S2_S2_fjLj128EEEEELb1ELb1ELb0ELb1EEEvNS_9FwdParamsE,@function
        .size           _ZN10layer_norm13ln_fwd_kernelINS_13Kernel_traitsIf13__nv_bfloat16S2_S2_fjLj1536ELj1ELj4ELj1ELj16ENS_18Kernel_traits_baseILj1536EfS2_S2_S2_fjLj128EEEEELb1ELb1ELb0ELb1EEEvNS_9FwdParamsE,(.L_x_54373 - _ZN10layer_norm13ln_fwd_kernelINS_13Kernel_traitsIf13__nv_bfloat16S2_S2_fjLj1536ELj1ELj4ELj1ELj16ENS_18Kernel_traits_baseILj1536EfS2_S2_S2_fjLj128EEEEELb1ELb1ELb0ELb1EEEvNS_9FwdParamsE)
        .other          _ZN10layer_norm13ln_fwd_kernelINS_13Kernel_traitsIf13__nv_bfloat16S2_S2_fjLj1536ELj1ELj4ELj1ELj16ENS_18Kernel_traits_baseILj1536EfS2_S2_S2_fjLj128EEEEELb1ELb1ELb0ELb1EEEvNS_9FwdParamsE,@"STO_CUDA_ENTRY STV_DEFAULT"
_ZN10layer_norm13ln_fwd_kernelINS_13Kernel_traitsIf13__nv_bfloat16S2_S2_fjLj1536ELj1ELj4ELj1ELj16ENS_18Kernel_traits_baseILj1536EfS2_S2_S2_fjLj128EEEEELb1ELb1ELb0ELb1EEEvNS_9FwdParamsE:
.text._ZN10layer_norm13ln_fwd_kernelINS_13Kernel_traitsIf13__nv_bfloat16S2_S2_fjLj1536ELj1ELj4ELj1ELj16ENS_18Kernel_traits_baseILj1536EfS2_S2_S2_fjLj128EEEEELb1ELb1ELb0ELb1EEEvNS_9FwdParamsE:
        /* <DEDUP_REMOVED lines=93> */
.L_x_14229:
        /* <DEDUP_REMOVED lines=52> */
.L_x_14230:
[----:B------:R-:W1:Y:S02]  /*0910*/  LDCU UR4, c[0x0][0x384] ;  /* 0x00007080ff0477ac */ /* 0x000e640008000800 */
[----:B-1----:R-:W-:-:S13]  /*0920*/  ISETP.GE.AND P0, PT, R3, UR4, PT ;  /* 0x0000000403007c0c */ /* 0x002fda000bf06270 */
[----:B------:R-:W-:Y:S05]  /*0930*/  @P0 EXIT ;  /* 0x000000000000094d */ /* 0x000fea0003800000 */
[----:B0-----:R-:W-:Y:S01]  /*0940*/  IMAD.HI.U32 R6, R0, -0x326172a9, RZ ;  /* 0xcd9e8d5700067827 */ /* 0x001fe200078e00ff */
[----:B------:R-:W0:Y:S01]  /*0950*/  LDCU.64 UR10, c[0x0][0x3e0] ;  /* 0x00007c00ff0a77ac */ /* 0x000e220008000a00 */
[----:B------:R-:W-:Y:S01]  /*0960*/  BSSY B0, `(.L_x_14231) ;  /* 0x0002158000007945 */ /* 0x000fe20003800000 */
[----:B------:R-:W-:Y:S01]  /*0970*/  LOP3.LUT R180, R180, 0x3, RZ, 0xc0, !PT ;  /* 0x00000003b4b47812 */ /* 0x000fe200078ec0ff */
[C---:B------:R-:W-:Y:S01]  /*0980*/  IMAD.HI.U32 R7, R4.reuse, -0x2daee0ad, RZ ;  /* 0xd2511f5304077827 */ /* 0x040fe200078e00ff */
[----:B------:R-:W-:Y:S01]  /*0990*/  LOP3.LUT R6, R5, UR6, R6, 0x96, !PT ;  /* 0x0000000605067c12 */ /* 0x000fe2000f8e9606 */
[----:B------:R-:W1:Y:S02]  /*09a0*/  LDCU.U8 UR4, c[0x0][0x410] ;  /* 0x00008200ff0477ac */ /* 0x000e640008000000 */
        /* <DEDUP_REMOVED lines=10> */
[----:B------:R-:W-:Y:S01]  /*0a50*/  IMAD R9, R6, -0x2daee0ad, RZ ;  /* 0xd2511f5306097824 */ /* 0x000fe200078e02ff */
[----:B0-----:R-:W-:Y:S01]  /*0a60*/  UISETP.NE.U32.AND UP0, UPT, UR10, URZ, UPT ;  /* 0x000000ff0a00728c */ /* 0x001fe2000bf05070 */
[----:B------:R-:W-:Y:S01]  /*0a70*/  IMAD.HI.U32 R7, R10, -0x326172a9, RZ ;  /* 0xcd9e8d570a077827 */ /* 0x000fe200078e00ff */
[----:B------:R-:W0:Y:S03]  /*0a80*/  LDCU UR14, c[0x0][0x388] ;  /* 0x00007100ff0e77ac */ /* 0x000e260008000800 */
[----:B------:R-:W-:Y:S01]  /*0a90*/  IMAD.HI.U32 R6, R8, -0x2daee0ad, RZ ;  /* 0xd2511f5308067827 */ /* 0x000fe200078e00ff */
[----:B------:R-:W-:Y:S01]  /*0aa0*/  LOP3.LUT R7, R12, UR18, R7, 0x96, !PT ;  /* 0x000000120c077c12 */ /* 0x000fe2000f8e9607 */
[----:B------:R-:W4:Y:S02]  /*0ab0*/  LDCU UR15, c[0x0][0x448] ;  /* 0x00008900ff0f77ac */ /* 0x000f240008000800 */
[----:B------:R-:W-:Y:S01]  /*0ac0*/  IMAD R12, R8, -0x2daee0ad, RZ ;  /* 0xd2511f53080c7824 */ /* 0x000fe200078e02ff */
[----:B------:R-:W-:Y:S01]  /*0ad0*/  LOP3.LUT R6, R9, UR19, R6, 0x96, !PT ;  /* 0x0000001309067c12 */ /* 0x000fe2000f8e9606 */
[----:B------:R-:W-:Y:S01]  /*0ae0*/  IMAD.HI.U32 R11, R7, -0x2daee0ad, RZ ;  /* 0xd2511f53070b7827 */ /* 0x000fe200078e00ff */
[----:B------:R-:W0:Y:S03]  /*0af0*/  LDCU.64 UR12, c[0x0][0x3a0] ;  /* 0x00007400ff0c77ac */ /* 0x000e260008000a00 */
[----:B------:R-:W-:Y:S01]  /*0b00*/  IMAD R9, R10, -0x326172a9, RZ ;  /* 0xcd9e8d570a097824 */ /* 0x000fe200078e02ff */
[----:B------:R-:W-:Y:S01]  /*0b10*/  LOP3.LUT R11, R12, UR21, R11, 0x96, !PT ;  /* 0x000000150c0b7c12 */ /* 0x000fe2000f8e960b */
[----:B------:R-:W-:Y:S01]  /*0b20*/  IMAD.HI.U32 R8, R6, -0x326172a9, RZ ;  /* 0xcd9e8d5706087827 */ /* 0x000fe200078e00ff */
[----:B------:R-:W-:-:S02]  /*0b30*/  UISETP.NE.AND.EX UP0, UPT, UR11, URZ, UPT, UP0 ;  /* 0x000000ff0b00728c */ /* 0x000fc4000bf05300 */
[----:B-1----:R-:W-:Y:S01]  /*0b40*/  UISETP.NE.AND UP1, UPT, UR4, URZ, UPT ;  /* 0x000000ff0400728c */ /* 0x002fe2000bf25270 */
        /* <DEDUP_REMOVED lines=30> */
[----:B------:R-:W-:Y:S02]  /*0d30*/  HFMA2 R6, -RZ, RZ, 0, 0 ;  /* 0x00000000ff067431 */ /* 0x000fe400000001ff */
        /* <DEDUP_REMOVED lines=8> */
[----:B0-234-:R-:W-:-:S07]  /*0dc0*/  IMAD R24, R7, -0x326172a9, RZ ;  /* 0xcd9e8d5707187824 */ /* 0x01dfce00078e02ff */
.L_x_14724:
[----:B0-----:R-:W0:Y:S01]  /*0dd0*/  LDC.64 R192, c[0x0][0x390] ;  /* 0x0000e400ffc07b82 */ /* 0x001e220000000a00 */
        /* <DEDUP_REMOVED lines=11> */
[----:B-----5:R-:W5:Y:S01]  /*0e90*/  LDG.E.128 R12, desc[UR8][R12.64] ;  /* 0x000000080c0c7981 */ /* 0x020f62000c1e1d00 */
        /* <DEDUP_REMOVED lines=21> */
.L_x_54212:
[----:B------:R-:W-:Y:S05]  /*0ff0*/  BRX R8 -0x1000                                         (*"BRANCH_TARGETS .L_x_54213,.L_x_54214,.L_x_54215"*) ;  /* 0xfffffff008007949 */ /* 0x000fea000383ffff */
.L_x_54215:
[----:B------:R-:W-:Y:S01]  /*1000*/  VIADD R9, R180, 0x1 ;  /* 0x00000001b4097836 */ /* 0x000fe20000000000 */
[----:B------:R-:W-:Y:S01]  /*1010*/  MOV R8, R22 ;  /* 0x0000001600087202 */ /* 0x000fe20000000f00 */
[----:B------:R-:W-:Y:S01]  /*1020*/  IMAD.MOV.U32 R26, RZ, RZ, R224 ;  /* 0x000000ffff1a7224 */ /* 0x000fe200078e00e0 */
[----:B------:R-:W-:Y:S06]  /*1030*/  BRA `(.L_x_14234) ;  /* 0x0000000000ec7947 */ /* 0x000fec0003800000 */
.L_x_54213:
[----:B------:R-:W-:Y:S01]  /*1040*/  IMAD.MOV.U32 R26, RZ, RZ, R224 ;  /* 0x000000ffff1a7224 */ /* 0x000fe200078e00e0 */
[----:B------:R-:W-:Y:S01]  /*1050*/  MOV R8, R23 ;  /* 0x0000001700087202 */ /* 0x000fe20000000f00 */
[----:B------:R-:W-:Y:S01]  /*1060*/  IMAD.MOV.U32 R9, RZ, RZ, 0x3 ;  /* 0x00000003ff097424 */ /* 0x000fe200078e00ff */
[----:B------:R-:W-:Y:S06]  /*1070*/  BRA `(.L_x_14234) ;  /* 0x0000000000dc7947 */ /* 0x000fec0003800000 */
.L_x_54214:
        /* <DEDUP_REMOVED lines=13> */
.L_x_14236:
[----:B------:R-:W-:Y:S05]  /*1150*/  BSYNC.RECONVERGENT B2 ;  /* 0x0000000000027941 */ /* 0x000fea0003800200 */
.L_x_14235:
        /* <DEDUP_REMOVED lines=40> */
[----:B------:R-:W-:-:S07]  /*13e0*/  IMAD.MOV.U32 R8, RZ, RZ, R224 ;  /* 0x000000ffff087224 */ /* 0x000fce00078e00e0 */
.L_x_14234:
[----:B------:R-:W-:Y:S05]  /*13f0*/  BSYNC.RECONVERGENT B1 ;  /* 0x0000000000017941 */ /* 0x000fea0003800200 */
.L_x_14233:
[----:B------:R-:W-:Y:S01]  /*1400*/  I2FP.F32.U32 R8, R8 ;  /* 0x0000000800087245 */ /* 0x000fe20000201000 */
[----:B-----5:R-:W-:Y:S01]  /*1410*/  IMAD.U32 R11, R12, 0x10000, RZ ;  /* 0x000100000c0b7824 */ /* 0x020fe200078e00ff */
[----:B------:R-:W-:Y:S01]  /*1420*/  ISETP.NE.AND P2, PT, R9, 0x1, PT ;  /* 0x000000010900780c */ /* 0x000fe20003f45270 */
[----:B------:R-:W-:Y:S01]  /*1430*/  IMAD.U32 R20, RZ, RZ, UR35 ;  /* 0x00000023ff147e24 */ /* 0x000fe2000f8e00ff */
[----:B------:R-:W-:Y:S01]  /*1440*/  MOV R21, UR34 ;  /* 0x0000002200157c02 */ /* 0x000fe20008000f00 */
[----:B------:R-:W-:Y:S01]  /*1450*/  FFMA.FTZ R8, R8, R19, 1.1641532182693481445e-10 ;  /* 0x2f00000008087423 */ /* 0x000fe20000010013 */
[----:B------:R-:W-:Y:S01]  /*1460*/  FMUL.FTZ R11, R11, R18 ;  /* 0x000000120b0b7220 */ /* 0x000fe20000410000 */
[----:B------:R-:W-:Y:S01]  /*1470*/  BSSY.RECONVERGENT B1, `(.L_x_14237) ;  /* 0x000004d000017945 */ /* 0x000fe20003800200 */
[----:B------:R-:W-:Y:S02]  /*1480*/  PRMT R12, R12, 0x7632, R12 ;  /* 0x000076320c0c7816 */ /* 0x000fe4000000000c */
[----:B------:R-:W-:Y:S01]  /*1490*/  FMUL.FTZ R11, R11, R20 ;  /* 0x000000140b0b7220 */ /* 0x000fe20000410000 */
[----:B------:R-:W-:Y:S01]  /*14a0*/  FSETP.GTU.FTZ.AND P1, PT, R8, R21, PT ;  /* 0x000000150800720b */ /* 0x000fe20003f3c000 */
[C---:B------:R-:W-:Y:S01]  /*14b0*/  IMAD.U32 R8, R28.reuse, 0x10000, RZ ;  /* 0x000100001c087824 */ /* 0x040fe200078e00ff */
[----:B------:R-:W-:-:S02]  /*14c0*/  PRMT R27, R28, 0x7632, R27 ;  /* 0x000076321c1b7816 */ /* 0x000fc4000000001b */
[----:B------:R-:W-:Y:S02]  /*14d0*/  FSEL R11, R11, RZ, !P1 ;  /* 0x000000ff0b0b7208 */ /* 0x000fe40004800000 */
[----:B------:R-:W-:Y:S02]  /*14e0*/  PLOP3.LUT P1, PT, P1, PT, PT, 0x8, 0x80 ;  /* 0x000000000080781c */ /* 0x000fe40000f2e170 */
[----:B------:R-:W-:Y:S01]  /*14f0*/  MOV R10, R24 ;  /* 0x00000018000a7202 */ /* 0x000fe20000000f00 */
[----:B------:R-:W-:Y:S01]  /*1500*/  FFMA.FTZ R8, R11, R76, R8 ;  /* 0x0000004c0b087223 */ /* 0x000fe20000010008 */
[----:B------:R-:W-:Y:S01]  /*1510*/  P2R R16, PR, RZ, 0x2 ;  /* 0x00000002ff107803 */ /* 0x000fe20000000000 */
        /* <DEDUP_REMOVED lines=10> */
.L_x_14239:
        /* <DEDUP_REMOVED lines=13> */
.L_x_14241:
[----:B------:R-:W-:Y:S05]  /*1690*/  BSYNC.RECONVERGENT B2 ;  /* 0x0000000000027941 */ /* 0x000fea0003800200 */
.L_x_14240:
        /* <DEDUP_REMOVED lines=42> */
.L_x_14238:
[----:B------:R-:W-:Y:S05]  /*1940*/  BSYNC.RECONVERGENT B1 ;  /* 0x0000000000017941 */ /* 0x000fea0003800200 */
.L_x_14237:
        /* <DEDUP_REMOVED lines=12> */
[----:B------:R-:W-:Y:S01]  /*1a10*/  FFMA.FTZ R9, R10, R77, R27 ;  /* 0x0000004d0a097223 */ /* 0x000fe2000001001b */
[----:B------:R-:W-:Y:S02]  /*1a20*/  P2R R27, PR, RZ, 0x2 ;  /* 0x00000002ff1b7803 */ /* 0x000fe40000000000 */
        /* <DEDUP_REMOVED lines=10> */
.L_x_14244:
        /* <DEDUP_REMOVED lines=13> */
.L_x_14246:
[----:B------:R-:W-:Y:S05]  /*1ba0*/  BSYNC.RECONVERGENT B2 ;  /* 0x0000000000027941 */ /* 0x000fea0003800200 */
.L_x_14245:
        /* <DEDUP_REMOVED lines=40> */
[----:B------:R-:W-:Y:S01]  /*1e30*/  MOV R10, R26 ;  /* 0x0000001a000a7202 */ /* 0x000fe20000000f00 */
[----:B------:R-:W-:-:S07]  /*1e40*/  IMAD.MOV.U32 R26, RZ, RZ, R176 ;  /* 0x000000ffff1a7224 */ /* 0x000fce00078e00b0 */
.L_x_14243:
[----:B------:R-:W-:Y:S05]  /*1e50*/  BSYNC.RECONVERGENT B1 ;  /* 0x0000000000017941 */ /* 0x000fea0003800200 */
.L_x_14242:
        /* <DEDUP_REMOVED lines=15> */
[----:B------:R-:W-:Y:S01]  /*1f50*/  PRMT R11, R13, 0x7632, R11 ;  /* 0x000076320d0b7816 */ /* 0x000fe2000000000b */
        /* <DEDUP_REMOVED lines=9> */
.L_x_14249:
        /* <DEDUP_REMOVED lines=13> */
.L_x_14251:
[----:B------:R-:W-:Y:S05]  /*20c0*/  BSYNC.RECONVERGENT B2 ;  /* 0x0000000000027941 */ /* 0x000fea0003800200 */
.L_x_14250:
        /* <DEDUP_REMOVED lines=40> */
[----:B------:R-:W-:Y:S02]  /*2350*/  IMAD.MOV.U32 R26, RZ, RZ, R176 ;  /* 0x000000ffff1a7224 */ /* 0x000fe400078e00b0 */
[----:B------:R-:W-:-:S07]  /*2360*/  IMAD.MOV.U32 R176, RZ, RZ, RZ ;  /* 0x000000ffffb07224 */ /* 0x000fce00078e00ff */
.L_x_14248:
[----:B------:R-:W-:Y:S05]  /*2370*/  BSYNC.RECONVERGENT B1 ;  /* 0x0000000000017941 */ /* 0x000fea0003800200 */
.L_x_14247:
        /* <DEDUP_REMOVED lines=23> */
.L_x_14254:
        /* <DEDUP_REMOVED lines=13> */
.L_x_14256:
[----:B------:R-:W-:Y:S05]  /*25c0*/  BSYNC.RECONVERGENT B2 ;  /* 0x0000000000027941 */ /* 0x000fea0003800200 */
.L_x_14255:
        /* <DEDUP_REMOVED lines=40> */
[----:B------:R-:W-:Y:S01]  /*2850*/  MOV R12, R26 ;  /* 0x0000001a000c7202 */ /* 0x000fe20000000f00 */
[----:B------:R-:W-:-:S07]  /*2860*/  IMAD.MOV.U32 R26, RZ, RZ, R176 ;  /* 0x000000ffff1a7224 */ /* 0x000fce00078e00b0 */
.L_x_14253:
[----:B------:R-:W-:Y:S05]  /*2870*/  BSYNC.RECONVERGENT B1 ;  /* 0x0000000000017941 */ /* 0x000fea0003800200 */
.L_x_14252:
        /* <DEDUP_REMOVED lines=25> */
.L_x_14259:
        /* <DEDUP_REMOVED lines=13> */
.L_x_14261:
[----:B------:R-:W-:Y:S05]  /*2ae0*/  BSYNC.RECONVERGENT B2 ;  /* 0x0000000000027941 */ /* 0x000fea0003800200 */
.L_x_14260:
        /* <DEDUP_REMOVED lines=42> */
.L_x_14258:
[----:B------:R-:W-:Y:S05]  /*2d90*/  BSYNC.RECONVERGENT B1 ;  /* 0x0000000000017941 */ /* 0x000fea0003800200 */
.L_x_14257:
        /* <DEDUP_REMOVED lines=23> */
.L_x_14264:
        /* <DEDUP_REMOVED lines=13> */
.L_x_14266:
[----:B------:R-:W-:Y:S05]  /*2fe0*/  BSYNC.RECONVERGENT B2 ;  /* 0x0000000000027941 */ /* 0x000fea0003800200 */
.L_x_14265:
        /* <DEDUP_REMOVED lines=42> */
.L_x_14263:
[----:B------:R-:W-:Y:S05]  /*3290*/  BSYNC.RECONVERGENT B1 ;  /* 0x0000000000017941 */ /* 0x000fea0003800200 */
.L_x_14262:
        /* <DEDUP_REMOVED lines=25> */
.L_x_14269:
        /* <DEDUP_REMOVED lines=15> */
.L_x_14271:
[----:B------:R-:W-:Y:S05]  /*3520*/  BSYNC.RECONVERGENT B2 ;  /* 0x0000000000027941 */ /* 0x000fea0003800200 */
.L_x_14270:
        /* <DEDUP_REMOVED lines=41> */
[----:B------:R-:W-:-:S07]  /*37c0*/  LOP3.LUT R23, R180, UR33, R177, 0x96, !PT ;  /* 0x00000021b4177c12 */ /* 0x000fce000f8e96b1 */
.L_x_14268:
[----:B------:R-:W-:Y:S05]  /*37d0*/  BSYNC.RECONVERGENT B1 ;  /* 0x0000000000017941 */ /* 0x000fea0003800200 */
.L_x_14267:
        /* <DEDUP_REMOVED lines=12> */
[----:B------:R-:W-:-:S05]  /*38a0*/  FFMA.FTZ R15, R176, R75, R25 ;  /* 0x0000004bb00f7223 */ /* 0x000fca0000010019 */
[----:B------:R-:W-:Y:S01]  /*38b0*/  F2FP.BF16.F32.PACK_AB R183, R15, R14 ;  /* 0x0000000e0fb7723e */ /* 0x000fe200000010ff */
[----:B------:R-:W-:Y:S06]  /*38c0*/  BRA `(.L_x_14272) ;  /* 0x0000002800207947 */ /* 0x000fec0003800000 */
.L_x_14232:
        /* <DEDUP_REMOVED lines=16> */
.L_x_14275:
        /* <DEDUP_REMOVED lines=13> */
.L_x_14277:
[----:B------:R-:W-:Y:S05]  /*3aa0*/  BSYNC.RECONVERGENT B2 ;  /* 0x0000000000027941 */ /* 0x000fea0003800200 */
.L_x_14276:
        /* <DEDUP_REMOVED lines=41> */
.L_x_14274:
[----:B------:R-:W-:Y:S05]  /*3d40*/  BSYNC.RECONVERGENT B1 ;  /* 0x0000000000017941 */ /* 0x000fea0003800200 */
.L_x_14273:
[----:B------:R-:W-:Y:S01]  /*3d50*/  I2FP.F32.U32 R8, R8 ;  /* 0x0000000800087245 */ /* 0x000fe20000201000 */
[----:B-----5:R-:W-:Y:S01]  /*3d60*/  IMAD.U32 R9, R12, 0x10000, RZ ;  /* 0x000100000c097824 */ /* 0x020fe200078e00ff */
[----:B------:R-:W-:Y:S01]  /*3d70*/  MOV R20, UR35 ;  /* 0x0000002300147c02 */ /* 0x000fe20008000f00 */
[----:B------:R-:W-:Y:S01]  /*3d80*/  IMAD.U32 R21, RZ, RZ, UR34 ;  /* 0x00000022ff157e24 */ /* 0x000fe2000f8e00ff */
[----:B------:R-:W-:Y:S01]  /*3d90*/  ISETP.NE.AND P2, PT, R10, 0x1, PT ;  /* 0x000000010a00780c */ /* 0x000fe20003f45270 */
        /* <DEDUP_REMOVED lines=9> */
[----:B------:R-:W-:Y:S01]  /*3e30*/  FMUL.FTZ R8, R9, R76 ;  /* 0x0000004c09087220 */ /* 0x000fe20000410000 */
        /* <DEDUP_REMOVED lines=11> */
.L_x_14280:
        /* <DEDUP_REMOVED lines=13> */
.L_x_14282:
[----:B------:R-:W-:Y:S05]  /*3fc0*/  BSYNC.RECONVERGENT B2 ;  /* 0x0000000000027941 */ /* 0x000fea0003800200 */
.L_x_14281:
        /* <DEDUP_REMOVED lines=42> */
.L_x_14279:
[----:B------:R-:W-:Y:S05]  /*4270*/  BSYNC.RECONVERGENT B1 ;  /* 0x0000000000017941 */ /* 0x000fea0003800200 */
.L_x_14278:
        /* <DEDUP_REMOVED lines=9> */
[----:B------:R-:W-:Y:S02]  /*4310*/  FSEL R10, R9, RZ, !P1 ;  /* 0x000000ff090a7208 */ /* 0x000fe40004800000 */
[----:B------:R-:W-:-:S03]  /*4320*/  PLOP3.LUT P1, PT, P1, PT, PT, 0x8, 0x80 ;  /* 0x000000000080781c */ /* 0x000fc60000f2e170 */
[----:B------:R-:W-:Y:S01]  /*4330*/  FMUL.FTZ R9, R10, R77 ;  /* 0x0000004d0a097220 */ /* 0x000fe20000410000 */
        /* <DEDUP_REMOVED lines=11> */
.L_x_14285:
        /* <DEDUP_REMOVED lines=13> */
.L_x_14287:
[----:B------:R-:W-:Y:S05]  /*44c0*/  BSYNC.RECONVERGENT B2 ;  /* 0x0000000000027941 */ /* 0x000fea0003800200 */
.L_x_14286:
        /* <DEDUP_REMOVED lines=40> */
[----:B------:R-:W-:Y:S01]  /*4750*/  IMAD.MOV.U32 R10, RZ, RZ, R26 ;  /* 0x000000ffff0a7224 */ /* 0x000fe200078e001a */
[----:B------:R-:W-:-:S07]  /*4760*/  MOV R26, R176 ;  /* 0x000000b0001a7202 */ /* 0x000fce0000000f00 */
.L_x_14284:
[----:B------:R-:W-:Y:S05]  /*4770*/  BSYNC.RECONVERGENT B1 ;  /* 0x0000000000017941 */ /* 0x000fea0003800200 */
.L_x_14283:
[----:B------:R-:W-:Y:S01]  /*4780*/  I2FP.F32.U32 R10, R10 ;  /* 0x0000000a000a7245 */ /* 0x000fe20000201000 */
[----:B------:R-:W-:Y:S01]  /*4790*/  IMAD.U32 R11, R13, 0x10000, RZ ;  /* 0x000100000d0b7824 */ /* 0x000fe200078e00ff */
[----:B------:R-:W-:Y:S01]  /*47a0*/  ISETP.NE.AND P2, PT, R25, 0x1, PT ;  /* 0x000000011900780c */ /* 0x000fe20003f45270 */
[----:B------:R-:W-:Y:S01]  /*47b0*/  BSSY.RECONVERGENT B1, `(.L_x_14288) ;  /* 0x000004c000017945 */ /* 0x000fe20003800200 */
[----:B------:R-:W-:Y:S02]  /*47c0*/  IMAD.MOV.U32 R12, RZ, RZ, R24 ;  /* 0x000000ffff0c7224 */ /* 0x000fe400078e0018 */
[----:B------:R-:W-:Y:S01]  /*47d0*/  FFMA.FTZ R10, R10, R19, 1.1641532182693481445e-10 ;  /* 0x2f0000000a0a7423 */ /* 0x000fe20000010013 */
[----:B------:R-:W-:-:S04]  /*47e0*/  FMUL.FTZ R11, R11, R18 ;  /* 0x000000120b0b7220 */ /* 0x000fc80000410000 */
[----:B------:R-:W-:Y:S01]  /*47f0*/  FMUL.FTZ R11, R11, R20 ;  /* 0x000000140b0b7220 */ /* 0x000fe20000410000 */
[----:B------:R-:W-:-:S04]  /*4800*/  FSETP.GTU.FTZ.AND P1, PT, R10, R21, PT ;  /* 0x000000150a00720b */ /* 0x000fc80003f3c000 */
[----:B------:R-:W-:Y:S02]  /*4810*/  FSEL R11, R11, RZ, !P1 ;  /* 0x000000ff0b0b7208 */ /* 0x000fe40004800000 */
[----:B------:R-:W-:-:S03]  /*4820*/  PLOP3.LUT P1, PT, P1, PT, PT, 0x8, 0x80 ;  /* 0x000000000080781c */ /* 0x000fc60000f2e170 */
[----:B------:R-:W-:Y:S01]  /*4830*/  FMUL.FTZ R10, R11, R78 ;  /* 0x0000004e0b0a7220 */ /* 0x000fe20000410000 */
[----:B------:R-:W-:Y:S01]  /*4840*/  PRMT R11, R13, 0x7632, R11 ;  /* 0x000076320d0b7816 */ /* 0x000fe2000000000b */
[----:B------:R-:W-:Y:S01]  /*4850*/  HFMA2 R13, -RZ, RZ, 0, 1.1920928955078125e-07 ;  /* 0x00000002ff0d7431 */ /* 0x000fe200000001ff */
        /* <DEDUP_REMOVED lines=9> */
.L_x_14290:
        /* <DEDUP_REMOVED lines=13> */
.L_x_14292:
[----:B------:R-:W-:Y:S05]  /*49c0*/  BSYNC.RECONVERGENT B2 ;  /* 0x0000000000027941 */ /* 0x000fea0003800200 */
.L_x_14291:
        /* <DEDUP_REMOVED lines=40> */
[----:B------:R-:W-:Y:S02]  /*4c50*/  IMAD.MOV.U32 R12, RZ, RZ, R26 ;  /* 0x000000ffff0c7224 */ /* 0x000fe400078e001a */
[----:B------:R-:W-:-:S07]  /*4c60*/  IMAD.MOV.U32 R26, RZ, RZ, R176 ;  /* 0x000000ffff1a7224 */ /* 0x000fce00078e00b0 */
.L_x_14289:
[----:B------:R-:W-:Y:S05]  /*4c70*/  BSYNC.RECONVERGENT B1 ;  /* 0x0000000000017941 */ /* 0x000fea0003800200 */
.L_x_14288:
        /* <DEDUP_REMOVED lines=22> */
.L_x_14295:
        /* <DEDUP_REMOVED lines=13> */
.L_x_14297:
[----:B------:R-:W-:Y:S05]  /*4eb0*/  BSYNC.RECONVERGENT B2 ;  /* 0x0000000000027941 */ /* 0x000fea0003800200 */
.L_x_14296:
        /* <DEDUP_REMOVED lines=42> */
.L_x_14294:
[----:B------:R-:W-:Y:S05]  /*5160*/  BSYNC.RECONVERGENT B1 ;  /* 0x0000000000017941 */ /* 0x000fea0003800200 */
.L_x_14293:
        /* <DEDUP_REMOVED lines=23> */
.L_x_14300:
        /* <DEDUP_REMOVED lines=13> */
.L_x_14302:
[----:B------:R-:W-:Y:S05]  /*53b0*/  BSYNC.RECONVERGENT B2 ;  /* 0x0000000000027941 */ /* 0x000fea0003800200 */
.L_x_14301:
        /* <DEDUP_REMOVED lines=42> */
.L_x_14299:
[----:B------:R-:W-:Y:S05]  /*5660*/  BSYNC.RECONVERGENT B1 ;  /* 0x0000000000017941 */ /* 0x000fea0003800200 */
.L_x_14298:
        /* <DEDUP_REMOVED lines=8> */
[----:B------:R-:W-:-:S03]  /*56f0*/  HFMA2 R176, -RZ, RZ, 0, 1.1920928955078125e-07 ;  /* 0x00000002ffb07431 */ /* 0x000fc600000001ff */
        /* <DEDUP_REMOVED lines=13> */
.L_x_14305:
        /* <DEDUP_REMOVED lines=13> */
.L_x_14307:
[----:B------:R-:W-:Y:S05]  /*58a0*/  BSYNC.RECONVERGENT B2 ;  /* 0x0000000000027941 */ /* 0x000fea0003800200 */
.L_x_14306:
        /* <DEDUP_REMOVED lines=42> */
.L_x_14304:
[----:B------:R-:W-:Y:S05]  /*5b50*/  BSYNC.RECONVERGENT B1 ;  /* 0x0000000000017941 */ /* 0x000fea0003800200 */
.L_x_14303:
        /* <DEDUP_REMOVED lines=23> */
.L_x_14310:
        /* <DEDUP_REMOVED lines=15> */
.L_x_14312:
[----:B------:R-:W-:Y:S05]  /*5dc0*/  BSYNC.RECONVERGENT B2 ;  /* 0x0000000000027941 */ /* 0x000fea0003800200 */
.L_x_14311:
        /* <DEDUP_REMOVED lines=42> */
.L_x_14309:
[----:B------:R-:W-:Y:S05]  /*6070*/  BSYNC.RECONVERGENT B1 ;  /* 0x0000000000017941 */ /* 0x000fea0003800200 */
.L_x_14308:
        /* <DEDUP_REMOVED lines=13> */
.L_x_14272:
[----:B------:R-:W0:Y:S01]  /*6150*/  LDC.64 R186, c[0x0][0x3a8] ;  /* 0x0000ea00ffba7b82 */ /* 0x000e220000000a00 */
[----:B------:R-:W-:Y:S02]  /*6160*/  SEL R176, RZ, 0x10000, !P5 ;  /* 0x00010000ffb07807 */ /* 0x000fe40006800000 */
[----:B------:R-:W-:Y:S02]  /*6170*/  ISETP.NE.AND P5, PT, R27, RZ, PT ;  /* 0x000000ff1b00720c */ /* 0x000fe40003fa5270 */
[----:B------:R-:W-:Y:S02]  /*6180*/  SEL R177, RZ, 0x1000000, !P6 ;  /* 0x01000000ffb17807 */ /* 0x000fe40007000000 */
[----:B------:R-:W-:Y:S01]  /*6190*/  ISETP.NE.AND P6, PT, R16, RZ, PT ;  /* 0x000000ff1000720c */ /* 0x000fe20003fc5270 */
[----:B------:R-:W1:Y:S01]  /*61a0*/  LDC.64 R184, c[0x0][0x3b0] ;  /* 0x0000ec00ffb87b82 */ /* 0x000e620000000a00 */
[----:B------:R-:W-:Y:S02]  /*61b0*/  SEL R197, RZ, 0x100, !P4 ;  /* 0x00000100ffc57807 */ /* 0x000fe40006000000 */
[----:B------:R-:W-:-:S02]  /*61c0*/  SEL R27, RZ, 0x1000000, !P2 ;  /* 0x01000000ff1b7807 */ /* 0x000fc40005000000 */
[----:B------:R-:W-:Y:S02]  /*61d0*/  SEL R16, RZ, 0x10000, !P1 ;  /* 0x00010000ff107807 */ /* 0x000fe40004800000 */
[----:B------:R-:W-:Y:S01]  /*61e0*/  SEL R25, RZ, 0x100, !P5 ;  /* 0x00000100ff197807 */ /* 0x000fe20006800000 */
[----:B------:R-:W2:Y:S01]  /*61f0*/  @P0 LDC.64 R194, c[0x0][0x3a0] ;  /* 0x0000e800ffc20b82 */ /* 0x000ea20000000a00 */
[----:B------:R-:W-:Y:S02]  /*6200*/  LOP3.LUT R197, R197, R177, R176, 0xfe, !PT ;  /* 0x000000b1c5c57212 */ /* 0x000fe400078efeb0 */
[----:B------:R-:W-:Y:S02]  /*6210*/  SEL R196, RZ, 0x1, !P3 ;  /* 0x00000001ffc47807 */ /* 0x000fe40005800000 */
[----:B------:R-:W-:Y:S01]  /*6220*/  LOP3.LUT R25, R25, R27, R16, 0xfe, !PT ;  /* 0x0000001b19197212 */ /* 0x000fe200078efe10 */
[C---:B------:R-:W-:Y:S01]  /*6230*/  VIADD R16, R7.reuse, 0x20 ;  /* 0x0000002007107836 */ /* 0x040fe20000000000 */
[----:B------:R-:W-:Y:S01]  /*6240*/  SEL R176, RZ, 0x1, !P6 ;  /* 0x00000001ffb07807 */ /* 0x000fe20007000000 */
[----:B0-----:R-:W-:Y:S01]  /*6250*/  IMAD.WIDE.U32 R188, R7, 0x10, R186 ;  /* 0x0000001007bc7825 */ /* 0x001fe200078e00ba */
[----:B------:R-:W-:-:S02]  /*6260*/  LOP3.LUT R197, R197, R196, RZ, 0xfc, !PT ;  /* 0x000000c4c5c57212 */ /* 0x000fc400078efcff */
        /* <DEDUP_REMOVED lines=25> */
.L_x_14316:
        /* <DEDUP_REMOVED lines=13> */
.L_x_14318:
[----:B------:R-:W-:Y:S05]  /*64d0*/  BSYNC.RECONVERGENT B2 ;  /* 0x0000000000027941 */ /* 0x000fea0003800200 */
.L_x_14317:
        /* <DEDUP_REMOVED lines=40> */
[----:B------:R-:W-:-:S07]  /*6760*/  LOP3.LUT R23, R188, UR33, R197, 0x96, !PT ;  /* 0x00000021bc177c12 */ /* 0x000fce000f8e96c5 */
.L_x_14315:
[----:B------:R-:W-:Y:S05]  /*6770*/  BSYNC.RECONVERGENT B1 ;  /* 0x0000000000017941 */ /* 0x000fea0003800200 */
.L_x_14314:
[----:B------:R-:W-:Y:S01]  /*6780*/  I2FP.F32.U32 R26, R25 ;  /* 0x00000019001a7245 */ /* 0x000fe20000201000 */
[C---:B-----5:R-:W-:Y:S01]  /*6790*/  IMAD.U32 R25, R176.reuse, 0x10000, RZ ;  /* 0x00010000b0197824 */ /* 0x060fe200078e00ff */
        /* <DEDUP_REMOVED lines=12> */
[--C-:B------:R-:W-:Y:S01]  /*6860*/  FFMA.FTZ R25, R25, R68, R26.reuse ;  /* 0x0000004419197223 */ /* 0x100fe2000001001a */
[----:B------:R-:W-:Y:S02]  /*6870*/  P2R R180, PR, RZ, 0x2 ;  /* 0x00000002ffb47803 */ /* 0x000fe40000000000 */
[----:B------:R-:W-:Y:S01]  /*6880*/  PRMT R26, R28, 0x7632, R26 ;  /* 0x000076321c1a7816 */ /* 0x000fe2000000001a */
        /* <DEDUP_REMOVED lines=9> */
.L_x_14321:
        /* <DEDUP_REMOVED lines=13> */
.L_x_14323:
[----:B------:R-:W-:Y:S05]  /*69f0*/  BSYNC.RECONVERGENT B2 ;  /* 0x0000000000027941 */ /* 0x000fea0003800200 */
.L_x_14322:
        /* <DEDUP_REMOVED lines=43> */
.L_x_14320:
[----:B------:R-:W-:Y:S05]  /*6cb0*/  BSYNC.RECONVERGENT B1 ;  /* 0x0000000000017941 */ /* 0x000fea0003800200 */
.L_x_14319:
        /* <DEDUP_REMOVED lines=11> */
[----:B------:R-:W-:Y:S02]  /*6d70*/  PLOP3.LUT P1, PT, P1, PT, PT, 0x8, 0x80 ;  /* 0x000000000080781c */ /* 0x000fe40000f2e170 */
[----:B------:R-:W-:Y:S01]  /*6d80*/  MOV R27, R24 ;  /* 0x00000018001b7202 */ /* 0x000fe20000000f00 */
[----:B------:R-:W-:Y:S01]  /*6d90*/  FFMA.FTZ R26, R26, R69, R181 ;  /* 0x000000451a1a7223 */ /* 0x000fe200000100b5 */
[----:B------:R-:W-:Y:S01]  /*6da0*/  P2R R181, PR, RZ, 0x2 ;  /* 0x00000002ffb57803 */ /* 0x000fe20000000000 */
        /* <DEDUP_REMOVED lines=9> */
.L_x_14326:
        /* <DEDUP_REMOVED lines=13> */
.L_x_14328:
[----:B------:R-:W-:Y:S05]  /*6f10*/  BSYNC.RECONVERGENT B2 ;  /* 0x0000000000027941 */ /* 0x000fea0003800200 */
.L_x_14327:
        /* <DEDUP_REMOVED lines=43> */
.L_x_14325:
[----:B------:R-:W-:Y:S05]  /*71d0*/  BSYNC.RECONVERGENT B1 ;  /* 0x0000000000017941 */ /* 0x000fea0003800200 */
.L_x_14324:
        /* <DEDUP_REMOVED lines=14> */
[--C-:B------:R-:W-:Y:S01]  /*72c0*/  FFMA.FTZ R27, R27, R70, R176.reuse ;  /* 0x000000461b1b7223 */ /* 0x100fe200000100b0 */
        /* <DEDUP_REMOVED lines=10> */
.L_x_14331:
        /* <DEDUP_REMOVED lines=13> */
.L_x_14333:
[----:B------:R-:W-:Y:S05]  /*7440*/  BSYNC.RECONVERGENT B2 ;  /* 0x0000000000027941 */ /* 0x000fea0003800200 */
.L_x_14332:
        /* <DEDUP_REMOVED lines=43> */
.L_x_14330:
[----:B------:R-:W-:Y:S05]  /*7700*/  BSYNC.RECONVERGENT B1 ;  /* 0x0000000000017941 */ /* 0x000fea0003800200 */
.L_x_14329:
        /* <DEDUP_REMOVED lines=23> */
.L_x_14336:
        /* <DEDUP_REMOVED lines=13> */
.L_x_14338:
[----:B------:R-:W-:Y:S05]  /*7950*/  BSYNC.RECONVERGENT B2 ;  /* 0x0000000000027941 */ /* 0x000fea0003800200 */
.L_x_14337:
        /* <DEDUP_REMOVED lines=43> */
.L_x_14335:
[----:B------:R-:W-:Y:S05]  /*7c10*/  BSYNC.RECONVERGENT B1 ;  /* 0x0000000000017941 */ /* 0x000fea0003800200 */
.L_x_14334:
        /* <DEDUP_REMOVED lines=12> */
[----:B------:R-:W-:-:S03]  /*7ce0*/  PLOP3.LUT P3, PT, P3, PT, PT, 0x8, 0x80 ;  /* 0x000000000080781c */ /* 0x000fc60001f6e170 */
[--C-:B------:R-:W-:Y:S01]  /*7cf0*/  FFMA.FTZ R189, R177, R64, R176.reuse ;  /* 0x00000040b1bd7223 */ /* 0x100fe200000100b0 */
        /* <DEDUP_REMOVED lines=11> */
.L_x_14341:
        /* <DEDUP_REMOVED lines=13> */
.L_x_14343:
[----:B------:R-:W-:Y:S05]  /*7e80*/  BSYNC.RECONVERGENT B2 ;  /* 0x0000000000027941 */ /* 0x000fea0003800200 */
.L_x_14342:
        /* <DEDUP_REMOVED lines=43> */
.L_x_14340:
[----:B------:R-:W-:Y:S05]  /*8140*/  BSYNC.RECONVERGENT B1 ;  /* 0x0000000000017941 */ /* 0x000fea0003800200 */
.L_x_14339:
        /* <DEDUP_REMOVED lines=23> */
.L_x_14346:
        /* <DEDUP_REMOVED lines=13> */
.L_x_14348:
[----:B------:R-:W-:Y:S05]  /*8390*/  BSYNC.RECONVERGENT B2 ;  /* 0x0000000000027941 */ /* 0x000fea0003800200 */
.L_x_14347:
        /* <DEDUP_REMOVED lines=43> */
.L_x_14345:
[----:B------:R-:W-:Y:S05]  /*8650*/  BSYNC.RECONVERGENT B1 ;  /* 0x0000000000017941 */ /* 0x000fea0003800200 */
.L_x_14344:
        /* <DEDUP_REMOVED lines=11> */
[----:B------:R-:W-:-:S03]  /*8710*/  IMAD.MOV.U32 R176, RZ, RZ, R24 ;  /* 0x000000ffffb07224 */ /* 0x000fc600078e0018 */
        /* <DEDUP_REMOVED lines=13> */
.L_x_14351:
        /* <DEDUP_REMOVED lines=15> */
.L_x_14353:
[----:B------:R-:W-:Y:S05]  /*88e0*/  BSYNC.RECONVERGENT B2 ;  /* 0x0000000000027941 */ /* 0x000fea0003800200 */
.L_x_14352:
        /* <DEDUP_REMOVED lines=43> */
.L_x_14350:
[----:B------:R-:W-:Y:S05]  /*8ba0*/  BSYNC.RECONVERGENT B1 ;  /* 0x0000000000017941 */ /* 0x000fea0003800200 */
.L_x_14349:
        /* <DEDUP_REMOVED lines=15> */
.L_x_14313:
        /* <DEDUP_REMOVED lines=16> */
.L_x_14357:
        /* <DEDUP_REMOVED lines=13> */
.L_x_14359:
[----:B------:R-:W-:Y:S05]  /*8e70*/  BSYNC.RECONVERGENT B2 ;  /* 0x0000000000027941 */ /* 0x000fea0003800200 */
.L_x_14358:
        /* <DEDUP_REMOVED lines=41> */
.L_x_14356:
[----:B------:R-:W-:Y:S05]  /*9110*/  BSYNC.RECONVERGENT B1 ;  /* 0x0000000000017941 */ /* 0x000fea0003800200 */
.L_x_14355:
[----:B------:R-:W-:Y:S01]  /*9120*/  I2FP.F32.U32 R26, R25 ;  /* 0x00000019001a7245 */ /* 0x000fe20000201000 */
[----:B-----5:R-:W-:Y:S01]  /*9130*/  IMAD.U32 R25, R176, 0x10000, RZ ;  /* 0x00010000b0197824 */ /* 0x020fe200078e00ff */
        /* <DEDUP_REMOVED lines=22> */
.L_x_14362:
        /* <DEDUP_REMOVED lines=13> */
.L_x_14364:
[----:B------:R-:W-:Y:S05]  /*9370*/  BSYNC.RECONVERGENT B2 ;  /* 0x0000000000027941 */ /* 0x000fea0003800200 */
.L_x_14363:
        /* <DEDUP_REMOVED lines=43> */
.L_x_14361:
[----:B------:R-:W-:Y:S05]  /*9630*/  BSYNC.RECONVERGENT B1 ;  /* 0x0000000000017941 */ /* 0x000fea0003800200 */
.L_x_14360:
        /* <DEDUP_REMOVED lines=23> */
.L_x_14367:
        /* <DEDUP_REMOVED lines=13> */
.L_x_14369:
[----:B------:R-:W-:Y:S05]  /*9880*/  BSYNC.RECONVERGENT B2 ;  /* 0x0000000000027941 */ /* 0x000fea0003800200 */
.L_x_14368:
        /* <DEDUP_REMOVED lines=43> */
.L_x_14366:
[----:B------:R-:W-:Y:S05]  /*9b40*/  BSYNC.RECONVERGENT B1 ;  /* 0x0000000000017941 */ /* 0x000fea0003800200 */
.L_x_14365:
        /* <DEDUP_REMOVED lines=23> */
.L_x_14372:
        /* <DEDUP_REMOVED lines=13> */
.L_x_14374:
[----:B------:R-:W-:Y:S05]  /*9d90*/  BSYNC.RECONVERGENT B2 ;  /* 0x0000000000027941 */ /* 0x000fea0003800200 */
.L_x_14373:
        /* <DEDUP_REMOVED lines=43> */
.L_x_14371:
[----:B------:R-:W-:Y:S05]  /*a050*/  BSYNC.RECONVERGENT B1 ;  /* 0x0000000000017941 */ /* 0x000fea0003800200 */
.L_x_14370:
        /* <DEDUP_REMOVED lines=22> */
.L_x_14377:
        /* <DEDUP_REMOVED lines=13> */
.L_x_14379:
[----:B------:R-:W-:Y:S05]  /*a290*/  BSYNC.RECONVERGENT B2 ;  /* 0x0000000000027941 */ /* 0x000fea0003800200 */
.L_x_14378:
        /* <DEDUP_REMOVED lines=43> */
.L_x_14376:
[----:B------:R-:W-:Y:S05]  /*a550*/  BSYNC.RECONVERGENT B1 ;  /* 0x0000000000017941 */ /* 0x000fea0003800200 */
.L_x_14375:
        /* <DEDUP_REMOVED lines=23> */
.L_x_14382:
        /* <DEDUP_REMOVED lines=13> */
.L_x_14384:
[----:B------:R-:W-:Y:S05]  /*a7a0*/  BSYNC.RECONVERGENT B2 ;  /* 0x0000000000027941 */ /* 0x000fea0003800200 */
.L_x_14383:
        /* <DEDUP_REMOVED lines=43> */
.L_x_14381:
[----:B------:R-:W-:Y:S05]  /*aa60*/  BSYNC.RECONVERGENT B1 ;  /* 0x0000000000017941 */ /* 0x000fea0003800200 */
.L_x_14380:
        /* <DEDUP_REMOVED lines=22> */
.L_x_14387:
        /* <DEDUP_REMOVED lines=13> */
.L_x_14389:
[----:B------:R-:W-:Y:S05]  /*aca0*/  BSYNC.RECONVERGENT B2 ;  /* 0x0000000000027941 */ /* 0x000fea0003800200 */
.L_x_14388:
        /* <DEDUP_REMOVED lines=43> */
.L_x_14386:
[----:B------:R-:W-:Y:S05]  /*af60*/  BSYNC.RECONVERGENT B1 ;  /* 0x0000000000017941 */ /* 0x000fea0003800200 */
.L_x_14385:
        /* <DEDUP_REMOVED lines=23> */
.L_x_14392:
        /* <DEDUP_REMOVED lines=15> */
.L_x_14394:
[----:B------:R-:W-:Y:S05]  /*b1d0*/  BSYNC.RECONVERGENT B2 ;  /* 0x0000000000027941 */ /* 0x000fea0003800200 */
.L_x_14393:
        /* <DEDUP_REMOVED lines=43> */
.L_x_14391:
[----:B------:R-:W-:Y:S05]  /*b490*/  BSYNC.RECONVERGENT B1 ;  /* 0x0000000000017941 */ /* 0x000fea0003800200 */
.L_x_14390:
[----:B------:R-:W-:Y:S01]  /*b4a0*/  I2FP.F32.U32 R176, R176 ;  /* 0x000000b000b07245 */ /* 0x000fe20000201000 */
[----:B------:R-:W-:Y:S01]  /*b4b0*/  IMAD.U32 R179, R179, 0x10000, RZ ;  /* 0x00010000b3b37824 */ /* 0x000fe200078e00ff */
[----:B------:R-:W-:Y:S02]  /*b4c0*/  F2FP.BF16.F32.PACK_AB R178, R190, R189 ;  /* 0x000000bdbeb2723e */ /* 0x000fe400000010ff */
        /* <DEDUP_REMOVED lines=8> */
[----:B------:R-:W-:-:S05]  /*b550*/  FMUL.FTZ R194, R194, R67 ;  /* 0x00000043c2c27220 */ /* 0x000fca0000410000 */
[----:B------:R-:W-:-:S07]  /*b560*/  F2FP.BF16.F32.PACK_AB R179, R194, R191 ;  /* 0x000000bfc2b3723e */ /* 0x000fce00000010ff */
.L_x_14354:
[----:B------:R-:W-:Y:S01]  /*b570*/  SEL R199, RZ, 0x1000000, !P6 ;  /* 0x01000000ffc77807 */ /* 0x000fe20007000000 */
[----:B------:R-:W-:Y:S01]  /*b580*/  IMAD.WIDE.U32 R200, R16, 0x8, R184 ;  /* 0x0000000810c87825 */ /* 0x000fe200078e00b8 */
[----:B------:R-:W-:Y:S02]  /*b590*/  SEL R198, RZ, 0x10000, !P5 ;  /* 0x00010000ffc67807 */ /* 0x000fe40006800000 */
[----:B------:R-:W-:Y:S02]  /*b5a0*/  ISETP.NE.AND P6, PT, R180, RZ, PT ;  /* 0x000000ffb400720c */ /* 0x000fe40003fc5270 */
[----:B------:R-:W-:Y:S02]  /*b5b0*/  ISETP.NE.AND P5, PT, R181, RZ, PT ;  /* 0x000000ffb500720c */ /* 0x000fe40003fa5270 */
[----:B------:R-:W0:Y:S01]  /*b5c0*/  @P0 LDC.64 R180, c[0x0][0x3a0] ;  /* 0x0000e800ffb40b82 */ /* 0x000e220000000a00 */
[----:B------:R-:W-:Y:S02]  /*b5d0*/  SEL R195, RZ, 0x1000000, !P2 ;  /* 0x01000000ffc37807 */ /* 0x000fe40005000000 */
[----:B------:R-:W-:-:S02]  /*b5e0*/  SEL R183, RZ, 0x10000, !P1 ;  /* 0x00010000ffb77807 */ /* 0x000fc40004800000 */
[----:B------:R-:W-:Y:S02]  /*b5f0*/  SEL R182, RZ, 0x100, !P5 ;  /* 0x00000100ffb67807 */ /* 0x000fe40006800000 */
[----:B------:R-:W-:Y:S02]  /*b600*/  SEL R205, RZ, 0x100, !P4 ;  /* 0x00000100ffcd7807 */ /* 0x000fe40006000000 */
[----:B------:R-:W-:Y:S02]  /*b610*/  LOP3.LUT R182, R182, R195, R183, 0xfe, !PT ;  /* 0x000000c3b6b67212 */ /* 0x000fe400078efeb7 */
[----:B------:R-:W-:Y:S02]  /*b620*/  IADD3 R195, PT, PT, R7, 0x40, RZ ;  /* 0x0000004007c37810 */ /* 0x000fe40007ffe0ff */
[----:B------:R-:W-:Y:S01]  /*b630*/  LOP3.LUT R205, R205, R199, R198, 0xfe, !PT ;  /* 0x000000c7cdcd7212 */ /* 0x000fe200078efec6 */
[----:B------:R-:W-:Y:S01]  /*b640*/  IMAD.WIDE.U32 R198, R16, 0x10, R186 ;  /* 0x0000001010c67825 */ /* 0x000fe200078e00ba */
[----:B------:R-:W-:-:S02]  /*b650*/  SEL R204, RZ, 0x1, !P3 ;  /* 0x00000001ffcc7807 */ /* 0x000fc40005800000 */
[----:B------:R-:W-:Y:S02]  /*b660*/  SEL R183, RZ, 0x1, !P6 ;  /* 0x00000001ffb77807 */ /* 0x000fe40007000000 */
[----:B------:R-:W-:Y:S01]  /*b670*/  LOP3.LUT R205, R205, R204, RZ, 0xfc, !PT ;  /* 0x000000cccdcd7212 */ /* 0x000fe200078efcff */
[----:B------:R1:W-:Y:S01]  /*b680*/  STG.E.128 desc[UR8][R198.64], R176 ;  /* 0x000000b0c6007986 */ /* 0x0003e2000c101d08 */
[----:B------:R-:W-:Y:S01]  /*b690*/  LOP3.LUT R204, R182, R183, RZ, 0xfc, !PT ;  /* 0x000000b7b6cc7212 */ /* 0x000fe200078efcff */
[----:B0-----:R-:W-:-:S04]  /*b6a0*/  @P0 IMAD.WIDE.U32 R202, R195, 0x10, R180 ;  /* 0x00000010c3ca0825 */ /* 0x001fc800078e00b4 */
[----:B------:R1:W-:Y:S01]  /*b6b0*/  STG.E.64 desc[UR8][R200.64], R204 ;  /* 0x000000ccc8007986 */ /* 0x0003e2000c101b08 */
[----:B------:R-:W-:-:S03]  /*b6c0*/  IMAD.WIDE.U32 R180, R195, 0x10, R192 ;  /* 0x00000010c3b47825 */ /* 0x000fc600078e00c0 */
        /* <DEDUP_REMOVED lines=19> */
.L_x_14398:
        /* <DEDUP_REMOVED lines=13> */
.L_x_14400:
[----:B------:R-:W-:Y:S05]  /*b8d0*/  BSYNC.RECONVERGENT B2 ;  /* 0x0000000000027941 */ /* 0x000fea0003800200 */
.L_x_14399:
        /* <DEDUP_REMOVED lines=42> */
.L_x_14397:
[----:B------:R-:W-:Y:S05]  /*bb80*/  BSYNC.RECONVERGENT B1 ;  /* 0x0000000000017941 */ /* 0x000fea0003800200 */
.L_x_14396:
        /* <DEDUP_REMOVED lines=11> */
[----:B------:R-:W-:-:S02]  /*bc40*/  FSETP.GTU.FTZ.AND P1, PT, R176, R21, PT ;  /* 0x00000015b000720b */ /* 0x000fc40003f3c000 */
[----:B------:R-:W-:Y:S02]  /*bc50*/  PRMT R176, R28, 0x7632, R176 ;  /* 0x000076321cb07816 */ /* 0x000fe400000000b0 */
        /* <DEDUP_REMOVED lines=14> */
.L_x_14403:
        /* <DEDUP_REMOVED lines=13> */
.L_x_14405:
[----:B------:R-:W-:Y:S05]  /*be10*/  BSYNC.RECONVERGENT B2 ;  /* 0x0000000000027941 */ /* 0x000fea0003800200 */
.L_x_14404:
        /* <DEDUP_REMOVED lines=43> */
.L_x_14402:
[----:B------:R-:W-:Y:S05]  /*c0d0*/  BSYNC.RECONVERGENT B1 ;  /* 0x0000000000017941 */ /* 0x000fea0003800200 */
.L_x_14401:
        /* <DEDUP_REMOVED lines=25> */
.L_x_14408:
        /* <DEDUP_REMOVED lines=13> */
.L_x_14410:
[----:B------:R-:W-:Y:S05]  /*c340*/  BSYNC.RECONVERGENT B2 ;  /* 0x0000000000027941 */ /* 0x000fea0003800200 */
.L_x_14409:
        /* <DEDUP_REMOVED lines=43> */
.L_x_14407:
[----:B------:R-:W-:Y:S05]  /*c600*/  BSYNC.RECONVERGENT B1 ;  /* 0x0000000000017941 */ /* 0x000fea0003800200 */
.L_x_14406:
        /* <DEDUP_REMOVED lines=25> */
.L_x_14413:
        /* <DEDUP_REMOVED lines=13> */
.L_x_14415:
[----:B------:R-:W-:Y:S05]  /*c870*/  BSYNC.RECONVERGENT B2 ;  /* 0x0000000000027941 */ /* 0x000fea0003800200 */
.L_x_14414:
        /* <DEDUP_REMOVED lines=43> */
.L_x_14412:
[----:B------:R-:W-:Y:S05]  /*cb30*/  BSYNC.RECONVERGENT B1 ;  /* 0x0000000000017941 */ /* 0x000fea0003800200 */
.L_x_14411:
        /* <DEDUP_REMOVED lines=23> */
.L_x_14418:
        /* <DEDUP_REMOVED lines=13> */
.L_x_14420:
[----:B------:R-:W-:Y:S05]  /*cd80*/  BSYNC.RECONVERGENT B2 ;  /* 0x0000000000027941 */ /* 0x000fea0003800200 */
.L_x_14419:
        /* <DEDUP_REMOVED lines=43> */
.L_x_14417:
[----:B------:R-:W-:Y:S05]  /*d040*/  BSYNC.RECONVERGENT B1 ;  /* 0x0000000000017941 */ /* 0x000fea0003800200 */
.L_x_14416:
        /* <DEDUP_REMOVED lines=25> */
.L_x_14423:
        /* <DEDUP_REMOVED lines=13> */
.L_x_14425:
[----:B------:R-:W-:Y:S05]  /*d2b0*/  BSYNC.RECONVERGENT B2 ;  /* 0x0000000000027941 */ /* 0x000fea0003800200 */
.L_x_14424:
        /* <DEDUP_REMOVED lines=43> */
.L_x_14422:
[----:B------:R-:W-:Y:S05]  /*d570*/  BSYNC.RECONVERGENT B1 ;  /* 0x0000000000017941 */ /* 0x000fea0003800200 */
.L_x_14421:
        /* <DEDUP_REMOVED lines=23> */
.L_x_14428:
        /* <DEDUP_REMOVED lines=13> */
.L_x_14430:
[----:B------:R-:W-:Y:S05]  /*d7c0*/  BSYNC.RECONVERGENT B2 ;  /* 0x0000000000027941 */ /* 0x000fea0003800200 */
.L_x_14429:
        /* <DEDUP_REMOVED lines=43> */
.L_x_14427:
[----:B------:R-:W-:Y:S05]  /*da80*/  BSYNC.RECONVERGENT B1 ;  /* 0x0000000000017941 */ /* 0x000fea0003800200 */
.L_x_14426:
        /* <DEDUP_REMOVED lines=25> */
.L_x_14433:
        /* <DEDUP_REMOVED lines=15> */
.L_x_14435:
[----:B------:R-:W-:Y:S05]  /*dd10*/  BSYNC.RECONVERGENT B2 ;  /* 0x0000000000027941 */ /* 0x000fea0003800200 */
.L_x_14434:
        /* <DEDUP_REMOVED lines=43> */
.L_x_14432:
[----:B------:R-:W-:Y:S05]  /*dfd0*/  BSYNC.RECONVERGENT B1 ;  /* 0x0000000000017941 */ /* 0x000fea0003800200 */
.L_x_14431:
        /* <DEDUP_REMOVED lines=15> */
.L_x_14395:
        /* <DEDUP_REMOVED lines=16> */
.L_x_14439:
        /* <DEDUP_REMOVED lines=13> */
.L_x_14441:
[----:B------:R-:W-:Y:S05]  /*e2a0*/  BSYNC.RECONVERGENT B2 ;  /* 0x0000000000027941 */ /* 0x000fea0003800200 */
.L_x_14440:
        /* <DEDUP_REMOVED lines=41> */
[----:B------:R-:W-:-:S07]  /*e540*/  IMAD.MOV.U32 R176, RZ, RZ, R196 ;  /* 0x000000ffffb07224 */ /* 0x000fce00078e00c4 */
.L_x_14438:
[----:B------:R-:W-:Y:S05]  /*e550*/  BSYNC.RECONVERGENT B1 ;  /* 0x0000000000017941 */ /* 0x000fea0003800200 */
.L_x_14437:
        /* <DEDUP_REMOVED lines=10> */
[----:B------:R-:W-:Y:S01]  /*e600*/  FMUL.FTZ R177, R177, R20 ;  /* 0x00000014b1b17220 */ /* 0x000fe20000410000 */
[----:B------:R-:W-:-:S04]  /*e610*/  IMAD.MOV.U32 R176, RZ, RZ, R24 ;  /* 0x000000ffffb07224 */ /* 0x000fc800078e0018 */
        /* <DEDUP_REMOVED lines=13> */
.L_x_14444:
        /* <DEDUP_REMOVED lines=13> */
.L_x_14446:
[----:B------:R-:W-:Y:S05]  /*e7c0*/  BSYNC.RECONVERGENT B2 ;  /* 0x0000000000027941 */ /* 0x000fea0003800200 */
.L_x_14445:
        /* <DEDUP_REMOVED lines=43> */
.L_x_14443:
[----:B------:R-:W-:Y:S05]  /*ea80*/  BSYNC.RECONVERGENT B1 ;  /* 0x0000000000017941 */ /* 0x000fea0003800200 */
.L_x_14442:
[----:B------:R-:W-:Y:S01]  /*ea90*/  I2FP.F32.U32 R176, R176 ;  /* 0x000000b000b07245 */ /* 0x000fe20000201000 */
[----:B------:R-:W-:Y:S01]  /*eaa0*/  BSSY.RECONVERGENT B1, `(.L_x_14447) ;  /* 0x0000050000017945 */ /* 0x000fe20003800200 */
[----:B------:R-:W-:Y:S01]  /*eab0*/  SHF.L.U32 R177, R180, 0x10, RZ ;  /* 0x00000010b4b17819 */ /* 0x000fe200000006ff */
[----:B------:R-:W-:Y:S01]  /*eac0*/  IMAD.MOV.U32 R178, RZ, RZ, 0x2 ;  /* 0x00000002ffb27424 */ /* 0x000fe200078e00ff */
[----:B------:R-:W-:Y:S01]  /*ead0*/  ISETP.NE.AND P2, PT, R179, 0x1, PT ;  /* 0x00000001b300780c */ /* 0x000fe20003f45270 */
[----:B------:R-:W-:Y:S01]  /*eae0*/  FFMA.FTZ R176, R176, R19, 1.1641532182693481445e-10 ;  /* 0x2f000000b0b07423 */ /* 0x000fe20000010013 */
[----:B------:R-:W-:Y:S01]  /*eaf0*/  LOP3.LUT R17, R17, 0xfffffffd, RZ, 0xc0, !PT ;  /* 0xfffffffd11117812 */ /* 0x000fe200078ec0ff */
[----:B------:R-:W-:-:S03]  /*eb00*/  FMUL.FTZ R177, R177, R18 ;  /* 0x00000012b1b17220 */ /* 0x000fc60000410000 */
[----:B------:R-:W-:Y:S01]  /*eb10*/  FSETP.GTU.FTZ.AND P1, PT, R176, R21, PT ;  /* 0x00000015b000720b */ /* 0x000fe20003f3c000 */
[----:B------:R-:W-:-:S05]  /*eb20*/  FMUL.FTZ R177, R177, R20 ;  /* 0x00000014b1b17220 */ /* 0x000fca0000410000 */
        /* <DEDUP_REMOVED lines=14> */
.L_x_14449:
        /* <DEDUP_REMOVED lines=13> */
.L_x_14451:
[----:B------:R-:W-:Y:S05]  /*ece0*/  BSYNC.RECONVERGENT B2 ;  /* 0x0000000000027941 */ /* 0x000fea0003800200 */
.L_x_14450:
        /* <DEDUP_REMOVED lines=43> */
.L_x_14448:
[----:B------:R-:W-:Y:S05]  /*efa0*/  BSYNC.RECONVERGENT B1 ;  /* 0x0000000000017941 */ /* 0x000fea0003800200 */
.L_x_14447:
        /* <DEDUP_REMOVED lines=23> */
.L_x_14454:
        /* <DEDUP_REMOVED lines=13> */
.L_x_14456:
[----:B------:R-:W-:Y:S05]  /*f1f0*/  BSYNC.RECONVERGENT B2 ;  /* 0x0000000000027941 */ /* 0x000fea0003800200 */
.L_x_14455:
        /* <DEDUP_REMOVED lines=43> */
.L_x_14453:
[----:B------:R-:W-:Y:S05]  /*f4b0*/  BSYNC.RECONVERGENT B1 ;  /* 0x0000000000017941 */ /* 0x000fea0003800200 */
.L_x_14452:
        /* <DEDUP_REMOVED lines=22> */
.L_x_14459:
        /* <DEDUP_REMOVED lines=13> */
.L_x_14461:
[----:B------:R-:W-:Y:S05]  /*f6f0*/  BSYNC.RECONVERGENT B2 ;  /* 0x0000000000027941 */ /* 0x000fea0003800200 */
.L_x_14460:
        /* <DEDUP_REMOVED lines=43> */
.L_x_14458:
[----:B------:R-:W-:Y:S05]  /*f9b0*/  BSYNC.RECONVERGENT B1 ;  /* 0x0000000000017941 */ /* 0x000fea0003800200 */
.L_x_14457:
        /* <DEDUP_REMOVED lines=23> */
.L_x_14464:
        /* <DEDUP_REMOVED lines=13> */
.L_x_14466:
[----:B------:R-:W-:Y:S05]  /*fc00*/  BSYNC.RECONVERGENT B2 ;  /* 0x0000000000027941 */ /* 0x000fea0003800200 */
.L_x_14465:
        /* <DEDUP_REMOVED lines=43> */
.L_x_14463:
[----:B------:R-:W-:Y:S05]  /*fec0*/  BSYNC.RECONVERGENT B1 ;  /* 0x0000000000017941 */ /* 0x000fea0003800200 */
.L_x_14462:
        /* <DEDUP_REMOVED lines=22> */
.L_x_14469:
        /* <DEDUP_REMOVED lines=13> */
.L_x_14471:
[----:B------:R-:W-:Y:S05]  /*10100*/  BSYNC.RECONVERGENT B2 ;  /* 0x0000000000027941 */ /* 0x000fea0003800200 */
.L_x_14470:
        /* <DEDUP_REMOVED lines=43> */
.L_x_14468:
[----:B------:R-:W-:Y:S05]  /*103c0*/  BSYNC.RECONVERGENT B1 ;  /* 0x0000000000017941 */ /* 0x000fea0003800200 */
.L_x_14467:
        /* <DEDUP_REMOVED lines=23> */
.L_x_14474:
        /* <DEDUP_REMOVED lines=15> */
.L_x_14476:
[----:B------:R-:W-:Y:S05]  /*10630*/  BSYNC.RECONVERGENT B2 ;  /* 0x0000000000027941 */ /* 0x000fea0003800200 */
.L_x_14475:
        /* <DEDUP_REMOVED lines=43> */
.L_x_14473:
[----:B------:R-:W-:Y:S05]  /*108f0*/  BSYNC.RECONVERGENT B1 ;  /* 0x0000000000017941 */ /* 0x000fea0003800200 */
.L_x_14472:
        /* <DEDUP_REMOVED lines=13> */
.L_x_14436:
        /* <DEDUP_REMOVED lines=41> */
.L_x_14480:
        /* <DEDUP_REMOVED lines=13> */
.L_x_14482:
[----:B------:R-:W-:Y:S05]  /*10d30*/  BSYNC.RECONVERGENT B2 ;  /* 0x0000000000027941 */ /* 0x000fea0003800200 */
.L_x_14481:
        /* <DEDUP_REMOVED lines=42> */
.L_x_14479:
[----:B------:R-:W-:Y:S05]  /*10fe0*/  BSYNC.RECONVERGENT B1 ;  /* 0x0000000000017941 */ /* 0x000fea0003800200 */
.L_x_14478:
        /* <DEDUP_REMOVED lines=27> */
.L_x_14485:
        /* <DEDUP_REMOVED lines=13> */
.L_x_14487:
[----:B------:R-:W-:Y:S05]  /*11270*/  BSYNC.RECONVERGENT B2 ;  /* 0x0000000000027941 */ /* 0x000fea0003800200 */
.L_x_14486:
        /* <DEDUP_REMOVED lines=43> */
.L_x_14484:
[----:B------:R-:W-:Y:S05]  /*11530*/  BSYNC.RECONVERGENT B1 ;  /* 0x0000000000017941 */ /* 0x000fea0003800200 */
.L_x_14483:
[----:B------:R-:W-:Y:S01]  /*11540*/  I2FP.F32.U32 R176, R177 ;  /* 0x000000b100b07245 */ /* 0x000fe20000201000 */
[----:B------:R-:W-:Y:S01]  /*11550*/  IMAD.U32 R177, R204, 0x10000, RZ ;  /* 0x00010000ccb17824 */ /* 0x000fe200078e00ff */
[----:B------:R-:W-:Y:S01]  /*11560*/  ISETP.NE.AND P2, PT, R207, 0x1, PT ;  /* 0x00000001cf00780c */ /* 0x000fe20003f45270 */
[----:B------:R-:W-:Y:S01]  /*11570*/  IMAD.U32 R179, R180, 0x10000, RZ ;  /* 0x00010000b4b37824 */ /* 0x000fe200078e00ff */
        /* <DEDUP_REMOVED lines=21> */
.L_x_14490:
        /* <DEDUP_REMOVED lines=13> */
.L_x_14492:
[----:B------:R-:W-:Y:S05]  /*117a0*/  BSYNC.RECONVERGENT B2 ;  /* 0x0000000000027941 */ /* 0x000fea0003800200 */
.L_x_14491:
        /* <DEDUP_REMOVED lines=43> */
.L_x_14489:
[----:B------:R-:W-:Y:S05]  /*11a60*/  BSYNC.RECONVERGENT B1 ;  /* 0x0000000000017941 */ /* 0x000fea0003800200 */
.L_x_14488:
        /* <DEDUP_REMOVED lines=25> */
.L_x_14495:
        /* <DEDUP_REMOVED lines=13> */
.L_x_14497:
[----:B------:R-:W-:Y:S05]  /*11cd0*/  BSYNC.RECONVERGENT B2 ;  /* 0x0000000000027941 */ /* 0x000fea0003800200 */
.L_x_14496:
        /* <DEDUP_REMOVED lines=43> */
.L_x_14494:
[----:B------:R-:W-:Y:S05]  /*11f90*/  BSYNC.RECONVERGENT B1 ;  /* 0x0000000000017941 */ /* 0x000fea0003800200 */
.L_x_14493:
        /* <DEDUP_REMOVED lines=23> */
.L_x_14500:
        /* <DEDUP_REMOVED lines=13> */
.L_x_14502:
[----:B------:R-:W-:Y:S05]  /*121e0*/  BSYNC.RECONVERGENT B2 ;  /* 0x0000000000027941 */ /* 0x000fea0003800200 */
.L_x_14501:
        /* <DEDUP_REMOVED lines=43> */
.L_x_14499:
[----:B------:R-:W-:Y:S05]  /*124a0*/  BSYNC.RECONVERGENT B1 ;  /* 0x0000000000017941 */ /* 0x000fea0003800200 */
.L_x_14498:
        /* <DEDUP_REMOVED lines=25> */
.L_x_14505:
        /* <DEDUP_REMOVED lines=13> */
.L_x_14507:
[----:B------:R-:W-:Y:S05]  /*12710*/  BSYNC.RECONVERGENT B2 ;  /* 0x0000000000027941 */ /* 0x000fea0003800200 */
.L_x_14506:
        /* <DEDUP_REMOVED lines=43> */
.L_x_14504:
[----:B------:R-:W-:Y:S05]  /*129d0*/  BSYNC.RECONVERGENT B1 ;  /* 0x0000000000017941 */ /* 0x000fea0003800200 */
.L_x_14503:
        /* <DEDUP_REMOVED lines=23> */
.L_x_14510:
        /* <DEDUP_REMOVED lines=13> */
.L_x_14512:
[----:B------:R-:W-:Y:S05]  /*12c20*/  BSYNC.RECONVERGENT B2 ;  /* 0x0000000000027941 */ /* 0x000fea0003800200 */
.L_x_14511:
        /* <DEDUP_REMOVED lines=43> */
.L_x_14509:
[----:B------:R-:W-:Y:S05]  /*12ee0*/  BSYNC.RECONVERGENT B1 ;  /* 0x0000000000017941 */ /* 0x000fea0003800200 */
.L_x_14508:
        /* <DEDUP_REMOVED lines=25> */
.L_x_14515:
        /* <DEDUP_REMOVED lines=15> */
.L_x_14517:
[----:B------:R-:W-:Y:S05]  /*13170*/  BSYNC.RECONVERGENT B2 ;  /* 0x0000000000027941 */ /* 0x000fea0003800200 */
.L_x_14516:
        /* <DEDUP_REMOVED lines=43> */
.L_x_14514:
[----:B------:R-:W-:Y:S05]  /*13430*/  BSYNC.RECONVERGENT B1 ;  /* 0x0000000000017941 */ /* 0x000fea0003800200 */
.L_x_14513:
[----:B------:R-:W-:Y:S01]  /*13440*/  I2FP.F32.U32 R176, R177 ;  /* 0x000000b100b07245 */ /* 0x000fe20000201000 */
[----:B------:R-:W-:Y:S01]  /*13450*/  IMAD.U32 R183, R183, 0x10000, RZ ;  /* 0x00010000b7b77824 */ /* 0x000fe200078e00ff */
[----:B------:R-:W-:Y:S01]  /*13460*/  F2FP.BF16.F32.PACK_AB R178, R209, R210 ;  /* 0x000000d2d1b2723e */ /* 0x000fe200000010ff */
        /* <DEDUP_REMOVED lines=12> */
.L_x_14477:
        /* <DEDUP_REMOVED lines=16> */
.L_x_14521:
        /* <DEDUP_REMOVED lines=13> */
.L_x_14523:
[----:B------:R-:W-:Y:S05]  /*13700*/  BSYNC.RECONVERGENT B2 ;  /* 0x0000000000027941 */ /* 0x000fea0003800200 */
.L_x_14522:
        /* <DEDUP_REMOVED lines=42> */
.L_x_14520:
[----:B------:R-:W-:Y:S05]  /*139b0*/  BSYNC.RECONVERGENT B1 ;  /* 0x0000000000017941 */ /* 0x000fea0003800200 */
.L_x_14519:
        /* <DEDUP_REMOVED lines=25> */
.L_x_14526:
        /* <DEDUP_REMOVED lines=13> */
.L_x_14528:
[----:B------:R-:W-:Y:S05]  /*13c20*/  BSYNC.RECONVERGENT B2 ;  /* 0x0000000000027941 */ /* 0x000fea0003800200 */
.L_x_14527:
        /* <DEDUP_REMOVED lines=43> */
.L_x_14525:
[----:B------:R-:W-:Y:S05]  /*13ee0*/  BSYNC.RECONVERGENT B1 ;  /* 0x0000000000017941 */ /* 0x000fea0003800200 */
.L_x_14524:
        /* <DEDUP_REMOVED lines=24> */
.L_x_14531:
        /* <DEDUP_REMOVED lines=13> */
.L_x_14533:
[----:B------:R-:W-:Y:S05]  /*14140*/  BSYNC.RECONVERGENT B2 ;  /* 0x0000000000027941 */ /* 0x000fea0003800200 */
.L_x_14532:
        /* <DEDUP_REMOVED lines=43> */
.L_x_14530:
[----:B------:R-:W-:Y:S05]  /*14400*/  BSYNC.RECONVERGENT B1 ;  /* 0x0000000000017941 */ /* 0x000fea0003800200 */
.L_x_14529:
        /* <DEDUP_REMOVED lines=23> */
.L_x_14536:
        /* <DEDUP_REMOVED lines=13> */
.L_x_14538:
[----:B------:R-:W-:Y:S05]  /*14650*/  BSYNC.RECONVERGENT B2 ;  /* 0x0000000000027941 */ /* 0x000fea0003800200 */
.L_x_14537:
        /* <DEDUP_REMOVED lines=43> */
.L_x_14535:
[----:B------:R-:W-:Y:S05]  /*14910*/  BSYNC.RECONVERGENT B1 ;  /* 0x0000000000017941 */ /* 0x000fea0003800200 */
.L_x_14534:
        /* <DEDUP_REMOVED lines=22> */
.L_x_14541:
        /* <DEDUP_REMOVED lines=13> */
.L_x_14543:
[----:B------:R-:W-:Y:S05]  /*14b50*/  BSYNC.RECONVERGENT B2 ;  /* 0x0000000000027941 */ /* 0x000fea0003800200 */
.L_x_14542:
        /* <DEDUP_REMOVED lines=43> */
.L_x_14540:
[----:B------:R-:W-:Y:S05]  /*14e10*/  BSYNC.RECONVERGENT B1 ;  /* 0x0000000000017941 */ /* 0x000fea0003800200 */
.L_x_14539:
        /* <DEDUP_REMOVED lines=23> */
.L_x_14546:
        /* <DEDUP_REMOVED lines=13> */
.L_x_14548:
[----:B------:R-:W-:Y:S05]  /*15060*/  BSYNC.RECONVERGENT B2 ;  /* 0x0000000000027941 */ /* 0x000fea0003800200 */
.L_x_14547:
        /* <DEDUP_REMOVED lines=43> */
.L_x_14545:
[----:B------:R-:W-:Y:S05]  /*15320*/  BSYNC.RECONVERGENT B1 ;  /* 0x0000000000017941 */ /* 0x000fea0003800200 */
.L_x_14544:
        /* <DEDUP_REMOVED lines=22> */
.L_x_14551:
        /* <DEDUP_REMOVED lines=13> */
.L_x_14553:
[----:B------:R-:W-:Y:S05]  /*15560*/  BSYNC.RECONVERGENT B2 ;  /* 0x0000000000027941 */ /* 0x000fea0003800200 */
.L_x_14552:
        /* <DEDUP_REMOVED lines=43> */
.L_x_14550:
[----:B------:R-:W-:Y:S05]  /*15820*/  BSYNC.RECONVERGENT B1 ;  /* 0x0000000000017941 */ /* 0x000fea0003800200 */
.L_x_14549:
        /* <DEDUP_REMOVED lines=23> */
.L_x_14556:
        /* <DEDUP_REMOVED lines=15> */
.L_x_14558:
[----:B------:R-:W-:Y:S05]  /*15a90*/  BSYNC.RECONVERGENT B2 ;  /* 0x0000000000027941 */ /* 0x000fea0003800200 */
.L_x_14557:
        /* <DEDUP_REMOVED lines=43> */
.L_x_14555:
[----:B------:R-:W-:Y:S05]  /*15d50*/  BSYNC.RECONVERGENT B1 ;  /* 0x0000000000017941 */ /* 0x000fea0003800200 */
.L_x_14554:
        /* <DEDUP_REMOVED lines=13> */
.L_x_14518:
        /* <DEDUP_REMOVED lines=41> */
.L_x_14562:
        /* <DEDUP_REMOVED lines=13> */
.L_x_14564:
[----:B------:R-:W-:Y:S05]  /*16190*/  BSYNC.RECONVERGENT B2 ;  /* 0x0000000000027941 */ /* 0x000fea0003800200 */
.L_x_14563:
        /* <DEDUP_REMOVED lines=42> */
.L_x_14561:
[----:B------:R-:W-:Y:S05]  /*16440*/  BSYNC.RECONVERGENT B1 ;  /* 0x0000000000017941 */ /* 0x000fea0003800200 */
.L_x_14560:
        /* <DEDUP_REMOVED lines=27> */
.L_x_14567:
        /* <DEDUP_REMOVED lines=13> */
.L_x_14569:
[----:B------:R-:W-:Y:S05]  /*166d0*/  BSYNC.RECONVERGENT B2 ;  /* 0x0000000000027941 */ /* 0x000fea0003800200 */
.L_x_14568:
        /* <DEDUP_REMOVED lines=43> */
.L_x_14566:
[----:B------:R-:W-:Y:S05]  /*16990*/  BSYNC.RECONVERGENT B1 ;  /* 0x0000000000017941 */ /* 0x000fea0003800200 */
.L_x_14565:
        /* <DEDUP_REMOVED lines=25> */
.L_x_14572:
        /* <DEDUP_REMOVED lines=13> */
.L_x_14574:
[----:B------:R-:W-:Y:S05]  /*16c00*/  BSYNC.RECONVERGENT B2 ;  /* 0x0000000000027941 */ /* 0x000fea0003800200 */
.L_x_14573:
        /* <DEDUP_REMOVED lines=43> */
.L_x_14571:
[----:B------:R-:W-:Y:S05]  /*16ec0*/  BSYNC.RECONVERGENT B1 ;  /* 0x0000000000017941 */ /* 0x000fea0003800200 */
.L_x_14570:
        /* <DEDUP_REMOVED lines=24> */
.L_x_14577:
        /* <DEDUP_REMOVED lines=13> */
.L_x_14579:
[----:B------:R-:W-:Y:S05]  /*17120*/  BSYNC.RECONVERGENT B2 ;  /* 0x0000000000027941 */ /* 0x000fea0003800200 */
.L_x_14578:
        /* <DEDUP_REMOVED lines=43> */
.L_x_14576:
[----:B------:R-:W-:Y:S05]  /*173e0*/  BSYNC.RECONVERGENT B1 ;  /* 0x0000000000017941 */ /* 0x000fea0003800200 */
.L_x_14575:
        /* <DEDUP_REMOVED lines=24> */
.L_x_14582:
        /* <DEDUP_REMOVED lines=13> */
.L_x_14584:
[----:B------:R-:W-:Y:S05]  /*17640*/  BSYNC.RECONVERGENT B2 ;  /* 0x0000000000027941 */ /* 0x000fea0003800200 */
.L_x_14583:
        /* <DEDUP_REMOVED lines=43> */
.L_x_14581:
[----:B------:R-:W-:Y:S05]  /*17900*/  BSYNC.RECONVERGENT B1 ;  /* 0x0000000000017941 */ /* 0x000fea0003800200 */
.L_x_14580:
        /* <DEDUP_REMOVED lines=24> */
.L_x_14587:
        /* <DEDUP_REMOVED lines=13> */
.L_x_14589:
[----:B------:R-:W-:Y:S05]  /*17b60*/  BSYNC.RECONVERGENT B2 ;  /* 0x0000000000027941 */ /* 0x000fea0003800200 */
.L_x_14588:
        /* <DEDUP_REMOVED lines=43> */
.L_x_14586:
[----:B------:R-:W-:Y:S05]  /*17e20*/  BSYNC.RECONVERGENT B1 ;  /* 0x0000000000017941 */ /* 0x000fea0003800200 */
.L_x_14585:
[----:B------:R-:W-:Y:S01]  /*17e30*/  I2FP.F32.U32 R176, R177 ;  /* 0x000000b100b07245 */ /* 0x000fe20000201000 */
[----:B------:R-:W-:Y:S01]  /*17e40*/  BSSY.RECONVERGENT B1, `(.L_x_14590) ;  /* 0x0000050000017945 */ /* 0x000fe20003800200 */
[----:B------:R-:W-:Y:S02]  /*17e50*/  SHF.L.U32 R177, R182, 0x10, RZ ;  /* 0x00000010b6b17819 */ /* 0x000fe400000006ff */
[----:B------:R-:W-:Y:S01]  /*17e60*/  ISETP.NE.AND P5, PT, R180, 0x1, PT ;  /* 0x00000001b400780c */ /* 0x000fe20003fa5270 */
[----:B------:R-:W-:Y:S01]  /*17e70*/  FFMA.FTZ R176, R176, R19, 1.1641532182693481445e-10 ;  /* 0x2f000000b0b07423 */ /* 0x000fe20000010013 */
[----:B------:R-:W-:Y:S01]  /*17e80*/  PRMT R178, R30, 0x7632, R178 ;  /* 0x000076321eb27816 */ /* 0x000fe200000000b2 */
[----:B------:R-:W-:-:S03]  /*17e90*/  FMUL.FTZ R177, R177, R18 ;  /* 0x00000012b1b17220 */ /* 0x000fc60000410000 */
[----:B------:R-:W-:Y:S01]  /*17ea0*/  FSETP.GTU.FTZ.AND P4, PT, R176, R21, PT ;  /* 0x00000015b000720b */ /* 0x000fe20003f9c000 */
[----:B------:R-:W-:Y:S01]  /*17eb0*/  FMUL.FTZ R177, R177, R20 ;  /* 0x00000014b1b17220 */ /* 0x000fe20000410000 */
[----:B------:R-:W-:Y:S02]  /*17ec0*/  IMAD.U32 R179, R178, 0x10000, RZ ;  /* 0x00010000b2b37824 */ /* 0x000fe400078e00ff */
[----:B------:R-:W-:Y:S02]  /*17ed0*/  IMAD.MOV.U32 R178, RZ, RZ, 0x2 ;  /* 0x00000002ffb27424 */ /* 0x000fe400078e00ff */
[----:B------:R-:W-:Y:S02]  /*17ee0*/  FSEL R218, R177, RZ, !P4 ;  /* 0x000000ffb1da7208 */ /* 0x000fe40006000000 */
[----:B------:R-:W-:Y:S02]  /*17ef0*/  MOV R177, R24 ;  /* 0x0000001800b17202 */ /* 0x000fe40000000f00 */
[----:B------:R-:W-:Y:S01]  /*17f00*/  PLOP3.LUT P4, PT, P4, PT, PT, 0x8, 0x80 ;  /* 0x000000000080781c */ /* 0x000fe2000278e170 */
[----:B------:R-:W-:Y:S01]  /*17f10*/  FFMA.FTZ R218, R218, R41, R179 ;  /* 0x00000029dada7223 */ /* 0x000fe200000100b3 */
        /* <DEDUP_REMOVED lines=9> */
.L_x_14592:
        /* <DEDUP_REMOVED lines=13> */
.L_x_14594:
[----:B------:R-:W-:Y:S05]  /*18080*/  BSYNC.RECONVERGENT B2 ;  /* 0x0000000000027941 */ /* 0x000fea0003800200 */
.L_x_14593:
        /* <DEDUP_REMOVED lines=43> */
.L_x_14591:
[----:B------:R-:W-:Y:S05]  /*18340*/  BSYNC.RECONVERGENT B1 ;  /* 0x0000000000017941 */ /* 0x000fea0003800200 */
.L_x_14590:
        /* <DEDUP_REMOVED lines=24> */
.L_x_14597:
        /* <DEDUP_REMOVED lines=15> */
.L_x_14599:
[----:B------:R-:W-:Y:S05]  /*185c0*/  BSYNC.RECONVERGENT B2 ;  /* 0x0000000000027941 */ /* 0x000fea0003800200 */
.L_x_14598:
        /* <DEDUP_REMOVED lines=43> */
.L_x_14596:
[----:B------:R-:W-:Y:S05]  /*18880*/  BSYNC.RECONVERGENT B1 ;  /* 0x0000000000017941 */ /* 0x000fea0003800200 */
.L_x_14595:
        /* <DEDUP_REMOVED lines=16> */
.L_x_14559:
        /* <DEDUP_REMOVED lines=16> */
.L_x_14603:
        /* <DEDUP_REMOVED lines=13> */
.L_x_14605:
[----:B------:R-:W-:Y:S05]  /*18b60*/  BSYNC.RECONVERGENT B2 ;  /* 0x0000000000027941 */ /* 0x000fea0003800200 */
.L_x_14604:
        /* <DEDUP_REMOVED lines=42> */
.L_x_14602:
[----:B------:R-:W-:Y:S05]  /*18e10*/  BSYNC.RECONVERGENT B1 ;  /* 0x0000000000017941 */ /* 0x000fea0003800200 */
.L_x_14601:
        /* <DEDUP_REMOVED lines=25> */
.L_x_14608:
        /* <DEDUP_REMOVED lines=13> */
.L_x_14610:
[----:B------:R-:W-:Y:S05]  /*19080*/  BSYNC.RECONVERGENT B2 ;  /* 0x0000000000027941 */ /* 0x000fea0003800200 */
.L_x_14609:
        /* <DEDUP_REMOVED lines=43> */
.L_x_14607:
[----:B------:R-:W-:Y:S05]  /*19340*/  BSYNC.RECONVERGENT B1 ;  /* 0x0000000000017941 */ /* 0x000fea0003800200 */
.L_x_14606:
[----:B------:R-:W-:Y:S01]  /*19350*/  I2FP.F32.U32 R176, R177 ;  /* 0x000000b100b07245 */ /* 0x000fe20000201000 */
[----:B------:R-:W-:Y:S01]  /*19360*/  IMAD.U32 R177, R180, 0x10000, RZ ;  /* 0x00010000b4b17824 */ /* 0x000fe200078e00ff */
[----:B------:R-:W-:Y:S01]  /*19370*/  ISETP.NE.AND P2, PT, R179, 0x1, PT ;  /* 0x00000001b300780c */ /* 0x000fe20003f45270 */
[----:B------:R-:W-:Y:S01]  /*19380*/  BSSY.RECONVERGENT B1, `(.L_x_14611) ;  /* 0x000004e000017945 */ /* 0x000fe20003800200 */
[----:B------:R-:W-:Y:S01]  /*19390*/  LOP3.LUT R17, R17, 0xfffffffd, RZ, 0xc0, !PT ;  /* 0xfffffffd11117812 */ /* 0x000fe200078ec0ff */
        /* <DEDUP_REMOVED lines=19> */
.L_x_14613:
        /* <DEDUP_REMOVED lines=13> */
.L_x_14615:
[----:B------:R-:W-:Y:S05]  /*195a0*/  BSYNC.RECONVERGENT B2 ;  /* 0x0000000000027941 */ /* 0x000fea0003800200 */
.L_x_14614:
        /* <DEDUP_REMOVED lines=43> */
.L_x_14612:
[----:B------:R-:W-:Y:S05]  /*19860*/  BSYNC.RECONVERGENT B1 ;  /* 0x0000000000017941 */ /* 0x000fea0003800200 */
.L_x_14611:
        /* <DEDUP_REMOVED lines=23> */
.L_x_14618:
        /* <DEDUP_REMOVED lines=13> */
.L_x_14620:
[----:B------:R-:W-:Y:S05]  /*19ab0*/  BSYNC.RECONVERGENT B2 ;  /* 0x0000000000027941 */ /* 0x000fea0003800200 */
.L_x_14619:
        /* <DEDUP_REMOVED lines=43> */
.L_x_14617:
[----:B------:R-:W-:Y:S05]  /*19d70*/  BSYNC.RECONVERGENT B1 ;  /* 0x0000000000017941 */ /* 0x000fea0003800200 */
.L_x_14616:
        /* <DEDUP_REMOVED lines=22> */
.L_x_14623:
        /* <DEDUP_REMOVED lines=13> */
.L_x_14625:
[----:B------:R-:W-:Y:S05]  /*19fb0*/  BSYNC.RECONVERGENT B2 ;  /* 0x0000000000027941 */ /* 0x000fea0003800200 */
.L_x_14624:
        /* <DEDUP_REMOVED lines=43> */
.L_x_14622:
[----:B------:R-:W-:Y:S05]  /*1a270*/  BSYNC.RECONVERGENT B1 ;  /* 0x0000000000017941 */ /* 0x000fea0003800200 */
.L_x_14621:
        /* <DEDUP_REMOVED lines=23> */
.L_x_14628:
        /* <DEDUP_REMOVED lines=13> */
.L_x_14630:
[----:B------:R-:W-:Y:S05]  /*1a4c0*/  BSYNC.RECONVERGENT B2 ;  /* 0x0000000000027941 */ /* 0x000fea0003800200 */
.L_x_14629:
        /* <DEDUP_REMOVED lines=43> */
.L_x_14627:
[----:B------:R-:W-:Y:S05]  /*1a780*/  BSYNC.RECONVERGENT B1 ;  /* 0x0000000000017941 */ /* 0x000fea0003800200 */
.L_x_14626:
        /* <DEDUP_REMOVED lines=22> */
.L_x_14633:
        /* <DEDUP_REMOVED lines=13> */
.L_x_14635:
[----:B------:R-:W-:Y:S05]  /*1a9c0*/  BSYNC.RECONVERGENT B2 ;  /* 0x0000000000027941 */ /* 0x000fea0003800200 */
.L_x_14634:
        /* <DEDUP_REMOVED lines=43> */
.L_x_14632:
[----:B------:R-:W-:Y:S05]  /*1ac80*/  BSYNC.RECONVERGENT B1 ;  /* 0x0000000000017941 */ /* 0x000fea0003800200 */
.L_x_14631:
        /* <DEDUP_REMOVED lines=23> */
.L_x_14638:
        /* <DEDUP_REMOVED lines=15> */
.L_x_14640:
[----:B------:R-:W-:Y:S05]  /*1aef0*/  BSYNC.RECONVERGENT B2 ;  /* 0x0000000000027941 */ /* 0x000fea0003800200 */
.L_x_14639:
        /* <DEDUP_REMOVED lines=43> */
.L_x_14637:
[----:B------:R-:W-:Y:S05]  /*1b1b0*/  BSYNC.RECONVERGENT B1 ;  /* 0x0000000000017941 */ /* 0x000fea0003800200 */
.L_x_14636:
        /* <DEDUP_REMOVED lines=13> */
.L_x_14600:
[----:B------:R-:W0:Y:S01]  /*1b290*/  @P0 LDC.64 R180, c[0x0][0x3a0] ;  /* 0x0000e800ffb40b82 */ /* 0x000e220000000a00 */
[----:B------:R-:W-:Y:S01]  /*1b2a0*/  SEL R224, RZ, 0x10000, !P5 ;  /* 0x00010000ffe07807 */ /* 0x000fe20006800000 */
[----:B------:R-:W-:Y:S01]  /*1b2b0*/  IMAD.WIDE.U32 R230, R211, 0x10, R186 ;  /* 0x00000010d3e67825 */ /* 0x000fe200078e00ba */
        /* <DEDUP_REMOVED lines=10> */
[----:B------:R-:W-:Y:S02]  /*1b360*/  LOP3.LUT R225, R225, R227, R224, 0xfe, !PT ;  /* 0x000000e3e1e17212 */ /* 0x000fe400078efee0 */
[----:B------:R-:W-:Y:S02]  /*1b370*/  IADD3 R221, PT, PT, R7, 0xa0, RZ ;  /* 0x000000a007dd7810 */ /* 0x000fe40007ffe0ff */
[----:B------:R-:W-:-:S02]  /*1b380*/  SEL R224, RZ, 0x1, !P3 ;  /* 0x00000001ffe07807 */ /* 0x000fc40005800000 */
[----:B------:R-:W-:Y:S01]  /*1b390*/  SEL R183, RZ, 0x1, !P6 ;  /* 0x00000001ffb77807 */ /* 0x000fe20007000000 */
[----:B0-----:R-:W-:Y:S01]  /*1b3a0*/  @P0 IMAD.WIDE.U32 R232, R221, 0x10, R180 ;  /* 0x00000010dde80825 */ /* 0x001fe200078e00b4 */
[----:B------:R-:W-:Y:S02]  /*1b3b0*/  LOP3.LUT R225, R225, R224, RZ, 0xfc, !PT ;  /* 0x000000e0e1e17212 */ /* 0x000fe400078efcff */
        /* <DEDUP_REMOVED lines=22> */
.L_x_14644:
        /* <DEDUP_REMOVED lines=13> */
.L_x_14646:
[----:B------:R-:W-:Y:S05]  /*1b5f0*/  BSYNC.RECONVERGENT B2 ;  /* 0x0000000000027941 */ /* 0x000fea0003800200 */
.L_x_14645:
        /* <DEDUP_REMOVED lines=42> */
.L_x_14643:
[----:B------:R-:W-:Y:S05]  /*1b8a0*/  BSYNC.RECONVERGENT B1 ;  /* 0x0000000000017941 */ /* 0x000fea0003800200 */
.L_x_14642:
        /* <DEDUP_REMOVED lines=26> */
.L_x_14649:
        /* <DEDUP_REMOVED lines=13> */
.L_x_14651:
[----:B------:R-:W-:Y:S05]  /*1bb20*/  BSYNC.RECONVERGENT B2 ;  /* 0x0000000000027941 */ /* 0x000fea0003800200 */
.L_x_14650:
        /* <DEDUP_REMOVED lines=43> */
.L_x_14648:
[----:B------:R-:W-:Y:S05]  /*1bde0*/  BSYNC.RECONVERGENT B1 ;  /* 0x0000000000017941 */ /* 0x000fea0003800200 */
.L_x_14647:
[----:B------:R-:W-:Y:S01]  /*1bdf0*/  I2FP.F32.U32 R176, R177 ;  /* 0x000000b100b07245 */ /* 0x000fe20000201000 */
[----:B------:R-:W-:Y:S01]  /*1be00*/  IMAD.U32 R177, R180, 0x10000, RZ ;  /* 0x00010000b4b17824 */ /* 0x000fe200078e00ff */
[----:B------:R-:W-:Y:S01]  /*1be10*/  ISETP.NE.AND P1, PT, R223, 0x1, PT ;  /* 0x00000001df00780c */ /* 0x000fe20003f25270 */
[----:B------:R-:W-:Y:S01]  /*1be20*/  BSSY.RECONVERGENT B1, `(.L_x_14652) ;  /* 0x000004e000017945 */ /* 0x000fe20003800200 */
[----:B------:R-:W-:Y:S01]  /*1be30*/  PRMT R178, R28, 0x7632, R178 ;  /* 0x000076321cb27816 */ /* 0x000fe200000000b2 */
[----:B------:R-:W-:Y:S01]  /*1be40*/  FFMA.FTZ R176, R176, R19, 1.1641532182693481445e-10 ;  /* 0x2f000000b0b07423 */ /* 0x000fe20000010013 */
[----:B------:R-:W-:Y:S02]  /*1be50*/  FMUL.FTZ R177, R177, R18 ;  /* 0x00000012b1b17220 */ /* 0x000fe40000410000 */
[----:B------:R-:W-:Y:S01]  /*1be60*/  SHF.L.U32 R179, R178, 0x10, RZ ;  /* 0x00000010b2b37819 */ /* 0x000fe200000006ff */
[----:B------:R-:W-:Y:S02]  /*1be70*/  IMAD.MOV.U32 R178, RZ, RZ, 0x2 ;  /* 0x00000002ffb27424 */ /* 0x000fe400078e00ff */
[----:B------:R-:W-:Y:S01]  /*1be80*/  FMUL.FTZ R177, R177, R20 ;  /* 0x00000014b1b17220 */ /* 0x000fe20000410000 */
[----:B------:R-:W-:-:S04]  /*1be90*/  FSETP.GTU.FTZ.AND P0, PT, R176, R21, PT ;  /* 0x00000015b000720b */ /* 0x000fc80003f1c000 */
[----:B------:R-:W-:Y:S02]  /*1bea0*/  FSEL R192, R177, RZ, !P0 ;  /* 0x000000ffb1c07208 */ /* 0x000fe40004000000 */
[----:B------:R-:W-:Y:S02]  /*1beb0*/  PLOP3.LUT P0, PT, P0, PT, PT, 0x8, 0x80 ;  /* 0x000000000080781c */ /* 0x000fe4000070e170 */
[----:B------:R-:W-:Y:S01]  /*1bec0*/  MOV R177, R24 ;  /* 0x0000001800b17202 */ /* 0x000fe20000000f00 */
        /* <DEDUP_REMOVED lines=10> */
.L_x_14654:
        /* <DEDUP_REMOVED lines=13> */
.L_x_14656:
[----:B------:R-:W-:Y:S05]  /*1c040*/  BSYNC.RECONVERGENT B2 ;  /* 0x0000000000027941 */ /* 0x000fea0003800200 */
.L_x_14655:
        /* <DEDUP_REMOVED lines=43> */
.L_x_14653:
[----:B------:R-:W-:Y:S05]  /*1c300*/  BSYNC.RECONVERGENT B1 ;  /* 0x0000000000017941 */ /* 0x000fea0003800200 */
.L_x_14652:
        /* <DEDUP_REMOVED lines=24> */
.L_x_14659:
        /* <DEDUP_REMOVED lines=13> */
.L_x_14661:
[----:B------:R-:W-:Y:S05]  /*1c560*/  BSYNC.RECONVERGENT B2 ;  /* 0x0000000000027941 */ /* 0x000fea0003800200 */
.L_x_14660:
        /* <DEDUP_REMOVED lines=43> */
.L_x_14658:
[----:B------:R-:W-:Y:S05]  /*1c820*/  BSYNC.RECONVERGENT B1 ;  /* 0x0000000000017941 */ /* 0x000fea0003800200 */
.L_x_14657:
        /* <DEDUP_REMOVED lines=24> */
.L_x_14664:
        /* <DEDUP_REMOVED lines=13> */
.L_x_14666:
[----:B------:R-:W-:Y:S05]  /*1ca80*/  BSYNC.RECONVERGENT B2 ;  /* 0x0000000000027941 */ /* 0x000fea0003800200 */
.L_x_14665:
        /* <DEDUP_REMOVED lines=43> */
.L_x_14663:
[----:B------:R-:W-:Y:S05]  /*1cd40*/  BSYNC.RECONVERGENT B1 ;  /* 0x0000000000017941 */ /* 0x000fea0003800200 */
.L_x_14662:
        /* <DEDUP_REMOVED lines=10> */
[----:B------:R-:W-:-:S05]  /*1cdf0*/  FMUL.FTZ R177, R177, R20 ;  /* 0x00000014b1b17220 */ /* 0x000fca0000410000 */
        /* <DEDUP_REMOVED lines=13> */
.L_x_14669:
        /* <DEDUP_REMOVED lines=13> */
.L_x_14671:
[----:B------:R-:W-:Y:S05]  /*1cfa0*/  BSYNC.RECONVERGENT B2 ;  /* 0x0000000000027941 */ /* 0x000fea0003800200 */
.L_x_14670:
        /* <DEDUP_REMOVED lines=43> */
.L_x_14668:
[----:B------:R-:W-:Y:S05]  /*1d260*/  BSYNC.RECONVERGENT B1 ;  /* 0x0000000000017941 */ /* 0x000fea0003800200 */
.L_x_14667:
        /* <DEDUP_REMOVED lines=24> */
.L_x_14674:
        /* <DEDUP_REMOVED lines=13> */
.L_x_14676:
[----:B------:R-:W-:Y:S05]  /*1d4c0*/  BSYNC.RECONVERGENT B2 ;  /* 0x0000000000027941 */ /* 0x000fea0003800200 */
.L_x_14675:
        /* <DEDUP_REMOVED lines=43> */
.L_x_14673:
[----:B------:R-:W-:Y:S05]  /*1d780*/  BSYNC.RECONVERGENT B1 ;  /* 0x0000000000017941 */ /* 0x000fea0003800200 */
.L_x_14672:
        /* <DEDUP_REMOVED lines=25> */
.L_x_14679:
        /* <DEDUP_REMOVED lines=15> */
.L_x_14681:
[----:B------:R-:W-:Y:S05]  /*1da10*/  BSYNC.RECONVERGENT B2 ;  /* 0x0000000000027941 */ /* 0x000fea0003800200 */
.L_x_14680:
        /* <DEDUP_REMOVED lines=43> */
.L_x_14678:
[----:B------:R-:W-:Y:S05]  /*1dcd0*/  BSYNC.RECONVERGENT B1 ;  /* 0x0000000000017941 */ /* 0x000fea0003800200 */
.L_x_14677:
[----:B------:R-:W-:Y:S02]  /*1dce0*/  I2FP.F32.U32 R176, R177 ;  /* 0x000000b100b07245 */ /* 0x000fe40000201000 */
[----:B------:R-:W-:Y:S02]  /*1dcf0*/  SHF.L.U32 R177, R228, 0x10, RZ ;  /* 0x00000010e4b17819 */ /* 0x000fe400000006ff */
[----:B------:R-:W-:Y:S01]  /*1dd00*/  PRMT R178, R31, 0x7632, R178 ;  /* 0x000076321fb27816 */ /* 0x000fe200000000b2 */
[----:B------:R-:W-:Y:S02]  /*1dd10*/  FFMA.FTZ R176, R176, R19, 1.1641532182693481445e-10 ;  /* 0x2f000000b0b07423 */ /* 0x000fe40000010013 */
[----:B------:R-:W-:Y:S02]  /*1dd20*/  FMUL.FTZ R177, R177, R18 ;  /* 0x00000012b1b17220 */ /* 0x000fe40000410000 */
[----:B------:R-:W-:Y:S01]  /*1dd30*/  IMAD.U32 R19, R178, 0x10000, RZ ;  /* 0x00010000b2137824 */ /* 0x000fe200078e00ff */
[----:B------:R-:W-:Y:S01]  /*1dd40*/  FSETP.GTU.FTZ.AND P6, PT, R176, R21, PT ;  /* 0x00000015b000720b */ /* 0x000fe20003fdc000 */
[----:B------:R-:W-:Y:S01]  /*1dd50*/  FMUL.FTZ R177, R177, R20 ;  /* 0x00000014b1b17220 */ /* 0x000fe20000410000 */
[----:B------:R-:W-:-:S02]  /*1dd60*/  F2FP.BF16.F32.PACK_AB R178, R182, R226 ;  /* 0x000000e2b6b2723e */ /* 0x000fc400000010ff */
[----:B------:R-:W-:Y:S02]  /*1dd70*/  F2FP.BF16.F32.PACK_AB R176, R192, R193 ;  /* 0x000000c1c0b0723e */ /* 0x000fe400000010ff */
[----:B------:R-:W-:Y:S02]  /*1dd80*/  FSEL R228, R177, RZ, !P6 ;  /* 0x000000ffb1e47208 */ /* 0x000fe40007000000 */
[----:B------:R-:W-:Y:S02]  /*1dd90*/  PLOP3.LUT P6, PT, P6, PT, PT, 0x8, 0x80 ;  /* 0x000000000080781c */ /* 0x000fe400037ce170 */
[----:B------:R-:W-:Y:S01]  /*1dda0*/  F2FP.BF16.F32.PACK_AB R177, R223, R225 ;  /* 0x000000e1dfb1723e */ /* 0x000fe200000010ff */
[----:B------:R-:W-:-:S05]  /*1ddb0*/  FFMA.FTZ R228, R228, R35, R19 ;  /* 0x00000023e4e47223 */ /* 0x000fca0000010013 */
[----:B------:R-:W-:Y:S01]  /*1ddc0*/  F2FP.BF16.F32.PACK_AB R179, R228, R227 ;  /* 0x000000e3e4b3723e */ /* 0x000fe200000010ff */
[----:B------:R-:W-:Y:S06]  /*1ddd0*/  BRA `(.L_x_14682) ;  /* 0x00000028003c7947 */ /* 0x000fec0003800000 */
.L_x_14641:
        /* <DEDUP_REMOVED lines=16> */
.L_x_14685:
        /* <DEDUP_REMOVED lines=13> */
.L_x_14687:
[----:B------:R-:W-:Y:S05]  /*1dfb0*/  BSYNC.RECONVERGENT B2 ;  /* 0x0000000000027941 */ /* 0x000fea0003800200 */
.L_x_14686:
        /* <DEDUP_REMOVED lines=42> */
.L_x_14684:
[----:B------:R-:W-:Y:S05]  /*1e260*/  BSYNC.RECONVERGENT B1 ;  /* 0x0000000000017941 */ /* 0x000fea0003800200 */
.L_x_14683:
        /* <DEDUP_REMOVED lines=25> */
.L_x_14690:
        /* <DEDUP_REMOVED lines=13> */
.L_x_14692:
[----:B------:R-:W-:Y:S05]  /*1e4d0*/  BSYNC.RECONVERGENT B2 ;  /* 0x0000000000027941 */ /* 0x000fea0003800200 */
.L_x_14691:
        /* <DEDUP_REMOVED lines=43> */
.L_x_14689:
[----:B------:R-:W-:Y:S05]  /*1e790*/  BSYNC.RECONVERGENT B1 ;  /* 0x0000000000017941 */ /* 0x000fea0003800200 */
.L_x_14688:
        /* <DEDUP_REMOVED lines=22> */
.L_x_14695:
        /* <DEDUP_REMOVED lines=13> */
.L_x_14697:
[----:B------:R-:W-:Y:S05]  /*1e9d0*/  BSYNC.RECONVERGENT B2 ;  /* 0x0000000000027941 */ /* 0x000fea0003800200 */
.L_x_14696:
        /* <DEDUP_REMOVED lines=43> */
.L_x_14694:
[----:B------:R-:W-:Y:S05]  /*1ec90*/  BSYNC.RECONVERGENT B1 ;  /* 0x0000000000017941 */ /* 0x000fea0003800200 */
.L_x_14693:
        /* <DEDUP_REMOVED lines=23> */
.L_x_14700:
        /* <DEDUP_REMOVED lines=13> */
.L_x_14702:
[----:B------:R-:W-:Y:S05]  /*1eee0*/  BSYNC.RECONVERGENT B2 ;  /* 0x0000000000027941 */ /* 0x000fea0003800200 */
.L_x_14701:
        /* <DEDUP_REMOVED lines=43> */
.L_x_14699:
[----:B------:R-:W-:Y:S05]  /*1f1a0*/  BSYNC.RECONVERGENT B1 ;  /* 0x0000000000017941 */ /* 0x000fea0003800200 */
.L_x_14698:
        /* <DEDUP_REMOVED lines=22> */
.L_x_14705:
        /* <DEDUP_REMOVED lines=13> */
.L_x_14707:
[----:B------:R-:W-:Y:S05]  /*1f3e0*/  BSYNC.RECONVERGENT B2 ;  /* 0x0000000000027941 */ /* 0x000fea0003800200 */
.L_x_14706:
        /* <DEDUP_REMOVED lines=43> */
.L_x_14704:
[----:B------:R-:W-:Y:S05]  /*1f6a0*/  BSYNC.RECONVERGENT B1 ;  /* 0x0000000000017941 */ /* 0x000fea0003800200 */
.L_x_14703:
        /* <DEDUP_REMOVED lines=23> */
.L_x_14710:
        /* <DEDUP_REMOVED lines=13> */
.L_x_14712:
[----:B------:R-:W-:Y:S05]  /*1f8f0*/  BSYNC.RECONVERGENT B2 ;  /* 0x0000000000027941 */ /* 0x000fea0003800200 */
.L_x_14711:
        /* <DEDUP_REMOVED lines=43> */
.L_x_14709:
[----:B------:R-:W-:Y:S05]  /*1fbb0*/  BSYNC.RECONVERGENT B1 ;  /* 0x0000000000017941 */ /* 0x000fea0003800200 */
.L_x_14708:
        /* <DEDUP_REMOVED lines=22> */
.L_x_14715:
        /* <DEDUP_REMOVED lines=13> */
.L_x_14717:
[----:B------:R-:W-:Y:S05]  /*1fdf0*/  BSYNC.RECONVERGENT B2 ;  /* 0x0000000000027941 */ /* 0x000fea0003800200 */
.L_x_14716:
        /* <DEDUP_REMOVED lines=43> */
.L_x_14714:
[----:B------:R-:W-:Y:S05]  /*200b0*/  BSYNC.RECONVERGENT B1 ;  /* 0x0000000000017941 */ /* 0x000fea0003800200 */
.L_x_14713:
        /* <DEDUP_REMOVED lines=24> */
.L_x_14720:
        /* <DEDUP_REMOVED lines=15> */
.L_x_14722:
[----:B------:R-:W-:Y:S05]  /*20330*/  BSYNC.RECONVERGENT B2 ;  /* 0x0000000000027941 */ /* 0x000fea0003800200 */
.L_x_14721:
        /* <DEDUP_REMOVED lines=43> */
.L_x_14719:
[----:B------:R-:W-:Y:S05]  /*205f0*/  BSYNC.RECONVERGENT B1 ;  /* 0x0000000000017941 */ /* 0x000fea0003800200 */
.L_x_14718:
        /* <DEDUP_REMOVED lines=10> */
[----:B------:R-:W-:Y:S01]  /*206a0*/  F2FP.BF16.F32.PACK_AB R177, R223, R225 ;  /* 0x000000e1dfb1723e */ /* 0x000fe200000010ff */
[----:B------:R-:W-:-:S05]  /*206b0*/  FMUL.FTZ R228, R228, R35 ;  /* 0x00000023e4e47220 */ /* 0x000fca0000410000 */
[----:B------:R-:W-:-:S07]  /*206c0*/  F2FP.BF16.F32.PACK_AB R179, R228, R227 ;  /* 0x000000e3e4b3723e */ /* 0x000fce00000010ff */
.L_x_14682:
[----:B------:R-:W-:Y:S01]  /*206d0*/  FADD.FTZ R20, RZ, R8 ;  /* 0x00000008ff147221 */ /* 0x000fe20000010000 */
[----:B------:R-:W-:Y:S01]  /*206e0*/  SEL R18, RZ, 0x1000000, !P6 ;  /* 0x01000000ff127807 */ /* 0x000fe20007000000 */
[----:B------:R-:W-:Y:S01]  /*206f0*/  IMAD.WIDE.U32 R186, R221, 0x10, R186 ;  /* 0x00000010ddba7825 */ /* 0x000fe200078e00ba */
[----:B------:R-:W-:-:S03]  /*20700*/  SEL R232, RZ, 0x10000, !P5 ;  /* 0x00010000ffe87807 */ /* 0x000fc60006800000 */
[----:B------:R-:W-:Y:S01]  /*20710*/  FADD.FTZ R19, R20, R9 ;  /* 0x0000000914137221 */ /* 0x000fe20000010000 */
[----:B------:R-:W-:Y:S01]  /*20720*/  SEL R227, RZ, 0x100, !P4 ;  /* 0x00000100ffe37807 */ /* 0x000fe20006000000 */
[----:B------:R-:W-:Y:S01]  /*20730*/  IMAD.WIDE.U32 R184, R221, 0x8, R184 ;  /* 0x00000008ddb87825 */ /* 0x000fe200078e00b8 */
[----:B------:R-:W-:-:S03]  /*20740*/  SEL R181, RZ, 0x1000000, !P2 ;  /* 0x01000000ffb57807 */ /* 0x000fc60005000000 */
[----:B------:R-:W-:Y:S01]  /*20750*/  FADD.FTZ R20, R19, R10 ;  /* 0x0000000a13147221 */ /* 0x000fe20000010000 */
[----:B------:R-:W-:Y:S01]  /*20760*/  SEL R230, RZ, 0x10000, !P1 ;  /* 0x00010000ffe67807 */ /* 0x000fe20004800000 */
[----:B------:R0:W-:Y:S01]  /*20770*/  STG.E.128 desc[UR8][R186.64], R176 ;  /* 0x000000b0ba007986 */ /* 0x0001e2000c101d08 */
[----:B------:R-:W-:Y:S01]  /*20780*/  SEL R21, RZ, 0x100, !P0 ;  /* 0x00000100ff157807 */ /* 0x000fe20004000000 */
[----:B------:R-:W-:Y:S01]  /*20790*/  FADD.FTZ R19, R20, R11 ;  /* 0x0000000b14137221 */ /* 0x000fe20000010000 */
[----:B------:R-:W-:Y:S01]  /*207a0*/  LOP3.LUT P6, RZ, R17, 0x2, RZ, 0xc0, !PT ;  /* 0x0000000211ff7812 */ /* 0x000fe200078cc0ff */
[----:B------:R-:W-:Y:S01]  /*207b0*/  UMOV UR4, 0xffffffff ;  /* 0xffffffff00047882 */ /* 0x000fe20000000000 */
[----:B------:R-:W-:Y:S01]  /*207c0*/  LOP3.LUT R232, R227, R18, R232, 0xfe, !PT ;  /* 0x00000012e3e87212 */ /* 0x000fe200078efee8 */
[----:B------:R-:W-:Y:S01]  /*207d0*/  FADD.FTZ R20, R19, R12 ;  /* 0x0000000c13147221 */ /* 0x000fe20000010000 */
[----:B------:R-:W-:Y:S02]  /*207e0*/  LOP3.LUT R18, R21, R181, R230, 0xfe, !PT ;  /* 0x000000b515127212 */ /* 0x000fe400078efee6 */
[----:B------:R-:W-:Y:S01]  /*207f0*/  SEL R181, RZ, 0x1, !P6 ;  /* 0x00000001ffb57807 */ /* 0x000fe20007000000 */
[----:B------:R-:W-:Y:S01]  /*20800*/  FADD.FTZ R19, R20, R13 ;  /* 0x0000000d14137221 */ /* 0x000fe20000010000 */
[----:B------:R-:W-:-:S02]  /*20810*/  ISETP.NE.AND P0, PT, R2, RZ, PT ;  /* 0x000000ff0200720c */ /* 0x000fc40003f05270 */
[----:B------:R-:W-:Y:S01]  /*20820*/  LOP3.LUT R18, R18, R181, RZ, 0xfc, !PT ;  /* 0x000000b512127212 */ /* 0x000fe200078efcff */
        /* <DEDUP_REMOVED lines=163> */
.L_x_14736:
[C---:B------:R-:W-:Y:S01]  /*21260*/  FMUL.FTZ R18, R177.reuse, R177 ;  /* 0x000000b1b1127220 */ /* 0x040fe20000410000 */
[----:B------:R-:W-:Y:S01]  /*21270*/  PLOP3.LUT P1, PT, PT, PT, UP1, 0x40, 0x4 ;  /* 0x000000000004781c */ /* 0x000fe20003f2e818 */
[----:B01----:R-:W-:Y:S01]  /*21280*/  FADD.FTZ R176, R176, R181 ;  /* 0x000000b5b0b07221 */ /* 0x003fe20000010000 */
[----:B------:R-:W0:Y:S01]  /*21290*/  @!P0 LDC.64 R20, c[0x0][0x3c0] ;  /* 0x0000f000ff148b82 */ /* 0x000e220000000a00 */
[----:B------:R-:W-:Y:S02]  /*212a0*/  PLOP3.LUT P2, PT, PT, PT, UP1, 0x40, 0x4 ;  /* 0x000000000004781c */ /* 0x000fe40003f4e818 */
[----:B------:R-:W-:Y:S01]  /*212b0*/  FSEL R181, R18, RZ, !P1 ;  /* 0x000000ff12b57208 */ /* 0x000fe20004800000 */
[----:B------:R-:W-:Y:S01]  /*212c0*/  FFMA.FTZ R176, R176, R19, UR15 ;  /* 0x0000000fb0b07e23 */ /* 0x000fe20008010013 */
[----:B------:R-:W-:-:S03]  /*212d0*/  FSEL R179, R177, RZ, P2 ;  /* 0x000000ffb1b37208 */ /* 0x000fc60001000000 */
[----:B------:R-:W-:Y:S01]  /*212e0*/  FADD.FTZ R176, R176, R181 ;  /* 0x000000b5b0b07221 */ /* 0x000fe20000010000 */
[----:B------:R-:W1:Y:S01]  /*212f0*/  @!P0 LDC.64 R18, c[0x0][0x3c8] ;  /* 0x0000f200ff128b82 */ /* 0x000e620000000a00 */
[C---:B------:R-:W-:Y:S01]  /*21300*/  FADD.FTZ R178, -R179.reuse, R10 ;  /* 0x0000000ab3b27221 */ /* 0x040fe20000010100 */
[C---:B------:R-:W-:Y:S01]  /*21310*/  FADD.FTZ R181, -R179.reuse, R11 ;  /* 0x0000000bb3b57221 */ /* 0x040fe20000010100 */
[----:B------:R2:W3:Y:S01]  /*21320*/  MUFU.RSQ R185, R176 ;  /* 0x000000b000b97308 */ /* 0x0004e20000001400 */
[C---:B------:R-:W-:Y:S01]  /*21330*/  FADD.FTZ R12, -R179.reuse, R12 ;  /* 0x0000000cb30c7221 */ /* 0x040fe20000010100 */
[C---:B------:R-:W-:Y:S01]  /*21340*/  FADD.FTZ R13, -R179.reuse, R13 ;  /* 0x0000000db30d7221 */ /* 0x040fe20000010100 */
[C---:B------:R-:W-:Y:S01]  /*21350*/  FADD.FTZ R14, -R179.reuse, R14 ;  /* 0x0000000eb30e7221 */ /* 0x040fe20000010100 */
[C---:B------:R-:W-:Y:S01]  /*21360*/  FADD.FTZ R15, -R179.reuse, R15 ;  /* 0x0000000fb30f7221 */ /* 0x040fe20000010100 */
[----:B------:R-:W4:Y:S01]  /*21370*/  LDC.64 R10, c[0x0][0x428] ;  /* 0x00010a00ff0a7b82 */ /* 0x000f220000000a00 */
[C---:B------:R-:W-:Y:S01]  /*21380*/  FADD.FTZ R230, -R179.reuse, R193 ;  /* 0x000000c1b3e67221 */ /* 0x040fe20000010100 */
[C---:B------:R-:W-:Y:S01]  /*21390*/  FADD.FTZ R8, -R179.reuse, R8 ;  /* 0x00000008b3087221 */ /* 0x040fe20000010100 */
[C---:B------:R-:W-:Y:S01]  /*213a0*/  FADD.FTZ R9, -R179.reuse, R9 ;  /* 0x00000009b3097221 */ /* 0x040fe20000010100 */
[C---:B--2---:R-:W-:Y:S01]  /*213b0*/  FADD.FTZ R176, -R179.reuse, R183 ;  /* 0x000000b7b3b07221 */ /* 0x044fe20000010100 */
[C---:B------:R-:W-:Y:S01]  /*213c0*/  FADD.FTZ R196, -R179.reuse, R196 ;  /* 0x000000c4b3c47221 */ /* 0x040fe20000010100 */
[----:B------:R-:W-:Y:S01]  /*213d0*/  FADD.FTZ R202, -R179, R202 ;  /* 0x000000cab3ca7221 */ /* 0x000fe20000010100 */
[----:B0-----:R-:W-:-:S04]  /*213e0*/  @!P0 IMAD.WIDE R20, R3, 0x4, R20 ;  /* 0x0000000403148825 */ /* 0x001fc800078e0214 */
[C---:B------:R-:W-:Y:S01]  /*213f0*/  FADD.FTZ R189, -R179.reuse, R189 ;  /* 0x000000bdb3bd7221 */ /* 0x040fe20000010100 */
[C---:B------:R-:W-:Y:S01]  /*21400*/  FADD.FTZ R190, -R179.reuse, R190 ;  /* 0x000000beb3be7221 */ /* 0x040fe20000010100 */
[C---:B------:R-:W-:Y:S01]  /*21410*/  FADD.FTZ R201, -R179.reuse, R201 ;  /* 0x000000c9b3c97221 */ /* 0x040fe20000010100 */
[----:B------:R-:W-:Y:S01]  /*21420*/  FADD.FTZ R203, -R179, R203 ;  /* 0x000000cbb3cb7221 */ /* 0x000fe20000010100 */
[C---:B---3--:R-:W-:Y:S01]  /*21430*/  FMUL.FTZ R193, R185.reuse, R12 ;  /* 0x0000000cb9c17220 */ /* 0x048fe20000410000 */
[C---:B------:R-:W-:Y:S01]  /*21440*/  FMUL.FTZ R12, R185.reuse, R13 ;  /* 0x0000000db90c7220 */ /* 0x040fe20000410000 */
[C---:B------:R-:W-:Y:S01]  /*21450*/  FMUL.FTZ R13, R185.reuse, R14 ;  /* 0x0000000eb90d7220 */ /* 0x040fe20000410000 */
[C---:B------:R-:W-:Y:S01]  /*21460*/  FMUL.FTZ R14, R185.reuse, R15 ;  /* 0x0000000fb90e7220 */ /* 0x040fe20000410000 */
[C---:B------:R-:W-:Y:S01]  /*21470*/  FMUL.FTZ R183, R185.reuse, R8 ;  /* 0x00000008b9b77220 */ /* 0x040fe20000410000 */
[C---:B------:R-:W-:Y:S01]  /*21480*/  FMUL.FTZ R238, R185.reuse, R9 ;  /* 0x00000009b9ee7220 */ /* 0x040fe20000410000 */
[C---:B------:R-:W-:Y:S01]  /*21490*/  FMUL.FTZ R187, R185.reuse, R178 ;  /* 0x000000b2b9bb7220 */ /* 0x040fe20000410000 */
[----:B------:R-:W-:Y:S01]  /*214a0*/  FMUL.FTZ R240, R185, R181 ;  /* 0x000000b5b9f07220 */ /* 0x000fe20000410000 */
[----:B------:R0:W-:Y:S01]  /*214b0*/  @!P0 STG.E desc[UR8][R20.64], R177 ;  /* 0x000000b114008986 */ /* 0x0001e2000c101908 */
[----:B------:R-:W-:Y:S01]  /*214c0*/  FFMA.FTZ R13, R13, R170, R122 ;  /* 0x000000aa0d0d7223 */ /* 0x000fe2000001007a */
        /* <DEDUP_REMOVED lines=8> */
[----:B------:R-:W-:Y:S01]  /*21550*/  FFMA.FTZ R240, R240, R175, R127 ;  /* 0x000000aff0f07223 */ /* 0x000fe2000001007f */
[C---:B------:R-:W-:Y:S01]  /*21560*/  FADD.FTZ R25, -R179.reuse, R25 ;  /* 0x00000019b3197221 */ /* 0x040fe20000010100 */
[----:B0-----:R-:W-:Y:S01]  /*21570*/  FFMA.FTZ R20, R14, R171, R123 ;  /* 0x000000ab0e147223 */ /* 0x001fe2000001007b */
        /* <DEDUP_REMOVED lines=47> */
[----:B------:R-:W-:Y:S01]  /*21870*/  F2FP.BF16.F32.PACK_AB R14, R14, R193 ;  /* 0x000000c10e0e723e */ /* 0x000fe200000010ff */
[----:B----4-:R-:W-:Y:S01]  /*21880*/  IMAD.WIDE.U32 R198, R7, 0x10, R10 ;  /* 0x0000001007c67825 */ /* 0x010fe200078e000a */
[----:B------:R-:W-:-:S03]  /*21890*/  F2FP.BF16.F32.PACK_AB R13, R240, R187 ;  /* 0x000000bbf00d723e */ /* 0x000fc600000010ff */
        /* <DEDUP_REMOVED lines=8> */
[C---:B------:R-:W-:Y:S01]  /*21920*/  FMUL.FTZ R178, R185.reuse, R197 ;  /* 0x000000c5b9b27220 */ /* 0x040fe20000410000 */
[----:B------:R-:W-:Y:S01]  /*21930*/  FMUL.FTZ R197, R185, R200 ;  /* 0x000000c8b9c57220 */ /* 0x000fe20000410000 */
[----:B------:R-:W-:-:S04]  /*21940*/  IMAD.WIDE.U32 R186, R205, 0x10, R10 ;  /* 0x00000010cdba7825 */ /* 0x000fc800078e000a */
[C---:B------:R-:W-:Y:S01]  /*21950*/  FMUL.FTZ R181, R185.reuse, R206 ;  /* 0x000000ceb9b57220 */ /* 0x040fe20000410000 */
[----:B------:R-:W-:Y:S01]  /*21960*/  FFMA.FTZ R7, R178, R157, R109 ;  /* 0x0000009db2077223 */ /* 0x000fe2000001006d */
[----:B------:R-:W-:Y:S01]  /*21970*/  FMUL.FTZ R204, R185, R204 ;  /* 0x000000ccb9cc7220 */ /* 0x000fe20000410000 */
[----:B------:R-:W-:-:S04]  /*21980*/  IMAD.WIDE.U32 R188, R211, 0x10, R10 ;  /* 0x00000010d3bc7825 */ /* 0x000fc800078e000a */
[C---:B------:R-:W-:Y:S01]  /*21990*/  FMUL.FTZ R200, R185.reuse, R207 ;  /* 0x000000cfb9c87220 */ /* 0x040fe20000410000 */
[C---:B------:R-:W-:Y:S01]  /*219a0*/  FMUL.FTZ R206, R185.reuse, R209 ;  /* 0x000000d1b9ce7220 */ /* 0x040fe20000410000 */
[----:B------:R-:W-:Y:S01]  /*219b0*/  FMUL.FTZ R218, R185, R218 ;  /* 0x000000dab9da7220 */ /* 0x000fe20000410000 */
[----:B------:R-:W-:-:S04]  /*219c0*/  IMAD.WIDE.U32 R192, R221, 0x10, R10 ;  /* 0x00000010ddc07825 */ /* 0x000fc800078e000a */
[----:B------:R-:W-:Y:S01]  /*219d0*/  FFMA.FTZ R10, R190, R161, R113 ;  /* 0x000000a1be0a7223 */ /* 0x000fe20000010071 */
[C---:B------:R-:W-:Y:S01]  /*219e0*/  FMUL.FTZ R191, R185.reuse, R191 ;  /* 0x000000bfb9bf7220 */ /* 0x040fe20000410000 */
[----:B------:R-:W-:Y:S01]  /*219f0*/  FMUL.FTZ R229, R185, R176 ;  /* 0x000000b0b9e57220 */ /* 0x000fe20000410000 */
[----:B-1----:R-:W-:-:S04]  /*21a00*/  @!P0 IMAD.WIDE R18, R3, 0x4, R18 ;  /* 0x0000000403128825 */ /* 0x002fc800078e0212 */
[----:B------:R-:W-:Y:S01]  /*21a10*/  FFMA.FTZ R176, R181, R148, R100 ;  /* 0x00000094b5b07223 */ /* 0x000fe20000010064 */
[----:B------:R-:W-:Y:S01]  /*21a20*/  F2FP.BF16.F32.PACK_AB R10, R10, R9 ;  /* 0x000000090a0a723e */ /* 0x000fe200000010ff */
[C---:B------:R-:W-:Y:S01]  /*21a30*/  FMUL.FTZ R213, R185.reuse, R213 ;  /* 0x000000d5b9d57220 */ /* 0x040fe20000410000 */
[----:B------:R-:W-:Y:S01]  /*21a40*/  F2FP.BF16.F32.PACK_AB R9, R8, R27 ;  /* 0x0000001b0809723e */ /* 0x000fe200000010ff */
[----:B------:R0:W-:Y:S01]  /*21a50*/  @!P0 STG.E desc[UR8][R18.64], R185 ;  /* 0x000000b912008986 */ /* 0x0001e2000c101908 */
[----:B------:R-:W-:Y:S01]  /*21a60*/  F2FP.BF16.F32.PACK_AB R8, R26, R25 ;  /* 0x000000191a08723e */ /* 0x000fe200000010ff */
[----:B------:R-:W-:Y:S01]  /*21a70*/  FMUL.FTZ R212, R185, R212 ;  /* 0x000000d4b9d47220 */ /* 0x000fe20000410000 */
[----:B------:R-:W1:Y:S01]  /*21a80*/  LDC.64 R26, c[0x0][0x380] ;  /* 0x0000e000ff1a7b82 */ /* 0x000e620000000a00 */
[----:B------:R2:W-:Y:S01]  /*21a90*/  STG.E.128 desc[UR8][R198.64], R12 ;  /* 0x0000000cc6007986 */ /* 0x0005e2000c101d08 */
[----:B------:R-:W-:Y:S01]  /*21aa0*/  FFMA.FTZ R217, R217, R154, R106 ;  /* 0x0000009ad9d97223 */ /* 0x000fe2000001006a */
[----:B------:R-:W-:Y:S01]  /*21ab0*/  FFMA.FTZ R202, R202, R155, R107 ;  /* 0x0000009bcaca7223 */ /* 0x000fe2000001006b */
[----:B------:R-:W-:Y:S01]  /*21ac0*/  FFMA.FTZ R178, R203, R144, R96 ;  /* 0x00000090cbb27223 */ /* 0x000fe20000010060 */
[----:B------:R-:W-:Y:S01]  /*21ad0*/  FFMA.FTZ R25, R206, R145, R97 ;  /* 0x00000091ce197223 */ /* 0x000fe20000010061 */
[----:B------:R-:W-:Y:S01]  /*21ae0*/  FFMA.FTZ R200, R200, R151, R103 ;  /* 0x00000097c8c87223 */ /* 0x000fe20000010067 */
[C---:B------:R-:W-:Y:S01]  /*21af0*/  FMUL.FTZ R215, R185.reuse, R215 ;  /* 0x000000d7b9d77220 */ /* 0x040fe20000410000 */
[C---:B------:R-:W-:Y:S01]  /*21b00*/  FMUL.FTZ R214, R185.reuse, R214 ;  /* 0x000000d6b9d67220 */ /* 0x040fe20000410000 */
[----:B0-----:R-:W-:Y:S01]  /*21b10*/  FFMA.FTZ R19, R196, R153, R105 ;  /* 0x00000099c4137223 */ /* 0x001fe20000010069 */
        /* <DEDUP_REMOVED lines=9> */
[----:B--2---:R-:W-:Y:S01]  /*21bb0*/  FFMA.FTZ R12, R177, R156, R108 ;  /* 0x0000009cb10c7223 */ /* 0x004fe2000001006c */
        /* <DEDUP_REMOVED lines=33> */
[----:B-1----:R-:W-:Y:S01]  /*21dd0*/  IMAD R3, R26, 0x4, R3 ;  /* 0x000000041a037824 */ /* 0x002fe200078e0203 */
        /* <DEDUP_REMOVED lines=13> */
[----:B------:R-:W-:-:S03]  /*21eb0*/  ISETP.GE.AND P0, PT, R3, R27, PT ;  /* 0x0000001b0300720c */ /* 0x000fc60003f06270 */
[----:B------:R0:W-:Y:S10]  /*21ec0*/  STG.E.128 desc[UR8][R192.64], R200 ;  /* 0x000000c8c0007986 */ /* 0x0001f4000c101d08 */
[----:B------:R-:W-:Y:S05]  /*21ed0*/  @!P0 BRA `(.L_x_14724) ;  /* 0xfffffdec00bc8947 */ /* 0x000fea000383ffff */
[----:B------:R-:W-:Y:S05]  /*21ee0*/  BSYNC B0 ;  /* 0x0000000000007941 */ /* 0x000fea0003800000 */
.L_x_14231:
[----:B------:R-:W-:Y:S05]  /*21ef0*/  EXIT ;  /* 0x000000000000794d */ /* 0x000fea0003800000 */
.L_x_14723:
        /* <DEDUP_REMOVED lines=8> */
.L_x_14726:
[----:B------:R-:W-:Y:S05]  /*21f80*/  BSYNC B1 ;  /* 0x0000000000017941 */ /* 0x000fea0003800000 */
.L_x_14725:
        /* <DEDUP_REMOVED lines=9> */
.L_x_14727:
[----:B------:R-:W-:Y:S02]  /*22020*/  IMAD.MOV.U32 R186, RZ, RZ, 0x4 ;  /* 0x00000004ffba7424 */ /* 0x000fe400078e00ff */
[----:B------:R-:W-:-:S04]  /*22030*/  IMAD.MOV.U32 R19, RZ, RZ, R181 ;  /* 0x000000ffff137224 */ /* 0x000fc800078e00b5 */
[----:B------:R-:W-:-:S05]  /*22040*/  FADD.FTZ R176, R20, R19 ;  /* 0x0000001314b07221 */ /* 0x000fca0000010000 */
[----:B------:R-:W-:-:S07]  /*22050*/  MOV R185, R176 ;  /* 0x000000b000b97202 */ /* 0x000fce0000000f00 */
[----:B------:R-:W-:Y:S05]  /*22060*/  WARPSYNC.COLLECTIVE R184, `(.L_x_14728) ;  /* 0x00000000b8087348 */ /* 0x000fea0003c00000 */
[----:B------:R0:W1:Y:S02]  /*22070*/  SHFL.BFLY P1, R181, R185, R186, R187 ;  /* 0x0c0000bab9b57389 */ /* 0x00006400000200bb */
[----:B01----:R-:W-:Y:S05]  /*22080*/  ENDCOLLECTIVE ;  /* 0x000000000000791b */ /* 0x003fea0003800000 */
.L_x_14728:
[----:B------:R-:W-:Y:S01]  /*22090*/  HFMA2 R186, -RZ, RZ, 0, 4.76837158203125e-07 ;  /* 0x00000008ffba7431 */ /* 0x000fe200000001ff */
[----:B------:R-:W-:-:S05]  /*220a0*/  MOV R19, R181 ;  /* 0x000000b500137202 */ /* 0x000fca0000000f00 */
[----:B------:R-:W-:-:S04]  /*220b0*/  FADD.FTZ R178, R176, R19 ;  /* 0x00000013b0b27221 */ /* 0x000fc80000010000 */
[----:B------:R-:W-:-:S07]  /*220c0*/  IMAD.MOV.U32 R185, RZ, RZ, R178 ;  /* 0x000000ffffb97224 */ /* 0x000fce00078e00b2 */
[----:B------:R-:W-:Y:S05]  /*220d0*/  WARPSYNC.COLLECTIVE R184, `(.L_x_14729) ;  /* 0x00000000b8087348 */ /* 0x000fea0003c00000 */
[----:B------:R0:W1:Y:S02]  /*220e0*/  SHFL.BFLY P1, R181, R185, R186, R187 ;  /* 0x0c0000bab9b57389 */ /* 0x00006400000200bb */
[----:B01----:R-:W-:Y:S05]  /*220f0*/  ENDCOLLECTIVE ;  /* 0x000000000000791b */ /* 0x003fea0003800000 */
.L_x_14729:
        /* <DEDUP_REMOVED lines=8> */
.L_x_14730:
        /* <DEDUP_REMOVED lines=104> */
.L_x_14731:
[----:B------:R-:W-:Y:S02]  /*22800*/  IMAD.MOV.U32 R186, RZ, RZ, 0x2 ;  /* 0x00000002ffba7424 */ /* 0x000fe400078e00ff */
[----:B------:R-:W-:-:S04]  /*22810*/  IMAD.MOV.U32 R21, RZ, RZ, R181 ;  /* 0x000000ffff157224 */ /* 0x000fc800078e00b5 */
[----:B------:R-:W-:-:S05]  /*22820*/  FADD.FTZ R21, R18, R21 ;  /* 0x0000001512157221 */ /* 0x000fca0000010000 */
[----:B------:R-:W-:-:S07]  /*22830*/  MOV R185, R21 ;  /* 0x0000001500b97202 */ /* 0x000fce0000000f00 */
[----:B------:R-:W-:Y:S05]  /*22840*/  WARPSYNC.COLLECTIVE R184, `(.L_x_14732) ;  /* 0x00000000b8087348 */ /* 0x000fea0003c00000 */
[----:B------:R0:W1:Y:S02]  /*22850*/  SHFL.BFLY P1, R181, R185, R186, R187 ;  /* 0x0c0000bab9b57389 */ /* 0x00006400000200bb */
[----:B01----:R-:W-:Y:S05]  /*22860*/  ENDCOLLECTIVE ;  /* 0x000000000000791b */ /* 0x003fea0003800000 */
.L_x_14732:
[----:B------:R-:W-:Y:S01]  /*22870*/  HFMA2 R186, -RZ, RZ, 0, 2.384185791015625e-07 ;  /* 0x00000004ffba7431 */ /* 0x000fe200000001ff */
[----:B------:R-:W-:-:S05]  /*22880*/  MOV R20, R181 ;  /* 0x000000b500147202 */ /* 0x000fca0000000f00 */
[----:B------:R-:W-:-:S04]  /*22890*/  FADD.FTZ R20, R21, R20 ;  /* 0x0000001415147221 */ /* 0x000fc80000010000 */
[----:B------:R-:W-:-:S07]  /*228a0*/  IMAD.MOV.U32 R185, RZ, RZ, R20 ;  /* 0x000000ffffb97224 */ /* 0x000fce00078e0014 */
[----:B------:R-:W-:Y:S05]  /*228b0*/  WARPSYNC.COLLECTIVE R184, `(.L_x_14733) ;  /* 0x00000000b8087348 */ /* 0x000fea0003c00000 */
[----:B------:R0:W1:Y:S02]  /*228c0*/  SHFL.BFLY P1, R181, R185, R186, R187 ;  /* 0x0c0000bab9b57389 */ /* 0x00006400000200bb */
[----:B01----:R-:W-:Y:S05]  /*228d0*/  ENDCOLLECTIVE ;  /* 0x000000000000791b */ /* 0x003fea0003800000 */
.L_x_14733:
[----:B------:R-:W-:Y:S02]  /*228e0*/  IMAD.MOV.U32 R186, RZ, RZ, 0x8 ;  /* 0x00000008ffba7424 */ /* 0x000fe400078e00ff */
[----:B------:R-:W-:-:S04]  /*228f0*/  IMAD.MOV.U32 R179, RZ, RZ, R181 ;  /* 0x000000ffffb37224 */ /* 0x000fc800078e00b5 */
[----:B------:R-:W-:-:S05]  /*22900*/  FADD.FTZ R179, R20, R179 ;  /* 0x000000b314b37221 */ /* 0x000fca0000010000 */
[----:B------:R-:W-:-:S07]  /*22910*/  MOV R185, R179 ;  /* 0x000000b300b97202 */ /* 0x000fce0000000f00 */
[----:B------:R-:W-:Y:S05]  /*22920*/  WARPSYNC.COLLECTIVE R184, `(.L_x_14734) ;  /* 0x00000000b8087348 */ /* 0x000fea0003c00000 */
[----:B------:R0:W1:Y:S02]  /*22930*/  SHFL.BFLY P1, R181, R185, R186, R187 ;  /* 0x0c0000bab9b57389 */ /* 0x00006400000200bb */
[----:B01----:R-:W-:Y:S05]  /*22940*/  ENDCOLLECTIVE ;  /* 0x000000000000791b */ /* 0x003fea0003800000 */
.L_x_14734:
[----:B------:R-:W-:Y:S01]  /*22950*/  HFMA2 R186, -RZ, RZ, 0, 9.5367431640625e-07 ;  /* 0x00000010ffba7431 */ /* 0x000fe200000001ff */
[----:B------:R-:W-:-:S05]  /*22960*/  MOV R176, R181 ;  /* 0x000000b500b07202 */ /* 0x000fca0000000f00 */
[----:B------:R-:W-:-:S04]  /*22970*/  FADD.FTZ R176, R179, R176 ;  /* 0x000000b0b3b07221 */ /* 0x000fc80000010000 */
[----:B------:R-:W-:-:S07]  /*22980*/  IMAD.MOV.U32 R185, RZ, RZ, R176 ;  /* 0x000000ffffb97224 */ /* 0x000fce00078e00b0 */
[----:B------:R-:W-:Y:S05]  /*22990*/  WARPSYNC.COLLECTIVE R184, `(.L_x_14735) ;  /* 0x00000000b8087348 */ /* 0x000fea0003c00000 */
[----:B------:R0:W1:Y:S02]  /*229a0*/  SHFL.BFLY P1, R181, R185, R186, R187 ;  /* 0x0c0000bab9b57389 */ /* 0x00006400000200bb */
[----:B01----:R-:W-:Y:S05]  /*229b0*/  ENDCOLLECTIVE ;  /* 0x000000000000791b */ /* 0x003fea0003800000 */
.L_x_14735:
[----:B------:R-:W-:Y:S05]  /*229c0*/  BRA `(.L_x_14736) ;  /* 0xffffffe800247947 */ /* 0x000fea000383ffff */
.L_x_14737:
        /* <DEDUP_REMOVED lines=11> */
.L_x_54373:


//--------------------- .text._ZN10layer_norm13ln_fwd_kernelINS_13Kernel_traitsIf13__nv_bfloat16S2_S2_fjLj1536ELj1ELj4ELj1ELj16ENS_18Kernel_traits_baseILj1536EfS2_S2_S2_fjLj128EEEEELb1ELb1ELb1ELb0EEEvNS_9FwdParamsE --------------------------
	.section	.text._ZN10layer_norm13ln_fwd_kernelINS_13Kernel_traitsIf13__nv_bfloat16S2_S2_fjLj1536ELj1ELj4ELj1ELj16ENS_18Kernel_traits_baseILj1536EfS2_S2_S2_fjLj128EEEEELb1ELb1ELb1ELb0EEEvNS_9FwdParamsE,"ax",@progbits
	.align	128
        .global         _ZN10layer_norm13ln_fwd_kernelINS_13Kernel_traitsIf13__nv_bfloat16S2_S2_fjLj1536ELj1ELj4ELj1ELj16ENS_18Kernel_traits_baseILj1536EfS2_S2_S2_fjLj128EEEEELb1ELb1ELb1ELb0EEEvNS_9FwdParamsE
        .type           _ZN10layer_norm13ln_fwd_kernelINS_13Kernel_traitsIf13__nv_bfloat16S2_S2_fjLj1536ELj1ELj4ELj1ELj16ENS_18Kernel_traits_baseILj1536EfS2_S2_S2_fjLj128EEEEELb1ELb1ELb1ELb0EEEvNS_9FwdParamsE,@function
        .size           _ZN10layer_norm13ln_fwd_kernelINS_13Kernel_traitsIf13__nv_bfloat16S2_S2_fjLj1536ELj1ELj4ELj1ELj16ENS_18Kernel_traits_baseILj1536EfS2_S2_S2_fjLj128EEEEELb1ELb1ELb1ELb0EEEvNS_9FwdParamsE,(.L_x_54374 - _ZN10layer_norm13ln_fwd_kernelINS_13Kernel_traitsIf13__nv_bfloat16S2_S2_fjLj1536ELj1ELj4ELj1ELj16ENS_18Kernel_traits_baseILj1536EfS2_S2_S2_fjLj128EEEEELb1ELb1ELb1ELb0EEEvNS_9FwdParamsE)
        .other          _ZN10layer_norm13ln_fwd_kernelINS_13Kernel_traitsIf13__nv_bfloat16S2_S2_fjLj1536ELj1ELj4ELj1ELj16ENS_18Kernel_traits_baseILj1536EfS2_S2_S2_fjLj128EEEEELb1ELb1ELb1ELb0EEEvNS_9FwdParamsE,@"STO_CUDA_ENTRY STV_DEFAULT"
_ZN10layer_norm13ln_fwd_kernelINS_13Kernel_traitsIf13__nv_bfloat16S2_S2_fjLj1536ELj1ELj4ELj1ELj16ENS_18Kernel_traits_baseILj1536EfS2_S2_S2_fjLj128EEEEELb1ELb1ELb1ELb0EEEvNS_9FwdParamsE:
.text._ZN10layer_norm13ln_fwd_kernelINS_13Kernel_traitsIf13__nv_bfloat16S2_S2_fjLj1536ELj1ELj4ELj1ELj16ENS_18Kernel_traits_baseILj1536EfS2_S2_S2_fjLj128EEEEELb1ELb1ELb1ELb0EEEvNS_9FwdParamsE:
        /* <DEDUP_REMOVED lines=73> */
[----:B------:R-:W5:Y:S04]  /*0490*/  @P0 LD.E.128 R164, desc[UR8][R6.64] ;  /* 0x0000000806a40980 */ /* 0x000f68000c101d00 */
[----:B------:R2:W5:Y:S02]  /*04a0*/  @P0 LD.E.128 R160, desc[UR8][R6.64+0x10] ;  /* 0x0000100806a00980 */ /* 0x000564000c101d00 */
[----:B------:R-:W1:Y:S02]  /*04b0*/  @P2 LDC.64 R18, c[0x0][0x438] ;  /* 0x00010e00ff122b82 */ /* 0x000e640000000a00 */
[----:B------:R-:W5:Y:S04]  /*04c0*/  @P0 LDG.E.128 R156, desc[UR8][R8.64] ;  /* 0x00000008089c0981 */ /* 0x000f68000c1e1d00 */
[----:B------:R0:W5:Y:S02]  /*04d0*/  @P0 LDG.E.128 R152, desc[UR8][R8.64+0x10] ;  /* 0x0000100808980981 */ /* 0x000164000c1e1d00 */
[----:B------:R-:W1:Y:S08]  /*04e0*/  @P2 LDC.64 R20, c[0x0][0x3e8] ;  /* 0x0000fa00ff142b82 */ /* 0x000e700000000a00 */
[----:B---3--:R-:W3:Y:S08]  /*04f0*/  @P3 LDC.64 R4, c[0x0][0x3d0] ;  /* 0x0000f400ff043b82 */ /* 0x008ef00000000a00 */
[----:B------:R-:W3:Y:S08]  /*0500*/  @P3 LDC.64 R22, c[0x0][0x438] ;  /* 0x00010e00ff163b82 */ /* 0x000ef00000000a00 */
[----:B------:R-:W3:Y:S01]  /*0510*/  @P3 LDC.64 R24, c[0x0][0x3e8] ;  /* 0x0000fa00ff183b82 */ /* 0x000ee20000000a00 */
[----:B------:R-:W-:-:S07]  /*0520*/  @P0 LOP3.LUT R3, R3, 0x20, RZ, 0xfc, !PT ;  /* 0x0000002003030812 */ /* 0x000fce00078efcff */
[----:B------:R-:W3:Y:S08]  /*0530*/  @P4 LDC.64 R26, c[0x0][0x3d0] ;  /* 0x0000f400ff1a4b82 */ /* 0x000ef00000000a00 */
[----:B--2---:R-:W2:Y:S08]  /*0540*/  @P4 LDC.64 R6, c[0x0][0x438] ;  /* 0x00010e00ff064b82 */ /* 0x004eb00000000a00 */
[----:B0-----:R-:W0:Y:S01]  /*0550*/  @P4 LDC.64 R8, c[0x0][0x3e8] ;  /* 0x0000fa00ff084b82 */ /* 0x001e220000000a00 */
[----:B------:R-:W-:-:S04]  /*0560*/  @P1 IMAD.WIDE.U32 R10, R3, 0x20, R10 ;  /* 0x00000020030a1825 */ /* 0x000fc800078e000a */
[C---:B------:R-:W-:Y:S01]  /*0570*/  @P1 IMAD.WIDE.U32 R12, R3.reuse, 0x20, R12 ;  /* 0x00000020030c1825 */ /* 0x040fe200078e000c */
[----:B------:R0:W5:Y:S03]  /*0580*/  @P1 LDG.E.128 R148, desc[UR8][R10.64] ;  /* 0x000000080a941981 */ /* 0x000166000c1e1d00 */
[C---:B----4-:R-:W-:Y:S01]  /*0590*/  @P1 IMAD.WIDE.U32 R14, R3.reuse, 0x20, R14 ;  /* 0x00000020030e1825 */ /* 0x050fe200078e000e */
[----:B------:R-:W-:Y:S01]  /*05a0*/  @P1 IADD3 R3, PT, PT, R3, 0x20, RZ ;  /* 0x0000002003031810 */ /* 0x000fe20007ffe0ff */
[----:B------:R4:W5:Y:S04]  /*05b0*/  @P1 LDG.E.128 R144, desc[UR8][R10.64+0x10] ;  /* 0x000010080a901981 */ /* 0x000968000c1e1d00 */
[C---:B-1----:R-:W-:Y:S01]  /*05c0*/  @P2 IMAD.WIDE.U32 R16, R3.reuse, 0x20, R16 ;  /* 0x0000002003102825 */ /* 0x042fe200078e0010 */
[----:B------:R4:W5:Y:S03]  /*05d0*/  @P1 LD.E.128 R140, desc[UR8][R12.64] ;  /* 0x000000080c8c1980 */ /* 0x000966000c101d00 */
[C---:B------:R-:W-:Y:S01]  /*05e0*/  @P2 IMAD.WIDE.U32 R18, R3.reuse, 0x20, R18 ;  /* 0x0000002003122825 */ /* 0x040fe200078e0012 */
[----:B------:R4:W5:Y:S03]  /*05f0*/  @P1 LD.E.128 R136, desc[UR8][R12.64+0x10] ;  /* 0x000010080c881980 */ /* 0x000966000c101d00 */
[C---:B------:R-:W-:Y:S01]  /*0600*/  @P2 IMAD.WIDE.U32 R20, R3.reuse, 0x20, R20 ;  /* 0x0000002003142825 */ /* 0x040fe200078e0014 */
[----:B------:R4:W5:Y:S03]  /*0610*/  @P1 LDG.E.128 R132, desc[UR8][R14.64] ;  /* 0x000000080e841981 */ /* 0x000966000c1e1d00 */
[----:B------:R-:W-:Y:S01]  /*0620*/  @P2 VIADD R3, R3, 0x20 ;  /* 0x0000002003032836 */ /* 0x000fe20000000000 */
[----:B------:R4:W5:Y:S03]  /*0630*/  @P1 LDG.E.128 R128, desc[UR8][R14.64+0x10] ;  /* 0x000010080e801981 */ /* 0x000966000c1e1d00 */
[C---:B---3--:R-:W-:Y:S01]  /*0640*/  @P3 IMAD.WIDE.U32 R4, R3.reuse, 0x20, R4 ;  /* 0x0000002003043825 */ /* 0x048fe200078e0004 */
[----:B------:R4:W5:Y:S03]  /*0650*/  @P2 LDG.E.128 R124, desc[UR8][R16.64] ;  /* 0x00000008107c2981 */ /* 0x000966000c1e1d00 */
[C---:B------:R-:W-:Y:S01]  /*0660*/  @P3 IMAD.WIDE.U32 R22, R3.reuse, 0x20, R22 ;  /* 0x0000002003163825 */ /* 0x040fe200078e0016 */
[----:B------:R4:W5:Y:S03]  /*0670*/  @P2 LDG.E.128 R120, desc[UR8][R16.64+0x10] ;  /* 0x0000100810782981 */ /* 0x000966000c1e1d00 */
[C---:B------:R-:W-:Y:S01]  /*0680*/  @P3 IMAD.WIDE.U32 R24, R3.reuse, 0x20, R24 ;  /* 0x0000002003183825 */ /* 0x040fe200078e0018 */
[----:B------:R4:W5:Y:S03]  /*0690*/  @P2 LD.E.128 R116, desc[UR8][R18.64] ;  /* 0x0000000812742980 */ /* 0x000966000c101d00 */
[----:B------:R-:W-:Y:S01]  /*06a0*/  @P3 VIADD R3, R3, 0x20 ;  /* 0x0000002003033836 */ /* 0x000fe20000000000 */
[----:B------:R4:W5:Y:S03]  /*06b0*/  @P2 LD.E.128 R112, desc[UR8][R18.64+0x10] ;  /* 0x0000100812702980 */ /* 0x000966000c101d00 */
[C---:B------:R-:W-:Y:S01]  /*06c0*/  @P4 IMAD.WIDE.U32 R26, R3.reuse, 0x20, R26 ;  /* 0x00000020031a4825 */ /* 0x040fe200078e001a */
[----:B------:R4:W5:Y:S03]  /*06d0*/  @P2 LDG.E.128 R108, desc[UR8][R20.64] ;  /* 0x00000008146c2981 */ /* 0x000966000c1e1d00 */
[C---:B--2---:R-:W-:Y:S01]  /*06e0*/  @P4 IMAD.WIDE.U32 R6, R3.reuse, 0x20, R6 ;  /* 0x0000002003064825 */ /* 0x044fe200078e0006 */
[----:B------:R4:W5:Y:S03]  /*06f0*/  @P2 LDG.E.128 R104, desc[UR8][R20.64+0x10] ;  /* 0x0000100814682981 */ /* 0x000966000c1e1d00 */
[----:B0-----:R-:W-:Y:S01]  /*0700*/  @P4 IMAD.WIDE.U32 R8, R3, 0x20, R8 ;  /* 0x0000002003084825 */ /* 0x001fe200078e0008 */
        /* <DEDUP_REMOVED lines=14> */
[----:B----4-:R-:W-:Y:S05]  /*07f0*/  @!P0 BRA `(.L_x_14740) ;  /* 0x0000000400808947 */ /* 0x010fea0003800000 */
        /* <DEDUP_REMOVED lines=13> */
.L_x_14739:
        /* <DEDUP_REMOVED lines=22> */
[C---:B---3--:R-:W-:Y:S02]  /*0a30*/  @P1 IMAD.WIDE.U32 R14, R3.reuse, 0x20, R14 ;  /* 0x00000020030e1825 */ /* 0x048fe400078e000e */
[----:B------:R0:W5:Y:S02]  /*0a40*/  @P1 LDG.E.128 R144, desc[UR8][R12.64+0x10] ;  /* 0x000010080c901981 */ /* 0x000164000c1e1d00 */
[----:B------:R-:W-:-:S02]  /*0a50*/  @P1 VIADD R3, R3, 0x20 ;  /* 0x0000002003031836 */ /* 0x000fc40000000000 */
[----:B------:R0:W5:Y:S01]  /*0a60*/  @P1 LDG.E.128 R132, desc[UR8][R14.64] ;  /* 0x000000080e841981 */ /* 0x000162000c1e1d00 */
[----:B------:R-:W3:Y:S01]  /*0a70*/  @P3 LDC.64 R22, c[0x0][0x3e8] ;  /* 0x0000fa00ff163b82 */ /* 0x000ee20000000a00 */
[C---:B----4-:R-:W-:Y:S02]  /*0a80*/  @P2 IMAD.WIDE.U32 R16, R3.reuse, 0x20, R16 ;  /* 0x0000002003102825 */ /* 0x050fe400078e0010 */
[----:B------:R0:W5:Y:S04]  /*0a90*/  @P1 LDG.E.128 R128, desc[UR8][R14.64+0x10] ;  /* 0x000010080e801981 */ /* 0x000168000c1e1d00 */
[----:B------:R0:W5:Y:S01]  /*0aa0*/  @P2 LDG.E.128 R124, desc[UR8][R16.64] ;  /* 0x00000008107c2981 */ /* 0x000162000c1e1d00 */
[----:B------:R-:W4:Y:S01]  /*0ab0*/  @P4 LDC.64 R4, c[0x0][0x3d0] ;  /* 0x0000f400ff044b82 */ /* 0x000f220000000a00 */
[----:B-1----:R-:W-:-:S02]  /*0ac0*/  @P2 IMAD.WIDE.U32 R18, R3, 0x20, R18 ;  /* 0x0000002003122825 */ /* 0x002fc400078e0012 */
[----:B------:R0:W5:Y:S02]  /*0ad0*/  @P2 LDG.E.128 R120, desc[UR8][R16.64+0x10] ;  /* 0x0000100810782981 */ /* 0x000164000c1e1d00 */
[----:B------:R-:W-:Y:S02]  /*0ae0*/  @P2 VIADD R3, R3, 0x20 ;  /* 0x0000002003032836 */ /* 0x000fe40000000000 */
[----:B------:R0:W5:Y:S01]  /*0af0*/  @P2 LDG.E.128 R108, desc[UR8][R18.64] ;  /* 0x00000008126c2981 */ /* 0x000162000c1e1d00 */
[----:B------:R-:W1:Y:S01]  /*0b00*/  @P4 LDC.64 R6, c[0x0][0x3e8] ;  /* 0x0000fa00ff064b82 */ /* 0x000e620000000a00 */
[C---:B--2---:R-:W-:Y:S02]  /*0b10*/  @P3 IMAD.WIDE.U32 R20, R3.reuse, 0x20, R20 ;  /* 0x0000002003143825 */ /* 0x044fe400078e0014 */
        /* <DEDUP_REMOVED lines=11> */
[----:B-1----:R-:W-:-:S03]  /*0bd0*/  @P4 IMAD.WIDE.U32 R26, R3, 0x20, R6 ;  /* 0x00000020031a4825 */ /* 0x002fc600078e0006 */
[----:B------:R0:W5:Y:S01]  /*0be0*/  @P4 LDG.E.128 R72, desc[UR8][R24.64+0x10] ;  /* 0x0000100818484981 */ /* 0x000162000c1e1d00 */
[----:B------:R-:W-:-:S03]  /*0bf0*/  @P4 VIADD R3, R3, 0x20 ;  /* 0x0000002003034836 */ /* 0x000fc60000000000 */
        /* <DEDUP_REMOVED lines=32> */
.L_x_14740:
[----:B------:R-:W-:Y:S05]  /*0e00*/  BSYNC.RECONVERGENT B0 ;  /* 0x0000000000007941 */ /* 0x000fea0003800200 */
.L_x_14738:
        /* <DEDUP_REMOVED lines=14> */
[----:B------:R-:W-:Y:S01]  /*0ef0*/  IMAD.HI.U32 R7, R4, -0x2daee0ad, RZ ;  /* 0xd2511f5304077827 */ /* 0x000fe200078e00ff */
[----:B------:R-:W3:Y:S03]  /*0f00*/  LDCU.64 UR12, c[0x0][0x408] ;  /* 0x00008100ff0c77ac */ /* 0x000ee60008000a00 */
[C---:B------:R-:W-:Y:S01]  /*0f10*/  IMAD.HI.U32 R5, R3.reuse, -0x326172a9, RZ ;  /* 0xcd9e8d5703057827 */ /* 0x040fe200078e00ff */
        /* <DEDUP_REMOVED lines=54> */
.L_x_15463:
        /* <DEDUP_REMOVED lines=8> */
[----:B------:R-:W-:Y:S01]  /*1300*/  BSSY.RECONVERGENT B1, `(.L_x_14742) ;  /* 0x00005d6000017945 */ /* 0x000fe20003800200 */
[----:B--2---:R-:W-:-:S13]  /*1310*/  ISETP.GE.AND P0, PT, R230, 0x1, PT ;  /* 0x00000001e600780c */ /* 0x004fda0003f06270 */
[----:B------:R-:W-:-:S05]  /*1320*/  @P0 IADD3 R178, PT, PT, R230, -0x1, RZ ;  /* 0xffffffffe6b20810 */ /* 0x000fca0007ffe0ff */
[-C--:B-1----:R-:W-:Y:S02]  /*1330*/  @P0 IMAD R228, R178, R227.reuse, RZ ;  /* 0x000000e3b2e40224 */ /* 0x082fe400078e02ff */
[----:B------:R-:W-:-:S03]  /*1340*/  IMAD R178, R222, R227, RZ ;  /* 0x000000e3deb27224 */ /* 0x000fc600078e02ff */
[----:B------:R-:W-:Y:S02]  /*1350*/  @P0 SHF.R.S32.HI R229, RZ, 0x1f, R228 ;  /* 0x0000001fffe50819 */ /* 0x000fe400000114e4 */
[----:B------:R-:W-:Y:S02]  /*1360*/  SHF.R.S32.HI R179, RZ, 0x1f, R178 ;  /* 0x0000001fffb37819 */ /* 0x000fe400000114b2 */
[----:B------:R-:W-:Y:S01]  /*1370*/  @P0 LEA.HI R232, R229, R228, RZ, 0x3 ;  /* 0x000000e4e5e80211 */ /* 0x000fe200078f18ff */
[----:B------:R-:W-:Y:S01]  /*1380*/  IMAD.MOV.U32 R228, RZ, RZ, RZ ;  /* 0x000000ffffe47224 */ /* 0x000fe200078e00ff */
[----:B------:R-:W-:Y:S02]  /*1390*/  LEA.HI R178, R179, R178, RZ, 0x3 ;  /* 0x000000b2b3b27211 */ /* 0x000fe400078f18ff */
[-C--:B------:R-:W-:Y:S02]  /*13a0*/  @P0 LEA.HI.SX32 R228, R232, R223.reuse, 0x1d ;  /* 0x000000dfe8e40211 */ /* 0x080fe400078feaff */
[----:B------:R-:W-:Y:S01]  /*13b0*/  LEA.HI.SX32 R229, R178, R223, 0x1d ;  /* 0x000000dfb2e57211 */ /* 0x000fe200078feaff */
[----:B0-----:R-:W-:Y:S06]  /*13c0*/  @!P4 BRA `(.L_x_14743) ;  /* 0x0000005c0024c947 */ /* 0x001fec0003800000 */
[----:B------:R-:W-:Y:S04]  /*13d0*/  BSSY.RECONVERGENT B2, `(.L_x_14744) ;  /* 0x0000005000027945 */ /* 0x000fe80003800200 */
[----:B------:R-:W-:Y:S05]  /*13e0*/  @!P0 BRA `(.L_x_14745) ;  /* 0x00000000000c8947 */ /* 0x000fea0003800000 */
[----:B------:R-:W0:Y:S02]  /*13f0*/  LDC.64 R2, c[0x0][0x390] ;  /* 0x0000e400ff027b82 */ /* 0x000e240000000a00 */
[----:B0-----:R-:W-:-:S05]  /*1400*/  IMAD.WIDE.U32 R2, R228, 0x10, R2 ;  /* 0x00000010e4027825 */ /* 0x001fca00078e0002 */
[----:B------:R0:W5:Y:S02]  /*1410*/  LDG.E.128 R28, desc[UR8][R2.64] ;  /* 0x00000008021c7981 */ /* 0x000164000c1e1d00 */
.L_x_14745:
[----:B------:R-:W-:Y:S05]  /*1420*/  BSYNC.RECONVERGENT B2 ;  /* 0x0000000000027941 */ /* 0x000fea0003800200 */
.L_x_14744:
[----:B------:R-:W-:-:S04]  /*1430*/  UISETP.NE.U32.AND UP0, UPT, UR4, URZ, UPT ;  /* 0x000000ff0400728c */ /* 0x000fc8000bf05070 */
[----:B------:R-:W-:-:S09]  /*1440*/  UISETP.NE.AND.EX UP0, UPT, UR5, URZ, UPT, UP0 ;  /* 0x000000ff0500728c */ /* 0x000fd2000bf05300 */
[----:B------:R-:W-:Y:S05]  /*1450*/  BRA.U !UP0, `(.L_x_14746) ;  /* 0x0000002d08a07547 */ /* 0x000fea000b800000 */
[----:B0-----:R-:W0:Y:S02]  /*1460*/  LDC.64 R2, c[0x0][0x3a0] ;  /* 0x0000e800ff027b82 */ /* 0x001e240000000a00 */
[----:B0-----:R-:W-:-:S05]  /*1470*/  IMAD.WIDE.U32 R2, R229, 0x10, R2 ;  /* 0x00000010e5027825 */ /* 0x001fca00078e0002 */
        /* <DEDUP_REMOVED lines=23> */
.L_x_14751:
        /* <DEDUP_REMOVED lines=13> */
.L_x_14753:
[----:B------:R-:W-:Y:S05]  /*16c0*/  BSYNC.RECONVERGENT B4 ;  /* 0x0000000000047941 */ /* 0x000fea0003800200 */
.L_x_14752:
        /* <DEDUP_REMOVED lines=41> */
.L_x_14750:
[----:B------:R-:W-:Y:S05]  /*1960*/  BSYNC.RECONVERGENT B3 ;  /* 0x0000000000037941 */ /* 0x000fea0003800200 */
.L_x_14749:
        /* <DEDUP_REMOVED lines=10> */
[----:B------:R-:W-:-:S07]  /*1a10*/  FFMA.FTZ R8, R3, R156, R8 ;  /* 0x0000009c03087223 */ /* 0x000fce0000010008 */
.L_x_14748:
[----:B------:R-:W-:Y:S05]  /*1a20*/  BSYNC.RECONVERGENT B2 ;  /* 0x0000000000027941 */ /* 0x000fea0003800200 */
.L_x_14747:
        /* <DEDUP_REMOVED lines=23> */
.L_x_14758:
        /* <DEDUP_REMOVED lines=13> */
.L_x_14760:
[----:B------:R-:W-:Y:S05]  /*1c70*/  BSYNC.RECONVERGENT B4 ;  /* 0x0000000000047941 */ /* 0x000fea0003800200 */
.L_x_14759:
        /* <DEDUP_REMOVED lines=42> */
.L_x_14757:
[----:B------:R-:W-:Y:S05]  /*1f20*/  BSYNC.RECONVERGENT B3 ;  /* 0x0000000000037941 */ /* 0x000fea0003800200 */
.L_x_14756:
        /* <DEDUP_REMOVED lines=13> */
.L_x_14755:
[----:B------:R-:W-:Y:S05]  /*2000*/  BSYNC.RECONVERGENT B2 ;  /* 0x0000000000027941 */ /* 0x000fea0003800200 */
.L_x_14754:
        /* <DEDUP_REMOVED lines=22> */
.L_x_14765:
        /* <DEDUP_REMOVED lines=13> */
.L_x_14767:
[----:B------:R-:W-:Y:S05]  /*2240*/  BSYNC.RECONVERGENT B4 ;  /* 0x0000000000047941 */ /* 0x000fea0003800200 */
.L_x_14766:
        /* <DEDUP_REMOVED lines=41> */
.L_x_14764:
[----:B------:R-:W-:Y:S05]  /*24e0*/  BSYNC.RECONVERGENT B3 ;  /* 0x0000000000037941 */ /* 0x000fea0003800200 */
.L_x_14763:
        /* <DEDUP_REMOVED lines=10> */
[----:B------:R-:W-:-:S07]  /*2590*/  FFMA.FTZ R6, R5, R158, R6 ;  /* 0x0000009e05067223 */ /* 0x000fce0000010006 */
.L_x_14762:
[----:B------:R-:W-:Y:S05]  /*25a0*/  BSYNC.RECONVERGENT B2 ;  /* 0x0000000000027941 */ /* 0x000fea0003800200 */
.L_x_14761:
        /* <DEDUP_REMOVED lines=23> */
.L_x_14772:
        /* <DEDUP_REMOVED lines=13> */
.L_x_14774:
[----:B------:R-:W-:Y:S05]  /*27f0*/  BSYNC.RECONVERGENT B4 ;  /* 0x0000000000047941 */ /* 0x000fea0003800200 */
.L_x_14773:
        /* <DEDUP_REMOVED lines=42> */
.L_x_14771:
[----:B------:R-:W-:Y:S05]  /*2aa0*/  BSYNC.RECONVERGENT B3 ;  /* 0x0000000000037941 */ /* 0x000fea0003800200 */
.L_x_14770:
[----:B-----5:R-:W-:Y:S02]  /*2ab0*/  PRMT R5, R29, 0x7632, R5 ;  /* 0x000076321d057816 */ /* 0x020fe40000000005 */
[----:B------:R-:W-:Y:S01]  /*2ac0*/  I2FP.F32.U32 R3, R4 ;  /* 0x0000000400037245 */ /* 0x000fe20000201000 */
[----:B------:R-:W-:Y:S02]  /*2ad0*/  IMAD.MOV.U32 R4, RZ, RZ, 0x2f800000 ;  /* 0x2f800000ff047424 */ /* 0x000fe400078e00ff */
[----:B------:R-:W-:Y:S02]  /*2ae0*/  IMAD.U32 R5, R5, 0x10000, RZ ;  /* 0x0001000005057824 */ /* 0x000fe400078e00ff */
[----:B------:R-:W-:Y:S01]  /*2af0*/  FFMA.FTZ R3, R3, R4, 1.1641532182693481445e-10 ;  /* 0x2f00000003037423 */ /* 0x000fe20000010004 */
[----:B------:R-:W-:Y:S01]  /*2b00*/  PRMT R4, R25, 0x7632, R4 ;  /* 0x0000763219047816 */ /* 0x000fe20000000004 */
[----:B------:R-:W-:-:S03]  /*2b10*/  FMUL.FTZ R5, R5, UR13 ;  /* 0x0000000d05057c20 */ /* 0x000fc60008410000 */
[----:B------:R-:W-:Y:S01]  /*2b20*/  FSETP.GTU.FTZ.AND P2, PT, R3, UR10, PT ;  /* 0x0000000a03007c0b */ /* 0x000fe2000bf5c000 */
[----:B------:R-:W-:Y:S01]  /*2b30*/  FMUL.FTZ R5, R5, UR12 ;  /* 0x0000000c05057c20 */ /* 0x000fe20008410000 */
[----:B------:R-:W-:Y:S02]  /*2b40*/  SHF.L.U32 R3, R4, 0x10, RZ ;  /* 0x0000001004037819 */ /* 0x000fe400000006ff */
[----:B------:R-:W-:Y:S02]  /*2b50*/  SEL R210, RZ, 0x1, P2 ;  /* 0x00000001ffd27807 */ /* 0x000fe40001000000 */
[----:B------:R-:W-:-:S05]  /*2b60*/  FSEL R4, R5, RZ, !P2 ;  /* 0x000000ff05047208 */ /* 0x000fca0005000000 */
[----:B------:R-:W-:-:S07]  /*2b70*/  FFMA.FTZ R5, R4, R159, R3 ;  /* 0x0000009f04057223 */ /* 0x000fce0000010003 */
.L_x_14769:
[----:B------:R-:W-:Y:S05]  /*2b80*/  BSYNC.RECONVERGENT B2 ;  /* 0x0000000000027941 */ /* 0x000fea0003800200 */
.L_x_14768:
        /* <DEDUP_REMOVED lines=22> */
.L_x_14779:
        /* <DEDUP_REMOVED lines=13> */
.L_x_14781:
[----:B------:R-:W-:Y:S05]  /*2dc0*/  BSYNC.RECONVERGENT B4 ;  /* 0x0000000000047941 */ /* 0x000fea0003800200 */
.L_x_14780:
        /* <DEDUP_REMOVED lines=41> */
.L_x_14778:
[----:B------:R-:W-:Y:S05]  /*3060*/  BSYNC.RECONVERGENT B3 ;  /* 0x0000000000037941 */ /* 0x000fea0003800200 */
.L_x_14777:
        /* <DEDUP_REMOVED lines=10> */
[----:B------:R-:W-:-:S07]  /*3110*/  FFMA.FTZ R4, R3, R152, R4 ;  /* 0x0000009803047223 */ /* 0x000fce0000010004 */
.L_x_14776:
[----:B------:R-:W-:Y:S05]  /*3120*/  BSYNC.RECONVERGENT B2 ;  /* 0x0000000000027941 */ /* 0x000fea0003800200 */
.L_x_14775:
        /* <DEDUP_REMOVED lines=23> */
.L_x_14786:
        /* <DEDUP_REMOVED lines=13> */
.L_x_14788:
[----:B------:R-:W-:Y:S05]  /*3370*/  BSYNC.RECONVERGENT B4 ;  /* 0x0000000000047941 */ /* 0x000fea0003800200 */
.L_x_14787:
        /* <DEDUP_REMOVED lines=42> */
.L_x_14785:
[----:B------:R-:W-:Y:S05]  /*3620*/  BSYNC.RECONVERGENT B3 ;  /* 0x0000000000037941 */ /* 0x000fea0003800200 */
.L_x_14784:
[----:B-----5:R-:W-:Y:S01]  /*3630*/  PRMT R3, R30, 0x7632, R3 ;  /* 0x000076321e037816 */ /* 0x020fe20000000003 */
[----:B------:R-:W-:Y:S01]  /*3640*/  IMAD.MOV.U32 R9, RZ, RZ, 0x2f800000 ;  /* 0x2f800000ff097424 */ /* 0x000fe200078e00ff */
[----:B------:R-:W-:Y:S02]  /*3650*/  I2FP.F32.U32 R2, R2 ;  /* 0x0000000200027245 */ /* 0x000fe40000201000 */
        /* <DEDUP_REMOVED lines=10> */
.L_x_14783:
[----:B------:R-:W-:Y:S05]  /*3700*/  BSYNC.RECONVERGENT B2 ;  /* 0x0000000000027941 */ /* 0x000fea0003800200 */
.L_x_14782:
        /* <DEDUP_REMOVED lines=22> */
.L_x_14793:
        /* <DEDUP_REMOVED lines=13> */
.L_x_14795:
[----:B------:R-:W-:Y:S05]  /*3940*/  BSYNC.RECONVERGENT B4 ;  /* 0x0000000000047941 */ /* 0x000fea0003800200 */
.L_x_14794:
        /* <DEDUP_REMOVED lines=41> */
.L_x_14792:
[----:B------:R-:W-:Y:S05]  /*3be0*/  BSYNC.RECONVERGENT B3 ;  /* 0x0000000000037941 */ /* 0x000fea0003800200 */
.L_x_14791:
        /* <DEDUP_REMOVED lines=11> */
.L_x_14790:
[----:B------:R-:W-:Y:S05]  /*3ca0*/  BSYNC.RECONVERGENT B2 ;  /* 0x0000000000027941 */ /* 0x000fea0003800200 */
.L_x_14789:
        /* <DEDUP_REMOVED lines=23> */
.L_x_14800:
        /* <DEDUP_REMOVED lines=13> */
.L_x_14802:
[----:B------:R-:W-:Y:S05]  /*3ef0*/  BSYNC.RECONVERGENT B4 ;  /* 0x0000000000047941 */ /* 0x000fea0003800200 */
.L_x_14801:
        /* <DEDUP_REMOVED lines=40> */
[----:B------:R-:W-:-:S07]  /*4180*/  LOP3.LUT R218, R176, UR32, R235, 0x96, !PT ;  /* 0x00000020b0da7c12 */ /* 0x000fce000f8e96eb */
.L_x_14799:
[----:B------:R-:W-:Y:S05]  /*4190*/  BSYNC.RECONVERGENT B3 ;  /* 0x0000000000037941 */ /* 0x000fea0003800200 */
.L_x_14798:
        /* <DEDUP_REMOVED lines=13> */
.L_x_14797:
[----:B------:R-:W-:Y:S05]  /*4270*/  BSYNC.RECONVERGENT B2 ;  /* 0x0000000000027941 */ /* 0x000fea0003800200 */
.L_x_14796:
[----:B------:R-:W-:Y:S02]  /*4280*/  F2FP.BF16.F32.PACK_AB R179, RZ, R9 ;  /* 0x00000009ffb3723e */ /* 0x000fe400000010ff */
[----:B------:R-:W-:Y:S02]  /*4290*/  PRMT R178, R240, 0x5410, R239 ;  /* 0x00005410f0b27816 */ /* 0x000fe400000000ef */
[----:B------:R-:W-:Y:S02]  /*42a0*/  PRMT R177, R238, 0x5410, R237 ;  /* 0x00005410eeb17816 */ /* 0x000fe400000000ed */
[----:B------:R-:W-:Y:S02]  /*42b0*/  PRMT R176, R236, 0x5410, R231 ;  /* 0x00005410ecb07816 */ /* 0x000fe400000000e7 */
[----:B------:R-:W-:Y:S01]  /*42c0*/  PRMT R179, R226, 0x5410, R179 ;  /* 0x00005410e2b37816 */ /* 0x000fe200000000b3 */
[----:B------:R-:W-:Y:S06]  /*42d0*/  BRA `(.L_x_14803) ;  /* 0x0000002800ec7947 */ /* 0x000fec0003800000 */
.L_x_14746:
        /* <DEDUP_REMOVED lines=21> */
.L_x_14808:
        /* <DEDUP_REMOVED lines=13> */
.L_x_14810:
[----:B------:R-:W-:Y:S05]  /*4500*/  BSYNC.RECONVERGENT B4 ;  /* 0x0000000000047941 */ /* 0x000fea0003800200 */
.L_x_14809:
        /* <DEDUP_REMOVED lines=41> */
.L_x_14807:
[----:B------:R-:W-:Y:S05]  /*47a0*/  BSYNC.RECONVERGENT B3 ;  /* 0x0000000000037941 */ /* 0x000fea0003800200 */
.L_x_14806:
        /* <DEDUP_REMOVED lines=8> */
[----:B------:R-:W-:-:S05]  /*4830*/  FSEL R3, R5, RZ, !P1 ;  /* 0x000000ff05037208 */ /* 0x000fca0004800000 */
[----:B------:R-:W-:-:S07]  /*4840*/  FMUL.FTZ R8, R3, R156 ;  /* 0x0000009c03087220 */ /* 0x000fce0000410000 */
.L_x_14805:
[----:B------:R-:W-:Y:S05]  /*4850*/  BSYNC.RECONVERGENT B2 ;  /* 0x0000000000027941 */ /* 0x000fea0003800200 */
.L_x_14804:
        /* <DEDUP_REMOVED lines=18> */
.L_x_14815:
        /* <DEDUP_REMOVED lines=13> */
.L_x_14817:
[----:B------:R-:W-:Y:S05]  /*4a50*/  BSYNC.RECONVERGENT B4 ;  /* 0x0000000000047941 */ /* 0x000fea0003800200 */
.L_x_14816:
        /* <DEDUP_REMOVED lines=42> */
.L_x_14814:
[----:B------:R-:W-:Y:S05]  /*4d00*/  BSYNC.RECONVERGENT B3 ;  /* 0x0000000000037941 */ /* 0x000fea0003800200 */
.L_x_14813:
        /* <DEDUP_REMOVED lines=11> */
.L_x_14812:
[----:B------:R-:W-:Y:S05]  /*4dc0*/  BSYNC.RECONVERGENT B2 ;  /* 0x0000000000027941 */ /* 0x000fea0003800200 */
.L_x_14811:
        /* <DEDUP_REMOVED lines=18> */
.L_x_14822:
        /* <DEDUP_REMOVED lines=13> */
.L_x_14824:
[----:B------:R-:W-:Y:S05]  /*4fc0*/  BSYNC.RECONVERGENT B4 ;  /* 0x0000000000047941 */ /* 0x000fea0003800200 */
.L_x_14823:
        /* <DEDUP_REMOVED lines=42> */
.L_x_14821:
[----:B------:R-:W-:Y:S05]  /*5270*/  BSYNC.RECONVERGENT B3 ;  /* 0x0000000000037941 */ /* 0x000fea0003800200 */
.L_x_14820:
[----:B------:R-:W-:Y:S01]  /*5280*/  I2FP.F32.U32 R3, R4 ;  /* 0x0000000400037245 */ /* 0x000fe20000201000 */
[----:B------:R-:W-:Y:S02]  /*5290*/  HFMA2 R4, -RZ, RZ, 0.1171875, 0 ;  /* 0x2f800000ff047431 */ /* 0x000fe400000001ff */
[----:B-----5:R-:W-:-:S04]  /*52a0*/  IMAD.U32 R5, R29, 0x10000, RZ ;  /* 0x000100001d057824 */ /* 0x020fc800078e00ff */
[----:B------:R-:W-:-:S04]  /*52b0*/  FMUL.FTZ R5, R5, UR13 ;  /* 0x0000000d05057c20 */ /* 0x000fc80008410000 */
[----:B------:R-:W-:Y:S01]  /*52c0*/  FMUL.FTZ R5, R5, UR12 ;  /* 0x0000000c05057c20 */ /* 0x000fe20008410000 */
[----:B------:R-:W-:-:S05]  /*52d0*/  FFMA.FTZ R3, R3, R4, 1.1641532182693481445e-10 ;  /* 0x2f00000003037423 */ /* 0x000fca0000010004 */
[----:B------:R-:W-:-:S04]  /*52e0*/  FSETP.GTU.FTZ.AND P1, PT, R3, UR10, PT ;  /* 0x0000000a03007c0b */ /* 0x000fc8000bf3c000 */
[----:B------:R-:W-:Y:S02]  /*52f0*/  FSEL R3, R5, RZ, !P1 ;  /* 0x000000ff05037208 */ /* 0x000fe40004800000 */
[----:B------:R-:W-:-:S03]  /*5300*/  SEL R211, RZ, 0x1, P1 ;  /* 0x00000001ffd37807 */ /* 0x000fc60000800000 */
[----:B------:R-:W-:-:S07]  /*5310*/  FMUL.FTZ R6, R3, R158 ;  /* 0x0000009e03067220 */ /* 0x000fce0000410000 */
.L_x_14819:
[----:B------:R-:W-:Y:S05]  /*5320*/  BSYNC.RECONVERGENT B2 ;  /* 0x0000000000027941 */ /* 0x000fea0003800200 */
.L_x_14818:
        /* <DEDUP_REMOVED lines=18> */
.L_x_14829:
        /* <DEDUP_REMOVED lines=13> */
.L_x_14831:
[----:B------:R-:W-:Y:S05]  /*5520*/  BSYNC.RECONVERGENT B4 ;  /* 0x0000000000047941 */ /* 0x000fea0003800200 */
.L_x_14830:
        /* <DEDUP_REMOVED lines=42> */
.L_x_14828:
[----:B------:R-:W-:Y:S05]  /*57d0*/  BSYNC.RECONVERGENT B3 ;  /* 0x0000000000037941 */ /* 0x000fea0003800200 */
.L_x_14827:
        /* <DEDUP_REMOVED lines=11> */
.L_x_14826:
[----:B------:R-:W-:Y:S05]  /*5890*/  BSYNC.RECONVERGENT B2 ;  /* 0x0000000000027941 */ /* 0x000fea0003800200 */
.L_x_14825:
        /* <DEDUP_REMOVED lines=18> */
.L_x_14836:
        /* <DEDUP_REMOVED lines=13> */
.L_x_14838:
[----:B------:R-:W-:Y:S05]  /*5a90*/  BSYNC.RECONVERGENT B4 ;  /* 0x0000000000047941 */ /* 0x000fea0003800200 */
.L_x_14837:
        /* <DEDUP_REMOVED lines=42> */
.L_x_14835:
[----:B------:R-:W-:Y:S05]  /*5d40*/  BSYNC.RECONVERGENT B3 ;  /* 0x0000000000037941 */ /* 0x000fea0003800200 */
.L_x_14834:
        /* <DEDUP_REMOVED lines=10> */
.L_x_14833:
[----:B------:R-:W-:Y:S05]  /*5df0*/  BSYNC.RECONVERGENT B2 ;  /* 0x0000000000027941 */ /* 0x000fea0003800200 */
.L_x_14832:
        /* <DEDUP_REMOVED lines=18> */
.L_x_14843:
        /* <DEDUP_REMOVED lines=13> */
.L_x_14845:
[----:B------:R-:W-:Y:S05]  /*5ff0*/  BSYNC.RECONVERGENT B4 ;  /* 0x0000000000047941 */ /* 0x000fea0003800200 */
.L_x_14844:
        /* <DEDUP_REMOVED lines=42> */
.L_x_14842:
[----:B------:R-:W-:Y:S05]  /*62a0*/  BSYNC.RECONVERGENT B3 ;  /* 0x0000000000037941 */ /* 0x000fea0003800200 */
.L_x_14841:
        /* <DEDUP_REMOVED lines=11> */
.L_x_14840:
[----:B------:R-:W-:Y:S05]  /*6360*/  BSYNC.RECONVERGENT B2 ;  /* 0x0000000000027941 */ /* 0x000fea0003800200 */
.L_x_14839:
        /* <DEDUP_REMOVED lines=18> */
.L_x_14850:
        /* <DEDUP_REMOVED lines=13> */
.L_x_14852:
[----:B------:R-:W-:Y:S05]  /*6560*/  BSYNC.RECONVERGENT B4 ;  /* 0x0000000000047941 */ /* 0x000fea0003800200 */
.L_x_14851:
        /* <DEDUP_REMOVED lines=42> */
.L_x_14849:
[----:B------:R-:W-:Y:S05]  /*6810*/  BSYNC.RECONVERGENT B3 ;  /* 0x0000000000037941 */ /* 0x000fea0003800200 */
.L_x_14848:
        /* <DEDUP_REMOVED lines=10> */
.L_x_14847:
[----:B------:R-:W-:Y:S05]  /*68c0*/  BSYNC.RECONVERGENT B2 ;  /* 0x0000000000027941 */ /* 0x000fea0003800200 */
.L_x_14846:
        /* <DEDUP_REMOVED lines=18> */
.L_x_14857:
        /* <DEDUP_REMOVED lines=13> */
.L_x_14859:
[----:B------:R-:W-:Y:S05]  /*6ac0*/  BSYNC.RECONVERGENT B4 ;  /* 0x0000000000047941 */ /* 0x000fea0003800200 */
.L_x_14858:
        /* <DEDUP_REMOVED lines=42> */
.L_x_14856:
[----:B------:R-:W-:Y:S05]  /*6d70*/  BSYNC.RECONVERGENT B3 ;  /* 0x0000000000037941 */ /* 0x000fea0003800200 */
.L_x_14855:
        /* <DEDUP_REMOVED lines=11> */
.L_x_14854:
[----:B------:R-:W-:Y:S05]  /*6e30*/  BSYNC.RECONVERGENT B2 ;  /* 0x0000000000027941 */ /* 0x000fea0003800200 */
.L_x_14853:
[----:B------:R-:W-:Y:S02]  /*6e40*/  F2FP.BF16.F32.PACK_AB R179, RZ, R9 ;  /* 0x00000009ffb3723e */ /* 0x000fe400000010ff */
[----:B------:R-:W-:Y:S02]  /*6e50*/  PRMT R178, R238, 0x5410, R239 ;  /* 0x00005410eeb27816 */ /* 0x000fe400000000ef */
[----:B------:R-:W-:Y:S02]  /*6e60*/  PRMT R177, R237, 0x5410, R236 ;  /* 0x00005410edb17816 */ /* 0x000fe400000000ec */
[----:B------:R-:W-:Y:S02]  /*6e70*/  PRMT R176, R235, 0x5410, R231 ;  /* 0x00005410ebb07816 */ /* 0x000fe400000000e7 */
[----:B------:R-:W-:-:S07]  /*6e80*/  PRMT R179, R226, 0x5410, R179 ;  /* 0x00005410e2b37816 */ /* 0x000fce00000000b3 */
.L_x_14803:
        /* <DEDUP_REMOVED lines=8> */
[----:B------:R-:W-:Y:S02]  /*6f10*/  PRMT R179, R208, 0x7104, RZ ;  /* 0x00007104d0b37816 */ /* 0x000fe400000000ff */
[----:B------:R-:W-:Y:S02]  /*6f20*/  LOP3.LUT R231, R176, 0xff0000, RZ, 0xc0, !PT ;  /* 0x00ff0000b0e77812 */ /* 0x000fe400078ec0ff */
[----:B------:R-:W0:Y:S01]  /*6f30*/  LDC.64 R176, c[0x0][0x3b0] ;  /* 0x0000ec00ffb07b82 */ /* 0x000e220000000a00 */
[----:B------:R-:W-:Y:S02]  /*6f40*/  LOP3.LUT R234, R210, 0xff, RZ, 0xc0, !PT ;  /* 0x000000ffd2ea7812 */ /* 0x000fe400078ec0ff */
[----:B------:R-:W-:-:S02]  /*6f50*/  PRMT R178, R231, 0x4210, R178 ;  /* 0x00004210e7b27816 */ /* 0x000fc400000000b2 */
[----:B------:R-:W-:Y:S01]  /*6f60*/  LOP3.LUT R232, R211, 0xff, RZ, 0xc0, !PT ;  /* 0x000000ffd3e87812 */ /* 0x000fe200078ec0ff */
[----:B------:R-:W-:Y:S01]  /*6f70*/  IMAD.WIDE.U32 R234, R234, 0x1000000, RZ ;  /* 0x01000000eaea7825 */ /* 0x000fe200078e00ff */
[----:B------:R-:W-:Y:S02]  /*6f80*/  LOP3.LUT R236, R178, 0xff00, R179, 0xf8, !PT ;  /* 0x0000ff00b2ec7812 */ /* 0x000fe400078ef8b3 */
[----:B------:R-:W-:Y:S01]  /*6f90*/  LOP3.LUT R178, R212, 0xff, RZ, 0xc0, !PT ;  /* 0x000000ffd4b27812 */ /* 0x000fe200078ec0ff */
[----:B------:R-:W-:Y:S01]  /*6fa0*/  IMAD.WIDE.U32 R232, R232, 0x10000, RZ ;  /* 0x00010000e8e87825 */ /* 0x000fe200078e00ff */
[----:B------:R-:W-:-:S03]  /*6fb0*/  LOP3.LUT R231, R236, 0xff, R209, 0xf8, !PT ;  /* 0x000000ffece77812 */ /* 0x000fc600078ef8d1 */
[----:B------:R-:W-:Y:S01]  /*6fc0*/  IMAD.WIDE.U32 R178, R178, 0x100, RZ ;  /* 0x00000100b2b27825 */ /* 0x000fe200078e00ff */
[----:B------:R-:W-:Y:S02]  /*6fd0*/  LOP3.LUT R231, R233, R231, R235, 0xfe, !PT ;  /* 0x000000e7e9e77212 */ /* 0x000fe400078efeeb */
[----:B------:R-:W-:Y:S02]  /*6fe0*/  LOP3.LUT R178, R178, R234, R232, 0xfe, !PT ;  /* 0x000000eab2b27212 */ /* 0x000fe400078efee8 */
[----:B------:R-:W-:Y:S02]  /*6ff0*/  LOP3.LUT R179, R231, R179, RZ, 0xfc, !PT ;  /* 0x000000b3e7b37212 */ /* 0x000fe400078efcff */
[----:B------:R-:W-:Y:S01]  /*7000*/  LOP3.LUT R178, R178, 0xff, R213, 0xf8, !PT ;  /* 0x000000ffb2b27812 */ /* 0x000fe200078ef8d5 */
[----:B0-----:R-:W-:-:S05]  /*7010*/  IMAD.WIDE.U32 R176, R228, 0x8, R176 ;  /* 0x00000008e4b07825 */ /* 0x001fca00078e00b0 */
[----:B------:R1:W-:Y:S02]  /*7020*/  STG.E.64 desc[UR8][R176.64], R178 ;  /* 0x000000b2b0007986 */ /* 0x0003e4000c101b08 */
.L_x_14861:
[----:B------:R-:W-:Y:S05]  /*7030*/  BSYNC.RECONVERGENT B2 ;  /* 0x0000000000027941 */ /* 0x000fea0003800200 */
.L_x_14860:
[----:B------:R-:W-:Y:S01]  /*7040*/  VIADD R229, R229, 0x20 ;  /* 0x00000020e5e57836 */ /* 0x000fe20000000000 */
[----:B------:R-:W-:-:S07]  /*7050*/  IADD3 R228, PT, PT, R228, 0x20, RZ ;  /* 0x00000020e4e47810 */ /* 0x000fce0007ffe0ff */
.L_x_14743:
[----:B------:R-:W-:Y:S05]  /*7060*/  BSYNC.RECONVERGENT B1 ;  /* 0x0000000000017941 */ /* 0x000fea0003800200 */
.L_x_14742:
        /* <DEDUP_REMOVED lines=10> */
[----:B-----5:R2:W5:Y:S01]  /*7110*/  @P0 LDG.E.128 R28, desc[UR8][R14.64] ;  /* 0x000000080e1c0981 */ /* 0x020562000c1e1d00 */
[----:B---3--:R-:W-:-:S05]  /*7120*/  @P1 IMAD.WIDE.U32 R12, R229, 0x10, R12 ;  /* 0x00000010e50c1825 */ /* 0x008fca00078e000c */
[----:B------:R2:W5:Y:S01]  /*7130*/  @P1 LDG.E.128 R24, desc[UR8][R12.64] ;  /* 0x000000080c181981 */ /* 0x000562000c1e1d00 */
[----:B------:R-:W-:Y:S05]  /*7140*/  @!P1 BRA `(.L_x_14864) ;  /* 0x0000002c009c9947 */ /* 0x000fea0003800000 */
[----:B------:R-:W-:Y:S01]  /*7150*/  ISETP.GT.AND P1, PT, R230, RZ, PT ;  /* 0x000000ffe600720c */ /* 0x000fe20003f24270 */
[----:B------:R-:W-:-:S12]  /*7160*/  BSSY.RECONVERGENT B2, `(.L_x_14865) ;  /* 0x0000058000027945 */ /* 0x000fd80003800200 */
[----:B-----5:R-:W-:Y:S01]  /*7170*/  @!P1 IMAD.U32 R11, R24, 0x10000, RZ ;  /* 0x00010000180b9824 */ /* 0x020fe200078e00ff */
[----:B--2---:R-:W-:Y:S01]  /*7180*/  @!P1 MOV R13, R215 ;  /* 0x000000d7000d9202 */ /* 0x004fe20000000f00 */
[----:B01----:R-:W-:Y:S01]  /*7190*/  @!P1 IMAD.MOV.U32 R178, RZ, RZ, R226 ;  /* 0x000000ffffb29224 */ /* 0x003fe200078e00e2 */
        /* <DEDUP_REMOVED lines=17> */
.L_x_14869:
        /* <DEDUP_REMOVED lines=13> */
.L_x_14871:
[----:B------:R-:W-:Y:S05]  /*7380*/  BSYNC.RECONVERGENT B4 ;  /* 0x0000000000047941 */ /* 0x000fea0003800200 */
.L_x_14870:
        /* <DEDUP_REMOVED lines=41> */
.L_x_14868:
[----:B------:R-:W-:Y:S05]  /*7620*/  BSYNC.RECONVERGENT B3 ;  /* 0x0000000000037941 */ /* 0x000fea0003800200 */
.L_x_14867:
        /* <DEDUP_REMOVED lines=10> */
[----:B------:R-:W-:-:S07]  /*76d0*/  FFMA.FTZ R11, R11, R132, R12 ;  /* 0x000000840b0b7223 */ /* 0x000fce000001000c */
.L_x_14866:
[----:B------:R-:W-:Y:S05]  /*76e0*/  BSYNC.RECONVERGENT B2 ;  /* 0x0000000000027941 */ /* 0x000fea0003800200 */
.L_x_14865:
        /* <DEDUP_REMOVED lines=23> */
.L_x_14876:
        /* <DEDUP_REMOVED lines=13> */
.L_x_14878:
[----:B------:R-:W-:Y:S05]  /*7930*/  BSYNC.RECONVERGENT B4 ;  /* 0x0000000000047941 */ /* 0x000fea0003800200 */
.L_x_14877:
        /* <DEDUP_REMOVED lines=42> */
.L_x_14875:
[----:B------:R-:W-:Y:S05]  /*7be0*/  BSYNC.RECONVERGENT B3 ;  /* 0x0000000000037941 */ /* 0x000fea0003800200 */
.L_x_14874:
[----:B------:R-:W-:Y:S01]  /*7bf0*/  PRMT R13, R28, 0x7632, R13 ;  /* 0x000076321c0d7816 */ /* 0x000fe2000000000d */
        /* <DEDUP_REMOVED lines=12> */
.L_x_14873:
[----:B------:R-:W-:Y:S05]  /*7cc0*/  BSYNC.RECONVERGENT B2 ;  /* 0x0000000000027941 */ /* 0x000fea0003800200 */
.L_x_14872:
        /* <DEDUP_REMOVED lines=22> */
.L_x_14883:
        /* <DEDUP_REMOVED lines=13> */
.L_x_14885:
[----:B------:R-:W-:Y:S05]  /*7f00*/  BSYNC.RECONVERGENT B4 ;  /* 0x0000000000047941 */ /* 0x000fea0003800200 */
.L_x_14884:
        /* <DEDUP_REMOVED lines=42> */
.L_x_14882:
[----:B------:R-:W-:Y:S05]  /*81b0*/  BSYNC.RECONVERGENT B3 ;  /* 0x0000000000037941 */ /* 0x000fea0003800200 */
.L_x_14881:
        /* <DEDUP_REMOVED lines=11> */
.L_x_14880:
[----:B------:R-:W-:Y:S05]  /*8270*/  BSYNC.RECONVERGENT B2 ;  /* 0x0000000000027941 */ /* 0x000fea0003800200 */
.L_x_14879:
        /* <DEDUP_REMOVED lines=23> */
.L_x_14890:
        /* <DEDUP_REMOVED lines=13> */
.L_x_14892:
[----:B------:R-:W-:Y:S05]  /*84c0*/  BSYNC.RECONVERGENT B4 ;  /* 0x0000000000047941 */ /* 0x000fea0003800200 */
.L_x_14891:
        /* <DEDUP_REMOVED lines=42> */
.L_x_14889:
[----:B------:R-:W-:Y:S05]  /*8770*/  BSYNC.RECONVERGENT B3 ;  /* 0x0000000000037941 */ /* 0x000fea0003800200 */
.L_x_14888:
[----:B------:R-:W-:Y:S01]  /*8780*/  PRMT R15, R29, 0x7632, R15 ;  /* 0x000076321d0f7816 */ /* 0x000fe2000000000f */
[----:B------:R-:W-:Y:S01]  /*8790*/  IMAD.MOV.U32 R17, RZ, RZ, 0x2f800000 ;  /* 0x2f800000ff117424 */ /* 0x000fe200078e00ff */
[----:B------:R-:W-:-:S03]  /*87a0*/  I2FP.F32.U32 R14, R14 ;  /* 0x0000000e000e7245 */ /* 0x000fc60000201000 */
        /* <DEDUP_REMOVED lines=10> */
.L_x_14887:
[----:B------:R-:W-:Y:S05]  /*8850*/  BSYNC.RECONVERGENT B2 ;  /* 0x0000000000027941 */ /* 0x000fea0003800200 */
.L_x_14886:
        /* <DEDUP_REMOVED lines=22> */
.L_x_14897:
        /* <DEDUP_REMOVED lines=13> */
.L_x_14899:
[----:B------:R-:W-:Y:S05]  /*8a90*/  BSYNC.RECONVERGENT B4 ;  /* 0x0000000000047941 */ /* 0x000fea0003800200 */
.L_x_14898:
        /* <DEDUP_REMOVED lines=42> */
.L_x_14896:
[----:B------:R-:W-:Y:S05]  /*8d40*/  BSYNC.RECONVERGENT B3 ;  /* 0x0000000000037941 */ /* 0x000fea0003800200 */
.L_x_14895:
        /* <DEDUP_REMOVED lines=10> */
[----:B------:R-:W-:-:S07]  /*8df0*/  FFMA.FTZ R15, R15, R128, R16 ;  /* 0x000000800f0f7223 */ /* 0x000fce0000010010 */
.L_x_14894:
[----:B------:R-:W-:Y:S05]  /*8e00*/  BSYNC.RECONVERGENT B2 ;  /* 0x0000000000027941 */ /* 0x000fea0003800200 */
.L_x_14893:
        /* <DEDUP_REMOVED lines=23> */
.L_x_14904:
        /* <DEDUP_REMOVED lines=13> */
.L_x_14906:
[----:B------:R-:W-:Y:S05]  /*9050*/  BSYNC.RECONVERGENT B4 ;  /* 0x0000000000047941 */ /* 0x000fea0003800200 */
.L_x_14905:
        /* <DEDUP_REMOVED lines=42> */
.L_x_14903:
[----:B------:R-:W-:Y:S05]  /*9300*/  BSYNC.RECONVERGENT B3 ;  /* 0x0000000000037941 */ /* 0x000fea0003800200 */
.L_x_14902:
[----:B------:R-:W-:Y:S01]  /*9310*/  HFMA2 R177, -RZ, RZ, 0.1171875, 0 ;  /* 0x2f800000ffb17431 */ /* 0x000fe200000001ff */
[----:B------:R-:W-:Y:S02]  /*9320*/  PRMT R17, R30, 0x7632, R17 ;  /* 0x000076321e117816 */ /* 0x000fe40000000011 */
[----:B------:R-:W-:-:S03]  /*9330*/  I2FP.F32.U32 R16, R16 ;  /* 0x0000001000107245 */ /* 0x000fc60000201000 */
[----:B------:R-:W-:Y:S02]  /*9340*/  IMAD.U32 R17, R17, 0x10000, RZ ;  /* 0x0001000011117824 */ /* 0x000fe400078e00ff */
[----:B------:R-:W-:Y:S02]  /*9350*/  FFMA.FTZ R16, R16, R177, 1.1641532182693481445e-10 ;  /* 0x2f00000010107423 */ /* 0x000fe400000100b1 */
[----:B------:R-:W-:Y:S01]  /*9360*/  FMUL.FTZ R17, R17, UR13 ;  /* 0x0000000d11117c20 */ /* 0x000fe20008410000 */
[----:B------:R-:W-:-:S03]  /*9370*/  PRMT R177, R26, 0x7632, R177 ;  /* 0x000076321ab17816 */ /* 0x000fc600000000b1 */
[----:B------:R-:W-:Y:S01]  /*9380*/  FMUL.FTZ R17, R17, UR12 ;  /* 0x0000000c11117c20 */ /* 0x000fe20008410000 */
[----:B------:R-:W-:Y:S01]  /*9390*/  FSETP.GTU.FTZ.AND P2, PT, R16, UR10, PT ;  /* 0x0000000a10007c0b */ /* 0x000fe2000bf5c000 */
[----:B------:R-:W-:-:S03]  /*93a0*/  IMAD.U32 R177, R177, 0x10000, RZ ;  /* 0x00010000b1b17824 */ /* 0x000fc600078e00ff */
[----:B------:R-:W-:Y:S02]  /*93b0*/  FSEL R16, R17, RZ, !P2 ;  /* 0x000000ff11107208 */ /* 0x000fe40005000000 */
[----:B------:R-:W-:-:S03]  /*93c0*/  SEL R208, RZ, 0x1, P2 ;  /* 0x00000001ffd07807 */ /* 0x000fc60001000000 */
[----:B------:R-:W-:-:S07]  /*93d0*/  FFMA.FTZ R16, R16, R129, R177 ;  /* 0x0000008110107223 */ /* 0x000fce00000100b1 */
.L_x_14901:
[----:B------:R-:W-:Y:S05]  /*93e0*/  BSYNC.RECONVERGENT B2 ;  /* 0x0000000000027941 */ /* 0x000fea0003800200 */
.L_x_14900:
        /* <DEDUP_REMOVED lines=22> */
.L_x_14911:
        /* <DEDUP_REMOVED lines=13> */
.L_x_14913:
[----:B------:R-:W-:Y:S05]  /*9620*/  BSYNC.RECONVERGENT B4 ;  /* 0x0000000000047941 */ /* 0x000fea0003800200 */
.L_x_14912:
        /* <DEDUP_REMOVED lines=41> */
.L_x_14910:
[----:B------:R-:W-:Y:S05]  /*98c0*/  BSYNC.RECONVERGENT B3 ;  /* 0x0000000000037941 */ /* 0x000fea0003800200 */
.L_x_14909:
        /* <DEDUP_REMOVED lines=11> */
.L_x_14908:
[----:B------:R-:W-:Y:S05]  /*9980*/  BSYNC.RECONVERGENT B2 ;  /* 0x0000000000027941 */ /* 0x000fea0003800200 */
.L_x_14907:
        /* <DEDUP_REMOVED lines=23> */
.L_x_14918:
        /* <DEDUP_REMOVED lines=13> */
.L_x_14920:
[----:B------:R-:W-:Y:S05]  /*9bd0*/  BSYNC.RECONVERGENT B4 ;  /* 0x0000000000047941 */ /* 0x000fea0003800200 */
.L_x_14919:
        /* <DEDUP_REMOVED lines=41> */
.L_x_14917:
[----:B------:R-:W-:Y:S05]  /*9e70*/  BSYNC.RECONVERGENT B3 ;  /* 0x0000000000037941 */ /* 0x000fea0003800200 */
.L_x_14916:
[----:B------:R-:W-:Y:S01]  /*9e80*/  HFMA2 R177, -RZ, RZ, 0.1171875, 0 ;  /* 0x2f800000ffb17431 */ /* 0x000fe200000001ff */
[----:B------:R-:W-:Y:S02]  /*9e90*/  PRMT R18, R31, 0x7632, R18 ;  /* 0x000076321f127816 */ /* 0x000fe40000000012 */
        /* <DEDUP_REMOVED lines=11> */
.L_x_14915:
[----:B------:R-:W-:Y:S05]  /*9f50*/  BSYNC.RECONVERGENT B2 ;  /* 0x0000000000027941 */ /* 0x000fea0003800200 */
.L_x_14914:
[----:B------:R-:W-:Y:S02]  /*9f60*/  F2FP.BF16.F32.PACK_AB R179, RZ, R18 ;  /* 0x00000012ffb3723e */ /* 0x000fe400000010ff */
[----:B------:R-:W-:Y:S02]  /*9f70*/  PRMT R178, R240, 0x5410, R239 ;  /* 0x00005410f0b27816 */ /* 0x000fe400000000ef */
[----:B------:R-:W-:Y:S02]  /*9f80*/  PRMT R177, R238, 0x5410, R237 ;  /* 0x00005410eeb17816 */ /* 0x000fe400000000ed */
[----:B------:R-:W-:Y:S02]  /*9f90*/  PRMT R176, R236, 0x5410, R231 ;  /* 0x00005410ecb07816 */ /* 0x000fe400000000e7 */
[----:B------:R-:W-:Y:S01]  /*9fa0*/  PRMT R179, R226, 0x5410, R179 ;  /* 0x00005410e2b37816 */ /* 0x000fe200000000b3 */
[----:B------:R-:W-:Y:S06]  /*9fb0*/  BRA `(.L_x_14921) ;  /* 0x0000002800ec7947 */ /* 0x000fec0003800000 */
.L_x_14864:
        /* <DEDUP_REMOVED lines=21> */
.L_x_14926:
        /* <DEDUP_REMOVED lines=13> */
.L_x_14928:
[----:B------:R-:W-:Y:S05]  /*a1e0*/  BSYNC.RECONVERGENT B4 ;  /* 0x0000000000047941 */ /* 0x000fea0003800200 */
.L_x_14927:
[----:B------:R-:W-:Y:S01]  /*a1f0*/  IMAD.WIDE.U32 R12, R221, -0x326172a9, RZ ;  /* 0xcd9e8d57dd0c7825 */ /* 0x000fe200078e00ff */
[----:B------:R-:W-:-:S03]  /*a200*/  LOP3.LUT R16, R214, UR7, R15, 0x96, !PT ;  /* 0x00000007d6107c12 */ /* 0x000fc6000f8e960f */
[----:B------:R-:W-:Y:S01]  /*a210*/  IMAD.MOV.U32 R11, RZ, RZ, R226 ;  /* 0x000000ffff0b7224 */ /* 0x000fe200078e00e2 */
[----:B01----:R-:W-:Y:S01]  /*a220*/  LOP3.LUT R176, R219, UR6, R13, 0x96, !PT ;  /* 0x00000006dbb07c12 */ /* 0x003fe2000f8e960d */
        /* <DEDUP_REMOVED lines=37> */
.L_x_14925:
[----:B------:R-:W-:Y:S05]  /*a480*/  BSYNC.RECONVERGENT B3 ;  /* 0x0000000000037941 */ /* 0x000fea0003800200 */
.L_x_14924:
        /* <DEDUP_REMOVED lines=8> */
[----:B------:R-:W-:-:S03]  /*a510*/  SEL R213, RZ, 0x1, P1 ;  /* 0x00000001ffd57807 */ /* 0x000fc60000800000 */
[----:B------:R-:W-:-:S07]  /*a520*/  FMUL.FTZ R11, R11, R132 ;  /* 0x000000840b0b7220 */ /* 0x000fce0000410000 */
.L_x_14923:
[----:B------:R-:W-:Y:S05]  /*a530*/  BSYNC.RECONVERGENT B2 ;  /* 0x0000000000027941 */ /* 0x000fea0003800200 */
.L_x_14922:
        /* <DEDUP_REMOVED lines=18> */
.L_x_14933:
        /* <DEDUP_REMOVED lines=13> */
.L_x_14935:
[----:B------:R-:W-:Y:S05]  /*a730*/  BSYNC.RECONVERGENT B4 ;  /* 0x0000000000047941 */ /* 0x000fea0003800200 */
.L_x_14934:
[----:B------:R-:W-:Y:S01]  /*a740*/  IMAD.WIDE.U32 R14, R221, -0x326172a9, RZ ;  /* 0xcd9e8d57dd0e7825 */ /* 0x000fe200078e00ff */
[----:B------:R-:W-:-:S04]  /*a750*/  LOP3.LUT R12, R214, UR7, R17, 0x96, !PT ;  /* 0x00000007d60c7c12 */ /* 0x000fc8000f8e9611 */
        /* <DEDUP_REMOVED lines=38> */
[----:B------:R-:W-:Y:S01]  /*a9c0*/  IMAD.MOV.U32 R14, RZ, RZ, RZ ;  /* 0x000000ffff0e7224 */ /* 0x000fe200078e00ff */
[----:B------:R-:W-:-:S07]  /*a9d0*/  MOV R234, R12 ;  /* 0x0000000c00ea7202 */ /* 0x000fce0000000f00 */
.L_x_14932:
[----:B------:R-:W-:Y:S05]  /*a9e0*/  BSYNC.RECONVERGENT B3 ;  /* 0x0000000000037941 */ /* 0x000fea0003800200 */
.L_x_14931:
        /* <DEDUP_REMOVED lines=11> */
.L_x_14930:
[----:B------:R-:W-:Y:S05]  /*aaa0*/  BSYNC.RECONVERGENT B2 ;  /* 0x0000000000027941 */ /* 0x000fea0003800200 */
.L_x_14929:
        /* <DEDUP_REMOVED lines=18> */
.L_x_14940:
        /* <DEDUP_REMOVED lines=13> */
.L_x_14942:
[----:B------:R-:W-:Y:S05]  /*aca0*/  BSYNC.RECONVERGENT B4 ;  /* 0x0000000000047941 */ /* 0x000fea0003800200 */
.L_x_14941:
        /* <DEDUP_REMOVED lines=42> */
.L_x_14939:
[----:B------:R-:W-:Y:S05]  /*af50*/  BSYNC.RECONVERGENT B3 ;  /* 0x0000000000037941 */ /* 0x000fea0003800200 */
.L_x_14938:
        /* <DEDUP_REMOVED lines=10> */
.L_x_14937:
[----:B------:R-:W-:Y:S05]  /*b000*/  BSYNC.RECONVERGENT B2 ;  /* 0x0000000000027941 */ /* 0x000fea0003800200 */
.L_x_14936:
        /* <DEDUP_REMOVED lines=18> */
.L_x_14947:
[----:B------:R-:W-:Y:S01]  /*b130*/  VIADD R220, R220, 0x1 ;  /* 0x00000001dcdc7836 */ /* 0x000fe20000000000 */
[----:B------:R-:W-:Y:S03]  /*b140*/  BSSY.RECONVERGENT B4, `(.L_x_14948) ;  /* 0x000000c000047945 */ /* 0x000fe60003800200 */
[C---:B01----:R-:W-:Y:S01]  /*b150*/  IMAD.WIDE.U32 R176, R220.reuse, -0x2daee0ad, RZ ;  /* 0xd2511f53dcb07825 */ /* 0x043fe200078e00ff */
        /* <DEDUP_REMOVED lines=10> */
.L_x_14949:
[----:B------:R-:W-:Y:S05]  /*b200*/  BSYNC.RECONVERGENT B4 ;  /* 0x0000000000047941 */ /* 0x000fea0003800200 */
.L_x_14948:
        /* <DEDUP_REMOVED lines=38> */
[----:B------:R-:W-:-:S03]  /*b470*/  LOP3.LUT R217, R176, UR31, R217, 0x96, !PT ;  /* 0x0000001fb0d97c12 */ /* 0x000fc6000f8e96d9 */
[----:B------:R-:W-:Y:S01]  /*b480*/  IMAD.MOV.U32 R234, RZ, RZ, R14 ;  /* 0x000000ffffea7224 */ /* 0x000fe200078e000e */
[----:B------:R-:W-:Y:S01]  /*b490*/  LOP3.LUT R218, R16, UR32, R15, 0x96, !PT ;  /* 0x0000002010da7c12 */ /* 0x000fe2000f8e960f */
[----:B------:R-:W-:-:S07]  /*b4a0*/  IMAD.MOV.U32 R16, RZ, RZ, RZ ;  /* 0x000000ffff107224 */ /* 0x000fce00078e00ff */
.L_x_14946:
[----:B------:R-:W-:Y:S05]  /*b4b0*/  BSYNC.RECONVERGENT B3 ;  /* 0x0000000000037941 */ /* 0x000fea0003800200 */
.L_x_14945:
        /* <DEDUP_REMOVED lines=11> */
.L_x_14944:
[----:B------:R-:W-:Y:S05]  /*b570*/  BSYNC.RECONVERGENT B2 ;  /* 0x0000000000027941 */ /* 0x000fea0003800200 */
.L_x_14943:
        /* <DEDUP_REMOVED lines=18> */
.L_x_14954:
[----:B------:R-:W-:Y:S01]  /*b6a0*/  VIADD R220, R220, 0x1 ;  /* 0x00000001dcdc7836 */ /* 0x000fe20000000000 */
[----:B------:R-:W-:Y:S03]  /*b6b0*/  BSSY.RECONVERGENT B4, `(.L_x_14955) ;  /* 0x000000c000047945 */ /* 0x000fe60003800200 */
[C---:B01----:R-:W-:Y:S01]  /*b6c0*/  IMAD.WIDE.U32 R178, R220.reuse, -0x2daee0ad, RZ ;  /* 0xd2511f53dcb27825 */ /* 0x043fe200078e00ff */
        /* <DEDUP_REMOVED lines=10> */
.L_x_14956:
[----:B------:R-:W-:Y:S05]  /*b770*/  BSYNC.RECONVERGENT B4 ;  /* 0x0000000000047941 */ /* 0x000fea0003800200 */
.L_x_14955:
        /* <DEDUP_REMOVED lines=42> */
.L_x_14953:
[----:B------:R-:W-:Y:S05]  /*ba20*/  BSYNC.RECONVERGENT B3 ;  /* 0x0000000000037941 */ /* 0x000fea0003800200 */
.L_x_14952:
        /* <DEDUP_REMOVED lines=10> */
.L_x_14951:
[----:B------:R-:W-:Y:S05]  /*bad0*/  BSYNC.RECONVERGENT B2 ;  /* 0x0000000000027941 */ /* 0x000fea0003800200 */
.L_x_14950:
        /* <DEDUP_REMOVED lines=8> */
[----:B01----:R-:W-:-:S09]  /*bb60*/  IMAD.MOV.U32 R176, RZ, RZ, R216 ;  /* 0x000000ffffb07224 */ /* 0x003fd200078e00d8 */
        /* <DEDUP_REMOVED lines=9> */
.L_x_14961:
        /* <DEDUP_REMOVED lines=13> */
.L_x_14963:
[----:B------:R-:W-:Y:S05]  /*bcd0*/  BSYNC.RECONVERGENT B4 ;  /* 0x0000000000047941 */ /* 0x000fea0003800200 */
.L_x_14962:
        /* <DEDUP_REMOVED lines=42> */
.L_x_14960:
[----:B------:R-:W-:Y:S05]  /*bf80*/  BSYNC.RECONVERGENT B3 ;  /* 0x0000000000037941 */ /* 0x000fea0003800200 */
.L_x_14959:
        /* <DEDUP_REMOVED lines=11> */
.L_x_14958:
[----:B------:R-:W-:Y:S05]  /*c040*/  BSYNC.RECONVERGENT B2 ;  /* 0x0000000000027941 */ /* 0x000fea0003800200 */
.L_x_14957:
[----:B------:R-:W-:Y:S01]  /*c050*/  BSSY.RECONVERGENT B2, `(.L_x_14964) ;  /* 0x0000055000027945 */ /* 0x000fe20003800200 */
[----:B------:R-:W-:Y:S01]  /*c060*/  F2FP.BF16.F32.PACK_AB R239, RZ, R16 ;  /* 0x00000010ffef723e */ /* 0x000fe200000010ff */
[----:B01----:R-:W-:Y:S01]  /*c070*/  IMAD.MOV.U32 R176, RZ, RZ, R18 ;  /* 0x000000ffffb07224 */ /* 0x003fe200078e0012 */
        /* <DEDUP_REMOVED lines=15> */
.L_x_14968:
        /* <DEDUP_REMOVED lines=13> */
.L_x_14970:
[----:B------:R-:W-:Y:S05]  /*c240*/  BSYNC.RECONVERGENT B4 ;  /* 0x0000000000047941 */ /* 0x000fea0003800200 */
.L_x_14969:
        /* <DEDUP_REMOVED lines=42> */
.L_x_14967:
[----:B------:R-:W-:Y:S05]  /*c4f0*/  BSYNC.RECONVERGENT B3 ;  /* 0x0000000000037941 */ /* 0x000fea0003800200 */
.L_x_14966:
        /* <DEDUP_REMOVED lines=10> */
.L_x_14965:
[----:B------:R-:W-:Y:S05]  /*c5a0*/  BSYNC.RECONVERGENT B2 ;  /* 0x0000000000027941 */ /* 0x000fea0003800200 */
.L_x_14964:
        /* <DEDUP_REMOVED lines=18> */
.L_x_14975:
        /* <DEDUP_REMOVED lines=13> */
.L_x_14977:
[----:B------:R-:W-:Y:S05]  /*c7a0*/  BSYNC.RECONVERGENT B4 ;  /* 0x0000000000047941 */ /* 0x000fea0003800200 */
.L_x_14976:
        /* <DEDUP_REMOVED lines=42> */
.L_x_14974:
[----:B------:R-:W-:Y:S05]  /*ca50*/  BSYNC.RECONVERGENT B3 ;  /* 0x0000000000037941 */ /* 0x000fea0003800200 */
.L_x_14973:
        /* <DEDUP_REMOVED lines=11> */
.L_x_14972:
[----:B------:R-:W-:Y:S05]  /*cb10*/  BSYNC.RECONVERGENT B2 ;  /* 0x0000000000027941 */ /* 0x000fea0003800200 */
.L_x_14971:
[----:B------:R-:W-:Y:S02]  /*cb20*/  F2FP.BF16.F32.PACK_AB R179, RZ, R18 ;  /* 0x00000012ffb3723e */ /* 0x000fe400000010ff */
[----:B------:R-:W-:Y:S02]  /*cb30*/  PRMT R178, R238, 0x5410, R239 ;  /* 0x00005410eeb27816 */ /* 0x000fe400000000ef */
[----:B------:R-:W-:Y:S02]  /*cb40*/  PRMT R177, R237, 0x5410, R236 ;  /* 0x00005410edb17816 */ /* 0x000fe400000000ec */
[----:B------:R-:W-:Y:S02]  /*cb50*/  PRMT R176, R235, 0x5410, R231 ;  /* 0x00005410ebb07816 */ /* 0x000fe400000000e7 */
[----:B------:R-:W-:-:S07]  /*cb60*/  PRMT R179, R226, 0x5410, R179 ;  /* 0x00005410e2b37816 */ /* 0x000fce00000000b3 */
.L_x_14921:
[----:B------:R-:W0:Y:S01]  /*cb70*/  LDC.64 R232, c[0x0][0x3a8] ;  /* 0x0000ea00ffe87b82 */ /* 0x000e220000000a00 */
[----:B------:R-:W-:Y:S01]  /*cb80*/  BSSY.RECONVERGENT B2, `(.L_x_14978) ;  /* 0x0000019000027945 */ /* 0x000fe20003800200 */
[----:B------:R-:W-:Y:S02]  /*cb90*/  IMAD.MOV.U32 R226, RZ, RZ, R234 ;  /* 0x000000ffffe27224 */ /* 0x000fe400078e00ea */
        /* <DEDUP_REMOVED lines=23> */
.L_x_14979:
[----:B------:R-:W-:Y:S05]  /*cd10*/  BSYNC.RECONVERGENT B2 ;  /* 0x0000000000027941 */ /* 0x000fea0003800200 */
.L_x_14978:
[----:B------:R-:W-:Y:S01]  /*cd20*/  IADD3 R229, PT, PT, R229, 0x20, RZ ;  /* 0x00000020e5e57810 */ /* 0x000fe20007ffe0ff */
[----:B------:R-:W-:-:S07]  /*cd30*/  VIADD R228, R228, 0x20 ;  /* 0x00000020e4e47836 */ /* 0x000fce0000000000 */
.L_x_14863:
[----:B------:R-:W-:Y:S05]  /*cd40*/  BSYNC.RECONVERGENT B1 ;  /* 0x0000000000017941 */ /* 0x000fea0003800200 */
.L_x_14862:
        /* <DEDUP_REMOVED lines=17> */
[----:B------:R-:W-:Y:S01]  /*ce60*/  @!P1 MOV R180, R226 ;  /* 0x000000e200b49202 */ /* 0x000fe20000000f00 */
[----:B--2---:R-:W-:Y:S01]  /*ce70*/  @!P1 IMAD.MOV.U32 R21, RZ, RZ, R215 ;  /* 0x000000ffff159224 */ /* 0x004fe200078e00d7 */
        /* <DEDUP_REMOVED lines=17> */
.L_x_14987:
        /* <DEDUP_REMOVED lines=13> */
.L_x_14989:
[----:B------:R-:W-:Y:S05]  /*d060*/  BSYNC.RECONVERGENT B4 ;  /* 0x0000000000047941 */ /* 0x000fea0003800200 */
.L_x_14988:
[----:B------:R-:W-:Y:S01]  /*d070*/  IMAD.WIDE.U32 R20, R221, -0x326172a9, RZ ;  /* 0xcd9e8d57dd147825 */ /* 0x000fe200078e00ff */
[----:B01----:R-:W-:Y:S02]  /*d080*/  LOP3.LUT R176, R214, UR7, R23, 0x96, !PT ;  /* 0x00000007d6b07c12 */ /* 0x003fe4000f8e9617 */
        /* <DEDUP_REMOVED lines=39> */
.L_x_14986:
[----:B------:R-:W-:Y:S05]  /*d300*/  BSYNC.RECONVERGENT B3 ;  /* 0x0000000000037941 */ /* 0x000fea0003800200 */
.L_x_14985:
        /* <DEDUP_REMOVED lines=11> */
.L_x_14984:
[----:B------:R-:W-:Y:S05]  /*d3c0*/  BSYNC.RECONVERGENT B2 ;  /* 0x0000000000027941 */ /* 0x000fea0003800200 */
.L_x_14983:
        /* <DEDUP_REMOVED lines=23> */
.L_x_14994:
        /* <DEDUP_REMOVED lines=13> */
.L_x_14996:
[----:B------:R-:W-:Y:S05]  /*d610*/  BSYNC.RECONVERGENT B4 ;  /* 0x0000000000047941 */ /* 0x000fea0003800200 */
.L_x_14995:
        /* <DEDUP_REMOVED lines=42> */
.L_x_14993:
[----:B------:R-:W-:Y:S05]  /*d8c0*/  BSYNC.RECONVERGENT B3 ;  /* 0x0000000000037941 */ /* 0x000fea0003800200 */
.L_x_14992:
        /* <DEDUP_REMOVED lines=13> */
.L_x_14991:
[----:B------:R-:W-:Y:S05]  /*d9a0*/  BSYNC.RECONVERGENT B2 ;  /* 0x0000000000027941 */ /* 0x000fea0003800200 */
.L_x_14990:
        /* <DEDUP_REMOVED lines=22> */
.L_x_15001:
        /* <DEDUP_REMOVED lines=13> */
.L_x_15003:
[----:B------:R-:W-:Y:S05]  /*dbe0*/  BSYNC.RECONVERGENT B4 ;  /* 0x0000000000047941 */ /* 0x000fea0003800200 */
.L_x_15002:
        /* <DEDUP_REMOVED lines=42> */
.L_x_15000:
[----:B------:R-:W-:Y:S05]  /*de90*/  BSYNC.RECONVERGENT B3 ;  /* 0x0000000000037941 */ /* 0x000fea0003800200 */
.L_x_14999:
[----:B------:R-:W-:Y:S01]  /*dea0*/  I2FP.F32.U32 R21, R21 ;  /* 0x0000001500157245 */ /* 0x000fe20000201000 */
[----:B------:R-:W-:Y:S02]  /*deb0*/  IMAD.MOV.U32 R22, RZ, RZ, 0x2f800000 ;  /* 0x2f800000ff167424 */ /* 0x000fe400078e00ff */
[----:B01----:R-:W-:Y:S02]  /*dec0*/  IMAD.U32 R176, R29, 0x10000, RZ ;  /* 0x000100001db07824 */ /* 0x003fe400078e00ff */
        /* <DEDUP_REMOVED lines=8> */
.L_x_14998:
[----:B------:R-:W-:Y:S05]  /*df50*/  BSYNC.RECONVERGENT B2 ;  /* 0x0000000000027941 */ /* 0x000fea0003800200 */
.L_x_14997:
[----:B------:R-:W-:Y:S01]  /*df60*/  @!P1 PRMT R22, R25, 0x7632, R22 ;  /* 0x0000763219169816 */ /* 0x000fe20000000016 */
[----:B------:R-:W-:Y:S01]  /*df70*/  BSSY.RECONVERGENT B2, `(.L_x_15004) ;  /* 0x000005c000027945 */ /* 0x000fe20003800200 */
[----:B------:R-:W-:Y:S01]  /*df80*/  F2FP.BF16.F32.PACK_AB R238, RZ, R21 ;  /* 0x00000015ffee723e */ /* 0x000fe200000010ff */
[----:B------:R-:W-:Y:S01]  /*df90*/  @!P1 IMAD.MOV.U32 R182, RZ, RZ, R226 ;  /* 0x000000ffffb69224 */ /* 0x000fe200078e00e2 */
[----:B------:R-:W-:Y:S01]  /*dfa0*/  @!P1 SHF.L.U32 R22, R22, 0x10, RZ ;  /* 0x0000001016169819 */ /* 0x000fe200000006ff */
        /* <DEDUP_REMOVED lines=18> */
.L_x_15008:
        /* <DEDUP_REMOVED lines=13> */
.L_x_15010:
[----:B------:R-:W-:Y:S05]  /*e1a0*/  BSYNC.RECONVERGENT B4 ;  /* 0x0000000000047941 */ /* 0x000fea0003800200 */
.L_x_15009:
        /* <DEDUP_REMOVED lines=42> */
.L_x_15007:
[----:B------:R-:W-:Y:S05]  /*e450*/  BSYNC.RECONVERGENT B3 ;  /* 0x0000000000037941 */ /* 0x000fea0003800200 */
.L_x_15006:
        /* <DEDUP_REMOVED lines=13> */
.L_x_15005:
[----:B------:R-:W-:Y:S05]  /*e530*/  BSYNC.RECONVERGENT B2 ;  /* 0x0000000000027941 */ /* 0x000fea0003800200 */
.L_x_15004:
        /* <DEDUP_REMOVED lines=22> */
.L_x_15015:
        /* <DEDUP_REMOVED lines=13> */
.L_x_15017:
[----:B------:R-:W-:Y:S05]  /*e770*/  BSYNC.RECONVERGENT B4 ;  /* 0x0000000000047941 */ /* 0x000fea0003800200 */
.L_x_15016:
        /* <DEDUP_REMOVED lines=42> */
.L_x_15014:
[----:B------:R-:W-:Y:S05]  /*ea20*/  BSYNC.RECONVERGENT B3 ;  /* 0x0000000000037941 */ /* 0x000fea0003800200 */
.L_x_15013:
        /* <DEDUP_REMOVED lines=11> */
.L_x_15012:
[----:B------:R-:W-:Y:S05]  /*eae0*/  BSYNC.RECONVERGENT B2 ;  /* 0x0000000000027941 */ /* 0x000fea0003800200 */
.L_x_15011:
        /* <DEDUP_REMOVED lines=23> */
.L_x_15022:
        /* <DEDUP_REMOVED lines=13> */
.L_x_15024:
[----:B------:R-:W-:Y:S05]  /*ed30*/  BSYNC.RECONVERGENT B4 ;  /* 0x0000000000047941 */ /* 0x000fea0003800200 */
.L_x_15023:
        /* <DEDUP_REMOVED lines=42> */
.L_x_15021:
[----:B------:R-:W-:Y:S05]  /*efe0*/  BSYNC.RECONVERGENT B3 ;  /* 0x0000000000037941 */ /* 0x000fea0003800200 */
.L_x_15020:
[----:B------:R-:W-:Y:S02]  /*eff0*/  PRMT R179, R30, 0x7632, R179 ;  /* 0x000076321eb37816 */ /* 0x000fe400000000b3 */
        /* <DEDUP_REMOVED lines=12> */
.L_x_15019:
[----:B------:R-:W-:Y:S05]  /*f0c0*/  BSYNC.RECONVERGENT B2 ;  /* 0x0000000000027941 */ /* 0x000fea0003800200 */
.L_x_15018:
        /* <DEDUP_REMOVED lines=22> */
.L_x_15029:
        /* <DEDUP_REMOVED lines=13> */
.L_x_15031:
[----:B------:R-:W-:Y:S05]  /*f300*/  BSYNC.RECONVERGENT B4 ;  /* 0x0000000000047941 */ /* 0x000fea0003800200 */
.L_x_15030:
        /* <DEDUP_REMOVED lines=40> */
[----:B------:R-:W-:-:S07]  /*f590*/  LOP3.LUT R218, R176, UR32, R243, 0x96, !PT ;  /* 0x00000020b0da7c12 */ /* 0x000fce000f8e96f3 */
.L_x_15028:
[----:B------:R-:W-:Y:S05]  /*f5a0*/  BSYNC.RECONVERGENT B3 ;  /* 0x0000000000037941 */ /* 0x000fea0003800200 */
.L_x_15027:
[----:B------:R-:W-:Y:S01]  /*f5b0*/  I2FP.F32.U32 R176, R178 ;  /* 0x000000b200b07245 */ /* 0x000fe20000201000 */
[----:B------:R-:W-:Y:S02]  /*f5c0*/  IMAD.MOV.U32 R179, RZ, RZ, 0x2f800000 ;  /* 0x2f800000ffb37424 */ /* 0x000fe400078e00ff */
[----:B------:R-:W-:Y:S02]  /*f5d0*/  IMAD.U32 R178, R31, 0x10000, RZ ;  /* 0x000100001fb27824 */ /* 0x000fe400078e00ff */
[----:B------:R-:W-:Y:S02]  /*f5e0*/  FFMA.FTZ R176, R176, R179, 1.1641532182693481445e-10 ;  /* 0x2f000000b0b07423 */ /* 0x000fe400000100b3 */
[----:B------:R-:W-:-:S03]  /*f5f0*/  FMUL.FTZ R178, R178, UR13 ;  /* 0x0000000db2b27c20 */ /* 0x000fc60008410000 */
[----:B------:R-:W-:Y:S01]  /*f600*/  FSETP.GTU.FTZ.AND P2, PT, R176, UR10, PT ;  /* 0x0000000ab0007c0b */ /* 0x000fe2000bf5c000 */
[----:B------:R-:W-:Y:S01]  /*f610*/  FMUL.FTZ R178, R178, UR12 ;  /* 0x0000000cb2b27c20 */ /* 0x000fe20008410000 */
[----:B------:R-:W-:Y:S02]  /*f620*/  SHF.L.U32 R176, R27, 0x10, RZ ;  /* 0x000000101bb07819 */ /* 0x000fe400000006ff */
[----:B------:R-:W-:Y:S02]  /*f630*/  SEL R207, RZ, 0x1, P2 ;  /* 0x00000001ffcf7807 */ /* 0x000fe40001000000 */
[----:B------:R-:W-:-:S05]  /*f640*/  FSEL R181, R178, RZ, !P2 ;  /* 0x000000ffb2b57208 */ /* 0x000fca0005000000 */
[----:B------:R-:W-:-:S07]  /*f650*/  FFMA.FTZ R181, R181, R106, R176 ;  /* 0x0000006ab5b57223 */ /* 0x000fce00000100b0 */
.L_x_15026:
[----:B------:R-:W-:Y:S05]  /*f660*/  BSYNC.RECONVERGENT B2 ;  /* 0x0000000000027941 */ /* 0x000fea0003800200 */
.L_x_15025:
        /* <DEDUP_REMOVED lines=23> */
.L_x_15036:
        /* <DEDUP_REMOVED lines=13> */
.L_x_15038:
[----:B------:R-:W-:Y:S05]  /*f8b0*/  BSYNC.RECONVERGENT B4 ;  /* 0x0000000000047941 */ /* 0x000fea0003800200 */
.L_x_15037:
        /* <DEDUP_REMOVED lines=41> */
.L_x_15035:
[----:B------:R-:W-:Y:S05]  /*fb50*/  BSYNC.RECONVERGENT B3 ;  /* 0x0000000000037941 */ /* 0x000fea0003800200 */
.L_x_15034:
        /* <DEDUP_REMOVED lines=13> */
.L_x_15033:
[----:B------:R-:W-:Y:S05]  /*fc30*/  BSYNC.RECONVERGENT B2 ;  /* 0x0000000000027941 */ /* 0x000fea0003800200 */
.L_x_15032:
[----:B------:R-:W-:Y:S02]  /*fc40*/  F2FP.BF16.F32.PACK_AB R179, RZ, R182 ;  /* 0x000000b6ffb3723e */ /* 0x000fe400000010ff */
[----:B------:R-:W-:Y:S02]  /*fc50*/  PRMT R178, R240, 0x5410, R239 ;  /* 0x00005410f0b27816 */ /* 0x000fe400000000ef */
[----:B------:R-:W-:Y:S02]  /*fc60*/  PRMT R177, R238, 0x5410, R237 ;  /* 0x00005410eeb17816 */ /* 0x000fe400000000ed */
[----:B------:R-:W-:Y:S02]  /*fc70*/  PRMT R176, R236, 0x5410, R231 ;  /* 0x00005410ecb07816 */ /* 0x000fe400000000e7 */
[----:B------:R-:W-:Y:S01]  /*fc80*/  PRMT R179, R226, 0x5410, R179 ;  /* 0x00005410e2b37816 */ /* 0x000fe200000000b3 */
[----:B------:R-:W-:Y:S06]  /*fc90*/  BRA `(.L_x_15039) ;  /* 0x0000002800ec7947 */ /* 0x000fec0003800000 */
.L_x_14982:
[----:B------:R-:W-:Y:S01]  /*fca0*/  BSSY.RECONVERGENT B2, `(.L_x_15040) ;  /* 0x0000057000027945 */ /* 0x000fe20003800200 */
[----:B------:R-:W-:Y:S01]  /*fcb0*/  IMAD.MOV.U32 R19, RZ, RZ, RZ ;  /* 0x000000ffff137224 */ /* 0x000fe200078e00ff */
[----:B--2---:R-:W-:Y:S01]  /*fcc0*/  MOV R21, R215 ;  /* 0x000000d700157202 */ /* 0x004fe20000000f00 */
        /* <DEDUP_REMOVED lines=18> */
.L_x_15044:
        /* <DEDUP_REMOVED lines=13> */
.L_x_15046:
[----:B------:R-:W-:Y:S05]  /*fec0*/  BSYNC.RECONVERGENT B4 ;  /* 0x0000000000047941 */ /* 0x000fea0003800200 */
.L_x_15045:
[----:B------:R-:W-:Y:S01]  /*fed0*/  IMAD.WIDE.U32 R20, R221, -0x326172a9, RZ ;  /* 0xcd9e8d57dd147825 */ /* 0x000fe200078e00ff */
[----:B01----:R-:W-:-:S03]  /*fee0*/  LOP3.LUT R176, R214, UR7, R23, 0x96, !PT ;  /* 0x00000007d6b07c12 */ /* 0x003fc6000f8e9617 */
        /* <DEDUP_REMOVED lines=39> */
.L_x_15043:
[----:B------:R-:W-:Y:S05]  /*10160*/  BSYNC.RECONVERGENT B3 ;  /* 0x0000000000037941 */ /* 0x000fea0003800200 */
.L_x_15042:
        /* <DEDUP_REMOVED lines=10> */
.L_x_15041:
[----:B------:R-:W-:Y:S05]  /*10210*/  BSYNC.RECONVERGENT B2 ;  /* 0x0000000000027941 */ /* 0x000fea0003800200 */
.L_x_15040:
        /* <DEDUP_REMOVED lines=18> */
.L_x_15051:
        /* <DEDUP_REMOVED lines=13> */
.L_x_15053:
[----:B------:R-:W-:Y:S05]  /*10410*/  BSYNC.RECONVERGENT B4 ;  /* 0x0000000000047941 */ /* 0x000fea0003800200 */
.L_x_15052:
        /* <DEDUP_REMOVED lines=42> */
.L_x_15050:
[----:B------:R-:W-:Y:S05]  /*106c0*/  BSYNC.RECONVERGENT B3 ;  /* 0x0000000000037941 */ /* 0x000fea0003800200 */
.L_x_15049:
        /* <DEDUP_REMOVED lines=11> */
.L_x_15048:
[----:B------:R-:W-:Y:S05]  /*10780*/  BSYNC.RECONVERGENT B2 ;  /* 0x0000000000027941 */ /* 0x000fea0003800200 */
.L_x_15047:
        /* <DEDUP_REMOVED lines=18> */
.L_x_15058:
        /* <DEDUP_REMOVED lines=13> */
.L_x_15060:
[----:B------:R-:W-:Y:S05]  /*10980*/  BSYNC.RECONVERGENT B4 ;  /* 0x0000000000047941 */ /* 0x000fea0003800200 */
.L_x_15059:
        /* <DEDUP_REMOVED lines=42> */
.L_x_15057:
[----:B------:R-:W-:Y:S05]  /*10c30*/  BSYNC.RECONVERGENT B3 ;  /* 0x0000000000037941 */ /* 0x000fea0003800200 */
.L_x_15056:
[----:B------:R-:W-:Y:S01]  /*10c40*/  I2FP.F32.U32 R21, R21 ;  /* 0x0000001500157245 */ /* 0x000fe20000201000 */
[----:B------:R-:W-:Y:S01]  /*10c50*/  IMAD.MOV.U32 R22, RZ, RZ, 0x2f800000 ;  /* 0x2f800000ff167424 */ /* 0x000fe200078e00ff */
[----:B01---5:R-:W-:-:S03]  /*10c60*/  SHF.L.U32 R176, R29, 0x10, RZ ;  /* 0x000000101db07819 */ /* 0x023fc600000006ff */
[----:B------:R-:W-:Y:S02]  /*10c70*/  FFMA.FTZ R21, R21, R22, 1.1641532182693481445e-10 ;  /* 0x2f00000015157423 */ /* 0x000fe40000010016 */
[----:B------:R-:W-:-:S03]  /*10c80*/  FMUL.FTZ R176, R176, UR13 ;  /* 0x0000000db0b07c20 */ /* 0x000fc60008410000 */
[----:B------:R-:W-:Y:S01]  /*10c90*/  FSETP.GTU.FTZ.AND P1, PT, R21, UR10, PT ;  /* 0x0000000a15007c0b */ /* 0x000fe2000bf3c000 */
[----:B------:R-:W-:-:S03]  /*10ca0*/  FMUL.FTZ R176, R176, UR12 ;  /* 0x0000000cb0b07c20 */ /* 0x000fc60008410000 */
[----:B------:R-:W-:Y:S02]  /*10cb0*/  SEL R211, RZ, 0x1, P1 ;  /* 0x00000001ffd37807 */ /* 0x000fe40000800000 */
[----:B------:R-:W-:-:S05]  /*10cc0*/  FSEL R21, R176, RZ, !P1 ;  /* 0x000000ffb0157208 */ /* 0x000fca0004800000 */
[----:B------:R-:W-:-:S07]  /*10cd0*/  FMUL.FTZ R21, R21, R110 ;  /* 0x0000006e15157220 */ /* 0x000fce0000410000 */
.L_x_15055:
[----:B------:R-:W-:Y:S05]  /*10ce0*/  BSYNC.RECONVERGENT B2 ;  /* 0x0000000000027941 */ /* 0x000fea0003800200 */
.L_x_15054:
[----:B------:R-:W-:Y:S01]  /*10cf0*/  BSSY.RECONVERGENT B2, `(.L_x_15061) ;  /* 0x0000056000027945 */ /* 0x000fe20003800200 */
[----:B------:R-:W-:Y:S01]  /*10d00*/  F2FP.BF16.F32.PACK_AB R237, RZ, R21 ;  /* 0x00000015ffed723e */ /* 0x000fe200000010ff */
[----:B------:R-:W-:Y:S02]  /*10d10*/  IMAD.MOV.U32 R22, RZ, RZ, RZ ;  /* 0x000000ffff167224 */ /* 0x000fe400078e00ff */
[----:B01----:R-:W-:Y:S01]  /*10d20*/  IMAD.MOV.U32 R176, RZ, RZ, R23 ;  /* 0x000000ffffb07224 */ /* 0x003fe200078e0017 */
        /* <DEDUP_REMOVED lines=14> */
.L_x_15065:
        /* <DEDUP_REMOVED lines=13> */
.L_x_15067:
[----:B------:R-:W-:Y:S05]  /*10ee0*/  BSYNC.RECONVERGENT B4 ;  /* 0x0000000000047941 */ /* 0x000fea0003800200 */
.L_x_15066:
        /* <DEDUP_REMOVED lines=42> */
.L_x_15064:
[----:B------:R-:W-:Y:S05]  /*11190*/  BSYNC.RECONVERGENT B3 ;  /* 0x0000000000037941 */ /* 0x000fea0003800200 */
.L_x_15063:
[----:B-----5:R-:W-:Y:S02]  /*111a0*/  PRMT R23, R29, 0x7632, R23 ;  /* 0x000076321d177816 */ /* 0x020fe40000000017 */
[----:B------:R-:W-:Y:S01]  /*111b0*/  I2FP.F32.U32 R22, R177 ;  /* 0x000000b100167245 */ /* 0x000fe20000201000 */
[----:B------:R-:W-:Y:S02]  /*111c0*/  IMAD.MOV.U32 R177, RZ, RZ, 0x2f800000 ;  /* 0x2f800000ffb17424 */ /* 0x000fe400078e00ff */
        /* <DEDUP_REMOVED lines=8> */
.L_x_15062:
[----:B------:R-:W-:Y:S05]  /*11250*/  BSYNC.RECONVERGENT B2 ;  /* 0x0000000000027941 */ /* 0x000fea0003800200 */
.L_x_15061:
        /* <DEDUP_REMOVED lines=18> */
.L_x_15072:
        /* <DEDUP_REMOVED lines=13> */
.L_x_15074:
[----:B------:R-:W-:Y:S05]  /*11450*/  BSYNC.RECONVERGENT B4 ;  /* 0x0000000000047941 */ /* 0x000fea0003800200 */
.L_x_15073:
        /* <DEDUP_REMOVED lines=42> */
.L_x_15071:
[----:B------:R-:W-:Y:S05]  /*11700*/  BSYNC.RECONVERGENT B3 ;  /* 0x0000000000037941 */ /* 0x000fea0003800200 */
.L_x_15070:
        /* <DEDUP_REMOVED lines=10> */
.L_x_15069:
[----:B------:R-:W-:Y:S05]  /*117b0*/  BSYNC.RECONVERGENT B2 ;  /* 0x0000000000027941 */ /* 0x000fea0003800200 */
.L_x_15068:
        /* <DEDUP_REMOVED lines=18> */
.L_x_15079:
        /* <DEDUP_REMOVED lines=13> */
.L_x_15081:
[----:B------:R-:W-:Y:S05]  /*119b0*/  BSYNC.RECONVERGENT B4 ;  /* 0x0000000000047941 */ /* 0x000fea0003800200 */
.L_x_15080:
        /* <DEDUP_REMOVED lines=42> */
.L_x_15078:
[----:B------:R-:W-:Y:S05]  /*11c60*/  BSYNC.RECONVERGENT B3 ;  /* 0x0000000000037941 */ /* 0x000fea0003800200 */
.L_x_15077:
        /* <DEDUP_REMOVED lines=11> */
.L_x_15076:
[----:B------:R-:W-:Y:S05]  /*11d20*/  BSYNC.RECONVERGENT B2 ;  /* 0x0000000000027941 */ /* 0x000fea0003800200 */
.L_x_15075:
        /* <DEDUP_REMOVED lines=18> */
.L_x_15086:
        /* <DEDUP_REMOVED lines=13> */
.L_x_15088:
[----:B------:R-:W-:Y:S05]  /*11f20*/  BSYNC.RECONVERGENT B4 ;  /* 0x0000000000047941 */ /* 0x000fea0003800200 */
.L_x_15087:
        /* <DEDUP_REMOVED lines=42> */
.L_x_15085:
[----:B------:R-:W-:Y:S05]  /*121d0*/  BSYNC.RECONVERGENT B3 ;  /* 0x0000000000037941 */ /* 0x000fea0003800200 */
.L_x_15084:
        /* <DEDUP_REMOVED lines=10> */
.L_x_15083:
[----:B------:R-:W-:Y:S05]  /*12280*/  BSYNC.RECONVERGENT B2 ;  /* 0x0000000000027941 */ /* 0x000fea0003800200 */
.L_x_15082:
        /* <DEDUP_REMOVED lines=18> */
.L_x_15093:
        /* <DEDUP_REMOVED lines=13> */
.L_x_15095:
[----:B------:R-:W-:Y:S05]  /*12480*/  BSYNC.RECONVERGENT B4 ;  /* 0x0000000000047941 */ /* 0x000fea0003800200 */
.L_x_15094:
        /* <DEDUP_REMOVED lines=42> */
.L_x_15092:
[----:B------:R-:W-:Y:S05]  /*12730*/  BSYNC.RECONVERGENT B3 ;  /* 0x0000000000037941 */ /* 0x000fea0003800200 */
.L_x_15091:
        /* <DEDUP_REMOVED lines=11> */
.L_x_15090:
[----:B------:R-:W-:Y:S05]  /*127f0*/  BSYNC.RECONVERGENT B2 ;  /* 0x0000000000027941 */ /* 0x000fea0003800200 */
.L_x_15089:
[----:B------:R-:W-:Y:S02]  /*12800*/  F2FP.BF16.F32.PACK_AB R179, RZ, R182 ;  /* 0x000000b6ffb3723e */ /* 0x000fe400000010ff */
[----:B------:R-:W-:Y:S02]  /*12810*/  PRMT R178, R238, 0x5410, R239 ;  /* 0x00005410eeb27816 */ /* 0x000fe400000000ef */
[----:B------:R-:W-:Y:S02]  /*12820*/  PRMT R177, R237, 0x5410, R236 ;  /* 0x00005410edb17816 */ /* 0x000fe400000000ec */
[----:B------:R-:W-:Y:S02]  /*12830*/  PRMT R176, R235, 0x5410, R231 ;  /* 0x00005410ebb07816 */ /* 0x000fe400000000e7 */
[----:B------:R-:W-:-:S07]  /*12840*/  PRMT R179, R226, 0x5410, R179 ;  /* 0x00005410e2b37816 */ /* 0x000fce00000000b3 */
.L_x_15039:
        /* <DEDUP_REMOVED lines=9> */
[----:B------:R-:W0:Y:S01]  /*128e0*/  LDC.64 R176, c[0x0][0x3b0] ;  /* 0x0000ec00ffb07b82 */ /* 0x000e220000000a00 */
[----:B------:R-:W-:Y:S02]  /*128f0*/  PRMT R231, R208, 0x7104, RZ ;  /* 0x00007104d0e77816 */ /* 0x000fe400000000ff */
[----:B------:R-:W-:Y:S02]  /*12900*/  PRMT R178, R179, 0x4210, R178 ;  /* 0x00004210b3b27816 */ /* 0x000fe400000000b2 */
[----:B------:R-:W-:-:S02]  /*12910*/  LOP3.LUT R234, R210, 0xff, RZ, 0xc0, !PT ;  /* 0x000000ffd2ea7812 */ /* 0x000fc400078ec0ff */
[----:B------:R-:W-:Y:S02]  /*12920*/  LOP3.LUT R232, R211, 0xff, RZ, 0xc0, !PT ;  /* 0x000000ffd3e87812 */ /* 0x000fe400078ec0ff */
[----:B------:R-:W-:Y:S01]  /*12930*/  LOP3.LUT R178, R178, 0xff00, R231, 0xf8, !PT ;  /* 0x0000ff00b2b27812 */ /* 0x000fe200078ef8e7 */
[----:B------:R-:W-:Y:S01]  /*12940*/  IMAD.WIDE.U32 R234, R234, 0x1000000, RZ ;  /* 0x01000000eaea7825 */ /* 0x000fe200078e00ff */
[----:B------:R-:W-:Y:S02]  /*12950*/  LOP3.LUT R179, R212, 0xff, RZ, 0xc0, !PT ;  /* 0x000000ffd4b37812 */ /* 0x000fe400078ec0ff */
[----:B------:R-:W-:Y:S01]  /*12960*/  LOP3.LUT R231, R178, 0xff, R209, 0xf8, !PT ;  /* 0x000000ffb2e77812 */ /* 0x000fe200078ef8d1 */
[----:B------:R-:W-:-:S04]  /*12970*/  IMAD.WIDE.U32 R232, R232, 0x10000, RZ ;  /* 0x00010000e8e87825 */ /* 0x000fc800078e00ff */
[----:B------:R-:W-:Y:S01]  /*12980*/  IMAD.WIDE.U32 R178, R179, 0x100, RZ ;  /* 0x00000100b3b27825 */ /* 0x000fe200078e00ff */
[----:B------:R-:W-:Y:S02]  /*12990*/  LOP3.LUT R231, R233, R231, R235, 0xfe, !PT ;  /* 0x000000e7e9e77212 */ /* 0x000fe400078efeeb */
[----:B------:R-:W-:Y:S01]  /*129a0*/  LOP3.LUT R178, R178, R234, R232, 0xfe, !PT ;  /* 0x000000eab2b27212 */ /* 0x000fe200078efee8 */
[----:B0-----:R-:W-:Y:S01]  /*129b0*/  IMAD.WIDE.U32 R176, R228, 0x8, R176 ;  /* 0x00000008e4b07825 */ /* 0x001fe200078e00b0 */
[----:B------:R-:W-:Y:S02]  /*129c0*/  LOP3.LUT R179, R231, R179, RZ, 0xfc, !PT ;  /* 0x000000b3e7b37212 */ /* 0x000fe400078efcff */
[----:B------:R-:W-:-:S05]  /*129d0*/  LOP3.LUT R178, R178, 0xff, R213, 0xf8, !PT ;  /* 0x000000ffb2b27812 */ /* 0x000fca00078ef8d5 */
[----:B------:R1:W-:Y:S02]  /*129e0*/  STG.E.64 desc[UR8][R176.64], R178 ;  /* 0x000000b2b0007986 */ /* 0x0003e4000c101b08 */
.L_x_15097:
[----:B------:R-:W-:Y:S05]  /*129f0*/  BSYNC.RECONVERGENT B2 ;  /* 0x0000000000027941 */ /* 0x000fea0003800200 */
.L_x_15096:
[----:B------:R-:W-:Y:S02]  /*12a00*/  VIADD R229, R229, 0x20 ;  /* 0x00000020e5e57836 */ /* 0x000fe40000000000 */
[----:B------:R-:W-:-:S07]  /*12a10*/  VIADD R228, R228, 0x20 ;  /* 0x00000020e4e47836 */ /* 0x000fce0000000000 */
.L_x_14981:
[----:B------:R-:W-:Y:S05]  /*12a20*/  BSYNC.RECONVERGENT B1 ;  /* 0x0000000000017941 */ /* 0x000fea0003800200 */
.L_x_14980:
        /* <DEDUP_REMOVED lines=36> */
.L_x_15105:
        /* <DEDUP_REMOVED lines=13> */
.L_x_15107:
[----:B------:R-:W-:Y:S05]  /*12d40*/  BSYNC.RECONVERGENT B4 ;  /* 0x0000000000047941 */ /* 0x000fea0003800200 */
.L_x_15106:
        /* <DEDUP_REMOVED lines=40> */
[----:B------:R-:W-:-:S07]  /*12fd0*/  IMAD.MOV.U32 R176, RZ, RZ, RZ ;  /* 0x000000ffffb07224 */ /* 0x000fce00078e00ff */
.L_x_15104:
[----:B------:R-:W-:Y:S05]  /*12fe0*/  BSYNC.RECONVERGENT B3 ;  /* 0x0000000000037941 */ /* 0x000fea0003800200 */
.L_x_15103:
        /* <DEDUP_REMOVED lines=11> */
.L_x_15102:
[----:B------:R-:W-:Y:S05]  /*130a0*/  BSYNC.RECONVERGENT B2 ;  /* 0x0000000000027941 */ /* 0x000fea0003800200 */
.L_x_15101:
        /* <DEDUP_REMOVED lines=23> */
.L_x_15112:
        /* <DEDUP_REMOVED lines=13> */
.L_x_15114:
[----:B------:R-:W-:Y:S05]  /*132f0*/  BSYNC.RECONVERGENT B4 ;  /* 0x0000000000047941 */ /* 0x000fea0003800200 */
.L_x_15113:
        /* <DEDUP_REMOVED lines=42> */
.L_x_15111:
[----:B------:R-:W-:Y:S05]  /*135a0*/  BSYNC.RECONVERGENT B3 ;  /* 0x0000000000037941 */ /* 0x000fea0003800200 */
.L_x_15110:
[----:B------:R-:W-:Y:S01]  /*135b0*/  PRMT R179, R28, 0x7632, R179 ;  /* 0x000076321cb37816 */ /* 0x000fe200000000b3 */
        /* <DEDUP_REMOVED lines=12> */
.L_x_15109:
[----:B------:R-:W-:Y:S05]  /*13680*/  BSYNC.RECONVERGENT B2 ;  /* 0x0000000000027941 */ /* 0x000fea0003800200 */
.L_x_15108:
        /* <DEDUP_REMOVED lines=22> */
.L_x_15119:
        /* <DEDUP_REMOVED lines=13> */
.L_x_15121:
[----:B------:R-:W-:Y:S05]  /*138c0*/  BSYNC.RECONVERGENT B4 ;  /* 0x0000000000047941 */ /* 0x000fea0003800200 */
.L_x_15120:
        /* <DEDUP_REMOVED lines=42> */
.L_x_15118:
[----:B------:R-:W-:Y:S05]  /*13b70*/  BSYNC.RECONVERGENT B3 ;  /* 0x0000000000037941 */ /* 0x000fea0003800200 */
.L_x_15117:
        /* <DEDUP_REMOVED lines=11> */
.L_x_15116:
[----:B------:R-:W-:Y:S05]  /*13c30*/  BSYNC.RECONVERGENT B2 ;  /* 0x0000000000027941 */ /* 0x000fea0003800200 */
.L_x_15115:
        /* <DEDUP_REMOVED lines=23> */
.L_x_15126:
        /* <DEDUP_REMOVED lines=13> */
.L_x_15128:
[----:B------:R-:W-:Y:S05]  /*13e80*/  BSYNC.RECONVERGENT B4 ;  /* 0x0000000000047941 */ /* 0x000fea0003800200 */
.L_x_15127:
        /* <DEDUP_REMOVED lines=42> */
.L_x_15125:
[----:B------:R-:W-:Y:S05]  /*14130*/  BSYNC.RECONVERGENT B3 ;  /* 0x0000000000037941 */ /* 0x000fea0003800200 */
.L_x_15124:
        /* <DEDUP_REMOVED lines=13> */
.L_x_15123:
[----:B------:R-:W-:Y:S05]  /*14210*/  BSYNC.RECONVERGENT B2 ;  /* 0x0000000000027941 */ /* 0x000fea0003800200 */
.L_x_15122:
        /* <DEDUP_REMOVED lines=22> */
.L_x_15133:
        /* <DEDUP_REMOVED lines=13> */
.L_x_15135:
[----:B------:R-:W-:Y:S05]  /*14450*/  BSYNC.RECONVERGENT B4 ;  /* 0x0000000000047941 */ /* 0x000fea0003800200 */
.L_x_15134:
        /* <DEDUP_REMOVED lines=42> */
.L_x_15132:
[----:B------:R-:W-:Y:S05]  /*14700*/  BSYNC.RECONVERGENT B3 ;  /* 0x0000000000037941 */ /* 0x000fea0003800200 */
.L_x_15131:
        /* <DEDUP_REMOVED lines=11> */
.L_x_15130:
[----:B------:R-:W-:Y:S05]  /*147c0*/  BSYNC.RECONVERGENT B2 ;  /* 0x0000000000027941 */ /* 0x000fea0003800200 */
.L_x_15129:
        /* <DEDUP_REMOVED lines=23> */
.L_x_15140:
        /* <DEDUP_REMOVED lines=13> */
.L_x_15142:
[----:B------:R-:W-:Y:S05]  /*14a10*/  BSYNC.RECONVERGENT B4 ;  /* 0x0000000000047941 */ /* 0x000fea0003800200 */
.L_x_15141:
        /* <DEDUP_REMOVED lines=42> */
.L_x_15139:
[----:B------:R-:W-:Y:S05]  /*14cc0*/  BSYNC.RECONVERGENT B3 ;  /* 0x0000000000037941 */ /* 0x000fea0003800200 */
.L_x_15138:
[----:B------:R-:W-:Y:S01]  /*14cd0*/  PRMT R179, R30, 0x7632, R179 ;  /* 0x000076321eb37816 */ /* 0x000fe200000000b3 */
        /* <DEDUP_REMOVED lines=11> */
[----:B------:R-:W-:-:S07]  /*14d90*/  FFMA.FTZ R188, R188, R81, R189 ;  /* 0x00000051bcbc7223 */ /* 0x000fce00000100bd */
.L_x_15137:
[----:B------:R-:W-:Y:S05]  /*14da0*/  BSYNC.RECONVERGENT B2 ;  /* 0x0000000000027941 */ /* 0x000fea0003800200 */
.L_x_15136:
        /* <DEDUP_REMOVED lines=22> */
.L_x_15147:
        /* <DEDUP_REMOVED lines=13> */
.L_x_15149:
[----:B------:R-:W-:Y:S05]  /*14fe0*/  BSYNC.RECONVERGENT B4 ;  /* 0x0000000000047941 */ /* 0x000fea0003800200 */
.L_x_15148:
        /* <DEDUP_REMOVED lines=41> */
.L_x_15146:
[----:B------:R-:W-:Y:S05]  /*15280*/  BSYNC.RECONVERGENT B3 ;  /* 0x0000000000037941 */ /* 0x000fea0003800200 */
.L_x_15145:
        /* <DEDUP_REMOVED lines=11> */
.L_x_15144:
[----:B------:R-:W-:Y:S05]  /*15340*/  BSYNC.RECONVERGENT B2 ;  /* 0x0000000000027941 */ /* 0x000fea0003800200 */
.L_x_15143:
        /* <DEDUP_REMOVED lines=23> */
.L_x_15154:
        /* <DEDUP_REMOVED lines=13> */
.L_x_15156:
[----:B------:R-:W-:Y:S05]  /*15590*/  BSYNC.RECONVERGENT B4 ;  /* 0x0000000000047941 */ /* 0x000fea0003800200 */
.L_x_15155:
        /* <DEDUP_REMOVED lines=41> */
.L_x_15153:
[----:B------:R-:W-:Y:S05]  /*15830*/  BSYNC.RECONVERGENT B3 ;  /* 0x0000000000037941 */ /* 0x000fea0003800200 */
.L_x_15152:
        /* <DEDUP_REMOVED lines=13> */
.L_x_15151:
[----:B------:R-:W-:Y:S05]  /*15910*/  BSYNC.RECONVERGENT B2 ;  /* 0x0000000000027941 */ /* 0x000fea0003800200 */
.L_x_15150:
[----:B------:R-:W-:Y:S02]  /*15920*/  F2FP.BF16.F32.PACK_AB R179, RZ, R190 ;  /* 0x000000beffb3723e */ /* 0x000fe400000010ff */
[----:B------:R-:W-:Y:S02]  /*15930*/  PRMT R178, R240, 0x5410, R239 ;  /* 0x00005410f0b27816 */ /* 0x000fe400000000ef */
[----:B------:R-:W-:Y:S02]  /*15940*/  PRMT R177, R238, 0x5410, R237 ;  /* 0x00005410eeb17816 */ /* 0x000fe400000000ed */
[----:B------:R-:W-:Y:S02]  /*15950*/  PRMT R176, R236, 0x5410, R231 ;  /* 0x00005410ecb07816 */ /* 0x000fe400000000e7 */
[----:B------:R-:W-:Y:S01]  /*15960*/  PRMT R179, R226, 0x5410, R179 ;  /* 0x00005410e2b37816 */ /* 0x000fe200000000b3 */
[----:B------:R-:W-:Y:S06]  /*15970*/  BRA `(.L_x_15157) ;  /* 0x0000002800ec7947 */ /* 0x000fec0003800000 */
.L_x_15100:
        /* <DEDUP_REMOVED lines=21> */
.L_x_15162:
        /* <DEDUP_REMOVED lines=13> */
.L_x_15164:
[----:B------:R-:W-:Y:S05]  /*15ba0*/  BSYNC.RECONVERGENT B4 ;  /* 0x0000000000047941 */ /* 0x000fea0003800200 */
.L_x_15163:
        /* <DEDUP_REMOVED lines=41> */
.L_x_15161:
[----:B------:R-:W-:Y:S05]  /*15e40*/  BSYNC.RECONVERGENT B3 ;  /* 0x0000000000037941 */ /* 0x000fea0003800200 */
.L_x_15160:
        /* <DEDUP_REMOVED lines=10> */
.L_x_15159:
[----:B------:R-:W-:Y:S05]  /*15ef0*/  BSYNC.RECONVERGENT B2 ;  /* 0x0000000000027941 */ /* 0x000fea0003800200 */
.L_x_15158:
        /* <DEDUP_REMOVED lines=18> */
.L_x_15169:
        /* <DEDUP_REMOVED lines=13> */
.L_x_15171:
[----:B------:R-:W-:Y:S05]  /*160f0*/  BSYNC.RECONVERGENT B4 ;  /* 0x0000000000047941 */ /* 0x000fea0003800200 */
.L_x_15170:
        /* <DEDUP_REMOVED lines=42> */
.L_x_15168:
[----:B------:R-:W-:Y:S05]  /*163a0*/  BSYNC.RECONVERGENT B3 ;  /* 0x0000000000037941 */ /* 0x000fea0003800200 */
.L_x_15167:
        /* <DEDUP_REMOVED lines=11> */
.L_x_15166:
[----:B------:R-:W-:Y:S05]  /*16460*/  BSYNC.RECONVERGENT B2 ;  /* 0x0000000000027941 */ /* 0x000fea0003800200 */
.L_x_15165:
        /* <DEDUP_REMOVED lines=18> */
.L_x_15176:
        /* <DEDUP_REMOVED lines=13> */
.L_x_15178:
[----:B------:R-:W-:Y:S05]  /*16660*/  BSYNC.RECONVERGENT B4 ;  /* 0x0000000000047941 */ /* 0x000fea0003800200 */
.L_x_15177:
        /* <DEDUP_REMOVED lines=42> */
.L_x_15175:
[----:B------:R-:W-:Y:S05]  /*16910*/  BSYNC.RECONVERGENT B3 ;  /* 0x0000000000037941 */ /* 0x000fea0003800200 */
.L_x_15174:
        /* <DEDUP_REMOVED lines=10> */
.L_x_15173:
[----:B------:R-:W-:Y:S05]  /*169c0*/  BSYNC.RECONVERGENT B2 ;  /* 0x0000000000027941 */ /* 0x000fea0003800200 */
.L_x_15172:
        /* <DEDUP_REMOVED lines=18> */
.L_x_15183:
        /* <DEDUP_REMOVED lines=13> */
.L_x_15185:
[----:B------:R-:W-:Y:S05]  /*16bc0*/  BSYNC.RECONVERGENT B4 ;  /* 0x0000000000047941 */ /* 0x000fea0003800200 */
.L_x_15184:
        /* <DEDUP_REMOVED lines=42> */
.L_x_15182:
[----:B------:R-:W-:Y:S05]  /*16e70*/  BSYNC.RECONVERGENT B3 ;  /* 0x0000000000037941 */ /* 0x000fea0003800200 */
.L_x_15181:
        /* <DEDUP_REMOVED lines=11> */
.L_x_15180:
[----:B------:R-:W-:Y:S05]  /*16f30*/  BSYNC.RECONVERGENT B2 ;  /* 0x0000000000027941 */ /* 0x000fea0003800200 */
.L_x_15179:
        /* <DEDUP_REMOVED lines=18> */
.L_x_15190:
        /* <DEDUP_REMOVED lines=13> */
.L_x_15192:
[----:B------:R-:W-:Y:S05]  /*17130*/  BSYNC.RECONVERGENT B4 ;  /* 0x0000000000047941 */ /* 0x000fea0003800200 */
.L_x_15191:
        /* <DEDUP_REMOVED lines=40> */
[----:B------:R-:W-:Y:S02]  /*173c0*/  IMAD.MOV.U32 R234, RZ, RZ, R176 ;  /* 0x000000ffffea7224 */ /* 0x000fe400078e00b0 */
[----:B------:R-:W-:-:S07]  /*173d0*/  HFMA2 R176, -RZ, RZ, 0, 0 ;  /* 0x00000000ffb07431 */ /* 0x000fce00000001ff */
.L_x_15189:
[----:B------:R-:W-:Y:S05]  /*173e0*/  BSYNC.RECONVERGENT B3 ;  /* 0x0000000000037941 */ /* 0x000fea0003800200 */
.L_x_15188:
        /* <DEDUP_REMOVED lines=10> */
.L_x_15187:
[----:B------:R-:W-:Y:S05]  /*17490*/  BSYNC.RECONVERGENT B2 ;  /* 0x0000000000027941 */ /* 0x000fea0003800200 */
.L_x_15186:
        /* <DEDUP_REMOVED lines=18> */
.L_x_15197:
        /* <DEDUP_REMOVED lines=13> */
.L_x_15199:
[----:B------:R-:W-:Y:S05]  /*17690*/  BSYNC.RECONVERGENT B4 ;  /* 0x0000000000047941 */ /* 0x000fea0003800200 */
.L_x_15198:
        /* <DEDUP_REMOVED lines=42> */
.L_x_15196:
[----:B------:R-:W-:Y:S05]  /*17940*/  BSYNC.RECONVERGENT B3 ;  /* 0x0000000000037941 */ /* 0x000fea0003800200 */
.L_x_15195:
        /* <DEDUP_REMOVED lines=11> */
.L_x_15194:
[----:B------:R-:W-:Y:S05]  /*17a00*/  BSYNC.RECONVERGENT B2 ;  /* 0x0000000000027941 */ /* 0x000fea0003800200 */
.L_x_15193:
        /* <DEDUP_REMOVED lines=18> */
.L_x_15204:
        /* <DEDUP_REMOVED lines=13> */
.L_x_15206:
[----:B------:R-:W-:Y:S05]  /*17c00*/  BSYNC.RECONVERGENT B4 ;  /* 0x0000000000047941 */ /* 0x000fea0003800200 */
.L_x_15205:
        /* <DEDUP_REMOVED lines=42> */
.L_x_15203:
[----:B------:R-:W-:Y:S05]  /*17eb0*/  BSYNC.RECONVERGENT B3 ;  /* 0x0000000000037941 */ /* 0x000fea0003800200 */
.L_x_15202:
        /* <DEDUP_REMOVED lines=10> */
.L_x_15201:
[----:B------:R-:W-:Y:S05]  /*17f60*/  BSYNC.RECONVERGENT B2 ;  /* 0x0000000000027941 */ /* 0x000fea0003800200 */
.L_x_15200:
        /* <DEDUP_REMOVED lines=18> */
.L_x_15211:
        /* <DEDUP_REMOVED lines=13> */
.L_x_15213:
[----:B------:R-:W-:Y:S05]  /*18160*/  BSYNC.RECONVERGENT B4 ;  /* 0x0000000000047941 */ /* 0x000fea0003800200 */
.L_x_15212:
        /* <DEDUP_REMOVED lines=42> */
.L_x_15210:
[----:B------:R-:W-:Y:S05]  /*18410*/  BSYNC.RECONVERGENT B3 ;  /* 0x0000000000037941 */ /* 0x000fea0003800200 */
.L_x_15209:
        /* <DEDUP_REMOVED lines=11> */
.L_x_15208:
[----:B------:R-:W-:Y:S05]  /*184d0*/  BSYNC.RECONVERGENT B2 ;  /* 0x0000000000027941 */ /* 0x000fea0003800200 */
.L_x_15207:
[----:B------:R-:W-:Y:S02]  /*184e0*/  F2FP.BF16.F32.PACK_AB R179, RZ, R190 ;  /* 0x000000beffb3723e */ /* 0x000fe400000010ff */
[----:B------:R-:W-:Y:S02]  /*184f0*/  PRMT R178, R238, 0x5410, R239 ;  /* 0x00005410eeb27816 */ /* 0x000fe400000000ef */
[----:B------:R-:W-:Y:S02]  /*18500*/  PRMT R177, R237, 0x5410, R236 ;  /* 0x00005410edb17816 */ /* 0x000fe400000000ec */
[----:B------:R-:W-:Y:S02]  /*18510*/  PRMT R176, R235, 0x5410, R231 ;  /* 0x00005410ebb07816 */ /* 0x000fe400000000e7 */
[----:B------:R-:W-:-:S07]  /*18520*/  PRMT R179, R226, 0x5410, R179 ;  /* 0x00005410e2b37816 */ /* 0x000fce00000000b3 */
.L_x_15157:
        /* <DEDUP_REMOVED lines=26> */
.L_x_15215:
[----:B------:R-:W-:Y:S05]  /*186d0*/  BSYNC.RECONVERGENT B2 ;  /* 0x0000000000027941 */ /* 0x000fea0003800200 */
.L_x_15214:
[----:B------:R-:W-:Y:S01]  /*186e0*/  VIADD R229, R229, 0x20 ;  /* 0x00000020e5e57836 */ /* 0x000fe20000000000 */
[----:B------:R-:W-:-:S07]  /*186f0*/  IADD3 R228, PT, PT, R228, 0x20, RZ ;  /* 0x00000020e4e47810 */ /* 0x000fce0007ffe0ff */
.L_x_15099:
[----:B------:R-:W-:Y:S05]  /*18700*/  BSYNC.RECONVERGENT B1 ;  /* 0x0000000000017941 */ /* 0x000fea0003800200 */
.L_x_15098:
        /* <DEDUP_REMOVED lines=36> */
.L_x_15223:
        /* <DEDUP_REMOVED lines=13> */
.L_x_15225:
[----:B------:R-:W-:Y:S05]  /*18a20*/  BSYNC.RECONVERGENT B4 ;  /* 0x0000000000047941 */ /* 0x000fea0003800200 */
.L_x_15224:
        /* <DEDUP_REMOVED lines=40> */
[----:B------:R-:W-:-:S07]  /*18cb0*/  HFMA2 R176, -RZ, RZ, 0, 0 ;  /* 0x00000000ffb07431 */ /* 0x000fce00000001ff */
.L_x_15222:
[----:B------:R-:W-:Y:S05]  /*18cc0*/  BSYNC.RECONVERGENT B3 ;  /* 0x0000000000037941 */ /* 0x000fea0003800200 */
.L_x_15221:
        /* <DEDUP_REMOVED lines=11> */
.L_x_15220:
[----:B------:R-:W-:Y:S05]  /*18d80*/  BSYNC.RECONVERGENT B2 ;  /* 0x0000000000027941 */ /* 0x000fea0003800200 */
.L_x_15219:
        /* <DEDUP_REMOVED lines=23> */
.L_x_15230:
        /* <DEDUP_REMOVED lines=13> */
.L_x_15232:
[----:B------:R-:W-:Y:S05]  /*18fd0*/  BSYNC.RECONVERGENT B4 ;  /* 0x0000000000047941 */ /* 0x000fea0003800200 */
.L_x_15231:
        /* <DEDUP_REMOVED lines=42> */
.L_x_15229:
[----:B------:R-:W-:Y:S05]  /*19280*/  BSYNC.RECONVERGENT B3 ;  /* 0x0000000000037941 */ /* 0x000fea0003800200 */
.L_x_15228:
[----:B------:R-:W-:Y:S01]  /*19290*/  PRMT R179, R28, 0x7632, R179 ;  /* 0x000076321cb37816 */ /* 0x000fe200000000b3 */
[----:B------:R-:W-:Y:S01]  /*192a0*/  IMAD.MOV.U32 R193, RZ, RZ, 0x2f800000 ;  /* 0x2f800000ffc17424 */ /* 0x000fe200078e00ff */
[----:B------:R-:W-:Y:S02]  /*192b0*/  I2FP.F32.U32 R176, R178 ;  /* 0x000000b200b07245 */ /* 0x000fe40000201000 */
[----:B------:R-:W-:-:S03]  /*192c0*/  SHF.L.U32 R179, R179, 0x10, RZ ;  /* 0x00000010b3b37819 */ /* 0x000fc600000006ff */
[----:B------:R-:W-:Y:S02]  /*192d0*/  FFMA.FTZ R176, R176, R193, 1.1641532182693481445e-10 ;  /* 0x2f000000b0b07423 */ /* 0x000fe400000100c1 */
[----:B------:R-:W-:-:S03]  /*192e0*/  FMUL.FTZ R179, R179, UR13 ;  /* 0x0000000db3b37c20 */ /* 0x000fc60008410000 */
[----:B------:R-:W-:Y:S01]  /*192f0*/  FSETP.GTU.FTZ.AND P2, PT, R176, UR10, PT ;  /* 0x0000000ab0007c0b */ /* 0x000fe2000bf5c000 */
[----:B------:R-:W-:Y:S01]  /*19300*/  FMUL.FTZ R179, R179, UR12 ;  /* 0x0000000cb3b37c20 */ /* 0x000fe20008410000 */
[----:B------:R-:W-:Y:S02]  /*19310*/  PRMT R176, R24, 0x7632, R176 ;  /* 0x0000763218b07816 */ /* 0x000fe400000000b0 */
[----:B------:R-:W-:Y:S02]  /*19320*/  SEL R212, RZ, 0x1, P2 ;  /* 0x00000001ffd47807 */ /* 0x000fe40001000000 */
[----:B------:R-:W-:Y:S01]  /*19330*/  FSEL R192, R179, RZ, !P2 ;  /* 0x000000ffb3c07208 */ /* 0x000fe20005000000 */
[----:B------:R-:W-:-:S04]  /*19340*/  IMAD.U32 R179, R176, 0x10000, RZ ;  /* 0x00010000b0b37824 */ /* 0x000fc800078e00ff */
[----:B------:R-:W-:-:S07]  /*19350*/  FFMA.FTZ R192, R192, R61, R179 ;  /* 0x0000003dc0c07223 */ /* 0x000fce00000100b3 */
.L_x_15227:
[----:B------:R-:W-:Y:S05]  /*19360*/  BSYNC.RECONVERGENT B2 ;  /* 0x0000000000027941 */ /* 0x000fea0003800200 */
.L_x_15226:
        /* <DEDUP_REMOVED lines=22> */
.L_x_15237:
        /* <DEDUP_REMOVED lines=13> */
.L_x_15239:
[----:B------:R-:W-:Y:S05]  /*195a0*/  BSYNC.RECONVERGENT B4 ;  /* 0x0000000000047941 */ /* 0x000fea0003800200 */
.L_x_15238:
        /* <DEDUP_REMOVED lines=42> */
.L_x_15236:
[----:B------:R-:W-:Y:S05]  /*19850*/  BSYNC.RECONVERGENT B3 ;  /* 0x0000000000037941 */ /* 0x000fea0003800200 */
.L_x_15235:
        /* <DEDUP_REMOVED lines=10> */
[----:B------:R-:W-:-:S07]  /*19900*/  FFMA.FTZ R193, R193, R62, R178 ;  /* 0x0000003ec1c17223 */ /* 0x000fce00000100b2 */
.L_x_15234:
[----:B------:R-:W-:Y:S05]  /*19910*/  BSYNC.RECONVERGENT B2 ;  /* 0x0000000000027941 */ /* 0x000fea0003800200 */
.L_x_15233:
        /* <DEDUP_REMOVED lines=23> */
.L_x_15244:
        /* <DEDUP_REMOVED lines=13> */
.L_x_15246:
[----:B------:R-:W-:Y:S05]  /*19b60*/  BSYNC.RECONVERGENT B4 ;  /* 0x0000000000047941 */ /* 0x000fea0003800200 */
.L_x_15245:
        /* <DEDUP_REMOVED lines=42> */
.L_x_15243:
[----:B------:R-:W-:Y:S05]  /*19e10*/  BSYNC.RECONVERGENT B3 ;  /* 0x0000000000037941 */ /* 0x000fea0003800200 */
.L_x_15242:
[----:B------:R-:W-:Y:S01]  /*19e20*/  HFMA2 R195, -RZ, RZ, 0.1171875, 0 ;  /* 0x2f800000ffc37431 */ /* 0x000fe200000001ff */
[----:B------:R-:W-:Y:S02]  /*19e30*/  PRMT R179, R29, 0x7632, R179 ;  /* 0x000076321db37816 */ /* 0x000fe400000000b3 */
[----:B------:R-:W-:-:S03]  /*19e40*/  I2FP.F32.U32 R176, R178 ;  /* 0x000000b200b07245 */ /* 0x000fc60000201000 */
[----:B------:R-:W-:Y:S02]  /*19e50*/  IMAD.U32 R179, R179, 0x10000, RZ ;  /* 0x00010000b3b37824 */ /* 0x000fe400078e00ff */
[----:B------:R-:W-:Y:S02]  /*19e60*/  FFMA.FTZ R176, R176, R195, 1.1641532182693481445e-10 ;  /* 0x2f000000b0b07423 */ /* 0x000fe400000100c3 */
[----:B------:R-:W-:-:S04]  /*19e70*/  FMUL.FTZ R179, R179, UR13 ;  /* 0x0000000db3b37c20 */ /* 0x000fc80008410000 */
[----:B------:R-:W-:Y:S01]  /*19e80*/  FMUL.FTZ R179, R179, UR12 ;  /* 0x0000000cb3b37c20 */ /* 0x000fe20008410000 */
[----:B------:R-:W-:Y:S02]  /*19e90*/  FSETP.GTU.FTZ.AND P2, PT, R176, UR10, PT ;  /* 0x0000000ab0007c0b */ /* 0x000fe4000bf5c000 */
[----:B------:R-:W-:Y:S02]  /*19ea0*/  PRMT R176, R25, 0x7632, R176 ;  /* 0x0000763219b07816 */ /* 0x000fe400000000b0 */
[----:B------:R-:W-:Y:S02]  /*19eb0*/  FSEL R194, R179, RZ, !P2 ;  /* 0x000000ffb3c27208 */ /* 0x000fe40005000000 */
[----:B------:R-:W-:Y:S02]  /*19ec0*/  SHF.L.U32 R179, R176, 0x10, RZ ;  /* 0x00000010b0b37819 */ /* 0x000fe400000006ff */
[----:B------:R-:W-:-:S03]  /*19ed0*/  SEL R210, RZ, 0x1, P2 ;  /* 0x00000001ffd27807 */ /* 0x000fc60001000000 */
[----:B------:R-:W-:-:S07]  /*19ee0*/  FFMA.FTZ R194, R194, R63, R179 ;  /* 0x0000003fc2c27223 */ /* 0x000fce00000100b3 */
.L_x_15241:
[----:B------:R-:W-:Y:S05]  /*19ef0*/  BSYNC.RECONVERGENT B2 ;  /* 0x0000000000027941 */ /* 0x000fea0003800200 */
.L_x_15240:
        /* <DEDUP_REMOVED lines=22> */
.L_x_15251:
        /* <DEDUP_REMOVED lines=13> */
.L_x_15253:
[----:B------:R-:W-:Y:S05]  /*1a130*/  BSYNC.RECONVERGENT B4 ;  /* 0x0000000000047941 */ /* 0x000fea0003800200 */
.L_x_15252:
        /* <DEDUP_REMOVED lines=40> */
[----:B------:R-:W-:Y:S01]  /*1a3c0*/  LOP3.LUT R218, R178, UR32, R177, 0x96, !PT ;  /* 0x00000020b2da7c12 */ /* 0x000fe2000f8e96b1 */
[----:B------:R-:W-:-:S07]  /*1a3d0*/  IMAD.MOV.U32 R178, RZ, RZ, R198 ;  /* 0x000000ffffb27224 */ /* 0x000fce00078e00c6 */
.L_x_15250:
[----:B------:R-:W-:Y:S05]  /*1a3e0*/  BSYNC.RECONVERGENT B3 ;  /* 0x0000000000037941 */ /* 0x000fea0003800200 */
.L_x_15249:
        /* <DEDUP_REMOVED lines=11> */
.L_x_15248:
[----:B------:R-:W-:Y:S05]  /*1a4a0*/  BSYNC.RECONVERGENT B2 ;  /* 0x0000000000027941 */ /* 0x000fea0003800200 */
.L_x_15247:
        /* <DEDUP_REMOVED lines=23> */
.L_x_15258:
        /* <DEDUP_REMOVED lines=13> */
.L_x_15260:
[----:B------:R-:W-:Y:S05]  /*1a6f0*/  BSYNC.RECONVERGENT B4 ;  /* 0x0000000000047941 */ /* 0x000fea0003800200 */
.L_x_15259:
        /* <DEDUP_REMOVED lines=42> */
.L_x_15257:
[----:B------:R-:W-:Y:S05]  /*1a9a0*/  BSYNC.RECONVERGENT B3 ;  /* 0x0000000000037941 */ /* 0x000fea0003800200 */
.L_x_15256:
        /* <DEDUP_REMOVED lines=13> */
.L_x_15255:
[----:B------:R-:W-:Y:S05]  /*1aa80*/  BSYNC.RECONVERGENT B2 ;  /* 0x0000000000027941 */ /* 0x000fea0003800200 */
.L_x_15254:
        /* <DEDUP_REMOVED lines=22> */
.L_x_15265:
        /* <DEDUP_REMOVED lines=13> */
.L_x_15267:
[----:B------:R-:W-:Y:S05]  /*1acc0*/  BSYNC.RECONVERGENT B4 ;  /* 0x0000000000047941 */ /* 0x000fea0003800200 */
.L_x_15266:
        /* <DEDUP_REMOVED lines=41> */
.L_x_15264:
[----:B------:R-:W-:Y:S05]  /*1af60*/  BSYNC.RECONVERGENT B3 ;  /* 0x0000000000037941 */ /* 0x000fea0003800200 */
.L_x_15263:
[----:B------:R-:W-:Y:S01]  /*1af70*/  I2FP.F32.U32 R177, R178 ;  /* 0x000000b200b17245 */ /* 0x000fe20000201000 */
[----:B------:R-:W-:Y:S02]  /*1af80*/  HFMA2 R178, -RZ, RZ, 0.1171875, 0 ;  /* 0x2f800000ffb27431 */ /* 0x000fe400000001ff */
[----:B------:R-:W-:-:S04]  /*1af90*/  IMAD.U32 R179, R31, 0x10000, RZ ;  /* 0x000100001fb37824 */ /* 0x000fc800078e00ff */
[----:B------:R-:W-:-:S04]  /*1afa0*/  FMUL.FTZ R179, R179, UR13 ;  /* 0x0000000db3b37c20 */ /* 0x000fc80008410000 */
[----:B------:R-:W-:Y:S01]  /*1afb0*/  FMUL.FTZ R179, R179, UR12 ;  /* 0x0000000cb3b37c20 */ /* 0x000fe20008410000 */
[----:B------:R-:W-:Y:S01]  /*1afc0*/  FFMA.FTZ R177, R177, R178, 1.1641532182693481445e-10 ;  /* 0x2f000000b1b17423 */ /* 0x000fe200000100b2 */
[----:B------:R-:W-:-:S04]  /*1afd0*/  SHF.L.U32 R178, R27, 0x10, RZ ;  /* 0x000000101bb27819 */ /* 0x000fc800000006ff */
[----:B------:R-:W-:-:S04]  /*1afe0*/  FSETP.GTU.FTZ.AND P2, PT, R177, UR10, PT ;  /* 0x0000000ab1007c0b */ /* 0x000fc8000bf5c000 */
[----:B------:R-:W-:Y:S02]  /*1aff0*/  FSEL R197, R179, RZ, !P2 ;  /* 0x000000ffb3c57208 */ /* 0x000fe40005000000 */
[----:B------:R-:W-:-:S03]  /*1b000*/  SEL R207, RZ, 0x1, P2 ;  /* 0x00000001ffcf7807 */ /* 0x000fc60001000000 */
[----:B------:R-:W-:-:S07]  /*1b010*/  FFMA.FTZ R197, R197, R58, R178 ;  /* 0x0000003ac5c57223 */ /* 0x000fce00000100b2 */
.L_x_15262:
[----:B------:R-:W-:Y:S05]  /*1b020*/  BSYNC.RECONVERGENT B2 ;  /* 0x0000000000027941 */ /* 0x000fea0003800200 */
.L_x_15261:
        /* <DEDUP_REMOVED lines=23> */
.L_x_15272:
        /* <DEDUP_REMOVED lines=13> */
.L_x_15274:
[----:B------:R-:W-:Y:S05]  /*1b270*/  BSYNC.RECONVERGENT B4 ;  /* 0x0000000000047941 */ /* 0x000fea0003800200 */
.L_x_15273:
        /* <DEDUP_REMOVED lines=41> */
.L_x_15271:
[----:B------:R-:W-:Y:S05]  /*1b510*/  BSYNC.RECONVERGENT B3 ;  /* 0x0000000000037941 */ /* 0x000fea0003800200 */
.L_x_15270:
        /* <DEDUP_REMOVED lines=13> */
.L_x_15269:
[----:B------:R-:W-:Y:S05]  /*1b5f0*/  BSYNC.RECONVERGENT B2 ;  /* 0x0000000000027941 */ /* 0x000fea0003800200 */
.L_x_15268:
[----:B------:R-:W-:Y:S02]  /*1b600*/  F2FP.BF16.F32.PACK_AB R179, RZ, R198 ;  /* 0x000000c6ffb3723e */ /* 0x000fe400000010ff */
[----:B------:R-:W-:Y:S02]  /*1b610*/  PRMT R178, R240, 0x5410, R239 ;  /* 0x00005410f0b27816 */ /* 0x000fe400000000ef */
[----:B------:R-:W-:Y:S02]  /*1b620*/  PRMT R177, R238, 0x5410, R237 ;  /* 0x00005410eeb17816 */ /* 0x000fe400000000ed */
[----:B------:R-:W-:Y:S02]  /*1b630*/  PRMT R176, R236, 0x5410, R231 ;  /* 0x00005410ecb07816 */ /* 0x000fe400000000e7 */
[----:B------:R-:W-:Y:S01]  /*1b640*/  PRMT R179, R226, 0x5410, R179 ;  /* 0x00005410e2b37816 */ /* 0x000fe200000000b3 */
[----:B------:R-:W-:Y:S06]  /*1b650*/  BRA `(.L_x_15275) ;  /* 0x0000002800ec7947 */ /* 0x000fec0003800000 */
.L_x_15218:
        /* <DEDUP_REMOVED lines=21> */
.L_x_15280:
        /* <DEDUP_REMOVED lines=13> */
.L_x_15282:
[----:B------:R-:W-:Y:S05]  /*1b880*/  BSYNC.RECONVERGENT B4 ;  /* 0x0000000000047941 */ /* 0x000fea0003800200 */
.L_x_15281:
        /* <DEDUP_REMOVED lines=41> */
.L_x_15279:
[----:B------:R-:W-:Y:S05]  /*1bb20*/  BSYNC.RECONVERGENT B3 ;  /* 0x0000000000037941 */ /* 0x000fea0003800200 */
.L_x_15278:
        /* <DEDUP_REMOVED lines=10> */
.L_x_15277:
[----:B------:R-:W-:Y:S05]  /*1bbd0*/  BSYNC.RECONVERGENT B2 ;  /* 0x0000000000027941 */ /* 0x000fea0003800200 */
.L_x_15276:
        /* <DEDUP_REMOVED lines=18> */
.L_x_15287:
        /* <DEDUP_REMOVED lines=13> */
.L_x_15289:
[----:B------:R-:W-:Y:S05]  /*1bdd0*/  BSYNC.RECONVERGENT B4 ;  /* 0x0000000000047941 */ /* 0x000fea0003800200 */
.L_x_15288:
        /* <DEDUP_REMOVED lines=42> */
.L_x_15286:
[----:B------:R-:W-:Y:S05]  /*1c080*/  BSYNC.RECONVERGENT B3 ;  /* 0x0000000000037941 */ /* 0x000fea0003800200 */
.L_x_15285:
        /* <DEDUP_REMOVED lines=11> */
.L_x_15284:
[----:B------:R-:W-:Y:S05]  /*1c140*/  BSYNC.RECONVERGENT B2 ;  /* 0x0000000000027941 */ /* 0x000fea0003800200 */
.L_x_15283:
        /* <DEDUP_REMOVED lines=18> */
.L_x_15294:
        /* <DEDUP_REMOVED lines=13> */
.L_x_15296:
[----:B------:R-:W-:Y:S05]  /*1c340*/  BSYNC.RECONVERGENT B4 ;  /* 0x0000000000047941 */ /* 0x000fea0003800200 */
.L_x_15295:
        /* <DEDUP_REMOVED lines=42> */
.L_x_15293:
[----:B------:R-:W-:Y:S05]  /*1c5f0*/  BSYNC.RECONVERGENT B3 ;  /* 0x0000000000037941 */ /* 0x000fea0003800200 */
.L_x_15292:
        /* <DEDUP_REMOVED lines=10> */
.L_x_15291:
[----:B------:R-:W-:Y:S05]  /*1c6a0*/  BSYNC.RECONVERGENT B2 ;  /* 0x0000000000027941 */ /* 0x000fea0003800200 */
.L_x_15290:
        /* <DEDUP_REMOVED lines=18> */
.L_x_15301:
        /* <DEDUP_REMOVED lines=13> */
.L_x_15303:
[----:B------:R-:W-:Y:S05]  /*1c8a0*/  BSYNC.RECONVERGENT B4 ;  /* 0x0000000000047941 */ /* 0x000fea0003800200 */
.L_x_15302:
        /* <DEDUP_REMOVED lines=42> */
.L_x_15300:
[----:B------:R-:W-:Y:S05]  /*1cb50*/  BSYNC.RECONVERGENT B3 ;  /* 0x0000000000037941 */ /* 0x000fea0003800200 */
.L_x_15299:
        /* <DEDUP_REMOVED lines=11> */
.L_x_15298:
[----:B------:R-:W-:Y:S05]  /*1cc10*/  BSYNC.RECONVERGENT B2 ;  /* 0x0000000000027941 */ /* 0x000fea0003800200 */
.L_x_15297:
        /* <DEDUP_REMOVED lines=18> */
.L_x_15308:
        /* <DEDUP_REMOVED lines=13> */
.L_x_15310:
[----:B------:R-:W-:Y:S05]  /*1ce10*/  BSYNC.RECONVERGENT B4 ;  /* 0x0000000000047941 */ /* 0x000fea0003800200 */
.L_x_15309:
        /* <DEDUP_REMOVED lines=42> */
.L_x_15307:
[----:B------:R-:W-:Y:S05]  /*1d0c0*/  BSYNC.RECONVERGENT B3 ;  /* 0x0000000000037941 */ /* 0x000fea0003800200 */
.L_x_15306:
        /* <DEDUP_REMOVED lines=10> */
.L_x_15305:
[----:B------:R-:W-:Y:S05]  /*1d170*/  BSYNC.RECONVERGENT B2 ;  /* 0x0000000000027941 */ /* 0x000fea0003800200 */
.L_x_15304:
        /* <DEDUP_REMOVED lines=18> */
.L_x_15315:
        /* <DEDUP_REMOVED lines=13> */
.L_x_15317:
[----:B------:R-:W-:Y:S05]  /*1d370*/  BSYNC.RECONVERGENT B4 ;  /* 0x0000000000047941 */ /* 0x000fea0003800200 */
.L_x_15316:
        /* <DEDUP_REMOVED lines=42> */
.L_x_15314:
[----:B------:R-:W-:Y:S05]  /*1d620*/  BSYNC.RECONVERGENT B3 ;  /* 0x0000000000037941 */ /* 0x000fea0003800200 */
.L_x_15313:
        /* <DEDUP_REMOVED lines=11> */
.L_x_15312:
[----:B------:R-:W-:Y:S05]  /*1d6e0*/  BSYNC.RECONVERGENT B2 ;  /* 0x0000000000027941 */ /* 0x000fea0003800200 */
.L_x_15311:
        /* <DEDUP_REMOVED lines=18> */
.L_x_15322:
        /* <DEDUP_REMOVED lines=13> */
.L_x_15324:
[----:B------:R-:W-:Y:S05]  /*1d8e0*/  BSYNC.RECONVERGENT B4 ;  /* 0x0000000000047941 */ /* 0x000fea0003800200 */
.L_x_15323:
        /* <DEDUP_REMOVED lines=42> */
.L_x_15321:
[----:B------:R-:W-:Y:S05]  /*1db90*/  BSYNC.RECONVERGENT B3 ;  /* 0x0000000000037941 */ /* 0x000fea0003800200 */
.L_x_15320:
        /* <DEDUP_REMOVED lines=10> */
.L_x_15319:
[----:B------:R-:W-:Y:S05]  /*1dc40*/  BSYNC.RECONVERGENT B2 ;  /* 0x0000000000027941 */ /* 0x000fea0003800200 */
.L_x_15318:
        /* <DEDUP_REMOVED lines=18> */
.L_x_15329:
        /* <DEDUP_REMOVED lines=13> */
.L_x_15331:
[----:B------:R-:W-:Y:S05]  /*1de40*/  BSYNC.RECONVERGENT B4 ;  /* 0x0000000000047941 */ /* 0x000fea0003800200 */
.L_x_15330:
        /* <DEDUP_REMOVED lines=42> */
.L_x_15328:
[----:B------:R-:W-:Y:S05]  /*1e0f0*/  BSYNC.RECONVERGENT B3 ;  /* 0x0000000000037941 */ /* 0x000fea0003800200 */
.L_x_15327:
        /* <DEDUP_REMOVED lines=11> */
.L_x_15326:
[----:B------:R-:W-:Y:S05]  /*1e1b0*/  BSYNC.RECONVERGENT B2 ;  /* 0x0000000000027941 */ /* 0x000fea0003800200 */
.L_x_15325:
[----:B------:R-:W-:Y:S02]  /*1e1c0*/  F2FP.BF16.F32.PACK_AB R179, RZ, R198 ;  /* 0x000000c6ffb3723e */ /* 0x000fe400000010ff */
[----:B------:R-:W-:Y:S02]  /*1e1d0*/  PRMT R178, R238, 0x5410, R239 ;  /* 0x00005410eeb27816 */ /* 0x000fe400000000ef */
[----:B------:R-:W-:Y:S02]  /*1e1e0*/  PRMT R177, R237, 0x5410, R236 ;  /* 0x00005410edb17816 */ /* 0x000fe400000000ec */
[----:B------:R-:W-:Y:S02]  /*1e1f0*/  PRMT R176, R235, 0x5410, R231 ;  /* 0x00005410ebb07816 */ /* 0x000fe400000000e7 */
[----:B------:R-:W-:-:S07]  /*1e200*/  PRMT R179, R226, 0x5410, R179 ;  /* 0x00005410e2b37816 */ /* 0x000fce00000000b3 */
.L_x_15275:
        /* <DEDUP_REMOVED lines=26> */
.L_x_15333:
[----:B------:R-:W-:Y:S05]  /*1e3b0*/  BSYNC.RECONVERGENT B2 ;  /* 0x0000000000027941 */ /* 0x000fea0003800200 */
.L_x_15332:
[----:B------:R-:W-:Y:S01]  /*1e3c0*/  IADD3 R229, PT, PT, R229, 0x20, RZ ;  /* 0x00000020e5e57810 */ /* 0x000fe20007ffe0ff */
[----:B------:R-:W-:-:S07]  /*1e3d0*/  VIADD R228, R228, 0x20 ;  /* 0x00000020e4e47836 */ /* 0x000fce0000000000 */
.L_x_15217:
[----:B------:R-:W-:Y:S05]  /*1e3e0*/  BSYNC.RECONVERGENT B1 ;  /* 0x0000000000017941 */ /* 0x000fea0003800200 */
.L_x_15216:
        /* <DEDUP_REMOVED lines=36> */
.L_x_15341:
        /* <DEDUP_REMOVED lines=13> */
.L_x_15343:
[----:B------:R-:W-:Y:S05]  /*1e700*/  BSYNC.RECONVERGENT B4 ;  /* 0x0000000000047941 */ /* 0x000fea0003800200 */
.L_x_15342:
        /* <DEDUP_REMOVED lines=41> */
.L_x_15340:
[----:B------:R-:W-:Y:S05]  /*1e9a0*/  BSYNC.RECONVERGENT B3 ;  /* 0x0000000000037941 */ /* 0x000fea0003800200 */
.L_x_15339:
        /* <DEDUP_REMOVED lines=11> */
.L_x_15338:
[----:B------:R-:W-:Y:S05]  /*1ea60*/  BSYNC.RECONVERGENT B2 ;  /* 0x0000000000027941 */ /* 0x000fea0003800200 */
.L_x_15337:
        /* <DEDUP_REMOVED lines=23> */
.L_x_15348:
        /* <DEDUP_REMOVED lines=13> */
.L_x_15350:
[----:B------:R-:W-:Y:S05]  /*1ecb0*/  BSYNC.RECONVERGENT B4 ;  /* 0x0000000000047941 */ /* 0x000fea0003800200 */
.L_x_15349:
        /* <DEDUP_REMOVED lines=42> */
.L_x_15347:
[----:B------:R-:W-:Y:S05]  /*1ef60*/  BSYNC.RECONVERGENT B3 ;  /* 0x0000000000037941 */ /* 0x000fea0003800200 */
.L_x_15346:
        /* <DEDUP_REMOVED lines=13> */
.L_x_15345:
[----:B------:R-:W-:Y:S05]  /*1f040*/  BSYNC.RECONVERGENT B2 ;  /* 0x0000000000027941 */ /* 0x000fea0003800200 */
.L_x_15344:
        /* <DEDUP_REMOVED lines=22> */
.L_x_15355:
        /* <DEDUP_REMOVED lines=13> */
.L_x_15357:
[----:B------:R-:W-:Y:S05]  /*1f280*/  BSYNC.RECONVERGENT B4 ;  /* 0x0000000000047941 */ /* 0x000fea0003800200 */
.L_x_15356:
        /* <DEDUP_REMOVED lines=42> */
.L_x_15354:
[----:B------:R-:W-:Y:S05]  /*1f530*/  BSYNC.RECONVERGENT B3 ;  /* 0x0000000000037941 */ /* 0x000fea0003800200 */
.L_x_15353:
        /* <DEDUP_REMOVED lines=11> */
.L_x_15352:
[----:B------:R-:W-:Y:S05]  /*1f5f0*/  BSYNC.RECONVERGENT B2 ;  /* 0x0000000000027941 */ /* 0x000fea0003800200 */
.L_x_15351:
        /* <DEDUP_REMOVED lines=23> */
.L_x_15362:
        /* <DEDUP_REMOVED lines=13> */
.L_x_15364:
[----:B------:R-:W-:Y:S05]  /*1f840*/  BSYNC.RECONVERGENT B4 ;  /* 0x0000000000047941 */ /* 0x000fea0003800200 */
.L_x_15363:
        /* <DEDUP_REMOVED lines=42> */
.L_x_15361:
[----:B------:R-:W-:Y:S05]  /*1faf0*/  BSYNC.RECONVERGENT B3 ;  /* 0x0000000000037941 */ /* 0x000fea0003800200 */
.L_x_15360:
        /* <DEDUP_REMOVED lines=13> */
.L_x_15359:
[----:B------:R-:W-:Y:S05]  /*1fbd0*/  BSYNC.RECONVERGENT B2 ;  /* 0x0000000000027941 */ /* 0x000fea0003800200 */
.L_x_15358:
        /* <DEDUP_REMOVED lines=22> */
.L_x_15369:
        /* <DEDUP_REMOVED lines=13> */
.L_x_15371:
[----:B------:R-:W-:Y:S05]  /*1fe10*/  BSYNC.RECONVERGENT B4 ;  /* 0x0000000000047941 */ /* 0x000fea0003800200 */
.L_x_15370:
        /* <DEDUP_REMOVED lines=42> */
.L_x_15368:
[----:B------:R-:W-:Y:S05]  /*200c0*/  BSYNC.RECONVERGENT B3 ;  /* 0x0000000000037941 */ /* 0x000fea0003800200 */
.L_x_15367:
        /* <DEDUP_REMOVED lines=11> */
.L_x_15366:
[----:B------:R-:W-:Y:S05]  /*20180*/  BSYNC.RECONVERGENT B2 ;  /* 0x0000000000027941 */ /* 0x000fea0003800200 */
.L_x_15365:
        /* <DEDUP_REMOVED lines=23> */
.L_x_15376:
        /* <DEDUP_REMOVED lines=13> */
.L_x_15378:
[----:B------:R-:W-:Y:S05]  /*203d0*/  BSYNC.RECONVERGENT B4 ;  /* 0x0000000000047941 */ /* 0x000fea0003800200 */
.L_x_15377:
        /* <DEDUP_REMOVED lines=42> */
.L_x_15375:
[----:B------:R-:W-:Y:S05]  /*20680*/  BSYNC.RECONVERGENT B3 ;  /* 0x0000000000037941 */ /* 0x000fea0003800200 */
.L_x_15374:
        /* <DEDUP_REMOVED lines=13> */
.L_x_15373:
[----:B------:R-:W-:Y:S05]  /*20760*/  BSYNC.RECONVERGENT B2 ;  /* 0x0000000000027941 */ /* 0x000fea0003800200 */
.L_x_15372:
        /* <DEDUP_REMOVED lines=22> */
.L_x_15383:
        /* <DEDUP_REMOVED lines=13> */
.L_x_15385:
[----:B------:R-:W-:Y:S05]  /*209a0*/  BSYNC.RECONVERGENT B4 ;  /* 0x0000000000047941 */ /* 0x000fea0003800200 */
.L_x_15384:
        /* <DEDUP_REMOVED lines=42> */
.L_x_15382:
[----:B------:R-:W-:Y:S05]  /*20c50*/  BSYNC.RECONVERGENT B3 ;  /* 0x0000000000037941 */ /* 0x000fea0003800200 */
.L_x_15381:
        /* <DEDUP_REMOVED lines=11> */
.L_x_15380:
[----:B------:R-:W-:Y:S05]  /*20d10*/  BSYNC.RECONVERGENT B2 ;  /* 0x0000000000027941 */ /* 0x000fea0003800200 */
.L_x_15379:
        /* <DEDUP_REMOVED lines=23> */
.L_x_15390:
        /* <DEDUP_REMOVED lines=13> */
.L_x_15392:
[----:B------:R-:W-:Y:S05]  /*20f60*/  BSYNC.RECONVERGENT B4 ;  /* 0x0000000000047941 */ /* 0x000fea0003800200 */
.L_x_15391:
        /* <DEDUP_REMOVED lines=42> */
.L_x_15389:
[----:B------:R-:W-:Y:S05]  /*21210*/  BSYNC.RECONVERGENT B3 ;  /* 0x0000000000037941 */ /* 0x000fea0003800200 */
.L_x_15388:
        /* <DEDUP_REMOVED lines=13> */
.L_x_15387:
[----:B------:R-:W-:Y:S05]  /*212f0*/  BSYNC.RECONVERGENT B2 ;  /* 0x0000000000027941 */ /* 0x000fea0003800200 */
.L_x_15386:
[----:B------:R-:W-:Y:S02]  /*21300*/  F2FP.BF16.F32.PACK_AB R179, RZ, R206 ;  /* 0x000000ceffb3723e */ /* 0x000fe400000010ff */
[----:B------:R-:W-:Y:S02]  /*21310*/  PRMT R178, R237, 0x5410, R239 ;  /* 0x00005410edb27816 */ /* 0x000fe400000000ef */
[----:B------:R-:W-:Y:S02]  /*21320*/  PRMT R177, R236, 0x5410, R235 ;  /* 0x00005410ecb17816 */ /* 0x000fe400000000eb */
[----:B------:R-:W-:Y:S02]  /*21330*/  PRMT R176, R234, 0x5410, R233 ;  /* 0x00005410eab07816 */ /* 0x000fe400000000e9 */
[----:B------:R-:W-:Y:S01]  /*21340*/  PRMT R179, R232, 0x5410, R179 ;  /* 0x00005410e8b37816 */ /* 0x000fe200000000b3 */
[----:B------:R-:W-:Y:S06]  /*21350*/  BRA `(.L_x_15393) ;  /* 0x0000002800f07947 */ /* 0x000fec0003800000 */
.L_x_15336:
        /* <DEDUP_REMOVED lines=21> */
.L_x_15398:
        /* <DEDUP_REMOVED lines=13> */
.L_x_15400:
[----:B------:R-:W-:Y:S05]  /*21580*/  BSYNC.RECONVERGENT B4 ;  /* 0x0000000000047941 */ /* 0x000fea0003800200 */
.L_x_15399:
        /* <DEDUP_REMOVED lines=41> */
.L_x_15397:
[----:B------:R-:W-:Y:S05]  /*21820*/  BSYNC.RECONVERGENT B3 ;  /* 0x0000000000037941 */ /* 0x000fea0003800200 */
.L_x_15396:
        /* <DEDUP_REMOVED lines=10> */
.L_x_15395:
[----:B------:R-:W-:Y:S05]  /*218d0*/  BSYNC.RECONVERGENT B2 ;  /* 0x0000000000027941 */ /* 0x000fea0003800200 */
.L_x_15394:
        /* <DEDUP_REMOVED lines=18> */
.L_x_15405:
        /* <DEDUP_REMOVED lines=13> */
.L_x_15407:
[----:B------:R-:W-:Y:S05]  /*21ad0*/  BSYNC.RECONVERGENT B4 ;  /* 0x0000000000047941 */ /* 0x000fea0003800200 */
.L_x_15406:
        /* <DEDUP_REMOVED lines=42> */
.L_x_15404:
[----:B------:R-:W-:Y:S05]  /*21d80*/  BSYNC.RECONVERGENT B3 ;  /* 0x0000000000037941 */ /* 0x000fea0003800200 */
.L_x_15403:
        /* <DEDUP_REMOVED lines=11> */
.L_x_15402:
[----:B------:R-:W-:Y:S05]  /*21e40*/  BSYNC.RECONVERGENT B2 ;  /* 0x0000000000027941 */ /* 0x000fea0003800200 */
.L_x_15401:
        /* <DEDUP_REMOVED lines=18> */
.L_x_15412:
        /* <DEDUP_REMOVED lines=13> */
.L_x_15414:
[----:B------:R-:W-:Y:S05]  /*22040*/  BSYNC.RECONVERGENT B4 ;  /* 0x0000000000047941 */ /* 0x000fea0003800200 */
.L_x_15413:
        /* <DEDUP_REMOVED lines=42> */
.L_x_15411:
[----:B------:R-:W-:Y:S05]  /*222f0*/  BSYNC.RECONVERGENT B3 ;  /* 0x0000000000037941 */ /* 0x000fea0003800200 */
.L_x_15410:
        /* <DEDUP_REMOVED lines=10> */
.L_x_15409:
[----:B------:R-:W-:Y:S05]  /*223a0*/  BSYNC.RECONVERGENT B2 ;  /* 0x0000000000027941 */ /* 0x000fea0003800200 */
.L_x_15408:
        /* <DEDUP_REMOVED lines=18> */
.L_x_15419:
        /* <DEDUP_REMOVED lines=13> */
.L_x_15421:
[----:B------:R-:W-:Y:S05]  /*225a0*/  BSYNC.RECONVERGENT B4 ;  /* 0x0000000000047941 */ /* 0x000fea0003800200 */
.L_x_15420:
        /* <DEDUP_REMOVED lines=42> */
.L_x_15418:
[----:B------:R-:W-:Y:S05]  /*22850*/  BSYNC.RECONVERGENT B3 ;  /* 0x0000000000037941 */ /* 0x000fea0003800200 */
.L_x_15417:
        /* <DEDUP_REMOVED lines=11> */
.L_x_15416:
[----:B------:R-:W-:Y:S05]  /*22910*/  BSYNC.RECONVERGENT B2 ;  /* 0x0000000000027941 */ /* 0x000fea0003800200 */
.L_x_15415:
        /* <DEDUP_REMOVED lines=18> */
.L_x_15426:
        /* <DEDUP_REMOVED lines=13> */
.L_x_15428:
[----:B------:R-:W-:Y:S05]  /*22b10*/  BSYNC.RECONVERGENT B4 ;  /* 0x0000000000047941 */ /* 0x000fea0003800200 */
.L_x_15427:
        /* <DEDUP_REMOVED lines=42> */
.L_x_15425:
[----:B------:R-:W-:Y:S05]  /*22dc0*/  BSYNC.RECONVERGENT B3 ;  /* 0x0000000000037941 */ /* 0x000fea0003800200 */
.L_x_15424:
        /* <DEDUP_REMOVED lines=10> */
.L_x_15423:
[----:B------:R-:W-:Y:S05]  /*22e70*/  BSYNC.RECONVERGENT B2 ;  /* 0x0000000000027941 */ /* 0x000fea0003800200 */
.L_x_15422:
        /* <DEDUP_REMOVED lines=18> */
.L_x_15433:
        /* <DEDUP_REMOVED lines=13> */
.L_x_15435:
[----:B------:R-:W-:Y:S05]  /*23070*/  BSYNC.RECONVERGENT B4 ;  /* 0x0000000000047941 */ /* 0x000fea0003800200 */
.L_x_15434:
        /* <DEDUP_REMOVED lines=42> */
.L_x_15432:
[----:B------:R-:W-:Y:S05]  /*23320*/  BSYNC.RECONVERGENT B3 ;  /* 0x0000000000037941 */ /* 0x000fea0003800200 */
.L_x_15431:
        /* <DEDUP_REMOVED lines=11> */
.L_x_15430:
[----:B------:R-:W-:Y:S05]  /*233e0*/  BSYNC.RECONVERGENT B2 ;  /* 0x0000000000027941 */ /* 0x000fea0003800200 */
.L_x_15429:
        /* <DEDUP_REMOVED lines=18> */
.L_x_15440:
        /* <DEDUP_REMOVED lines=13> */
.L_x_15442:
[----:B------:R-:W-:Y:S05]  /*235e0*/  BSYNC.RECONVERGENT B4 ;  /* 0x0000000000047941 */ /* 0x000fea0003800200 */
.L_x_15441:
        /* <DEDUP_REMOVED lines=42> */
.L_x_15439:
[----:B------:R-:W-:Y:S05]  /*23890*/  BSYNC.RECONVERGENT B3 ;  /* 0x0000000000037941 */ /* 0x000fea0003800200 */
.L_x_15438:
        /* <DEDUP_REMOVED lines=10> */
.L_x_15437:
[----:B------:R-:W-:Y:S05]  /*23940*/  BSYNC.RECONVERGENT B2 ;  /* 0x0000000000027941 */ /* 0x000fea0003800200 */
.L_x_15436:
        /* <DEDUP_REMOVED lines=18> */
.L_x_15447:
        /* <DEDUP_REMOVED lines=13> */
.L_x_15449:
[----:B------:R-:W-:Y:S05]  /*23b40*/  BSYNC.RECONVERGENT B4 ;  /* 0x0000000000047941 */ /* 0x000fea0003800200 */
.L_x_15448:
        /* <DEDUP_REMOVED lines=42> */
.L_x_15446:
[----:B------:R-:W-:Y:S05]  /*23df0*/  BSYNC.RECONVERGENT B3 ;  /* 0x0000000000037941 */ /* 0x000fea0003800200 */
.L_x_15445:
        /* <DEDUP_REMOVED lines=11> */
.L_x_15444:
[----:B------:R-:W-:Y:S05]  /*23eb0*/  BSYNC.RECONVERGENT B2 ;  /* 0x0000000000027941 */ /* 0x000fea0003800200 */
.L_x_15443:
[----:B------:R-:W-:Y:S02]  /*23ec0*/  F2FP.BF16.F32.PACK_AB R179, RZ, R206 ;  /* 0x000000ceffb3723e */ /* 0x000fe400000010ff */
[----:B------:R-:W-:Y:S02]  /*23ed0*/  MOV R226, R238 ;  /* 0x000000ee00e27202 */ /* 0x000fe40000000f00 */
[----:B------:R-:W-:Y:S02]  /*23ee0*/  PRMT R178, R237, 0x5410, R239 ;  /* 0x00005410edb27816 */ /* 0x000fe400000000ef */
[----:B------:R-:W-:Y:S02]  /*23ef0*/  PRMT R177, R236, 0x5410, R235 ;  /* 0x00005410ecb17816 */ /* 0x000fe400000000eb */
[----:B------:R-:W-:Y:S02]  /*23f00*/  PRMT R176, R234, 0x5410, R233 ;  /* 0x00005410eab07816 */ /* 0x000fe400000000e9 */
[----:B------:R-:W-:-:S07]  /*23f10*/  PRMT R179, R232, 0x5410, R179 ;  /* 0x00005410e8b37816 */ /* 0x000fce00000000b3 */
.L_x_15393:
        /* <DEDUP_REMOVED lines=24> */
.L_x_15335:
[----:B------:R-:W-:Y:S05]  /*240a0*/  BSYNC.RECONVERGENT B1 ;  /* 0x0000000000017941 */ /* 0x000fea0003800200 */
.L_x_15334:
        /* <DEDUP_REMOVED lines=61> */
[----:B------:R-:W-:Y:S01]  /*24480*/  LOP3.LUT P6, RZ, R224, 0x1, RZ, 0xc0, !PT ;  /* 0x00000001e0ff7812 */ /* 0x000fe200078cc0ff */
        /* <DEDUP_REMOVED lines=117> */
.L_x_15475:
        /* <DEDUP_REMOVED lines=16> */
[----:B-1----:R-:W-:Y:S01]  /*24ce0*/  IADD3 R176, PT, PT, R225, -0x1, RZ ;  /* 0xffffffffe1b07810 */ /* 0x002fe20007ffe0ff */
[----:B------:R-:W-:Y:S01]  /*24cf0*/  BSSY.RECONVERGENT B2, `(.L_x_15453) ;  /* 0x0000027000027945 */ /* 0x000fe20003800200 */
[----:B------:R-:W-:-:S03]  /*24d00*/  FSEL R225, R229, RZ, !P0 ;  /* 0x000000ffe5e17208 */ /* 0x000fc60004000000 */
        /* <DEDUP_REMOVED lines=19> */
[C---:B0-----:R-:W-:Y:S01]  /*24e40*/  FMUL.FTZ R232, R230.reuse, R233 ;  /* 0x000000e9e6e87220 */ /* 0x041fe20000410000 */
        /* <DEDUP_REMOVED lines=13> */
[----:B------:R-:W-:Y:S01]  /*24f20*/  F2FP.BF16.F32.PACK_AB R177, R232, R231 ;  /* 0x000000e7e8b1723e */ /* 0x000fe200000010ff */
[----:B------:R-:W-:Y:S01]  /*24f30*/  VIADD R227, R227, 0x20 ;  /* 0x00000020e3e37836 */ /* 0x000fe20000000000 */
[----:B------:R-:W-:-:S05]  /*24f40*/  F2FP.BF16.F32.PACK_AB R179, R236, R239 ;  /* 0x000000efecb3723e */ /* 0x000fca00000010ff */
[----:B------:R1:W-:Y:S02]  /*24f50*/  STG.E.128 desc[UR8][R228.64], R176 ;  /* 0x000000b0e4007986 */ /* 0x0003e4000c101d08 */
.L_x_15454:
[----:B------:R-:W-:Y:S05]  /*24f60*/  BSYNC.RECONVERGENT B2 ;  /* 0x0000000000027941 */ /* 0x000fea0003800200 */
.L_x_15453:
        /* <DEDUP_REMOVED lines=35> */
.L_x_15456:
[----:B------:R-:W-:Y:S05]  /*251a0*/  BSYNC.RECONVERGENT B2 ;  /* 0x0000000000027941 */ /* 0x000fea0003800200 */
.L_x_15455:
        /* <DEDUP_REMOVED lines=35> */
.L_x_15458:
[----:B------:R-:W-:Y:S05]  /*253e0*/  BSYNC.RECONVERGENT B2 ;  /* 0x0000000000027941 */ /* 0x000fea0003800200 */
.L_x_15457:
        /* <DEDUP_REMOVED lines=35> */
.L_x_15460:
[----:B------:R-:W-:Y:S05]  /*25620*/  BSYNC.RECONVERGENT B2 ;  /* 0x0000000000027941 */ /* 0x000fea0003800200 */
.L_x_15459:
        /* <DEDUP_REMOVED lines=35> */
.L_x_15462:
[----:B------:R-:W-:Y:S05]  /*25860*/  BSYNC.RECONVERGENT B2 ;  /* 0x0000000000027941 */ /* 0x000fea0003800200 */
.L_x_15461:
        /* <DEDUP_REMOVED lines=33> */
.L_x_15452:
[----:B------:R-:W-:Y:S05]  /*25a80*/  BSYNC.RECONVERGENT B1 ;  /* 0x0000000000017941 */ /* 0x000fea0003800200 */
.L_x_15451:
[----:B01234-:R-:W0:Y:S02]  /*25a90*/  LDC.64 R176, c[0x0][0x380] ;  /* 0x0000e000ffb07b82 */ /* 0x01fe240000000a00 */
[----:B0-----:R-:W-:-:S04]  /*25aa0*/  LEA R222, R176, R222, 0x2 ;  /* 0x000000deb0de7211 */ /* 0x001fc800078e10ff */
[----:B------:R-:W-:-:S13]  /*25ab0*/  ISETP.GE.AND P0, PT, R222, R177, PT ;  /* 0x000000b1de00720c */ /* 0x000fda0003f06270 */
[----:B------:R-:W-:Y:S05]  /*25ac0*/  @!P0 BRA `(.L_x_15463) ;  /* 0xfffffdb400ec8947 */ /* 0x000fea000383ffff */
[----:B------:R-:W-:Y:S05]  /*25ad0*/  BSYNC B0 ;  /* 0x0000000000007941 */ /* 0x000fea0003800000 */
.L_x_14741:
[----:B------:R-:W-:Y:S05]  /*25ae0*/  EXIT ;  /* 0x000000000000794d */ /* 0x000fea0003800000 */
.L_x_15450:
        /* <DEDUP_REMOVED lines=8> */
.L_x_15465:
[----:B------:R-:W-:Y:S05]  /*25b70*/  BSYNC B1 ;  /* 0x0000000000017941 */ /* 0x000fea0003800000 */
.L_x_15464:
        /* <DEDUP_REMOVED lines=9> */
.L_x_15466:
[----:B------:R-:W-:Y:S01]  /*25c10*/  HFMA2 R235, -RZ, RZ, 0, 2.384185791015625e-07 ;  /* 0x00000004ffeb7431 */ /* 0x000fe200000001ff */
[----:B------:R-:W-:-:S05]  /*25c20*/  MOV R178, R234 ;  /* 0x000000ea00b27202 */ /* 0x000fca0000000f00 */
[----:B------:R-:W-:-:S04]  /*25c30*/  FADD.FTZ R178, R177, R178 ;  /* 0x000000b2b1b27221 */ /* 0x000fc80000010000 */
[----:B------:R-:W-:-:S07]  /*25c40*/  IMAD.MOV.U32 R236, RZ, RZ, R178 ;  /* 0x000000ffffec7224 */ /* 0x000fce00078e00b2 */
[----:B------:R-:W-:Y:S05]  /*25c50*/  WARPSYNC.COLLECTIVE R233, `(.L_x_15467) ;  /* 0x00000000e9087348 */ /* 0x000fea0003c00000 */
[----:B------:R0:W1:Y:S02]  /*25c60*/  SHFL.BFLY P6, R234, R236, R235, R238 ;  /* 0x0c0000ebecea7389 */ /* 0x00006400000c00ee */
[----:B01----:R-:W-:Y:S05]  /*25c70*/  ENDCOLLECTIVE ;  /* 0x000000000000791b */ /* 0x003fea0003800000 */
.L_x_15467:
[----:B------:R-:W-:Y:S02]  /*25c80*/  IMAD.MOV.U32 R235, RZ, RZ, 0x8 ;  /* 0x00000008ffeb7424 */ /* 0x000fe400078e00ff */
[----:B------:R-:W-:-:S04]  /*25c90*/  IMAD.MOV.U32 R179, RZ, RZ, R234 ;  /* 0x000000ffffb37224 */ /* 0x000fc800078e00ea */
[----:B------:R-:W-:-:S05]  /*25ca0*/  FADD.FTZ R179, R178, R179 ;  /* 0x000000b3b2b37221 */ /* 0x000fca0000010000 */
[----:B------:R-:W-:-:S07]  /*25cb0*/  MOV R236, R179 ;  /* 0x000000b300ec7202 */ /* 0x000fce0000000f00 */
[----:B------:R-:W-:Y:S05]  /*25cc0*/  WARPSYNC.COLLECTIVE R233, `(.L_x_15468) ;  /* 0x00000000e9087348 */ /* 0x000fea0003c00000 */
[----:B------:R0:W1:Y:S02]  /*25cd0*/  SHFL.BFLY P6, R234, R236, R235, R238 ;  /* 0x0c0000ebecea7389 */ /* 0x00006400000c00ee */
[----:B01----:R-:W-:Y:S05]  /*25ce0*/  ENDCOLLECTIVE ;  /* 0x000000000000791b */ /* 0x003fea0003800000 */
.L_x_15468:
[----:B------:R-:W-:Y:S01]  /*25cf0*/  HFMA2 R235, -RZ, RZ, 0, 9.5367431640625e-07 ;  /* 0x00000010ffeb7431 */ /* 0x000fe200000001ff */
[----:B------:R-:W-:-:S05]  /*25d00*/  MOV R230, R234 ;  /* 0x000000ea00e67202 */ /* 0x000fca0000000f00 */
[----:B------:R-:W-:Y:S02]  /*25d10*/  FADD.FTZ R231, R179, R230 ;  /* 0x000000e6b3e77221 */ /* 0x000fe40000010000 */
[----:B------:R-:W0:Y:S02]  /*25d20*/  LDC R230, c[0x0][0x400] ;  /* 0x00010000ffe67b82 */ /* 0x000e240000000800 */
[----:B------:R-:W-:-:S07]  /*25d30*/  IMAD.MOV.U32 R236, RZ, RZ, R231 ;  /* 0x000000ffffec7224 */ /* 0x000fce00078e00e7 */
[----:B0-----:R-:W-:Y:S05]  /*25d40*/  WARPSYNC.COLLECTIVE R233, `(.L_x_15469) ;  /* 0x00000000e9087348 */ /* 0x001fea0003c00000 */
[----:B------:R1:W2:Y:S02]  /*25d50*/  SHFL.BFLY P6, R234, R236, R235, R238 ;  /* 0x0c0000ebecea7389 */ /* 0x0002a400000c00ee */
[----:B012---:R-:W-:Y:S05]  /*25d60*/  ENDCOLLECTIVE ;  /* 0x000000000000791b */ /* 0x007fea0003800000 */
.L_x_15469:
        /* <DEDUP_REMOVED lines=106> */
.L_x_15470:
[----:B------:R-:W-:Y:S01]  /*26410*/  HFMA2 R235, -RZ, RZ, 0, 1.1920928955078125e-07 ;  /* 0x00000002ffeb7431 */ /* 0x000fe200000001ff */
[----:B------:R-:W-:-:S05]  /*26420*/  MOV R177, R234 ;  /* 0x000000ea00b17202 */ /* 0x000fca0000000f00 */
[----:B------:R-:W-:-:S04]  /*26430*/  FADD.FTZ R177, R176, R177 ;  /* 0x000000b1b0b17221 */ /* 0x000fc80000010000 */
[----:B------:R-:W-:-:S07]  /*26440*/  IMAD.MOV.U32 R236, RZ, RZ, R177 ;  /* 0x000000ffffec7224 */ /* 0x000fce00078e00b1 */
[----:B------:R-:W-:Y:S05]  /*26450*/  WARPSYNC.COLLECTIVE R233, `(.L_x_15471) ;  /* 0x00000000e9087348 */ /* 0x000fea0003c00000 */
[----:B------:R0:W1:Y:S02]  /*26460*/  SHFL.BFLY P6, R234, R236, R235, R238 ;  /* 0x0c0000ebecea7389 */ /* 0x00006400000c00ee */
[----:B01----:R-:W-:Y:S05]  /*26470*/  ENDCOLLECTIVE ;  /* 0x000000000000791b */ /* 0x003fea0003800000 */
.L_x_15471:
[----:B------:R-:W-:Y:S02]  /*26480*/  IMAD.MOV.U32 R235, RZ, RZ, 0x4 ;  /* 0x00000004ffeb7424 */ /* 0x000fe400078e00ff */
[----:B------:R-:W-:-:S04]  /*26490*/  IMAD.MOV.U32 R178, RZ, RZ, R234 ;  /* 0x000000ffffb27224 */ /* 0x000fc800078e00ea */
[----:B------:R-:W-:-:S05]  /*264a0*/  FADD.FTZ R178, R177, R178 ;  /* 0x000000b2b1b27221 */ /* 0x000fca0000010000 */
[----:B------:R-:W-:-:S07]  /*264b0*/  MOV R236, R178 ;  /* 0x000000b200ec7202 */ /* 0x000fce0000000f00 */
[----:B------:R-:W-:Y:S05]  /*264c0*/  WARPSYNC.COLLECTIVE R233, `(.L_x_15472) ;  /* 0x00000000e9087348 */ /* 0x000fea0003c00000 */
[----:B------:R0:W1:Y:S02]  /*264d0*/  SHFL.BFLY P6, R234, R236, R235, R238 ;  /* 0x0c0000ebecea7389 */ /* 0x00006400000c00ee */
[----:B01----:R-:W-:Y:S05]  /*264e0*/  ENDCOLLECTIVE ;  /* 0x000000000000791b */ /* 0x003fea0003800000 */
.L_x_15472:
[----:B------:R-:W-:Y:S01]  /*264f0*/  HFMA2 R235, -RZ, RZ, 0, 4.76837158203125e-07 ;  /* 0x00000008ffeb7431 */ /* 0x000fe200000001ff */
[----:B------:R-:W-:-:S05]  /*26500*/  MOV R179, R234 ;  /* 0x000000ea00b37202 */ /* 0x000fca0000000f00 */
[----:B------:R-:W-:-:S04]  /*26510*/  FADD.FTZ R179, R178, R179 ;  /* 0x000000b3b2b37221 */ /* 0x000fc80000010000 */
[----:B------:R-:W-:-:S07]  /*26520*/  IMAD.MOV.U32 R236, RZ, RZ, R179 ;  /* 0x000000ffffec7224 */ /* 0x000fce00078e00b3 */
[----:B------:R-:W-:Y:S05]  /*26530*/  WARPSYNC.COLLECTIVE R233, `(.L_x_15473) ;  /* 0x00000000e9087348 */ /* 0x000fea0003c00000 */
[----:B------:R0:W1:Y:S02]  /*26540*/  SHFL.BFLY P6, R234, R236, R235, R238 ;  /* 0x0c0000ebecea7389 */ /* 0x00006400000c00ee */
[----:B01----:R-:W-:Y:S05]  /*26550*/  ENDCOLLECTIVE ;  /* 0x000000000000791b */ /* 0x003fea0003800000 */
.L_x_15473:
[----:B------:R-:W-:Y:S02]  /*26560*/  IMAD.MOV.U32 R235, RZ, RZ, 0x10 ;  /* 0x00000010ffeb7424 */ /* 0x000fe400078e00ff */
[----:B------:R-:W-:-:S04]  /*26570*/  IMAD.MOV.U32 R232, RZ, RZ, R234 ;  /* 0x000000ffffe87224 */ /* 0x000fc800078e00ea */
[----:B------:R-:W-:-:S05]  /*26580*/  FADD.FTZ R232, R179, R232 ;  /* 0x000000e8b3e87221 */ /* 0x000fca0000010000 */
[----:B------:R-:W-:-:S07]  /*26590*/  MOV R236, R232 ;  /* 0x000000e800ec7202 */ /* 0x000fce0000000f00 */
[----:B------:R-:W-:Y:S05]  /*265a0*/  WARPSYNC.COLLECTIVE R233, `(.L_x_15474) ;  /* 0x00000000e9087348 */ /* 0x000fea0003c00000 */
[----:B------:R0:W1:Y:S02]  /*265b0*/  SHFL.BFLY P6, R234, R236, R235, R238 ;  /* 0x0c0000ebecea7389 */ /* 0x00006400000c00ee */
[----:B01----:R-:W-:Y:S05]  /*265c0*/  ENDCOLLECTIVE ;  /* 0x000000000000791b */ /* 0x003fea0003800000 */
.L_x_15474:
[----:B------:R-:W-:Y:S01]  /*265d0*/  MOV R231, R234 ;  /* 0x000000ea00e77202 */ /* 0x000fe20000000f00 */
[----:B------:R-:W-:Y:S06]  /*265e0*/  BRA `(.L_x_15475) ;  /* 0xffffffe4007c7947 */ /* 0x000fec000383ffff */
.L_x_15476:
        /* <DEDUP_REMOVED lines=9> */
.L_x_54374:


//--------------------- .text._ZN10layer_norm13ln_fwd_kernelINS_13Kernel_traitsIf13__nv_bfloat16S2_S2_fjLj1536ELj1ELj4ELj1ELj16ENS_18Kernel_traits_baseILj1536EfS2_S2_S2_fjLj128EEEEELb1ELb1ELb1ELb1EEEvNS_9FwdParamsE --------------------------
	.section	.text._ZN10layer_norm13ln_fwd_kernelINS_13Kernel_traitsIf13__nv_bfloat16S2_S2_fjLj1536ELj1ELj4ELj1ELj16ENS_18Kernel_traits_baseILj1536EfS2_S2_S2_fjLj128EEEEELb1ELb1ELb1ELb1EEEvNS_9FwdParamsE,"ax",@progbits
	.align	128
        .global         _ZN10layer_norm13ln_fwd_kernelINS_13Kernel_traitsIf13__nv_bfloat16S2_S2_fjLj1536ELj1ELj4ELj1ELj16ENS_18Kernel_traits_baseILj1536EfS2_S2_S2_fjLj128EEEEELb1ELb1ELb1ELb1EEEvNS_9FwdParamsE
        .type           _ZN10layer_norm13ln_fwd_kernelINS_13Kernel_traitsIf13__nv_bfloat16S2_S2_fjLj1536ELj1ELj4ELj1ELj16ENS_18Kernel_traits_baseILj1536EfS2_S2_S2_fjLj128EEEEELb1ELb1ELb1ELb1EEEvNS_9FwdParamsE,@function
        .size           _ZN10layer_norm13ln_fwd_kernelINS_13Kernel_traitsIf13__nv_bfloat16S2_S2_fjLj1536ELj1ELj4ELj1ELj16ENS_18Kernel_traits_baseILj1536EfS2_S2_S2_fjLj128EEEEELb1ELb1ELb1ELb1EEEvNS_9FwdParamsE,(.L_x_54375 - _ZN10layer_norm13ln_fwd_kernelINS_13Kernel_traitsIf13__nv_bfloat16S2_S2_fjLj1536ELj1ELj4ELj1ELj16ENS_18Kernel_traits_baseILj1536EfS2_S2_S2_fjLj128EEEEELb1ELb1ELb1ELb1EEEvNS_9FwdParamsE)
        .other          _ZN10layer_norm13ln_fwd_kernelINS_13Kernel_traitsIf13__nv_bfloat16S2_S2_fjLj1536ELj1ELj4ELj1ELj16ENS_18Kernel_traits_baseILj1536EfS2_S2_S2_fjLj128EEEEELb1ELb1ELb1ELb1EEEvNS_9FwdParamsE,@"STO_CUDA_ENTRY STV_DEFAULT"
_ZN10layer_norm13ln_fwd_kernelINS_13Kernel_traitsIf13__nv_bfloat16S2_S2_fjLj1536ELj1ELj4ELj1ELj16ENS_18Kernel_traits_baseILj1536EfS2_S2_S2_fjLj128EEEEELb1ELb1ELb1ELb1EEEvNS_9FwdParamsE:
.text._ZN10layer_norm13ln_fwd_kernelINS_13Kernel_traitsIf13__nv_bfloat16S2_S2_fjLj1536ELj1ELj4ELj1ELj16ENS_18Kernel_traits_baseILj1536EfS2_S2_S2_fjLj128EEEEELb1ELb1ELb1ELb1EEEvNS_9FwdParamsE:
        /* <DEDUP_REMOVED lines=93> */
.L_x_15477:
        /* <DEDUP_REMOVED lines=52> */
.L_x_15478:
[----:B------:R-:W1:Y:S02]  /*0910*/  LDCU UR4, c[0x0][0x384] ;  /* 0x00007080ff0477ac */ /* 0x000e640008000800 */
[----:B-1----:R-:W-:-:S13]  /*0920*/  ISETP.GE.AND P0, PT, R22, UR4, PT ;  /* 0x0000000416007c0c */ /* 0x002fda000bf06270 */
[----:B------:R-:W-:Y:S05]  /*0930*/  @P0 EXIT ;  /* 0x000000000000094d */ /* 0x000fea0003800000 */
[----:B------:R-:W-:-:S04]  /*0940*/  IMAD.HI.U32 R0, R23, -0x326172a9, RZ ;  /* 0xcd9e8d5717007827 */ /* 0x000fc800078e00ff */
[----:B------:R-:W-:Y:S01]  /*0950*/  HFMA2 R18, -RZ, RZ, 0, 0 ;  /* 0x00000000ff127431 */ /* 0x000fe200000001ff */
[----:B------:R-:W-:Y:S01]  /*0960*/  BSSY B0, `(.L_x_15479) ;  /* 0x00024ca000007945 */ /* 0x000fe20003800000 */
[----:B------:R-:W-:Y:S01]  /*0970*/  LOP3.LUT R237, R237, 0x3, RZ, 0xc0, !PT ;  /* 0x00000003eded7812 */ /* 0x000fe200078ec0ff */
[----:B0-----:R-:W-:Y:S01]  /*0980*/  IMAD.HI.U32 R2, R20, -0x2daee0ad, RZ ;  /* 0xd2511f5314027827 */ /* 0x001fe200078e00ff */
[----:B------:R-:W-:Y:S01]  /*0990*/  LOP3.LUT R0, R19, UR6, R0, 0x96, !PT ;  /* 0x0000000613007c12 */ /* 0x000fe2000f8e9600 */
[----:B------:R-:W0:Y:S02]  /*09a0*/  LDCU UR14, c[0x0][0x448] ;  /* 0x00008900ff0e77ac */ /* 0x000e240008000800 */
[----:B------:R-:W-:Y:S01]  /*09b0*/  IMAD R4, R23, -0x326172a9, RZ ;  /* 0xcd9e8d5717047824 */ /* 0x000fe200078e02ff */
[----:B------:R-:W-:Y:S01]  /*09c0*/  LOP3.LUT R2, R2, UR7, RZ, 0x3c, !PT ;  /* 0x0000000702027c12 */ /* 0x000fe2000f8e3cff */
[----:B------:R-:W-:Y:S01]  /*09d0*/  IMAD R6, R20, -0x2daee0ad, RZ ;  /* 0xd2511f5314067824 */ /* 0x000fe200078e02ff */
[----:B------:R-:W1:Y:S01]  /*09e0*/  LDCU.64 UR12, c[0x0][0x408] ;  /* 0x00008100ff0c77ac */ /* 0x000e620008000a00 */
[----:B------:R-:W-:Y:S01]  /*09f0*/  IMAD.HI.U32 R5, R0, -0x2daee0ad, RZ ;  /* 0xd2511f5300057827 */ /* 0x000fe200078e00ff */
[----:B------:R-:W2:Y:S03]  /*0a00*/  LDCU.64 UR4, c[0x0][0x3a0] ;  /* 0x00007400ff0477ac */ /* 0x000ea60008000a00 */
[----:B------:R-:W-:Y:S01]  /*0a10*/  IMAD.HI.U32 R3, R2, -0x326172a9, RZ ;  /* 0xcd9e8d5702037827 */ /* 0x000fe200078e00ff */
[----:B------:R-:W-:Y:S01]  /*0a20*/  LOP3.LUT R5, R6, UR11, R5, 0x96, !PT ;  /* 0x0000000b06057c12 */ /* 0x000fe2000f8e9605 */
[----:B------:R-:W3:Y:S02]  /*0a30*/  LDCU.U8 UR11, c[0x0][0x410] ;  /* 0x00008200ff0b77ac */ /* 0x000ee40008000000 */
[----:B------:R-:W-:Y:S01]  /*0a40*/  IMAD R7, R2, -0x326172a9, RZ ;  /* 0xcd9e8d5702077824 */ /* 0x000fe200078e02ff */
[----:B------:R-:W-:Y:S01]  /*0a50*/  LOP3.LUT R3, R4, UR10, R3, 0x96, !PT ;  /* 0x0000000a04037c12 */ /* 0x000fe2000f8e9603 */
[----:B------:R-:W-:Y:S01]  /*0a60*/  IMAD R9, R0, -0x2daee0ad, RZ ;  /* 0xd2511f5300097824 */ /* 0x000fe200078e02ff */
[----:B------:R-:W4:Y:S01]  /*0a70*/  LDCU UR10, c[0x0][0x404] ;  /* 0x00008080ff0a77ac */ /* 0x000f220008000800 */
        /* <DEDUP_REMOVED lines=47> */
[----:B01234-:R-:W-:-:S07]  /*0d70*/  IMAD R220, R2, -0x326172a9, RZ ;  /* 0xcd9e8d5702dc7824 */ /* 0x01ffce00078e02ff */
.L_x_16179:
[----:B------:R-:W0:Y:S08]  /*0d80*/  LDC.64 R176, c[0x0][0x3f0] ;  /* 0x0000fc00ffb07b82 */ /* 0x000e300000000a00 */
[----:B------:R-:W1:Y:S08]  /*0d90*/  LDC R17, c[0x0][0x388] ;  /* 0x0000e200ff117b82 */ /* 0x000e700000000800 */
[----:B------:R-:W2:Y:S01]  /*0da0*/  LDC.64 R180, c[0x0][0x3f8] ;  /* 0x0000fe00ffb47b82 */ /* 0x000ea20000000a00 */
[----:B0-----:R-:W-:-:S05]  /*0db0*/  IMAD.WIDE R176, R22, 0x4, R176 ;  /* 0x0000000416b07825 */ /* 0x001fca00078e02b0 */
[----:B------:R-:W3:Y:S01]  /*0dc0*/  LDG.E R219, desc[UR8][R176.64] ;  /* 0x00000008b0db7981 */ /* 0x000ee2000c1e1900 */
[----:B------:R-:W-:Y:S01]  /*0dd0*/  IMAD.MOV.U32 R221, RZ, RZ, RZ ;  /* 0x000000ffffdd7224 */ /* 0x000fe200078e00ff */
[----:B---3--:R-:W-:-:S13]  /*0de0*/  ISETP.GE.AND P1, PT, R219, 0x1, PT ;  /* 0x00000001db00780c */ /* 0x008fda0003f26270 */
[----:B------:R-:W0:Y:S01]  /*0df0*/  @P1 LDC.64 R178, c[0x0][0x390] ;  /* 0x0000e400ffb21b82 */ /* 0x000e220000000a00 */
[----:B------:R-:W-:-:S04]  /*0e00*/  @P1 VIADD R0, R219, 0xffffffff ;  /* 0xffffffffdb001836 */ /* 0x000fc80000000000 */
[----:B-1----:R-:W-:-:S05]  /*0e10*/  @P1 IMAD R0, R0, R17, RZ ;  /* 0x0000001100001224 */ /* 0x002fca00078e02ff */
[----:B------:R-:W-:-:S04]  /*0e20*/  @P1 SHF.R.S32.HI R3, RZ, 0x1f, R0 ;  /* 0x0000001fff031819 */ /* 0x000fc80000011400 */
[----:B------:R-:W-:-:S04]  /*0e30*/  @P1 LEA.HI R0, R3, R0, RZ, 0x3 ;  /* 0x0000000003001211 */ /* 0x000fc800078f18ff */
[----:B------:R-:W-:-:S05]  /*0e40*/  @P1 LEA.HI.SX32 R221, R0, R21, 0x1d ;  /* 0x0000001500dd1211 */ /* 0x000fca00078feaff */
[----:B0-----:R-:W-:-:S05]  /*0e50*/  @P1 IMAD.WIDE.U32 R178, R221, 0x10, R178 ;  /* 0x00000010ddb21825 */ /* 0x001fca00078e00b2 */
[----:B-----5:R-:W3:Y:S01]  /*0e60*/  @P1 LDG.E.128 R28, desc[UR8][R178.64] ;  /* 0x00000008b21c1981 */ /* 0x020ee2000c1e1d00 */
[----:B------:R-:W-:Y:S01]  /*0e70*/  ISETP.NE.U32.AND P0, PT, RZ, UR4, PT ;  /* 0x00000004ff007c0c */ /* 0x000fe2000bf05070 */
[C---:B------:R-:W-:Y:S01]  /*0e80*/  IMAD R0, R22.reuse, R17, RZ ;  /* 0x0000001116007224 */ /* 0x040fe200078e02ff */
[----:B------:R-:W-:Y:S01]  /*0e90*/  MOV R207, UR7 ;  /* 0x0000000700cf7c02 */ /* 0x000fe20008000f00 */
[----:B--2---:R-:W-:Y:S01]  /*0ea0*/  IMAD.WIDE R176, R22, 0x4, R180 ;  /* 0x0000000416b07825 */ /* 0x004fe200078e02b4 */
[----:B------:R-:W-:Y:S02]  /*0eb0*/  ISETP.NE.AND.EX P0, PT, RZ, UR5, PT, P0 ;  /* 0x00000005ff007c0c */ /* 0x000fe4000bf05300 */
[----:B------:R-:W-:Y:S01]  /*0ec0*/  SHF.R.S32.HI R3, RZ, 0x1f, R0 ;  /* 0x0000001fff037819 */ /* 0x000fe20000011400 */
[----:B------:R-:W-:Y:S01]  /*0ed0*/  IMAD.U32 R227, RZ, RZ, UR6 ;  /* 0x00000006ffe37e24 */ /* 0x000fe2000f8e00ff */
[----:B-----5:R3:W5:Y:S01]  /*0ee0*/  LDG.E R16, desc[UR8][R176.64] ;  /* 0x00000008b0107981 */ /* 0x020762000c1e1900 */
[----:B------:R-:W-:Y:S01]  /*0ef0*/  VIADD R207, R207, 0xbb67ae85 ;  /* 0xbb67ae85cfcf7836 */ /* 0x000fe20000000000 */
[----:B------:R-:W-:-:S02]  /*0f00*/  LEA.HI R0, R3, R0, RZ, 0x3 ;  /* 0x0000000003007211 */ /* 0x000fc400078f18ff */
[----:B------:R-:W-:Y:S02]  /*0f10*/  IADD3 R227, PT, PT, R227, -0x61c88647, RZ ;  /* 0x9e3779b9e3e37810 */ /* 0x000fe40007ffe0ff */
[----:B------:R-:W-:Y:S02]  /*0f20*/  LEA.HI.SX32 R229, R0, R21, 0x1d ;  /* 0x0000001500e57211 */ /* 0x000fe400078feaff */
[----:B---3--:R-:W-:Y:S02]  /*0f30*/  PRMT R176, R31, 0x7632, R176 ;  /* 0x000076321fb07816 */ /* 0x008fe400000000b0 */
[----:B------:R-:W-:Y:S02]  /*0f40*/  PRMT R0, R30, 0x7632, R0 ;  /* 0x000076321e007816 */ /* 0x000fe40000000000 */
[----:B------:R-:W-:Y:S02]  /*0f50*/  PRMT R3, R29, 0x7632, R3 ;  /* 0x000076321d037816 */ /* 0x000fe40000000003 */
[----:B------:R-:W-:Y:S01]  /*0f60*/  PRMT R5, R28, 0x7632, R5 ;  /* 0x000076321c057816 */ /* 0x000fe20000000005 */
[----:B------:R-:W-:Y:S06]  /*0f70*/  @!P0 BRA `(.L_x_15480) ;  /* 0x0000002c00b88947 */ /* 0x000fec0003800000 */
        /* <DEDUP_REMOVED lines=25> */
.L_x_15485:
        /* <DEDUP_REMOVED lines=13> */
.L_x_15487:
[----:B------:R-:W-:Y:S05]  /*11e0*/  BSYNC.RECONVERGENT B3 ;  /* 0x0000000000037941 */ /* 0x000fea0003800200 */
.L_x_15486:
[----:B------:R-:W-:Y:S01]  /*11f0*/  IMAD.WIDE.U32 R178, R23, -0x326172a9, RZ ;  /* 0xcd9e8d5717b27825 */ /* 0x000fe200078e00ff */
[----:B------:R-:W-:-:S03]  /*1200*/  LOP3.LUT R182, R18, UR7, R15, 0x96, !PT ;  /* 0x0000000712b67c12 */ /* 0x000fc6000f8e960f */
[----:B------:R-:W-:Y:S01]  /*1210*/  IMAD.MOV.U32 R9, RZ, RZ, R228 ;  /* 0x000000ffff097224 */ /* 0x000fe200078e00e4 */
[----:B------:R-:W-:Y:S01]  /*1220*/  LOP3.LUT R180, R19, UR6, R179, 0x96, !PT ;  /* 0x0000000613b47c12 */ /* 0x000fe2000f8e96b3 */
[----:B------:R-:W-:-:S04]  /*1230*/  IMAD.WIDE.U32 R182, R182, -0x326172a9, RZ ;  /* 0xcd9e8d57b6b67825 */ /* 0x000fc800078e00ff */
[----:B------:R-:W-:Y:S01]  /*1240*/  IMAD.WIDE.U32 R180, R180, -0x2daee0ad, RZ ;  /* 0xd2511f53b4b47825 */ /* 0x000fe200078e00ff */
[----:B------:R-:W-:-:S03]  /*1250*/  LOP3.LUT R15, R227, R178, R183, 0x96, !PT ;  /* 0x000000b2e30f7212 */ /* 0x000fc600078e96b7 */
[----:B------:R-:W-:Y:S01]  /*1260*/  IMAD.MOV.U32 R7, RZ, RZ, RZ ;  /* 0x000000ffff077224 */ /* 0x000fe200078e00ff */
[----:B------:R-:W-:Y:S01]  /*1270*/  LOP3.LUT R178, R207, R14, R181, 0x96, !PT ;  /* 0x0000000ecfb27212 */ /* 0x000fe200078e96b5 */
        /* <DEDUP_REMOVED lines=34> */
.L_x_15484:
[----:B------:R-:W-:Y:S05]  /*14a0*/  BSYNC.RECONVERGENT B2 ;  /* 0x0000000000027941 */ /* 0x000fea0003800200 */
.L_x_15483:
        /* <DEDUP_REMOVED lines=11> */
.L_x_15482:
[----:B------:R-:W-:Y:S05]  /*1560*/  BSYNC.RECONVERGENT B1 ;  /* 0x0000000000017941 */ /* 0x000fea0003800200 */
.L_x_15481:
        /* <DEDUP_REMOVED lines=23> */
.L_x_15492:
        /* <DEDUP_REMOVED lines=13> */
.L_x_15494:
[----:B------:R-:W-:Y:S05]  /*17b0*/  BSYNC.RECONVERGENT B3 ;  /* 0x0000000000037941 */ /* 0x000fea0003800200 */
.L_x_15493:
[----:B------:R-:W-:Y:S01]  /*17c0*/  IMAD.WIDE.U32 R180, R23, -0x326172a9, RZ ;  /* 0xcd9e8d5717b47825 */ /* 0x000fe200078e00ff */
[----:B------:R-:W-:-:S03]  /*17d0*/  LOP3.LUT R184, R18, UR7, R13, 0x96, !PT ;  /* 0x0000000712b87c12 */ /* 0x000fc6000f8e960d */
[----:B------:R-:W-:Y:S02]  /*17e0*/  HFMA2 R9, -RZ, RZ, 0, 0 ;  /* 0x00000000ff097431 */ /* 0x000fe400000001ff */
[----:B------:R-:W-:Y:S01]  /*17f0*/  IMAD.MOV.U32 R11, RZ, RZ, R178 ;  /* 0x000000ffff0b7224 */ /* 0x000fe200078e00b2 */
[----:B------:R-:W-:Y:S01]  /*1800*/  LOP3.LUT R182, R19, UR6, R181, 0x96, !PT ;  /* 0x0000000613b67c12 */ /* 0x000fe2000f8e96b5 */
[----:B------:R-:W-:-:S04]  /*1810*/  IMAD.WIDE.U32 R184, R184, -0x326172a9, RZ ;  /* 0xcd9e8d57b8b87825 */ /* 0x000fc800078e00ff */
[----:B------:R-:W-:Y:S01]  /*1820*/  IMAD.WIDE.U32 R182, R182, -0x2daee0ad, RZ ;  /* 0xd2511f53b6b67825 */ /* 0x000fe200078e00ff */
[----:B------:R-:W-:-:S04]  /*1830*/  LOP3.LUT R13, R227, R180, R185, 0x96, !PT ;  /* 0x000000b4e30d7212 */ /* 0x000fc800078e96b9 */
        /* <DEDUP_REMOVED lines=34> */
.L_x_15491:
[----:B------:R-:W-:Y:S05]  /*1a60*/  BSYNC.RECONVERGENT B2 ;  /* 0x0000000000027941 */ /* 0x000fea0003800200 */
.L_x_15490:
[----:B------:R-:W-:Y:S01]  /*1a70*/  I2FP.F32.U32 R7, R11 ;  /* 0x0000000b00077245 */ /* 0x000fe20000201000 */
[----:B------:R-:W-:Y:S01]  /*1a80*/  IMAD.MOV.U32 R12, RZ, RZ, 0x2f800000 ;  /* 0x2f800000ff0c7424 */ /* 0x000fe200078e00ff */
        /* <DEDUP_REMOVED lines=10> */
.L_x_15489:
[----:B------:R-:W-:Y:S05]  /*1b30*/  BSYNC.RECONVERGENT B1 ;  /* 0x0000000000017941 */ /* 0x000fea0003800200 */
.L_x_15488:
        /* <DEDUP_REMOVED lines=22> */
.L_x_15499:
        /* <DEDUP_REMOVED lines=13> */
.L_x_15501:
[----:B------:R-:W-:Y:S05]  /*1d70*/  BSYNC.RECONVERGENT B3 ;  /* 0x0000000000037941 */ /* 0x000fea0003800200 */
.L_x_15500:
        /* <DEDUP_REMOVED lines=43> */
.L_x_15498:
[----:B------:R-:W-:Y:S05]  /*2030*/  BSYNC.RECONVERGENT B2 ;  /* 0x0000000000027941 */ /* 0x000fea0003800200 */
.L_x_15497:
        /* <DEDUP_REMOVED lines=11> */
.L_x_15496:
[----:B------:R-:W-:Y:S05]  /*20f0*/  BSYNC.RECONVERGENT B1 ;  /* 0x0000000000017941 */ /* 0x000fea0003800200 */
.L_x_15495:
        /* <DEDUP_REMOVED lines=23> */
.L_x_15506:
        /* <DEDUP_REMOVED lines=13> */
.L_x_15508:
[----:B------:R-:W-:Y:S05]  /*2340*/  BSYNC.RECONVERGENT B3 ;  /* 0x0000000000037941 */ /* 0x000fea0003800200 */
.L_x_15507:
[----:B------:R-:W-:Y:S01]  /*2350*/  IMAD.WIDE.U32 R182, R23, -0x326172a9, RZ ;  /* 0xcd9e8d5717b67825 */ /* 0x000fe200078e00ff */
[----:B------:R-:W-:Y:S02]  /*2360*/  LOP3.LUT R186, R18, UR7, R9, 0x96, !PT ;  /* 0x0000000712ba7c12 */ /* 0x000fe4000f8e9609 */
[----:B------:R-:W-:Y:S02]  /*2370*/  MOV R7, R178 ;  /* 0x000000b200077202 */ /* 0x000fe40000000f00 */
        /* <DEDUP_REMOVED lines=40> */
.L_x_15505:
[----:B------:R-:W-:Y:S05]  /*2600*/  BSYNC.RECONVERGENT B2 ;  /* 0x0000000000027941 */ /* 0x000fea0003800200 */
.L_x_15504:
[----:B------:R-:W-:Y:S01]  /*2610*/  I2FP.F32.U32 R5, R7 ;  /* 0x0000000700057245 */ /* 0x000fe20000201000 */
[----:B------:R-:W-:Y:S01]  /*2620*/  IMAD.MOV.U32 R8, RZ, RZ, 0x2f800000 ;  /* 0x2f800000ff087424 */ /* 0x000fe200078e00ff */
        /* <DEDUP_REMOVED lines=10> */
.L_x_15503:
[----:B------:R-:W-:Y:S05]  /*26d0*/  BSYNC.RECONVERGENT B1 ;  /* 0x0000000000017941 */ /* 0x000fea0003800200 */
.L_x_15502:
        /* <DEDUP_REMOVED lines=22> */
.L_x_15513:
        /* <DEDUP_REMOVED lines=13> */
.L_x_15515:
[----:B------:R-:W-:Y:S05]  /*2910*/  BSYNC.RECONVERGENT B3 ;  /* 0x0000000000037941 */ /* 0x000fea0003800200 */
.L_x_15514:
        /* <DEDUP_REMOVED lines=43> */
.L_x_15512:
[----:B------:R-:W-:Y:S05]  /*2bd0*/  BSYNC.RECONVERGENT B2 ;  /* 0x0000000000027941 */ /* 0x000fea0003800200 */
.L_x_15511:
[----:B------:R-:W-:Y:S01]  /*2be0*/  I2FP.F32.U32 R5, R5 ;  /* 0x0000000500057245 */ /* 0x000fe20000201000 */
[----:B------:R-:W-:Y:S02]  /*2bf0*/  IMAD.MOV.U32 R178, RZ, RZ, 0x2f800000 ;  /* 0x2f800000ffb27424 */ /* 0x000fe400078e00ff */
[----:B------:R-:W-:Y:S02]  /*2c00*/  IMAD.U32 R6, R30, 0x10000, RZ ;  /* 0x000100001e067824 */ /* 0x000fe400078e00ff */
[----:B------:R-:W-:Y:S01]  /*2c10*/  FFMA.FTZ R5, R5, R178, 1.1641532182693481445e-10 ;  /* 0x2f00000005057423 */ /* 0x000fe200000100b2 */
[----:B------:R-:W-:Y:S01]  /*2c20*/  SHF.L.U32 R178, R26, 0x10, RZ ;  /* 0x000000101ab27819 */ /* 0x000fe200000006ff */
[----:B------:R-:W-:-:S03]  /*2c30*/  FMUL.FTZ R6, R6, UR13 ;  /* 0x0000000d06067c20 */ /* 0x000fc60008410000 */
[----:B------:R-:W-:Y:S01]  /*2c40*/  FSETP.GTU.FTZ.AND P3, PT, R5, UR10, PT ;  /* 0x0000000a05007c0b */ /* 0x000fe2000bf7c000 */
[----:B------:R-:W-:-:S05]  /*2c50*/  FMUL.FTZ R6, R6, UR12 ;  /* 0x0000000c06067c20 */ /* 0x000fca0008410000 */
[----:B------:R-:W-:Y:S02]  /*2c60*/  FSEL R7, R6, RZ, !P3 ;  /* 0x000000ff06077208 */ /* 0x000fe40005800000 */
[----:B------:R-:W-:-:S03]  /*2c70*/  SEL R6, RZ, 0x1, P3 ;  /* 0x00000001ff067807 */ /* 0x000fc60001800000 */
[----:B------:R-:W-:-:S07]  /*2c80*/  FFMA.FTZ R7, R7, R72, R178 ;  /* 0x0000004807077223 */ /* 0x000fce00000100b2 */
.L_x_15510:
[----:B------:R-:W-:Y:S05]  /*2c90*/  BSYNC.RECONVERGENT B1 ;  /* 0x0000000000017941 */ /* 0x000fea0003800200 */
.L_x_15509:
        /* <DEDUP_REMOVED lines=23> */
.L_x_15520:
        /* <DEDUP_REMOVED lines=13> */
.L_x_15522:
[----:B------:R-:W-:Y:S05]  /*2ee0*/  BSYNC.RECONVERGENT B3 ;  /* 0x0000000000037941 */ /* 0x000fea0003800200 */
.L_x_15521:
[----:B------:R-:W-:Y:S01]  /*2ef0*/  IMAD.WIDE.U32 R182, R23, -0x326172a9, RZ ;  /* 0xcd9e8d5717b67825 */ /* 0x000fe200078e00ff */
[----:B------:R-:W-:-:S04]  /*2f00*/  LOP3.LUT R188, R18, UR7, R5, 0x96, !PT ;  /* 0x0000000712bc7c12 */ /* 0x000fc8000f8e9605 */
        /* <DEDUP_REMOVED lines=40> */
.L_x_15519:
[----:B------:R-:W-:Y:S05]  /*3190*/  BSYNC.RECONVERGENT B2 ;  /* 0x0000000000027941 */ /* 0x000fea0003800200 */
.L_x_15518:
        /* <DEDUP_REMOVED lines=12> */
.L_x_15517:
[----:B------:R-:W-:Y:S05]  /*3260*/  BSYNC.RECONVERGENT B1 ;  /* 0x0000000000017941 */ /* 0x000fea0003800200 */
.L_x_15516:
        /* <DEDUP_REMOVED lines=22> */
.L_x_15527:
        /* <DEDUP_REMOVED lines=13> */
.L_x_15529:
[----:B------:R-:W-:Y:S05]  /*34a0*/  BSYNC.RECONVERGENT B3 ;  /* 0x0000000000037941 */ /* 0x000fea0003800200 */
.L_x_15528:
        /* <DEDUP_REMOVED lines=42> */
.L_x_15526:
[----:B------:R-:W-:Y:S05]  /*3750*/  BSYNC.RECONVERGENT B2 ;  /* 0x0000000000027941 */ /* 0x000fea0003800200 */
.L_x_15525:
[----:B------:R-:W-:Y:S01]  /*3760*/  HFMA2 R3, -RZ, RZ, 0.1171875, 0 ;  /* 0x2f800000ff037431 */ /* 0x000fe200000001ff */
[----:B------:R-:W-:Y:S01]  /*3770*/  I2FP.F32.U32 R0, R0 ;  /* 0x0000000000007245 */ /* 0x000fe20000201000 */
[----:B------:R-:W-:-:S04]  /*3780*/  IMAD.U32 R2, R31, 0x10000, RZ ;  /* 0x000100001f027824 */ /* 0x000fc800078e00ff */
        /* <DEDUP_REMOVED lines=8> */
.L_x_15524:
[----:B------:R-:W-:Y:S05]  /*3810*/  BSYNC.RECONVERGENT B1 ;  /* 0x0000000000017941 */ /* 0x000fea0003800200 */
.L_x_15523:
        /* <DEDUP_REMOVED lines=23> */
.L_x_15534:
        /* <DEDUP_REMOVED lines=13> */
.L_x_15536:
[----:B------:R-:W-:Y:S05]  /*3a60*/  BSYNC.RECONVERGENT B3 ;  /* 0x0000000000037941 */ /* 0x000fea0003800200 */
.L_x_15535:
[----:B------:R-:W-:Y:S01]  /*3a70*/  IMAD.WIDE.U32 R190, R23, -0x326172a9, RZ ;  /* 0xcd9e8d5717be7825 */ /* 0x000fe200078e00ff */
[----:B------:R-:W-:Y:S02]  /*3a80*/  LOP3.LUT R194, R18, UR7, R187, 0x96, !PT ;  /* 0x0000000712c27c12 */ /* 0x000fe4000f8e96bb */
[----:B------:R-:W-:Y:S01]  /*3a90*/  MOV R0, R188 ;  /* 0x000000bc00007202 */ /* 0x000fe20000000f00 */
[----:B------:R-:W-:Y:S01]  /*3aa0*/  IMAD.MOV.U32 R183, RZ, RZ, RZ ;  /* 0x000000ffffb77224 */ /* 0x000fe200078e00ff */
        /* <DEDUP_REMOVED lines=39> */
.L_x_15533:
[----:B------:R-:W-:Y:S05]  /*3d20*/  BSYNC.RECONVERGENT B2 ;  /* 0x0000000000027941 */ /* 0x000fea0003800200 */
.L_x_15532:
        /* <DEDUP_REMOVED lines=12> */
.L_x_15531:
[----:B------:R-:W-:Y:S05]  /*3df0*/  BSYNC.RECONVERGENT B1 ;  /* 0x0000000000017941 */ /* 0x000fea0003800200 */
.L_x_15530:
[----:B------:R-:W-:Y:S02]  /*3e00*/  F2FP.BF16.F32.PACK_AB R186, RZ, R0 ;  /* 0x00000000ffba723e */ /* 0x000fe400000010ff */
[----:B------:R-:W-:Y:S02]  /*3e10*/  PRMT R176, R179, 0x5410, R180 ;  /* 0x00005410b3b07816 */ /* 0x000fe400000000b4 */
[----:B------:R-:W-:Y:S02]  /*3e20*/  PRMT R178, R178, 0x5410, R182 ;  /* 0x00005410b2b27816 */ /* 0x000fe400000000b6 */
[----:B------:R-:W-:Y:S02]  /*3e30*/  PRMT R177, R177, 0x5410, R181 ;  /* 0x00005410b1b17816 */ /* 0x000fe400000000b5 */
[----:B------:R-:W-:Y:S01]  /*3e40*/  PRMT R179, R185, 0x5410, R186 ;  /* 0x00005410b9b37816 */ /* 0x000fe200000000ba */
[----:B------:R-:W-:Y:S06]  /*3e50*/  BRA `(.L_x_15537) ;  /* 0x0000002800fc7947 */ /* 0x000fec0003800000 */
.L_x_15480:
        /* <DEDUP_REMOVED lines=21> */
.L_x_15542:
        /* <DEDUP_REMOVED lines=13> */
.L_x_15544:
[----:B------:R-:W-:Y:S05]  /*4080*/  BSYNC.RECONVERGENT B3 ;  /* 0x0000000000037941 */ /* 0x000fea0003800200 */
.L_x_15543:
        /* <DEDUP_REMOVED lines=42> */
.L_x_15541:
[----:B------:R-:W-:Y:S05]  /*4330*/  BSYNC.RECONVERGENT B2 ;  /* 0x0000000000027941 */ /* 0x000fea0003800200 */
.L_x_15540:
[----:B------:R-:W-:Y:S01]  /*4340*/  HFMA2 R14, -RZ, RZ, 0.1171875, 0 ;  /* 0x2f800000ff0e7431 */ /* 0x000fe200000001ff */
[----:B------:R-:W-:Y:S01]  /*4350*/  I2FP.F32.U32 R9, R9 ;  /* 0x0000000900097245 */ /* 0x000fe20000201000 */
[----:B------:R-:W-:-:S04]  /*4360*/  IMAD.U32 R11, R28, 0x10000, RZ ;  /* 0x000100001c0b7824 */ /* 0x000fc800078e00ff */
[----:B------:R-:W-:Y:S01]  /*4370*/  FMUL.FTZ R11, R11, UR13 ;  /* 0x0000000d0b0b7c20 */ /* 0x000fe20008410000 */
[----:B------:R-:W-:-:S03]  /*4380*/  FFMA.FTZ R9, R9, R14, 1.1641532182693481445e-10 ;  /* 0x2f00000009097423 */ /* 0x000fc6000001000e */
[----:B------:R-:W-:Y:S02]  /*4390*/  FMUL.FTZ R11, R11, UR12 ;  /* 0x0000000c0b0b7c20 */ /* 0x000fe40008410000 */
[----:B------:R-:W-:-:S04]  /*43a0*/  FSETP.GTU.FTZ.AND P2, PT, R9, UR10, PT ;  /* 0x0000000a09007c0b */ /* 0x000fc8000bf5c000 */
[----:B------:R-:W-:Y:S02]  /*43b0*/  FSEL R15, R11, RZ, !P2 ;  /* 0x000000ff0b0f7208 */ /* 0x000fe40005000000 */
[----:B------:R-:W-:-:S03]  /*43c0*/  SEL R14, RZ, 0x1, P2 ;  /* 0x00000001ff0e7807 */ /* 0x000fc60001000000 */
[----:B------:R-:W-:-:S07]  /*43d0*/  FMUL.FTZ R15, R15, R76 ;  /* 0x0000004c0f0f7220 */ /* 0x000fce0000410000 */
.L_x_15539:
[----:B------:R-:W-:Y:S05]  /*43e0*/  BSYNC.RECONVERGENT B1 ;  /* 0x0000000000017941 */ /* 0x000fea0003800200 */
.L_x_15538:
        /* <DEDUP_REMOVED lines=18> */
.L_x_15549:
        /* <DEDUP_REMOVED lines=13> */
.L_x_15551:
[----:B------:R-:W-:Y:S05]  /*45e0*/  BSYNC.RECONVERGENT B3 ;  /* 0x0000000000037941 */ /* 0x000fea0003800200 */
.L_x_15550:
        /* <DEDUP_REMOVED lines=43> */
.L_x_15548:
[----:B------:R-:W-:Y:S05]  /*48a0*/  BSYNC.RECONVERGENT B2 ;  /* 0x0000000000027941 */ /* 0x000fea0003800200 */
.L_x_15547:
        /* <DEDUP_REMOVED lines=10> */
.L_x_15546:
[----:B------:R-:W-:Y:S05]  /*4950*/  BSYNC.RECONVERGENT B1 ;  /* 0x0000000000017941 */ /* 0x000fea0003800200 */
.L_x_15545:
        /* <DEDUP_REMOVED lines=18> */
.L_x_15556:
        /* <DEDUP_REMOVED lines=13> */
.L_x_15558:
[----:B------:R-:W-:Y:S05]  /*4b50*/  BSYNC.RECONVERGENT B3 ;  /* 0x0000000000037941 */ /* 0x000fea0003800200 */
.L_x_15557:
        /* <DEDUP_REMOVED lines=43> */
.L_x_15555:
[----:B------:R-:W-:Y:S05]  /*4e10*/  BSYNC.RECONVERGENT B2 ;  /* 0x0000000000027941 */ /* 0x000fea0003800200 */
.L_x_15554:
        /* <DEDUP_REMOVED lines=10> */
.L_x_15553:
[----:B------:R-:W-:Y:S05]  /*4ec0*/  BSYNC.RECONVERGENT B1 ;  /* 0x0000000000017941 */ /* 0x000fea0003800200 */
.L_x_15552:
        /* <DEDUP_REMOVED lines=18> */
.L_x_15563:
        /* <DEDUP_REMOVED lines=13> */
.L_x_15565:
[----:B------:R-:W-:Y:S05]  /*50c0*/  BSYNC.RECONVERGENT B3 ;  /* 0x0000000000037941 */ /* 0x000fea0003800200 */
.L_x_15564:
        /* <DEDUP_REMOVED lines=43> */
.L_x_15562:
[----:B------:R-:W-:Y:S05]  /*5380*/  BSYNC.RECONVERGENT B2 ;  /* 0x0000000000027941 */ /* 0x000fea0003800200 */
.L_x_15561:
        /* <DEDUP_REMOVED lines=10> */
.L_x_15560:
[----:B------:R-:W-:Y:S05]  /*5430*/  BSYNC.RECONVERGENT B1 ;  /* 0x0000000000017941 */ /* 0x000fea0003800200 */
.L_x_15559:
        /* <DEDUP_REMOVED lines=18> */
.L_x_15570:
        /* <DEDUP_REMOVED lines=13> */
.L_x_15572:
[----:B------:R-:W-:Y:S05]  /*5630*/  BSYNC.RECONVERGENT B3 ;  /* 0x0000000000037941 */ /* 0x000fea0003800200 */
.L_x_15571:
        /* <DEDUP_REMOVED lines=43> */
.L_x_15569:
[----:B------:R-:W-:Y:S05]  /*58f0*/  BSYNC.RECONVERGENT B2 ;  /* 0x0000000000027941 */ /* 0x000fea0003800200 */
.L_x_15568:
        /* <DEDUP_REMOVED lines=10> */
.L_x_15567:
[----:B------:R-:W-:Y:S05]  /*59a0*/  BSYNC.RECONVERGENT B1 ;  /* 0x0000000000017941 */ /* 0x000fea0003800200 */
.L_x_15566:
        /* <DEDUP_REMOVED lines=18> */
.L_x_15577:
        /* <DEDUP_REMOVED lines=13> */
.L_x_15579:
[----:B------:R-:W-:Y:S05]  /*5ba0*/  BSYNC.RECONVERGENT B3 ;  /* 0x0000000000037941 */ /* 0x000fea0003800200 */
.L_x_15578:
        /* <DEDUP_REMOVED lines=43> */
.L_x_15576:
[----:B------:R-:W-:Y:S05]  /*5e60*/  BSYNC.RECONVERGENT B2 ;  /* 0x0000000000027941 */ /* 0x000fea0003800200 */
.L_x_15575:
[----:B------:R-:W-:Y:S01]  /*5e70*/  I2FP.F32.U32 R3, R4 ;  /* 0x0000000400037245 */ /* 0x000fe20000201000 */
[----:B------:R-:W-:Y:S02]  /*5e80*/  HFMA2 R4, -RZ, RZ, 0.1171875, 0 ;  /* 0x2f800000ff047431 */ /* 0x000fe400000001ff */
[----:B------:R-:W-:-:S04]  /*5e90*/  IMAD.U32 R0, R0, 0x10000, RZ ;  /* 0x0001000000007824 */ /* 0x000fc800078e00ff */
[----:B------:R-:W-:-:S04]  /*5ea0*/  FMUL.FTZ R0, R0, UR13 ;  /* 0x0000000d00007c20 */ /* 0x000fc80008410000 */
[----:B------:R-:W-:Y:S01]  /*5eb0*/  FMUL.FTZ R0, R0, UR12 ;  /* 0x0000000c00007c20 */ /* 0x000fe20008410000 */
[----:B------:R-:W-:-:S05]  /*5ec0*/  FFMA.FTZ R3, R3, R4, 1.1641532182693481445e-10 ;  /* 0x2f00000003037423 */ /* 0x000fca0000010004 */
[----:B------:R-:W-:-:S04]  /*5ed0*/  FSETP.GTU.FTZ.AND P2, PT, R3, UR10, PT ;  /* 0x0000000a03007c0b */ /* 0x000fc8000bf5c000 */
[----:B------:R-:W-:Y:S02]  /*5ee0*/  FSEL R0, R0, RZ, !P2 ;  /* 0x000000ff00007208 */ /* 0x000fe40005000000 */
[----:B------:R-:W-:-:S03]  /*5ef0*/  SEL R4, RZ, 0x1, P2 ;  /* 0x00000001ff047807 */ /* 0x000fc60001000000 */
[----:B------:R-:W-:-:S07]  /*5f00*/  FMUL.FTZ R5, R0, R73 ;  /* 0x0000004900057220 */ /* 0x000fce0000410000 */
.L_x_15574:
[----:B------:R-:W-:Y:S05]  /*5f10*/  BSYNC.RECONVERGENT B1 ;  /* 0x0000000000017941 */ /* 0x000fea0003800200 */
.L_x_15573:
        /* <DEDUP_REMOVED lines=18> */
.L_x_15584:
        /* <DEDUP_REMOVED lines=13> */
.L_x_15586:
[----:B------:R-:W-:Y:S05]  /*6110*/  BSYNC.RECONVERGENT B3 ;  /* 0x0000000000037941 */ /* 0x000fea0003800200 */
.L_x_15585:
        /* <DEDUP_REMOVED lines=43> */
.L_x_15583:
[----:B------:R-:W-:Y:S05]  /*63d0*/  BSYNC.RECONVERGENT B2 ;  /* 0x0000000000027941 */ /* 0x000fea0003800200 */
.L_x_15582:
        /* <DEDUP_REMOVED lines=10> */
.L_x_15581:
[----:B------:R-:W-:Y:S05]  /*6480*/  BSYNC.RECONVERGENT B1 ;  /* 0x0000000000017941 */ /* 0x000fea0003800200 */
.L_x_15580:
        /* <DEDUP_REMOVED lines=18> */
.L_x_15591:
        /* <DEDUP_REMOVED lines=13> */
.L_x_15593:
[----:B------:R-:W-:Y:S05]  /*6680*/  BSYNC.RECONVERGENT B3 ;  /* 0x0000000000037941 */ /* 0x000fea0003800200 */
.L_x_15592:
        /* <DEDUP_REMOVED lines=43> */
.L_x_15590:
[----:B------:R-:W-:Y:S05]  /*6940*/  BSYNC.RECONVERGENT B2 ;  /* 0x0000000000027941 */ /* 0x000fea0003800200 */
.L_x_15589:
        /* <DEDUP_REMOVED lines=10> */
.L_x_15588:
[----:B------:R-:W-:Y:S05]  /*69f0*/  BSYNC.RECONVERGENT B1 ;  /* 0x0000000000017941 */ /* 0x000fea0003800200 */
.L_x_15587:
[----:B------:R-:W-:Y:S02]  /*6a00*/  F2FP.BF16.F32.PACK_AB R186, RZ, R0 ;  /* 0x00000000ffba723e */ /* 0x000fe400000010ff */
[----:B------:R-:W-:Y:S02]  /*6a10*/  PRMT R176, R179, 0x5410, R180 ;  /* 0x00005410b3b07816 */ /* 0x000fe400000000b4 */
[----:B------:R-:W-:Y:S02]  /*6a20*/  PRMT R178, R178, 0x5410, R182 ;  /* 0x00005410b2b27816 */ /* 0x000fe400000000b6 */
[----:B------:R-:W-:Y:S02]  /*6a30*/  PRMT R177, R177, 0x5410, R181 ;  /* 0x00005410b1b17816 */ /* 0x000fe400000000b5 */
[----:B------:R-:W-:-:S07]  /*6a40*/  PRMT R179, R185, 0x5410, R186 ;  /* 0x00005410b9b37816 */ /* 0x000fce00000000ba */
.L_x_15537:
[----:B------:R-:W0:Y:S01]  /*6a50*/  LDC.64 R194, c[0x0][0x3a8] ;  /* 0x0000ea00ffc27b82 */ /* 0x000e220000000a00 */
[----:B------:R-:W-:Y:S01]  /*6a60*/  VIADD R199, R221, 0x20 ;  /* 0x00000020ddc77836 */ /* 0x000fe20000000000 */
[----:B------:R-:W-:Y:S01]  /*6a70*/  BSSY.RECONVERGENT B1, `(.L_x_15594) ;  /* 0x000001c000017945 */ /* 0x000fe20003800200 */
[----:B------:R-:W-:-:S05]  /*6a80*/  IADD3 R193, PT, PT, R229, 0x20, RZ ;  /* 0x00000020e5c17810 */ /* 0x000fca0007ffe0ff */
        /* <DEDUP_REMOVED lines=26> */
.L_x_15595:
[----:B------:R-:W-:Y:S05]  /*6c30*/  BSYNC.RECONVERGENT B1 ;  /* 0x0000000000017941 */ /* 0x000fea0003800200 */
.L_x_15594:
[----:B--2---:R-:W-:Y:S01]  /*6c40*/  @P0 IMAD.WIDE.U32 R180, R193, 0x10, R180 ;  /* 0x00000010c1b40825 */ /* 0x004fe200078e00b4 */
[----:B------:R-:W2:Y:S04]  /*6c50*/  @P1 LDG.E.128 R28, desc[UR8][R186.64] ;  /* 0x00000008ba1c1981 */ /* 0x000ea8000c1e1d00 */
[----:B------:R3:W5:Y:S01]  /*6c60*/  @P0 LDG.E.128 R24, desc[UR8][R180.64] ;  /* 0x00000008b4180981 */ /* 0x000762000c1e1d00 */
[----:B--2---:R-:W-:Y:S02]  /*6c70*/  PRMT R209, R31, 0x7632, R209 ;  /* 0x000076321fd17816 */ /* 0x004fe400000000d1 */
[----:B------:R-:W-:Y:S02]  /*6c80*/  PRMT R190, R30, 0x7632, R190 ;  /* 0x000076321ebe7816 */ /* 0x000fe400000000be */
[----:B01----:R-:W-:-:S02]  /*6c90*/  PRMT R176, R29, 0x7632, R176 ;  /* 0x000076321db07816 */ /* 0x003fc400000000b0 */
[----:B------:R-:W-:Y:S01]  /*6ca0*/  PRMT R177, R28, 0x7632, R177 ;  /* 0x000076321cb17816 */ /* 0x000fe200000000b1 */
[----:B---3--:R-:W-:Y:S06]  /*6cb0*/  @!P0 BRA `(.L_x_15596) ;  /* 0x0000002c00b08947 */ /* 0x008fec0003800000 */
[----:B------:R-:W-:Y:S01]  /*6cc0*/  ISETP.GT.AND P2, PT, R219, RZ, PT ;  /* 0x000000ffdb00720c */ /* 0x000fe20003f44270 */
[----:B------:R-:W-:-:S12]  /*6cd0*/  BSSY.RECONVERGENT B1, `(.L_x_15597) ;  /* 0x0000059000017945 */ /* 0x000fd80003800200 */
[----:B-----5:R-:W-:Y:S01]  /*6ce0*/  @!P2 IMAD.U32 R180, R24, 0x10000, RZ ;  /* 0x0001000018b4a824 */ /* 0x020fe200078e00ff */
        /* <DEDUP_REMOVED lines=19> */
.L_x_15601:
        /* <DEDUP_REMOVED lines=13> */
.L_x_15603:
[----:B------:R-:W-:Y:S05]  /*6ef0*/  BSYNC.RECONVERGENT B3 ;  /* 0x0000000000037941 */ /* 0x000fea0003800200 */
.L_x_15602:
[----:B------:R-:W-:Y:S01]  /*6f00*/  IMAD.WIDE.U32 R180, R23, -0x326172a9, RZ ;  /* 0xcd9e8d5717b47825 */ /* 0x000fe200078e00ff */
[----:B------:R-:W-:-:S03]  /*6f10*/  LOP3.LUT R186, R18, UR7, R179, 0x96, !PT ;  /* 0x0000000712ba7c12 */ /* 0x000fc6000f8e96b3 */
        /* <DEDUP_REMOVED lines=40> */
.L_x_15600:
[----:B------:R-:W-:Y:S05]  /*71a0*/  BSYNC.RECONVERGENT B2 ;  /* 0x0000000000027941 */ /* 0x000fea0003800200 */
.L_x_15599:
        /* <DEDUP_REMOVED lines=11> */
.L_x_15598:
[----:B------:R-:W-:Y:S05]  /*7260*/  BSYNC.RECONVERGENT B1 ;  /* 0x0000000000017941 */ /* 0x000fea0003800200 */
.L_x_15597:
        /* <DEDUP_REMOVED lines=23> */
.L_x_15608:
        /* <DEDUP_REMOVED lines=13> */
.L_x_15610:
[----:B------:R-:W-:Y:S05]  /*74b0*/  BSYNC.RECONVERGENT B3 ;  /* 0x0000000000037941 */ /* 0x000fea0003800200 */
.L_x_15609:
        /* <DEDUP_REMOVED lines=43> */
.L_x_15607:
[----:B------:R-:W-:Y:S05]  /*7770*/  BSYNC.RECONVERGENT B2 ;  /* 0x0000000000027941 */ /* 0x000fea0003800200 */
.L_x_15606:
        /* <DEDUP_REMOVED lines=12> */
.L_x_15605:
[----:B------:R-:W-:Y:S05]  /*7840*/  BSYNC.RECONVERGENT B1 ;  /* 0x0000000000017941 */ /* 0x000fea0003800200 */
.L_x_15604:
        /* <DEDUP_REMOVED lines=22> */
.L_x_15615:
        /* <DEDUP_REMOVED lines=13> */
.L_x_15617:
[----:B------:R-:W-:Y:S05]  /*7a80*/  BSYNC.RECONVERGENT B3 ;  /* 0x0000000000037941 */ /* 0x000fea0003800200 */
.L_x_15616:
        /* <DEDUP_REMOVED lines=43> */
.L_x_15614:
[----:B------:R-:W-:Y:S05]  /*7d40*/  BSYNC.RECONVERGENT B2 ;  /* 0x0000000000027941 */ /* 0x000fea0003800200 */
.L_x_15613:
        /* <DEDUP_REMOVED lines=11> */
.L_x_15612:
[----:B------:R-:W-:Y:S05]  /*7e00*/  BSYNC.RECONVERGENT B1 ;  /* 0x0000000000017941 */ /* 0x000fea0003800200 */
.L_x_15611:
        /* <DEDUP_REMOVED lines=23> */
.L_x_15622:
        /* <DEDUP_REMOVED lines=13> */
.L_x_15624:
[----:B------:R-:W-:Y:S05]  /*8050*/  BSYNC.RECONVERGENT B3 ;  /* 0x0000000000037941 */ /* 0x000fea0003800200 */
.L_x_15623:
        /* <DEDUP_REMOVED lines=42> */
.L_x_15621:
[----:B------:R-:W-:Y:S05]  /*8300*/  BSYNC.RECONVERGENT B2 ;  /* 0x0000000000027941 */ /* 0x000fea0003800200 */
.L_x_15620:
        /* <DEDUP_REMOVED lines=12> */
.L_x_15619:
[----:B------:R-:W-:Y:S05]  /*83d0*/  BSYNC.RECONVERGENT B1 ;  /* 0x0000000000017941 */ /* 0x000fea0003800200 */
.L_x_15618:
        /* <DEDUP_REMOVED lines=22> */
.L_x_15629:
        /* <DEDUP_REMOVED lines=13> */
.L_x_15631:
[----:B------:R-:W-:Y:S05]  /*8610*/  BSYNC.RECONVERGENT B3 ;  /* 0x0000000000037941 */ /* 0x000fea0003800200 */
.L_x_15630:
        /* <DEDUP_REMOVED lines=43> */
.L_x_15628:
[----:B------:R-:W-:Y:S05]  /*88d0*/  BSYNC.RECONVERGENT B2 ;  /* 0x0000000000027941 */ /* 0x000fea0003800200 */
.L_x_15627:
        /* <DEDUP_REMOVED lines=11> */
.L_x_15626:
[----:B------:R-:W-:Y:S05]  /*8990*/  BSYNC.RECONVERGENT B1 ;  /* 0x0000000000017941 */ /* 0x000fea0003800200 */
.L_x_15625:
        /* <DEDUP_REMOVED lines=23> */
.L_x_15636:
        /* <DEDUP_REMOVED lines=13> */
.L_x_15638:
[----:B------:R-:W-:Y:S05]  /*8be0*/  BSYNC.RECONVERGENT B3 ;  /* 0x0000000000037941 */ /* 0x000fea0003800200 */
.L_x_15637:
        /* <DEDUP_REMOVED lines=43> */
.L_x_15635:
[----:B------:R-:W-:Y:S05]  /*8ea0*/  BSYNC.RECONVERGENT B2 ;  /* 0x0000000000027941 */ /* 0x000fea0003800200 */
.L_x_15634:
[----:B------:R-:W-:Y:S01]  /*8eb0*/  HFMA2 R179, -RZ, RZ, 0.1171875, 0 ;  /* 0x2f800000ffb37431 */ /* 0x000fe200000001ff */
[----:B------:R-:W-:Y:S01]  /*8ec0*/  I2FP.F32.U32 R4, R4 ;  /* 0x0000000400047245 */ /* 0x000fe20000201000 */
[----:B------:R-:W-:Y:S01]  /*8ed0*/  IMAD.U32 R190, R190, 0x10000, RZ ;  /* 0x00010000bebe7824 */ /* 0x000fe200078e00ff */
[----:B------:R-:W-:-:S03]  /*8ee0*/  PRMT R176, R26, 0x7632, R176 ;  /* 0x000076321ab07816 */ /* 0x000fc600000000b0 */
[----:B------:R-:W-:Y:S02]  /*8ef0*/  FMUL.FTZ R190, R190, UR13 ;  /* 0x0000000dbebe7c20 */ /* 0x000fe40008410000 */
[----:B------:R-:W-:Y:S02]  /*8f00*/  IMAD.U32 R185, R176, 0x10000, RZ ;  /* 0x00010000b0b97824 */ /* 0x000fe400078e00ff */
[----:B------:R-:W-:Y:S01]  /*8f10*/  FFMA.FTZ R4, R4, R179, 1.1641532182693481445e-10 ;  /* 0x2f00000004047423 */ /* 0x000fe200000100b3 */
[----:B------:R-:W-:-:S04]  /*8f20*/  FMUL.FTZ R190, R190, UR12 ;  /* 0x0000000cbebe7c20 */ /* 0x000fc80008410000 */
[----:B------:R-:W-:-:S04]  /*8f30*/  FSETP.GTU.FTZ.AND P3, PT, R4, UR10, PT ;  /* 0x0000000a04007c0b */ /* 0x000fc8000bf7c000 */
[----:B------:R-:W-:Y:S02]  /*8f40*/  FSEL R190, R190, RZ, !P3 ;  /* 0x000000ffbebe7208 */ /* 0x000fe40005800000 */
[----:B------:R-:W-:-:S03]  /*8f50*/  SEL R4, RZ, 0x1, P3 ;  /* 0x00000001ff047807 */ /* 0x000fc60001800000 */
[----:B------:R-:W-:-:S07]  /*8f60*/  FFMA.FTZ R185, R190, R65, R185 ;  /* 0x00000041beb97223 */ /* 0x000fce00000100b9 */
.L_x_15633:
[----:B------:R-:W-:Y:S05]  /*8f70*/  BSYNC.RECONVERGENT B1 ;  /* 0x0000000000017941 */ /* 0x000fea0003800200 */
.L_x_15632:
        /* <DEDUP_REMOVED lines=22> */
.L_x_15643:
        /* <DEDUP_REMOVED lines=13> */
.L_x_15645:
[----:B------:R-:W-:Y:S05]  /*91b0*/  BSYNC.RECONVERGENT B3 ;  /* 0x0000000000037941 */ /* 0x000fea0003800200 */
.L_x_15644:
        /* <DEDUP_REMOVED lines=43> */
.L_x_15642:
[----:B------:R-:W-:Y:S05]  /*9470*/  BSYNC.RECONVERGENT B2 ;  /* 0x0000000000027941 */ /* 0x000fea0003800200 */
.L_x_15641:
        /* <DEDUP_REMOVED lines=11> */
.L_x_15640:
[----:B------:R-:W-:Y:S05]  /*9530*/  BSYNC.RECONVERGENT B1 ;  /* 0x0000000000017941 */ /* 0x000fea0003800200 */
.L_x_15639:
        /* <DEDUP_REMOVED lines=23> */
.L_x_15650:
        /* <DEDUP_REMOVED lines=13> */
.L_x_15652:
[----:B------:R-:W-:Y:S05]  /*9780*/  BSYNC.RECONVERGENT B3 ;  /* 0x0000000000037941 */ /* 0x000fea0003800200 */
.L_x_15651:
[----:B------:R-:W-:Y:S01]  /*9790*/  IMAD.WIDE.U32 R190, R23, -0x326172a9, RZ ;  /* 0xcd9e8d5717be7825 */ /* 0x000fe200078e00ff */
[----:B------:R-:W-:-:S03]  /*97a0*/  LOP3.LUT R176, R18, UR7, R189, 0x96, !PT ;  /* 0x0000000712b07c12 */ /* 0x000fc6000f8e96bd */
[----:B------:R-:W-:Y:S01]  /*97b0*/  HFMA2 R212, -RZ, RZ, 0, 0 ;  /* 0x00000000ffd47431 */ /* 0x000fe200000001ff */
        /* <DEDUP_REMOVED lines=36> */
[----:B------:R-:W-:Y:S02]  /*9a00*/  LOP3.LUT R204, R204, UR29, R189, 0x96, !PT ;  /* 0x0000001dcccc7c12 */ /* 0x000fe4000f8e96bd */
[----:B------:R-:W-:Y:S01]  /*9a10*/  MOV R220, R188 ;  /* 0x000000bc00dc7202 */ /* 0x000fe20000000f00 */
[----:B------:R-:W-:Y:S01]  /*9a20*/  IMAD.MOV.U32 R198, RZ, RZ, R178 ;  /* 0x000000ffffc67224 */ /* 0x000fe200078e00b2 */
[----:B------:R-:W-:-:S07]  /*9a30*/  LOP3.LUT R206, R176, UR30, R179, 0x96, !PT ;  /* 0x0000001eb0ce7c12 */ /* 0x000fce000f8e96b3 */
.L_x_15649:
[----:B------:R-:W-:Y:S05]  /*9a40*/  BSYNC.RECONVERGENT B2 ;  /* 0x0000000000027941 */ /* 0x000fea0003800200 */
.L_x_15648:
        /* <DEDUP_REMOVED lines=12> */
.L_x_15647:
[----:B------:R-:W-:Y:S05]  /*9b10*/  BSYNC.RECONVERGENT B1 ;  /* 0x0000000000017941 */ /* 0x000fea0003800200 */
.L_x_15646:
[----:B------:R-:W-:Y:S02]  /*9b20*/  F2FP.BF16.F32.PACK_AB R179, RZ, R187 ;  /* 0x000000bbffb3723e */ /* 0x000fe400000010ff */
[----:B------:R-:W-:Y:S02]  /*9b30*/  PRMT R178, R203, 0x5410, R208 ;  /* 0x00005410cbb27816 */ /* 0x000fe400000000d0 */
[----:B------:R-:W-:Y:S02]  /*9b40*/  PRMT R177, R201, 0x5410, R202 ;  /* 0x00005410c9b17816 */ /* 0x000fe400000000ca */
[----:B------:R-:W-:Y:S02]  /*9b50*/  PRMT R176, R192, 0x5410, R200 ;  /* 0x00005410c0b07816 */ /* 0x000fe400000000c8 */
[----:B------:R-:W-:Y:S01]  /*9b60*/  PRMT R179, R211, 0x5410, R179 ;  /* 0x00005410d3b37816 */ /* 0x000fe200000000b3 */
[----:B------:R-:W-:Y:S06]  /*9b70*/  BRA `(.L_x_15653) ;  /* 0x0000002c00007947 */ /* 0x000fec0003800000 */
.L_x_15596:
        /* <DEDUP_REMOVED lines=21> */
.L_x_15658:
        /* <DEDUP_REMOVED lines=13> */
.L_x_15660:
[----:B------:R-:W-:Y:S05]  /*9da0*/  BSYNC.RECONVERGENT B3 ;  /* 0x0000000000037941 */ /* 0x000fea0003800200 */
.L_x_15659:
        /* <DEDUP_REMOVED lines=43> */
.L_x_15657:
[----:B------:R-:W-:Y:S05]  /*a060*/  BSYNC.RECONVERGENT B2 ;  /* 0x0000000000027941 */ /* 0x000fea0003800200 */
.L_x_15656:
        /* <DEDUP_REMOVED lines=10> */
.L_x_15655:
[----:B------:R-:W-:Y:S05]  /*a110*/  BSYNC.RECONVERGENT B1 ;  /* 0x0000000000017941 */ /* 0x000fea0003800200 */
.L_x_15654:
        /* <DEDUP_REMOVED lines=18> */
.L_x_15665:
        /* <DEDUP_REMOVED lines=13> */
.L_x_15667:
[----:B------:R-:W-:Y:S05]  /*a310*/  BSYNC.RECONVERGENT B3 ;  /* 0x0000000000037941 */ /* 0x000fea0003800200 */
.L_x_15666:
        /* <DEDUP_REMOVED lines=43> */
.L_x_15664:
[----:B------:R-:W-:Y:S05]  /*a5d0*/  BSYNC.RECONVERGENT B2 ;  /* 0x0000000000027941 */ /* 0x000fea0003800200 */
.L_x_15663:
        /* <DEDUP_REMOVED lines=10> */
.L_x_15662:
[----:B------:R-:W-:Y:S05]  /*a680*/  BSYNC.RECONVERGENT B1 ;  /* 0x0000000000017941 */ /* 0x000fea0003800200 */
.L_x_15661:
        /* <DEDUP_REMOVED lines=18> */
.L_x_15672:
        /* <DEDUP_REMOVED lines=13> */
.L_x_15674:
[----:B------:R-:W-:Y:S05]  /*a880*/  BSYNC.RECONVERGENT B3 ;  /* 0x0000000000037941 */ /* 0x000fea0003800200 */
.L_x_15673:
        /* <DEDUP_REMOVED lines=43> */
.L_x_15671:
[----:B------:R-:W-:Y:S05]  /*ab40*/  BSYNC.RECONVERGENT B2 ;  /* 0x0000000000027941 */ /* 0x000fea0003800200 */
.L_x_15670:
        /* <DEDUP_REMOVED lines=10> */
.L_x_15669:
[----:B------:R-:W-:Y:S05]  /*abf0*/  BSYNC.RECONVERGENT B1 ;  /* 0x0000000000017941 */ /* 0x000fea0003800200 */
.L_x_15668:
        /* <DEDUP_REMOVED lines=18> */
.L_x_15679:
        /* <DEDUP_REMOVED lines=13> */
.L_x_15681:
[----:B------:R-:W-:Y:S05]  /*adf0*/  BSYNC.RECONVERGENT B3 ;  /* 0x0000000000037941 */ /* 0x000fea0003800200 */
.L_x_15680:
        /* <DEDUP_REMOVED lines=43> */
.L_x_15678:
[----:B------:R-:W-:Y:S05]  /*b0b0*/  BSYNC.RECONVERGENT B2 ;  /* 0x0000000000027941 */ /* 0x000fea0003800200 */
.L_x_15677:
        /* <DEDUP_REMOVED lines=10> */
.L_x_15676:
[----:B------:R-:W-:Y:S05]  /*b160*/  BSYNC.RECONVERGENT B1 ;  /* 0x0000000000017941 */ /* 0x000fea0003800200 */
.L_x_15675:
        /* <DEDUP_REMOVED lines=18> */
.L_x_15686:
        /* <DEDUP_REMOVED lines=13> */
.L_x_15688:
[----:B------:R-:W-:Y:S05]  /*b360*/  BSYNC.RECONVERGENT B3 ;  /* 0x0000000000037941 */ /* 0x000fea0003800200 */
.L_x_15687:
        /* <DEDUP_REMOVED lines=43> */
.L_x_15685:
[----:B------:R-:W-:Y:S05]  /*b620*/  BSYNC.RECONVERGENT B2 ;  /* 0x0000000000027941 */ /* 0x000fea0003800200 */
.L_x_15684:
        /* <DEDUP_REMOVED lines=10> */
.L_x_15683:
[----:B------:R-:W-:Y:S05]  /*b6d0*/  BSYNC.RECONVERGENT B1 ;  /* 0x0000000000017941 */ /* 0x000fea0003800200 */
.L_x_15682:
        /* <DEDUP_REMOVED lines=18> */
.L_x_15693:
        /* <DEDUP_REMOVED lines=13> */
.L_x_15695:
[----:B------:R-:W-:Y:S05]  /*b8d0*/  BSYNC.RECONVERGENT B3 ;  /* 0x0000000000037941 */ /* 0x000fea0003800200 */
.L_x_15694:
        /* <DEDUP_REMOVED lines=43> */
.L_x_15692:
[----:B------:R-:W-:Y:S05]  /*bb90*/  BSYNC.RECONVERGENT B2 ;  /* 0x0000000000027941 */ /* 0x000fea0003800200 */
.L_x_15691:
        /* <DEDUP_REMOVED lines=10> */
.L_x_15690:
[----:B------:R-:W-:Y:S05]  /*bc40*/  BSYNC.RECONVERGENT B1 ;  /* 0x0000000000017941 */ /* 0x000fea0003800200 */
.L_x_15689:
        /* <DEDUP_REMOVED lines=18> */
.L_x_15700:
        /* <DEDUP_REMOVED lines=13> */
.L_x_15702:
[----:B------:R-:W-:Y:S05]  /*be40*/  BSYNC.RECONVERGENT B3 ;  /* 0x0000000000037941 */ /* 0x000fea0003800200 */
.L_x_15701:
        /* <DEDUP_REMOVED lines=43> */
.L_x_15699:
[----:B------:R-:W-:Y:S05]  /*c100*/  BSYNC.RECONVERGENT B2 ;  /* 0x0000000000027941 */ /* 0x000fea0003800200 */
.L_x_15698:
        /* <DEDUP_REMOVED lines=10> */
.L_x_15697:
[----:B------:R-:W-:Y:S05]  /*c1b0*/  BSYNC.RECONVERGENT B1 ;  /* 0x0000000000017941 */ /* 0x000fea0003800200 */
.L_x_15696:
        /* <DEDUP_REMOVED lines=18> */
.L_x_15707:
        /* <DEDUP_REMOVED lines=13> */
.L_x_15709:
[----:B------:R-:W-:Y:S05]  /*c3b0*/  BSYNC.RECONVERGENT B3 ;  /* 0x0000000000037941 */ /* 0x000fea0003800200 */
.L_x_15708:
[----:B------:R-:W-:Y:S01]  /*c3c0*/  IMAD.WIDE.U32 R190, R23, -0x326172a9, RZ ;  /* 0xcd9e8d5717be7825 */ /* 0x000fe200078e00ff */
[----:B------:R-:W-:-:S03]  /*c3d0*/  LOP3.LUT R176, R18, UR7, R189, 0x96, !PT ;  /* 0x0000000712b07c12 */ /* 0x000fc6000f8e96bd */
        /* <DEDUP_REMOVED lines=40> */
[----:B------:R-:W-:-:S07]  /*c660*/  IMAD.MOV.U32 R198, RZ, RZ, R178 ;  /* 0x000000ffffc67224 */ /* 0x000fce00078e00b2 */
.L_x_15706:
[----:B------:R-:W-:Y:S05]  /*c670*/  BSYNC.RECONVERGENT B2 ;  /* 0x0000000000027941 */ /* 0x000fea0003800200 */
.L_x_15705:
        /* <DEDUP_REMOVED lines=10> */
.L_x_15704:
[----:B------:R-:W-:Y:S05]  /*c720*/  BSYNC.RECONVERGENT B1 ;  /* 0x0000000000017941 */ /* 0x000fea0003800200 */
.L_x_15703:
[----:B------:R-:W-:Y:S02]  /*c730*/  F2FP.BF16.F32.PACK_AB R179, RZ, R187 ;  /* 0x000000bbffb3723e */ /* 0x000fe400000010ff */
[----:B------:R-:W-:Y:S02]  /*c740*/  PRMT R178, R203, 0x5410, R208 ;  /* 0x00005410cbb27816 */ /* 0x000fe400000000d0 */
[----:B------:R-:W-:Y:S02]  /*c750*/  PRMT R177, R201, 0x5410, R202 ;  /* 0x00005410c9b17816 */ /* 0x000fe400000000ca */
[----:B------:R-:W-:Y:S02]  /*c760*/  PRMT R176, R192, 0x5410, R200 ;  /* 0x00005410c0b07816 */ /* 0x000fe400000000c8 */
[----:B------:R-:W-:-:S07]  /*c770*/  PRMT R179, R210, 0x5410, R179 ;  /* 0x00005410d2b37816 */ /* 0x000fce00000000b3 */
.L_x_15653:
        /* <DEDUP_REMOVED lines=30> */
.L_x_15711:
[----:B------:R-:W-:Y:S05]  /*c960*/  BSYNC.RECONVERGENT B1 ;  /* 0x0000000000017941 */ /* 0x000fea0003800200 */
.L_x_15710:
        /* <DEDUP_REMOVED lines=25> */
.L_x_15717:
        /* <DEDUP_REMOVED lines=13> */
.L_x_15719:
[----:B------:R-:W-:Y:S05]  /*cbd0*/  BSYNC.RECONVERGENT B3 ;  /* 0x0000000000037941 */ /* 0x000fea0003800200 */
.L_x_15718:
[----:B------:R-:W-:Y:S01]  /*cbe0*/  IMAD.WIDE.U32 R178, R23, -0x326172a9, RZ ;  /* 0xcd9e8d5717b27825 */ /* 0x000fe200078e00ff */
[----:B-1----:R-:W-:-:S03]  /*cbf0*/  LOP3.LUT R190, R18, UR7, R177, 0x96, !PT ;  /* 0x0000000712be7c12 */ /* 0x002fc6000f8e96b1 */
        /* <DEDUP_REMOVED lines=41> */
.L_x_15716:
[----:B------:R-:W-:Y:S05]  /*ce90*/  BSYNC.RECONVERGENT B2 ;  /* 0x0000000000027941 */ /* 0x000fea0003800200 */
.L_x_15715:
[----:B------:R-:W-:Y:S01]  /*cea0*/  I2FP.F32.U32 R14, R14 ;  /* 0x0000000e000e7245 */ /* 0x000fe20000201000 */
[----:B------:R-:W-:Y:S01]  /*ceb0*/  IMAD.MOV.U32 R179, RZ, RZ, 0x2f800000 ;  /* 0x2f800000ffb37424 */ /* 0x000fe200078e00ff */
[----:B-1----:R-:W-:Y:S01]  /*cec0*/  SHF.L.U32 R188, R24, 0x10, RZ ;  /* 0x0000001018bc7819 */ /* 0x002fe200000006ff */
        /* <DEDUP_REMOVED lines=8> */
.L_x_15714:
[----:B------:R-:W-:Y:S05]  /*cf50*/  BSYNC.RECONVERGENT B1 ;  /* 0x0000000000017941 */ /* 0x000fea0003800200 */
.L_x_15713:
[----:B------:R-:W-:Y:S01]  /*cf60*/  @!P2 PRMT R196, R24, 0x7632, R196 ;  /* 0x0000763218c4a816 */ /* 0x000fe200000000c4 */
[----:B------:R-:W-:Y:S01]  /*cf70*/  BSSY.RECONVERGENT B1, `(.L_x_15720) ;  /* 0x000005d000017945 */ /* 0x000fe20003800200 */
[----:B------:R-:W-:Y:S01]  /*cf80*/  F2FP.BF16.F32.PACK_AB R208, RZ, R197 ;  /* 0x000000c5ffd0723e */ /* 0x000fe200000010ff */
[----:B-1----:R-:W-:Y:S01]  /*cf90*/  @!P2 IMAD.MOV.U32 R188, RZ, RZ, R176 ;  /* 0x000000ffffbca224 */ /* 0x002fe200078e00b0 */
        /* <DEDUP_REMOVED lines=19> */
.L_x_15724:
        /* <DEDUP_REMOVED lines=13> */
.L_x_15726:
[----:B------:R-:W-:Y:S05]  /*d1a0*/  BSYNC.RECONVERGENT B3 ;  /* 0x0000000000037941 */ /* 0x000fea0003800200 */
.L_x_15725:
        /* <DEDUP_REMOVED lines=42> */
[----:B------:R-:W-:-:S07]  /*d450*/  IMAD.MOV.U32 R178, RZ, RZ, RZ ;  /* 0x000000ffffb27224 */ /* 0x000fce00078e00ff */
.L_x_15723:
[----:B------:R-:W-:Y:S05]  /*d460*/  BSYNC.RECONVERGENT B2 ;  /* 0x0000000000027941 */ /* 0x000fea0003800200 */
.L_x_15722:
        /* <DEDUP_REMOVED lines=13> */
.L_x_15721:
[----:B------:R-:W-:Y:S05]  /*d540*/  BSYNC.RECONVERGENT B1 ;  /* 0x0000000000017941 */ /* 0x000fea0003800200 */
.L_x_15720:
        /* <DEDUP_REMOVED lines=22> */
.L_x_15731:
        /* <DEDUP_REMOVED lines=13> */
.L_x_15733:
[----:B------:R-:W-:Y:S05]  /*d780*/  BSYNC.RECONVERGENT B3 ;  /* 0x0000000000037941 */ /* 0x000fea0003800200 */
.L_x_15732:
        /* <DEDUP_REMOVED lines=43> */
.L_x_15730:
[----:B------:R-:W-:Y:S05]  /*da40*/  BSYNC.RECONVERGENT B2 ;  /* 0x0000000000027941 */ /* 0x000fea0003800200 */
.L_x_15729:
        /* <DEDUP_REMOVED lines=11> */
.L_x_15728:
[----:B------:R-:W-:Y:S05]  /*db00*/  BSYNC.RECONVERGENT B1 ;  /* 0x0000000000017941 */ /* 0x000fea0003800200 */
.L_x_15727:
        /* <DEDUP_REMOVED lines=23> */
.L_x_15738:
        /* <DEDUP_REMOVED lines=13> */
.L_x_15740:
[----:B------:R-:W-:Y:S05]  /*dd50*/  BSYNC.RECONVERGENT B3 ;  /* 0x0000000000037941 */ /* 0x000fea0003800200 */
.L_x_15739:
        /* <DEDUP_REMOVED lines=43> */
.L_x_15737:
[----:B------:R-:W-:Y:S05]  /*e010*/  BSYNC.RECONVERGENT B2 ;  /* 0x0000000000027941 */ /* 0x000fea0003800200 */
.L_x_15736:
        /* <DEDUP_REMOVED lines=13> */
.L_x_15735:
[----:B------:R-:W-:Y:S05]  /*e0f0*/  BSYNC.RECONVERGENT B1 ;  /* 0x0000000000017941 */ /* 0x000fea0003800200 */
.L_x_15734:
        /* <DEDUP_REMOVED lines=22> */
.L_x_15745:
        /* <DEDUP_REMOVED lines=13> */
.L_x_15747:
[----:B------:R-:W-:Y:S05]  /*e330*/  BSYNC.RECONVERGENT B3 ;  /* 0x0000000000037941 */ /* 0x000fea0003800200 */
.L_x_15746:
        /* <DEDUP_REMOVED lines=41> */
[----:B------:R-:W-:Y:S01]  /*e5d0*/  IMAD.MOV.U32 R176, RZ, RZ, RZ ;  /* 0x000000ffffb07224 */ /* 0x000fe200078e00ff */
[----:B------:R-:W-:-:S07]  /*e5e0*/  LOP3.LUT R206, R178, UR30, R177, 0x96, !PT ;  /* 0x0000001eb2ce7c12 */ /* 0x000fce000f8e96b1 */
.L_x_15744:
[----:B------:R-:W-:Y:S05]  /*e5f0*/  BSYNC.RECONVERGENT B2 ;  /* 0x0000000000027941 */ /* 0x000fea0003800200 */
.L_x_15743:
        /* <DEDUP_REMOVED lines=11> */
.L_x_15742:
[----:B------:R-:W-:Y:S05]  /*e6b0*/  BSYNC.RECONVERGENT B1 ;  /* 0x0000000000017941 */ /* 0x000fea0003800200 */
.L_x_15741:
        /* <DEDUP_REMOVED lines=23> */
.L_x_15752:
        /* <DEDUP_REMOVED lines=13> */
.L_x_15754:
[----:B------:R-:W-:Y:S05]  /*e900*/  BSYNC.RECONVERGENT B3 ;  /* 0x0000000000037941 */ /* 0x000fea0003800200 */
.L_x_15753:
        /* <DEDUP_REMOVED lines=43> */
.L_x_15751:
[----:B------:R-:W-:Y:S05]  /*ebc0*/  BSYNC.RECONVERGENT B2 ;  /* 0x0000000000027941 */ /* 0x000fea0003800200 */
.L_x_15750:
        /* <DEDUP_REMOVED lines=13> */
.L_x_15749:
[----:B------:R-:W-:Y:S05]  /*eca0*/  BSYNC.RECONVERGENT B1 ;  /* 0x0000000000017941 */ /* 0x000fea0003800200 */
.L_x_15748:
        /* <DEDUP_REMOVED lines=22> */
.L_x_15759:
        /* <DEDUP_REMOVED lines=13> */
.L_x_15761:
[----:B------:R-:W-:Y:S05]  /*eee0*/  BSYNC.RECONVERGENT B3 ;  /* 0x0000000000037941 */ /* 0x000fea0003800200 */
.L_x_15760:
        /* <DEDUP_REMOVED lines=43> */
.L_x_15758:
[----:B------:R-:W-:Y:S05]  /*f1a0*/  BSYNC.RECONVERGENT B2 ;  /* 0x0000000000027941 */ /* 0x000fea0003800200 */
.L_x_15757:
        /* <DEDUP_REMOVED lines=11> */
.L_x_15756:
[----:B------:R-:W-:Y:S05]  /*f260*/  BSYNC.RECONVERGENT B1 ;  /* 0x0000000000017941 */ /* 0x000fea0003800200 */
.L_x_15755:
        /* <DEDUP_REMOVED lines=23> */
.L_x_15766:
        /* <DEDUP_REMOVED lines=13> */
.L_x_15768:
[----:B------:R-:W-:Y:S05]  /*f4b0*/  BSYNC.RECONVERGENT B3 ;  /* 0x0000000000037941 */ /* 0x000fea0003800200 */
.L_x_15767:
        /* <DEDUP_REMOVED lines=43> */
.L_x_15765:
[----:B------:R-:W-:Y:S05]  /*f770*/  BSYNC.RECONVERGENT B2 ;  /* 0x0000000000027941 */ /* 0x000fea0003800200 */
.L_x_15764:
[----:B------:R-:W-:Y:S01]  /*f780*/  I2FP.F32.U32 R176, R177 ;  /* 0x000000b100b07245 */ /* 0x000fe20000201000 */
[----:B------:R-:W-:Y:S01]  /*f790*/  HFMA2 R177, -RZ, RZ, 0.1171875, 0 ;  /* 0x2f800000ffb17431 */ /* 0x000fe200000001ff */
[----:B------:R-:W-:-:S05]  /*f7a0*/  PRMT R178, R31, 0x7632, R178 ;  /* 0x000076321fb27816 */ /* 0x000fca00000000b2 */
        /* <DEDUP_REMOVED lines=10> */
.L_x_15763:
[----:B------:R-:W-:Y:S05]  /*f850*/  BSYNC.RECONVERGENT B1 ;  /* 0x0000000000017941 */ /* 0x000fea0003800200 */
.L_x_15762:
[----:B------:R-:W-:Y:S02]  /*f860*/  F2FP.BF16.F32.PACK_AB R179, RZ, R188 ;  /* 0x000000bcffb3723e */ /* 0x000fe400000010ff */
[----:B------:R-:W-:Y:S02]  /*f870*/  PRMT R178, R213, 0x5410, R214 ;  /* 0x00005410d5b27816 */ /* 0x000fe400000000d6 */
[----:B------:R-:W-:Y:S02]  /*f880*/  PRMT R177, R212, 0x5410, R209 ;  /* 0x00005410d4b17816 */ /* 0x000fe400000000d1 */
[----:B------:R-:W-:Y:S02]  /*f890*/  PRMT R176, R208, 0x5410, R203 ;  /* 0x00005410d0b07816 */ /* 0x000fe400000000cb */
[----:B------:R-:W-:Y:S01]  /*f8a0*/  PRMT R179, R202, 0x5410, R179 ;  /* 0x00005410cab37816 */ /* 0x000fe200000000b3 */
[----:B------:R-:W-:Y:S06]  /*f8b0*/  BRA `(.L_x_15769) ;  /* 0x0000002c00107947 */ /* 0x000fec0003800000 */
.L_x_15712:
[----:B------:R-:W-:Y:S01]  /*f8c0*/  BSSY.RECONVERGENT B1, `(.L_x_15770) ;  /* 0x0000059000017945 */ /* 0x000fe20003800200 */
[----:B------:R-:W-:Y:S01]  /*f8d0*/  MOV R197, RZ ;  /* 0x000000ff00c57202 */ /* 0x000fe20000000f00 */
[----:B------:R-:W-:Y:S02]  /*f8e0*/  IMAD.MOV.U32 R210, RZ, RZ, R198 ;  /* 0x000000ffffd27224 */ /* 0x000fe400078e00c6 */
[----:B0-----:R-:W-:Y:S01]  /*f8f0*/  IMAD.MOV.U32 R176, RZ, RZ, R212 ;  /* 0x000000ffffb07224 */ /* 0x001fe200078e00d4 */
        /* <DEDUP_REMOVED lines=17> */
.L_x_15774:
        /* <DEDUP_REMOVED lines=13> */
.L_x_15776:
[----:B------:R-:W-:Y:S05]  /*fae0*/  BSYNC.RECONVERGENT B3 ;  /* 0x0000000000037941 */ /* 0x000fea0003800200 */
.L_x_15775:
[----:B------:R-:W-:Y:S01]  /*faf0*/  IMAD.WIDE.U32 R178, R23, -0x326172a9, RZ ;  /* 0xcd9e8d5717b27825 */ /* 0x000fe200078e00ff */
[----:B-1----:R-:W-:Y:S02]  /*fb00*/  LOP3.LUT R190, R18, UR7, R177, 0x96, !PT ;  /* 0x0000000712be7c12 */ /* 0x002fe4000f8e96b1 */
        /* <DEDUP_REMOVED lines=41> */
.L_x_15773:
[----:B------:R-:W-:Y:S05]  /*fda0*/  BSYNC.RECONVERGENT B2 ;  /* 0x0000000000027941 */ /* 0x000fea0003800200 */
.L_x_15772:
        /* <DEDUP_REMOVED lines=10> */
.L_x_15771:
[----:B------:R-:W-:Y:S05]  /*fe50*/  BSYNC.RECONVERGENT B1 ;  /* 0x0000000000017941 */ /* 0x000fea0003800200 */
.L_x_15770:
        /* <DEDUP_REMOVED lines=18> */
.L_x_15781:
        /* <DEDUP_REMOVED lines=13> */
.L_x_15783:
[----:B------:R-:W-:Y:S05]  /*10050*/  BSYNC.RECONVERGENT B3 ;  /* 0x0000000000037941 */ /* 0x000fea0003800200 */
.L_x_15782:
[----:B-1----:R-:W-:Y:S01]  /*10060*/  IMAD.WIDE.U32 R188, R23, -0x326172a9, RZ ;  /* 0xcd9e8d5717bc7825 */ /* 0x002fe200078e00ff */
        /* <DEDUP_REMOVED lines=42> */
.L_x_15780:
[----:B------:R-:W-:Y:S05]  /*10310*/  BSYNC.RECONVERGENT B2 ;  /* 0x0000000000027941 */ /* 0x000fea0003800200 */
.L_x_15779:
        /* <DEDUP_REMOVED lines=11> */
.L_x_15778:
[----:B------:R-:W-:Y:S05]  /*103d0*/  BSYNC.RECONVERGENT B1 ;  /* 0x0000000000017941 */ /* 0x000fea0003800200 */
.L_x_15777:
        /* <DEDUP_REMOVED lines=18> */
.L_x_15788:
        /* <DEDUP_REMOVED lines=13> */
.L_x_15790:
[----:B------:R-:W-:Y:S05]  /*105d0*/  BSYNC.RECONVERGENT B3 ;  /* 0x0000000000037941 */ /* 0x000fea0003800200 */
.L_x_15789:
        /* <DEDUP_REMOVED lines=43> */
.L_x_15787:
[----:B------:R-:W-:Y:S05]  /*10890*/  BSYNC.RECONVERGENT B2 ;  /* 0x0000000000027941 */ /* 0x000fea0003800200 */
.L_x_15786:
        /* <DEDUP_REMOVED lines=10> */
.L_x_15785:
[----:B------:R-:W-:Y:S05]  /*10940*/  BSYNC.RECONVERGENT B1 ;  /* 0x0000000000017941 */ /* 0x000fea0003800200 */
.L_x_15784:
        /* <DEDUP_REMOVED lines=18> */
.L_x_15795:
        /* <DEDUP_REMOVED lines=13> */
.L_x_15797:
[----:B------:R-:W-:Y:S05]  /*10b40*/  BSYNC.RECONVERGENT B3 ;  /* 0x0000000000037941 */ /* 0x000fea0003800200 */
.L_x_15796:
        /* <DEDUP_REMOVED lines=43> */
.L_x_15794:
[----:B------:R-:W-:Y:S05]  /*10e00*/  BSYNC.RECONVERGENT B2 ;  /* 0x0000000000027941 */ /* 0x000fea0003800200 */
.L_x_15793:
        /* <DEDUP_REMOVED lines=11> */
.L_x_15792:
[----:B------:R-:W-:Y:S05]  /*10ec0*/  BSYNC.RECONVERGENT B1 ;  /* 0x0000000000017941 */ /* 0x000fea0003800200 */
.L_x_15791:
[----:B------:R-:W-:Y:S01]  /*10ed0*/  BSSY.RECONVERGENT B1, `(.L_x_15798) ;  /* 0x0000056000017945 */ /* 0x000fe20003800200 */
[----:B------:R-:W-:Y:S01]  /*10ee0*/  F2FP.BF16.F32.PACK_AB R209, RZ, R192 ;  /* 0x000000c0ffd1723e */ /* 0x000fe200000010ff */
[----:B-1----:R-:W-:Y:S02]  /*10ef0*/  IMAD.MOV.U32 R191, RZ, RZ, RZ ;  /* 0x000000ffffbf7224 */ /* 0x002fe400078e00ff */
        /* <DEDUP_REMOVED lines=15> */
.L_x_15802:
        /* <DEDUP_REMOVED lines=13> */
.L_x_15804:
[----:B------:R-:W-:Y:S05]  /*110c0*/  BSYNC.RECONVERGENT B3 ;  /* 0x0000000000037941 */ /* 0x000fea0003800200 */
.L_x_15803:
        /* <DEDUP_REMOVED lines=43> */
.L_x_15801:
[----:B------:R-:W-:Y:S05]  /*11380*/  BSYNC.RECONVERGENT B2 ;  /* 0x0000000000027941 */ /* 0x000fea0003800200 */
.L_x_15800:
        /* <DEDUP_REMOVED lines=10> */
.L_x_15799:
[----:B------:R-:W-:Y:S05]  /*11430*/  BSYNC.RECONVERGENT B1 ;  /* 0x0000000000017941 */ /* 0x000fea0003800200 */
.L_x_15798:
        /* <DEDUP_REMOVED lines=18> */
.L_x_15809:
        /* <DEDUP_REMOVED lines=13> */
.L_x_15811:
[----:B------:R-:W-:Y:S05]  /*11630*/  BSYNC.RECONVERGENT B3 ;  /* 0x0000000000037941 */ /* 0x000fea0003800200 */
.L_x_15810:
        /* <DEDUP_REMOVED lines=43> */
.L_x_15808:
[----:B------:R-:W-:Y:S05]  /*118f0*/  BSYNC.RECONVERGENT B2 ;  /* 0x0000000000027941 */ /* 0x000fea0003800200 */
.L_x_15807:
        /* <DEDUP_REMOVED lines=11> */
.L_x_15806:
[----:B------:R-:W-:Y:S05]  /*119b0*/  BSYNC.RECONVERGENT B1 ;  /* 0x0000000000017941 */ /* 0x000fea0003800200 */
.L_x_15805:
        /* <DEDUP_REMOVED lines=18> */
.L_x_15816:
        /* <DEDUP_REMOVED lines=13> */
.L_x_15818:
[----:B------:R-:W-:Y:S05]  /*11bb0*/  BSYNC.RECONVERGENT B3 ;  /* 0x0000000000037941 */ /* 0x000fea0003800200 */
.L_x_15817:
        /* <DEDUP_REMOVED lines=43> */
.L_x_15815:
[----:B------:R-:W-:Y:S05]  /*11e70*/  BSYNC.RECONVERGENT B2 ;  /* 0x0000000000027941 */ /* 0x000fea0003800200 */
.L_x_15814:
        /* <DEDUP_REMOVED lines=10> */
.L_x_15813:
[----:B------:R-:W-:Y:S05]  /*11f20*/  BSYNC.RECONVERGENT B1 ;  /* 0x0000000000017941 */ /* 0x000fea0003800200 */
.L_x_15812:
        /* <DEDUP_REMOVED lines=18> */
.L_x_15823:
        /* <DEDUP_REMOVED lines=13> */
.L_x_15825:
[----:B------:R-:W-:Y:S05]  /*12120*/  BSYNC.RECONVERGENT B3 ;  /* 0x0000000000037941 */ /* 0x000fea0003800200 */
.L_x_15824:
        /* <DEDUP_REMOVED lines=43> */
.L_x_15822:
[----:B------:R-:W-:Y:S05]  /*123e0*/  BSYNC.RECONVERGENT B2 ;  /* 0x0000000000027941 */ /* 0x000fea0003800200 */
.L_x_15821:
        /* <DEDUP_REMOVED lines=11> */
.L_x_15820:
[----:B------:R-:W-:Y:S05]  /*124a0*/  BSYNC.RECONVERGENT B1 ;  /* 0x0000000000017941 */ /* 0x000fea0003800200 */
.L_x_15819:
[----:B------:R-:W-:Y:S02]  /*124b0*/  F2FP.BF16.F32.PACK_AB R179, RZ, R188 ;  /* 0x000000bcffb3723e */ /* 0x000fe400000010ff */
[----:B------:R-:W-:Y:S02]  /*124c0*/  PRMT R178, R213, 0x5410, R214 ;  /* 0x00005410d5b27816 */ /* 0x000fe400000000d6 */
[----:B------:R-:W-:Y:S02]  /*124d0*/  PRMT R177, R212, 0x5410, R209 ;  /* 0x00005410d4b17816 */ /* 0x000fe400000000d1 */
[----:B------:R-:W-:Y:S02]  /*124e0*/  PRMT R176, R208, 0x5410, R203 ;  /* 0x00005410d0b07816 */ /* 0x000fe400000000cb */
[----:B------:R-:W-:-:S07]  /*124f0*/  PRMT R179, R202, 0x5410, R179 ;  /* 0x00005410cab37816 */ /* 0x000fce00000000b3 */
.L_x_15769:
        /* <DEDUP_REMOVED lines=31> */
.L_x_15827:
[----:B------:R-:W-:Y:S05]  /*126f0*/  BSYNC.RECONVERGENT B1 ;  /* 0x0000000000017941 */ /* 0x000fea0003800200 */
.L_x_15826:
        /* <DEDUP_REMOVED lines=25> */
.L_x_15833:
        /* <DEDUP_REMOVED lines=13> */
.L_x_15835:
[----:B------:R-:W-:Y:S05]  /*12960*/  BSYNC.RECONVERGENT B3 ;  /* 0x0000000000037941 */ /* 0x000fea0003800200 */
.L_x_15834:
        /* <DEDUP_REMOVED lines=43> */
.L_x_15832:
[----:B------:R-:W-:Y:S05]  /*12c20*/  BSYNC.RECONVERGENT B2 ;  /* 0x0000000000027941 */ /* 0x000fea0003800200 */
.L_x_15831:
        /* <DEDUP_REMOVED lines=11> */
.L_x_15830:
[----:B------:R-:W-:Y:S05]  /*12ce0*/  BSYNC.RECONVERGENT B1 ;  /* 0x0000000000017941 */ /* 0x000fea0003800200 */
.L_x_15829:
        /* <DEDUP_REMOVED lines=23> */
.L_x_15840:
        /* <DEDUP_REMOVED lines=13> */
.L_x_15842:
[----:B------:R-:W-:Y:S05]  /*12f30*/  BSYNC.RECONVERGENT B3 ;  /* 0x0000000000037941 */ /* 0x000fea0003800200 */
.L_x_15841:
        /* <DEDUP_REMOVED lines=43> */
.L_x_15839:
[----:B------:R-:W-:Y:S05]  /*131f0*/  BSYNC.RECONVERGENT B2 ;  /* 0x0000000000027941 */ /* 0x000fea0003800200 */
.L_x_15838:
        /* <DEDUP_REMOVED lines=13> */
.L_x_15837:
[----:B------:R-:W-:Y:S05]  /*132d0*/  BSYNC.RECONVERGENT B1 ;  /* 0x0000000000017941 */ /* 0x000fea0003800200 */
.L_x_15836:
        /* <DEDUP_REMOVED lines=22> */
.L_x_15847:
        /* <DEDUP_REMOVED lines=13> */
.L_x_15849:
[----:B------:R-:W-:Y:S05]  /*13510*/  BSYNC.RECONVERGENT B3 ;  /* 0x0000000000037941 */ /* 0x000fea0003800200 */
.L_x_15848:
        /* <DEDUP_REMOVED lines=43> */
.L_x_15846:
[----:B------:R-:W-:Y:S05]  /*137d0*/  BSYNC.RECONVERGENT B2 ;  /* 0x0000000000027941 */ /* 0x000fea0003800200 */
.L_x_15845:
[----:B------:R-:W-:Y:S01]  /*137e0*/  I2FP.F32.U32 R10, R10 ;  /* 0x0000000a000a7245 */ /* 0x000fe20000201000 */
[----:B------:R-:W-:Y:S01]  /*137f0*/  IMAD.MOV.U32 R177, RZ, RZ, 0x2f800000 ;  /* 0x2f800000ffb17424 */ /* 0x000fe200078e00ff */
[----:B------:R-:W-:Y:S01]  /*13800*/  SHF.L.U32 R178, R29, 0x10, RZ ;  /* 0x000000101db27819 */ /* 0x000fe200000006ff */
[----:B-1----:R-:W-:Y:S02]  /*13810*/  IMAD.U32 R198, R25, 0x10000, RZ ;  /* 0x0001000019c67824 */ /* 0x002fe400078e00ff */
[----:B------:R-:W-:Y:S02]  /*13820*/  FFMA.FTZ R10, R10, R177, 1.1641532182693481445e-10 ;  /* 0x2f0000000a0a7423 */ /* 0x000fe400000100b1 */
[----:B------:R-:W-:-:S03]  /*13830*/  FMUL.FTZ R178, R178, UR13 ;  /* 0x0000000db2b27c20 */ /* 0x000fc60008410000 */
[----:B------:R-:W-:Y:S01]  /*13840*/  FSETP.GTU.FTZ.AND P3, PT, R10, UR10, PT ;  /* 0x0000000a0a007c0b */ /* 0x000fe2000bf7c000 */
[----:B------:R-:W-:-:S03]  /*13850*/  FMUL.FTZ R178, R178, UR12 ;  /* 0x0000000cb2b27c20 */ /* 0x000fc60008410000 */
[----:B------:R-:W-:Y:S02]  /*13860*/  SEL R10, RZ, 0x1, P3 ;  /* 0x00000001ff0a7807 */ /* 0x000fe40001800000 */
[----:B------:R-:W-:-:S05]  /*13870*/  FSEL R203, R178, RZ, !P3 ;  /* 0x000000ffb2cb7208 */ /* 0x000fca0005800000 */
[----:B------:R-:W-:-:S07]  /*13880*/  FFMA.FTZ R203, R203, R54, R198 ;  /* 0x00000036cbcb7223 */ /* 0x000fce00000100c6 */
.L_x_15844:
[----:B------:R-:W-:Y:S05]  /*13890*/  BSYNC.RECONVERGENT B1 ;  /* 0x0000000000017941 */ /* 0x000fea0003800200 */
.L_x_15843:
        /* <DEDUP_REMOVED lines=23> */
.L_x_15854:
        /* <DEDUP_REMOVED lines=13> */
.L_x_15856:
[----:B------:R-:W-:Y:S05]  /*13ae0*/  BSYNC.RECONVERGENT B3 ;  /* 0x0000000000037941 */ /* 0x000fea0003800200 */
.L_x_15855:
        /* <DEDUP_REMOVED lines=42> */
.L_x_15853:
[----:B------:R-:W-:Y:S05]  /*13d90*/  BSYNC.RECONVERGENT B2 ;  /* 0x0000000000027941 */ /* 0x000fea0003800200 */
.L_x_15852:
        /* <DEDUP_REMOVED lines=13> */
.L_x_15851:
[----:B------:R-:W-:Y:S05]  /*13e70*/  BSYNC.RECONVERGENT B1 ;  /* 0x0000000000017941 */ /* 0x000fea0003800200 */
.L_x_15850:
[----:B------:R-:W-:Y:S01]  /*13e80*/  BSSY.RECONVERGENT B1, `(.L_x_15857) ;  /* 0x000005b000017945 */ /* 0x000fe20003800200 */
[----:B------:R-:W-:Y:S01]  /*13e90*/  F2FP.BF16.F32.PACK_AB R215, RZ, R202 ;  /* 0x000000caffd7723e */ /* 0x000fe200000010ff */
[----:B------:R-:W-:Y:S01]  /*13ea0*/  @!P2 IMAD.MOV.U32 R218, RZ, RZ, R210 ;  /* 0x000000ffffdaa224 */ /* 0x000fe200078e00d2 */
[----:B-1----:R-:W-:Y:S01]  /*13eb0*/  @!P2 SHF.L.U32 R201, R26, 0x10, RZ ;  /* 0x000000101ac9a819 */ /* 0x002fe200000006ff */
        /* <DEDUP_REMOVED lines=18> */
.L_x_15861:
        /* <DEDUP_REMOVED lines=13> */
.L_x_15863:
[----:B------:R-:W-:Y:S05]  /*140b0*/  BSYNC.RECONVERGENT B3 ;  /* 0x0000000000037941 */ /* 0x000fea0003800200 */
.L_x_15862:
        /* <DEDUP_REMOVED lines=43> */
.L_x_15860:
[----:B------:R-:W-:Y:S05]  /*14370*/  BSYNC.RECONVERGENT B2 ;  /* 0x0000000000027941 */ /* 0x000fea0003800200 */
.L_x_15859:
        /* <DEDUP_REMOVED lines=11> */
.L_x_15858:
[----:B------:R-:W-:Y:S05]  /*14430*/  BSYNC.RECONVERGENT B1 ;  /* 0x0000000000017941 */ /* 0x000fea0003800200 */
.L_x_15857:
        /* <DEDUP_REMOVED lines=23> */
.L_x_15868:
        /* <DEDUP_REMOVED lines=13> */
.L_x_15870:
[----:B------:R-:W-:Y:S05]  /*14680*/  BSYNC.RECONVERGENT B3 ;  /* 0x0000000000037941 */ /* 0x000fea0003800200 */
.L_x_15869:
        /* <DEDUP_REMOVED lines=43> */
.L_x_15867:
[----:B------:R-:W-:Y:S05]  /*14940*/  BSYNC.RECONVERGENT B2 ;  /* 0x0000000000027941 */ /* 0x000fea0003800200 */
.L_x_15866:
        /* <DEDUP_REMOVED lines=13> */
.L_x_15865:
[----:B------:R-:W-:Y:S05]  /*14a20*/  BSYNC.RECONVERGENT B1 ;  /* 0x0000000000017941 */ /* 0x000fea0003800200 */
.L_x_15864:
        /* <DEDUP_REMOVED lines=22> */
.L_x_15875:
        /* <DEDUP_REMOVED lines=13> */
.L_x_15877:
[----:B------:R-:W-:Y:S05]  /*14c60*/  BSYNC.RECONVERGENT B3 ;  /* 0x0000000000037941 */ /* 0x000fea0003800200 */
.L_x_15876:
        /* <DEDUP_REMOVED lines=42> */
.L_x_15874:
[----:B------:R-:W-:Y:S05]  /*14f10*/  BSYNC.RECONVERGENT B2 ;  /* 0x0000000000027941 */ /* 0x000fea0003800200 */
.L_x_15873:
        /* <DEDUP_REMOVED lines=11> */
.L_x_15872:
[----:B------:R-:W-:Y:S05]  /*14fd0*/  BSYNC.RECONVERGENT B1 ;  /* 0x0000000000017941 */ /* 0x000fea0003800200 */
.L_x_15871:
        /* <DEDUP_REMOVED lines=23> */
.L_x_15882:
        /* <DEDUP_REMOVED lines=13> */
.L_x_15884:
[----:B------:R-:W-:Y:S05]  /*15220*/  BSYNC.RECONVERGENT B3 ;  /* 0x0000000000037941 */ /* 0x000fea0003800200 */
.L_x_15883:
        /* <DEDUP_REMOVED lines=39> */
[----:B------:R-:W-:Y:S02]  /*154a0*/  MOV R220, R178 ;  /* 0x000000b200dc7202 */ /* 0x000fe40000000f00 */
[----:B------:R-:W-:Y:S01]  /*154b0*/  LOP3.LUT R206, R176, UR30, R223, 0x96, !PT ;  /* 0x0000001eb0ce7c12 */ /* 0x000fe2000f8e96df */
[----:B------:R-:W-:-:S07]  /*154c0*/  IMAD.MOV.U32 R223, RZ, RZ, RZ ;  /* 0x000000ffffdf7224 */ /* 0x000fce00078e00ff */
.L_x_15881:
[----:B------:R-:W-:Y:S05]  /*154d0*/  BSYNC.RECONVERGENT B2 ;  /* 0x0000000000027941 */ /* 0x000fea0003800200 */
.L_x_15880:
        /* <DEDUP_REMOVED lines=13> */
.L_x_15879:
[----:B------:R-:W-:Y:S05]  /*155b0*/  BSYNC.RECONVERGENT B1 ;  /* 0x0000000000017941 */ /* 0x000fea0003800200 */
.L_x_15878:
[----:B------:R-:W-:Y:S02]  /*155c0*/  F2FP.BF16.F32.PACK_AB R179, RZ, R198 ;  /* 0x000000c6ffb3723e */ /* 0x000fe400000010ff */
[----:B------:R-:W-:Y:S02]  /*155d0*/  PRMT R178, R217, 0x5410, R218 ;  /* 0x00005410d9b27816 */ /* 0x000fe400000000da */
[----:B------:R-:W-:Y:S02]  /*155e0*/  PRMT R177, R216, 0x5410, R215 ;  /* 0x00005410d8b17816 */ /* 0x000fe400000000d7 */
[----:B------:R-:W-:Y:S02]  /*155f0*/  PRMT R176, R214, 0x5410, R213 ;  /* 0x00005410d6b07816 */ /* 0x000fe400000000d5 */
[----:B------:R-:W-:Y:S01]  /*15600*/  PRMT R179, R212, 0x5410, R179 ;  /* 0x00005410d4b37816 */ /* 0x000fe200000000b3 */
[----:B------:R-:W-:Y:S06]  /*15610*/  BRA `(.L_x_15885) ;  /* 0x0000002c000c7947 */ /* 0x000fec0003800000 */
.L_x_15828:
        /* <DEDUP_REMOVED lines=21> */
.L_x_15890:
        /* <DEDUP_REMOVED lines=13> */
.L_x_15892:
[----:B------:R-:W-:Y:S05]  /*15840*/  BSYNC.RECONVERGENT B3 ;  /* 0x0000000000037941 */ /* 0x000fea0003800200 */
.L_x_15891:
        /* <DEDUP_REMOVED lines=42> */
.L_x_15889:
[----:B------:R-:W-:Y:S05]  /*15af0*/  BSYNC.RECONVERGENT B2 ;  /* 0x0000000000027941 */ /* 0x000fea0003800200 */
.L_x_15888:
        /* <DEDUP_REMOVED lines=10> */
.L_x_15887:
[----:B------:R-:W-:Y:S05]  /*15ba0*/  BSYNC.RECONVERGENT B1 ;  /* 0x0000000000017941 */ /* 0x000fea0003800200 */
.L_x_15886:
        /* <DEDUP_REMOVED lines=18> */
.L_x_15897:
        /* <DEDUP_REMOVED lines=13> */
.L_x_15899:
[----:B------:R-:W-:Y:S05]  /*15da0*/  BSYNC.RECONVERGENT B3 ;  /* 0x0000000000037941 */ /* 0x000fea0003800200 */
.L_x_15898:
        /* <DEDUP_REMOVED lines=43> */
.L_x_15896:
[----:B------:R-:W-:Y:S05]  /*16060*/  BSYNC.RECONVERGENT B2 ;  /* 0x0000000000027941 */ /* 0x000fea0003800200 */
.L_x_15895:
        /* <DEDUP_REMOVED lines=11> */
.L_x_15894:
[----:B------:R-:W-:Y:S05]  /*16120*/  BSYNC.RECONVERGENT B1 ;  /* 0x0000000000017941 */ /* 0x000fea0003800200 */
.L_x_15893:
        /* <DEDUP_REMOVED lines=18> */
.L_x_15904:
        /* <DEDUP_REMOVED lines=13> */
.L_x_15906:
[----:B------:R-:W-:Y:S05]  /*16320*/  BSYNC.RECONVERGENT B3 ;  /* 0x0000000000037941 */ /* 0x000fea0003800200 */
.L_x_15905:
        /* <DEDUP_REMOVED lines=43> */
.L_x_15903:
[----:B------:R-:W-:Y:S05]  /*165e0*/  BSYNC.RECONVERGENT B2 ;  /* 0x0000000000027941 */ /* 0x000fea0003800200 */
.L_x_15902:
        /* <DEDUP_REMOVED lines=10> */
.L_x_15901:
[----:B------:R-:W-:Y:S05]  /*16690*/  BSYNC.RECONVERGENT B1 ;  /* 0x0000000000017941 */ /* 0x000fea0003800200 */
.L_x_15900:
        /* <DEDUP_REMOVED lines=18> */
.L_x_15911:
        /* <DEDUP_REMOVED lines=11> */
[----:B------:R-:W-:-:S04]  /*16870*/  @P3 IADD3 R8, PT, PT, R18, RZ, RZ ;  /* 0x000000ff12083210 */ /* 0x000fc80007ffe0ff */
[----:B------:R-:W-:-:S07]  /*16880*/  @!P2 MOV R18, R8 ;  /* 0x000000080012a202 */ /* 0x000fce0000000f00 */
.L_x_15913:
[----:B------:R-:W-:Y:S05]  /*16890*/  BSYNC.RECONVERGENT B3 ;  /* 0x0000000000037941 */ /* 0x000fea0003800200 */
.L_x_15912:
        /* <DEDUP_REMOVED lines=43> */
.L_x_15910:
[----:B------:R-:W-:Y:S05]  /*16b50*/  BSYNC.RECONVERGENT B2 ;  /* 0x0000000000027941 */ /* 0x000fea0003800200 */
.L_x_15909:
        /* <DEDUP_REMOVED lines=11> */
.L_x_15908:
[----:B------:R-:W-:Y:S05]  /*16c10*/  BSYNC.RECONVERGENT B1 ;  /* 0x0000000000017941 */ /* 0x000fea0003800200 */
.L_x_15907:
[----:B------:R-:W-:Y:S01]  /*16c20*/  BSSY.RECONVERGENT B1, `(.L_x_15914) ;  /* 0x0000056000017945 */ /* 0x000fe20003800200 */
[----:B------:R-:W-:Y:S01]  /*16c30*/  F2FP.BF16.F32.PACK_AB R216, RZ, R202 ;  /* 0x000000caffd8723e */ /* 0x000fe200000010ff */
        /* <DEDUP_REMOVED lines=16> */
.L_x_15918:
        /* <DEDUP_REMOVED lines=13> */
.L_x_15920:
[----:B------:R-:W-:Y:S05]  /*16e10*/  BSYNC.RECONVERGENT B3 ;  /* 0x0000000000037941 */ /* 0x000fea0003800200 */
.L_x_15919:
        /* <DEDUP_REMOVED lines=43> */
.L_x_15917:
[----:B------:R-:W-:Y:S05]  /*170d0*/  BSYNC.RECONVERGENT B2 ;  /* 0x0000000000027941 */ /* 0x000fea0003800200 */
.L_x_15916:
        /* <DEDUP_REMOVED lines=10> */
.L_x_15915:
[----:B------:R-:W-:Y:S05]  /*17180*/  BSYNC.RECONVERGENT B1 ;  /* 0x0000000000017941 */ /* 0x000fea0003800200 */
.L_x_15914:
        /* <DEDUP_REMOVED lines=18> */
.L_x_15925:
        /* <DEDUP_REMOVED lines=13> */
.L_x_15927:
[----:B------:R-:W-:Y:S05]  /*17380*/  BSYNC.RECONVERGENT B3 ;  /* 0x0000000000037941 */ /* 0x000fea0003800200 */
.L_x_15926:
        /* <DEDUP_REMOVED lines=43> */
.L_x_15924:
[----:B------:R-:W-:Y:S05]  /*17640*/  BSYNC.RECONVERGENT B2 ;  /* 0x0000000000027941 */ /* 0x000fea0003800200 */
.L_x_15923:
        /* <DEDUP_REMOVED lines=11> */
.L_x_15922:
[----:B------:R-:W-:Y:S05]  /*17700*/  BSYNC.RECONVERGENT B1 ;  /* 0x0000000000017941 */ /* 0x000fea0003800200 */
.L_x_15921:
        /* <DEDUP_REMOVED lines=18> */
.L_x_15932:
        /* <DEDUP_REMOVED lines=13> */
.L_x_15934:
[----:B------:R-:W-:Y:S05]  /*17900*/  BSYNC.RECONVERGENT B3 ;  /* 0x0000000000037941 */ /* 0x000fea0003800200 */
.L_x_15933:
        /* <DEDUP_REMOVED lines=43> */
.L_x_15931:
[----:B------:R-:W-:Y:S05]  /*17bc0*/  BSYNC.RECONVERGENT B2 ;  /* 0x0000000000027941 */ /* 0x000fea0003800200 */
.L_x_15930:
        /* <DEDUP_REMOVED lines=10> */
.L_x_15929:
[----:B------:R-:W-:Y:S05]  /*17c70*/  BSYNC.RECONVERGENT B1 ;  /* 0x0000000000017941 */ /* 0x000fea0003800200 */
.L_x_15928:
        /* <DEDUP_REMOVED lines=18> */
.L_x_15939:
        /* <DEDUP_REMOVED lines=13> */
.L_x_15941:
[----:B------:R-:W-:Y:S05]  /*17e70*/  BSYNC.RECONVERGENT B3 ;  /* 0x0000000000037941 */ /* 0x000fea0003800200 */
.L_x_15940:
        /* <DEDUP_REMOVED lines=43> */
.L_x_15938:
[----:B------:R-:W-:Y:S05]  /*18130*/  BSYNC.RECONVERGENT B2 ;  /* 0x0000000000027941 */ /* 0x000fea0003800200 */
.L_x_15937:
        /* <DEDUP_REMOVED lines=11> */
.L_x_15936:
[----:B------:R-:W-:Y:S05]  /*181f0*/  BSYNC.RECONVERGENT B1 ;  /* 0x0000000000017941 */ /* 0x000fea0003800200 */
.L_x_15935:
[----:B------:R-:W-:Y:S02]  /*18200*/  F2FP.BF16.F32.PACK_AB R179, RZ, R198 ;  /* 0x000000c6ffb3723e */ /* 0x000fe400000010ff */
[----:B------:R-:W-:Y:S02]  /*18210*/  PRMT R178, R217, 0x5410, R218 ;  /* 0x00005410d9b27816 */ /* 0x000fe400000000da */
[----:B------:R-:W-:Y:S02]  /*18220*/  PRMT R177, R215, 0x5410, R216 ;  /* 0x00005410d7b17816 */ /* 0x000fe400000000d8 */
[----:B------:R-:W-:Y:S02]  /*18230*/  PRMT R176, R214, 0x5410, R213 ;  /* 0x00005410d6b07816 */ /* 0x000fe400000000d5 */
[----:B------:R-:W-:-:S07]  /*18240*/  PRMT R179, R212, 0x5410, R179 ;  /* 0x00005410d4b37816 */ /* 0x000fce00000000b3 */
.L_x_15885:
[----:B------:R-:W-:Y:S01]  /*18250*/  VIADD R215, R229, 0x60 ;  /* 0x00000060e5d77836 */ /* 0x000fe20000000000 */
        /* <DEDUP_REMOVED lines=31> */
.L_x_15943:
[----:B------:R-:W-:Y:S05]  /*18450*/  BSYNC.RECONVERGENT B1 ;  /* 0x0000000000017941 */ /* 0x000fea0003800200 */
.L_x_15942:
[----:B-----5:R1:W5:Y:S04]  /*18460*/  @P1 LDG.E.128 R28, desc[UR8][R212.64] ;  /* 0x00000008d41c1981 */ /* 0x020368000c1e1d00 */
        /* <DEDUP_REMOVED lines=24> */
.L_x_15949:
        /* <DEDUP_REMOVED lines=13> */
.L_x_15951:
[----:B------:R-:W-:Y:S05]  /*186c0*/  BSYNC.RECONVERGENT B3 ;  /* 0x0000000000037941 */ /* 0x000fea0003800200 */
.L_x_15950:
        /* <DEDUP_REMOVED lines=42> */
.L_x_15948:
[----:B------:R-:W-:Y:S05]  /*18970*/  BSYNC.RECONVERGENT B2 ;  /* 0x0000000000027941 */ /* 0x000fea0003800200 */
.L_x_15947:
[----:B------:R-:W-:Y:S01]  /*18980*/  HFMA2 R177, -RZ, RZ, 0.1171875, 0 ;  /* 0x2f800000ffb17431 */ /* 0x000fe200000001ff */
[----:B------:R-:W-:Y:S01]  /*18990*/  I2FP.F32.U32 R14, R14 ;  /* 0x0000000e000e7245 */ /* 0x000fe20000201000 */
[----:B------:R-:W-:Y:S01]  /*189a0*/  IMAD.U32 R178, R28, 0x10000, RZ ;  /* 0x000100001cb27824 */ /* 0x000fe200078e00ff */
[----:B------:R-:W-:-:S03]  /*189b0*/  SHF.L.U32 R218, R24, 0x10, RZ ;  /* 0x0000001018da7819 */ /* 0x000fc600000006ff */
[----:B------:R-:W-:Y:S01]  /*189c0*/  FMUL.FTZ R178, R178, UR13 ;  /* 0x0000000db2b27c20 */ /* 0x000fe20008410000 */
[----:B------:R-:W-:-:S03]  /*189d0*/  FFMA.FTZ R14, R14, R177, 1.1641532182693481445e-10 ;  /* 0x2f0000000e0e7423 */ /* 0x000fc600000100b1 */
[----:B------:R-:W-:Y:S02]  /*189e0*/  FMUL.FTZ R177, R178, UR12 ;  /* 0x0000000cb2b17c20 */ /* 0x000fe40008410000 */
[----:B------:R-:W-:-:S04]  /*189f0*/  FSETP.GTU.FTZ.AND P3, PT, R14, UR10, PT ;  /* 0x0000000a0e007c0b */ /* 0x000fc8000bf7c000 */
[----:B------:R-:W-:Y:S02]  /*18a00*/  FSEL R177, R177, RZ, !P3 ;  /* 0x000000ffb1b17208 */ /* 0x000fe40005800000 */
[----:B------:R-:W-:-:S03]  /*18a10*/  SEL R14, RZ, 0x1, P3 ;  /* 0x00000001ff0e7807 */ /* 0x000fc60001800000 */
[----:B------:R-:W-:-:S07]  /*18a20*/  FFMA.FTZ R218, R177, R44, R218 ;  /* 0x0000002cb1da7223 */ /* 0x000fce00000100da */
.L_x_15946:
[----:B------:R-:W-:Y:S05]  /*18a30*/  BSYNC.RECONVERGENT B1 ;  /* 0x0000000000017941 */ /* 0x000fea0003800200 */
.L_x_15945:
        /* <DEDUP_REMOVED lines=23> */
.L_x_15956:
        /* <DEDUP_REMOVED lines=13> */
.L_x_15958:
[----:B------:R-:W-:Y:S05]  /*18c80*/  BSYNC.RECONVERGENT B3 ;  /* 0x0000000000037941 */ /* 0x000fea0003800200 */
.L_x_15957:
        /* <DEDUP_REMOVED lines=42> */
.L_x_15955:
[----:B------:R-:W-:Y:S05]  /*18f30*/  BSYNC.RECONVERGENT B2 ;  /* 0x0000000000027941 */ /* 0x000fea0003800200 */
.L_x_15954:
        /* <DEDUP_REMOVED lines=13> */
.L_x_15953:
[----:B------:R-:W-:Y:S05]  /*19010*/  BSYNC.RECONVERGENT B1 ;  /* 0x0000000000017941 */ /* 0x000fea0003800200 */
.L_x_15952:
        /* <DEDUP_REMOVED lines=22> */
.L_x_15963:
        /* <DEDUP_REMOVED lines=13> */
.L_x_15965:
[----:B------:R-:W-:Y:S05]  /*19250*/  BSYNC.RECONVERGENT B3 ;  /* 0x0000000000037941 */ /* 0x000fea0003800200 */
.L_x_15964:
        /* <DEDUP_REMOVED lines=42> */
.L_x_15962:
[----:B------:R-:W-:Y:S05]  /*19500*/  BSYNC.RECONVERGENT B2 ;  /* 0x0000000000027941 */ /* 0x000fea0003800200 */
.L_x_15961:
        /* <DEDUP_REMOVED lines=11> */
.L_x_15960:
[----:B------:R-:W-:Y:S05]  /*195c0*/  BSYNC.RECONVERGENT B1 ;  /* 0x0000000000017941 */ /* 0x000fea0003800200 */
.L_x_15959:
        /* <DEDUP_REMOVED lines=23> */
.L_x_15970:
        /* <DEDUP_REMOVED lines=13> */
.L_x_15972:
[----:B------:R-:W-:Y:S05]  /*19810*/  BSYNC.RECONVERGENT B3 ;  /* 0x0000000000037941 */ /* 0x000fea0003800200 */
.L_x_15971:
        /* <DEDUP_REMOVED lines=43> */
.L_x_15969:
[----:B------:R-:W-:Y:S05]  /*19ad0*/  BSYNC.RECONVERGENT B2 ;  /* 0x0000000000027941 */ /* 0x000fea0003800200 */
.L_x_15968:
[----:B------:R-:W-:Y:S01]  /*19ae0*/  HFMA2 R179, -RZ, RZ, 0.1171875, 0 ;  /* 0x2f800000ffb37431 */ /* 0x000fe200000001ff */
[----:B------:R-:W-:Y:S02]  /*19af0*/  PRMT R176, R29, 0x7632, R176 ;  /* 0x000076321db07816 */ /* 0x000fe400000000b0 */
        /* <DEDUP_REMOVED lines=10> */
[----:B------:R-:W-:-:S07]  /*19ba0*/  FFMA.FTZ R215, R176, R47, R215 ;  /* 0x0000002fb0d77223 */ /* 0x000fce00000100d7 */
.L_x_15967:
[----:B------:R-:W-:Y:S05]  /*19bb0*/  BSYNC.RECONVERGENT B1 ;  /* 0x0000000000017941 */ /* 0x000fea0003800200 */
.L_x_15966:
        /* <DEDUP_REMOVED lines=22> */
.L_x_15977:
        /* <DEDUP_REMOVED lines=13> */
.L_x_15979:
[----:B------:R-:W-:Y:S05]  /*19df0*/  BSYNC.RECONVERGENT B3 ;  /* 0x0000000000037941 */ /* 0x000fea0003800200 */
.L_x_15978:
        /* <DEDUP_REMOVED lines=43> */
.L_x_15976:
[----:B------:R-:W-:Y:S05]  /*1a0b0*/  BSYNC.RECONVERGENT B2 ;  /* 0x0000000000027941 */ /* 0x000fea0003800200 */
.L_x_15975:
        /* <DEDUP_REMOVED lines=11> */
.L_x_15974:
[----:B------:R-:W-:Y:S05]  /*1a170*/  BSYNC.RECONVERGENT B1 ;  /* 0x0000000000017941 */ /* 0x000fea0003800200 */
.L_x_15973:
[----:B-1----:R-:W-:Y:S01]  /*1a180*/  @!P2 PRMT R213, R26, 0x7632, R213 ;  /* 0x000076321ad5a816 */ /* 0x002fe200000000d5 */
        /* <DEDUP_REMOVED lines=22> */
.L_x_15984:
        /* <DEDUP_REMOVED lines=13> */
.L_x_15986:
[----:B------:R-:W-:Y:S05]  /*1a3c0*/  BSYNC.RECONVERGENT B3 ;  /* 0x0000000000037941 */ /* 0x000fea0003800200 */
.L_x_15985:
        /* <DEDUP_REMOVED lines=43> */
.L_x_15983:
[----:B------:R-:W-:Y:S05]  /*1a680*/  BSYNC.RECONVERGENT B2 ;  /* 0x0000000000027941 */ /* 0x000fea0003800200 */
.L_x_15982:
        /* <DEDUP_REMOVED lines=13> */
.L_x_15981:
[----:B------:R-:W-:Y:S05]  /*1a760*/  BSYNC.RECONVERGENT B1 ;  /* 0x0000000000017941 */ /* 0x000fea0003800200 */
.L_x_15980:
        /* <DEDUP_REMOVED lines=22> */
.L_x_15991:
        /* <DEDUP_REMOVED lines=13> */
.L_x_15993:
[----:B------:R-:W-:Y:S05]  /*1a9a0*/  BSYNC.RECONVERGENT B3 ;  /* 0x0000000000037941 */ /* 0x000fea0003800200 */
.L_x_15992:
        /* <DEDUP_REMOVED lines=42> */
.L_x_15990:
[----:B------:R-:W-:Y:S05]  /*1ac50*/  BSYNC.RECONVERGENT B2 ;  /* 0x0000000000027941 */ /* 0x000fea0003800200 */
.L_x_15989:
        /* <DEDUP_REMOVED lines=11> */
.L_x_15988:
[----:B------:R-:W-:Y:S05]  /*1ad10*/  BSYNC.RECONVERGENT B1 ;  /* 0x0000000000017941 */ /* 0x000fea0003800200 */
.L_x_15987:
        /* <DEDUP_REMOVED lines=23> */
.L_x_15998:
        /* <DEDUP_REMOVED lines=13> */
.L_x_16000:
[----:B------:R-:W-:Y:S05]  /*1af60*/  BSYNC.RECONVERGENT B3 ;  /* 0x0000000000037941 */ /* 0x000fea0003800200 */
.L_x_15999:
        /* <DEDUP_REMOVED lines=42> */
.L_x_15997:
[----:B------:R-:W-:Y:S05]  /*1b210*/  BSYNC.RECONVERGENT B2 ;  /* 0x0000000000027941 */ /* 0x000fea0003800200 */
.L_x_15996:
        /* <DEDUP_REMOVED lines=13> */
.L_x_15995:
[----:B------:R-:W-:Y:S05]  /*1b2f0*/  BSYNC.RECONVERGENT B1 ;  /* 0x0000000000017941 */ /* 0x000fea0003800200 */
.L_x_15994:
[----:B------:R-:W-:Y:S02]  /*1b300*/  F2FP.BF16.F32.PACK_AB R179, RZ, R211 ;  /* 0x000000d3ffb3723e */ /* 0x000fe400000010ff */
[----:B------:R-:W-:Y:S02]  /*1b310*/  PRMT R178, R230, 0x5410, R228 ;  /* 0x00005410e6b27816 */ /* 0x000fe400000000e4 */
[----:B------:R-:W-:Y:S02]  /*1b320*/  PRMT R177, R226, 0x5410, R225 ;  /* 0x00005410e2b17816 */ /* 0x000fe400000000e1 */
[----:B------:R-:W-:Y:S02]  /*1b330*/  PRMT R176, R224, 0x5410, R223 ;  /* 0x00005410e0b07816 */ /* 0x000fe400000000df */
[----:B------:R-:W-:Y:S01]  /*1b340*/  PRMT R179, R222, 0x5410, R179 ;  /* 0x00005410deb37816 */ /* 0x000fe200000000b3 */
[----:B------:R-:W-:Y:S06]  /*1b350*/  BRA `(.L_x_16001) ;  /* 0x0000002c000c7947 */ /* 0x000fec0003800000 */
.L_x_15944:
        /* <DEDUP_REMOVED lines=21> */
.L_x_16006:
        /* <DEDUP_REMOVED lines=13> */
.L_x_16008:
[----:B------:R-:W-:Y:S05]  /*1b580*/  BSYNC.RECONVERGENT B3 ;  /* 0x0000000000037941 */ /* 0x000fea0003800200 */
.L_x_16007:
        /* <DEDUP_REMOVED lines=42> */
.L_x_16005:
[----:B------:R-:W-:Y:S05]  /*1b830*/  BSYNC.RECONVERGENT B2 ;  /* 0x0000000000027941 */ /* 0x000fea0003800200 */
.L_x_16004:
        /* <DEDUP_REMOVED lines=10> */
.L_x_16003:
[----:B------:R-:W-:Y:S05]  /*1b8e0*/  BSYNC.RECONVERGENT B1 ;  /* 0x0000000000017941 */ /* 0x000fea0003800200 */
.L_x_16002:
        /* <DEDUP_REMOVED lines=18> */
.L_x_16013:
        /* <DEDUP_REMOVED lines=13> */
.L_x_16015:
[----:B------:R-:W-:Y:S05]  /*1bae0*/  BSYNC.RECONVERGENT B3 ;  /* 0x0000000000037941 */ /* 0x000fea0003800200 */
.L_x_16014:
        /* <DEDUP_REMOVED lines=43> */
.L_x_16012:
[----:B------:R-:W-:Y:S05]  /*1bda0*/  BSYNC.RECONVERGENT B2 ;  /* 0x0000000000027941 */ /* 0x000fea0003800200 */
.L_x_16011:
        /* <DEDUP_REMOVED lines=11> */
.L_x_16010:
[----:B------:R-:W-:Y:S05]  /*1be60*/  BSYNC.RECONVERGENT B1 ;  /* 0x0000000000017941 */ /* 0x000fea0003800200 */
.L_x_16009:
        /* <DEDUP_REMOVED lines=18> */
.L_x_16020:
        /* <DEDUP_REMOVED lines=13> */
.L_x_16022:
[----:B------:R-:W-:Y:S05]  /*1c060*/  BSYNC.RECONVERGENT B3 ;  /* 0x0000000000037941 */ /* 0x000fea0003800200 */
.L_x_16021:
        /* <DEDUP_REMOVED lines=43> */
.L_x_16019:
[----:B------:R-:W-:Y:S05]  /*1c320*/  BSYNC.RECONVERGENT B2 ;  /* 0x0000000000027941 */ /* 0x000fea0003800200 */
.L_x_16018:
        /* <DEDUP_REMOVED lines=10> */
.L_x_16017:
[----:B------:R-:W-:Y:S05]  /*1c3d0*/  BSYNC.RECONVERGENT B1 ;  /* 0x0000000000017941 */ /* 0x000fea0003800200 */
.L_x_16016:
        /* <DEDUP_REMOVED lines=18> */
.L_x_16027:
        /* <DEDUP_REMOVED lines=13> */
.L_x_16029:
[----:B------:R-:W-:Y:S05]  /*1c5d0*/  BSYNC.RECONVERGENT B3 ;  /* 0x0000000000037941 */ /* 0x000fea0003800200 */
.L_x_16028:
        /* <DEDUP_REMOVED lines=43> */
.L_x_16026:
[----:B------:R-:W-:Y:S05]  /*1c890*/  BSYNC.RECONVERGENT B2 ;  /* 0x0000000000027941 */ /* 0x000fea0003800200 */
.L_x_16025:
        /* <DEDUP_REMOVED lines=11> */
.L_x_16024:
[----:B------:R-:W-:Y:S05]  /*1c950*/  BSYNC.RECONVERGENT B1 ;  /* 0x0000000000017941 */ /* 0x000fea0003800200 */
.L_x_16023:
        /* <DEDUP_REMOVED lines=18> */
.L_x_16034:
        /* <DEDUP_REMOVED lines=13> */
.L_x_16036:
[----:B------:R-:W-:Y:S05]  /*1cb50*/  BSYNC.RECONVERGENT B3 ;  /* 0x0000000000037941 */ /* 0x000fea0003800200 */
.L_x_16035:
        /* <DEDUP_REMOVED lines=43> */
.L_x_16033:
[----:B------:R-:W-:Y:S05]  /*1ce10*/  BSYNC.RECONVERGENT B2 ;  /* 0x0000000000027941 */ /* 0x000fea0003800200 */
.L_x_16032:
        /* <DEDUP_REMOVED lines=10> */
.L_x_16031:
[----:B------:R-:W-:Y:S05]  /*1cec0*/  BSYNC.RECONVERGENT B1 ;  /* 0x0000000000017941 */ /* 0x000fea0003800200 */
.L_x_16030:
        /* <DEDUP_REMOVED lines=18> */
.L_x_16041:
        /* <DEDUP_REMOVED lines=13> */
.L_x_16043:
[----:B------:R-:W-:Y:S05]  /*1d0c0*/  BSYNC.RECONVERGENT B3 ;  /* 0x0000000000037941 */ /* 0x000fea0003800200 */
.L_x_16042:
        /* <DEDUP_REMOVED lines=43> */
.L_x_16040:
[----:B------:R-:W-:Y:S05]  /*1d380*/  BSYNC.RECONVERGENT B2 ;  /* 0x0000000000027941 */ /* 0x000fea0003800200 */
.L_x_16039:
        /* <DEDUP_REMOVED lines=11> */
.L_x_16038:
[----:B------:R-:W-:Y:S05]  /*1d440*/  BSYNC.RECONVERGENT B1 ;  /* 0x0000000000017941 */ /* 0x000fea0003800200 */
.L_x_16037:
        /* <DEDUP_REMOVED lines=18> */
.L_x_16048:
        /* <DEDUP_REMOVED lines=13> */
.L_x_16050:
[----:B------:R-:W-:Y:S05]  /*1d640*/  BSYNC.RECONVERGENT B3 ;  /* 0x0000000000037941 */ /* 0x000fea0003800200 */
.L_x_16049:
        /* <DEDUP_REMOVED lines=43> */
.L_x_16047:
[----:B------:R-:W-:Y:S05]  /*1d900*/  BSYNC.RECONVERGENT B2 ;  /* 0x0000000000027941 */ /* 0x000fea0003800200 */
.L_x_16046:
        /* <DEDUP_REMOVED lines=10> */
.L_x_16045:
[----:B------:R-:W-:Y:S05]  /*1d9b0*/  BSYNC.RECONVERGENT B1 ;  /* 0x0000000000017941 */ /* 0x000fea0003800200 */
.L_x_16044:
        /* <DEDUP_REMOVED lines=18> */
.L_x_16055:
        /* <DEDUP_REMOVED lines=13> */
.L_x_16057:
[----:B------:R-:W-:Y:S05]  /*1dbb0*/  BSYNC.RECONVERGENT B3 ;  /* 0x0000000000037941 */ /* 0x000fea0003800200 */
.L_x_16056:
        /* <DEDUP_REMOVED lines=43> */
.L_x_16054:
[----:B------:R-:W-:Y:S05]  /*1de70*/  BSYNC.RECONVERGENT B2 ;  /* 0x0000000000027941 */ /* 0x000fea0003800200 */
.L_x_16053:
        /* <DEDUP_REMOVED lines=11> */
.L_x_16052:
[----:B------:R-:W-:Y:S05]  /*1df30*/  BSYNC.RECONVERGENT B1 ;  /* 0x0000000000017941 */ /* 0x000fea0003800200 */
.L_x_16051:
[----:B------:R-:W-:Y:S02]  /*1df40*/  F2FP.BF16.F32.PACK_AB R179, RZ, R211 ;  /* 0x000000d3ffb3723e */ /* 0x000fe400000010ff */
[----:B------:R-:W-:Y:S02]  /*1df50*/  PRMT R178, R228, 0x5410, R230 ;  /* 0x00005410e4b27816 */ /* 0x000fe400000000e6 */
[----:B------:R-:W-:Y:S02]  /*1df60*/  PRMT R177, R226, 0x5410, R225 ;  /* 0x00005410e2b17816 */ /* 0x000fe400000000e1 */
[----:B------:R-:W-:Y:S02]  /*1df70*/  PRMT R176, R224, 0x5410, R223 ;  /* 0x00005410e0b07816 */ /* 0x000fe400000000df */
[----:B------:R-:W-:-:S07]  /*1df80*/  PRMT R179, R222, 0x5410, R179 ;  /* 0x00005410deb37816 */ /* 0x000fce00000000b3 */
.L_x_16001:
[C---:B------:R-:W-:Y:S01]  /*1df90*/  IADD3 R235, PT, PT, R229.reuse, 0x80, RZ ;  /* 0x00000080e5eb7810 */ /* 0x040fe20007ffe0ff */
[----:B------:R-:W-:Y:S01]  /*1dfa0*/  VIADD R231, R229, 0xa0 ;  /* 0x000000a0e5e77836 */ /* 0x000fe20000000000 */
[----:B------:R-:W0:Y:S01]  /*1dfb0*/  @P0 LDC.64 R222, c[0x0][0x3a0] ;  /* 0x0000e800ffde0b82 */ /* 0x000e220000000a00 */
[----:B------:R-:W-:Y:S01]  /*1dfc0*/  IADD3 R210, PT, PT, R221, 0xa0, RZ ;  /* 0x000000a0ddd27810 */ /* 0x000fe20007ffe0ff */
[----:B------:R-:W-:Y:S01]  /*1dfd0*/  BSSY.RECONVERGENT B1, `(.L_x_16058) ;  /* 0x000001c000017945 */ /* 0x000fe20003800200 */
[----:B------:R-:W-:-:S05]  /*1dfe0*/  IMAD.WIDE.U32 R228, R235, 0x10, R194 ;  /* 0x00000010ebe47825 */ /* 0x000fca00078e00c2 */
        /* <DEDUP_REMOVED lines=26> */
.L_x_16059:
[----:B------:R-:W-:Y:S05]  /*1e190*/  BSYNC.RECONVERGENT B1 ;  /* 0x0000000000017941 */ /* 0x000fea0003800200 */
.L_x_16058:
[----:B-----5:R1:W5:Y:S04]  /*1e1a0*/  @P0 LDG.E.128 R24, desc[UR8][R222.64] ;  /* 0x00000008de180981 */ /* 0x020368000c1e1d00 */
[----:B------:R1:W5:Y:S01]  /*1e1b0*/  @P1 LDG.E.128 R28, desc[UR8][R224.64] ;  /* 0x00000008e01c1981 */ /* 0x000362000c1e1d00 */
[----:B------:R-:W-:Y:S05]  /*1e1c0*/  @!P0 BRA `(.L_x_16060) ;  /* 0x0000002c00988947 */ /* 0x000fea0003800000 */
[----:B------:R-:W-:Y:S01]  /*1e1d0*/  ISETP.GT.AND P0, PT, R219, RZ, PT ;  /* 0x000000ffdb00720c */ /* 0x000fe20003f04270 */
[----:B------:R-:W-:-:S12]  /*1e1e0*/  BSSY.RECONVERGENT B1, `(.L_x_16061) ;  /* 0x0000058000017945 */ /* 0x000fd80003800200 */
[----:B-----5:R-:W-:Y:S01]  /*1e1f0*/  @!P0 IMAD.U32 R226, R24, 0x10000, RZ ;  /* 0x0001000018e28824 */ /* 0x020fe200078e00ff */
        /* <DEDUP_REMOVED lines=19> */
.L_x_16065:
        /* <DEDUP_REMOVED lines=13> */
.L_x_16067:
[----:B------:R-:W-:Y:S05]  /*1e400*/  BSYNC.RECONVERGENT B3 ;  /* 0x0000000000037941 */ /* 0x000fea0003800200 */
.L_x_16066:
        /* <DEDUP_REMOVED lines=41> */
.L_x_16064:
[----:B------:R-:W-:Y:S05]  /*1e6a0*/  BSYNC.RECONVERGENT B2 ;  /* 0x0000000000027941 */ /* 0x000fea0003800200 */
.L_x_16063:
        /* <DEDUP_REMOVED lines=11> */
.L_x_16062:
[----:B------:R-:W-:Y:S05]  /*1e760*/  BSYNC.RECONVERGENT B1 ;  /* 0x0000000000017941 */ /* 0x000fea0003800200 */
.L_x_16061:
        /* <DEDUP_REMOVED lines=23> */
.L_x_16072:
        /* <DEDUP_REMOVED lines=13> */
.L_x_16074:
[----:B------:R-:W-:Y:S05]  /*1e9b0*/  BSYNC.RECONVERGENT B3 ;  /* 0x0000000000037941 */ /* 0x000fea0003800200 */
.L_x_16073:
        /* <DEDUP_REMOVED lines=41> */
.L_x_16071:
[----:B------:R-:W-:Y:S05]  /*1ec50*/  BSYNC.RECONVERGENT B2 ;  /* 0x0000000000027941 */ /* 0x000fea0003800200 */
.L_x_16070:
        /* <DEDUP_REMOVED lines=13> */
.L_x_16069:
[----:B------:R-:W-:Y:S05]  /*1ed30*/  BSYNC.RECONVERGENT B1 ;  /* 0x0000000000017941 */ /* 0x000fea0003800200 */
.L_x_16068:
        /* <DEDUP_REMOVED lines=22> */
.L_x_16079:
        /* <DEDUP_REMOVED lines=13> */
.L_x_16081:
[----:B------:R-:W-:Y:S05]  /*1ef70*/  BSYNC.RECONVERGENT B3 ;  /* 0x0000000000037941 */ /* 0x000fea0003800200 */
.L_x_16080:
        /* <DEDUP_REMOVED lines=41> */
.L_x_16078:
[----:B------:R-:W-:Y:S05]  /*1f210*/  BSYNC.RECONVERGENT B2 ;  /* 0x0000000000027941 */ /* 0x000fea0003800200 */
.L_x_16077:
        /* <DEDUP_REMOVED lines=11> */
.L_x_16076:
[----:B------:R-:W-:Y:S05]  /*1f2d0*/  BSYNC.RECONVERGENT B1 ;  /* 0x0000000000017941 */ /* 0x000fea0003800200 */
.L_x_16075:
        /* <DEDUP_REMOVED lines=23> */
.L_x_16086:
        /* <DEDUP_REMOVED lines=13> */
.L_x_16088:
[----:B------:R-:W-:Y:S05]  /*1f520*/  BSYNC.RECONVERGENT B3 ;  /* 0x0000000000037941 */ /* 0x000fea0003800200 */
.L_x_16087:
        /* <DEDUP_REMOVED lines=41> */
.L_x_16085:
[----:B------:R-:W-:Y:S05]  /*1f7c0*/  BSYNC.RECONVERGENT B2 ;  /* 0x0000000000027941 */ /* 0x000fea0003800200 */
.L_x_16084:
        /* <DEDUP_REMOVED lines=13> */
.L_x_16083:
[----:B------:R-:W-:Y:S05]  /*1f8a0*/  BSYNC.RECONVERGENT B1 ;  /* 0x0000000000017941 */ /* 0x000fea0003800200 */
.L_x_16082:
        /* <DEDUP_REMOVED lines=22> */
.L_x_16093:
        /* <DEDUP_REMOVED lines=13> */
.L_x_16095:
[----:B------:R-:W-:Y:S05]  /*1fae0*/  BSYNC.RECONVERGENT B3 ;  /* 0x0000000000037941 */ /* 0x000fea0003800200 */
.L_x_16094:
        /* <DEDUP_REMOVED lines=41> */
.L_x_16092:
[----:B------:R-:W-:Y:S05]  /*1fd80*/  BSYNC.RECONVERGENT B2 ;  /* 0x0000000000027941 */ /* 0x000fea0003800200 */
.L_x_16091:
        /* <DEDUP_REMOVED lines=11> */
.L_x_16090:
[----:B------:R-:W-:Y:S05]  /*1fe40*/  BSYNC.RECONVERGENT B1 ;  /* 0x0000000000017941 */ /* 0x000fea0003800200 */
.L_x_16089:
        /* <DEDUP_REMOVED lines=23> */
.L_x_16100:
        /* <DEDUP_REMOVED lines=13> */
.L_x_16102:
[----:B------:R-:W-:Y:S05]  /*20090*/  BSYNC.RECONVERGENT B3 ;  /* 0x0000000000037941 */ /* 0x000fea0003800200 */
.L_x_16101:
        /* <DEDUP_REMOVED lines=41> */
.L_x_16099:
[----:B------:R-:W-:Y:S05]  /*20330*/  BSYNC.RECONVERGENT B2 ;  /* 0x0000000000027941 */ /* 0x000fea0003800200 */
.L_x_16098:
        /* <DEDUP_REMOVED lines=13> */
.L_x_16097:
[----:B------:R-:W-:Y:S05]  /*20410*/  BSYNC.RECONVERGENT B1 ;  /* 0x0000000000017941 */ /* 0x000fea0003800200 */
.L_x_16096:
        /* <DEDUP_REMOVED lines=22> */
.L_x_16107:
        /* <DEDUP_REMOVED lines=13> */
.L_x_16109:
[----:B------:R-:W-:Y:S05]  /*20650*/  BSYNC.RECONVERGENT B3 ;  /* 0x0000000000037941 */ /* 0x000fea0003800200 */
.L_x_16108:
        /* <DEDUP_REMOVED lines=42> */
.L_x_16106:
[----:B------:R-:W-:Y:S05]  /*20900*/  BSYNC.RECONVERGENT B2 ;  /* 0x0000000000027941 */ /* 0x000fea0003800200 */
.L_x_16105:
        /* <DEDUP_REMOVED lines=11> */
.L_x_16104:
[----:B------:R-:W-:Y:S05]  /*209c0*/  BSYNC.RECONVERGENT B1 ;  /* 0x0000000000017941 */ /* 0x000fea0003800200 */
.L_x_16103:
        /* <DEDUP_REMOVED lines=23> */
.L_x_16114:
        /* <DEDUP_REMOVED lines=13> */
.L_x_16116:
[----:B------:R-:W-:Y:S05]  /*20c10*/  BSYNC.RECONVERGENT B3 ;  /* 0x0000000000037941 */ /* 0x000fea0003800200 */
.L_x_16115:
[----:B------:R-:W-:Y:S01]  /*20c20*/  IMAD.WIDE.U32 R204, R23, -0x326172a9, RZ ;  /* 0xcd9e8d5717cc7825 */ /* 0x000fe200078e00ff */
[----:B------:R-:W-:Y:S01]  /*20c30*/  LOP3.LUT R176, R18, UR7, R207, 0x96, !PT ;  /* 0x0000000712b07c12 */ /* 0x000fe2000f8e96cf */
[----:B------:R-:W-:Y:S02]  /*20c40*/  UIADD3 UR31, UPT, UPT, UR6, -0x61c88647, URZ ;  /* 0x9e3779b9061f7890 */ /* 0x000fe4000fffe0ff */
[----:B------:R-:W-:Y:S01]  /*20c50*/  UIADD3 UR32, UPT, UPT, UR7, -0x4498517b, URZ ;  /* 0xbb67ae8507207890 */ /* 0x000fe2000fffe0ff */
        /* <DEDUP_REMOVED lines=40> */
.L_x_16113:
[----:B------:R-:W-:Y:S05]  /*20ee0*/  BSYNC.RECONVERGENT B2 ;  /* 0x0000000000027941 */ /* 0x000fea0003800200 */
.L_x_16112:
        /* <DEDUP_REMOVED lines=13> */
.L_x_16111:
[----:B------:R-:W-:Y:S05]  /*20fc0*/  BSYNC.RECONVERGENT B1 ;  /* 0x0000000000017941 */ /* 0x000fea0003800200 */
.L_x_16110:
[----:B------:R-:W-:Y:S02]  /*20fd0*/  F2FP.BF16.F32.PACK_AB R179, RZ, R207 ;  /* 0x000000cfffb3723e */ /* 0x000fe400000010ff */
[----:B------:R-:W-:Y:S02]  /*20fe0*/  PRMT R178, R235, 0x5410, R234 ;  /* 0x00005410ebb27816 */ /* 0x000fe400000000ea */
[----:B------:R-:W-:Y:S02]  /*20ff0*/  PRMT R177, R233, 0x5410, R232 ;  /* 0x00005410e9b17816 */ /* 0x000fe400000000e8 */
[----:B------:R-:W-:Y:S02]  /*21000*/  PRMT R176, R231, 0x5410, R230 ;  /* 0x00005410e7b07816 */ /* 0x000fe400000000e6 */
[----:B------:R-:W-:Y:S01]  /*21010*/  PRMT R179, R227, 0x5410, R179 ;  /* 0x00005410e3b37816 */ /* 0x000fe200000000b3 */
[----:B------:R-:W-:Y:S06]  /*21020*/  BRA `(.L_x_16117) ;  /* 0x0000002c00047947 */ /* 0x000fec0003800000 */
.L_x_16060:
[----:B------:R-:W-:Y:S01]  /*21030*/  IMAD.U32 R235, RZ, RZ, UR6 ;  /* 0x00000006ffeb7e24 */ /* 0x000fe2000f8e00ff */
[----:B------:R-:W-:Y:S01]  /*21040*/  MOV R239, UR7 ;  /* 0x0000000700ef7c02 */ /* 0x000fe20008000f00 */
[----:B------:R-:W-:Y:S01]  /*21050*/  BSSY.RECONVERGENT B1, `(.L_x_16118) ;  /* 0x0000059000017945 */ /* 0x000fe20003800200 */
[----:B------:R-:W-:Y:S01]  /*21060*/  IMAD.MOV.U32 R226, RZ, RZ, RZ ;  /* 0x000000ffffe27224 */ /* 0x000fe200078e00ff */
[----:B------:R-:W-:Y:S01]  /*21070*/  MOV R228, R232 ;  /* 0x000000e800e47202 */ /* 0x000fe20000000f00 */
[----:B0-----:R-:W-:Y:S01]  /*21080*/  IMAD.MOV.U32 R176, RZ, RZ, R233 ;  /* 0x000000ffffb07224 */ /* 0x001fe200078e00e9 */
[----:B------:R-:W-:Y:S01]  /*21090*/  IADD3 R235, PT, PT, R235, -0x61c88647, RZ ;  /* 0x9e3779b9ebeb7810 */ /* 0x000fe20007ffe0ff */
[----:B------:R-:W-:Y:S01]  /*210a0*/  VIADD R239, R239, 0xbb67ae85 ;  /* 0xbb67ae85efef7836 */ /* 0x000fe20000000000 */
        /* <DEDUP_REMOVED lines=17> */
.L_x_16122:
        /* <DEDUP_REMOVED lines=13> */
.L_x_16124:
[----:B------:R-:W-:Y:S05]  /*21290*/  BSYNC.RECONVERGENT B3 ;  /* 0x0000000000037941 */ /* 0x000fea0003800200 */
.L_x_16123:
        /* <DEDUP_REMOVED lines=41> */
.L_x_16121:
[----:B------:R-:W-:Y:S05]  /*21530*/  BSYNC.RECONVERGENT B2 ;  /* 0x0000000000027941 */ /* 0x000fea0003800200 */
.L_x_16120:
        /* <DEDUP_REMOVED lines=10> */
.L_x_16119:
[----:B------:R-:W-:Y:S05]  /*215e0*/  BSYNC.RECONVERGENT B1 ;  /* 0x0000000000017941 */ /* 0x000fea0003800200 */
.L_x_16118:
        /* <DEDUP_REMOVED lines=18> */
.L_x_16129:
        /* <DEDUP_REMOVED lines=13> */
.L_x_16131:
[----:B------:R-:W-:Y:S05]  /*217e0*/  BSYNC.RECONVERGENT B3 ;  /* 0x0000000000037941 */ /* 0x000fea0003800200 */
.L_x_16130:
        /* <DEDUP_REMOVED lines=42> */
.L_x_16128:
[----:B------:R-:W-:Y:S05]  /*21a90*/  BSYNC.RECONVERGENT B2 ;  /* 0x0000000000027941 */ /* 0x000fea0003800200 */
.L_x_16127:
        /* <DEDUP_REMOVED lines=11> */
.L_x_16126:
[----:B------:R-:W-:Y:S05]  /*21b50*/  BSYNC.RECONVERGENT B1 ;  /* 0x0000000000017941 */ /* 0x000fea0003800200 */
.L_x_16125:
        /* <DEDUP_REMOVED lines=18> */
.L_x_16136:
        /* <DEDUP_REMOVED lines=13> */
.L_x_16138:
[----:B------:R-:W-:Y:S05]  /*21d50*/  BSYNC.RECONVERGENT B3 ;  /* 0x0000000000037941 */ /* 0x000fea0003800200 */
.L_x_16137:
        /* <DEDUP_REMOVED lines=42> */
.L_x_16135:
[----:B------:R-:W-:Y:S05]  /*22000*/  BSYNC.RECONVERGENT B2 ;  /* 0x0000000000027941 */ /* 0x000fea0003800200 */
.L_x_16134:
        /* <DEDUP_REMOVED lines=10> */
.L_x_16133:
[----:B------:R-:W-:Y:S05]  /*220b0*/  BSYNC.RECONVERGENT B1 ;  /* 0x0000000000017941 */ /* 0x000fea0003800200 */
.L_x_16132:
        /* <DEDUP_REMOVED lines=18> */
.L_x_16143:
        /* <DEDUP_REMOVED lines=13> */
.L_x_16145:
[----:B------:R-:W-:Y:S05]  /*222b0*/  BSYNC.RECONVERGENT B3 ;  /* 0x0000000000037941 */ /* 0x000fea0003800200 */
.L_x_16144:
        /* <DEDUP_REMOVED lines=42> */
.L_x_16142:
[----:B------:R-:W-:Y:S05]  /*22560*/  BSYNC.RECONVERGENT B2 ;  /* 0x0000000000027941 */ /* 0x000fea0003800200 */
.L_x_16141:
        /* <DEDUP_REMOVED lines=11> */
.L_x_16140:
[----:B------:R-:W-:Y:S05]  /*22620*/  BSYNC.RECONVERGENT B1 ;  /* 0x0000000000017941 */ /* 0x000fea0003800200 */
.L_x_16139:
        /* <DEDUP_REMOVED lines=18> */
.L_x_16150:
        /* <DEDUP_REMOVED lines=13> */
.L_x_16152:
[----:B------:R-:W-:Y:S05]  /*22820*/  BSYNC.RECONVERGENT B3 ;  /* 0x0000000000037941 */ /* 0x000fea0003800200 */
.L_x_16151:
        /* <DEDUP_REMOVED lines=42> */
.L_x_16149:
[----:B------:R-:W-:Y:S05]  /*22ad0*/  BSYNC.RECONVERGENT B2 ;  /* 0x0000000000027941 */ /* 0x000fea0003800200 */
.L_x_16148:
        /* <DEDUP_REMOVED lines=10> */
.L_x_16147:
[----:B------:R-:W-:Y:S05]  /*22b80*/  BSYNC.RECONVERGENT B1 ;  /* 0x0000000000017941 */ /* 0x000fea0003800200 */
.L_x_16146:
        /* <DEDUP_REMOVED lines=18> */
.L_x_16157:
        /* <DEDUP_REMOVED lines=13> */
.L_x_16159:
[----:B------:R-:W-:Y:S05]  /*22d80*/  BSYNC.RECONVERGENT B3 ;  /* 0x0000000000037941 */ /* 0x000fea0003800200 */
.L_x_16158:
        /* <DEDUP_REMOVED lines=42> */
.L_x_16156:
[----:B------:R-:W-:Y:S05]  /*23030*/  BSYNC.RECONVERGENT B2 ;  /* 0x0000000000027941 */ /* 0x000fea0003800200 */
.L_x_16155:
        /* <DEDUP_REMOVED lines=11> */
.L_x_16154:
[----:B------:R-:W-:Y:S05]  /*230f0*/  BSYNC.RECONVERGENT B1 ;  /* 0x0000000000017941 */ /* 0x000fea0003800200 */
.L_x_16153:
        /* <DEDUP_REMOVED lines=18> */
.L_x_16164:
        /* <DEDUP_REMOVED lines=13> */
.L_x_16166:
[----:B------:R-:W-:Y:S05]  /*232f0*/  BSYNC.RECONVERGENT B3 ;  /* 0x0000000000037941 */ /* 0x000fea0003800200 */
.L_x_16165:
        /* <DEDUP_REMOVED lines=43> */
.L_x_16163:
[----:B------:R-:W-:Y:S05]  /*235b0*/  BSYNC.RECONVERGENT B2 ;  /* 0x0000000000027941 */ /* 0x000fea0003800200 */
.L_x_16162:
        /* <DEDUP_REMOVED lines=10> */
.L_x_16161:
[----:B------:R-:W-:Y:S05]  /*23660*/  BSYNC.RECONVERGENT B1 ;  /* 0x0000000000017941 */ /* 0x000fea0003800200 */
.L_x_16160:
        /* <DEDUP_REMOVED lines=18> */
.L_x_16171:
        /* <DEDUP_REMOVED lines=13> */
.L_x_16173:
[----:B------:R-:W-:Y:S05]  /*23860*/  BSYNC.RECONVERGENT B3 ;  /* 0x0000000000037941 */ /* 0x000fea0003800200 */
.L_x_16172:
        /* <DEDUP_REMOVED lines=43> */
.L_x_16170:
[----:B------:R-:W-:Y:S05]  /*23b20*/  BSYNC.RECONVERGENT B2 ;  /* 0x0000000000027941 */ /* 0x000fea0003800200 */
.L_x_16169:
        /* <DEDUP_REMOVED lines=11> */
.L_x_16168:
[----:B------:R-:W-:Y:S05]  /*23be0*/  BSYNC.RECONVERGENT B1 ;  /* 0x0000000000017941 */ /* 0x000fea0003800200 */
.L_x_16167:
[----:B------:R-:W-:Y:S02]  /*23bf0*/  F2FP.BF16.F32.PACK_AB R179, RZ, R207 ;  /* 0x000000cfffb3723e */ /* 0x000fe400000010ff */
[----:B------:R-:W-:Y:S02]  /*23c00*/  PRMT R178, R233, 0x5410, R234 ;  /* 0x00005410e9b27816 */ /* 0x000fe400000000ea */
[----:B------:R-:W-:Y:S02]  /*23c10*/  PRMT R177, R232, 0x5410, R231 ;  /* 0x00005410e8b17816 */ /* 0x000fe400000000e7 */
[----:B------:R-:W-:Y:S02]  /*23c20*/  PRMT R176, R230, 0x5410, R229 ;  /* 0x00005410e6b07816 */ /* 0x000fe400000000e5 */
[----:B------:R-:W-:-:S07]  /*23c30*/  PRMT R179, R227, 0x5410, R179 ;  /* 0x00005410e3b37816 */ /* 0x000fce00000000b3 */
.L_x_16117:
[----:B------:R-:W-:Y:S01]  /*23c40*/  FADD.FTZ R230, RZ, R15 ;  /* 0x0000000fffe67221 */ /* 0x000fe20000010000 */
[----:B------:R-:W-:Y:S01]  /*23c50*/  IMAD R231, R22, R17, RZ ;  /* 0x0000001116e77224 */ /* 0x000fe200078e02ff */
[----:B------:R-:W0:Y:S01]  /*23c60*/  S2R R229, SR_TID.X ;  /* 0x0000000000e57919 */ /* 0x000e220000002100 */
[----:B------:R-:W-:Y:S01]  /*23c70*/  BSSY.RECONVERGENT B1, `(.L_x_16174) ;  /* 0x000004b000017945 */ /* 0x000fe20003800200 */
[----:B------:R-:W-:Y:S02]  /*23c80*/  FADD.FTZ R230, R230, R13 ;  /* 0x0000000de6e67221 */ /* 0x000fe40000010000 */
[----:B------:R-:W-:Y:S02]  /*23c90*/  SHF.R.S32.HI R232, RZ, 0x1f, R231 ;  /* 0x0000001fffe87819 */ /* 0x000fe400000114e7 */
[----:B------:R-:W-:Y:S02]  /*23ca0*/  FADD.FTZ R230, R230, R11 ;  /* 0x0000000be6e67221 */ /* 0x000fe40000010000 */
[----:B------:R-:W-:-:S02]  /*23cb0*/  LEA.HI R232, R232, R231, RZ, 0x3 ;  /* 0x000000e7e8e87211 */ /* 0x000fc400078f18ff */
[----:B------:R-:W-:Y:S02]  /*23cc0*/  FADD.FTZ R230, R230, R9 ;  /* 0x00000009e6e67221 */ /* 0x000fe40000010000 */
[----:B------:R-:W-:Y:S02]  /*23cd0*/  LEA.HI.SX32 R232, R232, R21, 0x1d ;  /* 0x00000015e8e87211 */ /* 0x000fe400078feaff */
[----:B------:R-:W-:Y:S02]  /*23ce0*/  FADD.FTZ R230, R230, R7 ;  /* 0x00000007e6e67221 */ /* 0x000fe40000010000 */
[----:B------:R-:W-:Y:S02]  /*23cf0*/  IADD3 R231, PT, PT, R232, 0xa0, RZ ;  /* 0x000000a0e8e77810 */ /* 0x000fe40007ffe0ff */
[----:B------:R-:W-:-:S03]  /*23d00*/  FADD.FTZ R230, R230, R5 ;  /* 0x00000005e6e67221 */ /* 0x000fc60000010000 */
[----:B------:R-:W-:-:S04]  /*23d10*/  IMAD.WIDE.U32 R194, R231, 0x10, R194 ;  /* 0x00000010e7c27825 */ /* 0x000fc800078e00c2 */
[----:B------:R-:W-:-:S04]  /*23d20*/  FADD.FTZ R227, R230, R3 ;  /* 0x00000003e6e37221 */ /* 0x000fc80000010000 */
        /* <DEDUP_REMOVED lines=63> */
.L_x_16175:
[----:B------:R-:W-:Y:S05]  /*24120*/  BSYNC.RECONVERGENT B1 ;  /* 0x0000000000017941 */ /* 0x000fea0003800200 */
.L_x_16174:
        /* <DEDUP_REMOVED lines=120> */
.L_x_16191:
        /* <DEDUP_REMOVED lines=16> */
[----:B------:R-:W-:Y:S02]  /*249b0*/  IADD3 R176, PT, PT, R16, -0x1, RZ ;  /* 0xffffffff10b07810 */ /* 0x000fe40007ffe0ff */
[----:B------:R-:W-:-:S03]  /*249c0*/  FSEL R16, R194, RZ, !P1 ;  /* 0x000000ffc2107208 */ /* 0x000fc60004800000 */
[----:B------:R-:W-:Y:S02]  /*249d0*/  IMAD R17, R176, R17, RZ ;  /* 0x00000011b0117224 */ /* 0x000fe400078e02ff */
[C---:B------:R-:W-:Y:S01]  /*249e0*/  FADD.FTZ R236, -R16.reuse, R3 ;  /* 0x0000000310ec7221 */ /* 0x040fe20000010100 */
[C---:B------:R-:W-:Y:S01]  /*249f0*/  FADD.FTZ R240, -R16.reuse, R0 ;  /* 0x0000000010f07221 */ /* 0x040fe20000010100 */
[C---:B------:R-:W-:Y:S01]  /*24a00*/  FADD.FTZ R176, -R16.reuse, R15 ;  /* 0x0000000f10b07221 */ /* 0x040fe20000010100 */
[----:B------:R-:W-:Y:S01]  /*24a10*/  SHF.R.S32.HI R3, RZ, 0x1f, R17 ;  /* 0x0000001fff037819 */ /* 0x000fe20000011411 */
        /* <DEDUP_REMOVED lines=45> */
[----:B------:R-:W-:Y:S01]  /*24cf0*/  LEA.HI R16, R3, R17, RZ, 0x3 ;  /* 0x0000001103107211 */ /* 0x000fe200078f18ff */
[C---:B------:R-:W-:Y:S01]  /*24d00*/  FMUL.FTZ R3, R195.reuse, R176 ;  /* 0x000000b0c3037220 */ /* 0x040fe20000410000 */
[C---:B------:R-:W-:Y:S01]  /*24d10*/  FMUL.FTZ R178, R195.reuse, R178 ;  /* 0x000000b2c3b27220 */ /* 0x040fe20000410000 */
[C---:B------:R-:W-:Y:S01]  /*24d20*/  FMUL.FTZ R5, R195.reuse, R194 ;  /* 0x000000c2c3057220 */ /* 0x040fe20000410000 */
[----:B------:R-:W-:Y:S01]  /*24d30*/  LEA.HI.SX32 R227, R16, R227, 0x1d ;  /* 0x000000e310e37211 */ /* 0x000fe200078feaff */
[C---:B------:R-:W-:Y:S01]  /*24d40*/  FMUL.FTZ R210, R195.reuse, R210 ;  /* 0x000000d2c3d27220 */ /* 0x040fe20000410000 */
[----:B------:R-:W0:Y:S01]  /*24d50*/  LDC.64 R16, c[0x0][0x428] ;  /* 0x00010a00ff107b82 */ /* 0x000e220000000a00 */
        /* <DEDUP_REMOVED lines=13> */
[C---:B------:R-:W-:Y:S01]  /*24e30*/  FMUL.FTZ R3, R195.reuse, R180 ;  /* 0x000000b4c3037220 */ /* 0x040fe20000410000 */
[C---:B------:R-:W-:Y:S01]  /*24e40*/  FMUL.FTZ R0, R195.reuse, R0 ;  /* 0x00000000c3007220 */ /* 0x040fe20000410000 */
[----:B------:R-:W-:Y:S01]  /*24e50*/  F2FP.BF16.F32.PACK_AB R179, R240, R9 ;  /* 0x00000009f0b3723e */ /* 0x000fe200000010ff */
[----:B------:R-:W-:Y:S01]  /*24e60*/  FMUL.FTZ R15, R195, R186 ;  /* 0x000000bac30f7220 */ /* 0x000fe20000410000 */
[----:B------:R-:W-:Y:S01]  /*24e70*/  F2FP.BF16.F32.PACK_AB R178, R234, R7 ;  /* 0x00000007eab2723e */ /* 0x000fe200000010ff */
[----:B------:R-:W-:Y:S01]  /*24e80*/  FFMA.FTZ R3, R3, R164, R116 ;  /* 0x000000a403037223 */ /* 0x000fe20000010074 */
[----:B------:R-:W-:Y:S01]  /*24e90*/  F2FP.BF16.F32.PACK_AB R177, R210, R5 ;  /* 0x00000005d2b1723e */ /* 0x000fe200000010ff */
[C---:B------:R-:W-:Y:S01]  /*24ea0*/  FMUL.FTZ R5, R195.reuse, R182 ;  /* 0x000000b6c3057220 */ /* 0x040fe20000410000 */
[----:B------:R-:W-:Y:S01]  /*24eb0*/  FFMA.FTZ R0, R0, R165, R117 ;  /* 0x000000a500007223 */ /* 0x000fe20000010075 */
[----:B------:R-:W-:Y:S01]  /*24ec0*/  FMUL.FTZ R182, R195, R196 ;  /* 0x000000c4c3b67220 */ /* 0x000fe20000410000 */
[----:B0-----:R-:W-:-:S04]  /*24ed0*/  IMAD.WIDE.U32 R180, R227, 0x10, R16 ;  /* 0x00000010e3b47825 */ /* 0x001fc800078e0010 */
[C---:B------:R-:W-:Y:S01]  /*24ee0*/  FMUL.FTZ R232, R195.reuse, R232 ;  /* 0x000000e8c3e87220 */ /* 0x040fe20000410000 */
[C---:B------:R-:W-:Y:S01]  /*24ef0*/  FMUL.FTZ R185, R195.reuse, R248 ;  /* 0x000000f8c3b97220 */ /* 0x040fe20000410000 */
[C---:B------:R-:W-:Y:S01]  /*24f00*/  FMUL.FTZ R190, R195.reuse, R190 ;  /* 0x000000bec3be7220 */ /* 0x040fe20000410000 */
[C---:B------:R-:W-:Y:S01]  /*24f10*/  FMUL.FTZ R183, R195.reuse, R250 ;  /* 0x000000fac3b77220 */ /* 0x040fe20000410000 */
[C---:B------:R-:W-:Y:S01]  /*24f20*/  FMUL.FTZ R186, R195.reuse, R188 ;  /* 0x000000bcc3ba7220 */ /* 0x040fe20000410000 */
[----:B------:R0:W-:Y:S01]  /*24f30*/  STG.E.128 desc[UR8][R180.64], R176 ;  /* 0x000000b0b4007986 */ /* 0x0001e2000c101d08 */
[----:B------:R-:W-:Y:S01]  /*24f40*/  FMUL.FTZ R210, R195, R215 ;  /* 0x000000d7c3d27220 */ /* 0x000fe20000410000 */
[----:B------:R-:W-:Y:S01]  /*24f50*/  FFMA.FTZ R5, R5, R166, R118 ;  /* 0x000000a605057223 */ /* 0x000fe20000010076 */
[----:B------:R-:W-:Y:S01]  /*24f60*/  FFMA.FTZ R232, R232, R167, R119 ;  /* 0x000000a7e8e87223 */ /* 0x000fe20000010077 */
[----:B------:R-:W-:Y:S01]  /*24f70*/  FFMA.FTZ R183, R183, R154, R106 ;  /* 0x0000009ab7b77223 */ /* 0x000fe2000001006a */
[----:B------:R-:W-:Y:S01]  /*24f80*/  FFMA.FTZ R186, R186, R155, R107 ;  /* 0x0000009bbaba7223 */ /* 0x000fe2000001006b */
        /* <DEDUP_REMOVED lines=12> */
[----:B0-----:R-:W-:Y:S01]  /*25050*/  F2FP.BF16.F32.PACK_AB R176, R0, R3 ;  /* 0x0000000300b0723e */ /* 0x001fe200000010ff */
[----:B------:R-:W-:Y:S01]  /*25060*/  FFMA.FTZ R180, R182, R157, R109 ;  /* 0x0000009db6b47223 */ /* 0x000fe2000001006d */
[----:B------:R-:W-:Y:S01]  /*25070*/  FFMA.FTZ R182, R185, R152, R104 ;  /* 0x00000098b9b67223 */ /* 0x000fe20000010068 */
[----:B------:R-:W-:Y:S01]  /*25080*/  FFMA.FTZ R3, R190, R153, R105 ;  /* 0x00000099be037223 */ /* 0x000fe20000010069 */
[C---:B------:R-:W-:Y:S01]  /*25090*/  FMUL.FTZ R193, R195.reuse, R218 ;  /* 0x000000dac3c17220 */ /* 0x040fe20000410000 */
[----:B------:R-:W-:Y:S01]  /*250a0*/  F2FP.BF16.F32.PACK_AB R177, R232, R5 ;  /* 0x00000005e8b1723e */ /* 0x000fe200000010ff */
[C---:B------:R-:W-:Y:S01]  /*250b0*/  FMUL.FTZ R13, R195.reuse, R252 ;  /* 0x000000fcc30d7220 */ /* 0x040fe20000410000 */
[----:B------:R-:W-:Y:S01]  /*250c0*/  F2FP.BF16.F32.PACK_AB R183, R186, R183 ;  /* 0x000000b7bab7723e */ /* 0x000fe200000010ff */
[----:B------:R-:W-:Y:S01]  /*250d0*/  FMUL.FTZ R208, R195, R208 ;  /* 0x000000d0c3d07220 */ /* 0x000fe20000410000 */
[----:B------:R-:W-:Y:S01]  /*250e0*/  F2FP.BF16.F32.PACK_AB R182, R3, R182 ;  /* 0x000000b603b6723e */ /* 0x000fe200000010ff */
        /* <DEDUP_REMOVED lines=24> */
[C---:B------:R-:W-:Y:S01]  /*25270*/  VIADD R197, R227.reuse, 0x20 ;  /* 0x00000020e3c57836 */ /* 0x040fe20000000000 */
[----:B------:R-:W-:Y:S01]  /*25280*/  IADD3 R199, PT, PT, R227, 0x40, RZ ;  /* 0x00000040e3c77810 */ /* 0x000fe20007ffe0ff */
        /* <DEDUP_REMOVED lines=8> */
[C---:B------:R-:W-:Y:S01]  /*25310*/  VIADD R201, R227.reuse, 0x60 ;  /* 0x00000060e3c97836 */ /* 0x040fe20000000000 */
[----:B------:R-:W-:Y:S01]  /*25320*/  IADD3 R203, PT, PT, R227, 0x80, RZ ;  /* 0x00000080e3cb7810 */ /* 0x000fe20007ffe0ff */
        /* <DEDUP_REMOVED lines=16> */
[----:B------:R-:W-:Y:S01]  /*25430*/  VIADD R227, R227, 0xa0 ;  /* 0x000000a0e3e37836 */ /* 0x000fe20000000000 */
        /* <DEDUP_REMOVED lines=19> */
[----:B------:R0:W-:Y:S01]  /*25570*/  STG.E.128 desc[UR8][R202.64], R188 ;  /* 0x000000bcca007986 */ /* 0x0001e2000c101d08 */
[----:B------:R-:W-:Y:S02]  /*25580*/  F2FP.BF16.F32.PACK_AB R193, R216, R211 ;  /* 0x000000d3d8c1723e */ /* 0x000fe400000010ff */
[----:B------:R-:W-:-:S05]  /*25590*/  F2FP.BF16.F32.PACK_AB R192, R3, R192 ;  /* 0x000000c003c0723e */ /* 0x000fca00000010ff */
[----:B------:R0:W-:Y:S02]  /*255a0*/  STG.E.128 desc[UR8][R16.64], R192 ;  /* 0x000000c010007986 */ /* 0x0001e4000c101d08 */
.L_x_16178:
[----:B------:R-:W-:Y:S05]  /*255b0*/  BSYNC.RECONVERGENT B1 ;  /* 0x0000000000017941 */ /* 0x000fea0003800200 */
.L_x_16177:
[----:B0-----:R-:W0:Y:S02]  /*255c0*/  LDC.64 R16, c[0x0][0x380] ;  /* 0x0000e000ff107b82 */ /* 0x001e240000000a00 */
[----:B0-----:R-:W-:-:S04]  /*255d0*/  LEA R22, R16, R22, 0x2 ;  /* 0x0000001610167211 */ /* 0x001fc800078e10ff */
[----:B------:R-:W-:-:S13]  /*255e0*/  ISETP.GE.AND P0, PT, R22, R17, PT ;  /* 0x000000111600720c */ /* 0x000fda0003f06270 */
[----:B------:R-:W-:Y:S05]  /*255f0*/  @!P0 BRA `(.L_x_16179) ;  /* 0xfffffdb400e08947 */ /* 0x000fea000383ffff */
[----:B------:R-:W-:Y:S05]  /*25600*/  BSYNC B0 ;  /* 0x0000000000007941 */ /* 0x000fea0003800000 */
.L_x_15479:
[----:B------:R-:W-:Y:S05]  /*25610*/  EXIT ;  /* 0x000000000000794d */ /* 0x000fea0003800000 */
.L_x_16176:
        /* <DEDUP_REMOVED lines=8> */
.L_x_16181:
[----:B------:R-:W-:Y:S05]  /*256a0*/  BSYNC B1 ;  /* 0x0000000000017941 */ /* 0x000fea0003800000 */
.L_x_16180:
        /* <DEDUP_REMOVED lines=10> */
.L_x_16182:
[----:B------:R-:W-:Y:S01]  /*25750*/  HFMA2 R233, -RZ, RZ, 0, 2.384185791015625e-07 ;  /* 0x00000004ffe97431 */ /* 0x000fe200000001ff */
[----:B------:R-:W-:-:S05]  /*25760*/  MOV R176, R229 ;  /* 0x000000e500b07202 */ /* 0x000fca0000000f00 */
[----:B------:R-:W-:-:S04]  /*25770*/  FADD.FTZ R178, R177, R176 ;  /* 0x000000b0b1b27221 */ /* 0x000fc80000010000 */
[----:B------:R-:W-:-:S07]  /*25780*/  IMAD.MOV.U32 R231, RZ, RZ, R178 ;  /* 0x000000ffffe77224 */ /* 0x000fce00078e00b2 */
[----:B------:R-:W-:Y:S05]  /*25790*/  WARPSYNC.COLLECTIVE R230, `(.L_x_16183) ;  /* 0x00000000e6087348 */ /* 0x000fea0003c00000 */
[----:B------:R0:W1:Y:S02]  /*257a0*/  SHFL.BFLY P1, R229, R231, R233, R234 ;  /* 0x0c0000e9e7e57389 */ /* 0x00006400000200ea */
[----:B01----:R-:W-:Y:S05]  /*257b0*/  ENDCOLLECTIVE ;  /* 0x000000000000791b */ /* 0x003fea0003800000 */
.L_x_16183:
[----:B------:R-:W-:Y:S02]  /*257c0*/  IMAD.MOV.U32 R233, RZ, RZ, 0x8 ;  /* 0x00000008ffe97424 */ /* 0x000fe400078e00ff */
[----:B------:R-:W-:-:S04]  /*257d0*/  IMAD.MOV.U32 R179, RZ, RZ, R229 ;  /* 0x000000ffffb37224 */ /* 0x000fc800078e00e5 */
[----:B------:R-:W-:-:S05]  /*257e0*/  FADD.FTZ R179, R178, R179 ;  /* 0x000000b3b2b37221 */ /* 0x000fca0000010000 */
[----:B------:R-:W-:-:S07]  /*257f0*/  MOV R231, R179 ;  /* 0x000000b300e77202 */ /* 0x000fce0000000f00 */
[----:B------:R-:W-:Y:S05]  /*25800*/  WARPSYNC.COLLECTIVE R230, `(.L_x_16184) ;  /* 0x00000000e6087348 */ /* 0x000fea0003c00000 */
[----:B------:R0:W1:Y:S02]  /*25810*/  SHFL.BFLY P1, R229, R231, R233, R234 ;  /* 0x0c0000e9e7e57389 */ /* 0x00006400000200ea */
[----:B01----:R-:W-:Y:S05]  /*25820*/  ENDCOLLECTIVE ;  /* 0x000000000000791b */ /* 0x003fea0003800000 */
.L_x_16184:
[----:B------:R-:W-:Y:S01]  /*25830*/  HFMA2 R233, -RZ, RZ, 0, 9.5367431640625e-07 ;  /* 0x00000010ffe97431 */ /* 0x000fe200000001ff */
[----:B------:R-:W-:-:S05]  /*25840*/  MOV R176, R229 ;  /* 0x000000e500b07202 */ /* 0x000fca0000000f00 */
[----:B------:R-:W-:-:S04]  /*25850*/  FADD.FTZ R210, R179, R176 ;  /* 0x000000b0b3d27221 */ /* 0x000fc80000010000 */
[----:B------:R-:W-:-:S07]  /*25860*/  IMAD.MOV.U32 R231, RZ, RZ, R210 ;  /* 0x000000ffffe77224 */ /* 0x000fce00078e00d2 */
[----:B------:R-:W-:Y:S05]  /*25870*/  WARPSYNC.COLLECTIVE R230, `(.L_x_16185) ;  /* 0x00000000e6087348 */ /* 0x000fea0003c00000 */
[----:B------:R0:W1:Y:S02]  /*25880*/  SHFL.BFLY P1, R229, R231, R233, R234 ;  /* 0x0c0000e9e7e57389 */ /* 0x00006400000200ea */
[----:B01----:R-:W-:Y:S05]  /*25890*/  ENDCOLLECTIVE ;  /* 0x000000000000791b */ /* 0x003fea0003800000 */
.L_x_16185:
        /* <DEDUP_REMOVED lines=103> */
.L_x_16186:
[----:B------:R-:W-:Y:S02]  /*25f10*/  IMAD.MOV.U32 R233, RZ, RZ, 0x2 ;  /* 0x00000002ffe97424 */ /* 0x000fe400078e00ff */
[----:B------:R-:W-:-:S04]  /*25f20*/  IMAD.MOV.U32 R177, RZ, RZ, R229 ;  /* 0x000000ffffb17224 */ /* 0x000fc800078e00e5 */
[----:B------:R-:W-:-:S05]  /*25f30*/  FADD.FTZ R177, R176, R177 ;  /* 0x000000b1b0b17221 */ /* 0x000fca0000010000 */
[----:B------:R-:W-:-:S07]  /*25f40*/  MOV R231, R177 ;  /* 0x000000b100e77202 */ /* 0x000fce0000000f00 */
[----:B------:R-:W-:Y:S05]  /*25f50*/  WARPSYNC.COLLECTIVE R230, `(.L_x_16187) ;  /* 0x00000000e6087348 */ /* 0x000fea0003c00000 */
[----:B------:R0:W1:Y:S02]  /*25f60*/  SHFL.BFLY P1, R229, R231, R233, R234 ;  /* 0x0c0000e9e7e57389 */ /* 0x00006400000200ea */
[----:B01----:R-:W-:Y:S05]  /*25f70*/  ENDCOLLECTIVE ;  /* 0x000000000000791b */ /* 0x003fea0003800000 */
.L_x_16187:
[----:B------:R-:W-:Y:S01]  /*25f80*/  HFMA2 R233, -RZ, RZ, 0, 2.384185791015625e-07 ;  /* 0x00000004ffe97431 */ /* 0x000fe200000001ff */
[----:B------:R-:W-:-:S05]  /*25f90*/  MOV R178, R229 ;  /* 0x000000e500b27202 */ /* 0x000fca0000000f00 */
[----:B------:R-:W-:-:S04]  /*25fa0*/  FADD.FTZ R178, R177, R178 ;  /* 0x000000b2b1b27221 */ /* 0x000fc80000010000 */
[----:B------:R-:W-:-:S07]  /*25fb0*/  IMAD.MOV.U32 R231, RZ, RZ, R178 ;  /* 0x000000ffffe77224 */ /* 0x000fce00078e00b2 */
[----:B------:R-:W-:Y:S05]  /*25fc0*/  WARPSYNC.COLLECTIVE R230, `(.L_x_16188) ;  /* 0x00000000e6087348 */ /* 0x000fea0003c00000 */
[----:B------:R0:W1:Y:S02]  /*25fd0*/  SHFL.BFLY P1, R229, R231, R233, R234 ;  /* 0x0c0000e9e7e57389 */ /* 0x00006400000200ea */
[----:B01----:R-:W-:Y:S05]  /*25fe0*/  ENDCOLLECTIVE ;  /* 0x000000000000791b */ /* 0x003fea0003800000 */
.L_x_16188:
[----:B------:R-:W-:Y:S02]  /*25ff0*/  IMAD.MOV.U32 R233, RZ, RZ, 0x8 ;  /* 0x00000008ffe97424 */ /* 0x000fe400078e00ff */
[----:B------:R-:W-:-:S04]  /*26000*/  IMAD.MOV.U32 R179, RZ, RZ, R229 ;  /* 0x000000ffffb37224 */ /* 0x000fc800078e00e5 */
[----:B------:R-:W-:-:S05]  /*26010*/  FADD.FTZ R179, R178, R179 ;  /* 0x000000b3b2b37221 */ /* 0x000fca0000010000 */
[----:B------:R-:W-:-:S07]  /*26020*/  MOV R231, R179 ;  /* 0x000000b300e77202 */ /* 0x000fce0000000f00 */
[----:B------:R-:W-:Y:S05]  /*26030*/  WARPSYNC.COLLECTIVE R230, `(.L_x_16189) ;  /* 0x00000000e6087348 */ /* 0x000fea0003c00000 */
[----:B------:R0:W1:Y:S02]  /*26040*/  SHFL.BFLY P1, R229, R231, R233, R234 ;  /* 0x0c0000e9e7e57389 */ /* 0x00006400000200ea */
[----:B01----:R-:W-:Y:S05]  /*26050*/  ENDCOLLECTIVE ;  /* 0x000000000000791b */ /* 0x003fea0003800000 */
.L_x_16189:
[----:B------:R-:W-:Y:S01]  /*26060*/  HFMA2 R233, -RZ, RZ, 0, 9.5367431640625e-07 ;  /* 0x00000010ffe97431 */ /* 0x000fe200000001ff */
[----:B------:R-:W-:-:S05]  /*26070*/  MOV R210, R229 ;  /* 0x000000e500d27202 */ /* 0x000fca0000000f00 */
[----:B------:R-:W-:-:S04]  /*26080*/  FADD.FTZ R210, R179, R210 ;  /* 0x000000d2b3d27221 */ /* 0x000fc80000010000 */
[----:B------:R-:W-:-:S07]  /*26090*/  IMAD.MOV.U32 R231, RZ, RZ, R210 ;  /* 0x000000ffffe77224 */ /* 0x000fce00078e00d2 */
[----:B------:R-:W-:Y:S05]  /*260a0*/  WARPSYNC.COLLECTIVE R230, `(.L_x_16190) ;  /* 0x00000000e6087348 */ /* 0x000fea0003c00000 */
[----:B------:R0:W1:Y:S02]  /*260b0*/  SHFL.BFLY P1, R229, R231, R233, R234 ;  /* 0x0c0000e9e7e57389 */ /* 0x00006400000200ea */
[----:B01----:R-:W-:Y:S05]  /*260c0*/  ENDCOLLECTIVE ;  /* 0x000000000000791b */ /* 0x003fea0003800000 */
.L_x_16190:
[----:B------:R-:W-:Y:S05]  /*260d0*/  BRA `(.L_x_16191) ;  /* 0xffffffe400f47947 */ /* 0x000fea000383ffff */
.L_x_16192:
        /* <DEDUP_REMOVED lines=10> */
.L_x_54375:


//--------------------- .text._ZN10layer_norm13ln_fwd_kernelINS_13Kernel_traitsI13__nv_bfloat16S2_fS2_fjLj1536ELj1ELj4ELj1ELj16ENS_18Kernel_traits_baseILj1536ES2_S2_fS2_fjLj128EEEEELb0ELb0ELb0ELb0EEEvNS_9FwdParamsE --------------------------
	.section	.text._ZN10layer_norm13ln_fwd_kernelINS_13Kernel_traitsI13__nv_bfloat16S2_fS2_fjLj1536ELj1ELj4ELj1ELj16ENS_18Kernel_traits_baseILj1536ES2_S2_fS2_fjLj128EEEEELb0ELb0ELb0ELb0EEEvNS_9FwdParamsE,"ax",@progbits
	.align	128
        .global         _ZN10layer_norm13ln_fwd_kernelINS_13Kernel_traitsI13__nv_bfloat16S2_fS2_fjLj1536ELj1ELj4ELj1ELj16ENS_18Kernel_traits_baseILj1536ES2_S2_fS2_fjLj128EEEEELb0ELb0ELb0ELb0EEEvNS_9FwdParamsE
        .type           _ZN10layer_norm13ln_fwd_kernelINS_13Kernel_traitsI13__nv_bfloat16S2_fS2_fjLj1536ELj1ELj4ELj1ELj16ENS_18Kernel_traits_baseILj1536ES2_S2_fS2_fjLj128EEEEELb0ELb0ELb0ELb0EEEvNS_9FwdParamsE,@function
        .size           _ZN10layer_norm13ln_fwd_kernelINS_13Kernel_traitsI13__nv_bfloat16S2_fS2_fjLj1536ELj1ELj4ELj1ELj16ENS_18Kernel_traits_baseILj1536ES2_S2_fS2_fjLj128EEEEELb0ELb0ELb0ELb0EEEvNS_9FwdParamsE,(.L_x_54376 - _ZN10layer_norm13ln_fwd_kernelINS_13Kernel_traitsI13__nv_bfloat16S2_fS2_fjLj1536ELj1ELj4ELj1ELj16ENS_18Kernel_traits_baseILj1536ES2_S2_fS2_fjLj128EEEEELb0ELb0ELb0ELb0EEEvNS_9FwdParamsE)
        .other          _ZN10layer_norm13ln_fwd_kernelINS_13Kernel_traitsI13__nv_bfloat16S2_fS2_fjLj1536ELj1ELj4ELj1ELj16ENS_18Kernel_traits_baseILj1536ES2_S2_fS2_fjLj128EEEEELb0ELb0ELb0ELb0EEEvNS_9FwdParamsE,@"STO_CUDA_ENTRY STV_DEFAULT"
_ZN10layer_norm13ln_fwd_kernelINS_13Kernel_traitsI13__nv_bfloat16S2_fS2_fjLj1536ELj1ELj4ELj1ELj16ENS_18Kernel_traits_baseILj1536ES2_S2_fS2_fjLj128EEEEELb0ELb0ELb0ELb0EEEvNS_9FwdParamsE:
.text._ZN10layer_norm13ln_fwd_kernelINS_13Kernel_traitsI13__nv_bfloat16S2_fS2_fjLj1536ELj1ELj4ELj1ELj16ENS_18Kernel_traits_baseILj1536ES2_S2_fS2_fjLj128EEEEELb0ELb0ELb0ELb0EEEvNS_9FwdParamsE:
        /* <DEDUP_REMOVED lines=68> */
.L_x_16194:
        /* <DEDUP_REMOVED lines=47> */
.L_x_16195:
[----:B------:R-:W-:Y:S05]  /*0730*/  BSYNC.RECONVERGENT B0 ;  /* 0x0000000000007941 */ /* 0x000fea0003800200 */
.L_x_16193:
        /* <DEDUP_REMOVED lines=14> */
[----:B------:R-:W-:Y:S01]  /*0820*/  PRMT R140, R31, 0x7632, R140 ;  /* 0x000076321f8c7816 */ /* 0x000fe2000000008c */
[----:B------:R-:W4:Y:S01]  /*0830*/  LDCU.64 UR8, c[0x0][0x3a0] ;  /* 0x00007400ff0877ac */ /* 0x000f220008000a00 */
[----:B------:R-:W-:Y:S02]  /*0840*/  PRMT R139, R35, 0x7632, R139 ;  /* 0x00007632238b7816 */ /* 0x000fe4000000008b */
[----:B------:R-:W-:Y:S01]  /*0850*/  PRMT R138, R30, 0x7632, R138 ;  /* 0x000076321e8a7816 */ /* 0x000fe2000000008a */
[----:B0-----:R-:W-:Y:S01]  /*0860*/  UISETP.NE.U32.AND UP0, UPT, UR4, URZ, UPT ;  /* 0x000000ff0400728c */ /* 0x001fe2000bf05070 */
        /* <DEDUP_REMOVED lines=37> */
[----:B-1234-:R-:W-:-:S07]  /*0ac0*/  PRMT R15, R64, 0x7632, R15 ;  /* 0x00007632400f7816 */ /* 0x01efce000000000f */
.L_x_16233:
        /* <DEDUP_REMOVED lines=9> */
[----:B------:R-:W-:Y:S02]  /*0b60*/  PLOP3.LUT P0, PT, PT, PT, UP0, 0x80, 0x8 ;  /* 0x000000000008781c */ /* 0x000fe40003f0f008 */
[----:B------:R-:W-:Y:S02]  /*0b70*/  SHF.R.S32.HI R111, RZ, 0x1f, R110 ;  /* 0x0000001fff6f7819 */ /* 0x000fe4000001146e */
[----:B------:R-:W-:Y:S02]  /*0b80*/  MOV R152, 0x3f800000 ;  /* 0x3f80000000987802 */ /* 0x000fe40000000f00 */
[----:B------:R-:W-:-:S04]  /*0b90*/  LEA.HI R111, R111, R110, RZ, 0x3 ;  /* 0x0000006e6f6f7211 */ /* 0x000fc800078f18ff */
[----:B------:R-:W-:-:S04]  /*0ba0*/  LEA.HI.SX32 R151, R111, R150, 0x1d ;  /* 0x000000966f977211 */ /* 0x000fc800078feaff */
[----:B------:R-:W-:Y:S02]  /*0bb0*/  MOV R153, R151 ;  /* 0x0000009700997202 */ /* 0x000fe40000000f00 */
[----:B--2---:R-:W-:Y:S01]  /*0bc0*/  @P0 SHF.L.U32 R152, R108, 0x10, RZ ;  /* 0x000000106c980819 */ /* 0x004fe200000006ff */
        /* <DEDUP_REMOVED lines=9> */
[----:B------:R-:W2:Y:S04]  /*0c60*/  LDG.E.128 R16, desc[UR6][R154.64] ;  /* 0x000000069a107981 */ /* 0x000ea8000c1e1d00 */
[----:B------:R-:W3:Y:S01]  /*0c70*/  LDG.E.128 R112, desc[UR6][R154.64+0x10] ;  /* 0x000010069a707981 */ /* 0x000ee2000c1e1d00 */
[C---:B-----5:R-:W-:Y:S02]  /*0c80*/  PRMT R153, R108.reuse, 0x7632, R153 ;  /* 0x000076326c997816 */ /* 0x060fe40000000099 */
[----:B------:R-:W-:Y:S02]  /*0c90*/  SHF.L.U32 R157, R108, 0x10, RZ ;  /* 0x000000106c9d7819 */ /* 0x000fe400000006ff */
[----:B------:R-:W-:Y:S02]  /*0ca0*/  PRMT R156, R109, 0x7632, R156 ;  /* 0x000076326d9c7816 */ /* 0x000fe4000000009c */
[----:B------:R-:W-:-:S02]  /*0cb0*/  SHF.L.U32 R108, R153, 0x10, RZ ;  /* 0x00000010996c7819 */ /* 0x000fc400000006ff */
[----:B------:R-:W-:Y:S02]  /*0cc0*/  SHF.L.U32 R109, R109, 0x10, RZ ;  /* 0x000000106d6d7819 */ /* 0x000fe400000006ff */
[----:B------:R-:W-:Y:S01]  /*0cd0*/  SHF.L.U32 R156, R156, 0x10, RZ ;  /* 0x000000109c9c7819 */ /* 0x000fe200000006ff */
[-C--:B--2---:R-:W-:Y:S02]  /*0ce0*/  FFMA.FTZ R17, R108, R152.reuse, R17 ;  /* 0x000000986c117223 */ /* 0x084fe40000010011 */
[-C--:B------:R-:W-:Y:S01]  /*0cf0*/  FFMA.FTZ R18, R109, R152.reuse, R18 ;  /* 0x000000986d127223 */ /* 0x080fe20000010012 */
[C---:B------:R-:W-:Y:S01]  /*0d00*/  PRMT R108, R110.reuse, 0x7632, R108 ;  /* 0x000076326e6c7816 */ /* 0x040fe2000000006c */
[-C--:B------:R-:W-:Y:S01]  /*0d10*/  FFMA.FTZ R16, R157, R152.reuse, R16 ;  /* 0x000000989d107223 */ /* 0x080fe20000010010 */
[----:B------:R-:W-:Y:S01]  /*0d20*/  SHF.L.U32 R109, R110, 0x10, RZ ;  /* 0x000000106e6d7819 */ /* 0x000fe200000006ff */
[----:B------:R-:W-:Y:S01]  /*0d30*/  FFMA.FTZ R19, R156, R152, R19 ;  /* 0x000000989c137223 */ /* 0x000fe20000010013 */
[----:B------:R-:W-:-:S02]  /*0d40*/  PRMT R110, R111, 0x7632, R110 ;  /* 0x000076326f6e7816 */ /* 0x000fc4000000006e */
[----:B------:R-:W-:Y:S01]  /*0d50*/  SHF.L.U32 R108, R108, 0x10, RZ ;  /* 0x000000106c6c7819 */ /* 0x000fe200000006ff */
[-C--:B---3--:R-:W-:Y:S01]  /*0d60*/  FFMA.FTZ R112, R109, R152.reuse, R112 ;  /* 0x000000986d707223 */ /* 0x088fe20000010070 */
[----:B------:R-:W-:Y:S02]  /*0d70*/  SHF.L.U32 R111, R111, 0x10, RZ ;  /* 0x000000106f6f7819 */ /* 0x000fe400000006ff */
[----:B------:R-:W-:Y:S01]  /*0d80*/  SHF.L.U32 R110, R110, 0x10, RZ ;  /* 0x000000106e6e7819 */ /* 0x000fe200000006ff */
[-C--:B------:R-:W-:Y:S02]  /*0d90*/  FFMA.FTZ R113, R108, R152.reuse, R113 ;  /* 0x000000986c717223 */ /* 0x080fe40000010071 */
[-C--:B------:R-:W-:Y:S02]  /*0da0*/  FFMA.FTZ R114, R111, R152.reuse, R114 ;  /* 0x000000986f727223 */ /* 0x080fe40000010072 */
[----:B------:R-:W-:Y:S01]  /*0db0*/  FFMA.FTZ R115, R110, R152, R115 ;  /* 0x000000986e737223 */ /* 0x000fe20000010073 */
[----:B------:R-:W-:Y:S06]  /*0dc0*/  BRA `(.L_x_16199) ;  /* 0x0000000000507947 */ /* 0x000fec0003800000 */
.L_x_16198:
[C---:B-----5:R-:W-:Y:S02]  /*0dd0*/  PRMT R16, R108.reuse, 0x7632, R16 ;  /* 0x000076326c107816 */ /* 0x060fe40000000010 */
[----:B------:R-:W-:Y:S02]  /*0de0*/  SHF.L.U32 R17, R108, 0x10, RZ ;  /* 0x000000106c117819 */ /* 0x000fe400000006ff */
[C---:B------:R-:W-:Y:S02]  /*0df0*/  PRMT R108, R110.reuse, 0x7632, R108 ;  /* 0x000076326e6c7816 */ /* 0x040fe4000000006c */
[----:B------:R-:W-:Y:S02]  /*0e00*/  SHF.L.U32 R113, R110, 0x10, RZ ;  /* 0x000000106e717819 */ /* 0x000fe400000006ff */
[----:B------:R-:W-:Y:S02]  /*0e10*/  PRMT R18, R109, 0x7632, R18 ;  /* 0x000076326d127816 */ /* 0x000fe40000000012 */
[----:B------:R-:W-:Y:S01]  /*0e20*/  PRMT R110, R111, 0x7632, R110 ;  /* 0x000076326f6e7816 */ /* 0x000fe2000000006e */
[----:B------:R-:W-:Y:S01]  /*0e30*/  FMUL.FTZ R112, R113, R152 ;  /* 0x0000009871707220 */ /* 0x000fe20000410000 */
        /* <DEDUP_REMOVED lines=13> */
.L_x_16199:
[----:B------:R-:W0:Y:S01]  /*0f10*/  LDC.64 R108, c[0x0][0x3a8] ;  /* 0x0000ea00ff6c7b82 */ /* 0x000e220000000a00 */
[C---:B------:R-:W-:Y:S01]  /*0f20*/  IADD3 R153, PT, PT, R151.reuse, 0x20, RZ ;  /* 0x0000002097997810 */ /* 0x040fe20007ffe0ff */
[----:B0-----:R-:W-:-:S05]  /*0f30*/  IMAD.WIDE.U32 R108, R151, 0x20, R108 ;  /* 0x00000020976c7825 */ /* 0x001fca00078e006c */
[----:B------:R0:W-:Y:S04]  /*0f40*/  STG.E.128 desc[UR6][R108.64], R16 ;  /* 0x000000106c007986 */ /* 0x0001e8000c101d06 */
[----:B------:R0:W-:Y:S02]  /*0f50*/  STG.E.128 desc[UR6][R108.64+0x10], R112 ;  /* 0x000010706c007986 */ /* 0x0001e4000c101d06 */
.L_x_16197:
[----:B------:R-:W-:Y:S05]  /*0f60*/  BSYNC.RECONVERGENT B0 ;  /* 0x0000000000007941 */ /* 0x000fea0003800200 */
.L_x_16196:
[----:B------:R-:W-:Y:S01]  /*0f70*/  ISETP.GE.U32.AND P0, PT, R149, 0x40, PT ;  /* 0x000000409500780c */ /* 0x000fe20003f06070 */
[----:B------:R-:W-:Y:S03]  /*0f80*/  BSSY.RECONVERGENT B0, `(.L_x_16200) ;  /* 0x000003b000007945 */ /* 0x000fe60003800200 */
[----:B0-----:R-:W-:-:S09]  /*0f90*/  P2R R108, PR, RZ, 0x1 ;  /* 0x00000001ff6c7803 */ /* 0x001fd20000000000 */
[----:B------:R-:W-:Y:S05]  /*0fa0*/  @!P0 BRA `(.L_x_16201) ;  /* 0x0000000000e08947 */ /* 0x000fea0003800000 */
        /* <DEDUP_REMOVED lines=9> */
[----:B------:R0:W3:Y:S01]  /*1040*/  LDG.E.128 R108, desc[UR6][R154.64+0x10] ;  /* 0x000010069a6c7981 */ /* 0x0000e2000c1e1d00 */
[C---:B-----5:R-:W-:Y:S02]  /*1050*/  PRMT R156, R72.reuse, 0x7632, R156 ;  /* 0x00007632489c7816 */ /* 0x060fe4000000009c */
[----:B------:R-:W-:Y:S02]  /*1060*/  SHF.L.U32 R157, R72, 0x10, RZ ;  /* 0x00000010489d7819 */ /* 0x000fe400000006ff */
[C---:B------:R-:W-:Y:S02]  /*1070*/  PRMT R72, R73.reuse, 0x7632, R72 ;  /* 0x0000763249487816 */ /* 0x040fe40000000048 */
[----:B------:R-:W-:-:S02]  /*1080*/  SHF.L.U32 R73, R73, 0x10, RZ ;  /* 0x0000001049497819 */ /* 0x000fc400000006ff */
[----:B------:R-:W-:Y:S02]  /*1090*/  SHF.L.U32 R72, R72, 0x10, RZ ;  /* 0x0000001048487819 */ /* 0x000fe400000006ff */
[C---:B0-----:R-:W-:Y:S02]  /*10a0*/  PRMT R154, R75.reuse, 0x7632, R154 ;  /* 0x000076324b9a7816 */ /* 0x041fe4000000009a */
[----:B------:R-:W-:Y:S02]  /*10b0*/  SHF.L.U32 R75, R75, 0x10, RZ ;  /* 0x000000104b4b7819 */ /* 0x000fe400000006ff */
[----:B------:R-:W-:Y:S02]  /*10c0*/  SHF.L.U32 R156, R156, 0x10, RZ ;  /* 0x000000109c9c7819 */ /* 0x000fe400000006ff */
[----:B------:R-:W-:Y:S01]  /*10d0*/  SHF.L.U32 R154, R154, 0x10, RZ ;  /* 0x000000109a9a7819 */ /* 0x000fe200000006ff */
[-C--:B--2---:R-:W-:Y:S01]  /*10e0*/  FFMA.FTZ R71, R72, R152.reuse, R71 ;  /* 0x0000009848477223 */ /* 0x084fe20000010047 */
[C---:B------:R-:W-:Y:S01]  /*10f0*/  PRMT R72, R74.reuse, 0x7632, R72 ;  /* 0x000076324a487816 */ /* 0x040fe20000000048 */
[-C--:B------:R-:W-:Y:S01]  /*1100*/  FFMA.FTZ R70, R73, R152.reuse, R70 ;  /* 0x0000009849467223 */ /* 0x080fe20000010046 */
[----:B------:R-:W-:Y:S01]  /*1110*/  SHF.L.U32 R73, R74, 0x10, RZ ;  /* 0x000000104a497819 */ /* 0x000fe200000006ff */
[-C--:B------:R-:W-:Y:S01]  /*1120*/  FFMA.FTZ R68, R157, R152.reuse, R68 ;  /* 0x000000989d447223 */ /* 0x080fe20000010044 */
[----:B------:R-:W-:Y:S01]  /*1130*/  SHF.L.U32 R74, R72, 0x10, RZ ;  /* 0x00000010484a7819 */ /* 0x000fe200000006ff */
[----:B------:R-:W-:-:S02]  /*1140*/  FFMA.FTZ R69, R156, R152, R69 ;  /* 0x000000989c457223 */ /* 0x000fc40000010045 */
[-C--:B---3--:R-:W-:Y:S02]  /*1150*/  FFMA.FTZ R72, R73, R152.reuse, R108 ;  /* 0x0000009849487223 */ /* 0x088fe4000001006c */
[-C--:B------:R-:W-:Y:S01]  /*1160*/  FFMA.FTZ R73, R74, R152.reuse, R109 ;  /* 0x000000984a497223 */ /* 0x080fe2000001006d */
[-C--:B------:R-:W-:Y:S01]  /*1170*/  FFMA.FTZ R74, R75, R152.reuse, R110 ;  /* 0x000000984b4a7223 */ /* 0x080fe2000001006e */
[----:B------:R-:W-:Y:S01]  /*1180*/  FFMA.FTZ R75, R154, R152, R111 ;  /* 0x000000989a4b7223 */ /* 0x000fe2000001006f */
[----:B------:R-:W-:Y:S06]  /*1190*/  BRA `(.L_x_16203) ;  /* 0x0000000000507947 */ /* 0x000fec0003800000 */
.L_x_16202:
[C---:B-----5:R-:W-:Y:S02]  /*11a0*/  PRMT R68, R72.reuse, 0x7632, R68 ;  /* 0x0000763248447816 */ /* 0x060fe40000000044 */
[----:B------:R-:W-:Y:S02]  /*11b0*/  SHF.L.U32 R69, R72, 0x10, RZ ;  /* 0x0000001048457819 */ /* 0x000fe400000006ff */
[----:B------:R-:W-:Y:S02]  /*11c0*/  PRMT R70, R73, 0x7632, R70 ;  /* 0x0000763249467816 */ /* 0x000fe40000000046 */
[C---:B------:R-:W-:Y:S02]  /*11d0*/  PRMT R72, R74.reuse, 0x7632, R72 ;  /* 0x000076324a487816 */ /* 0x040fe40000000048 */
[----:B------:R-:W-:Y:S02]  /*11e0*/  SHF.L.U32 R109, R74, 0x10, RZ ;  /* 0x000000104a6d7819 */ /* 0x000fe400000006ff */
[----:B------:R-:W-:-:S02]  /*11f0*/  PRMT R74, R75, 0x7632, R74 ;  /* 0x000076324b4a7816 */ /* 0x000fc4000000004a */
        /* <DEDUP_REMOVED lines=11> */
[-C--:B------:R-:W-:Y:S01]  /*12b0*/  FMUL.FTZ R74, R155, R152.reuse ;  /* 0x000000989b4a7220 */ /* 0x080fe20000410000 */
[-C--:B------:R-:W-:Y:S01]  /*12c0*/  FMUL.FTZ R73, R111, R152.reuse ;  /* 0x000000986f497220 */ /* 0x080fe20000410000 */
[----:B------:R-:W-:-:S07]  /*12d0*/  FMUL.FTZ R75, R157, R152 ;  /* 0x000000989d4b7220 */ /* 0x000fce0000410000 */
.L_x_16203:
[----:B------:R-:W0:Y:S02]  /*12e0*/  LDC.64 R108, c[0x0][0x3a8] ;  /* 0x0000ea00ff6c7b82 */ /* 0x000e240000000a00 */
[C---:B0-----:R-:W-:Y:S01]  /*12f0*/  IMAD.WIDE.U32 R108, R153.reuse, 0x20, R108 ;  /* 0x00000020996c7825 */ /* 0x041fe200078e006c */
[----:B------:R-:W-:-:S04]  /*1300*/  IADD3 R153, PT, PT, R153, 0x20, RZ ;  /* 0x0000002099997810 */ /* 0x000fc80007ffe0ff */
[----:B------:R0:W-:Y:S04]  /*1310*/  STG.E.128 desc[UR6][R108.64], R68 ;  /* 0x000000446c007986 */ /* 0x0001e8000c101d06 */
[----:B------:R0:W-:Y:S02]  /*1320*/  STG.E.128 desc[UR6][R108.64+0x10], R72 ;  /* 0x000010486c007986 */ /* 0x0001e4000c101d06 */
.L_x_16201:
[----:B------:R-:W-:Y:S05]  /*1330*/  BSYNC.RECONVERGENT B0 ;  /* 0x0000000000007941 */ /* 0x000fea0003800200 */
.L_x_16200:
[----:B------:R-:W-:Y:S01]  /*1340*/  ISETP.GE.U32.AND P0, PT, R149, 0x60, PT ;  /* 0x000000609500780c */ /* 0x000fe20003f06070 */
[----:B------:R-:W-:Y:S03]  /*1350*/  BSSY.RECONVERGENT B0, `(.L_x_16204) ;  /* 0x000003b000007945 */ /* 0x000fe60003800200 */
[----:B0-----:R-:W-:-:S09]  /*1360*/  P2R R108, PR, RZ, 0x1 ;  /* 0x00000001ff6c7803 */ /* 0x001fd20000000000 */
[----:B------:R-:W-:Y:S05]  /*1370*/  @!P0 BRA `(.L_x_16205) ;  /* 0x0000000000e08947 */ /* 0x000fea0003800000 */
[----:B------:R-:W0:Y:S02]  /*1380*/  LDC.64 R80, c[0x0][0x390] ;  /* 0x0000e400ff507b82 */ /* 0x000e240000000a00 */
[----:B0-----:R-:W-:-:S06]  /*1390*/  IMAD.WIDE.U32 R80, R153, 0x10, R80 ;  /* 0x0000001099507825 */ /* 0x001fcc00078e0050 */
[----:B------:R-:W5:Y:S01]  /*13a0*/  LDG.E.128 R80, desc[UR6][R80.64] ;  /* 0x0000000650507981 */ /* 0x000f62000c1e1d00 */
[----:B------:R-:W-:-:S04]  /*13b0*/  UISETP.NE.U32.AND UP1, UPT, UR8, URZ, UPT ;  /* 0x000000ff0800728c */ /* 0x000fc8000bf25070 */
[----:B------:R-:W-:-:S09]  /*13c0*/  UISETP.NE.AND.EX UP1, UPT, UR9, URZ, UPT, UP1 ;  /* 0x000000ff0900728c */ /* 0x000fd2000bf25310 */
[----:B------:R-:W-:Y:S05]  /*13d0*/  BRA.U !UP1, `(.L_x_16206) ;  /* 0x0000000109647547 */ /* 0x000fea000b800000 */
        /* <DEDUP_REMOVED lines=25> */
.L_x_16206:
        /* <DEDUP_REMOVED lines=20> */
.L_x_16207:
[----:B------:R-:W0:Y:S02]  /*16b0*/  LDC.64 R108, c[0x0][0x3a8] ;  /* 0x0000ea00ff6c7b82 */ /* 0x000e240000000a00 */
[C---:B0-----:R-:W-:Y:S01]  /*16c0*/  IMAD.WIDE.U32 R108, R153.reuse, 0x20, R108 ;  /* 0x00000020996c7825 */ /* 0x041fe200078e006c */
[----:B------:R-:W-:-:S04]  /*16d0*/  IADD3 R153, PT, PT, R153, 0x20, RZ ;  /* 0x0000002099997810 */ /* 0x000fc80007ffe0ff */
[----:B------:R0:W-:Y:S04]  /*16e0*/  STG.E.128 desc[UR6][R108.64], R76 ;  /* 0x0000004c6c007986 */ /* 0x0001e8000c101d06 */
[----:B------:R0:W-:Y:S02]  /*16f0*/  STG.E.128 desc[UR6][R108.64+0x10], R80 ;  /* 0x000010506c007986 */ /* 0x0001e4000c101d06 */
.L_x_16205:
[----:B------:R-:W-:Y:S05]  /*1700*/  BSYNC.RECONVERGENT B0 ;  /* 0x0000000000007941 */ /* 0x000fea0003800200 */
.L_x_16204:
        /* <DEDUP_REMOVED lines=35> */
.L_x_16210:
        /* <DEDUP_REMOVED lines=20> */
.L_x_16211:
[----:B------:R-:W0:Y:S02]  /*1a80*/  LDC.64 R108, c[0x0][0x3a8] ;  /* 0x0000ea00ff6c7b82 */ /* 0x000e240000000a00 */
[C---:B0-----:R-:W-:Y:S01]  /*1a90*/  IMAD.WIDE.U32 R108, R153.reuse, 0x20, R108 ;  /* 0x00000020996c7825 */ /* 0x041fe200078e006c */
[----:B------:R-:W-:-:S04]  /*1aa0*/  IADD3 R153, PT, PT, R153, 0x20, RZ ;  /* 0x0000002099997810 */ /* 0x000fc80007ffe0ff */
[----:B------:R0:W-:Y:S04]  /*1ab0*/  STG.E.128 desc[UR6][R108.64], R84 ;  /* 0x000000546c007986 */ /* 0x0001e8000c101d06 */
[----:B------:R0:W-:Y:S02]  /*1ac0*/  STG.E.128 desc[UR6][R108.64+0x10], R88 ;  /* 0x000010586c007986 */ /* 0x0001e4000c101d06 */
.L_x_16209:
[----:B------:R-:W-:Y:S05]  /*1ad0*/  BSYNC.RECONVERGENT B0 ;  /* 0x0000000000007941 */ /* 0x000fea0003800200 */
.L_x_16208:
        /* <DEDUP_REMOVED lines=35> */
.L_x_16214:
        /* <DEDUP_REMOVED lines=20> */
.L_x_16215:
[----:B------:R-:W0:Y:S02]  /*1e50*/  LDC.64 R108, c[0x0][0x3a8] ;  /* 0x0000ea00ff6c7b82 */ /* 0x000e240000000a00 */
[C---:B0-----:R-:W-:Y:S01]  /*1e60*/  IMAD.WIDE.U32 R108, R153.reuse, 0x20, R108 ;  /* 0x00000020996c7825 */ /* 0x041fe200078e006c */
[----:B------:R-:W-:-:S04]  /*1e70*/  IADD3 R153, PT, PT, R153, 0x20, RZ ;  /* 0x0000002099997810 */ /* 0x000fc80007ffe0ff */
[----:B------:R0:W-:Y:S04]  /*1e80*/  STG.E.128 desc[UR6][R108.64], R92 ;  /* 0x0000005c6c007986 */ /* 0x0001e8000c101d06 */
[----:B------:R0:W-:Y:S02]  /*1e90*/  STG.E.128 desc[UR6][R108.64+0x10], R96 ;  /* 0x000010606c007986 */ /* 0x0001e4000c101d06 */
.L_x_16213:
[----:B------:R-:W-:Y:S05]  /*1ea0*/  BSYNC.RECONVERGENT B0 ;  /* 0x0000000000007941 */ /* 0x000fea0003800200 */
.L_x_16212:
        /* <DEDUP_REMOVED lines=35> */
.L_x_16218:
[----:B-----5:R-:W-:Y:S02]  /*20e0*/  PRMT R103, R107, 0x7632, R103 ;  /* 0x000076326b677816 */ /* 0x020fe40000000067 */
[C---:B------:R-:W-:Y:S02]  /*20f0*/  PRMT R100, R104.reuse, 0x7632, R100 ;  /* 0x0000763268647816 */ /* 0x040fe40000000064 */
[----:B------:R-:W-:Y:S02]  /*2100*/  SHF.L.U32 R101, R104, 0x10, RZ ;  /* 0x0000001068657819 */ /* 0x000fe400000006ff */
[----:B------:R-:W-:Y:S02]  /*2110*/  PRMT R102, R105, 0x7632, R102 ;  /* 0x0000763269667816 */ /* 0x000fe40000000066 */
[----:B------:R-:W-:Y:S02]  /*2120*/  PRMT R104, R106, 0x7632, R104 ;  /* 0x000076326a687816 */ /* 0x000fe40000000068 */
        /* <DEDUP_REMOVED lines=15> */
.L_x_16219:
[----:B------:R-:W0:Y:S02]  /*2220*/  LDC.64 R108, c[0x0][0x3a8] ;  /* 0x0000ea00ff6c7b82 */ /* 0x000e240000000a00 */
[----:B0-----:R-:W-:-:S05]  /*2230*/  IMAD.WIDE.U32 R108, R153, 0x20, R108 ;  /* 0x00000020996c7825 */ /* 0x001fca00078e006c */
[----:B------:R0:W-:Y:S04]  /*2240*/  STG.E.128 desc[UR6][R108.64], R100 ;  /* 0x000000646c007986 */ /* 0x0001e8000c101d06 */
[----:B------:R0:W-:Y:S02]  /*2250*/  STG.E.128 desc[UR6][R108.64+0x10], R104 ;  /* 0x000010686c007986 */ /* 0x0001e4000c101d06 */
.L_x_16217:
[----:B------:R-:W-:Y:S05]  /*2260*/  BSYNC.RECONVERGENT B0 ;  /* 0x0000000000007941 */ /* 0x000fea0003800200 */
.L_x_16216:
        /* <DEDUP_REMOVED lines=177> */
.L_x_16245:
[----:B------:R-:W-:Y:S01]  /*2d80*/  FMUL.FTZ R108, R155, R155 ;  /* 0x0000009b9b6c7220 */ /* 0x000fe20000410000 */
[----:B-1----:R-:W-:Y:S01]  /*2d90*/  FADD.FTZ R153, R154, R153 ;  /* 0x000000999a997221 */ /* 0x002fe20000010000 */
[----:B------:R-:W-:Y:S01]  /*2da0*/  ISETP.NE.AND P0, PT, RZ, UR10, PT ;  /* 0x0000000aff007c0c */ /* 0x000fe2000bf05270 */
[----:B------:R-:W-:Y:S02]  /*2db0*/  BSSY.RECONVERGENT B0, `(.L_x_16221) ;  /* 0x000003d000007945 */ /* 0x000fe40003800200 */
[----:B------:R-:W-:Y:S01]  /*2dc0*/  FFMA.FTZ R153, R153, R110, UR11 ;  /* 0x0000000b99997e23 */ /* 0x000fe2000801006e */
[----:B------:R-:W-:Y:S01]  /*2dd0*/  FSEL R156, R108, RZ, P0 ;  /* 0x000000ff6c9c7208 */ /* 0x000fe20000000000 */
[----:B------:R-:W1:Y:S01]  /*2de0*/  @!P5 LDC.64 R110, c[0x0][0x3c0] ;  /* 0x0000f000ff6edb82 */ /* 0x000e620000000a00 */
[----:B------:R-:W-:-:S03]  /*2df0*/  FSEL R152, R155, RZ, !P0 ;  /* 0x000000ff9b987208 */ /* 0x000fc60004000000 */
[----:B------:R-:W-:-:S04]  /*2e00*/  FADD.FTZ R153, R153, R156 ;  /* 0x0000009c99997221 */ /* 0x000fc80000010000 */
[----:B------:R-:W2:Y:S02]  /*2e10*/  @!P5 LDC.64 R108, c[0x0][0x3c8] ;  /* 0x0000f200ff6cdb82 */ /* 0x000ea40000000a00 */
[----:B------:R-:W3:Y:S01]  /*2e20*/  MUFU.RSQ R153, R153 ;  /* 0x0000009900997308 */ /* 0x000ee20000001400 */
[----:B-1----:R-:W-:-:S05]  /*2e30*/  @!P5 IMAD.WIDE R110, R148, 0x4, R110 ;  /* 0x00000004946ed825 */ /* 0x002fca00078e026e */
[----:B------:R1:W-:Y:S01]  /*2e40*/  @!P5 STG.E desc[UR6][R110.64], R155 ;  /* 0x0000009b6e00d986 */ /* 0x0003e2000c101906 */
[----:B--2---:R-:W-:-:S05]  /*2e50*/  @!P5 IMAD.WIDE R108, R148, 0x4, R108 ;  /* 0x00000004946cd825 */ /* 0x004fca00078e026c */
[----:B---3--:R1:W-:Y:S01]  /*2e60*/  @!P5 STG.E desc[UR6][R108.64], R153 ;  /* 0x000000996c00d986 */ /* 0x0083e2000c101906 */
[----:B------:R-:W-:Y:S05]  /*2e70*/  @!P4 BRA `(.L_x_16222) ;  /* 0x0000000000c0c947 */ /* 0x000fea0003800000 */
[--C-:B-1----:R-:W-:Y:S01]  /*2e80*/  FADD.FTZ R108, R16, -R152.reuse ;  /* 0x80000098106c7221 */ /* 0x102fe20000010000 */
[----:B------:R-:W-:Y:S01]  /*2e90*/  SHF.L.U32 R109, R64, 0x10, RZ ;  /* 0x00000010406d7819 */ /* 0x000fe200000006ff */
[----:B------:R-:W-:Y:S01]  /*2ea0*/  FADD.FTZ R110, R17, -R152 ;  /* 0x80000098116e7221 */ /* 0x000fe20000010000 */
[----:B------:R-:W-:Y:S01]  /*2eb0*/  SHF.L.U32 R111, R60, 0x10, RZ ;  /* 0x000000103c6f7819 */ /* 0x000fe200000006ff */
[----:B------:R-:W-:Y:S01]  /*2ec0*/  FMUL.FTZ R108, R153, R108 ;  /* 0x0000006c996c7220 */ /* 0x000fe20000410000 */
[----:B------:R-:W-:Y:S01]  /*2ed0*/  SHF.L.U32 R157, R15, 0x10, RZ ;  /* 0x000000100f9d7819 */ /* 0x000fe200000006ff */
[----:B------:R-:W-:Y:S01]  /*2ee0*/  FMUL.FTZ R110, R153, R110 ;  /* 0x0000006e996e7220 */ /* 0x000fe20000410000 */
[----:B0-----:R-:W-:Y:S01]  /*2ef0*/  SHF.L.U32 R154, R61, 0x10, RZ ;  /* 0x000000103d9a7819 */ /* 0x001fe200000006ff */
        /* <DEDUP_REMOVED lines=40> */
.L_x_16222:
[----:B------:R-:W-:Y:S05]  /*3180*/  BSYNC.RECONVERGENT B0 ;  /* 0x0000000000007941 */ /* 0x000fea0003800200 */
.L_x_16221:
[----:B------:R-:W-:Y:S01]  /*3190*/  ISETP.GE.U32.AND P0, PT, R149, 0x40, PT ;  /* 0x000000409500780c */ /* 0x000fe20003f06070 */
[----:B------:R-:W-:-:S12]  /*31a0*/  BSSY.RECONVERGENT B0, `(.L_x_16223) ;  /* 0x0000032000007945 */ /* 0x000fd80003800200 */
[----:B------:R-:W-:Y:S05]  /*31b0*/  @!P0 BRA `(.L_x_16224) ;  /* 0x0000000000c08947 */ /* 0x000fea0003800000 */
[--C-:B-12---:R-:W-:Y:S01]  /*31c0*/  FADD.FTZ R108, R68, -R152.reuse ;  /* 0x80000098446c7221 */ /* 0x106fe20000010000 */
        /* <DEDUP_REMOVED lines=47> */
.L_x_16224:
[----:B------:R-:W-:Y:S05]  /*34c0*/  BSYNC.RECONVERGENT B0 ;  /* 0x0000000000007941 */ /* 0x000fea0003800200 */
.L_x_16223:
[----:B------:R-:W-:Y:S01]  /*34d0*/  ISETP.GE.U32.AND P0, PT, R149, 0x60, PT ;  /* 0x000000609500780c */ /* 0x000fe20003f06070 */
[----:B------:R-:W-:-:S12]  /*34e0*/  BSSY.RECONVERGENT B0, `(.L_x_16225) ;  /* 0x0000032000007945 */ /* 0x000fd80003800200 */
[----:B------:R-:W-:Y:S05]  /*34f0*/  @!P0 BRA `(.L_x_16226) ;  /* 0x0000000000c08947 */ /* 0x000fea0003800000 */
[--C-:B-123--:R-:W-:Y:S01]  /*3500*/  FADD.FTZ R108, R76, -R152.reuse ;  /* 0x800000984c6c7221 */ /* 0x10efe20000010000 */
        /* <DEDUP_REMOVED lines=47> */
.L_x_16226:
[----:B------:R-:W-:Y:S05]  /*3800*/  BSYNC.RECONVERGENT B0 ;  /* 0x0000000000007941 */ /* 0x000fea0003800200 */
.L_x_16225:
[----:B------:R-:W-:Y:S01]  /*3810*/  ISETP.GE.U32.AND P0, PT, R149, 0x80, PT ;  /* 0x000000809500780c */ /* 0x000fe20003f06070 */
[----:B------:R-:W-:-:S12]  /*3820*/  BSSY.RECONVERGENT B0, `(.L_x_16227) ;  /* 0x0000032000007945 */ /* 0x000fd80003800200 */
[----:B------:R-:W-:Y:S05]  /*3830*/  @!P0 BRA `(.L_x_16228) ;  /* 0x0000000000c08947 */ /* 0x000fea0003800000 */
[--C-:B-1234-:R-:W-:Y:S01]  /*3840*/  FADD.FTZ R108, R84, -R152.reuse ;  /* 0x80000098546c7221 */ /* 0x11efe20000010000 */
        /* <DEDUP_REMOVED lines=47> */
.L_x_16228:
[----:B------:R-:W-:Y:S05]  /*3b40*/  BSYNC.RECONVERGENT B0 ;  /* 0x0000000000007941 */ /* 0x000fea0003800200 */
.L_x_16227:
[----:B------:R-:W-:Y:S01]  /*3b50*/  ISETP.GE.U32.AND P0, PT, R149, 0xa0, PT ;  /* 0x000000a09500780c */ /* 0x000fe20003f06070 */
[----:B------:R-:W-:-:S12]  /*3b60*/  BSSY.RECONVERGENT B0, `(.L_x_16229) ;  /* 0x0000032000007945 */ /* 0x000fd80003800200 */
[----:B------:R-:W-:Y:S05]  /*3b70*/  @!P0 BRA `(.L_x_16230) ;  /* 0x0000000000c08947 */ /* 0x000fea0003800000 */
[--C-:B01234-:R-:W-:Y:S01]  /*3b80*/  FADD.FTZ R108, R92, -R152.reuse ;  /* 0x800000985c6c7221 */ /* 0x11ffe20000010000 */
        /* <DEDUP_REMOVED lines=47> */
.L_x_16230:
[----:B------:R-:W-:Y:S05]  /*3e80*/  BSYNC.RECONVERGENT B0 ;  /* 0x0000000000007941 */ /* 0x000fea0003800200 */
.L_x_16229:
        /* <DEDUP_REMOVED lines=8> */
[----:B------:R-:W-:Y:S01]  /*3f10*/  FMUL.FTZ R108, R153, R108 ;  /* 0x0000006c996c7220 */ /* 0x000fe20000410000 */
[----:B------:R-:W-:Y:S02]  /*3f20*/  SHF.L.U32 R155, R20, 0x10, RZ ;  /* 0x00000010149b7819 */ /* 0x000fe400000006ff */
[----:B------:R-:W-:Y:S01]  /*3f30*/  SHF.L.U32 R154, R21, 0x10, RZ ;  /* 0x00000010159a7819 */ /* 0x000fe200000006ff */
[----:B------:R-:W-:Y:S01]  /*3f40*/  FFMA.FTZ R111, R108, R111, R109 ;  /* 0x0000006f6c6f7223 */ /* 0x000fe2000001006d */
[----:B------:R-:W-:Y:S01]  /*3f50*/  FADD.FTZ R108, R100, -R152 ;  /* 0x80000098646c7221 */ /* 0x000fe20000010000 */
[----:B------:R-:W-:-:S02]  /*3f60*/  SHF.L.U32 R109, R24, 0x10, RZ ;  /* 0x00000010186d7819 */ /* 0x000fc400000006ff */
[----:B------:R-:W-:Y:S01]  /*3f70*/  SHF.L.U32 R157, R144, 0x10, RZ ;  /* 0x00000010909d7819 */ /* 0x000fe200000006ff */
[----:B------:R-:W-:Y:S01]  /*3f80*/  FMUL.FTZ R108, R153, R108 ;  /* 0x0000006c996c7220 */ /* 0x000fe20000410000 */
[----:B------:R-:W-:-:S03]  /*3f90*/  SHF.L.U32 R159, R23, 0x10, RZ ;  /* 0x00000010179f7819 */ /* 0x000fc600000006ff */
[----:B------:R-:W-:Y:S01]  /*3fa0*/  FFMA.FTZ R108, R108, R109, R155 ;  /* 0x0000006d6c6c7223 */ /* 0x000fe2000001009b */
[----:B------:R-:W-:Y:S01]  /*3fb0*/  FMUL.FTZ R109, R153, R110 ;  /* 0x0000006e996d7220 */ /* 0x000fe20000410000 */
[----:B------:R-:W-:Y:S02]  /*3fc0*/  SHF.L.U32 R110, R25, 0x10, RZ ;  /* 0x00000010196e7819 */ /* 0x000fe400000006ff */
[----:B------:R-:W-:-:S03]  /*3fd0*/  SHF.L.U32 R155, R143, 0x10, RZ ;  /* 0x000000108f9b7819 */ /* 0x000fc600000006ff */
        /* <DEDUP_REMOVED lines=13> */
[----:B------:R-:W-:-:S05]  /*40b0*/  SHF.L.U32 R155, R146, 0x10, RZ ;  /* 0x00000010929b7819 */ /* 0x000fca00000006ff */
[----:B------:R-:W-:Y:S01]  /*40c0*/  FFMA.FTZ R157, R154, R157, R155 ;  /* 0x0000009d9a9d7223 */ /* 0x000fe2000001009b */
[--C-:B------:R-:W-:Y:S01]  /*40d0*/  FADD.FTZ R154, R106, -R152.reuse ;  /* 0x800000986a9a7221 */ /* 0x100fe20000010000 */
[----:B------:R-:W-:Y:S01]  /*40e0*/  SHF.L.U32 R155, R27, 0x10, RZ ;  /* 0x000000101b9b7819 */ /* 0x000fe200000006ff */
[----:B------:R-:W-:Y:S02]  /*40f0*/  FADD.FTZ R152, R101, -R152 ;  /* 0x8000009865987221 */ /* 0x000fe40000010000 */
[----:B------:R-:W-:Y:S01]  /*4100*/  FMUL.FTZ R154, R153, R154 ;  /* 0x0000009a999a7220 */ /* 0x000fe20000410000 */
        /* <DEDUP_REMOVED lines=11> */
.L_x_16232:
[----:B------:R-:W-:Y:S05]  /*41c0*/  BSYNC.RECONVERGENT B0 ;  /* 0x0000000000007941 */ /* 0x000fea0003800200 */
.L_x_16231:
[----:B01234-:R-:W0:Y:S02]  /*41d0*/  LDC.64 R108, c[0x0][0x380] ;  /* 0x0000e000ff6c7b82 */ /* 0x01fe240000000a00 */
[----:B0-----:R-:W-:-:S04]  /*41e0*/  LEA R148, R108, R148, 0x2 ;  /* 0x000000946c947211 */ /* 0x001fc800078e10ff */
[----:B------:R-:W-:-:S13]  /*41f0*/  ISETP.GE.AND P0, PT, R148, R109, PT ;  /* 0x0000006d9400720c */ /* 0x000fda0003f06270 */
[----:B------:R-:W-:Y:S05]  /*4200*/  @!P0 BRA `(.L_x_16233) ;  /* 0xffffffc800308947 */ /* 0x000fea000383ffff */
[----:B------:R-:W-:Y:S05]  /*4210*/  EXIT ;  /* 0x000000000000794d */ /* 0x000fea0003800000 */
.L_x_16220:
        /* <DEDUP_REMOVED lines=8> */
.L_x_16235:
[----:B------:R-:W-:Y:S05]  /*42a0*/  BSYNC B0 ;  /* 0x0000000000007941 */ /* 0x000fea0003800000 */
.L_x_16234:
        /* <DEDUP_REMOVED lines=10> */
.L_x_16236:
[----:B------:R-:W-:Y:S01]  /*4350*/  HFMA2 R158, -RZ, RZ, 0, 2.384185791015625e-07 ;  /* 0x00000004ff9e7431 */ /* 0x000fe200000001ff */
[----:B------:R-:W-:-:S05]  /*4360*/  MOV R108, R157 ;  /* 0x0000009d006c7202 */ /* 0x000fca0000000f00 */
[----:B------:R-:W-:-:S05]  /*4370*/  FADD.FTZ R152, R111, R108 ;  /* 0x0000006c6f987221 */ /* 0x000fca0000010000 */
[----:B------:R-:W-:-:S07]  /*4380*/  MOV R159, R152 ;  /* 0x00000098009f7202 */ /* 0x000fce0000000f00 */
[----:B------:R-:W-:Y:S05]  /*4390*/  WARPSYNC.COLLECTIVE R156, `(.L_x_16237) ;  /* 0x000000009c087348 */ /* 0x000fea0003c00000 */
[----:B------:R0:W1:Y:S02]  /*43a0*/  SHFL.BFLY P6, R157, R159, R158, R161 ;  /* 0x0c00009e9f9d7389 */ /* 0x00006400000c00a1 */
[----:B01----:R-:W-:Y:S05]  /*43b0*/  ENDCOLLECTIVE ;  /* 0x000000000000791b */ /* 0x003fea0003800000 */
.L_x_16237:
[----:B------:R-:W-:Y:S01]  /*43c0*/  HFMA2 R158, -RZ, RZ, 0, 4.76837158203125e-07 ;  /* 0x00000008ff9e7431 */ /* 0x000fe200000001ff */
[----:B------:R-:W-:-:S05]  /*43d0*/  MOV R153, R157 ;  /* 0x0000009d00997202 */ /* 0x000fca0000000f00 */
[----:B------:R-:W-:-:S05]  /*43e0*/  FADD.FTZ R153, R152, R153 ;  /* 0x0000009998997221 */ /* 0x000fca0000010000 */
[----:B------:R-:W-:-:S07]  /*43f0*/  MOV R159, R153 ;  /* 0x00000099009f7202 */ /* 0x000fce0000000f00 */
[----:B------:R-:W-:Y:S05]  /*4400*/  WARPSYNC.COLLECTIVE R156, `(.L_x_16238) ;  /* 0x000000009c087348 */ /* 0x000fea0003c00000 */
[----:B------:R0:W1:Y:S02]  /*4410*/  SHFL.BFLY P6, R157, R159, R158, R161 ;  /* 0x0c00009e9f9d7389 */ /* 0x00006400000c00a1 */
[----:B01----:R-:W-:Y:S05]  /*4420*/  ENDCOLLECTIVE ;  /* 0x000000000000791b */ /* 0x003fea0003800000 */
.L_x_16238:
[----:B------:R-:W-:Y:S01]  /*4430*/  HFMA2 R158, -RZ, RZ, 0, 9.5367431640625e-07 ;  /* 0x00000010ff9e7431 */ /* 0x000fe200000001ff */
[----:B------:R-:W-:-:S05]  /*4440*/  MOV R108, R157 ;  /* 0x0000009d006c7202 */ /* 0x000fca0000000f00 */
[----:B------:R-:W-:-:S05]  /*4450*/  FADD.FTZ R154, R153, R108 ;  /* 0x0000006c999a7221 */ /* 0x000fca0000010000 */
[----:B------:R-:W-:-:S07]  /*4460*/  MOV R159, R154 ;  /* 0x0000009a009f7202 */ /* 0x000fce0000000f00 */
[----:B------:R-:W-:Y:S05]  /*4470*/  WARPSYNC.COLLECTIVE R156, `(.L_x_16239) ;  /* 0x000000009c087348 */ /* 0x000fea0003c00000 */
[----:B------:R0:W1:Y:S02]  /*4480*/  SHFL.BFLY P6, R157, R159, R158, R161 ;  /* 0x0c00009e9f9d7389 */ /* 0x00006400000c00a1 */
[----:B01----:R-:W-:Y:S05]  /*4490*/  ENDCOLLECTIVE ;  /* 0x000000000000791b */ /* 0x003fea0003800000 */
.L_x_16239:
        /* <DEDUP_REMOVED lines=106> */
.L_x_16240:
[----:B------:R-:W-:Y:S01]  /*4b40*/  HFMA2 R158, -RZ, RZ, 0, 1.1920928955078125e-07 ;  /* 0x00000002ff9e7431 */ /* 0x000fe200000001ff */
[----:B------:R-:W-:-:S05]  /*4b50*/  MOV R109, R157 ;  /* 0x0000009d006d7202 */ /* 0x000fca0000000f00 */
[----:B------:R-:W-:-:S05]  /*4b60*/  FADD.FTZ R109, R108, R109 ;  /* 0x0000006d6c6d7221 */ /* 0x000fca0000010000 */
[----:B------:R-:W-:-:S07]  /*4b70*/  MOV R159, R109 ;  /* 0x0000006d009f7202 */ /* 0x000fce0000000f00 */
[----:B------:R-:W-:Y:S05]  /*4b80*/  WARPSYNC.COLLECTIVE R156, `(.L_x_16241) ;  /* 0x000000009c087348 */ /* 0x000fea0003c00000 */
[----:B------:R0:W1:Y:S02]  /*4b90*/  SHFL.BFLY P6, R157, R159, R158, R161 ;  /* 0x0c00009e9f9d7389 */ /* 0x00006400000c00a1 */
[----:B01----:R-:W-:Y:S05]  /*4ba0*/  ENDCOLLECTIVE ;  /* 0x000000000000791b */ /* 0x003fea0003800000 */
.L_x_16241:
[----:B------:R-:W-:Y:S01]  /*4bb0*/  HFMA2 R158, -RZ, RZ, 0, 2.384185791015625e-07 ;  /* 0x00000004ff9e7431 */ /* 0x000fe200000001ff */
[----:B------:R-:W-:-:S05]  /*4bc0*/  MOV R152, R157 ;  /* 0x0000009d00987202 */ /* 0x000fca0000000f00 */
[----:B------:R-:W-:-:S05]  /*4bd0*/  FADD.FTZ R152, R109, R152 ;  /* 0x000000986d987221 */ /* 0x000fca0000010000 */
[----:B------:R-:W-:-:S07]  /*4be0*/  MOV R159, R152 ;  /* 0x00000098009f7202 */ /* 0x000fce0000000f00 */
[----:B------:R-:W-:Y:S05]  /*4bf0*/  WARPSYNC.COLLECTIVE R156, `(.L_x_16242) ;  /* 0x000000009c087348 */ /* 0x000fea0003c00000 */
[----:B------:R0:W1:Y:S02]  /*4c00*/  SHFL.BFLY P6, R157, R159, R158, R161 ;  /* 0x0c00009e9f9d7389 */ /* 0x00006400000c00a1 */
[----:B01----:R-:W-:Y:S05]  /*4c10*/  ENDCOLLECTIVE ;  /* 0x000000000000791b */ /* 0x003fea0003800000 */
.L_x_16242:
[----:B------:R-:W-:Y:S01]  /*4c20*/  HFMA2 R158, -RZ, RZ, 0, 4.76837158203125e-07 ;  /* 0x00000008ff9e7431 */ /* 0x000fe200000001ff */
[----:B------:R-:W-:-:S05]  /*4c30*/  MOV R111, R157 ;  /* 0x0000009d006f7202 */ /* 0x000fca0000000f00 */
[----:B------:R-:W-:-:S05]  /*4c40*/  FADD.FTZ R111, R152, R111 ;  /* 0x0000006f986f7221 */ /* 0x000fca0000010000 */
[----:B------:R-:W-:-:S07]  /*4c50*/  MOV R159, R111 ;  /* 0x0000006f009f7202 */ /* 0x000fce0000000f00 */
[----:B------:R-:W-:Y:S05]  /*4c60*/  WARPSYNC.COLLECTIVE R156, `(.L_x_16243) ;  /* 0x000000009c087348 */ /* 0x000fea0003c00000 */
[----:B------:R0:W1:Y:S02]  /*4c70*/  SHFL.BFLY P6, R157, R159, R158, R161 ;  /* 0x0c00009e9f9d7389 */ /* 0x00006400000c00a1 */
[----:B01----:R-:W-:Y:S05]  /*4c80*/  ENDCOLLECTIVE ;  /* 0x000000000000791b */ /* 0x003fea0003800000 */
.L_x_16243:
[----:B------:R-:W-:Y:S01]  /*4c90*/  HFMA2 R158, -RZ, RZ, 0, 9.5367431640625e-07 ;  /* 0x00000010ff9e7431 */ /* 0x000fe200000001ff */
[----:B------:R-:W-:-:S05]  /*4ca0*/  MOV R154, R157 ;  /* 0x0000009d009a7202 */ /* 0x000fca0000000f00 */
[----:B------:R-:W-:-:S05]  /*4cb0*/  FADD.FTZ R154, R111, R154 ;  /* 0x0000009a6f9a7221 */ /* 0x000fca0000010000 */
[----:B------:R-:W-:-:S07]  /*4cc0*/  MOV R159, R154 ;  /* 0x0000009a009f7202 */ /* 0x000fce0000000f00 */
[----:B------:R-:W-:Y:S05]  /*4cd0*/  WARPSYNC.COLLECTIVE R156, `(.L_x_16244) ;  /* 0x000000009c087348 */ /* 0x000fea0003c00000 */
[----:B------:R0:W1:Y:S02]  /*4ce0*/  SHFL.BFLY P6, R157, R159, R158, R161 ;  /* 0x0c00009e9f9d7389 */ /* 0x00006400000c00a1 */
[----:B01----:R-:W-:Y:S05]  /*4cf0*/  ENDCOLLECTIVE ;  /* 0x000000000000791b */ /* 0x003fea0003800000 */
.L_x_16244:
[----:B------:R-:W-:Y:S01]  /*4d00*/  MOV R153, R157 ;  /* 0x0000009d00997202 */ /* 0x000fe20000000f00 */
[----:B------:R-:W-:Y:S06]  /*4d10*/  BRA `(.L_x_16245) ;  /* 0xffffffe000187947 */ /* 0x000fec000383ffff */
.L_x_16246:
        /* <DEDUP_REMOVED lines=14> */
.L_x_54376:


//--------------------- .text._ZN10layer_norm13ln_fwd_kernelINS_13Kernel_traitsI13__nv_bfloat16S2_fS2_fjLj1536ELj1ELj4ELj1ELj16ENS_18Kernel_traits_baseILj1536ES2_S2_fS2_fjLj128EEEEELb0ELb0ELb0ELb1EEEvNS_9FwdParamsE --------------------------
	.section	.text._ZN10layer_norm13ln_fwd_kernelINS_13Kernel_traitsI13__nv_bfloat16S2_fS2_fjLj1536ELj1ELj4ELj1ELj16ENS_18Kernel_traits_baseILj1536ES2_S2_fS2_fjLj128EEEEELb0ELb0ELb0ELb1EEEvNS_9FwdParamsE,"ax",@progbits
	.align	128
        .global         _ZN10layer_norm13ln_fwd_kernelINS_13Kernel_traitsI13__nv_bfloat16S2_fS2_fjLj1536ELj1ELj4ELj1ELj16ENS_18Kernel_traits_baseILj1536ES2_S2_fS2_fjLj128EEEEELb0ELb0ELb0ELb1EEEvNS_9FwdParamsE
        .type           _ZN10layer_norm13ln_fwd_kernelINS_13Kernel_traitsI13__nv_bfloat16S2_fS2_fjLj1536ELj1ELj4ELj1ELj16ENS_18Kernel_traits_baseILj1536ES2_S2_fS2_fjLj128EEEEELb0ELb0ELb0ELb1EEEvNS_9FwdParamsE,@function
        .size           _ZN10layer_norm13ln_fwd_kernelINS_13Kernel_traitsI13__nv_bfloat16S2_fS2_fjLj1536ELj1ELj4ELj1ELj16ENS_18Kernel_traits_baseILj1536ES2_S2_fS2_fjLj128EEEEELb0ELb0ELb0ELb1EEEvNS_9FwdParamsE,(.L_x_54377 - _ZN10layer_norm13ln_fwd_kernelINS_13Kernel_traitsI13__nv_bfloat16S2_fS2_fjLj1536ELj1ELj4ELj1ELj16ENS_18Kernel_traits_baseILj1536ES2_S2_fS2_fjLj128EEEEELb0ELb0ELb0ELb1EEEvNS_9FwdParamsE)
        .other          _ZN10layer_norm13ln_fwd_kernelINS_13Kernel_traitsI13__nv_bfloat16S2_fS2_fjLj1536ELj1ELj4ELj1ELj16ENS_18Kernel_traits_baseILj1536ES2_S2_fS2_fjLj128EEEEELb0ELb0ELb0ELb1EEEvNS_9FwdParamsE,@"STO_CUDA_ENTRY STV_DEFAULT"
_ZN10layer_norm13ln_fwd_kernelINS_13Kernel_traitsI13__nv_bfloat16S2_fS2_fjLj1536ELj1ELj4ELj1ELj16ENS_18Kernel_traits_baseILj1536ES2_S2_fS2_fjLj128EEEEELb0ELb0ELb0ELb1EEEvNS_9FwdParamsE:
.text._ZN10layer_norm13ln_fwd_kernelINS_13Kernel_traitsI13__nv_bfloat16S2_fS2_fjLj1536ELj1ELj4ELj1ELj16ENS_18Kernel_traits_baseILj1536ES2_S2_fS2_fjLj128EEEEELb0ELb0ELb0ELb1EEEvNS_9FwdParamsE:
        /* <DEDUP_REMOVED lines=25> */
.L_x_16247:
        /* <DEDUP_REMOVED lines=20> */
.L_x_16248:
        /* <DEDUP_REMOVED lines=53> */
[----:B0-----:R-:W-:Y:S02]  /*0620*/  PRMT R5, R62, 0x7632, R5 ;  /* 0x000076323e057816 */ /* 0x001fe40000000005 */
[----:B------:R-:W-:Y:S02]  /*0630*/  PRMT R4, R37, 0x7632, R4 ;  /* 0x0000763225047816 */ /* 0x000fe40000000004 */
[----:B------:R-:W-:Y:S02]  /*0640*/  PRMT R3, R61, 0x7632, R3 ;  /* 0x000076323d037816 */ /* 0x000fe40000000003 */
[----:B------:R-:W-:Y:S02]  /*0650*/  PRMT R2, R36, 0x7632, R2 ;  /* 0x0000763224027816 */ /* 0x000fe40000000002 */
[----:B------:R-:W-:Y:S01]  /*0660*/  PRMT R0, R60, 0x7632, R0 ;  /* 0x000076323c007816 */ /* 0x000fe20000000000 */
[----:B------:R-:W-:Y:S06]  /*0670*/  BRA.U UP0, `(.L_x_16249) ;  /* 0x0000002d00907547 */ /* 0x000fec000b800000 */
[----:B------:R-:W0:Y:S01]  /*0680*/  LDCU.64 UR4, c[0x0][0x3a0] ;  /* 0x00007400ff0477ac */ /* 0x000e220008000a00 */
[----:B------:R-:W1:Y:S01]  /*0690*/  LDCU UR8, c[0x0][0x388] ;  /* 0x00007100ff0877ac */ /* 0x000e620008000800 */
[----:B------:R-:W2:Y:S01]  /*06a0*/  LDCU.U8 UR9, c[0x0][0x410] ;  /* 0x00008200ff0977ac */ /* 0x000ea20008000000 */
[----:B------:R-:W3:Y:S01]  /*06b0*/  LDCU UR10, c[0x0][0x448] ;  /* 0x00008900ff0a77ac */ /* 0x000ee20008000800 */
[----:B0-----:R-:W-:-:S04]  /*06c0*/  UISETP.NE.U32.AND UP0, UPT, UR4, URZ, UPT ;  /* 0x000000ff0400728c */ /* 0x001fc8000bf05070 */
[----:B-123--:R-:W-:-:S11]  /*06d0*/  UISETP.NE.AND.EX UP0, UPT, UR5, URZ, UPT, UP0 ;  /* 0x000000ff0500728c */ /* 0x00efd6000bf05300 */
.L_x_16263:
[----:B01----:R-:W0:Y:S01]  /*06e0*/  LDC.64 R108, c[0x0][0x390] ;  /* 0x0000e400ff6c7b82 */ /* 0x003e220000000a00 */
[----:B------:R-:W-:-:S05]  /*06f0*/  IMAD R64, R15, UR8, RZ ;  /* 0x000000080f407c24 */ /* 0x000fca000f8e02ff */
[----:B------:R-:W-:-:S04]  /*0700*/  SHF.R.S32.HI R65, RZ, 0x1f, R64 ;  /* 0x0000001fff417819 */ /* 0x000fc80000011440 */
[----:B------:R-:W-:-:S04]  /*0710*/  LEA.HI R65, R65, R64, RZ, 0x3 ;  /* 0x0000004041417211 */ /* 0x000fc800078f18ff */
[----:B------:R-:W-:-:S05]  /*0720*/  LEA.HI.SX32 R151, R65, R150, 0x1d ;  /* 0x0000009641977211 */ /* 0x000fca00078feaff */
[----:B0-----:R-:W-:-:S06]  /*0730*/  IMAD.WIDE.U32 R68, R151, 0x10, R108 ;  /* 0x0000001097447825 */ /* 0x001fcc00078e006c */
[----:B------:R-:W5:Y:S01]  /*0740*/  LDG.E.128 R68, desc[UR6][R68.64] ;  /* 0x0000000644447981 */ /* 0x000f62000c1e1d00 */
[----:B------:R-:W-:Y:S05]  /*0750*/  BRA.U !UP0, `(.L_x_16250) ;  /* 0x0000000108647547 */ /* 0x000fea000b800000 */
[----:B------:R-:W0:Y:S02]  /*0760*/  LDC.64 R76, c[0x0][0x3a0] ;  /* 0x0000e800ff4c7b82 */ /* 0x000e240000000a00 */
[----:B0-----:R-:W-:-:S05]  /*0770*/  IMAD.WIDE.U32 R76, R151, 0x20, R76 ;  /* 0x00000020974c7825 */ /* 0x001fca00078e004c */
[----:B------:R-:W2:Y:S04]  /*0780*/  LDG.E.128 R64, desc[UR6][R76.64] ;  /* 0x000000064c407981 */ /* 0x000ea8000c1e1d00 */
[----:B------:R0:W3:Y:S01]  /*0790*/  LDG.E.128 R72, desc[UR6][R76.64+0x10] ;  /* 0x000010064c487981 */ /* 0x0000e2000c1e1d00 */
[C---:B-----5:R-:W-:Y:S02]  /*07a0*/  PRMT R78, R68.reuse, 0x7632, R78 ;  /* 0x00007632444e7816 */ /* 0x060fe4000000004e */
[----:B------:R-:W-:Y:S02]  /*07b0*/  SHF.L.U32 R79, R68, 0x10, RZ ;  /* 0x00000010444f7819 */ /* 0x000fe400000006ff */
[----:B------:R-:W-:Y:S02]  /*07c0*/  PRMT R68, R69, 0x7632, R68 ;  /* 0x0000763245447816 */ /* 0x000fe40000000044 */
[----:B------:R-:W-:-:S02]  /*07d0*/  PRMT R80, R70, 0x7632, R80 ;  /* 0x0000763246507816 */ /* 0x000fc40000000050 */
[----:B------:R-:W-:Y:S02]  /*07e0*/  SHF.L.U32 R81, R70, 0x10, RZ ;  /* 0x0000001046517819 */ /* 0x000fe400000006ff */
[----:B------:R-:W-:Y:S02]  /*07f0*/  PRMT R70, R71, 0x7632, R70 ;  /* 0x0000763247467816 */ /* 0x000fe40000000046 */
[----:B------:R-:W-:Y:S02]  /*0800*/  SHF.L.U32 R69, R69, 0x10, RZ ;  /* 0x0000001045457819 */ /* 0x000fe400000006ff */
[----:B------:R-:W-:Y:S02]  /*0810*/  SHF.L.U32 R71, R71, 0x10, RZ ;  /* 0x0000001047477819 */ /* 0x000fe400000006ff */
[----:B------:R-:W-:Y:S02]  /*0820*/  SHF.L.U32 R68, R68, 0x10, RZ ;  /* 0x0000001044447819 */ /* 0x000fe400000006ff */
[----:B------:R-:W-:-:S02]  /*0830*/  SHF.L.U32 R78, R78, 0x10, RZ ;  /* 0x000000104e4e7819 */ /* 0x000fc400000006ff */
[----:B------:R-:W-:Y:S02]  /*0840*/  SHF.L.U32 R80, R80, 0x10, RZ ;  /* 0x0000001050507819 */ /* 0x000fe400000006ff */
[----:B0-----:R-:W-:Y:S01]  /*0850*/  SHF.L.U32 R76, R70, 0x10, RZ ;  /* 0x00000010464c7819 */ /* 0x001fe200000006ff */
[----:B--2---:R-:W-:Y:S01]  /*0860*/  FADD.FTZ R66, R66, R69 ;  /* 0x0000004542427221 */ /* 0x004fe20000010000 */
[----:B------:R-:W-:Y:S01]  /*0870*/  FADD.FTZ R67, R67, R68 ;  /* 0x0000004443437221 */ /* 0x000fe20000010000 */
[----:B------:R-:W-:Y:S01]  /*0880*/  FADD.FTZ R64, R64, R79 ;  /* 0x0000004f40407221 */ /* 0x000fe20000010000 */
[----:B------:R-:W-:Y:S01]  /*0890*/  FADD.FTZ R65, R65, R78 ;  /* 0x0000004e41417221 */ /* 0x000fe20000010000 */
[----:B---3--:R-:W-:Y:S01]  /*08a0*/  FADD.FTZ R70, R74, R71 ;  /* 0x000000474a467221 */ /* 0x008fe20000010000 */
[----:B------:R-:W-:Y:S01]  /*08b0*/  FADD.FTZ R68, R72, R81 ;  /* 0x0000005148447221 */ /* 0x000fe20000010000 */
[----:B------:R-:W-:Y:S01]  /*08c0*/  FADD.FTZ R69, R73, R80 ;  /* 0x0000005049457221 */ /* 0x000fe20000010000 */
[----:B------:R-:W-:Y:S01]  /*08d0*/  FADD.FTZ R71, R75, R76 ;  /* 0x0000004c4b477221 */ /* 0x000fe20000010000 */
[----:B------:R-:W-:Y:S06]  /*08e0*/  BRA `(.L_x_16251) ;  /* 0x0000000000307947 */ /* 0x000fec0003800000 */
.L_x_16250:
[----:B-----5:R-:W-:Y:S02]  /*08f0*/  PRMT R65, R68, 0x7632, R65 ;  /* 0x0000763244417816 */ /* 0x020fe40000000041 */
        /* <DEDUP_REMOVED lines=10> */
[----:B------:R-:W-:-:S07]  /*09a0*/  SHF.L.U32 R71, R73, 0x10, RZ ;  /* 0x0000001049477819 */ /* 0x000fce00000006ff */
.L_x_16251:
[----:B------:R-:W0:Y:S01]  /*09b0*/  LDC.64 R158, c[0x0][0x3a8] ;  /* 0x0000ea00ff9e7b82 */ /* 0x000e220000000a00 */
[----:B------:R-:W-:-:S05]  /*09c0*/  IADD3 R152, PT, PT, R151, 0x20, RZ ;  /* 0x0000002097987810 */ /* 0x000fca0007ffe0ff */
[----:B------:R-:W-:-:S04]  /*09d0*/  IMAD.WIDE.U32 R76, R152, 0x10, R108 ;  /* 0x00000010984c7825 */ /* 0x000fc800078e006c */
[----:B0-----:R-:W-:-:S05]  /*09e0*/  IMAD.WIDE.U32 R72, R151, 0x20, R158 ;  /* 0x0000002097487825 */ /* 0x001fca00078e009e */
[----:B------:R0:W-:Y:S04]  /*09f0*/  STG.E.128 desc[UR6][R72.64], R64 ;  /* 0x0000004048007986 */ /* 0x0001e8000c101d06 */
[----:B------:R0:W-:Y:S04]  /*0a00*/  STG.E.128 desc[UR6][R72.64+0x10], R68 ;  /* 0x0000104448007986 */ /* 0x0001e8000c101d06 */
[----:B------:R-:W5:Y:S01]  /*0a10*/  LDG.E.128 R76, desc[UR6][R76.64] ;  /* 0x000000064c4c7981 */ /* 0x000f62000c1e1d00 */
[----:B------:R-:W-:Y:S05]  /*0a20*/  BRA.U !UP0, `(.L_x_16252) ;  /* 0x0000000108647547 */ /* 0x000fea000b800000 */
[----:B------:R-:W1:Y:S02]  /*0a30*/  LDC.64 R84, c[0x0][0x3a0] ;  /* 0x0000e800ff547b82 */ /* 0x000e640000000a00 */
[----:B-1----:R-:W-:-:S05]  /*0a40*/  IMAD.WIDE.U32 R84, R152, 0x20, R84 ;  /* 0x0000002098547825 */ /* 0x002fca00078e0054 */
[----:B0-----:R-:W2:Y:S04]  /*0a50*/  LDG.E.128 R72, desc[UR6][R84.64] ;  /* 0x0000000654487981 */ /* 0x001ea8000c1e1d00 */
        /* <DEDUP_REMOVED lines=22> */
.L_x_16252:
        /* <DEDUP_REMOVED lines=12> */
.L_x_16253:
[----:B------:R-:W-:Y:S01]  /*0c80*/  IADD3 R153, PT, PT, R151, 0x40, RZ ;  /* 0x0000004097997810 */ /* 0x000fe20007ffe0ff */
[----:B------:R-:W-:-:S04]  /*0c90*/  IMAD.WIDE.U32 R80, R152, 0x20, R158 ;  /* 0x0000002098507825 */ /* 0x000fc800078e009e */
[----:B------:R-:W-:Y:S01]  /*0ca0*/  IMAD.WIDE.U32 R84, R153, 0x10, R108 ;  /* 0x0000001099547825 */ /* 0x000fe200078e006c */
        /* <DEDUP_REMOVED lines=29> */
.L_x_16254:
        /* <DEDUP_REMOVED lines=12> */
.L_x_16255:
        /* <DEDUP_REMOVED lines=32> */
.L_x_16256:
        /* <DEDUP_REMOVED lines=12> */
.L_x_16257:
        /* <DEDUP_REMOVED lines=20> */
[--C-:B--2---:R-:W-:Y:S01]  /*1340*/  FADD.FTZ R99, R99, R100.reuse ;  /* 0x0000006463637221 */ /* 0x104fe20000010000 */
[----:B------:R-:W-:Y:S01]  /*1350*/  PRMT R100, R102, 0x7632, R100 ;  /* 0x0000763266647816 */ /* 0x000fe20000000064 */
[----:B------:R-:W-:Y:S01]  /*1360*/  FADD.FTZ R98, R98, R101 ;  /* 0x0000006562627221 */ /* 0x000fe20000010000 */
[----:B------:R-:W-:Y:S01]  /*1370*/  SHF.L.U32 R101, R102, 0x10, RZ ;  /* 0x0000001066657819 */ /* 0x000fe200000006ff */
[----:B------:R-:W-:Y:S01]  /*1380*/  FADD.FTZ R96, R96, R113 ;  /* 0x0000007160607221 */ /* 0x000fe20000010000 */
[----:B------:R-:W-:Y:S01]  /*1390*/  SHF.L.U32 R102, R100, 0x10, RZ ;  /* 0x0000001064667819 */ /* 0x000fe200000006ff */
[----:B------:R-:W-:-:S02]  /*13a0*/  FADD.FTZ R97, R97, R112 ;  /* 0x0000007061617221 */ /* 0x000fc40000010000 */
[----:B---3--:R-:W-:Y:S02]  /*13b0*/  FADD.FTZ R100, R104, R101 ;  /* 0x0000006568647221 */ /* 0x008fe40000010000 */
[----:B------:R-:W-:Y:S01]  /*13c0*/  FADD.FTZ R101, R105, R102 ;  /* 0x0000006669657221 */ /* 0x000fe20000010000 */
[----:B------:R-:W-:Y:S01]  /*13d0*/  FADD.FTZ R102, R106, R103 ;  /* 0x000000676a667221 */ /* 0x000fe20000010000 */
[----:B------:R-:W-:Y:S01]  /*13e0*/  FADD.FTZ R103, R107, R110 ;  /* 0x0000006e6b677221 */ /* 0x000fe20000010000 */
[----:B------:R-:W-:Y:S06]  /*13f0*/  BRA `(.L_x_16259) ;  /* 0x0000000000307947 */ /* 0x000fec0003800000 */
.L_x_16258:
        /* <DEDUP_REMOVED lines=12> */
.L_x_16259:
        /* <DEDUP_REMOVED lines=9> */
[----:B------:R-:W2:Y:S04]  /*1550*/  LDG.E.128 R112, desc[UR6][R160.64] ;  /* 0x00000006a0707981 */ /* 0x000ea8000c1e1d00 */
[----:B0-----:R-:W3:Y:S01]  /*1560*/  LDG.E.128 R108, desc[UR6][R160.64+0x10] ;  /* 0x00001006a06c7981 */ /* 0x001ee2000c1e1d00 */
[C---:B-----5:R-:W-:Y:S02]  /*1570*/  PRMT R155, R104.reuse, 0x7632, R155 ;  /* 0x00007632689b7816 */ /* 0x060fe4000000009b */
[----:B------:R-:W-:Y:S02]  /*1580*/  SHF.L.U32 R163, R104, 0x10, RZ ;  /* 0x0000001068a37819 */ /* 0x000fe400000006ff */
[----:B------:R-:W-:Y:S02]  /*1590*/  PRMT R162, R105, 0x7632, R162 ;  /* 0x0000763269a27816 */ /* 0x000fe400000000a2 */
[----:B------:R-:W-:-:S02]  /*15a0*/  SHF.L.U32 R104, R155, 0x10, RZ ;  /* 0x000000109b687819 */ /* 0x000fc400000006ff */
[----:B------:R-:W-:Y:S02]  /*15b0*/  SHF.L.U32 R105, R105, 0x10, RZ ;  /* 0x0000001069697819 */ /* 0x000fe400000006ff */
[----:B------:R-:W-:Y:S01]  /*15c0*/  SHF.L.U32 R162, R162, 0x10, RZ ;  /* 0x00000010a2a27819 */ /* 0x000fe200000006ff */
[--C-:B--2---:R-:W-:Y:S02]  /*15d0*/  FADD.FTZ R113, R113, R104.reuse ;  /* 0x0000006871717221 */ /* 0x104fe40000010000 */
[----:B------:R-:W-:Y:S01]  /*15e0*/  FADD.FTZ R114, R114, R105 ;  /* 0x0000006972727221 */ /* 0x000fe20000010000 */
[----:B------:R-:W-:Y:S01]  /*15f0*/  PRMT R104, R106, 0x7632, R104 ;  /* 0x000076326a687816 */ /* 0x000fe20000000068 */
[----:B------:R-:W-:Y:S01]  /*1600*/  FADD.FTZ R112, R112, R163 ;  /* 0x000000a370707221 */ /* 0x000fe20000010000 */
[----:B------:R-:W-:Y:S01]  /*1610*/  SHF.L.U32 R105, R106, 0x10, RZ ;  /* 0x000000106a697819 */ /* 0x000fe200000006ff */
[----:B------:R-:W-:Y:S01]  /*1620*/  FADD.FTZ R115, R115, R162 ;  /* 0x000000a273737221 */ /* 0x000fe20000010000 */
[----:B------:R-:W-:-:S02]  /*1630*/  PRMT R106, R107, 0x7632, R106 ;  /* 0x000076326b6a7816 */ /* 0x000fc4000000006a */
[----:B------:R-:W-:Y:S01]  /*1640*/  SHF.L.U32 R104, R104, 0x10, RZ ;  /* 0x0000001068687819 */ /* 0x000fe200000006ff */
[----:B---3--:R-:W-:Y:S01]  /*1650*/  FADD.FTZ R108, R108, R105 ;  /* 0x000000696c6c7221 */ /* 0x008fe20000010000 */
[----:B------:R-:W-:Y:S02]  /*1660*/  SHF.L.U32 R107, R107, 0x10, RZ ;  /* 0x000000106b6b7819 */ /* 0x000fe400000006ff */
[----:B------:R-:W-:Y:S01]  /*1670*/  SHF.L.U32 R106, R106, 0x10, RZ ;  /* 0x000000106a6a7819 */ /* 0x000fe200000006ff */
[----:B------:R-:W-:Y:S02]  /*1680*/  FADD.FTZ R109, R109, R104 ;  /* 0x000000686d6d7221 */ /* 0x000fe40000010000 */
[----:B------:R-:W-:Y:S02]  /*1690*/  FADD.FTZ R110, R110, R107 ;  /* 0x0000006b6e6e7221 */ /* 0x000fe40000010000 */
[----:B------:R-:W-:Y:S01]  /*16a0*/  FADD.FTZ R111, R111, R106 ;  /* 0x0000006a6f6f7221 */ /* 0x000fe20000010000 */
[----:B------:R-:W-:Y:S06]  /*16b0*/  BRA `(.L_x_16261) ;  /* 0x0000000000307947 */ /* 0x000fec0003800000 */
.L_x_16260:
[----:B-----5:R-:W-:Y:S02]  /*16c0*/  PRMT R113, R104, 0x7632, R113 ;  /* 0x0000763268717816 */ /* 0x020fe40000000071 */
[----:B------:R-:W-:Y:S02]  /*16d0*/  PRMT R115, R105, 0x7632, R115 ;  /* 0x0000763269737816 */ /* 0x000fe40000000073 */
[----:B------:R-:W-:Y:S02]  /*16e0*/  PRMT R109, R106, 0x7632, R109 ;  /* 0x000076326a6d7816 */ /* 0x000fe4000000006d */
[----:B0-----:R-:W-:Y:S02]  /*16f0*/  PRMT R111, R107, 0x7632, R111 ;  /* 0x000076326b6f7816 */ /* 0x001fe4000000006f */
        /* <DEDUP_REMOVED lines=8> */
.L_x_16261:
[----:B------:R-:W-:Y:S01]  /*1780*/  FADD.FTZ R104, RZ, R64 ;  /* 0x00000040ff687221 */ /* 0x000fe20000010000 */
[----:B------:R-:W0:Y:S01]  /*1790*/  S2R R106, SR_TID.X ;  /* 0x00000000006a7919 */ /* 0x000e220000002100 */
[----:B------:R-:W-:Y:S01]  /*17a0*/  IMAD.WIDE.U32 R158, R157, 0x20, R158 ;  /* 0x000000209d9e7825 */ /* 0x000fe200078e009e */
[----:B------:R-:W-:-:S03]  /*17b0*/  UMOV UR4, 0xffffffff ;  /* 0xffffffff00047882 */ /* 0x000fc60000000000 */
[----:B------:R-:W-:Y:S01]  /*17c0*/  FADD.FTZ R105, R104, R65 ;  /* 0x0000004168697221 */ /* 0x000fe20000010000 */
[----:B------:R1:W-:Y:S03]  /*17d0*/  STG.E.128 desc[UR6][R158.64], R112 ;  /* 0x000000709e007986 */ /* 0x0003e6000c101d06 */
[----:B------:R-:W-:Y:S01]  /*17e0*/  FADD.FTZ R104, R105, R66 ;  /* 0x0000004269687221 */ /* 0x000fe20000010000 */
[----:B------:R1:W-:Y:S03]  /*17f0*/  STG.E.128 desc[UR6][R158.64+0x10], R108 ;  /* 0x0000106c9e007986 */ /* 0x0003e6000c101d06 */
        /* <DEDUP_REMOVED lines=164> */
.L_x_16294:
[----:B------:R-:W-:Y:S01]  /*2240*/  FMUL.FTZ R104, R159, R159 ;  /* 0x0000009f9f687220 */ /* 0x000fe20000410000 */
[----:B------:R-:W-:Y:S01]  /*2250*/  ISETP.NE.AND P0, PT, RZ, UR9, PT ;  /* 0x00000009ff007c0c */ /* 0x000fe2000bf05270 */
[----:B-1----:R-:W-:Y:S01]  /*2260*/  FADD.FTZ R155, R163, R155 ;  /* 0x0000009ba39b7221 */ /* 0x002fe20000010000 */
[----:B------:R-:W1:Y:S01]  /*2270*/  @!P1 LDC.64 R106, c[0x0][0x3c0] ;  /* 0x0000f000ff6a9b82 */ /* 0x000e620000000a00 */
[----:B------:R-:W-:Y:S02]  /*2280*/  SHF.L.U32 R161, R36, 0x10, RZ ;  /* 0x0000001024a17819 */ /* 0x000fe400000006ff */
[----:B------:R-:W-:Y:S01]  /*2290*/  FSEL R105, R104, RZ, P0 ;  /* 0x000000ff68697208 */ /* 0x000fe20000000000 */
[----:B------:R-:W-:Y:S01]  /*22a0*/  FFMA.FTZ R158, R155, R158, UR10 ;  /* 0x0000000a9b9e7e23 */ /* 0x000fe2000801009e */
[----:B------:R-:W-:Y:S02]  /*22b0*/  FSEL R104, R159, RZ, !P0 ;  /* 0x000000ff9f687208 */ /* 0x000fe40004000000 */
[----:B------:R-:W-:Y:S01]  /*22c0*/  SHF.L.U32 R155, R60, 0x10, RZ ;  /* 0x000000103c9b7819 */ /* 0x000fe200000006ff */
[----:B------:R-:W-:-:S02]  /*22d0*/  FADD.FTZ R105, R158, R105 ;  /* 0x000000699e697221 */ /* 0x000fc40000010000 */
[C---:B------:R-:W-:Y:S01]  /*22e0*/  FADD.FTZ R64, -R104.reuse, R64 ;  /* 0x0000004068407221 */ /* 0x040fe20000010100 */
[C---:B------:R-:W-:Y:S01]  /*22f0*/  FADD.FTZ R66, -R104.reuse, R66 ;  /* 0x0000004268427221 */ /* 0x040fe20000010100 */
[C---:B------:R-:W-:Y:S01]  /*2300*/  FADD.FTZ R68, -R104.reuse, R68 ;  /* 0x0000004468447221 */ /* 0x040fe20000010100 */
[C---:B------:R-:W-:Y:S01]  /*2310*/  FADD.FTZ R70, -R104.reuse, R70 ;  /* 0x0000004668467221 */ /* 0x040fe20000010100 */
[----:B------:R-:W2:Y:S01]  /*2320*/  MUFU.RSQ R105, R105 ;  /* 0x0000006900697308 */ /* 0x000ea20000001400 */
        /* <DEDUP_REMOVED lines=14> */
[----:B------:R1:W-:Y:S01]  /*2410*/  @!P1 STG.E desc[UR6][R106.64], R159 ;  /* 0x0000009f6a009986 */ /* 0x0003e2000c101906 */
[----:B------:R-:W-:Y:S01]  /*2420*/  FADD.FTZ R96, -R104, R96 ;  /* 0x0000006068607221 */ /* 0x000fe20000010100 */
[C---:B--2---:R-:W-:Y:S01]  /*2430*/  FMUL.FTZ R64, R105.reuse, R64 ;  /* 0x0000004069407220 */ /* 0x044fe20000410000 */
[C---:B------:R-:W-:Y:S01]  /*2440*/  FMUL.FTZ R66, R105.reuse, R66 ;  /* 0x0000004269427220 */ /* 0x040fe20000410000 */
[C---:B------:R-:W-:Y:S01]  /*2450*/  FMUL.FTZ R68, R105.reuse, R68 ;  /* 0x0000004469447220 */ /* 0x040fe20000410000 */
[----:B------:R-:W-:Y:S01]  /*2460*/  FMUL.FTZ R70, R105, R70 ;  /* 0x0000004669467220 */ /* 0x000fe20000410000 */
[----:B------:R-:W-:Y:S01]  /*2470*/  FFMA.FTZ R64, R64, R155, R161 ;  /* 0x0000009b40407223 */ /* 0x000fe200000100a1 */
[----:B------:R-:W-:Y:S01]  /*2480*/  SHF.L.U32 R155, R61, 0x10, RZ ;  /* 0x000000103d9b7819 */ /* 0x000fe200000006ff */
[----:B------:R-:W-:Y:S01]  /*2490*/  FMUL.FTZ R160, R105, R160 ;  /* 0x000000a069a07220 */ /* 0x000fe20000410000 */
[----:B------:R-:W-:Y:S01]  /*24a0*/  SHF.L.U32 R161, R37, 0x10, RZ ;  /* 0x0000001025a17819 */ /* 0x000fe200000006ff */
[C---:B------:R-:W-:Y:S01]  /*24b0*/  FMUL.FTZ R72, R105.reuse, R72 ;  /* 0x0000004869487220 */ /* 0x040fe20000410000 */
[----:B------:R-:W-:Y:S01]  /*24c0*/  FMUL.FTZ R94, R105, R94 ;  /* 0x0000005e695e7220 */ /* 0x000fe20000410000 */
[----:B-1----:R-:W-:Y:S01]  /*24d0*/  SHF.L.U32 R107, R3, 0x10, RZ ;  /* 0x00000010036b7819 */ /* 0x002fe200000006ff */
        /* <DEDUP_REMOVED lines=8> */
[C---:B------:R-:W-:Y:S01]  /*2560*/  FADD.FTZ R102, -R104.reuse, R102 ;  /* 0x0000006668667221 */ /* 0x040fe20000010100 */
[----:B------:R-:W-:Y:S01]  /*2570*/  FADD.FTZ R112, -R104, R112 ;  /* 0x0000007068707221 */ /* 0x000fe20000010100 */
[----:B------:R-:W-:Y:S01]  /*2580*/  FFMA.FTZ R107, R66, R107, R67 ;  /* 0x0000006b426b7223 */ /* 0x000fe20000010043 */
[----:B------:R-:W-:Y:S01]  /*2590*/  SHF.L.U32 R67, R38, 0x10, RZ ;  /* 0x0000001026437819 */ /* 0x000fe200000006ff */
[----:B------:R-:W-:Y:S01]  /*25a0*/  FADD.FTZ R66, -R104, R69 ;  /* 0x0000004568427221 */ /* 0x000fe20000010100 */
[----:B------:R-:W-:Y:S01]  /*25b0*/  SHF.L.U32 R69, R6, 0x10, RZ ;  /* 0x0000001006457819 */ /* 0x000fe200000006ff */
[C---:B------:R-:W-:Y:S01]  /*25c0*/  FADD.FTZ R114, -R104.reuse, R114 ;  /* 0x0000007268727221 */ /* 0x040fe20000010100 */
[----:B------:R-:W-:Y:S01]  /*25d0*/  FADD.FTZ R108, -R104, R108 ;  /* 0x0000006c686c7221 */ /* 0x000fe20000010100 */
[----:B------:R-:W-:Y:S01]  /*25e0*/  FFMA.FTZ R155, R68, R155, R67 ;  /* 0x0000009b449b7223 */ /* 0x000fe20000010043 */
[----:B------:R-:W-:Y:S01]  /*25f0*/  SHF.L.U32 R67, R5, 0x10, RZ ;  /* 0x0000001005437819 */ /* 0x000fe200000006ff */
[----:B------:R-:W-:Y:S01]  /*2600*/  FMUL.FTZ R66, R105, R66 ;  /* 0x0000004269427220 */ /* 0x000fe20000410000 */
[----:B------:R-:W-:Y:S01]  /*2610*/  FADD.FTZ R68, -R104, R71 ;  /* 0x0000004768447221 */ /* 0x000fe20000010100 */
[----:B------:R-:W-:Y:S01]  /*2620*/  SHF.L.U32 R71, R8, 0x10, RZ ;  /* 0x0000001008477819 */ /* 0x000fe200000006ff */
[----:B------:R-:W-:Y:S01]  /*2630*/  FADD.FTZ R110, -R104, R110 ;  /* 0x0000006e686e7221 */ /* 0x000fe20000010100 */
[----:B------:R-:W-:Y:S01]  /*2640*/  FFMA.FTZ R158, R66, R67, R69 ;  /* 0x00000043429e7223 */ /* 0x000fe20000010045 */
[----:B------:R-:W-:Y:S01]  /*2650*/  SHF.L.U32 R67, R39, 0x10, RZ ;  /* 0x0000001027437819 */ /* 0x000fe200000006ff */
[----:B------:R-:W-:Y:S01]  /*2660*/  FMUL.FTZ R68, R105, R68 ;  /* 0x0000004469447220 */ /* 0x000fe20000410000 */
[----:B------:R-:W-:Y:S01]  /*2670*/  SHF.L.U32 R69, R7, 0x10, RZ ;  /* 0x0000001007457819 */ /* 0x000fe200000006ff */
[C---:B------:R-:W-:Y:S01]  /*2680*/  FMUL.FTZ R108, R105.reuse, R108 ;  /* 0x0000006c696c7220 */ /* 0x040fe20000410000 */
[----:B------:R-:W-:Y:S01]  /*2690*/  FMUL.FTZ R110, R105, R110 ;  /* 0x0000006e696e7220 */ /* 0x000fe20000410000 */
[----:B------:R-:W-:-:S02]  /*26a0*/  FFMA.FTZ R159, R70, R159, R67 ;  /* 0x0000009f469f7223 */ /* 0x000fc40000010043 */
[----:B------:R-:W1:Y:S01]  /*26b0*/  @!P1 LDC.64 R66, c[0x0][0x3c8] ;  /* 0x0000f200ff429b82 */ /* 0x000e620000000a00 */
[----:B------:R-:W-:-:S07]  /*26c0*/  FFMA.FTZ R162, R68, R69, R71 ;  /* 0x0000004544a27223 */ /* 0x000fce0000010047 */
[----:B------:R-:W2:Y:S01]  /*26d0*/  LDC.64 R68, c[0x0][0x428] ;  /* 0x00010a00ff447b82 */ /* 0x000ea20000000a00 */
[----:B-1----:R-:W-:Y:S01]  /*26e0*/  @!P1 IMAD.WIDE R70, R15, 0x4, R66 ;  /* 0x000000040f469825 */ /* 0x002fe200078e0242 */
[----:B------:R-:W-:Y:S02]  /*26f0*/  SHF.L.U32 R67, R2, 0x10, RZ ;  /* 0x0000001002437819 */ /* 0x000fe400000006ff */
[----:B------:R-:W-:Y:S01]  /*2700*/  F2FP.BF16.F32.PACK_AB R66, R158, R155 ;  /* 0x0000009b9e42723e */ /* 0x000fe200000010ff */
[----:B------:R-:W-:Y:S01]  /*2710*/  FADD.FTZ R158, -R104, R73 ;  /* 0x00000049689e7221 */ /* 0x000fe20000010100 */
[----:B------:R-:W-:Y:S01]  /*2720*/  SHF.L.U32 R155, R32, 0x10, RZ ;  /* 0x00000010209b7819 */ /* 0x000fe200000006ff */
[----:B------:R-:W-:Y:S01]  /*2730*/  FFMA.FTZ R161, R160, R65, R67 ;  /* 0x00000041a0a17223 */ /* 0x000fe20000010043 */
[----:B------:R-:W-:Y:S01]  /*2740*/  F2FP.BF16.F32.PACK_AB R65, R107, R106 ;  /* 0x0000006a6b41723e */ /* 0x000fe200000010ff */
[----:B--2---:R-:W-:Y:S01]  /*2750*/  IMAD.WIDE.U32 R106, R151, 0x10, R68 ;  /* 0x00000010976a7825 */ /* 0x004fe200078e0044 */
[----:B------:R-:W-:Y:S01]  /*2760*/  SHF.L.U32 R151, R56, 0x10, RZ ;  /* 0x0000001038977819 */ /* 0x000fe200000006ff */
[----:B------:R1:W-:Y:S01]  /*2770*/  @!P1 STG.E desc[UR6][R70.64], R105 ;  /* 0x0000006946009986 */ /* 0x0003e2000c101906 */
[----:B------:R-:W-:-:S02]  /*2780*/  F2FP.BF16.F32.PACK_AB R67, R162, R159 ;  /* 0x0000009fa243723e */ /* 0x000fc400000010ff */
[----:B------:R-:W-:Y:S02]  /*2790*/  F2FP.BF16.F32.PACK_AB R64, R161, R64 ;  /* 0x00000040a140723e */ /* 0x000fe400000010ff */
[----:B------:R-:W-:Y:S02]  /*27a0*/  SHF.L.U32 R160, R10, 0x10, RZ ;  /* 0x000000100aa07819 */ /* 0x000fe400000006ff */
[----:B------:R-:W-:Y:S01]  /*27b0*/  SHF.L.U32 R73, R12, 0x10, RZ ;  /* 0x000000100c497819 */ /* 0x000fe200000006ff */
[----:B------:R2:W-:Y:S01]  /*27c0*/  STG.E.128 desc[UR6][R106.64], R64 ;  /* 0x000000406a007986 */ /* 0x0005e2000c101d06 */
[----:B-1----:R-:W-:Y:S01]  /*27d0*/  FFMA.FTZ R70, R72, R151, R155 ;  /* 0x0000009748467223 */ /* 0x002fe2000001009b */
[----:B------:R-:W-:Y:S01]  /*27e0*/  SHF.L.U32 R72, R9, 0x10, RZ ;  /* 0x0000001009487819 */ /* 0x000fe200000006ff */
[----:B------:R-:W-:Y:S01]  /*27f0*/  FMUL.FTZ R71, R105, R158 ;  /* 0x0000009e69477220 */ /* 0x000fe20000410000 */
[----:B------:R-:W-:-:S04]  /*2800*/  IMAD.WIDE.U32 R154, R154, 0x10, R68 ;  /* 0x000000109a9a7825 */ /* 0x000fc800078e0044 */
[----:B------:R-:W-:Y:S01]  /*2810*/  FFMA.FTZ R71, R71, R72, R160 ;  /* 0x0000004847477223 */ /* 0x000fe200000100a0 */
[C---:B------:R-:W-:Y:S01]  /*2820*/  FADD.FTZ R72, -R104.reuse, R75 ;  /* 0x0000004b68487221 */ /* 0x040fe20000010100 */
[----:B------:R-:W-:Y:S02]  /*2830*/  SHF.L.U32 R75, R13, 0x10, RZ ;  /* 0x000000100d4b7819 */ /* 0x000fe400000006ff */
[----:B--2---:R-:W-:Y:S01]  /*2840*/  SHF.L.U32 R64, R57, 0x10, RZ ;  /* 0x0000001039407819 */ /* 0x004fe200000006ff */
[----:B------:R-:W-:Y:S01]  /*2850*/  FMUL.FTZ R65, R105, R74 ;  /* 0x0000004a69417220 */ /* 0x000fe20000410000 */
[----:B------:R-:W-:Y:S02]  /*2860*/  SHF.L.U32 R66, R33, 0x10, RZ ;  /* 0x0000001021427819 */ /* 0x000fe400000006ff */
[----:B------:R-:W-:Y:S02]  /*2870*/  SHF.L.U32 R67, R11, 0x10, RZ ;  /* 0x000000100b437819 */ /* 0x000fe400000006ff */
[----:B------:R-:W-:Y:S01]  /*2880*/  SHF.L.U32 R74, R35, 0x10, RZ ;  /* 0x00000010234a7819 */ /* 0x000fe200000006ff */
[----:B------:R-:W-:Y:S01]  /*2890*/  FFMA.FTZ R65, R65, R64, R66 ;  /* 0x0000004041417223 */ /* 0x000fe20000010042 */
[C---:B------:R-:W-:Y:S01]  /*28a0*/  FMUL.FTZ R64, R105.reuse, R72 ;  /* 0x0000004869407220 */ /* 0x040fe20000410000 */
[C---:B------:R-:W-:Y:S01]  /*28b0*/  FMUL.FTZ R66, R105.reuse, R76 ;  /* 0x0000004c69427220 */ /* 0x040fe20000410000 */
[C---:B------:R-:W-:Y:S01]  /*28c0*/  FADD.FTZ R72, -R104.reuse, R77 ;  /* 0x0000004d68487221 */ /* 0x040fe20000010100 */
[----:B------:R-:W-:Y:S01]  /*28d0*/  FADD.FTZ R76, -R104, R79 ;  /* 0x0000004f684c7221 */ /* 0x000fe20000010100 */
[----:B------:R-:W-:Y:S01]  /*28e0*/  FFMA.FTZ R64, R64, R67, R73 ;  /* 0x0000004340407223 */ /* 0x000fe20000010049 */
[----:B------:R-:W-:Y:S01]  /*28f0*/  SHF.L.U32 R67, R58, 0x10, RZ ;  /* 0x000000103a437819 */ /* 0x000fe200000006ff */
[C---:B------:R-:W-:Y:S01]  /*2900*/  FMUL.FTZ R72, R105.reuse, R72 ;  /* 0x0000004869487220 */ /* 0x040fe20000410000 */
[----:B------:R-:W-:Y:S01]  /*2910*/  SHF.L.U32 R73, R34, 0x10, RZ ;  /* 0x0000001022497819 */ /* 0x000fe200000006ff */
[----:B------:R-:W-:Y:S01]  /*2920*/  FMUL.FTZ R76, R105, R76 ;  /* 0x0000004c694c7220 */ /* 0x000fe20000410000 */
[----:B------:R-:W-:-:S02]  /*2930*/  SHF.L.U32 R77, R117, 0x10, RZ ;  /* 0x00000010754d7819 */ /* 0x000fc400000006ff */
[----:B------:R-:W-:Y:S01]  /*2940*/  SHF.L.U32 R79, R29, 0x10, RZ ;  /* 0x000000101d4f7819 */ /* 0x000fe200000006ff */
[----:B------:R-:W-:Y:S01]  /*2950*/  FFMA.FTZ R66, R66, R67, R73 ;  /* 0x0000004342427223 */ /* 0x000fe20000010049 */
[----:B------:R-:W-:Y:S02]  /*2960*/  SHF.L.U32 R67, R14, 0x10, RZ ;  /* 0x000000100e437819 */ /* 0x000fe400000006ff */
[----:B------:R-:W-:Y:S02]  /*2970*/  SHF.L.U32 R73, R116, 0x10, RZ ;  /* 0x0000001074497819 */ /* 0x000fe400000006ff */
[----:B------:R-:W-:Y:S01]  /*2980*/  F2FP.BF16.F32.PACK_AB R65, R64, R65 ;  /* 0x000000414041723e */ /* 0x000fe200000010ff */
[----:B------:R-:W-:Y:S01]  /*2990*/  FFMA.FTZ R75, R72, R75, R67 ;  /* 0x0000004b484b7223 */ /* 0x000fe20000010043 */
[----:B------:R-:W-:Y:S01]  /*29a0*/  SHF.L.U32 R72, R59, 0x10, RZ ;  /* 0x000000103b487819 */ /* 0x000fe200000006ff */
[----:B------:R-:W-:Y:S01]  /*29b0*/  FMUL.FTZ R67, R105, R78 ;  /* 0x0000004e69437220 */ /* 0x000fe20000410000 */
[----:B------:R-:W-:-:S02]  /*29c0*/  SHF.L.U32 R78, R119, 0x10, RZ ;  /* 0x00000010774e7819 */ /* 0x000fc400000006ff */
[----:B------:R-:W-:Y:S01]  /*29d0*/  F2FP.BF16.F32.PACK_AB R64, R71, R70 ;  /* 0x000000464740723e */ /* 0x000fe200000010ff */
[----:B------:R-:W-:Y:S01]  /*29e0*/  FFMA.FTZ R67, R67, R72, R74 ;  /* 0x0000004843437223 */ /* 0x000fe2000001004a */
[----:B------:R-:W-:Y:S01]  /*29f0*/  FADD.FTZ R72, -R104, R80 ;  /* 0x0000005068487221 */ /* 0x000fe20000010100 */
[----:B------:R-:W-:Y:S01]  /*2a00*/  FFMA.FTZ R80, R76, R73, R77 ;  /* 0x000000494c507223 */ /* 0x000fe2000001004d */
[----:B------:R-:W-:Y:S01]  /*2a10*/  SHF.L.U32 R73, R52, 0x10, RZ ;  /* 0x0000001034497819 */ /* 0x000fe200000006ff */
[----:B------:R-:W-:Y:S01]  /*2a20*/  FADD.FTZ R74, -R104, R81 ;  /* 0x00000051684a7221 */ /* 0x000fe20000010100 */
[----:B------:R-:W-:Y:S01]  /*2a30*/  SHF.L.U32 R77, R28, 0x10, RZ ;  /* 0x000000101c4d7819 */ /* 0x000fe200000006ff */
[C---:B------:R-:W-:Y:S01]  /*2a40*/  FMUL.FTZ R72, R105.reuse, R72 ;  /* 0x0000004869487220 */ /* 0x040fe20000410000 */
[----:B------:R-:W-:Y:S01]  /*2a50*/  SHF.L.U32 R76, R118, 0x10, RZ ;  /* 0x00000010764c7819 */ /* 0x000fe200000006ff */
[C---:B------:R-:W-:Y:S01]  /*2a60*/  FMUL.FTZ R81, R105.reuse, R84 ;  /* 0x0000005469517220 */ /* 0x040fe20000410000 */
[----:B------:R-:W-:Y:S01]  /*2a70*/  SHF.L.U32 R107, R42, 0x10, RZ ;  /* 0x000000102a6b7819 */ /* 0x000fe200000006ff */
[----:B------:R-:W-:Y:S01]  /*2a80*/  FFMA.FTZ R72, R72, R73, R77 ;  /* 0x0000004948487223 */ /* 0x000fe2000001004d */
[----:B------:R-:W-:Y:S01]  /*2a90*/  FMUL.FTZ R73, R105, R74 ;  /* 0x0000004a69497220 */ /* 0x000fe20000410000 */
[----:B------:R-:W-:Y:S01]  /*2aa0*/  SHF.L.U32 R77, R53, 0x10, RZ ;  /* 0x00000010354d7819 */ /* 0x000fe200000006ff */
[----:B------:R-:W-:Y:S01]  /*2ab0*/  FMUL.FTZ R74, R105, R82 ;  /* 0x00000052694a7220 */ /* 0x000fe20000410000 */
[C---:B------:R-:W-:Y:S01]  /*2ac0*/  FADD.FTZ R82, -R104.reuse, R85 ;  /* 0x0000005568527221 */ /* 0x040fe20000010100 */
[----:B------:R-:W-:Y:S01]  /*2ad0*/  FFMA.FTZ R73, R73, R76, R78 ;  /* 0x0000004c49497223 */ /* 0x000fe2000001004e */
[----:B------:R-:W-:Y:S01]  /*2ae0*/  FADD.FTZ R76, -R104, R83 ;  /* 0x00000053684c7221 */ /* 0x000fe20000010100 */
[----:B------:R-:W-:Y:S01]  /*2af0*/  FFMA.FTZ R74, R74, R77, R79 ;  /* 0x0000004d4a4a7223 */ /* 0x000fe2000001004f */
        /* <DEDUP_REMOVED lines=10> */
[----:B------:R-:W-:Y:S01]  /*2ba0*/  SHF.L.U32 R86, R127, 0x10, RZ ;  /* 0x000000107f567819 */ /* 0x000fe200000006ff */
[----:B------:R-:W-:Y:S01]  /*2bb0*/  FFMA.FTZ R84, R82, R77, R83 ;  /* 0x0000004d52547223 */ /* 0x000fe20000010053 */
[----:B------:R-:W-:Y:S01]  /*2bc0*/  FADD.FTZ R82, -R104, R87 ;  /* 0x0000005768527221 */ /* 0x000fe20000010100 */
[----:B------:R-:W-:Y:S01]  /*2bd0*/  FFMA.FTZ R81, R81, R76, R78 ;  /* 0x0000004c51517223 */ /* 0x000fe2000001004e */
[----:B------:R-:W-:Y:S02]  /*2be0*/  SHF.L.U32 R77, R124, 0x10, RZ ;  /* 0x000000107c4d7819 */ /* 0x000fe400000006ff */
        /* <DEDUP_REMOVED lines=8> */
[C---:B------:R-:W-:Y:S01]  /*2c70*/  FMUL.FTZ R76, R105.reuse, R88 ;  /* 0x00000058694c7220 */ /* 0x040fe20000410000 */
[----:B------:R-:W-:Y:S01]  /*2c80*/  FADD.FTZ R78, -R104, R89 ;  /* 0x00000059684e7221 */ /* 0x000fe20000010100 */
[----:B------:R-:W-:Y:S01]  /*2c90*/  SHF.L.U32 R82, R126, 0x10, RZ ;  /* 0x000000107e527819 */ /* 0x000fe200000006ff */
[C---:B------:R-:W-:Y:S01]  /*2ca0*/  FMUL.FTZ R88, R105.reuse, R92 ;  /* 0x0000005c69587220 */ /* 0x040fe20000410000 */
[----:B------:R-:W-:Y:S01]  /*2cb0*/  FFMA.FTZ R76, R76, R77, R83 ;  /* 0x0000004d4c4c7223 */ /* 0x000fe20000010053 */
[----:B------:R-:W-:Y:S01]  /*2cc0*/  FMUL.FTZ R77, R105, R78 ;  /* 0x0000004e694d7220 */ /* 0x000fe20000410000 */
[----:B------:R-:W-:Y:S01]  /*2cd0*/  SHF.L.U32 R83, R49, 0x10, RZ ;  /* 0x0000001031537819 */ /* 0x000fe200000006ff */
[----:B------:R-:W-:Y:S01]  /*2ce0*/  FMUL.FTZ R78, R105, R90 ;  /* 0x0000005a694e7220 */ /* 0x000fe20000410000 */
[----:B------:R-:W-:Y:S01]  /*2cf0*/  SHF.L.U32 R87, R25, 0x10, RZ ;  /* 0x0000001019577819 */ /* 0x000fe200000006ff */
[----:B------:R-:W-:Y:S01]  /*2d00*/  FFMA.FTZ R77, R77, R82, R86 ;  /* 0x000000524d4d7223 */ /* 0x000fe20000010056 */
        /* <DEDUP_REMOVED lines=13> */
[----:B------:R-:W-:Y:S01]  /*2de0*/  FADD.FTZ R82, -R104, R93 ;  /* 0x0000005d68527221 */ /* 0x000fe20000010100 */
[----:B------:R-:W-:Y:S01]  /*2df0*/  SHF.L.U32 R93, R21, 0x10, RZ ;  /* 0x00000010155d7819 */ /* 0x000fe200000006ff */
[C---:B------:R-:W-:Y:S01]  /*2e00*/  FMUL.FTZ R98, R105.reuse, R102 ;  /* 0x0000006669627220 */ /* 0x040fe20000410000 */
[----:B------:R-:W-:Y:S01]  /*2e10*/  FMUL.FTZ R92, R105, R112 ;  /* 0x00000070695c7220 */ /* 0x000fe20000410000 */
[----:B------:R-:W-:Y:S01]  /*2e20*/  FFMA.FTZ R88, R88, R87, R89 ;  /* 0x0000005758587223 */ /* 0x000fe20000010059 */
[----:B------:R-:W-:Y:S01]  /*2e30*/  SHF.L.U32 R87, R131, 0x10, RZ ;  /* 0x0000001083577819 */ /* 0x000fe200000006ff */
[----:B------:R-:W-:Y:S01]  /*2e40*/  FMUL.FTZ R82, R105, R82 ;  /* 0x0000005269527220 */ /* 0x000fe20000410000 */
[----:B------:R-:W-:Y:S01]  /*2e50*/  SHF.L.U32 R89, R27, 0x10, RZ ;  /* 0x000000101b597819 */ /* 0x000fe200000006ff */
[----:B------:R-:W-:Y:S01]  /*2e60*/  FADD.FTZ R102, -R104, R115 ;  /* 0x0000007368667221 */ /* 0x000fe20000010100 */
[----:B------:R-:W-:Y:S01]  /*2e70*/  F2FP.BF16.F32.PACK_AB R71, R106, R85 ;  /* 0x000000556a47723e */ /* 0x000fe200000010ff */
[----:B------:R-:W-:Y:S01]  /*2e80*/  FFMA.FTZ R91, R82, R91, R87 ;  /* 0x0000005b525b7223 */ /* 0x000fe20000010057 */
[----:B------:R-:W-:Y:S01]  /*2e90*/  SHF.L.U32 R87, R51, 0x10, RZ ;  /* 0x0000001033577819 */ /* 0x000fe200000006ff */
[----:B------:R-:W-:Y:S01]  /*2ea0*/  FADD.FTZ R82, -R104, R95 ;  /* 0x0000005f68527221 */ /* 0x000fe20000010100 */
[----:B------:R-:W-:Y:S01]  /*2eb0*/  SHF.L.U32 R95, R132, 0x10, RZ ;  /* 0x00000010845f7819 */ /* 0x000fe200000006ff */
[----:B------:R-:W-:Y:S01]  /*2ec0*/  FMUL.FTZ R102, R105, R102 ;  /* 0x0000006669667220 */ /* 0x000fe20000410000 */
[----:B------:R-:W-:Y:S01]  /*2ed0*/  F2FP.BF16.F32.PACK_AB R70, R84, R81 ;  /* 0x000000515446723e */ /* 0x000fe200000010ff */
[----:B------:R-:W-:Y:S01]  /*2ee0*/  FFMA.FTZ R94, R94, R87, R89 ;  /* 0x000000575e5e7223 */ /* 0x000fe20000010059 */
[----:B------:R-:W-:Y:S01]  /*2ef0*/  SHF.L.U32 R87, R133, 0x10, RZ ;  /* 0x0000001085577819 */ /* 0x000fe200000006ff */
[----:B------:R-:W-:Y:S01]  /*2f00*/  FMUL.FTZ R82, R105, R82 ;  /* 0x0000005269527220 */ /* 0x000fe20000410000 */
[----:B------:R-:W-:Y:S01]  /*2f10*/  SHF.L.U32 R89, R20, 0x10, RZ ;  /* 0x0000001014597819 */ /* 0x000fe200000006ff */
[----:B------:R-:W1:Y:S01]  /*2f20*/  LDC.64 R84, c[0x0][0x380] ;  /* 0x0000e000ff547b82 */ /* 0x000e620000000a00 */
[----:B------:R-:W-:Y:S01]  /*2f30*/  SHF.L.U32 R115, R149, 0x10, RZ ;  /* 0x0000001095737819 */ /* 0x000fe200000006ff */
[----:B------:R-:W-:Y:S01]  /*2f40*/  FFMA.FTZ R95, R82, R95, R87 ;  /* 0x0000005f525f7223 */ /* 0x000fe20000010057 */
[----:B------:R-:W-:Y:S01]  /*2f50*/  SHF.L.U32 R87, R44, 0x10, RZ ;  /* 0x000000102c577819 */ /* 0x000fe200000006ff */
[C---:B------:R-:W-:Y:S01]  /*2f60*/  FMUL.FTZ R82, R105.reuse, R96 ;  /* 0x0000006069527220 */ /* 0x040fe20000410000 */
[C---:B------:R-:W-:Y:S01]  /*2f70*/  FMUL.FTZ R96, R105.reuse, R100 ;  /* 0x0000006469607220 */ /* 0x040fe20000410000 */
[----:B------:R-:W-:Y:S01]  /*2f80*/  FMUL.FTZ R100, R105, R114 ;  /* 0x0000007269647220 */ /* 0x000fe20000410000 */
[----:B------:R-:W-:Y:S01]  /*2f90*/  F2FP.BF16.F32.PACK_AB R67, R80, R67 ;  /* 0x000000435043723e */ /* 0x000fe200000010ff */
[----:B------:R-:W-:Y:S01]  /*2fa0*/  FFMA.FTZ R82, R82, R87, R89 ;  /* 0x0000005752527223 */ /* 0x000fe20000010059 */
[----:B------:R-:W-:-:S02]  /*2fb0*/  SHF.L.U32 R89, R134, 0x10, RZ ;  /* 0x0000001086597819 */ /* 0x000fc400000006ff */
[----:B------:R-:W-:Y:S02]  /*2fc0*/  SHF.L.U32 R87, R135, 0x10, RZ ;  /* 0x0000001087577819 */ /* 0x000fe400000006ff */
[----:B------:R-:W-:Y:S02]  /*2fd0*/  F2FP.BF16.F32.PACK_AB R66, R75, R66 ;  /* 0x000000424b42723e */ /* 0x000fe400000010ff */
[----:B------:R-:W-:Y:S01]  /*2fe0*/  F2FP.BF16.F32.PACK_AB R75, R95, R94 ;  /* 0x0000005e5f4b723e */ /* 0x000fe200000010ff */
[----:B------:R-:W-:Y:S01]  /*2ff0*/  FFMA.FTZ R89, R86, R89, R87 ;  /* 0x0000005956597223 */ /* 0x000fe20000010057 */
[----:B------:R-:W-:Y:S01]  /*3000*/  SHF.L.U32 R87, R45, 0x10, RZ ;  /* 0x000000102d577819 */ /* 0x000fe200000006ff */
[----:B------:R-:W-:Y:S01]  /*3010*/  FADD.FTZ R86, -R104, R99 ;  /* 0x0000006368567221 */ /* 0x000fe20000010100 */
[----:B------:R-:W-:-:S03]  /*3020*/  SHF.L.U32 R99, R138, 0x10, RZ ;  /* 0x000000108a637819 */ /* 0x000fc600000006ff */
[----:B------:R-:W-:Y:S01]  /*3030*/  FFMA.FTZ R90, R90, R87, R93 ;  /* 0x000000575a5a7223 */ /* 0x000fe2000001005d */
[----:B------:R-:W-:Y:S01]  /*3040*/  SHF.L.U32 R93, R136, 0x10, RZ ;  /* 0x00000010885d7819 */ /* 0x000fe200000006ff */
[----:B------:R-:W-:Y:S01]  /*3050*/  FMUL.FTZ R86, R105, R86 ;  /* 0x0000005669567220 */ /* 0x000fe20000410000 */
[----:B------:R-:W-:Y:S02]  /*3060*/  SHF.L.U32 R87, R137, 0x10, RZ ;  /* 0x0000001089577819 */ /* 0x000fe400000006ff */
[----:B-1----:R-:W-:-:S03]  /*3070*/  LEA R15, R84, R15, 0x2 ;  /* 0x0000000f540f7211 */ /* 0x002fc600078e10ff */
[----:B------:R-:W-:Y:S01]  /*3080*/  FFMA.FTZ R93, R86, R93, R87 ;  /* 0x0000005d565d7223 */ /* 0x000fe20000010057 */
[----:B------:R-:W-:Y:S01]  /*3090*/  SHF.L.U32 R87, R46, 0x10, RZ ;  /* 0x000000102e577819 */ /* 0x000fe200000006ff */
[----:B------:R-:W-:Y:S01]  /*30a0*/  FADD.FTZ R86, -R104, R101 ;  /* 0x0000006568567221 */ /* 0x000fe20000010100 */
[----:B------:R-:W-:Y:S02]  /*30b0*/  SHF.L.U32 R101, R140, 0x10, RZ ;  /* 0x000000108c657819 */ /* 0x000fe400000006ff */
[----:B------:R-:W-:Y:S01]  /*30c0*/  ISETP.GE.AND P0, PT, R15, R85, PT ;  /* 0x000000550f00720c */ /* 0x000fe20003f06270 */
[----:B------:R-:W-:Y:S01]  /*30d0*/  FFMA.FTZ R96, R96, R87, R97 ;  /* 0x0000005760607223 */ /* 0x000fe20000010061 */
[----:B------:R-:W-:Y:S01]  /*30e0*/  SHF.L.U32 R87, R139, 0x10, RZ ;  /* 0x000000108b577819 */ /* 0x000fe200000006ff */
[----:B------:R-:W-:Y:S01]  /*30f0*/  FMUL.FTZ R86, R105, R86 ;  /* 0x0000005669567220 */ /* 0x000fe20000410000 */
[----:B------:R-:W-:-:S03]  /*3100*/  SHF.L.U32 R97, R23, 0x10, RZ ;  /* 0x0000001017617819 */ /* 0x000fc600000006ff */
[----:B------:R-:W-:Y:S01]  /*3110*/  FFMA.FTZ R99, R86, R99, R87 ;  /* 0x0000006356637223 */ /* 0x000fe20000010057 */
[----:B------:R-:W-:Y:S01]  /*3120*/  SHF.L.U32 R87, R47, 0x10, RZ ;  /* 0x000000102f577819 */ /* 0x000fe200000006ff */
[----:B------:R-:W-:Y:S01]  /*3130*/  FADD.FTZ R86, -R104, R103 ;  /* 0x0000006768567221 */ /* 0x000fe20000010100 */
[----:B------:R-:W-:-:S03]  /*3140*/  SHF.L.U32 R103, R17, 0x10, RZ ;  /* 0x0000001011677819 */ /* 0x000fc600000006ff */
        /* <DEDUP_REMOVED lines=11> */
[----:B------:R-:W-:-:S05]  /*3200*/  SHF.L.U32 R87, R143, 0x10, RZ ;  /* 0x000000108f577819 */ /* 0x000fca00000006ff */
[----:B------:R-:W-:Y:S01]  /*3210*/  FFMA.FTZ R97, R86, R97, R87 ;  /* 0x0000006156617223 */ /* 0x000fe20000010057 */
[----:B------:R-:W-:Y:S01]  /*3220*/  SHF.L.U32 R87, R41, 0x10, RZ ;  /* 0x0000001029577819 */ /* 0x000fe200000006ff */
[C---:B------:R-:W-:Y:S01]  /*3230*/  FADD.FTZ R86, -R104.reuse, R109 ;  /* 0x0000006d68567221 */ /* 0x040fe20000010100 */
[----:B------:R-:W-:Y:S01]  /*3240*/  FADD.FTZ R104, -R104, R111 ;  /* 0x0000006f68687221 */ /* 0x000fe20000010100 */
[----:B------:R-:W-:Y:S02]  /*3250*/  SHF.L.U32 R109, R18, 0x10, RZ ;  /* 0x00000010126d7819 */ /* 0x000fe400000006ff */
[----:B------:R-:W-:Y:S01]  /*3260*/  FFMA.FTZ R100, R100, R87, R103 ;  /* 0x0000005764647223 */ /* 0x000fe20000010067 */
[----:B------:R-:W-:Y:S01]  /*3270*/  SHF.L.U32 R103, R144, 0x10, RZ ;  /* 0x0000001090677819 */ /* 0x000fe200000006ff */
[----:B------:R-:W-:Y:S01]  /*3280*/  FMUL.FTZ R86, R105, R86 ;  /* 0x0000005669567220 */ /* 0x000fe20000410000 */
[----:B------:R-:W-:Y:S01]  /*3290*/  SHF.L.U32 R87, R145, 0x10, RZ ;  /* 0x0000001091577819 */ /* 0x000fe200000006ff */
[----:B------:R-:W-:Y:S01]  /*32a0*/  FMUL.FTZ R104, R105, R104 ;  /* 0x0000006869687220 */ /* 0x000fe20000410000 */
[----:B------:R-:W-:Y:S01]  /*32b0*/  FFMA.FTZ R105, R108, R107, R109 ;  /* 0x0000006b6c697223 */ /* 0x000fe2000001006d */
[----:B------:R-:W-:-:S02]  /*32c0*/  SHF.L.U32 R107, R147, 0x10, RZ ;  /* 0x00000010936b7819 */ /* 0x000fc400000006ff */
[----:B------:R-:W-:Y:S01]  /*32d0*/  FFMA.FTZ R103, R102, R103, R87 ;  /* 0x0000006766677223 */ /* 0x000fe20000010057 */
[----:B------:R-:W-:Y:S01]  /*32e0*/  SHF.L.U32 R87, R146, 0x10, RZ ;  /* 0x0000001092577819 */ /* 0x000fe200000006ff */
[----:B------:R-:W-:Y:S01]  /*32f0*/  FFMA.FTZ R104, R104, R113, R115 ;  /* 0x0000007168687223 */ /* 0x000fe20000010073 */
[----:B------:R-:W-:Y:S01]  /*3300*/  SHF.L.U32 R109, R43, 0x10, RZ ;  /* 0x000000102b6d7819 */ /* 0x000fe200000006ff */
[----:B------:R-:W-:Y:S01]  /*3310*/  IMAD.WIDE.U32 R112, R157, 0x10, R68 ;  /* 0x000000109d707825 */ /* 0x000fe200078e0044 */
[----:B------:R-:W-:-:S03]  /*3320*/  SHF.L.U32 R111, R19, 0x10, RZ ;  /* 0x00000010136f7819 */ /* 0x000fc600000006ff */
[----:B------:R-:W-:Y:S01]  /*3330*/  FFMA.FTZ R102, R86, R87, R107 ;  /* 0x0000005756667223 */ /* 0x000fe2000001006b */
[----:B------:R-:W-:Y:S01]  /*3340*/  F2FP.BF16.F32.PACK_AB R81, R103, R100 ;  /* 0x000000646751723e */ /* 0x000fe200000010ff */
[----:B------:R-:W-:Y:S01]  /*3350*/  IMAD.WIDE.U32 R86, R152, 0x10, R68 ;  /* 0x0000001098567825 */ /* 0x000fe200078e0044 */
[----:B------:R-:W-:-:S03]  /*3360*/  F2FP.BF16.F32.PACK_AB R80, R97, R92 ;  /* 0x0000005c6150723e */ /* 0x000fc600000010ff */
[----:B------:R-:W-:Y:S01]  /*3370*/  FFMA.FTZ R107, R110, R109, R111 ;  /* 0x0000006d6e6b7223 */ /* 0x000fe2000001006f */
[--C-:B------:R-:W-:Y:S01]  /*3380*/  IMAD.WIDE.U32 R108, R153, 0x10, R68.reuse ;  /* 0x00000010996c7825 */ /* 0x100fe200078e0044 */
[----:B------:R1:W-:Y:S03]  /*3390*/  STG.E.128 desc[UR6][R86.64], R64 ;  /* 0x0000004056007986 */ /* 0x0003e6000c101d06 */
[----:B------:R-:W-:Y:S01]  /*33a0*/  IMAD.WIDE.U32 R110, R156, 0x10, R68 ;  /* 0x000000109c6e7825 */ /* 0x000fe200078e0044 */
[----:B------:R-:W-:Y:S02]  /*33b0*/  F2FP.BF16.F32.PACK_AB R69, R79, R74 ;  /* 0x0000004a4f45723e */ /* 0x000fe400000010ff */
[----:B------:R-:W-:Y:S02]  /*33c0*/  F2FP.BF16.F32.PACK_AB R68, R73, R72 ;  /* 0x000000484944723e */ /* 0x000fe400000010ff */
[----:B------:R-:W-:-:S02]  /*33d0*/  F2FP.BF16.F32.PACK_AB R74, R91, R88 ;  /* 0x000000585b4a723e */ /* 0x000fc400000010ff */
[----:B------:R-:W-:Y:S01]  /*33e0*/  F2FP.BF16.F32.PACK_AB R73, R83, R78 ;  /* 0x0000004e5349723e */ /* 0x000fe200000010ff */
[----:B------:R1:W-:Y:S01]  /*33f0*/  STG.E.128 desc[UR6][R108.64], R68 ;  /* 0x000000446c007986 */ /* 0x0003e2000c101d06 */
[----:B------:R-:W-:Y:S02]  /*3400*/  F2FP.BF16.F32.PACK_AB R72, R77, R76 ;  /* 0x0000004c4d48723e */ /* 0x000fe400000010ff */
[----:B------:R-:W-:Y:S02]  /*3410*/  F2FP.BF16.F32.PACK_AB R79, R101, R98 ;  /* 0x00000062654f723e */ /* 0x000fe400000010ff */
[----:B------:R-:W-:Y:S01]  /*3420*/  F2FP.BF16.F32.PACK_AB R78, R99, R96 ;  /* 0x00000060634e723e */ /* 0x000fe200000010ff */
[----:B------:R1:W-:Y:S01]  /*3430*/  STG.E.128 desc[UR6][R154.64], R72 ;  /* 0x000000489a007986 */ /* 0x0003e2000c101d06 */
[----:B------:R-:W-:Y:S02]  /*3440*/  F2FP.BF16.F32.PACK_AB R77, R93, R90 ;  /* 0x0000005a5d4d723e */ /* 0x000fe400000010ff */
[----:B------:R-:W-:-:S02]  /*3450*/  F2FP.BF16.F32.PACK_AB R76, R89, R82 ;  /* 0x00000052594c723e */ /* 0x000fc400000010ff */
[----:B------:R-:W-:Y:S02]  /*3460*/  F2FP.BF16.F32.PACK_AB R83, R104, R107 ;  /* 0x0000006b6853723e */ /* 0x000fe400000010ff */
[----:B------:R-:W-:Y:S01]  /*3470*/  F2FP.BF16.F32.PACK_AB R82, R102, R105 ;  /* 0x000000696652723e */ /* 0x000fe200000010ff */
[----:B------:R1:W-:Y:S04]  /*3480*/  STG.E.128 desc[UR6][R110.64], R76 ;  /* 0x0000004c6e007986 */ /* 0x0003e8000c101d06 */
[----:B------:R1:W-:Y:S01]  /*3490*/  STG.E.128 desc[UR6][R112.64], R80 ;  /* 0x0000005070007986 */ /* 0x0003e2000c101d06 */
[----:B------:R-:W-:Y:S05]  /*34a0*/  @!P0 BRA `(.L_x_16263) ;  /* 0xffffffd0008c8947 */ /* 0x000fea000383ffff */
[----:B------:R-:W-:Y:S05]  /*34b0*/  EXIT ;  /* 0x000000000000794d */ /* 0x000fea0003800000 */
.L_x_16249:
[----:B------:R-:W0:Y:S01]  /*34c0*/  LDCU.64 UR4, c[0x0][0x3a0] ;  /* 0x00007400ff0477ac */ /* 0x000e220008000a00 */
[----:B------:R-:W1:Y:S01]  /*34d0*/  LDCU UR8, c[0x0][0x388] ;  /* 0x00007100ff0877ac */ /* 0x000e620008000800 */
[----:B------:R-:W2:Y:S01]  /*34e0*/  LDCU.U8 UR9, c[0x0][0x410] ;  /* 0x00008200ff0977ac */ /* 0x000ea20008000000 */
[----:B------:R-:W3:Y:S01]  /*34f0*/  LDCU UR10, c[0x0][0x448] ;  /* 0x00008900ff0a77ac */ /* 0x000ee20008000800 */
[----:B0-----:R-:W-:-:S04]  /*3500*/  UISETP.NE.U32.AND UP0, UPT, UR4, URZ, UPT ;  /* 0x000000ff0400728c */ /* 0x001fc8000bf05070 */
[----:B------:R-:W-:Y:S01]  /*3510*/  UISETP.NE.AND.EX UP0, UPT, UR5, URZ, UPT, UP0 ;  /* 0x000000ff0500728c */ /* 0x000fe2000bf05300 */
[----:B------:R-:W0:Y:S05]  /*3520*/  LDCU.64 UR4, c[0x0][0x3a0] ;  /* 0x00007400ff0477ac */ /* 0x000e2a0008000a00 */
[----:B-123--:R-:W-:-:S13]  /*3530*/  PLOP3.LUT P1, PT, PT, PT, UP0, 0x80, 0x8 ;  /* 0x000000000008781c */ /* 0x00efda0003f2f008 */
.L_x_16282:
[----:B-1----:R-:W1:Y:S01]  /*3540*/  LDC.64 R68, c[0x0][0x3e0] ;  /* 0x0000f800ff447b82 */ /* 0x002e620000000a00 */
[----:B------:R-:W-:-:S05]  /*3550*/  IMAD R64, R15, UR8, RZ ;  /* 0x000000080f407c24 */ /* 0x000fca000f8e02ff */
[----:B------:R-:W-:Y:S02]  /*3560*/  SHF.R.S32.HI R65, RZ, 0x1f, R64 ;  /* 0x0000001fff417819 */ /* 0x000fe40000011440 */
[----:B------:R-:W2:Y:S02]  /*3570*/  LDC.64 R108, c[0x0][0x390] ;  /* 0x0000e400ff6c7b82 */ /* 0x000ea40000000a00 */
[----:B------:R-:W-:-:S04]  /*3580*/  LEA.HI R65, R65, R64, RZ, 0x3 ;  /* 0x0000004041417211 */ /* 0x000fc800078f18ff */
[----:B------:R-:W-:Y:S01]  /*3590*/  LEA.HI.SX32 R151, R65, R150, 0x1d ;  /* 0x0000009641977211 */ /* 0x000fe200078feaff */
[----:B-1----:R-:W-:-:S06]  /*35a0*/  IMAD.WIDE R68, R15, 0x2, R68 ;  /* 0x000000020f447825 */ /* 0x002fcc00078e0244 */
[----:B------:R-:W3:Y:S01]  /*35b0*/  LDG.E.U16 R68, desc[UR6][R68.64] ;  /* 0x0000000644447981 */ /* 0x000ee2000c1e1500 */
[----:B--2---:R-:W-:-:S06]  /*35c0*/  IMAD.WIDE.U32 R64, R151, 0x10, R108 ;  /* 0x0000001097407825 */ /* 0x004fcc00078e006c */
[----:B------:R-:W5:Y:S01]  /*35d0*/  LDG.E.128 R64, desc[UR6][R64.64] ;  /* 0x0000000640407981 */ /* 0x000f62000c1e1d00 */
[----:B------:R-:W-:Y:S01]  /*35e0*/  BSSY.RECONVERGENT B0, `(.L_x_16264) ;  /* 0x0000030000007945 */ /* 0x000fe20003800200 */
[----:B---3--:R-:W-:-:S03]  /*35f0*/  SHF.L.U32 R153, R68, 0x10, RZ ;  /* 0x0000001044997819 */ /* 0x008fc600000006ff */
[----:B0-----:R-:W-:Y:S05]  /*3600*/  @!P1 BRA `(.L_x_16265) ;  /* 0x0000000000649947 */ /* 0x001fea0003800000 */
[----:B------:R-:W1:Y:S02]  /*3610*/  LDC.64 R76, c[0x0][0x3a0] ;  /* 0x0000e800ff4c7b82 */ /* 0x000e640000000a00 */
[----:B-1----:R-:W-:-:S05]  /*3620*/  IMAD.WIDE.U32 R76, R151, 0x20, R76 ;  /* 0x00000020974c7825 */ /* 0x002fca00078e004c */
[----:B------:R-:W2:Y:S04]  /*3630*/  LDG.E.128 R72, desc[UR6][R76.64] ;  /* 0x000000064c487981 */ /* 0x000ea8000c1e1d00 */
[----:B------:R-:W3:Y:S01]  /*3640*/  LDG.E.128 R68, desc[UR6][R76.64+0x10] ;  /* 0x000010064c447981 */ /* 0x000ee2000c1e1d00 */
[C---:B-----5:R-:W-:Y:S02]  /*3650*/  PRMT R78, R64.reuse, 0x7632, R78 ;  /* 0x00007632404e7816 */ /* 0x060fe4000000004e */
[----:B------:R-:W-:Y:S02]  /*3660*/  SHF.L.U32 R64, R64, 0x10, RZ ;  /* 0x0000001040407819 */ /* 0x000fe400000006ff */
[----:B------:R-:W-:Y:S02]  /*3670*/  PRMT R79, R65, 0x7632, R79 ;  /* 0x00007632414f7816 */ /* 0x000fe4000000004f */
[----:B------:R-:W-:-:S02]  /*3680*/  PRMT R80, R66, 0x7632, R80 ;  /* 0x0000763242507816 */ /* 0x000fc40000000050 */
[----:B------:R-:W-:Y:S02]  /*3690*/  PRMT R82, R67, 0x7632, R82 ;  /* 0x0000763243527816 */ /* 0x000fe40000000052 */
[----:B------:R-:W-:Y:S02]  /*36a0*/  SHF.L.U32 R81, R65, 0x10, RZ ;  /* 0x0000001041517819 */ /* 0x000fe400000006ff */
[----:B------:R-:W-:Y:S02]  /*36b0*/  SHF.L.U32 R83, R66, 0x10, RZ ;  /* 0x0000001042537819 */ /* 0x000fe400000006ff */
[----:B------:R-:W-:Y:S02]  /*36c0*/  SHF.L.U32 R78, R78, 0x10, RZ ;  /* 0x000000104e4e7819 */ /* 0x000fe400000006ff */
[----:B------:R-:W-:Y:S02]  /*36d0*/  SHF.L.U32 R85, R67, 0x10, RZ ;  /* 0x0000001043557819 */ /* 0x000fe400000006ff */
[----:B------:R-:W-:-:S02]  /*36e0*/  SHF.L.U32 R80, R80, 0x10, RZ ;  /* 0x0000001050507819 */ /* 0x000fc400000006ff */
[----:B------:R-:W-:Y:S01]  /*36f0*/  SHF.L.U32 R82, R82, 0x10, RZ ;  /* 0x0000001052527819 */ /* 0x000fe200000006ff */
[----:B--2---:R-:W-:Y:S01]  /*3700*/  FFMA.FTZ R64, R153, R64, R72 ;  /* 0x0000004099407223 */ /* 0x004fe20000010048 */
[----:B------:R-:W-:Y:S01]  /*3710*/  SHF.L.U32 R72, R79, 0x10, RZ ;  /* 0x000000104f487819 */ /* 0x000fe200000006ff */
[C---:B------:R-:W-:Y:S01]  /*3720*/  FFMA.FTZ R65, R153.reuse, R78, R73 ;  /* 0x0000004e99417223 */ /* 0x040fe20000010049 */
[C---:B------:R-:W-:Y:S01]  /*3730*/  FFMA.FTZ R66, R153.reuse, R81, R74 ;  /* 0x0000005199427223 */ /* 0x040fe2000001004a */
[C---:B---3--:R-:W-:Y:S01]  /*3740*/  FFMA.FTZ R68, R153.reuse, R83, R68 ;  /* 0x0000005399447223 */ /* 0x048fe20000010044 */
[C---:B------:R-:W-:Y:S01]  /*3750*/  FFMA.FTZ R69, R153.reuse, R80, R69 ;  /* 0x0000005099457223 */ /* 0x040fe20000010045 */
[C---:B------:R-:W-:Y:S01]  /*3760*/  FFMA.FTZ R67, R153.reuse, R72, R75 ;  /* 0x0000004899437223 */ /* 0x040fe2000001004b */
[C---:B------:R-:W-:Y:S01]  /*3770*/  FFMA.FTZ R70, R153.reuse, R85, R70 ;  /* 0x0000005599467223 */ /* 0x040fe20000010046 */
[----:B------:R-:W-:Y:S01]  /*3780*/  FFMA.FTZ R71, R153, R82, R71 ;  /* 0x0000005299477223 */ /* 0x000fe20000010047 */
[----:B------:R-:W-:Y:S06]  /*3790*/  BRA `(.L_x_16266) ;  /* 0x0000000000507947 */ /* 0x000fec0003800000 */
.L_x_16265:
        /* <DEDUP_REMOVED lines=16> */
[C---:B------:R-:W-:Y:S01]  /*38a0*/  FMUL.FTZ R70, R153.reuse, R80 ;  /* 0x0000005099467220 */ /* 0x040fe20000410000 */
[C---:B------:R-:W-:Y:S01]  /*38b0*/  FMUL.FTZ R67, R153.reuse, R74 ;  /* 0x0000004a99437220 */ /* 0x040fe20000410000 */
[C---:B------:R-:W-:Y:S01]  /*38c0*/  FMUL.FTZ R69, R153.reuse, R78 ;  /* 0x0000004e99457220 */ /* 0x040fe20000410000 */
[----:B------:R-:W-:-:S07]  /*38d0*/  FMUL.FTZ R71, R153, R82 ;  /* 0x0000005299477220 */ /* 0x000fce0000410000 */
.L_x_16266:
[----:B0-----:R-:W-:Y:S05]  /*38e0*/  BSYNC.RECONVERGENT B0 ;  /* 0x0000000000007941 */ /* 0x001fea0003800200 */
.L_x_16264:
[----:B------:R-:W0:Y:S01]  /*38f0*/  LDC.64 R160, c[0x0][0x3a8] ;  /* 0x0000ea00ffa07b82 */ /* 0x000e220000000a00 */
[----:B------:R-:W-:-:S05]  /*3900*/  IADD3 R152, PT, PT, R151, 0x20, RZ ;  /* 0x0000002097987810 */ /* 0x000fca0007ffe0ff */
[----:B------:R-:W-:-:S04]  /*3910*/  IMAD.WIDE.U32 R72, R152, 0x10, R108 ;  /* 0x0000001098487825 */ /* 0x000fc800078e006c */
[----:B0-----:R-:W-:-:S05]  /*3920*/  IMAD.WIDE.U32 R76, R151, 0x20, R160 ;  /* 0x00000020974c7825 */ /* 0x001fca00078e00a0 */
[----:B------:R0:W-:Y:S04]  /*3930*/  STG.E.128 desc[UR6][R76.64], R64 ;  /* 0x000000404c007986 */ /* 0x0001e8000c101d06 */
[----:B------:R0:W-:Y:S04]  /*3940*/  STG.E.128 desc[UR6][R76.64+0x10], R68 ;  /* 0x000010444c007986 */ /* 0x0001e8000c101d06 */
[----:B------:R-:W5:Y:S01]  /*3950*/  LDG.E.128 R72, desc[UR6][R72.64] ;  /* 0x0000000648487981 */ /* 0x000f62000c1e1d00 */
[----:B------:R-:W-:Y:S04]  /*3960*/  BSSY.RECONVERGENT B0, `(.L_x_16267) ;  /* 0x000002f000007945 */ /* 0x000fe80003800200 */
[----:B------:R-:W-:Y:S05]  /*3970*/  @!P1 BRA `(.L_x_16268) ;  /* 0x0000000000649947 */ /* 0x000fea0003800000 */
[----:B------:R-:W1:Y:S02]  /*3980*/  LDC.64 R84, c[0x0][0x3a0] ;  /* 0x0000e800ff547b82 */ /* 0x000e640000000a00 */
[----:B-1----:R-:W-:-:S05]  /*3990*/  IMAD.WIDE.U32 R84, R152, 0x20, R84 ;  /* 0x0000002098547825 */ /* 0x002fca00078e0054 */
[----:B------:R-:W2:Y:S04]  /*39a0*/  LDG.E.128 R80, desc[UR6][R84.64] ;  /* 0x0000000654507981 */ /* 0x000ea8000c1e1d00 */
[----:B0-----:R-:W3:Y:S01]  /*39b0*/  LDG.E.128 R76, desc[UR6][R84.64+0x10] ;  /* 0x00001006544c7981 */ /* 0x001ee2000c1e1d00 */
        /* <DEDUP_REMOVED lines=21> */
.L_x_16268:
[C---:B0----5:R-:W-:Y:S02]  /*3b10*/  PRMT R77, R73.reuse, 0x7632, R77 ;  /* 0x00007632494d7816 */ /* 0x061fe4000000004d */
        /* <DEDUP_REMOVED lines=19> */
.L_x_16269:
[----:B------:R-:W-:Y:S05]  /*3c50*/  BSYNC.RECONVERGENT B0 ;  /* 0x0000000000007941 */ /* 0x000fea0003800200 */
.L_x_16267:
[----:B------:R-:W-:Y:S01]  /*3c60*/  IADD3 R154, PT, PT, R151, 0x40, RZ ;  /* 0x00000040979a7810 */ /* 0x000fe20007ffe0ff */
[----:B------:R-:W-:-:S04]  /*3c70*/  IMAD.WIDE.U32 R84, R152, 0x20, R160 ;  /* 0x0000002098547825 */ /* 0x000fc800078e00a0 */
[----:B------:R-:W-:Y:S01]  /*3c80*/  IMAD.WIDE.U32 R80, R154, 0x10, R108 ;  /* 0x000000109a507825 */ /* 0x000fe200078e006c */
        /* <DEDUP_REMOVED lines=30> */
.L_x_16271:
        /* <DEDUP_REMOVED lines=20> */
.L_x_16272:
[----:B------:R-:W-:Y:S05]  /*3fb0*/  BSYNC.RECONVERGENT B0 ;  /* 0x0000000000007941 */ /* 0x000fea0003800200 */
.L_x_16270:
        /* <DEDUP_REMOVED lines=33> */
.L_x_16274:
        /* <DEDUP_REMOVED lines=20> */
.L_x_16275:
[----:B------:R-:W-:Y:S05]  /*4310*/  BSYNC.RECONVERGENT B0 ;  /* 0x0000000000007941 */ /* 0x000fea0003800200 */
.L_x_16273:
        /* <DEDUP_REMOVED lines=10> */
[----:B0-----:R-:W2:Y:S04]  /*43c0*/  LDG.E.128 R96, desc[UR6][R110.64] ;  /* 0x000000066e607981 */ /* 0x001ea8000c1e1d00 */
[----:B------:R0:W3:Y:S01]  /*43d0*/  LDG.E.128 R104, desc[UR6][R110.64+0x10] ;  /* 0x000010066e687981 */ /* 0x0000e2000c1e1d00 */
[C---:B-----5:R-:W-:Y:S02]  /*43e0*/  PRMT R112, R100.reuse, 0x7632, R112 ;  /* 0x0000763264707816 */ /* 0x060fe40000000070 */
[C---:B------:R-:W-:Y:S02]  /*43f0*/  PRMT R113, R101.reuse, 0x7632, R113 ;  /* 0x0000763265717816 */ /* 0x040fe40000000071 */
[----:B------:R-:W-:Y:S02]  /*4400*/  SHF.L.U32 R100, R100, 0x10, RZ ;  /* 0x0000001064647819 */ /* 0x000fe400000006ff */
[----:B------:R-:W-:-:S02]  /*4410*/  SHF.L.U32 R101, R101, 0x10, RZ ;  /* 0x0000001065657819 */ /* 0x000fc400000006ff */
[----:B------:R-:W-:Y:S02]  /*4420*/  SHF.L.U32 R112, R112, 0x10, RZ ;  /* 0x0000001070707819 */ /* 0x000fe400000006ff */
[----:B------:R-:W-:Y:S01]  /*4430*/  SHF.L.U32 R114, R113, 0x10, RZ ;  /* 0x0000001071727819 */ /* 0x000fe200000006ff */
[C---:B--2---:R-:W-:Y:S01]  /*4440*/  FFMA.FTZ R96, R153.reuse, R100, R96 ;  /* 0x0000006499607223 */ /* 0x044fe20000010060 */
[C---:B------:R-:W-:Y:S01]  /*4450*/  FFMA.FTZ R98, R153.reuse, R101, R98 ;  /* 0x0000006599627223 */ /* 0x040fe20000010062 */
[C---:B------:R-:W-:Y:S01]  /*4460*/  PRMT R100, R102.reuse, 0x7632, R100 ;  /* 0x0000763266647816 */ /* 0x040fe20000000064 */
[----:B------:R-:W-:Y:S01]  /*4470*/  FFMA.FTZ R97, R153, R112, R97 ;  /* 0x0000007099617223 */ /* 0x000fe20000010061 */
[----:B------:R-:W-:Y:S01]  /*4480*/  PRMT R101, R103, 0x7632, R101 ;  /* 0x0000763267657816 */ /* 0x000fe20000000065 */
[----:B------:R-:W-:Y:S01]  /*4490*/  FFMA.FTZ R99, R153, R114, R99 ;  /* 0x0000007299637223 */ /* 0x000fe20000010063 */
[----:B------:R-:W-:Y:S02]  /*44a0*/  SHF.L.U32 R102, R102, 0x10, RZ ;  /* 0x0000001066667819 */ /* 0x000fe400000006ff */
[----:B------:R-:W-:-:S02]  /*44b0*/  SHF.L.U32 R103, R103, 0x10, RZ ;  /* 0x0000001067677819 */ /* 0x000fc400000006ff */
[----:B0-----:R-:W-:Y:S01]  /*44c0*/  SHF.L.U32 R110, R100, 0x10, RZ ;  /* 0x00000010646e7819 */ /* 0x001fe200000006ff */
[----:B---3--:R-:W-:Y:S01]  /*44d0*/  FFMA.FTZ R100, R153, R102, R104 ;  /* 0x0000006699647223 */ /* 0x008fe20000010068 */
[----:B------:R-:W-:Y:S01]  /*44e0*/  SHF.L.U32 R112, R101, 0x10, RZ ;  /* 0x0000001065707819 */ /* 0x000fe200000006ff */
[C---:B------:R-:W-:Y:S02]  /*44f0*/  FFMA.FTZ R102, R153.reuse, R103, R106 ;  /* 0x0000006799667223 */ /* 0x040fe4000001006a */
[C---:B------:R-:W-:Y:S02]  /*4500*/  FFMA.FTZ R101, R153.reuse, R110, R105 ;  /* 0x0000006e99657223 */ /* 0x040fe40000010069 */
[----:B------:R-:W-:Y:S01]  /*4510*/  FFMA.FTZ R103, R153, R112, R107 ;  /* 0x0000007099677223 */ /* 0x000fe2000001006b */
[----:B------:R-:W-:Y:S06]  /*4520*/  BRA `(.L_x_16278) ;  /* 0x0000000000507947 */ /* 0x000fec0003800000 */
.L_x_16277:
        /* <DEDUP_REMOVED lines=17> */
[C---:B------:R-:W-:Y:S01]  /*4640*/  FMUL.FTZ R99, R153.reuse, R106 ;  /* 0x0000006a99637220 */ /* 0x040fe20000410000 */
[----:B------:R-:W-:-:S02]  /*4650*/  FMUL.FTZ R101, R153, R110 ;  /* 0x0000006e99657220 */ /* 0x000fc40000410000 */
[----:B------:R-:W-:-:S07]  /*4660*/  FMUL.FTZ R103, R153, R114 ;  /* 0x0000007299677220 */ /* 0x000fce0000410000 */
.L_x_16278:
[----:B------:R-:W-:Y:S05]  /*4670*/  BSYNC.RECONVERGENT B0 ;  /* 0x0000000000007941 */ /* 0x000fea0003800200 */
.L_x_16276:
[----:B------:R-:W-:-:S05]  /*4680*/  IADD3 R158, PT, PT, R151, 0xa0, RZ ;  /* 0x000000a0979e7810 */ /* 0x000fca0007ffe0ff */
[----:B------:R-:W-:-:S04]  /*4690*/  IMAD.WIDE.U32 R104, R158, 0x10, R108 ;  /* 0x000000109e687825 */ /* 0x000fc800078e006c */
[----:B------:R-:W-:-:S05]  /*46a0*/  IMAD.WIDE.U32 R108, R157, 0x20, R160 ;  /* 0x000000209d6c7825 */ /* 0x000fca00078e00a0 */
[----:B------:R0:W-:Y:S04]  /*46b0*/  STG.E.128 desc[UR6][R108.64], R96 ;  /* 0x000000606c007986 */ /* 0x0001e8000c101d06 */
[----:B------:R0:W-:Y:S04]  /*46c0*/  STG.E.128 desc[UR6][R108.64+0x10], R100 ;  /* 0x000010646c007986 */ /* 0x0001e8000c101d06 */
[----:B------:R-:W5:Y:S01]  /*46d0*/  LDG.E.128 R104, desc[UR6][R104.64] ;  /* 0x0000000668687981 */ /* 0x000f62000c1e1d00 */
[----:B------:R-:W-:-:S04]  /*46e0*/  UISETP.NE.U32.AND UP0, UPT, UR4, URZ, UPT ;  /* 0x000000ff0400728c */ /* 0x000fc8000bf05070 */
[----:B------:R-:W-:-:S06]  /*46f0*/  UISETP.NE.AND.EX UP0, UPT, UR5, URZ, UPT, UP0 ;  /* 0x000000ff0500728c */ /* 0x000fcc000bf05300 */
[----:B------:R-:W-:-:S13]  /*4700*/  PLOP3.LUT P1, PT, PT, PT, UP0, 0x80, 0x8 ;  /* 0x000000000008781c */ /* 0x000fda0003f2f008 */
[----:B0-----:R-:W-:Y:S05]  /*4710*/  @!P1 BRA `(.L_x_16279) ;  /* 0x0000000000649947 */ /* 0x001fea0003800000 */
[----:B------:R-:W0:Y:S02]  /*4720*/  LDC.64 R162, c[0x0][0x3a0] ;  /* 0x0000e800ffa27b82 */ /* 0x000e240000000a00 */
[----:B0-----:R-:W-:-:S05]  /*4730*/  IMAD.WIDE.U32 R162, R158, 0x20, R162 ;  /* 0x000000209ea27825 */ /* 0x001fca00078e00a2 */
[----:B------:R-:W2:Y:S04]  /*4740*/  LDG.E.128 R112, desc[UR6][R162.64] ;  /* 0x00000006a2707981 */ /* 0x000ea8000c1e1d00 */
[----:B------:R-:W3:Y:S01]  /*4750*/  LDG.E.128 R108, desc[UR6][R162.64+0x10] ;  /* 0x00001006a26c7981 */ /* 0x000ee2000c1e1d00 */
[C---:B-----5:R-:W-:Y:S02]  /*4760*/  SHF.L.U32 R155, R104.reuse, 0x10, RZ ;  /* 0x00000010689b7819 */ /* 0x060fe400000006ff */
[----:B------:R-:W-:-:S04]  /*4770*/  PRMT R104, R104, 0x7632, R104 ;  /* 0x0000763268687816 */ /* 0x000fc80000000068 */
[----:B------:R-:W-:Y:S01]  /*4780*/  SHF.L.U32 R104, R104, 0x10, RZ ;  /* 0x0000001068687819 */ /* 0x000fe200000006ff */
[----:B--2---:R-:W-:Y:S01]  /*4790*/  FFMA.FTZ R112, R153, R155, R112 ;  /* 0x0000009b99707223 */ /* 0x004fe20000010070 */
[----:B------:R-:W-:-:S03]  /*47a0*/  PRMT R155, R105, 0x7632, R155 ;  /* 0x00007632699b7816 */ /* 0x000fc6000000009b */
[----:B------:R-:W-:Y:S01]  /*47b0*/  FFMA.FTZ R113, R153, R104, R113 ;  /* 0x0000006899717223 */ /* 0x000fe20000010071 */
[----:B------:R-:W-:Y:S02]  /*47c0*/  SHF.L.U32 R105, R105, 0x10, RZ ;  /* 0x0000001069697819 */ /* 0x000fe400000006ff */
[C---:B------:R-:W-:Y:S02]  /*47d0*/  PRMT R104, R106.reuse, 0x7632, R104 ;  /* 0x000076326a687816 */ /* 0x040fe40000000068 */
[----:B------:R-:W-:Y:S01]  /*47e0*/  SHF.L.U32 R164, R155, 0x10, RZ ;  /* 0x000000109ba47819 */ /* 0x000fe200000006ff */
[----:B------:R-:W-:Y:S01]  /*47f0*/  FFMA.FTZ R114, R153, R105, R114 ;  /* 0x0000006999727223 */ /* 0x000fe20000010072 */
[----:B------:R-:W-:Y:S02]  /*4800*/  PRMT R105, R107, 0x7632, R105 ;  /* 0x000076326b697816 */ /* 0x000fe40000000069 */
[----:B------:R-:W-:Y:S01]  /*4810*/  SHF.L.U32 R106, R106, 0x10, RZ ;  /* 0x000000106a6a7819 */ /* 0x000fe200000006ff */
[----:B------:R-:W-:Y:S01]  /*4820*/  FFMA.FTZ R115, R153, R164, R115 ;  /* 0x000000a499737223 */ /* 0x000fe20000010073 */
[----:B------:R-:W-:-:S02]  /*4830*/  SHF.L.U32 R104, R104, 0x10, RZ ;  /* 0x0000001068687819 */ /* 0x000fc400000006ff */
[----:B------:R-:W-:Y:S01]  /*4840*/  SHF.L.U32 R107, R107, 0x10, RZ ;  /* 0x000000106b6b7819 */ /* 0x000fe200000006ff */
[----:B---3--:R-:W-:Y:S01]  /*4850*/  FFMA.FTZ R108, R153, R106, R108 ;  /* 0x0000006a996c7223 */ /* 0x008fe2000001006c */
[----:B------:R-:W-:Y:S01]  /*4860*/  SHF.L.U32 R162, R105, 0x10, RZ ;  /* 0x0000001069a27819 */ /* 0x000fe200000006ff */
[C---:B------:R-:W-:Y:S02]  /*4870*/  FFMA.FTZ R109, R153.reuse, R104, R109 ;  /* 0x00000068996d7223 */ /* 0x040fe4000001006d */
[C---:B------:R-:W-:Y:S02]  /*4880*/  FFMA.FTZ R110, R153.reuse, R107, R110 ;  /* 0x0000006b996e7223 */ /* 0x040fe4000001006e */
[----:B------:R-:W-:Y:S01]  /*4890*/  FFMA.FTZ R111, R153, R162, R111 ;  /* 0x000000a2996f7223 */ /* 0x000fe2000001006f */
[----:B------:R-:W-:Y:S06]  /*48a0*/  BRA `(.L_x_16280) ;  /* 0x0000000000507947 */ /* 0x000fec0003800000 */
.L_x_16279:
[C---:B-----5:R-:W-:Y:S02]  /*48b0*/  PRMT R109, R107.reuse, 0x7632, R109 ;  /* 0x000076326b6d7816 */ /* 0x060fe4000000006d */
[----:B------:R-:W-:Y:S02]  /*48c0*/  SHF.L.U32 R110, R107, 0x10, RZ ;  /* 0x000000106b6e7819 */ /* 0x000fe400000006ff */
[C---:B------:R-:W-:Y:S02]  /*48d0*/  PRMT R108, R105.reuse, 0x7632, R108 ;  /* 0x00007632696c7816 */ /* 0x040fe4000000006c */
[----:B------:R-:W-:Y:S01]  /*48e0*/  SHF.L.U32 R114, R105, 0x10, RZ ;  /* 0x0000001069727819 */ /* 0x000fe200000006ff */
[C---:B------:R-:W-:Y:S01]  /*48f0*/  FMUL.FTZ R110, R153.reuse, R110 ;  /* 0x0000006e996e7220 */ /* 0x040fe20000410000 */
[----:B------:R-:W-:Y:S02]  /*4900*/  PRMT R107, R104, 0x7632, R107 ;  /* 0x00007632686b7816 */ /* 0x000fe4000000006b */
[C---:B------:R-:W-:Y:S01]  /*4910*/  PRMT R105, R106.reuse, 0x7632, R105 ;  /* 0x000076326a697816 */ /* 0x040fe20000000069 */
[----:B------:R-:W-:Y:S01]  /*4920*/  FMUL.FTZ R114, R153, R114 ;  /* 0x0000007299727220 */ /* 0x000fe20000410000 */
[----:B------:R-:W-:-:S02]  /*4930*/  SHF.L.U32 R164, R106, 0x10, RZ ;  /* 0x000000106aa47819 */ /* 0x000fc400000006ff */
        /* <DEDUP_REMOVED lines=8> */
[C---:B------:R-:W-:Y:S01]  /*49c0*/  FMUL.FTZ R113, R153.reuse, R106 ;  /* 0x0000006a99717220 */ /* 0x040fe20000410000 */
[----:B------:R-:W-:-:S02]  /*49d0*/  FMUL.FTZ R115, R153, R162 ;  /* 0x000000a299737220 */ /* 0x000fc40000410000 */
[----:B------:R-:W-:-:S07]  /*49e0*/  FMUL.FTZ R109, R153, R105 ;  /* 0x00000069996d7220 */ /* 0x000fce0000410000 */
.L_x_16280:
        /* <DEDUP_REMOVED lines=172> */
.L_x_16306:
[----:B------:R-:W-:Y:S01]  /*54b0*/  FMUL.FTZ R104, R159, R159 ;  /* 0x0000009f9f687220 */ /* 0x000fe20000410000 */
[----:B------:R-:W-:Y:S01]  /*54c0*/  ISETP.NE.AND P0, PT, RZ, UR9, PT ;  /* 0x00000009ff007c0c */ /* 0x000fe2000bf05270 */
[----:B-1----:R-:W-:Y:S01]  /*54d0*/  FADD.FTZ R155, R163, R155 ;  /* 0x0000009ba39b7221 */ /* 0x002fe20000010000 */
[----:B------:R-:W1:Y:S01]  /*54e0*/  @!P2 LDC.64 R106, c[0x0][0x3c0] ;  /* 0x0000f000ff6aab82 */ /* 0x000e620000000a00 */
[----:B------:R-:W-:Y:S02]  /*54f0*/  SHF.L.U32 R162, R7, 0x10, RZ ;  /* 0x0000001007a27819 */ /* 0x000fe400000006ff */
[----:B------:R-:W-:Y:S01]  /*5500*/  FSEL R105, R104, RZ, P0 ;  /* 0x000000ff68697208 */ /* 0x000fe20000000000 */
[----:B------:R-:W-:Y:S01]  /*5510*/  FFMA.FTZ R160, R155, R160, UR10 ;  /* 0x0000000a9ba07e23 */ /* 0x000fe200080100a0 */
[----:B------:R-:W-:-:S03]  /*5520*/  SHF.L.U32 R155, R37, 0x10, RZ ;  /* 0x00000010259b7819 */ /* 0x000fc600000006ff */
[----:B------:R-:W-:Y:S01]  /*5530*/  FADD.FTZ R104, R160, R105 ;  /* 0x00000069a0687221 */ /* 0x000fe20000010000 */
[----:B------:R-:W-:Y:S02]  /*5540*/  FSEL R105, R159, RZ, !P0 ;  /* 0x000000ff9f697208 */ /* 0x000fe40004000000 */
[----:B------:R-:W-:-:S03]  /*5550*/  SHF.L.U32 R160, R36, 0x10, RZ ;  /* 0x0000001024a07819 */ /* 0x000fc600000006ff */
[----:B------:R-:W2:Y:S01]  /*5560*/  MUFU.RSQ R104, R104 ;  /* 0x0000006800687308 */ /* 0x000ea20000001400 */
        /* <DEDUP_REMOVED lines=16> */
[----:B--2---:R-:W-:Y:S01]  /*5670*/  FMUL.FTZ R64, R104, R153 ;  /* 0x0000009968407220 */ /* 0x004fe20000410000 */
[----:B------:R-:W-:Y:S01]  /*5680*/  SHF.L.U32 R153, R60, 0x10, RZ ;  /* 0x000000103c997819 */ /* 0x000fe200000006ff */
[C---:B------:R-:W-:Y:S01]  /*5690*/  FMUL.FTZ R67, R104.reuse, R67 ;  /* 0x0000004368437220 */ /* 0x040fe20000410000 */
[C---:B------:R-:W-:Y:S01]  /*56a0*/  FMUL.FTZ R69, R104.reuse, R69 ;  /* 0x0000004568457220 */ /* 0x040fe20000410000 */
[C---:B------:R-:W-:Y:S01]  /*56b0*/  FMUL.FTZ R71, R104.reuse, R71 ;  /* 0x0000004768477220 */ /* 0x040fe20000410000 */
[C---:B------:R-:W-:Y:S01]  /*56c0*/  FMUL.FTZ R65, R104.reuse, R65 ;  /* 0x0000004168417220 */ /* 0x040fe20000410000 */
[----:B------:R-:W-:Y:S01]  /*56d0*/  FFMA.FTZ R64, R153, R64, R160 ;  /* 0x0000004099407223 */ /* 0x000fe200000100a0 */
[----:B------:R-:W-:Y:S01]  /*56e0*/  FADD.FTZ R153, -R105, R66 ;  /* 0x0000004269997221 */ /* 0x000fe20000010100 */
[----:B------:R-:W-:Y:S01]  /*56f0*/  SHF.L.U32 R66, R61, 0x10, RZ ;  /* 0x000000103d427819 */ /* 0x000fe200000006ff */
[----:B------:R-:W-:Y:S01]  /*5700*/  FMUL.FTZ R79, R104, R79 ;  /* 0x0000004f684f7220 */ /* 0x000fe20000410000 */
[----:B-1----:R-:W-:Y:S01]  /*5710*/  SHF.L.U32 R107, R4, 0x10, RZ ;  /* 0x00000010046b7819 */ /* 0x002fe200000006ff */
[C---:B------:R-:W-:Y:S01]  /*5720*/  FMUL.FTZ R153, R104.reuse, R153 ;  /* 0x0000009968997220 */ /* 0x040fe20000410000 */
[----:B------:R-:W-:Y:S01]  /*5730*/  SHF.L.U32 R160, R5, 0x10, RZ ;  /* 0x0000001005a07819 */ /* 0x000fe200000006ff */
[----:B------:R-:W-:Y:S01]  /*5740*/  FMUL.FTZ R87, R104, R87 ;  /* 0x0000005768577220 */ /* 0x000fe20000410000 */
[----:B------:R-:W-:Y:S01]  /*5750*/  SHF.L.U32 R159, R2, 0x10, RZ ;  /* 0x00000010029f7819 */ /* 0x000fe200000006ff */
[----:B------:R-:W-:Y:S01]  /*5760*/  FFMA.FTZ R106, R66, R153, R155 ;  /* 0x00000099426a7223 */ /* 0x000fe2000001009b */
[----:B------:R-:W-:Y:S01]  /*5770*/  SHF.L.U32 R66, R3, 0x10, RZ ;  /* 0x0000001003427819 */ /* 0x000fe200000006ff */
[C---:B------:R-:W-:Y:S01]  /*5780*/  FADD.FTZ R91, -R105.reuse, R91 ;  /* 0x0000005b695b7221 */ /* 0x040fe20000010100 */
[----:B------:R-:W-:Y:S01]  /*5790*/  SHF.L.U32 R153, R38, 0x10, RZ ;  /* 0x0000001026997819 */ /* 0x000fe200000006ff */
[----:B------:R-:W-:Y:S01]  /*57a0*/  FADD.FTZ R93, -R105, R93 ;  /* 0x0000005d695d7221 */ /* 0x000fe20000010100 */
[----:B------:R-:W-:Y:S01]  /*57b0*/  SHF.L.U32 R155, R39, 0x10, RZ ;  /* 0x00000010279b7819 */ /* 0x000fe200000006ff */
[----:B------:R-:W-:Y:S01]  /*57c0*/  FFMA.FTZ R107, R66, R67, R107 ;  /* 0x00000043426b7223 */ /* 0x000fe2000001006b */
[C---:B------:R-:W-:Y:S01]  /*57d0*/  FADD.FTZ R67, -R105.reuse, R68 ;  /* 0x0000004469437221 */ /* 0x040fe20000010100 */
[----:B------:R-:W-:Y:S01]  /*57e0*/  SHF.L.U32 R66, R62, 0x10, RZ ;  /* 0x000000103e427819 */ /* 0x000fe200000006ff */
[C---:B------:R-:W-:Y:S01]  /*57f0*/  FADD.FTZ R95, -R105.reuse, R95 ;  /* 0x0000005f695f7221 */ /* 0x040fe20000010100 */
[C---:B------:R-:W-:Y:S01]  /*5800*/  FADD.FTZ R97, -R105.reuse, R97 ;  /* 0x0000006169617221 */ /* 0x040fe20000010100 */
[----:B------:R-:W-:Y:S01]  /*5810*/  FMUL.FTZ R67, R104, R67 ;  /* 0x0000004368437220 */ /* 0x000fe20000410000 */
[C---:B------:R-:W-:Y:S01]  /*5820*/  FADD.FTZ R99, -R105.reuse, R99 ;  /* 0x0000006369637221 */ /* 0x040fe20000010100 */
[C---:B------:R-:W-:Y:S01]  /*5830*/  FADD.FTZ R101, -R105.reuse, R101 ;  /* 0x0000006569657221 */ /* 0x040fe20000010100 */
[C---:B------:R-:W-:Y:S01]  /*5840*/  FADD.FTZ R103, -R105.reuse, R103 ;  /* 0x0000006769677221 */ /* 0x040fe20000010100 */
[----:B------:R-:W-:Y:S01]  /*5850*/  FFMA.FTZ R153, R66, R67, R153 ;  /* 0x0000004342997223 */ /* 0x000fe20000010099 */
[----:B------:R-:W-:Y:S01]  /*5860*/  SHF.L.U32 R67, R6, 0x10, RZ ;  /* 0x0000001006437819 */ /* 0x000fe200000006ff */
[----:B------:R-:W-:Y:S01]  /*5870*/  FADD.FTZ R113, -R105, R113 ;  /* 0x0000007169717221 */ /* 0x000fe20000010100 */
[----:B------:R-:W-:Y:S01]  /*5880*/  SHF.L.U32 R66, R63, 0x10, RZ ;  /* 0x000000103f427819 */ /* 0x000fe200000006ff */
[C---:B------:R-:W-:Y:S01]  /*5890*/  FADD.FTZ R115, -R105.reuse, R115 ;  /* 0x0000007369737221 */ /* 0x040fe20000010100 */
[C---:B------:R-:W-:Y:S01]  /*58a0*/  FADD.FTZ R109, -R105.reuse, R109 ;  /* 0x0000006d696d7221 */ /* 0x040fe20000010100 */
[----:B------:R-:W-:Y:S01]  /*58b0*/  FFMA.FTZ R160, R160, R69, R67 ;  /* 0x00000045a0a07223 */ /* 0x000fe20000010043 */
[C---:B------:R-:W-:Y:S01]  /*58c0*/  FADD.FTZ R67, -R105.reuse, R70 ;  /* 0x0000004669437221 */ /* 0x040fe20000010100 */
[----:B------:R-:W-:Y:S01]  /*58d0*/  SHF.L.U32 R69, R8, 0x10, RZ ;  /* 0x0000001008457819 */ /* 0x000fe200000006ff */
[----:B------:R-:W-:-:S02]  /*58e0*/  FADD.FTZ R111, -R105, R111 ;  /* 0x0000006f696f7221 */ /* 0x000fc40000010100 */
[----:B------:R-:W-:Y:S02]  /*58f0*/  FMUL.FTZ R67, R104, R67 ;  /* 0x0000004368437220 */ /* 0x000fe40000410000 */
[----:B------:R-:W-:Y:S02]  /*5900*/  FFMA.FTZ R162, R162, R71, R69 ;  /* 0x00000047a2a27223 */ /* 0x000fe40000010045 */
[----:B------:R-:W-:Y:S01]  /*5910*/  FFMA.FTZ R155, R66, R67, R155 ;  /* 0x00000043429b7223 */ /* 0x000fe2000001009b */
[----:B------:R-:W1:Y:S08]  /*5920*/  LDC.64 R68, c[0x0][0x428] ;  /* 0x00010a00ff447b82 */ /* 0x000e700000000a00 */
[----:B------:R-:W2:Y:S02]  /*5930*/  @!P2 LDC.64 R66, c[0x0][0x3c8] ;  /* 0x0000f200ff42ab82 */ /* 0x000ea40000000a00 */
[----:B--2---:R-:W-:Y:S01]  /*5940*/  @!P2 IMAD.WIDE R70, R15, 0x4, R66 ;  /* 0x000000040f46a825 */ /* 0x004fe200078e0242 */
[----:B------:R-:W-:-:S02]  /*5950*/  SHF.L.U32 R66, R0, 0x10, RZ ;  /* 0x0000001000427819 */ /* 0x000fc400000006ff */
[----:B------:R-:W-:Y:S01]  /*5960*/  F2FP.BF16.F32.PACK_AB R67, R162, R155 ;  /* 0x0000009ba243723e */ /* 0x000fe200000010ff */
[----:B-1----:R-:W-:Y:S01]  /*5970*/  IMAD.WIDE.U32 R154, R154, 0x10, R68 ;  /* 0x000000109a9a7825 */ /* 0x002fe200078e0044 */
[----:B------:R1:W-:Y:S03]  /*5980*/  @!P2 STG.E desc[UR6][R70.64], R104 ;  /* 0x000000684600a986 */ /* 0x0003e6000c101906 */
[----:B------:R-:W-:Y:S01]  /*5990*/  FFMA.FTZ R159, R66, R65, R159 ;  /* 0x00000041429f7223 */ /* 0x000fe2000001009f */
[----:B------:R-:W-:Y:S01]  /*59a0*/  F2FP.BF16.F32.PACK_AB R65, R107, R106 ;  /* 0x0000006a6b41723e */ /* 0x000fe200000010ff */
[----:B------:R-:W-:Y:S01]  /*59b0*/  IMAD.WIDE.U32 R106, R151, 0x10, R68 ;  /* 0x00000010976a7825 */ /* 0x000fe200078e0044 */
[----:B------:R-:W-:-:S03]  /*59c0*/  F2FP.BF16.F32.PACK_AB R66, R160, R153 ;  /* 0x00000099a042723e */ /* 0x000fc600000010ff */
[----:B------:R-:W-:Y:S01]  /*59d0*/  FADD.FTZ R151, -R105, R72 ;  /* 0x0000004869977221 */ /* 0x000fe20000010100 */
[----:B------:R-:W-:Y:S01]  /*59e0*/  F2FP.BF16.F32.PACK_AB R64, R159, R64 ;  /* 0x000000409f40723e */ /* 0x000fe200000010ff */
[----:B------:R-:W-:Y:S01]  /*59f0*/  IMAD.WIDE.U32 R158, R158, 0x10, R68 ;  /* 0x000000109e9e7825 */ /* 0x000fe200078e0044 */
[----:B------:R-:W-:-:S03]  /*5a00*/  SHF.L.U32 R72, R56, 0x10, RZ ;  /* 0x0000001038487819 */ /* 0x000fc600000006ff */
[----:B------:R-:W-:Y:S01]  /*5a10*/  FMUL.FTZ R151, R104, R151 ;  /* 0x0000009768977220 */ /* 0x000fe20000410000 */
[----:B------:R-:W-:Y:S01]  /*5a20*/  SHF.L.U32 R153, R32, 0x10, RZ ;  /* 0x0000001020997819 */ /* 0x000fe200000006ff */
[----:B------:R2:W-:Y:S01]  /*5a30*/  STG.E.128 desc[UR6][R106.64], R64 ;  /* 0x000000406a007986 */ /* 0x0005e2000c101d06 */
[----:B-1----:R-:W-:Y:S01]  /*5a40*/  FMUL.FTZ R71, R104, R73 ;  /* 0x0000004968477220 */ /* 0x002fe20000410000 */
[----:B------:R-:W-:Y:S01]  /*5a50*/  FADD.FTZ R73, -R105, R74 ;  /* 0x0000004a69497221 */ /* 0x000fe20000010100 */
[----:B------:R-:W-:Y:S01]  /*5a60*/  SHF.L.U32 R74, R28, 0x10, RZ ;  /* 0x000000101c4a7819 */ /* 0x000fe200000006ff */
[----:B------:R-:W-:Y:S01]  /*5a70*/  FFMA.FTZ R70, R72, R151, R153 ;  /* 0x0000009748467223 */ /* 0x000fe20000010099 */
[----:B------:R-:W-:Y:S01]  /*5a80*/  SHF.L.U32 R72, R9, 0x10, RZ ;  /* 0x0000001009487819 */ /* 0x000fe200000006ff */
[----:B------:R-:W-:Y:S01]  /*5a90*/  IMAD.WIDE.U32 R152, R152, 0x10, R68 ;  /* 0x0000001098987825 */ /* 0x000fe200078e0044 */
[----:B------:R-:W-:-:S05]  /*5aa0*/  SHF.L.U32 R151, R10, 0x10, RZ ;  /* 0x000000100a977819 */ /* 0x000fca00000006ff */
[----:B------:R-:W-:Y:S01]  /*5ab0*/  FFMA.FTZ R71, R72, R71, R151 ;  /* 0x0000004748477223 */ /* 0x000fe20000010097 */
[----:B------:R-:W-:Y:S02]  /*5ac0*/  SHF.L.U32 R72, R34, 0x10, RZ ;  /* 0x0000001022487819 */ /* 0x000fe400000006ff */
[----:B--2---:R-:W-:Y:S01]  /*5ad0*/  SHF.L.U32 R64, R57, 0x10, RZ ;  /* 0x0000001039407819 */ /* 0x004fe200000006ff */
[----:B------:R-:W-:Y:S01]  /*5ae0*/  FMUL.FTZ R65, R104, R73 ;  /* 0x0000004968417220 */ /* 0x000fe20000410000 */
[----:B------:R-:W-:Y:S01]  /*5af0*/  SHF.L.U32 R67, R33, 0x10, RZ ;  /* 0x0000001021437819 */ /* 0x000fe200000006ff */
[----:B------:R-:W-:Y:S01]  /*5b00*/  FADD.FTZ R107, -R105, R110 ;  /* 0x0000006e696b7221 */ /* 0x000fe20000010100 */
[----:B------:R-:W-:Y:S02]  /*5b10*/  SHF.L.U32 R73, R11, 0x10, RZ ;  /* 0x000000100b497819 */ /* 0x000fe400000006ff */
[----:B------:R-:W-:Y:S01]  /*5b20*/  SHF.L.U32 R66, R12, 0x10, RZ ;  /* 0x000000100c427819 */ /* 0x000fe200000006ff */
        /* <DEDUP_REMOVED lines=8> */
[----:B------:R-:W-:Y:S01]  /*5bb0*/  FADD.FTZ R67, -R105, R78 ;  /* 0x0000004e69437221 */ /* 0x000fe20000010100 */
[----:B------:R-:W-:-:S02]  /*5bc0*/  SHF.L.U32 R76, R29, 0x10, RZ ;  /* 0x000000101d4c7819 */ /* 0x000fc400000006ff */
[----:B------:R-:W-:Y:S01]  /*5bd0*/  FFMA.FTZ R66, R73, R66, R72 ;  /* 0x0000004249427223 */ /* 0x000fe20000010048 */
[----:B------:R-:W-:Y:S01]  /*5be0*/  SHF.L.U32 R72, R13, 0x10, RZ ;  /* 0x000000100d487819 */ /* 0x000fe200000006ff */
[----:B------:R-:W-:Y:S01]  /*5bf0*/  FMUL.FTZ R67, R104, R67 ;  /* 0x0000004368437220 */ /* 0x000fe20000410000 */
[----:B------:R-:W-:Y:S02]  /*5c00*/  SHF.L.U32 R73, R14, 0x10, RZ ;  /* 0x000000100e497819 */ /* 0x000fe400000006ff */
[----:B------:R-:W-:Y:S02]  /*5c10*/  SHF.L.U32 R106, R124, 0x10, RZ ;  /* 0x000000107c6a7819 */ /* 0x000fe400000006ff */
[----:B------:R-:W-:Y:S01]  /*5c20*/  SHF.L.U32 R78, R24, 0x10, RZ ;  /* 0x00000010184e7819 */ /* 0x000fe200000006ff */
[----:B------:R-:W-:Y:S01]  /*5c30*/  FFMA.FTZ R75, R72, R75, R73 ;  /* 0x0000004b484b7223 */ /* 0x000fe20000010049 */
[----:B------:R-:W-:Y:S02]  /*5c40*/  SHF.L.U32 R72, R59, 0x10, RZ ;  /* 0x000000103b487819 */ /* 0x000fe400000006ff */
[----:B------:R-:W-:-:S02]  /*5c50*/  SHF.L.U32 R73, R35, 0x10, RZ ;  /* 0x0000001023497819 */ /* 0x000fc400000006ff */
[----:B------:R-:W-:Y:S02]  /*5c60*/  F2FP.BF16.F32.PACK_AB R65, R64, R65 ;  /* 0x000000414041723e */ /* 0x000fe400000010ff */
[----:B------:R-:W-:Y:S01]  /*5c70*/  F2FP.BF16.F32.PACK_AB R64, R71, R70 ;  /* 0x000000464740723e */ /* 0x000fe200000010ff */
[----:B------:R-:W-:Y:S01]  /*5c80*/  FFMA.FTZ R67, R72, R67, R73 ;  /* 0x0000004348437223 */ /* 0x000fe20000010049 */
[----:B------:R-:W-:Y:S01]  /*5c90*/  SHF.L.U32 R72, R116, 0x10, RZ ;  /* 0x0000001074487819 */ /* 0x000fe200000006ff */
[----:B------:R-:W-:Y:S01]  /*5ca0*/  FADD.FTZ R73, -R105, R80 ;  /* 0x0000005069497221 */ /* 0x000fe20000010100 */
[----:B------:R-:W-:Y:S02]  /*5cb0*/  SHF.L.U32 R110, R42, 0x10, RZ ;  /* 0x000000102a6e7819 */ /* 0x000fe400000006ff */
[----:B------:R-:W-:Y:S01]  /*5cc0*/  F2FP.BF16.F32.PACK_AB R66, R75, R66 ;  /* 0x000000424b42723e */ /* 0x000fe200000010ff */
        /* <DEDUP_REMOVED lines=9> */
[----:B------:R-:W-:-:S02]  /*5d60*/  SHF.L.U32 R82, R25, 0x10, RZ ;  /* 0x0000001019527819 */ /* 0x000fc400000006ff */
[----:B------:R-:W-:Y:S01]  /*5d70*/  F2FP.BF16.F32.PACK_AB R67, R80, R67 ;  /* 0x000000435043723e */ /* 0x000fe200000010ff */
[----:B------:R-:W-:Y:S01]  /*5d80*/  FFMA.FTZ R73, R74, R73, R79 ;  /* 0x000000494a497223 */ /* 0x000fe2000001004f */
[----:B------:R-:W-:Y:S01]  /*5d90*/  SHF.L.U32 R79, R53, 0x10, RZ ;  /* 0x00000010354f7819 */ /* 0x000fe200000006ff */
[C---:B------:R-:W-:Y:S01]  /*5da0*/  FMUL.FTZ R74, R104.reuse, R77 ;  /* 0x0000004d684a7220 */ /* 0x040fe20000410000 */
[----:B------:R-:W-:Y:S01]  /*5db0*/  FADD.FTZ R77, -R105, R84 ;  /* 0x00000054694d7221 */ /* 0x000fe20000010100 */
[----:B------:R-:W-:Y:S01]  /*5dc0*/  FMUL.FTZ R84, R104, R85 ;  /* 0x0000005568547220 */ /* 0x000fe20000410000 */
[----:B------:R-:W-:Y:S01]  /*5dd0*/  SHF.L.U32 R85, R31, 0x10, RZ ;  /* 0x000000101f557819 */ /* 0x000fe200000006ff */
[----:B------:R-:W-:Y:S01]  /*5de0*/  FFMA.FTZ R74, R79, R74, R76 ;  /* 0x0000004a4f4a7223 */ /* 0x000fe2000001004c */
[----:B------:R-:W-:Y:S01]  /*5df0*/  SHF.L.U32 R76, R120, 0x10, RZ ;  /* 0x00000010784c7819 */ /* 0x000fe200000006ff */
[C---:B------:R-:W-:Y:S01]  /*5e00*/  FMUL.FTZ R79, R104.reuse, R83 ;  /* 0x00000053684f7220 */ /* 0x040fe20000410000 */
[----:B------:R-:W-:Y:S01]  /*5e10*/  FMUL.FTZ R77, R104, R77 ;  /* 0x0000004d684d7220 */ /* 0x000fe20000410000 */
[----:B------:R-:W-:Y:S01]  /*5e20*/  SHF.L.U32 R83, R122, 0x10, RZ ;  /* 0x000000107a537819 */ /* 0x000fe200000006ff */
[----:B------:R1:W-:Y:S01]  /*5e30*/  STG.E.128 desc[UR6][R152.64], R64 ;  /* 0x0000004098007986 */ /* 0x0003e2000c101d06 */
[----:B------:R-:W-:Y:S01]  /*5e40*/  FFMA.FTZ R79, R76, R79, R81 ;  /* 0x0000004f4c4f7223 */ /* 0x000fe20000010051 */
[----:B------:R-:W-:-:S02]  /*5e50*/  SHF.L.U32 R76, R54, 0x10, RZ ;  /* 0x00000010364c7819 */ /* 0x000fc400000006ff */
[----:B------:R-:W-:-:S05]  /*5e60*/  SHF.L.U32 R81, R30, 0x10, RZ ;  /* 0x000000101e517819 */ /* 0x000fca00000006ff */
[----:B------:R-:W-:Y:S01]  /*5e70*/  FFMA.FTZ R81, R76, R77, R81 ;  /* 0x0000004d4c517223 */ /* 0x000fe20000010051 */
[----:B------:R-:W-:Y:S01]  /*5e80*/  SHF.L.U32 R76, R123, 0x10, RZ ;  /* 0x000000107b4c7819 */ /* 0x000fe200000006ff */
[----:B------:R-:W-:-:S04]  /*5e90*/  FADD.FTZ R77, -R105, R86 ;  /* 0x00000056694d7221 */ /* 0x000fc80000010100 */
[----:B------:R-:W-:Y:S01]  /*5ea0*/  FFMA.FTZ R84, R83, R84, R76 ;  /* 0x0000005453547223 */ /* 0x000fe2000001004c */
[----:B------:R-:W-:Y:S01]  /*5eb0*/  SHF.L.U32 R76, R55, 0x10, RZ ;  /* 0x00000010374c7819 */ /* 0x000fe200000006ff */
[----:B------:R-:W-:Y:S01]  /*5ec0*/  FMUL.FTZ R77, R104, R77 ;  /* 0x0000004d684d7220 */ /* 0x000fe20000410000 */
[----:B------:R-:W-:Y:S02]  /*5ed0*/  SHF.L.U32 R83, R125, 0x10, RZ ;  /* 0x000000107d537819 */ /* 0x000fe400000006ff */
[----:B------:R-:W-:Y:S01]  /*5ee0*/  F2FP.BF16.F32.PACK_AB R70, R84, R81 ;  /* 0x000000515446723e */ /* 0x000fe200000010ff */
[----:B------:R-:W-:Y:S01]  /*5ef0*/  FFMA.FTZ R85, R76, R77, R85 ;  /* 0x0000004d4c557223 */ /* 0x000fe20000010055 */
[----:B------:R-:W-:Y:S01]  /*5f00*/  FADD.FTZ R77, -R105, R88 ;  /* 0x00000058694d7221 */ /* 0x000fe20000010100 */
[----:B------:R-:W-:Y:S01]  /*5f10*/  FFMA.FTZ R106, R106, R87, R83 ;  /* 0x000000576a6a7223 */ /* 0x000fe20000010053 */
[----:B------:R-:W-:Y:S02]  /*5f20*/  SHF.L.U32 R83, R48, 0x10, RZ ;  /* 0x0000001030537819 */ /* 0x000fe400000006ff */
        /* <DEDUP_REMOVED lines=15> */
[----:B------:R-:W-:Y:S01]  /*6020*/  SHF.L.U32 R82, R128, 0x10, RZ ;  /* 0x0000001080527819 */ /* 0x000fe200000006ff */
[----:B------:R-:W-:Y:S01]  /*6030*/  FADD.FTZ R87, -R105, R92 ;  /* 0x0000005c69577221 */ /* 0x000fe20000010100 */
[----:B------:R-:W-:-:S02]  /*6040*/  SHF.L.U32 R92, R51, 0x10, RZ ;  /* 0x00000010335c7819 */ /* 0x000fc400000006ff */
[----:B------:R-:W-:Y:S01]  /*6050*/  F2FP.BF16.F32.PACK_AB R71, R106, R85 ;  /* 0x000000556a47723e */ /* 0x000fe200000010ff */
[----:B------:R-:W-:Y:S01]  /*6060*/  FFMA.FTZ R83, R82, R83, R89 ;  /* 0x0000005352537223 */ /* 0x000fe20000010059 */
[----:B------:R-:W-:Y:S01]  /*6070*/  SHF.L.U32 R89, R50, 0x10, RZ ;  /* 0x0000001032597819 */ /* 0x000fe200000006ff */
[----:B------:R-:W-:Y:S01]  /*6080*/  FMUL.FTZ R86, R104, R87 ;  /* 0x0000005768567220 */ /* 0x000fe20000410000 */
[----:B------:R-:W-:Y:S01]  /*6090*/  SHF.L.U32 R82, R26, 0x10, RZ ;  /* 0x000000101a527819 */ /* 0x000fe200000006ff */
[----:B------:R-:W-:Y:S01]  /*60a0*/  FADD.FTZ R87, -R105, R94 ;  /* 0x0000005e69577221 */ /* 0x000fe20000010100 */
[----:B------:R-:W2:Y:S03]  /*60b0*/  LDC.64 R84, c[0x0][0x380] ;  /* 0x0000e000ff547b82 */ /* 0x000ea60000000a00 */
[----:B------:R-:W-:Y:S01]  /*60c0*/  FFMA.FTZ R86, R89, R86, R82 ;  /* 0x0000005659567223 */ /* 0x000fe20000010052 */
[----:B------:R-:W-:Y:S01]  /*60d0*/  SHF.L.U32 R82, R130, 0x10, RZ ;  /* 0x0000001082527819 */ /* 0x000fe200000006ff */
[C---:B------:R-:W-:Y:S01]  /*60e0*/  FMUL.FTZ R89, R104.reuse, R93 ;  /* 0x0000005d68597220 */ /* 0x040fe20000410000 */
[C---:B------:R-:W-:Y:S01]  /*60f0*/  FMUL.FTZ R87, R104.reuse, R87 ;  /* 0x0000005768577220 */ /* 0x040fe20000410000 */
[----:B------:R-:W-:Y:S01]  /*6100*/  FMUL.FTZ R93, R104, R95 ;  /* 0x0000005f685d7220 */ /* 0x000fe20000410000 */
[----:B------:R-:W-:Y:S01]  /*6110*/  SHF.L.U32 R95, R135, 0x10, RZ ;  /* 0x00000010875f7819 */ /* 0x000fe200000006ff */
[----:B------:R-:W-:Y:S01]  /*6120*/  FFMA.FTZ R89, R82, R89, R91 ;  /* 0x0000005952597223 */ /* 0x000fe2000001005b */
[----:B------:R-:W-:-:S02]  /*6130*/  SHF.L.U32 R91, R27, 0x10, RZ ;  /* 0x000000101b5b7819 */ /* 0x000fc400000006ff */
[----:B------:R-:W-:-:S03]  /*6140*/  SHF.L.U32 R82, R132, 0x10, RZ ;  /* 0x0000001084527819 */ /* 0x000fc600000006ff */
[----:B------:R-:W-:Y:S01]  /*6150*/  FFMA.FTZ R92, R92, R87, R91 ;  /* 0x000000575c5c7223 */ /* 0x000fe2000001005b */
[----:B------:R-:W-:Y:S01]  /*6160*/  SHF.L.U32 R91, R133, 0x10, RZ ;  /* 0x00000010855b7819 */ /* 0x000fe200000006ff */
[----:B------:R-:W-:Y:S01]  /*6170*/  FADD.FTZ R87, -R105, R96 ;  /* 0x0000006069577221 */ /* 0x000fe20000010100 */
[----:B------:R-:W-:-:S03]  /*6180*/  SHF.L.U32 R96, R47, 0x10, RZ ;  /* 0x000000102f607819 */ /* 0x000fc600000006ff */
        /* <DEDUP_REMOVED lines=13> */
[----:B------:R-:W-:Y:S01]  /*6260*/  FMUL.FTZ R91, R104, R99 ;  /* 0x00000063685b7220 */ /* 0x000fe20000410000 */
[----:B------:R-:W-:-:S02]  /*6270*/  SHF.L.U32 R99, R139, 0x10, RZ ;  /* 0x000000108b637819 */ /* 0x000fc400000006ff */
[----:B------:R-:W-:Y:S01]  /*6280*/  FFMA.FTZ R88, R95, R88, R90 ;  /* 0x000000585f587223 */ /* 0x000fe2000001005a */
[----:B------:R-:W-:Y:S01]  /*6290*/  SHF.L.U32 R90, R136, 0x10, RZ ;  /* 0x00000010885a7819 */ /* 0x000fe200000006ff */
[----:B------:R-:W-:Y:S01]  /*62a0*/  FADD.FTZ R95, -R105, R100 ;  /* 0x00000064695f7221 */ /* 0x000fe20000010100 */
[----:B------:R-:W-:Y:S02]  /*62b0*/  SHF.L.U32 R100, R17, 0x10, RZ ;  /* 0x0000001011647819 */ /* 0x000fe400000006ff */
[----:B--2---:R-:W-:Y:S01]  /*62c0*/  LEA R15, R84, R15, 0x2 ;  /* 0x0000000f540f7211 */ /* 0x004fe200078e10ff */
[----:B------:R-:W-:Y:S01]  /*62d0*/  FFMA.FTZ R91, R90, R91, R97 ;  /* 0x0000005b5a5b7223 */ /* 0x000fe20000010061 */
[----:B------:R-:W-:Y:S01]  /*62e0*/  SHF.L.U32 R97, R46, 0x10, RZ ;  /* 0x000000102e617819 */ /* 0x000fe200000006ff */
[----:B------:R-:W-:Y:S01]  /*62f0*/  FMUL.FTZ R94, R104, R95 ;  /* 0x0000005f685e7220 */ /* 0x000fe20000410000 */
[----:B------:R-:W-:Y:S01]  /*6300*/  SHF.L.U32 R90, R22, 0x10, RZ ;  /* 0x00000010165a7819 */ /* 0x000fe200000006ff */
[----:B------:R-:W-:Y:S01]  /*6310*/  FADD.FTZ R95, -R105, R102 ;  /* 0x00000066695f7221 */ /* 0x000fe20000010100 */
[----:B------:R-:W-:Y:S01]  /*6320*/  FMUL.FTZ R102, R104, R111 ;  /* 0x0000006f68667220 */ /* 0x000fe20000410000 */
[----:B------:R-:W-:-:S02]  /*6330*/  SHF.L.U32 R111, R148, 0x10, RZ ;  /* 0x00000010946f7819 */ /* 0x000fc400000006ff */
[----:B------:R-:W-:Y:S01]  /*6340*/  FFMA.FTZ R94, R97, R94, R90 ;  /* 0x0000005e615e7223 */ /* 0x000fe2000001005a */
[----:B------:R-:W-:Y:S01]  /*6350*/  SHF.L.U32 R90, R138, 0x10, RZ ;  /* 0x000000108a5a7819 */ /* 0x000fe200000006ff */
[C---:B------:R-:W-:Y:S01]  /*6360*/  FMUL.FTZ R97, R104.reuse, R101 ;  /* 0x0000006568617220 */ /* 0x040fe20000410000 */
[----:B------:R-:W-:Y:S01]  /*6370*/  FMUL.FTZ R95, R104, R95 ;  /* 0x0000005f685f7220 */ /* 0x000fe20000410000 */
[----:B------:R-:W-:Y:S02]  /*6380*/  SHF.L.U32 R101, R141, 0x10, RZ ;  /* 0x000000108d657819 */ /* 0x000fe400000006ff */
[----:B------:R-:W-:Y:S01]  /*6390*/  FFMA.FTZ R97, R90, R97, R99 ;  /* 0x000000615a617223 */ /* 0x000fe20000010063 */
[----:B------:R-:W-:Y:S02]  /*63a0*/  SHF.L.U32 R99, R23, 0x10, RZ ;  /* 0x0000001017637819 */ /* 0x000fe400000006ff */
[----:B------:R-:W-:Y:S02]  /*63b0*/  SHF.L.U32 R90, R140, 0x10, RZ ;  /* 0x000000108c5a7819 */ /* 0x000fe400000006ff */
[----:B------:R-:W-:Y:S01]  /*63c0*/  ISETP.GE.AND P0, PT, R15, R85, PT ;  /* 0x000000550f00720c */ /* 0x000fe20003f06270 */
[----:B------:R-:W-:Y:S01]  /*63d0*/  FFMA.FTZ R96, R96, R95, R99 ;  /* 0x0000005f60607223 */ /* 0x000fe20000010063 */
[----:B------:R-:W-:Y:S01]  /*63e0*/  FMUL.FTZ R99, R104, R103 ;  /* 0x0000006768637220 */ /* 0x000fe20000410000 */
[----:B------:R-:W-:Y:S01]  /*63f0*/  FADD.FTZ R95, -R105, R112 ;  /* 0x00000070695f7221 */ /* 0x000fe20000010100 */
[----:B------:R-:W-:-:S02]  /*6400*/  SHF.L.U32 R103, R143, 0x10, RZ ;  /* 0x000000108f677819 */ /* 0x000fc400000006ff */
[----:B------:R-:W-:Y:S01]  /*6410*/  FFMA.FTZ R99, R90, R99, R101 ;  /* 0x000000635a637223 */ /* 0x000fe20000010065 */
[----:B------:R-:W-:Y:S01]  /*6420*/  SHF.L.U32 R101, R40, 0x10, RZ ;  /* 0x0000001028657819 */ /* 0x000fe200000006ff */
[C---:B------:R-:W-:Y:S01]  /*6430*/  FMUL.FTZ R90, R104.reuse, R95 ;  /* 0x0000005f685a7220 */ /* 0x040fe20000410000 */
[----:B------:R-:W-:Y:S01]  /*6440*/  FMUL.FTZ R95, R104, R113 ;  /* 0x00000071685f7220 */ /* 0x000fe20000410000 */
[----:B------:R-:W-:Y:S02]  /*6450*/  SHF.L.U32 R113, R41, 0x10, RZ ;  /* 0x0000001029717819 */ /* 0x000fe400000006ff */
[----:B------:R-:W-:Y:S01]  /*6460*/  FFMA.FTZ R90, R101, R90, R98 ;  /* 0x0000005a655a7223 */ /* 0x000fe20000010062 */
[----:B------:R-:W-:Y:S01]  /*6470*/  SHF.L.U32 R98, R142, 0x10, RZ ;  /* 0x000000108e627819 */ /* 0x000fe200000006ff */
[----:B------:R-:W-:-:S04]  /*6480*/  FADD.FTZ R101, -R105, R114 ;  /* 0x0000007269657221 */ /* 0x000fc80000010100 */
        /* <DEDUP_REMOVED lines=8> */
[----:B------:R-:W-:Y:S01]  /*6510*/  SHF.L.U32 R115, R18, 0x10, RZ ;  /* 0x0000001012737819 */ /* 0x000fe200000006ff */
[C---:B------:R-:W-:Y:S01]  /*6520*/  FMUL.FTZ R100, R104.reuse, R109 ;  /* 0x0000006d68647220 */ /* 0x040fe20000410000 */
[----:B------:R-:W-:Y:S01]  /*6530*/  FMUL.FTZ R105, R104, R107 ;  /* 0x0000006b68697220 */ /* 0x000fe20000410000 */
[----:B------:R-:W-:Y:S01]  /*6540*/  FFMA.FTZ R101, R108, R101, R113 ;  /* 0x000000656c657223 */ /* 0x000fe20000010071 */
[----:B------:R-:W-:Y:S01]  /*6550*/  SHF.L.U32 R107, R146, 0x10, RZ ;  /* 0x00000010926b7819 */ /* 0x000fe200000006ff */
[----:B------:R-:W-:Y:S01]  /*6560*/  FFMA.FTZ R103, R110, R103, R115 ;  /* 0x000000676e677223 */ /* 0x000fe20000010073 */
[----:B------:R-:W-:-:S02]  /*6570*/  SHF.L.U32 R104, R147, 0x10, RZ ;  /* 0x0000001093687819 */ /* 0x000fc400000006ff */
[----:B------:R-:W-:Y:S02]  /*6580*/  SHF.L.U32 R108, R43, 0x10, RZ ;  /* 0x000000102b6c7819 */ /* 0x000fe400000006ff */
[----:B------:R-:W-:Y:S01]  /*6590*/  SHF.L.U32 R109, R19, 0x10, RZ ;  /* 0x00000010136d7819 */ /* 0x000fe200000006ff */
[----:B------:R-:W-:Y:S01]  /*65a0*/  FFMA.FTZ R100, R107, R100, R104 ;  /* 0x000000646b647223 */ /* 0x000fe20000010068 */
[----:B------:R-:W-:Y:S02]  /*65b0*/  SHF.L.U32 R110, R149, 0x10, RZ ;  /* 0x00000010956e7819 */ /* 0x000fe400000006ff */
[----:B------:R-:W-:Y:S01]  /*65c0*/  F2FP.BF16.F32.PACK_AB R81, R101, R98 ;  /* 0x000000626551723e */ /* 0x000fe200000010ff */
[----:B------:R-:W-:Y:S01]  /*65d0*/  FFMA.FTZ R105, R108, R105, R109 ;  /* 0x000000696c697223 */ /* 0x000fe2000001006d */
[----:B------:R-:W-:-:S04]  /*65e0*/  IMAD.WIDE.U32 R108, R156, 0x10, R68 ;  /* 0x000000109c6c7825 */ /* 0x000fc800078e0044 */
[----:B------:R-:W-:Y:S01]  /*65f0*/  FFMA.FTZ R102, R111, R102, R110 ;  /* 0x000000666f667223 */ /* 0x000fe2000001006e */
        /* <DEDUP_REMOVED lines=15> */
[----:B------:R1:W-:Y:S04]  /*66f0*/  STG.E.128 desc[UR6][R110.64], R76 ;  /* 0x0000004c6e007986 */ /* 0x0003e8000c101d06 */
[----:B------:R1:W-:Y:S01]  /*6700*/  STG.E.128 desc[UR6][R158.64], R80 ;  /* 0x000000509e007986 */ /* 0x0003e2000c101d06 */
[----:B------:R-:W-:Y:S05]  /*6710*/  @!P0 BRA `(.L_x_16282) ;  /* 0xffffffcc00888947 */ /* 0x000fea000383ffff */
[----:B------:R-:W-:Y:S05]  /*6720*/  EXIT ;  /* 0x000000000000794d */ /* 0x000fea0003800000 */
.L_x_16262:
[----:B------:R-:W-:Y:S01]  /*6730*/  HFMA2 R105, -RZ, RZ, 0, 5.9604644775390625e-08 ;  /* 0x00000001ff697431 */ /* 0x000fe200000001ff */
[----:B------:R-:W-:Y:S01]  /*6740*/  BSSY B0, `(.L_x_16283) ;  /* 0x0000006000007945 */ /* 0x000fe20003800000 */
[----:B------:R-:W-:Y:S02]  /*6750*/  MOV R104, 0x1f ;  /* 0x0000001f00687802 */ /* 0x000fe40000000f00 */
[----:B------:R-:W-:-:S07]  /*6760*/  MOV R107, 0xffffffff ;  /* 0xffffffff006b7802 */ /* 0x000fce0000000f00 */
[----:B------:R-:W-:Y:S05]  /*6770*/  WARPSYNC.COLLECTIVE R107, `(.L_x_16284) ;  /* 0x000000006b087348 */ /* 0x000fea0003c00000 */
[----:B------:R0:W1:Y:S02]  /*6780*/  SHFL.BFLY P0, R155, R106, R105, R104 ;  /* 0x0c0000696a9b7389 */ /* 0x0000640000000068 */
[----:B01----:R-:W-:Y:S05]  /*6790*/  ENDCOLLECTIVE ;  /* 0x000000000000791b */ /* 0x003fea0003800000 */
.L_x_16284:
[----:B------:R-:W-:Y:S05]  /*67a0*/  BSYNC B0 ;  /* 0x0000000000007941 */ /* 0x000fea0003800000 */
.L_x_16283:
        /* <DEDUP_REMOVED lines=8> */
.L_x_16285:
[----:B------:R-:W-:Y:S02]  /*6830*/  HFMA2 R105, -RZ, RZ, 0, 2.384185791015625e-07 ;  /* 0x00000004ff697431 */ /* 0x000fe400000001ff */
[----:B------:R-:W-:-:S05]  /*6840*/  FADD.FTZ R160, R106, R155 ;  /* 0x0000009b6aa07221 */ /* 0x000fca0000010000 */
[----:B------:R-:W-:-:S07]  /*6850*/  MOV R106, R160 ;  /* 0x000000a0006a7202 */ /* 0x000fce0000000f00 */
[----:B------:R-:W-:Y:S05]  /*6860*/  WARPSYNC.COLLECTIVE R107, `(.L_x_16286) ;  /* 0x000000006b087348 */ /* 0x000fea0003c00000 */
[----:B------:R0:W1:Y:S02]  /*6870*/  SHFL.BFLY P0, R155, R106, R105, R104 ;  /* 0x0c0000696a9b7389 */ /* 0x0000640000000068 */
[----:B01----:R-:W-:Y:S05]  /*6880*/  ENDCOLLECTIVE ;  /* 0x000000000000791b */ /* 0x003fea0003800000 */
.L_x_16286:
[----:B------:R-:W-:Y:S02]  /*6890*/  HFMA2 R105, -RZ, RZ, 0, 4.76837158203125e-07 ;  /* 0x00000008ff697431 */ /* 0x000fe400000001ff */
[----:B------:R-:W-:-:S05]  /*68a0*/  FADD.FTZ R161, R160, R155 ;  /* 0x0000009ba0a17221 */ /* 0x000fca0000010000 */
[----:B------:R-:W-:-:S07]  /*68b0*/  MOV R106, R161 ;  /* 0x000000a1006a7202 */ /* 0x000fce0000000f00 */
[----:B------:R-:W-:Y:S05]  /*68c0*/  WARPSYNC.COLLECTIVE R107, `(.L_x_16287) ;  /* 0x000000006b087348 */ /* 0x000fea0003c00000 */
[----:B------:R0:W1:Y:S02]  /*68d0*/  SHFL.BFLY P0, R155, R106, R105, R104 ;  /* 0x0c0000696a9b7389 */ /* 0x0000640000000068 */
[----:B01----:R-:W-:Y:S05]  /*68e0*/  ENDCOLLECTIVE ;  /* 0x000000000000791b */ /* 0x003fea0003800000 */
.L_x_16287:
[----:B------:R-:W-:Y:S02]  /*68f0*/  HFMA2 R105, -RZ, RZ, 0, 9.5367431640625e-07 ;  /* 0x00000010ff697431 */ /* 0x000fe400000001ff */
[----:B------:R-:W-:-:S05]  /*6900*/  FADD.FTZ R162, R161, R155 ;  /* 0x0000009ba1a27221 */ /* 0x000fca0000010000 */
[----:B------:R-:W-:-:S07]  /*6910*/  MOV R106, R162 ;  /* 0x000000a2006a7202 */ /* 0x000fce0000000f00 */
[----:B------:R-:W-:Y:S05]  /*6920*/  WARPSYNC.COLLECTIVE R107, `(.L_x_16288) ;  /* 0x000000006b087348 */ /* 0x000fea0003c00000 */
[----:B------:R0:W1:Y:S02]  /*6930*/  SHFL.BFLY P0, R155, R106, R105, R104 ;  /* 0x0c0000696a9b7389 */ /* 0x0000640000000068 */
[----:B01----:R-:W-:Y:S05]  /*6940*/  ENDCOLLECTIVE ;  /* 0x000000000000791b */ /* 0x003fea0003800000 */
.L_x_16288:
[----:B------:R-:W-:Y:S01]  /*6950*/  MOV R105, 0x1 ;  /* 0x0000000100697802 */ /* 0x000fe20000000f00 */
[----:B------:R-:W-:-:S04]  /*6960*/  FADD.FTZ R155, R162, R155 ;  /* 0x0000009ba29b7221 */ /* 0x000fc80000010000 */
[----:B------:R-:W-:-:S04]  /*6970*/  FMUL.FTZ R159, R155, R158 ;  /* 0x0000009e9b9f7220 */ /* 0x000fc80000410000 */
[C---:B------:R-:W-:Y:S01]  /*6980*/  FADD.FTZ R155, -R159.reuse, R64 ;  /* 0x000000409f9b7221 */ /* 0x040fe20000010100 */
[C---:B------:R-:W-:Y:S01]  /*6990*/  FADD.FTZ R160, -R159.reuse, R65 ;  /* 0x000000419fa07221 */ /* 0x040fe20000010100 */
[C---:B------:R-:W-:Y:S01]  /*69a0*/  FADD.FTZ R104, -R159.reuse, R67 ;  /* 0x000000439f687221 */ /* 0x040fe20000010100 */
[----:B------:R-:W-:Y:S01]  /*69b0*/  FADD.FTZ R106, -R159, R111 ;  /* 0x0000006f9f6a7221 */ /* 0x000fe20000010100 */
        /* <DEDUP_REMOVED lines=91> */
[----:B------:R-:W-:-:S03]  /*6f70*/  HFMA2 R104, -RZ, RZ, 0, 1.847743988037109375e-06 ;  /* 0x0000001fff687431 */ /* 0x000fc600000001ff */
[----:B------:R-:W-:-:S07]  /*6f80*/  FFMA.FTZ R106, R106, R106, R155 ;  /* 0x0000006a6a6a7223 */ /* 0x000fce000001009b */
[----:B------:R-:W-:Y:S05]  /*6f90*/  WARPSYNC.COLLECTIVE R107, `(.L_x_16289) ;  /* 0x000000006b087348 */ /* 0x000fea0003c00000 */
[----:B------:R0:W1:Y:S02]  /*6fa0*/  SHFL.BFLY P0, R155, R106, R105, R104 ;  /* 0x0c0000696a9b7389 */ /* 0x0000640000000068 */
[----:B01----:R-:W-:Y:S05]  /*6fb0*/  ENDCOLLECTIVE ;  /* 0x000000000000791b */ /* 0x003fea0003800000 */
.L_x_16289:
[----:B------:R-:W-:Y:S02]  /*6fc0*/  HFMA2 R105, -RZ, RZ, 0, 1.1920928955078125e-07 ;  /* 0x00000002ff697431 */ /* 0x000fe400000001ff */
[----:B------:R-:W-:-:S05]  /*6fd0*/  FADD.FTZ R160, R106, R155 ;  /* 0x0000009b6aa07221 */ /* 0x000fca0000010000 */
[----:B------:R-:W-:-:S07]  /*6fe0*/  MOV R106, R160 ;  /* 0x000000a0006a7202 */ /* 0x000fce0000000f00 */
[----:B------:R-:W-:Y:S05]  /*6ff0*/  WARPSYNC.COLLECTIVE R107, `(.L_x_16290) ;  /* 0x000000006b087348 */ /* 0x000fea0003c00000 */
[----:B------:R0:W1:Y:S02]  /*7000*/  SHFL.BFLY P0, R155, R106, R105, R104 ;  /* 0x0c0000696a9b7389 */ /* 0x0000640000000068 */
[----:B01----:R-:W-:Y:S05]  /*7010*/  ENDCOLLECTIVE ;  /* 0x000000000000791b */ /* 0x003fea0003800000 */
.L_x_16290:
[----:B------:R-:W-:Y:S02]  /*7020*/  HFMA2 R105, -RZ, RZ, 0, 2.384185791015625e-07 ;  /* 0x00000004ff697431 */ /* 0x000fe400000001ff */
[----:B------:R-:W-:-:S05]  /*7030*/  FADD.FTZ R161, R160, R155 ;  /* 0x0000009ba0a17221 */ /* 0x000fca0000010000 */
[----:B------:R-:W-:-:S07]  /*7040*/  MOV R106, R161 ;  /* 0x000000a1006a7202 */ /* 0x000fce0000000f00 */
[----:B------:R-:W-:Y:S05]  /*7050*/  WARPSYNC.COLLECTIVE R107, `(.L_x_16291) ;  /* 0x000000006b087348 */ /* 0x000fea0003c00000 */
[----:B------:R0:W1:Y:S02]  /*7060*/  SHFL.BFLY P0, R155, R106, R105, R104 ;  /* 0x0c0000696a9b7389 */ /* 0x0000640000000068 */
[----:B01----:R-:W-:Y:S05]  /*7070*/  ENDCOLLECTIVE ;  /* 0x000000000000791b */ /* 0x003fea0003800000 */
.L_x_16291:
[----:B------:R-:W-:Y:S02]  /*7080*/  HFMA2 R105, -RZ, RZ, 0, 4.76837158203125e-07 ;  /* 0x00000008ff697431 */ /* 0x000fe400000001ff */
[----:B------:R-:W-:-:S05]  /*7090*/  FADD.FTZ R162, R161, R155 ;  /* 0x0000009ba1a27221 */ /* 0x000fca0000010000 */
[----:B------:R-:W-:-:S07]  /*70a0*/  MOV R106, R162 ;  /* 0x000000a2006a7202 */ /* 0x000fce0000000f00 */
[----:B------:R-:W-:Y:S05]  /*70b0*/  WARPSYNC.COLLECTIVE R107, `(.L_x_16292) ;  /* 0x000000006b087348 */ /* 0x000fea0003c00000 */
[----:B------:R0:W1:Y:S02]  /*70c0*/  SHFL.BFLY P0, R155, R106, R105, R104 ;  /* 0x0c0000696a9b7389 */ /* 0x0000640000000068 */
[----:B01----:R-:W-:Y:S05]  /*70d0*/  ENDCOLLECTIVE ;  /* 0x000000000000791b */ /* 0x003fea0003800000 */
.L_x_16292:
[----:B------:R-:W-:Y:S02]  /*70e0*/  HFMA2 R105, -RZ, RZ, 0, 9.5367431640625e-07 ;  /* 0x00000010ff697431 */ /* 0x000fe400000001ff */
[----:B------:R-:W-:-:S05]  /*70f0*/  FADD.FTZ R163, R162, R155 ;  /* 0x0000009ba2a37221 */ /* 0x000fca0000010000 */
[----:B------:R-:W-:-:S07]  /*7100*/  MOV R106, R163 ;  /* 0x000000a3006a7202 */ /* 0x000fce0000000f00 */
[----:B------:R-:W-:Y:S05]  /*7110*/  WARPSYNC.COLLECTIVE R107, `(.L_x_16293) ;  /* 0x000000006b087348 */ /* 0x000fea0003c00000 */
[----:B------:R0:W1:Y:S02]  /*7120*/  SHFL.BFLY P0, R155, R106, R105, R104 ;  /* 0x0c0000696a9b7389 */ /* 0x0000640000000068 */
[----:B01----:R-:W-:Y:S05]  /*7130*/  ENDCOLLECTIVE ;  /* 0x000000000000791b */ /* 0x003fea0003800000 */
.L_x_16293:
[----:B------:R-:W-:Y:S05]  /*7140*/  BRA `(.L_x_16294) ;  /* 0xffffffb0003c7947 */ /* 0x000fea000383ffff */
.L_x_16281:
[----:B------:R-:W-:Y:S01]  /*7150*/  HFMA2 R104, -RZ, RZ, 0, 1.847743988037109375e-06 ;  /* 0x0000001fff687431 */ /* 0x000fe200000001ff */
[----:B------:R-:W-:Y:S01]  /*7160*/  BSSY B0, `(.L_x_16295) ;  /* 0x0000006000007945 */ /* 0x000fe20003800000 */
[----:B------:R-:W-:Y:S02]  /*7170*/  MOV R105, 0x1 ;  /* 0x0000000100697802 */ /* 0x000fe40000000f00 */
[----:B------:R-:W-:-:S07]  /*7180*/  MOV R107, 0xffffffff ;  /* 0xffffffff006b7802 */ /* 0x000fce0000000f00 */
[----:B------:R-:W-:Y:S05]  /*7190*/  WARPSYNC.COLLECTIVE R107, `(.L_x_16296) ;  /* 0x000000006b087348 */ /* 0x000fea0003c00000 */
[----:B------:R0:W1:Y:S02]  /*71a0*/  SHFL.BFLY P0, R155, R106, R105, R104 ;  /* 0x0c0000696a9b7389 */ /* 0x0000640000000068 */
[----:B01----:R-:W-:Y:S05]  /*71b0*/  ENDCOLLECTIVE ;  /* 0x000000000000791b */ /* 0x003fea0003800000 */
.L_x_16296:
[----:B------:R-:W-:Y:S05]  /*71c0*/  BSYNC B0 ;  /* 0x0000000000007941 */ /* 0x000fea0003800000 */
.L_x_16295:
        /* <DEDUP_REMOVED lines=8> */
.L_x_16297:
[----:B------:R-:W-:Y:S02]  /*7250*/  HFMA2 R105, -RZ, RZ, 0, 2.384185791015625e-07 ;  /* 0x00000004ff697431 */ /* 0x000fe400000001ff */
[----:B------:R-:W-:-:S05]  /*7260*/  FADD.FTZ R153, R106, R155 ;  /* 0x0000009b6a997221 */ /* 0x000fca0000010000 */
[----:B------:R-:W-:-:S07]  /*7270*/  MOV R106, R153 ;  /* 0x00000099006a7202 */ /* 0x000fce0000000f00 */
[----:B------:R-:W-:Y:S05]  /*7280*/  WARPSYNC.COLLECTIVE R107, `(.L_x_16298) ;  /* 0x000000006b087348 */ /* 0x000fea0003c00000 */
[----:B------:R0:W1:Y:S02]  /*7290*/  SHFL.BFLY P0, R155, R106, R105, R104 ;  /* 0x0c0000696a9b7389 */ /* 0x0000640000000068 */
[----:B01----:R-:W-:Y:S05]  /*72a0*/  ENDCOLLECTIVE ;  /* 0x000000000000791b */ /* 0x003fea0003800000 */
.L_x_16298:
[----:B------:R-:W-:Y:S02]  /*72b0*/  HFMA2 R105, -RZ, RZ, 0, 4.76837158203125e-07 ;  /* 0x00000008ff697431 */ /* 0x000fe400000001ff */
[----:B------:R-:W-:-:S05]  /*72c0*/  FADD.FTZ R161, R153, R155 ;  /* 0x0000009b99a17221 */ /* 0x000fca0000010000 */
[----:B------:R-:W-:-:S07]  /*72d0*/  MOV R106, R161 ;  /* 0x000000a1006a7202 */ /* 0x000fce0000000f00 */
[----:B------:R-:W-:Y:S05]  /*72e0*/  WARPSYNC.COLLECTIVE R107, `(.L_x_16299) ;  /* 0x000000006b087348 */ /* 0x000fea0003c00000 */
[----:B------:R0:W1:Y:S02]  /*72f0*/  SHFL.BFLY P0, R155, R106, R105, R104 ;  /* 0x0c0000696a9b7389 */ /* 0x0000640000000068 */
[----:B01----:R-:W-:Y:S05]  /*7300*/  ENDCOLLECTIVE ;  /* 0x000000000000791b */ /* 0x003fea0003800000 */
.L_x_16299:
[----:B------:R-:W-:Y:S02]  /*7310*/  HFMA2 R105, -RZ, RZ, 0, 9.5367431640625e-07 ;  /* 0x00000010ff697431 */ /* 0x000fe400000001ff */
[----:B------:R-:W-:-:S05]  /*7320*/  FADD.FTZ R162, R161, R155 ;  /* 0x0000009ba1a27221 */ /* 0x000fca0000010000 */
[----:B------:R-:W-:-:S07]  /*7330*/  MOV R106, R162 ;  /* 0x000000a2006a7202 */ /* 0x000fce0000000f00 */
[----:B------:R-:W-:Y:S05]  /*7340*/  WARPSYNC.COLLECTIVE R107, `(.L_x_16300) ;  /* 0x000000006b087348 */ /* 0x000fea0003c00000 */
[----:B------:R0:W1:Y:S02]  /*7350*/  SHFL.BFLY P0, R155, R106, R105, R104 ;  /* 0x0c0000696a9b7389 */ /* 0x0000640000000068 */
[----:B01----:R-:W-:Y:S05]  /*7360*/  ENDCOLLECTIVE ;  /* 0x000000000000791b */ /* 0x003fea0003800000 */
.L_x_16300:
        /* <DEDUP_REMOVED lines=103> */
.L_x_16301:
[----:B------:R-:W-:Y:S02]  /*79e0*/  HFMA2 R105, -RZ, RZ, 0, 1.1920928955078125e-07 ;  /* 0x00000002ff697431 */ /* 0x000fe400000001ff */
[----:B------:R-:W-:-:S05]  /*79f0*/  FADD.FTZ R153, R106, R155 ;  /* 0x0000009b6a997221 */ /* 0x000fca0000010000 */
[----:B------:R-:W-:-:S07]  /*7a00*/  MOV R106, R153 ;  /* 0x00000099006a7202 */ /* 0x000fce0000000f00 */
[----:B------:R-:W-:Y:S05]  /*7a10*/  WARPSYNC.COLLECTIVE R107, `(.L_x_16302) ;  /* 0x000000006b087348 */ /* 0x000fea0003c00000 */
[----:B------:R0:W1:Y:S02]  /*7a20*/  SHFL.BFLY P0, R155, R106, R105, R104 ;  /* 0x0c0000696a9b7389 */ /* 0x0000640000000068 */
[----:B01----:R-:W-:Y:S05]  /*7a30*/  ENDCOLLECTIVE ;  /* 0x000000000000791b */ /* 0x003fea0003800000 */
.L_x_16302:
[----:B------:R-:W-:Y:S02]  /*7a40*/  HFMA2 R105, -RZ, RZ, 0, 2.384185791015625e-07 ;  /* 0x00000004ff697431 */ /* 0x000fe400000001ff */
[----:B------:R-:W-:-:S05]  /*7a50*/  FADD.FTZ R161, R153, R155 ;  /* 0x0000009b99a17221 */ /* 0x000fca0000010000 */
[----:B------:R-:W-:-:S07]  /*7a60*/  MOV R106, R161 ;  /* 0x000000a1006a7202 */ /* 0x000fce0000000f00 */
[----:B------:R-:W-:Y:S05]  /*7a70*/  WARPSYNC.COLLECTIVE R107, `(.L_x_16303) ;  /* 0x000000006b087348 */ /* 0x000fea0003c00000 */
[----:B------:R0:W1:Y:S02]  /*7a80*/  SHFL.BFLY P0, R155, R106, R105, R104 ;  /* 0x0c0000696a9b7389 */ /* 0x0000640000000068 */
[----:B01----:R-:W-:Y:S05]  /*7a90*/  ENDCOLLECTIVE ;  /* 0x000000000000791b */ /* 0x003fea0003800000 */
.L_x_16303:
[----:B------:R-:W-:Y:S02]  /*7aa0*/  HFMA2 R105, -RZ, RZ, 0, 4.76837158203125e-07 ;  /* 0x00000008ff697431 */ /* 0x000fe400000001ff */
[----:B------:R-:W-:-:S05]  /*7ab0*/  FADD.FTZ R162, R161, R155 ;  /* 0x0000009ba1a27221 */ /* 0x000fca0000010000 */
[----:B------:R-:W-:-:S07]  /*7ac0*/  MOV R106, R162 ;  /* 0x000000a2006a7202 */ /* 0x000fce0000000f00 */
[----:B------:R-:W-:Y:S05]  /*7ad0*/  WARPSYNC.COLLECTIVE R107, `(.L_x_16304) ;  /* 0x000000006b087348 */ /* 0x000fea0003c00000 */
[----:B------:R0:W1:Y:S02]  /*7ae0*/  SHFL.BFLY P0, R155, R106, R105, R104 ;  /* 0x0c0000696a9b7389 */ /* 0x0000640000000068 */
[----:B01----:R-:W-:Y:S05]  /*7af0*/  ENDCOLLECTIVE ;  /* 0x000000000000791b */ /* 0x003fea0003800000 */
.L_x_16304:
[----:B------:R-:W-:Y:S02]  /*7b00*/  HFMA2 R105, -RZ, RZ, 0, 9.5367431640625e-07 ;  /* 0x00000010ff697431 */ /* 0x000fe400000001ff */
[----:B------:R-:W-:-:S05]  /*7b10*/  FADD.FTZ R163, R162, R155 ;  /* 0x0000009ba2a37221 */ /* 0x000fca0000010000 */
[----:B------:R-:W-:-:S07]  /*7b20*/  MOV R106, R163 ;  /* 0x000000a3006a7202 */ /* 0x000fce0000000f00 */
[----:B------:R-:W-:Y:S05]  /*7b30*/  WARPSYNC.COLLECTIVE R107, `(.L_x_16305) ;  /* 0x000000006b087348 */ /* 0x000fea0003c00000 */
[----:B------:R0:W1:Y:S02]  /*7b40*/  SHFL.BFLY P0, R155, R106, R105, R104 ;  /* 0x0c0000696a9b7389 */ /* 0x0000640000000068 */
[----:B01----:R-:W-:Y:S05]  /*7b50*/  ENDCOLLECTIVE ;  /* 0x000000000000791b */ /* 0x003fea0003800000 */
.L_x_16305:
[----:B------:R-:W-:Y:S05]  /*7b60*/  BRA `(.L_x_16306) ;  /* 0xffffffd800507947 */ /* 0x000fea000383ffff */
.L_x_16307:
        /* <DEDUP_REMOVED lines=9> */
.L_x_54377:


//--------------------- .text._ZN10layer_norm13ln_fwd_kernelINS_13Kernel_traitsI13__nv_bfloat16S2_fS2_fjLj1536ELj1ELj4ELj1ELj16ENS_18Kernel_traits_baseILj1536ES2_S2_fS2_fjLj128EEEEELb0ELb0ELb1ELb0EEEvNS_9FwdParamsE --------------------------
	.section	.text._ZN10layer_norm13ln_fwd_kernelINS_13Kernel_traitsI13__nv_bfloat16S2_fS2_fjLj1536ELj1ELj4ELj1ELj16ENS_18Kernel_traits_baseILj1536ES2_S2_fS2_fjLj128EEEEELb0ELb0ELb1ELb0EEEvNS_9FwdParamsE,"ax",@progbits
	.align	128
        .global         _ZN10layer_norm13ln_fwd_kernelINS_13Kernel_traitsI13__nv_bfloat16S2_fS2_fjLj1536ELj1ELj4ELj1ELj16ENS_18Kernel_traits_baseILj1536ES2_S2_fS2_fjLj128EEEEELb0ELb0ELb1ELb0EEEvNS_9FwdParamsE
        .type           _ZN10layer_norm13ln_fwd_kernelINS_13Kernel_traitsI13__nv_bfloat16S2_fS2_fjLj1536ELj1ELj4ELj1ELj16ENS_18Kernel_traits_baseILj1536ES2_S2_fS2_fjLj128EEEEELb0ELb0ELb1ELb0EEEvNS_9FwdParamsE,@function
        .size           _ZN10layer_norm13ln_fwd_kernelINS_13Kernel_traitsI13__nv_bfloat16S2_fS2_fjLj1536ELj1ELj4ELj1ELj16ENS_18Kernel_traits_baseILj1536ES2_S2_fS2_fjLj128EEEEELb0ELb0ELb1ELb0EEEvNS_9FwdParamsE,(.L_x_54378 - _ZN10layer_norm13ln_fwd_kernelINS_13Kernel_traitsI13__nv_bfloat16S2_fS2_fjLj1536ELj1ELj4ELj1ELj16ENS_18Kernel_traits_baseILj1536ES2_S2_fS2_fjLj128EEEEELb0ELb0ELb1ELb0EEEvNS_9FwdParamsE)
        .other          _ZN10layer_norm13ln_fwd_kernelINS_13Kernel_traitsI13__nv_bfloat16S2_fS2_fjLj1536ELj1ELj4ELj1ELj16ENS_18Kernel_traits_baseILj1536ES2_S2_fS2_fjLj128EEEEELb0ELb0ELb1ELb0EEEvNS_9FwdParamsE,@"STO_CUDA_ENTRY STV_DEFAULT"
_ZN10layer_norm13ln_fwd_kernelINS_13Kernel_traitsI13__nv_bfloat16S2_fS2_fjLj1536ELj1ELj4ELj1ELj16ENS_18Kernel_traits_baseILj1536ES2_S2_fS2_fjLj128EEEEELb0ELb0ELb1ELb0EEEvNS_9FwdParamsE:
.text._ZN10layer_norm13ln_fwd_kernelINS_13Kernel_traitsI13__nv_bfloat16S2_fS2_fjLj1536ELj1ELj4ELj1ELj16ENS_18Kernel_traits_baseILj1536ES2_S2_fS2_fjLj128EEEEELb0ELb0ELb1ELb0EEEvNS_9FwdParamsE:
        /* <DEDUP_REMOVED lines=68> */
.L_x_16309:
        /* <DEDUP_REMOVED lines=47> */
.L_x_16310:
[----:B------:R-:W-:Y:S05]  /*0730*/  BSYNC.RECONVERGENT B0 ;  /* 0x0000000000007941 */ /* 0x000fea0003800200 */
.L_x_16308:
        /* <DEDUP_REMOVED lines=48> */
[----:B012---:R-:W-:-:S07]  /*0a40*/  PRMT R15, R16, 0x7632, R15 ;  /* 0x00007632100f7816 */ /* 0x007fce000000000f */
.L_x_16360:
[----:B------:R-:W0:Y:S02]  /*0a50*/  LDC.64 R116, c[0x0][0x3f0] ;  /* 0x0000fc00ff747b82 */ /* 0x000e240000000a00 */
[----:B0-----:R-:W-:-:S06]  /*0a60*/  IMAD.WIDE R118, R148, 0x4, R116 ;  /* 0x0000000494767825 */ /* 0x001fcc00078e0274 */
[----:B------:R-:W0:Y:S01]  /*0a70*/  LDC.64 R116, c[0x0][0x3f8] ;  /* 0x0000fe00ff747b82 */ /* 0x000e220000000a00 */
[----:B------:R-:W2:Y:S01]  /*0a80*/  LDG.E R118, desc[UR6][R118.64] ;  /* 0x0000000676767981 */ /* 0x000ea2000c1e1900 */
[----:B0-----:R-:W-:-:S06]  /*0a90*/  IMAD.WIDE R152, R148, 0x4, R116 ;  /* 0x0000000494987825 */ /* 0x001fcc00078e0274 */
[----:B------:R-:W0:Y:S01]  /*0aa0*/  LDC R117, c[0x0][0x388] ;  /* 0x0000e200ff757b82 */ /* 0x000e220000000800 */
[----:B------:R1:W5:Y:S01]  /*0ab0*/  LDG.E R116, desc[UR6][R152.64] ;  /* 0x0000000698747981 */ /* 0x000362000c1e1900 */
[----:B------:R-:W-:Y:S01]  /*0ac0*/  ISETP.GE.U32.AND P4, PT, R149, 0x20, PT ;  /* 0x000000209500780c */ /* 0x000fe20003f86070 */
[----:B------:R-:W-:Y:S01]  /*0ad0*/  BSSY.RECONVERGENT B0, `(.L_x_16311) ;  /* 0x0000062000007945 */ /* 0x000fe20003800200 */
[----:B0-----:R-:W-:Y:S01]  /*0ae0*/  IMAD R151, R148, R117, RZ ;  /* 0x0000007594977224 */ /* 0x001fe200078e02ff */
[----:B--2---:R-:W-:-:S13]  /*0af0*/  ISETP.GE.AND P0, PT, R118, 0x1, PT ;  /* 0x000000017600780c */ /* 0x004fda0003f06270 */
[----:B------:R-:W-:-:S05]  /*0b00*/  @P0 IADD3 R154, PT, PT, R118, -0x1, RZ ;  /* 0xffffffff769a0810 */ /* 0x000fca0007ffe0ff */
[----:B------:R-:W-:Y:S01]  /*0b10*/  @P0 IMAD R156, R154, R117, RZ ;  /* 0x000000759a9c0224 */ /* 0x000fe200078e02ff */
[----:B------:R-:W-:-:S04]  /*0b20*/  SHF.R.S32.HI R154, RZ, 0x1f, R151 ;  /* 0x0000001fff9a7819 */ /* 0x000fc80000011497 */
[----:B------:R-:W-:Y:S02]  /*0b30*/  @P0 SHF.R.S32.HI R119, RZ, 0x1f, R156 ;  /* 0x0000001fff770819 */ /* 0x000fe4000001149c */
[----:B------:R-:W-:Y:S01]  /*0b40*/  LEA.HI R155, R154, R151, RZ, 0x3 ;  /* 0x000000979a9b7211 */ /* 0x000fe200078f18ff */
[----:B------:R-:W-:Y:S01]  /*0b50*/  HFMA2 R151, -RZ, RZ, 0, 0 ;  /* 0x00000000ff977431 */ /* 0x000fe200000001ff */
[----:B------:R-:W-:-:S04]  /*0b60*/  @P0 LEA.HI R119, R119, R156, RZ, 0x3 ;  /* 0x0000009c77770211 */ /* 0x000fc800078f18ff */
[-C--:B------:R-:W-:Y:S02]  /*0b70*/  @P0 LEA.HI.SX32 R151, R119, R150.reuse, 0x1d ;  /* 0x0000009677970211 */ /* 0x080fe400078feaff */
[----:B------:R-:W-:Y:S01]  /*0b80*/  LEA.HI.SX32 R119, R155, R150, 0x1d ;  /* 0x000000969b777211 */ /* 0x000fe200078feaff */
[----:B-1----:R-:W-:Y:S06]  /*0b90*/  @!P4 BRA `(.L_x_16312) ;  /* 0x000000040054c947 */ /* 0x002fec0003800000 */
[----:B------:R-:W-:Y:S04]  /*0ba0*/  BSSY.RECONVERGENT B1, `(.L_x_16313) ;  /* 0x0000005000017945 */ /* 0x000fe80003800200 */
[----:B------:R-:W-:Y:S05]  /*0bb0*/  @!P0 BRA `(.L_x_16314) ;  /* 0x00000000000c8947 */ /* 0x000fea0003800000 */
[----:B------:R-:W0:Y:S02]  /*0bc0*/  LDC.64 R64, c[0x0][0x390] ;  /* 0x0000e400ff407b82 */ /* 0x000e240000000a00 */
[----:B0-----:R-:W-:-:S06]  /*0bd0*/  IMAD.WIDE.U32 R64, R151, 0x10, R64 ;  /* 0x0000001097407825 */ /* 0x001fcc00078e0040 */
[----:B------:R-:W5:Y:S02]  /*0be0*/  LDG.E.128 R64, desc[UR6][R64.64] ;  /* 0x0000000640407981 */ /* 0x000f64000c1e1d00 */
.L_x_16314:
[----:B------:R-:W-:Y:S05]  /*0bf0*/  BSYNC.RECONVERGENT B1 ;  /* 0x0000000000017941 */ /* 0x000fea0003800200 */
.L_x_16313:
[----:B------:R-:W-:-:S04]  /*0c00*/  UISETP.NE.U32.AND UP0, UPT, UR4, URZ, UPT ;  /* 0x000000ff0400728c */ /* 0x000fc8000bf05070 */
[----:B------:R-:W-:-:S09]  /*0c10*/  UISETP.NE.AND.EX UP0, UPT, UR5, URZ, UPT, UP0 ;  /* 0x000000ff0500728c */ /* 0x000fd2000bf05300 */
[----:B------:R-:W-:Y:S05]  /*0c20*/  BRA.U !UP0, `(.L_x_16315) ;  /* 0x0000000108887547 */ /* 0x000fea000b800000 */
[----:B------:R-:W0:Y:S02]  /*0c30*/  LDC.64 R152, c[0x0][0x3a0] ;  /* 0x0000e800ff987b82 */ /* 0x000e240000000a00 */
[----:B0-----:R-:W-:-:S05]  /*0c40*/  IMAD.WIDE.U32 R152, R119, 0x20, R152 ;  /* 0x0000002077987825 */ /* 0x001fca00078e0098 */
[----:B------:R-:W2:Y:S04]  /*0c50*/  LDG.E.128 R68, desc[UR6][R152.64] ;  /* 0x0000000698447981 */ /* 0x000ea8000c1e1d00 */
[----:B------:R0:W3:Y:S01]  /*0c60*/  LDG.E.128 R72, desc[UR6][R152.64+0x10] ;  /* 0x0000100698487981 */ /* 0x0000e2000c1e1d00 */
[----:B------:R-:W-:-:S13]  /*0c70*/  ISETP.GT.AND P1, PT, R118, RZ, PT ;  /* 0x000000ff7600720c */ /* 0x000fda0003f24270 */
[----:B------:R-:W2:Y:S01]  /*0c80*/  @P1 LDC R154, c[0x0][0x40c] ;  /* 0x00010300ff9a1b82 */ /* 0x000ea20000000800 */
[----:B-----5:R-:W-:Y:S02]  /*0c90*/  @P1 SHF.L.U32 R155, R64, 0x10, RZ ;  /* 0x00000010409b1819 */ /* 0x020fe400000006ff */
[C---:B0-----:R-:W-:Y:S02]  /*0ca0*/  @P1 PRMT R152, R65.reuse, 0x7632, R152 ;  /* 0x0000763241981816 */ /* 0x041fe40000000098 */
[----:B------:R-:W-:Y:S02]  /*0cb0*/  @P1 SHF.L.U32 R153, R65, 0x10, RZ ;  /* 0x0000001041991819 */ /* 0x000fe400000006ff */
[----:B------:R-:W-:Y:S01]  /*0cc0*/  @P1 SHF.L.U32 R152, R152, 0x10, RZ ;  /* 0x0000001098981819 */ /* 0x000fe200000006ff */
[----:B------:R-:W0:Y:S01]  /*0cd0*/  @P1 LDC R156, c[0x0][0x40c] ;  /* 0x00010300ff9c1b82 */ /* 0x000e220000000800 */
[----:B--2---:R-:W-:Y:S01]  /*0ce0*/  @P1 FFMA.FTZ R68, R155, R154, R68 ;  /* 0x0000009a9b441223 */ /* 0x004fe20000010044 */
[----:B------:R-:W-:-:S06]  /*0cf0*/  @P1 PRMT R154, R64, 0x7632, R154 ;  /* 0x00007632409a1816 */ /* 0x000fcc000000009a */
[----:B------:R-:W1:Y:S01]  /*0d00*/  @P1 LDC R155, c[0x0][0x40c] ;  /* 0x00010300ff9b1b82 */ /* 0x000e620000000800 */
[----:B------:R-:W-:-:S05]  /*0d10*/  @P1 SHF.L.U32 R154, R154, 0x10, RZ ;  /* 0x000000109a9a1819 */ /* 0x000fca00000006ff */
[----:B0-----:R-:W-:Y:S02]  /*0d20*/  @P1 FFMA.FTZ R69, R154, R156, R69 ;  /* 0x0000009c9a451223 */ /* 0x001fe40000010045 */
[----:B------:R-:W0:Y:S01]  /*0d30*/  @P1 LDC R154, c[0x0][0x40c] ;  /* 0x00010300ff9a1b82 */ /* 0x000e220000000800 */
[----:B-1----:R-:W-:Y:S01]  /*0d40*/  @P1 FFMA.FTZ R70, R153, R155, R70 ;  /* 0x0000009b99461223 */ /* 0x002fe20000010046 */
[----:B------:R-:W-:-:S06]  /*0d50*/  @P1 SHF.L.U32 R153, R66, 0x10, RZ ;  /* 0x0000001042991819 */ /* 0x000fcc00000006ff */
[----:B------:R-:W3:Y:S01]  /*0d60*/  @P1 LDC R155, c[0x0][0x40c] ;  /* 0x00010300ff9b1b82 */ /* 0x000ee20000000800 */
[----:B0-----:R-:W-:Y:S01]  /*0d70*/  @P1 FFMA.FTZ R71, R152, R154, R71 ;  /* 0x0000009a98471223 */ /* 0x001fe20000010047 */
[----:B------:R-:W-:-:S06]  /*0d80*/  @P1 PRMT R152, R66, 0x7632, R152 ;  /* 0x0000763242981816 */ /* 0x000fcc0000000098 */
[----:B------:R-:W0:Y:S01]  /*0d90*/  @P1 LDC R154, c[0x0][0x40c] ;  /* 0x00010300ff9a1b82 */ /* 0x000e220000000800 */
[----:B------:R-:W-:Y:S01]  /*0da0*/  @P1 SHF.L.U32 R152, R152, 0x10, RZ ;  /* 0x0000001098981819 */ /* 0x000fe200000006ff */
[----:B---3--:R-:W-:Y:S01]  /*0db0*/  @P1 FFMA.FTZ R72, R153, R155, R72 ;  /* 0x0000009b99481223 */ /* 0x008fe20000010048 */
[----:B------:R-:W-:-:S05]  /*0dc0*/  @P1 SHF.L.U32 R153, R67, 0x10, RZ ;  /* 0x0000001043991819 */ /* 0x000fca00000006ff */
[----:B------:R-:W1:Y:S01]  /*0dd0*/  @P1 LDC R155, c[0x0][0x40c] ;  /* 0x00010300ff9b1b82 */ /* 0x000e620000000800 */
[----:B0-----:R-:W-:Y:S01]  /*0de0*/  @P1 FFMA.FTZ R73, R152, R154, R73 ;  /* 0x0000009a98491223 */ /* 0x001fe20000010049 */
[----:B------:R-:W-:-:S06]  /*0df0*/  @P1 PRMT R152, R67, 0x7632, R152 ;  /* 0x0000763243981816 */ /* 0x000fcc0000000098 */
[----:B------:R-:W0:Y:S01]  /*0e00*/  @P1 LDC R154, c[0x0][0x40c] ;  /* 0x00010300ff9a1b82 */ /* 0x000e220000000800 */
[----:B------:R-:W-:Y:S01]  /*0e10*/  @P1 SHF.L.U32 R152, R152, 0x10, RZ ;  /* 0x0000001098981819 */ /* 0x000fe200000006ff */
[----:B-1----:R-:W-:-:S04]  /*0e20*/  @P1 FFMA.FTZ R74, R153, R155, R74 ;  /* 0x0000009b994a1223 */ /* 0x002fc8000001004a */
[----:B0-----:R-:W-:Y:S01]  /*0e30*/  @P1 FFMA.FTZ R75, R152, R154, R75 ;  /* 0x0000009a984b1223 */ /* 0x001fe2000001004b */
[----:B------:R-:W-:Y:S06]  /*0e40*/  BRA `(.L_x_16316) ;  /* 0x0000000000907947 */ /* 0x000fec0003800000 */
.L_x_16315:
[----:B------:R-:W0:Y:S01]  /*0e50*/  @P0 LDC R71, c[0x0][0x40c] ;  /* 0x00010300ff470b82 */ /* 0x000e220000000800 */
[----:B-----5:R-:W-:Y:S02]  /*0e60*/  @P0 PRMT R68, R64, 0x7632, R68 ;  /* 0x0000763240440816 */ /* 0x020fe40000000044 */
[----:B------:R-:W-:Y:S02]  /*0e70*/  MOV R69, RZ ;  /* 0x000000ff00457202 */ /* 0x000fe40000000f00 */
[----:B------:R-:W-:Y:S02]  /*0e80*/  @P0 SHF.L.U32 R68, R68, 0x10, RZ ;  /* 0x0000001044440819 */ /* 0x000fe400000006ff */
[C---:B------:R-:W-:Y:S01]  /*0e90*/  @P0 PRMT R70, R65.reuse, 0x7632, R70 ;  /* 0x0000763241460816 */ /* 0x040fe20000000046 */
[----:B------:R-:W1:Y:S01]  /*0ea0*/  @P0 LDC R73, c[0x0][0x40c] ;  /* 0x00010300ff490b82 */ /* 0x000e620000000800 */
[----:B------:R-:W-:Y:S02]  /*0eb0*/  @P0 SHF.L.U32 R72, R65, 0x10, RZ ;  /* 0x0000001041480819 */ /* 0x000fe400000006ff */
[----:B------:R-:W-:-:S02]  /*0ec0*/  @P0 SHF.L.U32 R70, R70, 0x10, RZ ;  /* 0x0000001046460819 */ /* 0x000fc400000006ff */
[----:B------:R-:W-:Y:S02]  /*0ed0*/  @P0 SHF.L.U32 R74, R66, 0x10, RZ ;  /* 0x00000010424a0819 */ /* 0x000fe400000006ff */
[----:B------:R-:W-:Y:S01]  /*0ee0*/  @P0 SHF.L.U32 R152, R67, 0x10, RZ ;  /* 0x0000001043980819 */ /* 0x000fe200000006ff */
        /* <DEDUP_REMOVED lines=8> */
[----:B------:R-:W-:Y:S02]  /*0f70*/  MOV R73, RZ ;  /* 0x000000ff00497202 */ /* 0x000fe40000000f00 */
[----:B------:R-:W-:Y:S01]  /*0f80*/  @P0 SHF.L.U32 R70, R64, 0x10, RZ ;  /* 0x0000001040460819 */ /* 0x000fe200000006ff */
[----:B--2---:R-:W-:Y:S01]  /*0f90*/  @P0 FMUL.FTZ R73, R68, R75 ;  /* 0x0000004b44490220 */ /* 0x004fe20000410000 */
[----:B------:R-:W-:Y:S01]  /*0fa0*/  @P0 PRMT R68, R67, 0x7632, R68 ;  /* 0x0000763243440816 */ /* 0x000fe20000000044 */
[----:B------:R-:W-:Y:S01]  /*0fb0*/  HFMA2 R75, -RZ, RZ, 0, 0 ;  /* 0x00000000ff4b7431 */ /* 0x000fe200000001ff */
[----:B------:R-:W1:Y:S02]  /*0fc0*/  @P0 LDC R155, c[0x0][0x40c] ;  /* 0x00010300ff9b0b82 */ /* 0x000e640000000800 */
[----:B------:R-:W-:-:S05]  /*0fd0*/  @P0 SHF.L.U32 R68, R68, 0x10, RZ ;  /* 0x0000001044440819 */ /* 0x000fca00000006ff */
[----:B---3--:R-:W-:Y:S01]  /*0fe0*/  @P0 FMUL.FTZ R75, R68, R157 ;  /* 0x0000009d444b0220 */ /* 0x008fe20000410000 */
[----:B------:R-:W-:Y:S01]  /*0ff0*/  MOV R68, RZ ;  /* 0x000000ff00447202 */ /* 0x000fe20000000f00 */
[----:B------:R-:W2:Y:S01]  /*1000*/  @P0 LDC R157, c[0x0][0x40c] ;  /* 0x00010300ff9d0b82 */ /* 0x000ea20000000800 */
[----:B0-----:R-:W-:Y:S01]  /*1010*/  @P0 FMUL.FTZ R68, R70, R153 ;  /* 0x0000009946440220 */ /* 0x001fe20000410000 */
[----:B------:R-:W-:-:S06]  /*1020*/  HFMA2 R70, -RZ, RZ, 0, 0 ;  /* 0x00000000ff467431 */ /* 0x000fcc00000001ff */
[----:B------:R-:W0:Y:S01]  /*1030*/  @P0 LDC R153, c[0x0][0x40c] ;  /* 0x00010300ff990b82 */ /* 0x000e220000000800 */
[----:B-1----:R-:W-:Y:S01]  /*1040*/  @P0 FMUL.FTZ R70, R72, R155 ;  /* 0x0000009b48460220 */ /* 0x002fe20000410000 */
[----:B------:R-:W-:Y:S01]  /*1050*/  MOV R72, RZ ;  /* 0x000000ff00487202 */ /* 0x000fe20000000f00 */
[----:B--2---:R-:W-:Y:S01]  /*1060*/  @P0 FMUL.FTZ R72, R74, R157 ;  /* 0x0000009d4a480220 */ /* 0x004fe20000410000 */
[----:B------:R-:W-:Y:S02]  /*1070*/  HFMA2 R74, -RZ, RZ, 0, 0 ;  /* 0x00000000ff4a7431 */ /* 0x000fe400000001ff */
[----:B0-----:R-:W-:-:S07]  /*1080*/  @P0 FMUL.FTZ R74, R152, R153 ;  /* 0x00000099984a0220 */ /* 0x001fce0000410000 */
.L_x_16316:
[----:B------:R-:W0:Y:S01]  /*1090*/  LDC.64 R152, c[0x0][0x3a8] ;  /* 0x0000ea00ff987b82 */ /* 0x000e220000000a00 */
[----:B------:R-:W-:Y:S01]  /*10a0*/  IADD3 R151, PT, PT, R151, 0x20, RZ ;  /* 0x0000002097977810 */ /* 0x000fe20007ffe0ff */
[C---:B0-----:R-:W-:Y:S01]  /*10b0*/  IMAD.WIDE.U32 R152, R119.reuse, 0x20, R152 ;  /* 0x0000002077987825 */ /* 0x041fe200078e0098 */
[----:B------:R-:W-:-:S04]  /*10c0*/  IADD3 R119, PT, PT, R119, 0x20, RZ ;  /* 0x0000002077777810 */ /* 0x000fc80007ffe0ff */
[----:B------:R0:W-:Y:S04]  /*10d0*/  STG.E.128 desc[UR6][R152.64], R68 ;  /* 0x0000004498007986 */ /* 0x0001e8000c101d06 */
[----:B------:R0:W-:Y:S02]  /*10e0*/  STG.E.128 desc[UR6][R152.64+0x10], R72 ;  /* 0x0000104898007986 */ /* 0x0001e4000c101d06 */
.L_x_16312:
[----:B------:R-:W-:Y:S05]  /*10f0*/  BSYNC.RECONVERGENT B0 ;  /* 0x0000000000007941 */ /* 0x000fea0003800200 */
.L_x_16311:
        /* <DEDUP_REMOVED lines=9> */
.L_x_16320:
[----:B------:R-:W-:Y:S05]  /*1190*/  BSYNC.RECONVERGENT B1 ;  /* 0x0000000000017941 */ /* 0x000fea0003800200 */
.L_x_16319:
        /* <DEDUP_REMOVED lines=37> */
.L_x_16321:
        /* <DEDUP_REMOVED lines=36> */
.L_x_16322:
[----:B------:R-:W0:Y:S01]  /*1630*/  LDC.64 R152, c[0x0][0x3a8] ;  /* 0x0000ea00ff987b82 */ /* 0x000e220000000a00 */
[----:B------:R-:W-:Y:S01]  /*1640*/  IADD3 R151, PT, PT, R151, 0x20, RZ ;  /* 0x0000002097977810 */ /* 0x000fe20007ffe0ff */
[C---:B0-----:R-:W-:Y:S01]  /*1650*/  IMAD.WIDE.U32 R152, R119.reuse, 0x20, R152 ;  /* 0x0000002077987825 */ /* 0x041fe200078e0098 */
[----:B------:R-:W-:-:S04]  /*1660*/  IADD3 R119, PT, PT, R119, 0x20, RZ ;  /* 0x0000002077777810 */ /* 0x000fc80007ffe0ff */
[----:B------:R0:W-:Y:S04]  /*1670*/  STG.E.128 desc[UR6][R152.64], R76 ;  /* 0x0000004c98007986 */ /* 0x0001e8000c101d06 */
[----:B------:R0:W-:Y:S02]  /*1680*/  STG.E.128 desc[UR6][R152.64+0x10], R80 ;  /* 0x0000105098007986 */ /* 0x0001e4000c101d06 */
.L_x_16318:
[----:B------:R-:W-:Y:S05]  /*1690*/  BSYNC.RECONVERGENT B0 ;  /* 0x0000000000007941 */ /* 0x000fea0003800200 */
.L_x_16317:
        /* <DEDUP_REMOVED lines=9> */
.L_x_16326:
[----:B------:R-:W-:Y:S05]  /*1730*/  BSYNC.RECONVERGENT B1 ;  /* 0x0000000000017941 */ /* 0x000fea0003800200 */
.L_x_16325:
        /* <DEDUP_REMOVED lines=37> */
.L_x_16327:
        /* <DEDUP_REMOVED lines=36> */
.L_x_16328:
[----:B------:R-:W0:Y:S01]  /*1bd0*/  LDC.64 R152, c[0x0][0x3a8] ;  /* 0x0000ea00ff987b82 */ /* 0x000e220000000a00 */
[----:B------:R-:W-:Y:S01]  /*1be0*/  IADD3 R151, PT, PT, R151, 0x20, RZ ;  /* 0x0000002097977810 */ /* 0x000fe20007ffe0ff */
[C---:B0-----:R-:W-:Y:S01]  /*1bf0*/  IMAD.WIDE.U32 R152, R119.reuse, 0x20, R152 ;  /* 0x0000002077987825 */ /* 0x041fe200078e0098 */
[----:B------:R-:W-:-:S04]  /*1c00*/  IADD3 R119, PT, PT, R119, 0x20, RZ ;  /* 0x0000002077777810 */ /* 0x000fc80007ffe0ff */
[----:B------:R0:W-:Y:S04]  /*1c10*/  STG.E.128 desc[UR6][R152.64], R84 ;  /* 0x0000005498007986 */ /* 0x0001e8000c101d06 */
[----:B------:R0:W-:Y:S02]  /*1c20*/  STG.E.128 desc[UR6][R152.64+0x10], R88 ;  /* 0x0000105898007986 */ /* 0x0001e4000c101d06 */
.L_x_16324:
[----:B------:R-:W-:Y:S05]  /*1c30*/  BSYNC.RECONVERGENT B0 ;  /* 0x0000000000007941 */ /* 0x000fea0003800200 */
.L_x_16323:
        /* <DEDUP_REMOVED lines=9> */
.L_x_16332:
[----:B------:R-:W-:Y:S05]  /*1cd0*/  BSYNC.RECONVERGENT B1 ;  /* 0x0000000000017941 */ /* 0x000fea0003800200 */
.L_x_16331:
        /* <DEDUP_REMOVED lines=37> */
.L_x_16333:
        /* <DEDUP_REMOVED lines=36> */
.L_x_16334:
[----:B------:R-:W0:Y:S01]  /*2170*/  LDC.64 R152, c[0x0][0x3a8] ;  /* 0x0000ea00ff987b82 */ /* 0x000e220000000a00 */
[----:B------:R-:W-:Y:S01]  /*2180*/  IADD3 R151, PT, PT, R151, 0x20, RZ ;  /* 0x0000002097977810 */ /* 0x000fe20007ffe0ff */
[C---:B0-----:R-:W-:Y:S01]  /*2190*/  IMAD.WIDE.U32 R152, R119.reuse, 0x20, R152 ;  /* 0x0000002077987825 */ /* 0x041fe200078e0098 */
[----:B------:R-:W-:-:S04]  /*21a0*/  IADD3 R119, PT, PT, R119, 0x20, RZ ;  /* 0x0000002077777810 */ /* 0x000fc80007ffe0ff */
[----:B------:R0:W-:Y:S04]  /*21b0*/  STG.E.128 desc[UR6][R152.64], R92 ;  /* 0x0000005c98007986 */ /* 0x0001e8000c101d06 */
[----:B------:R0:W-:Y:S02]  /*21c0*/  STG.E.128 desc[UR6][R152.64+0x10], R96 ;  /* 0x0000106098007986 */ /* 0x0001e4000c101d06 */
.L_x_16330:
[----:B------:R-:W-:Y:S05]  /*21d0*/  BSYNC.RECONVERGENT B0 ;  /* 0x0000000000007941 */ /* 0x000fea0003800200 */
.L_x_16329:
        /* <DEDUP_REMOVED lines=9> */
.L_x_16338:
[----:B------:R-:W-:Y:S05]  /*2270*/  BSYNC.RECONVERGENT B1 ;  /* 0x0000000000017941 */ /* 0x000fea0003800200 */
.L_x_16337:
        /* <DEDUP_REMOVED lines=37> */
.L_x_16339:
        /* <DEDUP_REMOVED lines=36> */
.L_x_16340:
[----:B------:R-:W0:Y:S01]  /*2710*/  LDC.64 R152, c[0x0][0x3a8] ;  /* 0x0000ea00ff987b82 */ /* 0x000e220000000a00 */
[----:B------:R-:W-:Y:S01]  /*2720*/  IADD3 R151, PT, PT, R151, 0x20, RZ ;  /* 0x0000002097977810 */ /* 0x000fe20007ffe0ff */
[C---:B0-----:R-:W-:Y:S01]  /*2730*/  IMAD.WIDE.U32 R152, R119.reuse, 0x20, R152 ;  /* 0x0000002077987825 */ /* 0x041fe200078e0098 */
[----:B------:R-:W-:-:S04]  /*2740*/  IADD3 R119, PT, PT, R119, 0x20, RZ ;  /* 0x0000002077777810 */ /* 0x000fc80007ffe0ff */
[----:B------:R0:W-:Y:S04]  /*2750*/  STG.E.128 desc[UR6][R152.64], R100 ;  /* 0x0000006498007986 */ /* 0x0001e8000c101d06 */
[----:B------:R0:W-:Y:S02]  /*2760*/  STG.E.128 desc[UR6][R152.64+0x10], R104 ;  /* 0x0000106898007986 */ /* 0x0001e4000c101d06 */
.L_x_16336:
[----:B------:R-:W-:Y:S05]  /*2770*/  BSYNC.RECONVERGENT B0 ;  /* 0x0000000000007941 */ /* 0x000fea0003800200 */
.L_x_16335:
        /* <DEDUP_REMOVED lines=9> */
.L_x_16344:
[----:B------:R-:W-:Y:S05]  /*2810*/  BSYNC.RECONVERGENT B1 ;  /* 0x0000000000017941 */ /* 0x000fea0003800200 */
.L_x_16343:
        /* <DEDUP_REMOVED lines=9> */
[----:B-----5:R-:W-:-:S07]  /*28b0*/  @P0 SHF.L.U32 R151, R64, 0x10, RZ ;  /* 0x0000001040970819 */ /* 0x020fce00000006ff */
[----:B------:R-:W1:Y:S08]  /*28c0*/  @P0 LDC R154, c[0x0][0x40c] ;  /* 0x00010300ff9a0b82 */ /* 0x000e700000000800 */
[----:B0-----:R-:W0:Y:S08]  /*28d0*/  @P0 LDC R152, c[0x0][0x40c] ;  /* 0x00010300ff980b82 */ /* 0x001e300000000800 */
[----:B------:R-:W4:Y:S08]  /*28e0*/  @P0 LDC R155, c[0x0][0x40c] ;  /* 0x00010300ff9b0b82 */ /* 0x000f300000000800 */
[----:B------:R-:W3:Y:S01]  /*28f0*/  @P0 LDC R153, c[0x0][0x40c] ;  /* 0x00010300ff990b82 */ /* 0x000ee20000000800 */
[----:B--2---:R-:W-:Y:S01]  /*2900*/  @P0 FFMA.FTZ R108, R151, R118, R108 ;  /* 0x00000076976c0223 */ /* 0x004fe2000001006c */
[----:B------:R-:W-:-:S02]  /*2910*/  @P0 PRMT R118, R64, 0x7632, R118 ;  /* 0x0000763240760816 */ /* 0x000fc40000000076 */
[----:B------:R-:W-:Y:S02]  /*2920*/  @P0 SHF.L.U32 R151, R65, 0x10, RZ ;  /* 0x0000001041970819 */ /* 0x000fe400000006ff */
[----:B------:R-:W-:-:S03]  /*2930*/  @P0 SHF.L.U32 R118, R118, 0x10, RZ ;  /* 0x0000001076760819 */ /* 0x000fc600000006ff */
[----:B----4-:R-:W-:Y:S01]  /*2940*/  @P0 FFMA.FTZ R110, R151, R155, R110 ;  /* 0x0000009b976e0223 */ /* 0x010fe2000001006e */
[----:B------:R-:W-:Y:S01]  /*2950*/  @P0 SHF.L.U32 R151, R66, 0x10, RZ ;  /* 0x0000001042970819 */ /* 0x000fe200000006ff */
[----:B-1----:R-:W-:Y:S01]  /*2960*/  @P0 FFMA.FTZ R109, R118, R154, R109 ;  /* 0x0000009a766d0223 */ /* 0x002fe2000001006d */
[----:B------:R-:W-:-:S03]  /*2970*/  @P0 PRMT R118, R65, 0x7632, R118 ;  /* 0x0000763241760816 */ /* 0x000fc60000000076 */
[----:B---3--:R-:W-:Y:S01]  /*2980*/  @P0 FFMA.FTZ R112, R151, R153, R112 ;  /* 0x0000009997700223 */ /* 0x008fe20000010070 */
[----:B------:R-:W-:Y:S01]  /*2990*/  @P0 SHF.L.U32 R118, R118, 0x10, RZ ;  /* 0x0000001076760819 */ /* 0x000fe200000006ff */
[----:B------:R-:W1:Y:S01]  /*29a0*/  @P0 LDC R153, c[0x0][0x40c] ;  /* 0x00010300ff990b82 */ /* 0x000e620000000800 */
[----:B------:R-:W-:-:S03]  /*29b0*/  @P0 SHF.L.U32 R151, R67, 0x10, RZ ;  /* 0x0000001043970819 */ /* 0x000fc600000006ff */
[----:B0-----:R-:W-:Y:S01]  /*29c0*/  @P0 FFMA.FTZ R111, R118, R152, R111 ;  /* 0x00000098766f0223 */ /* 0x001fe2000001006f */
[----:B------:R-:W-:-:S03]  /*29d0*/  @P0 PRMT R118, R66, 0x7632, R118 ;  /* 0x0000763242760816 */ /* 0x000fc60000000076 */
[----:B------:R-:W0:Y:S01]  /*29e0*/  @P0 LDC R152, c[0x0][0x40c] ;  /* 0x00010300ff980b82 */ /* 0x000e220000000800 */
[----:B------:R-:W-:Y:S01]  /*29f0*/  @P0 SHF.L.U32 R118, R118, 0x10, RZ ;  /* 0x0000001076760819 */ /* 0x000fe200000006ff */
[----:B-1----:R-:W-:-:S04]  /*2a00*/  @P0 FFMA.FTZ R114, R151, R153, R114 ;  /* 0x0000009997720223 */ /* 0x002fc80000010072 */
[----:B0-----:R-:W-:Y:S01]  /*2a10*/  @P0 FFMA.FTZ R113, R118, R152, R113 ;  /* 0x0000009876710223 */ /* 0x001fe20000010071 */
[----:B------:R-:W-:Y:S01]  /*2a20*/  @P0 PRMT R118, R67, 0x7632, R118 ;  /* 0x0000763243760816 */ /* 0x000fe20000000076 */
[----:B------:R-:W0:Y:S03]  /*2a30*/  @P0 LDC R152, c[0x0][0x40c] ;  /* 0x00010300ff980b82 */ /* 0x000e260000000800 */
[----:B------:R-:W-:-:S05]  /*2a40*/  @P0 SHF.L.U32 R118, R118, 0x10, RZ ;  /* 0x0000001076760819 */ /* 0x000fca00000006ff */
[----:B0-----:R-:W-:Y:S01]  /*2a50*/  @P0 FFMA.FTZ R115, R118, R152, R115 ;  /* 0x0000009876730223 */ /* 0x001fe20000010073 */
[----:B------:R-:W-:Y:S06]  /*2a60*/  BRA `(.L_x_16346) ;  /* 0x0000000000907947 */ /* 0x000fec0003800000 */
.L_x_16345:
[----:B------:R-:W0:Y:S01]  /*2a70*/  @P0 LDC R113, c[0x0][0x40c] ;  /* 0x00010300ff710b82 */ /* 0x000e220000000800 */
[----:B-----5:R-:W-:Y:S01]  /*2a80*/  @P0 PRMT R108, R64, 0x7632, R108 ;  /* 0x00007632406c0816 */ /* 0x020fe2000000006c */
[----:B------:R-:W-:Y:S01]  /*2a90*/  HFMA2 R111, -RZ, RZ, 0, 0 ;  /* 0x00000000ff6f7431 */ /* 0x000fe200000001ff */
[C---:B------:R-:W-:Y:S02]  /*2aa0*/  @P0 PRMT R110, R65.reuse, 0x7632, R110 ;  /* 0x00007632416e0816 */ /* 0x040fe4000000006e */
[----:B------:R-:W-:Y:S02]  /*2ab0*/  @P0 SHF.L.U32 R108, R108, 0x10, RZ ;  /* 0x000000106c6c0819 */ /* 0x000fe400000006ff */
[----:B------:R-:W-:Y:S01]  /*2ac0*/  MOV R109, RZ ;  /* 0x000000ff006d7202 */ /* 0x000fe20000000f00 */
        /* <DEDUP_REMOVED lines=18> */
[----:B------:R-:W-:-:S06]  /*2bf0*/  MOV R108, RZ ;  /* 0x000000ff006c7202 */ /* 0x000fcc0000000f00 */
[----:B------:R-:W2:Y:S01]  /*2c00*/  @P0 LDC R155, c[0x0][0x40c] ;  /* 0x00010300ff9b0b82 */ /* 0x000ea20000000800 */
[----:B---3--:R-:W-:Y:S01]  /*2c10*/  @P0 FMUL.FTZ R115, R110, R157 ;  /* 0x0000009d6e730220 */ /* 0x008fe20000410000 */
[----:B------:R-:W-:-:S06]  /*2c20*/  @P0 SHF.L.U32 R110, R64, 0x10, RZ ;  /* 0x00000010406e0819 */ /* 0x000fcc00000006ff */
[----:B------:R-:W3:Y:S01]  /*2c30*/  @P0 LDC R157, c[0x0][0x40c] ;  /* 0x00010300ff9d0b82 */ /* 0x000ee20000000800 */
[----:B0-----:R-:W-:Y:S01]  /*2c40*/  @P0 FMUL.FTZ R108, R110, R151 ;  /* 0x000000976e6c0220 */ /* 0x001fe20000410000 */
[----:B------:R-:W-:Y:S02]  /*2c50*/  HFMA2 R110, -RZ, RZ, 0, 0 ;  /* 0x00000000ff6e7431 */ /* 0x000fe400000001ff */
[----:B-1----:R-:W-:Y:S01]  /*2c60*/  @P0 FMUL.FTZ R110, R112, R153 ;  /* 0x00000099706e0220 */ /* 0x002fe20000410000 */
[----:B------:R-:W-:Y:S01]  /*2c70*/  MOV R112, RZ ;  /* 0x000000ff00707202 */ /* 0x000fe20000000f00 */
[----:B--2---:R-:W-:Y:S01]  /*2c80*/  @P0 FMUL.FTZ R112, R114, R155 ;  /* 0x0000009b72700220 */ /* 0x004fe20000410000 */
[----:B------:R-:W-:Y:S02]  /*2c90*/  HFMA2 R114, -RZ, RZ, 0, 0 ;  /* 0x00000000ff727431 */ /* 0x000fe400000001ff */
[----:B---3--:R-:W-:-:S07]  /*2ca0*/  @P0 FMUL.FTZ R114, R118, R157 ;  /* 0x0000009d76720220 */ /* 0x008fce0000410000 */
.L_x_16346:
[----:B------:R-:W0:Y:S02]  /*2cb0*/  LDC.64 R152, c[0x0][0x3a8] ;  /* 0x0000ea00ff987b82 */ /* 0x000e240000000a00 */
[----:B0-----:R-:W-:-:S05]  /*2cc0*/  IMAD.WIDE.U32 R152, R119, 0x20, R152 ;  /* 0x0000002077987825 */ /* 0x001fca00078e0098 */
[----:B------:R0:W-:Y:S04]  /*2cd0*/  STG.E.128 desc[UR6][R152.64], R108 ;  /* 0x0000006c98007986 */ /* 0x0001e8000c101d06 */
[----:B------:R0:W-:Y:S02]  /*2ce0*/  STG.E.128 desc[UR6][R152.64+0x10], R112 ;  /* 0x0000107098007986 */ /* 0x0001e4000c101d06 */
.L_x_16342:
[----:B------:R-:W-:Y:S05]  /*2cf0*/  BSYNC.RECONVERGENT B0 ;  /* 0x0000000000007941 */ /* 0x000fea0003800200 */
.L_x_16341:
[----:B------:R-:W-:Y:S01]  /*2d00*/  FADD.FTZ R118, RZ, R68 ;  /* 0x00000044ff767221 */ /* 0x000fe20000010000 */
        /* <DEDUP_REMOVED lines=176> */
.L_x_16372:
[----:B01----:R-:W-:Y:S01]  /*3810*/  FADD.FTZ R154, R154, R157 ;  /* 0x0000009d9a9a7221 */ /* 0x003fe20000010000 */
[----:B------:R-:W-:Y:S01]  /*3820*/  FMUL.FTZ R118, R153, R153 ;  /* 0x0000009999767220 */ /* 0x000fe20000410000 */
[----:B------:R-:W-:Y:S01]  /*3830*/  ISETP.NE.AND P1, PT, RZ, UR8, PT ;  /* 0x00000008ff007c0c */ /* 0x000fe2000bf25270 */
[----:B------:R-:W-:Y:S01]  /*3840*/  BSSY.RECONVERGENT B0, `(.L_x_16348) ;  /* 0x000014c000007945 */ /* 0x000fe20003800200 */
[----:B------:R-:W-:Y:S01]  /*3850*/  FFMA.FTZ R151, R154, R151, UR9 ;  /* 0x000000099a977e23 */ /* 0x000fe20008010097 */
[----:B-----5:R-:W-:Y:S01]  /*3860*/  ISETP.GE.AND P0, PT, R116, 0x1, PT ;  /* 0x000000017400780c */ /* 0x020fe20003f06270 */
[----:B------:R-:W0:Y:S01]  /*3870*/  @!P5 LDC.64 R154, c[0x0][0x3c0] ;  /* 0x0000f000ff9adb82 */ /* 0x000e220000000a00 */
[----:B------:R-:W-:-:S05]  /*3880*/  FSEL R152, R118, RZ, P1 ;  /* 0x000000ff76987208 */ /* 0x000fca0000800000 */
[----:B------:R-:W-:Y:S02]  /*3890*/  FADD.FTZ R152, R151, R152 ;  /* 0x0000009897987221 */ /* 0x000fe40000010000 */
[----:B------:R-:W1:Y:S04]  /*38a0*/  @!P5 LDC.64 R118, c[0x0][0x3c8] ;  /* 0x0000f200ff76db82 */ /* 0x000e680000000a00 */
[----:B------:R-:W2:Y:S01]  /*38b0*/  MUFU.RSQ R152, R152 ;  /* 0x0000009800987308 */ /* 0x000ea20000001400 */
[----:B0-----:R-:W-:-:S05]  /*38c0*/  @!P5 IMAD.WIDE R154, R148, 0x4, R154 ;  /* 0x00000004949ad825 */ /* 0x001fca00078e029a */
[----:B------:R0:W-:Y:S01]  /*38d0*/  @!P5 STG.E desc[UR6][R154.64], R153 ;  /* 0x000000999a00d986 */ /* 0x0001e2000c101906 */
[----:B-1----:R-:W-:-:S05]  /*38e0*/  @!P5 IMAD.WIDE R118, R148, 0x4, R118 ;  /* 0x000000049476d825 */ /* 0x002fca00078e0276 */
[----:B--2---:R0:W-:Y:S01]  /*38f0*/  @!P5 STG.E desc[UR6][R118.64], R152 ;  /* 0x000000987600d986 */ /* 0x0041e2000c101906 */
[----:B------:R-:W-:Y:S05]  /*3900*/  @!P0 BRA `(.L_x_16349) ;  /* 0x0000001000fc8947 */ /* 0x000fea0003800000 */
[----:B------:R-:W-:Y:S01]  /*3910*/  IADD3 R116, PT, PT, R116, -0x1, RZ ;  /* 0xffffffff74747810 */ /* 0x000fe20007ffe0ff */
[----:B------:R-:W-:Y:S01]  /*3920*/  BSSY.RECONVERGENT B1, `(.L_x_16350) ;  /* 0x0000037000017945 */ /* 0x000fe20003800200 */
[----:B0-----:R-:W-:-:S03]  /*3930*/  FSEL R153, R153, RZ, !P1 ;  /* 0x000000ff99997208 */ /* 0x001fc60004800000 */
[----:B------:R-:W-:-:S05]  /*3940*/  IMAD R116, R116, R117, RZ ;  /* 0x0000007574747224 */ /* 0x000fca00078e02ff */
[----:B------:R-:W-:-:S04]  /*3950*/  SHF.R.S32.HI R117, RZ, 0x1f, R116 ;  /* 0x0000001fff757819 */ /* 0x000fc80000011474 */
[----:B------:R-:W-:-:S04]  /*3960*/  LEA.HI R117, R117, R116, RZ, 0x3 ;  /* 0x0000007475757211 */ /* 0x000fc800078f18ff */
[----:B------:R-:W-:Y:S01]  /*3970*/  LEA.HI.SX32 R151, R117, R150, 0x1d ;  /* 0x0000009675977211 */ /* 0x000fe200078feaff */
[----:B------:R-:W-:Y:S06]  /*3980*/  @!P4 BRA `(.L_x_16351) ;  /* 0x0000000000c0c947 */ /* 0x000fec0003800000 */
[----:B------:R-:W-:Y:S01]  /*3990*/  FADD.FTZ R117, R68, -R153 ;  /* 0x8000009944757221 */ /* 0x000fe20000010000 */
[----:B------:R-:W-:Y:S02]  /*39a0*/  SHF.L.U32 R119, R20, 0x10, RZ ;  /* 0x0000001014777819 */ /* 0x000fe400000006ff */
[----:B------:R-:W-:Y:S01]  /*39b0*/  SHF.L.U32 R118, R15, 0x10, RZ ;  /* 0x000000100f767819 */ /* 0x000fe200000006ff */
[----:B------:R-:W-:Y:S01]  /*39c0*/  FMUL.FTZ R116, R152, R117 ;  /* 0x0000007598747220 */ /* 0x000fe20000410000 */
[----:B------:R-:W-:Y:S02]  /*39d0*/  SHF.L.U32 R117, R16, 0x10, RZ ;  /* 0x0000001010757819 */ /* 0x000fe400000006ff */
[----:B------:R-:W-:Y:S02]  /*39e0*/  SHF.L.U32 R154, R14, 0x10, RZ ;  /* 0x000000100e9a7819 */ /* 0x000fe400000006ff */
[----:B------:R-:W-:Y:S01]  /*39f0*/  SHF.L.U32 R156, R13, 0x10, RZ ;  /* 0x000000100d9c7819 */ /* 0x000fe200000006ff */
[----:B------:R-:W-:Y:S01]  /*3a00*/  FFMA.FTZ R116, R116, R117, R119 ;  /* 0x0000007574747223 */ /* 0x000fe20000010077 */
[--C-:B------:R-:W-:Y:S01]  /*3a10*/  FADD.FTZ R117, R69, -R153.reuse ;  /* 0x8000009945757221 */ /* 0x100fe20000010000 */
[----:B------:R-:W-:Y:S01]  /*3a20*/  FADD.FTZ R119, R71, -R153 ;  /* 0x8000009947777221 */ /* 0x000fe20000010000 */
[----:B------:R-:W-:-:S02]  /*3a30*/  SHF.L.U32 R155, R22, 0x10, RZ ;  /* 0x00000010169b7819 */ /* 0x000fc400000006ff */
[C---:B------:R-:W-:Y:S01]  /*3a40*/  FMUL.FTZ R117, R152.reuse, R117 ;  /* 0x0000007598757220 */ /* 0x040fe20000410000 */
[----:B------:R-:W-:Y:S01]  /*3a50*/  FMUL.FTZ R119, R152, R119 ;  /* 0x0000007798777220 */ /* 0x000fe20000410000 */
[----:B------:R-:W-:Y:S02]  /*3a60*/  SHF.L.U32 R158, R10, 0x10, RZ ;  /* 0x000000100a9e7819 */ /* 0x000fe400000006ff */
        /* <DEDUP_REMOVED lines=10> */
[----:B------:R-:W-:-:S04]  /*3b10*/  FADD.FTZ R119, R72, -R153 ;  /* 0x8000009948777221 */ /* 0x000fc80000010000 */
        /* <DEDUP_REMOVED lines=17> */
[----:B------:R-:W-:Y:S02]  /*3c30*/  FFMA.FTZ R158, R155, R154, R158 ;  /* 0x0000009a9b9e7223 */ /* 0x000fe4000001009e */
[----:B------:R-:W0:Y:S03]  /*3c40*/  LDC.64 R154, c[0x0][0x428] ;  /* 0x00010a00ff9a7b82 */ /* 0x000e260000000a00 */
[----:B------:R-:W-:Y:S01]  /*3c50*/  F2FP.BF16.F32.PACK_AB R119, R158, R119 ;  /* 0x000000779e77723e */ /* 0x000fe200000010ff */
[C---:B0-----:R-:W-:Y:S01]  /*3c60*/  IMAD.WIDE.U32 R154, R151.reuse, 0x10, R154 ;  /* 0x00000010979a7825 */ /* 0x041fe200078e009a */
[----:B------:R-:W-:-:S04]  /*3c70*/  IADD3 R151, PT, PT, R151, 0x20, RZ ;  /* 0x0000002097977810 */ /* 0x000fc80007ffe0ff */
[----:B------:R0:W-:Y:S03]  /*3c80*/  STG.E.128 desc[UR6][R154.64], R116 ;  /* 0x000000749a007986 */ /* 0x0001e6000c101d06 */
.L_x_16351:
[----:B------:R-:W-:Y:S05]  /*3c90*/  BSYNC.RECONVERGENT B1 ;  /* 0x0000000000017941 */ /* 0x000fea0003800200 */
.L_x_16350:
[----:B------:R-:W-:Y:S01]  /*3ca0*/  ISETP.GE.U32.AND P0, PT, R149, 0x40, PT ;  /* 0x000000409500780c */ /* 0x000fe20003f06070 */
[----:B------:R-:W-:-:S12]  /*3cb0*/  BSSY.RECONVERGENT B1, `(.L_x_16352) ;  /* 0x0000032000017945 */ /* 0x000fd80003800200 */
[----:B------:R-:W-:Y:S05]  /*3cc0*/  @!P0 BRA `(.L_x_16353) ;  /* 0x0000000000c08947 */ /* 0x000fea0003800000 */
[----:B0-----:R-:W-:Y:S01]  /*3cd0*/  FADD.FTZ R117, R76, -R153 ;  /* 0x800000994c757221 */ /* 0x001fe20000010000 */
        /* <DEDUP_REMOVED lines=47> */
.L_x_16353:
[----:B------:R-:W-:Y:S05]  /*3fd0*/  BSYNC.RECONVERGENT B1 ;  /* 0x0000000000017941 */ /* 0x000fea0003800200 */
.L_x_16352:
[----:B------:R-:W-:Y:S01]  /*3fe0*/  ISETP.GE.U32.AND P0, PT, R149, 0x60, PT ;  /* 0x000000609500780c */ /* 0x000fe20003f06070 */
[----:B------:R-:W-:-:S12]  /*3ff0*/  BSSY.RECONVERGENT B1, `(.L_x_16354) ;  /* 0x0000032000017945 */ /* 0x000fd80003800200 */
[----:B------:R-:W-:Y:S05]  /*4000*/  @!P0 BRA `(.L_x_16355) ;  /* 0x0000000000c08947 */ /* 0x000fea0003800000 */
[----:B01----:R-:W-:Y:S01]  /*4010*/  FADD.FTZ R117, R84, -R153 ;  /* 0x8000009954757221 */ /* 0x003fe20000010000 */
        /* <DEDUP_REMOVED lines=47> */
.L_x_16355:
[----:B------:R-:W-:Y:S05]  /*4310*/  BSYNC.RECONVERGENT B1 ;  /* 0x0000000000017941 */ /* 0x000fea0003800200 */
.L_x_16354:
[----:B------:R-:W-:Y:S01]  /*4320*/  ISETP.GE.U32.AND P0, PT, R149, 0x80, PT ;  /* 0x000000809500780c */ /* 0x000fe20003f06070 */
[----:B------:R-:W-:-:S12]  /*4330*/  BSSY.RECONVERGENT B1, `(.L_x_16356) ;  /* 0x0000032000017945 */ /* 0x000fd80003800200 */
[----:B------:R-:W-:Y:S05]  /*4340*/  @!P0 BRA `(.L_x_16357) ;  /* 0x0000000000c08947 */ /* 0x000fea0003800000 */
[----:B012---:R-:W-:Y:S01]  /*4350*/  FADD.FTZ R117, R92, -R153 ;  /* 0x800000995c757221 */ /* 0x007fe20000010000 */
        /* <DEDUP_REMOVED lines=47> */
.L_x_16357:
[----:B------:R-:W-:Y:S05]  /*4650*/  BSYNC.RECONVERGENT B1 ;  /* 0x0000000000017941 */ /* 0x000fea0003800200 */
.L_x_16356:
[----:B------:R-:W-:Y:S01]  /*4660*/  ISETP.GE.U32.AND P0, PT, R149, 0xa0, PT ;  /* 0x000000a09500780c */ /* 0x000fe20003f06070 */
[----:B------:R-:W-:-:S12]  /*4670*/  BSSY.RECONVERGENT B1, `(.L_x_16358) ;  /* 0x0000032000017945 */ /* 0x000fd80003800200 */
[----:B------:R-:W-:Y:S05]  /*4680*/  @!P0 BRA `(.L_x_16359) ;  /* 0x0000000000c08947 */ /* 0x000fea0003800000 */
[----:B0123--:R-:W-:Y:S01]  /*4690*/  FADD.FTZ R117, R100, -R153 ;  /* 0x8000009964757221 */ /* 0x00ffe20000010000 */
        /* <DEDUP_REMOVED lines=47> */
.L_x_16359:
[----:B------:R-:W-:Y:S05]  /*4990*/  BSYNC.RECONVERGENT B1 ;  /* 0x0000000000017941 */ /* 0x000fea0003800200 */
.L_x_16358:
[----:B------:R-:W-:-:S13]  /*49a0*/  ISETP.GE.U32.AND P0, PT, R149, 0xc0, PT ;  /* 0x000000c09500780c */ /* 0x000fda0003f06070 */
[----:B------:R-:W-:Y:S05]  /*49b0*/  @!P0 BRA `(.L_x_16349) ;  /* 0x0000000000d08947 */ /* 0x000fea0003800000 */
[----:B01234-:R-:W-:Y:S01]  /*49c0*/  PRMT R118, R61, 0x7632, R118 ;  /* 0x000076323d767816 */ /* 0x01ffe20000000076 */
[--C-:B------:R-:W-:Y:S01]  /*49d0*/  FADD.FTZ R117, R111, -R153.reuse ;  /* 0x800000996f757221 */ /* 0x100fe20000010000 */
[----:B------:R-:W-:Y:S01]  /*49e0*/  SHF.L.U32 R116, R147, 0x10, RZ ;  /* 0x0000001093747819 */ /* 0x000fe200000006ff */
[----:B------:R-:W-:Y:S01]  /*49f0*/  FADD.FTZ R119, R113, -R153 ;  /* 0x8000009971777221 */ /* 0x000fe20000010000 */
[----:B------:R-:W-:Y:S01]  /*4a00*/  SHF.L.U32 R118, R118, 0x10, RZ ;  /* 0x0000001076767819 */ /* 0x000fe200000006ff */
[----:B------:R-:W-:Y:S01]  /*4a10*/  FMUL.FTZ R117, R152, R117 ;  /* 0x0000007598757220 */ /* 0x000fe20000410000 */
[----:B------:R-:W-:Y:S02]  /*4a20*/  PRMT R155, R58, 0x7632, R155 ;  /* 0x000076323a9b7816 */ /* 0x000fe4000000009b */
[----:B------:R-:W-:Y:S01]  /*4a30*/  PRMT R157, R62, 0x7632, R157 ;  /* 0x000076323e9d7816 */ /* 0x000fe2000000009d */
[----:B------:R-:W-:Y:S01]  /*4a40*/  FFMA.FTZ R117, R117, R116, R118 ;  /* 0x0000007475757223 */ /* 0x000fe20000010076 */
[----:B------:R-:W-:Y:S01]  /*4a50*/  SHF.L.U32 R155, R155, 0x10, RZ ;  /* 0x000000109b9b7819 */ /* 0x000fe200000006ff */
[----:B------:R-:W-:Y:S01]  /*4a60*/  FMUL.FTZ R118, R152, R119 ;  /* 0x0000007798767220 */ /* 0x000fe20000410000 */
[----:B------:R-:W-:Y:S01]  /*4a70*/  SHF.L.U32 R157, R157, 0x10, RZ ;  /* 0x000000109d9d7819 */ /* 0x000fe200000006ff */
[----:B------:R-:W-:Y:S01]  /*4a80*/  FADD.FTZ R119, R115, -R153 ;  /* 0x8000009973777221 */ /* 0x000fe20000010000 */
[----:B------:R-:W-:-:S02]  /*4a90*/  PRMT R116, R59, 0x7632, R116 ;  /* 0x000076323b747816 */ /* 0x000fc40000000074 */
[----:B------:R-:W-:Y:S01]  /*4aa0*/  PRMT R154, R63, 0x7632, R154 ;  /* 0x000076323f9a7816 */ /* 0x000fe2000000009a */
[----:B------:R-:W-:Y:S01]  /*4ab0*/  FFMA.FTZ R118, R118, R155, R157 ;  /* 0x0000009b76767223 */ /* 0x000fe2000001009d */
[----:B------:R-:W-:Y:S01]  /*4ac0*/  SHF.L.U32 R116, R116, 0x10, RZ ;  /* 0x0000001074747819 */ /* 0x000fe200000006ff */
[----:B------:R-:W-:Y:S01]  /*4ad0*/  FMUL.FTZ R119, R152, R119 ;  /* 0x0000007798777220 */ /* 0x000fe20000410000 */
[----:B------:R-:W-:Y:S01]  /*4ae0*/  SHF.L.U32 R154, R154, 0x10, RZ ;  /* 0x000000109a9a7819 */ /* 0x000fe200000006ff */
[----:B------:R-:W-:Y:S01]  /*4af0*/  FADD.FTZ R155, R108, -R153 ;  /* 0x800000996c9b7221 */ /* 0x000fe20000010000 */
[----:B------:R-:W-:Y:S02]  /*4b00*/  SHF.L.U32 R157, R60, 0x10, RZ ;  /* 0x000000103c9d7819 */ /* 0x000fe400000006ff */
[----:B------:R-:W-:Y:S01]  /*4b10*/  SHF.L.U32 R156, R57, 0x10, RZ ;  /* 0x00000010399c7819 */ /* 0x000fe200000006ff */
[----:B------:R-:W-:Y:S01]  /*4b20*/  FFMA.FTZ R119, R119, R116, R154 ;  /* 0x0000007477777223 */ /* 0x000fe2000001009a */
[----:B------:R-:W-:Y:S01]  /*4b30*/  FMUL.FTZ R116, R152, R155 ;  /* 0x0000009b98747220 */ /* 0x000fe20000410000 */
[----:B------:R-:W-:-:S02]  /*4b40*/  SHF.L.U32 R155, R56, 0x10, RZ ;  /* 0x00000010389b7819 */ /* 0x000fc400000006ff */
[----:B------:R-:W-:Y:S02]  /*4b50*/  SHF.L.U32 R154, R61, 0x10, RZ ;  /* 0x000000103d9a7819 */ /* 0x000fe400000006ff */
[----:B------:R-:W-:Y:S01]  /*4b60*/  SHF.L.U32 R158, R62, 0x10, RZ ;  /* 0x000000103e9e7819 */ /* 0x000fe200000006ff */
[----:B------:R-:W-:Y:S01]  /*4b70*/  FFMA.FTZ R116, R116, R155, R157 ;  /* 0x0000009b74747223 */ /* 0x000fe2000001009d */
[----:B------:R-:W-:-:S04]  /*4b80*/  FADD.FTZ R155, R110, -R153 ;  /* 0x800000996e9b7221 */ /* 0x000fc80000010000 */
[----:B------:R-:W-:-:S04]  /*4b90*/  FMUL.FTZ R155, R152, R155 ;  /* 0x0000009b989b7220 */ /* 0x000fc80000410000 */
[----:B------:R-:W-:Y:S01]  /*4ba0*/  FFMA.FTZ R156, R155, R156, R154 ;  /* 0x0000009c9b9c7223 */ /* 0x000fe2000001009a */
[----:B------:R-:W-:Y:S01]  /*4bb0*/  FADD.FTZ R155, R112, -R153 ;  /* 0x80000099709b7221 */ /* 0x000fe20000010000 */
[----:B------:R-:W-:-:S03]  /*4bc0*/  SHF.L.U32 R154, R58, 0x10, RZ ;  /* 0x000000103a9a7819 */ /* 0x000fc600000006ff */
[----:B------:R-:W-:Y:S01]  /*4bd0*/  FMUL.FTZ R155, R152, R155 ;  /* 0x0000009b989b7220 */ /* 0x000fe20000410000 */
[----:B------:R-:W-:-:S03]  /*4be0*/  F2FP.BF16.F32.PACK_AB R117, R117, R156 ;  /* 0x0000009c7575723e */ /* 0x000fc600000010ff */
[----:B------:R-:W-:Y:S01]  /*4bf0*/  FFMA.FTZ R157, R155, R154, R158 ;  /* 0x0000009a9b9d7223 */ /* 0x000fe2000001009e */
[--C-:B------:R-:W-:Y:S01]  /*4c00*/  FADD.FTZ R155, R114, -R153.reuse ;  /* 0x80000099729b7221 */ /* 0x100fe20000010000 */
[----:B------:R-:W-:Y:S01]  /*4c10*/  SHF.L.U32 R154, R59, 0x10, RZ ;  /* 0x000000103b9a7819 */ /* 0x000fe200000006ff */
[----:B------:R-:W-:Y:S01]  /*4c20*/  FADD.FTZ R153, R109, -R153 ;  /* 0x800000996d997221 */ /* 0x000fe20000010000 */
[----:B------:R-:W-:Y:S01]  /*4c30*/  SHF.L.U32 R158, R63, 0x10, RZ ;  /* 0x000000103f9e7819 */ /* 0x000fe200000006ff */
        /* <DEDUP_REMOVED lines=12> */
.L_x_16349:
[----:B------:R-:W-:Y:S05]  /*4d00*/  BSYNC.RECONVERGENT B0 ;  /* 0x0000000000007941 */ /* 0x000fea0003800200 */
.L_x_16348:
[----:B01234-:R-:W0:Y:S02]  /*4d10*/  LDC.64 R116, c[0x0][0x380] ;  /* 0x0000e000ff747b82 */ /* 0x01fe240000000a00 */
[----:B0-----:R-:W-:-:S04]  /*4d20*/  LEA R148, R116, R148, 0x2 ;  /* 0x0000009474947211 */ /* 0x001fc800078e10ff */
[----:B------:R-:W-:-:S13]  /*4d30*/  ISETP.GE.AND P0, PT, R148, R117, PT ;  /* 0x000000759400720c */ /* 0x000fda0003f06270 */
[----:B------:R-:W-:Y:S05]  /*4d40*/  @!P0 BRA `(.L_x_16360) ;  /* 0xffffffbc00408947 */ /* 0x000fea000383ffff */
[----:B------:R-:W-:Y:S05]  /*4d50*/  EXIT ;  /* 0x000000000000794d */ /* 0x000fea0003800000 */
.L_x_16347:
        /* <DEDUP_REMOVED lines=8> */
.L_x_16362:
[----:B------:R-:W-:Y:S05]  /*4de0*/  BSYNC B0 ;  /* 0x0000000000007941 */ /* 0x000fea0003800000 */
.L_x_16361:
        /* <DEDUP_REMOVED lines=9> */
.L_x_16363:
[----:B------:R-:W-:Y:S01]  /*4e80*/  HFMA2 R160, -RZ, RZ, 0, 2.384185791015625e-07 ;  /* 0x00000004ffa07431 */ /* 0x000fe200000001ff */
[----:B------:R-:W-:-:S05]  /*4e90*/  MOV R151, R157 ;  /* 0x0000009d00977202 */ /* 0x000fca0000000f00 */
[----:B------:R-:W-:-:S05]  /*4ea0*/  FADD.FTZ R154, R152, R151 ;  /* 0x00000097989a7221 */ /* 0x000fca0000010000 */
[----:B------:R-:W-:-:S07]  /*4eb0*/  MOV R159, R154 ;  /* 0x0000009a009f7202 */ /* 0x000fce0000000f00 */
[----:B------:R-:W-:Y:S05]  /*4ec0*/  WARPSYNC.COLLECTIVE R158, `(.L_x_16364) ;  /* 0x000000009e087348 */ /* 0x000fea0003c00000 */
[----:B------:R0:W1:Y:S02]  /*4ed0*/  SHFL.BFLY P6, R157, R159, R160, R161 ;  /* 0x0c0000a09f9d7389 */ /* 0x00006400000c00a1 */
[----:B01----:R-:W-:Y:S05]  /*4ee0*/  ENDCOLLECTIVE ;  /* 0x000000000000791b */ /* 0x003fea0003800000 */
.L_x_16364:
        /* <DEDUP_REMOVED lines=8> */
.L_x_16365:
[----:B------:R-:W-:Y:S01]  /*4f70*/  HFMA2 R160, -RZ, RZ, 0, 9.5367431640625e-07 ;  /* 0x00000010ffa07431 */ /* 0x000fe200000001ff */
[----:B------:R-:W-:-:S05]  /*4f80*/  MOV R118, R157 ;  /* 0x0000009d00767202 */ /* 0x000fca0000000f00 */
[----:B------:R-:W-:-:S05]  /*4f90*/  FADD.FTZ R156, R155, R118 ;  /* 0x000000769b9c7221 */ /* 0x000fca0000010000 */
[----:B------:R-:W-:-:S07]  /*4fa0*/  MOV R159, R156 ;  /* 0x0000009c009f7202 */ /* 0x000fce0000000f00 */
[----:B------:R-:W-:Y:S05]  /*4fb0*/  WARPSYNC.COLLECTIVE R158, `(.L_x_16366) ;  /* 0x000000009e087348 */ /* 0x000fea0003c00000 */
[----:B------:R0:W1:Y:S02]  /*4fc0*/  SHFL.BFLY P6, R157, R159, R160, R161 ;  /* 0x0c0000a09f9d7389 */ /* 0x00006400000c00a1 */
[----:B01----:R-:W-:Y:S05]  /*4fd0*/  ENDCOLLECTIVE ;  /* 0x000000000000791b */ /* 0x003fea0003800000 */
.L_x_16366:
        /* <DEDUP_REMOVED lines=106> */
.L_x_16367:
[----:B------:R-:W-:Y:S01]  /*5680*/  HFMA2 R160, -RZ, RZ, 0, 1.1920928955078125e-07 ;  /* 0x00000002ffa07431 */ /* 0x000fe200000001ff */
[----:B------:R-:W-:-:S05]  /*5690*/  MOV R119, R157 ;  /* 0x0000009d00777202 */ /* 0x000fca0000000f00 */
[----:B------:R-:W-:-:S05]  /*56a0*/  FADD.FTZ R119, R118, R119 ;  /* 0x0000007776777221 */ /* 0x000fca0000010000 */
[----:B------:R-:W-:-:S07]  /*56b0*/  MOV R159, R119 ;  /* 0x00000077009f7202 */ /* 0x000fce0000000f00 */
[----:B------:R-:W-:Y:S05]  /*56c0*/  WARPSYNC.COLLECTIVE R158, `(.L_x_16368) ;  /* 0x000000009e087348 */ /* 0x000fea0003c00000 */
[----:B------:R0:W1:Y:S02]  /*56d0*/  SHFL.BFLY P6, R157, R159, R160, R161 ;  /* 0x0c0000a09f9d7389 */ /* 0x00006400000c00a1 */
[----:B01----:R-:W-:Y:S05]  /*56e0*/  ENDCOLLECTIVE ;  /* 0x000000000000791b */ /* 0x003fea0003800000 */
.L_x_16368:
[----:B------:R-:W-:Y:S01]  /*56f0*/  HFMA2 R160, -RZ, RZ, 0, 2.384185791015625e-07 ;  /* 0x00000004ffa07431 */ /* 0x000fe200000001ff */
[----:B------:R-:W-:-:S05]  /*5700*/  MOV R152, R157 ;  /* 0x0000009d00987202 */ /* 0x000fca0000000f00 */
[----:B------:R-:W-:-:S05]  /*5710*/  FADD.FTZ R152, R119, R152 ;  /* 0x0000009877987221 */ /* 0x000fca0000010000 */
[----:B------:R-:W-:-:S07]  /*5720*/  MOV R159, R152 ;  /* 0x00000098009f7202 */ /* 0x000fce0000000f00 */
[----:B------:R-:W-:Y:S05]  /*5730*/  WARPSYNC.COLLECTIVE R158, `(.L_x_16369) ;  /* 0x000000009e087348 */ /* 0x000fea0003c00000 */
[----:B------:R0:W1:Y:S02]  /*5740*/  SHFL.BFLY P6, R157, R159, R160, R161 ;  /* 0x0c0000a09f9d7389 */ /* 0x00006400000c00a1 */
[----:B01----:R-:W-:Y:S05]  /*5750*/  ENDCOLLECTIVE ;  /* 0x000000000000791b */ /* 0x003fea0003800000 */
.L_x_16369:
[----:B------:R-:W-:Y:S01]  /*5760*/  HFMA2 R160, -RZ, RZ, 0, 4.76837158203125e-07 ;  /* 0x00000008ffa07431 */ /* 0x000fe200000001ff */
[----:B------:R-:W-:-:S05]  /*5770*/  MOV R155, R157 ;  /* 0x0000009d009b7202 */ /* 0x000fca0000000f00 */
[----:B------:R-:W-:-:S05]  /*5780*/  FADD.FTZ R155, R152, R155 ;  /* 0x0000009b989b7221 */ /* 0x000fca0000010000 */
[----:B------:R-:W-:-:S07]  /*5790*/  MOV R159, R155 ;  /* 0x0000009b009f7202 */ /* 0x000fce0000000f00 */
[----:B------:R-:W-:Y:S05]  /*57a0*/  WARPSYNC.COLLECTIVE R158, `(.L_x_16370) ;  /* 0x000000009e087348 */ /* 0x000fea0003c00000 */
[----:B------:R0:W1:Y:S02]  /*57b0*/  SHFL.BFLY P6, R157, R159, R160, R161 ;  /* 0x0c0000a09f9d7389 */ /* 0x00006400000c00a1 */
[----:B01----:R-:W-:Y:S05]  /*57c0*/  ENDCOLLECTIVE ;  /* 0x000000000000791b */ /* 0x003fea0003800000 */
.L_x_16370:
[----:B------:R-:W-:Y:S01]  /*57d0*/  HFMA2 R160, -RZ, RZ, 0, 9.5367431640625e-07 ;  /* 0x00000010ffa07431 */ /* 0x000fe200000001ff */
[----:B------:R-:W-:-:S05]  /*57e0*/  MOV R154, R157 ;  /* 0x0000009d009a7202 */ /* 0x000fca0000000f00 */
[----:B------:R-:W-:-:S05]  /*57f0*/  FADD.FTZ R154, R155, R154 ;  /* 0x0000009a9b9a7221 */ /* 0x000fca0000010000 */
[----:B------:R-:W-:-:S07]  /*5800*/  MOV R159, R154 ;  /* 0x0000009a009f7202 */ /* 0x000fce0000000f00 */
[----:B------:R-:W-:Y:S05]  /*5810*/  WARPSYNC.COLLECTIVE R158, `(.L_x_16371) ;  /* 0x000000009e087348 */ /* 0x000fea0003c00000 */
[----:B------:R0:W1:Y:S02]  /*5820*/  SHFL.BFLY P6, R157, R159, R160, R161 ;  /* 0x0c0000a09f9d7389 */ /* 0x00006400000c00a1 */
[----:B01----:R-:W-:Y:S05]  /*5830*/  ENDCOLLECTIVE ;  /* 0x000000000000791b */ /* 0x003fea0003800000 */
.L_x_16371:
[----:B------:R-:W-:Y:S05]  /*5840*/  BRA `(.L_x_16372) ;  /* 0xffffffdc00f07947 */ /* 0x000fea000383ffff */
.L_x_16373:
        /* <DEDUP_REMOVED lines=11> */
.L_x_54378:


//--------------------- .text._ZN10layer_norm13ln_fwd_kernelINS_13Kernel_traitsI13__nv_bfloat16S2_fS2_fjLj1536ELj1ELj4ELj1ELj16ENS_18Kernel_traits_baseILj1536ES2_S2_fS2_fjLj128EEEEELb0ELb0ELb1ELb1EEEvNS_9FwdParamsE --------------------------
	.section	.text._ZN10layer_norm13ln_fwd_kernelINS_13Kernel_traitsI13__nv_bfloat16S2_fS2_fjLj1536ELj1ELj4ELj1ELj16ENS_18Kernel_traits_baseILj1536ES2_S2_fS2_fjLj128EEEEELb0ELb0ELb1ELb1EEEvNS_9FwdParamsE,"ax",@progbits
	.align	128
        .global         _ZN10layer_norm13ln_fwd_kernelINS_13Kernel_traitsI13__nv_bfloat16S2_fS2_fjLj1536ELj1ELj4ELj1ELj16ENS_18Kernel_traits_baseILj1536ES2_S2_fS2_fjLj128EEEEELb0ELb0ELb1ELb1EEEvNS_9FwdParamsE
        .type           _ZN10layer_norm13ln_fwd_kernelINS_13Kernel_traitsI13__nv_bfloat16S2_fS2_fjLj1536ELj1ELj4ELj1ELj16ENS_18Kernel_traits_baseILj1536ES2_S2_fS2_fjLj128EEEEELb0ELb0ELb1ELb1EEEvNS_9FwdParamsE,@function
        .size           _ZN10layer_norm13ln_fwd_kernelINS_13Kernel_traitsI13__nv_bfloat16S2_fS2_fjLj1536ELj1ELj4ELj1ELj16ENS_18Kernel_traits_baseILj1536ES2_S2_fS2_fjLj128EEEEELb0ELb0ELb1ELb1EEEvNS_9FwdParamsE,(.L_x_54379 - _ZN10layer_norm13ln_fwd_kernelINS_13Kernel_traitsI13__nv_bfloat16S2_fS2_fjLj1536ELj1ELj4ELj1ELj16ENS_18Kernel_traits_baseILj1536ES2_S2_fS2_fjLj128EEEEELb0ELb0ELb1ELb1EEEvNS_9FwdParamsE)
        .other          _ZN10layer_norm13ln_fwd_kernelINS_13Kernel_traitsI13__nv_bfloat16S2_fS2_fjLj1536ELj1ELj4ELj1ELj16ENS_18Kernel_traits_baseILj1536ES2_S2_fS2_fjLj128EEEEELb0ELb0ELb1ELb1EEEvNS_9FwdParamsE,@"STO_CUDA_ENTRY STV_DEFAULT"
_ZN10layer_norm13ln_fwd_kernelINS_13Kernel_traitsI13__nv_bfloat16S2_fS2_fjLj1536ELj1ELj4ELj1ELj16ENS_18Kernel_traits_baseILj1536ES2_S2_fS2_fjLj128EEEEELb0ELb0ELb1ELb1EEEvNS_9FwdParamsE:
.text._ZN10layer_norm13ln_fwd_kernelINS_13Kernel_traitsI13__nv_bfloat16S2_fS2_fjLj1536ELj1ELj4ELj1ELj16ENS_18Kernel_traits_baseILj1536ES2_S2_fS2_fjLj128EEEEELb0ELb0ELb1ELb1EEEvNS_9FwdParamsE:
        /* <DEDUP_REMOVED lines=29> */
.L_x_16374:
        /* <DEDUP_REMOVED lines=20> */
.L_x_16375:
        /* <DEDUP_REMOVED lines=33> */
[----:B0-----:R-:W-:Y:S02]  /*0520*/  PRMT R2, R102, 0x7632, R2 ;  /* 0x0000763266027816 */ /* 0x001fe40000000002 */
        /* <DEDUP_REMOVED lines=20> */
.L_x_16401:
[----:B------:R-:W0:Y:S08]  /*0670*/  LDC.64 R22, c[0x0][0x3f0] ;  /* 0x0000fc00ff167b82 */ /* 0x000e300000000a00 */
[----:B------:R-:W1:Y:S08]  /*0680*/  LDC R152, c[0x0][0x388] ;  /* 0x0000e200ff987b82 */ /* 0x000e700000000800 */
[----:B------:R-:W2:Y:S01]  /*0690*/  LDC.64 R20, c[0x0][0x3f8] ;  /* 0x0000fe00ff147b82 */ /* 0x000ea20000000a00 */
[----:B0-----:R-:W-:-:S05]  /*06a0*/  IMAD.WIDE R22, R149, 0x4, R22 ;  /* 0x0000000495167825 */ /* 0x001fca00078e0216 */
[----:B------:R-:W3:Y:S01]  /*06b0*/  LDG.E R153, desc[UR6][R22.64] ;  /* 0x0000000616997981 */ /* 0x000ee2000c1e1900 */
[----:B--2---:R-:W-:-:S05]  /*06c0*/  IMAD.WIDE R20, R149, 0x4, R20 ;  /* 0x0000000495147825 */ /* 0x004fca00078e0214 */
[----:B------:R0:W5:Y:S01]  /*06d0*/  LDG.E R151, desc[UR6][R20.64] ;  /* 0x0000000614977981 */ /* 0x000162000c1e1900 */
[----:B---3--:R-:W-:-:S13]  /*06e0*/  ISETP.GE.AND P1, PT, R153, 0x1, PT ;  /* 0x000000019900780c */ /* 0x008fda0003f26270 */
[----:B------:R-:W-:Y:S01]  /*06f0*/  @P1 IADD3 R17, PT, PT, R153, -0x1, RZ ;  /* 0xffffffff99111810 */ /* 0x000fe20007ffe0ff */
[----:B------:R-:W2:Y:S04]  /*0700*/  @P1 LDC.64 R18, c[0x0][0x390] ;  /* 0x0000e400ff121b82 */ /* 0x000ea80000000a00 */
[----:B-1----:R-:W-:-:S05]  /*0710*/  @P1 IMAD R17, R17, R152, RZ ;  /* 0x0000009811111224 */ /* 0x002fca00078e02ff */
[----:B------:R-:W-:-:S04]  /*0720*/  @P1 SHF.R.S32.HI R16, RZ, 0x1f, R17 ;  /* 0x0000001fff101819 */ /* 0x000fc80000011411 */
[----:B------:R-:W-:Y:S01]  /*0730*/  @P1 LEA.HI R25, R16, R17, RZ, 0x3 ;  /* 0x0000001110191211 */ /* 0x000fe200078f18ff */
[----:B------:R-:W-:-:S03]  /*0740*/  HFMA2 R17, -RZ, RZ, 0, 0 ;  /* 0x00000000ff117431 */ /* 0x000fc600000001ff */
[----:B------:R-:W-:-:S05]  /*0750*/  @P1 LEA.HI.SX32 R17, R25, R150, 0x1d ;  /* 0x0000009619111211 */ /* 0x000fca00078feaff */
[----:B--2---:R-:W-:-:S05]  /*0760*/  @P1 IMAD.WIDE.U32 R18, R17, 0x10, R18 ;  /* 0x0000001011121825 */ /* 0x004fca00078e0012 */
[----:B------:R-:W2:Y:S01]  /*0770*/  @P1 LDG.E.128 R60, desc[UR6][R18.64] ;  /* 0x00000006123c1981 */ /* 0x000ea2000c1e1d00 */
        /* <DEDUP_REMOVED lines=12> */
[----:B0-----:R-:W-:-:S05]  /*0840*/  IMAD.WIDE.U32 R18, R16, 0x20, R18 ;  /* 0x0000002010127825 */ /* 0x001fca00078e0012 */
[----:B------:R-:W2:Y:S04]  /*0850*/  LDG.E.128 R56, desc[UR6][R18.64] ;  /* 0x0000000612387981 */ /* 0x000ea8000c1e1d00 */
[----:B------:R0:W3:Y:S01]  /*0860*/  LDG.E.128 R52, desc[UR6][R18.64+0x10] ;  /* 0x0000100612347981 */ /* 0x0000e2000c1e1d00 */
[----:B------:R-:W-:-:S13]  /*0870*/  ISETP.GT.AND P2, PT, R153, RZ, PT ;  /* 0x000000ff9900720c */ /* 0x000fda0003f44270 */
[----:B------:R-:W2:Y:S01]  /*0880*/  @P2 LDC R26, c[0x0][0x40c] ;  /* 0x00010300ff1a2b82 */ /* 0x000ea20000000800 */
[----:B------:R-:W-:Y:S02]  /*0890*/  @P2 SHF.L.U32 R20, R25, 0x10, RZ ;  /* 0x0000001019142819 */ /* 0x000fe400000006ff */
[----:B------:R-:W-:Y:S02]  /*08a0*/  @P2 SHF.L.U32 R21, R60, 0x10, RZ ;  /* 0x000000103c152819 */ /* 0x000fe400000006ff */
[----:B0-----:R-:W-:Y:S02]  /*08b0*/  @P2 SHF.L.U32 R19, R61, 0x10, RZ ;  /* 0x000000103d132819 */ /* 0x001fe400000006ff */
[----:B------:R-:W-:Y:S01]  /*08c0*/  @P2 SHF.L.U32 R24, R24, 0x10, RZ ;  /* 0x0000001018182819 */ /* 0x000fe200000006ff */
[----:B------:R-:W0:Y:S01]  /*08d0*/  @P2 LDC R28, c[0x0][0x40c] ;  /* 0x00010300ff1c2b82 */ /* 0x000e220000000800 */
[----:B------:R-:W-:Y:S02]  /*08e0*/  @P2 SHF.L.U32 R18, R23, 0x10, RZ ;  /* 0x0000001017122819 */ /* 0x000fe400000006ff */
[----:B------:R-:W-:-:S05]  /*08f0*/  @P2 SHF.L.U32 R22, R22, 0x10, RZ ;  /* 0x0000001016162819 */ /* 0x000fca00000006ff */
[----:B------:R-:W1:Y:S08]  /*0900*/  @P2 LDC R27, c[0x0][0x40c] ;  /* 0x00010300ff1b2b82 */ /* 0x000e700000000800 */
[----:B------:R-:W4:Y:S08]  /*0910*/  @P2 LDC R25, c[0x0][0x40c] ;  /* 0x00010300ff192b82 */ /* 0x000f300000000800 */
[----:B------:R-:W3:Y:S08]  /*0920*/  @P2 LDC R29, c[0x0][0x40c] ;  /* 0x00010300ff1d2b82 */ /* 0x000ef00000000800 */
[----:B------:R-:W3:Y:S08]  /*0930*/  @P2 LDC R30, c[0x0][0x40c] ;  /* 0x00010300ff1e2b82 */ /* 0x000ef00000000800 */
[----:B------:R-:W3:Y:S08]  /*0940*/  @P2 LDC R31, c[0x0][0x40c] ;  /* 0x00010300ff1f2b82 */ /* 0x000ef00000000800 */
[----:B------:R-:W3:Y:S01]  /*0950*/  @P2 LDC R32, c[0x0][0x40c] ;  /* 0x00010300ff202b82 */ /* 0x000ee20000000800 */
[----:B--2---:R-:W-:Y:S01]  /*0960*/  @P2 FFMA.FTZ R56, R21, R26, R56 ;  /* 0x0000001a15382223 */ /* 0x004fe20000010038 */
[----:B0-----:R-:W-:Y:S01]  /*0970*/  @P2 FFMA.FTZ R58, R19, R28, R58 ;  /* 0x0000001c133a2223 */ /* 0x001fe2000001003a */
[----:B------:R-:W-:Y:S01]  /*0980*/  @P2 SHF.L.U32 R19, R62, 0x10, RZ ;  /* 0x000000103e132819 */ /* 0x000fe200000006ff */
[----:B-1----:R-:W-:Y:S01]  /*0990*/  @P2 FFMA.FTZ R57, R20, R27, R57 ;  /* 0x0000001b14392223 */ /* 0x002fe20000010039 */
[----:B------:R-:W-:Y:S01]  /*09a0*/  @P2 SHF.L.U32 R21, R63, 0x10, RZ ;  /* 0x000000103f152819 */ /* 0x000fe200000006ff */
[----:B----4-:R-:W-:Y:S01]  /*09b0*/  @P2 FFMA.FTZ R59, R24, R25, R59 ;  /* 0x00000019183b2223 */ /* 0x010fe2000001003b */
[----:B---3--:R-:W-:Y:S01]  /*09c0*/  @P2 FFMA.FTZ R53, R18, R30, R53 ;  /* 0x0000001e12352223 */ /* 0x008fe20000010035 */
[----:B------:R-:W-:Y:S01]  /*09d0*/  @P2 FFMA.FTZ R52, R19, R29, R52 ;  /* 0x0000001d13342223 */ /* 0x000fe20000010034 */
[----:B------:R-:W-:Y:S01]  /*09e0*/  @P2 FFMA.FTZ R55, R22, R32, R55 ;  /* 0x0000002016372223 */ /* 0x000fe20000010037 */
[----:B------:R-:W-:Y:S01]  /*09f0*/  @P2 FFMA.FTZ R54, R21, R31, R54 ;  /* 0x0000001f15362223 */ /* 0x000fe20000010036 */
[----:B------:R-:W-:Y:S06]  /*0a00*/  BRA `(.L_x_16377) ;  /* 0x0000000000707947 */ /* 0x000fec0003800000 */
.L_x_16376:
[----:B------:R-:W0:Y:S01]  /*0a10*/  @P1 LDC R27, c[0x0][0x40c] ;  /* 0x00010300ff1b1b82 */ /* 0x000e220000000800 */
[----:B------:R-:W-:Y:S02]  /*0a20*/  @P1 SHF.L.U32 R24, R24, 0x10, RZ ;  /* 0x0000001018181819 */ /* 0x000fe400000006ff */
[----:B------:R-:W-:Y:S02]  /*0a30*/  CS2R R58, SRZ ;  /* 0x00000000003a7805 */ /* 0x000fe4000001ff00 */
[----:B------:R-:W-:Y:S02]  /*0a40*/  @P1 SHF.L.U32 R25, R25, 0x10, RZ ;  /* 0x0000001019191819 */ /* 0x000fe400000006ff */
[----:B------:R-:W-:Y:S02]  /*0a50*/  CS2R R56, SRZ ;  /* 0x0000000000387805 */ /* 0x000fe4000001ff00 */
[----:B------:R-:W-:Y:S02]  /*0a60*/  @P1 SHF.L.U32 R23, R23, 0x10, RZ ;  /* 0x0000001017171819 */ /* 0x000fe400000006ff */
[----:B------:R-:W-:-:S02]  /*0a70*/  CS2R R52, SRZ ;  /* 0x0000000000347805 */ /* 0x000fc4000001ff00 */
[----:B------:R-:W-:Y:S01]  /*0a80*/  CS2R R54, SRZ ;  /* 0x0000000000367805 */ /* 0x000fe2000001ff00 */
[----:B------:R-:W1:Y:S08]  /*0a90*/  @P1 LDC R18, c[0x0][0x40c] ;  /* 0x00010300ff121b82 */ /* 0x000e700000000800 */
        /* <DEDUP_REMOVED lines=10> */
[----:B------:R-:W-:Y:S02]  /*0b40*/  @P1 SHF.L.U32 R20, R61, 0x10, RZ ;  /* 0x000000103d141819 */ /* 0x000fe400000006ff */
[----:B------:R-:W-:-:S04]  /*0b50*/  @P1 SHF.L.U32 R23, R63, 0x10, RZ ;  /* 0x000000103f171819 */ /* 0x000fc800000006ff */
[----:B------:R-:W2:Y:S01]  /*0b60*/  @P1 LDC R29, c[0x0][0x40c] ;  /* 0x00010300ff1d1b82 */ /* 0x000ea20000000800 */
[----:B---3--:R-:W-:-:S07]  /*0b70*/  @P1 FMUL.FTZ R55, R24, R31 ;  /* 0x0000001f18371220 */ /* 0x008fce0000410000 */
[----:B------:R-:W3:Y:S01]  /*0b80*/  @P1 LDC R26, c[0x0][0x40c] ;  /* 0x00010300ff1a1b82 */ /* 0x000ee20000000800 */
[----:B0-----:R-:W-:Y:S01]  /*0b90*/  @P1 FMUL.FTZ R56, R18, R19 ;  /* 0x0000001312381220 */ /* 0x001fe20000410000 */
[----:B-1----:R-:W-:Y:S01]  /*0ba0*/  @P1 FMUL.FTZ R58, R20, R21 ;  /* 0x00000015143a1220 */ /* 0x002fe20000410000 */
[----:B--2---:R-:W-:Y:S01]  /*0bb0*/  @P1 FMUL.FTZ R52, R22, R29 ;  /* 0x0000001d16341220 */ /* 0x004fe20000410000 */
[----:B---3--:R-:W-:-:S07]  /*0bc0*/  @P1 FMUL.FTZ R54, R23, R26 ;  /* 0x0000001a17361220 */ /* 0x008fce0000410000 */
.L_x_16377:
[----:B------:R-:W0:Y:S01]  /*0bd0*/  LDC.64 R154, c[0x0][0x3a8] ;  /* 0x0000ea00ff9a7b82 */ /* 0x000e220000000a00 */
[----:B------:R-:W-:Y:S01]  /*0be0*/  BSSY.RECONVERGENT B0, `(.L_x_16378) ;  /* 0x000000a000007945 */ /* 0x000fe20003800200 */
[C---:B------:R-:W-:Y:S01]  /*0bf0*/  IADD3 R21, PT, PT, R16.reuse, 0x20, RZ ;  /* 0x0000002010157810 */ /* 0x040fe20007ffe0ff */
[----:B0-----:R-:W-:-:S05]  /*0c00*/  IMAD.WIDE.U32 R18, R16, 0x20, R154 ;  /* 0x0000002010127825 */ /* 0x001fca00078e009a */
[----:B------:R0:W-:Y:S04]  /*0c10*/  STG.E.128 desc[UR6][R18.64], R56 ;  /* 0x0000003812007986 */ /* 0x0001e8000c101d06 */
[----:B------:R0:W-:Y:S01]  /*0c20*/  STG.E.128 desc[UR6][R18.64+0x10], R52 ;  /* 0x0000103412007986 */ /* 0x0001e2000c101d06 */
[----:B------:R-:W-:Y:S05]  /*0c30*/  @!P1 BRA `(.L_x_16379) ;  /* 0x0000000000109947 */ /* 0x000fea0003800000 */
[----:B0-----:R-:W0:Y:S01]  /*0c40*/  LDC.64 R18, c[0x0][0x390] ;  /* 0x0000e400ff127b82 */ /* 0x001e220000000a00 */
[----:B------:R-:W-:-:S05]  /*0c50*/  IADD3 R23, PT, PT, R17, 0x20, RZ ;  /* 0x0000002011177810 */ /* 0x000fca0007ffe0ff */
[----:B0-----:R-:W-:-:S05]  /*0c60*/  IMAD.WIDE.U32 R18, R23, 0x10, R18 ;  /* 0x0000001017127825 */ /* 0x001fca00078e0012 */
[----:B------:R1:W5:Y:S02]  /*0c70*/  LDG.E.128 R60, desc[UR6][R18.64] ;  /* 0x00000006123c7981 */ /* 0x000364000c1e1d00 */
.L_x_16379:
[----:B------:R-:W-:Y:S05]  /*0c80*/  BSYNC.RECONVERGENT B0 ;  /* 0x0000000000007941 */ /* 0x000fea0003800200 */
.L_x_16378:
[----:B-----5:R-:W-:Y:S02]  /*0c90*/  PRMT R20, R63, 0x7632, R20 ;  /* 0x000076323f147816 */ /* 0x020fe40000000014 */
[----:B------:R-:W-:Y:S02]  /*0ca0*/  PRMT R22, R62, 0x7632, R22 ;  /* 0x000076323e167816 */ /* 0x000fe40000000016 */
[----:B------:R-:W-:Y:S02]  /*0cb0*/  PRMT R23, R61, 0x7632, R23 ;  /* 0x000076323d177816 */ /* 0x000fe40000000017 */
[----:B------:R-:W-:Y:S01]  /*0cc0*/  PRMT R24, R60, 0x7632, R24 ;  /* 0x000076323c187816 */ /* 0x000fe20000000018 */
[----:B------:R-:W-:Y:S06]  /*0cd0*/  @!P0 BRA `(.L_x_16380) ;  /* 0x0000000000788947 */ /* 0x000fec0003800000 */
[----:B01----:R-:W0:Y:S02]  /*0ce0*/  LDC.64 R18, c[0x0][0x3a0] ;  /* 0x0000e800ff127b82 */ /* 0x003e240000000a00 */
[----:B0-----:R-:W-:-:S05]  /*0cf0*/  IMAD.WIDE.U32 R18, R21, 0x20, R18 ;  /* 0x0000002015127825 */ /* 0x001fca00078e0012 */
[----:B------:R-:W2:Y:S04]  /*0d00*/  LDG.E.128 R48, desc[UR6][R18.64] ;  /* 0x0000000612307981 */ /* 0x000ea8000c1e1d00 */
[----:B------:R0:W3:Y:S01]  /*0d10*/  LDG.E.128 R44, desc[UR6][R18.64+0x10] ;  /* 0x00001006122c7981 */ /* 0x0000e2000c1e1d00 */
[----:B------:R-:W-:-:S13]  /*0d20*/  ISETP.GT.AND P2, PT, R153, RZ, PT ;  /* 0x000000ff9900720c */ /* 0x000fda0003f44270 */
[----:B------:R-:W2:Y:S01]  /*0d30*/  @P2 LDC R28, c[0x0][0x40c] ;  /* 0x00010300ff1c2b82 */ /* 0x000ea20000000800 */
[----:B0-----:R-:W-:Y:S02]  /*0d40*/  @P2 SHF.L.U32 R19, R61, 0x10, RZ ;  /* 0x000000103d132819 */ /* 0x001fe400000006ff */
[----:B------:R-:W-:Y:S02]  /*0d50*/  @P2 SHF.L.U32 R18, R23, 0x10, RZ ;  /* 0x0000001017122819 */ /* 0x000fe400000006ff */
[----:B------:R-:W-:Y:S02]  /*0d60*/  @P2 SHF.L.U32 R24, R24, 0x10, RZ ;  /* 0x0000001018182819 */ /* 0x000fe400000006ff */
[----:B------:R-:W-:Y:S01]  /*0d70*/  @P2 SHF.L.U32 R25, R60, 0x10, RZ ;  /* 0x000000103c192819 */ /* 0x000fe200000006ff */
[----:B------:R-:W0:Y:S01]  /*0d80*/  @P2 LDC R26, c[0x0][0x40c] ;  /* 0x00010300ff1a2b82 */ /* 0x000e220000000800 */
[----:B------:R-:W-:Y:S02]  /*0d90*/  @P2 SHF.L.U32 R22, R22, 0x10, RZ ;  /* 0x0000001016162819 */ /* 0x000fe400000006ff */
[----:B------:R-:W-:-:S02]  /*0da0*/  @P2 SHF.L.U32 R20, R20, 0x10, RZ ;  /* 0x0000001014142819 */ /* 0x000fc400000006ff */
[----:B------:R-:W-:-:S03]  /*0db0*/  @P2 SHF.L.U32 R23, R63, 0x10, RZ ;  /* 0x000000103f172819 */ /* 0x000fc600000006ff */
[----:B------:R-:W1:Y:S08]  /*0dc0*/  @P2 LDC R27, c[0x0][0x40c] ;  /* 0x00010300ff1b2b82 */ /* 0x000e700000000800 */
[----:B------:R-:W4:Y:S08]  /*0dd0*/  @P2 LDC R29, c[0x0][0x40c] ;  /* 0x00010300ff1d2b82 */ /* 0x000f300000000800 */
[----:B------:R-:W5:Y:S08]  /*0de0*/  @P2 LDC R30, c[0x0][0x40c] ;  /* 0x00010300ff1e2b82 */ /* 0x000f700000000800 */
[----:B------:R-:W3:Y:S08]  /*0df0*/  @P2 LDC R31, c[0x0][0x40c] ;  /* 0x00010300ff1f2b82 */ /* 0x000ef00000000800 */
[----:B------:R-:W5:Y:S08]  /*0e00*/  @P2 LDC R32, c[0x0][0x40c] ;  /* 0x00010300ff202b82 */ /* 0x000f700000000800 */
[----:B------:R-:W5:Y:S01]  /*0e10*/  @P2 LDC R33, c[0x0][0x40c] ;  /* 0x00010300ff212b82 */ /* 0x000f620000000800 */
[----:B--2---:R-:W-:Y:S01]  /*0e20*/  @P2 FFMA.FTZ R50, R19, R28, R50 ;  /* 0x0000001c13322223 */ /* 0x004fe20000010032 */
[----:B------:R-:W-:Y:S01]  /*0e30*/  @P2 SHF.L.U32 R19, R62, 0x10, RZ ;  /* 0x000000103e132819 */ /* 0x000fe200000006ff */
[----:B0-----:R-:W-:Y:S01]  /*0e40*/  @P2 FFMA.FTZ R48, R25, R26, R48 ;  /* 0x0000001a19302223 */ /* 0x001fe20000010030 */
[----:B-1----:R-:W-:Y:S01]  /*0e50*/  @P2 FFMA.FTZ R49, R24, R27, R49 ;  /* 0x0000001b18312223 */ /* 0x002fe20000010031 */
[----:B----4-:R-:W-:Y:S01]  /*0e60*/  @P2 FFMA.FTZ R51, R18, R29, R51 ;  /* 0x0000001d12332223 */ /* 0x010fe20000010033 */
[----:B---3--:R-:W-:Y:S01]  /*0e70*/  @P2 FFMA.FTZ R45, R22, R31, R45 ;  /* 0x0000001f162d2223 */ /* 0x008fe2000001002d */
[----:B-----5:R-:W-:Y:S01]  /*0e80*/  @P2 FFMA.FTZ R44, R19, R30, R44 ;  /* 0x0000001e132c2223 */ /* 0x020fe2000001002c */
[----:B------:R-:W-:Y:S01]  /*0e90*/  @P2 FFMA.FTZ R46, R23, R32, R46 ;  /* 0x00000020172e2223 */ /* 0x000fe2000001002e */
[----:B------:R-:W-:Y:S01]  /*0ea0*/  @P2 FFMA.FTZ R47, R20, R33, R47 ;  /* 0x00000021142f2223 */ /* 0x000fe2000001002f */
[----:B------:R-:W-:Y:S06]  /*0eb0*/  BRA `(.L_x_16381) ;  /* 0x0000000000707947 */ /* 0x000fec0003800000 */
.L_x_16380:
[----:B------:R-:W2:Y:S01]  /*0ec0*/  @P1 LDC R25, c[0x0][0x40c] ;  /* 0x00010300ff191b82 */ /* 0x000ea20000000800 */
[----:B01----:R-:W-:Y:S02]  /*0ed0*/  @P1 SHF.L.U32 R18, R23, 0x10, RZ ;  /* 0x0000001017121819 */ /* 0x003fe400000006ff */
[----:B------:R-:W-:Y:S02]  /*0ee0*/  CS2R R48, SRZ ;  /* 0x0000000000307805 */ /* 0x000fe4000001ff00 */
[----:B------:R-:W-:Y:S02]  /*0ef0*/  @P1 SHF.L.U32 R24, R24, 0x10, RZ ;  /* 0x0000001018181819 */ /* 0x000fe400000006ff */
[----:B------:R-:W-:Y:S02]  /*0f00*/  CS2R R50, SRZ ;  /* 0x0000000000327805 */ /* 0x000fe4000001ff00 */
[----:B------:R-:W-:Y:S02]  /*0f10*/  @P1 SHF.L.U32 R22, R22, 0x10, RZ ;  /* 0x0000001016161819 */ /* 0x000fe400000006ff */
[----:B------:R-:W-:-:S02]  /*0f20*/  CS2R R44, SRZ ;  /* 0x00000000002c7805 */ /* 0x000fc4000001ff00 */
[----:B------:R-:W-:Y:S01]  /*0f30*/  CS2R R46, SRZ ;  /* 0x00000000002e7805 */ /* 0x000fe2000001ff00 */
[----:B------:R-:W0:Y:S08]  /*0f40*/  @P1 LDC R27, c[0x0][0x40c] ;  /* 0x00010300ff1b1b82 */ /* 0x000e300000000800 */
[----:B------:R-:W1:Y:S08]  /*0f50*/  @P1 LDC R31, c[0x0][0x40c] ;  /* 0x00010300ff1f1b82 */ /* 0x000e700000000800 */
[----:B------:R-:W3:Y:S01]  /*0f60*/  @P1 LDC R26, c[0x0][0x40c] ;  /* 0x00010300ff1a1b82 */ /* 0x000ee20000000800 */
[----:B--2---:R-:W-:Y:S01]  /*0f70*/  @P1 FMUL.FTZ R49, R24, R25 ;  /* 0x0000001918311220 */ /* 0x004fe20000410000 */
[----:B------:R-:W-:-:S02]  /*0f80*/  @P1 SHF.L.U32 R25, R20, 0x10, RZ ;  /* 0x0000001014191819 */ /* 0x000fc400000006ff */
[----:B------:R-:W-:Y:S02]  /*0f90*/  @P1 SHF.L.U32 R20, R61, 0x10, RZ ;  /* 0x000000103d141819 */ /* 0x000fe400000006ff */
[----:B------:R-:W-:Y:S02]  /*0fa0*/  @P1 SHF.L.U32 R24, R63, 0x10, RZ ;  /* 0x000000103f181819 */ /* 0x000fe400000006ff */
[----:B------:R-:W2:Y:S01]  /*0fb0*/  @P1 LDC R19, c[0x0][0x40c] ;  /* 0x00010300ff131b82 */ /* 0x000ea20000000800 */
[----:B0-----:R-:W-:Y:S01]  /*0fc0*/  @P1 FMUL.FTZ R51, R18, R27 ;  /* 0x0000001b12331220 */ /* 0x001fe20000410000 */
[----:B------:R-:W-:-:S06]  /*0fd0*/  @P1 SHF.L.U32 R18, R60, 0x10, RZ ;  /* 0x000000103c121819 */ /* 0x000fcc00000006ff */
[----:B------:R-:W0:Y:S01]  /*0fe0*/  @P1 LDC R23, c[0x0][0x40c] ;  /* 0x00010300ff171b82 */ /* 0x000e220000000800 */
[----:B-1----:R-:W-:Y:S01]  /*0ff0*/  @P1 FMUL.FTZ R45, R22, R31 ;  /* 0x0000001f162d1220 */ /* 0x002fe20000410000 */
[----:B------:R-:W-:-:S06]  /*1000*/  @P1 SHF.L.U32 R22, R62, 0x10, RZ ;  /* 0x000000103e161819 */ /* 0x000fcc00000006ff */
[----:B------:R-:W1:Y:S01]  /*1010*/  @P1 LDC R29, c[0x0][0x40c] ;  /* 0x00010300ff1d1b82 */ /* 0x000e620000000800 */
[----:B---3--:R-:W-:-:S07]  /*1020*/  @P1 FMUL.FTZ R47, R25, R26 ;  /* 0x0000001a192f1220 */ /* 0x008fce0000410000 */
[----:B------:R-:W3:Y:S01]  /*1030*/  @P1 LDC R33, c[0x0][0x40c] ;  /* 0x00010300ff211b82 */ /* 0x000ee20000000800 */
[----:B--2---:R-:W-:Y:S01]  /*1040*/  @P1 FMUL.FTZ R48, R18, R19 ;  /* 0x0000001312301220 */ /* 0x004fe20000410000 */
[----:B0-----:R-:W-:Y:S01]  /*1050*/  @P1 FMUL.FTZ R50, R20, R23 ;  /* 0x0000001714321220 */ /* 0x001fe20000410000 */
[----:B-1----:R-:W-:Y:S01]  /*1060*/  @P1 FMUL.FTZ R44, R22, R29 ;  /* 0x0000001d162c1220 */ /* 0x002fe20000410000 */
[----:B---3--:R-:W-:-:S07]  /*1070*/  @P1 FMUL.FTZ R46, R24, R33 ;  /* 0x00000021182e1220 */ /* 0x008fce0000410000 */
.L_x_16381:
[----:B------:R-:W-:Y:S01]  /*1080*/  IMAD.WIDE.U32 R18, R21, 0x20, R154 ;  /* 0x0000002015127825 */ /* 0x000fe200078e009a */
[----:B------:R-:W-:Y:S01]  /*1090*/  BSSY.RECONVERGENT B0, `(.L_x_16382) ;  /* 0x0000009000007945 */ /* 0x000fe20003800200 */
[----:B------:R-:W-:-:S03]  /*10a0*/  IADD3 R21, PT, PT, R16, 0x40, RZ ;  /* 0x0000004010157810 */ /* 0x000fc60007ffe0ff */
[----:B------:R0:W-:Y:S04]  /*10b0*/  STG.E.128 desc[UR6][R18.64], R48 ;  /* 0x0000003012007986 */ /* 0x0001e8000c101d06 */
[----:B------:R0:W-:Y:S01]  /*10c0*/  STG.E.128 desc[UR6][R18.64+0x10], R44 ;  /* 0x0000102c12007986 */ /* 0x0001e2000c101d06 */
[----:B------:R-:W-:Y:S05]  /*10d0*/  @!P1 BRA `(.L_x_16383) ;  /* 0x0000000000109947 */ /* 0x000fea0003800000 */
[----:B0-----:R-:W0:Y:S01]  /*10e0*/  LDC.64 R18, c[0x0][0x390] ;  /* 0x0000e400ff127b82 */ /* 0x001e220000000a00 */
[----:B------:R-:W-:-:S05]  /*10f0*/  IADD3 R23, PT, PT, R17, 0x40, RZ ;  /* 0x0000004011177810 */ /* 0x000fca0007ffe0ff */
[----:B0-----:R-:W-:-:S05]  /*1100*/  IMAD.WIDE.U32 R18, R23, 0x10, R18 ;  /* 0x0000001017127825 */ /* 0x001fca00078e0012 */
[----:B------:R1:W5:Y:S02]  /*1110*/  LDG.E.128 R60, desc[UR6][R18.64] ;  /* 0x00000006123c7981 */ /* 0x000364000c1e1d00 */
.L_x_16383:
[----:B------:R-:W-:Y:S05]  /*1120*/  BSYNC.RECONVERGENT B0 ;  /* 0x0000000000007941 */ /* 0x000fea0003800200 */
.L_x_16382:
        /* <DEDUP_REMOVED lines=11> */
[----:B------:R-:W-:Y:S02]  /*11e0*/  @P2 SHF.L.U32 R25, R60, 0x10, RZ ;  /* 0x000000103c192819 */ /* 0x000fe400000006ff */
[----:B0-----:R-:W-:Y:S02]  /*11f0*/  @P2 SHF.L.U32 R19, R61, 0x10, RZ ;  /* 0x000000103d132819 */ /* 0x001fe400000006ff */
[----:B------:R-:W-:Y:S02]  /*1200*/  @P2 SHF.L.U32 R18, R23, 0x10, RZ ;  /* 0x0000001017122819 */ /* 0x000fe400000006ff */
[----:B------:R-:W-:Y:S01]  /*1210*/  @P2 SHF.L.U32 R24, R24, 0x10, RZ ;  /* 0x0000001018182819 */ /* 0x000fe200000006ff */
[----:B------:R-:W0:Y:S01]  /*1220*/  @P2 LDC R28, c[0x0][0x40c] ;  /* 0x00010300ff1c2b82 */ /* 0x000e220000000800 */
[----:B------:R-:W-:Y:S02]  /*1230*/  @P2 SHF.L.U32 R22, R22, 0x10, RZ ;  /* 0x0000001016162819 */ /* 0x000fe400000006ff */
[----:B------:R-:W-:-:S02]  /*1240*/  @P2 SHF.L.U32 R20, R20, 0x10, RZ ;  /* 0x0000001014142819 */ /* 0x000fc400000006ff */
[----:B------:R-:W-:-:S03]  /*1250*/  @P2 SHF.L.U32 R23, R63, 0x10, RZ ;  /* 0x000000103f172819 */ /* 0x000fc600000006ff */
[----:B------:R-:W1:Y:S08]  /*1260*/  @P2 LDC R27, c[0x0][0x40c] ;  /* 0x00010300ff1b2b82 */ /* 0x000e700000000800 */
[----:B------:R-:W3:Y:S08]  /*1270*/  @P2 LDC R29, c[0x0][0x40c] ;  /* 0x00010300ff1d2b82 */ /* 0x000ef00000000800 */
[----:B------:R-:W4:Y:S08]  /*1280*/  @P2 LDC R30, c[0x0][0x40c] ;  /* 0x00010300ff1e2b82 */ /* 0x000f300000000800 */
[----:B------:R-:W5:Y:S01]  /*1290*/  @P2 LDC R31, c[0x0][0x40c] ;  /* 0x00010300ff1f2b82 */ /* 0x000f620000000800 */
[----:B--2---:R-:W-:Y:S01]  /*12a0*/  @P2 FFMA.FTZ R40, R25, R26, R40 ;  /* 0x0000001a19282223 */ /* 0x004fe20000010028 */
[----:B0-----:R-:W-:-:S06]  /*12b0*/  @P2 FFMA.FTZ R42, R19, R28, R42 ;  /* 0x0000001c132a2223 */ /* 0x001fcc000001002a */
[----:B------:R-:W0:Y:S01]  /*12c0*/  @P2 LDC R25, c[0x0][0x40c] ;  /* 0x00010300ff192b82 */ /* 0x000e220000000800 */
[----:B------:R-:W-:Y:S01]  /*12d0*/  @P2 SHF.L.U32 R19, R62, 0x10, RZ ;  /* 0x000000103e132819 */ /* 0x000fe200000006ff */
[----:B-1----:R-:W-:Y:S01]  /*12e0*/  @P2 FFMA.FTZ R41, R24, R27, R41 ;  /* 0x0000001b18292223 */ /* 0x002fe20000010029 */
[----:B---3--:R-:W-:Y:S01]  /*12f0*/  @P2 FFMA.FTZ R37, R22, R29, R37 ;  /* 0x0000001d16252223 */ /* 0x008fe20000010025 */
[----:B----4-:R-:W-:Y:S01]  /*1300*/  @P2 FFMA.FTZ R38, R23, R30, R38 ;  /* 0x0000001e17262223 */ /* 0x010fe20000010026 */
[----:B-----5:R-:W-:-:S03]  /*1310*/  @P2 FFMA.FTZ R39, R20, R31, R39 ;  /* 0x0000001f14272223 */ /* 0x020fc60000010027 */
[----:B------:R-:W1:Y:S01]  /*1320*/  @P2 LDC R26, c[0x0][0x40c] ;  /* 0x00010300ff1a2b82 */ /* 0x000e620000000800 */
[----:B0-----:R-:W-:Y:S01]  /*1330*/  @P2 FFMA.FTZ R43, R18, R25, R43 ;  /* 0x00000019122b2223 */ /* 0x001fe2000001002b */
[----:B-1----:R-:W-:Y:S01]  /*1340*/  @P2 FFMA.FTZ R36, R19, R26, R36 ;  /* 0x0000001a13242223 */ /* 0x002fe20000010024 */
[----:B------:R-:W-:Y:S06]  /*1350*/  BRA `(.L_x_16385) ;  /* 0x0000000000707947 */ /* 0x000fec0003800000 */
.L_x_16384:
        /* <DEDUP_REMOVED lines=28> */
.L_x_16385:
[----:B------:R-:W-:Y:S01]  /*1520*/  IMAD.WIDE.U32 R18, R21, 0x20, R154 ;  /* 0x0000002015127825 */ /* 0x000fe200078e009a */
[----:B------:R-:W-:Y:S04]  /*1530*/  BSSY.RECONVERGENT B0, `(.L_x_16386) ;  /* 0x0000008000007945 */ /* 0x000fe80003800200 */
[----:B------:R0:W-:Y:S04]  /*1540*/  STG.E.128 desc[UR6][R18.64], R40 ;  /* 0x0000002812007986 */ /* 0x0001e8000c101d06 */
[----:B------:R0:W-:Y:S01]  /*1550*/  STG.E.128 desc[UR6][R18.64+0x10], R36 ;  /* 0x0000102412007986 */ /* 0x0001e2000c101d06 */
[----:B------:R-:W-:Y:S05]  /*1560*/  @!P1 BRA `(.L_x_16387) ;  /* 0x0000000000109947 */ /* 0x000fea0003800000 */
[----:B0-----:R-:W0:Y:S01]  /*1570*/  LDC.64 R18, c[0x0][0x390] ;  /* 0x0000e400ff127b82 */ /* 0x001e220000000a00 */
[----:B------:R-:W-:-:S05]  /*1580*/  IADD3 R21, PT, PT, R17, 0x60, RZ ;  /* 0x0000006011157810 */ /* 0x000fca0007ffe0ff */
[----:B0-----:R-:W-:-:S05]  /*1590*/  IMAD.WIDE.U32 R18, R21, 0x10, R18 ;  /* 0x0000001015127825 */ /* 0x001fca00078e0012 */
[----:B------:R1:W5:Y:S02]  /*15a0*/  LDG.E.128 R60, desc[UR6][R18.64] ;  /* 0x00000006123c7981 */ /* 0x000364000c1e1d00 */
.L_x_16387:
[----:B------:R-:W-:Y:S05]  /*15b0*/  BSYNC.RECONVERGENT B0 ;  /* 0x0000000000007941 */ /* 0x000fea0003800200 */
.L_x_16386:
[----:B01---5:R-:W-:Y:S02]  /*15c0*/  PRMT R18, R63, 0x7632, R18 ;  /* 0x000076323f127816 */ /* 0x023fe40000000012 */
[----:B------:R-:W-:Y:S02]  /*15d0*/  PRMT R19, R62, 0x7632, R19 ;  /* 0x000076323e137816 */ /* 0x000fe40000000013 */
[----:B------:R-:W-:Y:S02]  /*15e0*/  PRMT R20, R61, 0x7632, R20 ;  /* 0x000076323d147816 */ /* 0x000fe40000000014 */
[----:B------:R-:W-:Y:S01]  /*15f0*/  PRMT R21, R60, 0x7632, R21 ;  /* 0x000076323c157816 */ /* 0x000fe20000000015 */
[----:B------:R-:W-:Y:S06]  /*1600*/  @!P0 BRA `(.L_x_16388) ;  /* 0x00000000008c8947 */ /* 0x000fec0003800000 */
[----:B------:R-:W0:Y:S01]  /*1610*/  LDC.64 R18, c[0x0][0x3a0] ;  /* 0x0000e800ff127b82 */ /* 0x000e220000000a00 */
[----:B------:R-:W-:-:S05]  /*1620*/  IADD3 R21, PT, PT, R16, 0x60, RZ ;  /* 0x0000006010157810 */ /* 0x000fca0007ffe0ff */
[----:B0-----:R-:W-:-:S05]  /*1630*/  IMAD.WIDE.U32 R18, R21, 0x20, R18 ;  /* 0x0000002015127825 */ /* 0x001fca00078e0012 */
[----:B------:R-:W2:Y:S04]  /*1640*/  LDG.E.128 R32, desc[UR6][R18.64] ;  /* 0x0000000612207981 */ /* 0x000ea8000c1e1d00 */
[----:B------:R0:W3:Y:S01]  /*1650*/  LDG.E.128 R28, desc[UR6][R18.64+0x10] ;  /* 0x00001006121c7981 */ /* 0x0000e2000c1e1d00 */
[----:B------:R-:W-:-:S13]  /*1660*/  ISETP.GT.AND P2, PT, R153, RZ, PT ;  /* 0x000000ff9900720c */ /* 0x000fda0003f44270 */
[----:B------:R-:W2:Y:S01]  /*1670*/  @P2 LDC R22, c[0x0][0x40c] ;  /* 0x00010300ff162b82 */ /* 0x000ea20000000800 */
[C---:B------:R-:W-:Y:S02]  /*1680*/  @P2 PRMT R20, R60.reuse, 0x7632, R20 ;  /* 0x000076323c142816 */ /* 0x040fe40000000014 */
[----:B------:R-:W-:Y:S02]  /*1690*/  @P2 SHF.L.U32 R21, R60, 0x10, RZ ;  /* 0x000000103c152819 */ /* 0x000fe400000006ff */
[----:B------:R-:W-:Y:S02]  /*16a0*/  @P2 SHF.L.U32 R20, R20, 0x10, RZ ;  /* 0x0000001014142819 */ /* 0x000fe400000006ff */
[C---:B0-----:R-:W-:Y:S01]  /*16b0*/  @P2 PRMT R18, R61.reuse, 0x7632, R18 ;  /* 0x000076323d122816 */ /* 0x041fe20000000012 */
[----:B------:R-:W0:Y:S01]  /*16c0*/  @P2 LDC R23, c[0x0][0x40c] ;  /* 0x00010300ff172b82 */ /* 0x000e220000000800 */
[----:B------:R-:W-:Y:S02]  /*16d0*/  @P2 SHF.L.U32 R19, R61, 0x10, RZ ;  /* 0x000000103d132819 */ /* 0x000fe400000006ff */
[----:B------:R-:W-:-:S05]  /*16e0*/  @P2 SHF.L.U32 R18, R18, 0x10, RZ ;  /* 0x0000001012122819 */ /* 0x000fca00000006ff */
[----:B------:R-:W1:Y:S08]  /*16f0*/  @P2 LDC R24, c[0x0][0x40c] ;  /* 0x00010300ff182b82 */ /* 0x000e700000000800 */
[----:B------:R-:W4:Y:S08]  /*1700*/  @P2 LDC R25, c[0x0][0x40c] ;  /* 0x00010300ff192b82 */ /* 0x000f300000000800 */
[----:B------:R-:W3:Y:S08]  /*1710*/  @P2 LDC R26, c[0x0][0x40c] ;  /* 0x00010300ff1a2b82 */ /* 0x000ef00000000800 */
[----:B------:R-:W5:Y:S01]  /*1720*/  @P2 LDC R27, c[0x0][0x40c] ;  /* 0x00010300ff1b2b82 */ /* 0x000f620000000800 */
[----:B--2---:R-:W-:Y:S01]  /*1730*/  @P2 FFMA.FTZ R32, R21, R22, R32 ;  /* 0x0000001615202223 */ /* 0x004fe20000010020 */
[----:B0-----:R-:W-:-:S06]  /*1740*/  @P2 FFMA.FTZ R33, R20, R23, R33 ;  /* 0x0000001714212223 */ /* 0x001fcc0000010021 */
[----:B------:R-:W0:Y:S01]  /*1750*/  @P2 LDC R22, c[0x0][0x40c] ;  /* 0x00010300ff162b82 */ /* 0x000e220000000800 */
[----:B------:R-:W-:Y:S01]  /*1760*/  @P2 SHF.L.U32 R21, R62, 0x10, RZ ;  /* 0x000000103e152819 */ /* 0x000fe200000006ff */
[----:B-1----:R-:W-:Y:S01]  /*1770*/  @P2 FFMA.FTZ R34, R19, R24, R34 ;  /* 0x0000001813222223 */ /* 0x002fe20000010022 */
[----:B----4-:R-:W-:Y:S01]  /*1780*/  @P2 FFMA.FTZ R35, R18, R25, R35 ;  /* 0x0000001912232223 */ /* 0x010fe20000010023 */
[----:B------:R-:W-:Y:S02]  /*1790*/  @P2 PRMT R18, R62, 0x7632, R18 ;  /* 0x000076323e122816 */ /* 0x000fe40000000012 */
[----:B------:R-:W-:Y:S01]  /*17a0*/  @P2 PRMT R19, R63, 0x7632, R19 ;  /* 0x000076323f132816 */ /* 0x000fe20000000013 */
[----:B---3--:R-:W-:Y:S01]  /*17b0*/  @P2 FFMA.FTZ R28, R21, R26, R28 ;  /* 0x0000001a151c2223 */ /* 0x008fe2000001001c */
[----:B------:R-:W1:Y:S01]  /*17c0*/  @P2 LDC R23, c[0x0][0x40c] ;  /* 0x00010300ff172b82 */ /* 0x000e620000000800 */
[----:B------:R-:W-:Y:S02]  /*17d0*/  @P2 SHF.L.U32 R21, R63, 0x10, RZ ;  /* 0x000000103f152819 */ /* 0x000fe400000006ff */
[----:B------:R-:W-:-:S02]  /*17e0*/  @P2 SHF.L.U32 R18, R18, 0x10, RZ ;  /* 0x0000001012122819 */ /* 0x000fc400000006ff */
[----:B------:R-:W-:-:S05]  /*17f0*/  @P2 SHF.L.U32 R20, R19, 0x10, RZ ;  /* 0x0000001013142819 */ /* 0x000fca00000006ff */
[----:B-----5:R-:W-:Y:S01]  /*1800*/  @P2 FFMA.FTZ R31, R20, R27, R31 ;  /* 0x0000001b141f2223 */ /* 0x020fe2000001001f */
[----:B0-----:R-:W-:Y:S01]  /*1810*/  @P2 FFMA.FTZ R29, R18, R22, R29 ;  /* 0x00000016121d2223 */ /* 0x001fe2000001001d */
[----:B-1----:R-:W-:Y:S01]  /*1820*/  @P2 FFMA.FTZ R30, R21, R23, R30 ;  /* 0x00000017151e2223 */ /* 0x002fe2000001001e */
[----:B------:R-:W-:Y:S06]  /*1830*/  BRA `(.L_x_16389) ;  /* 0x0000000000707947 */ /* 0x000fec0003800000 */
.L_x_16388:
[----:B------:R-:W0:Y:S01]  /*1840*/  @P1 LDC R22, c[0x0][0x40c] ;  /* 0x00010300ff161b82 */ /* 0x000e220000000800 */
[----:B------:R-:W-:Y:S02]  /*1850*/  @P1 SHF.L.U32 R21, R21, 0x10, RZ ;  /* 0x0000001015151819 */ /* 0x000fe400000006ff */
[----:B------:R-:W-:Y:S02]  /*1860*/  CS2R R32, SRZ ;  /* 0x0000000000207805 */ /* 0x000fe4000001ff00 */
[----:B------:R-:W-:Y:S02]  /*1870*/  @P1 SHF.L.U32 R20, R20, 0x10, RZ ;  /* 0x0000001014141819 */ /* 0x000fe400000006ff */
[----:B------:R-:W-:Y:S02]  /*1880*/  CS2R R34, SRZ ;  /* 0x0000000000227805 */ /* 0x000fe4000001ff00 */
[----:B------:R-:W-:Y:S02]  /*1890*/  @P1 SHF.L.U32 R19, R19, 0x10, RZ ;  /* 0x0000001013131819 */ /* 0x000fe400000006ff */
[----:B------:R-:W-:-:S02]  /*18a0*/  CS2R R28, SRZ ;  /* 0x00000000001c7805 */ /* 0x000fc4000001ff00 */
[----:B------:R-:W-:Y:S01]  /*18b0*/  @P1 SHF.L.U32 R18, R18, 0x10, RZ ;  /* 0x0000001012121819 */ /* 0x000fe200000006ff */
[----:B------:R-:W1:Y:S01]  /*18c0*/  @P1 LDC R25, c[0x0][0x40c] ;  /* 0x00010300ff191b82 */ /* 0x000e620000000800 */
[----:B------:R-:W-:-:S07]  /*18d0*/  CS2R R30, SRZ ;  /* 0x00000000001e7805 */ /* 0x000fce000001ff00 */
[----:B------:R-:W2:Y:S08]  /*18e0*/  @P1 LDC R26, c[0x0][0x40c] ;  /* 0x00010300ff1a1b82 */ /* 0x000eb00000000800 */
[----:B------:R-:W3:Y:S01]  /*18f0*/  @P1 LDC R113, c[0x0][0x40c] ;  /* 0x00010300ff711b82 */ /* 0x000ee20000000800 */
[----:B0-----:R-:W-:Y:S01]  /*1900*/  @P1 FMUL.FTZ R33, R21, R22 ;  /* 0x0000001615211220 */ /* 0x001fe20000410000 */
[----:B------:R-:W-:-:S06]  /*1910*/  @P1 SHF.L.U32 R21, R63, 0x10, RZ ;  /* 0x000000103f151819 */ /* 0x000fcc00000006ff */
        /* <DEDUP_REMOVED lines=8> */
[----:B------:R-:W-:-:S06]  /*19a0*/  @P1 SHF.L.U32 R18, R60, 0x10, RZ ;  /* 0x000000103c121819 */ /* 0x000fcc00000006ff */
[----:B------:R-:W3:Y:S01]  /*19b0*/  @P1 LDC R112, c[0x0][0x40c] ;  /* 0x00010300ff701b82 */ /* 0x000ee20000000800 */
[----:B0-----:R-:W-:Y:S01]  /*19c0*/  @P1 FMUL.FTZ R32, R18, R23 ;  /* 0x0000001712201220 */ /* 0x001fe20000410000 */
[----:B-1----:R-:W-:Y:S01]  /*19d0*/  @P1 FMUL.FTZ R34, R19, R24 ;  /* 0x0000001813221220 */ /* 0x002fe20000410000 */
[----:B--2---:R-:W-:Y:S01]  /*19e0*/  @P1 FMUL.FTZ R28, R20, R27 ;  /* 0x0000001b141c1220 */ /* 0x004fe20000410000 */
[----:B---3--:R-:W-:-:S07]  /*19f0*/  @P1 FMUL.FTZ R30, R21, R112 ;  /* 0x00000070151e1220 */ /* 0x008fce0000410000 */
.L_x_16389:
[----:B------:R-:W-:Y:S01]  /*1a00*/  IADD3 R19, PT, PT, R16, 0x60, RZ ;  /* 0x0000006010137810 */ /* 0x000fe20007ffe0ff */
[----:B------:R-:W-:Y:S04]  /*1a10*/  BSSY.RECONVERGENT B0, `(.L_x_16390) ;  /* 0x0000009000007945 */ /* 0x000fe80003800200 */
[----:B------:R-:W-:-:S05]  /*1a20*/  IMAD.WIDE.U32 R18, R19, 0x20, R154 ;  /* 0x0000002013127825 */ /* 0x000fca00078e009a */
[----:B------:R0:W-:Y:S04]  /*1a30*/  STG.E.128 desc[UR6][R18.64], R32 ;  /* 0x0000002012007986 */ /* 0x0001e8000c101d06 */
[----:B------:R0:W-:Y:S01]  /*1a40*/  STG.E.128 desc[UR6][R18.64+0x10], R28 ;  /* 0x0000101c12007986 */ /* 0x0001e2000c101d06 */
[----:B------:R-:W-:Y:S05]  /*1a50*/  @!P1 BRA `(.L_x_16391) ;  /* 0x0000000000109947 */ /* 0x000fea0003800000 */
[----:B0-----:R-:W0:Y:S01]  /*1a60*/  LDC.64 R18, c[0x0][0x390] ;  /* 0x0000e400ff127b82 */ /* 0x001e220000000a00 */
[----:B------:R-:W-:-:S05]  /*1a70*/  IADD3 R21, PT, PT, R17, 0x80, RZ ;  /* 0x0000008011157810 */ /* 0x000fca0007ffe0ff */
[----:B0-----:R-:W-:-:S05]  /*1a80*/  IMAD.WIDE.U32 R18, R21, 0x10, R18 ;  /* 0x0000001015127825 */ /* 0x001fca00078e0012 */
[----:B------:R1:W5:Y:S02]  /*1a90*/  LDG.E.128 R60, desc[UR6][R18.64] ;  /* 0x00000006123c7981 */ /* 0x000364000c1e1d00 */
.L_x_16391:
[----:B------:R-:W-:Y:S05]  /*1aa0*/  BSYNC.RECONVERGENT B0 ;  /* 0x0000000000007941 */ /* 0x000fea0003800200 */
.L_x_16390:
[----:B------:R-:W-:Y:S05]  /*1ab0*/  @!P0 BRA `(.L_x_16392) ;  /* 0x00000000008c8947 */ /* 0x000fea0003800000 */
[----:B01----:R-:W0:Y:S01]  /*1ac0*/  LDC.64 R18, c[0x0][0x3a0] ;  /* 0x0000e800ff127b82 */ /* 0x003e220000000a00 */
[----:B------:R-:W-:-:S05]  /*1ad0*/  IADD3 R21, PT, PT, R16, 0x80, RZ ;  /* 0x0000008010157810 */ /* 0x000fca0007ffe0ff */
        /* <DEDUP_REMOVED lines=33> */
.L_x_16392:
[----:B------:R-:W2:Y:S01]  /*1cf0*/  @P1 LDC R21, c[0x0][0x40c] ;  /* 0x00010300ff151b82 */ /* 0x000ea20000000800 */
[----:B01---5:R-:W-:Y:S02]  /*1d00*/  @P1 PRMT R18, R60, 0x7632, R18 ;  /* 0x000076323c121816 */ /* 0x023fe40000000012 */
[----:B------:R-:W-:Y:S02]  /*1d10*/  CS2R R24, SRZ ;  /* 0x0000000000187805 */ /* 0x000fe4000001ff00 */
[----:B------:R-:W-:Y:S02]  /*1d20*/  @P1 PRMT R19, R61, 0x7632, R19 ;  /* 0x000076323d131816 */ /* 0x000fe40000000013 */
[----:B------:R-:W-:Y:S02]  /*1d30*/  CS2R R26, SRZ ;  /* 0x00000000001a7805 */ /* 0x000fe4000001ff00 */
[----:B------:R-:W-:Y:S02]  /*1d40*/  @P1 SHF.L.U32 R18, R18, 0x10, RZ ;  /* 0x0000001012121819 */ /* 0x000fe400000006ff */
[----:B------:R-:W-:Y:S01]  /*1d50*/  @P1 SHF.L.U32 R19, R19, 0x10, RZ ;  /* 0x0000001013131819 */ /* 0x000fe200000006ff */
[----:B------:R-:W0:Y:S08]  /*1d60*/  @P1 LDC R20, c[0x0][0x40c] ;  /* 0x00010300ff141b82 */ /* 0x000e300000000800 */
[----:B------:R-:W1:Y:S08]  /*1d70*/  @P1 LDC R23, c[0x0][0x40c] ;  /* 0x00010300ff171b82 */ /* 0x000e700000000800 */
[----:B------:R-:W3:Y:S01]  /*1d80*/  @P1 LDC R22, c[0x0][0x40c] ;  /* 0x00010300ff161b82 */ /* 0x000ee20000000800 */
[----:B--2---:R-:W-:Y:S01]  /*1d90*/  @P1 FMUL.FTZ R25, R18, R21 ;  /* 0x0000001512191220 */ /* 0x004fe20000410000 */
[----:B------:R-:W-:-:S04]  /*1da0*/  @P1 PRMT R18, R62, 0x7632, R18 ;  /* 0x000076323e121816 */ /* 0x000fc80000000012 */
[----:B------:R-:W-:Y:S02]  /*1db0*/  @P1 SHF.L.U32 R18, R18, 0x10, RZ ;  /* 0x0000001012121819 */ /* 0x000fe400000006ff */
[----:B------:R-:W2:Y:S01]  /*1dc0*/  @P1 LDC R113, c[0x0][0x40c] ;  /* 0x00010300ff711b82 */ /* 0x000ea20000000800 */
[----:B0-----:R-:W-:Y:S01]  /*1dd0*/  @P1 FMUL.FTZ R27, R19, R20 ;  /* 0x00000014131b1220 */ /* 0x001fe20000410000 */
[----:B------:R-:W-:Y:S02]  /*1de0*/  @P1 PRMT R19, R63, 0x7632, R19 ;  /* 0x000076323f131816 */ /* 0x000fe40000000013 */
[----:B------:R-:W-:Y:S02]  /*1df0*/  CS2R R20, SRZ ;  /* 0x0000000000147805 */ /* 0x000fe4000001ff00 */
[----:B------:R-:W-:Y:S02]  /*1e00*/  @P1 SHF.L.U32 R19, R19, 0x10, RZ ;  /* 0x0000001013131819 */ /* 0x000fe400000006ff */
[----:B------:R-:W0:Y:S01]  /*1e10*/  @P1 LDC R115, c[0x0][0x40c] ;  /* 0x00010300ff731b82 */ /* 0x000e220000000800 */
[----:B-1----:R-:W-:Y:S01]  /*1e20*/  @P1 FMUL.FTZ R21, R18, R23 ;  /* 0x0000001712151220 */ /* 0x002fe20000410000 */
[----:B------:R-:W-:-:S02]  /*1e30*/  MOV R23, RZ ;  /* 0x000000ff00177202 */ /* 0x000fc40000000f00 */
[----:B------:R-:W-:-:S04]  /*1e40*/  @P1 SHF.L.U32 R18, R60, 0x10, RZ ;  /* 0x000000103c121819 */ /* 0x000fc800000006ff */
[----:B------:R-:W1:Y:S01]  /*1e50*/  @P1 LDC R157, c[0x0][0x40c] ;  /* 0x00010300ff9d1b82 */ /* 0x000e620000000800 */
[----:B---3--:R-:W-:Y:S01]  /*1e60*/  @P1 FMUL.FTZ R23, R19, R22 ;  /* 0x0000001613171220 */ /* 0x008fe20000410000 */
[----:B------:R-:W-:-:S06]  /*1e70*/  HFMA2 R22, -RZ, RZ, 0, 0 ;  /* 0x00000000ff167431 */ /* 0x000fcc00000001ff */
[----:B------:R-:W3:Y:S01]  /*1e80*/  @P1 LDC R19, c[0x0][0x40c] ;  /* 0x00010300ff131b82 */ /* 0x000ee20000000800 */
[----:B--2---:R-:W-:Y:S01]  /*1e90*/  @P1 FMUL.FTZ R24, R18, R113 ;  /* 0x0000007112181220 */ /* 0x004fe20000410000 */
[----:B------:R-:W-:-:S05]  /*1ea0*/  @P1 SHF.L.U32 R18, R61, 0x10, RZ ;  /* 0x000000103d121819 */ /* 0x000fca00000006ff */
[----:B0-----:R-:W-:Y:S01]  /*1eb0*/  @P1 FMUL.FTZ R26, R18, R115 ;  /* 0x00000073121a1220 */ /* 0x001fe20000410000 */
[----:B------:R-:W-:-:S05]  /*1ec0*/  @P1 SHF.L.U32 R18, R62, 0x10, RZ ;  /* 0x000000103e121819 */ /* 0x000fca00000006ff */
[----:B-1----:R-:W-:Y:S01]  /*1ed0*/  @P1 FMUL.FTZ R20, R18, R157 ;  /* 0x0000009d12141220 */ /* 0x002fe20000410000 */
[----:B------:R-:W-:-:S05]  /*1ee0*/  @P1 SHF.L.U32 R18, R63, 0x10, RZ ;  /* 0x000000103f121819 */ /* 0x000fca00000006ff */
[----:B---3--:R-:W-:-:S07]  /*1ef0*/  @P1 FMUL.FTZ R22, R18, R19 ;  /* 0x0000001312161220 */ /* 0x008fce0000410000 */
.L_x_16393:
        /* <DEDUP_REMOVED lines=10> */
.L_x_16395:
[----:B------:R-:W-:Y:S05]  /*1fa0*/  BSYNC.RECONVERGENT B0 ;  /* 0x0000000000007941 */ /* 0x000fea0003800200 */
.L_x_16394:
[----:B------:R-:W-:Y:S01]  /*1fb0*/  IADD3 R157, PT, PT, R16, 0xa0, RZ ;  /* 0x000000a0109d7810 */ /* 0x000fe20007ffe0ff */
[----:B------:R-:W-:Y:S06]  /*1fc0*/  @!P0 BRA `(.L_x_16396) ;  /* 0x0000000000888947 */ /* 0x000fec0003800000 */
[----:B------:R-:W2:Y:S02]  /*1fd0*/  LDC.64 R158, c[0x0][0x3a0] ;  /* 0x0000e800ff9e7b82 */ /* 0x000ea40000000a00 */
[----:B--2---:R-:W-:-:S05]  /*1fe0*/  IMAD.WIDE.U32 R158, R157, 0x20, R158 ;  /* 0x000000209d9e7825 */ /* 0x004fca00078e009e */
[----:B01----:R-:W2:Y:S04]  /*1ff0*/  LDG.E.128 R16, desc[UR6][R158.64] ;  /* 0x000000069e107981 */ /* 0x003ea8000c1e1d00 */
[----:B------:R0:W3:Y:S01]  /*2000*/  LDG.E.128 R112, desc[UR6][R158.64+0x10] ;  /* 0x000010069e707981 */ /* 0x0000e2000c1e1d00 */
[----:B------:R-:W-:-:S13]  /*2010*/  ISETP.GT.AND P0, PT, R153, RZ, PT ;  /* 0x000000ff9900720c */ /* 0x000fda0003f04270 */
[----:B------:R-:W2:Y:S01]  /*2020*/  @P0 LDC R156, c[0x0][0x40c] ;  /* 0x00010300ff9c0b82 */ /* 0x000ea20000000800 */
[----:B-----5:R-:W-:-:S07]  /*2030*/  @P0 SHF.L.U32 R153, R60, 0x10, RZ ;  /* 0x000000103c990819 */ /* 0x020fce00000006ff */
[----:B------:R-:W1:Y:S08]  /*2040*/  @P0 LDC R161, c[0x0][0x40c] ;  /* 0x00010300ffa10b82 */ /* 0x000e700000000800 */
[----:B------:R-:W4:Y:S08]  /*2050*/  @P0 LDC R160, c[0x0][0x40c] ;  /* 0x00010300ffa00b82 */ /* 0x000f300000000800 */
[----:B0-----:R-:W0:Y:S08]  /*2060*/  @P0 LDC R158, c[0x0][0x40c] ;  /* 0x00010300ff9e0b82 */ /* 0x001e300000000800 */
[----:B------:R-:W3:Y:S01]  /*2070*/  @P0 LDC R159, c[0x0][0x40c] ;  /* 0x00010300ff9f0b82 */ /* 0x000ee20000000800 */
[----:B--2---:R-:W-:Y:S01]  /*2080*/  @P0 FFMA.FTZ R16, R153, R156, R16 ;  /* 0x0000009c99100223 */ /* 0x004fe20000010010 */
[----:B------:R-:W-:-:S04]  /*2090*/  @P0 PRMT R153, R60, 0x7632, R153 ;  /* 0x000076323c990816 */ /* 0x000fc80000000099 */
[----:B------:R-:W-:Y:S02]  /*20a0*/  @P0 SHF.L.U32 R156, R153, 0x10, RZ ;  /* 0x00000010999c0819 */ /* 0x000fe400000006ff */
[----:B------:R-:W-:-:S03]  /*20b0*/  @P0 SHF.L.U32 R153, R61, 0x10, RZ ;  /* 0x000000103d990819 */ /* 0x000fc600000006ff */
[----:B----4-:R-:W-:Y:S02]  /*20c0*/  @P0 FFMA.FTZ R17, R156, R160, R17 ;  /* 0x000000a09c110223 */ /* 0x010fe40000010011 */
[----:B-1----:R-:W-:Y:S01]  /*20d0*/  @P0 FFMA.FTZ R18, R153, R161, R18 ;  /* 0x000000a199120223 */ /* 0x002fe20000010012 */
[----:B------:R-:W-:-:S04]  /*20e0*/  @P0 PRMT R153, R61, 0x7632, R153 ;  /* 0x000076323d990816 */ /* 0x000fc80000000099 */
[----:B------:R-:W-:Y:S02]  /*20f0*/  @P0 SHF.L.U32 R156, R153, 0x10, RZ ;  /* 0x00000010999c0819 */ /* 0x000fe400000006ff */
[----:B------:R-:W-:-:S03]  /*2100*/  @P0 SHF.L.U32 R153, R62, 0x10, RZ ;  /* 0x000000103e990819 */ /* 0x000fc600000006ff */
[----:B0-----:R-:W-:Y:S02]  /*2110*/  @P0 FFMA.FTZ R19, R156, R158, R19 ;  /* 0x0000009e9c130223 */ /* 0x001fe40000010013 */
[----:B------:R-:W0:Y:S01]  /*2120*/  @P0 LDC R158, c[0x0][0x40c] ;  /* 0x00010300ff9e0b82 */ /* 0x000e220000000800 */
[----:B---3--:R-:W-:Y:S01]  /*2130*/  @P0 FFMA.FTZ R112, R153, R159, R112 ;  /* 0x0000009f99700223 */ /* 0x008fe20000010070 */
[----:B------:R-:W-:-:S04]  /*2140*/  @P0 PRMT R153, R62, 0x7632, R153 ;  /* 0x000076323e990816 */ /* 0x000fc80000000099 */
[----:B------:R-:W-:Y:S02]  /*2150*/  @P0 SHF.L.U32 R156, R153, 0x10, RZ ;  /* 0x00000010999c0819 */ /* 0x000fe400000006ff */
[----:B------:R-:W1:Y:S01]  /*2160*/  @P0 LDC R159, c[0x0][0x40c] ;  /* 0x00010300ff9f0b82 */ /* 0x000e620000000800 */
[----:B------:R-:W-:Y:S02]  /*2170*/  @P0 SHF.L.U32 R153, R63, 0x10, RZ ;  /* 0x000000103f990819 */ /* 0x000fe400000006ff */
[----:B0-----:R-:W-:-:S05]  /*2180*/  @P0 FFMA.FTZ R113, R156, R158, R113 ;  /* 0x0000009e9c710223 */ /* 0x001fca0000010071 */
[----:B------:R-:W0:Y:S01]  /*2190*/  @P0 LDC R158, c[0x0][0x40c] ;  /* 0x00010300ff9e0b82 */ /* 0x000e220000000800 */
[----:B-1----:R-:W-:Y:S01]  /*21a0*/  @P0 FFMA.FTZ R114, R153, R159, R114 ;  /* 0x0000009f99720223 */ /* 0x002fe20000010072 */
[----:B------:R-:W-:-:S04]  /*21b0*/  @P0 PRMT R153, R63, 0x7632, R153 ;  /* 0x000076323f990816 */ /* 0x000fc80000000099 */
[----:B------:R-:W-:-:S05]  /*21c0*/  @P0 SHF.L.U32 R156, R153, 0x10, RZ ;  /* 0x00000010999c0819 */ /* 0x000fca00000006ff */
[----:B0-----:R-:W-:Y:S01]  /*21d0*/  @P0 FFMA.FTZ R115, R156, R158, R115 ;  /* 0x0000009e9c730223 */ /* 0x001fe20000010073 */
[----:B------:R-:W-:Y:S06]  /*21e0*/  BRA `(.L_x_16397) ;  /* 0x0000000000907947 */ /* 0x000fec0003800000 */
.L_x_16396:
[----:B01----:R-:W0:Y:S01]  /*21f0*/  @P1 LDC R19, c[0x0][0x40c] ;  /* 0x00010300ff131b82 */ /* 0x003e220000000800 */
[----:B-----5:R-:W-:Y:S02]  /*2200*/  @P1 PRMT R16, R60, 0x7632, R16 ;  /* 0x000076323c101816 */ /* 0x020fe40000000010 */
[----:B------:R-:W-:Y:S02]  /*2210*/  MOV R17, RZ ;  /* 0x000000ff00117202 */ /* 0x000fe40000000f00 */
[----:B------:R-:W-:Y:S02]  /*2220*/  @P1 SHF.L.U32 R16, R16, 0x10, RZ ;  /* 0x0000001010101819 */ /* 0x000fe400000006ff */
[----:B------:R-:W-:Y:S01]  /*2230*/  @P1 SHF.L.U32 R18, R60, 0x10, RZ ;  /* 0x000000103c121819 */ /* 0x000fe200000006ff */
[----:B------:R-:W1:Y:S01]  /*2240*/  @P1 LDC R113, c[0x0][0x40c] ;  /* 0x00010300ff711b82 */ /* 0x000e620000000800 */
[----:B------:R-:W-:Y:S02]  /*2250*/  @P1 SHF.L.U32 R112, R61, 0x10, RZ ;  /* 0x000000103d701819 */ /* 0x000fe400000006ff */
[----:B------:R-:W-:-:S05]  /*2260*/  @P1 SHF.L.U32 R114, R62, 0x10, RZ ;  /* 0x000000103e721819 */ /* 0x000fca00000006ff */
[----:B------:R-:W2:Y:S01]  /*2270*/  @P1 LDC R115, c[0x0][0x40c] ;  /* 0x00010300ff731b82 */ /* 0x000ea20000000800 */
[----:B0-----:R-:W-:Y:S01]  /*2280*/  @P1 FMUL.FTZ R17, R16, R19 ;  /* 0x0000001310111220 */ /* 0x001fe20000410000 */
[----:B------:R-:W-:Y:S01]  /*2290*/  @P1 PRMT R16, R61, 0x7632, R16 ;  /* 0x000076323d101816 */ /* 0x000fe20000000010 */
[----:B------:R-:W-:-:S05]  /*22a0*/  HFMA2 R19, -RZ, RZ, 0, 0 ;  /* 0x00000000ff137431 */ /* 0x000fca00000001ff */
[----:B------:R-:W0:Y:S01]  /*22b0*/  @P1 LDC R159, c[0x0][0x40c] ;  /* 0x00010300ff9f1b82 */ /* 0x000e220000000800 */
[----:B------:R-:W-:-:S05]  /*22c0*/  @P1 SHF.L.U32 R16, R16, 0x10, RZ ;  /* 0x0000001010101819 */ /* 0x000fca00000006ff */
[----:B-1----:R-:W-:Y:S01]  /*22d0*/  @P1 FMUL.FTZ R19, R16, R113 ;  /* 0x0000007110131220 */ /* 0x002fe20000410000 */
[----:B------:R-:W-:Y:S01]  /*22e0*/  @P1 PRMT R16, R62, 0x7632, R16 ;  /* 0x000076323e101816 */ /* 0x000fe20000000010 */
[----:B------:R-:W1:Y:S01]  /*22f0*/  @P1 LDC R153, c[0x0][0x40c] ;  /* 0x00010300ff991b82 */ /* 0x000e620000000800 */
[----:B------:R-:W-:Y:S02]  /*2300*/  MOV R113, RZ ;  /* 0x000000ff00717202 */ /* 0x000fe40000000f00 */
[----:B------:R-:W-:-:S05]  /*2310*/  @P1 SHF.L.U32 R16, R16, 0x10, RZ ;  /* 0x0000001010101819 */ /* 0x000fca00000006ff */
[----:B--2---:R-:W-:Y:S01]  /*2320*/  @P1 FMUL.FTZ R113, R16, R115 ;  /* 0x0000007310711220 */ /* 0x004fe20000410000 */
[----:B------:R-:W-:Y:S01]  /*2330*/  @P1 PRMT R16, R63, 0x7632, R16 ;  /* 0x000076323f101816 */ /* 0x000fe20000000010 */
[----:B------:R-:W-:Y:S01]  /*2340*/  HFMA2 R115, -RZ, RZ, 0, 0 ;  /* 0x00000000ff737431 */ /* 0x000fe200000001ff */
[----:B------:R-:W2:Y:S02]  /*2350*/  @P1 LDC R161, c[0x0][0x40c] ;  /* 0x00010300ffa11b82 */ /* 0x000ea40000000800 */
[----:B------:R-:W-:-:S05]  /*2360*/  @P1 SHF.L.U32 R16, R16, 0x10, RZ ;  /* 0x0000001010101819 */ /* 0x000fca00000006ff */
[----:B0-----:R-:W-:Y:S01]  /*2370*/  @P1 FMUL.FTZ R115, R16, R159 ;  /* 0x0000009f10731220 */ /* 0x001fe20000410000 */
[----:B------:R-:W0:Y:S01]  /*2380*/  @P1 LDC R156, c[0x0][0x40c] ;  /* 0x00010300ff9c1b82 */ /* 0x000e220000000800 */
[----:B------:R-:W-:Y:S01]  /*2390*/  MOV R16, RZ ;  /* 0x000000ff00107202 */ /* 0x000fe20000000f00 */
[----:B-1----:R-:W-:Y:S01]  /*23a0*/  @P1 FMUL.FTZ R16, R18, R153 ;  /* 0x0000009912101220 */ /* 0x002fe20000410000 */
[----:B------:R-:W-:Y:S01]  /*23b0*/  HFMA2 R18, -RZ, RZ, 0, 0 ;  /* 0x00000000ff127431 */ /* 0x000fe200000001ff */
[----:B------:R-:W-:-:S04]  /*23c0*/  @P1 SHF.L.U32 R153, R63, 0x10, RZ ;  /* 0x000000103f991819 */ /* 0x000fc800000006ff */
[----:B------:R-:W1:Y:S02]  /*23d0*/  @P1 LDC R159, c[0x0][0x40c] ;  /* 0x00010300ff9f1b82 */ /* 0x000e640000000800 */
[----:B-1----:R-:W-:Y:S01]  /*23e0*/  @P1 FMUL.FTZ R18, R112, R159 ;  /* 0x0000009f70121220 */ /* 0x002fe20000410000 */
[----:B------:R-:W-:Y:S01]  /*23f0*/  MOV R112, RZ ;  /* 0x000000ff00707202 */ /* 0x000fe20000000f00 */
[----:B--2---:R-:W-:Y:S01]  /*2400*/  @P1 FMUL.FTZ R112, R114, R161 ;  /* 0x000000a172701220 */ /* 0x004fe20000410000 */
[----:B------:R-:W-:Y:S02]  /*2410*/  HFMA2 R114, -RZ, RZ, 0, 0 ;  /* 0x00000000ff727431 */ /* 0x000fe400000001ff */
[----:B0-----:R-:W-:-:S07]  /*2420*/  @P1 FMUL.FTZ R114, R153, R156 ;  /* 0x0000009c99721220 */ /* 0x001fce0000410000 */
.L_x_16397:
[----:B------:R-:W-:Y:S01]  /*2430*/  FADD.FTZ R156, RZ, R56 ;  /* 0x00000038ff9c7221 */ /* 0x000fe20000010000 */
[----:B------:R-:W-:Y:S01]  /*2440*/  IMAD.WIDE.U32 R154, R157, 0x20, R154 ;  /* 0x000000209d9a7825 */ /* 0x000fe200078e009a */
[----:B------:R-:W-:Y:S01]  /*2450*/  UMOV UR10, 0xffffffff ;  /* 0xffffffff000a7882 */ /* 0x000fe20000000000 */
[----:B------:R-:W-:Y:S02]  /*2460*/  ISETP.NE.AND P1, PT, R150, RZ, PT ;  /* 0x000000ff9600720c */ /* 0x000fe40003f25270 */
[----:B------:R-:W-:Y:S01]  /*2470*/  FADD.FTZ R153, R156, R57 ;  /* 0x000000399c997221 */ /* 0x000fe20000010000 */
[----:B------:R-:W-:Y:S03]  /*2480*/  STG.E.128 desc[UR6][R154.64], R16 ;  /* 0x000000109a007986 */ /* 0x000fe6000c101d06 */
        /* <DEDUP_REMOVED lines=165> */
.L_x_16413:
[----:B------:R-:W-:Y:S01]  /*2ee0*/  FMUL.FTZ R153, R155, R155 ;  /* 0x0000009b9b997220 */ /* 0x000fe20000410000 */
[----:B------:R-:W-:Y:S01]  /*2ef0*/  ISETP.NE.AND P0, PT, RZ, UR8, PT ;  /* 0x00000008ff007c0c */ /* 0x000fe2000bf05270 */
[----:B01----:R-:W-:Y:S01]  /*2f00*/  FADD.FTZ R161, R161, R164 ;  /* 0x000000a4a1a17221 */ /* 0x003fe20000010000 */
[----:B------:R-:W0:Y:S01]  /*2f10*/  @!P1 LDC.64 R158, c[0x0][0x3c0] ;  /* 0x0000f000ff9e9b82 */ /* 0x000e220000000a00 */
[----:B------:R-:W-:Y:S01]  /*2f20*/  BSSY.RECONVERGENT B0, `(.L_x_16399) ;  /* 0x000012c000007945 */ /* 0x000fe20003800200 */
[----:B------:R-:W-:Y:S01]  /*2f30*/  FSEL R153, R153, RZ, P0 ;  /* 0x000000ff99997208 */ /* 0x000fe20000000000 */
[----:B------:R-:W-:-:S04]  /*2f40*/  FFMA.FTZ R154, R161, R154, UR9 ;  /* 0x00000009a19a7e23 */ /* 0x000fc8000801009a */
[----:B------:R-:W-:Y:S01]  /*2f50*/  FADD.FTZ R154, R154, R153 ;  /* 0x000000999a9a7221 */ /* 0x000fe20000010000 */
[----:B------:R-:W1:Y:S05]  /*2f60*/  @!P1 LDC.64 R156, c[0x0][0x3c8] ;  /* 0x0000f200ff9c9b82 */ /* 0x000e6a0000000a00 */
[----:B------:R-:W2:Y:S01]  /*2f70*/  MUFU.RSQ R154, R154 ;  /* 0x0000009a009a7308 */ /* 0x000ea20000001400 */
[----:B0-----:R-:W-:-:S05]  /*2f80*/  @!P1 IMAD.WIDE R158, R149, 0x4, R158 ;  /* 0x00000004959e9825 */ /* 0x001fca00078e029e */
[----:B------:R0:W-:Y:S01]  /*2f90*/  @!P1 STG.E desc[UR6][R158.64], R155 ;  /* 0x0000009b9e009986 */ /* 0x0001e2000c101906 */
[----:B-1----:R-:W-:-:S05]  /*2fa0*/  @!P1 IMAD.WIDE R156, R149, 0x4, R156 ;  /* 0x00000004959c9825 */ /* 0x002fca00078e029c */
[----:B--2---:R0:W-:Y:S01]  /*2fb0*/  @!P1 STG.E desc[UR6][R156.64], R154 ;  /* 0x0000009a9c009986 */ /* 0x0041e2000c101906 */
[----:B------:R-:W-:-:S13]  /*2fc0*/  ISETP.GE.AND P1, PT, R151, 0x1, PT ;  /* 0x000000019700780c */ /* 0x000fda0003f26270 */
[----:B0-----:R-:W-:Y:S05]  /*2fd0*/  @!P1 BRA `(.L_x_16400) ;  /* 0x0000001000809947 */ /* 0x001fea0003800000 */
[----:B------:R-:W-:Y:S02]  /*2fe0*/  FSEL R153, R155, RZ, !P0 ;  /* 0x000000ff9b997208 */ /* 0x000fe40004000000 */
[----:B------:R-:W-:Y:S02]  /*2ff0*/  SHF.L.U32 R156, R84, 0x10, RZ ;  /* 0x00000010549c7819 */ /* 0x000fe400000006ff */
[----:B------:R-:W-:Y:S01]  /*3000*/  SHF.L.U32 R158, R119, 0x10, RZ ;  /* 0x00000010779e7819 */ /* 0x000fe200000006ff */
[C---:B------:R-:W-:Y:S01]  /*3010*/  FADD.FTZ R155, -R153.reuse, R56 ;  /* 0x00000038999b7221 */ /* 0x040fe20000010100 */
[----:B------:R-:W-:Y:S01]  /*3020*/  SHF.L.U32 R56, R108, 0x10, RZ ;  /* 0x000000106c387819 */ /* 0x000fe200000006ff */
[C---:B------:R-:W-:Y:S01]  /*3030*/  FADD.FTZ R57, -R153.reuse, R57 ;  /* 0x0000003999397221 */ /* 0x040fe20000010100 */
[C---:B------:R-:W-:Y:S01]  /*3040*/  FADD.FTZ R59, -R153.reuse, R59 ;  /* 0x0000003b993b7221 */ /* 0x040fe20000010100 */
[C---:B------:R-:W-:Y:S01]  /*3050*/  FMUL.FTZ R155, R154.reuse, R155 ;  /* 0x0000009b9a9b7220 */ /* 0x040fe20000410000 */
[----:B------:R-:W-:Y:S01]  /*3060*/  FADD.FTZ R53, -R153, R53 ;  /* 0x0000003599357221 */ /* 0x000fe20000010100 */
[C---:B------:R-:W-:Y:S01]  /*3070*/  FMUL.FTZ R57, R154.reuse, R57 ;  /* 0x000000399a397220 */ /* 0x040fe20000410000 */
[----:B------:R-:W-:Y:S01]  /*3080*/  FMUL.FTZ R59, R154, R59 ;  /* 0x0000003b9a3b7220 */ /* 0x000fe20000410000 */
[----:B------:R-:W-:Y:S01]  /*3090*/  FFMA.FTZ R155, R155, R56, R156 ;  /* 0x000000389b9b7223 */ /* 0x000fe2000001009c */
[----:B------:R-:W-:Y:S01]  /*30a0*/  SHF.L.U32 R156, R122, 0x10, RZ ;  /* 0x000000107a9c7819 */ /* 0x000fe200000006ff */
[C---:B------:R-:W-:Y:S01]  /*30b0*/  FMUL.FTZ R53, R154.reuse, R53 ;  /* 0x000000359a357220 */ /* 0x040fe20000410000 */
[----:B------:R-:W-:Y:S01]  /*30c0*/  SHF.L.U32 R56, R121, 0x10, RZ ;  /* 0x0000001079387819 */ /* 0x000fe200000006ff */
[----:B------:R-:W-:Y:S01]  /*30d0*/  FADD.FTZ R55, -R153, R55 ;  /* 0x0000003799377221 */ /* 0x000fe20000010100 */
[----:B------:R-:W-:Y:S01]  /*30e0*/  IADD3 R151, PT, PT, R151, -0x1, RZ ;  /* 0xffffffff97977810 */ /* 0x000fe20007ffe0ff */
[C---:B------:R-:W-:Y:S01]  /*30f0*/  FADD.FTZ R51, -R153.reuse, R51 ;  /* 0x0000003399337221 */ /* 0x040fe20000010100 */
[----:B------:R-:W-:Y:S01]  /*3100*/  FADD.FTZ R45, -R153, R45 ;  /* 0x0000002d992d7221 */ /* 0x000fe20000010100 */
[----:B------:R-:W-:Y:S01]  /*3110*/  FFMA.FTZ R156, R57, R156, R56 ;  /* 0x0000009c399c7223 */ /* 0x000fe20000010038 */
[----:B------:R-:W-:Y:S01]  /*3120*/  FADD.FTZ R57, -R153, R58 ;  /* 0x0000003a99397221 */ /* 0x000fe20000010100 */
[----:B------:R-:W-:Y:S01]  /*3130*/  SHF.L.U32 R58, R109, 0x10, RZ ;  /* 0x000000106d3a7819 */ /* 0x000fe200000006ff */
[----:B------:R-:W-:Y:S01]  /*3140*/  IMAD R151, R151, R152, RZ ;  /* 0x0000009897977224 */ /* 0x000fe200078e02ff */
[----:B------:R-:W-:Y:S01]  /*3150*/  SHF.L.U32 R56, R85, 0x10, RZ ;  /* 0x0000001055387819 */ /* 0x000fe200000006ff */
[C---:B------:R-:W-:Y:S01]  /*3160*/  FMUL.FTZ R57, R154.reuse, R57 ;  /* 0x000000399a397220 */ /* 0x040fe20000410000 */
[----:B------:R-:W-:Y:S01]  /*3170*/  SHF.L.U32 R152, R15, 0x10, RZ ;  /* 0x000000100f987819 */ /* 0x000fe200000006ff */
[C---:B------:R-:W-:Y:S01]  /*3180*/  FMUL.FTZ R55, R154.reuse, R55 ;  /* 0x000000379a377220 */ /* 0x040fe20000410000 */
[----:B------:R-:W-:Y:S01]  /*3190*/  FMUL.FTZ R51, R154, R51 ;  /* 0x000000339a337220 */ /* 0x000fe20000410000 */
[----:B------:R-:W-:Y:S01]  /*31a0*/  FFMA.FTZ R58, R57, R58, R56 ;  /* 0x0000003a393a7223 */ /* 0x000fe20000010038 */
[----:B------:R-:W-:Y:S01]  /*31b0*/  SHF.L.U32 R56, R120, 0x10, RZ ;  /* 0x0000001078387819 */ /* 0x000fe200000006ff */
[C---:B------:R-:W-:Y:S01]  /*31c0*/  FADD.FTZ R57, -R153.reuse, R52 ;  /* 0x0000003499397221 */ /* 0x040fe20000010100 */
[C---:B------:R-:W-:Y:S01]  /*31d0*/  FMUL.FTZ R45, R154.reuse, R45 ;  /* 0x0000002d9a2d7220 */ /* 0x040fe20000410000 */
[C---:B------:R-:W-:Y:S01]  /*31e0*/  FADD.FTZ R47, -R153.reuse, R47 ;  /* 0x0000002f992f7221 */ /* 0x040fe20000010100 */
[----:B------:R-:W-:Y:S01]  /*31f0*/  FADD.FTZ R41, -R153, R41 ;  /* 0x0000002999297221 */ /* 0x000fe20000010100 */
[----:B------:R-:W-:Y:S01]  /*3200*/  FFMA.FTZ R157, R59, R56, R158 ;  /* 0x000000383b9d7223 */ /* 0x000fe2000001009e */
[----:B------:R-:W-:Y:S01]  /*3210*/  FMUL.FTZ R52, R154, R57 ;  /* 0x000000399a347220 */ /* 0x000fe20000410000 */
[----:B------:R-:W-:Y:S01]  /*3220*/  SHF.L.U32 R57, R110, 0x10, RZ ;  /* 0x000000106e397819 */ /* 0x000fe200000006ff */
[----:B------:R-:W-:Y:S01]  /*3230*/  FMUL.FTZ R47, R154, R47 ;  /* 0x0000002f9a2f7220 */ /* 0x000fe20000410000 */
[----:B------:R-:W-:Y:S01]  /*3240*/  SHF.L.U32 R59, R86, 0x10, RZ ;  /* 0x00000010563b7819 */ /* 0x000fe200000006ff */
[----:B------:R-:W-:Y:S01]  /*3250*/  FMUL.FTZ R41, R154, R41 ;  /* 0x000000299a297220 */ /* 0x000fe20000410000 */
[----:B------:R-:W-:Y:S01]  /*3260*/  SHF.L.U32 R56, R118, 0x10, RZ ;  /* 0x0000001076387819 */ /* 0x000fe200000006ff */
[----:B------:R-:W-:Y:S01]  /*3270*/  FADD.FTZ R43, -R153, R43 ;  /* 0x0000002b992b7221 */ /* 0x000fe20000010100 */
[----:B------:R-:W-:Y:S01]  /*3280*/  SHF.L.U32 R158, R117, 0x10, RZ ;  /* 0x00000010759e7819 */ /* 0x000fe200000006ff */
[----:B------:R-:W-:Y:S01]  /*3290*/  FFMA.FTZ R52, R52, R57, R59 ;  /* 0x0000003934347223 */ /* 0x000fe2000001003b */
[----:B------:R-:W-:Y:S01]  /*32a0*/  FADD.FTZ R57, -R153, R54 ;  /* 0x0000003699397221 */ /* 0x000fe20000010100 */
[----:B------:R-:W-:Y:S01]  /*32b0*/  SHF.L.U32 R54, R111, 0x10, RZ ;  /* 0x000000106f367819 */ /* 0x000fe200000006ff */
[C---:B------:R-:W-:Y:S01]  /*32c0*/  FMUL.FTZ R43, R154.reuse, R43 ;  /* 0x0000002b9a2b7220 */ /* 0x040fe20000410000 */
[----:B------:R-:W-:Y:S01]  /*32d0*/  FFMA.FTZ R53, R53, R56, R158 ;  /* 0x0000003835357223 */ /* 0x000fe2000001009e */
[----:B------:R-:W-:Y:S01]  /*32e0*/  FMUL.FTZ R57, R154, R57 ;  /* 0x000000399a397220 */ /* 0x000fe20000410000 */
[----:B------:R-:W-:Y:S01]  /*32f0*/  SHF.L.U32 R56, R87, 0x10, RZ ;  /* 0x0000001057387819 */ /* 0x000fe200000006ff */
[C---:B------:R-:W-:Y:S01]  /*3300*/  FADD.FTZ R37, -R153.reuse, R37 ;  /* 0x0000002599257221 */ /* 0x040fe20000010100 */
[C---:B------:R-:W-:Y:S01]  /*3310*/  FADD.FTZ R39, -R153.reuse, R39 ;  /* 0x0000002799277221 */ /* 0x040fe20000010100 */
[C---:B------:R-:W-:Y:S01]  /*3320*/  FADD.FTZ R33, -R153.reuse, R33 ;  /* 0x0000002199217221 */ /* 0x040fe20000010100 */
[----:B------:R-:W-:Y:S01]  /*3330*/  FADD.FTZ R35, -R153, R35 ;  /* 0x0000002399237221 */ /* 0x000fe20000010100 */
[----:B------:R-:W-:Y:S01]  /*3340*/  FFMA.FTZ R158, R57, R54, R56 ;  /* 0x00000036399e7223 */ /* 0x000fe20000010038 */
[----:B------:R-:W-:Y:S01]  /*3350*/  SHF.L.U32 R54, R116, 0x10, RZ ;  /* 0x0000001074367819 */ /* 0x000fe200000006ff */
[----:B------:R-:W0:Y:S01]  /*3360*/  LDC.64 R56, c[0x0][0x428] ;  /* 0x00010a00ff387b82 */ /* 0x000e220000000a00 */
[C---:B------:R-:W-:Y:S01]  /*3370*/  FMUL.FTZ R37, R154.reuse, R37 ;  /* 0x000000259a257220 */ /* 0x040fe20000410000 */
[C---:B------:R-:W-:Y:S01]  /*3380*/  FMUL.FTZ R39, R154.reuse, R39 ;  /* 0x000000279a277220 */ /* 0x040fe20000410000 */
[C---:B------:R-:W-:Y:S01]  /*3390*/  FMUL.FTZ R33, R154.reuse, R33 ;  /* 0x000000219a217220 */ /* 0x040fe20000410000 */
[----:B------:R-:W-:Y:S01]  /*33a0*/  FFMA.FTZ R55, R55, R54, R152 ;  /* 0x0000003637377223 */ /* 0x000fe20000010098 */
[----:B------:R-:W-:Y:S01]  /*33b0*/  SHF.R.S32.HI R54, RZ, 0x1f, R151 ;  /* 0x0000001fff367819 */ /* 0x000fe20000011497 */
[----:B------:R-:W-:Y:S01]  /*33c0*/  FMUL.FTZ R35, R154, R35 ;  /* 0x000000239a237220 */ /* 0x000fe20000410000 */
[----:B------:R-:W-:Y:S01]  /*33d0*/  FADD.FTZ R49, -R153, R49 ;  /* 0x0000003199317221 */ /* 0x000fe20000010100 */
[----:B------:R-:W-:Y:S01]  /*33e0*/  SHF.L.U32 R152, R13, 0x10, RZ ;  /* 0x000000100d987819 */ /* 0x000fe200000006ff */
[C---:B------:R-:W-:Y:S01]  /*33f0*/  FADD.FTZ R25, -R153.reuse, R25 ;  /* 0x0000001999197221 */ /* 0x040fe20000010100 */
[----:B------:R-:W-:Y:S01]  /*3400*/  LEA.HI R59, R54, R151, RZ, 0x3 ;  /* 0x00000097363b7211 */ /* 0x000fe200078f18ff */
[----:B------:R-:W-:Y:S01]  /*3410*/  FADD.FTZ R151, -R153, R48 ;  /* 0x0000003099977221 */ /* 0x000fe20000010100 */
[----:B------:R-:W-:Y:S01]  /*3420*/  F2FP.BF16.F32.PACK_AB R54, R53, R52 ;  /* 0x000000343536723e */ /* 0x000fe200000010ff */
[C---:B------:R-:W-:Y:S01]  /*3430*/  FMUL.FTZ R49, R154.reuse, R49 ;  /* 0x000000319a317220 */ /* 0x040fe20000410000 */
[----:B------:R-:W-:Y:S01]  /*3440*/  LEA.HI.SX32 R59, R59, R150, 0x1d ;  /* 0x000000963b3b7211 */ /* 0x000fe200078feaff */
[----:B------:R-:W-:Y:S01]  /*3450*/  FMUL.FTZ R48, R154, R151 ;  /* 0x000000979a307220 */ /* 0x000fe20000410000 */
[----:B------:R-:W-:Y:S01]  /*3460*/  F2FP.BF16.F32.PACK_AB R53, R157, R58 ;  /* 0x0000003a9d35723e */ /* 0x000fe200000010ff */
[----:B------:R-:W-:Y:S01]  /*3470*/  FADD.FTZ R151, -R153, R50 ;  /* 0x0000003299977221 */ /* 0x000fe20000010100 */
[----:B------:R-:W-:Y:S01]  /*3480*/  F2FP.BF16.F32.PACK_AB R52, R156, R155 ;  /* 0x0000009b9c34723e */ /* 0x000fe200000010ff */
[C---:B------:R-:W-:Y:S01]  /*3490*/  FMUL.FTZ R25, R154.reuse, R25 ;  /* 0x000000199a197220 */ /* 0x040fe20000410000 */
[----:B------:R-:W-:Y:S01]  /*34a0*/  F2FP.BF16.F32.PACK_AB R55, R55, R158 ;  /* 0x0000009e3737723e */ /* 0x000fe200000010ff */
[----:B------:R-:W-:Y:S01]  /*34b0*/  FMUL.FTZ R50, R154, R151 ;  /* 0x000000979a327220 */ /* 0x000fe20000410000 */
[----:B------:R-:W-:Y:S01]  /*34c0*/  SHF.L.U32 R151, R82, 0x10, RZ ;  /* 0x0000001052977819 */ /* 0x000fe200000006ff */
[----:B------:R-:W-:Y:S01]  /*34d0*/  FADD.FTZ R27, -R153, R27 ;  /* 0x0000001b991b7221 */ /* 0x000fe20000010100 */
[----:B0-----:R-:W-:Y:S01]  /*34e0*/  IMAD.WIDE.U32 R156, R59, 0x10, R56 ;  /* 0x000000103b9c7825 */ /* 0x001fe200078e0038 */
[----:B------:R-:W-:-:S03]  /*34f0*/  SHF.L.U32 R58, R14, 0x10, RZ ;  /* 0x000000100e3a7819 */ /* 0x000fc600000006ff */
[----:B------:R-:W-:Y:S01]  /*3500*/  FADD.FTZ R21, -R153, R21 ;  /* 0x0000001599157221 */ /* 0x000fe20000010100 */
[----:B------:R-:W-:Y:S01]  /*3510*/  SHF.L.U32 R155, R104, 0x10, RZ ;  /* 0x00000010689b7819 */ /* 0x000fe200000006ff */
[C---:B------:R-:W-:Y:S01]  /*3520*/  FMUL.FTZ R27, R154.reuse, R27 ;  /* 0x0000001b9a1b7220 */ /* 0x040fe20000410000 */
[----:B------:R0:W-:Y:S01]  /*3530*/  STG.E.128 desc[UR6][R156.64], R52 ;  /* 0x000000349c007986 */ /* 0x0001e2000c101d06 */
[----:B------:R-:W-:Y:S01]  /*3540*/  FFMA.FTZ R49, R49, R58, R152 ;  /* 0x0000003a31317223 */ /* 0x000fe20000010098 */
[----:B------:R-:W-:Y:S01]  /*3550*/  SHF.L.U32 R58, R93, 0x10, RZ ;  /* 0x000000105d3a7819 */ /* 0x000fe200000006ff */
[----:B------:R-:W-:Y:S01]  /*3560*/  FMUL.FTZ R21, R154, R21 ;  /* 0x000000159a157220 */ /* 0x000fe20000410000 */
[----:B------:R-:W-:Y:S01]  /*3570*/  SHF.L.U32 R159, R80, 0x10, RZ ;  /* 0x00000010509f7819 */ /* 0x000fe200000006ff */
[----:B------:R-:W-:Y:S01]  /*3580*/  FADD.FTZ R23, -R153, R23 ;  /* 0x0000001799177221 */ /* 0x000fe20000010100 */
[----:B------:R-:W-:Y:S01]  /*3590*/  SHF.L.U32 R158, R95, 0x10, RZ ;  /* 0x000000105f9e7819 */ /* 0x000fe200000006ff */
[C---:B------:R-:W-:Y:S01]  /*35a0*/  FADD.FTZ R17, -R153.reuse, R17 ;  /* 0x0000001199117221 */ /* 0x040fe20000010100 */
[----:B------:R-:W-:Y:S01]  /*35b0*/  SHF.L.U32 R152, R88, 0x10, RZ ;  /* 0x0000001058987819 */ /* 0x000fe200000006ff */
[----:B------:R-:W-:Y:S01]  /*35c0*/  FFMA.FTZ R48, R48, R155, R159 ;  /* 0x0000009b30307223 */ /* 0x000fe2000001009f */
[C---:B------:R-:W-:Y:S01]  /*35d0*/  FMUL.FTZ R23, R154.reuse, R23 ;  /* 0x000000179a177220 */ /* 0x040fe20000410000 */
[C---:B------:R-:W-:Y:S01]  /*35e0*/  FMUL.FTZ R17, R154.reuse, R17 ;  /* 0x000000119a117220 */ /* 0x040fe20000410000 */
[C---:B------:R-:W-:Y:S01]  /*35f0*/  FADD.FTZ R19, -R153.reuse, R19 ;  /* 0x0000001399137221 */ /* 0x040fe20000010100 */
[C---:B------:R-:W-:Y:S01]  /*3600*/  FADD.FTZ R113, -R153.reuse, R113 ;  /* 0x0000007199717221 */ /* 0x040fe20000010100 */
[----:B------:R-:W-:Y:S01]  /*3610*/  FADD.FTZ R115, -R153, R115 ;  /* 0x0000007399737221 */ /* 0x000fe20000010100 */
[C---:B------:R-:W-:Y:S01]  /*3620*/  IADD3 R165, PT, PT, R59.reuse, 0x20, RZ ;  /* 0x000000203ba57810 */ /* 0x040fe20007ffe0ff */
[----:B------:R-:W-:Y:S01]  /*3630*/  FMUL.FTZ R19, R154, R19 ;  /* 0x000000139a137220 */ /* 0x000fe20000410000 */
[----:B------:R-:W-:-:S02]  /*3640*/  IADD3 R163, PT, PT, R59, 0x40, RZ ;  /* 0x000000403ba37810 */ /* 0x000fc40007ffe0ff */
[----:B0-----:R-:W-:Y:S01]  /*3650*/  SHF.L.U32 R53, R105, 0x10, RZ ;  /* 0x0000001069357819 */ /* 0x001fe200000006ff */
[--C-:B------:R-:W-:Y:S01]  /*3660*/  IMAD.WIDE.U32 R164, R165, 0x10, R56.reuse ;  /* 0x00000010a5a47825 */ /* 0x100fe200078e0038 */
[----:B------:R-:W-:Y:S02]  /*3670*/  SHF.L.U32 R55, R81, 0x10, RZ ;  /* 0x0000001051377819 */ /* 0x000fe400000006ff */
[----:B------:R-:W-:Y:S01]  /*3680*/  SHF.L.U32 R52, R12, 0x10, RZ ;  /* 0x000000100c347819 */ /* 0x000fe200000006ff */
[----:B------:R-:W-:Y:S01]  /*3690*/  IMAD.WIDE.U32 R162, R163, 0x10, R56 ;  /* 0x00000010a3a27825 */ /* 0x000fe200078e0038 */
[----:B------:R-:W-:-:S03]  /*36a0*/  SHF.L.U32 R54, R11, 0x10, RZ ;  /* 0x000000100b367819 */ /* 0x000fc600000006ff */
[----:B------:R-:W-:Y:S01]  /*36b0*/  FFMA.FTZ R50, R50, R53, R55 ;  /* 0x0000003532327223 */ /* 0x000fe20000010037 */
[----:B------:R-:W-:Y:S01]  /*36c0*/  FADD.FTZ R53, -R153, R44 ;  /* 0x0000002c99357221 */ /* 0x000fe20000010100 */
[----:B------:R-:W-:Y:S01]  /*36d0*/  SHF.L.U32 R55, R106, 0x10, RZ ;  /* 0x000000106a377819 */ /* 0x000fe200000006ff */
[----:B------:R-:W-:Y:S02]  /*36e0*/  FFMA.FTZ R51, R51, R52, R54 ;  /* 0x0000003433337223 */ /* 0x000fe40000010036 */
[----:B------:R-:W-:Y:S01]  /*36f0*/  FMUL.FTZ R44, R154, R53 ;  /* 0x000000359a2c7220 */ /* 0x000fe20000410000 */
[----:B------:R-:W-:Y:S01]  /*3700*/  SHF.L.U32 R52, R10, 0x10, RZ ;  /* 0x000000100a347819 */ /* 0x000fe200000006ff */
[----:B------:R-:W-:Y:S01]  /*3710*/  FADD.FTZ R53, -R153, R46 ;  /* 0x0000002e99357221 */ /* 0x000fe20000010100 */
[----:B------:R-:W-:Y:S01]  /*3720*/  SHF.L.U32 R54, R9, 0x10, RZ ;  /* 0x0000001009367819 */ /* 0x000fe200000006ff */
[----:B------:R-:W-:Y:S01]  /*3730*/  FFMA.FTZ R44, R44, R55, R151 ;  /* 0x000000372c2c7223 */ /* 0x000fe20000010097 */
[----:B------:R-:W-:Y:S01]  /*3740*/  SHF.L.U32 R55, R107, 0x10, RZ ;  /* 0x000000106b377819 */ /* 0x000fe200000006ff */
[----:B------:R-:W-:Y:S01]  /*3750*/  FMUL.FTZ R46, R154, R53 ;  /* 0x000000359a2e7220 */ /* 0x000fe20000410000 */
[----:B------:R-:W-:Y:S01]  /*3760*/  SHF.L.U32 R151, R83, 0x10, RZ ;  /* 0x0000001053977819 */ /* 0x000fe200000006ff */
[----:B------:R-:W-:Y:S01]  /*3770*/  FFMA.FTZ R45, R45, R52, R54 ;  /* 0x000000342d2d7223 */ /* 0x000fe20000010036 */
        /* <DEDUP_REMOVED lines=20> */
[----:B------:R-:W-:-:S02]  /*38c0*/  SHF.L.U32 R55, R102, 0x10, RZ ;  /* 0x0000001066377819 */ /* 0x000fc400000006ff */
[----:B------:R-:W-:Y:S01]  /*38d0*/  SHF.L.U32 R151, R78, 0x10, RZ ;  /* 0x000000104e977819 */ /* 0x000fe200000006ff */
[----:B------:R-:W-:Y:S01]  /*38e0*/  FFMA.FTZ R43, R43, R52, R54 ;  /* 0x000000342b2b7223 */ /* 0x000fe20000010036 */
[----:B------:R-:W-:Y:S01]  /*38f0*/  FMUL.FTZ R52, R154, R53 ;  /* 0x000000359a347220 */ /* 0x000fe20000410000 */
[----:B------:R-:W-:Y:S02]  /*3900*/  SHF.L.U32 R36, R2, 0x10, RZ ;  /* 0x0000001002247819 */ /* 0x000fe400000006ff */
[----:B------:R-:W-:Y:S01]  /*3910*/  SHF.L.U32 R54, R0, 0x10, RZ ;  /* 0x0000001000367819 */ /* 0x000fe200000006ff */
[----:B------:R-:W-:Y:S01]  /*3920*/  FFMA.FTZ R52, R52, R55, R151 ;  /* 0x0000003734347223 */ /* 0x000fe20000010097 */
[----:B------:R-:W-:Y:S01]  /*3930*/  FADD.FTZ R55, -R153, R38 ;  /* 0x0000002699377221 */ /* 0x000fe20000010100 */
[----:B------:R-:W-:Y:S02]  /*3940*/  SHF.L.U32 R151, R79, 0x10, RZ ;  /* 0x000000104f977819 */ /* 0x000fe400000006ff */
[----:B------:R-:W-:Y:S01]  /*3950*/  FFMA.FTZ R53, R37, R36, R54 ;  /* 0x0000002425357223 */ /* 0x000fe20000010036 */
[----:B------:R-:W-:Y:S01]  /*3960*/  SHF.L.U32 R37, R103, 0x10, RZ ;  /* 0x0000001067257819 */ /* 0x000fe200000006ff */
[----:B------:R-:W-:Y:S01]  /*3970*/  FMUL.FTZ R54, R154, R55 ;  /* 0x000000379a367220 */ /* 0x000fe20000410000 */
[----:B------:R-:W-:-:S02]  /*3980*/  SHF.L.U32 R36, R123, 0x10, RZ ;  /* 0x000000107b247819 */ /* 0x000fc400000006ff */
[----:B------:R-:W-:Y:S01]  /*3990*/  SHF.L.U32 R38, R124, 0x10, RZ ;  /* 0x000000107c267819 */ /* 0x000fe200000006ff */
[----:B------:R-:W-:Y:S01]  /*39a0*/  FFMA.FTZ R54, R54, R37, R151 ;  /* 0x0000002536367223 */ /* 0x000fe20000010097 */
[----:B------:R-:W-:Y:S01]  /*39b0*/  FADD.FTZ R37, -R153, R32 ;  /* 0x0000002099257221 */ /* 0x000fe20000010100 */
[----:B------:R-:W-:Y:S02]  /*39c0*/  SHF.L.U32 R55, R72, 0x10, RZ ;  /* 0x0000001048377819 */ /* 0x000fe400000006ff */
[----:B------:R-:W-:Y:S01]  /*39d0*/  FFMA.FTZ R151, R39, R36, R38 ;  /* 0x0000002427977223 */ /* 0x000fe20000010026 */
[----:B------:R-:W-:Y:S01]  /*39e0*/  SHF.L.U32 R36, R125, 0x10, RZ ;  /* 0x000000107d247819 */ /* 0x000fe200000006ff */
[----:B------:R-:W-:Y:S01]  /*39f0*/  FMUL.FTZ R32, R154, R37 ;  /* 0x000000259a207220 */ /* 0x000fe20000410000 */
[----:B------:R-:W-:Y:S01]  /*3a00*/  SHF.L.U32 R38, R126, 0x10, RZ ;  /* 0x000000107e267819 */ /* 0x000fe200000006ff */
[----:B------:R-:W-:Y:S01]  /*3a10*/  FADD.FTZ R37, -R153, R34 ;  /* 0x0000002299257221 */ /* 0x000fe20000010100 */
        /* <DEDUP_REMOVED lines=19> */
[----:B------:R-:W-:Y:S01]  /*3b50*/  FMUL.FTZ R39, R154, R39 ;  /* 0x000000279a277220 */ /* 0x000fe20000410000 */
[----:B------:R-:W-:Y:S01]  /*3b60*/  SHF.L.U32 R36, R130, 0x10, RZ ;  /* 0x0000001082247819 */ /* 0x000fe200000006ff */
[----:B------:R-:W-:Y:S01]  /*3b70*/  FADD.FTZ R37, -R153, R30 ;  /* 0x0000001e99257221 */ /* 0x000fe20000010100 */
[----:B------:R-:W-:-:S03]  /*3b80*/  SHF.L.U32 R38, R134, 0x10, RZ ;  /* 0x0000001086267819 */ /* 0x000fc600000006ff */
[----:B------:R-:W-:Y:S01]  /*3b90*/  FFMA.FTZ R30, R39, R28, R36 ;  /* 0x0000001c271e7223 */ /* 0x000fe20000010024 */
[----:B------:R-:W-:Y:S01]  /*3ba0*/  SHF.L.U32 R28, R99, 0x10, RZ ;  /* 0x00000010631c7819 */ /* 0x000fe200000006ff */
[----:B------:R-:W-:Y:S01]  /*3bb0*/  FMUL.FTZ R37, R154, R37 ;  /* 0x000000259a257220 */ /* 0x000fe20000410000 */
[----:B------:R-:W-:Y:S01]  /*3bc0*/  SHF.L.U32 R36, R75, 0x10, RZ ;  /* 0x000000104b247819 */ /* 0x000fe200000006ff */
[----:B------:R-:W-:-:S04]  /*3bd0*/  FADD.FTZ R39, -R153, R31 ;  /* 0x0000001f99277221 */ /* 0x000fc80000010100 */
        /* <DEDUP_REMOVED lines=9> */
[----:B------:R-:W-:Y:S01]  /*3c70*/  FADD.FTZ R37, -R153, R26 ;  /* 0x0000001a99257221 */ /* 0x000fe20000010100 */
[----:B------:R-:W-:Y:S01]  /*3c80*/  SHF.L.U32 R26, R69, 0x10, RZ ;  /* 0x00000010451a7819 */ /* 0x000fe200000006ff */
[----:B------:R-:W-:Y:S01]  /*3c90*/  FFMA.FTZ R28, R28, R39, R55 ;  /* 0x000000271c1c7223 */ /* 0x000fe20000010037 */
[----:B------:R-:W-:Y:S01]  /*3ca0*/  IADD3 R39, PT, PT, R59, 0x60, RZ ;  /* 0x000000603b277810 */ /* 0x000fe20007ffe0ff */
[----:B------:R-:W-:Y:S01]  /*3cb0*/  FMUL.FTZ R37, R154, R37 ;  /* 0x000000259a257220 */ /* 0x000fe20000410000 */
[----:B------:R-:W-:Y:S01]  /*3cc0*/  FFMA.FTZ R55, R25, R36, R38 ;  /* 0x0000002419377223 */ /* 0x000fe20000010026 */
[----:B------:R-:W-:Y:S01]  /*3cd0*/  FADD.FTZ R25, -R153, R20 ;  /* 0x0000001499197221 */ /* 0x000fe20000010100 */
[----:B------:R-:W-:Y:S01]  /*3ce0*/  SHF.L.U32 R36, R136, 0x10, RZ ;  /* 0x0000001088247819 */ /* 0x000fe200000006ff */
[----:B------:R-:W-:Y:S01]  /*3cf0*/  FFMA.FTZ R58, R37, R58, R26 ;  /* 0x0000003a253a7223 */ /* 0x000fe2000001001a */
[----:B------:R-:W-:Y:S01]  /*3d00*/  SHF.L.U32 R26, R135, 0x10, RZ ;  /* 0x00000010871a7819 */ /* 0x000fe200000006ff */
[----:B------:R-:W-:Y:S01]  /*3d10*/  FMUL.FTZ R25, R154, R25 ;  /* 0x000000199a197220 */ /* 0x000fe20000410000 */
[----:B------:R-:W-:Y:S01]  /*3d20*/  SHF.L.U32 R20, R70, 0x10, RZ ;  /* 0x0000001046147819 */ /* 0x000fe200000006ff */
[----:B------:R-:W-:Y:S01]  /*3d30*/  IMAD.WIDE.U32 R38, R39, 0x10, R56 ;  /* 0x0000001027267825 */ /* 0x000fe200078e0038 */
[----:B------:R-:W-:-:S03]  /*3d40*/  IADD3 R37, PT, PT, R59, 0x80, RZ ;  /* 0x000000803b257810 */ /* 0x000fc60007ffe0ff */
[----:B------:R-:W-:Y:S01]  /*3d50*/  FFMA.FTZ R155, R27, R26, R36 ;  /* 0x0000001a1b9b7223 */ /* 0x000fe20000010024 */
[----:B------:R-:W-:Y:S01]  /*3d60*/  SHF.L.U32 R26, R138, 0x10, RZ ;  /* 0x000000108a1a7819 */ /* 0x000fe200000006ff */
[----:B------:R-:W-:Y:S01]  /*3d70*/  FFMA.FTZ R156, R25, R156, R20 ;  /* 0x0000009c199c7223 */ /* 0x000fe20000010014 */
[----:B------:R-:W-:Y:S01]  /*3d80*/  SHF.L.U32 R20, R137, 0x10, RZ ;  /* 0x0000001089147819 */ /* 0x000fe200000006ff */
[----:B------:R-:W-:Y:S01]  /*3d90*/  FADD.FTZ R25, -R153, R22 ;  /* 0x0000001699197221 */ /* 0x000fe20000010100 */
[----:B------:R-:W-:Y:S01]  /*3da0*/  SHF.L.U32 R22, R140, 0x10, RZ ;  /* 0x000000108c167819 */ /* 0x000fe200000006ff */
[----:B------:R-:W-:Y:S01]  /*3db0*/  IMAD.WIDE.U32 R36, R37, 0x10, R56 ;  /* 0x0000001025247825 */ /* 0x000fe200078e0038 */
[----:B------:R-:W-:-:S03]  /*3dc0*/  IADD3 R59, PT, PT, R59, 0xa0, RZ ;  /* 0x000000a03b3b7810 */ /* 0x000fc60007ffe0ff */
[----:B------:R-:W-:Y:S01]  /*3dd0*/  FFMA.FTZ R159, R21, R20, R26 ;  /* 0x00000014159f7223 */ /* 0x000fe2000001001a */
[----:B------:R-:W-:Y:S01]  /*3de0*/  SHF.L.U32 R20, R71, 0x10, RZ ;  /* 0x0000001047147819 */ /* 0x000fe200000006ff */
[----:B------:R-:W-:Y:S01]  /*3df0*/  FMUL.FTZ R25, R154, R25 ;  /* 0x000000199a197220 */ /* 0x000fe20000410000 */
[----:B------:R-:W-:Y:S01]  /*3e00*/  FADD.FTZ R21, -R153, R16 ;  /* 0x0000001099157221 */ /* 0x000fe20000010100 */
[----:B------:R-:W-:Y:S01]  /*3e10*/  SHF.L.U32 R16, R64, 0x10, RZ ;  /* 0x0000001040107819 */ /* 0x000fe200000006ff */
[----:B------:R-:W-:-:S04]  /*3e20*/  IMAD.WIDE.U32 R56, R59, 0x10, R56 ;  /* 0x000000103b387825 */ /* 0x000fc800078e0038 */
[----:B------:R-:W-:Y:S01]  /*3e30*/  FFMA.FTZ R158, R25, R158, R20 ;  /* 0x0000009e199e7223 */ /* 0x000fe20000010014 */
[----:B------:R-:W-:Y:S01]  /*3e40*/  SHF.L.U32 R20, R139, 0x10, RZ ;  /* 0x000000108b147819 */ /* 0x000fe200000006ff */
[----:B------:R-:W-:Y:S01]  /*3e50*/  FMUL.FTZ R21, R154, R21 ;  /* 0x000000159a157220 */ /* 0x000fe20000410000 */
[----:B------:R-:W-:Y:S02]  /*3e60*/  F2FP.BF16.F32.PACK_AB R27, R24, R31 ;  /* 0x0000001f181b723e */ /* 0x000fe400000010ff */
[----:B------:R-:W-:Y:S01]  /*3e70*/  F2FP.BF16.F32.PACK_AB R26, R30, R29 ;  /* 0x0000001d1e1a723e */ /* 0x000fe200000010ff */
[----:B------:R-:W-:Y:S01]  /*3e80*/  FFMA.FTZ R161, R23, R20, R22 ;  /* 0x0000001417a17223 */ /* 0x000fe20000010016 */
[----:B------:R-:W-:Y:S01]  /*3e90*/  FFMA.FTZ R152, R21, R152, R16 ;  /* 0x0000009815987223 */ /* 0x000fe20000010010 */
[----:B------:R-:W-:Y:S01]  /*3ea0*/  SHF.L.U32 R16, R141, 0x10, RZ ;  /* 0x000000108d107819 */ /* 0x000fe200000006ff */
[C---:B------:R-:W-:Y:S01]  /*3eb0*/  FADD.FTZ R21, -R153.reuse, R18 ;  /* 0x0000001299157221 */ /* 0x040fe20000010100 */
[----:B------:R-:W-:Y:S01]  /*3ec0*/  SHF.L.U32 R20, R142, 0x10, RZ ;  /* 0x000000108e147819 */ /* 0x000fe200000006ff */
[----:B------:R-:W-:Y:S01]  /*3ed0*/  FADD.FTZ R23, -R153, R114 ;  /* 0x0000007299177221 */ /* 0x000fe20000010100 */
        /* <DEDUP_REMOVED lines=8> */
[C---:B------:R-:W-:Y:S01]  /*3f60*/  FMUL.FTZ R153, R154.reuse, R115 ;  /* 0x000000739a997220 */ /* 0x040fe20000410000 */
        /* <DEDUP_REMOVED lines=15> */
[----:B------:R-:W-:Y:S02]  /*4060*/  F2FP.BF16.F32.PACK_AB R19, R47, R46 ;  /* 0x0000002e2f13723e */ /* 0x000fe400000010ff */
[----:B------:R-:W-:Y:S01]  /*4070*/  F2FP.BF16.F32.PACK_AB R17, R51, R50 ;  /* 0x000000323311723e */ /* 0x000fe200000010ff */
[----:B------:R-:W-:Y:S01]  /*4080*/  FFMA.FTZ R153, R153, R18, R20 ;  /* 0x0000001299997223 */ /* 0x000fe20000010014 */
[----:B------:R-:W-:-:S02]  /*4090*/  F2FP.BF16.F32.PACK_AB R18, R45, R44 ;  /* 0x0000002c2d12723e */ /* 0x000fc400000010ff */
[----:B------:R-:W-:Y:S02]  /*40a0*/  F2FP.BF16.F32.PACK_AB R16, R49, R48 ;  /* 0x000000303110723e */ /* 0x000fe400000010ff */
[----:B------:R-:W-:Y:S02]  /*40b0*/  F2FP.BF16.F32.PACK_AB R23, R151, R54 ;  /* 0x000000369717723e */ /* 0x000fe400000010ff */
[----:B------:R-:W-:Y:S01]  /*40c0*/  F2FP.BF16.F32.PACK_AB R22, R53, R52 ;  /* 0x000000343516723e */ /* 0x000fe200000010ff */
[----:B------:R0:W-:Y:S01]  /*40d0*/  STG.E.128 desc[UR6][R164.64], R16 ;  /* 0x00000010a4007986 */ /* 0x0001e2000c101d06 */
[----:B------:R-:W-:Y:S02]  /*40e0*/  F2FP.BF16.F32.PACK_AB R21, R43, R42 ;  /* 0x0000002a2b15723e */ /* 0x000fe400000010ff */
[----:B------:R-:W-:Y:S02]  /*40f0*/  F2FP.BF16.F32.PACK_AB R20, R41, R40 ;  /* 0x000000282914723e */ /* 0x000fe400000010ff */
[----:B------:R-:W-:-:S02]  /*4100*/  F2FP.BF16.F32.PACK_AB R25, R35, R34 ;  /* 0x000000222319723e */ /* 0x000fc400000010ff */
[----:B------:R-:W-:Y:S01]  /*4110*/  F2FP.BF16.F32.PACK_AB R24, R33, R32 ;  /* 0x000000202118723e */ /* 0x000fe200000010ff */
[----:B------:R0:W-:Y:S01]  /*4120*/  STG.E.128 desc[UR6][R162.64], R20 ;  /* 0x00000014a2007986 */ /* 0x0001e2000c101d06 */
        /* <DEDUP_REMOVED lines=9> */
[----:B------:R-:W-:-:S05]  /*41c0*/  F2FP.BF16.F32.PACK_AB R32, R157, R152 ;  /* 0x000000989d20723e */ /* 0x000fca00000010ff */
[----:B------:R0:W-:Y:S02]  /*41d0*/  STG.E.128 desc[UR6][R56.64], R32 ;  /* 0x0000002038007986 */ /* 0x0001e4000c101d06 */
.L_x_16400:
[----:B------:R-:W-:Y:S05]  /*41e0*/  BSYNC.RECONVERGENT B0 ;  /* 0x0000000000007941 */ /* 0x000fea0003800200 */
.L_x_16399:
[----:B0-----:R-:W0:Y:S02]  /*41f0*/  LDC.64 R16, c[0x0][0x380] ;  /* 0x0000e000ff107b82 */ /* 0x001e240000000a00 */
[----:B0-----:R-:W-:-:S04]  /*4200*/  LEA R149, R16, R149, 0x2 ;  /* 0x0000009510957211 */ /* 0x001fc800078e10ff */
[----:B------:R-:W-:-:S13]  /*4210*/  ISETP.GE.AND P0, PT, R149, R17, PT ;  /* 0x000000119500720c */ /* 0x000fda0003f06270 */
[----:B------:R-:W-:Y:S05]  /*4220*/  @!P0 BRA `(.L_x_16401) ;  /* 0xffffffc400108947 */ /* 0x000fea000383ffff */
[----:B------:R-:W-:Y:S05]  /*4230*/  EXIT ;  /* 0x000000000000794d */ /* 0x000fea0003800000 */
.L_x_16398:
        /* <DEDUP_REMOVED lines=8> */
.L_x_16403:
[----:B------:R-:W-:Y:S05]  /*42c0*/  BSYNC B0 ;  /* 0x0000000000007941 */ /* 0x000fea0003800000 */
.L_x_16402:
        /* <DEDUP_REMOVED lines=9> */
.L_x_16404:
[----:B------:R-:W-:Y:S01]  /*4360*/  HFMA2 R158, -RZ, RZ, 0, 2.384185791015625e-07 ;  /* 0x00000004ff9e7431 */ /* 0x000fe200000001ff */
[----:B------:R-:W-:-:S05]  /*4370*/  MOV R154, R164 ;  /* 0x000000a4009a7202 */ /* 0x000fca0000000f00 */
[----:B------:R-:W-:-:S05]  /*4380*/  FADD.FTZ R160, R159, R154 ;  /* 0x0000009a9fa07221 */ /* 0x000fca0000010000 */
[----:B------:R-:W-:-:S07]  /*4390*/  MOV R163, R160 ;  /* 0x000000a000a37202 */ /* 0x000fce0000000f00 */
[----:B------:R-:W-:Y:S05]  /*43a0*/  WARPSYNC.COLLECTIVE R156, `(.L_x_16405) ;  /* 0x000000009c087348 */ /* 0x000fea0003c00000 */
[----:B------:R0:W1:Y:S02]  /*43b0*/  SHFL.BFLY P0, R164, R163, R158, R157 ;  /* 0x0c00009ea3a47389 */ /* 0x000064000000009d */
[----:B01----:R-:W-:Y:S05]  /*43c0*/  ENDCOLLECTIVE ;  /* 0x000000000000791b */ /* 0x003fea0003800000 */
.L_x_16405:
[----:B------:R-:W-:Y:S01]  /*43d0*/  HFMA2 R158, -RZ, RZ, 0, 4.76837158203125e-07 ;  /* 0x00000008ff9e7431 */ /* 0x000fe200000001ff */
[----:B------:R-:W-:-:S05]  /*43e0*/  MOV R155, R164 ;  /* 0x000000a4009b7202 */ /* 0x000fca0000000f00 */
[----:B------:R-:W-:-:S05]  /*43f0*/  FADD.FTZ R161, R160, R155 ;  /* 0x0000009ba0a17221 */ /* 0x000fca0000010000 */
[----:B------:R-:W-:-:S07]  /*4400*/  MOV R163, R161 ;  /* 0x000000a100a37202 */ /* 0x000fce0000000f00 */
[----:B------:R-:W-:Y:S05]  /*4410*/  WARPSYNC.COLLECTIVE R156, `(.L_x_16406) ;  /* 0x000000009c087348 */ /* 0x000fea0003c00000 */
[----:B------:R0:W1:Y:S02]  /*4420*/  SHFL.BFLY P0, R164, R163, R158, R157 ;  /* 0x0c00009ea3a47389 */ /* 0x000064000000009d */
[----:B01----:R-:W-:Y:S05]  /*4430*/  ENDCOLLECTIVE ;  /* 0x000000000000791b */ /* 0x003fea0003800000 */
.L_x_16406:
        /* <DEDUP_REMOVED lines=8> */
.L_x_16407:
        /* <DEDUP_REMOVED lines=105> */
.L_x_16408:
[----:B------:R-:W-:Y:S01]  /*4b50*/  HFMA2 R158, -RZ, RZ, 0, 1.1920928955078125e-07 ;  /* 0x00000002ff9e7431 */ /* 0x000fe200000001ff */
[----:B------:R-:W-:-:S05]  /*4b60*/  MOV R160, R164 ;  /* 0x000000a400a07202 */ /* 0x000fca0000000f00 */
[----:B------:R-:W-:-:S05]  /*4b70*/  FADD.FTZ R160, R153, R160 ;  /* 0x000000a099a07221 */ /* 0x000fca0000010000 */
[----:B------:R-:W-:-:S07]  /*4b80*/  MOV R163, R160 ;  /* 0x000000a000a37202 */ /* 0x000fce0000000f00 */
[----:B------:R-:W-:Y:S05]  /*4b90*/  WARPSYNC.COLLECTIVE R156, `(.L_x_16409) ;  /* 0x000000009c087348 */ /* 0x000fea0003c00000 */
[----:B------:R0:W1:Y:S02]  /*4ba0*/  SHFL.BFLY P0, R164, R163, R158, R157 ;  /* 0x0c00009ea3a47389 */ /* 0x000064000000009d */
[----:B01----:R-:W-:Y:S05]  /*4bb0*/  ENDCOLLECTIVE ;  /* 0x000000000000791b */ /* 0x003fea0003800000 */
.L_x_16409:
[----:B------:R-:W-:Y:S01]  /*4bc0*/  HFMA2 R158, -RZ, RZ, 0, 2.384185791015625e-07 ;  /* 0x00000004ff9e7431 */ /* 0x000fe200000001ff */
[----:B------:R-:W-:-:S05]  /*4bd0*/  MOV R159, R164 ;  /* 0x000000a4009f7202 */ /* 0x000fca0000000f00 */
[----:B------:R-:W-:-:S05]  /*4be0*/  FADD.FTZ R159, R160, R159 ;  /* 0x0000009fa09f7221 */ /* 0x000fca0000010000 */
[----:B------:R-:W-:-:S07]  /*4bf0*/  MOV R163, R159 ;  /* 0x0000009f00a37202 */ /* 0x000fce0000000f00 */
[----:B------:R-:W-:Y:S05]  /*4c00*/  WARPSYNC.COLLECTIVE R156, `(.L_x_16410) ;  /* 0x000000009c087348 */ /* 0x000fea0003c00000 */
[----:B------:R0:W1:Y:S02]  /*4c10*/  SHFL.BFLY P0, R164, R163, R158, R157 ;  /* 0x0c00009ea3a47389 */ /* 0x000064000000009d */
[----:B01----:R-:W-:Y:S05]  /*4c20*/  ENDCOLLECTIVE ;  /* 0x000000000000791b */ /* 0x003fea0003800000 */
.L_x_16410:
[----:B------:R-:W-:Y:S01]  /*4c30*/  HFMA2 R158, -RZ, RZ, 0, 4.76837158203125e-07 ;  /* 0x00000008ff9e7431 */ /* 0x000fe200000001ff */
[----:B------:R-:W-:-:S05]  /*4c40*/  MOV R162, R164 ;  /* 0x000000a400a27202 */ /* 0x000fca0000000f00 */
[----:B------:R-:W-:-:S05]  /*4c50*/  FADD.FTZ R162, R159, R162 ;  /* 0x000000a29fa27221 */ /* 0x000fca0000010000 */
[----:B------:R-:W-:-:S07]  /*4c60*/  MOV R163, R162 ;  /* 0x000000a200a37202 */ /* 0x000fce0000000f00 */
[----:B------:R-:W-:Y:S05]  /*4c70*/  WARPSYNC.COLLECTIVE R156, `(.L_x_16411) ;  /* 0x000000009c087348 */ /* 0x000fea0003c00000 */
[----:B------:R0:W1:Y:S02]  /*4c80*/  SHFL.BFLY P0, R164, R163, R158, R157 ;  /* 0x0c00009ea3a47389 */ /* 0x000064000000009d */
[----:B01----:R-:W-:Y:S05]  /*4c90*/  ENDCOLLECTIVE ;  /* 0x000000000000791b */ /* 0x003fea0003800000 */
.L_x_16411:
[----:B------:R-:W-:Y:S01]  /*4ca0*/  HFMA2 R158, -RZ, RZ, 0, 9.5367431640625e-07 ;  /* 0x00000010ff9e7431 */ /* 0x000fe200000001ff */
[----:B------:R-:W-:-:S05]  /*4cb0*/  MOV R161, R164 ;  /* 0x000000a400a17202 */ /* 0x000fca0000000f00 */
[----:B------:R-:W-:-:S05]  /*4cc0*/  FADD.FTZ R161, R162, R161 ;  /* 0x000000a1a2a17221 */ /* 0x000fca0000010000 */
[----:B------:R-:W-:-:S07]  /*4cd0*/  MOV R163, R161 ;  /* 0x000000a100a37202 */ /* 0x000fce0000000f00 */
[----:B------:R-:W-:Y:S05]  /*4ce0*/  WARPSYNC.COLLECTIVE R156, `(.L_x_16412) ;  /* 0x000000009c087348 */ /* 0x000fea0003c00000 */
[----:B------:R0:W1:Y:S02]  /*4cf0*/  SHFL.BFLY P0, R164, R163, R158, R157 ;  /* 0x0c00009ea3a47389 */ /* 0x000064000000009d */
[----:B01----:R-:W-:Y:S05]  /*4d00*/  ENDCOLLECTIVE ;  /* 0x000000000000791b */ /* 0x003fea0003800000 */
.L_x_16412:
[----:B------:R-:W-:Y:S05]  /*4d10*/  BRA `(.L_x_16413) ;  /* 0xffffffe000707947 */ /* 0x000fea000383ffff */
.L_x_16414:
        /* <DEDUP_REMOVED lines=14> */
.L_x_54379:


//--------------------- .text._ZN10layer_norm13ln_fwd_kernelINS_13Kernel_traitsI13__nv_bfloat16S2_fS2_fjLj1536ELj1ELj4ELj1ELj16ENS_18Kernel_traits_baseILj1536ES2_S2_fS2_fjLj128EEEEELb0ELb1ELb0ELb0EEEvNS_9FwdParamsE --------------------------
	.section	.text._ZN10layer_norm13ln_fwd_kernelINS_13Kernel_traitsI13__nv_bfloat16S2_fS2_fjLj1536ELj1ELj4ELj1ELj16ENS_18Kernel_traits_baseILj1536ES2_S2_fS2_fjLj128EEEEELb0ELb1ELb0ELb0EEEvNS_9FwdParamsE,"ax",@progbits
	.align	128
        .global         _ZN10layer_norm13ln_fwd_kernelINS_13Kernel_traitsI13__nv_bfloat16S2_fS2_fjLj1536ELj1ELj4ELj1ELj16ENS_18Kernel_traits_baseILj1536ES2_S2_fS2_fjLj128EEEEELb0ELb1ELb0ELb0EEEvNS_9FwdParamsE
        .type           _ZN10layer_norm13ln_fwd_kernelINS_13Kernel_traitsI13__nv_bfloat16S2_fS2_fjLj1536ELj1ELj4ELj1ELj16ENS_18Kernel_traits_baseILj1536ES2_S2_fS2_fjLj128EEEEELb0ELb1ELb0ELb0EEEvNS_9FwdParamsE,@function
        .size           _ZN10layer_norm13ln_fwd_kernelINS_13Kernel_traitsI13__nv_bfloat16S2_fS2_fjLj1536ELj1ELj4ELj1ELj16ENS_18Kernel_traits_baseILj1536ES2_S2_fS2_fjLj128EEEEELb0ELb1ELb0ELb0EEEvNS_9FwdParamsE,(.L_x_54380 - _ZN10layer_norm13ln_fwd_kernelINS_13Kernel_traitsI13__nv_bfloat16S2_fS2_fjLj1536ELj1ELj4ELj1ELj16ENS_18Kernel_traits_baseILj1536ES2_S2_fS2_fjLj128EEEEELb0ELb1ELb0ELb0EEEvNS_9FwdParamsE)
        .other          _ZN10layer_norm13ln_fwd_kernelINS_13Kernel_traitsI13__nv_bfloat16S2_fS2_fjLj1536ELj1ELj4ELj1ELj16ENS_18Kernel_traits_baseILj1536ES2_S2_fS2_fjLj128EEEEELb0ELb1ELb0ELb0EEEvNS_9FwdParamsE,@"STO_CUDA_ENTRY STV_DEFAULT"
_ZN10layer_norm13ln_fwd_kernelINS_13Kernel_traitsI13__nv_bfloat16S2_fS2_fjLj1536ELj1ELj4ELj1ELj16ENS_18Kernel_traits_baseILj1536ES2_S2_fS2_fjLj128EEEEELb0ELb1ELb0ELb0EEEvNS_9FwdParamsE:
.text._ZN10layer_norm13ln_fwd_kernelINS_13Kernel_traitsI13__nv_bfloat16S2_fS2_fjLj1536ELj1ELj4ELj1ELj16ENS_18Kernel_traits_baseILj1536ES2_S2_fS2_fjLj128EEEEELb0ELb1ELb0ELb0EEEvNS_9FwdParamsE:
        /* <DEDUP_REMOVED lines=82> */
.L_x_16416:
        /* <DEDUP_REMOVED lines=64> */
.L_x_16417:
[----:B------:R-:W-:Y:S05]  /*0920*/  BSYNC.RECONVERGENT B0 ;  /* 0x0000000000007941 */ /* 0x000fea0003800200 */
.L_x_16415:
        /* <DEDUP_REMOVED lines=86> */
.L_x_16455:
[----:B------:R-:W1:Y:S02]  /*0e90*/  @P5 LDC.64 R160, c[0x0][0x3e0] ;  /* 0x0000f800ffa05b82 */ /* 0x000e640000000a00 */
[----:B-1----:R-:W-:-:S06]  /*0ea0*/  @P5 IMAD.WIDE R160, R2, 0x2, R160 ;  /* 0x0000000202a05825 */ /* 0x002fcc00078e02a0 */
[----:B------:R-:W2:Y:S01]  /*0eb0*/  @P5 LDG.E.U16 R160, desc[UR6][R160.64] ;  /* 0x00000006a0a05981 */ /* 0x000ea2000c1e1500 */
[----:B------:R-:W-:Y:S01]  /*0ec0*/  IMAD R162, R2, UR10, RZ ;  /* 0x0000000a02a27c24 */ /* 0x000fe2000f8e02ff */
[----:B------:R-:W-:Y:S01]  /*0ed0*/  ISETP.GE.U32.AND P4, PT, R0, 0x20, PT ;  /* 0x000000200000780c */ /* 0x000fe20003f86070 */
[----:B------:R-:W-:Y:S03]  /*0ee0*/  BSSY.RECONVERGENT B0, `(.L_x_16418) ;  /* 0x0000060000007945 */ /* 0x000fe60003800200 */
[----:B------:R-:W-:-:S04]  /*0ef0*/  SHF.R.S32.HI R163, RZ, 0x1f, R162 ;  /* 0x0000001fffa37819 */ /* 0x000fc800000114a2 */
[----:B------:R-:W-:Y:S01]  /*0f00*/  LEA.HI R210, R163, R162, RZ, 0x3 ;  /* 0x000000a2a3d27211 */ /* 0x000fe200078f18ff */
[----:B------:R-:W-:-:S03]  /*0f10*/  HFMA2 R162, -RZ, RZ, 1.875, 0 ;  /* 0x3f800000ffa27431 */ /* 0x000fc600000001ff */
        /* <DEDUP_REMOVED lines=11> */
[----:B0-----:R-:W-:-:S05]  /*0fd0*/  IMAD.WIDE.U32 R116, R209, 0x20, R116 ;  /* 0x00000020d1747825 */ /* 0x001fca00078e0074 */
[----:B------:R-:W2:Y:S04]  /*0fe0*/  LDG.E.128 R104, desc[UR6][R116.64] ;  /* 0x0000000674687981 */ /* 0x000ea8000c1e1d00 */
[----:B------:R0:W3:Y:S01]  /*0ff0*/  LDG.E.128 R108, desc[UR6][R116.64+0x10] ;  /* 0x00001006746c7981 */ /* 0x0000e2000c1e1d00 */
[----:B-----5:R-:W-:Y:S02]  /*1000*/  PRMT R118, R112, 0x7632, R118 ;  /* 0x0000763270767816 */ /* 0x020fe40000000076 */
[C---:B------:R-:W-:Y:S02]  /*1010*/  PRMT R160, R113.reuse, 0x7632, R160 ;  /* 0x0000763271a07816 */ /* 0x040fe400000000a0 */
[----:B------:R-:W-:Y:S02]  /*1020*/  SHF.L.U32 R161, R113, 0x10, RZ ;  /* 0x0000001071a17819 */ /* 0x000fe400000006ff */
[----:B------:R-:W-:-:S02]  /*1030*/  SHF.L.U32 R113, R118, 0x10, RZ ;  /* 0x0000001076717819 */ /* 0x000fc400000006ff */
[----:B------:R-:W-:Y:S01]  /*1040*/  PRMT R210, R115, 0x7632, R210 ;  /* 0x0000763273d27816 */ /* 0x000fe200000000d2 */
[-C--:B------:R-:W-:Y:S01]  /*1050*/  FMUL.FTZ R161, R161, R162.reuse ;  /* 0x000000a2a1a17220 */ /* 0x080fe20000410000 */
[----:B------:R-:W-:Y:S02]  /*1060*/  SHF.L.U32 R213, R115, 0x10, RZ ;  /* 0x0000001073d57819 */ /* 0x000fe400000006ff */
[----:B------:R-:W-:Y:S02]  /*1070*/  SHF.L.U32 R119, R112, 0x10, RZ ;  /* 0x0000001070777819 */ /* 0x000fe400000006ff */
[C---:B------:R-:W-:Y:S01]  /*1080*/  PRMT R163, R114.reuse, 0x7632, R163 ;  /* 0x0000763272a37816 */ /* 0x040fe200000000a3 */
[-C--:B------:R-:W-:Y:S01]  /*1090*/  FMUL.FTZ R213, R213, R162.reuse ;  /* 0x000000a2d5d57220 */ /* 0x080fe20000410000 */
[----:B------:R-:W-:Y:S01]  /*10a0*/  SHF.L.U32 R211, R114, 0x10, RZ ;  /* 0x0000001072d37819 */ /* 0x000fe200000006ff */
[-C--:B------:R-:W-:Y:S01]  /*10b0*/  FMUL.FTZ R114, R113, R162.reuse ;  /* 0x000000a271727220 */ /* 0x080fe20000410000 */
[----:B------:R-:W-:Y:S01]  /*10c0*/  SHF.L.U32 R115, R206, 0x10, RZ ;  /* 0x00000010ce737819 */ /* 0x000fe200000006ff */
[-C--:B------:R-:W-:Y:S01]  /*10d0*/  FMUL.FTZ R119, R119, R162.reuse ;  /* 0x000000a277777220 */ /* 0x080fe20000410000 */
[----:B0-----:R-:W-:Y:S01]  /*10e0*/  SHF.L.U32 R117, R160, 0x10, RZ ;  /* 0x00000010a0757819 */ /* 0x001fe200000006ff */
[----:B------:R-:W-:Y:S01]  /*10f0*/  FMUL.FTZ R211, R211, R162 ;  /* 0x000000a2d3d37220 */ /* 0x000fe20000410000 */
[----:B------:R-:W-:-:S02]  /*1100*/  SHF.L.U32 R116, R41, 0x10, RZ ;  /* 0x0000001029747819 */ /* 0x000fc400000006ff */
[----:B------:R-:W-:Y:S01]  /*1110*/  SHF.L.U32 R112, R40, 0x10, RZ ;  /* 0x0000001028707819 */ /* 0x000fe200000006ff */
[----:B------:R-:W-:Y:S01]  /*1120*/  FMUL.FTZ R118, R117, R162 ;  /* 0x000000a275767220 */ /* 0x000fe20000410000 */
[----:B------:R-:W-:Y:S02]  /*1130*/  SHF.L.U32 R160, R205, 0x10, RZ ;  /* 0x00000010cda07819 */ /* 0x000fe400000006ff */
[----:B------:R-:W-:Y:S02]  /*1140*/  SHF.L.U32 R163, R163, 0x10, RZ ;  /* 0x00000010a3a37819 */ /* 0x000fe400000006ff */
[----:B------:R-:W-:Y:S01]  /*1150*/  SHF.L.U32 R117, R204, 0x10, RZ ;  /* 0x00000010cc757819 */ /* 0x000fe200000006ff */
[----:B--2---:R-:W-:Y:S01]  /*1160*/  FFMA.FTZ R113, R114, R115, R105 ;  /* 0x0000007372717223 */ /* 0x004fe20000010069 */
[----:B------:R-:W-:Y:S01]  /*1170*/  FFMA.FTZ R114, R161, R116, R106 ;  /* 0x00000074a1727223 */ /* 0x000fe2000001006a */
[----:B------:R-:W-:Y:S01]  /*1180*/  SHF.L.U32 R161, R210, 0x10, RZ ;  /* 0x00000010d2a17819 */ /* 0x000fe200000006ff */
[----:B------:R-:W-:Y:S01]  /*1190*/  FFMA.FTZ R112, R119, R112, R104 ;  /* 0x0000007077707223 */ /* 0x000fe20000010068 */
[----:B------:R-:W-:Y:S01]  /*11a0*/  FFMA.FTZ R115, R118, R160, R107 ;  /* 0x000000a076737223 */ /* 0x000fe2000001006b */
[----:B------:R-:W-:Y:S01]  /*11b0*/  SHF.L.U32 R119, R43, 0x10, RZ ;  /* 0x000000102b777819 */ /* 0x000fe200000006ff */
[-C--:B------:R-:W-:Y:S01]  /*11c0*/  FMUL.FTZ R118, R163, R162.reuse ;  /* 0x000000a2a3767220 */ /* 0x080fe20000410000 */
[----:B------:R-:W-:Y:S01]  /*11d0*/  SHF.L.U32 R116, R42, 0x10, RZ ;  /* 0x000000102a747819 */ /* 0x000fe200000006ff */
[----:B------:R-:W-:Y:S01]  /*11e0*/  FMUL.FTZ R160, R161, R162 ;  /* 0x000000a2a1a07220 */ /* 0x000fe20000410000 */
[----:B------:R-:W-:Y:S01]  /*11f0*/  SHF.L.U32 R210, R203, 0x10, RZ ;  /* 0x00000010cbd27819 */ /* 0x000fe200000006ff */
[----:B---3--:R-:W-:Y:S01]  /*1200*/  FFMA.FTZ R117, R118, R117, R109 ;  /* 0x0000007576757223 */ /* 0x008fe2000001006d */
[----:B------:R-:W-:Y:S01]  /*1210*/  FFMA.FTZ R118, R213, R119, R110 ;  /* 0x00000077d5767223 */ /* 0x000fe2000001006e */
[----:B------:R-:W-:-:S02]  /*1220*/  FFMA.FTZ R116, R211, R116, R108 ;  /* 0x00000074d3747223 */ /* 0x000fc4000001006c */
[----:B------:R-:W-:Y:S01]  /*1230*/  FFMA.FTZ R119, R160, R210, R111 ;  /* 0x000000d2a0777223 */ /* 0x000fe2000001006f */
[----:B------:R-:W-:Y:S06]  /*1240*/  BRA `(.L_x_16421) ;  /* 0x0000000000907947 */ /* 0x000fec0003800000 */
.L_x_16420:
        /* <DEDUP_REMOVED lines=35> */
[----:B------:R-:W-:-:S07]  /*1480*/  FMUL.FTZ R119, R213, R214 ;  /* 0x000000d6d5777220 */ /* 0x000fce0000410000 */
.L_x_16421:
[----:B------:R-:W0:Y:S01]  /*1490*/  LDC.64 R160, c[0x0][0x3a8] ;  /* 0x0000ea00ffa07b82 */ /* 0x000e220000000a00 */
[C---:B------:R-:W-:Y:S01]  /*14a0*/  IADD3 R163, PT, PT, R209.reuse, 0x20, RZ ;  /* 0x00000020d1a37810 */ /* 0x040fe20007ffe0ff */
[----:B0-----:R-:W-:-:S05]  /*14b0*/  IMAD.WIDE.U32 R160, R209, 0x20, R160 ;  /* 0x00000020d1a07825 */ /* 0x001fca00078e00a0 */
[----:B------:R1:W-:Y:S04]  /*14c0*/  STG.E.128 desc[UR6][R160.64], R112 ;  /* 0x00000070a0007986 */ /* 0x0003e8000c101d06 */
[----:B------:R1:W-:Y:S02]  /*14d0*/  STG.E.128 desc[UR6][R160.64+0x10], R116 ;  /* 0x00001074a0007986 */ /* 0x0003e4000c101d06 */
.L_x_16419:
[----:B0-----:R-:W-:Y:S05]  /*14e0*/  BSYNC.RECONVERGENT B0 ;  /* 0x0000000000007941 */ /* 0x001fea0003800200 */
.L_x_16418:
[----:B------:R-:W-:Y:S01]  /*14f0*/  ISETP.GE.U32.AND P0, PT, R0, 0x40, PT ;  /* 0x000000400000780c */ /* 0x000fe20003f06070 */
[----:B------:R-:W-:Y:S01]  /*1500*/  BSSY.RECONVERGENT B0, `(.L_x_16422) ;  /* 0x000005c000007945 */ /* 0x000fe20003800200 */
[----:B------:R-:W-:-:S11]  /*1510*/  LOP3.LUT R208, R208, 0xffffffbf, RZ, 0xc0, !PT ;  /* 0xffffffbfd0d07812 */ /* 0x000fd600078ec0ff */
[----:B------:R-:W-:Y:S01]  /*1520*/  @P0 LOP3.LUT R208, R208, 0x40, RZ, 0xfc, !PT ;  /* 0x00000040d0d00812 */ /* 0x000fe200078efcff */
[----:B------:R-:W-:Y:S06]  /*1530*/  @!P0 BRA `(.L_x_16423) ;  /* 0x0000000400608947 */ /* 0x000fec0003800000 */
[----:B------:R-:W-:Y:S01]  /*1540*/  ISETP.NE.U32.AND P0, PT, RZ, UR4, PT ;  /* 0x00000004ff007c0c */ /* 0x000fe2000bf05070 */
[----:B------:R-:W0:Y:S03]  /*1550*/  LDC.64 R120, c[0x0][0x390] ;  /* 0x0000e400ff787b82 */ /* 0x000e260000000a00 */
[----:B------:R-:W-:-:S13]  /*1560*/  ISETP.NE.AND.EX P0, PT, RZ, UR5, PT, P0 ;  /* 0x00000005ff007c0c */ /* 0x000fda000bf05300 */
[----:B------:R-:W2:Y:S01]  /*1570*/  @P0 LDC.64 R124, c[0x0][0x3a0] ;  /* 0x0000e800ff7c0b82 */ /* 0x000ea20000000a00 */
[----:B0-----:R-:W-:-:S06]  /*1580*/  IMAD.WIDE.U32 R120, R163, 0x10, R120 ;  /* 0x00000010a3787825 */ /* 0x001fcc00078e0078 */
[----:B------:R-:W5:Y:S01]  /*1590*/  LDG.E.128 R120, desc[UR6][R120.64] ;  /* 0x0000000678787981 */ /* 0x000f62000c1e1d00 */
[----:B--2---:R-:W-:-:S05]  /*15a0*/  @P0 IMAD.WIDE.U32 R124, R163, 0x20, R124 ;  /* 0x00000020a37c0825 */ /* 0x004fca00078e007c */
[----:B------:R0:W5:Y:S04]  /*15b0*/  @P0 LDG.E.128 R104, desc[UR6][R124.64] ;  /* 0x000000067c680981 */ /* 0x000168000c1e1d00 */
[----:B------:R0:W5:Y:S01]  /*15c0*/  @P0 LDG.E.128 R108, desc[UR6][R124.64+0x10] ;  /* 0x000010067c6c0981 */ /* 0x000162000c1e1d00 */
[----:B------:R-:W-:Y:S05]  /*15d0*/  @!P0 BRA `(.L_x_16424) ;  /* 0x0000000000948947 */ /* 0x000fea0003800000 */
[C---:B-----5:R-:W-:Y:S02]  /*15e0*/  PRMT R210, R123.reuse, 0x7632, R210 ;  /* 0x000076327bd27816 */ /* 0x060fe400000000d2 */
[----:B------:R-:W-:Y:S02]  /*15f0*/  SHF.L.U32 R123, R123, 0x10, RZ ;  /* 0x000000107b7b7819 */ /* 0x000fe400000006ff */
[----:B------:R-:W-:Y:S02]  /*1600*/  SHF.L.U32 R127, R120, 0x10, RZ ;  /* 0x00000010787f7819 */ /* 0x000fe400000006ff */
[----:B-1----:R-:W-:Y:S01]  /*1610*/  PRMT R160, R121, 0x7632, R160 ;  /* 0x0000763279a07816 */ /* 0x002fe200000000a0 */
[-C--:B------:R-:W-:Y:S01]  /*1620*/  FMUL.FTZ R123, R123, R162.reuse ;  /* 0x000000a27b7b7220 */ /* 0x080fe20000410000 */
[----:B------:R-:W-:Y:S01]  /*1630*/  SHF.L.U32 R126, R55, 0x10, RZ ;  /* 0x00000010377e7819 */ /* 0x000fe200000006ff */
[----:B------:R-:W-:Y:S01]  /*1640*/  FMUL.FTZ R127, R127, R162 ;  /* 0x000000a27f7f7220 */ /* 0x000fe20000410000 */
[----:B------:R-:W-:-:S02]  /*1650*/  SHF.L.U32 R121, R121, 0x10, RZ ;  /* 0x0000001079797819 */ /* 0x000fc400000006ff */
[----:B------:R-:W-:Y:S01]  /*1660*/  SHF.L.U32 R211, R122, 0x10, RZ ;  /* 0x000000107ad37819 */ /* 0x000fe200000006ff */
[----:B------:R-:W-:Y:S01]  /*1670*/  FFMA.FTZ R126, R123, R126, R110 ;  /* 0x0000007e7b7e7223 */ /* 0x000fe2000001006e */
[----:B0-----:R-:W-:Y:S01]  /*1680*/  PRMT R125, R120, 0x7632, R125 ;  /* 0x00007632787d7816 */ /* 0x001fe2000000007d */
[-C--:B------:R-:W-:Y:S01]  /*1690*/  FMUL.FTZ R121, R121, R162.reuse ;  /* 0x000000a279797220 */ /* 0x080fe20000410000 */
[----:B------:R-:W-:Y:S01]  /*16a0*/  PRMT R161, R122, 0x7632, R161 ;  /* 0x000076327aa17816 */ /* 0x000fe200000000a1 */
[----:B------:R-:W-:Y:S01]  /*16b0*/  FMUL.FTZ R211, R211, R162 ;  /* 0x000000a2d3d37220 */ /* 0x000fe20000410000 */
        /* <DEDUP_REMOVED lines=18> */
[----:B------:R-:W-:Y:S01]  /*17e0*/  FFMA.FTZ R123, R210, R127, R107 ;  /* 0x0000007fd27b7223 */ /* 0x000fe2000001006b */
[----:B------:R-:W-:Y:S01]  /*17f0*/  FFMA.FTZ R121, R160, R121, R105 ;  /* 0x00000079a0797223 */ /* 0x000fe20000010069 */
[----:B------:R-:W-:-:S02]  /*1800*/  FFMA.FTZ R125, R212, R211, R109 ;  /* 0x000000d3d47d7223 */ /* 0x000fc4000001006d */
[----:B------:R-:W-:Y:S01]  /*1810*/  FFMA.FTZ R127, R214, R215, R111 ;  /* 0x000000d7d67f7223 */ /* 0x000fe2000001006f */
[----:B------:R-:W-:Y:S06]  /*1820*/  BRA `(.L_x_16425) ;  /* 0x0000000000907947 */ /* 0x000fec0003800000 */
.L_x_16424:
[C---:B-1---5:R-:W-:Y:S02]  /*1830*/  PRMT R161, R121.reuse, 0x7632, R161 ;  /* 0x0000763279a17816 */ /* 0x062fe400000000a1 */
[----:B------:R-:W-:Y:S02]  /*1840*/  SHF.L.U32 R121, R121, 0x10, RZ ;  /* 0x0000001079797819 */ /* 0x000fe400000006ff */
[C---:B------:R-:W-:Y:S02]  /*1850*/  PRMT R211, R122.reuse, 0x7632, R211 ;  /* 0x000076327ad37816 */ /* 0x040fe400000000d3 */
[----:B------:R-:W-:Y:S01]  /*1860*/  SHF.L.U32 R213, R122, 0x10, RZ ;  /* 0x000000107ad57819 */ /* 0x000fe200000006ff */
[-C--:B------:R-:W-:Y:S01]  /*1870*/  FMUL.FTZ R121, R121, R162.reuse ;  /* 0x000000a279797220 */ /* 0x080fe20000410000 */
[----:B------:R-:W-:Y:S02]  /*1880*/  SHF.L.U32 R122, R53, 0x10, RZ ;  /* 0x00000010357a7819 */ /* 0x000fe400000006ff */
[C---:B0-----:R-:W-:Y:S01]  /*1890*/  PRMT R125, R120.reuse, 0x7632, R125 ;  /* 0x00007632787d7816 */ /* 0x041fe2000000007d */
        /* <DEDUP_REMOVED lines=29> */
.L_x_16425:
[----:B------:R-:W0:Y:S02]  /*1a70*/  LDC.64 R160, c[0x0][0x3a8] ;  /* 0x0000ea00ffa07b82 */ /* 0x000e240000000a00 */
[C---:B0-----:R-:W-:Y:S01]  /*1a80*/  IMAD.WIDE.U32 R160, R163.reuse, 0x20, R160 ;  /* 0x00000020a3a07825 */ /* 0x041fe200078e00a0 */
[----:B------:R-:W-:-:S04]  /*1a90*/  IADD3 R163, PT, PT, R163, 0x20, RZ ;  /* 0x00000020a3a37810 */ /* 0x000fc80007ffe0ff */
[----:B------:R0:W-:Y:S04]  /*1aa0*/  STG.E.128 desc[UR6][R160.64], R120 ;  /* 0x00000078a0007986 */ /* 0x0001e8000c101d06 */
[----:B------:R0:W-:Y:S02]  /*1ab0*/  STG.E.128 desc[UR6][R160.64+0x10], R124 ;  /* 0x0000107ca0007986 */ /* 0x0001e4000c101d06 */
.L_x_16423:
[----:B------:R-:W-:Y:S05]  /*1ac0*/  BSYNC.RECONVERGENT B0 ;  /* 0x0000000000007941 */ /* 0x000fea0003800200 */
.L_x_16422:
[----:B------:R-:W-:Y:S01]  /*1ad0*/  ISETP.GE.U32.AND P0, PT, R0, 0x60, PT ;  /* 0x000000600000780c */ /* 0x000fe20003f06070 */
[----:B------:R-:W-:Y:S01]  /*1ae0*/  BSSY.RECONVERGENT B0, `(.L_x_16426) ;  /* 0x000005c000007945 */ /* 0x000fe20003800200 */
[----:B------:R-:W-:-:S11]  /*1af0*/  LOP3.LUT R208, R208, 0xffffffef, RZ, 0xc0, !PT ;  /* 0xffffffefd0d07812 */ /* 0x000fd600078ec0ff */
[----:B------:R-:W-:Y:S01]  /*1b00*/  @P0 LOP3.LUT R208, R208, 0x10, RZ, 0xfc, !PT ;  /* 0x00000010d0d00812 */ /* 0x000fe200078efcff */
[----:B------:R-:W-:Y:S06]  /*1b10*/  @!P0 BRA `(.L_x_16427) ;  /* 0x0000000400608947 */ /* 0x000fec0003800000 */
[----:B------:R-:W-:Y:S01]  /*1b20*/  ISETP.NE.U32.AND P0, PT, RZ, UR4, PT ;  /* 0x00000004ff007c0c */ /* 0x000fe2000bf05070 */
[----:B------:R-:W2:Y:S03]  /*1b30*/  LDC.64 R128, c[0x0][0x390] ;  /* 0x0000e400ff807b82 */ /* 0x000ea60000000a00 */
[----:B------:R-:W-:-:S13]  /*1b40*/  ISETP.NE.AND.EX P0, PT, RZ, UR5, PT, P0 ;  /* 0x00000005ff007c0c */ /* 0x000fda000bf05300 */
[----:B------:R-:W3:Y:S01]  /*1b50*/  @P0 LDC.64 R132, c[0x0][0x3a0] ;  /* 0x0000e800ff840b82 */ /* 0x000ee20000000a00 */
[----:B--2---:R-:W-:-:S06]  /*1b60*/  IMAD.WIDE.U32 R128, R163, 0x10, R128 ;  /* 0x00000010a3807825 */ /* 0x004fcc00078e0080 */
[----:B------:R-:W5:Y:S01]  /*1b70*/  LDG.E.128 R128, desc[UR6][R128.64] ;  /* 0x0000000680807981 */ /* 0x000f62000c1e1d00 */
[----:B---3--:R-:W-:-:S05]  /*1b80*/  @P0 IMAD.WIDE.U32 R132, R163, 0x20, R132 ;  /* 0x00000020a3840825 */ /* 0x008fca00078e0084 */
[----:B------:R2:W5:Y:S04]  /*1b90*/  @P0 LDG.E.128 R104, desc[UR6][R132.64] ;  /* 0x0000000684680981 */ /* 0x000568000c1e1d00 */
[----:B------:R2:W5:Y:S01]  /*1ba0*/  @P0 LDG.E.128 R108, desc[UR6][R132.64+0x10] ;  /* 0x00001006846c0981 */ /* 0x000562000c1e1d00 */
[----:B------:R-:W-:Y:S05]  /*1bb0*/  @!P0 BRA `(.L_x_16428) ;  /* 0x0000000000948947 */ /* 0x000fea0003800000 */
[C---:B-----5:R-:W-:Y:S02]  /*1bc0*/  PRMT R210, R131.reuse, 0x7632, R210 ;  /* 0x0000763283d27816 */ /* 0x060fe400000000d2 */
[----:B------:R-:W-:Y:S02]  /*1bd0*/  SHF.L.U32 R131, R131, 0x10, RZ ;  /* 0x0000001083837819 */ /* 0x000fe400000006ff */
[----:B------:R-:W-:Y:S02]  /*1be0*/  SHF.L.U32 R135, R128, 0x10, RZ ;  /* 0x0000001080877819 */ /* 0x000fe400000006ff */
[----:B01----:R-:W-:Y:S01]  /*1bf0*/  PRMT R160, R129, 0x7632, R160 ;  /* 0x0000763281a07816 */ /* 0x003fe200000000a0 */
[-C--:B------:R-:W-:Y:S01]  /*1c00*/  FMUL.FTZ R131, R131, R162.reuse ;  /* 0x000000a283837220 */ /* 0x080fe20000410000 */
[----:B------:R-:W-:Y:S01]  /*1c10*/  SHF.L.U32 R134, R67, 0x10, RZ ;  /* 0x0000001043867819 */ /* 0x000fe200000006ff */
[----:B------:R-:W-:Y:S01]  /*1c20*/  FMUL.FTZ R135, R135, R162 ;  /* 0x000000a287877220 */ /* 0x000fe20000410000 */
[----:B------:R-:W-:-:S02]  /*1c30*/  SHF.L.U32 R129, R129, 0x10, RZ ;  /* 0x0000001081817819 */ /* 0x000fc400000006ff */
[----:B------:R-:W-:Y:S01]  /*1c40*/  SHF.L.U32 R211, R130, 0x10, RZ ;  /* 0x0000001082d37819 */ /* 0x000fe200000006ff */
[----:B------:R-:W-:Y:S01]  /*1c50*/  FFMA.FTZ R134, R131, R134, R110 ;  /* 0x0000008683867223 */ /* 0x000fe2000001006e */
[----:B--2---:R-:W-:Y:S01]  /*1c60*/  PRMT R133, R128, 0x7632, R133 ;  /* 0x0000763280857816 */ /* 0x004fe20000000085 */
        /* <DEDUP_REMOVED lines=26> */
.L_x_16428:
[C---:B01---5:R-:W-:Y:S02]  /*1e10*/  PRMT R161, R129.reuse, 0x7632, R161 ;  /* 0x0000763281a17816 */ /* 0x063fe400000000a1 */
[----:B------:R-:W-:Y:S02]  /*1e20*/  SHF.L.U32 R129, R129, 0x10, RZ ;  /* 0x0000001081817819 */ /* 0x000fe400000006ff */
[C---:B------:R-:W-:Y:S02]  /*1e30*/  PRMT R211, R130.reuse, 0x7632, R211 ;  /* 0x0000763282d37816 */ /* 0x040fe400000000d3 */
[----:B------:R-:W-:Y:S01]  /*1e40*/  SHF.L.U32 R213, R130, 0x10, RZ ;  /* 0x0000001082d57819 */ /* 0x000fe200000006ff */
[-C--:B------:R-:W-:Y:S01]  /*1e50*/  FMUL.FTZ R129, R129, R162.reuse ;  /* 0x000000a281817220 */ /* 0x080fe20000410000 */
[----:B------:R-:W-:Y:S02]  /*1e60*/  SHF.L.U32 R130, R65, 0x10, RZ ;  /* 0x0000001041827819 */ /* 0x000fe400000006ff */
[C---:B--2---:R-:W-:Y:S01]  /*1e70*/  PRMT R133, R128.reuse, 0x7632, R133 ;  /* 0x0000763280857816 */ /* 0x044fe20000000085 */
        /* <DEDUP_REMOVED lines=29> */
.L_x_16429:
[----:B------:R-:W0:Y:S02]  /*2050*/  LDC.64 R160, c[0x0][0x3a8] ;  /* 0x0000ea00ffa07b82 */ /* 0x000e240000000a00 */
[C---:B0-----:R-:W-:Y:S01]  /*2060*/  IMAD.WIDE.U32 R160, R163.reuse, 0x20, R160 ;  /* 0x00000020a3a07825 */ /* 0x041fe200078e00a0 */
[----:B------:R-:W-:-:S04]  /*2070*/  IADD3 R163, PT, PT, R163, 0x20, RZ ;  /* 0x00000020a3a37810 */ /* 0x000fc80007ffe0ff */
[----:B------:R2:W-:Y:S04]  /*2080*/  STG.E.128 desc[UR6][R160.64], R128 ;  /* 0x00000080a0007986 */ /* 0x0005e8000c101d06 */
[----:B------:R2:W-:Y:S02]  /*2090*/  STG.E.128 desc[UR6][R160.64+0x10], R132 ;  /* 0x00001084a0007986 */ /* 0x0005e4000c101d06 */
.L_x_16427:
[----:B------:R-:W-:Y:S05]  /*20a0*/  BSYNC.RECONVERGENT B0 ;  /* 0x0000000000007941 */ /* 0x000fea0003800200 */
.L_x_16426:
[----:B------:R-:W-:Y:S01]  /*20b0*/  ISETP.GE.U32.AND P0, PT, R0, 0x80, PT ;  /* 0x000000800000780c */ /* 0x000fe20003f06070 */
[----:B------:R-:W-:Y:S01]  /*20c0*/  BSSY.RECONVERGENT B0, `(.L_x_16430) ;  /* 0x000005c000007945 */ /* 0x000fe20003800200 */
[----:B------:R-:W-:-:S11]  /*20d0*/  LOP3.LUT R208, R208, 0xfffffff7, RZ, 0xc0, !PT ;  /* 0xfffffff7d0d07812 */ /* 0x000fd600078ec0ff */
[----:B------:R-:W-:Y:S01]  /*20e0*/  @P0 LOP3.LUT R208, R208, 0x8, RZ, 0xfc, !PT ;  /* 0x00000008d0d00812 */ /* 0x000fe200078efcff */
[----:B------:R-:W-:Y:S06]  /*20f0*/  @!P0 BRA `(.L_x_16431) ;  /* 0x0000000400608947 */ /* 0x000fec0003800000 */
[----:B------:R-:W-:Y:S01]  /*2100*/  ISETP.NE.U32.AND P0, PT, RZ, UR4, PT ;  /* 0x00000004ff007c0c */ /* 0x000fe2000bf05070 */
[----:B------:R-:W3:Y:S03]  /*2110*/  LDC.64 R136, c[0x0][0x390] ;  /* 0x0000e400ff887b82 */ /* 0x000ee60000000a00 */
[----:B------:R-:W-:-:S13]  /*2120*/  ISETP.NE.AND.EX P0, PT, RZ, UR5, PT, P0 ;  /* 0x00000005ff007c0c */ /* 0x000fda000bf05300 */
[----:B------:R-:W4:Y:S01]  /*2130*/  @P0 LDC.64 R140, c[0x0][0x3a0] ;  /* 0x0000e800ff8c0b82 */ /* 0x000f220000000a00 */
[----:B---3--:R-:W-:-:S06]  /*2140*/  IMAD.WIDE.U32 R136, R163, 0x10, R136 ;  /* 0x00000010a3887825 */ /* 0x008fcc00078e0088 */
[----:B------:R-:W5:Y:S01]  /*2150*/  LDG.E.128 R136, desc[UR6][R136.64] ;  /* 0x0000000688887981 */ /* 0x000f62000c1e1d00 */
[----:B----4-:R-:W-:-:S05]  /*2160*/  @P0 IMAD.WIDE.U32 R140, R163, 0x20, R140 ;  /* 0x00000020a38c0825 */ /* 0x010fca00078e008c */
[----:B------:R3:W5:Y:S04]  /*2170*/  @P0 LDG.E.128 R104, desc[UR6][R140.64] ;  /* 0x000000068c680981 */ /* 0x000768000c1e1d00 */
[----:B------:R3:W5:Y:S01]  /*2180*/  @P0 LDG.E.128 R108, desc[UR6][R140.64+0x10] ;  /* 0x000010068c6c0981 */ /* 0x000762000c1e1d00 */
[----:B------:R-:W-:Y:S05]  /*2190*/  @!P0 BRA `(.L_x_16432) ;  /* 0x0000000000948947 */ /* 0x000fea0003800000 */
[C---:B-----5:R-:W-:Y:S02]  /*21a0*/  PRMT R210, R139.reuse, 0x7632, R210 ;  /* 0x000076328bd27816 */ /* 0x060fe400000000d2 */
[----:B------:R-:W-:Y:S02]  /*21b0*/  SHF.L.U32 R139, R139, 0x10, RZ ;  /* 0x000000108b8b7819 */ /* 0x000fe400000006ff */
[----:B------:R-:W-:Y:S02]  /*21c0*/  SHF.L.U32 R143, R136, 0x10, RZ ;  /* 0x00000010888f7819 */ /* 0x000fe400000006ff */
[----:B012---:R-:W-:Y:S01]  /*21d0*/  PRMT R160, R137, 0x7632, R160 ;  /* 0x0000763289a07816 */ /* 0x007fe200000000a0 */
[-C--:B------:R-:W-:Y:S01]  /*21e0*/  FMUL.FTZ R139, R139, R162.reuse ;  /* 0x000000a28b8b7220 */ /* 0x080fe20000410000 */
[----:B------:R-:W-:Y:S01]  /*21f0*/  SHF.L.U32 R142, R79, 0x10, RZ ;  /* 0x000000104f8e7819 */ /* 0x000fe200000006ff */
[----:B------:R-:W-:Y:S01]  /*2200*/  FMUL.FTZ R143, R143, R162 ;  /* 0x000000a28f8f7220 */ /* 0x000fe20000410000 */
[----:B------:R-:W-:-:S02]  /*2210*/  SHF.L.U32 R137, R137, 0x10, RZ ;  /* 0x0000001089897819 */ /* 0x000fc400000006ff */
[----:B------:R-:W-:Y:S01]  /*2220*/  SHF.L.U32 R211, R138, 0x10, RZ ;  /* 0x000000108ad37819 */ /* 0x000fe200000006ff */
[----:B------:R-:W-:Y:S01]  /*2230*/  FFMA.FTZ R142, R139, R142, R110 ;  /* 0x0000008e8b8e7223 */ /* 0x000fe2000001006e */
[----:B---3--:R-:W-:Y:S01]  /*2240*/  PRMT R141, R136, 0x7632, R141 ;  /* 0x00007632888d7816 */ /* 0x008fe2000000008d */
        /* <DEDUP_REMOVED lines=26> */
.L_x_16432:
[C---:B012--5:R-:W-:Y:S02]  /*23f0*/  PRMT R161, R137.reuse, 0x7632, R161 ;  /* 0x0000763289a17816 */ /* 0x067fe400000000a1 */
[----:B------:R-:W-:Y:S02]  /*2400*/  SHF.L.U32 R137, R137, 0x10, RZ ;  /* 0x0000001089897819 */ /* 0x000fe400000006ff */
[C---:B------:R-:W-:Y:S02]  /*2410*/  PRMT R211, R138.reuse, 0x7632, R211 ;  /* 0x000076328ad37816 */ /* 0x040fe400000000d3 */
[----:B------:R-:W-:Y:S01]  /*2420*/  SHF.L.U32 R213, R138, 0x10, RZ ;  /* 0x000000108ad57819 */ /* 0x000fe200000006ff */
[-C--:B------:R-:W-:Y:S01]  /*2430*/  FMUL.FTZ R137, R137, R162.reuse ;  /* 0x000000a289897220 */ /* 0x080fe20000410000 */
[----:B------:R-:W-:Y:S02]  /*2440*/  SHF.L.U32 R138, R77, 0x10, RZ ;  /* 0x000000104d8a7819 */ /* 0x000fe400000006ff */
[C---:B---3--:R-:W-:Y:S01]  /*2450*/  PRMT R141, R136.reuse, 0x7632, R141 ;  /* 0x00007632888d7816 */ /* 0x048fe2000000008d */
        /* <DEDUP_REMOVED lines=29> */
.L_x_16433:
[----:B------:R-:W0:Y:S02]  /*2630*/  LDC.64 R160, c[0x0][0x3a8] ;  /* 0x0000ea00ffa07b82 */ /* 0x000e240000000a00 */
[C---:B0-----:R-:W-:Y:S01]  /*2640*/  IMAD.WIDE.U32 R160, R163.reuse, 0x20, R160 ;  /* 0x00000020a3a07825 */ /* 0x041fe200078e00a0 */
[----:B------:R-:W-:-:S04]  /*2650*/  IADD3 R163, PT, PT, R163, 0x20, RZ ;  /* 0x00000020a3a37810 */ /* 0x000fc80007ffe0ff */
[----:B------:R3:W-:Y:S04]  /*2660*/  STG.E.128 desc[UR6][R160.64], R136 ;  /* 0x00000088a0007986 */ /* 0x0007e8000c101d06 */
[----:B------:R3:W-:Y:S02]  /*2670*/  STG.E.128 desc[UR6][R160.64+0x10], R140 ;  /* 0x0000108ca0007986 */ /* 0x0007e4000c101d06 */
.L_x_16431:
[----:B------:R-:W-:Y:S05]  /*2680*/  BSYNC.RECONVERGENT B0 ;  /* 0x0000000000007941 */ /* 0x000fea0003800200 */
.L_x_16430:
[----:B------:R-:W-:Y:S01]  /*2690*/  ISETP.GE.U32.AND P0, PT, R0, 0xa0, PT ;  /* 0x000000a00000780c */ /* 0x000fe20003f06070 */
[----:B------:R-:W-:Y:S01]  /*26a0*/  BSSY.RECONVERGENT B0, `(.L_x_16434) ;  /* 0x000005c000007945 */ /* 0x000fe20003800200 */
[----:B------:R-:W-:-:S11]  /*26b0*/  LOP3.LUT R208, R208, 0xfffffffb, RZ, 0xc0, !PT ;  /* 0xfffffffbd0d07812 */ /* 0x000fd600078ec0ff */
[----:B------:R-:W-:Y:S01]  /*26c0*/  @P0 LOP3.LUT R208, R208, 0x4, RZ, 0xfc, !PT ;  /* 0x00000004d0d00812 */ /* 0x000fe200078efcff */
[----:B------:R-:W-:Y:S06]  /*26d0*/  @!P0 BRA `(.L_x_16435) ;  /* 0x0000000400608947 */ /* 0x000fec0003800000 */
[----:B------:R-:W-:Y:S01]  /*26e0*/  ISETP.NE.U32.AND P0, PT, RZ, UR4, PT ;  /* 0x00000004ff007c0c */ /* 0x000fe2000bf05070 */
[----:B------:R-:W4:Y:S03]  /*26f0*/  LDC.64 R144, c[0x0][0x390] ;  /* 0x0000e400ff907b82 */ /* 0x000f260000000a00 */
[----:B------:R-:W-:-:S13]  /*2700*/  ISETP.NE.AND.EX P0, PT, RZ, UR5, PT, P0 ;  /* 0x00000005ff007c0c */ /* 0x000fda000bf05300 */
[----:B------:R-:W0:Y:S01]  /*2710*/  @P0 LDC.64 R148, c[0x0][0x3a0] ;  /* 0x0000e800ff940b82 */ /* 0x000e220000000a00 */
[----:B----4-:R-:W-:-:S06]  /*2720*/  IMAD.WIDE.U32 R144, R163, 0x10, R144 ;  /* 0x00000010a3907825 */ /* 0x010fcc00078e0090 */
[----:B------:R-:W5:Y:S01]  /*2730*/  LDG.E.128 R144, desc[UR6][R144.64] ;  /* 0x0000000690907981 */ /* 0x000f62000c1e1d00 */
[----:B0-----:R-:W-:-:S05]  /*2740*/  @P0 IMAD.WIDE.U32 R148, R163, 0x20, R148 ;  /* 0x00000020a3940825 */ /* 0x001fca00078e0094 */
[----:B------:R0:W5:Y:S04]  /*2750*/  @P0 LDG.E.128 R104, desc[UR6][R148.64] ;  /* 0x0000000694680981 */ /* 0x000168000c1e1d00 */
[----:B------:R0:W5:Y:S01]  /*2760*/  @P0 LDG.E.128 R108, desc[UR6][R148.64+0x10] ;  /* 0x00001006946c0981 */ /* 0x000162000c1e1d00 */
[----:B------:R-:W-:Y:S05]  /*2770*/  @!P0 BRA `(.L_x_16436) ;  /* 0x0000000000948947 */ /* 0x000fea0003800000 */
[C---:B-----5:R-:W-:Y:S02]  /*2780*/  PRMT R210, R147.reuse, 0x7632, R210 ;  /* 0x0000763293d27816 */ /* 0x060fe400000000d2 */
[----:B------:R-:W-:Y:S02]  /*2790*/  SHF.L.U32 R147, R147, 0x10, RZ ;  /* 0x0000001093937819 */ /* 0x000fe400000006ff */
[----:B------:R-:W-:Y:S02]  /*27a0*/  SHF.L.U32 R151, R144, 0x10, RZ ;  /* 0x0000001090977819 */ /* 0x000fe400000006ff */
[----:B-123--:R-:W-:Y:S01]  /*27b0*/  PRMT R160, R145, 0x7632, R160 ;  /* 0x0000763291a07816 */ /* 0x00efe200000000a0 */
        /* <DEDUP_REMOVED lines=33> */
.L_x_16436:
[C---:B-123-5:R-:W-:Y:S02]  /*29d0*/  PRMT R161, R145.reuse, 0x7632, R161 ;  /* 0x0000763291a17816 */ /* 0x06efe400000000a1 */
        /* <DEDUP_REMOVED lines=35> */
.L_x_16437:
[----:B------:R-:W0:Y:S02]  /*2c10*/  LDC.64 R160, c[0x0][0x3a8] ;  /* 0x0000ea00ffa07b82 */ /* 0x000e240000000a00 */
[C---:B0-----:R-:W-:Y:S01]  /*2c20*/  IMAD.WIDE.U32 R160, R163.reuse, 0x20, R160 ;  /* 0x00000020a3a07825 */ /* 0x041fe200078e00a0 */
[----:B------:R-:W-:-:S04]  /*2c30*/  IADD3 R163, PT, PT, R163, 0x20, RZ ;  /* 0x00000020a3a37810 */ /* 0x000fc80007ffe0ff */
[----:B------:R4:W-:Y:S04]  /*2c40*/  STG.E.128 desc[UR6][R160.64], R144 ;  /* 0x00000090a0007986 */ /* 0x0009e8000c101d06 */
[----:B------:R4:W-:Y:S02]  /*2c50*/  STG.E.128 desc[UR6][R160.64+0x10], R148 ;  /* 0x00001094a0007986 */ /* 0x0009e4000c101d06 */
.L_x_16435:
[----:B------:R-:W-:Y:S05]  /*2c60*/  BSYNC.RECONVERGENT B0 ;  /* 0x0000000000007941 */ /* 0x000fea0003800200 */
.L_x_16434:
        /* <DEDUP_REMOVED lines=8> */
[----:B------:R-:W1:Y:S01]  /*2cf0*/  @P0 LDC.64 R156, c[0x0][0x3a0] ;  /* 0x0000e800ff9c0b82 */ /* 0x000e620000000a00 */
[----:B0-----:R-:W-:-:S06]  /*2d00*/  IMAD.WIDE.U32 R152, R163, 0x10, R152 ;  /* 0x00000010a3987825 */ /* 0x001fcc00078e0098 */
[----:B------:R-:W5:Y:S01]  /*2d10*/  LDG.E.128 R152, desc[UR6][R152.64] ;  /* 0x0000000698987981 */ /* 0x000f62000c1e1d00 */
[----:B-1----:R-:W-:-:S05]  /*2d20*/  @P0 IMAD.WIDE.U32 R156, R163, 0x20, R156 ;  /* 0x00000020a39c0825 */ /* 0x002fca00078e009c */
[----:B------:R0:W5:Y:S04]  /*2d30*/  @P0 LDG.E.128 R104, desc[UR6][R156.64] ;  /* 0x000000069c680981 */ /* 0x000168000c1e1d00 */
[----:B------:R0:W5:Y:S01]  /*2d40*/  @P0 LDG.E.128 R108, desc[UR6][R156.64+0x10] ;  /* 0x000010069c6c0981 */ /* 0x000162000c1e1d00 */
[----:B------:R-:W-:Y:S05]  /*2d50*/  @!P0 BRA `(.L_x_16440) ;  /* 0x0000000000948947 */ /* 0x000fea0003800000 */
[C---:B0----5:R-:W-:Y:S02]  /*2d60*/  PRMT R156, R152.reuse, 0x7632, R156 ;  /* 0x00007632989c7816 */ /* 0x061fe4000000009c */
[----:B------:R-:W-:Y:S02]  /*2d70*/  SHF.L.U32 R157, R152, 0x10, RZ ;  /* 0x00000010989d7819 */ /* 0x000fe400000006ff */
[C---:B------:R-:W-:Y:S02]  /*2d80*/  PRMT R158, R153.reuse, 0x7632, R158 ;  /* 0x00007632999e7816 */ /* 0x040fe4000000009e */
[----:B------:R-:W-:Y:S01]  /*2d90*/  SHF.L.U32 R159, R153, 0x10, RZ ;  /* 0x00000010999f7819 */ /* 0x000fe200000006ff */
[-C--:B------:R-:W-:Y:S01]  /*2da0*/  FMUL.FTZ R157, R157, R162.reuse ;  /* 0x000000a29d9d7220 */ /* 0x080fe20000410000 */
[C---:B--234-:R-:W-:Y:S02]  /*2db0*/  PRMT R160, R154.reuse, 0x7632, R160 ;  /* 0x000076329aa07816 */ /* 0x05cfe400000000a0 */
[----:B------:R-:W-:Y:S01]  /*2dc0*/  PRMT R210, R155, 0x7632, R210 ;  /* 0x000076329bd27816 */ /* 0x000fe200000000d2 */
[----:B------:R-:W-:Y:S01]  /*2dd0*/  FMUL.FTZ R159, R159, R162 ;  /* 0x000000a29f9f7220 */ /* 0x000fe20000410000 */
[----:B------:R-:W-:-:S02]  /*2de0*/  SHF.L.U32 R161, R154, 0x10, RZ ;  /* 0x000000109aa17819 */ /* 0x000fc400000006ff */
[----:B------:R-:W-:Y:S02]  /*2df0*/  SHF.L.U32 R215, R155, 0x10, RZ ;  /* 0x000000109bd77819 */ /* 0x000fe400000006ff */
[----:B------:R-:W-:Y:S01]  /*2e00*/  SHF.L.U32 R152, R100, 0x10, RZ ;  /* 0x0000001064987819 */ /* 0x000fe200000006ff */
[-C--:B------:R-:W-:Y:S01]  /*2e10*/  FMUL.FTZ R161, R161, R162.reuse ;  /* 0x000000a2a1a17220 */ /* 0x080fe20000410000 */
[----:B------:R-:W-:Y:S01]  /*2e20*/  SHF.L.U32 R154, R101, 0x10, RZ ;  /* 0x00000010659a7819 */ /* 0x000fe200000006ff */
[----:B------:R-:W-:Y:S01]  /*2e30*/  FMUL.FTZ R215, R215, R162 ;  /* 0x000000a2d7d77220 */ /* 0x000fe20000410000 */
[----:B------:R-:W-:Y:S01]  /*2e40*/  SHF.L.U32 R153, R156, 0x10, RZ ;  /* 0x000000109c997819 */ /* 0x000fe200000006ff */
[----:B------:R-:W-:Y:S01]  /*2e50*/  FFMA.FTZ R152, R157, R152, R104 ;  /* 0x000000989d987223 */ /* 0x000fe20000010068 */
[----:B------:R-:W-:Y:S01]  /*2e60*/  SHF.L.U32 R155, R158, 0x10, RZ ;  /* 0x000000109e9b7819 */ /* 0x000fe200000006ff */
[----:B------:R-:W-:Y:S01]  /*2e70*/  FFMA.FTZ R154, R159, R154, R106 ;  /* 0x0000009a9f9a7223 */ /* 0x000fe2000001006a */
        /* <DEDUP_REMOVED lines=18> */
[----:B------:R-:W-:Y:S06]  /*2fa0*/  BRA `(.L_x_16441) ;  /* 0x0000000000907947 */ /* 0x000fec0003800000 */
.L_x_16440:
[----:B0----5:R-:W-:Y:S02]  /*2fb0*/  PRMT R156, R152, 0x7632, R156 ;  /* 0x00007632989c7816 */ /* 0x021fe4000000009c */
[----:B------:R-:W-:Y:S02]  /*2fc0*/  PRMT R158, R153, 0x7632, R158 ;  /* 0x00007632999e7816 */ /* 0x000fe4000000009e */
[C---:B--234-:R-:W-:Y:S02]  /*2fd0*/  PRMT R160, R154.reuse, 0x7632, R160 ;  /* 0x000076329aa07816 */ /* 0x05cfe400000000a0 */
[----:B------:R-:W-:Y:S02]  /*2fe0*/  SHF.L.U32 R161, R154, 0x10, RZ ;  /* 0x000000109aa17819 */ /* 0x000fe400000006ff */
[----:B------:R-:W-:Y:S02]  /*2ff0*/  PRMT R212, R155, 0x7632, R212 ;  /* 0x000076329bd47816 */ /* 0x000fe400000000d4 */
        /* <DEDUP_REMOVED lines=31> */
.L_x_16441:
[----:B------:R-:W0:Y:S02]  /*31f0*/  LDC.64 R160, c[0x0][0x3a8] ;  /* 0x0000ea00ffa07b82 */ /* 0x000e240000000a00 */
[----:B0-----:R-:W-:-:S05]  /*3200*/  IMAD.WIDE.U32 R160, R163, 0x20, R160 ;  /* 0x00000020a3a07825 */ /* 0x001fca00078e00a0 */
[----:B------:R0:W-:Y:S04]  /*3210*/  STG.E.128 desc[UR6][R160.64], R152 ;  /* 0x00000098a0007986 */ /* 0x0001e8000c101d06 */
[----:B------:R0:W-:Y:S02]  /*3220*/  STG.E.128 desc[UR6][R160.64+0x10], R156 ;  /* 0x0000109ca0007986 */ /* 0x0001e4000c101d06 */
.L_x_16439:
[----:B------:R-:W-:Y:S05]  /*3230*/  BSYNC.RECONVERGENT B0 ;  /* 0x0000000000007941 */ /* 0x000fea0003800200 */
.L_x_16438:
[----:B01234-:R-:W-:Y:S01]  /*3240*/  FADD.FTZ R160, RZ, R112 ;  /* 0x00000070ffa07221 */ /* 0x01ffe20000010000 */
        /* <DEDUP_REMOVED lines=58> */
[----:B0-----:R-:W-:-:S13]  /*35f0*/  LOP3.LUT P6, RZ, R214, 0x1f, RZ, 0xc0, !PT ;  /* 0x0000001fd6ff7812 */ /* 0x001fda00078cc0ff */
[----:B------:R-:W-:Y:S01]  /*3600*/  @P6 LOP3.LUT R208, R208, 0x20, RZ, 0xfc, !PT ;  /* 0x00000020d0d06812 */ /* 0x000fe200078efcff */
[----:B------:R-:W-:Y:S06]  /*3610*/  BRA.DIV UR11, `(.L_x_16442) ;  /* 0x0000001e0b047947 */ /* 0x000fec000b800000 */
        /* <DEDUP_REMOVED lines=119> */
.L_x_16467:
        /* <DEDUP_REMOVED lines=9> */
[----:B------:R-:W0:Y:S02]  /*3e20*/  @!P1 LDC.64 R162, c[0x0][0x3c0] ;  /* 0x0000f000ffa29b82 */ /* 0x000e240000000a00 */
[----:B------:R-:W1:Y:S06]  /*3e30*/  MUFU.RSQ R213, R210 ;  /* 0x000000d200d57308 */ /* 0x000e6c0000001400 */
        /* <DEDUP_REMOVED lines=44> */
[----:B------:R-:W-:Y:S01]  /*4100*/  SHF.L.U32 R227, R175, 0x10, RZ ;  /* 0x00000010afe37819 */ /* 0x000fe200000006ff */
[----:B------:R-:W-:Y:S01]  /*4110*/  FFMA.FTZ R218, R218, R221, R223 ;  /* 0x000000dddada7223 */ /* 0x000fe200000100df */
[----:B------:R-:W-:Y:S01]  /*4120*/  F2FP.BF16.F32.PACK_AB R161, R217, R214 ;  /* 0x000000d6d9a1723e */ /* 0x000fe200000010ff */
[----:B0-----:R-:W-:Y:S01]  /*4130*/  IMAD.WIDE.U32 R210, R209, 0x10, R210 ;  /* 0x00000010d1d27825 */ /* 0x001fe200078e00d2 */
[----:B------:R-:W-:-:S03]  /*4140*/  F2FP.BF16.F32.PACK_AB R160, R215, R160 ;  /* 0x000000a0d7a0723e */ /* 0x000fc600000010ff */
[----:B------:R-:W-:Y:S01]  /*4150*/  FFMA.FTZ R225, R222, R225, R227 ;  /* 0x000000e1dee17223 */ /* 0x000fe200000100e3 */
[----:B------:R-:W-:Y:S02]  /*4160*/  F2FP.BF16.F32.PACK_AB R162, R218, R219 ;  /* 0x000000dbdaa2723e */ /* 0x000fe400000010ff */
[----:B------:R-:W-:Y:S02]  /*4170*/  IADD3 R209, PT, PT, R209, 0x20, RZ ;  /* 0x00000020d1d17810 */ /* 0x000fe40007ffe0ff */
[----:B------:R-:W-:-:S05]  /*4180*/  F2FP.BF16.F32.PACK_AB R163, R225, R220 ;  /* 0x000000dce1a3723e */ /* 0x000fca00000010ff */
[----:B------:R1:W-:Y:S02]  /*4190*/  STG.E.128 desc[UR6][R210.64], R160 ;  /* 0x000000a0d2007986 */ /* 0x0003e4000c101d06 */
.L_x_16444:
[----:B------:R-:W-:Y:S05]  /*41a0*/  BSYNC.RECONVERGENT B0 ;  /* 0x0000000000007941 */ /* 0x000fea0003800200 */
.L_x_16443:
        /* <DEDUP_REMOVED lines=51> */
.L_x_16446:
[----:B------:R-:W-:Y:S05]  /*44e0*/  BSYNC.RECONVERGENT B0 ;  /* 0x0000000000007941 */ /* 0x000fea0003800200 */
.L_x_16445:
        /* <DEDUP_REMOVED lines=51> */
.L_x_16448:
[----:B------:R-:W-:Y:S05]  /*4820*/  BSYNC.RECONVERGENT B0 ;  /* 0x0000000000007941 */ /* 0x000fea0003800200 */
.L_x_16447:
        /* <DEDUP_REMOVED lines=51> */
.L_x_16450:
[----:B------:R-:W-:Y:S05]  /*4b60*/  BSYNC.RECONVERGENT B0 ;  /* 0x0000000000007941 */ /* 0x000fea0003800200 */
.L_x_16449:
        /* <DEDUP_REMOVED lines=51> */
.L_x_16452:
[----:B------:R-:W-:Y:S05]  /*4ea0*/  BSYNC.RECONVERGENT B0 ;  /* 0x0000000000007941 */ /* 0x000fea0003800200 */
.L_x_16451:
        /* <DEDUP_REMOVED lines=23> */
[C---:B------:R-:W-:Y:S01]  /*5020*/  FMUL.FTZ R216, R213.reuse, R216 ;  /* 0x000000d8d5d87220 */ /* 0x040fe20000410000 */
[C---:B------:R-:W-:Y:S01]  /*5030*/  FMUL.FTZ R220, R213.reuse, R220 ;  /* 0x000000dcd5dc7220 */ /* 0x040fe20000410000 */
[----:B------:R-:W-:Y:S01]  /*5040*/  FMUL.FTZ R222, R213, R222 ;  /* 0x000000ded5de7220 */ /* 0x000fe20000410000 */
[----:B------:R-:W-:Y:S01]  /*5050*/  FFMA.FTZ R212, R162, R163, R211 ;  /* 0x000000a3a2d47223 */ /* 0x000fe200000100d3 */
[----:B------:R-:W-:Y:S01]  /*5060*/  FFMA.FTZ R214, R214, R215, R217 ;  /* 0x000000d7d6d67223 */ /* 0x000fe200000100d9 */
        /* <DEDUP_REMOVED lines=10> */
[----:B------:R-:W-:Y:S01]  /*5110*/  FFMA.FTZ R221, R222, R221, R223 ;  /* 0x000000dddedd7223 */ /* 0x000fe200000100df */
[----:B------:R-:W-:Y:S02]  /*5120*/  SHF.L.U32 R219, R5, 0x10, RZ ;  /* 0x0000001005db7819 */ /* 0x000fe400000006ff */
[----:B------:R-:W-:Y:S01]  /*5130*/  SHF.L.U32 R211, R9, 0x10, RZ ;  /* 0x0000001009d37819 */ /* 0x000fe200000006ff */
[----:B------:R-:W-:Y:S02]  /*5140*/  FFMA.FTZ R224, R224, R225, R227 ;  /* 0x000000e1e0e07223 */ /* 0x000fe400000100e3 */
[----:B------:R-:W-:Y:S02]  /*5150*/  FFMA.FTZ R217, R220, R217, R219 ;  /* 0x000000d9dcd97223 */ /* 0x000fe400000100db */
[----:B------:R-:W-:Y:S01]  /*5160*/  FFMA.FTZ R213, R210, R163, R211 ;  /* 0x000000a3d2d57223 */ /* 0x000fe200000100d3 */
[----:B0-----:R-:W-:Y:S01]  /*5170*/  IMAD.WIDE.U32 R210, R209, 0x10, R160 ;  /* 0x00000010d1d27825 */ /* 0x001fe200078e00a0 */
[----:B------:R-:W-:-:S02]  /*5180*/  F2FP.BF16.F32.PACK_AB R163, R224, R221 ;  /* 0x000000dde0a3723e */ /* 0x000fc400000010ff */
[----:B------:R-:W-:Y:S02]  /*5190*/  F2FP.BF16.F32.PACK_AB R162, R217, R162 ;  /* 0x000000a2d9a2723e */ /* 0x000fe400000010ff */
[----:B------:R-:W-:Y:S02]  /*51a0*/  F2FP.BF16.F32.PACK_AB R161, R215, R214 ;  /* 0x000000d6d7a1723e */ /* 0x000fe400000010ff */
[----:B------:R-:W-:-:S05]  /*51b0*/  F2FP.BF16.F32.PACK_AB R160, R213, R212 ;  /* 0x000000d4d5a0723e */ /* 0x000fca00000010ff */
[----:B------:R0:W-:Y:S02]  /*51c0*/  STG.E.128 desc[UR6][R210.64], R160 ;  /* 0x000000a0d2007986 */ /* 0x0001e4000c101d06 */
.L_x_16454:
[----:B------:R-:W-:Y:S05]  /*51d0*/  BSYNC.RECONVERGENT B0 ;  /* 0x0000000000007941 */ /* 0x000fea0003800200 */
.L_x_16453:
[----:B01234-:R-:W0:Y:S02]  /*51e0*/  LDC.64 R160, c[0x0][0x380] ;  /* 0x0000e000ffa07b82 */ /* 0x01fe240000000a00 */
[----:B0-----:R-:W-:-:S04]  /*51f0*/  LEA R2, R160, R2, 0x2 ;  /* 0x00000002a0027211 */ /* 0x001fc800078e10ff */
[----:B------:R-:W-:-:S13]  /*5200*/  ISETP.GE.AND P0, PT, R2, R161, PT ;  /* 0x000000a10200720c */ /* 0x000fda0003f06270 */
[----:B------:R-:W-:Y:S05]  /*5210*/  @!P0 BRA `(.L_x_16455) ;  /* 0xffffffbc001c8947 */ /* 0x000fea000383ffff */
[----:B------:R-:W-:Y:S05]  /*5220*/  EXIT ;  /* 0x000000000000794d */ /* 0x000fea0003800000 */
.L_x_16442:
        /* <DEDUP_REMOVED lines=8> */
.L_x_16457:
[----:B------:R-:W-:Y:S05]  /*52b0*/  BSYNC B0 ;  /* 0x0000000000007941 */ /* 0x000fea0003800000 */
.L_x_16456:
        /* <DEDUP_REMOVED lines=10> */
.L_x_16458:
[----:B------:R-:W-:Y:S01]  /*5360*/  HFMA2 R217, -RZ, RZ, 0, 2.384185791015625e-07 ;  /* 0x00000004ffd97431 */ /* 0x000fe200000001ff */
[----:B------:R-:W-:-:S05]  /*5370*/  MOV R163, R216 ;  /* 0x000000d800a37202 */ /* 0x000fca0000000f00 */
[----:B------:R-:W-:-:S05]  /*5380*/  FADD.FTZ R163, R162, R163 ;  /* 0x000000a3a2a37221 */ /* 0x000fca0000010000 */
[----:B------:R-:W-:-:S07]  /*5390*/  MOV R218, R163 ;  /* 0x000000a300da7202 */ /* 0x000fce0000000f00 */
[----:B------:R-:W-:Y:S05]  /*53a0*/  WARPSYNC.COLLECTIVE R215, `(.L_x_16459) ;  /* 0x00000000d7087348 */ /* 0x000fea0003c00000 */
[----:B------:R0:W1:Y:S02]  /*53b0*/  SHFL.BFLY P6, R216, R218, R217, R220 ;  /* 0x0c0000d9dad87389 */ /* 0x00006400000c00dc */
[----:B01----:R-:W-:Y:S05]  /*53c0*/  ENDCOLLECTIVE ;  /* 0x000000000000791b */ /* 0x003fea0003800000 */
.L_x_16459:
[----:B------:R-:W-:Y:S01]  /*53d0*/  HFMA2 R217, -RZ, RZ, 0, 4.76837158203125e-07 ;  /* 0x00000008ffd97431 */ /* 0x000fe200000001ff */
[----:B------:R-:W-:-:S05]  /*53e0*/  MOV R160, R216 ;  /* 0x000000d800a07202 */ /* 0x000fca0000000f00 */
[----:B------:R-:W-:-:S05]  /*53f0*/  FADD.FTZ R212, R163, R160 ;  /* 0x000000a0a3d47221 */ /* 0x000fca0000010000 */
[----:B------:R-:W-:-:S07]  /*5400*/  MOV R218, R212 ;  /* 0x000000d400da7202 */ /* 0x000fce0000000f00 */
[----:B------:R-:W-:Y:S05]  /*5410*/  WARPSYNC.COLLECTIVE R215, `(.L_x_16460) ;  /* 0x00000000d7087348 */ /* 0x000fea0003c00000 */
[----:B------:R0:W1:Y:S02]  /*5420*/  SHFL.BFLY P6, R216, R218, R217, R220 ;  /* 0x0c0000d9dad87389 */ /* 0x00006400000c00dc */
[----:B01----:R-:W-:Y:S05]  /*5430*/  ENDCOLLECTIVE ;  /* 0x000000000000791b */ /* 0x003fea0003800000 */
.L_x_16460:
[----:B------:R-:W-:Y:S01]  /*5440*/  HFMA2 R217, -RZ, RZ, 0, 9.5367431640625e-07 ;  /* 0x00000010ffd97431 */ /* 0x000fe200000001ff */
[----:B------:R-:W-:-:S05]  /*5450*/  MOV R211, R216 ;  /* 0x000000d800d37202 */ /* 0x000fca0000000f00 */
[----:B------:R-:W-:-:S05]  /*5460*/  FADD.FTZ R213, R212, R211 ;  /* 0x000000d3d4d57221 */ /* 0x000fca0000010000 */
[----:B------:R-:W-:-:S07]  /*5470*/  MOV R218, R213 ;  /* 0x000000d500da7202 */ /* 0x000fce0000000f00 */
[----:B------:R-:W-:Y:S05]  /*5480*/  WARPSYNC.COLLECTIVE R215, `(.L_x_16461) ;  /* 0x00000000d7087348 */ /* 0x000fea0003c00000 */
[----:B------:R0:W1:Y:S02]  /*5490*/  SHFL.BFLY P6, R216, R218, R217, R220 ;  /* 0x0c0000d9dad87389 */ /* 0x00006400000c00dc */
[----:B01----:R-:W-:Y:S05]  /*54a0*/  ENDCOLLECTIVE ;  /* 0x000000000000791b */ /* 0x003fea0003800000 */
.L_x_16461:
        /* <DEDUP_REMOVED lines=106> */
.L_x_16462:
[----:B------:R-:W-:Y:S01]  /*5b50*/  HFMA2 R217, -RZ, RZ, 0, 1.1920928955078125e-07 ;  /* 0x00000002ffd97431 */ /* 0x000fe200000001ff */
[----:B------:R-:W-:-:S05]  /*5b60*/  MOV R161, R216 ;  /* 0x000000d800a17202 */ /* 0x000fca0000000f00 */
[----:B------:R-:W-:-:S05]  /*5b70*/  FADD.FTZ R161, R160, R161 ;  /* 0x000000a1a0a17221 */ /* 0x000fca0000010000 */
[----:B------:R-:W-:-:S07]  /*5b80*/  MOV R218, R161 ;  /* 0x000000a100da7202 */ /* 0x000fce0000000f00 */
[----:B------:R-:W-:Y:S05]  /*5b90*/  WARPSYNC.COLLECTIVE R215, `(.L_x_16463) ;  /* 0x00000000d7087348 */ /* 0x000fea0003c00000 */
[----:B------:R0:W1:Y:S02]  /*5ba0*/  SHFL.BFLY P6, R216, R218, R217, R220 ;  /* 0x0c0000d9dad87389 */ /* 0x00006400000c00dc */
[----:B01----:R-:W-:Y:S05]  /*5bb0*/  ENDCOLLECTIVE ;  /* 0x000000000000791b */ /* 0x003fea0003800000 */
.L_x_16463:
[----:B------:R-:W-:Y:S01]  /*5bc0*/  HFMA2 R217, -RZ, RZ, 0, 2.384185791015625e-07 ;  /* 0x00000004ffd97431 */ /* 0x000fe200000001ff */
[----:B------:R-:W-:-:S05]  /*5bd0*/  MOV R162, R216 ;  /* 0x000000d800a27202 */ /* 0x000fca0000000f00 */
[----:B------:R-:W-:-:S05]  /*5be0*/  FADD.FTZ R162, R161, R162 ;  /* 0x000000a2a1a27221 */ /* 0x000fca0000010000 */
[----:B------:R-:W-:-:S07]  /*5bf0*/  MOV R218, R162 ;  /* 0x000000a200da7202 */ /* 0x000fce0000000f00 */
[----:B------:R-:W-:Y:S05]  /*5c00*/  WARPSYNC.COLLECTIVE R215, `(.L_x_16464) ;  /* 0x00000000d7087348 */ /* 0x000fea0003c00000 */
[----:B------:R0:W1:Y:S02]  /*5c10*/  SHFL.BFLY P6, R216, R218, R217, R220 ;  /* 0x0c0000d9dad87389 */ /* 0x00006400000c00dc */
[----:B01----:R-:W-:Y:S05]  /*5c20*/  ENDCOLLECTIVE ;  /* 0x000000000000791b */ /* 0x003fea0003800000 */
.L_x_16464:
[----:B------:R-:W-:Y:S01]  /*5c30*/  HFMA2 R217, -RZ, RZ, 0, 4.76837158203125e-07 ;  /* 0x00000008ffd97431 */ /* 0x000fe200000001ff */
[----:B------:R-:W-:-:S05]  /*5c40*/  MOV R163, R216 ;  /* 0x000000d800a37202 */ /* 0x000fca0000000f00 */
[----:B------:R-:W-:-:S05]  /*5c50*/  FADD.FTZ R163, R162, R163 ;  /* 0x000000a3a2a37221 */ /* 0x000fca0000010000 */
[----:B------:R-:W-:-:S07]  /*5c60*/  MOV R218, R163 ;  /* 0x000000a300da7202 */ /* 0x000fce0000000f00 */
[----:B------:R-:W-:Y:S05]  /*5c70*/  WARPSYNC.COLLECTIVE R215, `(.L_x_16465) ;  /* 0x00000000d7087348 */ /* 0x000fea0003c00000 */
[----:B------:R0:W1:Y:S02]  /*5c80*/  SHFL.BFLY P6, R216, R218, R217, R220 ;  /* 0x0c0000d9dad87389 */ /* 0x00006400000c00dc */
[----:B01----:R-:W-:Y:S05]  /*5c90*/  ENDCOLLECTIVE ;  /* 0x000000000000791b */ /* 0x003fea0003800000 */
.L_x_16465:
[----:B------:R-:W-:Y:S01]  /*5ca0*/  HFMA2 R217, -RZ, RZ, 0, 9.5367431640625e-07 ;  /* 0x00000010ffd97431 */ /* 0x000fe200000001ff */
[----:B------:R-:W-:-:S05]  /*5cb0*/  MOV R212, R216 ;  /* 0x000000d800d47202 */ /* 0x000fca0000000f00 */
[----:B------:R-:W-:-:S05]  /*5cc0*/  FADD.FTZ R213, R163, R212 ;  /* 0x000000d4a3d57221 */ /* 0x000fca0000010000 */
[----:B------:R-:W-:-:S07]  /*5cd0*/  MOV R218, R213 ;  /* 0x000000d500da7202 */ /* 0x000fce0000000f00 */
[----:B------:R-:W-:Y:S05]  /*5ce0*/  WARPSYNC.COLLECTIVE R215, `(.L_x_16466) ;  /* 0x00000000d7087348 */ /* 0x000fea0003c00000 */
[----:B------:R0:W1:Y:S02]  /*5cf0*/  SHFL.BFLY P6, R216, R218, R217, R220 ;  /* 0x0c0000d9dad87389 */ /* 0x00006400000c00dc */
[----:B01----:R-:W-:Y:S05]  /*5d00*/  ENDCOLLECTIVE ;  /* 0x000000000000791b */ /* 0x003fea0003800000 */
.L_x_16466:
[----:B------:R-:W-:Y:S05]  /*5d10*/  BRA `(.L_x_16467) ;  /* 0xffffffe0001c7947 */ /* 0x000fea000383ffff */
.L_x_16468:
        /* <DEDUP_REMOVED lines=14> */
.L_x_54380:


//--------------------- .text._ZN10layer_norm13ln_fwd_kernelINS_13Kernel_traitsI13__nv_bfloat16S2_fS2_fjLj1536ELj1ELj4ELj1ELj16ENS_18Kernel_traits_baseILj1536ES2_S2_fS2_fjLj128EEEEELb0ELb1ELb0ELb1EEEvNS_9FwdParamsE --------------------------
	.section	.text._ZN10layer_norm13ln_fwd_kernelINS_13Kernel_traitsI13__nv_bfloat16S2_fS2_fjLj1536ELj1ELj4ELj1ELj16ENS_18Kernel_traits_baseILj1536ES2_S2_fS2_fjLj128EEEEELb0ELb1ELb0ELb1EEEvNS_9FwdParamsE,"ax",@progbits
	.align	128
        .global         _ZN10layer_norm13ln_fwd_kernelINS_13Kernel_traitsI13__nv_bfloat16S2_fS2_fjLj1536ELj1ELj4ELj1ELj16ENS_18Kernel_traits_baseILj1536ES2_S2_fS2_fjLj128EEEEELb0ELb1ELb0ELb1EEEvNS_9FwdParamsE
        .type           _ZN10layer_norm13ln_fwd_kernelINS_13Kernel_traitsI13__nv_bfloat16S2_fS2_fjLj1536ELj1ELj4ELj1ELj16ENS_18Kernel_traits_baseILj1536ES2_S2_fS2_fjLj128EEEEELb0ELb1ELb0ELb1EEEvNS_9FwdParamsE,@function
        .size           _ZN10layer_norm13ln_fwd_kernelINS_13Kernel_traitsI13__nv_bfloat16S2_fS2_fjLj1536ELj1ELj4ELj1ELj16ENS_18Kernel_traits_baseILj1536ES2_S2_fS2_fjLj128EEEEELb0ELb1ELb0ELb1EEEvNS_9FwdParamsE,(.L_x_54381 - _ZN10layer_norm13ln_fwd_kernelINS_13Kernel_traitsI13__nv_bfloat16S2_fS2_fjLj1536ELj1ELj4ELj1ELj16ENS_18Kernel_traits_baseILj1536ES2_S2_fS2_fjLj128EEEEELb0ELb1ELb0ELb1EEEvNS_9FwdParamsE)
        .other          _ZN10layer_norm13ln_fwd_kernelINS_13Kernel_traitsI13__nv_bfloat16S2_fS2_fjLj1536ELj1ELj4ELj1ELj16ENS_18Kernel_traits_baseILj1536ES2_S2_fS2_fjLj128EEEEELb0ELb1ELb0ELb1EEEvNS_9FwdParamsE,@"STO_CUDA_ENTRY STV_DEFAULT"
_ZN10layer_norm13ln_fwd_kernelINS_13Kernel_traitsI13__nv_bfloat16S2_fS2_fjLj1536ELj1ELj4ELj1ELj16ENS_18Kernel_traits_baseILj1536ES2_S2_fS2_fjLj128EEEEELb0ELb1ELb0ELb1EEEvNS_9FwdParamsE:
.text._ZN10layer_norm13ln_fwd_kernelINS_13Kernel_traitsI13__nv_bfloat16S2_fS2_fjLj1536ELj1ELj4ELj1ELj16ENS_18Kernel_traits_baseILj1536ES2_S2_fS2_fjLj128EEEEELb0ELb1ELb0ELb1EEEvNS_9FwdParamsE:
        /* <DEDUP_REMOVED lines=37> */
.L_x_16469:
        /* <DEDUP_REMOVED lines=28> */
.L_x_16470:
[----:B------:R-:W1:Y:S02]  /*0410*/  LDCU UR4, c[0x0][0x384] ;  /* 0x00007080ff0477ac */ /* 0x000e640008000800 */
[----:B-1----:R-:W-:-:S13]  /*0420*/  ISETP.GE.AND P0, PT, R202, UR4, PT ;  /* 0x00000004ca007c0c */ /* 0x002fda000bf06270 */
[----:B------:R-:W-:Y:S05]  /*0430*/  @P0 EXIT ;  /* 0x000000000000094d */ /* 0x000fea0003800000 */
[----:B------:R-:W1:Y:S01]  /*0440*/  LDCU.64 UR4, c[0x0][0x3e0] ;  /* 0x00007c00ff0477ac */ /* 0x000e620008000a00 */
[----:B0----5:R-:W-:Y:S02]  /*0450*/  PRMT R2, R79, 0x7632, R2 ;  /* 0x000076324f027816 */ /* 0x021fe40000000002 */
[----:B------:R-:W-:Y:S01]  /*0460*/  PRMT R3, R55, 0x7632, R3 ;  /* 0x0000763237037816 */ /* 0x000fe20000000003 */
[----:B------:R-:W0:Y:S01]  /*0470*/  LDCU UR8, c[0x0][0x388] ;  /* 0x00007100ff0877ac */ /* 0x000e220008000800 */
        /* <DEDUP_REMOVED lines=9> */
[----:B-1----:R-:W-:Y:S02]  /*0510*/  ISETP.NE.U32.AND P0, PT, RZ, UR4, PT ;  /* 0x00000004ff007c0c */ /* 0x002fe4000bf05070 */
        /* <DEDUP_REMOVED lines=64> */
[----:B0-23--:R-:W1:-:S12]  /*0920*/  LDCU.64 UR4, c[0x0][0x3a0] ;  /* 0x00007400ff0477ac */ /* 0x00de580008000a00 */
.L_x_16484:
[----:B--2---:R-:W0:Y:S01]  /*0930*/  @P0 LDC.64 R116, c[0x0][0x3e0] ;  /* 0x0000f800ff740b82 */ /* 0x004e220000000a00 */
[----:B------:R-:W-:-:S05]  /*0940*/  IMAD R112, R202, UR8, RZ ;  /* 0x00000008ca707c24 */ /* 0x000fca000f8e02ff */
[----:B------:R-:W-:Y:S02]  /*0950*/  SHF.R.S32.HI R113, RZ, 0x1f, R112 ;  /* 0x0000001fff717819 */ /* 0x000fe40000011470 */
[----:B------:R-:W2:Y:S02]  /*0960*/  LDC.64 R152, c[0x0][0x390] ;  /* 0x0000e400ff987b82 */ /* 0x000ea40000000a00 */
[----:B------:R-:W-:-:S04]  /*0970*/  LEA.HI R113, R113, R112, RZ, 0x3 ;  /* 0x0000007071717211 */ /* 0x000fc800078f18ff */
[----:B------:R-:W-:Y:S01]  /*0980*/  LEA.HI.SX32 R203, R113, R0, 0x1d ;  /* 0x0000000071cb7211 */ /* 0x000fe200078feaff */
[----:B0-----:R-:W-:-:S06]  /*0990*/  @P0 IMAD.WIDE R116, R202, 0x2, R116 ;  /* 0x00000002ca740825 */ /* 0x001fcc00078e0274 */
[----:B------:R-:W3:Y:S01]  /*09a0*/  @P0 LDG.E.U16 R116, desc[UR6][R116.64] ;  /* 0x0000000674740981 */ /* 0x000ee2000c1e1500 */
[----:B--2---:R-:W-:-:S06]  /*09b0*/  IMAD.WIDE.U32 R112, R203, 0x10, R152 ;  /* 0x00000010cb707825 */ /* 0x004fcc00078e0098 */
[----:B------:R-:W5:Y:S01]  /*09c0*/  LDG.E.128 R112, desc[UR6][R112.64] ;  /* 0x0000000670707981 */ /* 0x000f62000c1e1d00 */
[----:B-1----:R-:W-:Y:S01]  /*09d0*/  ISETP.NE.U32.AND P1, PT, RZ, UR4, PT ;  /* 0x00000004ff007c0c */ /* 0x002fe2000bf25070 */
[----:B------:R-:W-:-:S03]  /*09e0*/  HFMA2 R208, -RZ, RZ, 1.875, 0 ;  /* 0x3f800000ffd07431 */ /* 0x000fc600000001ff */
[----:B------:R-:W-:Y:S02]  /*09f0*/  ISETP.NE.AND.EX P1, PT, RZ, UR5, PT, P1 ;  /* 0x00000005ff007c0c */ /* 0x000fe4000bf25310 */
[----:B---3--:R-:W-:-:S11]  /*0a00*/  @P0 SHF.L.U32 R208, R116, 0x10, RZ ;  /* 0x0000001074d00819 */ /* 0x008fd600000006ff */
[----:B------:R-:W-:Y:S05]  /*0a10*/  @!P1 BRA `(.L_x_16471) ;  /* 0x0000000000a49947 */ /* 0x000fea0003800000 */
        /* <DEDUP_REMOVED lines=36> */
[----:B------:R-:W-:Y:S01]  /*0c60*/  SHF.L.U32 R124, R198, 0x10, RZ ;  /* 0x00000010c67c7819 */ /* 0x000fe200000006ff */
[----:B------:R-:W-:-:S02]  /*0c70*/  FFMA.FTZ R116, R123, R116, R108 ;  /* 0x000000747b747223 */ /* 0x000fc4000001006c */
[----:B------:R-:W-:Y:S02]  /*0c80*/  FFMA.FTZ R118, R125, R120, R110 ;  /* 0x000000787d767223 */ /* 0x000fe4000001006e */
[----:B------:R-:W-:Y:S01]  /*0c90*/  FFMA.FTZ R119, R122, R124, R111 ;  /* 0x0000007c7a777223 */ /* 0x000fe2000001006f */
[----:B------:R-:W-:Y:S06]  /*0ca0*/  BRA `(.L_x_16472) ;  /* 0x0000000000907947 */ /* 0x000fec0003800000 */
.L_x_16471:
[C---:B-----5:R-:W-:Y:S02]  /*0cb0*/  PRMT R121, R113.reuse, 0x7632, R121 ;  /* 0x0000763271797816 */ /* 0x060fe40000000079 */
[----:B------:R-:W-:Y:S02]  /*0cc0*/  SHF.L.U32 R113, R113, 0x10, RZ ;  /* 0x0000001071717819 */ /* 0x000fe400000006ff */
[C---:B------:R-:W-:Y:S02]  /*0cd0*/  PRMT R123, R114.reuse, 0x7632, R123 ;  /* 0x00007632727b7816 */ /* 0x040fe4000000007b */
[----:B------:R-:W-:Y:S01]  /*0ce0*/  SHF.L.U32 R125, R114, 0x10, RZ ;  /* 0x00000010727d7819 */ /* 0x000fe200000006ff */
[-C--:B------:R-:W-:Y:S01]  /*0cf0*/  FMUL.FTZ R113, R113, R208.reuse ;  /* 0x000000d071717220 */ /* 0x080fe20000410000 */
[----:B------:R-:W-:Y:S02]  /*0d00*/  SHF.L.U32 R114, R81, 0x10, RZ ;  /* 0x0000001051727819 */ /* 0x000fe400000006ff */
        /* <DEDUP_REMOVED lines=30> */
.L_x_16472:
[----:B------:R-:W0:Y:S01]  /*0ef0*/  LDC.64 R210, c[0x0][0x3a8] ;  /* 0x0000ea00ffd27b82 */ /* 0x000e220000000a00 */
[----:B------:R-:W-:-:S05]  /*0f00*/  IADD3 R204, PT, PT, R203, 0x20, RZ ;  /* 0x00000020cbcc7810 */ /* 0x000fca0007ffe0ff */
[----:B------:R-:W-:Y:S02]  /*0f10*/  IMAD.WIDE.U32 R120, R204, 0x10, R152 ;  /* 0x00000010cc787825 */ /* 0x000fe400078e0098 */
[----:B------:R-:W1:Y:S02]  /*0f20*/  @P1 LDC.64 R124, c[0x0][0x3a0] ;  /* 0x0000e800ff7c1b82 */ /* 0x000e640000000a00 */
[----:B0-----:R-:W-:-:S05]  /*0f30*/  IMAD.WIDE.U32 R126, R203, 0x20, R210 ;  /* 0x00000020cb7e7825 */ /* 0x001fca00078e00d2 */
[----:B------:R0:W-:Y:S01]  /*0f40*/  STG.E.128 desc[UR6][R126.64], R112 ;  /* 0x000000707e007986 */ /* 0x0001e2000c101d06 */
[----:B-1----:R-:W-:-:S03]  /*0f50*/  @P1 IMAD.WIDE.U32 R124, R204, 0x20, R124 ;  /* 0x00000020cc7c1825 */ /* 0x002fc600078e007c */
[----:B------:R0:W-:Y:S04]  /*0f60*/  STG.E.128 desc[UR6][R126.64+0x10], R116 ;  /* 0x000010747e007986 */ /* 0x0001e8000c101d06 */
[----:B------:R0:W5:Y:S04]  /*0f70*/  @P1 LDG.E.128 R104, desc[UR6][R124.64] ;  /* 0x000000067c681981 */ /* 0x000168000c1e1d00 */
[----:B------:R0:W5:Y:S04]  /*0f80*/  @P1 LDG.E.128 R108, desc[UR6][R124.64+0x10] ;  /* 0x000010067c6c1981 */ /* 0x000168000c1e1d00 */
[----:B------:R-:W5:Y:S01]  /*0f90*/  LDG.E.128 R120, desc[UR6][R120.64] ;  /* 0x0000000678787981 */ /* 0x000f62000c1e1d00 */
[----:B------:R-:W-:Y:S05]  /*0fa0*/  @!P1 BRA `(.L_x_16473) ;  /* 0x0000000000949947 */ /* 0x000fea0003800000 */
[C---:B-----5:R-:W-:Y:S02]  /*0fb0*/  PRMT R130, R123.reuse, 0x7632, R130 ;  /* 0x000076327b827816 */ /* 0x060fe40000000082 */
[----:B------:R-:W-:Y:S02]  /*0fc0*/  SHF.L.U32 R123, R123, 0x10, RZ ;  /* 0x000000107b7b7819 */ /* 0x000fe400000006ff */
[----:B0-----:R-:W-:Y:S02]  /*0fd0*/  SHF.L.U32 R127, R120, 0x10, RZ ;  /* 0x00000010787f7819 */ /* 0x001fe400000006ff */
[----:B------:R-:W-:Y:S01]  /*0fe0*/  PRMT R128, R121, 0x7632, R128 ;  /* 0x0000763279807816 */ /* 0x000fe20000000080 */
[-C--:B------:R-:W-:Y:S01]  /*0ff0*/  FMUL.FTZ R123, R123, R208.reuse ;  /* 0x000000d07b7b7220 */ /* 0x080fe20000410000 */
[----:B------:R-:W-:Y:S01]  /*1000*/  SHF.L.U32 R126, R87, 0x10, RZ ;  /* 0x00000010577e7819 */ /* 0x000fe200000006ff */
[----:B------:R-:W-:Y:S01]  /*1010*/  FMUL.FTZ R127, R127, R208 ;  /* 0x000000d07f7f7220 */ /* 0x000fe20000410000 */
[----:B------:R-:W-:-:S02]  /*1020*/  SHF.L.U32 R121, R121, 0x10, RZ ;  /* 0x0000001079797819 */ /* 0x000fc400000006ff */
[----:B------:R-:W-:Y:S01]  /*1030*/  SHF.L.U32 R131, R122, 0x10, RZ ;  /* 0x000000107a837819 */ /* 0x000fe200000006ff */
[----:B------:R-:W-:Y:S01]  /*1040*/  FFMA.FTZ R126, R123, R126, R110 ;  /* 0x0000007e7b7e7223 */ /* 0x000fe2000001006e */
[----:B------:R-:W-:Y:S01]  /*1050*/  PRMT R125, R120, 0x7632, R125 ;  /* 0x00007632787d7816 */ /* 0x000fe2000000007d */
        /* <DEDUP_REMOVED lines=26> */
.L_x_16473:
[C---:B-----5:R-:W-:Y:S02]  /*1200*/  PRMT R129, R121.reuse, 0x7632, R129 ;  /* 0x0000763279817816 */ /* 0x060fe40000000081 */
        /* <DEDUP_REMOVED lines=35> */
.L_x_16474:
[----:B------:R-:W0:Y:S01]  /*1440*/  @P1 LDC.64 R132, c[0x0][0x3a0] ;  /* 0x0000e800ff841b82 */ /* 0x000e220000000a00 */
[----:B------:R-:W-:Y:S01]  /*1450*/  IADD3 R205, PT, PT, R203, 0x40, RZ ;  /* 0x00000040cbcd7810 */ /* 0x000fe20007ffe0ff */
[----:B------:R-:W-:-:S04]  /*1460*/  IMAD.WIDE.U32 R134, R204, 0x20, R210 ;  /* 0x00000020cc867825 */ /* 0x000fc800078e00d2 */
[C---:B------:R-:W-:Y:S01]  /*1470*/  IMAD.WIDE.U32 R128, R205.reuse, 0x10, R152 ;  /* 0x00000010cd807825 */ /* 0x040fe200078e0098 */
[----:B------:R1:W-:Y:S04]  /*1480*/  STG.E.128 desc[UR6][R134.64], R120 ;  /* 0x0000007886007986 */ /* 0x0003e8000c101d06 */
[----:B------:R1:W-:Y:S04]  /*1490*/  STG.E.128 desc[UR6][R134.64+0x10], R124 ;  /* 0x0000107c86007986 */ /* 0x0003e8000c101d06 */
[----:B------:R-:W5:Y:S01]  /*14a0*/  LDG.E.128 R128, desc[UR6][R128.64] ;  /* 0x0000000680807981 */ /* 0x000f62000c1e1d00 */
[----:B0-----:R-:W-:-:S05]  /*14b0*/  @P1 IMAD.WIDE.U32 R132, R205, 0x20, R132 ;  /* 0x00000020cd841825 */ /* 0x001fca00078e0084 */
[----:B------:R1:W5:Y:S04]  /*14c0*/  @P1 LDG.E.128 R104, desc[UR6][R132.64] ;  /* 0x0000000684681981 */ /* 0x000368000c1e1d00 */
[----:B------:R1:W5:Y:S01]  /*14d0*/  @P1 LDG.E.128 R108, desc[UR6][R132.64+0x10] ;  /* 0x00001006846c1981 */ /* 0x000362000c1e1d00 */
[----:B------:R-:W-:Y:S05]  /*14e0*/  @!P1 BRA `(.L_x_16475) ;  /* 0x0000000000949947 */ /* 0x000fea0003800000 */
[C---:B-----5:R-:W-:Y:S02]  /*14f0*/  PRMT R138, R131.reuse, 0x7632, R138 ;  /* 0x00007632838a7816 */ /* 0x060fe4000000008a */
[----:B------:R-:W-:Y:S02]  /*1500*/  SHF.L.U32 R131, R131, 0x10, RZ ;  /* 0x0000001083837819 */ /* 0x000fe400000006ff */
[----:B-1----:R-:W-:Y:S02]  /*1510*/  SHF.L.U32 R135, R128, 0x10, RZ ;  /* 0x0000001080877819 */ /* 0x002fe400000006ff */
        /* <DEDUP_REMOVED lines=34> */
.L_x_16475:
[C---:B-----5:R-:W-:Y:S02]  /*1740*/  PRMT R137, R129.reuse, 0x7632, R137 ;  /* 0x0000763281897816 */ /* 0x060fe40000000089 */
[----:B------:R-:W-:Y:S02]  /*1750*/  SHF.L.U32 R129, R129, 0x10, RZ ;  /* 0x0000001081817819 */ /* 0x000fe400000006ff */
[C---:B------:R-:W-:Y:S02]  /*1760*/  PRMT R139, R130.reuse, 0x7632, R139 ;  /* 0x00007632828b7816 */ /* 0x040fe4000000008b */
[----:B------:R-:W-:Y:S01]  /*1770*/  SHF.L.U32 R141, R130, 0x10, RZ ;  /* 0x00000010828d7819 */ /* 0x000fe200000006ff */
[-C--:B------:R-:W-:Y:S01]  /*1780*/  FMUL.FTZ R129, R129, R208.reuse ;  /* 0x000000d081817220 */ /* 0x080fe20000410000 */
[----:B------:R-:W-:Y:S02]  /*1790*/  SHF.L.U32 R130, R89, 0x10, RZ ;  /* 0x0000001059827819 */ /* 0x000fe400000006ff */
[C---:B-1----:R-:W-:Y:S01]  /*17a0*/  PRMT R133, R128.reuse, 0x7632, R133 ;  /* 0x0000763280857816 */ /* 0x042fe20000000085 */
        /* <DEDUP_REMOVED lines=29> */
.L_x_16476:
        /* <DEDUP_REMOVED lines=48> */
.L_x_16477:
        /* <DEDUP_REMOVED lines=36> */
.L_x_16478:
        /* <DEDUP_REMOVED lines=48> */
.L_x_16479:
[----:B-1---5:R-:W-:Y:S02]  /*21c0*/  PRMT R149, R144, 0x7632, R149 ;  /* 0x0000763290957816 */ /* 0x022fe40000000095 */
        /* <DEDUP_REMOVED lines=35> */
.L_x_16480:
[----:B------:R-:W0:Y:S01]  /*2400*/  @P1 LDC.64 R154, c[0x0][0x3a0] ;  /* 0x0000e800ff9a1b82 */ /* 0x000e220000000a00 */
[----:B------:R-:W-:Y:S01]  /*2410*/  IADD3 R209, PT, PT, R203, 0xa0, RZ ;  /* 0x000000a0cbd17810 */ /* 0x000fe20007ffe0ff */
[----:B------:R-:W-:-:S04]  /*2420*/  IMAD.WIDE.U32 R156, R207, 0x20, R210 ;  /* 0x00000020cf9c7825 */ /* 0x000fc800078e00d2 */
[C---:B------:R-:W-:Y:S01]  /*2430*/  IMAD.WIDE.U32 R152, R209.reuse, 0x10, R152 ;  /* 0x00000010d1987825 */ /* 0x040fe200078e0098 */
[----:B------:R1:W-:Y:S04]  /*2440*/  STG.E.128 desc[UR6][R156.64], R144 ;  /* 0x000000909c007986 */ /* 0x0003e8000c101d06 */
[----:B------:R1:W-:Y:S01]  /*2450*/  STG.E.128 desc[UR6][R156.64+0x10], R148 ;  /* 0x000010949c007986 */ /* 0x0003e2000c101d06 */
[----:B0-----:R-:W-:-:S03]  /*2460*/  @P1 IMAD.WIDE.U32 R158, R209, 0x20, R154 ;  /* 0x00000020d19e1825 */ /* 0x001fc600078e009a */
[----:B------:R-:W5:Y:S04]  /*2470*/  LDG.E.128 R152, desc[UR6][R152.64] ;  /* 0x0000000698987981 */ /* 0x000f68000c1e1d00 */
[----:B------:R1:W5:Y:S04]  /*2480*/  @P1 LDG.E.128 R104, desc[UR6][R158.64] ;  /* 0x000000069e681981 */ /* 0x000368000c1e1d00 */
[----:B------:R1:W5:Y:S01]  /*2490*/  @P1 LDG.E.128 R108, desc[UR6][R158.64+0x10] ;  /* 0x000010069e6c1981 */ /* 0x000362000c1e1d00 */
[----:B------:R-:W-:Y:S05]  /*24a0*/  @!P1 BRA `(.L_x_16481) ;  /* 0x0000000000949947 */ /* 0x000fea0003800000 */
[C---:B-1---5:R-:W-:Y:S02]  /*24b0*/  PRMT R156, R152.reuse, 0x7632, R156 ;  /* 0x00007632989c7816 */ /* 0x062fe4000000009c */
[----:B------:R-:W-:Y:S02]  /*24c0*/  SHF.L.U32 R157, R152, 0x10, RZ ;  /* 0x00000010989d7819 */ /* 0x000fe400000006ff */
[C---:B------:R-:W-:Y:S02]  /*24d0*/  PRMT R158, R153.reuse, 0x7632, R158 ;  /* 0x00007632999e7816 */ /* 0x040fe4000000009e */
[----:B------:R-:W-:Y:S01]  /*24e0*/  SHF.L.U32 R159, R153, 0x10, RZ ;  /* 0x00000010999f7819 */ /* 0x000fe200000006ff */
[-C--:B------:R-:W-:Y:S01]  /*24f0*/  FMUL.FTZ R157, R157, R208.reuse ;  /* 0x000000d09d9d7220 */ /* 0x080fe20000410000 */
[C---:B------:R-:W-:Y:S02]  /*2500*/  PRMT R212, R154.reuse, 0x7632, R212 ;  /* 0x000076329ad47816 */ /* 0x040fe400000000d4 */
        /* <DEDUP_REMOVED lines=31> */
.L_x_16481:
[----:B-1---5:R-:W-:Y:S02]  /*2700*/  PRMT R156, R152, 0x7632, R156 ;  /* 0x00007632989c7816 */ /* 0x022fe4000000009c */
[----:B------:R-:W-:Y:S02]  /*2710*/  PRMT R158, R153, 0x7632, R158 ;  /* 0x00007632999e7816 */ /* 0x000fe4000000009e */
[C---:B------:R-:W-:Y:S02]  /*2720*/  PRMT R212, R154.reuse, 0x7632, R212 ;  /* 0x000076329ad47816 */ /* 0x040fe400000000d4 */
        /* <DEDUP_REMOVED lines=33> */
.L_x_16482:
        /* <DEDUP_REMOVED lines=172> */
.L_x_16496:
[----:B------:R-:W-:Y:S01]  /*3400*/  FMUL.FTZ R210, R208, R208 ;  /* 0x000000d0d0d27220 */ /* 0x000fe20000410000 */
[----:B------:R-:W-:Y:S01]  /*3410*/  ISETP.NE.AND P2, PT, RZ, UR9, PT ;  /* 0x00000009ff007c0c */ /* 0x000fe2000bf45270 */
[----:B01----:R-:W-:Y:S01]  /*3420*/  FADD.FTZ R214, R214, R217 ;  /* 0x000000d9d6d67221 */ /* 0x003fe20000010000 */
[----:B------:R-:W-:Y:S02]  /*3430*/  SHF.L.U32 R229, R56, 0x10, RZ ;  /* 0x0000001038e57819 */ /* 0x000fe400000006ff */
[----:B------:R-:W-:Y:S01]  /*3440*/  FSEL R212, R210, RZ, P2 ;  /* 0x000000ffd2d47208 */ /* 0x000fe20001000000 */
[----:B------:R-:W-:Y:S01]  /*3450*/  FFMA.FTZ R211, R214, R211, UR10 ;  /* 0x0000000ad6d37e23 */ /* 0x000fe200080100d3 */
[----:B------:R-:W-:Y:S02]  /*3460*/  FSEL R210, R208, RZ, !P2 ;  /* 0x000000ffd0d27208 */ /* 0x000fe40005000000 */
        /* <DEDUP_REMOVED lines=10> */
[----:B------:R-:W-:Y:S01]  /*3510*/  FADD.FTZ R219, -R210, R155 ;  /* 0x0000009bd2db7221 */ /* 0x000fe20000010100 */
[----:B------:R-:W-:Y:S01]  /*3520*/  SHF.L.U32 R155, R32, 0x10, RZ ;  /* 0x00000010209b7819 */ /* 0x000fe200000006ff */
[C---:B------:R-:W-:Y:S01]  /*3530*/  FADD.FTZ R116, -R210.reuse, R116 ;  /* 0x00000074d2747221 */ /* 0x040fe20000010100 */
[----:B------:R-:W-:Y:S01]  /*3540*/  SHF.L.U32 R148, R177, 0x10, RZ ;  /* 0x00000010b1947819 */ /* 0x000fe200000006ff */
[----:B------:R-:W-:Y:S01]  /*3550*/  FADD.FTZ R118, -R210, R118 ;  /* 0x00000076d2767221 */ /* 0x000fe20000010100 */
[----:B------:R-:W-:Y:S01]  /*3560*/  SHF.L.U32 R146, R176, 0x10, RZ ;  /* 0x00000010b0927819 */ /* 0x000fe200000006ff */
[C---:B------:R-:W-:Y:S01]  /*3570*/  FADD.FTZ R115, -R210.reuse, R115 ;  /* 0x00000073d2737221 */ /* 0x040fe20000010100 */
[C---:B------:R-:W-:Y:S01]  /*3580*/  FADD.FTZ R117, -R210.reuse, R117 ;  /* 0x00000075d2757221 */ /* 0x040fe20000010100 */
[----:B------:R-:W-:Y:S01]  /*3590*/  FADD.FTZ R217, -R210, R150 ;  /* 0x00000096d2d97221 */ /* 0x000fe20000010100 */
[----:B------:R-:W-:Y:S01]  /*35a0*/  SHF.L.U32 R237, R34, 0x10, RZ ;  /* 0x0000001022ed7819 */ /* 0x000fe200000006ff */
[----:B------:R-:W-:Y:S01]  /*35b0*/  FADD.FTZ R120, -R210, R120 ;  /* 0x00000078d2787221 */ /* 0x000fe20000010100 */
[----:B0-----:R-:W-:Y:S01]  /*35c0*/  SHF.L.U32 R212, R173, 0x10, RZ ;  /* 0x00000010add47819 */ /* 0x001fe200000006ff */
[C---:B-1----:R-:W-:Y:S01]  /*35d0*/  FMUL.FTZ R112, R144.reuse, R112 ;  /* 0x0000007090707220 */ /* 0x042fe20000410000 */
[C---:B------:R-:W-:Y:S01]  /*35e0*/  FMUL.FTZ R113, R144.reuse, R113 ;  /* 0x0000007190717220 */ /* 0x040fe20000410000 */
[C---:B------:R-:W-:Y:S01]  /*35f0*/  FMUL.FTZ R114, R144.reuse, R114 ;  /* 0x0000007290727220 */ /* 0x040fe20000410000 */
[----:B------:R-:W-:Y:S01]  /*3600*/  FMUL.FTZ R116, R144, R116 ;  /* 0x0000007490747220 */ /* 0x000fe20000410000 */
        /* <DEDUP_REMOVED lines=8> */
[----:B------:R-:W-:Y:S01]  /*3690*/  FMUL.FTZ R117, R144, R117 ;  /* 0x0000007590757220 */ /* 0x000fe20000410000 */
[----:B------:R-:W-:Y:S01]  /*36a0*/  SHF.L.U32 R112, R175, 0x10, RZ ;  /* 0x00000010af707819 */ /* 0x000fe200000006ff */
[----:B------:R-:W-:Y:S01]  /*36b0*/  FADD.FTZ R119, -R210, R119 ;  /* 0x00000077d2777221 */ /* 0x000fe20000010100 */
[----:B------:R-:W-:Y:S01]  /*36c0*/  SHF.L.U32 R114, R174, 0x10, RZ ;  /* 0x00000010ae727819 */ /* 0x000fe200000006ff */
[----:B------:R-:W-:Y:S01]  /*36d0*/  FADD.FTZ R122, -R210, R122 ;  /* 0x0000007ad27a7221 */ /* 0x000fe20000010100 */
[----:B------:R-:W-:Y:S01]  /*36e0*/  SHF.L.U32 R146, R172, 0x10, RZ ;  /* 0x00000010ac927819 */ /* 0x000fe200000006ff */
[----:B------:R-:W-:Y:S01]  /*36f0*/  FADD.FTZ R121, -R210, R121 ;  /* 0x00000079d2797221 */ /* 0x000fe20000010100 */
[----:B------:R-:W-:Y:S01]  /*3700*/  FFMA.FTZ R237, R116, R237, R113 ;  /* 0x000000ed74ed7223 */ /* 0x000fe20000010071 */
[----:B------:R-:W-:Y:S01]  /*3710*/  FFMA.FTZ R218, R118, R229, R231 ;  /* 0x000000e576da7223 */ /* 0x000fe200000100e7 */
[----:B------:R-:W-:Y:S01]  /*3720*/  FFMA.FTZ R233, R115, R112, R114 ;  /* 0x0000007073e97223 */ /* 0x000fe20000010072 */
[----:B------:R-:W-:Y:S01]  /*3730*/  FFMA.FTZ R212, R117, R212, R146 ;  /* 0x000000d475d47223 */ /* 0x000fe20000010092 */
[----:B------:R-:W-:Y:S01]  /*3740*/  SHF.L.U32 R116, R36, 0x10, RZ ;  /* 0x0000001024747819 */ /* 0x000fe200000006ff */
[----:B------:R-:W-:Y:S01]  /*3750*/  FADD.FTZ R225, -R210, R152 ;  /* 0x00000098d2e17221 */ /* 0x000fe20000010100 */
[----:B------:R-:W-:Y:S01]  /*3760*/  SHF.L.U32 R118, R60, 0x10, RZ ;  /* 0x000000103c767819 */ /* 0x000fe200000006ff */
[C---:B------:R-:W-:Y:S01]  /*3770*/  FMUL.FTZ R117, R144.reuse, R120 ;  /* 0x0000007890757220 */ /* 0x040fe20000410000 */
[----:B------:R-:W-:Y:S01]  /*3780*/  SHF.L.U32 R112, R171, 0x10, RZ ;  /* 0x00000010ab707819 */ /* 0x000fe200000006ff */
[----:B------:R-:W-:Y:S01]  /*3790*/  FMUL.FTZ R119, R144, R119 ;  /* 0x0000007790777220 */ /* 0x000fe20000410000 */
[----:B------:R-:W-:Y:S01]  /*37a0*/  SHF.L.U32 R114, R170, 0x10, RZ ;  /* 0x00000010aa727819 */ /* 0x000fe200000006ff */
[----:B------:R-:W-:Y:S01]  /*37b0*/  FMUL.FTZ R122, R144, R122 ;  /* 0x0000007a907a7220 */ /* 0x000fe20000410000 */
[----:B------:R-:W-:Y:S01]  /*37c0*/  SHF.L.U32 R113, R37, 0x10, RZ ;  /* 0x0000001025717819 */ /* 0x000fe200000006ff */
[----:B------:R-:W-:Y:S01]  /*37d0*/  FADD.FTZ R123, -R210, R123 ;  /* 0x0000007bd27b7221 */ /* 0x000fe20000010100 */
[----:B------:R-:W-:Y:S01]  /*37e0*/  SHF.L.U32 R115, R61, 0x10, RZ ;  /* 0x000000103d737819 */ /* 0x000fe200000006ff */
[----:B------:R-:W-:Y:S01]  /*37f0*/  FMUL.FTZ R121, R144, R121 ;  /* 0x0000007990797220 */ /* 0x000fe20000410000 */
[----:B------:R-:W-:Y:S01]  /*3800*/  SHF.L.U32 R146, R169, 0x10, RZ ;  /* 0x00000010a9927819 */ /* 0x000fe200000006ff */
[----:B------:R-:W-:Y:S01]  /*3810*/  FADD.FTZ R125, -R210, R125 ;  /* 0x0000007dd27d7221 */ /* 0x000fe20000010100 */
[----:B------:R-:W-:Y:S01]  /*3820*/  SHF.L.U32 R152, R168, 0x10, RZ ;  /* 0x00000010a8987819 */ /* 0x000fe200000006ff */
[C---:B------:R-:W-:Y:S01]  /*3830*/  FADD.FTZ R124, -R210.reuse, R124 ;  /* 0x0000007cd27c7221 */ /* 0x040fe20000010100 */
[----:B------:R-:W-:Y:S01]  /*3840*/  FADD.FTZ R126, -R210, R126 ;  /* 0x0000007ed27e7221 */ /* 0x000fe20000010100 */
[----:B------:R-:W-:Y:S01]  /*3850*/  FFMA.FTZ R117, R117, R116, R118 ;  /* 0x0000007475757223 */ /* 0x000fe20000010076 */
[----:B------:R-:W-:Y:S01]  /*3860*/  FFMA.FTZ R241, R119, R112, R114 ;  /* 0x0000007077f17223 */ /* 0x000fe20000010072 */
[----:B------:R-:W-:Y:S01]  /*3870*/  FFMA.FTZ R118, R122, R113, R115 ;  /* 0x000000717a767223 */ /* 0x000fe20000010073 */
        /* <DEDUP_REMOVED lines=10> */
[C---:B------:R-:W-:Y:S01]  /*3920*/  FADD.FTZ R128, -R210.reuse, R128 ;  /* 0x00000080d2807221 */ /* 0x040fe20000010100 */
[----:B------:R-:W-:Y:S01]  /*3930*/  SHF.L.U32 R229, R63, 0x10, RZ ;  /* 0x000000103fe57819 */ /* 0x000fe200000006ff */
[C---:B------:R-:W-:Y:S01]  /*3940*/  FADD.FTZ R130, -R210.reuse, R130 ;  /* 0x00000082d2827221 */ /* 0x040fe20000010100 */
[----:B------:R-:W-:Y:S01]  /*3950*/  SHF.L.U32 R112, R167, 0x10, RZ ;  /* 0x00000010a7707819 */ /* 0x000fe200000006ff */
[----:B------:R-:W-:Y:S01]  /*3960*/  FADD.FTZ R127, -R210, R127 ;  /* 0x0000007fd27f7221 */ /* 0x000fe20000010100 */
[----:B------:R-:W-:Y:S01]  /*3970*/  SHF.L.U32 R114, R166, 0x10, RZ ;  /* 0x00000010a6727819 */ /* 0x000fe200000006ff */
[----:B------:R-:W-:Y:S01]  /*3980*/  FFMA.FTZ R123, R123, R120, R122 ;  /* 0x000000787b7b7223 */ /* 0x000fe2000001007a */
[----:B------:R-:W-:Y:S01]  /*3990*/  FADD.FTZ R129, -R210, R129 ;  /* 0x00000081d2817221 */ /* 0x000fe20000010100 */
[----:B------:R-:W-:Y:S01]  /*39a0*/  FFMA.FTZ R146, R124, R113, R115 ;  /* 0x000000717c927223 */ /* 0x000fe20000010073 */
[----:B------:R-:W-:Y:S01]  /*39b0*/  FFMA.FTZ R152, R126, R121, R229 ;  /* 0x000000797e987223 */ /* 0x000fe200000100e5 */
[----:B------:R-:W-:Y:S01]  /*39c0*/  SHF.L.U32 R120, R40, 0x10, RZ ;  /* 0x0000001028787819 */ /* 0x000fe200000006ff */
        /* <DEDUP_REMOVED lines=14> */
[----:B------:R-:W-:Y:S01]  /*3ab0*/  FADD.FTZ R133, -R210, R133 ;  /* 0x00000085d2857221 */ /* 0x000fe20000010100 */
[----:B------:R-:W-:Y:S01]  /*3ac0*/  FFMA.FTZ R121, R121, R120, R122 ;  /* 0x0000007879797223 */ /* 0x000fe2000001007a */
[----:B------:R-:W-:Y:S01]  /*3ad0*/  FFMA.FTZ R122, R130, R113, R115 ;  /* 0x00000071827a7223 */ /* 0x000fe20000010073 */
        /* <DEDUP_REMOVED lines=24> */
[C---:B------:R-:W-:Y:S01]  /*3c60*/  FADD.FTZ R134, -R210.reuse, R134 ;  /* 0x00000086d2867221 */ /* 0x040fe20000010100 */
[----:B------:R-:W-:Y:S01]  /*3c70*/  SHF.L.U32 R125, R45, 0x10, RZ ;  /* 0x000000102d7d7819 */ /* 0x000fe200000006ff */
[C---:B------:R-:W-:Y:S01]  /*3c80*/  FADD.FTZ R139, -R210.reuse, R139 ;  /* 0x0000008bd28b7221 */ /* 0x040fe20000010100 */
[----:B------:R-:W-:Y:S01]  /*3c90*/  SHF.L.U32 R127, R69, 0x10, RZ ;  /* 0x00000010457f7819 */ /* 0x000fe200000006ff */
[C---:B------:R-:W-:Y:S01]  /*3ca0*/  FADD.FTZ R140, -R210.reuse, R140 ;  /* 0x0000008cd28c7221 */ /* 0x040fe20000010100 */
[----:B------:R-:W-:Y:S01]  /*3cb0*/  FADD.FTZ R142, -R210, R142 ;  /* 0x0000008ed28e7221 */ /* 0x000fe20000010100 */
[----:B------:R-:W-:Y:S01]  /*3cc0*/  SHF.L.U32 R129, R43, 0x10, RZ ;  /* 0x000000102b817819 */ /* 0x000fe200000006ff */
[----:B------:R-:W-:Y:S01]  /*3cd0*/  FFMA.FTZ R239, R135, R112, R114 ;  /* 0x0000007087ef7223 */ /* 0x000fe20000010072 */
[----:B------:R-:W-:Y:S01]  /*3ce0*/  SHF.L.U32 R229, R67, 0x10, RZ ;  /* 0x0000001043e57819 */ /* 0x000fe200000006ff */
[----:B------:R-:W-:Y:S01]  /*3cf0*/  FFMA.FTZ R128, R128, R113, R115 ;  /* 0x0000007180807223 */ /* 0x000fe20000010073 */
[----:B------:R-:W-:Y:S01]  /*3d00*/  FFMA.FTZ R130, R130, R125, R127 ;  /* 0x0000007d82827223 */ /* 0x000fe2000001007f */
        /* <DEDUP_REMOVED lines=13> */
[----:B------:R-:W-:Y:S01]  /*3de0*/  FFMA.FTZ R158, R134, R129, R229 ;  /* 0x00000081869e7223 */ /* 0x000fe200000100e5 */
[----:B------:R-:W-:Y:S01]  /*3df0*/  FADD.FTZ R221, -R210, R151 ;  /* 0x00000097d2dd7221 */ /* 0x000fe20000010100 */
[----:B------:R-:W-:Y:S01]  /*3e00*/  FFMA.FTZ R229, R139, R112, R114 ;  /* 0x000000708be57223 */ /* 0x000fe20000010072 */
[----:B------:R-:W-:Y:S01]  /*3e10*/  FFMA.FTZ R235, R140, R235, R113 ;  /* 0x000000eb8ceb7223 */ /* 0x000fe20000010071 */
[----:B------:R-:W-:Y:S01]  /*3e20*/  FFMA.FTZ R214, R142, R115, R125 ;  /* 0x000000738ed67223 */ /* 0x000fe2000001007d */
[----:B------:R-:W-:Y:S01]  /*3e30*/  FADD.FTZ R151, -R210, R154 ;  /* 0x0000009ad2977221 */ /* 0x000fe20000010100 */
        /* <DEDUP_REMOVED lines=9> */
[----:B------:R-:W-:Y:S01]  /*3ed0*/  FMUL.FTZ R156, R144, R213 ;  /* 0x000000d5909c7220 */ /* 0x000fe20000410000 */
        /* <DEDUP_REMOVED lines=26> */
[C---:B------:R-:W-:Y:S01]  /*4080*/  FADD.FTZ R141, -R210.reuse, R141 ;  /* 0x0000008dd28d7221 */ /* 0x040fe20000010100 */
[----:B------:R-:W1:Y:S01]  /*4090*/  @!P1 LDC.64 R112, c[0x0][0x3c8] ;  /* 0x0000f200ff709b82 */ /* 0x000e620000000a00 */
[C---:B------:R-:W-:Y:S01]  /*40a0*/  FADD.FTZ R145, -R210.reuse, R145 ;  /* 0x00000091d2917221 */ /* 0x040fe20000010100 */
[C---:B------:R-:W-:Y:S01]  /*40b0*/  FADD.FTZ R157, -R210.reuse, R157 ;  /* 0x0000009dd29d7221 */ /* 0x040fe20000010100 */
[----:B------:R-:W-:Y:S01]  /*40c0*/  FADD.FTZ R159, -R210, R159 ;  /* 0x0000009fd29f7221 */ /* 0x000fe20000010100 */
[----:B------:R-:W-:Y:S01]  /*40d0*/  FFMA.FTZ R129, R129, R124, R126 ;  /* 0x0000007c81817223 */ /* 0x000fe2000001007e */
[----:B------:R-:W-:Y:S01]  /*40e0*/  SHF.L.U32 R210, R21, 0x10, RZ ;  /* 0x0000001015d27819 */ /* 0x000fe200000006ff */
[----:B------:R-:W-:Y:S01]  /*40f0*/  FMUL.FTZ R141, R144, R141 ;  /* 0x0000008d908d7220 */ /* 0x000fe20000410000 */
[----:B------:R-:W-:Y:S01]  /*4100*/  SHF.L.U32 R124, R20, 0x10, RZ ;  /* 0x00000010147c7819 */ /* 0x000fe200000006ff */
[----:B------:R-:W-:Y:S01]  /*4110*/  FMUL.FTZ R145, R144, R145 ;  /* 0x0000009190917220 */ /* 0x000fe20000410000 */
[----:B------:R-:W-:Y:S01]  /*4120*/  SHF.L.U32 R126, R16, 0x10, RZ ;  /* 0x00000010107e7819 */ /* 0x000fe200000006ff */
[C---:B------:R-:W-:Y:S01]  /*4130*/  FMUL.FTZ R211, R144.reuse, R215 ;  /* 0x000000d790d37220 */ /* 0x040fe20000410000 */
[----:B------:R-:W-:Y:S01]  /*4140*/  SHF.L.U32 R134, R51, 0x10, RZ ;  /* 0x0000001033867819 */ /* 0x000fe200000006ff */
[----:B------:R-:W-:Y:S01]  /*4150*/  FFMA.FTZ R210, R141, R210, R124 ;  /* 0x000000d28dd27223 */ /* 0x000fe2000001007c */
[----:B------:R-:W-:Y:S01]  /*4160*/  SHF.L.U32 R124, R17, 0x10, RZ ;  /* 0x00000010117c7819 */ /* 0x000fe200000006ff */
[----:B------:R-:W-:Y:S01]  /*4170*/  FMUL.FTZ R215, R144, R217 ;  /* 0x000000d990d77220 */ /* 0x000fe20000410000 */
[----:B------:R-:W-:Y:S01]  /*4180*/  SHF.L.U32 R136, R75, 0x10, RZ ;  /* 0x000000104b887819 */ /* 0x000fe200000006ff */
[----:B0-----:R-:W-:-:S04]  /*4190*/  @!P1 IMAD.WIDE R114, R202, 0x4, R114 ;  /* 0x00000004ca729825 */ /* 0x001fc800078e0272 */
[----:B------:R-:W-:Y:S01]  /*41a0*/  FMUL.FTZ R147, R144, R227 ;  /* 0x000000e390937220 */ /* 0x000fe20000410000 */
[----:B------:R-:W-:Y:S01]  /*41b0*/  FFMA.FTZ R145, R145, R124, R126 ;  /* 0x0000007c91917223 */ /* 0x000fe2000001007e */
[----:B------:R-:W-:Y:S01]  /*41c0*/  SHF.L.U32 R124, R50, 0x10, RZ ;  /* 0x00000010327c7819 */ /* 0x000fe200000006ff */
[----:B------:R-:W-:Y:S01]  /*41d0*/  FFMA.FTZ R215, R215, R134, R136 ;  /* 0x00000086d7d77223 */ /* 0x000fe20000010088 */
[----:B------:R-:W-:Y:S01]  /*41e0*/  SHF.L.U32 R126, R74, 0x10, RZ ;  /* 0x000000104a7e7819 */ /* 0x000fe200000006ff */
[----:B------:R-:W0:Y:S01]  /*41f0*/  LDC.64 R134, c[0x0][0x428] ;  /* 0x00010a00ff867b82 */ /* 0x000e220000000a00 */
[----:B------:R-:W-:Y:S01]  /*4200*/  @!P1 STG.E desc[UR6][R114.64], R208 ;  /* 0x000000d072009986 */ /* 0x000fe2000c101906 */
[----:B-1----:R-:W-:Y:S01]  /*4210*/  @!P1 IMAD.WIDE R112, R202, 0x4, R112 ;  /* 0x00000004ca709825 */ /* 0x002fe200078e0270 */
[----:B------:R-:W-:-:S03]  /*4220*/  SHF.L.U32 R222, R53, 0x10, RZ ;  /* 0x0000001035de7819 */ /* 0x000fc600000006ff */
[----:B------:R-:W-:Y:S01]  /*4230*/  FFMA.FTZ R211, R211, R124, R126 ;  /* 0x0000007cd3d37223 */ /* 0x000fe2000001007e */
[----:B------:R-:W-:Y:S01]  /*4240*/  SHF.L.U32 R124, R9, 0x10, RZ ;  /* 0x00000010097c7819 */ /* 0x000fe200000006ff */
[----:B------:R-:W-:Y:S01]  /*4250*/  FMUL.FTZ R151, R144, R151 ;  /* 0x0000009790977220 */ /* 0x000fe20000410000 */
[----:B------:R-:W-:Y:S01]  /*4260*/  SHF.L.U32 R126, R8, 0x10, RZ ;  /* 0x00000010087e7819 */ /* 0x000fe200000006ff */
[----:B------:R1:W-:Y:S01]  /*4270*/  @!P1 STG.E desc[UR6][R112.64], R144 ;  /* 0x0000009070009986 */ /* 0x0003e2000c101906 */
        /* <DEDUP_REMOVED lines=12> */
[----:B-1----:R-:W-:Y:S01]  /*4340*/  F2FP.BF16.F32.PACK_AB R113, R119, R118 ;  /* 0x000000767771723e */ /* 0x002fe200000010ff */
[----:B------:R-:W-:Y:S01]  /*4350*/  FMUL.FTZ R153, R144, R153 ;  /* 0x0000009990997220 */ /* 0x000fe20000410000 */
[----:B------:R-:W-:Y:S01]  /*4360*/  F2FP.BF16.F32.PACK_AB R118, R132, R133 ;  /* 0x000000858476723e */ /* 0x000fe200000010ff */
[----:B------:R-:W-:Y:S01]  /*4370*/  FFMA.FTZ R217, R217, R138, R140 ;  /* 0x0000008ad9d97223 */ /* 0x000fe2000001008c */
[----:B------:R-:W1:Y:S01]  /*4380*/  LDC.64 R132, c[0x0][0x380] ;  /* 0x0000e000ff847b82 */ /* 0x000e620000000a00 */
[----:B------:R-:W-:Y:S01]  /*4390*/  SHF.L.U32 R124, R4, 0x10, RZ ;  /* 0x00000010047c7819 */ /* 0x000fe200000006ff */
[----:B------:R-:W-:Y:S01]  /*43a0*/  FMUL.FTZ R159, R144, R159 ;  /* 0x0000009f909f7220 */ /* 0x000fe20000410000 */
[----:B------:R-:W-:Y:S01]  /*43b0*/  SHF.L.U32 R126, R55, 0x10, RZ ;  /* 0x00000010377e7819 */ /* 0x000fe200000006ff */
[----:B0-----:R-:W-:Y:S01]  /*43c0*/  IMAD.WIDE.U32 R142, R204, 0x10, R134 ;  /* 0x00000010cc8e7825 */ /* 0x001fe200078e0086 */
[----:B------:R-:W-:-:S03]  /*43d0*/  SHF.L.U32 R136, R79, 0x10, RZ ;  /* 0x000000104f887819 */ /* 0x000fc600000006ff */
[----:B------:R-:W-:Y:S01]  /*43e0*/  FFMA.FTZ R226, R157, R226, R124 ;  /* 0x000000e29de27223 */ /* 0x000fe2000001007c */
[----:B------:R-:W-:Y:S02]  /*43f0*/  SHF.L.U32 R138, R3, 0x10, RZ ;  /* 0x00000010038a7819 */ /* 0x000fe400000006ff */
[----:B------:R-:W-:Y:S01]  /*4400*/  SHF.L.U32 R140, R2, 0x10, RZ ;  /* 0x00000010028c7819 */ /* 0x000fe200000006ff */
[----:B------:R-:W-:Y:S01]  /*4410*/  FFMA.FTZ R153, R153, R126, R136 ;  /* 0x0000007e99997223 */ /* 0x000fe20000010088 */
        /* <DEDUP_REMOVED lines=16> */
[----:B------:R-:W-:Y:S01]  /*4520*/  F2FP.BF16.F32.PACK_AB R116, R120, R121 ;  /* 0x000000797874723e */ /* 0x000fe200000010ff */
[----:B------:R2:W-:Y:S01]  /*4530*/  STG.E.128 desc[UR6][R142.64], R112 ;  /* 0x000000708e007986 */ /* 0x0005e2000c101d06 */
[----:B------:R-:W-:Y:S02]  /*4540*/  F2FP.BF16.F32.PACK_AB R123, R213, R214 ;  /* 0x000000d6d57b723e */ /* 0x000fe400000010ff */
[----:B------:R-:W-:Y:S01]  /*4550*/  F2FP.BF16.F32.PACK_AB R122, R210, R235 ;  /* 0x000000ebd27a723e */ /* 0x000fe200000010ff */
[----:B------:R2:W-:Y:S01]  /*4560*/  STG.E.128 desc[UR6][R140.64], R116 ;  /* 0x000000748c007986 */ /* 0x0005e2000c101d06 */
[----:B------:R-:W-:Y:S02]  /*4570*/  F2FP.BF16.F32.PACK_AB R121, R229, R130 ;  /* 0x00000082e579723e */ /* 0x000fe400000010ff */
[----:B------:R-:W-:-:S02]  /*4580*/  F2FP.BF16.F32.PACK_AB R120, R128, R129 ;  /* 0x000000818078723e */ /* 0x000fc400000010ff */
[----:B------:R-:W-:Y:S02]  /*4590*/  F2FP.BF16.F32.PACK_AB R131, R228, R153 ;  /* 0x00000099e483723e */ /* 0x000fe400000010ff */
[----:B0-----:R-:W-:Y:S01]  /*45a0*/  F2FP.BF16.F32.PACK_AB R127, R224, R215 ;  /* 0x000000d7e07f723e */ /* 0x001fe200000010ff */
[----:B------:R2:W-:Y:S01]  /*45b0*/  STG.E.128 desc[UR6][R138.64], R120 ;  /* 0x000000788a007986 */ /* 0x0005e2000c101d06 */
[----:B------:R-:W-:Y:S02]  /*45c0*/  F2FP.BF16.F32.PACK_AB R126, R220, R211 ;  /* 0x000000d3dc7e723e */ /* 0x000fe400000010ff */
[----:B------:R-:W-:Y:S02]  /*45d0*/  F2FP.BF16.F32.PACK_AB R125, R149, R156 ;  /* 0x0000009c957d723e */ /* 0x000fe400000010ff */
[----:B------:R-:W-:Y:S02]  /*45e0*/  F2FP.BF16.F32.PACK_AB R124, R145, R154 ;  /* 0x0000009a917c723e */ /* 0x000fe400000010ff */
[----:B------:R-:W-:-:S02]  /*45f0*/  F2FP.BF16.F32.PACK_AB R130, R226, R217 ;  /* 0x000000d9e282723e */ /* 0x000fc400000010ff */
[----:B------:R-:W-:Y:S01]  /*4600*/  F2FP.BF16.F32.PACK_AB R129, R151, R222 ;  /* 0x000000de9781723e */ /* 0x000fe200000010ff */
[----:B------:R2:W-:Y:S01]  /*4610*/  STG.E.128 desc[UR6][R136.64], R124 ;  /* 0x0000007c88007986 */ /* 0x0005e2000c101d06 */
[----:B------:R-:W-:Y:S02]  /*4620*/  F2FP.BF16.F32.PACK_AB R128, R147, R216 ;  /* 0x000000d89380723e */ /* 0x000fe400000010ff */
[----:B-1----:R-:W-:-:S03]  /*4630*/  LEA R202, R132, R202, 0x2 ;  /* 0x000000ca84ca7211 */ /* 0x002fc600078e10ff */
[----:B------:R2:W-:Y:S01]  /*4640*/  STG.E.128 desc[UR6][R134.64], R128 ;  /* 0x0000008086007986 */ /* 0x0005e2000c101d06 */
[----:B------:R-:W-:-:S13]  /*4650*/  ISETP.GE.AND P1, PT, R202, R133, PT ;  /* 0x00000085ca00720c */ /* 0x000fda0003f26270 */
[----:B------:R-:W-:Y:S05]  /*4660*/  @!P1 BRA `(.L_x_16484) ;  /* 0xffffffc000b09947 */ /* 0x000fea000383ffff */
[----:B------:R-:W-:Y:S05]  /*4670*/  EXIT ;  /* 0x000000000000794d */ /* 0x000fea0003800000 */
.L_x_16483:
        /* <DEDUP_REMOVED lines=8> */
.L_x_16486:
[----:B------:R-:W-:Y:S05]  /*4700*/  BSYNC B0 ;  /* 0x0000000000007941 */ /* 0x000fea0003800000 */
.L_x_16485:
        /* <DEDUP_REMOVED lines=9> */
.L_x_16487:
[----:B------:R-:W-:Y:S01]  /*47a0*/  HFMA2 R218, -RZ, RZ, 0, 2.384185791015625e-07 ;  /* 0x00000004ffda7431 */ /* 0x000fe200000001ff */
[----:B------:R-:W-:-:S05]  /*47b0*/  MOV R211, R217 ;  /* 0x000000d900d37202 */ /* 0x000fca0000000f00 */
[----:B------:R-:W-:-:S05]  /*47c0*/  FADD.FTZ R213, R212, R211 ;  /* 0x000000d3d4d57221 */ /* 0x000fca0000010000 */
[----:B------:R-:W-:-:S07]  /*47d0*/  MOV R219, R213 ;  /* 0x000000d500db7202 */ /* 0x000fce0000000f00 */
[----:B------:R-:W-:Y:S05]  /*47e0*/  WARPSYNC.COLLECTIVE R216, `(.L_x_16488) ;  /* 0x00000000d8087348 */ /* 0x000fea0003c00000 */
[----:B------:R0:W1:Y:S02]  /*47f0*/  SHFL.BFLY P2, R217, R219, R218, R221 ;  /* 0x0c0000dadbd97389 */ /* 0x00006400000400dd */
[----:B01----:R-:W-:Y:S05]  /*4800*/  ENDCOLLECTIVE ;  /* 0x000000000000791b */ /* 0x003fea0003800000 */
.L_x_16488:
[----:B------:R-:W-:Y:S01]  /*4810*/  HFMA2 R218, -RZ, RZ, 0, 4.76837158203125e-07 ;  /* 0x00000008ffda7431 */ /* 0x000fe200000001ff */
[----:B------:R-:W-:-:S05]  /*4820*/  MOV R210, R217 ;  /* 0x000000d900d27202 */ /* 0x000fca0000000f00 */
[----:B------:R-:W-:-:S05]  /*4830*/  FADD.FTZ R214, R213, R210 ;  /* 0x000000d2d5d67221 */ /* 0x000fca0000010000 */
[----:B------:R-:W-:-:S07]  /*4840*/  MOV R219, R214 ;  /* 0x000000d600db7202 */ /* 0x000fce0000000f00 */
[----:B------:R-:W-:Y:S05]  /*4850*/  WARPSYNC.COLLECTIVE R216, `(.L_x_16489) ;  /* 0x00000000d8087348 */ /* 0x000fea0003c00000 */
[----:B------:R0:W1:Y:S02]  /*4860*/  SHFL.BFLY P2, R217, R219, R218, R221 ;  /* 0x0c0000dadbd97389 */ /* 0x00006400000400dd */
[----:B01----:R-:W-:Y:S05]  /*4870*/  ENDCOLLECTIVE ;  /* 0x000000000000791b */ /* 0x003fea0003800000 */
.L_x_16489:
        /* <DEDUP_REMOVED lines=8> */
.L_x_16490:
        /* <DEDUP_REMOVED lines=104> */
.L_x_16491:
[----:B------:R-:W-:Y:S01]  /*4f80*/  HFMA2 R218, -RZ, RZ, 0, 1.1920928955078125e-07 ;  /* 0x00000002ffda7431 */ /* 0x000fe200000001ff */
[----:B------:R-:W-:-:S05]  /*4f90*/  MOV R213, R217 ;  /* 0x000000d900d57202 */ /* 0x000fca0000000f00 */
[----:B------:R-:W-:-:S05]  /*4fa0*/  FADD.FTZ R213, R210, R213 ;  /* 0x000000d5d2d57221 */ /* 0x000fca0000010000 */
[----:B------:R-:W-:-:S07]  /*4fb0*/  MOV R219, R213 ;  /* 0x000000d500db7202 */ /* 0x000fce0000000f00 */
[----:B------:R-:W-:Y:S05]  /*4fc0*/  WARPSYNC.COLLECTIVE R216, `(.L_x_16492) ;  /* 0x00000000d8087348 */ /* 0x000fea0003c00000 */
[----:B------:R0:W1:Y:S02]  /*4fd0*/  SHFL.BFLY P2, R217, R219, R218, R221 ;  /* 0x0c0000dadbd97389 */ /* 0x00006400000400dd */
[----:B01----:R-:W-:Y:S05]  /*4fe0*/  ENDCOLLECTIVE ;  /* 0x000000000000791b */ /* 0x003fea0003800000 */
.L_x_16492:
[----:B------:R-:W-:Y:S01]  /*4ff0*/  HFMA2 R218, -RZ, RZ, 0, 2.384185791015625e-07 ;  /* 0x00000004ffda7431 */ /* 0x000fe200000001ff */
[----:B------:R-:W-:-:S05]  /*5000*/  MOV R212, R217 ;  /* 0x000000d900d47202 */ /* 0x000fca0000000f00 */
[----:B------:R-:W-:-:S05]  /*5010*/  FADD.FTZ R212, R213, R212 ;  /* 0x000000d4d5d47221 */ /* 0x000fca0000010000 */
[----:B------:R-:W-:-:S07]  /*5020*/  MOV R219, R212 ;  /* 0x000000d400db7202 */ /* 0x000fce0000000f00 */
[----:B------:R-:W-:Y:S05]  /*5030*/  WARPSYNC.COLLECTIVE R216, `(.L_x_16493) ;  /* 0x00000000d8087348 */ /* 0x000fea0003c00000 */
[----:B------:R0:W1:Y:S02]  /*5040*/  SHFL.BFLY P2, R217, R219, R218, R221 ;  /* 0x0c0000dadbd97389 */ /* 0x00006400000400dd */
[----:B01----:R-:W-:Y:S05]  /*5050*/  ENDCOLLECTIVE ;  /* 0x000000000000791b */ /* 0x003fea0003800000 */
.L_x_16493:
[----:B------:R-:W-:Y:S01]  /*5060*/  HFMA2 R218, -RZ, RZ, 0, 4.76837158203125e-07 ;  /* 0x00000008ffda7431 */ /* 0x000fe200000001ff */
[----:B------:R-:W-:-:S05]  /*5070*/  MOV R215, R217 ;  /* 0x000000d900d77202 */ /* 0x000fca0000000f00 */
[----:B------:R-:W-:-:S05]  /*5080*/  FADD.FTZ R215, R212, R215 ;  /* 0x000000d7d4d77221 */ /* 0x000fca0000010000 */
[----:B------:R-:W-:-:S07]  /*5090*/  MOV R219, R215 ;  /* 0x000000d700db7202 */ /* 0x000fce0000000f00 */
[----:B------:R-:W-:Y:S05]  /*50a0*/  WARPSYNC.COLLECTIVE R216, `(.L_x_16494) ;  /* 0x00000000d8087348 */ /* 0x000fea0003c00000 */
[----:B------:R0:W1:Y:S02]  /*50b0*/  SHFL.BFLY P2, R217, R219, R218, R221 ;  /* 0x0c0000dadbd97389 */ /* 0x00006400000400dd */
[----:B01----:R-:W-:Y:S05]  /*50c0*/  ENDCOLLECTIVE ;  /* 0x000000000000791b */ /* 0x003fea0003800000 */
.L_x_16494:
[----:B------:R-:W-:Y:S01]  /*50d0*/  HFMA2 R218, -RZ, RZ, 0, 9.5367431640625e-07 ;  /* 0x00000010ffda7431 */ /* 0x000fe200000001ff */
[----:B------:R-:W-:-:S05]  /*50e0*/  MOV R214, R217 ;  /* 0x000000d900d67202 */ /* 0x000fca0000000f00 */
[----:B------:R-:W-:-:S05]  /*50f0*/  FADD.FTZ R214, R215, R214 ;  /* 0x000000d6d7d67221 */ /* 0x000fca0000010000 */
[----:B------:R-:W-:-:S07]  /*5100*/  MOV R219, R214 ;  /* 0x000000d600db7202 */ /* 0x000fce0000000f00 */
[----:B------:R-:W-:Y:S05]  /*5110*/  WARPSYNC.COLLECTIVE R216, `(.L_x_16495) ;  /* 0x00000000d8087348 */ /* 0x000fea0003c00000 */
[----:B------:R0:W1:Y:S02]  /*5120*/  SHFL.BFLY P2, R217, R219, R218, R221 ;  /* 0x0c0000dadbd97389 */ /* 0x00006400000400dd */
[----:B01----:R-:W-:Y:S05]  /*5130*/  ENDCOLLECTIVE ;  /* 0x000000000000791b */ /* 0x003fea0003800000 */
.L_x_16495:
[----:B------:R-:W-:Y:S05]  /*5140*/  BRA `(.L_x_16496) ;  /* 0xffffffe000ac7947 */ /* 0x000fea000383ffff */
.L_x_16497:
        /* <DEDUP_REMOVED lines=11> */
.L_x_54381:


//--------------------- .text._ZN10layer_norm13ln_fwd_kernelINS_13Kernel_traitsI13__nv_bfloat16S2_fS2_fjLj1536ELj1ELj4ELj1ELj16ENS_18Kernel_traits_baseILj1536ES2_S2_fS2_fjLj128EEEEELb0ELb1ELb1ELb0EEEvNS_9FwdParamsE --------------------------
	.section	.text._ZN10layer_norm13ln_fwd_kernelINS_13Kernel_traitsI13__nv_bfloat16S2_fS2_fjLj1536ELj1ELj4ELj1ELj16ENS_18Kernel_traits_baseILj1536ES2_S2_fS2_fjLj128EEEEELb0ELb1ELb1ELb0EEEvNS_9FwdParamsE,"ax",@progbits
	.align	128
        .global         _ZN10layer_norm13ln_fwd_kernelINS_13Kernel_traitsI13__nv_bfloat16S2_fS2_fjLj1536ELj1ELj4ELj1ELj16ENS_18Kernel_traits_baseILj1536ES2_S2_fS2_fjLj128EEEEELb0ELb1ELb1ELb0EEEvNS_9FwdParamsE
        .type           _ZN10layer_norm13ln_fwd_kernelINS_13Kernel_traitsI13__nv_bfloat16S2_fS2_fjLj1536ELj1ELj4ELj1ELj16ENS_18Kernel_traits_baseILj1536ES2_S2_fS2_fjLj128EEEEELb0ELb1ELb1ELb0EEEvNS_9FwdParamsE,@function
        .size           _ZN10layer_norm13ln_fwd_kernelINS_13Kernel_traitsI13__nv_bfloat16S2_fS2_fjLj1536ELj1ELj4ELj1ELj16ENS_18Kernel_traits_baseILj1536ES2_S2_fS2_fjLj128EEEEELb0ELb1ELb1ELb0EEEvNS_9FwdParamsE,(.L_x_54382 - _ZN10layer_norm13ln_fwd_kernelINS_13Kernel_traitsI13__nv_bfloat16S2_fS2_fjLj1536ELj1ELj4ELj1ELj16ENS_18Kernel_traits_baseILj1536ES2_S2_fS2_fjLj128EEEEELb0ELb1ELb1ELb0EEEvNS_9FwdParamsE)
        .other          _ZN10layer_norm13ln_fwd_kernelINS_13Kernel_traitsI13__nv_bfloat16S2_fS2_fjLj1536ELj1ELj4ELj1ELj16ENS_18Kernel_traits_baseILj1536ES2_S2_fS2_fjLj128EEEEELb0ELb1ELb1ELb0EEEvNS_9FwdParamsE,@"STO_CUDA_ENTRY STV_DEFAULT"
_ZN10layer_norm13ln_fwd_kernelINS_13Kernel_traitsI13__nv_bfloat16S2_fS2_fjLj1536ELj1ELj4ELj1ELj16ENS_18Kernel_traits_baseILj1536ES2_S2_fS2_fjLj128EEEEELb0ELb1ELb1ELb0EEEvNS_9FwdParamsE:
.text._ZN10layer_norm13ln_fwd_kernelINS_13Kernel_traitsI13__nv_bfloat16S2_fS2_fjLj1536ELj1ELj4ELj1ELj16ENS_18Kernel_traits_baseILj1536ES2_S2_fS2_fjLj128EEEEELb0ELb1ELb1ELb0EEEvNS_9FwdParamsE:
        /* <DEDUP_REMOVED lines=14> */
[----:B------:R-:W-:Y:S02]  /*00e0*/  LOP3.LUT R5, R0, 0x1f, RZ, 0x3c, !PT ;  /* 0x0000001f00057812 */ /* 0x000fe400078e3cff */
[----:B------:R-:W-:Y:S02]  /*00f0*/  MOV R105, R0 ;  /* 0x0000000000697202 */ /* 0x000fe40000000f00 */
[----:B------:R-:W-:-:S02]  /*0100*/  LEA.HI.SX32 R2, R2, R5, 0x1d ;  /* 0x0000000502027211 */ /* 0x000fc400078feaff */
[----:B------:R-:W-:Y:S01]  /*0110*/  LOP3.LUT R3, R3, UR4, RZ, 0xfc, !PT ;  /* 0x0000000403037c12 */ /* 0x000fe2000f8efcff */
        /* <DEDUP_REMOVED lines=68> */
.L_x_16499:
        /* <DEDUP_REMOVED lines=64> */
.L_x_16500:
[----:B------:R-:W-:Y:S05]  /*0960*/  BSYNC.RECONVERGENT B0 ;  /* 0x0000000000007941 */ /* 0x000fea0003800200 */
.L_x_16498:
[----:B------:R-:W0:Y:S02]  /*0970*/  LDCU UR4, c[0x0][0x384] ;  /* 0x00007080ff0477ac */ /* 0x000e240008000800 */
[----:B0-----:R-:W-:-:S13]  /*0980*/  ISETP.GE.AND P0, PT, R3, UR4, PT ;  /* 0x0000000403007c0c */ /* 0x001fda000bf06270 */
[----:B------:R-:W-:Y:S05]  /*0990*/  @P0 EXIT ;  /* 0x000000000000094d */ /* 0x000fea0003800000 */
[----:B-----5:R-:W-:Y:S01]  /*09a0*/  PRMT R4, R99, 0x7632, R4 ;  /* 0x0000763263047816 */ /* 0x020fe20000000004 */
[----:B------:R-:W0:Y:S01]  /*09b0*/  LDCU UR10, c[0x0][0x40c] ;  /* 0x00008180ff0a77ac */ /* 0x000e220008000800 */
[----:B------:R-:W-:Y:S02]  /*09c0*/  PRMT R5, R95, 0x7632, R5 ;  /* 0x000076325f057816 */ /* 0x000fe40000000005 */
[----:B------:R-:W-:Y:S01]  /*09d0*/  PRMT R6, R98, 0x7632, R6 ;  /* 0x0000763262067816 */ /* 0x000fe20000000006 */
        /* <DEDUP_REMOVED lines=71> */
[----:B0123--:R-:W-:-:S07]  /*0e50*/  PRMT R213, R40, 0x7632, R213 ;  /* 0x0000763228d57816 */ /* 0x00ffce00000000d5 */
.L_x_16546:
[----:B------:R-:W0:Y:S08]  /*0e60*/  LDC.64 R164, c[0x0][0x3f0] ;  /* 0x0000fc00ffa47b82 */ /* 0x000e300000000a00 */
[----:B------:R-:W1:Y:S01]  /*0e70*/  LDC R216, c[0x0][0x388] ;  /* 0x0000e200ffd87b82 */ /* 0x000e620000000800 */
[----:B0-----:R-:W-:-:S07]  /*0e80*/  IMAD.WIDE R166, R3, 0x4, R164 ;  /* 0x0000000403a67825 */ /* 0x001fce00078e02a4 */
[----:B------:R-:W0:Y:S01]  /*0e90*/  LDC.64 R164, c[0x0][0x3f8] ;  /* 0x0000fe00ffa47b82 */ /* 0x000e220000000a00 */
[----:B------:R2:W3:Y:S01]  /*0ea0*/  LDG.E R166, desc[UR6][R166.64] ;  /* 0x00000006a6a67981 */ /* 0x0004e2000c1e1900 */
[----:B0-----:R-:W-:-:S05]  /*0eb0*/  IMAD.WIDE R164, R3, 0x4, R164 ;  /* 0x0000000403a47825 */ /* 0x001fca00078e02a4 */
[----:B------:R0:W5:Y:S01]  /*0ec0*/  LDG.E R194, desc[UR6][R164.64] ;  /* 0x00000006a4c27981 */ /* 0x000162000c1e1900 */
[----:B-1----:R-:W-:Y:S01]  /*0ed0*/  IMAD R195, R3, R216, RZ ;  /* 0x000000d803c37224 */ /* 0x002fe200078e02ff */
[----:B------:R-:W-:Y:S01]  /*0ee0*/  ISETP.GE.U32.AND P0, PT, R2, 0x20, PT ;  /* 0x000000200200780c */ /* 0x000fe20003f06070 */
[----:B------:R-:W-:Y:S03]  /*0ef0*/  BSSY.RECONVERGENT B0, `(.L_x_16501) ;  /* 0x000008a000007945 */ /* 0x000fe60003800200 */
[----:B------:R-:W-:-:S04]  /*0f00*/  SHF.R.S32.HI R218, RZ, 0x1f, R195 ;  /* 0x0000001fffda7819 */ /* 0x000fc800000114c3 */
[----:B--2---:R-:W-:Y:S01]  /*0f10*/  LEA.HI R167, R218, R195, RZ, 0x3 ;  /* 0x000000c3daa77211 */ /* 0x004fe200078f18ff */
[----:B------:R-:W-:-:S03]  /*0f20*/  HFMA2 R195, -RZ, RZ, 0, 0 ;  /* 0x00000000ffc37431 */ /* 0x000fc600000001ff */
        /* <DEDUP_REMOVED lines=15> */
.L_x_16504:
[----:B------:R-:W-:Y:S05]  /*1020*/  BSYNC.RECONVERGENT B1 ;  /* 0x0000000000017941 */ /* 0x000fea0003800200 */
.L_x_16503:
[----:B------:R-:W-:Y:S01]  /*1030*/  UISETP.NE.U32.AND UP0, UPT, UR4, URZ, UPT ;  /* 0x000000ff0400728c */ /* 0x000fe2000bf05070 */
[----:B------:R-:W-:Y:S03]  /*1040*/  BSSY.RECONVERGENT B1, `(.L_x_16505) ;  /* 0x000006e000017945 */ /* 0x000fe60003800200 */
[----:B------:R-:W-:-:S09]  /*1050*/  UISETP.NE.AND.EX UP0, UPT, UR5, URZ, UPT, UP0 ;  /* 0x000000ff0500728c */ /* 0x000fd2000bf05300 */
[----:B------:R-:W-:Y:S05]  /*1060*/  BRA.U !UP0, `(.L_x_16506) ;  /* 0x0000000108e87547 */ /* 0x000fea000b800000 */
[----:B------:R-:W0:Y:S02]  /*1070*/  LDC.64 R116, c[0x0][0x3a0] ;  /* 0x0000e800ff747b82 */ /* 0x000e240000000a00 */
[----:B0-----:R-:W-:-:S05]  /*1080*/  IMAD.WIDE.U32 R116, R167, 0x20, R116 ;  /* 0x00000020a7747825 */ /* 0x001fca00078e0074 */
[----:B------:R-:W2:Y:S04]  /*1090*/  LDG.E.128 R108, desc[UR6][R116.64] ;  /* 0x00000006746c7981 */ /* 0x000ea8000c1e1d00 */
[----:B------:R0:W3:Y:S01]  /*10a0*/  LDG.E.128 R112, desc[UR6][R116.64+0x10] ;  /* 0x0000100674707981 */ /* 0x0000e2000c1e1d00 */
[----:B------:R-:W-:-:S13]  /*10b0*/  ISETP.GT.AND P2, PT, R166, RZ, PT ;  /* 0x000000ffa600720c */ /* 0x000fda0003f44270 */
[----:B------:R-:W1:Y:S01]  /*10c0*/  @P2 LDC R123, c[0x0][0x40c] ;  /* 0x00010300ff7b2b82 */ /* 0x000e620000000800 */
[----:B-----5:R-:W-:Y:S02]  /*10d0*/  @P2 PRMT R119, R105, 0x7632, R119 ;  /* 0x0000763269772816 */ /* 0x020fe40000000077 */
[C---:B0-----:R-:W-:Y:S02]  /*10e0*/  @P2 SHF.L.U32 R116, R104.reuse, 0x10, RZ ;  /* 0x0000001068742819 */ /* 0x041fe400000006ff */
[----:B------:R-:W-:Y:S02]  /*10f0*/  @P2 PRMT R118, R104, 0x7632, R118 ;  /* 0x0000763268762816 */ /* 0x000fe40000000076 */
[----:B------:R-:W-:Y:S01]  /*1100*/  @P2 SHF.L.U32 R121, R119, 0x10, RZ ;  /* 0x0000001077792819 */ /* 0x000fe200000006ff */
[----:B------:R-:W0:Y:S01]  /*1110*/  @P2 LDC R165, c[0x0][0x40c] ;  /* 0x00010300ffa52b82 */ /* 0x000e220000000800 */
[----:B------:R-:W-:Y:S02]  /*1120*/  @P2 SHF.L.U32 R118, R118, 0x10, RZ ;  /* 0x0000001076762819 */ /* 0x000fe400000006ff */
[----:B------:R-:W-:-:S02]  /*1130*/  @P2 SHF.L.U32 R117, R105, 0x10, RZ ;  /* 0x0000001069752819 */ /* 0x000fc400000006ff */
[----:B------:R-:W-:-:S03]  /*1140*/  @P2 SHF.L.U32 R219, R211, 0x10, RZ ;  /* 0x00000010d3db2819 */ /* 0x000fc600000006ff */
[----:B------:R-:W4:Y:S08]  /*1150*/  @P2 LDC R122, c[0x0][0x40c] ;  /* 0x00010300ff7a2b82 */ /* 0x000f300000000800 */
[----:B------:R-:W4:Y:S01]  /*1160*/  @P2 LDC R218, c[0x0][0x40c] ;  /* 0x00010300ffda2b82 */ /* 0x000f220000000800 */
[----:B-1----:R-:W-:Y:S01]  /*1170*/  @P2 FMUL.FTZ R119, R116, R123 ;  /* 0x0000007b74772220 */ /* 0x002fe20000410000 */
[----:B------:R-:W-:-:S04]  /*1180*/  @P2 PRMT R116, R106, 0x7632, R116 ;  /* 0x000076326a742816 */ /* 0x000fc80000000074 */
[----:B------:R-:W-:Y:S02]  /*1190*/  @P2 SHF.L.U32 R164, R116, 0x10, RZ ;  /* 0x0000001074a42819 */ /* 0x000fe400000006ff */
[----:B------:R-:W1:Y:S01]  /*11a0*/  @P2 LDC R217, c[0x0][0x40c] ;  /* 0x00010300ffd92b82 */ /* 0x000e620000000800 */
[----:B0-----:R-:W-:Y:S01]  /*11b0*/  @P2 FMUL.FTZ R120, R118, R165 ;  /* 0x000000a576782220 */ /* 0x001fe20000410000 */
[----:B------:R-:W-:Y:S02]  /*11c0*/  @P2 SHF.L.U32 R165, R107, 0x10, RZ ;  /* 0x000000106ba52819 */ /* 0x000fe400000006ff */
[----:B------:R-:W-:-:S04]  /*11d0*/  @P2 SHF.L.U32 R118, R40, 0x10, RZ ;  /* 0x0000001028762819 */ /* 0x000fc800000006ff */
[----:B------:R-:W0:Y:S01]  /*11e0*/  @P2 LDC R222, c[0x0][0x40c] ;  /* 0x00010300ffde2b82 */ /* 0x000e220000000800 */
[----:B----4-:R-:W-:Y:S01]  /*11f0*/  @P2 FMUL.FTZ R123, R117, R122 ;  /* 0x0000007a757b2220 */ /* 0x010fe20000410000 */
[----:B------:R-:W-:-:S06]  /*1200*/  @P2 SHF.L.U32 R122, R106, 0x10, RZ ;  /* 0x000000106a7a2819 */ /* 0x000fcc00000006ff */
[----:B------:R-:W4:Y:S01]  /*1210*/  @P2 LDC R215, c[0x0][0x40c] ;  /* 0x00010300ffd72b82 */ /* 0x000f220000000800 */
[----:B------:R-:W-:Y:S01]  /*1220*/  @P2 FMUL.FTZ R218, R121, R218 ;  /* 0x000000da79da2220 */ /* 0x000fe20000410000 */
[----:B------:R-:W-:Y:S01]  /*1230*/  @P2 SHF.L.U32 R121, R213, 0x10, RZ ;  /* 0x00000010d5792819 */ /* 0x000fe200000006ff */
[----:B-1----:R-:W-:Y:S01]  /*1240*/  @P2 FMUL.FTZ R220, R164, R217 ;  /* 0x000000d9a4dc2220 */ /* 0x002fe20000410000 */
[----:B------:R-:W-:Y:S02]  /*1250*/  @P2 SHF.L.U32 R164, R41, 0x10, RZ ;  /* 0x0000001029a42819 */ /* 0x000fe400000006ff */
[----:B------:R-:W-:Y:S01]  /*1260*/  @P2 SHF.L.U32 R217, R42, 0x10, RZ ;  /* 0x000000102ad92819 */ /* 0x000fe200000006ff */
[----:B0-----:R-:W-:Y:S01]  /*1270*/  @P2 FMUL.FTZ R221, R165, R222 ;  /* 0x000000dea5dd2220 */ /* 0x001fe20000410000 */
[----:B------:R-:W-:Y:S02]  /*1280*/  @P2 SHF.L.U32 R165, R212, 0x10, RZ ;  /* 0x00000010d4a52819 */ /* 0x000fe400000006ff */
[----:B------:R-:W-:Y:S01]  /*1290*/  @P2 SHF.L.U32 R222, R43, 0x10, RZ ;  /* 0x000000102bde2819 */ /* 0x000fe200000006ff */
[----:B----4-:R-:W-:Y:S01]  /*12a0*/  @P2 FMUL.FTZ R215, R122, R215 ;  /* 0x000000d77ad72220 */ /* 0x010fe20000410000 */
[----:B--2---:R-:W-:Y:S01]  /*12b0*/  @!P2 MOV R116, R108 ;  /* 0x0000006c0074a202 */ /* 0x004fe20000000f00 */
[----:B------:R-:W-:Y:S01]  /*12c0*/  @P2 FFMA.FTZ R116, R119, R118, R108 ;  /* 0x0000007677742223 */ /* 0x000fe2000001006c */
[----:B------:R-:W-:Y:S01]  /*12d0*/  MOV R117, R109 ;  /* 0x0000006d00757202 */ /* 0x000fe20000000f00 */
[----:B------:R-:W-:Y:S01]  /*12e0*/  @P2 FFMA.FTZ R117, R120, R121, R109 ;  /* 0x0000007978752223 */ /* 0x000fe2000001006d */
[----:B------:R-:W-:Y:S01]  /*12f0*/  MOV R118, R110 ;  /* 0x0000006e00767202 */ /* 0x000fe20000000f00 */
[----:B------:R-:W-:Y:S01]  /*1300*/  @P2 FFMA.FTZ R118, R123, R164, R110 ;  /* 0x000000a47b762223 */ /* 0x000fe2000001006e */
[----:B------:R-:W-:Y:S01]  /*1310*/  MOV R119, R111 ;  /* 0x0000006f00777202 */ /* 0x000fe20000000f00 */
[----:B------:R-:W-:Y:S01]  /*1320*/  @P2 FFMA.FTZ R119, R218, R165, R111 ;  /* 0x000000a5da772223 */ /* 0x000fe2000001006f */
[----:B---3--:R-:W-:Y:S01]  /*1330*/  MOV R120, R112 ;  /* 0x0000007000787202 */ /* 0x008fe20000000f00 */
[----:B------:R-:W-:Y:S01]  /*1340*/  @P2 FFMA.FTZ R120, R215, R217, R112 ;  /* 0x000000d9d7782223 */ /* 0x000fe20000010070 */
[----:B------:R-:W-:Y:S01]  /*1350*/  MOV R121, R113 ;  /* 0x0000007100797202 */ /* 0x000fe20000000f00 */
[----:B------:R-:W-:Y:S01]  /*1360*/  @P2 FFMA.FTZ R121, R220, R219, R113 ;  /* 0x000000dbdc792223 */ /* 0x000fe20000010071 */
[----:B------:R-:W-:Y:S01]  /*1370*/  MOV R122, R114 ;  /* 0x00000072007a7202 */ /* 0x000fe20000000f00 */
[----:B------:R-:W-:Y:S01]  /*1380*/  @P2 FFMA.FTZ R122, R221, R222, R114 ;  /* 0x000000dedd7a2223 */ /* 0x000fe20000010072 */
[----:B------:R-:W-:Y:S01]  /*1390*/  MOV R123, R115 ;  /* 0x00000073007b7202 */ /* 0x000fe20000000f00 */
[----:B------:R-:W-:Y:S06]  /*13a0*/  @!P2 BRA `(.L_x_16507) ;  /* 0x0000000000dca947 */ /* 0x000fec0003800000 */
[----:B------:R-:W-:Y:S02]  /*13b0*/  PRMT R123, R107, 0x7632, R123 ;  /* 0x000076326b7b7816 */ /* 0x000fe4000000007b */
[----:B------:R-:W-:Y:S02]  /*13c0*/  SHF.L.U32 R165, R210, 0x10, RZ ;  /* 0x00000010d2a57819 */ /* 0x000fe400000006ff */
[----:B------:R-:W-:-:S05]  /*13d0*/  SHF.L.U32 R123, R123, 0x10, RZ ;  /* 0x000000107b7b7819 */ /* 0x000fca00000006ff */
[----:B------:R-:W-:-:S04]  /*13e0*/  FMUL.FTZ R164, R123, UR10 ;  /* 0x0000000a7ba47c20 */ /* 0x000fc80008410000 */
[----:B------:R-:W-:Y:S01]  /*13f0*/  FFMA.FTZ R123, R164, R165, R115 ;  /* 0x000000a5a47b7223 */ /* 0x000fe20000010073 */
[----:B------:R-:W-:Y:S06]  /*1400*/  BRA `(.L_x_16507) ;  /* 0x0000000000c47947 */ /* 0x000fec0003800000 */
.L_x_16506:
[----:B------:R-:W0:Y:S01]  /*1410*/  @P1 LDC R118, c[0x0][0x40c] ;  /* 0x00010300ff761b82 */ /* 0x000e220000000800 */
[C---:B-----5:R-:W-:Y:S02]  /*1420*/  @P1 SHF.L.U32 R117, R104.reuse, 0x10, RZ ;  /* 0x0000001068751819 */ /* 0x060fe400000006ff */
[----:B------:R-:W-:Y:S02]  /*1430*/  @P1 PRMT R116, R104, 0x7632, R116 ;  /* 0x0000763268741816 */ /* 0x000fe40000000074 */
[----:B------:R-:W-:Y:S02]  /*1440*/  @P1 SHF.L.U32 R122, R106, 0x10, RZ ;  /* 0x000000106a7a1819 */ /* 0x000fe400000006ff */
[----:B------:R-:W-:Y:S01]  /*1450*/  @P1 SHF.L.U32 R116, R116, 0x10, RZ ;  /* 0x0000001074741819 */ /* 0x000fe200000006ff */
[----:B------:R-:W1:Y:S01]  /*1460*/  @P1 LDC R119, c[0x0][0x40c] ;  /* 0x00010300ff771b82 */ /* 0x000e620000000800 */
[----:B------:R-:W-:Y:S02]  /*1470*/  @P1 SHF.L.U32 R120, R105, 0x10, RZ ;  /* 0x0000001069781819 */ /* 0x000fe400000006ff */
[----:B------:R-:W-:-:S02]  /*1480*/  @P1 SHF.L.U32 R218, R213, 0x10, RZ ;  /* 0x00000010d5da1819 */ /* 0x000fc400000006ff */
[----:B------:R-:W-:Y:S02]  /*1490*/  @P1 SHF.L.U32 R220, R41, 0x10, RZ ;  /* 0x0000001029dc1819 */ /* 0x000fe400000006ff */
[----:B------:R-:W-:Y:S01]  /*14a0*/  @P1 SHF.L.U32 R221, R43, 0x10, RZ ;  /* 0x000000102bdd1819 */ /* 0x000fe200000006ff */
[----:B------:R-:W2:Y:S01]  /*14b0*/  @P1 LDC R165, c[0x0][0x40c] ;  /* 0x00010300ffa51b82 */ /* 0x000ea20000000800 */
[----:B------:R-:W-:-:S07]  /*14c0*/  @P1 SHF.L.U32 R224, R210, 0x10, RZ ;  /* 0x00000010d2e01819 */ /* 0x000fce00000006ff */
[----:B------:R-:W3:Y:S01]  /*14d0*/  @P1 LDC R215, c[0x0][0x40c] ;  /* 0x00010300ffd71b82 */ /* 0x000ee20000000800 */
[----:B0-----:R-:W-:Y:S01]  /*14e0*/  @P1 FMUL.FTZ R121, R117, R118 ;  /* 0x0000007675791220 */ /* 0x001fe20000410000 */
[----:B------:R-:W-:Y:S02]  /*14f0*/  @P1 PRMT R118, R106, 0x7632, R118 ;  /* 0x000076326a761816 */ /* 0x000fe40000000076 */
[----:B------:R-:W-:Y:S02]  /*1500*/  @P1 PRMT R117, R105, 0x7632, R117 ;  /* 0x0000763269751816 */ /* 0x000fe40000000075 */
[----:B------:R-:W-:Y:S02]  /*1510*/  @P1 SHF.L.U32 R118, R118, 0x10, RZ ;  /* 0x0000001076761819 */ /* 0x000fe400000006ff */
[----:B------:R-:W0:Y:S01]  /*1520*/  @P1 LDC R123, c[0x0][0x40c] ;  /* 0x00010300ff7b1b82 */ /* 0x000e220000000800 */
[----:B-1----:R-:W-:Y:S01]  /*1530*/  @P1 FMUL.FTZ R119, R116, R119 ;  /* 0x0000007774771220 */ /* 0x002fe20000410000 */
[----:B------:R-:W-:-:S02]  /*1540*/  @P1 PRMT R116, R107, 0x7632, R116 ;  /* 0x000076326b741816 */ /* 0x000fc40000000074 */
[----:B------:R-:W-:-:S04]  /*1550*/  @P1 SHF.L.U32 R117, R117, 0x10, RZ ;  /* 0x0000001075751819 */ /* 0x000fc800000006ff */
[----:B------:R-:W1:Y:S01]  /*1560*/  @P1 LDC R164, c[0x0][0x40c] ;  /* 0x00010300ffa41b82 */ /* 0x000e620000000800 */
[----:B--2---:R-:W-:Y:S01]  /*1570*/  @P1 FMUL.FTZ R219, R122, R165 ;  /* 0x000000a57adb1220 */ /* 0x004fe20000410000 */
[----:B------:R-:W-:-:S06]  /*1580*/  @P1 IMAD.U32 R122, R40, 0x10000, RZ ;  /* 0x00010000287a1824 */ /* 0x000fcc00078e00ff */
[----:B------:R-:W2:Y:S01]  /*1590*/  @P1 LDC R222, c[0x0][0x40c] ;  /* 0x00010300ffde1b82 */ /* 0x000ea20000000800 */
[----:B---3--:R-:W-:Y:S01]  /*15a0*/  @P1 FMUL.FTZ R165, R118, R215 ;  /* 0x000000d776a51220 */ /* 0x008fe20000410000 */
[----:B------:R-:W-:Y:S01]  /*15b0*/  @P1 SHF.L.U32 R215, R107, 0x10, RZ ;  /* 0x000000106bd71819 */ /* 0x000fe200000006ff */
[----:B------:R-:W-:-:S05]  /*15c0*/  HFMA2 R118, -RZ, RZ, 0, 0 ;  /* 0x00000000ff767431 */ /* 0x000fca00000001ff */
[----:B------:R-:W3:Y:S01]  /*15d0*/  @P1 LDC R217, c[0x0][0x40c] ;  /* 0x00010300ffd91b82 */ /* 0x000ee20000000800 */
[----:B0-----:R-:W-:Y:S01]  /*15e0*/  @P1 FMUL.FTZ R123, R120, R123 ;  /* 0x0000007b787b1220 */ /* 0x001fe20000410000 */
[----:B------:R-:W-:-:S03]  /*15f0*/  @P1 SHF.L.U32 R120, R116, 0x10, RZ ;  /* 0x0000001074781819 */ /* 0x000fc600000006ff */
[----:B------:R-:W-:Y:S01]  /*1600*/  @P1 FMUL.FTZ R118, R123, R220 ;  /* 0x000000dc7b761220 */ /* 0x000fe20000410000 */
[----:B------:R-:W-:Y:S01]  /*1610*/  @P1 SHF.L.U32 R220, R211, 0x10, RZ ;  /* 0x00000010d3dc1819 */ /* 0x000fe200000006ff */
[----:B-1----:R-:W-:Y:S01]  /*1620*/  @P1 FMUL.FTZ R164, R117, R164 ;  /* 0x000000a475a41220 */ /* 0x002fe20000410000 */
[----:B------:R-:W-:Y:S02]  /*1630*/  CS2R R116, SRZ ;  /* 0x0000000000747805 */ /* 0x000fe4000001ff00 */
[----:B------:R-:W-:Y:S01]  /*1640*/  @P1 FMUL.FTZ R117, R119, R218 ;  /* 0x000000da77751220 */ /* 0x000fe20000410000 */
[----:B------:R-:W-:Y:S01]  /*1650*/  @P1 SHF.L.U32 R218, R42, 0x10, RZ ;  /* 0x000000102ada1819 */ /* 0x000fe200000006ff */
[----:B------:R-:W-:Y:S01]  /*1660*/  @P1 FMUL.FTZ R116, R121, R122 ;  /* 0x0000007a79741220 */ /* 0x000fe20000410000 */
[----:B------:R-:W-:Y:S02]  /*1670*/  CS2R R122, SRZ ;  /* 0x00000000007a7805 */ /* 0x000fe4000001ff00 */
[----:B------:R-:W-:Y:S01]  /*1680*/  MOV R119, RZ ;  /* 0x000000ff00777202 */ /* 0x000fe20000000f00 */
[----:B--2---:R-:W-:-:S04]  /*1690*/  @P1 FMUL.FTZ R222, R215, R222 ;  /* 0x000000ded7de1220 */ /* 0x004fc80000410000 */
[----:B------:R-:W-:Y:S01]  /*16a0*/  @P1 FMUL.FTZ R122, R222, R221 ;  /* 0x000000ddde7a1220 */ /* 0x000fe20000410000 */
[----:B---3--:R-:W-:Y:S01]  /*16b0*/  @P1 FMUL.FTZ R215, R120, R217 ;  /* 0x000000d978d71220 */ /* 0x008fe20000410000 */
[----:B------:R-:W-:Y:S02]  /*16c0*/  @P1 SHF.L.U32 R217, R212, 0x10, RZ ;  /* 0x00000010d4d91819 */ /* 0x000fe400000006ff */
[----:B------:R-:W-:Y:S02]  /*16d0*/  CS2R R120, SRZ ;  /* 0x0000000000787805 */ /* 0x000fe4000001ff00 */
[----:B------:R-:W-:Y:S01]  /*16e0*/  @P1 FMUL.FTZ R120, R219, R218 ;  /* 0x000000dadb781220 */ /* 0x000fe20000410000 */
[----:B------:R-:W-:Y:S01]  /*16f0*/  @P1 FMUL.FTZ R121, R165, R220 ;  /* 0x000000dca5791220 */ /* 0x000fe20000410000 */
[----:B------:R-:W-:Y:S01]  /*1700*/  @P1 FMUL.FTZ R119, R164, R217 ;  /* 0x000000d9a4771220 */ /* 0x000fe20000410000 */
[----:B------:R-:W-:-:S07]  /*1710*/  @P1 FMUL.FTZ R123, R215, R224 ;  /* 0x000000e0d77b1220 */ /* 0x000fce0000410000 */
.L_x_16507:
[----:B------:R-:W-:Y:S05]  /*1720*/  BSYNC.RECONVERGENT B1 ;  /* 0x0000000000017941 */ /* 0x000fea0003800200 */
.L_x_16505:
[----:B------:R-:W0:Y:S01]  /*1730*/  LDC.64 R164, c[0x0][0x3a8] ;  /* 0x0000ea00ffa47b82 */ /* 0x000e220000000a00 */
[----:B------:R-:W-:Y:S01]  /*1740*/  IADD3 R195, PT, PT, R195, 0x20, RZ ;  /* 0x00000020c3c37810 */ /* 0x000fe20007ffe0ff */
[C---:B0-----:R-:W-:Y:S01]  /*1750*/  IMAD.WIDE.U32 R164, R167.reuse, 0x20, R164 ;  /* 0x00000020a7a47825 */ /* 0x041fe200078e00a4 */
[----:B------:R-:W-:-:S04]  /*1760*/  IADD3 R167, PT, PT, R167, 0x20, RZ ;  /* 0x00000020a7a77810 */ /* 0x000fc80007ffe0ff */
[----:B------:R0:W-:Y:S04]  /*1770*/  STG.E.128 desc[UR6][R164.64], R116 ;  /* 0x00000074a4007986 */ /* 0x0001e8000c101d06 */
[----:B------:R0:W-:Y:S02]  /*1780*/  STG.E.128 desc[UR6][R164.64+0x10], R120 ;  /* 0x00001078a4007986 */ /* 0x0001e4000c101d06 */
.L_x_16502:
[----:B------:R-:W-:Y:S05]  /*1790*/  BSYNC.RECONVERGENT B0 ;  /* 0x0000000000007941 */ /* 0x000fea0003800200 */
.L_x_16501:
[----:B------:R-:W-:Y:S01]  /*17a0*/  ISETP.GE.U32.AND P2, PT, R2, 0x40, PT ;  /* 0x000000400200780c */ /* 0x000fe20003f46070 */
[----:B------:R-:W-:Y:S01]  /*17b0*/  BSSY.RECONVERGENT B0, `(.L_x_16508) ;  /* 0x000007d000007945 */ /* 0x000fe20003800200 */
[----:B------:R-:W-:-:S11]  /*17c0*/  LOP3.LUT R214, R214, 0xffffffef, RZ, 0xc0, !PT ;  /* 0xffffffefd6d67812 */ /* 0x000fd600078ec0ff */
[----:B------:R-:W-:Y:S01]  /*17d0*/  @P2 LOP3.LUT R214, R214, 0x10, RZ, 0xfc, !PT ;  /* 0x00000010d6d62812 */ /* 0x000fe200078efcff */
[----:B------:R-:W-:Y:S06]  /*17e0*/  @!P2 BRA `(.L_x_16509) ;  /* 0x0000000400e4a947 */ /* 0x000fec0003800000 */
[----:B------:R-:W-:Y:S01]  /*17f0*/  ISETP.NE.U32.AND P2, PT, RZ, UR4, PT ;  /* 0x00000004ff007c0c */ /* 0x000fe2000bf45070 */
[----:B------:R-:W1:Y:S03]  /*1800*/  @P1 LDC.64 R126, c[0x0][0x390] ;  /* 0x0000e400ff7e1b82 */ /* 0x000e660000000a00 */
[----:B------:R-:W-:-:S13]  /*1810*/  ISETP.NE.AND.EX P2, PT, RZ, UR5, PT, P2 ;  /* 0x00000005ff007c0c */ /* 0x000fda000bf45320 */
[----:B------:R-:W2:Y:S01]  /*1820*/  @P2 LDC.64 R124, c[0x0][0x3a0] ;  /* 0x0000e800ff7c2b82 */ /* 0x000ea20000000a00 */
[----:B-1----:R-:W-:-:S05]  /*1830*/  @P1 IMAD.WIDE.U32 R126, R195, 0x10, R126 ;  /* 0x00000010c37e1825 */ /* 0x002fca00078e007e */
[----:B------:R1:W5:Y:S01]  /*1840*/  @P1 LDG.E.128 R104, desc[UR6][R126.64] ;  /* 0x000000067e681981 */ /* 0x000362000c1e1d00 */
[----:B--2---:R-:W-:-:S05]  /*1850*/  @P2 IMAD.WIDE.U32 R124, R167, 0x20, R124 ;  /* 0x00000020a77c2825 */ /* 0x004fca00078e007c */
[----:B------:R1:W5:Y:S04]  /*1860*/  @P2 LDG.E.128 R108, desc[UR6][R124.64] ;  /* 0x000000067c6c2981 */ /* 0x000368000c1e1d00 */
[----:B------:R1:W5:Y:S01]  /*1870*/  @P2 LDG.E.128 R112, desc[UR6][R124.64+0x10] ;  /* 0x000010067c702981 */ /* 0x000362000c1e1d00 */
[----:B------:R-:W-:Y:S04]  /*1880*/  BSSY.RECONVERGENT B1, `(.L_x_16510) ;  /* 0x0000069000017945 */ /* 0x000fe80003800200 */
[----:B------:R-:W-:Y:S05]  /*1890*/  @!P2 BRA `(.L_x_16511) ;  /* 0x0000000000d8a947 */ /* 0x000fea0003800000 */
[----:B------:R-:W-:-:S13]  /*18a0*/  ISETP.GT.AND P2, PT, R166, RZ, PT ;  /* 0x000000ffa600720c */ /* 0x000fda0003f44270 */
[----:B-1----:R-:W1:Y:S01]  /*18b0*/  @P2 LDC R127, c[0x0][0x40c] ;  /* 0x00010300ff7f2b82 */ /* 0x002e620000000800 */
[C---:B-----5:R-:W-:Y:S02]  /*18c0*/  @P2 PRMT R124, R104.reuse, 0x7632, R124 ;  /* 0x00007632687c2816 */ /* 0x060fe4000000007c */
[----:B------:R-:W-:Y:S02]  /*18d0*/  @P2 SHF.L.U32 R126, R104, 0x10, RZ ;  /* 0x00000010687e2819 */ /* 0x000fe400000006ff */
[----:B------:R-:W-:Y:S02]  /*18e0*/  @P2 SHF.L.U32 R124, R124, 0x10, RZ ;  /* 0x000000107c7c2819 */ /* 0x000fe400000006ff */
[C---:B------:R-:W-:Y:S01]  /*18f0*/  @P2 SHF.L.U32 R128, R105.reuse, 0x10, RZ ;  /* 0x0000001069802819 */ /* 0x040fe200000006ff */
[----:B------:R-:W2:Y:S01]  /*1900*/  @P2 LDC R129, c[0x0][0x40c] ;  /* 0x00010300ff812b82 */ /* 0x000ea20000000800 */
[----:B------:R-:W-:Y:S02]  /*1910*/  @P2 PRMT R125, R105, 0x7632, R125 ;  /* 0x00007632697d2816 */ /* 0x000fe4000000007d */
[----:B------:R-:W-:-:S02]  /*1920*/  @P2 SHF.L.U32 R130, R106, 0x10, RZ ;  /* 0x000000106a822819 */ /* 0x000fc400000006ff */
[----:B------:R-:W-:Y:S02]  /*1930*/  @P2 SHF.L.U32 R125, R125, 0x10, RZ ;  /* 0x000000107d7d2819 */ /* 0x000fe400000006ff */
[----:B------:R-:W-:Y:S01]  /*1940*/  @P2 SHF.L.U32 R217, R207, 0x10, RZ ;  /* 0x00000010cfd92819 */ /* 0x000fe200000006ff */
[----:B0-----:R-:W0:Y:S01]  /*1950*/  @P2 LDC R165, c[0x0][0x40c] ;  /* 0x00010300ffa52b82 */ /* 0x001e220000000800 */
[----:B------:R-:W-:-:S07]  /*1960*/  @P2 SHF.L.U32 R219, R55, 0x10, RZ ;  /* 0x0000001037db2819 */ /* 0x000fce00000006ff */
[----:B------:R-:W3:Y:S01]  /*1970*/  @P2 LDC R215, c[0x0][0x40c] ;  /* 0x00010300ffd72b82 */ /* 0x000ee20000000800 */
[----:B-1----:R-:W-:Y:S01]  /*1980*/  @P2 FMUL.FTZ R131, R126, R127 ;  /* 0x0000007f7e832220 */ /* 0x002fe20000410000 */
[----:B------:R-:W-:-:S06]  /*1990*/  @P2 PRMT R127, R106, 0x7632, R127 ;  /* 0x000076326a7f2816 */ /* 0x000fcc000000007f */
[----:B------:R-:W1:Y:S01]  /*19a0*/  @P2 LDC R220, c[0x0][0x40c] ;  /* 0x00010300ffdc2b82 */ /* 0x000e620000000800 */
[----:B--2---:R-:W-:Y:S01]  /*19b0*/  @P2 FMUL.FTZ R126, R124, R129 ;  /* 0x000000817c7e2220 */ /* 0x004fe20000410000 */
[----:B------:R-:W-:Y:S02]  /*19c0*/  @P2 SHF.L.U32 R129, R127, 0x10, RZ ;  /* 0x000000107f812819 */ /* 0x000fe400000006ff */
[----:B------:R-:W-:Y:S02]  /*19d0*/  @P2 SHF.L.U32 R127, R52, 0x10, RZ ;  /* 0x00000010347f2819 */ /* 0x000fe400000006ff */
[----:B------:R-:W-:Y:S02]  /*19e0*/  MOV R124, R108 ;  /* 0x0000006c007c7202 */ /* 0x000fe40000000f00 */
[----:B------:R-:W2:Y:S01]  /*19f0*/  @P2 LDC R164, c[0x0][0x40c] ;  /* 0x00010300ffa42b82 */ /* 0x000ea20000000800 */
[----:B0-----:R-:W-:Y:S01]  /*1a00*/  @P2 FMUL.FTZ R221, R128, R165 ;  /* 0x000000a580dd2220 */ /* 0x001fe20000410000 */
[----:B------:R-:W-:Y:S01]  /*1a10*/  @P2 SHF.L.U32 R165, R107, 0x10, RZ ;  /* 0x000000106ba52819 */ /* 0x000fe200000006ff */
[----:B------:R-:W-:Y:S01]  /*1a20*/  @P2 FFMA.FTZ R124, R131, R127, R108 ;  /* 0x0000007f837c2223 */ /* 0x000fe2000001006c */
[----:B------:R-:W-:-:S02]  /*1a30*/  @P2 SHF.L.U32 R128, R209, 0x10, RZ ;  /* 0x00000010d1802819 */ /* 0x000fc400000006ff */
[----:B------:R-:W-:Y:S02]  /*1a40*/  @P2 SHF.L.U32 R131, R53, 0x10, RZ ;  /* 0x0000001035832819 */ /* 0x000fe400000006ff */
[----:B------:R-:W0:Y:S01]  /*1a50*/  @P2 LDC R218, c[0x0][0x40c] ;  /* 0x00010300ffda2b82 */ /* 0x000e220000000800 */
[----:B---3--:R-:W-:Y:S01]  /*1a60*/  @P2 FMUL.FTZ R223, R130, R215 ;  /* 0x000000d782df2220 */ /* 0x008fe20000410000 */
[----:B------:R-:W-:Y:S02]  /*1a70*/  @P2 SHF.L.U32 R215, R54, 0x10, RZ ;  /* 0x0000001036d72819 */ /* 0x000fe400000006ff */
[----:B------:R-:W-:Y:S02]  /*1a80*/  MOV R127, R111 ;  /* 0x0000006f007f7202 */ /* 0x000fe40000000f00 */
[----:B------:R-:W-:Y:S01]  /*1a90*/  MOV R130, R114 ;  /* 0x0000007200827202 */ /* 0x000fe20000000f00 */
[----:B-1----:R-:W-:Y:S01]  /*1aa0*/  @P2 FMUL.FTZ R225, R165, R220 ;  /* 0x000000dca5e12220 */ /* 0x002fe20000410000 */
[----:B------:R-:W-:-:S03]  /*1ab0*/  @P2 SHF.L.U32 R165, R208, 0x10, RZ ;  /* 0x00000010d0a52819 */ /* 0x000fc600000006ff */
[----:B------:R-:W-:Y:S01]  /*1ac0*/  @P2 FFMA.FTZ R130, R225, R219, R114 ;  /* 0x000000dbe1822223 */ /* 0x000fe20000010072 */
[----:B--2---:R-:W-:Y:S01]  /*1ad0*/  @P2 FMUL.FTZ R164, R125, R164 ;  /* 0x000000a47da42220 */ /* 0x004fe20000410000 */
[----:B------:R-:W-:Y:S01]  /*1ae0*/  MOV R125, R109 ;  /* 0x0000006d007d7202 */ /* 0x000fe20000000f00 */
[----:B------:R-:W-:Y:S01]  /*1af0*/  @P2 FFMA.FTZ R125, R126, R128, R109 ;  /* 0x000000807e7d2223 */ /* 0x000fe2000001006d */
[----:B------:R-:W-:Y:S01]  /*1b00*/  MOV R126, R110 ;  /* 0x0000006e007e7202 */ /* 0x000fe20000000f00 */
[----:B------:R-:W-:Y:S01]  /*1b10*/  @P2 FFMA.FTZ R126, R221, R131, R110 ;  /* 0x00000083dd7e2223 */ /* 0x000fe2000001006e */
[----:B------:R-:W-:Y:S01]  /*1b20*/  MOV R128, R112 ;  /* 0x0000007000807202 */ /* 0x000fe20000000f00 */
[----:B------:R-:W-:Y:S01]  /*1b30*/  @P2 FFMA.FTZ R127, R164, R165, R111 ;  /* 0x000000a5a47f2223 */ /* 0x000fe2000001006f */
[----:B------:R-:W-:Y:S01]  /*1b40*/  @P2 FFMA.FTZ R128, R223, R215, R112 ;  /* 0x000000d7df802223 */ /* 0x000fe20000010070 */
[----:B0-----:R-:W-:Y:S01]  /*1b50*/  @P2 FMUL.FTZ R218, R129, R218 ;  /* 0x000000da81da2220 */ /* 0x001fe20000410000 */
[----:B------:R-:W-:-:S02]  /*1b60*/  MOV R129, R113 ;  /* 0x0000007100817202 */ /* 0x000fc40000000f00 */
[----:B------:R-:W-:Y:S01]  /*1b70*/  MOV R131, R115 ;  /* 0x0000007300837202 */ /* 0x000fe20000000f00 */
[----:B------:R-:W-:Y:S01]  /*1b80*/  @P2 FFMA.FTZ R129, R218, R217, R113 ;  /* 0x000000d9da812223 */ /* 0x000fe20000010071 */
[----:B------:R-:W-:Y:S06]  /*1b90*/  @!P2 BRA `(.L_x_16512) ;  /* 0x0000000000dca947 */ /* 0x000fec0003800000 */
[----:B------:R-:W-:Y:S02]  /*1ba0*/  PRMT R131, R107, 0x7632, R131 ;  /* 0x000076326b837816 */ /* 0x000fe40000000083 */
[----:B------:R-:W-:Y:S02]  /*1bb0*/  SHF.L.U32 R165, R206, 0x10, RZ ;  /* 0x00000010cea57819 */ /* 0x000fe400000006ff */
[----:B------:R-:W-:-:S05]  /*1bc0*/  SHF.L.U32 R131, R131, 0x10, RZ ;  /* 0x0000001083837819 */ /* 0x000fca00000006ff */
[----:B------:R-:W-:-:S04]  /*1bd0*/  FMUL.FTZ R164, R131, UR10 ;  /* 0x0000000a83a47c20 */ /* 0x000fc80008410000 */
[----:B------:R-:W-:Y:S01]  /*1be0*/  FFMA.FTZ R131, R164, R165, R115 ;  /* 0x000000a5a4837223 */ /* 0x000fe20000010073 */
[----:B------:R-:W-:Y:S06]  /*1bf0*/  BRA `(.L_x_16512) ;  /* 0x0000000000c47947 */ /* 0x000fec0003800000 */
.L_x_16511:
[----:B-1----:R-:W1:Y:S01]  /*1c00*/  @P1 LDC R126, c[0x0][0x40c] ;  /* 0x00010300ff7e1b82 */ /* 0x002e620000000800 */
[C---:B-----5:R-:W-:Y:S01]  /*1c10*/  @P1 SHF.L.U32 R125, R104.reuse, 0x10, RZ ;  /* 0x00000010687d1819 */ /* 0x060fe200000006ff */
[----:B------:R-:W-:Y:S01]  /*1c20*/  @P1 IMAD.U32 R220, R53, 0x10000, RZ ;  /* 0x0001000035dc1824 */ /* 0x000fe200078e00ff */
[----:B------:R-:W-:Y:S02]  /*1c30*/  @P1 PRMT R124, R104, 0x7632, R124 ;  /* 0x00007632687c1816 */ /* 0x000fe4000000007c */
[----:B------:R-:W-:Y:S02]  /*1c40*/  @P1 SHF.L.U32 R130, R106, 0x10, RZ ;  /* 0x000000106a821819 */ /* 0x000fe400000006ff */
[----:B------:R-:W-:Y:S01]  /*1c50*/  @P1 SHF.L.U32 R124, R124, 0x10, RZ ;  /* 0x000000107c7c1819 */ /* 0x000fe200000006ff */
[----:B------:R-:W2:Y:S01]  /*1c60*/  @P1 LDC R127, c[0x0][0x40c] ;  /* 0x00010300ff7f1b82 */ /* 0x000ea20000000800 */
[----:B------:R-:W-:Y:S02]  /*1c70*/  @P1 SHF.L.U32 R128, R105, 0x10, RZ ;  /* 0x0000001069801819 */ /* 0x000fe400000006ff */
[----:B------:R-:W-:-:S02]  /*1c80*/  @P1 SHF.L.U32 R218, R209, 0x10, RZ ;  /* 0x00000010d1da1819 */ /* 0x000fc400000006ff */
[----:B------:R-:W-:Y:S02]  /*1c90*/  @P1 SHF.L.U32 R221, R55, 0x10, RZ ;  /* 0x0000001037dd1819 */ /* 0x000fe400000006ff */
[----:B------:R-:W-:Y:S01]  /*1ca0*/  @P1 SHF.L.U32 R224, R206, 0x10, RZ ;  /* 0x00000010cee01819 */ /* 0x000fe200000006ff */
[----:B0-----:R-:W0:Y:S08]  /*1cb0*/  @P1 LDC R165, c[0x0][0x40c] ;  /* 0x00010300ffa51b82 */ /* 0x001e300000000800 */
[----:B------:R-:W3:Y:S01]  /*1cc0*/  @P1 LDC R215, c[0x0][0x40c] ;  /* 0x00010300ffd71b82 */ /* 0x000ee20000000800 */
[----:B-1----:R-:W-:Y:S01]  /*1cd0*/  @P1 FMUL.FTZ R129, R125, R126 ;  /* 0x0000007e7d811220 */ /* 0x002fe20000410000 */
[----:B------:R-:W-:-:S02]  /*1ce0*/  @P1 PRMT R126, R106, 0x7632, R126 ;  /* 0x000076326a7e1816 */ /* 0x000fc4000000007e */
[----:B------:R-:W-:Y:S02]  /*1cf0*/  @P1 PRMT R125, R105, 0x7632, R125 ;  /* 0x00007632697d1816 */ /* 0x000fe4000000007d */
[----:B------:R-:W-:Y:S02]  /*1d00*/  @P1 SHF.L.U32 R126, R126, 0x10, RZ ;  /* 0x000000107e7e1819 */ /* 0x000fe400000006ff */
[----:B------:R-:W1:Y:S01]  /*1d10*/  @P1 LDC R131, c[0x0][0x40c] ;  /* 0x00010300ff831b82 */ /* 0x000e620000000800 */
[----:B--2---:R-:W-:Y:S01]  /*1d20*/  @P1 FMUL.FTZ R127, R124, R127 ;  /* 0x0000007f7c7f1220 */ /* 0x004fe20000410000 */
[----:B------:R-:W-:Y:S02]  /*1d30*/  @P1 PRMT R124, R107, 0x7632, R124 ;  /* 0x000076326b7c1816 */ /* 0x000fe4000000007c */
[----:B------:R-:W-:-:S04]  /*1d40*/  @P1 SHF.L.U32 R125, R125, 0x10, RZ ;  /* 0x000000107d7d1819 */ /* 0x000fc800000006ff */
[----:B------:R-:W2:Y:S01]  /*1d50*/  @P1 LDC R164, c[0x0][0x40c] ;  /* 0x00010300ffa41b82 */ /* 0x000ea20000000800 */
[----:B0-----:R-:W-:Y:S01]  /*1d60*/  @P1 FMUL.FTZ R219, R130, R165 ;  /* 0x000000a582db1220 */ /* 0x001fe20000410000 */
[----:B------:R-:W-:-:S06]  /*1d70*/  @P1 SHF.L.U32 R130, R52, 0x10, RZ ;  /* 0x0000001034821819 */ /* 0x000fcc00000006ff */
[----:B------:R-:W0:Y:S01]  /*1d80*/  @P1 LDC R222, c[0x0][0x40c] ;  /* 0x00010300ffde1b82 */ /* 0x000e220000000800 */
[----:B---3--:R-:W-:Y:S01]  /*1d90*/  @P1 FMUL.FTZ R165, R126, R215 ;  /* 0x000000d77ea51220 */ /* 0x008fe20000410000 */
[----:B------:R-:W-:Y:S01]  /*1da0*/  @P1 SHF.L.U32 R215, R107, 0x10, RZ ;  /* 0x000000106bd71819 */ /* 0x000fe200000006ff */
[----:B------:R-:W-:-:S05]  /*1db0*/  HFMA2 R126, -RZ, RZ, 0, 0 ;  /* 0x00000000ff7e7431 */ /* 0x000fca00000001ff */
[----:B------:R-:W3:Y:S01]  /*1dc0*/  @P1 LDC R217, c[0x0][0x40c] ;  /* 0x00010300ffd91b82 */ /* 0x000ee20000000800 */
[----:B-1----:R-:W-:Y:S01]  /*1dd0*/  @P1 FMUL.FTZ R131, R128, R131 ;  /* 0x0000008380831220 */ /* 0x002fe20000410000 */
[----:B------:R-:W-:-:S03]  /*1de0*/  @P1 SHF.L.U32 R128, R124, 0x10, RZ ;  /* 0x000000107c801819 */ /* 0x000fc600000006ff */
[----:B------:R-:W-:Y:S01]  /*1df0*/  @P1 FMUL.FTZ R126, R131, R220 ;  /* 0x000000dc837e1220 */ /* 0x000fe20000410000 */
[----:B------:R-:W-:Y:S01]  /*1e00*/  @P1 SHF.L.U32 R220, R207, 0x10, RZ ;  /* 0x00000010cfdc1819 */ /* 0x000fe200000006ff */
[----:B--2---:R-:W-:Y:S01]  /*1e10*/  @P1 FMUL.FTZ R164, R125, R164 ;  /* 0x000000a47da41220 */ /* 0x004fe20000410000 */
[----:B------:R-:W-:Y:S02]  /*1e20*/  CS2R R124, SRZ ;  /* 0x00000000007c7805 */ /* 0x000fe4000001ff00 */
[----:B------:R-:W-:Y:S01]  /*1e30*/  @P1 FMUL.FTZ R125, R218, R127 ;  /* 0x0000007fda7d1220 */ /* 0x000fe20000410000 */
[----:B------:R-:W-:Y:S01]  /*1e40*/  @P1 SHF.L.U32 R218, R54, 0x10, RZ ;  /* 0x0000001036da1819 */ /* 0x000fe200000006ff */
[----:B------:R-:W-:Y:S01]  /*1e50*/  @P1 FMUL.FTZ R124, R129, R130 ;  /* 0x00000082817c1220 */ /* 0x000fe20000410000 */
[----:B------:R-:W-:Y:S02]  /*1e60*/  CS2R R130, SRZ ;  /* 0x0000000000827805 */ /* 0x000fe4000001ff00 */
[----:B------:R-:W-:Y:S01]  /*1e70*/  MOV R127, RZ ;  /* 0x000000ff007f7202 */ /* 0x000fe20000000f00 */
[----:B0-----:R-:W-:-:S04]  /*1e80*/  @P1 FMUL.FTZ R222, R215, R222 ;  /* 0x000000ded7de1220 */ /* 0x001fc80000410000 */
        /* <DEDUP_REMOVED lines=8> */
.L_x_16512:
[----:B------:R-:W-:Y:S05]  /*1f10*/  BSYNC.RECONVERGENT B1 ;  /* 0x0000000000017941 */ /* 0x000fea0003800200 */
.L_x_16510:
[----:B------:R-:W0:Y:S01]  /*1f20*/  LDC.64 R164, c[0x0][0x3a8] ;  /* 0x0000ea00ffa47b82 */ /* 0x000e220000000a00 */
[----:B------:R-:W-:Y:S01]  /*1f30*/  IADD3 R195, PT, PT, R195, 0x20, RZ ;  /* 0x00000020c3c37810 */ /* 0x000fe20007ffe0ff */
[C---:B0-----:R-:W-:Y:S01]  /*1f40*/  IMAD.WIDE.U32 R164, R167.reuse, 0x20, R164 ;  /* 0x00000020a7a47825 */ /* 0x041fe200078e00a4 */
[----:B------:R-:W-:-:S04]  /*1f50*/  IADD3 R167, PT, PT, R167, 0x20, RZ ;  /* 0x00000020a7a77810 */ /* 0x000fc80007ffe0ff */
[----:B------:R1:W-:Y:S04]  /*1f60*/  STG.E.128 desc[UR6][R164.64], R124 ;  /* 0x0000007ca4007986 */ /* 0x0003e8000c101d06 */
[----:B------:R1:W-:Y:S02]  /*1f70*/  STG.E.128 desc[UR6][R164.64+0x10], R128 ;  /* 0x00001080a4007986 */ /* 0x0003e4000c101d06 */
.L_x_16509:
[----:B------:R-:W-:Y:S05]  /*1f80*/  BSYNC.RECONVERGENT B0 ;  /* 0x0000000000007941 */ /* 0x000fea0003800200 */
.L_x_16508:
        /* <DEDUP_REMOVED lines=12> */
[----:B------:R2:W5:Y:S04]  /*2050*/  @P2 LDG.E.128 R108, desc[UR6][R132.64] ;  /* 0x00000006846c2981 */ /* 0x000568000c1e1d00 */
[----:B------:R2:W5:Y:S01]  /*2060*/  @P2 LDG.E.128 R112, desc[UR6][R132.64+0x10] ;  /* 0x0000100684702981 */ /* 0x000562000c1e1d00 */
[----:B------:R-:W-:Y:S04]  /*2070*/  BSSY.RECONVERGENT B1, `(.L_x_16515) ;  /* 0x0000069000017945 */ /* 0x000fe80003800200 */
[----:B------:R-:W-:Y:S05]  /*2080*/  @!P2 BRA `(.L_x_16516) ;  /* 0x0000000000d8a947 */ /* 0x000fea0003800000 */
[----:B------:R-:W-:-:S13]  /*2090*/  ISETP.GT.AND P2, PT, R166, RZ, PT ;  /* 0x000000ffa600720c */ /* 0x000fda0003f44270 */
[----:B--2---:R-:W2:Y:S01]  /*20a0*/  @P2 LDC R135, c[0x0][0x40c] ;  /* 0x00010300ff872b82 */ /* 0x004ea20000000800 */
[C---:B-----5:R-:W-:Y:S02]  /*20b0*/  @P2 PRMT R132, R104.reuse, 0x7632, R132 ;  /* 0x0000763268842816 */ /* 0x060fe40000000084 */
[----:B------:R-:W-:Y:S02]  /*20c0*/  @P2 SHF.L.U32 R134, R104, 0x10, RZ ;  /* 0x0000001068862819 */ /* 0x000fe400000006ff */
[----:B------:R-:W-:Y:S02]  /*20d0*/  @P2 SHF.L.U32 R132, R132, 0x10, RZ ;  /* 0x0000001084842819 */ /* 0x000fe400000006ff */
[C---:B------:R-:W-:Y:S01]  /*20e0*/  @P2 SHF.L.U32 R136, R105.reuse, 0x10, RZ ;  /* 0x0000001069882819 */ /* 0x040fe200000006ff */
[----:B------:R-:W3:Y:S01]  /*20f0*/  @P2 LDC R137, c[0x0][0x40c] ;  /* 0x00010300ff892b82 */ /* 0x000ee20000000800 */
[----:B------:R-:W-:Y:S02]  /*2100*/  @P2 PRMT R133, R105, 0x7632, R133 ;  /* 0x0000763269852816 */ /* 0x000fe40000000085 */
[----:B------:R-:W-:-:S02]  /*2110*/  @P2 SHF.L.U32 R138, R106, 0x10, RZ ;  /* 0x000000106a8a2819 */ /* 0x000fc400000006ff */
[----:B------:R-:W-:Y:S02]  /*2120*/  @P2 SHF.L.U32 R133, R133, 0x10, RZ ;  /* 0x0000001085852819 */ /* 0x000fe400000006ff */
[----:B------:R-:W-:Y:S01]  /*2130*/  @P2 SHF.L.U32 R217, R203, 0x10, RZ ;  /* 0x00000010cbd92819 */ /* 0x000fe200000006ff */
[----:B01----:R-:W0:Y:S01]  /*2140*/  @P2 LDC R165, c[0x0][0x40c] ;  /* 0x00010300ffa52b82 */ /* 0x003e220000000800 */
[----:B------:R-:W-:-:S07]  /*2150*/  @P2 SHF.L.U32 R219, R67, 0x10, RZ ;  /* 0x0000001043db2819 */ /* 0x000fce00000006ff */
[----:B------:R-:W1:Y:S01]  /*2160*/  @P2 LDC R215, c[0x0][0x40c] ;  /* 0x00010300ffd72b82 */ /* 0x000e620000000800 */
[----:B--2---:R-:W-:Y:S01]  /*2170*/  @P2 FMUL.FTZ R139, R134, R135 ;  /* 0x00000087868b2220 */ /* 0x004fe20000410000 */
[----:B------:R-:W-:-:S06]  /*2180*/  @P2 PRMT R135, R106, 0x7632, R135 ;  /* 0x000076326a872816 */ /* 0x000fcc0000000087 */
[----:B------:R-:W2:Y:S01]  /*2190*/  @P2 LDC R220, c[0x0][0x40c] ;  /* 0x00010300ffdc2b82 */ /* 0x000ea20000000800 */
[----:B---3--:R-:W-:Y:S01]  /*21a0*/  @P2 FMUL.FTZ R134, R132, R137 ;  /* 0x0000008984862220 */ /* 0x008fe20000410000 */
[----:B------:R-:W-:Y:S02]  /*21b0*/  @P2 SHF.L.U32 R137, R135, 0x10, RZ ;  /* 0x0000001087892819 */ /* 0x000fe400000006ff */
[----:B------:R-:W-:Y:S02]  /*21c0*/  @P2 SHF.L.U32 R135, R64, 0x10, RZ ;  /* 0x0000001040872819 */ /* 0x000fe400000006ff */
[----:B------:R-:W-:Y:S02]  /*21d0*/  MOV R132, R108 ;  /* 0x0000006c00847202 */ /* 0x000fe40000000f00 */
[----:B------:R-:W3:Y:S01]  /*21e0*/  @P2 LDC R164, c[0x0][0x40c] ;  /* 0x00010300ffa42b82 */ /* 0x000ee20000000800 */
[----:B0-----:R-:W-:Y:S01]  /*21f0*/  @P2 FMUL.FTZ R221, R136, R165 ;  /* 0x000000a588dd2220 */ /* 0x001fe20000410000 */
[----:B------:R-:W-:Y:S01]  /*2200*/  @P2 SHF.L.U32 R165, R107, 0x10, RZ ;  /* 0x000000106ba52819 */ /* 0x000fe200000006ff */
[----:B------:R-:W-:Y:S01]  /*2210*/  @P2 FFMA.FTZ R132, R139, R135, R108 ;  /* 0x000000878b842223 */ /* 0x000fe2000001006c */
[----:B------:R-:W-:-:S02]  /*2220*/  @P2 SHF.L.U32 R136, R205, 0x10, RZ ;  /* 0x00000010cd882819 */ /* 0x000fc400000006ff */
[----:B------:R-:W-:Y:S02]  /*2230*/  @P2 SHF.L.U32 R139, R65, 0x10, RZ ;  /* 0x00000010418b2819 */ /* 0x000fe400000006ff */
[----:B------:R-:W0:Y:S01]  /*2240*/  @P2 LDC R218, c[0x0][0x40c] ;  /* 0x00010300ffda2b82 */ /* 0x000e220000000800 */
[----:B-1----:R-:W-:Y:S01]  /*2250*/  @P2 FMUL.FTZ R223, R138, R215 ;  /* 0x000000d78adf2220 */ /* 0x002fe20000410000 */
[----:B------:R-:W-:Y:S02]  /*2260*/  @P2 SHF.L.U32 R215, R66, 0x10, RZ ;  /* 0x0000001042d72819 */ /* 0x000fe400000006ff */
[----:B------:R-:W-:Y:S02]  /*2270*/  MOV R135, R111 ;  /* 0x0000006f00877202 */ /* 0x000fe40000000f00 */
[----:B------:R-:W-:Y:S01]  /*2280*/  MOV R138, R114 ;  /* 0x00000072008a7202 */ /* 0x000fe20000000f00 */
[----:B--2---:R-:W-:Y:S01]  /*2290*/  @P2 FMUL.FTZ R225, R165, R220 ;  /* 0x000000dca5e12220 */ /* 0x004fe20000410000 */
[----:B------:R-:W-:-:S03]  /*22a0*/  @P2 SHF.L.U32 R165, R204, 0x10, RZ ;  /* 0x00000010cca52819 */ /* 0x000fc600000006ff */
[----:B------:R-:W-:Y:S01]  /*22b0*/  @P2 FFMA.FTZ R138, R225, R219, R114 ;  /* 0x000000dbe18a2223 */ /* 0x000fe20000010072 */
[----:B---3--:R-:W-:Y:S01]  /*22c0*/  @P2 FMUL.FTZ R164, R133, R164 ;  /* 0x000000a485a42220 */ /* 0x008fe20000410000 */
        /* <DEDUP_REMOVED lines=18> */
.L_x_16516:
[----:B--2---:R-:W2:Y:S01]  /*23f0*/  @P1 LDC R134, c[0x0][0x40c] ;  /* 0x00010300ff861b82 */ /* 0x004ea20000000800 */
[C---:B-----5:R-:W-:Y:S02]  /*2400*/  @P1 SHF.L.U32 R133, R104.reuse, 0x10, RZ ;  /* 0x0000001068851819 */ /* 0x060fe400000006ff */
[----:B------:R-:W-:Y:S02]  /*2410*/  @P1 PRMT R132, R104, 0x7632, R132 ;  /* 0x0000763268841816 */ /* 0x000fe40000000084 */
[----:B------:R-:W-:Y:S02]  /*2420*/  @P1 SHF.L.U32 R138, R106, 0x10, RZ ;  /* 0x000000106a8a1819 */ /* 0x000fe400000006ff */
[----:B------:R-:W-:Y:S01]  /*2430*/  @P1 SHF.L.U32 R132, R132, 0x10, RZ ;  /* 0x0000001084841819 */ /* 0x000fe200000006ff */
[----:B------:R-:W3:Y:S01]  /*2440*/  @P1 LDC R135, c[0x0][0x40c] ;  /* 0x00010300ff871b82 */ /* 0x000ee20000000800 */
[----:B------:R-:W-:Y:S02]  /*2450*/  @P1 SHF.L.U32 R136, R105, 0x10, RZ ;  /* 0x0000001069881819 */ /* 0x000fe400000006ff */
[----:B------:R-:W-:-:S02]  /*2460*/  @P1 SHF.L.U32 R218, R205, 0x10, RZ ;  /* 0x00000010cdda1819 */ /* 0x000fc400000006ff */
[----:B------:R-:W-:Y:S02]  /*2470*/  @P1 SHF.L.U32 R220, R65, 0x10, RZ ;  /* 0x0000001041dc1819 */ /* 0x000fe400000006ff */
[----:B------:R-:W-:Y:S01]  /*2480*/  @P1 SHF.L.U32 R221, R67, 0x10, RZ ;  /* 0x0000001043dd1819 */ /* 0x000fe200000006ff */
[----:B01----:R-:W0:Y:S01]  /*2490*/  @P1 LDC R165, c[0x0][0x40c] ;  /* 0x00010300ffa51b82 */ /* 0x003e220000000800 */
[----:B------:R-:W-:-:S07]  /*24a0*/  @P1 SHF.L.U32 R224, R202, 0x10, RZ ;  /* 0x00000010cae01819 */ /* 0x000fce00000006ff */
[----:B------:R-:W1:Y:S01]  /*24b0*/  @P1 LDC R215, c[0x0][0x40c] ;  /* 0x00010300ffd71b82 */ /* 0x000e620000000800 */
[----:B--2---:R-:W-:Y:S01]  /*24c0*/  @P1 FMUL.FTZ R137, R133, R134 ;  /* 0x0000008685891220 */ /* 0x004fe20000410000 */
[----:B------:R-:W-:Y:S02]  /*24d0*/  @P1 PRMT R134, R106, 0x7632, R134 ;  /* 0x000076326a861816 */ /* 0x000fe40000000086 */
[----:B------:R-:W-:Y:S02]  /*24e0*/  @P1 PRMT R133, R105, 0x7632, R133 ;  /* 0x0000763269851816 */ /* 0x000fe40000000085 */
[----:B------:R-:W-:Y:S02]  /*24f0*/  @P1 SHF.L.U32 R134, R134, 0x10, RZ ;  /* 0x0000001086861819 */ /* 0x000fe400000006ff */
[----:B------:R-:W2:Y:S01]  /*2500*/  @P1 LDC R139, c[0x0][0x40c] ;  /* 0x00010300ff8b1b82 */ /* 0x000ea20000000800 */
[----:B---3--:R-:W-:Y:S01]  /*2510*/  @P1 FMUL.FTZ R135, R132, R135 ;  /* 0x0000008784871220 */ /* 0x008fe20000410000 */
[----:B------:R-:W-:-:S02]  /*2520*/  @P1 PRMT R132, R107, 0x7632, R132 ;  /* 0x000076326b841816 */ /* 0x000fc40000000084 */
[----:B------:R-:W-:-:S04]  /*2530*/  @P1 SHF.L.U32 R133, R133, 0x10, RZ ;  /* 0x0000001085851819 */ /* 0x000fc800000006ff */
[----:B------:R-:W3:Y:S01]  /*2540*/  @P1 LDC R164, c[0x0][0x40c] ;  /* 0x00010300ffa41b82 */ /* 0x000ee20000000800 */
[----:B0-----:R-:W-:Y:S01]  /*2550*/  @P1 FMUL.FTZ R219, R138, R165 ;  /* 0x000000a58adb1220 */ /* 0x001fe20000410000 */
[----:B------:R-:W-:-:S06]  /*2560*/  @P1 SHF.L.U32 R138, R64, 0x10, RZ ;  /* 0x00000010408a1819 */ /* 0x000fcc00000006ff */
[----:B------:R-:W0:Y:S01]  /*2570*/  @P1 LDC R222, c[0x0][0x40c] ;  /* 0x00010300ffde1b82 */ /* 0x000e220000000800 */
[----:B-1----:R-:W-:Y:S01]  /*2580*/  @P1 FMUL.FTZ R165, R134, R215 ;  /* 0x000000d786a51220 */ /* 0x002fe20000410000 */
[----:B------:R-:W-:Y:S01]  /*2590*/  @P1 SHF.L.U32 R215, R107, 0x10, RZ ;  /* 0x000000106bd71819 */ /* 0x000fe200000006ff */
[----:B------:R-:W-:-:S05]  /*25a0*/  HFMA2 R134, -RZ, RZ, 0, 0 ;  /* 0x00000000ff867431 */ /* 0x000fca00000001ff */
[----:B------:R-:W1:Y:S01]  /*25b0*/  @P1 LDC R217, c[0x0][0x40c] ;  /* 0x00010300ffd91b82 */ /* 0x000e620000000800 */
[----:B--2---:R-:W-:Y:S01]  /*25c0*/  @P1 FMUL.FTZ R139, R136, R139 ;  /* 0x0000008b888b1220 */ /* 0x004fe20000410000 */
[----:B------:R-:W-:-:S03]  /*25d0*/  @P1 IMAD.U32 R136, R132, 0x10000, RZ ;  /* 0x0001000084881824 */ /* 0x000fc600078e00ff */
[----:B------:R-:W-:Y:S01]  /*25e0*/  @P1 FMUL.FTZ R134, R139, R220 ;  /* 0x000000dc8b861220 */ /* 0x000fe20000410000 */
[----:B------:R-:W-:Y:S01]  /*25f0*/  @P1 SHF.L.U32 R220, R203, 0x10, RZ ;  /* 0x00000010cbdc1819 */ /* 0x000fe200000006ff */
[----:B---3--:R-:W-:Y:S01]  /*2600*/  @P1 FMUL.FTZ R164, R133, R164 ;  /* 0x000000a485a41220 */ /* 0x008fe20000410000 */
        /* <DEDUP_REMOVED lines=8> */
[----:B-1----:R-:W-:Y:S01]  /*2690*/  @P1 FMUL.FTZ R215, R136, R217 ;  /* 0x000000d988d71220 */ /* 0x002fe20000410000 */
[----:B------:R-:W-:Y:S02]  /*26a0*/  @P1 SHF.L.U32 R217, R204, 0x10, RZ ;  /* 0x00000010ccd91819 */ /* 0x000fe400000006ff */
[----:B------:R-:W-:Y:S02]  /*26b0*/  CS2R R136, SRZ ;  /* 0x0000000000887805 */ /* 0x000fe4000001ff00 */
[----:B------:R-:W-:Y:S01]  /*26c0*/  @P1 FMUL.FTZ R136, R219, R218 ;  /* 0x000000dadb881220 */ /* 0x000fe20000410000 */
[----:B------:R-:W-:Y:S01]  /*26d0*/  @P1 FMUL.FTZ R137, R220, R165 ;  /* 0x000000a5dc891220 */ /* 0x000fe20000410000 */
[----:B------:R-:W-:Y:S01]  /*26e0*/  @P1 FMUL.FTZ R135, R217, R164 ;  /* 0x000000a4d9871220 */ /* 0x000fe20000410000 */
[----:B------:R-:W-:-:S07]  /*26f0*/  @P1 FMUL.FTZ R139, R224, R215 ;  /* 0x000000d7e08b1220 */ /* 0x000fce0000410000 */
.L_x_16517:
[----:B------:R-:W-:Y:S05]  /*2700*/  BSYNC.RECONVERGENT B1 ;  /* 0x0000000000017941 */ /* 0x000fea0003800200 */
.L_x_16515:
[----:B------:R-:W0:Y:S01]  /*2710*/  LDC.64 R164, c[0x0][0x3a8] ;  /* 0x0000ea00ffa47b82 */ /* 0x000e220000000a00 */
[----:B------:R-:W-:Y:S01]  /*2720*/  IADD3 R195, PT, PT, R195, 0x20, RZ ;  /* 0x00000020c3c37810 */ /* 0x000fe20007ffe0ff */
[C---:B0-----:R-:W-:Y:S01]  /*2730*/  IMAD.WIDE.U32 R164, R167.reuse, 0x20, R164 ;  /* 0x00000020a7a47825 */ /* 0x041fe200078e00a4 */
[----:B------:R-:W-:-:S04]  /*2740*/  IADD3 R167, PT, PT, R167, 0x20, RZ ;  /* 0x00000020a7a77810 */ /* 0x000fc80007ffe0ff */
[----:B------:R2:W-:Y:S04]  /*2750*/  STG.E.128 desc[UR6][R164.64], R132 ;  /* 0x00000084a4007986 */ /* 0x0005e8000c101d06 */
[----:B------:R2:W-:Y:S02]  /*2760*/  STG.E.128 desc[UR6][R164.64+0x10], R136 ;  /* 0x00001088a4007986 */ /* 0x0005e4000c101d06 */
.L_x_16514:
[----:B------:R-:W-:Y:S05]  /*2770*/  BSYNC.RECONVERGENT B0 ;  /* 0x0000000000007941 */ /* 0x000fea0003800200 */
.L_x_16513:
        /* <DEDUP_REMOVED lines=12> */
[----:B------:R3:W5:Y:S04]  /*2840*/  @P2 LDG.E.128 R108, desc[UR6][R140.64] ;  /* 0x000000068c6c2981 */ /* 0x000768000c1e1d00 */
[----:B------:R3:W5:Y:S01]  /*2850*/  @P2 LDG.E.128 R112, desc[UR6][R140.64+0x10] ;  /* 0x000010068c702981 */ /* 0x000762000c1e1d00 */
[----:B------:R-:W-:Y:S04]  /*2860*/  BSSY.RECONVERGENT B1, `(.L_x_16520) ;  /* 0x0000069000017945 */ /* 0x000fe80003800200 */
[----:B------:R-:W-:Y:S05]  /*2870*/  @!P2 BRA `(.L_x_16521) ;  /* 0x0000000000d8a947 */ /* 0x000fea0003800000 */
[----:B------:R-:W-:-:S13]  /*2880*/  ISETP.GT.AND P2, PT, R166, RZ, PT ;  /* 0x000000ffa600720c */ /* 0x000fda0003f44270 */
[----:B---3--:R-:W3:Y:S01]  /*2890*/  @P2 LDC R143, c[0x0][0x40c] ;  /* 0x00010300ff8f2b82 */ /* 0x008ee20000000800 */
[C---:B-----5:R-:W-:Y:S02]  /*28a0*/  @P2 PRMT R140, R104.reuse, 0x7632, R140 ;  /* 0x00007632688c2816 */ /* 0x060fe4000000008c */
[----:B------:R-:W-:Y:S02]  /*28b0*/  @P2 SHF.L.U32 R142, R104, 0x10, RZ ;  /* 0x00000010688e2819 */ /* 0x000fe400000006ff */
[----:B------:R-:W-:Y:S02]  /*28c0*/  @P2 SHF.L.U32 R140, R140, 0x10, RZ ;  /* 0x000000108c8c2819 */ /* 0x000fe400000006ff */
[C---:B------:R-:W-:Y:S01]  /*28d0*/  @P2 SHF.L.U32 R144, R105.reuse, 0x10, RZ ;  /* 0x0000001069902819 */ /* 0x040fe200000006ff */
[----:B------:R-:W4:Y:S01]  /*28e0*/  @P2 LDC R145, c[0x0][0x40c] ;  /* 0x00010300ff912b82 */ /* 0x000f220000000800 */
[----:B------:R-:W-:Y:S02]  /*28f0*/  @P2 PRMT R141, R105, 0x7632, R141 ;  /* 0x00007632698d2816 */ /* 0x000fe4000000008d */
[----:B------:R-:W-:-:S02]  /*2900*/  @P2 SHF.L.U32 R146, R106, 0x10, RZ ;  /* 0x000000106a922819 */ /* 0x000fc400000006ff */
[----:B------:R-:W-:Y:S02]  /*2910*/  @P2 SHF.L.U32 R141, R141, 0x10, RZ ;  /* 0x000000108d8d2819 */ /* 0x000fe400000006ff */
[----:B------:R-:W-:Y:S01]  /*2920*/  @P2 SHF.L.U32 R217, R199, 0x10, RZ ;  /* 0x00000010c7d92819 */ /* 0x000fe200000006ff */
[----:B012---:R-:W0:Y:S01]  /*2930*/  @P2 LDC R165, c[0x0][0x40c] ;  /* 0x00010300ffa52b82 */ /* 0x007e220000000800 */
[----:B------:R-:W-:-:S07]  /*2940*/  @P2 SHF.L.U32 R219, R79, 0x10, RZ ;  /* 0x000000104fdb2819 */ /* 0x000fce00000006ff */
[----:B------:R-:W1:Y:S01]  /*2950*/  @P2 LDC R215, c[0x0][0x40c] ;  /* 0x00010300ffd72b82 */ /* 0x000e620000000800 */
[----:B---3--:R-:W-:Y:S01]  /*2960*/  @P2 FMUL.FTZ R147, R142, R143 ;  /* 0x0000008f8e932220 */ /* 0x008fe20000410000 */
[----:B------:R-:W-:-:S06]  /*2970*/  @P2 PRMT R143, R106, 0x7632, R143 ;  /* 0x000076326a8f2816 */ /* 0x000fcc000000008f */
[----:B------:R-:W2:Y:S01]  /*2980*/  @P2 LDC R220, c[0x0][0x40c] ;  /* 0x00010300ffdc2b82 */ /* 0x000ea20000000800 */
[----:B----4-:R-:W-:Y:S01]  /*2990*/  @P2 FMUL.FTZ R142, R140, R145 ;  /* 0x000000918c8e2220 */ /* 0x010fe20000410000 */
        /* <DEDUP_REMOVED lines=36> */
.L_x_16521:
[----:B---3--:R-:W3:Y:S01]  /*2be0*/  @P1 LDC R142, c[0x0][0x40c] ;  /* 0x00010300ff8e1b82 */ /* 0x008ee20000000800 */
[C---:B-----5:R-:W-:Y:S02]  /*2bf0*/  @P1 SHF.L.U32 R141, R104.reuse, 0x10, RZ ;  /* 0x00000010688d1819 */ /* 0x060fe400000006ff */
[----:B------:R-:W-:Y:S02]  /*2c00*/  @P1 PRMT R140, R104, 0x7632, R140 ;  /* 0x00007632688c1816 */ /* 0x000fe4000000008c */
[----:B------:R-:W-:Y:S02]  /*2c10*/  @P1 SHF.L.U32 R146, R106, 0x10, RZ ;  /* 0x000000106a921819 */ /* 0x000fe400000006ff */
[----:B------:R-:W-:Y:S01]  /*2c20*/  @P1 SHF.L.U32 R140, R140, 0x10, RZ ;  /* 0x000000108c8c1819 */ /* 0x000fe200000006ff */
[----:B------:R-:W4:Y:S01]  /*2c30*/  @P1 LDC R143, c[0x0][0x40c] ;  /* 0x00010300ff8f1b82 */ /* 0x000f220000000800 */
[----:B------:R-:W-:Y:S02]  /*2c40*/  @P1 SHF.L.U32 R144, R105, 0x10, RZ ;  /* 0x0000001069901819 */ /* 0x000fe400000006ff */
[----:B------:R-:W-:-:S02]  /*2c50*/  @P1 SHF.L.U32 R218, R201, 0x10, RZ ;  /* 0x00000010c9da1819 */ /* 0x000fc400000006ff */
[----:B------:R-:W-:Y:S02]  /*2c60*/  @P1 SHF.L.U32 R220, R77, 0x10, RZ ;  /* 0x000000104ddc1819 */ /* 0x000fe400000006ff */
[----:B------:R-:W-:Y:S01]  /*2c70*/  @P1 SHF.L.U32 R221, R79, 0x10, RZ ;  /* 0x000000104fdd1819 */ /* 0x000fe200000006ff */
[----:B012---:R-:W0:Y:S01]  /*2c80*/  @P1 LDC R165, c[0x0][0x40c] ;  /* 0x00010300ffa51b82 */ /* 0x007e220000000800 */
[----:B------:R-:W-:-:S07]  /*2c90*/  @P1 SHF.L.U32 R224, R198, 0x10, RZ ;  /* 0x00000010c6e01819 */ /* 0x000fce00000006ff */
[----:B------:R-:W1:Y:S01]  /*2ca0*/  @P1 LDC R215, c[0x0][0x40c] ;  /* 0x00010300ffd71b82 */ /* 0x000e620000000800 */
[----:B---3--:R-:W-:Y:S01]  /*2cb0*/  @P1 FMUL.FTZ R145, R141, R142 ;  /* 0x0000008e8d911220 */ /* 0x008fe20000410000 */
[----:B------:R-:W-:Y:S02]  /*2cc0*/  @P1 PRMT R142, R106, 0x7632, R142 ;  /* 0x000076326a8e1816 */ /* 0x000fe4000000008e */
[----:B------:R-:W-:Y:S02]  /*2cd0*/  @P1 PRMT R141, R105, 0x7632, R141 ;  /* 0x00007632698d1816 */ /* 0x000fe4000000008d */
[----:B------:R-:W-:Y:S02]  /*2ce0*/  @P1 SHF.L.U32 R142, R142, 0x10, RZ ;  /* 0x000000108e8e1819 */ /* 0x000fe400000006ff */
[----:B------:R-:W2:Y:S01]  /*2cf0*/  @P1 LDC R147, c[0x0][0x40c] ;  /* 0x00010300ff931b82 */ /* 0x000ea20000000800 */
[----:B----4-:R-:W-:Y:S01]  /*2d00*/  @P1 FMUL.FTZ R143, R140, R143 ;  /* 0x0000008f8c8f1220 */ /* 0x010fe20000410000 */
[----:B------:R-:W-:-:S02]  /*2d10*/  @P1 SHF.L.U32 R141, R141, 0x10, RZ ;  /* 0x000000108d8d1819 */ /* 0x000fc400000006ff */
[----:B------:R-:W-:-:S04]  /*2d20*/  @P1 PRMT R140, R107, 0x7632, R140 ;  /* 0x000076326b8c1816 */ /* 0x000fc8000000008c */
[----:B------:R-:W3:Y:S01]  /*2d30*/  @P1 LDC R164, c[0x0][0x40c] ;  /* 0x00010300ffa41b82 */ /* 0x000ee20000000800 */
[----:B0-----:R-:W-:Y:S01]  /*2d40*/  @P1 FMUL.FTZ R219, R146, R165 ;  /* 0x000000a592db1220 */ /* 0x001fe20000410000 */
[----:B------:R-:W-:-:S06]  /*2d50*/  @P1 SHF.L.U32 R146, R76, 0x10, RZ ;  /* 0x000000104c921819 */ /* 0x000fcc00000006ff */
[----:B------:R-:W0:Y:S01]  /*2d60*/  @P1 LDC R222, c[0x0][0x40c] ;  /* 0x00010300ffde1b82 */ /* 0x000e220000000800 */
[----:B-1----:R-:W-:Y:S01]  /*2d70*/  @P1 FMUL.FTZ R165, R142, R215 ;  /* 0x000000d78ea51220 */ /* 0x002fe20000410000 */
[----:B------:R-:W-:Y:S01]  /*2d80*/  HFMA2 R142, -RZ, RZ, 0, 0 ;  /* 0x00000000ff8e7431 */ /* 0x000fe200000001ff */
[----:B------:R-:W-:-:S05]  /*2d90*/  @P1 SHF.L.U32 R215, R107, 0x10, RZ ;  /* 0x000000106bd71819 */ /* 0x000fca00000006ff */
[----:B------:R-:W1:Y:S01]  /*2da0*/  @P1 LDC R217, c[0x0][0x40c] ;  /* 0x00010300ffd91b82 */ /* 0x000e620000000800 */
[----:B--2---:R-:W-:Y:S01]  /*2db0*/  @P1 FMUL.FTZ R147, R144, R147 ;  /* 0x0000009390931220 */ /* 0x004fe20000410000 */
[----:B------:R-:W-:-:S03]  /*2dc0*/  @P1 SHF.L.U32 R144, R140, 0x10, RZ ;  /* 0x000000108c901819 */ /* 0x000fc600000006ff */
        /* <DEDUP_REMOVED lines=12> */
[----:B------:R-:W-:Y:S01]  /*2e90*/  @P1 IMAD.U32 R217, R200, 0x10000, RZ ;  /* 0x00010000c8d91824 */ /* 0x000fe200078e00ff */
[----:B------:R-:W-:Y:S02]  /*2ea0*/  CS2R R144, SRZ ;  /* 0x0000000000907805 */ /* 0x000fe4000001ff00 */
[----:B------:R-:W-:Y:S01]  /*2eb0*/  @P1 FMUL.FTZ R144, R219, R218 ;  /* 0x000000dadb901220 */ /* 0x000fe20000410000 */
[----:B------:R-:W-:Y:S01]  /*2ec0*/  @P1 FMUL.FTZ R143, R217, R164 ;  /* 0x000000a4d98f1220 */ /* 0x000fe20000410000 */
[----:B------:R-:W-:Y:S01]  /*2ed0*/  @P1 FMUL.FTZ R145, R220, R165 ;  /* 0x000000a5dc911220 */ /* 0x000fe20000410000 */
[----:B------:R-:W-:-:S07]  /*2ee0*/  @P1 FMUL.FTZ R147, R224, R215 ;  /* 0x000000d7e0931220 */ /* 0x000fce0000410000 */
.L_x_16522:
[----:B------:R-:W-:Y:S05]  /*2ef0*/  BSYNC.RECONVERGENT B1 ;  /* 0x0000000000017941 */ /* 0x000fea0003800200 */
.L_x_16520:
[----:B------:R-:W0:Y:S01]  /*2f00*/  LDC.64 R164, c[0x0][0x3a8] ;  /* 0x0000ea00ffa47b82 */ /* 0x000e220000000a00 */
[----:B------:R-:W-:Y:S01]  /*2f10*/  IADD3 R195, PT, PT, R195, 0x20, RZ ;  /* 0x00000020c3c37810 */ /* 0x000fe20007ffe0ff */
[C---:B0-----:R-:W-:Y:S01]  /*2f20*/  IMAD.WIDE.U32 R164, R167.reuse, 0x20, R164 ;  /* 0x00000020a7a47825 */ /* 0x041fe200078e00a4 */
[----:B------:R-:W-:-:S04]  /*2f30*/  IADD3 R167, PT, PT, R167, 0x20, RZ ;  /* 0x00000020a7a77810 */ /* 0x000fc80007ffe0ff */
[----:B------:R3:W-:Y:S04]  /*2f40*/  STG.E.128 desc[UR6][R164.64], R140 ;  /* 0x0000008ca4007986 */ /* 0x0007e8000c101d06 */
[----:B------:R3:W-:Y:S02]  /*2f50*/  STG.E.128 desc[UR6][R164.64+0x10], R144 ;  /* 0x00001090a4007986 */ /* 0x0007e4000c101d06 */
.L_x_16519:
[----:B------:R-:W-:Y:S05]  /*2f60*/  BSYNC.RECONVERGENT B0 ;  /* 0x0000000000007941 */ /* 0x000fea0003800200 */
.L_x_16518:
[----:B------:R-:W-:Y:S01]  /*2f70*/  ISETP.GE.U32.AND P2, PT, R2, 0xa0, PT ;  /* 0x000000a00200780c */ /* 0x000fe20003f46070 */
[----:B------:R-:W-:Y:S01]  /*2f80*/  BSSY.RECONVERGENT B0, `(.L_x_16523) ;  /* 0x000007d000007945 */ /* 0x000fe20003800200 */
[----:B------:R-:W-:-:S11]  /*2f90*/  LOP3.LUT R214, R214, 0xfffffffd, RZ, 0xc0, !PT ;  /* 0xfffffffdd6d67812 */ /* 0x000fd600078ec0ff */
[----:B------:R-:W-:Y:S01]  /*2fa0*/  @P2 LOP3.LUT R214, R214, 0x2, RZ, 0xfc, !PT ;  /* 0x00000002d6d62812 */ /* 0x000fe200078efcff */
[----:B------:R-:W-:Y:S06]  /*2fb0*/  @!P2 BRA `(.L_x_16524) ;  /* 0x0000000400e4a947 */ /* 0x000fec0003800000 */
[----:B------:R-:W-:Y:S01]  /*2fc0*/  ISETP.NE.U32.AND P2, PT, RZ, UR4, PT ;  /* 0x00000004ff007c0c */ /* 0x000fe2000bf45070 */
[----:B------:R-:W4:Y:S03]  /*2fd0*/  @P1 LDC.64 R150, c[0x0][0x390] ;  /* 0x0000e400ff961b82 */ /* 0x000f260000000a00 */
[----:B------:R-:W-:-:S13]  /*2fe0*/  ISETP.NE.AND.EX P2, PT, RZ, UR5, PT, P2 ;  /* 0x00000005ff007c0c */ /* 0x000fda000bf45320 */
[----:B------:R-:W0:Y:S01]  /*2ff0*/  @P2 LDC.64 R148, c[0x0][0x3a0] ;  /* 0x0000e800ff942b82 */ /* 0x000e220000000a00 */
[----:B----4-:R-:W-:-:S05]  /*3000*/  @P1 IMAD.WIDE.U32 R150, R195, 0x10, R150 ;  /* 0x00000010c3961825 */ /* 0x010fca00078e0096 */
[----:B------:R4:W5:Y:S01]  /*3010*/  @P1 LDG.E.128 R104, desc[UR6][R150.64] ;  /* 0x0000000696681981 */ /* 0x000962000c1e1d00 */
[----:B0-----:R-:W-:-:S05]  /*3020*/  @P2 IMAD.WIDE.U32 R148, R167, 0x20, R148 ;  /* 0x00000020a7942825 */ /* 0x001fca00078e0094 */
[----:B------:R4:W5:Y:S04]  /*3030*/  @P2 LDG.E.128 R108, desc[UR6][R148.64] ;  /* 0x00000006946c2981 */ /* 0x000968000c1e1d00 */
[----:B------:R4:W5:Y:S01]  /*3040*/  @P2 LDG.E.128 R112, desc[UR6][R148.64+0x10] ;  /* 0x0000100694702981 */ /* 0x000962000c1e1d00 */
[----:B------:R-:W-:Y:S04]  /*3050*/  BSSY.RECONVERGENT B1, `(.L_x_16525) ;  /* 0x0000069000017945 */ /* 0x000fe80003800200 */
[----:B------:R-:W-:Y:S05]  /*3060*/  @!P2 BRA `(.L_x_16526) ;  /* 0x0000000000d8a947 */ /* 0x000fea0003800000 */
[----:B------:R-:W-:-:S13]  /*3070*/  ISETP.GT.AND P2, PT, R166, RZ, PT ;  /* 0x000000ffa600720c */ /* 0x000fda0003f44270 */
[----:B----4-:R-:W0:Y:S01]  /*3080*/  @P2 LDC R151, c[0x0][0x40c] ;  /* 0x00010300ff972b82 */ /* 0x010e220000000800 */
        /* <DEDUP_REMOVED lines=9> */
[----:B-123--:R-:W1:Y:S01]  /*3120*/  @P2 LDC R165, c[0x0][0x40c] ;  /* 0x00010300ffa52b82 */ /* 0x00ee620000000800 */
[----:B------:R-:W-:-:S07]  /*3130*/  @P2 SHF.L.U32 R219, R91, 0x10, RZ ;  /* 0x000000105bdb2819 */ /* 0x000fce00000006ff */
[----:B------:R-:W2:Y:S01]  /*3140*/  @P2 LDC R215, c[0x0][0x40c] ;  /* 0x00010300ffd72b82 */ /* 0x000ea20000000800 */
[----:B0-----:R-:W-:Y:S01]  /*3150*/  @P2 FMUL.FTZ R155, R150, R151 ;  /* 0x00000097969b2220 */ /* 0x001fe20000410000 */
[----:B------:R-:W-:-:S06]  /*3160*/  @P2 PRMT R151, R106, 0x7632, R151 ;  /* 0x000076326a972816 */ /* 0x000fcc0000000097 */
[----:B------:R-:W0:Y:S01]  /*3170*/  @P2 LDC R220, c[0x0][0x40c] ;  /* 0x00010300ffdc2b82 */ /* 0x000e220000000800 */
[----:B----4-:R-:W-:Y:S01]  /*3180*/  @P2 FMUL.FTZ R150, R148, R153 ;  /* 0x0000009994962220 */ /* 0x010fe20000410000 */
[----:B------:R-:W-:Y:S02]  /*3190*/  @P2 SHF.L.U32 R153, R151, 0x10, RZ ;  /* 0x0000001097992819 */ /* 0x000fe400000006ff */
[----:B------:R-:W-:Y:S02]  /*31a0*/  @P2 SHF.L.U32 R151, R88, 0x10, RZ ;  /* 0x0000001058972819 */ /* 0x000fe400000006ff */
[----:B------:R-:W-:Y:S02]  /*31b0*/  MOV R148, R108 ;  /* 0x0000006c00947202 */ /* 0x000fe40000000f00 */
[----:B------:R-:W3:Y:S01]  /*31c0*/  @P2 LDC R164, c[0x0][0x40c] ;  /* 0x00010300ffa42b82 */ /* 0x000ee20000000800 */
[----:B-1----:R-:W-:Y:S01]  /*31d0*/  @P2 FMUL.FTZ R221, R152, R165 ;  /* 0x000000a598dd2220 */ /* 0x002fe20000410000 */
[----:B------:R-:W-:Y:S01]  /*31e0*/  @P2 SHF.L.U32 R165, R107, 0x10, RZ ;  /* 0x000000106ba52819 */ /* 0x000fe200000006ff */
[----:B------:R-:W-:Y:S01]  /*31f0*/  @P2 FFMA.FTZ R148, R155, R151, R108 ;  /* 0x000000979b942223 */ /* 0x000fe2000001006c */
[----:B------:R-:W-:-:S02]  /*3200*/  @P2 SHF.L.U32 R152, R197, 0x10, RZ ;  /* 0x00000010c5982819 */ /* 0x000fc400000006ff */
[----:B------:R-:W-:Y:S02]  /*3210*/  @P2 SHF.L.U32 R155, R89, 0x10, RZ ;  /* 0x00000010599b2819 */ /* 0x000fe400000006ff */
[----:B------:R-:W1:Y:S01]  /*3220*/  @P2 LDC R218, c[0x0][0x40c] ;  /* 0x00010300ffda2b82 */ /* 0x000e620000000800 */
[----:B--2---:R-:W-:Y:S01]  /*3230*/  @P2 FMUL.FTZ R223, R154, R215 ;  /* 0x000000d79adf2220 */ /* 0x004fe20000410000 */
[----:B------:R-:W-:Y:S02]  /*3240*/  @P2 SHF.L.U32 R215, R90, 0x10, RZ ;  /* 0x000000105ad72819 */ /* 0x000fe400000006ff */
[----:B------:R-:W-:Y:S02]  /*3250*/  MOV R151, R111 ;  /* 0x0000006f00977202 */ /* 0x000fe40000000f00 */
[----:B------:R-:W-:Y:S01]  /*3260*/  MOV R154, R114 ;  /* 0x00000072009a7202 */ /* 0x000fe20000000f00 */
[----:B0-----:R-:W-:Y:S01]  /*3270*/  @P2 FMUL.FTZ R225, R165, R220 ;  /* 0x000000dca5e12220 */ /* 0x001fe20000410000 */
        /* <DEDUP_REMOVED lines=10> */
[----:B-1----:R-:W-:Y:S01]  /*3320*/  @P2 FMUL.FTZ R218, R153, R218 ;  /* 0x000000da99da2220 */ /* 0x002fe20000410000 */
        /* <DEDUP_REMOVED lines=10> */
.L_x_16526:
[----:B----4-:R-:W0:Y:S01]  /*33d0*/  @P1 LDC R150, c[0x0][0x40c] ;  /* 0x00010300ff961b82 */ /* 0x010e220000000800 */
        /* <DEDUP_REMOVED lines=9> */
[----:B-123--:R-:W1:Y:S01]  /*3470*/  @P1 LDC R165, c[0x0][0x40c] ;  /* 0x00010300ffa51b82 */ /* 0x00ee620000000800 */
[----:B------:R-:W-:-:S07]  /*3480*/  @P1 SHF.L.U32 R224, R192, 0x10, RZ ;  /* 0x00000010c0e01819 */ /* 0x000fce00000006ff */
[----:B------:R-:W2:Y:S01]  /*3490*/  @P1 LDC R215, c[0x0][0x40c] ;  /* 0x00010300ffd71b82 */ /* 0x000ea20000000800 */
[----:B0-----:R-:W-:Y:S01]  /*34a0*/  @P1 FMUL.FTZ R153, R149, R150 ;  /* 0x0000009695991220 */ /* 0x001fe20000410000 */
[----:B------:R-:W-:Y:S02]  /*34b0*/  @P1 PRMT R150, R106, 0x7632, R150 ;  /* 0x000076326a961816 */ /* 0x000fe40000000096 */
[----:B------:R-:W-:Y:S02]  /*34c0*/  @P1 PRMT R149, R105, 0x7632, R149 ;  /* 0x0000763269951816 */ /* 0x000fe40000000095 */
[----:B------:R-:W-:Y:S02]  /*34d0*/  @P1 SHF.L.U32 R150, R150, 0x10, RZ ;  /* 0x0000001096961819 */ /* 0x000fe400000006ff */
[----:B------:R-:W0:Y:S01]  /*34e0*/  @P1 LDC R155, c[0x0][0x40c] ;  /* 0x00010300ff9b1b82 */ /* 0x000e220000000800 */
[----:B----4-:R-:W-:Y:S01]  /*34f0*/  @P1 FMUL.FTZ R151, R148, R151 ;  /* 0x0000009794971220 */ /* 0x010fe20000410000 */
[----:B------:R-:W-:-:S02]  /*3500*/  @P1 PRMT R148, R107, 0x7632, R148 ;  /* 0x000076326b941816 */ /* 0x000fc40000000094 */
[----:B------:R-:W-:-:S04]  /*3510*/  @P1 SHF.L.U32 R149, R149, 0x10, RZ ;  /* 0x0000001095951819 */ /* 0x000fc800000006ff */
[----:B------:R-:W3:Y:S01]  /*3520*/  @P1 LDC R164, c[0x0][0x40c] ;  /* 0x00010300ffa41b82 */ /* 0x000ee20000000800 */
[----:B-1----:R-:W-:Y:S01]  /*3530*/  @P1 FMUL.FTZ R219, R154, R165 ;  /* 0x000000a59adb1220 */ /* 0x002fe20000410000 */
[----:B------:R-:W-:-:S06]  /*3540*/  @P1 SHF.L.U32 R154, R88, 0x10, RZ ;  /* 0x00000010589a1819 */ /* 0x000fcc00000006ff */
[----:B------:R-:W1:Y:S01]  /*3550*/  @P1 LDC R222, c[0x0][0x40c] ;  /* 0x00010300ffde1b82 */ /* 0x000e620000000800 */
[----:B--2---:R-:W-:Y:S01]  /*3560*/  @P1 FMUL.FTZ R165, R150, R215 ;  /* 0x000000d796a51220 */ /* 0x004fe20000410000 */
[----:B------:R-:W-:Y:S01]  /*3570*/  @P1 SHF.L.U32 R215, R107, 0x10, RZ ;  /* 0x000000106bd71819 */ /* 0x000fe200000006ff */
[----:B------:R-:W-:-:S05]  /*3580*/  HFMA2 R150, -RZ, RZ, 0, 0 ;  /* 0x00000000ff967431 */ /* 0x000fca00000001ff */
[----:B------:R-:W2:Y:S01]  /*3590*/  @P1 LDC R217, c[0x0][0x40c] ;  /* 0x00010300ffd91b82 */ /* 0x000ea20000000800 */
[----:B0-----:R-:W-:Y:S01]  /*35a0*/  @P1 FMUL.FTZ R155, R152, R155 ;  /* 0x0000009b989b1220 */ /* 0x001fe20000410000 */
[----:B------:R-:W-:-:S03]  /*35b0*/  @P1 SHF.L.U32 R152, R148, 0x10, RZ ;  /* 0x0000001094981819 */ /* 0x000fc600000006ff */
[----:B------:R-:W-:Y:S01]  /*35c0*/  @P1 FMUL.FTZ R150, R155, R220 ;  /* 0x000000dc9b961220 */ /* 0x000fe20000410000 */
[----:B------:R-:W-:Y:S02]  /*35d0*/  @P1 IMAD.U32 R220, R193, 0x10000, RZ ;  /* 0x00010000c1dc1824 */ /* 0x000fe400078e00ff */
[----:B---3--:R-:W-:Y:S01]  /*35e0*/  @P1 FMUL.FTZ R164, R149, R164 ;  /* 0x000000a495a41220 */ /* 0x008fe20000410000 */
[----:B------:R-:W-:Y:S02]  /*35f0*/  CS2R R148, SRZ ;  /* 0x0000000000947805 */ /* 0x000fe4000001ff00 */
[----:B------:R-:W-:Y:S01]  /*3600*/  @P1 FMUL.FTZ R149, R218, R151 ;  /* 0x00000097da951220 */ /* 0x000fe20000410000 */
[----:B------:R-:W-:Y:S01]  /*3610*/  @P1 SHF.L.U32 R218, R90, 0x10, RZ ;  /* 0x000000105ada1819 */ /* 0x000fe200000006ff */
[----:B------:R-:W-:Y:S01]  /*3620*/  @P1 FMUL.FTZ R148, R153, R154 ;  /* 0x0000009a99941220 */ /* 0x000fe20000410000 */
[----:B------:R-:W-:Y:S02]  /*3630*/  CS2R R154, SRZ ;  /* 0x00000000009a7805 */ /* 0x000fe4000001ff00 */
[----:B------:R-:W-:Y:S01]  /*3640*/  MOV R151, RZ ;  /* 0x000000ff00977202 */ /* 0x000fe20000000f00 */
[----:B-1----:R-:W-:-:S04]  /*3650*/  @P1 FMUL.FTZ R222, R215, R222 ;  /* 0x000000ded7de1220 */ /* 0x002fc80000410000 */
[----:B------:R-:W-:Y:S01]  /*3660*/  @P1 FMUL.FTZ R154, R222, R221 ;  /* 0x000000ddde9a1220 */ /* 0x000fe20000410000 */
[----:B--2---:R-:W-:Y:S01]  /*3670*/  @P1 FMUL.FTZ R215, R152, R217 ;  /* 0x000000d998d71220 */ /* 0x004fe20000410000 */
[----:B------:R-:W-:Y:S02]  /*3680*/  @P1 SHF.L.U32 R217, R196, 0x10, RZ ;  /* 0x00000010c4d91819 */ /* 0x000fe400000006ff */
[----:B------:R-:W-:Y:S02]  /*3690*/  CS2R R152, SRZ ;  /* 0x0000000000987805 */ /* 0x000fe4000001ff00 */
[----:B------:R-:W-:Y:S01]  /*36a0*/  @P1 FMUL.FTZ R152, R219, R218 ;  /* 0x000000dadb981220 */ /* 0x000fe20000410000 */
[----:B------:R-:W-:Y:S01]  /*36b0*/  @P1 FMUL.FTZ R153, R220, R165 ;  /* 0x000000a5dc991220 */ /* 0x000fe20000410000 */
[----:B------:R-:W-:Y:S01]  /*36c0*/  @P1 FMUL.FTZ R151, R217, R164 ;  /* 0x000000a4d9971220 */ /* 0x000fe20000410000 */
[----:B------:R-:W-:-:S07]  /*36d0*/  @P1 FMUL.FTZ R155, R224, R215 ;  /* 0x000000d7e09b1220 */ /* 0x000fce0000410000 */
.L_x_16527:
[----:B------:R-:W-:Y:S05]  /*36e0*/  BSYNC.RECONVERGENT B1 ;  /* 0x0000000000017941 */ /* 0x000fea0003800200 */
.L_x_16525:
[----:B------:R-:W0:Y:S01]  /*36f0*/  LDC.64 R164, c[0x0][0x3a8] ;  /* 0x0000ea00ffa47b82 */ /* 0x000e220000000a00 */
[----:B------:R-:W-:Y:S01]  /*3700*/  IADD3 R195, PT, PT, R195, 0x20, RZ ;  /* 0x00000020c3c37810 */ /* 0x000fe20007ffe0ff */
[C---:B0-----:R-:W-:Y:S01]  /*3710*/  IMAD.WIDE.U32 R164, R167.reuse, 0x20, R164 ;  /* 0x00000020a7a47825 */ /* 0x041fe200078e00a4 */
[----:B------:R-:W-:-:S04]  /*3720*/  IADD3 R167, PT, PT, R167, 0x20, RZ ;  /* 0x00000020a7a77810 */ /* 0x000fc80007ffe0ff */
[----:B------:R4:W-:Y:S04]  /*3730*/  STG.E.128 desc[UR6][R164.64], R148 ;  /* 0x00000094a4007986 */ /* 0x0009e8000c101d06 */
[----:B------:R4:W-:Y:S02]  /*3740*/  STG.E.128 desc[UR6][R164.64+0x10], R152 ;  /* 0x00001098a4007986 */ /* 0x0009e4000c101d06 */
.L_x_16524:
[----:B------:R-:W-:Y:S05]  /*3750*/  BSYNC.RECONVERGENT B0 ;  /* 0x0000000000007941 */ /* 0x000fea0003800200 */
.L_x_16523:
[----:B------:R-:W-:Y:S01]  /*3760*/  ISETP.GE.U32.AND P2, PT, R2, 0xc0, PT ;  /* 0x000000c00200780c */ /* 0x000fe20003f46070 */
[----:B------:R-:W-:Y:S01]  /*3770*/  BSSY.RECONVERGENT B0, `(.L_x_16528) ;  /* 0x000007b000007945 */ /* 0x000fe20003800200 */
[----:B------:R-:W-:-:S11]  /*3780*/  LOP3.LUT R214, R214, 0xfffffffe, RZ, 0xc0, !PT ;  /* 0xfffffffed6d67812 */ /* 0x000fd600078ec0ff */
[----:B------:R-:W-:Y:S01]  /*3790*/  @P2 LOP3.LUT R214, R214, 0x1, RZ, 0xfc, !PT ;  /* 0x00000001d6d62812 */ /* 0x000fe200078efcff */
[----:B------:R-:W-:Y:S06]  /*37a0*/  @!P2 BRA `(.L_x_16529) ;  /* 0x0000000400dca947 */ /* 0x000fec0003800000 */
[----:B------:R-:W-:Y:S01]  /*37b0*/  ISETP.NE.U32.AND P2, PT, RZ, UR4, PT ;  /* 0x00000004ff007c0c */ /* 0x000fe2000bf45070 */
[----:B------:R-:W0:Y:S03]  /*37c0*/  @P1 LDC.64 R158, c[0x0][0x390] ;  /* 0x0000e400ff9e1b82 */ /* 0x000e260000000a00 */
[----:B------:R-:W-:-:S13]  /*37d0*/  ISETP.NE.AND.EX P2, PT, RZ, UR5, PT, P2 ;  /* 0x00000005ff007c0c */ /* 0x000fda000bf45320 */
[----:B------:R-:W1:Y:S01]  /*37e0*/  @P2 LDC.64 R156, c[0x0][0x3a0] ;  /* 0x0000e800ff9c2b82 */ /* 0x000e620000000a00 */
[----:B0-----:R-:W-:-:S05]  /*37f0*/  @P1 IMAD.WIDE.U32 R158, R195, 0x10, R158 ;  /* 0x00000010c39e1825 */ /* 0x001fca00078e009e */
[----:B------:R0:W5:Y:S01]  /*3800*/  @P1 LDG.E.128 R104, desc[UR6][R158.64] ;  /* 0x000000069e681981 */ /* 0x000162000c1e1d00 */
[----:B-1----:R-:W-:-:S05]  /*3810*/  @P2 IMAD.WIDE.U32 R156, R167, 0x20, R156 ;  /* 0x00000020a79c2825 */ /* 0x002fca00078e009c */
[----:B------:R0:W5:Y:S04]  /*3820*/  @P2 LDG.E.128 R108, desc[UR6][R156.64] ;  /* 0x000000069c6c2981 */ /* 0x000168000c1e1d00 */
[----:B------:R0:W5:Y:S01]  /*3830*/  @P2 LDG.E.128 R112, desc[UR6][R156.64+0x10] ;  /* 0x000010069c702981 */ /* 0x000162000c1e1d00 */
[----:B------:R-:W-:Y:S04]  /*3840*/  BSSY.RECONVERGENT B1, `(.L_x_16530) ;  /* 0x0000069000017945 */ /* 0x000fe80003800200 */
[----:B------:R-:W-:Y:S05]  /*3850*/  @!P2 BRA `(.L_x_16531) ;  /* 0x0000000000d8a947 */ /* 0x000fea0003800000 */
[----:B------:R-:W-:-:S13]  /*3860*/  ISETP.GT.AND P1, PT, R166, RZ, PT ;  /* 0x000000ffa600720c */ /* 0x000fda0003f24270 */
[----:B0-----:R-:W0:Y:S01]  /*3870*/  @P1 LDC R159, c[0x0][0x40c] ;  /* 0x00010300ff9f1b82 */ /* 0x001e220000000800 */
[C---:B-----5:R-:W-:Y:S02]  /*3880*/  @P1 PRMT R156, R104.reuse, 0x7632, R156 ;  /* 0x00007632689c1816 */ /* 0x060fe4000000009c */
[----:B------:R-:W-:Y:S02]  /*3890*/  @P1 SHF.L.U32 R158, R104, 0x10, RZ ;  /* 0x00000010689e1819 */ /* 0x000fe400000006ff */
[----:B------:R-:W-:Y:S02]  /*38a0*/  @P1 SHF.L.U32 R156, R156, 0x10, RZ ;  /* 0x000000109c9c1819 */ /* 0x000fe400000006ff */
[C---:B------:R-:W-:Y:S01]  /*38b0*/  @P1 SHF.L.U32 R160, R105.reuse, 0x10, RZ ;  /* 0x0000001069a01819 */ /* 0x040fe200000006ff */
[----:B------:R-:W1:Y:S01]  /*38c0*/  @P1 LDC R161, c[0x0][0x40c] ;  /* 0x00010300ffa11b82 */ /* 0x000e620000000800 */
[----:B------:R-:W-:Y:S02]  /*38d0*/  @P1 PRMT R157, R105, 0x7632, R157 ;  /* 0x00007632699d1816 */ /* 0x000fe4000000009d */
[----:B------:R-:W-:-:S02]  /*38e0*/  @P1 SHF.L.U32 R162, R106, 0x10, RZ ;  /* 0x000000106aa21819 */ /* 0x000fc400000006ff */
[----:B------:R-:W-:Y:S02]  /*38f0*/  @P1 SHF.L.U32 R157, R157, 0x10, RZ ;  /* 0x000000109d9d1819 */ /* 0x000fe400000006ff */
[----:B------:R-:W-:Y:S01]  /*3900*/  @P1 SHF.L.U32 R215, R189, 0x10, RZ ;  /* 0x00000010bdd71819 */ /* 0x000fe200000006ff */
[----:B--234-:R-:W2:Y:S01]  /*3910*/  @P1 LDC R165, c[0x0][0x40c] ;  /* 0x00010300ffa51b82 */ /* 0x01cea20000000800 */
[----:B------:R-:W-:-:S07]  /*3920*/  @P1 SHF.L.U32 R217, R103, 0x10, RZ ;  /* 0x0000001067d91819 */ /* 0x000fce00000006ff */
[----:B------:R-:W3:Y:S01]  /*3930*/  @P1 LDC R195, c[0x0][0x40c] ;  /* 0x00010300ffc31b82 */ /* 0x000ee20000000800 */
[----:B0-----:R-:W-:Y:S01]  /*3940*/  @P1 FMUL.FTZ R163, R158, R159 ;  /* 0x0000009f9ea31220 */ /* 0x001fe20000410000 */
[----:B------:R-:W-:-:S06]  /*3950*/  @P1 PRMT R159, R106, 0x7632, R159 ;  /* 0x000076326a9f1816 */ /* 0x000fcc000000009f */
[----:B------:R-:W0:Y:S01]  /*3960*/  @P1 LDC R218, c[0x0][0x40c] ;  /* 0x00010300ffda1b82 */ /* 0x000e220000000800 */
[----:B-1----:R-:W-:Y:S01]  /*3970*/  @P1 FMUL.FTZ R158, R156, R161 ;  /* 0x000000a19c9e1220 */ /* 0x002fe20000410000 */
[----:B------:R-:W-:Y:S02]  /*3980*/  @P1 SHF.L.U32 R161, R159, 0x10, RZ ;  /* 0x000000109fa11819 */ /* 0x000fe400000006ff */
[----:B------:R-:W-:Y:S02]  /*3990*/  @P1 SHF.L.U32 R159, R100, 0x10, RZ ;  /* 0x00000010649f1819 */ /* 0x000fe400000006ff */
[----:B------:R-:W-:Y:S02]  /*39a0*/  MOV R156, R108 ;  /* 0x0000006c009c7202 */ /* 0x000fe40000000f00 */
[----:B------:R-:W1:Y:S01]  /*39b0*/  @P1 LDC R164, c[0x0][0x40c] ;  /* 0x00010300ffa41b82 */ /* 0x000e620000000800 */
[----:B--2---:R-:W-:Y:S01]  /*39c0*/  @P1 FMUL.FTZ R219, R160, R165 ;  /* 0x000000a5a0db1220 */ /* 0x004fe20000410000 */
[----:B------:R-:W-:Y:S01]  /*39d0*/  @P1 SHF.L.U32 R165, R107, 0x10, RZ ;  /* 0x000000106ba51819 */ /* 0x000fe200000006ff */
[----:B------:R-:W-:Y:S01]  /*39e0*/  @P1 FFMA.FTZ R156, R163, R159, R108 ;  /* 0x0000009fa39c1223 */ /* 0x000fe2000001006c */
[----:B------:R-:W-:-:S02]  /*39f0*/  @P1 SHF.L.U32 R160, R191, 0x10, RZ ;  /* 0x00000010bfa01819 */ /* 0x000fc400000006ff */
[----:B------:R-:W-:Y:S02]  /*3a00*/  @P1 SHF.L.U32 R163, R101, 0x10, RZ ;  /* 0x0000001065a31819 */ /* 0x000fe400000006ff */
[----:B------:R-:W2:Y:S01]  /*3a10*/  @P1 LDC R166, c[0x0][0x40c] ;  /* 0x00010300ffa61b82 */ /* 0x000ea20000000800 */
[----:B---3--:R-:W-:Y:S01]  /*3a20*/  @P1 FMUL.FTZ R221, R162, R195 ;  /* 0x000000c3a2dd1220 */ /* 0x008fe20000410000 */
[----:B------:R-:W-:Y:S02]  /*3a30*/  @P1 SHF.L.U32 R195, R102, 0x10, RZ ;  /* 0x0000001066c31819 */ /* 0x000fe400000006ff */
[----:B------:R-:W-:Y:S02]  /*3a40*/  MOV R159, R111 ;  /* 0x0000006f009f7202 */ /* 0x000fe40000000f00 */
[----:B------:R-:W-:Y:S01]  /*3a50*/  MOV R162, R114 ;  /* 0x0000007200a27202 */ /* 0x000fe20000000f00 */
[----:B0-----:R-:W-:Y:S01]  /*3a60*/  @P1 FMUL.FTZ R223, R165, R218 ;  /* 0x000000daa5df1220 */ /* 0x001fe20000410000 */
[----:B------:R-:W-:-:S03]  /*3a70*/  @P1 SHF.L.U32 R165, R190, 0x10, RZ ;  /* 0x00000010bea51819 */ /* 0x000fc600000006ff */
[----:B------:R-:W-:Y:S01]  /*3a80*/  @P1 FFMA.FTZ R162, R223, R217, R114 ;  /* 0x000000d9dfa21223 */ /* 0x000fe20000010072 */
[----:B-1----:R-:W-:Y:S01]  /*3a90*/  @P1 FMUL.FTZ R164, R157, R164 ;  /* 0x000000a49da41220 */ /* 0x002fe20000410000 */
[----:B------:R-:W-:Y:S01]  /*3aa0*/  MOV R157, R109 ;  /* 0x0000006d009d7202 */ /* 0x000fe20000000f00 */
[----:B------:R-:W-:Y:S01]  /*3ab0*/  @P1 FFMA.FTZ R157, R158, R160, R109 ;  /* 0x000000a09e9d1223 */ /* 0x000fe2000001006d */
[----:B------:R-:W-:Y:S01]  /*3ac0*/  MOV R158, R110 ;  /* 0x0000006e009e7202 */ /* 0x000fe20000000f00 */
[----:B------:R-:W-:Y:S01]  /*3ad0*/  @P1 FFMA.FTZ R158, R219, R163, R110 ;  /* 0x000000a3db9e1223 */ /* 0x000fe2000001006e */
[----:B------:R-:W-:Y:S01]  /*3ae0*/  MOV R160, R112 ;  /* 0x0000007000a07202 */ /* 0x000fe20000000f00 */
[----:B------:R-:W-:Y:S01]  /*3af0*/  @P1 FFMA.FTZ R159, R164, R165, R111 ;  /* 0x000000a5a49f1223 */ /* 0x000fe2000001006f */
[----:B------:R-:W-:Y:S01]  /*3b00*/  @P1 FFMA.FTZ R160, R221, R195, R112 ;  /* 0x000000c3dda01223 */ /* 0x000fe20000010070 */
[----:B--2---:R-:W-:Y:S01]  /*3b10*/  @P1 FMUL.FTZ R166, R161, R166 ;  /* 0x000000a6a1a61220 */ /* 0x004fe20000410000 */
        /* <DEDUP_REMOVED lines=10> */
.L_x_16531:
[----:B0-----:R-:W0:Y:S01]  /*3bc0*/  @P1 LDC R158, c[0x0][0x40c] ;  /* 0x00010300ff9e1b82 */ /* 0x001e220000000800 */
        /* <DEDUP_REMOVED lines=9> */
[----:B--234-:R-:W2:Y:S01]  /*3c60*/  @P1 LDC R165, c[0x0][0x40c] ;  /* 0x00010300ffa51b82 */ /* 0x01cea20000000800 */
        /* <DEDUP_REMOVED lines=8> */
[----:B------:R-:W-:-:S02]  /*3cf0*/  @P1 SHF.L.U32 R157, R157, 0x10, RZ ;  /* 0x000000109d9d1819 */ /* 0x000fc400000006ff */
[----:B------:R-:W-:-:S04]  /*3d00*/  @P1 PRMT R156, R107, 0x7632, R156 ;  /* 0x000076326b9c1816 */ /* 0x000fc8000000009c */
[----:B------:R-:W1:Y:S01]  /*3d10*/  @P1 LDC R164, c[0x0][0x40c] ;  /* 0x00010300ffa41b82 */ /* 0x000e620000000800 */
[----:B--2---:R-:W-:Y:S01]  /*3d20*/  @P1 FMUL.FTZ R215, R162, R165 ;  /* 0x000000a5a2d71220 */ /* 0x004fe20000410000 */
[----:B------:R-:W-:-:S06]  /*3d30*/  @P1 SHF.L.U32 R162, R100, 0x10, RZ ;  /* 0x0000001064a21819 */ /* 0x000fcc00000006ff */
[----:B------:R-:W2:Y:S01]  /*3d40*/  @P1 LDC R217, c[0x0][0x40c] ;  /* 0x00010300ffd91b82 */ /* 0x000ea20000000800 */
[----:B---3--:R-:W-:Y:S01]  /*3d50*/  @P1 FMUL.FTZ R165, R158, R195 ;  /* 0x000000c39ea51220 */ /* 0x008fe20000410000 */
[----:B------:R-:W-:Y:S01]  /*3d60*/  HFMA2 R158, -RZ, RZ, 0, 0 ;  /* 0x00000000ff9e7431 */ /* 0x000fe200000001ff */
[----:B------:R-:W-:-:S05]  /*3d70*/  @P1 SHF.L.U32 R195, R190, 0x10, RZ ;  /* 0x00000010bec31819 */ /* 0x000fca00000006ff */
        /* <DEDUP_REMOVED lines=12> */
[----:B--2---:R-:W-:Y:S01]  /*3e40*/  @P1 FMUL.FTZ R217, R166, R217 ;  /* 0x000000d9a6d91220 */ /* 0x004fe20000410000 */
[----:B------:R-:W-:-:S03]  /*3e50*/  @P1 FMUL.FTZ R159, R195, R164 ;  /* 0x000000a4c39f1220 */ /* 0x000fc60000410000 */
[----:B------:R-:W-:Y:S01]  /*3e60*/  @P1 FMUL.FTZ R162, R217, R222 ;  /* 0x000000ded9a21220 */ /* 0x000fe20000410000 */
[----:B---3--:R-:W-:Y:S01]  /*3e70*/  @P1 FMUL.FTZ R166, R160, R219 ;  /* 0x000000dba0a61220 */ /* 0x008fe20000410000 */
[----:B------:R-:W-:Y:S01]  /*3e80*/  @P1 IMAD.U32 R219, R188, 0x10000, RZ ;  /* 0x00010000bcdb1824 */ /* 0x000fe200078e00ff */
[----:B------:R-:W-:Y:S02]  /*3e90*/  CS2R R160, SRZ ;  /* 0x0000000000a07805 */ /* 0x000fe4000001ff00 */
[----:B------:R-:W-:Y:S01]  /*3ea0*/  @P1 FMUL.FTZ R160, R215, R218 ;  /* 0x000000dad7a01220 */ /* 0x000fe20000410000 */
[----:B------:R-:W-:Y:S01]  /*3eb0*/  @P1 FMUL.FTZ R161, R220, R165 ;  /* 0x000000a5dca11220 */ /* 0x000fe20000410000 */
[----:B------:R-:W-:-:S07]  /*3ec0*/  @P1 FMUL.FTZ R163, R219, R166 ;  /* 0x000000a6dba31220 */ /* 0x000fce0000410000 */
.L_x_16532:
[----:B------:R-:W-:Y:S05]  /*3ed0*/  BSYNC.RECONVERGENT B1 ;  /* 0x0000000000017941 */ /* 0x000fea0003800200 */
.L_x_16530:
[----:B------:R-:W0:Y:S02]  /*3ee0*/  LDC.64 R164, c[0x0][0x3a8] ;  /* 0x0000ea00ffa47b82 */ /* 0x000e240000000a00 */
[----:B0-----:R-:W-:-:S05]  /*3ef0*/  IMAD.WIDE.U32 R164, R167, 0x20, R164 ;  /* 0x00000020a7a47825 */ /* 0x001fca00078e00a4 */
[----:B------:R0:W-:Y:S04]  /*3f00*/  STG.E.128 desc[UR6][R164.64], R156 ;  /* 0x0000009ca4007986 */ /* 0x0001e8000c101d06 */
[----:B------:R0:W-:Y:S02]  /*3f10*/  STG.E.128 desc[UR6][R164.64+0x10], R160 ;  /* 0x000010a0a4007986 */ /* 0x0001e4000c101d06 */
.L_x_16529:
[----:B------:R-:W-:Y:S05]  /*3f20*/  BSYNC.RECONVERGENT B0 ;  /* 0x0000000000007941 */ /* 0x000fea0003800200 */
.L_x_16528:
        /* <DEDUP_REMOVED lines=178> */
.L_x_16558:
        /* <DEDUP_REMOVED lines=74> */
.L_x_16537:
[----:B------:R-:W-:Y:S05]  /*4ef0*/  BSYNC.RECONVERGENT B1 ;  /* 0x0000000000017941 */ /* 0x000fea0003800200 */
.L_x_16536:
        /* <DEDUP_REMOVED lines=51> */
.L_x_16539:
[----:B------:R-:W-:Y:S05]  /*5230*/  BSYNC.RECONVERGENT B1 ;  /* 0x0000000000017941 */ /* 0x000fea0003800200 */
.L_x_16538:
        /* <DEDUP_REMOVED lines=51> */
.L_x_16541:
[----:B------:R-:W-:Y:S05]  /*5570*/  BSYNC.RECONVERGENT B1 ;  /* 0x0000000000017941 */ /* 0x000fea0003800200 */
.L_x_16540:
        /* <DEDUP_REMOVED lines=51> */
.L_x_16543:
[----:B------:R-:W-:Y:S05]  /*58b0*/  BSYNC.RECONVERGENT B1 ;  /* 0x0000000000017941 */ /* 0x000fea0003800200 */
.L_x_16542:
[----:B------:R-:W-:Y:S01]  /*58c0*/  LOP3.LUT P0, RZ, R214, 0x2, RZ, 0xc0, !PT ;  /* 0x00000002d6ff7812 */ /* 0x000fe2000780c0ff */
[----:B------:R-:W-:-:S12]  /*58d0*/  BSSY.RECONVERGENT B1, `(.L_x_16544) ;  /* 0x0000032000017945 */ /* 0x000fd80003800200 */
[----:B------:R-:W-:Y:S05]  /*58e0*/  @!P0 BRA `(.L_x_16545) ;  /* 0x0000000000c08947 */ /* 0x000fea0003800000 */
[--C-:B0123--:R-:W-:Y:S01]  /*58f0*/  FADD.FTZ R194, R152, -R216.reuse ;  /* 0x800000d898c27221 */ /* 0x10ffe20000010000 */
        /* <DEDUP_REMOVED lines=47> */
.L_x_16545:
[----:B------:R-:W-:Y:S05]  /*5bf0*/  BSYNC.RECONVERGENT B1 ;  /* 0x0000000000017941 */ /* 0x000fea0003800200 */
.L_x_16544:
        /* <DEDUP_REMOVED lines=13> */
[C---:B------:R-:W-:Y:S01]  /*5cd0*/  FMUL.FTZ R218, R215.reuse, R218 ;  /* 0x000000dad7da7220 */ /* 0x040fe20000410000 */
[----:B------:R-:W-:Y:S01]  /*5ce0*/  SHF.L.U32 R165, R92, 0x10, RZ ;  /* 0x000000105ca57819 */ /* 0x000fe200000006ff */
[----:B------:R-:W-:Y:S01]  /*5cf0*/  IMAD.U32 R223, R94, 0x10000, RZ ;  /* 0x000100005edf7824 */ /* 0x000fe200078e00ff */
[----:B------:R-:W-:Y:S01]  /*5d00*/  SHF.L.U32 R167, R96, 0x10, RZ ;  /* 0x0000001060a77819 */ /* 0x000fe200000006ff */
[C---:B------:R-:W-:Y:S01]  /*5d10*/  FMUL.FTZ R164, R215.reuse, R164 ;  /* 0x000000a4d7a47220 */ /* 0x040fe20000410000 */
[----:B------:R-:W-:Y:S01]  /*5d20*/  SHF.L.U32 R225, R98, 0x10, RZ ;  /* 0x0000001062e17819 */ /* 0x000fe200000006ff */
        /* <DEDUP_REMOVED lines=10> */
[----:B0-----:R-:W-:Y:S01]  /*5dd0*/  IMAD.WIDE.U32 R194, R217, 0x10, R194 ;  /* 0x00000010d9c27825 */ /* 0x001fe200078e00c2 */
[----:B------:R-:W-:-:S02]  /*5de0*/  SHF.L.U32 R219, R8, 0x10, RZ ;  /* 0x0000001008db7819 */ /* 0x000fc400000006ff */
[----:B------:R-:W-:Y:S02]  /*5df0*/  SHF.L.U32 R165, R11, 0x10, RZ ;  /* 0x000000100ba57819 */ /* 0x000fe400000006ff */
[----:B------:R-:W-:Y:S01]  /*5e00*/  SHF.L.U32 R221, R7, 0x10, RZ ;  /* 0x0000001007dd7819 */ /* 0x000fe200000006ff */
[----:B------:R-:W-:Y:S01]  /*5e10*/  FFMA.FTZ R219, R220, R215, R219 ;  /* 0x000000d7dcdb7223 */ /* 0x000fe200000100db */
[----:B------:R-:W-:Y:S02]  /*5e20*/  SHF.L.U32 R225, R95, 0x10, RZ ;  /* 0x000000105fe17819 */ /* 0x000fe400000006ff */
        /* <DEDUP_REMOVED lines=12> */
[----:B------:R-:W-:-:S05]  /*5ef0*/  F2FP.BF16.F32.PACK_AB R164, R215, R164 ;  /* 0x000000a4d7a4723e */ /* 0x000fca00000010ff */
[----:B------:R0:W-:Y:S02]  /*5f00*/  STG.E.128 desc[UR6][R194.64], R164 ;  /* 0x000000a4c2007986 */ /* 0x0001e4000c101d06 */
.L_x_16535:
[----:B------:R-:W-:Y:S05]  /*5f10*/  BSYNC.RECONVERGENT B0 ;  /* 0x0000000000007941 */ /* 0x000fea0003800200 */
.L_x_16534:
[----:B01234-:R-:W0:Y:S02]  /*5f20*/  LDC.64 R164, c[0x0][0x380] ;  /* 0x0000e000ffa47b82 */ /* 0x01fe240000000a00 */
[----:B0-----:R-:W-:-:S04]  /*5f30*/  LEA R3, R164, R3, 0x2 ;  /* 0x00000003a4037211 */ /* 0x001fc800078e10ff */
[----:B------:R-:W-:-:S13]  /*5f40*/  ISETP.GE.AND P0, PT, R3, R165, PT ;  /* 0x000000a50300720c */ /* 0x000fda0003f06270 */
[----:B------:R-:W-:Y:S05]  /*5f50*/  @!P0 BRA `(.L_x_16546) ;  /* 0xffffffac00c08947 */ /* 0x000fea000383ffff */
[----:B------:R-:W-:Y:S05]  /*5f60*/  EXIT ;  /* 0x000000000000794d */ /* 0x000fea0003800000 */
.L_x_16533:
        /* <DEDUP_REMOVED lines=8> */
.L_x_16548:
[----:B------:R-:W-:Y:S05]  /*5ff0*/  BSYNC B0 ;  /* 0x0000000000007941 */ /* 0x000fea0003800000 */
.L_x_16547:
        /* <DEDUP_REMOVED lines=9> */
.L_x_16549:
[----:B------:R-:W-:Y:S01]  /*6090*/  HFMA2 R222, -RZ, RZ, 0, 2.384185791015625e-07 ;  /* 0x00000004ffde7431 */ /* 0x000fe200000001ff */
[----:B------:R-:W-:-:S05]  /*60a0*/  MOV R167, R221 ;  /* 0x000000dd00a77202 */ /* 0x000fca0000000f00 */
[----:B------:R-:W-:-:S05]  /*60b0*/  FADD.FTZ R167, R166, R167 ;  /* 0x000000a7a6a77221 */ /* 0x000fca0000010000 */
[----:B------:R-:W-:-:S07]  /*60c0*/  MOV R223, R167 ;  /* 0x000000a700df7202 */ /* 0x000fce0000000f00 */
[----:B------:R-:W-:Y:S05]  /*60d0*/  WARPSYNC.COLLECTIVE R220, `(.L_x_16550) ;  /* 0x00000000dc087348 */ /* 0x000fea0003c00000 */
[----:B------:R0:W1:Y:S02]  /*60e0*/  SHFL.BFLY P6, R221, R223, R222, R225 ;  /* 0x0c0000dedfdd7389 */ /* 0x00006400000c00e1 */
[----:B01----:R-:W-:Y:S05]  /*60f0*/  ENDCOLLECTIVE ;  /* 0x000000000000791b */ /* 0x003fea0003800000 */
.L_x_16550:
[----:B------:R-:W-:Y:S01]  /*6100*/  HFMA2 R222, -RZ, RZ, 0, 4.76837158203125e-07 ;  /* 0x00000008ffde7431 */ /* 0x000fe200000001ff */
[----:B------:R-:W-:-:S05]  /*6110*/  MOV R164, R221 ;  /* 0x000000dd00a47202 */ /* 0x000fca0000000f00 */
[----:B------:R-:W-:-:S05]  /*6120*/  FADD.FTZ R218, R167, R164 ;  /* 0x000000a4a7da7221 */ /* 0x000fca0000010000 */
[----:B------:R-:W-:-:S07]  /*6130*/  MOV R223, R218 ;  /* 0x000000da00df7202 */ /* 0x000fce0000000f00 */
[----:B------:R-:W-:Y:S05]  /*6140*/  WARPSYNC.COLLECTIVE R220, `(.L_x_16551) ;  /* 0x00000000dc087348 */ /* 0x000fea0003c00000 */
[----:B------:R0:W1:Y:S02]  /*6150*/  SHFL.BFLY P6, R221, R223, R222, R225 ;  /* 0x0c0000dedfdd7389 */ /* 0x00006400000c00e1 */
[----:B01----:R-:W-:Y:S05]  /*6160*/  ENDCOLLECTIVE ;  /* 0x000000000000791b */ /* 0x003fea0003800000 */
.L_x_16551:
        /* <DEDUP_REMOVED lines=8> */
.L_x_16552:
        /* <DEDUP_REMOVED lines=105> */
.L_x_16553:
[----:B------:R-:W-:Y:S01]  /*6880*/  HFMA2 R222, -RZ, RZ, 0, 1.1920928955078125e-07 ;  /* 0x00000002ffde7431 */ /* 0x000fe200000001ff */
[----:B------:R-:W-:-:S05]  /*6890*/  MOV R165, R221 ;  /* 0x000000dd00a57202 */ /* 0x000fca0000000f00 */
[----:B------:R-:W-:-:S05]  /*68a0*/  FADD.FTZ R165, R164, R165 ;  /* 0x000000a5a4a57221 */ /* 0x000fca0000010000 */
[----:B------:R-:W-:-:S07]  /*68b0*/  MOV R223, R165 ;  /* 0x000000a500df7202 */ /* 0x000fce0000000f00 */
[----:B------:R-:W-:Y:S05]  /*68c0*/  WARPSYNC.COLLECTIVE R220, `(.L_x_16554) ;  /* 0x00000000dc087348 */ /* 0x000fea0003c00000 */
[----:B------:R0:W1:Y:S02]  /*68d0*/  SHFL.BFLY P6, R221, R223, R222, R225 ;  /* 0x0c0000dedfdd7389 */ /* 0x00006400000c00e1 */
[----:B01----:R-:W-:Y:S05]  /*68e0*/  ENDCOLLECTIVE ;  /* 0x000000000000791b */ /* 0x003fea0003800000 */
.L_x_16554:
[----:B------:R-:W-:Y:S01]  /*68f0*/  HFMA2 R222, -RZ, RZ, 0, 2.384185791015625e-07 ;  /* 0x00000004ffde7431 */ /* 0x000fe200000001ff */
[----:B------:R-:W-:-:S05]  /*6900*/  MOV R166, R221 ;  /* 0x000000dd00a67202 */ /* 0x000fca0000000f00 */
[----:B------:R-:W-:-:S05]  /*6910*/  FADD.FTZ R166, R165, R166 ;  /* 0x000000a6a5a67221 */ /* 0x000fca0000010000 */
[----:B------:R-:W-:-:S07]  /*6920*/  MOV R223, R166 ;  /* 0x000000a600df7202 */ /* 0x000fce0000000f00 */
[----:B------:R-:W-:Y:S05]  /*6930*/  WARPSYNC.COLLECTIVE R220, `(.L_x_16555) ;  /* 0x00000000dc087348 */ /* 0x000fea0003c00000 */
[----:B------:R0:W1:Y:S02]  /*6940*/  SHFL.BFLY P6, R221, R223, R222, R225 ;  /* 0x0c0000dedfdd7389 */ /* 0x00006400000c00e1 */
[----:B01----:R-:W-:Y:S05]  /*6950*/  ENDCOLLECTIVE ;  /* 0x000000000000791b */ /* 0x003fea0003800000 */
.L_x_16555:
[----:B------:R-:W-:Y:S01]  /*6960*/  HFMA2 R222, -RZ, RZ, 0, 4.76837158203125e-07 ;  /* 0x00000008ffde7431 */ /* 0x000fe200000001ff */
[----:B------:R-:W-:-:S05]  /*6970*/  MOV R167, R221 ;  /* 0x000000dd00a77202 */ /* 0x000fca0000000f00 */
[----:B------:R-:W-:-:S05]  /*6980*/  FADD.FTZ R167, R166, R167 ;  /* 0x000000a7a6a77221 */ /* 0x000fca0000010000 */
[----:B------:R-:W-:-:S07]  /*6990*/  MOV R223, R167 ;  /* 0x000000a700df7202 */ /* 0x000fce0000000f00 */
[----:B------:R-:W-:Y:S05]  /*69a0*/  WARPSYNC.COLLECTIVE R220, `(.L_x_16556) ;  /* 0x00000000dc087348 */ /* 0x000fea0003c00000 */
[----:B------:R0:W1:Y:S02]  /*69b0*/  SHFL.BFLY P6, R221, R223, R222, R225 ;  /* 0x0c0000dedfdd7389 */ /* 0x00006400000c00e1 */
[----:B01----:R-:W-:Y:S05]  /*69c0*/  ENDCOLLECTIVE ;  /* 0x000000000000791b */ /* 0x003fea0003800000 */
.L_x_16556:
[----:B------:R-:W-:Y:S01]  /*69d0*/  HFMA2 R222, -RZ, RZ, 0, 9.5367431640625e-07 ;  /* 0x00000010ffde7431 */ /* 0x000fe200000001ff */
[----:B------:R-:W-:-:S05]  /*69e0*/  MOV R218, R221 ;  /* 0x000000dd00da7202 */ /* 0x000fca0000000f00 */
[----:B------:R-:W-:-:S05]  /*69f0*/  FADD.FTZ R218, R167, R218 ;  /* 0x000000daa7da7221 */ /* 0x000fca0000010000 */
[----:B------:R-:W-:-:S07]  /*6a00*/  MOV R223, R218 ;  /* 0x000000da00df7202 */ /* 0x000fce0000000f00 */
[----:B------:R-:W-:Y:S05]  /*6a10*/  WARPSYNC.COLLECTIVE R220, `(.L_x_16557) ;  /* 0x00000000dc087348 */ /* 0x000fea0003c00000 */
[----:B------:R0:W1:Y:S02]  /*6a20*/  SHFL.BFLY P6, R221, R223, R222, R225 ;  /* 0x0c0000dedfdd7389 */ /* 0x00006400000c00e1 */
[----:B01----:R-:W-:Y:S05]  /*6a30*/  ENDCOLLECTIVE ;  /* 0x000000000000791b */ /* 0x003fea0003800000 */
.L_x_16557:
[----:B------:R-:W-:Y:S01]  /*6a40*/  MOV R219, R221 ;  /* 0x000000dd00db7202 */ /* 0x000fe20000000f00 */
[----:B------:R-:W-:Y:S06]  /*6a50*/  BRA `(.L_x_16558) ;  /* 0xffffffdc00fc7947 */ /* 0x000fec000383ffff */
.L_x_16559:
        /* <DEDUP_REMOVED lines=10> */
.L_x_54382:


//--------------------- .text._ZN10layer_norm13ln_fwd_kernelINS_13Kernel_traitsI13__nv_bfloat16S2_fS2_fjLj1536ELj1ELj4ELj1ELj16ENS_18Kernel_traits_baseILj1536ES2_S2_fS2_fjLj128EEEEELb0ELb1ELb1ELb1EEEvNS_9FwdParamsE --------------------------
	.section	.text._ZN10layer_norm13ln_fwd_kernelINS_13Kernel_traitsI13__nv_bfloat16S2_fS2_fjLj1536ELj1ELj4ELj1ELj16ENS_18Kernel_traits_baseILj1536ES2_S2_fS2_fjLj128EEEEELb0ELb1ELb1ELb1EEEvNS_9FwdParamsE,"ax",@progbits
	.align	128
        .global         _ZN10layer_norm13ln_fwd_kernelINS_13Kernel_traitsI13__nv_bfloat16S2_fS2_fjLj1536ELj1ELj4ELj1ELj16ENS_18Kernel_traits_baseILj1536ES2_S2_fS2_fjLj128EEEEELb0ELb1ELb1ELb1EEEvNS_9FwdParamsE
        .type           _ZN10layer_norm13ln_fwd_kernelINS_13Kernel_traitsI13__nv_bfloat16S2_fS2_fjLj1536ELj1ELj4ELj1ELj16ENS_18Kernel_traits_baseILj1536ES2_S2_fS2_fjLj128EEEEELb0ELb1ELb1ELb1EEEvNS_9FwdParamsE,@function
        .size           _ZN10layer_norm13ln_fwd_kernelINS_13Kernel_traitsI13__nv_bfloat16S2_fS2_fjLj1536ELj1ELj4ELj1ELj16ENS_18Kernel_traits_baseILj1536ES2_S2_fS2_fjLj128EEEEELb0ELb1ELb1ELb1EEEvNS_9FwdParamsE,(.L_x_54383 - _ZN10layer_norm13ln_fwd_kernelINS_13Kernel_traitsI13__nv_bfloat16S2_fS2_fjLj1536ELj1ELj4ELj1ELj16ENS_18Kernel_traits_baseILj1536ES2_S2_fS2_fjLj128EEEEELb0ELb1ELb1ELb1EEEvNS_9FwdParamsE)
        .other          _ZN10layer_norm13ln_fwd_kernelINS_13Kernel_traitsI13__nv_bfloat16S2_fS2_fjLj1536ELj1ELj4ELj1ELj16ENS_18Kernel_traits_baseILj1536ES2_S2_fS2_fjLj128EEEEELb0ELb1ELb1ELb1EEEvNS_9FwdParamsE,@"STO_CUDA_ENTRY STV_DEFAULT"
_ZN10layer_norm13ln_fwd_kernelINS_13Kernel_traitsI13__nv_bfloat16S2_fS2_fjLj1536ELj1ELj4ELj1ELj16ENS_18Kernel_traits_baseILj1536ES2_S2_fS2_fjLj128EEEEELb0ELb1ELb1ELb1EEEvNS_9FwdParamsE:
.text._ZN10layer_norm13ln_fwd_kernelINS_13Kernel_traitsI13__nv_bfloat16S2_fS2_fjLj1536ELj1ELj4ELj1ELj16ENS_18Kernel_traits_baseILj1536ES2_S2_fS2_fjLj128EEEEELb0ELb1ELb1ELb1EEEvNS_9FwdParamsE:
        /* <DEDUP_REMOVED lines=37> */
.L_x_16560:
        /* <DEDUP_REMOVED lines=28> */
.L_x_16561:
[----:B------:R-:W1:Y:S02]  /*0410*/  LDCU UR4, c[0x0][0x384] ;  /* 0x00007080ff0477ac */ /* 0x000e640008000800 */
[----:B-1----:R-:W-:-:S13]  /*0420*/  ISETP.GE.AND P0, PT, R2, UR4, PT ;  /* 0x0000000402007c0c */ /* 0x002fda000bf06270 */
[----:B------:R-:W-:Y:S05]  /*0430*/  @P0 EXIT ;  /* 0x000000000000094d */ /* 0x000fea0003800000 */
[----:B-----5:R-:W-:Y:S01]  /*0440*/  PRMT R3, R79, 0x7632, R3 ;  /* 0x000076324f037816 */ /* 0x020fe20000000003 */
[----:B------:R-:W1:Y:S01]  /*0450*/  LDCU UR10, c[0x0][0x40c] ;  /* 0x00008180ff0a77ac */ /* 0x000e620008000800 */
[----:B0-----:R-:W-:Y:S02]  /*0460*/  PRMT R4, R55, 0x7632, R4 ;  /* 0x0000763237047816 */ /* 0x001fe40000000004 */
[----:B------:R-:W-:Y:S01]  /*0470*/  PRMT R5, R78, 0x7632, R5 ;  /* 0x000076324e057816 */ /* 0x000fe20000000005 */
[----:B------:R-:W0:Y:S01]  /*0480*/  LDCU.U8 UR8, c[0x0][0x410] ;  /* 0x00008200ff0877ac */ /* 0x000e220008000000 */
        /* <DEDUP_REMOVED lines=71> */
.L_x_16583:
[----:B0-----:R-:W0:Y:S08]  /*0900*/  LDC.64 R162, c[0x0][0x3f0] ;  /* 0x0000fc00ffa27b82 */ /* 0x001e300000000a00 */
[----:B------:R-:W1:Y:S08]  /*0910*/  LDC R211, c[0x0][0x388] ;  /* 0x0000e200ffd37b82 */ /* 0x000e700000000800 */
[----:B------:R-:W2:Y:S01]  /*0920*/  LDC.64 R118, c[0x0][0x3f8] ;  /* 0x0000fe00ff767b82 */ /* 0x000ea20000000a00 */
[----:B0-----:R-:W-:-:S06]  /*0930*/  IMAD.WIDE R162, R2, 0x4, R162 ;  /* 0x0000000402a27825 */ /* 0x001fcc00078e02a2 */
[----:B------:R-:W3:Y:S01]  /*0940*/  LDG.E R162, desc[UR6][R162.64] ;  /* 0x00000006a2a27981 */ /* 0x000ee2000c1e1900 */
[----:B------:R-:W-:Y:S02]  /*0950*/  HFMA2 R158, -RZ, RZ, 0, 0 ;  /* 0x00000000ff9e7431 */ /* 0x000fe400000001ff */
[----:B-1----:R-:W-:-:S05]  /*0960*/  IMAD R120, R2, R211, RZ ;  /* 0x000000d302787224 */ /* 0x002fca00078e02ff */
[----:B------:R-:W-:Y:S01]  /*0970*/  SHF.R.S32.HI R121, RZ, 0x1f, R120 ;  /* 0x0000001fff797819 */ /* 0x000fe20000011478 */
[----:B--2---:R-:W-:-:S03]  /*0980*/  IMAD.WIDE R118, R2, 0x4, R118 ;  /* 0x0000000402767825 */ /* 0x004fc600078e0276 */
[----:B------:R-:W-:-:S04]  /*0990*/  LEA.HI R121, R121, R120, RZ, 0x3 ;  /* 0x0000007879797211 */ /* 0x000fc800078f18ff */
[----:B------:R-:W-:Y:S01]  /*09a0*/  LEA.HI.SX32 R159, R121, R0, 0x1d ;  /* 0x00000000799f7211 */ /* 0x000fe200078feaff */
[----:B------:R0:W5:Y:S01]  /*09b0*/  LDG.E R212, desc[UR6][R118.64] ;  /* 0x0000000676d47981 */ /* 0x000162000c1e1900 */
        /* <DEDUP_REMOVED lines=12> */
[----:B------:R-:W-:Y:S01]  /*0a80*/  ISETP.NE.AND.EX P0, PT, RZ, UR5, PT, P0 ;  /* 0x00000005ff007c0c */ /* 0x000fe2000bf05300 */
[----:B------:R-:W-:-:S12]  /*0a90*/  BSSY.RECONVERGENT B0, `(.L_x_16562) ;  /* 0x000006d000007945 */ /* 0x000fd80003800200 */
[----:B0-----:R-:W-:Y:S05]  /*0aa0*/  @!P0 BRA `(.L_x_16563) ;  /* 0x0000000000e88947 */ /* 0x001fea0003800000 */
        /* <DEDUP_REMOVED lines=58> */
.L_x_16563:
[----:B------:R-:W0:Y:S01]  /*0e50*/  @P1 LDC R118, c[0x0][0x40c] ;  /* 0x00010300ff761b82 */ /* 0x000e220000000800 */
[C---:B-----5:R-:W-:Y:S02]  /*0e60*/  @P1 PRMT R116, R104.reuse, 0x7632, R116 ;  /* 0x0000763268741816 */ /* 0x060fe40000000074 */
[----:B------:R-:W-:Y:S02]  /*0e70*/  @P1 SHF.L.U32 R117, R104, 0x10, RZ ;  /* 0x0000001068751819 */ /* 0x000fe400000006ff */
        /* <DEDUP_REMOVED lines=20> */
[----:B------:R-:W-:-:S06]  /*0fc0*/  @P1 SHF.L.U32 R120, R116, 0x10, RZ ;  /* 0x0000001074781819 */ /* 0x000fcc00000006ff */
[----:B------:R-:W2:Y:S01]  /*0fd0*/  @P1 LDC R131, c[0x0][0x40c] ;  /* 0x00010300ff831b82 */ /* 0x000ea20000000800 */
[----:B---3--:R-:W-:Y:S01]  /*0fe0*/  @P1 FMUL.FTZ R124, R117, R124 ;  /* 0x0000007c757c1220 */ /* 0x008fe20000410000 */
[----:B------:R-:W-:Y:S02]  /*0ff0*/  CS2R R116, SRZ ;  /* 0x0000000000747805 */ /* 0x000fe4000001ff00 */
[----:B------:R-:W-:Y:S01]  /*1000*/  @P1 FMUL.FTZ R117, R119, R128 ;  /* 0x0000008077751220 */ /* 0x000fe20000410000 */
[----:B------:R-:W-:Y:S02]  /*1010*/  @P1 SHF.L.U32 R128, R82, 0x10, RZ ;  /* 0x0000001052801819 */ /* 0x000fe400000006ff */
[----:B------:R-:W-:Y:S01]  /*1020*/  MOV R119, RZ ;  /* 0x000000ff00777202 */ /* 0x000fe20000000f00 */
[----:B------:R-:W3:Y:S01]  /*1030*/  @P1 LDC R133, c[0x0][0x40c] ;  /* 0x00010300ff851b82 */ /* 0x000ee20000000800 */
[----:B0-----:R-:W-:Y:S01]  /*1040*/  @P1 FMUL.FTZ R129, R122, R125 ;  /* 0x0000007d7a811220 */ /* 0x001fe20000410000 */
[----:B------:R-:W-:-:S05]  /*1050*/  @P1 SHF.L.U32 R122, R80, 0x10, RZ ;  /* 0x00000010507a1819 */ /* 0x000fca00000006ff */
[----:B------:R-:W-:Y:S01]  /*1060*/  @P1 FMUL.FTZ R116, R121, R122 ;  /* 0x0000007a79741220 */ /* 0x000fe20000410000 */
[----:B-1----:R-:W-:Y:S01]  /*1070*/  @P1 FMUL.FTZ R125, R118, R127 ;  /* 0x0000007f767d1220 */ /* 0x002fe20000410000 */
[----:B------:R-:W-:Y:S01]  /*1080*/  MOV R118, RZ ;  /* 0x000000ff00767202 */ /* 0x000fe20000000f00 */
[----:B------:R-:W-:Y:S01]  /*1090*/  @P1 FMUL.FTZ R118, R123, R130 ;  /* 0x000000827b761220 */ /* 0x000fe20000410000 */
[----:B------:R-:W-:Y:S02]  /*10a0*/  @P1 SHF.L.U32 R127, R209, 0x10, RZ ;  /* 0x00000010d17f1819 */ /* 0x000fe400000006ff */
[----:B------:R-:W-:Y:S02]  /*10b0*/  CS2R R122, SRZ ;  /* 0x00000000007a7805 */ /* 0x000fe4000001ff00 */
[----:B------:R-:W-:Y:S01]  /*10c0*/  @P1 SHF.L.U32 R130, R208, 0x10, RZ ;  /* 0x00000010d0821819 */ /* 0x000fe200000006ff */
[----:B--2---:R-:W-:Y:S01]  /*10d0*/  @P1 FMUL.FTZ R131, R126, R131 ;  /* 0x000000837e831220 */ /* 0x004fe20000410000 */
[----:B------:R-:W-:-:S03]  /*10e0*/  @P1 FMUL.FTZ R119, R124, R127 ;  /* 0x0000007f7c771220 */ /* 0x000fc60000410000 */
[----:B------:R-:W-:Y:S01]  /*10f0*/  @P1 FMUL.FTZ R122, R131, R132 ;  /* 0x00000084837a1220 */ /* 0x000fe20000410000 */
[----:B---3--:R-:W-:Y:S01]  /*1100*/  @P1 FMUL.FTZ R126, R120, R133 ;  /* 0x00000085787e1220 */ /* 0x008fe20000410000 */
[----:B------:R-:W-:Y:S02]  /*1110*/  @P1 SHF.L.U32 R133, R207, 0x10, RZ ;  /* 0x00000010cf851819 */ /* 0x000fe400000006ff */
[----:B------:R-:W-:Y:S02]  /*1120*/  CS2R R120, SRZ ;  /* 0x0000000000787805 */ /* 0x000fe4000001ff00 */
[----:B------:R-:W-:Y:S01]  /*1130*/  @P1 FMUL.FTZ R120, R129, R128 ;  /* 0x0000008081781220 */ /* 0x000fe20000410000 */
[----:B------:R-:W-:Y:S01]  /*1140*/  @P1 FMUL.FTZ R121, R125, R130 ;  /* 0x000000827d791220 */ /* 0x000fe20000410000 */
[----:B------:R-:W-:-:S07]  /*1150*/  @P1 FMUL.FTZ R123, R126, R133 ;  /* 0x000000857e7b1220 */ /* 0x000fce0000410000 */
.L_x_16564:
[----:B------:R-:W-:Y:S05]  /*1160*/  BSYNC.RECONVERGENT B0 ;  /* 0x0000000000007941 */ /* 0x000fea0003800200 */
.L_x_16562:
[----:B------:R-:W0:Y:S01]  /*1170*/  LDC.64 R190, c[0x0][0x3a8] ;  /* 0x0000ea00ffbe7b82 */ /* 0x000e220000000a00 */
[----:B------:R-:W-:Y:S02]  /*1180*/  @P1 IADD3 R131, PT, PT, R158, 0x20, RZ ;  /* 0x000000209e831810 */ /* 0x000fe40007ffe0ff */
[----:B------:R-:W-:-:S05]  /*1190*/  @P0 IADD3 R133, PT, PT, R159, 0x20, RZ ;  /* 0x000000209f850810 */ /* 0x000fca0007ffe0ff */
[----:B------:R-:W1:Y:S08]  /*11a0*/  @P1 LDC.64 R126, c[0x0][0x390] ;  /* 0x0000e400ff7e1b82 */ /* 0x000e700000000a00 */
[----:B------:R-:W2:Y:S01]  /*11b0*/  @P0 LDC.64 R124, c[0x0][0x3a0] ;  /* 0x0000e800ff7c0b82 */ /* 0x000ea20000000a00 */
[----:B0-----:R-:W-:-:S05]  /*11c0*/  IMAD.WIDE.U32 R128, R159, 0x20, R190 ;  /* 0x000000209f807825 */ /* 0x001fca00078e00be */
[----:B------:R0:W-:Y:S01]  /*11d0*/  STG.E.128 desc[UR6][R128.64], R116 ;  /* 0x0000007480007986 */ /* 0x0001e2000c101d06 */
[----:B-1----:R-:W-:-:S03]  /*11e0*/  @P1 IMAD.WIDE.U32 R126, R131, 0x10, R126 ;  /* 0x00000010837e1825 */ /* 0x002fc600078e007e */
[----:B------:R0:W-:Y:S04]  /*11f0*/  STG.E.128 desc[UR6][R128.64+0x10], R120 ;  /* 0x0000107880007986 */ /* 0x0001e8000c101d06 */
[----:B------:R0:W5:Y:S01]  /*1200*/  @P1 LDG.E.128 R104, desc[UR6][R126.64] ;  /* 0x000000067e681981 */ /* 0x000162000c1e1d00 */
[----:B--2---:R-:W-:-:S05]  /*1210*/  @P0 IMAD.WIDE.U32 R124, R133, 0x20, R124 ;  /* 0x00000020857c0825 */ /* 0x004fca00078e007c */
        /* <DEDUP_REMOVED lines=15> */
[----:B------:R-:W2:Y:S08]  /*1310*/  @P2 LDC R133, c[0x0][0x40c] ;  /* 0x00010300ff852b82 */ /* 0x000eb00000000800 */
        /* <DEDUP_REMOVED lines=20> */
[----:B------:R-:W-:-:S02]  /*1460*/  @P2 SHF.L.U32 R133, R205, 0x10, RZ ;  /* 0x00000010cd852819 */ /* 0x000fc400000006ff */
[----:B------:R-:W-:Y:S01]  /*1470*/  @P2 SHF.L.U32 R136, R204, 0x10, RZ ;  /* 0x00000010cc882819 */ /* 0x000fe200000006ff */
        /* <DEDUP_REMOVED lines=20> */
.L_x_16566:
        /* <DEDUP_REMOVED lines=49> */
.L_x_16567:
[----:B------:R-:W-:Y:S05]  /*18d0*/  BSYNC.RECONVERGENT B0 ;  /* 0x0000000000007941 */ /* 0x000fea0003800200 */
.L_x_16565:
[----:B------:R-:W0:Y:S01]  /*18e0*/  @P1 LDC.64 R134, c[0x0][0x390] ;  /* 0x0000e400ff861b82 */ /* 0x000e220000000a00 */
[C---:B------:R-:W-:Y:S02]  /*18f0*/  IADD3 R137, PT, PT, R159.reuse, 0x20, RZ ;  /* 0x000000209f897810 */ /* 0x040fe40007ffe0ff */
[----:B------:R-:W-:Y:S02]  /*1900*/  @P1 IADD3 R139, PT, PT, R158, 0x40, RZ ;  /* 0x000000409e8b1810 */ /* 0x000fe40007ffe0ff */
[----:B------:R-:W-:Y:S01]  /*1910*/  @P0 IADD3 R141, PT, PT, R159, 0x40, RZ ;  /* 0x000000409f8d0810 */ /* 0x000fe20007ffe0ff */
[----:B------:R-:W-:Y:S02]  /*1920*/  IMAD.WIDE.U32 R136, R137, 0x20, R190 ;  /* 0x0000002089887825 */ /* 0x000fe400078e00be */
[----:B------:R-:W1:Y:S03]  /*1930*/  @P0 LDC.64 R132, c[0x0][0x3a0] ;  /* 0x0000e800ff840b82 */ /* 0x000e660000000a00 */
[----:B------:R2:W-:Y:S04]  /*1940*/  STG.E.128 desc[UR6][R136.64], R124 ;  /* 0x0000007c88007986 */ /* 0x0005e8000c101d06 */
[----:B------:R2:W-:Y:S01]  /*1950*/  STG.E.128 desc[UR6][R136.64+0x10], R128 ;  /* 0x0000108088007986 */ /* 0x0005e2000c101d06 */
        /* <DEDUP_REMOVED lines=8> */
[----:B--2---:R-:W0:Y:S01]  /*19e0*/  @P2 LDC R135, c[0x0][0x40c] ;  /* 0x00010300ff872b82 */ /* 0x004e220000000800 */
        /* <DEDUP_REMOVED lines=52> */
.L_x_16569:
[----:B--2---:R-:W0:Y:S01]  /*1d30*/  @P1 LDC R134, c[0x0][0x40c] ;  /* 0x00010300ff861b82 */ /* 0x004e220000000800 */
        /* <DEDUP_REMOVED lines=48> */
.L_x_16570:
[----:B------:R-:W-:Y:S05]  /*2040*/  BSYNC.RECONVERGENT B0 ;  /* 0x0000000000007941 */ /* 0x000fea0003800200 */
.L_x_16568:
        /* <DEDUP_REMOVED lines=69> */
.L_x_16572:
        /* <DEDUP_REMOVED lines=49> */
.L_x_16573:
[----:B------:R-:W-:Y:S05]  /*27b0*/  BSYNC.RECONVERGENT B0 ;  /* 0x0000000000007941 */ /* 0x000fea0003800200 */
.L_x_16571:
        /* <DEDUP_REMOVED lines=26> */
[----:B------:R-:W2:Y:S01]  /*2960*/  @P2 LDC R157, c[0x0][0x40c] ;  /* 0x00010300ff9d2b82 */ /* 0x000ea20000000800 */
        /* <DEDUP_REMOVED lines=42> */
.L_x_16575:
        /* <DEDUP_REMOVED lines=49> */
.L_x_16576:
[----:B------:R-:W-:Y:S05]  /*2f20*/  BSYNC.RECONVERGENT B0 ;  /* 0x0000000000007941 */ /* 0x000fea0003800200 */
.L_x_16574:
[----:B------:R-:W0:Y:S01]  /*2f30*/  @P1 LDC.64 R160, c[0x0][0x390] ;  /* 0x0000e400ffa01b82 */ /* 0x000e220000000a00 */
[C---:B------:R-:W-:Y:S02]  /*2f40*/  IADD3 R213, PT, PT, R159.reuse, 0x80, RZ ;  /* 0x000000809fd57810 */ /* 0x040fe40007ffe0ff */
[----:B------:R-:W-:Y:S02]  /*2f50*/  @P1 IADD3 R163, PT, PT, R158, 0xa0, RZ ;  /* 0x000000a09ea31810 */ /* 0x000fe40007ffe0ff */
[----:B------:R-:W-:Y:S01]  /*2f60*/  IADD3 R193, PT, PT, R159, 0xa0, RZ ;  /* 0x000000a09fc17810 */ /* 0x000fe20007ffe0ff */
        /* <DEDUP_REMOVED lines=65> */
.L_x_16578:
        /* <DEDUP_REMOVED lines=49> */
.L_x_16579:
[----:B------:R-:W-:Y:S05]  /*3690*/  BSYNC.RECONVERGENT B0 ;  /* 0x0000000000007941 */ /* 0x000fea0003800200 */
.L_x_16577:
[----:B------:R-:W-:Y:S01]  /*36a0*/  FADD.FTZ R192, RZ, R116 ;  /* 0x00000074ffc07221 */ /* 0x000fe20000010000 */
        /* <DEDUP_REMOVED lines=171> */
.L_x_16595:
        /* <DEDUP_REMOVED lines=17> */
[----:B------:R-:W-:Y:S02]  /*4270*/  IADD3 R212, PT, PT, R212, -0x1, RZ ;  /* 0xffffffffd4d47810 */ /* 0x000fe40007ffe0ff */
[----:B------:R-:W-:Y:S01]  /*4280*/  SHF.L.U32 R191, R73, 0x10, RZ ;  /* 0x0000001049bf7819 */ /* 0x000fe200000006ff */
[C---:B------:R-:W-:Y:S01]  /*4290*/  FADD.FTZ R116, -R0.reuse, R116 ;  /* 0x0000007400747221 */ /* 0x040fe20000010100 */
[C---:B------:R-:W-:Y:S01]  /*42a0*/  FADD.FTZ R190, -R0.reuse, R117 ;  /* 0x0000007500be7221 */ /* 0x040fe20000010100 */
[C---:B------:R-:W-:Y:S01]  /*42b0*/  FADD.FTZ R118, -R0.reuse, R118 ;  /* 0x0000007600767221 */ /* 0x040fe20000010100 */
[----:B------:R-:W-:Y:S01]  /*42c0*/  FADD.FTZ R192, -R0, R119 ;  /* 0x0000007700c07221 */ /* 0x000fe20000010100 */
[----:B------:R-:W-:Y:S02]  /*42d0*/  IMAD R211, R212, R211, RZ ;  /* 0x000000d3d4d37224 */ /* 0x000fe400078e02ff */
[C---:B------:R-:W-:Y:S01]  /*42e0*/  FADD.FTZ R120, -R0.reuse, R120 ;  /* 0x0000007800787221 */ /* 0x040fe20000010100 */
[C---:B------:R-:W-:Y:S01]  /*42f0*/  FADD.FTZ R212, -R0.reuse, R121 ;  /* 0x0000007900d47221 */ /* 0x040fe20000010100 */
[C---:B------:R-:W-:Y:S01]  /*4300*/  FADD.FTZ R214, -R0.reuse, R123 ;  /* 0x0000007b00d67221 */ /* 0x040fe20000010100 */
[C---:B0-----:R-:W-:Y:S01]  /*4310*/  FADD.FTZ R216, -R0.reuse, R125 ;  /* 0x0000007d00d87221 */ /* 0x041fe20000010100 */
[C---:B------:R-:W-:Y:S01]  /*4320*/  FADD.FTZ R218, -R0.reuse, R127 ;  /* 0x0000007f00da7221 */ /* 0x040fe20000010100 */
[C---:B------:R-:W-:Y:S01]  /*4330*/  FADD.FTZ R220, -R0.reuse, R129 ;  /* 0x0000008100dc7221 */ /* 0x040fe20000010100 */
[----:B------:R-:W-:Y:S01]  /*4340*/  FADD.FTZ R222, -R0, R131 ;  /* 0x0000008300de7221 */ /* 0x000fe20000010100 */
[----:B------:R-:W-:Y:S01]  /*4350*/  SHF.L.U32 R117, R32, 0x10, RZ ;  /* 0x0000001020757819 */ /* 0x000fe200000006ff */
[----:B------:R-:W-:Y:S01]  /*4360*/  FADD.FTZ R226, -R0, R133 ;  /* 0x0000008500e27221 */ /* 0x000fe20000010100 */
[----:B------:R-:W-:Y:S01]  /*4370*/  SHF.L.U32 R119, R56, 0x10, RZ ;  /* 0x0000001038777819 */ /* 0x000fe200000006ff */
[----:B------:R-:W-:Y:S01]  /*4380*/  FADD.FTZ R228, -R0, R135 ;  /* 0x0000008700e47221 */ /* 0x000fe20000010100 */
        /* <DEDUP_REMOVED lines=12> */
[----:B------:R-:W-:Y:S01]  /*4450*/  FADD.FTZ R124, -R0, R124 ;  /* 0x0000007c007c7221 */ /* 0x000fe20000010100 */
[----:B------:R-:W-:Y:S01]  /*4460*/  SHF.L.U32 R133, R34, 0x10, RZ ;  /* 0x0000001022857819 */ /* 0x000fe200000006ff */
[----:B------:R-:W-:Y:S01]  /*4470*/  FADD.FTZ R236, -R0, R139 ;  /* 0x0000008b00ec7221 */ /* 0x000fe20000010100 */
[----:B------:R-:W-:Y:S01]  /*4480*/  SHF.L.U32 R135, R58, 0x10, RZ ;  /* 0x000000103a877819 */ /* 0x000fe200000006ff */
[----:B------:R-:W-:Y:S01]  /*4490*/  FFMA.FTZ R116, R116, R117, R119 ;  /* 0x0000007574747223 */ /* 0x000fe20000010077 */
[----:B------:R-:W-:Y:S01]  /*44a0*/  FFMA.FTZ R121, R190, R121, R123 ;  /* 0x00000079be797223 */ /* 0x000fe2000001007b */
[----:B------:R-:W-:Y:S01]  /*44b0*/  FFMA.FTZ R117, R118, R125, R127 ;  /* 0x0000007d76757223 */ /* 0x000fe2000001007f */
[----:B------:R-:W-:Y:S01]  /*44c0*/  FFMA.FTZ R192, R192, R129, R131 ;  /* 0x00000081c0c07223 */ /* 0x000fe20000010083 */
[----:B------:R-:W-:Y:S01]  /*44d0*/  SHF.L.U32 R139, R178, 0x10, RZ ;  /* 0x00000010b28b7819 */ /* 0x000fe200000006ff */
[----:B------:R-:W-:Y:S01]  /*44e0*/  FADD.FTZ R238, -R0, R137 ;  /* 0x0000008900ee7221 */ /* 0x000fe20000010100 */
[----:B------:R-:W-:Y:S01]  /*44f0*/  SHF.L.U32 R119, R177, 0x10, RZ ;  /* 0x00000010b1777819 */ /* 0x000fe200000006ff */
[----:B------:R-:W-:Y:S01]  /*4500*/  FMUL.FTZ R212, R215, R212 ;  /* 0x000000d4d7d47220 */ /* 0x000fe20000410000 */
[----:B------:R-:W-:Y:S01]  /*4510*/  FFMA.FTZ R118, R120, R133, R135 ;  /* 0x0000008578767223 */ /* 0x000fe20000010087 */
[----:B------:R-:W-:Y:S01]  /*4520*/  SHF.L.U32 R123, R35, 0x10, RZ ;  /* 0x00000010237b7819 */ /* 0x000fe200000006ff */
[----:B------:R-:W-:Y:S01]  /*4530*/  FMUL.FTZ R122, R215, R122 ;  /* 0x0000007ad77a7220 */ /* 0x000fe20000410000 */
[----:B------:R-:W-:Y:S01]  /*4540*/  SHF.L.U32 R125, R59, 0x10, RZ ;  /* 0x000000103b7d7819 */ /* 0x000fe200000006ff */
[----:B------:R-:W-:Y:S01]  /*4550*/  FMUL.FTZ R214, R215, R214 ;  /* 0x000000d6d7d67220 */ /* 0x000fe20000410000 */
[----:B------:R-:W-:Y:S01]  /*4560*/  SHF.L.U32 R127, R176, 0x10, RZ ;  /* 0x00000010b07f7819 */ /* 0x000fe200000006ff */
[----:B------:R-:W-:Y:S01]  /*4570*/  FADD.FTZ R224, -R0, R130 ;  /* 0x0000008200e07221 */ /* 0x000fe20000010100 */
[----:B------:R-:W-:Y:S01]  /*4580*/  SHF.L.U32 R129, R175, 0x10, RZ ;  /* 0x00000010af817819 */ /* 0x000fe200000006ff */
[C---:B------:R-:W-:Y:S01]  /*4590*/  FMUL.FTZ R124, R215.reuse, R124 ;  /* 0x0000007cd77c7220 */ /* 0x040fe20000410000 */
[----:B------:R-:W-:Y:S01]  /*45a0*/  SHF.L.U32 R131, R36, 0x10, RZ ;  /* 0x0000001024837819 */ /* 0x000fe200000006ff */
[----:B------:R-:W-:Y:S01]  /*45b0*/  FMUL.FTZ R216, R215, R216 ;  /* 0x000000d8d7d87220 */ /* 0x000fe20000410000 */
[----:B------:R-:W-:Y:S01]  /*45c0*/  SHF.L.U32 R133, R60, 0x10, RZ ;  /* 0x000000103c857819 */ /* 0x000fe200000006ff */
[----:B------:R-:W-:Y:S01]  /*45d0*/  FADD.FTZ R126, -R0, R126 ;  /* 0x0000007e007e7221 */ /* 0x000fe20000010100 */
[----:B------:R-:W-:Y:S01]  /*45e0*/  SHF.L.U32 R135, R174, 0x10, RZ ;  /* 0x00000010ae877819 */ /* 0x000fe200000006ff */
[C---:B------:R-:W-:Y:S01]  /*45f0*/  FADD.FTZ R130, -R0.reuse, R132 ;  /* 0x0000008400827221 */ /* 0x040fe20000010100 */
[----:B------:R-:W-:Y:S01]  /*4600*/  SHF.L.U32 R137, R173, 0x10, RZ ;  /* 0x00000010ad897819 */ /* 0x000fe200000006ff */
[C---:B------:R-:W-:Y:S01]  /*4610*/  FADD.FTZ R128, -R0.reuse, R128 ;  /* 0x0000008000807221 */ /* 0x040fe20000010100 */
[----:B------:R-:W-:Y:S01]  /*4620*/  FADD.FTZ R132, -R0, R134 ;  /* 0x0000008600847221 */ /* 0x000fe20000010100 */
[----:B------:R-:W-:Y:S01]  /*4630*/  FFMA.FTZ R139, R212, R139, R119 ;  /* 0x0000008bd48b7223 */ /* 0x000fe20000010077 */
[----:B------:R-:W-:Y:S01]  /*4640*/  FADD.FTZ R134, -R0, R136 ;  /* 0x0000008800867221 */ /* 0x000fe20000010100 */
[----:B------:R-:W-:Y:S01]  /*4650*/  FFMA.FTZ R119, R122, R123, R125 ;  /* 0x0000007b7a777223 */ /* 0x000fe2000001007d */
[----:B------:R-:W-:Y:S01]  /*4660*/  FFMA.FTZ R214, R214, R127, R129 ;  /* 0x0000007fd6d67223 */ /* 0x000fe20000010081 */
[----:B------:R-:W-:Y:S01]  /*4670*/  FADD.FTZ R136, -R0, R144 ;  /* 0x0000009000887221 */ /* 0x000fe20000010100 */
[----:B------:R-:W-:Y:S01]  /*4680*/  FFMA.FTZ R124, R124, R131, R133 ;  /* 0x000000837c7c7223 */ /* 0x000fe20000010085 */
[----:B------:R-:W-:Y:S01]  /*4690*/  FFMA.FTZ R123, R216, R135, R137 ;  /* 0x00000087d87b7223 */ /* 0x000fe20000010089 */
[----:B------:R-:W-:Y:S01]  /*46a0*/  SHF.L.U32 R125, R37, 0x10, RZ ;  /* 0x00000010257d7819 */ /* 0x000fe200000006ff */
[C---:B------:R-:W-:Y:S01]  /*46b0*/  FADD.FTZ R232, -R0.reuse, R140 ;  /* 0x0000008c00e87221 */ /* 0x040fe20000010100 */
[----:B------:R-:W-:Y:S01]  /*46c0*/  SHF.L.U32 R127, R61, 0x10, RZ ;  /* 0x000000103d7f7819 */ /* 0x000fe200000006ff */
[C---:B------:R-:W-:Y:S01]  /*46d0*/  FADD.FTZ R234, -R0.reuse, R143 ;  /* 0x0000008f00ea7221 */ /* 0x040fe20000010100 */
[----:B------:R-:W-:Y:S01]  /*46e0*/  FADD.FTZ R144, -R0, R145 ;  /* 0x0000009100907221 */ /* 0x000fe20000010100 */
[----:B------:R-:W-:Y:S01]  /*46f0*/  FMUL.FTZ R126, R215, R126 ;  /* 0x0000007ed77e7220 */ /* 0x000fe20000410000 */
[----:B------:R-:W-:Y:S01]  /*4700*/  SHF.L.U32 R129, R172, 0x10, RZ ;  /* 0x00000010ac817819 */ /* 0x000fe200000006ff */
[----:B------:R-:W-:Y:S01]  /*4710*/  FADD.FTZ R140, -R0, R141 ;  /* 0x0000008d008c7221 */ /* 0x000fe20000010100 */
        /* <DEDUP_REMOVED lines=13> */
[----:B------:R-:W-:Y:S01]  /*47f0*/  FFMA.FTZ R126, R126, R125, R127 ;  /* 0x0000007d7e7e7223 */ /* 0x000fe2000001007f */
[----:B------:R-:W-:Y:S01]  /*4800*/  FADD.FTZ R142, -R0, R146 ;  /* 0x00000092008e7221 */ /* 0x000fe20000010100 */
[----:B------:R-:W-:Y:S01]  /*4810*/  FFMA.FTZ R125, R218, R129, R131 ;  /* 0x00000081da7d7223 */ /* 0x000fe20000010083 */
[----:B------:R-:W-:Y:S01]  /*4820*/  FFMA.FTZ R128, R128, R133, R135 ;  /* 0x0000008580807223 */ /* 0x000fe20000010087 */
[C---:B------:R-:W-:Y:S01]  /*4830*/  FADD.FTZ R146, -R0.reuse, R147 ;  /* 0x0000009300927221 */ /* 0x040fe20000010100 */
[----:B------:R-:W-:Y:S01]  /*4840*/  FADD.FTZ R240, -R0, R149 ;  /* 0x0000009500f07221 */ /* 0x000fe20000010100 */
        /* <DEDUP_REMOVED lines=16> */
[----:B------:R-:W-:Y:S01]  /*4950*/  FADD.FTZ R242, -R0, R151 ;  /* 0x0000009700f27221 */ /* 0x000fe20000010100 */
[----:B------:R-:W-:Y:S01]  /*4960*/  SHF.L.U32 R137, R166, 0x10, RZ ;  /* 0x00000010a6897819 */ /* 0x000fe200000006ff */
[C---:B------:R-:W-:Y:S01]  /*4970*/  FADD.FTZ R244, -R0.reuse, R153 ;  /* 0x0000009900f47221 */ /* 0x040fe20000010100 */
[----:B------:R-:W-:Y:S01]  /*4980*/  SHF.L.U32 R141, R165, 0x10, RZ ;  /* 0x00000010a58d7819 */ /* 0x000fe200000006ff */
        /* <DEDUP_REMOVED lines=12> */
[C---:B------:R-:W-:Y:S01]  /*4a50*/  FMUL.FTZ R134, R215.reuse, R134 ;  /* 0x00000086d7867220 */ /* 0x040fe20000410000 */
[----:B------:R-:W-:Y:S01]  /*4a60*/  SHF.L.U32 R151, R44, 0x10, RZ ;  /* 0x000000102c977819 */ /* 0x000fe200000006ff */
[----:B------:R-:W-:Y:S01]  /*4a70*/  FFMA.FTZ R230, R230, R143, R145 ;  /* 0x0000008fe6e67223 */ /* 0x000fe20000010091 */
[----:B------:R-:W-:Y:S01]  /*4a80*/  SHF.L.U32 R155, R68, 0x10, RZ ;  /* 0x00000010449b7819 */ /* 0x000fe200000006ff */
[----:B------:R-:W-:Y:S01]  /*4a90*/  FFMA.FTZ R153, R236, R153, R149 ;  /* 0x00000099ec997223 */ /* 0x000fe20000010095 */
[----:B------:R-:W-:Y:S01]  /*4aa0*/  SHF.L.U32 R133, R42, 0x10, RZ ;  /* 0x000000102a857819 */ /* 0x000fe200000006ff */
[----:B------:R-:W-:Y:S01]  /*4ab0*/  FADD.FTZ R248, -R0, R157 ;  /* 0x0000009d00f87221 */ /* 0x000fe20000010100 */
[----:B------:R-:W-:Y:S01]  /*4ac0*/  SHF.L.U32 R137, R66, 0x10, RZ ;  /* 0x0000001042897819 */ /* 0x000fe200000006ff */
[----:B------:R-:W-:Y:S01]  /*4ad0*/  FFMA.FTZ R232, R232, R151, R155 ;  /* 0x00000097e8e87223 */ /* 0x000fe2000001009b */
[----:B------:R-:W-:Y:S01]  /*4ae0*/  FADD.FTZ R250, -R0, R159 ;  /* 0x0000009f00fa7221 */ /* 0x000fe20000010100 */
[----:B------:R-:W-:Y:S01]  /*4af0*/  SHF.L.U32 R149, R24, 0x10, RZ ;  /* 0x0000001018957819 */ /* 0x000fe200000006ff */
[----:B------:R-:W-:Y:S01]  /*4b00*/  FMUL.FTZ R234, R215, R234 ;  /* 0x000000ead7ea7220 */ /* 0x000fe20000410000 */
        /* <DEDUP_REMOVED lines=8> */
[C---:B------:R-:W-:Y:S01]  /*4b90*/  FADD.FTZ R148, -R0.reuse, R148 ;  /* 0x0000009400947221 */ /* 0x040fe20000010100 */
[----:B------:R-:W-:Y:S01]  /*4ba0*/  SHF.L.U32 R137, R25, 0x10, RZ ;  /* 0x0000001019897819 */ /* 0x000fe200000006ff */
[----:B------:R-:W-:Y:S01]  /*4bb0*/  FADD.FTZ R252, -R0, R160 ;  /* 0x000000a000fc7221 */ /* 0x000fe20000010100 */
[----:B------:R-:W-:Y:S01]  /*4bc0*/  SHF.L.U32 R157, R22, 0x10, RZ ;  /* 0x00000010169d7819 */ /* 0x000fe200000006ff */
[----:B------:R-:W-:Y:S01]  /*4bd0*/  FFMA.FTZ R149, R234, R149, R145 ;  /* 0x00000095ea957223 */ /* 0x000fe20000010091 */
[----:B------:R-:W-:Y:S01]  /*4be0*/  SHF.L.U32 R159, R21, 0x10, RZ ;  /* 0x00000010159f7819 */ /* 0x000fe200000006ff */
[----:B------:R-:W-:Y:S01]  /*4bf0*/  FFMA.FTZ R155, R136, R155, R151 ;  /* 0x0000009b889b7223 */ /* 0x000fe20000010097 */
[----:B------:R-:W-:Y:S01]  /*4c00*/  FADD.FTZ R160, -R0, R161 ;  /* 0x000000a100a07221 */ /* 0x000fe20000010100 */
        /* <DEDUP_REMOVED lines=24> */
[C---:B------:R-:W-:Y:S01]  /*4d90*/  FADD.FTZ R150, -R0.reuse, R150 ;  /* 0x0000009600967221 */ /* 0x040fe20000010100 */
[C---:B------:R-:W-:Y:S01]  /*4da0*/  FADD.FTZ R152, -R0.reuse, R152 ;  /* 0x0000009800987221 */ /* 0x040fe20000010100 */
[C---:B------:R-:W-:Y:S01]  /*4db0*/  FADD.FTZ R154, -R0.reuse, R154 ;  /* 0x0000009a009a7221 */ /* 0x040fe20000010100 */
[C---:B------:R-:W-:Y:S01]  /*4dc0*/  FADD.FTZ R156, -R0.reuse, R156 ;  /* 0x0000009c009c7221 */ /* 0x040fe20000010100 */
[C---:B------:R-:W-:Y:S01]  /*4dd0*/  FADD.FTZ R158, -R0.reuse, R158 ;  /* 0x0000009e009e7221 */ /* 0x040fe20000010100 */
[----:B------:R-:W-:Y:S01]  /*4de0*/  FADD.FTZ R162, -R0, R162 ;  /* 0x000000a200a27221 */ /* 0x000fe20000010100 */
[----:B------:R-:W-:Y:S01]  /*4df0*/  FFMA.FTZ R157, R242, R157, R137 ;  /* 0x0000009df29d7223 */ /* 0x000fe20000010089 */
[----:B------:R-:W-:Y:S01]  /*4e00*/  FADD.FTZ R0, -R0, R163 ;  /* 0x000000a300007221 */ /* 0x000fe20000010100 */
[----:B------:R-:W-:Y:S01]  /*4e10*/  FFMA.FTZ R134, R138, R141, R143 ;  /* 0x0000008d8a867223 */ /* 0x000fe2000001008f */
[----:B------:R-:W0:Y:S01]  /*4e20*/  LDC.64 R136, c[0x0][0x428] ;  /* 0x00010a00ff887b82 */ /* 0x000e220000000a00 */
        /* <DEDUP_REMOVED lines=25> */
[----:B------:R-:W-:Y:S01]  /*4fc0*/  SHF.R.S32.HI R0, RZ, 0x1f, R211 ;  /* 0x0000001fff007819 */ /* 0x000fe200000114d3 */
[----:B------:R-:W-:Y:S01]  /*4fd0*/  FFMA.FTZ R152, R152, R141, R143 ;  /* 0x0000008d98987223 */ /* 0x000fe2000001008f */
[----:B------:R-:W-:Y:S01]  /*4fe0*/  SHF.L.U32 R193, R12, 0x10, RZ ;  /* 0x000000100cc17819 */ /* 0x000fe200000006ff */
[----:B------:R-:W-:Y:S01]  /*4ff0*/  FFMA.FTZ R163, R244, R163, R145 ;  /* 0x000000a3f4a37223 */ /* 0x000fe20000010091 */
[----:B------:R-:W-:Y:S01]  /*5000*/  SHF.L.U32 R217, R11, 0x10, RZ ;  /* 0x000000100bd97819 */ /* 0x000fe200000006ff */
[----:B------:R-:W-:Y:S01]  /*5010*/  FFMA.FTZ R154, R154, R159, R191 ;  /* 0x0000009f9a9a7223 */ /* 0x000fe200000100bf */
[----:B------:R-:W-:-:S02]  /*5020*/  SHF.L.U32 R141, R52, 0x10, RZ ;  /* 0x00000010348d7819 */ /* 0x000fc400000006ff */
[----:B------:R-:W-:Y:S01]  /*5030*/  SHF.L.U32 R143, R76, 0x10, RZ ;  /* 0x000000104c8f7819 */ /* 0x000fe200000006ff */
[----:B------:R-:W-:Y:S01]  /*5040*/  FFMA.FTZ R191, R246, R193, R217 ;  /* 0x000000c1f6bf7223 */ /* 0x000fe200000100d9 */
[----:B------:R-:W-:Y:S02]  /*5050*/  SHF.L.U32 R159, R10, 0x10, RZ ;  /* 0x000000100a9f7819 */ /* 0x000fe400000006ff */
[----:B------:R-:W-:Y:S01]  /*5060*/  SHF.L.U32 R145, R9, 0x10, RZ ;  /* 0x0000001009917819 */ /* 0x000fe200000006ff */
[----:B------:R-:W-:Y:S01]  /*5070*/  FFMA.FTZ R156, R156, R141, R143 ;  /* 0x0000008d9c9c7223 */ /* 0x000fe2000001008f */
[----:B------:R-:W-:Y:S02]  /*5080*/  LEA.HI R211, R0, R211, RZ, 0x3 ;  /* 0x000000d300d37211 */ /* 0x000fe400078f18ff */
[----:B------:R-:W-:Y:S01]  /*5090*/  LOP3.LUT R0, R213, 0x1f, RZ, 0xc0, !PT ;  /* 0x0000001fd5007812 */ /* 0x000fe200078ec0ff */
[----:B------:R-:W-:Y:S01]  /*50a0*/  FFMA.FTZ R159, R248, R159, R145 ;  /* 0x0000009ff89f7223 */ /* 0x000fe20000010091 */
        /* <DEDUP_REMOVED lines=8> */
[----:B------:R-:W-:-:S02]  /*5130*/  LEA.HI.SX32 R211, R211, R0, 0x1d ;  /* 0x00000000d3d37211 */ /* 0x000fc400078feaff */
[----:B------:R-:W-:Y:S01]  /*5140*/  F2FP.BF16.F32.PACK_AB R118, R139, R118 ;  /* 0x000000768b76723e */ /* 0x000fe200000010ff */
[----:B------:R-:W-:Y:S01]  /*5150*/  FFMA.FTZ R213, R160, R143, R145 ;  /* 0x0000008fa0d57223 */ /* 0x000fe20000010091 */
[----:B------:R-:W-:Y:S02]  /*5160*/  SHF.L.U32 R139, R54, 0x10, RZ ;  /* 0x00000010368b7819 */ /* 0x000fe400000006ff */
[----:B------:R-:W-:Y:S02]  /*5170*/  SHF.L.U32 R141, R78, 0x10, RZ ;  /* 0x000000104e8d7819 */ /* 0x000fe400000006ff */
[----:B------:R-:W-:Y:S01]  /*5180*/  F2FP.BF16.F32.PACK_AB R116, R121, R116 ;  /* 0x000000747974723e */ /* 0x000fe200000010ff */
[----:B0-----:R-:W-:Y:S01]  /*5190*/  IMAD.WIDE.U32 R120, R211, 0x10, R136 ;  /* 0x00000010d3787825 */ /* 0x001fe200078e0088 */
[----:B------:R-:W-:-:S03]  /*51a0*/  F2FP.BF16.F32.PACK_AB R119, R214, R119 ;  /* 0x00000077d677723e */ /* 0x000fc600000010ff */
[----:B------:R-:W-:Y:S01]  /*51b0*/  FFMA.FTZ R252, R252, R139, R141 ;  /* 0x0000008bfcfc7223 */ /* 0x000fe2000001008d */
[----:B------:R-:W-:Y:S02]  /*51c0*/  F2FP.BF16.F32.PACK_AB R117, R192, R117 ;  /* 0x00000075c075723e */ /* 0x000fe400000010ff */
[----:B------:R-:W-:Y:S02]  /*51d0*/  SHF.L.U32 R217, R55, 0x10, RZ ;  /* 0x0000001037d97819 */ /* 0x000fe400000006ff */
[----:B------:R-:W-:Y:S01]  /*51e0*/  SHF.L.U32 R219, R79, 0x10, RZ ;  /* 0x000000104fdb7819 */ /* 0x000fe200000006ff */
[----:B------:R0:W-:Y:S01]  /*51f0*/  STG.E.128 desc[UR6][R120.64], R116 ;  /* 0x0000007478007986 */ /* 0x0001e2000c101d06 */
[----:B------:R-:W-:Y:S02]  /*5200*/  SHF.L.U32 R138, R4, 0x10, RZ ;  /* 0x00000010048a7819 */ /* 0x000fe400000006ff */
[----:B------:R-:W-:Y:S01]  /*5210*/  SHF.L.U32 R140, R3, 0x10, RZ ;  /* 0x00000010038c7819 */ /* 0x000fe200000006ff */
[----:B------:R-:W-:Y:S01]  /*5220*/  FFMA.FTZ R162, R162, R217, R219 ;  /* 0x000000d9a2a27223 */ /* 0x000fe200000100db */
[----:B------:R-:W-:-:S02]  /*5230*/  IADD3 R145, PT, PT, R211, 0x20, RZ ;  /* 0x00000020d3917810 */ /* 0x000fc40007ffe0ff */
[----:B------:R-:W-:Y:S01]  /*5240*/  IADD3 R143, PT, PT, R211, 0x40, RZ ;  /* 0x00000040d38f7810 */ /* 0x000fe20007ffe0ff */
[----:B------:R-:W-:Y:S01]  /*5250*/  FFMA.FTZ R215, R215, R138, R140 ;  /* 0x0000008ad7d77223 */ /* 0x000fe2000001008c */
[----:B------:R-:W-:Y:S01]  /*5260*/  IADD3 R141, PT, PT, R211, 0x60, RZ ;  /* 0x00000060d38d7810 */ /* 0x000fe20007ffe0ff */
[--C-:B------:R-:W-:Y:S01]  /*5270*/  IMAD.WIDE.U32 R144, R145, 0x10, R136.reuse ;  /* 0x0000001091907825 */ /* 0x100fe200078e0088 */
[C---:B------:R-:W-:Y:S02]  /*5280*/  IADD3 R139, PT, PT, R211.reuse, 0x80, RZ ;  /* 0x00000080d38b7810 */ /* 0x040fe40007ffe0ff */
[----:B------:R-:W-:Y:S01]  /*5290*/  IADD3 R211, PT, PT, R211, 0xa0, RZ ;  /* 0x000000a0d3d37810 */ /* 0x000fe20007ffe0ff */
[--C-:B------:R-:W-:Y:S01]  /*52a0*/  IMAD.WIDE.U32 R142, R143, 0x10, R136.reuse ;  /* 0x000000108f8e7825 */ /* 0x100fe200078e0088 */
[----:B------:R-:W-:Y:S02]  /*52b0*/  F2FP.BF16.F32.PACK_AB R122, R147, R122 ;  /* 0x0000007a937a723e */ /* 0x000fe400000010ff */
[----:B0-----:R-:W-:Y:S01]  /*52c0*/  F2FP.BF16.F32.PACK_AB R119, R135, R224 ;  /* 0x000000e08777723e */ /* 0x001fe200000010ff */
[----:B------:R-:W-:Y:S01]  /*52d0*/  IMAD.WIDE.U32 R140, R141, 0x10, R136 ;  /* 0x000000108d8c7825 */ /* 0x000fe200078e0088 */
[----:B------:R-:W-:-:S02]  /*52e0*/  F2FP.BF16.F32.PACK_AB R118, R129, R128 ;  /* 0x000000808176723e */ /* 0x000fc400000010ff */
[----:B------:R-:W-:Y:S01]  /*52f0*/  F2FP.BF16.F32.PACK_AB R117, R125, R126 ;  /* 0x0000007e7d75723e */ /* 0x000fe200000010ff */
[--C-:B------:R-:W-:Y:S01]  /*5300*/  IMAD.WIDE.U32 R138, R139, 0x10, R136.reuse ;  /* 0x000000108b8a7825 */ /* 0x100fe200078e0088 */
[----:B------:R-:W-:Y:S02]  /*5310*/  F2FP.BF16.F32.PACK_AB R116, R123, R124 ;  /* 0x0000007c7b74723e */ /* 0x000fe400000010ff */
[----:B------:R-:W-:Y:S01]  /*5320*/  F2FP.BF16.F32.PACK_AB R123, R153, R230 ;  /* 0x000000e6997b723e */ /* 0x000fe200000010ff */
[----:B------:R-:W-:Y:S01]  /*5330*/  IMAD.WIDE.U32 R136, R211, 0x10, R136 ;  /* 0x00000010d3887825 */ /* 0x000fe200078e0088 */
        /* <DEDUP_REMOVED lines=19> */
.L_x_16582:
[----:B------:R-:W-:Y:S05]  /*5470*/  BSYNC.RECONVERGENT B0 ;  /* 0x0000000000007941 */ /* 0x000fea0003800200 */
.L_x_16581:
[----:B-1----:R-:W1:Y:S02]  /*5480*/  LDC.64 R116, c[0x0][0x380] ;  /* 0x0000e000ff747b82 */ /* 0x002e640000000a00 */
[----:B-1----:R-:W-:-:S04]  /*5490*/  LEA R2, R116, R2, 0x2 ;  /* 0x0000000274027211 */ /* 0x002fc800078e10ff */
[----:B------:R-:W-:-:S13]  /*54a0*/  ISETP.GE.AND P0, PT, R2, R117, PT ;  /* 0x000000750200720c */ /* 0x000fda0003f06270 */
[----:B------:R-:W-:Y:S05]  /*54b0*/  @!P0 BRA `(.L_x_16583) ;  /* 0xffffffb400108947 */ /* 0x000fea000383ffff */
[----:B------:R-:W-:Y:S05]  /*54c0*/  EXIT ;  /* 0x000000000000794d */ /* 0x000fea0003800000 */
.L_x_16580:
        /* <DEDUP_REMOVED lines=8> */
.L_x_16585:
[----:B------:R-:W-:Y:S05]  /*5550*/  BSYNC B0 ;  /* 0x0000000000007941 */ /* 0x000fea0003800000 */
.L_x_16584:
        /* <DEDUP_REMOVED lines=10> */
.L_x_16586:
[----:B------:R-:W-:Y:S01]  /*5600*/  HFMA2 R220, -RZ, RZ, 0, 2.384185791015625e-07 ;  /* 0x00000004ffdc7431 */ /* 0x000fe200000001ff */
[----:B------:R-:W-:-:S05]  /*5610*/  MOV R190, R219 ;  /* 0x000000db00be7202 */ /* 0x000fca0000000f00 */
[----:B------:R-:W-:-:S05]  /*5620*/  FADD.FTZ R193, R191, R190 ;  /* 0x000000bebfc17221 */ /* 0x000fca0000010000 */
[----:B------:R-:W-:-:S07]  /*5630*/  MOV R221, R193 ;  /* 0x000000c100dd7202 */ /* 0x000fce0000000f00 */
[----:B------:R-:W-:Y:S05]  /*5640*/  WARPSYNC.COLLECTIVE R218, `(.L_x_16587) ;  /* 0x00000000da087348 */ /* 0x000fea0003c00000 */
[----:B------:R0:W1:Y:S02]  /*5650*/  SHFL.BFLY P1, R219, R221, R220, R223 ;  /* 0x0c0000dcdddb7389 */ /* 0x00006400000200df */
[----:B01----:R-:W-:Y:S05]  /*5660*/  ENDCOLLECTIVE ;  /* 0x000000000000791b */ /* 0x003fea0003800000 */
.L_x_16587:
[----:B------:R-:W-:Y:S01]  /*5670*/  HFMA2 R220, -RZ, RZ, 0, 4.76837158203125e-07 ;  /* 0x00000008ffdc7431 */ /* 0x000fe200000001ff */
[----:B------:R-:W-:-:S05]  /*5680*/  MOV R190, R219 ;  /* 0x000000db00be7202 */ /* 0x000fca0000000f00 */
[----:B------:R-:W-:-:S05]  /*5690*/  FADD.FTZ R215, R193, R190 ;  /* 0x000000bec1d77221 */ /* 0x000fca0000010000 */
[----:B------:R-:W-:-:S07]  /*56a0*/  MOV R221, R215 ;  /* 0x000000d700dd7202 */ /* 0x000fce0000000f00 */
[----:B------:R-:W-:Y:S05]  /*56b0*/  WARPSYNC.COLLECTIVE R218, `(.L_x_16588) ;  /* 0x00000000da087348 */ /* 0x000fea0003c00000 */
[----:B------:R0:W1:Y:S02]  /*56c0*/  SHFL.BFLY P1, R219, R221, R220, R223 ;  /* 0x0c0000dcdddb7389 */ /* 0x00006400000200df */
[----:B01----:R-:W-:Y:S05]  /*56d0*/  ENDCOLLECTIVE ;  /* 0x000000000000791b */ /* 0x003fea0003800000 */
.L_x_16588:
[----:B------:R-:W-:Y:S01]  /*56e0*/  HFMA2 R220, -RZ, RZ, 0, 9.5367431640625e-07 ;  /* 0x00000010ffdc7431 */ /* 0x000fe200000001ff */
[----:B------:R-:W-:-:S05]  /*56f0*/  MOV R190, R219 ;  /* 0x000000db00be7202 */ /* 0x000fca0000000f00 */
[----:B------:R-:W-:-:S05]  /*5700*/  FADD.FTZ R216, R215, R190 ;  /* 0x000000bed7d87221 */ /* 0x000fca0000010000 */
[----:B------:R-:W-:-:S07]  /*5710*/  MOV R221, R216 ;  /* 0x000000d800dd7202 */ /* 0x000fce0000000f00 */
[----:B------:R-:W-:Y:S05]  /*5720*/  WARPSYNC.COLLECTIVE R218, `(.L_x_16589) ;  /* 0x00000000da087348 */ /* 0x000fea0003c00000 */
[----:B------:R0:W1:Y:S02]  /*5730*/  SHFL.BFLY P1, R219, R221, R220, R223 ;  /* 0x0c0000dcdddb7389 */ /* 0x00006400000200df */
[----:B01----:R-:W-:Y:S05]  /*5740*/  ENDCOLLECTIVE ;  /* 0x000000000000791b */ /* 0x003fea0003800000 */
.L_x_16589:
        /* <DEDUP_REMOVED lines=104> */
.L_x_16590:
[----:B------:R-:W-:Y:S01]  /*5dd0*/  HFMA2 R220, -RZ, RZ, 0, 1.1920928955078125e-07 ;  /* 0x00000002ffdc7431 */ /* 0x000fe200000001ff */
[----:B------:R-:W-:-:S05]  /*5de0*/  MOV R191, R219 ;  /* 0x000000db00bf7202 */ /* 0x000fca0000000f00 */
[----:B------:R-:W-:-:S05]  /*5df0*/  FADD.FTZ R191, R190, R191 ;  /* 0x000000bfbebf7221 */ /* 0x000fca0000010000 */
[----:B------:R-:W-:-:S07]  /*5e00*/  MOV R221, R191 ;  /* 0x000000bf00dd7202 */ /* 0x000fce0000000f00 */
[----:B------:R-:W-:Y:S05]  /*5e10*/  WARPSYNC.COLLECTIVE R218, `(.L_x_16591) ;  /* 0x00000000da087348 */ /* 0x000fea0003c00000 */
[----:B------:R0:W1:Y:S02]  /*5e20*/  SHFL.BFLY P1, R219, R221, R220, R223 ;  /* 0x0c0000dcdddb7389 */ /* 0x00006400000200df */
[----:B01----:R-:W-:Y:S05]  /*5e30*/  ENDCOLLECTIVE ;  /* 0x000000000000791b */ /* 0x003fea0003800000 */
.L_x_16591:
[----:B------:R-:W-:Y:S01]  /*5e40*/  HFMA2 R220, -RZ, RZ, 0, 2.384185791015625e-07 ;  /* 0x00000004ffdc7431 */ /* 0x000fe200000001ff */
[----:B------:R-:W-:-:S05]  /*5e50*/  MOV R192, R219 ;  /* 0x000000db00c07202 */ /* 0x000fca0000000f00 */
[----:B------:R-:W-:-:S05]  /*5e60*/  FADD.FTZ R192, R191, R192 ;  /* 0x000000c0bfc07221 */ /* 0x000fca0000010000 */
[----:B------:R-:W-:-:S07]  /*5e70*/  MOV R221, R192 ;  /* 0x000000c000dd7202 */ /* 0x000fce0000000f00 */
[----:B------:R-:W-:Y:S05]  /*5e80*/  WARPSYNC.COLLECTIVE R218, `(.L_x_16592) ;  /* 0x00000000da087348 */ /* 0x000fea0003c00000 */
[----:B------:R0:W1:Y:S02]  /*5e90*/  SHFL.BFLY P1, R219, R221, R220, R223 ;  /* 0x0c0000dcdddb7389 */ /* 0x00006400000200df */
[----:B01----:R-:W-:Y:S05]  /*5ea0*/  ENDCOLLECTIVE ;  /* 0x000000000000791b */ /* 0x003fea0003800000 */
.L_x_16592:
[----:B------:R-:W-:Y:S01]  /*5eb0*/  HFMA2 R220, -RZ, RZ, 0, 4.76837158203125e-07 ;  /* 0x00000008ffdc7431 */ /* 0x000fe200000001ff */
[----:B------:R-:W-:-:S05]  /*5ec0*/  MOV R193, R219 ;  /* 0x000000db00c17202 */ /* 0x000fca0000000f00 */
[----:B------:R-:W-:-:S05]  /*5ed0*/  FADD.FTZ R193, R192, R193 ;  /* 0x000000c1c0c17221 */ /* 0x000fca0000010000 */
[----:B------:R-:W-:-:S07]  /*5ee0*/  MOV R221, R193 ;  /* 0x000000c100dd7202 */ /* 0x000fce0000000f00 */
[----:B------:R-:W-:Y:S05]  /*5ef0*/  WARPSYNC.COLLECTIVE R218, `(.L_x_16593) ;  /* 0x00000000da087348 */ /* 0x000fea0003c00000 */
[----:B------:R0:W1:Y:S02]  /*5f00*/  SHFL.BFLY P1, R219, R221, R220, R223 ;  /* 0x0c0000dcdddb7389 */ /* 0x00006400000200df */
[----:B01----:R-:W-:Y:S05]  /*5f10*/  ENDCOLLECTIVE ;  /* 0x000000000000791b */ /* 0x003fea0003800000 */
.L_x_16593:
[----:B------:R-:W-:Y:S01]  /*5f20*/  HFMA2 R220, -RZ, RZ, 0, 9.5367431640625e-07 ;  /* 0x00000010ffdc7431 */ /* 0x000fe200000001ff */
[----:B------:R-:W-:-:S05]  /*5f30*/  MOV R216, R219 ;  /* 0x000000db00d87202 */ /* 0x000fca0000000f00 */
[----:B------:R-:W-:-:S05]  /*5f40*/  FADD.FTZ R216, R193, R216 ;  /* 0x000000d8c1d87221 */ /* 0x000fca0000010000 */
[----:B------:R-:W-:-:S07]  /*5f50*/  MOV R221, R216 ;  /* 0x000000d800dd7202 */ /* 0x000fce0000000f00 */
[----:B------:R-:W-:Y:S05]  /*5f60*/  WARPSYNC.COLLECTIVE R218, `(.L_x_16594) ;  /* 0x00000000da087348 */ /* 0x000fea0003c00000 */
[----:B------:R0:W1:Y:S02]  /*5f70*/  SHFL.BFLY P1, R219, R221, R220, R223 ;  /* 0x0c0000dcdddb7389 */ /* 0x00006400000200df */
[----:B01----:R-:W-:Y:S05]  /*5f80*/  ENDCOLLECTIVE ;  /* 0x000000000000791b */ /* 0x003fea0003800000 */
.L_x_16594:
[----:B------:R-:W-:Y:S01]  /*5f90*/  MOV R215, R219 ;  /* 0x000000db00d77202 */ /* 0x000fe20000000f00 */
[----:B------:R-:W-:Y:S06]  /*5fa0*/  BRA `(.L_x_16595) ;  /* 0xffffffe0006c7947 */ /* 0x000fec000383ffff */
.L_x_16596:
        /* <DEDUP_REMOVED lines=13> */
.L_x_54383:


//--------------------- .text._ZN10layer_norm13ln_fwd_kernelINS_13Kernel_traitsI13__nv_bfloat16S2_fS2_fjLj1536ELj1ELj4ELj1ELj16ENS_18Kernel_traits_baseILj1536ES2_S2_fS2_fjLj128EEEEELb1ELb0ELb0ELb0EEEvNS_9FwdParamsE --------------------------
	.section	.text._ZN10layer_norm13ln_fwd_kernelINS_13Kernel_traitsI13__nv_bfloat16S2_fS2_fjLj1536ELj1ELj4ELj1ELj16ENS_18Kernel_traits_baseILj1536ES2_S2_fS2_fjLj128EEEEELb1ELb0ELb0ELb0EEEvNS_9FwdParamsE,"ax",@progbits
	.align	128
        .global         _ZN10layer_norm13ln_fwd_kernelINS_13Kernel_traitsI13__nv_bfloat16S2_fS2_fjLj1536ELj1ELj4ELj1ELj16ENS_18Kernel_traits_baseILj1536ES2_S2_fS2_fjLj128EEEEELb1ELb0ELb0ELb0EEEvNS_9FwdParamsE
        .type           _ZN10layer_norm13ln_fwd_kernelINS_13Kernel_traitsI13__nv_bfloat16S2_fS2_fjLj1536ELj1ELj4ELj1ELj16ENS_18Kernel_traits_baseILj1536ES2_S2_fS2_fjLj128EEEEELb1ELb0ELb0ELb0EEEvNS_9FwdParamsE,@function
        .size           _ZN10layer_norm13ln_fwd_kernelINS_13Kernel_traitsI13__nv_bfloat16S2_fS2_fjLj1536ELj1ELj4ELj1ELj16ENS_18Kernel_traits_baseILj1536ES2_S2_fS2_fjLj128EEEEELb1ELb0ELb0ELb0EEEvNS_9FwdParamsE,(.L_x_54384 - _ZN10layer_norm13ln_fwd_kernelINS_13Kernel_traitsI13__nv_bfloat16S2_fS2_fjLj1536ELj1ELj4ELj1ELj16ENS_18Kernel_traits_baseILj1536ES2_S2_fS2_fjLj128EEEEELb1ELb0ELb0ELb0EEEvNS_9FwdParamsE)
        .other          _ZN10layer_norm13ln_fwd_kernelINS_13Kernel_traitsI13__nv_bfloat16S2_fS2_fjLj1536ELj1ELj4ELj1ELj16ENS_18Kernel_traits_baseILj1536ES2_S2_fS2_fjLj128EEEEELb1ELb0ELb0ELb0EEEvNS_9FwdParamsE,@"STO_CUDA_ENTRY STV_DEFAULT"
_ZN10layer_norm13ln_fwd_kernelINS_13Kernel_traitsI13__nv_bfloat16S2_fS2_fjLj1536ELj1ELj4ELj1ELj16ENS_18Kernel_traits_baseILj1536ES2_S2_fS2_fjLj128EEEEELb1ELb0ELb0ELb0EEEvNS_9FwdParamsE:
.text._ZN10layer_norm13ln_fwd_kernelINS_13Kernel_traitsI13__nv_bfloat16S2_fS2_fjLj1536ELj1ELj4ELj1ELj16ENS_18Kernel_traits_baseILj1536ES2_S2_fS2_fjLj128EEEEELb1ELb0ELb0ELb0EEEvNS_9FwdParamsE:
        /* <DEDUP_REMOVED lines=20> */
[----:B------:R-:W-:Y:S02]  /*0140*/  BSSY.RECONVERGENT B0, `(.L_x_16597) ;  /* 0x0000081000007945 */ /* 0x000fe40003800200 */
[----:B------:R-:W-:-:S03]  /*0150*/  UISETP.NE.AND.EX UP0, UPT, UR9, URZ, UPT, UP0 ;  /* 0x000000ff0900728c */ /* 0x000fc6000bf05300 */
[----:B------:R-:W3:Y:S01]  /*0160*/  LDC R9, c[0x0][0x360] ;  /* 0x0000d800ff097b82 */ /* 0x000ee20000000800 */
[----:B0-----:R-:W-:Y:S01]  /*0170*/  USHF.L.U32 UR4, UR5, 0x2, URZ ;  /* 0x0000000205047899 */ /* 0x001fe200080006ff */
[----:B-1----:R-:W-:Y:S02]  /*0180*/  @P0 IADD3 R28, P1, PT, R2, R5, RZ ;  /* 0x00000005021c0210 */ /* 0x002fe40007f3e0ff */
[----:B------:R-:W-:Y:S02]  /*0190*/  LOP3.LUT R5, R4, 0x1f, RZ, 0xc0, !PT ;  /* 0x0000001f04057812 */ /* 0x000fe400078ec0ff */
[----:B------:R-:W-:Y:S01]  /*01a0*/  LEA.HI R2, R0, R7, RZ, 0x3 ;  /* 0x0000000700027211 */ /* 0x000fe200078f18ff */
[--C-:B---3--:R-:W-:Y:S01]  /*01b0*/  IMAD R0, R9, UR5, R4.reuse ;  /* 0x0000000509007c24 */ /* 0x108fe2000f8e0204 */
[----:B------:R-:W-:Y:S01]  /*01c0*/  SHF.R.U32.HI R4, RZ, 0x5, R4 ;  /* 0x00000005ff047819 */ /* 0x000fe20000011604 */
[----:B------:R-:W-:Y:S01]  /*01d0*/  @P0 IMAD.X R29, RZ, RZ, R3, P1 ;  /* 0x000000ffff1d0224 */ /* 0x000fe200008e0603 */
[----:B------:R-:W-:Y:S01]  /*01e0*/  LOP3.LUT R7, R5, 0x1f, RZ, 0x3c, !PT ;  /* 0x0000001f05077812 */ /* 0x000fe200078e3cff */
[C---:B--2---:R-:W-:Y:S01]  /*01f0*/  VIADD R30, R163.reuse, 0xbb67ae85 ;  /* 0xbb67ae85a31e7836 */ /* 0x044fe20000000000 */
[----:B------:R-:W-:Y:S01]  /*0200*/  LOP3.LUT R3, R4, UR4, RZ, 0xfc, !PT ;  /* 0x0000000404037c12 */ /* 0x000fe2000f8efcff */
[----:B------:R-:W-:Y:S01]  /*0210*/  VIADD R31, R162, 0x3c6ef372 ;  /* 0x3c6ef372a21f7836 */ /* 0x000fe20000000000 */
[----:B------:R-:W-:Y:S01]  /*0220*/  LEA.HI.SX32 R2, R2, R7, 0x1d ;  /* 0x0000000702027211 */ /* 0x000fe200078feaff */
        /* <DEDUP_REMOVED lines=9> */
[----:B------:R-:W-:Y:S01]  /*02c0*/  IADD3 R41, PT, PT, R162, 0x5384540f, RZ ;  /* 0x5384540fa2297810 */ /* 0x000fe20007ffe0ff */
[C---:B------:R-:W-:Y:S01]  /*02d0*/  VIADD R40, R163.reuse, 0x646e171e ;  /* 0x646e171ea3287836 */ /* 0x040fe20000000000 */
[C---:B------:R-:W-:Y:S01]  /*02e0*/  IADD3 R92, PT, PT, R163.reuse, -0x24c28bd8, RZ ;  /* 0xdb3d7428a35c7810 */ /* 0x040fe20007ffe0ff */
[----:B------:R-:W-:Y:S01]  /*02f0*/  VIADD R42, R163, 0x1fd5c5a3 ;  /* 0x1fd5c5a3a32a7836 */ /* 0x000fe20000000000 */
[--C-:B------:R-:W-:Y:S01]  /*0300*/  SHF.R.U64 R11, R28, 0x2, R29.reuse ;  /* 0x000000021c0b7819 */ /* 0x100fe2000000121d */
[C---:B------:R-:W-:Y:S01]  /*0310*/  VIADD R43, R162.reuse, 0xf1bbcdc8 ;  /* 0xf1bbcdc8a22b7836 */ /* 0x040fe20000000000 */
[----:B------:R-:W-:Y:S01]  /*0320*/  SHF.R.U32.HI R4, RZ, 0x2, R29 ;  /* 0x00000002ff047819 */ /* 0x000fe2000001161d */
[----:B------:R-:W-:-:S02]  /*0330*/  VIADD R93, R162, 0x8ff34781 ;  /* 0x8ff34781a25d7836 */ /* 0x000fc40000000000 */
        /* <DEDUP_REMOVED lines=51> */
.L_x_16598:
        /* <DEDUP_REMOVED lines=46> */
.L_x_16599:
[----:B------:R-:W-:Y:S05]  /*0950*/  BSYNC.RECONVERGENT B0 ;  /* 0x0000000000007941 */ /* 0x000fea0003800200 */
.L_x_16597:
[----:B------:R-:W0:Y:S02]  /*0960*/  LDCU UR4, c[0x0][0x384] ;  /* 0x00007080ff0477ac */ /* 0x000e240008000800 */
[----:B0-----:R-:W-:-:S13]  /*0970*/  ISETP.GE.AND P0, PT, R3, UR4, PT ;  /* 0x0000000403007c0c */ /* 0x001fda000bf06270 */
[----:B------:R-:W-:Y:S05]  /*0980*/  @P0 EXIT ;  /* 0x000000000000094d */ /* 0x000fea0003800000 */
[----:B------:R-:W-:Y:S01]  /*0990*/  IMAD.HI.U32 R5, R0, -0x326172a9, RZ ;  /* 0xcd9e8d5700057827 */ /* 0x000fe200078e00ff */
[----:B------:R-:W0:Y:S01]  /*09a0*/  LDCU.64 UR4, c[0x0][0x3e0] ;  /* 0x00007c00ff0477ac */ /* 0x000e220008000a00 */
[----:B------:R-:W-:Y:S02]  /*09b0*/  LOP3.LUT R160, R160, 0xffffffbf, RZ, 0xc0, !PT ;  /* 0xffffffbfa0a07812 */ /* 0x000fe400078ec0ff */
[C---:B------:R-:W-:Y:S01]  /*09c0*/  IMAD.HI.U32 R7, R11.reuse, -0x2daee0ad, RZ ;  /* 0xd2511f530b077827 */ /* 0x040fe200078e00ff */
[----:B------:R-:W-:Y:S01]  /*09d0*/  LOP3.LUT R5, R4, R5, R162, 0x96, !PT ;  /* 0x0000000504057212 */ /* 0x000fe200078e96a2 */
[----:B------:R-:W1:Y:S01]  /*09e0*/  LDCU UR10, c[0x0][0x388] ;  /* 0x00007100ff0a77ac */ /* 0x000e620008000800 */
[----:B-----5:R-:W-:Y:S01]  /*09f0*/  PRMT R14, R46, 0x7632, R14 ;  /* 0x000076322e0e7816 */ /* 0x020fe2000000000e */
[----:B------:R-:W-:Y:S01]  /*0a00*/  IMAD R13, R11, -0x2daee0ad, RZ ;  /* 0xd2511f530b0d7824 */ /* 0x000fe200078e02ff */
[----:B------:R-:W-:Y:S01]  /*0a10*/  LOP3.LUT R7, R7, R163, RZ, 0x3c, !PT ;  /* 0x000000a307077212 */ /* 0x000fe200078e3cff */
[----:B------:R-:W-:Y:S01]  /*0a20*/  IMAD.HI.U32 R8, R5, -0x2daee0ad, RZ ;  /* 0xd2511f5305087827 */ /* 0x000fe200078e00ff */
[----:B------:R-:W-:Y:S01]  /*0a30*/  PRMT R15, R50, 0x7632, R15 ;  /* 0x00007632320f7816 */ /* 0x000fe2000000000f */
        /* <DEDUP_REMOVED lines=76> */
[----:B------:R-:W-:-:S04]  /*0f00*/  IMAD.HI.U32 R7, R6, -0x2daee0ad, RZ ;  /* 0xd2511f5306077827 */ /* 0x000fc800078e00ff */
[----:B------:R-:W-:Y:S01]  /*0f10*/  HFMA2 R8, -RZ, RZ, 0, 0 ;  /* 0x00000000ff087431 */ /* 0x000fe200000001ff */
        /* <DEDUP_REMOVED lines=14> */
[----:B------:R-:W-:Y:S02]  /*1000*/  LOP3.LUT R7, R28, 0x3, RZ, 0xc0, !PT ;  /* 0x000000031c077812 */ /* 0x000fe400078ec0ff */
        /* <DEDUP_REMOVED lines=15> */
.L_x_17116:
        /* <DEDUP_REMOVED lines=26> */
[----:B------:R0:W5:Y:S04]  /*12a0*/  LDG.E.128 R40, desc[UR6][R168.64] ;  /* 0x00000006a8287981 */ /* 0x000168000c1e1d00 */
[----:B------:R0:W5:Y:S01]  /*12b0*/  LDG.E.128 R136, desc[UR6][R168.64+0x10] ;  /* 0x00001006a8887981 */ /* 0x000162000c1e1d00 */
[----:B------:R-:W-:Y:S01]  /*12c0*/  ISETP.NE.AND P0, PT, R7, 0x1, PT ;  /* 0x000000010700780c */ /* 0x000fe20003f05270 */
[----:B------:R-:W-:Y:S01]  /*12d0*/  BSSY.RECONVERGENT B1, `(.L_x_16603) ;  /* 0x000005e000017945 */ /* 0x000fe20003800200 */
[----:B------:R-:W-:Y:S01]  /*12e0*/  IMAD.MOV.U32 R170, RZ, RZ, 0x2 ;  /* 0x00000002ffaa7424 */ /* 0x000fe200078e00ff */
[----:B------:R-:W-:Y:S01]  /*12f0*/  MOV R166, R9 ;  /* 0x0000000900a67202 */ /* 0x000fe20000000f00 */
[----:B------:R-:W-:-:S09]  /*1300*/  IMAD.MOV.U32 R171, RZ, RZ, R10 ;  /* 0x000000ffffab7224 */ /* 0x000fd200078e000a */
[----:B0-----:R-:W-:Y:S05]  /*1310*/  @!P0 BRA `(.L_x_16604) ;  /* 0x0000000400648947 */ /* 0x001fea0003800000 */
[----:B------:R-:W-:-:S05]  /*1320*/  IMAD.MOV.U32 R166, RZ, RZ, 0x2 ;  /* 0x00000002ffa67424 */ /* 0x000fca00078e00ff */
[----:B------:R-:W-:-:S05]  /*1330*/  VIADDMNMX.U32 R166, R7, 0xfffffffe, R166, PT ;  /* 0xfffffffe07a67846 */ /* 0x000fca00038000a6 */
[----:B------:R-:W-:-:S04]  /*1340*/  IMAD.SHL.U32 R168, R166, 0x4, RZ ;  /* 0x00000004a6a87824 */ /* 0x000fc800078e00ff */
[----:B------:R-:W0:Y:S02]  /*1350*/  LDC R166, c[0x2][R168] ;  /* 0x00800000a8a67b82 */ /* 0x000e240000000800 */
[----:B0-----:R-:W-:-:S04]  /*1360*/  SHF.R.S32.HI R167, RZ, 0x1f, R166 ;  /* 0x0000001fffa77819 */ /* 0x001fc800000114a6 */
.L_x_54216:
[----:B------:R-:W-:Y:S05]  /*1370*/  BRX R166 -0x1380                                       (*"BRANCH_TARGETS .L_x_54217,.L_x_54218,.L_x_54219"*) ;  /* 0xffffffeca6207949 */ /* 0x000fea000383ffff */
.L_x_54219:
[----:B------:R-:W-:Y:S01]  /*1380*/  IADD3 R170, PT, PT, R7, 0x1, RZ ;  /* 0x0000000107aa7810 */ /* 0x000fe20007ffe0ff */
[----:B------:R-:W-:Y:S02]  /*1390*/  IMAD.MOV.U32 R166, RZ, RZ, R9 ;  /* 0x000000ffffa67224 */ /* 0x000fe400078e0009 */
[----:B------:R-:W-:Y:S01]  /*13a0*/  IMAD.MOV.U32 R171, RZ, RZ, R6 ;  /* 0x000000ffffab7224 */ /* 0x000fe200078e0006 */
[----:B------:R-:W-:Y:S06]  /*13b0*/  BRA `(.L_x_16604) ;  /* 0x00000004003c7947 */ /* 0x000fec0003800000 */
.L_x_54217:
[----:B------:R-:W-:Y:S01]  /*13c0*/  MOV R166, R9 ;  /* 0x0000000900a67202 */ /* 0x000fe20000000f00 */
[----:B------:R-:W-:Y:S02]  /*13d0*/  IMAD.MOV.U32 R170, RZ, RZ, 0x3 ;  /* 0x00000003ffaa7424 */ /* 0x000fe400078e00ff */
[----:B------:R-:W-:Y:S01]  /*13e0*/  IMAD.MOV.U32 R171, RZ, RZ, R5 ;  /* 0x000000ffffab7224 */ /* 0x000fe200078e0005 */
[----:B------:R-:W-:Y:S06]  /*13f0*/  BRA `(.L_x_16604) ;  /* 0x00000004002c7947 */ /* 0x000fec0003800000 */
.L_x_54218:
        /* <DEDUP_REMOVED lines=13> */
.L_x_16606:
[----:B------:R-:W-:Y:S05]  /*14d0*/  BSYNC.RECONVERGENT B2 ;  /* 0x0000000000027941 */ /* 0x000fea0003800200 */
.L_x_16605:
        /* <DEDUP_REMOVED lines=61> */
.L_x_16604:
[----:B------:R-:W-:Y:S05]  /*18b0*/  BSYNC.RECONVERGENT B1 ;  /* 0x0000000000017941 */ /* 0x000fea0003800200 */
.L_x_16603:
        /* <DEDUP_REMOVED lines=28> */
.L_x_16609:
        /* <DEDUP_REMOVED lines=13> */
.L_x_16611:
[----:B------:R-:W-:Y:S05]  /*1b50*/  BSYNC.RECONVERGENT B2 ;  /* 0x0000000000027941 */ /* 0x000fea0003800200 */
.L_x_16610:
        /* <DEDUP_REMOVED lines=49> */
[C---:B------:R-:W-:Y:S02]  /*1e70*/  VIADD R5, R162.reuse, 0xf1bbcdc8 ;  /* 0xf1bbcdc8a2057836 */ /* 0x040fe40000000000 */
[----:B------:R-:W-:Y:S01]  /*1e80*/  IMAD.WIDE.U32 R176, R7, -0x326172a9, RZ ;  /* 0xcd9e8d5707b07825 */ /* 0x000fe200078e00ff */
[----:B------:R-:W-:Y:S02]  /*1e90*/  IADD3 R7, PT, PT, R162, -0x700cb87f, RZ ;  /* 0x8ff34781a2077810 */ /* 0x000fe40007ffe0ff */
[----:B------:R-:W-:Y:S01]  /*1ea0*/  LOP3.LUT R5, R5, R6, R175, 0x96, !PT ;  /* 0x0000000605057212 */ /* 0x000fe200078e96af */
[----:B------:R-:W-:Y:S01]  /*1eb0*/  IMAD.MOV.U32 R10, RZ, RZ, R176 ;  /* 0x000000ffff0a7224 */ /* 0x000fe200078e00b0 */
[----:B------:R-:W-:Y:S02]  /*1ec0*/  LOP3.LUT R6, R7, R174, R177, 0x96, !PT ;  /* 0x000000ae07067212 */ /* 0x000fe400078e96b1 */
[----:B------:R-:W-:Y:S01]  /*1ed0*/  MOV R7, R166 ;  /* 0x000000a600077202 */ /* 0x000fe20000000f00 */
[----:B------:R-:W-:-:S04]  /*1ee0*/  IMAD.WIDE.U32 R170, R5, -0x2daee0ad, RZ ;  /* 0xd2511f5305aa7825 */ /* 0x000fc800078e00ff */
[----:B------:R-:W-:Y:S02]  /*1ef0*/  VIADD R5, R163, 0x96a522ad ;  /* 0x96a522ada3057836 */ /* 0x000fe40000000000 */
[----:B------:R-:W-:-:S03]  /*1f00*/  IMAD.MOV.U32 R166, RZ, RZ, R170 ;  /* 0x000000ffffa67224 */ /* 0x000fc600078e00aa */
[----:B------:R-:W-:Y:S01]  /*1f10*/  LOP3.LUT R5, R5, R172, R171, 0x96, !PT ;  /* 0x000000ac05057212 */ /* 0x000fe200078e96ab */
[----:B------:R-:W-:-:S07]  /*1f20*/  IMAD.MOV.U32 R171, RZ, RZ, RZ ;  /* 0x000000ffffab7224 */ /* 0x000fce00078e00ff */
.L_x_16608:
[----:B------:R-:W-:Y:S05]  /*1f30*/  BSYNC.RECONVERGENT B1 ;  /* 0x0000000000017941 */ /* 0x000fea0003800200 */
.L_x_16607:
        /* <DEDUP_REMOVED lines=22> */
.L_x_16614:
        /* <DEDUP_REMOVED lines=13> */
.L_x_16616:
[----:B------:R-:W-:Y:S05]  /*2170*/  BSYNC.RECONVERGENT B2 ;  /* 0x0000000000027941 */ /* 0x000fea0003800200 */
.L_x_16615:
        /* <DEDUP_REMOVED lines=54> */
[----:B------:R-:W-:Y:S01]  /*24e0*/  LOP3.LUT R6, R7, R172, R177, 0x96, !PT ;  /* 0x000000ac07067212 */ /* 0x000fe200078e96b1 */
[----:B------:R-:W-:Y:S01]  /*24f0*/  IMAD.MOV.U32 R172, RZ, RZ, RZ ;  /* 0x000000ffffac7224 */ /* 0x000fe200078e00ff */
[----:B------:R-:W-:Y:S01]  /*2500*/  MOV R7, R166 ;  /* 0x000000a600077202 */ /* 0x000fe20000000f00 */
[----:B------:R-:W-:-:S04]  /*2510*/  IMAD.WIDE.U32 R174, R5, -0x2daee0ad, RZ ;  /* 0xd2511f5305ae7825 */ /* 0x000fc800078e00ff */
[----:B------:R-:W-:Y:S02]  /*2520*/  VIADD R5, R163, 0x96a522ad ;  /* 0x96a522ada3057836 */ /* 0x000fe40000000000 */
[----:B------:R-:W-:-:S03]  /*2530*/  IMAD.MOV.U32 R166, RZ, RZ, R174 ;  /* 0x000000ffffa67224 */ /* 0x000fc600078e00ae */
[----:B------:R-:W-:-:S07]  /*2540*/  LOP3.LUT R5, R5, R170, R175, 0x96, !PT ;  /* 0x000000aa05057212 */ /* 0x000fce00078e96af */
.L_x_16613:
[----:B------:R-:W-:Y:S05]  /*2550*/  BSYNC.RECONVERGENT B1 ;  /* 0x0000000000017941 */ /* 0x000fea0003800200 */
.L_x_16612:
[----:B------:R-:W-:Y:S01]  /*2560*/  I2FP.F32.U32 R7, R7 ;  /* 0x0000000700077245 */ /* 0x000fe20000201000 */
[----:B------:R-:W-:Y:S01]  /*2570*/  BSSY.RECONVERGENT B1, `(.L_x_16617) ;  /* 0x0000061000017945 */ /* 0x000fe20003800200 */
[----:B------:R-:W-:Y:S02]  /*2580*/  SHF.L.U32 R169, R133, 0x10, RZ ;  /* 0x0000001085a97819 */ /* 0x000fe400000006ff */
[----:B------:R-:W-:Y:S01]  /*2590*/  ISETP.NE.AND P2, PT, R172, 0x1, PT ;  /* 0x00000001ac00780c */ /* 0x000fe20003f45270 */
[----:B------:R-:W-:Y:S02]  /*25a0*/  FFMA.FTZ R132, R7, R168, 1.1641532182693481445e-10 ;  /* 0x2f00000007847423 */ /* 0x000fe400000100a8 */
        /* <DEDUP_REMOVED lines=18> */
.L_x_16619:
        /* <DEDUP_REMOVED lines=13> */
.L_x_16621:
[----:B------:R-:W-:Y:S05]  /*27a0*/  BSYNC.RECONVERGENT B2 ;  /* 0x0000000000027941 */ /* 0x000fea0003800200 */
.L_x_16620:
        /* <DEDUP_REMOVED lines=56> */
[----:B------:R-:W-:Y:S01]  /*2b30*/  MOV R7, R166 ;  /* 0x000000a600077202 */ /* 0x000fe20000000f00 */
[----:B------:R-:W-:Y:S02]  /*2b40*/  VIADD R5, R163, 0x96a522ad ;  /* 0x96a522ada3057836 */ /* 0x000fe40000000000 */
[----:B------:R-:W-:Y:S02]  /*2b50*/  IMAD.MOV.U32 R10, RZ, RZ, R174 ;  /* 0x000000ffff0a7224 */ /* 0x000fe400078e00ae */
[----:B------:R-:W-:Y:S01]  /*2b60*/  IMAD.MOV.U32 R166, RZ, RZ, R172 ;  /* 0x000000ffffa67224 */ /* 0x000fe200078e00ac */
[----:B------:R-:W-:-:S07]  /*2b70*/  LOP3.LUT R5, R5, R132, R173, 0x96, !PT ;  /* 0x0000008405057212 */ /* 0x000fce00078e96ad */
.L_x_16618:
[----:B------:R-:W-:Y:S05]  /*2b80*/  BSYNC.RECONVERGENT B1 ;  /* 0x0000000000017941 */ /* 0x000fea0003800200 */
.L_x_16617:
[----:B------:R-:W-:Y:S01]  /*2b90*/  I2FP.F32.U32 R7, R7 ;  /* 0x0000000700077245 */ /* 0x000fe20000201000 */
[----:B------:R-:W-:Y:S01]  /*2ba0*/  BSSY.RECONVERGENT B1, `(.L_x_16622) ;  /* 0x0000060000017945 */ /* 0x000fe20003800200 */
[----:B------:R-:W-:Y:S02]  /*2bb0*/  SHF.L.U32 R169, R169, 0x10, RZ ;  /* 0x00000010a9a97819 */ /* 0x000fe400000006ff */
[----:B------:R-:W-:Y:S01]  /*2bc0*/  ISETP.NE.AND P3, PT, R133, 0x1, PT ;  /* 0x000000018500780c */ /* 0x000fe20003f65270 */
[----:B------:R-:W-:Y:S01]  /*2bd0*/  FFMA.FTZ R132, R7, R168, 1.1641532182693481445e-10 ;  /* 0x2f00000007847423 */ /* 0x000fe200000100a8 */
[----:B------:R-:W-:Y:S02]  /*2be0*/  IMAD.MOV.U32 R7, RZ, RZ, R10 ;  /* 0x000000ffff077224 */ /* 0x000fe400078e000a */
[----:B------:R-:W-:Y:S01]  /*2bf0*/  FMUL.FTZ R170, R169, R164 ;  /* 0x000000a4a9aa7220 */ /* 0x000fe20000410000 */
[----:B------:R-:W-:Y:S01]  /*2c00*/  IMAD.MOV.U32 R169, RZ, RZ, 0x2 ;  /* 0x00000002ffa97424 */ /* 0x000fe200078e00ff */
        /* <DEDUP_REMOVED lines=14> */
.L_x_16624:
        /* <DEDUP_REMOVED lines=13> */
.L_x_16626:
[----:B------:R-:W-:Y:S05]  /*2dc0*/  BSYNC.RECONVERGENT B2 ;  /* 0x0000000000027941 */ /* 0x000fea0003800200 */
.L_x_16625:
        /* <DEDUP_REMOVED lines=60> */
[----:B------:R-:W-:-:S07]  /*3190*/  LOP3.LUT R5, R5, R132, R173, 0x96, !PT ;  /* 0x0000008405057212 */ /* 0x000fce00078e96ad */
.L_x_16623:
[----:B------:R-:W-:Y:S05]  /*31a0*/  BSYNC.RECONVERGENT B1 ;  /* 0x0000000000017941 */ /* 0x000fea0003800200 */
.L_x_16622:
        /* <DEDUP_REMOVED lines=8> */
[----:B------:R-:W-:-:S05]  /*3230*/  FMUL.FTZ R170, R170, R9 ;  /* 0x00000009aaaa7220 */ /* 0x000fca0000410000 */
[----:B------:R-:W-:Y:S01]  /*3240*/  FSEL R7, R170, RZ, !P3 ;  /* 0x000000ffaa077208 */ /* 0x000fe20005800000 */
[----:B------:R-:W-:Y:S01]  /*3250*/  IMAD.MOV.U32 R170, RZ, RZ, 0x2 ;  /* 0x00000002ffaa7424 */ /* 0x000fe200078e00ff */
        /* <DEDUP_REMOVED lines=12> */
.L_x_16629:
        /* <DEDUP_REMOVED lines=13> */
.L_x_16631:
[----:B------:R-:W-:Y:S05]  /*33f0*/  BSYNC.RECONVERGENT B2 ;  /* 0x0000000000027941 */ /* 0x000fea0003800200 */
.L_x_16630:
        /* <DEDUP_REMOVED lines=59> */
[----:B------:R-:W-:Y:S01]  /*37b0*/  LOP3.LUT R5, R5, R132, R173, 0x96, !PT ;  /* 0x0000008405057212 */ /* 0x000fe200078e96ad */
[----:B------:R-:W-:-:S07]  /*37c0*/  IMAD.MOV.U32 R170, RZ, RZ, RZ ;  /* 0x000000ffffaa7224 */ /* 0x000fce00078e00ff */
.L_x_16628:
[----:B------:R-:W-:Y:S05]  /*37d0*/  BSYNC.RECONVERGENT B1 ;  /* 0x0000000000017941 */ /* 0x000fea0003800200 */
.L_x_16627:
        /* <DEDUP_REMOVED lines=22> */
.L_x_16634:
        /* <DEDUP_REMOVED lines=13> */
.L_x_16636:
[----:B------:R-:W-:Y:S05]  /*3a10*/  BSYNC.RECONVERGENT B2 ;  /* 0x0000000000027941 */ /* 0x000fea0003800200 */
.L_x_16635:
        /* <DEDUP_REMOVED lines=61> */
.L_x_16633:
[----:B------:R-:W-:Y:S05]  /*3df0*/  BSYNC.RECONVERGENT B1 ;  /* 0x0000000000017941 */ /* 0x000fea0003800200 */
.L_x_16632:
[----:B------:R-:W-:Y:S01]  /*3e00*/  I2FP.F32.U32 R7, R7 ;  /* 0x0000000700077245 */ /* 0x000fe20000201000 */
[----:B------:R-:W-:Y:S01]  /*3e10*/  BSSY.RECONVERGENT B1, `(.L_x_16637) ;  /* 0x0000063000017945 */ /* 0x000fe20003800200 */
[----:B------:R-:W-:Y:S02]  /*3e20*/  SHF.L.U32 R133, R135, 0x10, RZ ;  /* 0x0000001087857819 */ /* 0x000fe400000006ff */
[----:B------:R-:W-:Y:S01]  /*3e30*/  ISETP.NE.AND P6, PT, R171, 0x1, PT ;  /* 0x00000001ab00780c */ /* 0x000fe20003fc5270 */
[----:B------:R-:W-:Y:S01]  /*3e40*/  FFMA.FTZ R132, R7, R168, 1.1641532182693481445e-10 ;  /* 0x2f00000007847423 */ /* 0x000fe200000100a8 */
[----:B------:R-:W-:Y:S01]  /*3e50*/  PRMT R169, R135, 0x7632, R169 ;  /* 0x0000763287a97816 */ /* 0x000fe200000000a9 */
[----:B------:R-:W-:Y:S01]  /*3e60*/  FMUL.FTZ R134, R133, R164 ;  /* 0x000000a485867220 */ /* 0x000fe20000410000 */
[----:B------:R-:W-:Y:S02]  /*3e70*/  IMAD.MOV.U32 R7, RZ, RZ, 0x2 ;  /* 0x00000002ff077424 */ /* 0x000fe400078e00ff */
        /* <DEDUP_REMOVED lines=15> */
.L_x_16639:
        /* <DEDUP_REMOVED lines=15> */
.L_x_16641:
[----:B------:R-:W-:Y:S05]  /*4060*/  BSYNC.RECONVERGENT B2 ;  /* 0x0000000000027941 */ /* 0x000fea0003800200 */
.L_x_16640:
        /* <DEDUP_REMOVED lines=55> */
[----:B------:R-:W-:Y:S02]  /*43e0*/  IMAD.MOV.U32 R7, RZ, RZ, RZ ;  /* 0x000000ffff077224 */ /* 0x000fe400078e00ff */
[----:B------:R-:W-:-:S04]  /*43f0*/  IMAD.WIDE.U32 R170, R5, -0x2daee0ad, RZ ;  /* 0xd2511f5305aa7825 */ /* 0x000fc800078e00ff */
[----:B------:R-:W-:-:S05]  /*4400*/  VIADD R5, R163, 0x96a522ad ;  /* 0x96a522ada3057836 */ /* 0x000fca0000000000 */
[----:B------:R-:W-:Y:S02]  /*4410*/  LOP3.LUT R5, R5, R132, R171, 0x96, !PT ;  /* 0x0000008405057212 */ /* 0x000fe400078e96ab */
[----:B------:R-:W-:Y:S01]  /*4420*/  MOV R132, R166 ;  /* 0x000000a600847202 */ /* 0x000fe20000000f00 */
[----:B------:R-:W-:-:S07]  /*4430*/  IMAD.MOV.U32 R166, RZ, RZ, R170 ;  /* 0x000000ffffa67224 */ /* 0x000fce00078e00aa */
.L_x_16638:
[----:B------:R-:W-:Y:S05]  /*4440*/  BSYNC.RECONVERGENT B1 ;  /* 0x0000000000017941 */ /* 0x000fea0003800200 */
.L_x_16637:
[----:B------:R-:W-:Y:S02]  /*4450*/  I2FP.F32.U32 R133, R132 ;  /* 0x0000008400857245 */ /* 0x000fe40000201000 */
[----:B------:R-:W-:-:S03]  /*4460*/  SHF.L.U32 R169, R169, 0x10, RZ ;  /* 0x00000010a9a97819 */ /* 0x000fc600000006ff */
[----:B------:R-:W-:Y:S02]  /*4470*/  FFMA.FTZ R168, R133, R168, 1.1641532182693481445e-10 ;  /* 0x2f00000085a87423 */ /* 0x000fe400000100a8 */
[----:B------:R-:W-:-:S03]  /*4480*/  FMUL.FTZ R132, R169, R164 ;  /* 0x000000a4a9847220 */ /* 0x000fc60000410000 */
[----:B------:R-:W-:Y:S01]  /*4490*/  FSETP.GTU.FTZ.AND P6, PT, R168, R167, PT ;  /* 0x000000a7a800720b */ /* 0x000fe20003fdc000 */
[----:B------:R-:W-:-:S05]  /*44a0*/  FMUL.FTZ R132, R132, R9 ;  /* 0x0000000984847220 */ /* 0x000fca0000410000 */
[----:B------:R-:W-:Y:S02]  /*44b0*/  FSEL R132, R132, RZ, !P6 ;  /* 0x000000ff84847208 */ /* 0x000fe40007000000 */
[----:B------:R-:W-:-:S03]  /*44c0*/  PLOP3.LUT P6, PT, P6, PT, PT, 0x8, 0x80 ;  /* 0x000000000080781c */ /* 0x000fc600037ce170 */
[----:B------:R-:W-:Y:S01]  /*44d0*/  FADD.FTZ R139, R139, R132 ;  /* 0x000000848b8b7221 */ /* 0x000fe20000010000 */
[----:B------:R-:W-:Y:S09]  /*44e0*/  BRA `(.L_x_16642) ;  /* 0x00000030003c7947 */ /* 0x000ff20003800000 */
.L_x_16602:
        /* <DEDUP_REMOVED lines=16> */
.L_x_16645:
        /* <DEDUP_REMOVED lines=13> */
.L_x_16647:
[----:B------:R-:W-:Y:S05]  /*46c0*/  BSYNC.RECONVERGENT B2 ;  /* 0x0000000000027941 */ /* 0x000fea0003800200 */
.L_x_16646:
        /* <DEDUP_REMOVED lines=47> */
[----:B------:R-:W-:-:S04]  /*49c0*/  IMAD.WIDE.U32 R6, R6, -0x326172a9, RZ ;  /* 0xcd9e8d5706067825 */ /* 0x000fc800078e00ff */
[----:B------:R-:W-:Y:S01]  /*49d0*/  VIADD R43, R163, 0xdb3d7428 ;  /* 0xdb3d7428a32b7836 */ /* 0x000fe20000000000 */
[----:B------:R-:W-:Y:S02]  /*49e0*/  LOP3.LUT R5, R5, R136, R7, 0x96, !PT ;  /* 0x0000008805057212 */ /* 0x000fe400078e9607 */
[----:B------:R-:W-:Y:S02]  /*49f0*/  IADD3 R7, PT, PT, R162, -0x700cb87f, RZ ;  /* 0x8ff34781a2077810 */ /* 0x000fe40007ffe0ff */
[----:B------:R-:W-:Y:S01]  /*4a00*/  LOP3.LUT R43, R43, R42, R41, 0x96, !PT ;  /* 0x0000002a2b2b7212 */ /* 0x000fe200078e9629 */
[----:B------:R-:W-:-:S04]  /*4a10*/  IMAD.WIDE.U32 R166, R5, -0x2daee0ad, RZ ;  /* 0xd2511f5305a67825 */ /* 0x000fc800078e00ff */
[----:B------:R-:W-:-:S04]  /*4a20*/  IMAD.WIDE.U32 R42, R43, -0x326172a9, RZ ;  /* 0xcd9e8d572b2a7825 */ /* 0x000fc800078e00ff */
[----:B------:R-:W-:Y:S01]  /*4a30*/  VIADD R5, R163, 0x96a522ad ;  /* 0x96a522ada3057836 */ /* 0x000fe20000000000 */
[----:B------:R-:W-:Y:S01]  /*4a40*/  LOP3.LUT R6, R7, R6, R43, 0x96, !PT ;  /* 0x0000000607067212 */ /* 0x000fe200078e962b */
[----:B------:R-:W-:Y:S02]  /*4a50*/  IMAD.MOV.U32 R10, RZ, RZ, R42 ;  /* 0x000000ffff0a7224 */ /* 0x000fe400078e002a */
[----:B------:R-:W-:Y:S01]  /*4a60*/  IMAD.MOV.U32 R43, RZ, RZ, RZ ;  /* 0x000000ffff2b7224 */ /* 0x000fe200078e00ff */
[----:B------:R-:W-:Y:S02]  /*4a70*/  LOP3.LUT R5, R5, R40, R167, 0x96, !PT ;  /* 0x0000002805057212 */ /* 0x000fe400078e96a7 */
[----:B------:R-:W-:-:S07]  /*4a80*/  MOV R40, R9 ;  /* 0x0000000900287202 */ /* 0x000fce0000000f00 */
.L_x_16644:
[----:B------:R-:W-:Y:S05]  /*4a90*/  BSYNC.RECONVERGENT B1 ;  /* 0x0000000000017941 */ /* 0x000fea0003800200 */
.L_x_16643:
[----:B------:R-:W0:Y:S01]  /*4aa0*/  LDC R9, c[0x0][0x404] ;  /* 0x00010100ff097b82 */ /* 0x000e220000000800 */
[----:B------:R-:W-:Y:S01]  /*4ab0*/  I2FP.F32.U32 R7, R40 ;  /* 0x0000002800077245 */ /* 0x000fe20000201000 */
[----:B------:R-:W-:Y:S01]  /*4ac0*/  IMAD.MOV.U32 R40, RZ, RZ, 0x2f800000 ;  /* 0x2f800000ff287424 */ /* 0x000fe200078e00ff */
[----:B------:R-:W-:Y:S01]  /*4ad0*/  ISETP.NE.AND P0, PT, R43, 0x1, PT ;  /* 0x000000012b00780c */ /* 0x000fe20003f05270 */
[----:B------:R-:W-:Y:S01]  /*4ae0*/  BSSY.RECONVERGENT B1, `(.L_x_16648) ;  /* 0x0000060000017945 */ /* 0x000fe20003800200 */
[----:B------:R-:W-:Y:S01]  /*4af0*/  LOP3.LUT R160, R160, 0xfffffffd, RZ, 0xc0, !PT ;  /* 0xfffffffda0a07812 */ /* 0x000fe200078ec0ff */
[----:B------:R-:W-:Y:S01]  /*4b00*/  FFMA.FTZ R42, R7, R40, 1.1641532182693481445e-10 ;  /* 0x2f000000072a7423 */ /* 0x000fe20000010028 */
[C---:B-----5:R-:W-:Y:S01]  /*4b10*/  SHF.L.U32 R7, R132.reuse, 0x10, RZ ;  /* 0x0000001084077819 */ /* 0x060fe200000006ff */
[----:B------:R-:W1:Y:S01]  /*4b20*/  LDC R41, c[0x0][0x408] ;  /* 0x00010200ff297b82 */ /* 0x000e620000000800 */
[----:B------:R-:W-:Y:S01]  /*4b30*/  PRMT R132, R132, 0x7632, R132 ;  /* 0x0000763284847816 */ /* 0x000fe20000000084 */
[----:B------:R-:W-:Y:S01]  /*4b40*/  IMAD.MOV.U32 R137, RZ, RZ, 0x2 ;  /* 0x00000002ff897424 */ /* 0x000fe200078e00ff */
[----:B0-----:R-:W-:Y:S01]  /*4b50*/  FSETP.LE.FTZ.AND P1, PT, R42, R9, PT ;  /* 0x000000092a00720b */ /* 0x001fe20003f33000 */
[----:B------:R-:W-:Y:S01]  /*4b60*/  FMUL.FTZ R42, R7, R164 ;  /* 0x000000a4072a7220 */ /* 0x000fe20000410000 */
[----:B------:R-:W-:-:S03]  /*4b70*/  IMAD.MOV.U32 R7, RZ, RZ, R10 ;  /* 0x000000ffff077224 */ /* 0x000fc600078e000a */
[----:B-1----:R-:W-:-:S08]  /*4b80*/  FMUL.FTZ R42, R42, R41 ;  /* 0x000000292a2a7220 */ /* 0x002fd00000410000 */
        /* <DEDUP_REMOVED lines=10> */
.L_x_16650:
        /* <DEDUP_REMOVED lines=13> */
.L_x_16652:
[----:B------:R-:W-:Y:S05]  /*4d00*/  BSYNC.RECONVERGENT B2 ;  /* 0x0000000000027941 */ /* 0x000fea0003800200 */
.L_x_16651:
        /* <DEDUP_REMOVED lines=50> */
[----:B------:R-:W-:Y:S01]  /*5030*/  IMAD.MOV.U32 R137, RZ, RZ, RZ ;  /* 0x000000ffff897224 */ /* 0x000fe200078e00ff */
        /* <DEDUP_REMOVED lines=10> */
.L_x_16649:
[----:B------:R-:W-:Y:S05]  /*50e0*/  BSYNC.RECONVERGENT B1 ;  /* 0x0000000000017941 */ /* 0x000fea0003800200 */
.L_x_16648:
[----:B------:R-:W-:Y:S01]  /*50f0*/  I2FP.F32.U32 R7, R7 ;  /* 0x0000000700077245 */ /* 0x000fe20000201000 */
[----:B------:R-:W-:Y:S01]  /*5100*/  BSSY.RECONVERGENT B1, `(.L_x_16653) ;  /* 0x000005d000017945 */ /* 0x000fe20003800200 */
[----:B------:R-:W-:-:S03]  /*5110*/  ISETP.NE.AND P1, PT, R137, 0x1, PT ;  /* 0x000000018900780c */ /* 0x000fc60003f25270 */
[----:B------:R-:W-:Y:S01]  /*5120*/  FFMA.FTZ R136, R7, R40, 1.1641532182693481445e-10 ;  /* 0x2f00000007887423 */ /* 0x000fe20000010028 */
[----:B------:R-:W-:-:S04]  /*5130*/  SHF.L.U32 R7, R132, 0x10, RZ ;  /* 0x0000001084077819 */ /* 0x000fc800000006ff */
[----:B------:R-:W-:Y:S01]  /*5140*/  FSETP.LE.FTZ.AND P0, PT, R136, R9, PT ;  /* 0x000000098800720b */ /* 0x000fe20003f13000 */
[----:B------:R-:W-:Y:S01]  /*5150*/  FMUL.FTZ R132, R7, R164 ;  /* 0x000000a407847220 */ /* 0x000fe20000410000 */
[----:B------:R-:W-:Y:S02]  /*5160*/  IMAD.MOV.U32 R136, RZ, RZ, 0x2 ;  /* 0x00000002ff887424 */ /* 0x000fe400078e00ff */
[----:B------:R-:W-:Y:S02]  /*5170*/  IMAD.MOV.U32 R7, RZ, RZ, R10 ;  /* 0x000000ffff077224 */ /* 0x000fe400078e000a */
[----:B------:R-:W-:Y:S01]  /*5180*/  FMUL.FTZ R43, R132, R41 ;  /* 0x00000029842b7220 */ /* 0x000fe20000410000 */
        /* <DEDUP_REMOVED lines=9> */
.L_x_16655:
        /* <DEDUP_REMOVED lines=13> */
.L_x_16657:
[----:B------:R-:W-:Y:S05]  /*52f0*/  BSYNC.RECONVERGENT B2 ;  /* 0x0000000000027941 */ /* 0x000fea0003800200 */
.L_x_16656:
        /* <DEDUP_REMOVED lines=61> */
.L_x_16654:
[----:B------:R-:W-:Y:S05]  /*56d0*/  BSYNC.RECONVERGENT B1 ;  /* 0x0000000000017941 */ /* 0x000fea0003800200 */
.L_x_16653:
[----:B------:R-:W-:Y:S01]  /*56e0*/  I2FP.F32.U32 R7, R7 ;  /* 0x0000000700077245 */ /* 0x000fe20000201000 */
[----:B------:R-:W-:Y:S01]  /*56f0*/  BSSY.RECONVERGENT B1, `(.L_x_16658) ;  /* 0x000005e000017945 */ /* 0x000fe20003800200 */
[----:B------:R-:W-:Y:S01]  /*5700*/  ISETP.NE.AND P2, PT, R136, 0x1, PT ;  /* 0x000000018800780c */ /* 0x000fe20003f45270 */
[----:B------:R-:W-:Y:S02]  /*5710*/  IMAD.MOV.U32 R137, RZ, RZ, 0x2 ;  /* 0x00000002ff897424 */ /* 0x000fe400078e00ff */
[----:B------:R-:W-:Y:S01]  /*5720*/  FFMA.FTZ R132, R7, R40, 1.1641532182693481445e-10 ;  /* 0x2f00000007847423 */ /* 0x000fe20000010028 */
[C---:B------:R-:W-:Y:S02]  /*5730*/  SHF.L.U32 R7, R133.reuse, 0x10, RZ ;  /* 0x0000001085077819 */ /* 0x040fe400000006ff */
[----:B------:R-:W-:Y:S02]  /*5740*/  PRMT R133, R133, 0x7632, R133 ;  /* 0x0000763285857816 */ /* 0x000fe40000000085 */
[----:B------:R-:W-:Y:S01]  /*5750*/  FSETP.LE.FTZ.AND P1, PT, R132, R9, PT ;  /* 0x000000098400720b */ /* 0x000fe20003f33000 */
[----:B------:R-:W-:Y:S01]  /*5760*/  FMUL.FTZ R132, R7, R164 ;  /* 0x000000a407847220 */ /* 0x000fe20000410000 */
[----:B------:R-:W-:-:S03]  /*5770*/  IMAD.MOV.U32 R7, RZ, RZ, R10 ;  /* 0x000000ffff077224 */ /* 0x000fc600078e000a */
[----:B------:R-:W-:Y:S01]  /*5780*/  FMUL.FTZ R132, R132, R41 ;  /* 0x0000002984847220 */ /* 0x000fe20000410000 */
        /* <DEDUP_REMOVED lines=9> */
.L_x_16660:
        /* <DEDUP_REMOVED lines=13> */
.L_x_16662:
[----:B------:R-:W-:Y:S05]  /*58f0*/  BSYNC.RECONVERGENT B2 ;  /* 0x0000000000027941 */ /* 0x000fea0003800200 */
.L_x_16661:
        /* <DEDUP_REMOVED lines=61> */
.L_x_16659:
[----:B------:R-:W-:Y:S05]  /*5cd0*/  BSYNC.RECONVERGENT B1 ;  /* 0x0000000000017941 */ /* 0x000fea0003800200 */
.L_x_16658:
[----:B------:R-:W-:Y:S01]  /*5ce0*/  I2FP.F32.U32 R7, R7 ;  /* 0x0000000700077245 */ /* 0x000fe20000201000 */
[----:B------:R-:W-:Y:S01]  /*5cf0*/  BSSY.RECONVERGENT B1, `(.L_x_16663) ;  /* 0x000005d000017945 */ /* 0x000fe20003800200 */
[----:B------:R-:W-:Y:S01]  /*5d00*/  ISETP.NE.AND P3, PT, R137, 0x1, PT ;  /* 0x000000018900780c */ /* 0x000fe20003f65270 */
[----:B------:R-:W-:Y:S01]  /*5d10*/  IMAD.MOV.U32 R139, RZ, RZ, 0x2 ;  /* 0x00000002ff8b7424 */ /* 0x000fe200078e00ff */
[----:B------:R-:W-:Y:S01]  /*5d20*/  SHF.L.U32 R133, R133, 0x10, RZ ;  /* 0x0000001085857819 */ /* 0x000fe200000006ff */
[----:B------:R-:W-:Y:S01]  /*5d30*/  FFMA.FTZ R136, R7, R40, 1.1641532182693481445e-10 ;  /* 0x2f00000007887423 */ /* 0x000fe20000010028 */
[----:B------:R-:W-:-:S04]  /*5d40*/  IMAD.MOV.U32 R7, RZ, RZ, R10 ;  /* 0x000000ffff077224 */ /* 0x000fc800078e000a */
[----:B------:R-:W-:Y:S01]  /*5d50*/  FSETP.LE.FTZ.AND P2, PT, R136, R9, PT ;  /* 0x000000098800720b */ /* 0x000fe20003f53000 */
[----:B------:R-:W-:-:S04]  /*5d60*/  FMUL.FTZ R136, R133, R164 ;  /* 0x000000a485887220 */ /* 0x000fc80000410000 */
        /* <DEDUP_REMOVED lines=10> */
.L_x_16665:
        /* <DEDUP_REMOVED lines=13> */
.L_x_16667:
[----:B------:R-:W-:Y:S05]  /*5ee0*/  BSYNC.RECONVERGENT B2 ;  /* 0x0000000000027941 */ /* 0x000fea0003800200 */
.L_x_16666:
        /* <DEDUP_REMOVED lines=61> */
.L_x_16664:
[----:B------:R-:W-:Y:S05]  /*62c0*/  BSYNC.RECONVERGENT B1 ;  /* 0x0000000000017941 */ /* 0x000fea0003800200 */
.L_x_16663:
[----:B------:R-:W-:Y:S01]  /*62d0*/  ISETP.NE.AND P4, PT, R139, 0x1, PT ;  /* 0x000000018b00780c */ /* 0x000fe20003f85270 */
[----:B------:R-:W-:Y:S01]  /*62e0*/  BSSY.RECONVERGENT B1, `(.L_x_16668) ;  /* 0x000005e000017945 */ /* 0x000fe20003800200 */
[----:B------:R-:W-:Y:S01]  /*62f0*/  I2FP.F32.U32 R7, R7 ;  /* 0x0000000700077245 */ /* 0x000fe20000201000 */
[----:B------:R-:W-:Y:S01]  /*6300*/  IMAD.MOV.U32 R167, RZ, RZ, 0x2 ;  /* 0x00000002ffa77424 */ /* 0x000fe200078e00ff */
[C---:B------:R-:W-:Y:S02]  /*6310*/  SHF.L.U32 R137, R134.reuse, 0x10, RZ ;  /* 0x0000001086897819 */ /* 0x040fe400000006ff */
[----:B------:R-:W-:Y:S01]  /*6320*/  PRMT R134, R134, 0x7632, R134 ;  /* 0x0000763286867816 */ /* 0x000fe20000000086 */
[----:B------:R-:W-:Y:S01]  /*6330*/  FFMA.FTZ R136, R7, R40, 1.1641532182693481445e-10 ;  /* 0x2f00000007887423 */ /* 0x000fe20000010028 */
[----:B------:R-:W-:Y:S02]  /*6340*/  IMAD.MOV.U32 R7, RZ, RZ, R10 ;  /* 0x000000ffff077224 */ /* 0x000fe400078e000a */
[----:B------:R-:W-:-:S02]  /*6350*/  FMUL.FTZ R138, R137, R164 ;  /* 0x000000a4898a7220 */ /* 0x000fc40000410000 */
[----:B------:R-:W-:Y:S02]  /*6360*/  FSETP.LE.FTZ.AND P3, PT, R136, R9, PT ;  /* 0x000000098800720b */ /* 0x000fe40003f73000 */
[----:B------:R-:W-:Y:S01]  /*6370*/  FMUL.FTZ R136, R138, R41 ;  /* 0x000000298a887220 */ /* 0x000fe20000410000 */
        /* <DEDUP_REMOVED lines=9> */
.L_x_16670:
        /* <DEDUP_REMOVED lines=13> */
.L_x_16672:
[----:B------:R-:W-:Y:S05]  /*64e0*/  BSYNC.RECONVERGENT B2 ;  /* 0x0000000000027941 */ /* 0x000fea0003800200 */
.L_x_16671:
        /* <DEDUP_REMOVED lines=61> */
.L_x_16669:
[----:B------:R-:W-:Y:S05]  /*68c0*/  BSYNC.RECONVERGENT B1 ;  /* 0x0000000000017941 */ /* 0x000fea0003800200 */
.L_x_16668:
[----:B------:R-:W-:Y:S01]  /*68d0*/  ISETP.NE.AND P5, PT, R167, 0x1, PT ;  /* 0x00000001a700780c */ /* 0x000fe20003fa5270 */
[----:B------:R-:W-:Y:S01]  /*68e0*/  BSSY.RECONVERGENT B1, `(.L_x_16673) ;  /* 0x000005d000017945 */ /* 0x000fe20003800200 */
[----:B------:R-:W-:Y:S01]  /*68f0*/  I2FP.F32.U32 R7, R7 ;  /* 0x0000000700077245 */ /* 0x000fe20000201000 */
[----:B------:R-:W-:Y:S01]  /*6900*/  IMAD.MOV.U32 R168, RZ, RZ, 0x2 ;  /* 0x00000002ffa87424 */ /* 0x000fe200078e00ff */
[----:B------:R-:W-:-:S03]  /*6910*/  SHF.L.U32 R137, R134, 0x10, RZ ;  /* 0x0000001086897819 */ /* 0x000fc600000006ff */
[----:B------:R-:W-:Y:S01]  /*6920*/  FFMA.FTZ R134, R7, R40, 1.1641532182693481445e-10 ;  /* 0x2f00000007867423 */ /* 0x000fe20000010028 */
[----:B------:R-:W-:Y:S02]  /*6930*/  IMAD.MOV.U32 R7, RZ, RZ, R10 ;  /* 0x000000ffff077224 */ /* 0x000fe400078e000a */
[----:B------:R-:W-:Y:S02]  /*6940*/  FMUL.FTZ R138, R137, R164 ;  /* 0x000000a4898a7220 */ /* 0x000fe40000410000 */
        /* <DEDUP_REMOVED lines=11> */
.L_x_16675:
        /* <DEDUP_REMOVED lines=13> */
.L_x_16677:
[----:B------:R-:W-:Y:S05]  /*6ad0*/  BSYNC.RECONVERGENT B2 ;  /* 0x0000000000027941 */ /* 0x000fea0003800200 */
.L_x_16676:
        /* <DEDUP_REMOVED lines=61> */
.L_x_16674:
[----:B------:R-:W-:Y:S05]  /*6eb0*/  BSYNC.RECONVERGENT B1 ;  /* 0x0000000000017941 */ /* 0x000fea0003800200 */
.L_x_16673:
[----:B------:R-:W-:Y:S01]  /*6ec0*/  ISETP.NE.AND P6, PT, R168, 0x1, PT ;  /* 0x00000001a800780c */ /* 0x000fe20003fc5270 */
[----:B------:R-:W-:Y:S01]  /*6ed0*/  BSSY.RECONVERGENT B1, `(.L_x_16678) ;  /* 0x0000060000017945 */ /* 0x000fe20003800200 */
[----:B------:R-:W-:Y:S02]  /*6ee0*/  I2FP.F32.U32 R7, R7 ;  /* 0x0000000700077245 */ /* 0x000fe40000201000 */
[C---:B------:R-:W-:Y:S02]  /*6ef0*/  SHF.L.U32 R139, R135.reuse, 0x10, RZ ;  /* 0x00000010878b7819 */ /* 0x040fe400000006ff */
[----:B------:R-:W-:Y:S01]  /*6f00*/  PRMT R172, R135, 0x7632, R172 ;  /* 0x0000763287ac7816 */ /* 0x000fe200000000ac */
[----:B------:R-:W-:Y:S01]  /*6f10*/  FFMA.FTZ R134, R7, R40, 1.1641532182693481445e-10 ;  /* 0x2f00000007867423 */ /* 0x000fe20000010028 */
[----:B------:R-:W-:Y:S02]  /*6f20*/  IMAD.MOV.U32 R7, RZ, RZ, 0x2 ;  /* 0x00000002ff077424 */ /* 0x000fe400078e00ff */
[----:B------:R-:W-:Y:S01]  /*6f30*/  FMUL.FTZ R138, R139, R164 ;  /* 0x000000a48b8a7220 */ /* 0x000fe20000410000 */
[----:B------:R-:W-:Y:S01]  /*6f40*/  IMAD.MOV.U32 R135, RZ, RZ, R10 ;  /* 0x000000ffff877224 */ /* 0x000fe200078e000a */
[----:B------:R-:W-:-:S02]  /*6f50*/  FSETP.LE.FTZ.AND P5, PT, R134, R9, PT ;  /* 0x000000098600720b */ /* 0x000fc40003fb3000 */
        /* <DEDUP_REMOVED lines=10> */
.L_x_16680:
        /* <DEDUP_REMOVED lines=15> */
.L_x_16682:
[----:B------:R-:W-:Y:S05]  /*70f0*/  BSYNC.RECONVERGENT B2 ;  /* 0x0000000000027941 */ /* 0x000fea0003800200 */
.L_x_16681:
        /* <DEDUP_REMOVED lines=61> */
.L_x_16679:
[----:B------:R-:W-:Y:S05]  /*74d0*/  BSYNC.RECONVERGENT B1 ;  /* 0x0000000000017941 */ /* 0x000fea0003800200 */
.L_x_16678:
[----:B------:R-:W-:Y:S02]  /*74e0*/  I2FP.F32.U32 R135, R135 ;  /* 0x0000008700877245 */ /* 0x000fe40000201000 */
[----:B------:R-:W-:Y:S02]  /*74f0*/  SHF.L.U32 R139, R172, 0x10, RZ ;  /* 0x00000010ac8b7819 */ /* 0x000fe400000006ff */
[----:B------:R-:W-:Y:S01]  /*7500*/  LOP3.LUT P6, RZ, R160, 0x2, RZ, 0xc0, !PT ;  /* 0x00000002a0ff7812 */ /* 0x000fe200078cc0ff */
[----:B------:R-:W-:Y:S01]  /*7510*/  FFMA.FTZ R134, R135, R40, 1.1641532182693481445e-10 ;  /* 0x2f00000087867423 */ /* 0x000fe20000010028 */
[----:B------:R-:W-:Y:S01]  /*7520*/  FSEL R136, R136, RZ, P3 ;  /* 0x000000ff88887208 */ /* 0x000fe20001800000 */
[----:B------:R-:W-:Y:S01]  /*7530*/  FMUL.FTZ R138, R139, R164 ;  /* 0x000000a48b8a7220 */ /* 0x000fe20000410000 */
[----:B------:R-:W-:Y:S02]  /*7540*/  FSEL R40, R42, RZ, P6 ;  /* 0x000000ff2a287208 */ /* 0x000fe40003000000 */
[----:B------:R-:W-:Y:S01]  /*7550*/  FSETP.GTU.FTZ.AND P6, PT, R134, R9, PT ;  /* 0x000000098600720b */ /* 0x000fe20003fdc000 */
[----:B------:R-:W-:Y:S01]  /*7560*/  FMUL.FTZ R138, R138, R41 ;  /* 0x000000298a8a7220 */ /* 0x000fe20000410000 */
[----:B------:R-:W-:-:S02]  /*7570*/  FSEL R41, R43, RZ, P0 ;  /* 0x000000ff2b297208 */ /* 0x000fc40000000000 */
[----:B------:R-:W-:Y:S02]  /*7580*/  FSEL R42, R132, RZ, P1 ;  /* 0x000000ff842a7208 */ /* 0x000fe40000800000 */
[----:B------:R-:W-:Y:S02]  /*7590*/  FSEL R139, R138, RZ, !P6 ;  /* 0x000000ff8a8b7208 */ /* 0x000fe40007000000 */
[----:B------:R-:W-:Y:S02]  /*75a0*/  PLOP3.LUT P6, PT, P6, PT, PT, 0x8, 0x80 ;  /* 0x000000000080781c */ /* 0x000fe400037ce170 */
[----:B------:R-:W-:Y:S02]  /*75b0*/  FSEL R43, R133, RZ, P2 ;  /* 0x000000ff852b7208 */ /* 0x000fe40001000000 */
[----:B------:R-:W-:Y:S02]  /*75c0*/  FSEL R137, R137, RZ, P4 ;  /* 0x000000ff89897208 */ /* 0x000fe40002000000 */
[----:B------:R-:W-:-:S07]  /*75d0*/  FSEL R138, R167, RZ, P5 ;  /* 0x000000ffa78a7208 */ /* 0x000fce0002800000 */
.L_x_16642:
        /* <DEDUP_REMOVED lines=19> */
[----:B-1----:R-:W-:Y:S01]  /*7710*/  IMAD.WIDE.U32 R132, R161, 0x8, R132 ;  /* 0x00000008a1847825 */ /* 0x002fe200078e0084 */
[----:B------:R0:W-:Y:S04]  /*7720*/  STG.E.128 desc[UR6][R134.64+0x10], R136 ;  /* 0x0000108886007986 */ /* 0x0001e8000c101d06 */
[----:B------:R0:W-:Y:S02]  /*7730*/  STG.E.64 desc[UR6][R132.64], R168 ;  /* 0x000000a884007986 */ /* 0x0001e4000c101b06 */
.L_x_16601:
[----:B------:R-:W-:Y:S05]  /*7740*/  BSYNC.RECONVERGENT B0 ;  /* 0x0000000000007941 */ /* 0x000fea0003800200 */
.L_x_16600:
[----:B------:R-:W-:Y:S01]  /*7750*/  ISETP.GE.U32.AND P0, PT, R2, 0x40, PT ;  /* 0x000000400200780c */ /* 0x000fe20003f06070 */
[----:B------:R-:W-:Y:S01]  /*7760*/  BSSY.RECONVERGENT B0, `(.L_x_16683) ;  /* 0x0000652000007945 */ /* 0x000fe20003800200 */
[----:B------:R-:W-:-:S11]  /*7770*/  LOP3.LUT R160, R160, 0xfffffeff, RZ, 0xc0, !PT ;  /* 0xfffffeffa0a07812 */ /* 0x000fd600078ec0ff */
[----:B------:R-:W-:Y:S01]  /*7780*/  @P0 LOP3.LUT R160, R160, 0x100, RZ, 0xfc, !PT ;  /* 0x00000100a0a00812 */ /* 0x000fe200078efcff */
[----:B------:R-:W-:Y:S06]  /*7790*/  @!P0 BRA `(.L_x_16684) ;  /* 0x0000006400388947 */ /* 0x000fec0003800000 */
[----:B------:R-:W1:Y:S02]  /*77a0*/  LDC.64 R96, c[0x0][0x390] ;  /* 0x0000e400ff607b82 */ /* 0x000e640000000a00 */
[----:B-1----:R-:W-:-:S06]  /*77b0*/  IMAD.WIDE.U32 R96, R166, 0x10, R96 ;  /* 0x00000010a6607825 */ /* 0x002fcc00078e0060 */
[----:B------:R-:W5:Y:S01]  /*77c0*/  LDG.E.128 R96, desc[UR6][R96.64] ;  /* 0x0000000660607981 */ /* 0x000f62000c1e1d00 */
[----:B------:R-:W-:-:S04]  /*77d0*/  UISETP.NE.U32.AND UP0, UPT, UR4, URZ, UPT ;  /* 0x000000ff0400728c */ /* 0x000fc8000bf05070 */
[----:B------:R-:W-:-:S09]  /*77e0*/  UISETP.NE.AND.EX UP0, UPT, UR5, URZ, UPT, UP0 ;  /* 0x000000ff0500728c */ /* 0x000fd2000bf05300 */
[----:B------:R-:W-:Y:S05]  /*77f0*/  BRA.U !UP0, `(.L_x_16685) ;  /* 0x00000031088c7547 */ /* 0x000fea000b800000 */
[----:B------:R-:W1:Y:S02]  /*7800*/  LDC.64 R170, c[0x0][0x3a0] ;  /* 0x0000e800ffaa7b82 */ /* 0x000e640000000a00 */
[----:B-1----:R-:W-:-:S05]  /*7810*/  IMAD.WIDE.U32 R170, R166, 0x20, R170 ;  /* 0x00000020a6aa7825 */ /* 0x002fca00078e00aa */
[----:B------:R1:W5:Y:S04]  /*7820*/  LDG.E.128 R92, desc[UR6][R170.64] ;  /* 0x00000006aa5c7981 */ /* 0x000368000c1e1d00 */
[----:B0-----:R1:W5:Y:S01]  /*7830*/  LDG.E.128 R132, desc[UR6][R170.64+0x10] ;  /* 0x00001006aa847981 */ /* 0x001362000c1e1d00 */
[----:B------:R-:W-:Y:S01]  /*7840*/  ISETP.NE.AND P0, PT, R7, 0x1, PT ;  /* 0x000000010700780c */ /* 0x000fe20003f05270 */
[----:B------:R-:W-:Y:S01]  /*7850*/  BSSY.RECONVERGENT B1, `(.L_x_16686) ;  /* 0x000005a000017945 */ /* 0x000fe20003800200 */
[----:B------:R-:W-:Y:S02]  /*7860*/  HFMA2 R172, -RZ, RZ, 0, 1.1920928955078125e-07 ;  /* 0x00000002ffac7431 */ /* 0x000fe400000001ff */
[----:B------:R-:W-:Y:S02]  /*7870*/  IMAD.MOV.U32 R169, RZ, RZ, R10 ;  /* 0x000000ffffa97224 */ /* 0x000fe400078e000a */
[----:B------:R-:W-:-:S07]  /*7880*/  IMAD.MOV.U32 R168, RZ, RZ, R9 ;  /* 0x000000ffffa87224 */ /* 0x000fce00078e0009 */
[----:B-1----:R-:W-:Y:S05]  /*7890*/  @!P0 BRA `(.L_x_16687) ;  /* 0x0000000400548947 */ /* 0x002fea0003800000 */
        /* <DEDUP_REMOVED lines=10> */
.L_x_16688:
        /* <DEDUP_REMOVED lines=13> */
.L_x_16690:
[----:B------:R-:W-:Y:S05]  /*7a10*/  BSYNC.RECONVERGENT B2 ;  /* 0x0000000000027941 */ /* 0x000fea0003800200 */
.L_x_16689:
        /* <DEDUP_REMOVED lines=48> */
[----:B------:R-:W-:Y:S02]  /*7d20*/  LOP3.LUT R167, R167, R170, R169, 0x96, !PT ;  /* 0x000000aaa7a77212 */ /* 0x000fe400078e96a9 */
[----:B------:R-:W-:Y:S01]  /*7d30*/  MOV R169, R9 ;  /* 0x0000000900a97202 */ /* 0x000fe20000000f00 */
[----:B------:R-:W-:-:S05]  /*7d40*/  IMAD.WIDE.U32 R6, R6, -0x326172a9, RZ ;  /* 0xcd9e8d5706067825 */ /* 0x000fca00078e00ff */
[----:B------:R-:W-:Y:S01]  /*7d50*/  LOP3.LUT R5, R5, R172, R7, 0x96, !PT ;  /* 0x000000ac05057212 */ /* 0x000fe200078e9607 */
[----:B------:R-:W-:-:S04]  /*7d60*/  IMAD.WIDE.U32 R172, R167, -0x326172a9, RZ ;  /* 0xcd9e8d57a7ac7825 */ /* 0x000fc800078e00ff */
[----:B------:R-:W-:Y:S01]  /*7d70*/  IMAD.WIDE.U32 R170, R5, -0x2daee0ad, RZ ;  /* 0xd2511f5305aa7825 */ /* 0x000fe200078e00ff */
[----:B------:R-:W-:-:S03]  /*7d80*/  IADD3 R5, PT, PT, R163, -0x695add53, RZ ;  /* 0x96a522ada3057810 */ /* 0x000fc60007ffe0ff */
[----:B------:R-:W-:Y:S01]  /*7d90*/  VIADD R7, R162, 0x8ff34781 ;  /* 0x8ff34781a2077836 */ /* 0x000fe20000000000 */
[----:B------:R-:W-:Y:S01]  /*7da0*/  LOP3.LUT R5, R5, R168, R171, 0x96, !PT ;  /* 0x000000a805057212 */ /* 0x000fe200078e96ab */
[----:B------:R-:W-:Y:S02]  /*7db0*/  IMAD.MOV.U32 R10, RZ, RZ, R172 ;  /* 0x000000ffff0a7224 */ /* 0x000fe400078e00ac */
[----:B------:R-:W-:Y:S01]  /*7dc0*/  IMAD.MOV.U32 R168, RZ, RZ, R170 ;  /* 0x000000ffffa87224 */ /* 0x000fe200078e00aa */
[----:B------:R-:W-:Y:S01]  /*7dd0*/  LOP3.LUT R6, R7, R6, R173, 0x96, !PT ;  /* 0x0000000607067212 */ /* 0x000fe200078e96ad */
[----:B------:R-:W-:-:S07]  /*7de0*/  IMAD.MOV.U32 R172, RZ, RZ, RZ ;  /* 0x000000ffffac7224 */ /* 0x000fce00078e00ff */
.L_x_16687:
[----:B------:R-:W-:Y:S05]  /*7df0*/  BSYNC.RECONVERGENT B1 ;  /* 0x0000000000017941 */ /* 0x000fea0003800200 */
.L_x_16686:
        /* <DEDUP_REMOVED lines=28> */
.L_x_16693:
        /* <DEDUP_REMOVED lines=13> */
.L_x_16695:
[----:B------:R-:W-:Y:S05]  /*8090*/  BSYNC.RECONVERGENT B2 ;  /* 0x0000000000027941 */ /* 0x000fea0003800200 */
.L_x_16694:
        /* <DEDUP_REMOVED lines=61> */
.L_x_16692:
[----:B------:R-:W-:Y:S05]  /*8470*/  BSYNC.RECONVERGENT B1 ;  /* 0x0000000000017941 */ /* 0x000fea0003800200 */
.L_x_16691:
        /* <DEDUP_REMOVED lines=22> */
.L_x_16698:
        /* <DEDUP_REMOVED lines=13> */
.L_x_16700:
[----:B------:R-:W-:Y:S05]  /*86b0*/  BSYNC.RECONVERGENT B2 ;  /* 0x0000000000027941 */ /* 0x000fea0003800200 */
.L_x_16699:
        /* <DEDUP_REMOVED lines=61> */
.L_x_16697:
[----:B------:R-:W-:Y:S05]  /*8a90*/  BSYNC.RECONVERGENT B1 ;  /* 0x0000000000017941 */ /* 0x000fea0003800200 */
.L_x_16696:
        /* <DEDUP_REMOVED lines=23> */
.L_x_16703:
        /* <DEDUP_REMOVED lines=13> */
.L_x_16705:
[----:B------:R-:W-:Y:S05]  /*8ce0*/  BSYNC.RECONVERGENT B2 ;  /* 0x0000000000027941 */ /* 0x000fea0003800200 */
.L_x_16704:
        /* <DEDUP_REMOVED lines=61> */
.L_x_16702:
[----:B------:R-:W-:Y:S05]  /*90c0*/  BSYNC.RECONVERGENT B1 ;  /* 0x0000000000017941 */ /* 0x000fea0003800200 */
.L_x_16701:
        /* <DEDUP_REMOVED lines=22> */
.L_x_16708:
        /* <DEDUP_REMOVED lines=13> */
.L_x_16710:
[----:B------:R-:W-:Y:S05]  /*9300*/  BSYNC.RECONVERGENT B2 ;  /* 0x0000000000027941 */ /* 0x000fea0003800200 */
.L_x_16709:
        /* <DEDUP_REMOVED lines=61> */
.L_x_16707:
[----:B------:R-:W-:Y:S05]  /*96e0*/  BSYNC.RECONVERGENT B1 ;  /* 0x0000000000017941 */ /* 0x000fea0003800200 */
.L_x_16706:
        /* <DEDUP_REMOVED lines=23> */
.L_x_16713:
        /* <DEDUP_REMOVED lines=13> */
.L_x_16715:
[----:B------:R-:W-:Y:S05]  /*9930*/  BSYNC.RECONVERGENT B2 ;  /* 0x0000000000027941 */ /* 0x000fea0003800200 */
.L_x_16714:
        /* <DEDUP_REMOVED lines=58> */
[----:B------:R-:W-:Y:S02]  /*9ce0*/  IMAD.MOV.U32 R168, RZ, RZ, R170 ;  /* 0x000000ffffa87224 */ /* 0x000fe400078e00aa */
[----:B------:R-:W-:Y:S01]  /*9cf0*/  IMAD.MOV.U32 R170, RZ, RZ, RZ ;  /* 0x000000ffffaa7224 */ /* 0x000fe200078e00ff */
[----:B------:R-:W-:-:S07]  /*9d00*/  LOP3.LUT R5, R5, R172, R171, 0x96, !PT ;  /* 0x000000ac05057212 */ /* 0x000fce00078e96ab */
.L_x_16712:
[----:B------:R-:W-:Y:S05]  /*9d10*/  BSYNC.RECONVERGENT B1 ;  /* 0x0000000000017941 */ /* 0x000fea0003800200 */
.L_x_16711:
        /* <DEDUP_REMOVED lines=22> */
.L_x_16718:
        /* <DEDUP_REMOVED lines=13> */
.L_x_16720:
[----:B------:R-:W-:Y:S05]  /*9f50*/  BSYNC.RECONVERGENT B2 ;  /* 0x0000000000027941 */ /* 0x000fea0003800200 */
.L_x_16719:
        /* <DEDUP_REMOVED lines=61> */
.L_x_16717:
[----:B------:R-:W-:Y:S05]  /*a330*/  BSYNC.RECONVERGENT B1 ;  /* 0x0000000000017941 */ /* 0x000fea0003800200 */
.L_x_16716:
        /* <DEDUP_REMOVED lines=9> */
[----:B------:R-:W-:-:S05]  /*a3d0*/  FMUL.FTZ R132, R132, R9 ;  /* 0x0000000984847220 */ /* 0x000fca0000410000 */
[----:B------:R-:W-:Y:S01]  /*a3e0*/  FSEL R133, R132, RZ, !P5 ;  /* 0x000000ff84857208 */ /* 0x000fe20006800000 */
[----:B------:R-:W-:Y:S01]  /*a3f0*/  IMAD.MOV.U32 R132, RZ, RZ, R10 ;  /* 0x000000ffff847224 */ /* 0x000fe200078e000a */
        /* <DEDUP_REMOVED lines=11> */
.L_x_16723:
        /* <DEDUP_REMOVED lines=15> */
.L_x_16725:
[----:B------:R-:W-:Y:S05]  /*a5a0*/  BSYNC.RECONVERGENT B2 ;  /* 0x0000000000027941 */ /* 0x000fea0003800200 */
.L_x_16724:
        /* <DEDUP_REMOVED lines=57> */
[----:B------:R-:W-:Y:S01]  /*a940*/  IMAD.MOV.U32 R7, RZ, RZ, RZ ;  /* 0x000000ffff077224 */ /* 0x000fe200078e00ff */
[----:B------:R-:W-:Y:S02]  /*a950*/  LOP3.LUT R5, R5, R132, R173, 0x96, !PT ;  /* 0x0000008405057212 */ /* 0x000fe400078e96ad */
[----:B------:R-:W-:Y:S01]  /*a960*/  MOV R132, R168 ;  /* 0x000000a800847202 */ /* 0x000fe20000000f00 */
[----:B------:R-:W-:-:S07]  /*a970*/  IMAD.MOV.U32 R168, RZ, RZ, R172 ;  /* 0x000000ffffa87224 */ /* 0x000fce00078e00ac */
.L_x_16722:
[----:B------:R-:W-:Y:S05]  /*a980*/  BSYNC.RECONVERGENT B1 ;  /* 0x0000000000017941 */ /* 0x000fea0003800200 */
.L_x_16721:
        /* <DEDUP_REMOVED lines=10> */
.L_x_16685:
        /* <DEDUP_REMOVED lines=16> */
.L_x_16729:
        /* <DEDUP_REMOVED lines=13> */
.L_x_16731:
[----:B------:R-:W-:Y:S05]  /*ac00*/  BSYNC.RECONVERGENT B2 ;  /* 0x0000000000027941 */ /* 0x000fea0003800200 */
.L_x_16730:
        /* <DEDUP_REMOVED lines=60> */
.L_x_16728:
[----:B------:R-:W-:Y:S05]  /*afd0*/  BSYNC.RECONVERGENT B1 ;  /* 0x0000000000017941 */ /* 0x000fea0003800200 */
.L_x_16727:
        /* <DEDUP_REMOVED lines=25> */
.L_x_16734:
        /* <DEDUP_REMOVED lines=13> */
.L_x_16736:
[----:B------:R-:W-:Y:S05]  /*b240*/  BSYNC.RECONVERGENT B2 ;  /* 0x0000000000027941 */ /* 0x000fea0003800200 */
.L_x_16735:
        /* <DEDUP_REMOVED lines=61> */
.L_x_16733:
[----:B------:R-:W-:Y:S05]  /*b620*/  BSYNC.RECONVERGENT B1 ;  /* 0x0000000000017941 */ /* 0x000fea0003800200 */
.L_x_16732:
        /* <DEDUP_REMOVED lines=19> */
.L_x_16739:
        /* <DEDUP_REMOVED lines=13> */
.L_x_16741:
[----:B------:R-:W-:Y:S05]  /*b830*/  BSYNC.RECONVERGENT B2 ;  /* 0x0000000000027941 */ /* 0x000fea0003800200 */
.L_x_16740:
        /* <DEDUP_REMOVED lines=61> */
.L_x_16738:
[----:B------:R-:W-:Y:S05]  /*bc10*/  BSYNC.RECONVERGENT B1 ;  /* 0x0000000000017941 */ /* 0x000fea0003800200 */
.L_x_16737:
        /* <DEDUP_REMOVED lines=20> */
.L_x_16744:
        /* <DEDUP_REMOVED lines=13> */
.L_x_16746:
[----:B------:R-:W-:Y:S05]  /*be30*/  BSYNC.RECONVERGENT B2 ;  /* 0x0000000000027941 */ /* 0x000fea0003800200 */
.L_x_16745:
        /* <DEDUP_REMOVED lines=61> */
.L_x_16743:
[----:B------:R-:W-:Y:S05]  /*c210*/  BSYNC.RECONVERGENT B1 ;  /* 0x0000000000017941 */ /* 0x000fea0003800200 */
.L_x_16742:
        /* <DEDUP_REMOVED lines=19> */
.L_x_16749:
        /* <DEDUP_REMOVED lines=13> */
.L_x_16751:
[----:B------:R-:W-:Y:S05]  /*c420*/  BSYNC.RECONVERGENT B2 ;  /* 0x0000000000027941 */ /* 0x000fea0003800200 */
.L_x_16750:
        /* <DEDUP_REMOVED lines=61> */
.L_x_16748:
[----:B------:R-:W-:Y:S05]  /*c800*/  BSYNC.RECONVERGENT B1 ;  /* 0x0000000000017941 */ /* 0x000fea0003800200 */
.L_x_16747:
[----:B------:R-:W-:Y:S01]  /*c810*/  ISETP.NE.AND P4, PT, R135, 0x1, PT ;  /* 0x000000018700780c */ /* 0x000fe20003f85270 */
[----:B------:R-:W-:Y:S01]  /*c820*/  BSSY.RECONVERGENT B1, `(.L_x_16752) ;  /* 0x000005e000017945 */ /* 0x000fe20003800200 */
[----:B------:R-:W-:Y:S02]  /*c830*/  I2FP.F32.U32 R7, R7 ;  /* 0x0000000700077245 */ /* 0x000fe40000201000 */
[C---:B------:R-:W-:Y:S02]  /*c840*/  SHF.L.U32 R133, R98.reuse, 0x10, RZ ;  /* 0x0000001062857819 */ /* 0x040fe400000006ff */
[----:B------:R-:W-:Y:S01]  /*c850*/  PRMT R167, R98, 0x7632, R167 ;  /* 0x0000763262a77816 */ /* 0x000fe200000000a7 */
[----:B------:R-:W-:Y:S01]  /*c860*/  FFMA.FTZ R132, R7, R92, 1.1641532182693481445e-10 ;  /* 0x2f00000007847423 */ /* 0x000fe2000001005c */
[----:B------:R-:W-:Y:S02]  /*c870*/  IMAD.MOV.U32 R7, RZ, RZ, R10 ;  /* 0x000000ffff077224 */ /* 0x000fe400078e000a */
[----:B------:R-:W-:Y:S01]  /*c880*/  FMUL.FTZ R134, R133, R164 ;  /* 0x000000a485867220 */ /* 0x000fe20000410000 */
[----:B------:R-:W-:Y:S01]  /*c890*/  IMAD.MOV.U32 R133, RZ, RZ, 0x2 ;  /* 0x00000002ff857424 */ /* 0x000fe200078e00ff */
        /* <DEDUP_REMOVED lines=11> */
.L_x_16754:
        /* <DEDUP_REMOVED lines=13> */
.L_x_16756:
[----:B------:R-:W-:Y:S05]  /*ca20*/  BSYNC.RECONVERGENT B2 ;  /* 0x0000000000027941 */ /* 0x000fea0003800200 */
.L_x_16755:
        /* <DEDUP_REMOVED lines=61> */
.L_x_16753:
[----:B------:R-:W-:Y:S05]  /*ce00*/  BSYNC.RECONVERGENT B1 ;  /* 0x0000000000017941 */ /* 0x000fea0003800200 */
.L_x_16752:
[----:B------:R-:W-:Y:S01]  /*ce10*/  ISETP.NE.AND P5, PT, R133, 0x1, PT ;  /* 0x000000018500780c */ /* 0x000fe20003fa5270 */
[----:B------:R-:W-:Y:S01]  /*ce20*/  BSSY.RECONVERGENT B1, `(.L_x_16757) ;  /* 0x000005d000017945 */ /* 0x000fe20003800200 */
[----:B------:R-:W-:Y:S02]  /*ce30*/  I2FP.F32.U32 R7, R7 ;  /* 0x0000000700077245 */ /* 0x000fe40000201000 */
[----:B------:R-:W-:-:S03]  /*ce40*/  SHF.L.U32 R167, R167, 0x10, RZ ;  /* 0x00000010a7a77819 */ /* 0x000fc600000006ff */
[----:B------:R-:W-:Y:S01]  /*ce50*/  FFMA.FTZ R134, R7, R92, 1.1641532182693481445e-10 ;  /* 0x2f00000007867423 */ /* 0x000fe2000001005c */
[----:B------:R-:W-:Y:S02]  /*ce60*/  IMAD.MOV.U32 R7, RZ, RZ, R10 ;  /* 0x000000ffff077224 */ /* 0x000fe400078e000a */
[----:B------:R-:W-:Y:S01]  /*ce70*/  FMUL.FTZ R132, R167, R164 ;  /* 0x000000a4a7847220 */ /* 0x000fe20000410000 */
[----:B------:R-:W-:Y:S01]  /*ce80*/  IMAD.MOV.U32 R167, RZ, RZ, 0x2 ;  /* 0x00000002ffa77424 */ /* 0x000fe200078e00ff */
        /* <DEDUP_REMOVED lines=11> */
.L_x_16759:
        /* <DEDUP_REMOVED lines=13> */
.L_x_16761:
[----:B------:R-:W-:Y:S05]  /*d010*/  BSYNC.RECONVERGENT B2 ;  /* 0x0000000000027941 */ /* 0x000fea0003800200 */
.L_x_16760:
        /* <DEDUP_REMOVED lines=61> */
.L_x_16758:
[----:B------:R-:W-:Y:S05]  /*d3f0*/  BSYNC.RECONVERGENT B1 ;  /* 0x0000000000017941 */ /* 0x000fea0003800200 */
.L_x_16757:
[----:B------:R-:W-:Y:S01]  /*d400*/  ISETP.NE.AND P6, PT, R167, 0x1, PT ;  /* 0x00000001a700780c */ /* 0x000fe20003fc5270 */
[----:B------:R-:W-:Y:S01]  /*d410*/  BSSY.RECONVERGENT B1, `(.L_x_16762) ;  /* 0x0000060000017945 */ /* 0x000fe20003800200 */
[----:B------:R-:W-:Y:S01]  /*d420*/  I2FP.F32.U32 R7, R7 ;  /* 0x0000000700077245 */ /* 0x000fe20000201000 */
[----:B------:R-:W-:Y:S01]  /*d430*/  IMAD.MOV.U32 R135, RZ, RZ, R10 ;  /* 0x000000ffff877224 */ /* 0x000fe200078e000a */
[C---:B------:R-:W-:Y:S02]  /*d440*/  SHF.L.U32 R133, R99.reuse, 0x10, RZ ;  /* 0x0000001063857819 */ /* 0x040fe400000006ff */
[----:B------:R-:W-:Y:S01]  /*d450*/  PRMT R99, R99, 0x7632, R99 ;  /* 0x0000763263637816 */ /* 0x000fe20000000063 */
[----:B------:R-:W-:Y:S01]  /*d460*/  FFMA.FTZ R134, R7, R92, 1.1641532182693481445e-10 ;  /* 0x2f00000007867423 */ /* 0x000fe2000001005c */
[----:B------:R-:W-:Y:S02]  /*d470*/  IMAD.MOV.U32 R7, RZ, RZ, 0x2 ;  /* 0x00000002ff077424 */ /* 0x000fe400078e00ff */
        /* <DEDUP_REMOVED lines=12> */
.L_x_16764:
        /* <DEDUP_REMOVED lines=15> */
.L_x_16766:
[----:B------:R-:W-:Y:S05]  /*d630*/  BSYNC.RECONVERGENT B2 ;  /* 0x0000000000027941 */ /* 0x000fea0003800200 */
.L_x_16765:
        /* <DEDUP_REMOVED lines=61> */
.L_x_16763:
[----:B------:R-:W-:Y:S05]  /*da10*/  BSYNC.RECONVERGENT B1 ;  /* 0x0000000000017941 */ /* 0x000fea0003800200 */
.L_x_16762:
[----:B------:R-:W-:Y:S02]  /*da20*/  I2FP.F32.U32 R135, R135 ;  /* 0x0000008700877245 */ /* 0x000fe40000201000 */
[----:B------:R-:W-:Y:S02]  /*da30*/  SHF.L.U32 R99, R99, 0x10, RZ ;  /* 0x0000001063637819 */ /* 0x000fe400000006ff */
[----:B------:R-:W-:Y:S01]  /*da40*/  LOP3.LUT P6, RZ, R160, 0x2, RZ, 0xc0, !PT ;  /* 0x00000002a0ff7812 */ /* 0x000fe200078cc0ff */
[----:B------:R-:W-:Y:S02]  /*da50*/  FFMA.FTZ R134, R135, R92, 1.1641532182693481445e-10 ;  /* 0x2f00000087867423 */ /* 0x000fe4000001005c */
[----:B------:R-:W-:Y:S01]  /*da60*/  FMUL.FTZ R170, R99, R164 ;  /* 0x000000a463aa7220 */ /* 0x000fe20000410000 */
[----:B------:R-:W-:Y:S02]  /*da70*/  FSEL R92, R94, RZ, P6 ;  /* 0x000000ff5e5c7208 */ /* 0x000fe40003000000 */
[----:B------:R-:W-:Y:S01]  /*da80*/  FSETP.GTU.FTZ.AND P6, PT, R134, R9, PT ;  /* 0x000000098600720b */ /* 0x000fe20003fdc000 */
[----:B------:R-:W-:Y:S01]  /*da90*/  FMUL.FTZ R170, R170, R93 ;  /* 0x0000005daaaa7220 */ /* 0x000fe20000410000 */
[----:B------:R-:W-:-:S02]  /*daa0*/  FSEL R93, R95, RZ, P0 ;  /* 0x000000ff5f5d7208 */ /* 0x000fc40000000000 */
[----:B------:R-:W-:Y:S02]  /*dab0*/  FSEL R94, R96, RZ, P1 ;  /* 0x000000ff605e7208 */ /* 0x000fe40000800000 */
[----:B------:R-:W-:Y:S02]  /*dac0*/  FSEL R99, R170, RZ, !P6 ;  /* 0x000000ffaa637208 */ /* 0x000fe40007000000 */
[----:B------:R-:W-:Y:S02]  /*dad0*/  FSEL R95, R97, RZ, P2 ;  /* 0x000000ff615f7208 */ /* 0x000fe40001000000 */
[----:B------:R-:W-:Y:S02]  /*dae0*/  FSEL R96, R98, RZ, P3 ;  /* 0x000000ff62607208 */ /* 0x000fe40001800000 */
[----:B------:R-:W-:Y:S02]  /*daf0*/  PLOP3.LUT P6, PT, P6, PT, PT, 0x8, 0x80 ;  /* 0x000000000080781c */ /* 0x000fe400037ce170 */
[----:B------:R-:W-:-:S02]  /*db00*/  FSEL R97, R132, RZ, P4 ;  /* 0x000000ff84617208 */ /* 0x000fc40002000000 */
[----:B------:R-:W-:-:S09]  /*db10*/  FSEL R98, R133, RZ, P5 ;  /* 0x000000ff85627208 */ /* 0x000fd20002800000 */
.L_x_16726:
        /* <DEDUP_REMOVED lines=18> */
[----:B-1----:R-:W-:-:S03]  /*dc40*/  IMAD.WIDE.U32 R132, R166, 0x8, R132 ;  /* 0x00000008a6847825 */ /* 0x002fc600078e0084 */
[----:B------:R2:W-:Y:S01]  /*dc50*/  STG.E.128 desc[UR6][R134.64+0x10], R96 ;  /* 0x0000106086007986 */ /* 0x0005e2000c101d06 */
[----:B------:R-:W-:-:S03]  /*dc60*/  VIADD R166, R166, 0x20 ;  /* 0x00000020a6a67836 */ /* 0x000fc60000000000 */
[----:B------:R2:W-:Y:S04]  /*dc70*/  STG.E.64 desc[UR6][R132.64], R170 ;  /* 0x000000aa84007986 */ /* 0x0005e8000c101b06 */
.L_x_16684:
[----:B------:R-:W-:Y:S05]  /*dc80*/  BSYNC.RECONVERGENT B0 ;  /* 0x0000000000007941 */ /* 0x000fea0003800200 */
.L_x_16683:
[----:B------:R-:W-:Y:S01]  /*dc90*/  ISETP.GE.U32.AND P0, PT, R2, 0x60, PT ;  /* 0x000000600200780c */ /* 0x000fe20003f06070 */
[----:B------:R-:W-:Y:S01]  /*dca0*/  BSSY.RECONVERGENT B0, `(.L_x_16767) ;  /* 0x0000652000007945 */ /* 0x000fe20003800200 */
[----:B------:R-:W-:-:S11]  /*dcb0*/  LOP3.LUT R160, R160, 0xffffff7f, RZ, 0xc0, !PT ;  /* 0xffffff7fa0a07812 */ /* 0x000fd600078ec0ff */
[----:B------:R-:W-:Y:S01]  /*dcc0*/  @P0 LOP3.LUT R160, R160, 0x80, RZ, 0xfc, !PT ;  /* 0x00000080a0a00812 */ /* 0x000fe200078efcff */
[----:B------:R-:W-:Y:S06]  /*dcd0*/  @!P0 BRA `(.L_x_16768) ;  /* 0x0000006400388947 */ /* 0x000fec0003800000 */
[----:B------:R-:W1:Y:S02]  /*dce0*/  LDC.64 R100, c[0x0][0x390] ;  /* 0x0000e400ff647b82 */ /* 0x000e640000000a00 */
[----:B-1----:R-:W-:-:S05]  /*dcf0*/  IMAD.WIDE.U32 R100, R166, 0x10, R100 ;  /* 0x00000010a6647825 */ /* 0x002fca00078e0064 */
[----:B------:R1:W5:Y:S01]  /*dd00*/  LDG.E.128 R104, desc[UR6][R100.64] ;  /* 0x0000000664687981 */ /* 0x000362000c1e1d00 */
[----:B------:R-:W-:-:S04]  /*dd10*/  UISETP.NE.U32.AND UP0, UPT, UR4, URZ, UPT ;  /* 0x000000ff0400728c */ /* 0x000fc8000bf05070 */
[----:B------:R-:W-:-:S09]  /*dd20*/  UISETP.NE.AND.EX UP0, UPT, UR5, URZ, UPT, UP0 ;  /* 0x000000ff0500728c */ /* 0x000fd2000bf05300 */
[----:B-1----:R-:W-:Y:S05]  /*dd30*/  BRA.U !UP0, `(.L_x_16769) ;  /* 0x00000031088c7547 */ /* 0x002fea000b800000 */
[----:B------:R-:W2:Y:S02]  /*dd40*/  LDC.64 R100, c[0x0][0x3a0] ;  /* 0x0000e800ff647b82 */ /* 0x000ea40000000a00 */
[----:B--2---:R-:W-:-:S05]  /*dd50*/  IMAD.WIDE.U32 R170, R166, 0x20, R100 ;  /* 0x00000020a6aa7825 */ /* 0x004fca00078e0064 */
        /* <DEDUP_REMOVED lines=18> */
.L_x_16772:
        /* <DEDUP_REMOVED lines=13> */
.L_x_16774:
[----:B------:R-:W-:Y:S05]  /*df50*/  BSYNC.RECONVERGENT B2 ;  /* 0x0000000000027941 */ /* 0x000fea0003800200 */
.L_x_16773:
        /* <DEDUP_REMOVED lines=61> */
.L_x_16771:
[----:B------:R-:W-:Y:S05]  /*e330*/  BSYNC.RECONVERGENT B1 ;  /* 0x0000000000017941 */ /* 0x000fea0003800200 */
.L_x_16770:
        /* <DEDUP_REMOVED lines=28> */
.L_x_16777:
        /* <DEDUP_REMOVED lines=13> */
.L_x_16779:
[----:B------:R-:W-:Y:S05]  /*e5d0*/  BSYNC.RECONVERGENT B2 ;  /* 0x0000000000027941 */ /* 0x000fea0003800200 */
.L_x_16778:
        /* <DEDUP_REMOVED lines=61> */
.L_x_16776:
[----:B------:R-:W-:Y:S05]  /*e9b0*/  BSYNC.RECONVERGENT B1 ;  /* 0x0000000000017941 */ /* 0x000fea0003800200 */
.L_x_16775:
        /* <DEDUP_REMOVED lines=22> */
.L_x_16782:
        /* <DEDUP_REMOVED lines=13> */
.L_x_16784:
[----:B------:R-:W-:Y:S05]  /*ebf0*/  BSYNC.RECONVERGENT B2 ;  /* 0x0000000000027941 */ /* 0x000fea0003800200 */
.L_x_16783:
        /* <DEDUP_REMOVED lines=54> */
[----:B------:R-:W-:Y:S01]  /*ef60*/  IMAD.WIDE.U32 R174, R5, -0x2daee0ad, RZ ;  /* 0xd2511f5305ae7825 */ /* 0x000fe200078e00ff */
[----:B------:R-:W-:-:S03]  /*ef70*/  MOV R10, R176 ;  /* 0x000000b0000a7202 */ /* 0x000fc60000000f00 */
[----:B------:R-:W-:Y:S02]  /*ef80*/  VIADD R5, R163, 0x96a522ad ;  /* 0x96a522ada3057836 */ /* 0x000fe40000000000 */
[----:B------:R-:W-:Y:S01]  /*ef90*/  IMAD.MOV.U32 R7, RZ, RZ, R168 ;  /* 0x000000ffff077224 */ /* 0x000fe200078e00a8 */
[----:B------:R-:W-:Y:S01]  /*efa0*/  MOV R168, R174 ;  /* 0x000000ae00a87202 */ /* 0x000fe20000000f00 */
[----:B------:R-:W-:Y:S01]  /*efb0*/  IMAD.MOV.U32 R172, RZ, RZ, RZ ;  /* 0x000000ffffac7224 */ /* 0x000fe200078e00ff */
[----:B------:R-:W-:-:S07]  /*efc0*/  LOP3.LUT R5, R5, R170, R175, 0x96, !PT ;  /* 0x000000aa05057212 */ /* 0x000fce00078e96af */
.L_x_16781:
[----:B------:R-:W-:Y:S05]  /*efd0*/  BSYNC.RECONVERGENT B1 ;  /* 0x0000000000017941 */ /* 0x000fea0003800200 */
.L_x_16780:
        /* <DEDUP_REMOVED lines=23> */
.L_x_16787:
        /* <DEDUP_REMOVED lines=13> */
.L_x_16789:
[----:B------:R-:W-:Y:S05]  /*f220*/  BSYNC.RECONVERGENT B2 ;  /* 0x0000000000027941 */ /* 0x000fea0003800200 */
.L_x_16788:
        /* <DEDUP_REMOVED lines=50> */
[----:B------:R-:W-:Y:S01]  /*f550*/  IMAD.WIDE.U32 R174, R7, -0x326172a9, RZ ;  /* 0xcd9e8d5707ae7825 */ /* 0x000fe200078e00ff */
[----:B------:R-:W-:Y:S02]  /*f560*/  IADD3 R7, PT, PT, R162, -0x700cb87f, RZ ;  /* 0x8ff34781a2077810 */ /* 0x000fe40007ffe0ff */
[----:B------:R-:W-:Y:S02]  /*f570*/  LOP3.LUT R5, R5, R6, R173, 0x96, !PT ;  /* 0x0000000605057212 */ /* 0x000fe400078e96ad */
[----:B------:R-:W-:Y:S01]  /*f580*/  LOP3.LUT R6, R7, R172, R175, 0x96, !PT ;  /* 0x000000ac07067212 */ /* 0x000fe200078e96af */
[----:B------:R-:W-:Y:S01]  /*f590*/  IMAD.MOV.U32 R7, RZ, RZ, R168 ;  /* 0x000000ffff077224 */ /* 0x000fe200078e00a8 */
[----:B------:R-:W-:Y:S01]  /*f5a0*/  MOV R10, R174 ;  /* 0x000000ae000a7202 */ /* 0x000fe20000000f00 */
[----:B------:R-:W-:-:S04]  /*f5b0*/  IMAD.WIDE.U32 R104, R5, -0x2daee0ad, RZ ;  /* 0xd2511f5305687825 */ /* 0x000fc800078e00ff */
[----:B------:R-:W-:Y:S01]  /*f5c0*/  VIADD R5, R163, 0x96a522ad ;  /* 0x96a522ada3057836 */ /* 0x000fe20000000000 */
[----:B------:R-:W-:-:S04]  /*f5d0*/  MOV R168, R104 ;  /* 0x0000006800a87202 */ /* 0x000fc80000000f00 */
[----:B------:R-:W-:Y:S01]  /*f5e0*/  LOP3.LUT R5, R5, R170, R105, 0x96, !PT ;  /* 0x000000aa05057212 */ /* 0x000fe200078e9669 */
[----:B------:R-:W-:-:S07]  /*f5f0*/  IMAD.MOV.U32 R105, RZ, RZ, RZ ;  /* 0x000000ffff697224 */ /* 0x000fce00078e00ff */
.L_x_16786:
[----:B------:R-:W-:Y:S05]  /*f600*/  BSYNC.RECONVERGENT B1 ;  /* 0x0000000000017941 */ /* 0x000fea0003800200 */
.L_x_16785:
[----:B------:R-:W-:Y:S01]  /*f610*/  I2FP.F32.U32 R104, R7 ;  /* 0x0000000700687245 */ /* 0x000fe20000201000 */
[----:B------:R-:W-:Y:S01]  /*f620*/  BSSY.RECONVERGENT B1, `(.L_x_16790) ;  /* 0x0000060000017945 */ /* 0x000fe20003800200 */
[----:B------:R-:W-:Y:S01]  /*f630*/  SHF.L.U32 R7, R176, 0x10, RZ ;  /* 0x00000010b0077819 */ /* 0x000fe200000006ff */
[----:B------:R-:W-:Y:S01]  /*f640*/  IMAD.MOV.U32 R171, RZ, RZ, 0x2 ;  /* 0x00000002ffab7424 */ /* 0x000fe200078e00ff */
[----:B------:R-:W-:Y:S01]  /*f650*/  ISETP.NE.AND P3, PT, R105, 0x1, PT ;  /* 0x000000016900780c */ /* 0x000fe20003f65270 */
[----:B------:R-:W-:Y:S02]  /*f660*/  FFMA.FTZ R104, R104, R169, 1.1641532182693481445e-10 ;  /* 0x2f00000068687423 */ /* 0x000fe400000100a9 */
        /* <DEDUP_REMOVED lines=16> */
.L_x_16792:
        /* <DEDUP_REMOVED lines=13> */
.L_x_16794:
[----:B------:R-:W-:Y:S05]  /*f840*/  BSYNC.RECONVERGENT B2 ;  /* 0x0000000000027941 */ /* 0x000fea0003800200 */
.L_x_16793:
        /* <DEDUP_REMOVED lines=52> */
[----:B------:R-:W-:Y:S01]  /*fb90*/  LOP3.LUT R5, R5, R6, R171, 0x96, !PT ;  /* 0x0000000605057212 */ /* 0x000fe200078e96ab */
[----:B------:R-:W-:Y:S01]  /*fba0*/  IMAD.MOV.U32 R171, RZ, RZ, RZ ;  /* 0x000000ffffab7224 */ /* 0x000fe200078e00ff */
[----:B------:R-:W-:Y:S01]  /*fbb0*/  LOP3.LUT R6, R7, R170, R175, 0x96, !PT ;  /* 0x000000aa07067212 */ /* 0x000fe200078e96af */
[----:B------:R-:W-:Y:S01]  /*fbc0*/  IMAD.MOV.U32 R7, RZ, RZ, R168 ;  /* 0x000000ffff077224 */ /* 0x000fe200078e00a8 */
[----:B------:R-:W-:Y:S01]  /*fbd0*/  MOV R10, R174 ;  /* 0x000000ae000a7202 */ /* 0x000fe20000000f00 */
[----:B------:R-:W-:-:S04]  /*fbe0*/  IMAD.WIDE.U32 R172, R5, -0x2daee0ad, RZ ;  /* 0xd2511f5305ac7825 */ /* 0x000fc800078e00ff */
[----:B------:R-:W-:Y:S01]  /*fbf0*/  VIADD R5, R163, 0x96a522ad ;  /* 0x96a522ada3057836 */ /* 0x000fe20000000000 */
[----:B------:R-:W-:-:S04]  /*fc00*/  MOV R168, R172 ;  /* 0x000000ac00a87202 */ /* 0x000fc80000000f00 */
[----:B------:R-:W-:-:S07]  /*fc10*/  LOP3.LUT R5, R5, R104, R173, 0x96, !PT ;  /* 0x0000006805057212 */ /* 0x000fce00078e96ad */
.L_x_16791:
[----:B------:R-:W-:Y:S05]  /*fc20*/  BSYNC.RECONVERGENT B1 ;  /* 0x0000000000017941 */ /* 0x000fea0003800200 */
.L_x_16790:
        /* <DEDUP_REMOVED lines=23> */
.L_x_16797:
        /* <DEDUP_REMOVED lines=13> */
.L_x_16799:
[----:B------:R-:W-:Y:S05]  /*fe70*/  BSYNC.RECONVERGENT B2 ;  /* 0x0000000000027941 */ /* 0x000fea0003800200 */
.L_x_16798:
        /* <DEDUP_REMOVED lines=58> */
[----:B------:R-:W-:Y:S01]  /*10220*/  MOV R168, R170 ;  /* 0x000000aa00a87202 */ /* 0x000fe20000000f00 */
[----:B------:R-:W-:-:S03]  /*10230*/  IMAD.MOV.U32 R170, RZ, RZ, RZ ;  /* 0x000000ffffaa7224 */ /* 0x000fc600078e00ff */
[----:B------:R-:W-:-:S07]  /*10240*/  LOP3.LUT R5, R5, R172, R171, 0x96, !PT ;  /* 0x000000ac05057212 */ /* 0x000fce00078e96ab */
.L_x_16796:
[----:B------:R-:W-:Y:S05]  /*10250*/  BSYNC.RECONVERGENT B1 ;  /* 0x0000000000017941 */ /* 0x000fea0003800200 */
.L_x_16795:
        /* <DEDUP_REMOVED lines=22> */
.L_x_16802:
        /* <DEDUP_REMOVED lines=13> */
.L_x_16804:
[----:B------:R-:W-:Y:S05]  /*10490*/  BSYNC.RECONVERGENT B2 ;  /* 0x0000000000027941 */ /* 0x000fea0003800200 */
.L_x_16803:
        /* <DEDUP_REMOVED lines=61> */
.L_x_16801:
[----:B------:R-:W-:Y:S05]  /*10870*/  BSYNC.RECONVERGENT B1 ;  /* 0x0000000000017941 */ /* 0x000fea0003800200 */
.L_x_16800:
        /* <DEDUP_REMOVED lines=23> */
.L_x_16807:
        /* <DEDUP_REMOVED lines=15> */
.L_x_16809:
[----:B------:R-:W-:Y:S05]  /*10ae0*/  BSYNC.RECONVERGENT B2 ;  /* 0x0000000000027941 */ /* 0x000fea0003800200 */
.L_x_16808:
        /* <DEDUP_REMOVED lines=57> */
[----:B------:R-:W-:-:S03]  /*10e80*/  IMAD.MOV.U32 R7, RZ, RZ, RZ ;  /* 0x000000ffff077224 */ /* 0x000fc600078e00ff */
[----:B------:R-:W-:Y:S01]  /*10e90*/  LOP3.LUT R5, R5, R132, R173, 0x96, !PT ;  /* 0x0000008405057212 */ /* 0x000fe200078e96ad */
[----:B------:R-:W-:Y:S01]  /*10ea0*/  IMAD.MOV.U32 R132, RZ, RZ, R168 ;  /* 0x000000ffff847224 */ /* 0x000fe200078e00a8 */
[----:B------:R-:W-:-:S07]  /*10eb0*/  MOV R168, R172 ;  /* 0x000000ac00a87202 */ /* 0x000fce0000000f00 */
.L_x_16806:
[----:B------:R-:W-:Y:S05]  /*10ec0*/  BSYNC.RECONVERGENT B1 ;  /* 0x0000000000017941 */ /* 0x000fea0003800200 */
.L_x_16805:
        /* <DEDUP_REMOVED lines=10> */
.L_x_16769:
        /* <DEDUP_REMOVED lines=16> */
.L_x_16813:
        /* <DEDUP_REMOVED lines=13> */
.L_x_16815:
[----:B------:R-:W-:Y:S05]  /*11140*/  BSYNC.RECONVERGENT B2 ;  /* 0x0000000000027941 */ /* 0x000fea0003800200 */
.L_x_16814:
[----:B------:R-:W-:Y:S01]  /*11150*/  IMAD.WIDE.U32 R100, R0, -0x326172a9, RZ ;  /* 0xcd9e8d5700647825 */ /* 0x000fe200078e00ff */
[----:B--2---:R-:W-:Y:S02]  /*11160*/  LOP3.LUT R132, R8, R7, R163, 0x96, !PT ;  /* 0x0000000708847212 */ /* 0x004fe400078e96a3 */
[----:B------:R-:W-:Y:S01]  /*11170*/  IADD3 R7, PT, PT, R163, -0x4498517b, RZ ;  /* 0xbb67ae85a3077810 */ /* 0x000fe20007ffe0ff */
[----:B------:R-:W-:Y:S01]  /*11180*/  VIADD R5, R162, 0x9e3779b9 ;  /* 0x9e3779b9a2057836 */ /* 0x000fe20000000000 */
[----:B------:R-:W-:Y:S01]  /*11190*/  LOP3.LUT R102, R4, R101, R162, 0x96, !PT ;  /* 0x0000006504667212 */ /* 0x000fe200078e96a2 */
        /* <DEDUP_REMOVED lines=46> */
[----:B------:R-:W-:-:S04]  /*11480*/  IMAD.WIDE.U32 R102, R103, -0x326172a9, RZ ;  /* 0xcd9e8d5767667825 */ /* 0x000fc800078e00ff */
[----:B------:R-:W-:Y:S02]  /*11490*/  VIADD R7, R162, 0x8ff34781 ;  /* 0x8ff34781a2077836 */ /* 0x000fe40000000000 */
[----:B------:R-:W-:Y:S01]  /*114a0*/  IMAD.WIDE.U32 R168, R5, -0x2daee0ad, RZ ;  /* 0xd2511f5305a87825 */ /* 0x000fe200078e00ff */
[----:B------:R-:W-:Y:S02]  /*114b0*/  IADD3 R5, PT, PT, R163, -0x695add53, RZ ;  /* 0x96a522ada3057810 */ /* 0x000fe40007ffe0ff */
[----:B------:R-:W-:Y:S01]  /*114c0*/  LOP3.LUT R6, R7, R6, R103, 0x96, !PT ;  /* 0x0000000607067212 */ /* 0x000fe200078e9667 */
[----:B------:R-:W-:Y:S01]  /*114d0*/  IMAD.MOV.U32 R10, RZ, RZ, R102 ;  /* 0x000000ffff0a7224 */ /* 0x000fe200078e0066 */
[----:B------:R-:W-:Y:S01]  /*114e0*/  LOP3.LUT R5, R5, R100, R169, 0x96, !PT ;  /* 0x0000006405057212 */ /* 0x000fe200078e96a9 */
[----:B------:R-:W-:Y:S01]  /*114f0*/  IMAD.MOV.U32 R103, RZ, RZ, RZ ;  /* 0x000000ffff677224 */ /* 0x000fe200078e00ff */
[----:B------:R-:W-:-:S07]  /*11500*/  MOV R100, R9 ;  /* 0x0000000900647202 */ /* 0x000fce0000000f00 */
.L_x_16812:
[----:B------:R-:W-:Y:S05]  /*11510*/  BSYNC.RECONVERGENT B1 ;  /* 0x0000000000017941 */ /* 0x000fea0003800200 */
.L_x_16811:
[----:B------:R-:W0:Y:S01]  /*11520*/  LDC R9, c[0x0][0x404] ;  /* 0x00010100ff097b82 */ /* 0x000e220000000800 */
[----:B------:R-:W-:Y:S01]  /*11530*/  I2FP.F32.U32 R7, R100 ;  /* 0x0000006400077245 */ /* 0x000fe20000201000 */
[----:B------:R-:W-:Y:S01]  /*11540*/  HFMA2 R100, -RZ, RZ, 0.1171875, 0 ;  /* 0x2f800000ff647431 */ /* 0x000fe200000001ff */
[----:B------:R-:W-:Y:S01]  /*11550*/  ISETP.NE.AND P0, PT, R103, 0x1, PT ;  /* 0x000000016700780c */ /* 0x000fe20003f05270 */
[----:B------:R-:W-:Y:S01]  /*11560*/  BSSY.RECONVERGENT B1, `(.L_x_16816) ;  /* 0x0000060000017945 */ /* 0x000fe20003800200 */
[----:B------:R-:W-:Y:S02]  /*11570*/  LOP3.LUT R160, R160, 0xfffffffd, RZ, 0xc0, !PT ;  /* 0xfffffffda0a07812 */ /* 0x000fe400078ec0ff */
[----:B--2---:R-:W-:Y:S01]  /*11580*/  MOV R133, 0x2 ;  /* 0x0000000200857802 */ /* 0x004fe20000000f00 */
[----:B------:R-:W1:Y:S01]  /*11590*/  LDC R101, c[0x0][0x408] ;  /* 0x00010200ff657b82 */ /* 0x000e620000000800 */
[----:B------:R-:W-:Y:S01]  /*115a0*/  FFMA.FTZ R102, R7, R100, 1.1641532182693481445e-10 ;  /* 0x2f00000007667423 */ /* 0x000fe20000010064 */
[C---:B-----5:R-:W-:Y:S01]  /*115b0*/  IMAD.U32 R7, R104.reuse, 0x10000, RZ ;  /* 0x0001000068077824 */ /* 0x060fe200078e00ff */
[----:B------:R-:W-:-:S03]  /*115c0*/  PRMT R104, R104, 0x7632, R104 ;  /* 0x0000763268687816 */ /* 0x000fc60000000068 */
        /* <DEDUP_REMOVED lines=14> */
.L_x_16818:
        /* <DEDUP_REMOVED lines=13> */
.L_x_16820:
[----:B------:R-:W-:Y:S05]  /*11780*/  BSYNC.RECONVERGENT B2 ;  /* 0x0000000000027941 */ /* 0x000fea0003800200 */
.L_x_16819:
        /* <DEDUP_REMOVED lines=48> */
[----:B------:R-:W-:Y:S02]  /*11a90*/  IADD3 R5, PT, PT, R162, -0xe443238, RZ ;  /* 0xf1bbcdc8a2057810 */ /* 0x000fe40007ffe0ff */
[----:B------:R-:W-:Y:S01]  /*11aa0*/  LOP3.LUT R7, R7, R170, R133, 0x96, !PT ;  /* 0x000000aa07077212 */ /* 0x000fe200078e9685 */
[----:B------:R-:W-:Y:S01]  /*11ab0*/  HFMA2 R133, -RZ, RZ, 0, 0 ;  /* 0x00000000ff857431 */ /* 0x000fe200000001ff */
[----:B------:R-:W-:-:S03]  /*11ac0*/  LOP3.LUT R5, R5, R6, R135, 0x96, !PT ;  /* 0x0000000605057212 */ /* 0x000fc600078e9687 */
[----:B------:R-:W-:-:S04]  /*11ad0*/  IMAD.WIDE.U32 R172, R7, -0x326172a9, RZ ;  /* 0xcd9e8d5707ac7825 */ /* 0x000fc800078e00ff */
[----:B------:R-:W-:Y:S02]  /*11ae0*/  VIADD R7, R162, 0x8ff34781 ;  /* 0x8ff34781a2077836 */ /* 0x000fe40000000000 */
[----:B------:R-:W-:Y:S01]  /*11af0*/  IMAD.WIDE.U32 R170, R5, -0x2daee0ad, RZ ;  /* 0xd2511f5305aa7825 */ /* 0x000fe200078e00ff */
[----:B------:R-:W-:Y:S02]  /*11b00*/  IADD3 R5, PT, PT, R163, -0x695add53, RZ ;  /* 0x96a522ada3057810 */ /* 0x000fe40007ffe0ff */
[----:B------:R-:W-:Y:S01]  /*11b10*/  LOP3.LUT R6, R7, R134, R173, 0x96, !PT ;  /* 0x0000008607067212 */ /* 0x000fe200078e96ad */
[----:B------:R-:W-:Y:S01]  /*11b20*/  IMAD.MOV.U32 R10, RZ, RZ, R172 ;  /* 0x000000ffff0a7224 */ /* 0x000fe200078e00ac */
[----:B------:R-:W-:Y:S01]  /*11b30*/  MOV R7, R168 ;  /* 0x000000a800077202 */ /* 0x000fe20000000f00 */
[----:B------:R-:W-:Y:S01]  /*11b40*/  IMAD.MOV.U32 R168, RZ, RZ, R170 ;  /* 0x000000ffffa87224 */ /* 0x000fe200078e00aa */
[----:B------:R-:W-:-:S07]  /*11b50*/  LOP3.LUT R5, R5, R132, R171, 0x96, !PT ;  /* 0x0000008405057212 */ /* 0x000fce00078e96ab */
.L_x_16817:
[----:B------:R-:W-:Y:S05]  /*11b60*/  BSYNC.RECONVERGENT B1 ;  /* 0x0000000000017941 */ /* 0x000fea0003800200 */
.L_x_16816:
[----:B------:R-:W-:Y:S01]  /*11b70*/  ISETP.NE.AND P1, PT, R133, 0x1, PT ;  /* 0x000000018500780c */ /* 0x000fe20003f25270 */
[----:B------:R-:W-:Y:S01]  /*11b80*/  BSSY.RECONVERGENT B1, `(.L_x_16821) ;  /* 0x000005d000017945 */ /* 0x000fe20003800200 */
[----:B------:R-:W-:Y:S02]  /*11b90*/  I2FP.F32.U32 R7, R7 ;  /* 0x0000000700077245 */ /* 0x000fe40000201000 */
[----:B------:R-:W-:-:S03]  /*11ba0*/  MOV R134, 0x2 ;  /* 0x0000000200867802 */ /* 0x000fc60000000f00 */
[----:B------:R-:W-:Y:S01]  /*11bb0*/  FFMA.FTZ R132, R7, R100, 1.1641532182693481445e-10 ;  /* 0x2f00000007847423 */ /* 0x000fe20000010064 */
[----:B------:R-:W-:-:S04]  /*11bc0*/  IMAD.U32 R7, R104, 0x10000, RZ ;  /* 0x0001000068077824 */ /* 0x000fc800078e00ff */
[----:B------:R-:W-:Y:S01]  /*11bd0*/  FMUL.FTZ R104, R7, R164 ;  /* 0x000000a407687220 */ /* 0x000fe20000410000 */
[----:B------:R-:W-:Y:S01]  /*11be0*/  FSETP.LE.FTZ.AND P0, PT, R132, R9, PT ;  /* 0x000000098400720b */ /* 0x000fe20003f13000 */
[----:B------:R-:W-:Y:S02]  /*11bf0*/  IMAD.MOV.U32 R7, RZ, RZ, R10 ;  /* 0x000000ffff077224 */ /* 0x000fe400078e000a */
        /* <DEDUP_REMOVED lines=10> */
.L_x_16823:
        /* <DEDUP_REMOVED lines=13> */
.L_x_16825:
[----:B------:R-:W-:Y:S05]  /*11d70*/  BSYNC.RECONVERGENT B2 ;  /* 0x0000000000027941 */ /* 0x000fea0003800200 */
.L_x_16824:
        /* <DEDUP_REMOVED lines=55> */
[----:B------:R-:W-:Y:S01]  /*120f0*/  LOP3.LUT R6, R7, R134, R173, 0x96, !PT ;  /* 0x0000008607067212 */ /* 0x000fe200078e96ad */
[----:B------:R-:W-:Y:S01]  /*12100*/  HFMA2 R134, -RZ, RZ, 0, 0 ;  /* 0x00000000ff867431 */ /* 0x000fe200000001ff */
[----:B------:R-:W-:Y:S01]  /*12110*/  MOV R7, R168 ;  /* 0x000000a800077202 */ /* 0x000fe20000000f00 */
[----:B------:R-:W-:Y:S01]  /*12120*/  IMAD.MOV.U32 R10, RZ, RZ, R172 ;  /* 0x000000ffff0a7224 */ /* 0x000fe200078e00ac */
[----:B------:R-:W-:Y:S01]  /*12130*/  LOP3.LUT R5, R5, R132, R171, 0x96, !PT ;  /* 0x0000008405057212 */ /* 0x000fe200078e96ab */
[----:B------:R-:W-:-:S07]  /*12140*/  IMAD.MOV.U32 R168, RZ, RZ, R170 ;  /* 0x000000ffffa87224 */ /* 0x000fce00078e00aa */
.L_x_16822:
[----:B------:R-:W-:Y:S05]  /*12150*/  BSYNC.RECONVERGENT B1 ;  /* 0x0000000000017941 */ /* 0x000fea0003800200 */
.L_x_16821:
[----:B------:R-:W-:Y:S01]  /*12160*/  ISETP.NE.AND P2, PT, R134, 0x1, PT ;  /* 0x000000018600780c */ /* 0x000fe20003f45270 */
[C---:B------:R-:W-:Y:S01]  /*12170*/  IMAD.U32 R133, R105.reuse, 0x10000, RZ ;  /* 0x0001000069857824 */ /* 0x040fe200078e00ff */
[----:B------:R-:W-:Y:S01]  /*12180*/  I2FP.F32.U32 R7, R7 ;  /* 0x0000000700077245 */ /* 0x000fe20000201000 */
[----:B------:R-:W-:Y:S01]  /*12190*/  BSSY.RECONVERGENT B1, `(.L_x_16826) ;  /* 0x000005c000017945 */ /* 0x000fe20003800200 */
[----:B------:R-:W-:Y:S01]  /*121a0*/  PRMT R105, R105, 0x7632, R105 ;  /* 0x0000763269697816 */ /* 0x000fe20000000069 */
[----:B------:R-:W-:Y:S01]  /*121b0*/  FMUL.FTZ R132, R133, R164 ;  /* 0x000000a485847220 */ /* 0x000fe20000410000 */
[----:B------:R-:W-:Y:S01]  /*121c0*/  MOV R133, 0x2 ;  /* 0x0000000200857802 */ /* 0x000fe20000000f00 */
[----:B------:R-:W-:Y:S01]  /*121d0*/  FFMA.FTZ R104, R7, R100, 1.1641532182693481445e-10 ;  /* 0x2f00000007687423 */ /* 0x000fe20000010064 */
[----:B------:R-:W-:-:S04]  /*121e0*/  IMAD.MOV.U32 R7, RZ, RZ, R10 ;  /* 0x000000ffff077224 */ /* 0x000fc800078e000a */
[----:B------:R-:W-:Y:S01]  /*121f0*/  FSETP.LE.FTZ.AND P1, PT, R104, R9, PT ;  /* 0x000000096800720b */ /* 0x000fe20003f33000 */
[----:B------:R-:W-:Y:S01]  /*12200*/  FMUL.FTZ R104, R132, R101 ;  /* 0x0000006584687220 */ /* 0x000fe20000410000 */
        /* <DEDUP_REMOVED lines=9> */
.L_x_16828:
        /* <DEDUP_REMOVED lines=13> */
.L_x_16830:
[----:B------:R-:W-:Y:S05]  /*12370*/  BSYNC.RECONVERGENT B2 ;  /* 0x0000000000027941 */ /* 0x000fea0003800200 */
.L_x_16829:
        /* <DEDUP_REMOVED lines=61> */
.L_x_16827:
[----:B------:R-:W-:Y:S05]  /*12750*/  BSYNC.RECONVERGENT B1 ;  /* 0x0000000000017941 */ /* 0x000fea0003800200 */
.L_x_16826:
[----:B------:R-:W-:Y:S01]  /*12760*/  ISETP.NE.AND P3, PT, R133, 0x1, PT ;  /* 0x000000018500780c */ /* 0x000fe20003f65270 */
[----:B------:R-:W-:Y:S01]  /*12770*/  IMAD.U32 R105, R105, 0x10000, RZ ;  /* 0x0001000069697824 */ /* 0x000fe200078e00ff */
[----:B------:R-:W-:Y:S01]  /*12780*/  I2FP.F32.U32 R7, R7 ;  /* 0x0000000700077245 */ /* 0x000fe20000201000 */
[----:B------:R-:W-:Y:S01]  /*12790*/  BSSY.RECONVERGENT B1, `(.L_x_16831) ;  /* 0x000005b000017945 */ /* 0x000fe20003800200 */
[----:B------:R-:W-:Y:S01]  /*127a0*/  MOV R135, 0x2 ;  /* 0x0000000200877802 */ /* 0x000fe20000000f00 */
[----:B------:R-:W-:Y:S02]  /*127b0*/  FMUL.FTZ R134, R105, R164 ;  /* 0x000000a469867220 */ /* 0x000fe40000410000 */
[----:B------:R-:W-:Y:S01]  /*127c0*/  FFMA.FTZ R132, R7, R100, 1.1641532182693481445e-10 ;  /* 0x2f00000007847423 */ /* 0x000fe20000010064 */
[----:B------:R-:W-:Y:S02]  /*127d0*/  IMAD.MOV.U32 R7, RZ, RZ, R10 ;  /* 0x000000ffff077224 */ /* 0x000fe400078e000a */
[----:B------:R-:W-:-:S02]  /*127e0*/  FMUL.FTZ R105, R134, R101 ;  /* 0x0000006586697220 */ /* 0x000fc40000410000 */
[----:B------:R-:W-:Y:S01]  /*127f0*/  FSETP.LE.FTZ.AND P2, PT, R132, R9, PT ;  /* 0x000000098400720b */ /* 0x000fe20003f53000 */
        /* <DEDUP_REMOVED lines=9> */
.L_x_16833:
        /* <DEDUP_REMOVED lines=13> */
.L_x_16835:
[----:B------:R-:W-:Y:S05]  /*12960*/  BSYNC.RECONVERGENT B2 ;  /* 0x0000000000027941 */ /* 0x000fea0003800200 */
.L_x_16834:
        /* <DEDUP_REMOVED lines=51> */
[----:B------:R-:W-:Y:S02]  /*12ca0*/  HFMA2 R135, -RZ, RZ, 0, 0 ;  /* 0x00000000ff877431 */ /* 0x000fe400000001ff */
        /* <DEDUP_REMOVED lines=9> */
.L_x_16832:
[----:B------:R-:W-:Y:S05]  /*12d40*/  BSYNC.RECONVERGENT B1 ;  /* 0x0000000000017941 */ /* 0x000fea0003800200 */
.L_x_16831:
        /* <DEDUP_REMOVED lines=20> */
.L_x_16838:
        /* <DEDUP_REMOVED lines=13> */
.L_x_16840:
[----:B------:R-:W-:Y:S05]  /*12f60*/  BSYNC.RECONVERGENT B2 ;  /* 0x0000000000027941 */ /* 0x000fea0003800200 */
.L_x_16839:
        /* <DEDUP_REMOVED lines=52> */
[----:B------:R-:W-:Y:S01]  /*132b0*/  IMAD.WIDE.U32 R132, R5, -0x2daee0ad, RZ ;  /* 0xd2511f5305847825 */ /* 0x000fe200078e00ff */
[----:B------:R-:W-:-:S03]  /*132c0*/  IADD3 R5, PT, PT, R163, -0x695add53, RZ ;  /* 0x96a522ada3057810 */ /* 0x000fc60007ffe0ff */
[----:B------:R-:W-:Y:S01]  /*132d0*/  VIADD R7, R162, 0x8ff34781 ;  /* 0x8ff34781a2077836 */ /* 0x000fe20000000000 */
[----:B------:R-:W-:Y:S01]  /*132e0*/  LOP3.LUT R5, R5, R134, R133, 0x96, !PT ;  /* 0x0000008605057212 */ /* 0x000fe200078e9685 */
[----:B------:R-:W-:Y:S02]  /*132f0*/  HFMA2 R133, -RZ, RZ, 0, 0 ;  /* 0x00000000ff857431 */ /* 0x000fe400000001ff */
[----:B------:R-:W-:Y:S01]  /*13300*/  IMAD.MOV.U32 R10, RZ, RZ, R172 ;  /* 0x000000ffff0a7224 */ /* 0x000fe200078e00ac */
[----:B------:R-:W-:Y:S02]  /*13310*/  LOP3.LUT R6, R7, R170, R173, 0x96, !PT ;  /* 0x000000aa07067212 */ /* 0x000fe400078e96ad */
[----:B------:R-:W-:Y:S01]  /*13320*/  MOV R7, R168 ;  /* 0x000000a800077202 */ /* 0x000fe20000000f00 */
[----:B------:R-:W-:-:S07]  /*13330*/  IMAD.MOV.U32 R168, RZ, RZ, R132 ;  /* 0x000000ffffa87224 */ /* 0x000fce00078e0084 */
.L_x_16837:
[----:B------:R-:W-:Y:S05]  /*13340*/  BSYNC.RECONVERGENT B1 ;  /* 0x0000000000017941 */ /* 0x000fea0003800200 */
.L_x_16836:
[----:B------:R-:W-:Y:S01]  /*13350*/  ISETP.NE.AND P5, PT, R133, 0x1, PT ;  /* 0x000000018500780c */ /* 0x000fe20003fa5270 */
[----:B------:R-:W-:Y:S01]  /*13360*/  IMAD.U32 R167, R167, 0x10000, RZ ;  /* 0x00010000a7a77824 */ /* 0x000fe200078e00ff */
[----:B------:R-:W-:Y:S01]  /*13370*/  I2FP.F32.U32 R7, R7 ;  /* 0x0000000700077245 */ /* 0x000fe20000201000 */
[----:B------:R-:W-:Y:S02]  /*13380*/  BSSY.RECONVERGENT B1, `(.L_x_16841) ;  /* 0x000005b000017945 */ /* 0x000fe40003800200 */
        /* <DEDUP_REMOVED lines=15> */
.L_x_16843:
        /* <DEDUP_REMOVED lines=13> */
.L_x_16845:
[----:B------:R-:W-:Y:S05]  /*13550*/  BSYNC.RECONVERGENT B2 ;  /* 0x0000000000027941 */ /* 0x000fea0003800200 */
.L_x_16844:
        /* <DEDUP_REMOVED lines=61> */
.L_x_16842:
[----:B------:R-:W-:Y:S05]  /*13930*/  BSYNC.RECONVERGENT B1 ;  /* 0x0000000000017941 */ /* 0x000fea0003800200 */
.L_x_16841:
[----:B------:R-:W-:Y:S01]  /*13940*/  ISETP.NE.AND P6, PT, R167, 0x1, PT ;  /* 0x00000001a700780c */ /* 0x000fe20003fc5270 */
[C---:B------:R-:W-:Y:S01]  /*13950*/  IMAD.U32 R133, R107.reuse, 0x10000, RZ ;  /* 0x000100006b857824 */ /* 0x040fe200078e00ff */
[----:B------:R-:W-:Y:S01]  /*13960*/  I2FP.F32.U32 R7, R7 ;  /* 0x0000000700077245 */ /* 0x000fe20000201000 */
[----:B------:R-:W-:Y:S01]  /*13970*/  BSSY.RECONVERGENT B1, `(.L_x_16846) ;  /* 0x000005e000017945 */ /* 0x000fe20003800200 */
[----:B------:R-:W-:Y:S01]  /*13980*/  PRMT R107, R107, 0x7632, R107 ;  /* 0x000076326b6b7816 */ /* 0x000fe2000000006b */
[----:B------:R-:W-:Y:S01]  /*13990*/  FMUL.FTZ R170, R133, R164 ;  /* 0x000000a485aa7220 */ /* 0x000fe20000410000 */
[----:B------:R-:W-:Y:S02]  /*139a0*/  IMAD.MOV.U32 R135, RZ, RZ, R10 ;  /* 0x000000ffff877224 */ /* 0x000fe400078e000a */
[----:B------:R-:W-:Y:S01]  /*139b0*/  FFMA.FTZ R134, R7, R100, 1.1641532182693481445e-10 ;  /* 0x2f00000007867423 */ /* 0x000fe20000010064 */
[----:B------:R-:W-:Y:S01]  /*139c0*/  MOV R7, 0x2 ;  /* 0x0000000200077802 */ /* 0x000fe20000000f00 */
[----:B------:R-:W-:-:S03]  /*139d0*/  FMUL.FTZ R133, R170, R101 ;  /* 0x00000065aa857220 */ /* 0x000fc60000410000 */
        /* <DEDUP_REMOVED lines=10> */
.L_x_16848:
        /* <DEDUP_REMOVED lines=15> */
.L_x_16850:
[----:B------:R-:W-:Y:S05]  /*13b70*/  BSYNC.RECONVERGENT B2 ;  /* 0x0000000000027941 */ /* 0x000fea0003800200 */
.L_x_16849:
        /* <DEDUP_REMOVED lines=57> */
[----:B------:R-:W-:Y:S01]  /*13f10*/  LOP3.LUT R5, R5, R170, R135, 0x96, !PT ;  /* 0x000000aa05057212 */ /* 0x000fe200078e9687 */
[----:B------:R-:W-:Y:S01]  /*13f20*/  IMAD.MOV.U32 R10, RZ, RZ, R174 ;  /* 0x000000ffff0a7224 */ /* 0x000fe200078e00ae */
[----:B------:R-:W-:Y:S01]  /*13f30*/  MOV R135, R168 ;  /* 0x000000a800877202 */ /* 0x000fe20000000f00 */
[----:B------:R-:W-:-:S07]  /*13f40*/  IMAD.MOV.U32 R168, RZ, RZ, R134 ;  /* 0x000000ffffa87224 */ /* 0x000fce00078e0086 */
.L_x_16847:
[----:B------:R-:W-:Y:S05]  /*13f50*/  BSYNC.RECONVERGENT B1 ;  /* 0x0000000000017941 */ /* 0x000fea0003800200 */
.L_x_16846:
[----:B------:R-:W-:Y:S01]  /*13f60*/  I2FP.F32.U32 R135, R135 ;  /* 0x0000008700877245 */ /* 0x000fe20000201000 */
[----:B------:R-:W-:Y:S01]  /*13f70*/  IMAD.U32 R107, R107, 0x10000, RZ ;  /* 0x000100006b6b7824 */ /* 0x000fe200078e00ff */
[----:B------:R-:W-:-:S03]  /*13f80*/  LOP3.LUT P6, RZ, R160, 0x2, RZ, 0xc0, !PT ;  /* 0x00000002a0ff7812 */ /* 0x000fc600078cc0ff */
[----:B------:R-:W-:Y:S01]  /*13f90*/  FFMA.FTZ R134, R135, R100, 1.1641532182693481445e-10 ;  /* 0x2f00000087867423 */ /* 0x000fe20000010064 */
[----:B------:R-:W-:Y:S01]  /*13fa0*/  FMUL.FTZ R170, R107, R164 ;  /* 0x000000a46baa7220 */ /* 0x000fe20000410000 */
[----:B------:R-:W-:Y:S02]  /*13fb0*/  FSEL R100, R102, RZ, P6 ;  /* 0x000000ff66647208 */ /* 0x000fe40003000000 */
[----:B------:R-:W-:Y:S01]  /*13fc0*/  FSEL R102, R104, RZ, P1 ;  /* 0x000000ff68667208 */ /* 0x000fe20000800000 */
[----:B------:R-:W-:Y:S01]  /*13fd0*/  FMUL.FTZ R170, R170, R101 ;  /* 0x00000065aaaa7220 */ /* 0x000fe20000410000 */
[----:B------:R-:W-:Y:S02]  /*13fe0*/  FSETP.GTU.FTZ.AND P6, PT, R134, R9, PT ;  /* 0x000000098600720b */ /* 0x000fe40003fdc000 */
[----:B------:R-:W-:Y:S02]  /*13ff0*/  FSEL R101, R103, RZ, P0 ;  /* 0x000000ff67657208 */ /* 0x000fe40000000000 */
[----:B------:R-:W-:-:S02]  /*14000*/  FSEL R107, R170, RZ, !P6 ;  /* 0x000000ffaa6b7208 */ /* 0x000fc40007000000 */
[----:B------:R-:W-:Y:S02]  /*14010*/  FSEL R103, R105, RZ, P2 ;  /* 0x000000ff69677208 */ /* 0x000fe40001000000 */
[----:B------:R-:W-:Y:S02]  /*14020*/  FSEL R104, R106, RZ, P3 ;  /* 0x000000ff6a687208 */ /* 0x000fe40001800000 */
[----:B------:R-:W-:Y:S02]  /*14030*/  PLOP3.LUT P6, PT, P6, PT, PT, 0x8, 0x80 ;  /* 0x000000000080781c */ /* 0x000fe400037ce170 */
[----:B------:R-:W-:Y:S02]  /*14040*/  FSEL R105, R132, RZ, P4 ;  /* 0x000000ff84697208 */ /* 0x000fe40002000000 */
[----:B------:R-:W-:-:S09]  /*14050*/  FSEL R106, R133, RZ, P5 ;  /* 0x000000ff856a7208 */ /* 0x000fd20002800000 */
.L_x_16810:
        /* <DEDUP_REMOVED lines=10> */
[----:B------:R-:W-:Y:S02]  /*14100*/  LOP3.LUT R174, R174, R171, R169, 0xfe, !PT ;  /* 0x000000abaeae7212 */ /* 0x000fe400078efea9 */
[----:B------:R-:W-:Y:S02]  /*14110*/  SEL R167, RZ, 0x1, !P3 ;  /* 0x00000001ffa77807 */ /* 0x000fe40005800000 */
[----:B------:R-:W-:Y:S01]  /*14120*/  SEL R172, RZ, 0x1, !P6 ;  /* 0x00000001ffac7807 */ /* 0x000fe20007000000 */
[----:B0-----:R-:W-:Y:S01]  /*14130*/  IMAD.WIDE.U32 R170, R166, 0x20, R134 ;  /* 0x00000020a6aa7825 */ /* 0x001fe200078e0086 */
[----:B------:R-:W-:-:S02]  /*14140*/  LOP3.LUT R135, R174, R167, RZ, 0xfc, !PT ;  /* 0x000000a7ae877212 */ /* 0x000fc400078efcff */
[----:B------:R-:W-:Y:S02]  /*14150*/  LOP3.LUT R134, R9, R172, RZ, 0xfc, !PT ;  /* 0x000000ac09867212 */ /* 0x000fe400078efcff */
[----:B------:R3:W-:Y:S01]  /*14160*/  STG.E.128 desc[UR6][R170.64], R100 ;  /* 0x00000064aa007986 */ /* 0x0007e2000c101d06 */
[----:B------:R-:W-:Y:S01]  /*14170*/  MOV R9, R168 ;  /* 0x000000a800097202 */ /* 0x000fe20000000f00 */
[C---:B-1----:R-:W-:Y:S02]  /*14180*/  IMAD.WIDE.U32 R132, R166.reuse, 0x8, R132 ;  /* 0x00000008a6847825 */ /* 0x042fe400078e0084 */
[----:B------:R3:W-:Y:S02]  /*14190*/  STG.E.128 desc[UR6][R170.64+0x10], R104 ;  /* 0x00001068aa007986 */ /* 0x0007e4000c101d06 */
[----:B------:R-:W-:Y:S02]  /*141a0*/  VIADD R166, R166, 0x20 ;  /* 0x00000020a6a67836 */ /* 0x000fe40000000000 */
[----:B------:R3:W-:Y:S05]  /*141b0*/  STG.E.64 desc[UR6][R132.64], R134 ;  /* 0x0000008684007986 */ /* 0x0007ea000c101b06 */
.L_x_16768:
[----:B------:R-:W-:Y:S05]  /*141c0*/  BSYNC.RECONVERGENT B0 ;  /* 0x0000000000007941 */ /* 0x000fea0003800200 */
.L_x_16767:
        /* <DEDUP_REMOVED lines=12> */
[----:B--23--:R-:W-:-:S05]  /*14290*/  IMAD.WIDE.U32 R170, R166, 0x20, R108 ;  /* 0x00000020a6aa7825 */ /* 0x00cfca00078e006c */
[----:B------:R1:W5:Y:S04]  /*142a0*/  LDG.E.128 R108, desc[UR6][R170.64] ;  /* 0x00000006aa6c7981 */ /* 0x000368000c1e1d00 */
[----:B0-----:R1:W5:Y:S01]  /*142b0*/  LDG.E.128 R132, desc[UR6][R170.64+0x10] ;  /* 0x00001006aa847981 */ /* 0x001362000c1e1d00 */
[----:B------:R-:W-:Y:S01]  /*142c0*/  ISETP.NE.AND P0, PT, R7, 0x1, PT ;  /* 0x000000010700780c */ /* 0x000fe20003f05270 */
[----:B------:R-:W-:Y:S01]  /*142d0*/  BSSY.RECONVERGENT B1, `(.L_x_16854) ;  /* 0x000005a000017945 */ /* 0x000fe20003800200 */
[----:B------:R-:W-:Y:S02]  /*142e0*/  HFMA2 R172, -RZ, RZ, 0, 1.1920928955078125e-07 ;  /* 0x00000002ffac7431 */ /* 0x000fe400000001ff */
[----:B------:R-:W-:Y:S01]  /*142f0*/  IMAD.MOV.U32 R169, RZ, RZ, R10 ;  /* 0x000000ffffa97224 */ /* 0x000fe200078e000a */
[----:B------:R-:W-:-:S08]  /*14300*/  MOV R168, R9 ;  /* 0x0000000900a87202 */ /* 0x000fd00000000f00 */
[----:B-1----:R-:W-:Y:S05]  /*14310*/  @!P0 BRA `(.L_x_16855) ;  /* 0x0000000400548947 */ /* 0x002fea0003800000 */
        /* <DEDUP_REMOVED lines=10> */
.L_x_16856:
        /* <DEDUP_REMOVED lines=13> */
.L_x_16858:
[----:B------:R-:W-:Y:S05]  /*14490*/  BSYNC.RECONVERGENT B2 ;  /* 0x0000000000027941 */ /* 0x000fea0003800200 */
.L_x_16857:
[----:B------:R-:W-:Y:S01]  /*144a0*/  IMAD.WIDE.U32 R168, R0, -0x326172a9, RZ ;  /* 0xcd9e8d5700a87825 */ /* 0x000fe200078e00ff */
[----:B------:R-:W-:Y:S02]  /*144b0*/  LOP3.LUT R172, R8, R7, R163, 0x96, !PT ;  /* 0x0000000708ac7212 */ /* 0x000fe400078e96a3 */
[----:B------:R-:W-:Y:S01]  /*144c0*/  IADD3 R5, PT, PT, R162, -0x61c88647, RZ ;  /* 0x9e3779b9a2057810 */ /* 0x000fe20007ffe0ff */
[C---:B------:R-:W-:Y:S01]  /*144d0*/  VIADD R7, R163.reuse, 0xbb67ae85 ;  /* 0xbb67ae85a3077836 */ /* 0x040fe20000000000 */
        /* <DEDUP_REMOVED lines=48> */
[----:B------:R-:W-:Y:S01]  /*147e0*/  IMAD.WIDE.U32 R172, R167, -0x326172a9, RZ ;  /* 0xcd9e8d57a7ac7825 */ /* 0x000fe200078e00ff */
[----:B------:R-:W-:-:S03]  /*147f0*/  IADD3 R7, PT, PT, R162, -0x700cb87f, RZ ;  /* 0x8ff34781a2077810 */ /* 0x000fc60007ffe0ff */
[----:B------:R-:W-:Y:S01]  /*14800*/  IMAD.WIDE.U32 R170, R5, -0x2daee0ad, RZ ;  /* 0xd2511f5305aa7825 */ /* 0x000fe200078e00ff */
[----:B------:R-:W-:Y:S02]  /*14810*/  MOV R10, R172 ;  /* 0x000000ac000a7202 */ /* 0x000fe40000000f00 */
[----:B------:R-:W-:Y:S01]  /*14820*/  LOP3.LUT R6, R7, R6, R173, 0x96, !PT ;  /* 0x0000000607067212 */ /* 0x000fe200078e96ad */
[----:B------:R-:W-:Y:S02]  /*14830*/  VIADD R5, R163, 0x96a522ad ;  /* 0x96a522ada3057836 */ /* 0x000fe40000000000 */
[----:B------:R-:W-:-:S03]  /*14840*/  IMAD.MOV.U32 R172, RZ, RZ, RZ ;  /* 0x000000ffffac7224 */ /* 0x000fc600078e00ff */
[----:B------:R-:W-:Y:S01]  /*14850*/  LOP3.LUT R5, R5, R168, R171, 0x96, !PT ;  /* 0x000000a805057212 */ /* 0x000fe200078e96ab */
[----:B------:R-:W-:-:S07]  /*14860*/  IMAD.MOV.U32 R168, RZ, RZ, R170 ;  /* 0x000000ffffa87224 */ /* 0x000fce00078e00aa */
.L_x_16855:
[----:B------:R-:W-:Y:S05]  /*14870*/  BSYNC.RECONVERGENT B1 ;  /* 0x0000000000017941 */ /* 0x000fea0003800200 */
.L_x_16854:
        /* <DEDUP_REMOVED lines=28> */
.L_x_16861:
        /* <DEDUP_REMOVED lines=13> */
.L_x_16863:
[----:B------:R-:W-:Y:S05]  /*14b10*/  BSYNC.RECONVERGENT B2 ;  /* 0x0000000000027941 */ /* 0x000fea0003800200 */
.L_x_16862:
        /* <DEDUP_REMOVED lines=61> */
.L_x_16860:
[----:B------:R-:W-:Y:S05]  /*14ef0*/  BSYNC.RECONVERGENT B1 ;  /* 0x0000000000017941 */ /* 0x000fea0003800200 */
.L_x_16859:
        /* <DEDUP_REMOVED lines=22> */
.L_x_16866:
        /* <DEDUP_REMOVED lines=13> */
.L_x_16868:
[----:B------:R-:W-:Y:S05]  /*15130*/  BSYNC.RECONVERGENT B2 ;  /* 0x0000000000027941 */ /* 0x000fea0003800200 */
.L_x_16867:
        /* <DEDUP_REMOVED lines=61> */
.L_x_16865:
[----:B------:R-:W-:Y:S05]  /*15510*/  BSYNC.RECONVERGENT B1 ;  /* 0x0000000000017941 */ /* 0x000fea0003800200 */
.L_x_16864:
        /* <DEDUP_REMOVED lines=23> */
.L_x_16871:
        /* <DEDUP_REMOVED lines=13> */
.L_x_16873:
[----:B------:R-:W-:Y:S05]  /*15760*/  BSYNC.RECONVERGENT B2 ;  /* 0x0000000000027941 */ /* 0x000fea0003800200 */
.L_x_16872:
        /* <DEDUP_REMOVED lines=61> */
.L_x_16870:
[----:B------:R-:W-:Y:S05]  /*15b40*/  BSYNC.RECONVERGENT B1 ;  /* 0x0000000000017941 */ /* 0x000fea0003800200 */
.L_x_16869:
        /* <DEDUP_REMOVED lines=22> */
.L_x_16876:
        /* <DEDUP_REMOVED lines=13> */
.L_x_16878:
[----:B------:R-:W-:Y:S05]  /*15d80*/  BSYNC.RECONVERGENT B2 ;  /* 0x0000000000027941 */ /* 0x000fea0003800200 */
.L_x_16877:
        /* <DEDUP_REMOVED lines=61> */
.L_x_16875:
[----:B------:R-:W-:Y:S05]  /*16160*/  BSYNC.RECONVERGENT B1 ;  /* 0x0000000000017941 */ /* 0x000fea0003800200 */
.L_x_16874:
        /* <DEDUP_REMOVED lines=8> */
[----:B------:R-:W-:-:S04]  /*161f0*/  FSETP.GTU.FTZ.AND P3, PT, R112, R167, PT ;  /* 0x000000a77000720b */ /* 0x000fc80003f7c000 */
[----:B------:R-:W-:Y:S02]  /*16200*/  FSEL R7, R170, RZ, !P3 ;  /* 0x000000ffaa077208 */ /* 0x000fe40005800000 */
[----:B------:R-:W-:Y:S02]  /*16210*/  MOV R170, 0x2 ;  /* 0x0000000200aa7802 */ /* 0x000fe40000000f00 */
        /* <DEDUP_REMOVED lines=12> */
.L_x_16881:
        /* <DEDUP_REMOVED lines=13> */
.L_x_16883:
[----:B------:R-:W-:Y:S05]  /*163b0*/  BSYNC.RECONVERGENT B2 ;  /* 0x0000000000027941 */ /* 0x000fea0003800200 */
.L_x_16882:
        /* <DEDUP_REMOVED lines=58> */
[----:B------:R-:W-:Y:S02]  /*16760*/  IMAD.MOV.U32 R168, RZ, RZ, R170 ;  /* 0x000000ffffa87224 */ /* 0x000fe400078e00aa */
[----:B------:R-:W-:Y:S01]  /*16770*/  HFMA2 R170, -RZ, RZ, 0, 0 ;  /* 0x00000000ffaa7431 */ /* 0x000fe200000001ff */
[----:B------:R-:W-:-:S07]  /*16780*/  LOP3.LUT R5, R5, R172, R171, 0x96, !PT ;  /* 0x000000ac05057212 */ /* 0x000fce00078e96ab */
.L_x_16880:
[----:B------:R-:W-:Y:S05]  /*16790*/  BSYNC.RECONVERGENT B1 ;  /* 0x0000000000017941 */ /* 0x000fea0003800200 */
.L_x_16879:
        /* <DEDUP_REMOVED lines=22> */
.L_x_16886:
        /* <DEDUP_REMOVED lines=13> */
.L_x_16888:
[----:B------:R-:W-:Y:S05]  /*169d0*/  BSYNC.RECONVERGENT B2 ;  /* 0x0000000000027941 */ /* 0x000fea0003800200 */
.L_x_16887:
        /* <DEDUP_REMOVED lines=61> */
.L_x_16885:
[----:B------:R-:W-:Y:S05]  /*16db0*/  BSYNC.RECONVERGENT B1 ;  /* 0x0000000000017941 */ /* 0x000fea0003800200 */
.L_x_16884:
        /* <DEDUP_REMOVED lines=23> */
.L_x_16891:
        /* <DEDUP_REMOVED lines=15> */
.L_x_16893:
[----:B------:R-:W-:Y:S05]  /*17020*/  BSYNC.RECONVERGENT B2 ;  /* 0x0000000000027941 */ /* 0x000fea0003800200 */
.L_x_16892:
        /* <DEDUP_REMOVED lines=61> */
.L_x_16890:
[----:B------:R-:W-:Y:S05]  /*17400*/  BSYNC.RECONVERGENT B1 ;  /* 0x0000000000017941 */ /* 0x000fea0003800200 */
.L_x_16889:
[----:B------:R-:W-:Y:S01]  /*17410*/  I2FP.F32.U32 R132, R132 ;  /* 0x0000008400847245 */ /* 0x000fe20000201000 */
[----:B------:R-:W-:-:S04]  /*17420*/  IMAD.U32 R115, R115, 0x10000, RZ ;  /* 0x0001000073737824 */ /* 0x000fc800078e00ff */
[----:B------:R-:W-:Y:S01]  /*17430*/  FFMA.FTZ R132, R132, R169, 1.1641532182693481445e-10 ;  /* 0x2f00000084847423 */ /* 0x000fe200000100a9 */
[----:B------:R-:W-:-:S04]  /*17440*/  FMUL.FTZ R134, R115, R164 ;  /* 0x000000a473867220 */ /* 0x000fc80000410000 */
[----:B------:R-:W-:Y:S01]  /*17450*/  FMUL.FTZ R134, R134, R9 ;  /* 0x0000000986867220 */ /* 0x000fe20000410000 */
[----:B------:R-:W-:-:S04]  /*17460*/  FSETP.GTU.FTZ.AND P6, PT, R132, R167, PT ;  /* 0x000000a78400720b */ /* 0x000fc80003fdc000 */
[----:B------:R-:W-:Y:S02]  /*17470*/  FSEL R134, R134, RZ, !P6 ;  /* 0x000000ff86867208 */ /* 0x000fe40007000000 */
[----:B------:R-:W-:-:S03]  /*17480*/  PLOP3.LUT P6, PT, P6, PT, PT, 0x8, 0x80 ;  /* 0x000000000080781c */ /* 0x000fc600037ce170 */
[----:B------:R-:W-:Y:S01]  /*17490*/  FADD.FTZ R115, R135, R134 ;  /* 0x0000008687737221 */ /* 0x000fe20000010000 */
[----:B------:R-:W-:Y:S09]  /*174a0*/  BRA `(.L_x_16894) ;  /* 0x00000030003c7947 */ /* 0x000ff20003800000 */
.L_x_16853:
[----:B------:R-:W-:Y:S01]  /*174b0*/  ISETP.NE.AND P0, PT, R7, 0x1, PT ;  /* 0x000000010700780c */ /* 0x000fe20003f05270 */
[----:B------:R-:W-:Y:S01]  /*174c0*/  BSSY.RECONVERGENT B1, `(.L_x_16895) ;  /* 0x0000059000017945 */ /* 0x000fe20003800200 */
[----:B------:R-:W-:Y:S02]  /*174d0*/  HFMA2 R111, -RZ, RZ, 0, 1.1920928955078125e-07 ;  /* 0x00000002ff6f7431 */ /* 0x000fe400000001ff */
[----:B------:R-:W-:Y:S01]  /*174e0*/  IMAD.MOV.U32 R108, RZ, RZ, R10 ;  /* 0x000000ffff6c7224 */ /* 0x000fe200078e000a */
[----:B0-----:R-:W-:-:S08]  /*174f0*/  MOV R168, R9 ;  /* 0x0000000900a87202 */ /* 0x001fd00000000f00 */
        /* <DEDUP_REMOVED lines=11> */
.L_x_16897:
        /* <DEDUP_REMOVED lines=13> */
.L_x_16899:
[----:B------:R-:W-:Y:S05]  /*17680*/  BSYNC.RECONVERGENT B2 ;  /* 0x0000000000027941 */ /* 0x000fea0003800200 */
.L_x_16898:
[----:B------:R-:W-:Y:S01]  /*17690*/  IMAD.WIDE.U32 R108, R0, -0x326172a9, RZ ;  /* 0xcd9e8d57006c7825 */ /* 0x000fe200078e00ff */
[----:B--23--:R-:W-:Y:S02]  /*176a0*/  LOP3.LUT R132, R8, R7, R163, 0x96, !PT ;  /* 0x0000000708847212 */ /* 0x00cfe400078e96a3 */
        /* <DEDUP_REMOVED lines=58> */
.L_x_16896:
[----:B------:R-:W-:Y:S05]  /*17a50*/  BSYNC.RECONVERGENT B1 ;  /* 0x0000000000017941 */ /* 0x000fea0003800200 */
.L_x_16895:
        /* <DEDUP_REMOVED lines=10> */
[----:B--23--:R-:W-:Y:S01]  /*17b00*/  IMAD.MOV.U32 R133, RZ, RZ, 0x2 ;  /* 0x00000002ff857424 */ /* 0x00cfe200078e00ff */
[----:B0-----:R-:W-:Y:S01]  /*17b10*/  FSETP.LE.FTZ.AND P1, PT, R110, R9, PT ;  /* 0x000000096e00720b */ /* 0x001fe20003f33000 */
[----:B------:R-:W-:Y:S01]  /*17b20*/  FMUL.FTZ R110, R7, R164 ;  /* 0x000000a4076e7220 */ /* 0x000fe20000410000 */
[----:B------:R-:W-:-:S03]  /*17b30*/  MOV R7, R10 ;  /* 0x0000000a00077202 */ /* 0x000fc60000000f00 */
[----:B-1----:R-:W-:-:S08]  /*17b40*/  FMUL.FTZ R110, R110, R109 ;  /* 0x0000006d6e6e7220 */ /* 0x002fd00000410000 */
        /* <DEDUP_REMOVED lines=10> */
.L_x_16902:
        /* <DEDUP_REMOVED lines=13> */
.L_x_16904:
[----:B------:R-:W-:Y:S05]  /*17cc0*/  BSYNC.RECONVERGENT B2 ;  /* 0x0000000000027941 */ /* 0x000fea0003800200 */
.L_x_16903:
        /* <DEDUP_REMOVED lines=61> */
.L_x_16901:
[----:B------:R-:W-:Y:S05]  /*180a0*/  BSYNC.RECONVERGENT B1 ;  /* 0x0000000000017941 */ /* 0x000fea0003800200 */
.L_x_16900:
[----:B------:R-:W-:Y:S01]  /*180b0*/  ISETP.NE.AND P1, PT, R133, 0x1, PT ;  /* 0x000000018500780c */ /* 0x000fe20003f25270 */
[----:B------:R-:W-:Y:S01]  /*180c0*/  BSSY.RECONVERGENT B1, `(.L_x_16905) ;  /* 0x000005d000017945 */ /* 0x000fe20003800200 */
[----:B------:R-:W-:Y:S01]  /*180d0*/  I2FP.F32.U32 R7, R7 ;  /* 0x0000000700077245 */ /* 0x000fe20000201000 */
[----:B------:R-:W-:Y:S01]  /*180e0*/  IMAD.MOV.U32 R134, RZ, RZ, 0x2 ;  /* 0x00000002ff867424 */ /* 0x000fe200078e00ff */
[----:B------:R-:W-:-:S03]  /*180f0*/  SHF.L.U32 R111, R112, 0x10, RZ ;  /* 0x00000010706f7819 */ /* 0x000fc600000006ff */
[----:B------:R-:W-:Y:S01]  /*18100*/  FFMA.FTZ R112, R7, R108, 1.1641532182693481445e-10 ;  /* 0x2f00000007707423 */ /* 0x000fe2000001006c */
[----:B------:R-:W-:Y:S01]  /*18110*/  MOV R7, R10 ;  /* 0x0000000a00077202 */ /* 0x000fe20000000f00 */
[----:B------:R-:W-:-:S03]  /*18120*/  FMUL.FTZ R132, R111, R164 ;  /* 0x000000a46f847220 */ /* 0x000fc60000410000 */
[----:B------:R-:W-:Y:S01]  /*18130*/  FSETP.LE.FTZ.AND P0, PT, R112, R9, PT ;  /* 0x000000097000720b */ /* 0x000fe20003f13000 */
        /* <DEDUP_REMOVED lines=10> */
.L_x_16907:
        /* <DEDUP_REMOVED lines=13> */
.L_x_16909:
[----:B------:R-:W-:Y:S05]  /*182b0*/  BSYNC.RECONVERGENT B2 ;  /* 0x0000000000027941 */ /* 0x000fea0003800200 */
.L_x_16908:
        /* <DEDUP_REMOVED lines=61> */
.L_x_16906:
[----:B------:R-:W-:Y:S05]  /*18690*/  BSYNC.RECONVERGENT B1 ;  /* 0x0000000000017941 */ /* 0x000fea0003800200 */
.L_x_16905:
[----:B------:R-:W-:Y:S01]  /*186a0*/  ISETP.NE.AND P2, PT, R134, 0x1, PT ;  /* 0x000000018600780c */ /* 0x000fe20003f45270 */
[----:B------:R-:W-:Y:S01]  /*186b0*/  BSSY.RECONVERGENT B1, `(.L_x_16910) ;  /* 0x000005e000017945 */ /* 0x000fe20003800200 */
[----:B------:R-:W-:Y:S02]  /*186c0*/  I2FP.F32.U32 R7, R7 ;  /* 0x0000000700077245 */ /* 0x000fe40000201000 */
[C---:B------:R-:W-:Y:S02]  /*186d0*/  SHF.L.U32 R133, R113.reuse, 0x10, RZ ;  /* 0x0000001071857819 */ /* 0x040fe400000006ff */
[----:B------:R-:W-:Y:S01]  /*186e0*/  PRMT R113, R113, 0x7632, R113 ;  /* 0x0000763271717816 */ /* 0x000fe20000000071 */
[----:B------:R-:W-:Y:S01]  /*186f0*/  FFMA.FTZ R132, R7, R108, 1.1641532182693481445e-10 ;  /* 0x2f00000007847423 */ /* 0x000fe2000001006c */
[----:B------:R-:W-:Y:S01]  /*18700*/  MOV R7, R10 ;  /* 0x0000000a00077202 */ /* 0x000fe20000000f00 */
[----:B------:R-:W-:Y:S01]  /*18710*/  FMUL.FTZ R112, R133, R164 ;  /* 0x000000a485707220 */ /* 0x000fe20000410000 */
[----:B------:R-:W-:-:S02]  /*18720*/  IMAD.MOV.U32 R133, RZ, RZ, 0x2 ;  /* 0x00000002ff857424 */ /* 0x000fc400078e00ff */
        /* <DEDUP_REMOVED lines=11> */
.L_x_16912:
        /* <DEDUP_REMOVED lines=13> */
.L_x_16914:
[----:B------:R-:W-:Y:S05]  /*188b0*/  BSYNC.RECONVERGENT B2 ;  /* 0x0000000000027941 */ /* 0x000fea0003800200 */
.L_x_16913:
        /* <DEDUP_REMOVED lines=61> */
.L_x_16911:
[----:B------:R-:W-:Y:S05]  /*18c90*/  BSYNC.RECONVERGENT B1 ;  /* 0x0000000000017941 */ /* 0x000fea0003800200 */
.L_x_16910:
        /* <DEDUP_REMOVED lines=19> */
.L_x_16917:
        /* <DEDUP_REMOVED lines=13> */
.L_x_16919:
[----:B------:R-:W-:Y:S05]  /*18ea0*/  BSYNC.RECONVERGENT B2 ;  /* 0x0000000000027941 */ /* 0x000fea0003800200 */
.L_x_16918:
        /* <DEDUP_REMOVED lines=61> */
.L_x_16916:
[----:B------:R-:W-:Y:S05]  /*19280*/  BSYNC.RECONVERGENT B1 ;  /* 0x0000000000017941 */ /* 0x000fea0003800200 */
.L_x_16915:
        /* <DEDUP_REMOVED lines=20> */
.L_x_16922:
        /* <DEDUP_REMOVED lines=13> */
.L_x_16924:
[----:B------:R-:W-:Y:S05]  /*194a0*/  BSYNC.RECONVERGENT B2 ;  /* 0x0000000000027941 */ /* 0x000fea0003800200 */
.L_x_16923:
        /* <DEDUP_REMOVED lines=61> */
.L_x_16921:
[----:B------:R-:W-:Y:S05]  /*19880*/  BSYNC.RECONVERGENT B1 ;  /* 0x0000000000017941 */ /* 0x000fea0003800200 */
.L_x_16920:
[----:B------:R-:W-:Y:S01]  /*19890*/  ISETP.NE.AND P5, PT, R133, 0x1, PT ;  /* 0x000000018500780c */ /* 0x000fe20003fa5270 */
[----:B------:R-:W-:Y:S01]  /*198a0*/  BSSY.RECONVERGENT B1, `(.L_x_16925) ;  /* 0x000005d000017945 */ /* 0x000fe20003800200 */
[----:B------:R-:W-:Y:S02]  /*198b0*/  I2FP.F32.U32 R7, R7 ;  /* 0x0000000700077245 */ /* 0x000fe40000201000 */
[----:B------:R-:W-:-:S03]  /*198c0*/  SHF.L.U32 R167, R167, 0x10, RZ ;  /* 0x00000010a7a77819 */ /* 0x000fc600000006ff */
[----:B------:R-:W-:Y:S01]  /*198d0*/  FFMA.FTZ R134, R7, R108, 1.1641532182693481445e-10 ;  /* 0x2f00000007867423 */ /* 0x000fe2000001006c */
[----:B------:R-:W-:Y:S01]  /*198e0*/  MOV R7, R10 ;  /* 0x0000000a00077202 */ /* 0x000fe20000000f00 */
[----:B------:R-:W-:Y:S01]  /*198f0*/  FMUL.FTZ R132, R167, R164 ;  /* 0x000000a4a7847220 */ /* 0x000fe20000410000 */
[----:B------:R-:W-:Y:S02]  /*19900*/  IMAD.MOV.U32 R167, RZ, RZ, 0x2 ;  /* 0x00000002ffa77424 */ /* 0x000fe400078e00ff */
        /* <DEDUP_REMOVED lines=11> */
.L_x_16927:
        /* <DEDUP_REMOVED lines=13> */
.L_x_16929:
[----:B------:R-:W-:Y:S05]  /*19a90*/  BSYNC.RECONVERGENT B2 ;  /* 0x0000000000027941 */ /* 0x000fea0003800200 */
.L_x_16928:
        /* <DEDUP_REMOVED lines=60> */
[----:B------:R-:W-:-:S07]  /*19e60*/  LOP3.LUT R5, R5, R170, R135, 0x96, !PT ;  /* 0x000000aa05057212 */ /* 0x000fce00078e9687 */
.L_x_16926:
[----:B------:R-:W-:Y:S05]  /*19e70*/  BSYNC.RECONVERGENT B1 ;  /* 0x0000000000017941 */ /* 0x000fea0003800200 */
.L_x_16925:
        /* <DEDUP_REMOVED lines=8> */
[----:B------:R-:W-:-:S02]  /*19f00*/  MOV R135, R10 ;  /* 0x0000000a00877202 */ /* 0x000fc40000000f00 */
        /* <DEDUP_REMOVED lines=11> */
.L_x_16932:
        /* <DEDUP_REMOVED lines=15> */
.L_x_16934:
[----:B------:R-:W-:Y:S05]  /*1a0b0*/  BSYNC.RECONVERGENT B2 ;  /* 0x0000000000027941 */ /* 0x000fea0003800200 */
.L_x_16933:
        /* <DEDUP_REMOVED lines=54> */
[----:B------:R-:W-:Y:S01]  /*1a420*/  IMAD.MOV.U32 R7, RZ, RZ, RZ ;  /* 0x000000ffff077224 */ /* 0x000fe200078e00ff */
[----:B------:R-:W-:Y:S01]  /*1a430*/  MOV R10, R174 ;  /* 0x000000ae000a7202 */ /* 0x000fe20000000f00 */
[----:B------:R-:W-:-:S04]  /*1a440*/  IMAD.WIDE.U32 R134, R5, -0x2daee0ad, RZ ;  /* 0xd2511f5305867825 */ /* 0x000fc800078e00ff */
[----:B------:R-:W-:-:S05]  /*1a450*/  VIADD R5, R163, 0x96a522ad ;  /* 0x96a522ada3057836 */ /* 0x000fca0000000000 */
[----:B------:R-:W-:Y:S01]  /*1a460*/  LOP3.LUT R5, R5, R170, R135, 0x96, !PT ;  /* 0x000000aa05057212 */ /* 0x000fe200078e9687 */
[----:B------:R-:W-:Y:S01]  /*1a470*/  IMAD.MOV.U32 R135, RZ, RZ, R168 ;  /* 0x000000ffff877224 */ /* 0x000fe200078e00a8 */
[----:B------:R-:W-:-:S07]  /*1a480*/  MOV R168, R134 ;  /* 0x0000008600a87202 */ /* 0x000fce0000000f00 */
.L_x_16931:
[----:B------:R-:W-:Y:S05]  /*1a490*/  BSYNC.RECONVERGENT B1 ;  /* 0x0000000000017941 */ /* 0x000fea0003800200 */
.L_x_16930:
        /* <DEDUP_REMOVED lines=16> */
.L_x_16894:
        /* <DEDUP_REMOVED lines=15> */
[----:B------:R-:W-:Y:S01]  /*1a690*/  LOP3.LUT R134, R9, R172, RZ, 0xfc, !PT ;  /* 0x000000ac09867212 */ /* 0x000fe200078efcff */
[----:B------:R-:W-:Y:S01]  /*1a6a0*/  IMAD.MOV.U32 R9, RZ, RZ, R168 ;  /* 0x000000ffff097224 */ /* 0x000fe200078e00a8 */
[----:B------:R4:W-:Y:S01]  /*1a6b0*/  STG.E.128 desc[UR6][R170.64], R108 ;  /* 0x0000006caa007986 */ /* 0x0009e2000c101d06 */
[----:B-1----:R-:W-:-:S03]  /*1a6c0*/  IMAD.WIDE.U32 R132, R166, 0x8, R132 ;  /* 0x00000008a6847825 */ /* 0x002fc600078e0084 */
[----:B------:R4:W-:Y:S01]  /*1a6d0*/  STG.E.128 desc[UR6][R170.64+0x10], R112 ;  /* 0x00001070aa007986 */ /* 0x0009e2000c101d06 */
[----:B------:R-:W-:-:S03]  /*1a6e0*/  IADD3 R166, PT, PT, R166, 0x20, RZ ;  /* 0x00000020a6a67810 */ /* 0x000fc60007ffe0ff */
[----:B------:R4:W-:Y:S04]  /*1a6f0*/  STG.E.64 desc[UR6][R132.64], R134 ;  /* 0x0000008684007986 */ /* 0x0009e8000c101b06 */
.L_x_16852:
[----:B------:R-:W-:Y:S05]  /*1a700*/  BSYNC.RECONVERGENT B0 ;  /* 0x0000000000007941 */ /* 0x000fea0003800200 */
.L_x_16851:
        /* <DEDUP_REMOVED lines=12> */
[----:B--234-:R-:W-:-:S05]  /*1a7d0*/  IMAD.WIDE.U32 R170, R166, 0x20, R116 ;  /* 0x00000020a6aa7825 */ /* 0x01cfca00078e0074 */
[----:B------:R1:W5:Y:S04]  /*1a7e0*/  LDG.E.128 R116, desc[UR6][R170.64] ;  /* 0x00000006aa747981 */ /* 0x000368000c1e1d00 */
[----:B0-----:R1:W5:Y:S01]  /*1a7f0*/  LDG.E.128 R132, desc[UR6][R170.64+0x10] ;  /* 0x00001006aa847981 */ /* 0x001362000c1e1d00 */
[----:B------:R-:W-:Y:S01]  /*1a800*/  ISETP.NE.AND P0, PT, R7, 0x1, PT ;  /* 0x000000010700780c */ /* 0x000fe20003f05270 */
[----:B------:R-:W-:Y:S01]  /*1a810*/  BSSY.RECONVERGENT B1, `(.L_x_16938) ;  /* 0x000005a000017945 */ /* 0x000fe20003800200 */
[----:B------:R-:W-:Y:S01]  /*1a820*/  IMAD.MOV.U32 R172, RZ, RZ, 0x2 ;  /* 0x00000002ffac7424 */ /* 0x000fe200078e00ff */
[----:B------:R-:W-:Y:S01]  /*1a830*/  MOV R169, R10 ;  /* 0x0000000a00a97202 */ /* 0x000fe20000000f00 */
[----:B------:R-:W-:-:S09]  /*1a840*/  IMAD.MOV.U32 R168, RZ, RZ, R9 ;  /* 0x000000ffffa87224 */ /* 0x000fd200078e0009 */
[----:B-1----:R-:W-:Y:S05]  /*1a850*/  @!P0 BRA `(.L_x_16939) ;  /* 0x0000000400548947 */ /* 0x002fea0003800000 */
        /* <DEDUP_REMOVED lines=10> */
.L_x_16940:
        /* <DEDUP_REMOVED lines=13> */
.L_x_16942:
[----:B------:R-:W-:Y:S05]  /*1a9d0*/  BSYNC.RECONVERGENT B2 ;  /* 0x0000000000027941 */ /* 0x000fea0003800200 */
.L_x_16941:
        /* <DEDUP_REMOVED lines=52> */
[----:B------:R-:W-:-:S04]  /*1ad20*/  IMAD.WIDE.U32 R172, R167, -0x326172a9, RZ ;  /* 0xcd9e8d57a7ac7825 */ /* 0x000fc800078e00ff */
[----:B------:R-:W-:Y:S01]  /*1ad30*/  IMAD.WIDE.U32 R170, R5, -0x2daee0ad, RZ ;  /* 0xd2511f5305aa7825 */ /* 0x000fe200078e00ff */
[----:B------:R-:W-:-:S03]  /*1ad40*/  IADD3 R5, PT, PT, R163, -0x695add53, RZ ;  /* 0x96a522ada3057810 */ /* 0x000fc60007ffe0ff */
[----:B------:R-:W-:Y:S01]  /*1ad50*/  VIADD R7, R162, 0x8ff34781 ;  /* 0x8ff34781a2077836 */ /* 0x000fe20000000000 */
[----:B------:R-:W-:Y:S01]  /*1ad60*/  LOP3.LUT R5, R5, R168, R171, 0x96, !PT ;  /* 0x000000a805057212 */ /* 0x000fe200078e96ab */
[----:B------:R-:W-:Y:S02]  /*1ad70*/  IMAD.MOV.U32 R10, RZ, RZ, R172 ;  /* 0x000000ffff0a7224 */ /* 0x000fe400078e00ac */
[----:B------:R-:W-:Y:S01]  /*1ad80*/  HFMA2 R172, -RZ, RZ, 0, 0 ;  /* 0x00000000ffac7431 */ /* 0x000fe200000001ff */
[----:B------:R-:W-:Y:S02]  /*1ad90*/  MOV R168, R170 ;  /* 0x000000aa00a87202 */ /* 0x000fe40000000f00 */
[----:B------:R-:W-:-:S07]  /*1ada0*/  LOP3.LUT R6, R7, R6, R173, 0x96, !PT ;  /* 0x0000000607067212 */ /* 0x000fce00078e96ad */
.L_x_16939:
[----:B------:R-:W-:Y:S05]  /*1adb0*/  BSYNC.RECONVERGENT B1 ;  /* 0x0000000000017941 */ /* 0x000fea0003800200 */
.L_x_16938:
        /* <DEDUP_REMOVED lines=10> */
[----:B------:R-:W-:-:S03]  /*1ae60*/  IMAD.MOV.U32 R171, RZ, RZ, 0x2 ;  /* 0x00000002ffab7424 */ /* 0x000fc600078e00ff */
[----:B0-----:R-:W-:Y:S01]  /*1ae70*/  FMUL.FTZ R174, R174, R9 ;  /* 0x00000009aeae7220 */ /* 0x001fe20000410000 */
[----:B-1----:R-:W-:-:S04]  /*1ae80*/  FSETP.GTU.FTZ.AND P0, PT, R170, R167, PT ;  /* 0x000000a7aa00720b */ /* 0x002fc80003f1c000 */
[----:B------:R-:W-:Y:S02]  /*1ae90*/  FSEL R7, R174, RZ, !P0 ;  /* 0x000000ffae077208 */ /* 0x000fe40004000000 */
[----:B------:R-:W-:Y:S02]  /*1aea0*/  PLOP3.LUT P1, PT, P0, PT, PT, 0x8, 0x80 ;  /* 0x000000000080781c */ /* 0x000fe4000072e170 */
[----:B------:R-:W-:Y:S01]  /*1aeb0*/  ISETP.NE.AND P0, PT, R172, 0x1, PT ;  /* 0x00000001ac00780c */ /* 0x000fe20003f05270 */
[----:B------:R-:W-:Y:S01]  /*1aec0*/  FADD.FTZ R116, R116, R7 ;  /* 0x0000000774747221 */ /* 0x000fe20000010000 */
        /* <DEDUP_REMOVED lines=11> */
.L_x_16945:
        /* <DEDUP_REMOVED lines=13> */
.L_x_16947:
[----:B------:R-:W-:Y:S05]  /*1b050*/  BSYNC.RECONVERGENT B2 ;  /* 0x0000000000027941 */ /* 0x000fea0003800200 */
.L_x_16946:
        /* <DEDUP_REMOVED lines=61> */
.L_x_16944:
[----:B------:R-:W-:Y:S05]  /*1b430*/  BSYNC.RECONVERGENT B1 ;  /* 0x0000000000017941 */ /* 0x000fea0003800200 */
.L_x_16943:
        /* <DEDUP_REMOVED lines=22> */
.L_x_16950:
        /* <DEDUP_REMOVED lines=13> */
.L_x_16952:
[----:B------:R-:W-:Y:S05]  /*1b670*/  BSYNC.RECONVERGENT B2 ;  /* 0x0000000000027941 */ /* 0x000fea0003800200 */
.L_x_16951:
        /* <DEDUP_REMOVED lines=61> */
.L_x_16949:
[----:B------:R-:W-:Y:S05]  /*1ba50*/  BSYNC.RECONVERGENT B1 ;  /* 0x0000000000017941 */ /* 0x000fea0003800200 */
.L_x_16948:
        /* <DEDUP_REMOVED lines=23> */
.L_x_16955:
        /* <DEDUP_REMOVED lines=13> */
.L_x_16957:
[----:B------:R-:W-:Y:S05]  /*1bca0*/  BSYNC.RECONVERGENT B2 ;  /* 0x0000000000027941 */ /* 0x000fea0003800200 */
.L_x_16956:
        /* <DEDUP_REMOVED lines=61> */
.L_x_16954:
[----:B------:R-:W-:Y:S05]  /*1c080*/  BSYNC.RECONVERGENT B1 ;  /* 0x0000000000017941 */ /* 0x000fea0003800200 */
.L_x_16953:
        /* <DEDUP_REMOVED lines=22> */
.L_x_16960:
        /* <DEDUP_REMOVED lines=13> */
.L_x_16962:
[----:B------:R-:W-:Y:S05]  /*1c2c0*/  BSYNC.RECONVERGENT B2 ;  /* 0x0000000000027941 */ /* 0x000fea0003800200 */
.L_x_16961:
        /* <DEDUP_REMOVED lines=61> */
.L_x_16959:
[----:B------:R-:W-:Y:S05]  /*1c6a0*/  BSYNC.RECONVERGENT B1 ;  /* 0x0000000000017941 */ /* 0x000fea0003800200 */
.L_x_16958:
        /* <DEDUP_REMOVED lines=23> */
.L_x_16965:
        /* <DEDUP_REMOVED lines=13> */
.L_x_16967:
[----:B------:R-:W-:Y:S05]  /*1c8f0*/  BSYNC.RECONVERGENT B2 ;  /* 0x0000000000027941 */ /* 0x000fea0003800200 */
.L_x_16966:
        /* <DEDUP_REMOVED lines=61> */
.L_x_16964:
[----:B------:R-:W-:Y:S05]  /*1ccd0*/  BSYNC.RECONVERGENT B1 ;  /* 0x0000000000017941 */ /* 0x000fea0003800200 */
.L_x_16963:
        /* <DEDUP_REMOVED lines=22> */
.L_x_16970:
        /* <DEDUP_REMOVED lines=13> */
.L_x_16972:
[----:B------:R-:W-:Y:S05]  /*1cf10*/  BSYNC.RECONVERGENT B2 ;  /* 0x0000000000027941 */ /* 0x000fea0003800200 */
.L_x_16971:
        /* <DEDUP_REMOVED lines=61> */
.L_x_16969:
[----:B------:R-:W-:Y:S05]  /*1d2f0*/  BSYNC.RECONVERGENT B1 ;  /* 0x0000000000017941 */ /* 0x000fea0003800200 */
.L_x_16968:
        /* <DEDUP_REMOVED lines=23> */
.L_x_16975:
        /* <DEDUP_REMOVED lines=15> */
.L_x_16977:
[----:B------:R-:W-:Y:S05]  /*1d560*/  BSYNC.RECONVERGENT B2 ;  /* 0x0000000000027941 */ /* 0x000fea0003800200 */
.L_x_16976:
        /* <DEDUP_REMOVED lines=61> */
.L_x_16974:
[----:B------:R-:W-:Y:S05]  /*1d940*/  BSYNC.RECONVERGENT B1 ;  /* 0x0000000000017941 */ /* 0x000fea0003800200 */
.L_x_16973:
        /* <DEDUP_REMOVED lines=10> */
.L_x_16937:
[----:B------:R-:W-:Y:S01]  /*1d9f0*/  ISETP.NE.AND P0, PT, R7, 0x1, PT ;  /* 0x000000010700780c */ /* 0x000fe20003f05270 */
[----:B------:R-:W-:Y:S01]  /*1da00*/  BSSY.RECONVERGENT B1, `(.L_x_16979) ;  /* 0x0000059000017945 */ /* 0x000fe20003800200 */
[----:B0-234-:R-:W-:Y:S01]  /*1da10*/  IMAD.MOV.U32 R133, RZ, RZ, 0x2 ;  /* 0x00000002ff857424 */ /* 0x01dfe200078e00ff */
        /* <DEDUP_REMOVED lines=13> */
.L_x_16981:
        /* <DEDUP_REMOVED lines=13> */
.L_x_16983:
[----:B------:R-:W-:Y:S05]  /*1dbc0*/  BSYNC.RECONVERGENT B2 ;  /* 0x0000000000027941 */ /* 0x000fea0003800200 */
.L_x_16982:
        /* <DEDUP_REMOVED lines=44> */
[----:B------:R-:W-:Y:S01]  /*1de90*/  IMAD.MOV.U32 R133, RZ, RZ, RZ ;  /* 0x000000ffff857224 */ /* 0x000fe200078e00ff */
        /* <DEDUP_REMOVED lines=8> */
[----:B------:R-:W-:Y:S01]  /*1df20*/  IMAD.WIDE.U32 R168, R5, -0x2daee0ad, RZ ;  /* 0xd2511f5305a87825 */ /* 0x000fe200078e00ff */
[----:B------:R-:W-:-:S03]  /*1df30*/  IADD3 R5, PT, PT, R163, -0x695add53, RZ ;  /* 0x96a522ada3057810 */ /* 0x000fc60007ffe0ff */
[----:B------:R-:W-:Y:S01]  /*1df40*/  VIADD R7, R162, 0x8ff34781 ;  /* 0x8ff34781a2077836 */ /* 0x000fe20000000000 */
[----:B------:R-:W-:Y:S01]  /*1df50*/  LOP3.LUT R5, R5, R116, R169, 0x96, !PT ;  /* 0x0000007405057212 */ /* 0x000fe200078e96a9 */
[----:B------:R-:W-:Y:S01]  /*1df60*/  IMAD.MOV.U32 R10, RZ, RZ, R118 ;  /* 0x000000ffff0a7224 */ /* 0x000fe200078e0076 */
[----:B------:R-:W-:Y:S02]  /*1df70*/  MOV R116, R9 ;  /* 0x0000000900747202 */ /* 0x000fe40000000f00 */
[----:B------:R-:W-:-:S07]  /*1df80*/  LOP3.LUT R6, R7, R6, R119, 0x96, !PT ;  /* 0x0000000607067212 */ /* 0x000fce00078e9677 */
.L_x_16980:
[----:B------:R-:W-:Y:S05]  /*1df90*/  BSYNC.RECONVERGENT B1 ;  /* 0x0000000000017941 */ /* 0x000fea0003800200 */
.L_x_16979:
[----:B------:R-:W0:Y:S01]  /*1dfa0*/  LDC R9, c[0x0][0x404] ;  /* 0x00010100ff097b82 */ /* 0x000e220000000800 */
[----:B------:R-:W-:Y:S01]  /*1dfb0*/  I2FP.F32.U32 R7, R116 ;  /* 0x0000007400077245 */ /* 0x000fe20000201000 */
[----:B------:R-:W-:Y:S01]  /*1dfc0*/  HFMA2 R116, -RZ, RZ, 0.1171875, 0 ;  /* 0x2f800000ff747431 */ /* 0x000fe200000001ff */
[----:B------:R-:W-:Y:S01]  /*1dfd0*/  LOP3.LUT R160, R160, 0xfffffffd, RZ, 0xc0, !PT ;  /* 0xfffffffda0a07812 */ /* 0x000fe200078ec0ff */
[C---:B-----5:R-:W-:Y:S01]  /*1dfe0*/  IMAD.U32 R119, R120.reuse, 0x10000, RZ ;  /* 0x0001000078777824 */ /* 0x060fe200078e00ff */
[----:B------:R-:W-:Y:S01]  /*1dff0*/  BSSY.RECONVERGENT B1, `(.L_x_16984) ;  /* 0x000005f000017945 */ /* 0x000fe20003800200 */
[----:B------:R-:W-:Y:S02]  /*1e000*/  PRMT R120, R120, 0x7632, R120 ;  /* 0x0000763278787816 */ /* 0x000fe40000000078 */
[----:B------:R-:W1:Y:S01]  /*1e010*/  LDC R117, c[0x0][0x408] ;  /* 0x00010200ff757b82 */ /* 0x000e620000000800 */
[----:B------:R-:W-:Y:S01]  /*1e020*/  FMUL.FTZ R132, R119, R164 ;  /* 0x000000a477847220 */ /* 0x000fe20000410000 */
[----:B------:R-:W-:Y:S01]  /*1e030*/  MOV R134, 0x2 ;  /* 0x0000000200867802 */ /* 0x000fe20000000f00 */
[----:B------:R-:W-:Y:S01]  /*1e040*/  FFMA.FTZ R118, R7, R116, 1.1641532182693481445e-10 ;  /* 0x2f00000007767423 */ /* 0x000fe20000010074 */
[----:B------:R-:W-:-:S04]  /*1e050*/  IMAD.MOV.U32 R7, RZ, RZ, R10 ;  /* 0x000000ffff077224 */ /* 0x000fc800078e000a */
[----:B0-----:R-:W-:Y:S01]  /*1e060*/  FSETP.LE.FTZ.AND P0, PT, R118, R9, PT ;  /* 0x000000097600720b */ /* 0x001fe20003f13000 */
[----:B-1----:R-:W-:-:S12]  /*1e070*/  FMUL.FTZ R118, R132, R117 ;  /* 0x0000007584767220 */ /* 0x002fd80000410000 */
[----:B------:R-:W-:Y:S02]  /*1e080*/  @P0 LOP3.LUT R160, R160, 0x2, RZ, 0xfc, !PT ;  /* 0x00000002a0a00812 */ /* 0x000fe400078efcff */
[----:B------:R-:W-:-:S13]  /*1e090*/  ISETP.NE.AND P0, PT, R133, 0x1, PT ;  /* 0x000000018500780c */ /* 0x000fda0003f05270 */
        /* <DEDUP_REMOVED lines=9> */
.L_x_16986:
        /* <DEDUP_REMOVED lines=13> */
.L_x_16988:
[----:B------:R-:W-:Y:S05]  /*1e200*/  BSYNC.RECONVERGENT B2 ;  /* 0x0000000000027941 */ /* 0x000fea0003800200 */
.L_x_16987:
        /* <DEDUP_REMOVED lines=61> */
.L_x_16985:
[----:B------:R-:W-:Y:S05]  /*1e5e0*/  BSYNC.RECONVERGENT B1 ;  /* 0x0000000000017941 */ /* 0x000fea0003800200 */
.L_x_16984:
        /* <DEDUP_REMOVED lines=19> */
.L_x_16991:
        /* <DEDUP_REMOVED lines=13> */
.L_x_16993:
[----:B------:R-:W-:Y:S05]  /*1e7f0*/  BSYNC.RECONVERGENT B2 ;  /* 0x0000000000027941 */ /* 0x000fea0003800200 */
.L_x_16992:
        /* <DEDUP_REMOVED lines=61> */
.L_x_16990:
[----:B------:R-:W-:Y:S05]  /*1ebd0*/  BSYNC.RECONVERGENT B1 ;  /* 0x0000000000017941 */ /* 0x000fea0003800200 */
.L_x_16989:
        /* <DEDUP_REMOVED lines=20> */
.L_x_16996:
        /* <DEDUP_REMOVED lines=13> */
.L_x_16998:
[----:B------:R-:W-:Y:S05]  /*1edf0*/  BSYNC.RECONVERGENT B2 ;  /* 0x0000000000027941 */ /* 0x000fea0003800200 */
.L_x_16997:
        /* <DEDUP_REMOVED lines=61> */
.L_x_16995:
[----:B------:R-:W-:Y:S05]  /*1f1d0*/  BSYNC.RECONVERGENT B1 ;  /* 0x0000000000017941 */ /* 0x000fea0003800200 */
.L_x_16994:
        /* <DEDUP_REMOVED lines=19> */
.L_x_17001:
        /* <DEDUP_REMOVED lines=13> */
.L_x_17003:
[----:B------:R-:W-:Y:S05]  /*1f3e0*/  BSYNC.RECONVERGENT B2 ;  /* 0x0000000000027941 */ /* 0x000fea0003800200 */
.L_x_17002:
        /* <DEDUP_REMOVED lines=61> */
.L_x_17000:
[----:B------:R-:W-:Y:S05]  /*1f7c0*/  BSYNC.RECONVERGENT B1 ;  /* 0x0000000000017941 */ /* 0x000fea0003800200 */
.L_x_16999:
        /* <DEDUP_REMOVED lines=20> */
.L_x_17006:
        /* <DEDUP_REMOVED lines=13> */
.L_x_17008:
[----:B------:R-:W-:Y:S05]  /*1f9e0*/  BSYNC.RECONVERGENT B2 ;  /* 0x0000000000027941 */ /* 0x000fea0003800200 */
.L_x_17007:
        /* <DEDUP_REMOVED lines=61> */
.L_x_17005:
[----:B------:R-:W-:Y:S05]  /*1fdc0*/  BSYNC.RECONVERGENT B1 ;  /* 0x0000000000017941 */ /* 0x000fea0003800200 */
.L_x_17004:
        /* <DEDUP_REMOVED lines=19> */
.L_x_17011:
        /* <DEDUP_REMOVED lines=13> */
.L_x_17013:
[----:B------:R-:W-:Y:S05]  /*1ffd0*/  BSYNC.RECONVERGENT B2 ;  /* 0x0000000000027941 */ /* 0x000fea0003800200 */
.L_x_17012:
        /* <DEDUP_REMOVED lines=61> */
.L_x_17010:
[----:B------:R-:W-:Y:S05]  /*203b0*/  BSYNC.RECONVERGENT B1 ;  /* 0x0000000000017941 */ /* 0x000fea0003800200 */
.L_x_17009:
        /* <DEDUP_REMOVED lines=20> */
.L_x_17016:
        /* <DEDUP_REMOVED lines=15> */
.L_x_17018:
[----:B------:R-:W-:Y:S05]  /*205f0*/  BSYNC.RECONVERGENT B2 ;  /* 0x0000000000027941 */ /* 0x000fea0003800200 */
.L_x_17017:
        /* <DEDUP_REMOVED lines=61> */
.L_x_17015:
[----:B------:R-:W-:Y:S05]  /*209d0*/  BSYNC.RECONVERGENT B1 ;  /* 0x0000000000017941 */ /* 0x000fea0003800200 */
.L_x_17014:
        /* <DEDUP_REMOVED lines=16> */
.L_x_16978:
        /* <DEDUP_REMOVED lines=9> */
[----:B------:R-:W-:Y:S02]  /*20b70*/  LOP3.LUT R174, R174, R172, R171, 0xfe, !PT ;  /* 0x000000acaeae7212 */ /* 0x000fe400078efeab */
[----:B------:R-:W-:Y:S02]  /*20b80*/  SEL R169, RZ, 0x1, !P3 ;  /* 0x00000001ffa97807 */ /* 0x000fe40005800000 */
[----:B------:R-:W-:Y:S02]  /*20b90*/  LOP3.LUT R9, R9, R167, R170, 0xfe, !PT ;  /* 0x000000a709097212 */ /* 0x000fe400078efeaa */
        /* <DEDUP_REMOVED lines=10> */
.L_x_16936:
[----:B------:R-:W-:Y:S05]  /*20c40*/  BSYNC.RECONVERGENT B0 ;  /* 0x0000000000007941 */ /* 0x000fea0003800200 */
.L_x_16935:
        /* <DEDUP_REMOVED lines=11> */
[----:B0-234-:R-:W0:Y:S02]  /*20d00*/  LDC.64 R170, c[0x0][0x3a0] ;  /* 0x0000e800ffaa7b82 */ /* 0x01de240000000a00 */
[----:B0-----:R-:W-:-:S05]  /*20d10*/  IMAD.WIDE.U32 R170, R166, 0x20, R170 ;  /* 0x00000020a6aa7825 */ /* 0x001fca00078e00aa */
[----:B------:R0:W5:Y:S04]  /*20d20*/  LDG.E.128 R124, desc[UR6][R170.64] ;  /* 0x00000006aa7c7981 */ /* 0x000168000c1e1d00 */
[----:B------:R0:W5:Y:S01]  /*20d30*/  LDG.E.128 R132, desc[UR6][R170.64+0x10] ;  /* 0x00001006aa847981 */ /* 0x000162000c1e1d00 */
[----:B------:R-:W-:Y:S01]  /*20d40*/  ISETP.NE.AND P0, PT, R7, 0x1, PT ;  /* 0x000000010700780c */ /* 0x000fe20003f05270 */
[----:B------:R-:W-:Y:S01]  /*20d50*/  BSSY.RECONVERGENT B1, `(.L_x_17022) ;  /* 0x000005a000017945 */ /* 0x000fe20003800200 */
[----:B------:R-:W-:Y:S02]  /*20d60*/  HFMA2 R172, -RZ, RZ, 0, 1.1920928955078125e-07 ;  /* 0x00000002ffac7431 */ /* 0x000fe400000001ff */
[----:B------:R-:W-:Y:S01]  /*20d70*/  IMAD.MOV.U32 R169, RZ, RZ, R10 ;  /* 0x000000ffffa97224 */ /* 0x000fe200078e000a */
[----:B------:R-:W-:-:S08]  /*20d80*/  MOV R168, R9 ;  /* 0x0000000900a87202 */ /* 0x000fd00000000f00 */
[----:B0-----:R-:W-:Y:S05]  /*20d90*/  @!P0 BRA `(.L_x_17023) ;  /* 0x0000000400548947 */ /* 0x001fea0003800000 */
        /* <DEDUP_REMOVED lines=10> */
.L_x_17024:
        /* <DEDUP_REMOVED lines=13> */
.L_x_17026:
[----:B------:R-:W-:Y:S05]  /*20f10*/  BSYNC.RECONVERGENT B2 ;  /* 0x0000000000027941 */ /* 0x000fea0003800200 */
.L_x_17025:
        /* <DEDUP_REMOVED lines=61> */
.L_x_17023:
[----:B------:R-:W-:Y:S05]  /*212f0*/  BSYNC.RECONVERGENT B1 ;  /* 0x0000000000017941 */ /* 0x000fea0003800200 */
.L_x_17022:
        /* <DEDUP_REMOVED lines=28> */
.L_x_17029:
        /* <DEDUP_REMOVED lines=13> */
.L_x_17031:
[----:B------:R-:W-:Y:S05]  /*21590*/  BSYNC.RECONVERGENT B2 ;  /* 0x0000000000027941 */ /* 0x000fea0003800200 */
.L_x_17030:
        /* <DEDUP_REMOVED lines=61> */
.L_x_17028:
[----:B------:R-:W-:Y:S05]  /*21970*/  BSYNC.RECONVERGENT B1 ;  /* 0x0000000000017941 */ /* 0x000fea0003800200 */
.L_x_17027:
        /* <DEDUP_REMOVED lines=22> */
.L_x_17034:
        /* <DEDUP_REMOVED lines=13> */
.L_x_17036:
[----:B------:R-:W-:Y:S05]  /*21bb0*/  BSYNC.RECONVERGENT B2 ;  /* 0x0000000000027941 */ /* 0x000fea0003800200 */
.L_x_17035:
        /* <DEDUP_REMOVED lines=61> */
.L_x_17033:
[----:B------:R-:W-:Y:S05]  /*21f90*/  BSYNC.RECONVERGENT B1 ;  /* 0x0000000000017941 */ /* 0x000fea0003800200 */
.L_x_17032:
        /* <DEDUP_REMOVED lines=23> */
.L_x_17039:
        /* <DEDUP_REMOVED lines=13> */
.L_x_17041:
[----:B------:R-:W-:Y:S05]  /*221e0*/  BSYNC.RECONVERGENT B2 ;  /* 0x0000000000027941 */ /* 0x000fea0003800200 */
.L_x_17040:
        /* <DEDUP_REMOVED lines=61> */
.L_x_17038:
[----:B------:R-:W-:Y:S05]  /*225c0*/  BSYNC.RECONVERGENT B1 ;  /* 0x0000000000017941 */ /* 0x000fea0003800200 */
.L_x_17037:
        /* <DEDUP_REMOVED lines=22> */
.L_x_17044:
        /* <DEDUP_REMOVED lines=13> */
.L_x_17046:
[----:B------:R-:W-:Y:S05]  /*22800*/  BSYNC.RECONVERGENT B2 ;  /* 0x0000000000027941 */ /* 0x000fea0003800200 */
.L_x_17045:
        /* <DEDUP_REMOVED lines=61> */
.L_x_17043:
[----:B------:R-:W-:Y:S05]  /*22be0*/  BSYNC.RECONVERGENT B1 ;  /* 0x0000000000017941 */ /* 0x000fea0003800200 */
.L_x_17042:
        /* <DEDUP_REMOVED lines=23> */
.L_x_17049:
        /* <DEDUP_REMOVED lines=13> */
.L_x_17051:
[----:B------:R-:W-:Y:S05]  /*22e30*/  BSYNC.RECONVERGENT B2 ;  /* 0x0000000000027941 */ /* 0x000fea0003800200 */
.L_x_17050:
        /* <DEDUP_REMOVED lines=61> */
.L_x_17048:
[----:B------:R-:W-:Y:S05]  /*23210*/  BSYNC.RECONVERGENT B1 ;  /* 0x0000000000017941 */ /* 0x000fea0003800200 */
.L_x_17047:
        /* <DEDUP_REMOVED lines=22> */
.L_x_17054:
        /* <DEDUP_REMOVED lines=13> */
.L_x_17056:
[----:B------:R-:W-:Y:S05]  /*23450*/  BSYNC.RECONVERGENT B2 ;  /* 0x0000000000027941 */ /* 0x000fea0003800200 */
.L_x_17055:
        /* <DEDUP_REMOVED lines=61> */
.L_x_17053:
[----:B------:R-:W-:Y:S05]  /*23830*/  BSYNC.RECONVERGENT B1 ;  /* 0x0000000000017941 */ /* 0x000fea0003800200 */
.L_x_17052:
        /* <DEDUP_REMOVED lines=23> */
.L_x_17059:
        /* <DEDUP_REMOVED lines=15> */
.L_x_17061:
[----:B------:R-:W-:Y:S05]  /*23aa0*/  BSYNC.RECONVERGENT B2 ;  /* 0x0000000000027941 */ /* 0x000fea0003800200 */
.L_x_17060:
        /* <DEDUP_REMOVED lines=61> */
.L_x_17058:
[----:B------:R-:W-:Y:S05]  /*23e80*/  BSYNC.RECONVERGENT B1 ;  /* 0x0000000000017941 */ /* 0x000fea0003800200 */
.L_x_17057:
        /* <DEDUP_REMOVED lines=10> */
.L_x_17021:
[----:B------:R-:W-:Y:S01]  /*23f30*/  ISETP.NE.AND P0, PT, R7, 0x1, PT ;  /* 0x000000010700780c */ /* 0x000fe20003f05270 */
[----:B------:R-:W-:Y:S01]  /*23f40*/  BSSY.RECONVERGENT B1, `(.L_x_17063) ;  /* 0x0000059000017945 */ /* 0x000fe20003800200 */
[----:B0-234-:R-:W-:Y:S02]  /*23f50*/  HFMA2 R133, -RZ, RZ, 0, 1.1920928955078125e-07 ;  /* 0x00000002ff857431 */ /* 0x01dfe400000001ff */
        /* <DEDUP_REMOVED lines=13> */
.L_x_17065:
        /* <DEDUP_REMOVED lines=13> */
.L_x_17067:
[----:B------:R-:W-:Y:S05]  /*24100*/  BSYNC.RECONVERGENT B2 ;  /* 0x0000000000027941 */ /* 0x000fea0003800200 */
.L_x_17066:
        /* <DEDUP_REMOVED lines=43> */
[----:B------:R-:W-:Y:S02]  /*243c0*/  HFMA2 R133, -RZ, RZ, 0, 0 ;  /* 0x00000000ff857431 */ /* 0x000fe400000001ff */
        /* <DEDUP_REMOVED lines=11> */
[----:B------:R-:W-:Y:S02]  /*24480*/  LOP3.LUT R6, R7, R6, R127, 0x96, !PT ;  /* 0x0000000607067212 */ /* 0x000fe400078e967f */
[----:B------:R-:W-:Y:S01]  /*24490*/  MOV R10, R126 ;  /* 0x0000007e000a7202 */ /* 0x000fe20000000f00 */
[----:B------:R-:W-:-:S05]  /*244a0*/  VIADD R5, R163, 0x96a522ad ;  /* 0x96a522ada3057836 */ /* 0x000fca0000000000 */
[----:B------:R-:W-:Y:S01]  /*244b0*/  LOP3.LUT R5, R5, R124, R169, 0x96, !PT ;  /* 0x0000007c05057212 */ /* 0x000fe200078e96a9 */
[----:B------:R-:W-:-:S07]  /*244c0*/  IMAD.MOV.U32 R124, RZ, RZ, R9 ;  /* 0x000000ffff7c7224 */ /* 0x000fce00078e0009 */
.L_x_17064:
[----:B------:R-:W-:Y:S05]  /*244d0*/  BSYNC.RECONVERGENT B1 ;  /* 0x0000000000017941 */ /* 0x000fea0003800200 */
.L_x_17063:
[----:B------:R-:W0:Y:S01]  /*244e0*/  LDC R125, c[0x0][0x404] ;  /* 0x00010100ff7d7b82 */ /* 0x000e220000000800 */
[----:B------:R-:W-:Y:S01]  /*244f0*/  I2FP.F32.U32 R7, R124 ;  /* 0x0000007c00077245 */ /* 0x000fe20000201000 */
[----:B------:R-:W-:Y:S01]  /*24500*/  IMAD.MOV.U32 R124, RZ, RZ, 0x2f800000 ;  /* 0x2f800000ff7c7424 */ /* 0x000fe200078e00ff */
[----:B------:R-:W-:Y:S01]  /*24510*/  ISETP.NE.AND P0, PT, R133, 0x1, PT ;  /* 0x000000018500780c */ /* 0x000fe20003f05270 */
[----:B------:R-:W-:Y:S01]  /*24520*/  BSSY.RECONVERGENT B1, `(.L_x_17068) ;  /* 0x0000060000017945 */ /* 0x000fe20003800200 */
[----:B-----5:R-:W-:Y:S01]  /*24530*/  SHF.L.U32 R127, R128, 0x10, RZ ;  /* 0x00000010807f7819 */ /* 0x020fe200000006ff */
[----:B------:R-:W-:Y:S01]  /*24540*/  FFMA.FTZ R132, R7, R124, 1.1641532182693481445e-10 ;  /* 0x2f00000007847423 */ /* 0x000fe2000001007c */
[----:B------:R-:W-:Y:S01]  /*24550*/  LOP3.LUT R160, R160, 0xfffffffd, RZ, 0xc0, !PT ;  /* 0xfffffffda0a07812 */ /* 0x000fe200078ec0ff */
[----:B------:R-:W1:Y:S01]  /*24560*/  LDC R9, c[0x0][0x408] ;  /* 0x00010200ff097b82 */ /* 0x000e620000000800 */
[----:B------:R-:W-:Y:S01]  /*24570*/  PRMT R128, R128, 0x7632, R128 ;  /* 0x0000763280807816 */ /* 0x000fe20000000080 */
[----:B------:R-:W-:Y:S01]  /*24580*/  FMUL.FTZ R126, R127, R164 ;  /* 0x000000a47f7e7220 */ /* 0x000fe20000410000 */
[----:B------:R-:W-:Y:S01]  /*24590*/  IMAD.MOV.U32 R134, RZ, RZ, 0x2 ;  /* 0x00000002ff867424 */ /* 0x000fe200078e00ff */
[----:B------:R-:W-:-:S02]  /*245a0*/  MOV R7, R10 ;  /* 0x0000000a00077202 */ /* 0x000fc40000000f00 */
[----:B0-----:R-:W-:Y:S01]  /*245b0*/  FSETP.LE.FTZ.AND P1, PT, R132, R125, PT ;  /* 0x0000007d8400720b */ /* 0x001fe20003f33000 */
[----:B-1----:R-:W-:-:S12]  /*245c0*/  FMUL.FTZ R126, R126, R9 ;  /* 0x000000097e7e7220 */ /* 0x002fd80000410000 */
        /* <DEDUP_REMOVED lines=10> */
.L_x_17070:
        /* <DEDUP_REMOVED lines=13> */
.L_x_17072:
[----:B------:R-:W-:Y:S05]  /*24740*/  BSYNC.RECONVERGENT B2 ;  /* 0x0000000000027941 */ /* 0x000fea0003800200 */
.L_x_17071:
        /* <DEDUP_REMOVED lines=61> */
.L_x_17069:
[----:B------:R-:W-:Y:S05]  /*24b20*/  BSYNC.RECONVERGENT B1 ;  /* 0x0000000000017941 */ /* 0x000fea0003800200 */
.L_x_17068:
        /* <DEDUP_REMOVED lines=19> */
.L_x_17075:
        /* <DEDUP_REMOVED lines=13> */
.L_x_17077:
[----:B------:R-:W-:Y:S05]  /*24d30*/  BSYNC.RECONVERGENT B2 ;  /* 0x0000000000027941 */ /* 0x000fea0003800200 */
.L_x_17076:
        /* <DEDUP_REMOVED lines=61> */
.L_x_17074:
[----:B------:R-:W-:Y:S05]  /*25110*/  BSYNC.RECONVERGENT B1 ;  /* 0x0000000000017941 */ /* 0x000fea0003800200 */
.L_x_17073:
        /* <DEDUP_REMOVED lines=20> */
.L_x_17080:
        /* <DEDUP_REMOVED lines=13> */
.L_x_17082:
[----:B------:R-:W-:Y:S05]  /*25330*/  BSYNC.RECONVERGENT B2 ;  /* 0x0000000000027941 */ /* 0x000fea0003800200 */
.L_x_17081:
        /* <DEDUP_REMOVED lines=61> */
.L_x_17079:
[----:B------:R-:W-:Y:S05]  /*25710*/  BSYNC.RECONVERGENT B1 ;  /* 0x0000000000017941 */ /* 0x000fea0003800200 */
.L_x_17078:
        /* <DEDUP_REMOVED lines=19> */
.L_x_17085:
        /* <DEDUP_REMOVED lines=13> */
.L_x_17087:
[----:B------:R-:W-:Y:S05]  /*25920*/  BSYNC.RECONVERGENT B2 ;  /* 0x0000000000027941 */ /* 0x000fea0003800200 */
.L_x_17086:
        /* <DEDUP_REMOVED lines=61> */
.L_x_17084:
[----:B------:R-:W-:Y:S05]  /*25d00*/  BSYNC.RECONVERGENT B1 ;  /* 0x0000000000017941 */ /* 0x000fea0003800200 */
.L_x_17083:
        /* <DEDUP_REMOVED lines=20> */
.L_x_17090:
        /* <DEDUP_REMOVED lines=13> */
.L_x_17092:
[----:B------:R-:W-:Y:S05]  /*25f20*/  BSYNC.RECONVERGENT B2 ;  /* 0x0000000000027941 */ /* 0x000fea0003800200 */
.L_x_17091:
        /* <DEDUP_REMOVED lines=61> */
.L_x_17089:
[----:B------:R-:W-:Y:S05]  /*26300*/  BSYNC.RECONVERGENT B1 ;  /* 0x0000000000017941 */ /* 0x000fea0003800200 */
.L_x_17088:
        /* <DEDUP_REMOVED lines=19> */
.L_x_17095:
        /* <DEDUP_REMOVED lines=13> */
.L_x_17097:
[----:B------:R-:W-:Y:S05]  /*26510*/  BSYNC.RECONVERGENT B2 ;  /* 0x0000000000027941 */ /* 0x000fea0003800200 */
.L_x_17096:
        /* <DEDUP_REMOVED lines=61> */
.L_x_17094:
[----:B------:R-:W-:Y:S05]  /*268f0*/  BSYNC.RECONVERGENT B1 ;  /* 0x0000000000017941 */ /* 0x000fea0003800200 */
.L_x_17093:
        /* <DEDUP_REMOVED lines=20> */
.L_x_17100:
        /* <DEDUP_REMOVED lines=15> */
.L_x_17102:
[----:B------:R-:W-:Y:S05]  /*26b30*/  BSYNC.RECONVERGENT B2 ;  /* 0x0000000000027941 */ /* 0x000fea0003800200 */
.L_x_17101:
        /* <DEDUP_REMOVED lines=61> */
.L_x_17099:
[----:B------:R-:W-:Y:S05]  /*26f10*/  BSYNC.RECONVERGENT B1 ;  /* 0x0000000000017941 */ /* 0x000fea0003800200 */
.L_x_17098:
        /* <DEDUP_REMOVED lines=16> */
.L_x_17062:
        /* <DEDUP_REMOVED lines=18> */
[----:B-1----:R-:W-:-:S03]  /*27140*/  IMAD.WIDE.U32 R132, R166, 0x8, R132 ;  /* 0x00000008a6847825 */ /* 0x002fc600078e0084 */
[----:B------:R0:W-:Y:S04]  /*27150*/  STG.E.128 desc[UR6][R134.64+0x10], R128 ;  /* 0x0000108086007986 */ /* 0x0001e8000c101d06 */
[----:B------:R0:W-:Y:S02]  /*27160*/  STG.E.64 desc[UR6][R132.64], R170 ;  /* 0x000000aa84007986 */ /* 0x0001e4000c101b06 */
.L_x_17020:
[----:B------:R-:W-:Y:S05]  /*27170*/  BSYNC.RECONVERGENT B0 ;  /* 0x0000000000007941 */ /* 0x000fea0003800200 */
.L_x_17019:
        /* <DEDUP_REMOVED lines=177> */
.L_x_17128:
[----:B------:R-:W-:Y:S01]  /*27c90*/  FMUL.FTZ R132, R133, R133 ;  /* 0x0000008585847220 */ /* 0x000fe20000410000 */
[----:B------:R-:W-:Y:S01]  /*27ca0*/  ISETP.NE.AND P0, PT, RZ, UR8, PT ;  /* 0x00000008ff007c0c */ /* 0x000fe2000bf05270 */
[----:B01----:R-:W-:Y:S01]  /*27cb0*/  FADD.FTZ R167, R167, R168 ;  /* 0x000000a8a7a77221 */ /* 0x003fe20000010000 */
[----:B------:R-:W0:Y:S01]  /*27cc0*/  @!P5 LDC.64 R164, c[0x0][0x3c0] ;  /* 0x0000f000ffa4db82 */ /* 0x000e220000000a00 */
[----:B------:R-:W-:Y:S01]  /*27cd0*/  LOP3.LUT P1, RZ, R160, 0x10, RZ, 0xc0, !PT ;  /* 0x00000010a0ff7812 */ /* 0x000fe2000782c0ff */
        /* <DEDUP_REMOVED lines=60> */
.L_x_17105:
[----:B------:R-:W-:Y:S05]  /*280a0*/  BSYNC.RECONVERGENT B0 ;  /* 0x0000000000007941 */ /* 0x000fea0003800200 */
.L_x_17104:
        /* <DEDUP_REMOVED lines=51> */
.L_x_17107:
[----:B------:R-:W-:Y:S05]  /*283e0*/  BSYNC.RECONVERGENT B0 ;  /* 0x0000000000007941 */ /* 0x000fea0003800200 */
.L_x_17106:
        /* <DEDUP_REMOVED lines=51> */
.L_x_17109:
[----:B------:R-:W-:Y:S05]  /*28720*/  BSYNC.RECONVERGENT B0 ;  /* 0x0000000000007941 */ /* 0x000fea0003800200 */
.L_x_17108:
        /* <DEDUP_REMOVED lines=51> */
.L_x_17111:
[----:B------:R-:W-:Y:S05]  /*28a60*/  BSYNC.RECONVERGENT B0 ;  /* 0x0000000000007941 */ /* 0x000fea0003800200 */
.L_x_17110:
[----:B------:R-:W-:Y:S01]  /*28a70*/  LOP3.LUT P0, RZ, R160, 0x8, RZ, 0xc0, !PT ;  /* 0x00000008a0ff7812 */ /* 0x000fe2000780c0ff */
[----:B------:R-:W-:-:S12]  /*28a80*/  BSSY.RECONVERGENT B0, `(.L_x_17112) ;  /* 0x0000032000007945 */ /* 0x000fd80003800200 */
[----:B------:R-:W-:Y:S05]  /*28a90*/  @!P0 BRA `(.L_x_17113) ;  /* 0x0000000000c08947 */ /* 0x000fea0003800000 */
[--C-:B01234-:R-:W-:Y:S01]  /*28aa0*/  FADD.FTZ R164, R120, -R166.reuse ;  /* 0x800000a678a47221 */ /* 0x11ffe20000010000 */
        /* <DEDUP_REMOVED lines=47> */
.L_x_17113:
[----:B------:R-:W-:Y:S05]  /*28da0*/  BSYNC.RECONVERGENT B0 ;  /* 0x0000000000007941 */ /* 0x000fea0003800200 */
.L_x_17112:
        /* <DEDUP_REMOVED lines=43> */
[----:B------:R-:W-:Y:S01]  /*29060*/  FFMA.FTZ R167, R164, R135, R165 ;  /* 0x00000087a4a77223 */ /* 0x000fe200000100a5 */
[----:B0-----:R-:W-:Y:S01]  /*29070*/  IMAD.WIDE.U32 R164, R161, 0x10, R132 ;  /* 0x00000010a1a47825 */ /* 0x001fe200078e0084 */
[----:B------:R-:W-:Y:S02]  /*29080*/  F2FP.BF16.F32.PACK_AB R133, R169, R168 ;  /* 0x000000a8a985723e */ /* 0x000fe400000010ff */
[----:B------:R-:W-:Y:S02]  /*29090*/  F2FP.BF16.F32.PACK_AB R135, R178, R175 ;  /* 0x000000afb287723e */ /* 0x000fe400000010ff */
[----:B------:R-:W-:-:S02]  /*290a0*/  F2FP.BF16.F32.PACK_AB R134, R171, R134 ;  /* 0x00000086ab86723e */ /* 0x000fc400000010ff */
[----:B------:R-:W-:-:S05]  /*290b0*/  F2FP.BF16.F32.PACK_AB R132, R167, R166 ;  /* 0x000000a6a784723e */ /* 0x000fca00000010ff */
[----:B------:R0:W-:Y:S02]  /*290c0*/  STG.E.128 desc[UR6][R164.64], R132 ;  /* 0x00000084a4007986 */ /* 0x0001e4000c101d06 */
.L_x_17115:
[----:B------:R-:W-:Y:S05]  /*290d0*/  BSYNC.RECONVERGENT B0 ;  /* 0x0000000000007941 */ /* 0x000fea0003800200 */
.L_x_17114:
[----:B01234-:R-:W0:Y:S02]  /*290e0*/  LDC.64 R132, c[0x0][0x380] ;  /* 0x0000e000ff847b82 */ /* 0x01fe240000000a00 */
[----:B0-----:R-:W-:-:S05]  /*290f0*/  IMAD R3, R132, 0x4, R3 ;  /* 0x0000000484037824 */ /* 0x001fca00078e0203 */
[----:B------:R-:W-:-:S13]  /*29100*/  ISETP.GE.AND P0, PT, R3, R133, PT ;  /* 0x000000850300720c */ /* 0x000fda0003f06270 */
[----:B------:R-:W-:Y:S05]  /*29110*/  @!P0 BRA `(.L_x_17116) ;  /* 0xfffffd7c00f88947 */ /* 0x000fea000383ffff */
[----:B------:R-:W-:Y:S05]  /*29120*/  EXIT ;  /* 0x000000000000794d */ /* 0x000fea0003800000 */
.L_x_17103:
        /* <DEDUP_REMOVED lines=8> */
.L_x_17118:
[----:B------:R-:W-:Y:S05]  /*291b0*/  BSYNC B0 ;  /* 0x0000000000007941 */ /* 0x000fea0003800000 */
.L_x_17117:
        /* <DEDUP_REMOVED lines=10> */
.L_x_17119:
[----:B------:R-:W-:Y:S02]  /*29260*/  IMAD.MOV.U32 R171, RZ, RZ, 0x4 ;  /* 0x00000004ffab7424 */ /* 0x000fe400078e00ff */
[----:B------:R-:W-:-:S04]  /*29270*/  IMAD.MOV.U32 R132, RZ, RZ, R168 ;  /* 0x000000ffff847224 */ /* 0x000fc800078e00a8 */
[----:B------:R-:W-:-:S05]  /*29280*/  FADD.FTZ R164, R135, R132 ;  /* 0x0000008487a47221 */ /* 0x000fca0000010000 */
[----:B------:R-:W-:-:S07]  /*29290*/  MOV R170, R164 ;  /* 0x000000a400aa7202 */ /* 0x000fce0000000f00 */
[----:B------:R-:W-:Y:S05]  /*292a0*/  WARPSYNC.COLLECTIVE R169, `(.L_x_17120) ;  /* 0x00000000a9087348 */ /* 0x000fea0003c00000 */
[----:B------:R0:W1:Y:S02]  /*292b0*/  SHFL.BFLY P6, R168, R170, R171, R172 ;  /* 0x0c0000abaaa87389 */ /* 0x00006400000c00ac */
[----:B01----:R-:W-:Y:S05]  /*292c0*/  ENDCOLLECTIVE ;  /* 0x000000000000791b */ /* 0x003fea0003800000 */
.L_x_17120:
[----:B------:R-:W-:Y:S01]  /*292d0*/  HFMA2 R171, -RZ, RZ, 0, 4.76837158203125e-07 ;  /* 0x00000008ffab7431 */ /* 0x000fe200000001ff */
[----:B------:R-:W-:-:S05]  /*292e0*/  MOV R165, R168 ;  /* 0x000000a800a57202 */ /* 0x000fca0000000f00 */
[----:B------:R-:W-:-:S04]  /*292f0*/  FADD.FTZ R165, R164, R165 ;  /* 0x000000a5a4a57221 */ /* 0x000fc80000010000 */
[----:B------:R-:W-:-:S07]  /*29300*/  IMAD.MOV.U32 R170, RZ, RZ, R165 ;  /* 0x000000ffffaa7224 */ /* 0x000fce00078e00a5 */
[----:B------:R-:W-:Y:S05]  /*29310*/  WARPSYNC.COLLECTIVE R169, `(.L_x_17121) ;  /* 0x00000000a9087348 */ /* 0x000fea0003c00000 */
[----:B------:R0:W1:Y:S02]  /*29320*/  SHFL.BFLY P6, R168, R170, R171, R172 ;  /* 0x0c0000abaaa87389 */ /* 0x00006400000c00ac */
[----:B01----:R-:W-:Y:S05]  /*29330*/  ENDCOLLECTIVE ;  /* 0x000000000000791b */ /* 0x003fea0003800000 */
.L_x_17121:
[----:B------:R-:W-:Y:S02]  /*29340*/  IMAD.MOV.U32 R171, RZ, RZ, 0x10 ;  /* 0x00000010ffab7424 */ /* 0x000fe400078e00ff */
[----:B------:R-:W-:-:S04]  /*29350*/  IMAD.MOV.U32 R132, RZ, RZ, R168 ;  /* 0x000000ffff847224 */ /* 0x000fc800078e00a8 */
[----:B------:R-:W-:-:S05]  /*29360*/  FADD.FTZ R166, R165, R132 ;  /* 0x00000084a5a67221 */ /* 0x000fca0000010000 */
[----:B------:R-:W-:-:S07]  /*29370*/  MOV R170, R166 ;  /* 0x000000a600aa7202 */ /* 0x000fce0000000f00 */
[----:B------:R-:W-:Y:S05]  /*29380*/  WARPSYNC.COLLECTIVE R169, `(.L_x_17122) ;  /* 0x00000000a9087348 */ /* 0x000fea0003c00000 */
[----:B------:R0:W1:Y:S02]  /*29390*/  SHFL.BFLY P6, R168, R170, R171, R172 ;  /* 0x0c0000abaaa87389 */ /* 0x00006400000c00ac */
[----:B01----:R-:W-:Y:S05]  /*293a0*/  ENDCOLLECTIVE ;  /* 0x000000000000791b */ /* 0x003fea0003800000 */
.L_x_17122:
        /* <DEDUP_REMOVED lines=106> */
.L_x_17123:
[----:B------:R-:W-:Y:S02]  /*29a50*/  IMAD.MOV.U32 R171, RZ, RZ, 0x2 ;  /* 0x00000002ffab7424 */ /* 0x000fe400078e00ff */
[----:B------:R-:W-:-:S04]  /*29a60*/  IMAD.MOV.U32 R135, RZ, RZ, R168 ;  /* 0x000000ffff877224 */ /* 0x000fc800078e00a8 */
[----:B------:R-:W-:-:S05]  /*29a70*/  FADD.FTZ R135, R132, R135 ;  /* 0x0000008784877221 */ /* 0x000fca0000010000 */
[----:B------:R-:W-:-:S07]  /*29a80*/  MOV R170, R135 ;  /* 0x0000008700aa7202 */ /* 0x000fce0000000f00 */
[----:B------:R-:W-:Y:S05]  /*29a90*/  WARPSYNC.COLLECTIVE R169, `(.L_x_17124) ;  /* 0x00000000a9087348 */ /* 0x000fea0003c00000 */
[----:B------:R0:W1:Y:S02]  /*29aa0*/  SHFL.BFLY P6, R168, R170, R171, R172 ;  /* 0x0c0000abaaa87389 */ /* 0x00006400000c00ac */
[----:B01----:R-:W-:Y:S05]  /*29ab0*/  ENDCOLLECTIVE ;  /* 0x000000000000791b */ /* 0x003fea0003800000 */
.L_x_17124:
[----:B------:R-:W-:Y:S01]  /*29ac0*/  HFMA2 R171, -RZ, RZ, 0, 2.384185791015625e-07 ;  /* 0x00000004ffab7431 */ /* 0x000fe200000001ff */
[----:B------:R-:W-:-:S05]  /*29ad0*/  MOV R164, R168 ;  /* 0x000000a800a47202 */ /* 0x000fca0000000f00 */
[----:B------:R-:W-:-:S04]  /*29ae0*/  FADD.FTZ R164, R135, R164 ;  /* 0x000000a487a47221 */ /* 0x000fc80000010000 */
[----:B------:R-:W-:-:S07]  /*29af0*/  IMAD.MOV.U32 R170, RZ, RZ, R164 ;  /* 0x000000ffffaa7224 */ /* 0x000fce00078e00a4 */
[----:B------:R-:W-:Y:S05]  /*29b00*/  WARPSYNC.COLLECTIVE R169, `(.L_x_17125) ;  /* 0x00000000a9087348 */ /* 0x000fea0003c00000 */
[----:B------:R0:W1:Y:S02]  /*29b10*/  SHFL.BFLY P6, R168, R170, R171, R172 ;  /* 0x0c0000abaaa87389 */ /* 0x00006400000c00ac */
[----:B01----:R-:W-:Y:S05]  /*29b20*/  ENDCOLLECTIVE ;  /* 0x000000000000791b */ /* 0x003fea0003800000 */
.L_x_17125:
[----:B------:R-:W-:Y:S02]  /*29b30*/  IMAD.MOV.U32 R171, RZ, RZ, 0x8 ;  /* 0x00000008ffab7424 */ /* 0x000fe400078e00ff */
[----:B------:R-:W-:-:S04]  /*29b40*/  IMAD.MOV.U32 R165, RZ, RZ, R168 ;  /* 0x000000ffffa57224 */ /* 0x000fc800078e00a8 */
[----:B------:R-:W-:-:S05]  /*29b50*/  FADD.FTZ R165, R164, R165 ;  /* 0x000000a5a4a57221 */ /* 0x000fca0000010000 */
[----:B------:R-:W-:-:S07]  /*29b60*/  MOV R170, R165 ;  /* 0x000000a500aa7202 */ /* 0x000fce0000000f00 */
[----:B------:R-:W-:Y:S05]  /*29b70*/  WARPSYNC.COLLECTIVE R169, `(.L_x_17126) ;  /* 0x00000000a9087348 */ /* 0x000fea0003c00000 */
[----:B------:R0:W1:Y:S02]  /*29b80*/  SHFL.BFLY P6, R168, R170, R171, R172 ;  /* 0x0c0000abaaa87389 */ /* 0x00006400000c00ac */
[----:B01----:R-:W-:Y:S05]  /*29b90*/  ENDCOLLECTIVE ;  /* 0x000000000000791b */ /* 0x003fea0003800000 */
.L_x_17126:
[----:B------:R-:W-:Y:S01]  /*29ba0*/  HFMA2 R171, -RZ, RZ, 0, 9.5367431640625e-07 ;  /* 0x00000010ffab7431 */ /* 0x000fe200000001ff */
[----:B------:R-:W-:-:S05]  /*29bb0*/  MOV R166, R168 ;  /* 0x000000a800a67202 */ /* 0x000fca0000000f00 */
[----:B------:R-:W-:-:S04]  /*29bc0*/  FADD.FTZ R167, R165, R166 ;  /* 0x000000a6a5a77221 */ /* 0x000fc80000010000 */
[----:B------:R-:W-:-:S07]  /*29bd0*/  IMAD.MOV.U32 R170, RZ, RZ, R167 ;  /* 0x000000ffffaa7224 */ /* 0x000fce00078e00a7 */
[----:B------:R-:W-:Y:S05]  /*29be0*/  WARPSYNC.COLLECTIVE R169, `(.L_x_17127) ;  /* 0x00000000a9087348 */ /* 0x000fea0003c00000 */
[----:B------:R0:W1:Y:S02]  /*29bf0*/  SHFL.BFLY P6, R168, R170, R171, R172 ;  /* 0x0c0000abaaa87389 */ /* 0x00006400000c00ac */
[----:B01----:R-:W-:Y:S05]  /*29c00*/  ENDCOLLECTIVE ;  /* 0x000000000000791b */ /* 0x003fea0003800000 */
.L_x_17127:
[----:B------:R-:W-:Y:S05]  /*29c10*/  BRA `(.L_x_17128) ;  /* 0xffffffe0001c7947 */ /* 0x000fea000383ffff */
.L_x_17129:
        /* <DEDUP_REMOVED lines=14> */
.L_x_54384:


//--------------------- .text._ZN10layer_norm13ln_fwd_kernelINS_13Kernel_traitsI13__nv_bfloat16S2_fS2_fjLj1536ELj1ELj4ELj1ELj16ENS_18Kernel_traits_baseILj1536ES2_S2_fS2_fjLj128EEEEELb1ELb0ELb0ELb1EEEvNS_9FwdParamsE --------------------------
	.section	.text._ZN10layer_norm13ln_fwd_kernelINS_13Kernel_traitsI13__nv_bfloat16S2_fS2_fjLj1536ELj1ELj4ELj1ELj16ENS_18Kernel_traits_baseILj1536ES2_S2_fS2_fjLj128EEEEELb1ELb0ELb0ELb1EEEvNS_9FwdParamsE,"ax",@progbits
	.align	128
        .global         _ZN10layer_norm13ln_fwd_kernelINS_13Kernel_traitsI13__nv_bfloat16S2_fS2_fjLj1536ELj1ELj4ELj1ELj16ENS_18Kernel_traits_baseILj1536ES2_S2_fS2_fjLj128EEEEELb1ELb0ELb0ELb1EEEvNS_9FwdParamsE
        .type           _ZN10layer_norm13ln_fwd_kernelINS_13Kernel_traitsI13__nv_bfloat16S2_fS2_fjLj1536ELj1ELj4ELj1ELj16ENS_18Kernel_traits_baseILj1536ES2_S2_fS2_fjLj128EEEEELb1ELb0ELb0ELb1EEEvNS_9FwdParamsE,@function
        .size           _ZN10layer_norm13ln_fwd_kernelINS_13Kernel_traitsI13__nv_bfloat16S2_fS2_fjLj1536ELj1ELj4ELj1ELj16ENS_18Kernel_traits_baseILj1536ES2_S2_fS2_fjLj128EEEEELb1ELb0ELb0ELb1EEEvNS_9FwdParamsE,(.L_x_54385 - _ZN10layer_norm13ln_fwd_kernelINS_13Kernel_traitsI13__nv_bfloat16S2_fS2_fjLj1536ELj1ELj4ELj1ELj16ENS_18Kernel_traits_baseILj1536ES2_S2_fS2_fjLj128EEEEELb1ELb0ELb0ELb1EEEvNS_9FwdParamsE)
        .other          _ZN10layer_norm13ln_fwd_kernelINS_13Kernel_traitsI13__nv_bfloat16S2_fS2_fjLj1536ELj1ELj4ELj1ELj16ENS_18Kernel_traits_baseILj1536ES2_S2_fS2_fjLj128EEEEELb1ELb0ELb0ELb1EEEvNS_9FwdParamsE,@"STO_CUDA_ENTRY STV_DEFAULT"
_ZN10layer_norm13ln_fwd_kernelINS_13Kernel_traitsI13__nv_bfloat16S2_fS2_fjLj1536ELj1ELj4ELj1ELj16ENS_18Kernel_traits_baseILj1536ES2_S2_fS2_fjLj128EEEEELb1ELb0ELb0ELb1EEEvNS_9FwdParamsE:
.text._ZN10layer_norm13ln_fwd_kernelINS_13Kernel_traitsI13__nv_bfloat16S2_fS2_fjLj1536ELj1ELj4ELj1ELj16ENS_18Kernel_traits_baseILj1536ES2_S2_fS2_fjLj128EEEEELb1ELb0ELb0ELb1EEEvNS_9FwdParamsE:
        /* <DEDUP_REMOVED lines=15> */
[----:B0-----:R-:W-:-:S03]  /*00f0*/  ISETP.NE.U32.AND P0, PT, RZ, UR4, PT ;  /* 0x00000004ff007c0c */ /* 0x001fc6000bf05070 */
[----:B------:R0:W5:Y:S01]  /*0100*/  @P1 LDG.E.64 R52, desc[UR6][R4.64] ;  /* 0x0000000604341981 */ /* 0x000162000c1e1b00 */
[----:B------:R-:W-:-:S03]  /*0110*/  ISETP.NE.AND.EX P0, PT, RZ, UR5, PT, P0 ;  /* 0x00000005ff007c0c */ /* 0x000fc6000bf05300 */
[----:B------:R-:W2:Y:S01]  /*0120*/  @P1 LDC R63, c[0x0][0x460] ;  /* 0x00011800ff3f1b82 */ /* 0x000ea20000000800 */
[----:B------:R-:W-:-:S09]  /*0130*/  LOP3.LUT R59, R108, 0x1f, RZ, 0xc0, !PT ;  /* 0x0000001f6c3b7812 */ /* 0x000fd200078ec0ff */
[----:B------:R-:W3:Y:S08]  /*0140*/  @P0 LDC.64 R54, c[0x0][0x3d0] ;  /* 0x0000f400ff360b82 */ /* 0x000ef00000000a00 */
[----:B------:R-:W4:Y:S01]  /*0150*/  @P0 LDC.64 R56, c[0x0][0x438] ;  /* 0x00010e00ff380b82 */ /* 0x000f220000000a00 */
[----:B---3--:R-:W-:-:S05]  /*0160*/  @P0 IMAD.WIDE.U32 R54, R59, 0x10, R54 ;  /* 0x000000103b360825 */ /* 0x008fca00078e0036 */
[----:B------:R0:W5:Y:S01]  /*0170*/  @P0 LDG.E.128 R48, desc[UR6][R54.64] ;  /* 0x0000000636300981 */ /* 0x000162000c1e1d00 */
[----:B----4-:R-:W-:-:S03]  /*0180*/  @P0 IMAD.WIDE.U32 R56, R59, 0x10, R56 ;  /* 0x000000103b380825 */ /* 0x010fc600078e0038 */
        /* <DEDUP_REMOVED lines=17> */
[----:B-----5:R-:W0:Y:S01]  /*02a0*/  LDC.64 R4, c[0x0][0x3d0] ;  /* 0x0000f400ff047b82 */ /* 0x020e220000000a00 */
        /* <DEDUP_REMOVED lines=9> */
[----:B------:R-:W-:Y:S01]  /*0340*/  CS2R R24, SRZ ;  /* 0x0000000000187805 */ /* 0x000fe2000001ff00 */
[----:B0-----:R-:W-:Y:S01]  /*0350*/  IMAD.WIDE.U32 R12, R59, 0x10, R4 ;  /* 0x000000103b0c7825 */ /* 0x001fe200078e0004 */
[----:B------:R-:W-:-:S04]  /*0360*/  CS2R R4, SRZ ;  /* 0x0000000000047805 */ /* 0x000fc8000001ff00 */
[----:B------:R-:W5:Y:S04]  /*0370*/  LDG.E.128 R48, desc[UR6][R12.64] ;  /* 0x000000060c307981 */ /* 0x000f68000c1e1d00 */
[----:B------:R-:W5:Y:S04]  /*0380*/  LDG.E.128 R44, desc[UR6][R12.64+0x200] ;  /* 0x000200060c2c7981 */ /* 0x000f68000c1e1d00 */
[----:B------:R-:W5:Y:S04]  /*0390*/  LDG.E.128 R40, desc[UR6][R12.64+0x400] ;  /* 0x000400060c287981 */ /* 0x000f68000c1e1d00 */
[----:B------:R-:W5:Y:S04]  /*03a0*/  LDG.E.128 R36, desc[UR6][R12.64+0x600] ;  /* 0x000600060c247981 */ /* 0x000f68000c1e1d00 */
[----:B------:R-:W5:Y:S04]  /*03b0*/  LDG.E.128 R32, desc[UR6][R12.64+0x800] ;  /* 0x000800060c207981 */ /* 0x000f68000c1e1d00 */
[----:B------:R0:W5:Y:S02]  /*03c0*/  LDG.E.128 R28, desc[UR6][R12.64+0xa00] ;  /* 0x000a00060c1c7981 */ /* 0x000164000c1e1d00 */
[----:B0-----:R-:W-:-:S07]  /*03d0*/  CS2R R12, SRZ ;  /* 0x00000000000c7805 */ /* 0x001fce000001ff00 */
.L_x_17130:
        /* <DEDUP_REMOVED lines=11> */
[----:B------:R-:W-:-:S03]  /*0490*/  LOP3.LUT R53, R53, R3, RZ, 0x3c, !PT ;  /* 0x0000000335357212 */ /* 0x000fc600078e3cff */
[----:B------:R-:W-:Y:S01]  /*04a0*/  HFMA2 R113, -RZ, RZ, 0, 0 ;  /* 0x00000000ff717431 */ /* 0x000fe200000001ff */
[----:B------:R-:W-:Y:S01]  /*04b0*/  LOP3.LUT R142, R142, 0xfffffff7, RZ, 0xc0, !PT ;  /* 0xfffffff78e8e7812 */ /* 0x000fe200078ec0ff */
[----:B------:R-:W-:Y:S01]  /*04c0*/  IMAD R57, R140, -0x2daee0ad, RZ ;  /* 0xd2511f538c397824 */ /* 0x000fe200078e02ff */
[----:B------:R-:W-:Y:S01]  /*04d0*/  LOP3.LUT R0, R109, R0, R2, 0x96, !PT ;  /* 0x000000006d007212 */ /* 0x000fe200078e9602 */
[----:B------:R-:W-:Y:S01]  /*04e0*/  IMAD R55, R108, -0x326172a9, RZ ;  /* 0xcd9e8d576c377824 */ /* 0x000fe200078e02ff */
[----:B------:R-:W-:Y:S01]  /*04f0*/  LOP3.LUT R98, R98, 0x3, RZ, 0xc0, !PT ;  /* 0x0000000362627812 */ /* 0x000fe200078ec0ff */
[----:B------:R-:W-:Y:S01]  /*0500*/  IMAD.HI.U32 R52, R53, -0x326172a9, RZ ;  /* 0xcd9e8d5735347827 */ /* 0x000fe200078e00ff */
[----:B------:R-:W-:Y:S01]  /*0510*/  PRMT R144, R12, 0x7632, R144 ;  /* 0x000076320c907816 */ /* 0x000fe20000000090 */
[----:B------:R-:W1:Y:S01]  /*0520*/  LDCU UR11, c[0x0][0x404] ;  /* 0x00008080ff0b77ac */ /* 0x000e620008000800 */
[----:B------:R-:W-:Y:S01]  /*0530*/  PRMT R146, R36, 0x7632, R146 ;  /* 0x0000763224927816 */ /* 0x000fe20000000092 */
[----:B------:R-:W-:Y:S01]  /*0540*/  IMAD.HI.U32 R54, R0, -0x2daee0ad, RZ ;  /* 0xd2511f5300367827 */ /* 0x000fe200078e00ff */
[----:B------:R-:W-:Y:S01]  /*0550*/  LOP3.LUT R52, R56, R55, R52, 0x96, !PT ;  /* 0x0000003738347212 */ /* 0x000fe200078e9634 */
[----:B------:R-:W2:Y:S01]  /*0560*/  LDCU UR12, c[0x0][0x408] ;  /* 0x00008100ff0c77ac */ /* 0x000ea20008000800 */
[----:B------:R-:W-:Y:S01]  /*0570*/  PRMT R147, R19, 0x7632, R147 ;  /* 0x0000763213937816 */ /* 0x000fe20000000093 */
[----:B------:R-:W-:Y:S01]  /*0580*/  VIADD R58, R3, 0xbb67ae85 ;  /* 0xbb67ae85033a7836 */ /* 0x000fe20000000000 */
[----:B0-----:R-:W-:Y:S01]  /*0590*/  ISETP.NE.U32.AND P0, PT, RZ, UR4, PT ;  /* 0x00000004ff007c0c */ /* 0x001fe2000bf05070 */
[----:B------:R-:W-:Y:S01]  /*05a0*/  IMAD R56, R0, -0x2daee0ad, RZ ;  /* 0xd2511f5300387824 */ /* 0x000fe200078e02ff */
[----:B------:R-:W-:Y:S01]  /*05b0*/  PRMT R148, R43, 0x7632, R148 ;  /* 0x000076322b947816 */ /* 0x000fe20000000094 */
[----:B------:R-:W-:Y:S01]  /*05c0*/  IMAD R53, R53, -0x326172a9, RZ ;  /* 0xcd9e8d5735357824 */ /* 0x000fe200078e02ff */
[----:B------:R-:W-:Y:S01]  /*05d0*/  LOP3.LUT R54, R58, R57, R54, 0x96, !PT ;  /* 0x000000393a367212 */ /* 0x000fe200078e9636 */
[----:B------:R-:W-:Y:S01]  /*05e0*/  VIADD R58, R3, 0x76cf5d0a ;  /* 0x76cf5d0a033a7836 */ /* 0x000fe20000000000 */
[----:B------:R-:W-:Y:S01]  /*05f0*/  IADD3 R57, PT, PT, R2, 0x3c6ef372, RZ ;  /* 0x3c6ef37202397810 */ /* 0x000fe20007ffe0ff */
[----:B------:R-:W-:Y:S01]  /*0600*/  IMAD.HI.U32 R55, R52, -0x2daee0ad, RZ ;  /* 0xd2511f5334377827 */ /* 0x000fe200078e00ff */
[----:B------:R-:W-:Y:S01]  /*0610*/  ISETP.NE.AND.EX P0, PT, RZ, UR5, PT, P0 ;  /* 0x00000005ff007c0c */ /* 0x000fe2000bf05300 */
[----:B------:R-:W0:Y:S01]  /*0620*/  LDCU UR8, c[0x0][0x388] ;  /* 0x00007100ff0877ac */ /* 0x000e220008000800 */
[----:B------:R-:W-:Y:S01]  /*0630*/  PRMT R149, R18, 0x7632, R149 ;  /* 0x0000763212957816 */ /* 0x000fe20000000095 */
[----:B------:R-:W-:Y:S01]  /*0640*/  IMAD.HI.U32 R0, R54, -0x326172a9, RZ ;  /* 0xcd9e8d5736007827 */ /* 0x000fe200078e00ff */
[----:B------:R-:W-:Y:S01]  /*0650*/  LOP3.LUT R55, R58, R56, R55, 0x96, !PT ;  /* 0x000000383a377212 */ /* 0x000fe200078e9637 */
[----:B------:R-:W3:Y:S01]  /*0660*/  LDCU.U8 UR9, c[0x0][0x410] ;  /* 0x00008200ff0977ac */ /* 0x000ee20008000000 */
        /* <DEDUP_REMOVED lines=8> */
[----:B------:R-:W-:Y:S01]  /*06f0*/  @P0 LOP3.LUT R142, R142, 0x8, RZ, 0xfc, !PT ;  /* 0x000000088e8e0812 */ /* 0x000fe200078efcff */
[----:B------:R-:W4:Y:S01]  /*0700*/  LDCU UR10, c[0x0][0x448] ;  /* 0x00008900ff0a77ac */ /* 0x000f220008000800 */
[----:B------:R-:W-:Y:S01]  /*0710*/  PRMT R153, R16, 0x7632, R153 ;  /* 0x0000763210997816 */ /* 0x000fe20000000099 */
[----:B------:R-:W-:Y:S01]  /*0720*/  IMAD.HI.U32 R54, R0, -0x2daee0ad, RZ ;  /* 0xd2511f5300367827 */ /* 0x000fe200078e00ff */
[----:B------:R-:W-:Y:S01]  /*0730*/  LOP3.LUT R52, R56, R53, R52, 0x96, !PT ;  /* 0x0000003538347212 */ /* 0x000fe200078e9634 */
[----:B------:R-:W0:Y:S01]  /*0740*/  LDCU.64 UR4, c[0x0][0x3a0] ;  /* 0x00007400ff0477ac */ /* 0x000e220008000a00 */
[----:B------:R-:W-:Y:S01]  /*0750*/  PRMT R154, R40, 0x7632, R154 ;  /* 0x00007632289a7816 */ /* 0x000fe2000000009a */
[----:B------:R-:W-:Y:S01]  /*0760*/  VIADD R58, R3, 0x32370b8f ;  /* 0x32370b8f033a7836 */ /* 0x000fe20000000000 */
[----:B------:R-:W-:Y:S01]  /*0770*/  PRMT R155, R23, 0x7632, R155 ;  /* 0x00007632179b7816 */ /* 0x000fe2000000009b */
[----:B------:R-:W-:Y:S01]  /*0780*/  IMAD R56, R0, -0x2daee0ad, RZ ;  /* 0xd2511f5300387824 */ /* 0x000fe200078e02ff */
[----:B------:R-:W-:Y:S01]  /*0790*/  PRMT R156, R47, 0x7632, R156 ;  /* 0x000076322f9c7816 */ /* 0x000fe2000000009c */
[----:B------:R-:W-:Y:S01]  /*07a0*/  IMAD R55, R55, -0x326172a9, RZ ;  /* 0xcd9e8d5737377824 */ /* 0x000fe200078e02ff */
[----:B------:R-:W-:Y:S01]  /*07b0*/  LOP3.LUT R54, R58, R57, R54, 0x96, !PT ;  /* 0x000000393a367212 */ /* 0x000fe200078e9636 */
[----:B------:R-:W-:Y:S01]  /*07c0*/  IMAD.HI.U32 R53, R52, -0x2daee0ad, RZ ;  /* 0xd2511f5334357827 */ /* 0x000fe200078e00ff */
[----:B------:R-:W-:-:S02]  /*07d0*/  IADD3 R58, PT, PT, R3, -0x126145ec, RZ ;  /* 0xed9eba14033a7810 */ /* 0x000fc40007ffe0ff */
[----:B------:R-:W-:Y:S01]  /*07e0*/  PRMT R157, R22, 0x7632, R157 ;  /* 0x00007632169d7816 */ /* 0x000fe2000000009d */
[----:B------:R-:W-:Y:S01]  /*07f0*/  IMAD.HI.U32 R0, R54, -0x326172a9, RZ ;  /* 0xcd9e8d5736007827 */ /* 0x000fe200078e00ff */
[----:B------:R-:W-:Y:S02]  /*0800*/  LOP3.LUT R53, R58, R56, R53, 0x96, !PT ;  /* 0x000000383a357212 */ /* 0x000fe400078e9635 */
[----:B------:R-:W-:Y:S01]  /*0810*/  IADD3 R58, PT, PT, R3, -0x56f99767, RZ ;  /* 0xa9066899033a7810 */ /* 0x000fe20007ffe0ff */
        /* <DEDUP_REMOVED lines=32> */
[----:B------:R-:W-:-:S02]  /*0a20*/  IMAD R53, R54, -0x326172a9, RZ ;  /* 0xcd9e8d5736357824 */ /* 0x000fc400078e02ff */
[----:B------:R-:W-:Y:S02]  /*0a30*/  IMAD R57, R52, -0x2daee0ad, RZ ;  /* 0xd2511f5334397824 */ /* 0x000fe400078e02ff */
[----:B------:R-:W-:-:S04]  /*0a40*/  IMAD.HI.U32 R52, R55, -0x326172a9, RZ ;  /* 0xcd9e8d5737347827 */ /* 0x000fc800078e00ff */
[----:B------:R-:W-:Y:S01]  /*0a50*/  IMAD.HI.U32 R54, R0, -0x2daee0ad, RZ ;  /* 0xd2511f5300367827 */ /* 0x000fe200078e00ff */
[----:B------:R-:W-:-:S03]  /*0a60*/  LOP3.LUT R52, R56, R53, R52, 0x96, !PT ;  /* 0x0000003538347212 */ /* 0x000fc600078e9634 */
[----:B------:R-:W-:Y:S01]  /*0a70*/  IMAD R56, R0, -0x2daee0ad, RZ ;  /* 0xd2511f5300387824 */ /* 0x000fe200078e02ff */
[----:B------:R-:W-:Y:S01]  /*0a80*/  LOP3.LUT R54, R58, R57, R54, 0x96, !PT ;  /* 0x000000393a367212 */ /* 0x000fe200078e9636 */
[----:B------:R-:W-:Y:S01]  /*0a90*/  VIADD R57, R2, 0xf1bbcdc8 ;  /* 0xf1bbcdc802397836 */ /* 0x000fe20000000000 */
[----:B------:R-:W-:Y:S01]  /*0aa0*/  IADD3 R58, PT, PT, R3, -0x24c28bd8, RZ ;  /* 0xdb3d7428033a7810 */ /* 0x000fe20007ffe0ff */
[----:B------:R-:W-:Y:S02]  /*0ab0*/  IMAD R55, R55, -0x326172a9, RZ ;  /* 0xcd9e8d5737377824 */ /* 0x000fe400078e02ff */
        /* <DEDUP_REMOVED lines=10> */
[----:B------:R-:W-:Y:S02]  /*0b60*/  VIADD R52, R2, 0x8ff34781 ;  /* 0x8ff3478102347836 */ /* 0x000fe40000000000 */
[----:B------:R-:W-:Y:S02]  /*0b70*/  IMAD R112, R53, -0x326172a9, RZ ;  /* 0xcd9e8d5735707824 */ /* 0x000fe400078e02ff */
[----:B------:R-:W-:Y:S01]  /*0b80*/  IMAD R138, R0, -0x2daee0ad, RZ ;  /* 0xd2511f53008a7824 */ /* 0x000fe200078e02ff */
[----:B01234-:R-:W-:-:S07]  /*0b90*/  LOP3.LUT R111, R52, R54, R111, 0x96, !PT ;  /* 0x00000036346f7212 */ /* 0x01ffce00078e966f */
.L_x_17623:
[----:B------:R-:W-:Y:S01]  /*0ba0*/  LOP3.LUT P1, RZ, R142, 0x8, RZ, 0xc0, !PT ;  /* 0x000000088eff7812 */ /* 0x000fe2000782c0ff */
[----:B------:R-:W0:Y:S01]  /*0bb0*/  S2R R171, SR_TID.X ;  /* 0x0000000000ab7919 */ /* 0x000e220000002100 */
[----:B-1----:R-:W1:Y:S01]  /*0bc0*/  LDC.64 R96, c[0x0][0x390] ;  /* 0x0000e400ff607b82 */ /* 0x002e620000000a00 */
        /* <DEDUP_REMOVED lines=26> */
[----:B------:R-:W-:Y:S01]  /*0d70*/  IADD3 R120, PT, PT, R2, 0x3c6ef372, RZ ;  /* 0x3c6ef37202787810 */ /* 0x000fe20007ffe0ff */
        /* <DEDUP_REMOVED lines=24> */
.L_x_54220:
[----:B------:R-:W-:Y:S05]  /*0f00*/  BRX R64 -0xf10                                         (*"BRANCH_TARGETS .L_x_54221,.L_x_54222,.L_x_54223"*) ;  /* 0xfffffff0403c7949 */ /* 0x000fea000383ffff */
.L_x_54223:
[----:B------:R-:W-:Y:S01]  /*0f10*/  IADD3 R66, PT, PT, R98, 0x1, RZ ;  /* 0x0000000162427810 */ /* 0x000fe20007ffe0ff */
[----:B------:R-:W-:Y:S02]  /*0f20*/  IMAD.MOV.U32 R72, RZ, RZ, R138 ;  /* 0x000000ffff487224 */ /* 0x000fe400078e008a */
[----:B------:R-:W-:Y:S01]  /*0f30*/  IMAD.MOV.U32 R0, RZ, RZ, R111 ;  /* 0x000000ffff007224 */ /* 0x000fe200078e006f */
[----:B------:R-:W-:Y:S06]  /*0f40*/  BRA `(.L_x_17133) ;  /* 0x0000000000f07947 */ /* 0x000fec0003800000 */
.L_x_54221:
[----:B------:R-:W-:Y:S01]  /*0f50*/  MOV R72, R138 ;  /* 0x0000008a00487202 */ /* 0x000fe20000000f00 */
[----:B------:R-:W-:Y:S02]  /*0f60*/  IMAD.MOV.U32 R66, RZ, RZ, 0x3 ;  /* 0x00000003ff427424 */ /* 0x000fe400078e00ff */
[----:B------:R-:W-:Y:S01]  /*0f70*/  IMAD.MOV.U32 R0, RZ, RZ, R110 ;  /* 0x000000ffff007224 */ /* 0x000fe200078e006e */
[----:B------:R-:W-:Y:S06]  /*0f80*/  BRA `(.L_x_17133) ;  /* 0x0000000000e07947 */ /* 0x000fec0003800000 */
.L_x_54222:
        /* <DEDUP_REMOVED lines=13> */
.L_x_17135:
[----:B------:R-:W-:Y:S05]  /*1060*/  BSYNC.RECONVERGENT B1 ;  /* 0x0000000000017941 */ /* 0x000fea0003800200 */
.L_x_17134:
        /* <DEDUP_REMOVED lines=42> */
.L_x_17133:
[----:B------:R-:W-:Y:S05]  /*1310*/  BSYNC.RECONVERGENT B0 ;  /* 0x0000000000007941 */ /* 0x000fea0003800200 */
.L_x_17132:
[----:B------:R-:W-:Y:S01]  /*1320*/  I2FP.F32.U32 R0, R0 ;  /* 0x0000000000007245 */ /* 0x000fe20000201000 */
[----:B-----5:R-:W-:Y:S01]  /*1330*/  IMAD.U32 R67, R56, 0x10000, RZ ;  /* 0x0001000038437824 */ /* 0x020fe200078e00ff */
[----:B------:R-:W-:Y:S01]  /*1340*/  ISETP.NE.AND P1, PT, R66, 0x1, PT ;  /* 0x000000014200780c */ /* 0x000fe20003f25270 */
[----:B------:R-:W-:Y:S01]  /*1350*/  IMAD.U32 R116, RZ, RZ, UR12 ;  /* 0x0000000cff747e24 */ /* 0x000fe2000f8e00ff */
[----:B------:R-:W-:Y:S01]  /*1360*/  LOP3.LUT R142, R142, 0xfffffffd, RZ, 0xc0, !PT ;  /* 0xfffffffd8e8e7812 */ /* 0x000fe200078ec0ff */
[----:B------:R-:W-:Y:S01]  /*1370*/  FFMA.FTZ R65, R0, R117, 1.1641532182693481445e-10 ;  /* 0x2f00000000417423 */ /* 0x000fe20000010075 */
[----:B------:R-:W-:Y:S01]  /*1380*/  FMUL.FTZ R67, R67, R136 ;  /* 0x0000008843437220 */ /* 0x000fe20000410000 */
[----:B------:R-:W-:Y:S01]  /*1390*/  MOV R0, UR11 ;  /* 0x0000000b00007c02 */ /* 0x000fe20008000f00 */
[----:B------:R-:W-:Y:S01]  /*13a0*/  BSSY.RECONVERGENT B0, `(.L_x_17136) ;  /* 0x000004c000007945 */ /* 0x000fe20003800200 */
[----:B------:R-:W-:Y:S01]  /*13b0*/  PRMT R56, R56, 0x7632, R56 ;  /* 0x0000763238387816 */ /* 0x000fe20000000038 */
[----:B------:R-:W-:Y:S01]  /*13c0*/  FMUL.FTZ R67, R67, R116 ;  /* 0x0000007443437220 */ /* 0x000fe20000410000 */
[----:B------:R-:W-:Y:S01]  /*13d0*/  FSETP.GTU.FTZ.AND P0, PT, R65, R0, PT ;  /* 0x000000004100720b */ /* 0x000fe20003f1c000 */
[----:B------:R-:W-:-:S02]  /*13e0*/  IMAD.MOV.U32 R68, RZ, RZ, 0x2 ;  /* 0x00000002ff447424 */ /* 0x000fc400078e00ff */
[----:B------:R-:W-:Y:S01]  /*13f0*/  IMAD.MOV.U32 R64, RZ, RZ, R112 ;  /* 0x000000ffff407224 */ /* 0x000fe200078e0070 */
        /* <DEDUP_REMOVED lines=13> */
.L_x_17138:
        /* <DEDUP_REMOVED lines=13> */
.L_x_17140:
[----:B------:R-:W-:Y:S05]  /*15a0*/  BSYNC.RECONVERGENT B1 ;  /* 0x0000000000017941 */ /* 0x000fea0003800200 */
.L_x_17139:
        /* <DEDUP_REMOVED lines=43> */
.L_x_17137:
[----:B------:R-:W-:Y:S05]  /*1860*/  BSYNC.RECONVERGENT B0 ;  /* 0x0000000000007941 */ /* 0x000fea0003800200 */
.L_x_17136:
[----:B------:R-:W-:Y:S01]  /*1870*/  I2FP.F32.U32 R64, R64 ;  /* 0x0000004000407245 */ /* 0x000fe20000201000 */
[----:B------:R-:W-:Y:S01]  /*1880*/  BSSY.RECONVERGENT B0, `(.L_x_17141) ;  /* 0x000004e000007945 */ /* 0x000fe20003800200 */
[----:B------:R-:W-:Y:S02]  /*1890*/  SHF.L.U32 R67, R56, 0x10, RZ ;  /* 0x0000001038437819 */ /* 0x000fe400000006ff */
        /* <DEDUP_REMOVED lines=19> */
.L_x_17143:
        /* <DEDUP_REMOVED lines=13> */
.L_x_17145:
[----:B------:R-:W-:Y:S05]  /*1aa0*/  BSYNC.RECONVERGENT B1 ;  /* 0x0000000000017941 */ /* 0x000fea0003800200 */
.L_x_17144:
        /* <DEDUP_REMOVED lines=43> */
.L_x_17142:
[----:B------:R-:W-:Y:S05]  /*1d60*/  BSYNC.RECONVERGENT B0 ;  /* 0x0000000000007941 */ /* 0x000fea0003800200 */
.L_x_17141:
        /* <DEDUP_REMOVED lines=23> */
.L_x_17148:
        /* <DEDUP_REMOVED lines=13> */
.L_x_17150:
[----:B------:R-:W-:Y:S05]  /*1fb0*/  BSYNC.RECONVERGENT B1 ;  /* 0x0000000000017941 */ /* 0x000fea0003800200 */
.L_x_17149:
        /* <DEDUP_REMOVED lines=43> */
.L_x_17147:
[----:B------:R-:W-:Y:S05]  /*2270*/  BSYNC.RECONVERGENT B0 ;  /* 0x0000000000007941 */ /* 0x000fea0003800200 */
.L_x_17146:
        /* <DEDUP_REMOVED lines=22> */
.L_x_17153:
        /* <DEDUP_REMOVED lines=13> */
.L_x_17155:
[----:B------:R-:W-:Y:S05]  /*24b0*/  BSYNC.RECONVERGENT B1 ;  /* 0x0000000000017941 */ /* 0x000fea0003800200 */
.L_x_17154:
        /* <DEDUP_REMOVED lines=43> */
.L_x_17152:
[----:B------:R-:W-:Y:S05]  /*2770*/  BSYNC.RECONVERGENT B0 ;  /* 0x0000000000007941 */ /* 0x000fea0003800200 */
.L_x_17151:
        /* <DEDUP_REMOVED lines=23> */
.L_x_17158:
        /* <DEDUP_REMOVED lines=13> */
.L_x_17160:
[----:B------:R-:W-:Y:S05]  /*29c0*/  BSYNC.RECONVERGENT B1 ;  /* 0x0000000000017941 */ /* 0x000fea0003800200 */
.L_x_17159:
        /* <DEDUP_REMOVED lines=43> */
.L_x_17157:
[----:B------:R-:W-:Y:S05]  /*2c80*/  BSYNC.RECONVERGENT B0 ;  /* 0x0000000000007941 */ /* 0x000fea0003800200 */
.L_x_17156:
        /* <DEDUP_REMOVED lines=22> */
.L_x_17163:
        /* <DEDUP_REMOVED lines=13> */
.L_x_17165:
[----:B------:R-:W-:Y:S05]  /*2ec0*/  BSYNC.RECONVERGENT B1 ;  /* 0x0000000000017941 */ /* 0x000fea0003800200 */
.L_x_17164:
        /* <DEDUP_REMOVED lines=43> */
.L_x_17162:
[----:B------:R-:W-:Y:S05]  /*3180*/  BSYNC.RECONVERGENT B0 ;  /* 0x0000000000007941 */ /* 0x000fea0003800200 */
.L_x_17161:
        /* <DEDUP_REMOVED lines=23> */
.L_x_17168:
        /* <DEDUP_REMOVED lines=15> */
.L_x_17170:
[----:B------:R-:W-:Y:S05]  /*33f0*/  BSYNC.RECONVERGENT B1 ;  /* 0x0000000000017941 */ /* 0x000fea0003800200 */
.L_x_17169:
        /* <DEDUP_REMOVED lines=43> */
.L_x_17167:
[----:B------:R-:W-:Y:S05]  /*36b0*/  BSYNC.RECONVERGENT B0 ;  /* 0x0000000000007941 */ /* 0x000fea0003800200 */
.L_x_17166:
        /* <DEDUP_REMOVED lines=10> */
.L_x_17131:
        /* <DEDUP_REMOVED lines=16> */
.L_x_17174:
        /* <DEDUP_REMOVED lines=13> */
.L_x_17176:
[----:B------:R-:W-:Y:S05]  /*3930*/  BSYNC.RECONVERGENT B1 ;  /* 0x0000000000017941 */ /* 0x000fea0003800200 */
.L_x_17175:
        /* <DEDUP_REMOVED lines=42> */
.L_x_17173:
[----:B------:R-:W-:Y:S05]  /*3be0*/  BSYNC.RECONVERGENT B0 ;  /* 0x0000000000007941 */ /* 0x000fea0003800200 */
.L_x_17172:
[----:B------:R-:W-:Y:S01]  /*3bf0*/  I2FP.F32.U32 R0, R0 ;  /* 0x0000000000007245 */ /* 0x000fe20000201000 */
[----:B------:R-:W-:Y:S01]  /*3c00*/  IMAD.U32 R116, RZ, RZ, UR12 ;  /* 0x0000000cff747e24 */ /* 0x000fe2000f8e00ff */
[----:B------:R-:W-:Y:S01]  /*3c10*/  ISETP.NE.AND P0, PT, R54, 0x1, PT ;  /* 0x000000013600780c */ /* 0x000fe20003f05270 */
[----:B------:R-:W-:Y:S01]  /*3c20*/  BSSY.RECONVERGENT B0, `(.L_x_17177) ;  /* 0x000004e000007945 */ /* 0x000fe20003800200 */
[----:B-----5:R-:W-:Y:S01]  /*3c30*/  SHF.L.U32 R55, R56, 0x10, RZ ;  /* 0x0000001038377819 */ /* 0x020fe200000006ff */
[----:B------:R-:W-:Y:S01]  /*3c40*/  FFMA.FTZ R53, R0, R117, 1.1641532182693481445e-10 ;  /* 0x2f00000000357423 */ /* 0x000fe20000010075 */
[----:B------:R-:W-:Y:S01]  /*3c50*/  IMAD.U32 R0, RZ, RZ, UR11 ;  /* 0x0000000bff007e24 */ /* 0x000fe2000f8e00ff */
[----:B------:R-:W-:Y:S01]  /*3c60*/  LOP3.LUT R142, R142, 0xfffffffd, RZ, 0xc0, !PT ;  /* 0xfffffffd8e8e7812 */ /* 0x000fe200078ec0ff */
[----:B------:R-:W-:Y:S02]  /*3c70*/  IMAD.MOV.U32 R60, RZ, RZ, 0x2 ;  /* 0x00000002ff3c7424 */ /* 0x000fe400078e00ff */
[----:B------:R-:W-:Y:S01]  /*3c80*/  FMUL.FTZ R55, R55, R136 ;  /* 0x0000008837377220 */ /* 0x000fe20000410000 */
[----:B------:R-:W-:-:S02]  /*3c90*/  PRMT R56, R56, 0x7632, R56 ;  /* 0x0000763238387816 */ /* 0x000fc40000000038 */
[----:B------:R-:W-:Y:S01]  /*3ca0*/  FSETP.LE.FTZ.AND P1, PT, R53, R0, PT ;  /* 0x000000003500720b */ /* 0x000fe20003f33000 */
[----:B------:R-:W-:Y:S01]  /*3cb0*/  FMUL.FTZ R52, R55, R116 ;  /* 0x0000007437347220 */ /* 0x000fe20000410000 */
[----:B------:R-:W-:-:S11]  /*3cc0*/  MOV R53, R112 ;  /* 0x0000007000357202 */ /* 0x000fd60000000f00 */
        /* <DEDUP_REMOVED lines=10> */
.L_x_17179:
        /* <DEDUP_REMOVED lines=13> */
.L_x_17181:
[----:B------:R-:W-:Y:S05]  /*3e40*/  BSYNC.RECONVERGENT B1 ;  /* 0x0000000000017941 */ /* 0x000fea0003800200 */
.L_x_17180:
        /* <DEDUP_REMOVED lines=43> */
.L_x_17178:
[----:B------:R-:W-:Y:S05]  /*4100*/  BSYNC.RECONVERGENT B0 ;  /* 0x0000000000007941 */ /* 0x000fea0003800200 */
.L_x_17177:
[----:B------:R-:W-:Y:S01]  /*4110*/  I2FP.F32.U32 R54, R53 ;  /* 0x0000003500367245 */ /* 0x000fe20000201000 */
[----:B------:R-:W-:Y:S01]  /*4120*/  IMAD.U32 R55, R56, 0x10000, RZ ;  /* 0x0001000038377824 */ /* 0x000fe200078e00ff */
[----:B------:R-:W-:Y:S01]  /*4130*/  ISETP.NE.AND P1, PT, R60, 0x1, PT ;  /* 0x000000013c00780c */ /* 0x000fe20003f25270 */
[----:B------:R-:W-:Y:S01]  /*4140*/  BSSY.RECONVERGENT B0, `(.L_x_17182) ;  /* 0x0000049000007945 */ /* 0x000fe20003800200 */
[----:B------:R-:W-:Y:S02]  /*4150*/  IMAD.MOV.U32 R62, RZ, RZ, 0x2 ;  /* 0x00000002ff3e7424 */ /* 0x000fe400078e00ff */
[----:B------:R-:W-:Y:S01]  /*4160*/  FFMA.FTZ R53, R54, R117, 1.1641532182693481445e-10 ;  /* 0x2f00000036357423 */ /* 0x000fe20000010075 */
[----:B------:R-:W-:-:S04]  /*4170*/  MOV R54, R112 ;  /* 0x0000007000367202 */ /* 0x000fc80000000f00 */
[----:B------:R-:W-:Y:S01]  /*4180*/  FSETP.LE.FTZ.AND P0, PT, R53, R0, PT ;  /* 0x000000003500720b */ /* 0x000fe20003f13000 */
[----:B------:R-:W-:-:S04]  /*4190*/  FMUL.FTZ R53, R55, R136 ;  /* 0x0000008837357220 */ /* 0x000fc80000410000 */
[----:B------:R-:W-:Y:S01]  /*41a0*/  FMUL.FTZ R53, R53, R116 ;  /* 0x0000007435357220 */ /* 0x000fe20000410000 */
        /* <DEDUP_REMOVED lines=9> */
.L_x_17184:
        /* <DEDUP_REMOVED lines=13> */
.L_x_17186:
[----:B------:R-:W-:Y:S05]  /*4310*/  BSYNC.RECONVERGENT B1 ;  /* 0x0000000000017941 */ /* 0x000fea0003800200 */
.L_x_17185:
        /* <DEDUP_REMOVED lines=39> */
[----:B------:R-:W-:Y:S01]  /*4590*/  LOP3.LUT R111, R131, R54, R63, 0x96, !PT ;  /* 0x00000036836f7212 */ /* 0x000fe200078e963f */
[----:B------:R-:W-:Y:S01]  /*45a0*/  IMAD.MOV.U32 R54, RZ, RZ, R72 ;  /* 0x000000ffff367224 */ /* 0x000fe200078e0048 */
[----:B------:R-:W-:Y:S01]  /*45b0*/  LOP3.LUT R110, R134, R110, R61, 0x96, !PT ;  /* 0x0000006e866e7212 */ /* 0x000fe200078e963d */
[----:B------:R-:W-:-:S07]  /*45c0*/  IMAD.MOV.U32 R72, RZ, RZ, R60 ;  /* 0x000000ffff487224 */ /* 0x000fce00078e003c */
.L_x_17183:
[----:B------:R-:W-:Y:S05]  /*45d0*/  BSYNC.RECONVERGENT B0 ;  /* 0x0000000000007941 */ /* 0x000fea0003800200 */
.L_x_17182:
[----:B------:R-:W-:Y:S01]  /*45e0*/  ISETP.NE.AND P2, PT, R62, 0x1, PT ;  /* 0x000000013e00780c */ /* 0x000fe20003f45270 */
[----:B------:R-:W-:Y:S01]  /*45f0*/  IMAD.U32 R61, R57, 0x10000, RZ ;  /* 0x00010000393d7824 */ /* 0x000fe200078e00ff */
[----:B------:R-:W-:Y:S01]  /*4600*/  I2FP.F32.U32 R54, R54 ;  /* 0x0000003600367245 */ /* 0x000fe20000201000 */
[----:B------:R-:W-:Y:S01]  /*4610*/  BSSY.RECONVERGENT B0, `(.L_x_17187) ;  /* 0x000004a000007945 */ /* 0x000fe20003800200 */
[----:B------:R-:W-:Y:S02]  /*4620*/  IMAD.MOV.U32 R60, RZ, RZ, 0x2 ;  /* 0x00000002ff3c7424 */ /* 0x000fe400078e00ff */
[----:B------:R-:W-:Y:S01]  /*4630*/  FMUL.FTZ R61, R61, R136 ;  /* 0x000000883d3d7220 */ /* 0x000fe20000410000 */
[----:B------:R-:W-:Y:S01]  /*4640*/  MOV R56, R112 ;  /* 0x0000007000387202 */ /* 0x000fe20000000f00 */
[----:B------:R-:W-:Y:S02]  /*4650*/  FFMA.FTZ R55, R54, R117, 1.1641532182693481445e-10 ;  /* 0x2f00000036377423 */ /* 0x000fe40000010075 */
[----:B------:R-:W-:-:S03]  /*4660*/  FMUL.FTZ R54, R61, R116 ;  /* 0x000000743d367220 */ /* 0x000fc60000410000 */
[----:B------:R-:W-:Y:S02]  /*4670*/  FSETP.LE.FTZ.AND P1, PT, R55, R0, PT ;  /* 0x000000003700720b */ /* 0x000fe40003f33000 */
[----:B------:R-:W-:Y:S01]  /*4680*/  PRMT R55, R57, 0x7632, R55 ;  /* 0x0000763239377816 */ /* 0x000fe20000000037 */
        /* <DEDUP_REMOVED lines=9> */
.L_x_17189:
        /* <DEDUP_REMOVED lines=13> */
.L_x_17191:
[----:B------:R-:W-:Y:S05]  /*47f0*/  BSYNC.RECONVERGENT B1 ;  /* 0x0000000000017941 */ /* 0x000fea0003800200 */
.L_x_17190:
        /* <DEDUP_REMOVED lines=42> */
[----:B------:R-:W-:-:S07]  /*4aa0*/  HFMA2 R60, -RZ, RZ, 0, 0 ;  /* 0x00000000ff3c7431 */ /* 0x000fce00000001ff */
.L_x_17188:
[----:B------:R-:W-:Y:S05]  /*4ab0*/  BSYNC.RECONVERGENT B0 ;  /* 0x0000000000007941 */ /* 0x000fea0003800200 */
.L_x_17187:
[----:B------:R-:W-:Y:S01]  /*4ac0*/  ISETP.NE.AND P3, PT, R60, 0x1, PT ;  /* 0x000000013c00780c */ /* 0x000fe20003f65270 */
[----:B------:R-:W-:Y:S01]  /*4ad0*/  IMAD.U32 R55, R55, 0x10000, RZ ;  /* 0x0001000037377824 */ /* 0x000fe200078e00ff */
[----:B------:R-:W-:Y:S01]  /*4ae0*/  I2FP.F32.U32 R56, R56 ;  /* 0x0000003800387245 */ /* 0x000fe20000201000 */
[----:B------:R-:W-:Y:S01]  /*4af0*/  BSSY.RECONVERGENT B0, `(.L_x_17192) ;  /* 0x0000049000007945 */ /* 0x000fe20003800200 */
[----:B------:R-:W-:Y:S02]  /*4b00*/  IMAD.MOV.U32 R62, RZ, RZ, 0x2 ;  /* 0x00000002ff3e7424 */ /* 0x000fe400078e00ff */
[----:B------:R-:W-:Y:S01]  /*4b10*/  FMUL.FTZ R55, R55, R136 ;  /* 0x0000008837377220 */ /* 0x000fe20000410000 */
[----:B------:R-:W-:Y:S01]  /*4b20*/  FFMA.FTZ R57, R56, R117, 1.1641532182693481445e-10 ;  /* 0x2f00000038397423 */ /* 0x000fe20000010075 */
[----:B------:R-:W-:Y:S02]  /*4b30*/  MOV R56, R112 ;  /* 0x0000007000387202 */ /* 0x000fe40000000f00 */
[----:B------:R-:W-:-:S02]  /*4b40*/  FMUL.FTZ R55, R55, R116 ;  /* 0x0000007437377220 */ /* 0x000fc40000410000 */
[----:B------:R-:W-:Y:S01]  /*4b50*/  FSETP.LE.FTZ.AND P2, PT, R57, R0, PT ;  /* 0x000000003900720b */ /* 0x000fe20003f53000 */
        /* <DEDUP_REMOVED lines=9> */
.L_x_17194:
        /* <DEDUP_REMOVED lines=13> */
.L_x_17196:
[----:B------:R-:W-:Y:S05]  /*4cc0*/  BSYNC.RECONVERGENT B1 ;  /* 0x0000000000017941 */ /* 0x000fea0003800200 */
.L_x_17195:
        /* <DEDUP_REMOVED lines=43> */
.L_x_17193:
[----:B------:R-:W-:Y:S05]  /*4f80*/  BSYNC.RECONVERGENT B0 ;  /* 0x0000000000007941 */ /* 0x000fea0003800200 */
.L_x_17192:
[----:B------:R-:W-:Y:S01]  /*4f90*/  ISETP.NE.AND P4, PT, R62, 0x1, PT ;  /* 0x000000013e00780c */ /* 0x000fe20003f85270 */
[C---:B------:R-:W-:Y:S01]  /*4fa0*/  IMAD.U32 R61, R58.reuse, 0x10000, RZ ;  /* 0x000100003a3d7824 */ /* 0x040fe200078e00ff */
[----:B------:R-:W-:Y:S01]  /*4fb0*/  I2FP.F32.U32 R56, R56 ;  /* 0x0000003800387245 */ /* 0x000fe20000201000 */
[----:B------:R-:W-:Y:S01]  /*4fc0*/  BSSY.RECONVERGENT B0, `(.L_x_17197) ;  /* 0x000004a000007945 */ /* 0x000fe20003800200 */
[----:B------:R-:W-:Y:S01]  /*4fd0*/  PRMT R58, R58, 0x7632, R58 ;  /* 0x000076323a3a7816 */ /* 0x000fe2000000003a */
[----:B------:R-:W-:Y:S01]  /*4fe0*/  FMUL.FTZ R61, R61, R136 ;  /* 0x000000883d3d7220 */ /* 0x000fe20000410000 */
[----:B------:R-:W-:Y:S02]  /*4ff0*/  IMAD.MOV.U32 R63, RZ, RZ, 0x2 ;  /* 0x00000002ff3f7424 */ /* 0x000fe400078e00ff */
[----:B------:R-:W-:Y:S01]  /*5000*/  FFMA.FTZ R57, R56, R117, 1.1641532182693481445e-10 ;  /* 0x2f00000038397423 */ /* 0x000fe20000010075 */
[----:B------:R-:W-:-:S04]  /*5010*/  FMUL.FTZ R56, R61, R116 ;  /* 0x000000743d387220 */ /* 0x000fc80000410000 */
[----:B------:R-:W-:Y:S02]  /*5020*/  FSETP.LE.FTZ.AND P3, PT, R57, R0, PT ;  /* 0x000000003900720b */ /* 0x000fe40003f73000 */
        /* <DEDUP_REMOVED lines=10> */
.L_x_17199:
        /* <DEDUP_REMOVED lines=13> */
.L_x_17201:
[----:B------:R-:W-:Y:S05]  /*51a0*/  BSYNC.RECONVERGENT B1 ;  /* 0x0000000000017941 */ /* 0x000fea0003800200 */
.L_x_17200:
        /* <DEDUP_REMOVED lines=43> */
.L_x_17198:
[----:B------:R-:W-:Y:S05]  /*5460*/  BSYNC.RECONVERGENT B0 ;  /* 0x0000000000007941 */ /* 0x000fea0003800200 */
.L_x_17197:
[----:B------:R-:W-:Y:S01]  /*5470*/  ISETP.NE.AND P5, PT, R63, 0x1, PT ;  /* 0x000000013f00780c */ /* 0x000fe20003fa5270 */
[----:B------:R-:W-:Y:S01]  /*5480*/  BSSY.RECONVERGENT B0, `(.L_x_17202) ;  /* 0x000004b000007945 */ /* 0x000fe20003800200 */
[----:B------:R-:W-:Y:S01]  /*5490*/  I2FP.F32.U32 R60, R57 ;  /* 0x00000039003c7245 */ /* 0x000fe20000201000 */
[----:B------:R-:W-:Y:S01]  /*54a0*/  IMAD.U32 R57, R58, 0x10000, RZ ;  /* 0x000100003a397824 */ /* 0x000fe200078e00ff */
[----:B------:R-:W-:-:S03]  /*54b0*/  MOV R58, R112 ;  /* 0x00000070003a7202 */ /* 0x000fc60000000f00 */
[----:B------:R-:W-:Y:S01]  /*54c0*/  FFMA.FTZ R61, R60, R117, 1.1641532182693481445e-10 ;  /* 0x2f0000003c3d7423 */ /* 0x000fe20000010075 */
[----:B------:R-:W-:Y:S01]  /*54d0*/  FMUL.FTZ R57, R57, R136 ;  /* 0x0000008839397220 */ /* 0x000fe20000410000 */
[----:B------:R-:W-:-:S03]  /*54e0*/  IMAD.MOV.U32 R60, RZ, RZ, 0x2 ;  /* 0x00000002ff3c7424 */ /* 0x000fc600078e00ff */
[----:B------:R-:W-:Y:S01]  /*54f0*/  FMUL.FTZ R57, R57, R116 ;  /* 0x0000007439397220 */ /* 0x000fe20000410000 */
        /* <DEDUP_REMOVED lines=10> */
.L_x_17204:
        /* <DEDUP_REMOVED lines=13> */
.L_x_17206:
[----:B------:R-:W-:Y:S05]  /*5670*/  BSYNC.RECONVERGENT B1 ;  /* 0x0000000000017941 */ /* 0x000fea0003800200 */
.L_x_17205:
        /* <DEDUP_REMOVED lines=40> */
[----:B------:R-:W-:Y:S01]  /*5900*/  MOV R112, R64 ;  /* 0x0000004000707202 */ /* 0x000fe20000000f00 */
[----:B------:R-:W-:Y:S01]  /*5910*/  IMAD.MOV.U32 R72, RZ, RZ, R62 ;  /* 0x000000ffff487224 */ /* 0x000fe200078e003e */
[----:B------:R-:W-:-:S07]  /*5920*/  LOP3.LUT R110, R134, R110, R63, 0x96, !PT ;  /* 0x0000006e866e7212 */ /* 0x000fce00078e963f */
.L_x_17203:
[----:B------:R-:W-:Y:S05]  /*5930*/  BSYNC.RECONVERGENT B0 ;  /* 0x0000000000007941 */ /* 0x000fea0003800200 */
.L_x_17202:
        /* <DEDUP_REMOVED lines=8> */
[----:B------:R-:W-:Y:S01]  /*59c0*/  MOV R58, R112 ;  /* 0x00000070003a7202 */ /* 0x000fe20000000f00 */
[----:B------:R-:W-:-:S03]  /*59d0*/  FMUL.FTZ R67, R63, R116 ;  /* 0x000000743f437220 */ /* 0x000fc60000410000 */
        /* <DEDUP_REMOVED lines=10> */
.L_x_17209:
        /* <DEDUP_REMOVED lines=15> */
.L_x_17211:
[----:B------:R-:W-:Y:S05]  /*5b70*/  BSYNC.RECONVERGENT B1 ;  /* 0x0000000000017941 */ /* 0x000fea0003800200 */
.L_x_17210:
        /* <DEDUP_REMOVED lines=43> */
.L_x_17208:
[----:B------:R-:W-:Y:S05]  /*5e30*/  BSYNC.RECONVERGENT B0 ;  /* 0x0000000000007941 */ /* 0x000fea0003800200 */
.L_x_17207:
[----:B------:R-:W-:Y:S01]  /*5e40*/  I2FP.F32.U32 R58, R58 ;  /* 0x0000003a003a7245 */ /* 0x000fe20000201000 */
[----:B------:R-:W-:Y:S01]  /*5e50*/  IMAD.U32 R61, R66, 0x10000, RZ ;  /* 0x00010000423d7824 */ /* 0x000fe200078e00ff */
[----:B------:R-:W-:Y:S02]  /*5e60*/  LOP3.LUT P6, RZ, R142, 0x2, RZ, 0xc0, !PT ;  /* 0x000000028eff7812 */ /* 0x000fe400078cc0ff */
[----:B------:R-:W-:Y:S01]  /*5e70*/  FSEL R53, R53, RZ, P0 ;  /* 0x000000ff35357208 */ /* 0x000fe20000000000 */
[----:B------:R-:W-:Y:S01]  /*5e80*/  FFMA.FTZ R59, R58, R117, 1.1641532182693481445e-10 ;  /* 0x2f0000003a3b7423 */ /* 0x000fe20000010075 */
[----:B------:R-:W-:Y:S01]  /*5e90*/  FMUL.FTZ R61, R61, R136 ;  /* 0x000000883d3d7220 */ /* 0x000fe20000410000 */
[----:B------:R-:W-:Y:S02]  /*5ea0*/  FSEL R52, R52, RZ, P6 ;  /* 0x000000ff34347208 */ /* 0x000fe40003000000 */
[----:B------:R-:W-:Y:S01]  /*5eb0*/  FSEL R54, R54, RZ, P1 ;  /* 0x000000ff36367208 */ /* 0x000fe20000800000 */
[----:B------:R-:W-:Y:S01]  /*5ec0*/  FMUL.FTZ R61, R61, R116 ;  /* 0x000000743d3d7220 */ /* 0x000fe20000410000 */
[----:B------:R-:W-:-:S02]  /*5ed0*/  FSETP.GTU.FTZ.AND P6, PT, R59, R0, PT ;  /* 0x000000003b00720b */ /* 0x000fc40003fdc000 */
[----:B------:R-:W-:Y:S02]  /*5ee0*/  FSEL R55, R55, RZ, P2 ;  /* 0x000000ff37377208 */ /* 0x000fe40001000000 */
[----:B------:R-:W-:Y:S02]  /*5ef0*/  FSEL R59, R61, RZ, !P6 ;  /* 0x000000ff3d3b7208 */ /* 0x000fe40007000000 */
[----:B------:R-:W-:Y:S02]  /*5f00*/  PLOP3.LUT P6, PT, P6, PT, PT, 0x8, 0x80 ;  /* 0x000000000080781c */ /* 0x000fe400037ce170 */
[----:B------:R-:W-:Y:S02]  /*5f10*/  FSEL R56, R56, RZ, P3 ;  /* 0x000000ff38387208 */ /* 0x000fe40001800000 */
[----:B------:R-:W-:Y:S02]  /*5f20*/  FSEL R57, R57, RZ, P4 ;  /* 0x000000ff39397208 */ /* 0x000fe40002000000 */
[----:B------:R-:W-:-:S07]  /*5f30*/  FSEL R58, R67, RZ, P5 ;  /* 0x000000ff433a7208 */ /* 0x000fce0002800000 */
.L_x_17171:
[----:B------:R-:W0:Y:S01]  /*5f40*/  LDC.64 R104, c[0x0][0x3a8] ;  /* 0x0000ea00ff687b82 */ /* 0x000e220000000a00 */
[----:B------:R-:W-:Y:S01]  /*5f50*/  SEL R63, RZ, 0x1000000, !P6 ;  /* 0x01000000ff3f7807 */ /* 0x000fe20007000000 */
[----:B------:R-:W-:Y:S01]  /*5f60*/  VIADD R137, R115, 0x20 ;  /* 0x0000002073897836 */ /* 0x000fe20000000000 */
[----:B------:R-:W-:Y:S02]  /*5f70*/  SEL R64, RZ, 0x10000, !P5 ;  /* 0x00010000ff407807 */ /* 0x000fe40006800000 */
[----:B------:R-:W-:Y:S02]  /*5f80*/  SEL R69, RZ, 0x100, !P4 ;  /* 0x00000100ff457807 */ /* 0x000fe40006000000 */
[----:B------:R-:W-:Y:S01]  /*5f90*/  LOP3.LUT P5, RZ, R142, 0x2, RZ, 0xc0, !PT ;  /* 0x000000028eff7812 */ /* 0x000fe200078ac0ff */
[----:B------:R-:W1:Y:S01]  /*5fa0*/  LDC.64 R106, c[0x0][0x3b0] ;  /* 0x0000ec00ff6a7b82 */ /* 0x000e620000000a00 */
[----:B------:R-:W-:Y:S02]  /*5fb0*/  SEL R60, RZ, 0x1000000, !P2 ;  /* 0x01000000ff3c7807 */ /* 0x000fe40005000000 */
[----:B------:R-:W-:-:S02]  /*5fc0*/  SEL R61, RZ, 0x10000, !P1 ;  /* 0x00010000ff3d7807 */ /* 0x000fc40004800000 */
[----:B------:R-:W-:Y:S02]  /*5fd0*/  SEL R62, RZ, 0x100, !P0 ;  /* 0x00000100ff3e7807 */ /* 0x000fe40004000000 */
[----:B------:R-:W-:Y:S01]  /*5fe0*/  LOP3.LUT R69, R69, R63, R64, 0xfe, !PT ;  /* 0x0000003f45457212 */ /* 0x000fe200078efe40 */
[----:B------:R-:W-:Y:S01]  /*5ff0*/  IMAD.WIDE.U32 R64, R137, 0x10, R96 ;  /* 0x0000001089407825 */ /* 0x000fe200078e0060 */
[----:B------:R-:W-:Y:S02]  /*6000*/  SEL R68, RZ, 0x1, !P3 ;  /* 0x00000001ff447807 */ /* 0x000fe40005800000 */
[----:B------:R-:W-:Y:S02]  /*6010*/  LOP3.LUT R62, R62, R60, R61, 0xfe, !PT ;  /* 0x0000003c3e3e7212 */ /* 0x000fe400078efe3d */
[----:B------:R-:W-:Y:S02]  /*6020*/  SEL R63, RZ, 0x1, !P5 ;  /* 0x00000001ff3f7807 */ /* 0x000fe40006800000 */
[----:B------:R-:W-:Y:S01]  /*6030*/  LOP3.LUT R69, R69, R68, RZ, 0xfc, !PT ;  /* 0x0000004445457212 */ /* 0x000fe200078efcff */
[----:B0-----:R-:W-:Y:S01]  /*6040*/  IMAD.WIDE.U32 R60, R115, 0x20, R104 ;  /* 0x00000020733c7825 */ /* 0x001fe200078e0068 */
[----:B------:R-:W-:-:S02]  /*6050*/  LOP3.LUT R68, R62, R63, RZ, 0xfc, !PT ;  /* 0x0000003f3e447212 */ /* 0x000fc400078efcff */
[----:B------:R-:W-:Y:S02]  /*6060*/  LOP3.LUT P6, RZ, R142, 0x4, RZ, 0xc0, !PT ;  /* 0x000000048eff7812 */ /* 0x000fe400078cc0ff */
[----:B------:R0:W-:Y:S01]  /*6070*/  STG.E.128 desc[UR6][R60.64], R52 ;  /* 0x000000343c007986 */ /* 0x0001e2000c101d06 */
[----:B-1----:R-:W-:-:S03]  /*6080*/  IMAD.WIDE.U32 R62, R115, 0x8, R106 ;  /* 0x00000008733e7825 */ /* 0x002fc600078e006a */
[----:B------:R0:W-:Y:S04]  /*6090*/  STG.E.128 desc[UR6][R60.64+0x10], R56 ;  /* 0x000010383c007986 */ /* 0x0001e8000c101d06 */
[----:B------:R0:W-:Y:S04]  /*60a0*/  STG.E.64 desc[UR6][R62.64], R68 ;  /* 0x000000443e007986 */ /* 0x0001e8000c101b06 */
[----:B------:R-:W5:Y:S01]  /*60b0*/  LDG.E.128 R64, desc[UR6][R64.64] ;  /* 0x0000000640407981 */ /* 0x000f62000c1e1d00 */
[----:B------:R-:W-:Y:S05]  /*60c0*/  @!P6 BRA `(.L_x_17212) ;  /* 0x00000028003ce947 */ /* 0x000fea0003800000 */
[----:B------:R-:W1:Y:S02]  /*60d0*/  LDC.64 R74, c[0x0][0x3a0] ;  /* 0x0000e800ff4a7b82 */ /* 0x000e640000000a00 */
[----:B-1----:R-:W-:-:S05]  /*60e0*/  IMAD.WIDE.U32 R74, R137, 0x20, R74 ;  /* 0x00000020894a7825 */ /* 0x002fca00078e004a */
[----:B0-----:R0:W5:Y:S04]  /*60f0*/  LDG.E.128 R60, desc[UR6][R74.64] ;  /* 0x000000064a3c7981 */ /* 0x001168000c1e1d00 */
[----:B------:R0:W5:Y:S01]  /*6100*/  LDG.E.128 R68, desc[UR6][R74.64+0x10] ;  /* 0x000010064a447981 */ /* 0x000162000c1e1d00 */
[----:B------:R-:W-:Y:S01]  /*6110*/  ISETP.NE.AND P0, PT, R77, 0x1, PT ;  /* 0x000000014d00780c */ /* 0x000fe20003f05270 */
[----:B------:R-:W-:Y:S01]  /*6120*/  BSSY.RECONVERGENT B0, `(.L_x_17213) ;  /* 0x0000047000007945 */ /* 0x000fe20003800200 */
[----:B------:R-:W-:Y:S02]  /*6130*/  HFMA2 R73, -RZ, RZ, 0, 1.1920928955078125e-07 ;  /* 0x00000002ff497431 */ /* 0x000fe400000001ff */
[----:B------:R-:W-:Y:S02]  /*6140*/  IMAD.MOV.U32 R76, RZ, RZ, R112 ;  /* 0x000000ffff4c7224 */ /* 0x000fe400078e0070 */
[----:B------:R-:W-:-:S07]  /*6150*/  IMAD.MOV.U32 R80, RZ, RZ, R72 ;  /* 0x000000ffff507224 */ /* 0x000fce00078e0048 */
[----:B0-----:R-:W-:Y:S05]  /*6160*/  @!P0 BRA `(.L_x_17214) ;  /* 0x0000000400088947 */ /* 0x001fea0003800000 */
        /* <DEDUP_REMOVED lines=10> */
.L_x_17215:
        /* <DEDUP_REMOVED lines=13> */
.L_x_17217:
[----:B------:R-:W-:Y:S05]  /*62e0*/  BSYNC.RECONVERGENT B1 ;  /* 0x0000000000017941 */ /* 0x000fea0003800200 */
.L_x_17216:
        /* <DEDUP_REMOVED lines=42> */
.L_x_17214:
[----:B------:R-:W-:Y:S05]  /*6590*/  BSYNC.RECONVERGENT B0 ;  /* 0x0000000000007941 */ /* 0x000fea0003800200 */
.L_x_17213:
        /* <DEDUP_REMOVED lines=8> */
[----:B------:R-:W-:Y:S01]  /*6620*/  IMAD.MOV.U32 R74, RZ, RZ, 0x2 ;  /* 0x00000002ff4a7424 */ /* 0x000fe200078e00ff */
[----:B------:R-:W-:Y:S01]  /*6630*/  MOV R72, R112 ;  /* 0x0000007000487202 */ /* 0x000fe20000000f00 */
[----:B------:R-:W-:Y:S01]  /*6640*/  FMUL.FTZ R77, R77, R116 ;  /* 0x000000744d4d7220 */ /* 0x000fe20000410000 */
[----:B------:R-:W-:-:S04]  /*6650*/  FSETP.GTU.FTZ.AND P0, PT, R75, R0, PT ;  /* 0x000000004b00720b */ /* 0x000fc80003f1c000 */
        /* <DEDUP_REMOVED lines=13> */
.L_x_17220:
        /* <DEDUP_REMOVED lines=13> */
.L_x_17222:
[----:B------:R-:W-:Y:S05]  /*6800*/  BSYNC.RECONVERGENT B1 ;  /* 0x0000000000017941 */ /* 0x000fea0003800200 */
.L_x_17221:
        /* <DEDUP_REMOVED lines=43> */
.L_x_17219:
[----:B------:R-:W-:Y:S05]  /*6ac0*/  BSYNC.RECONVERGENT B0 ;  /* 0x0000000000007941 */ /* 0x000fea0003800200 */
.L_x_17218:
[----:B------:R-:W-:Y:S01]  /*6ad0*/  I2FP.F32.U32 R72, R72 ;  /* 0x0000004800487245 */ /* 0x000fe20000201000 */
[----:B------:R-:W-:Y:S01]  /*6ae0*/  IMAD.U32 R75, R64, 0x10000, RZ ;  /* 0x00010000404b7824 */ /* 0x000fe200078e00ff */
[----:B------:R-:W-:Y:S01]  /*6af0*/  ISETP.NE.AND P1, PT, R74, 0x1, PT ;  /* 0x000000014a00780c */ /* 0x000fe20003f25270 */
[----:B------:R-:W-:Y:S02]  /*6b00*/  BSSY.RECONVERGENT B0, `(.L_x_17223) ;  /* 0x000004c000007945 */ /* 0x000fe40003800200 */
        /* <DEDUP_REMOVED lines=18> */
.L_x_17225:
        /* <DEDUP_REMOVED lines=13> */
.L_x_17227:
[----:B------:R-:W-:Y:S05]  /*6d00*/  BSYNC.RECONVERGENT B1 ;  /* 0x0000000000017941 */ /* 0x000fea0003800200 */
.L_x_17226:
        /* <DEDUP_REMOVED lines=43> */
.L_x_17224:
[----:B------:R-:W-:Y:S05]  /*6fc0*/  BSYNC.RECONVERGENT B0 ;  /* 0x0000000000007941 */ /* 0x000fea0003800200 */
.L_x_17223:
[----:B------:R-:W-:Y:S01]  /*6fd0*/  I2FP.F32.U32 R64, R64 ;  /* 0x0000004000407245 */ /* 0x000fe20000201000 */
[C---:B------:R-:W-:Y:S01]  /*6fe0*/  IMAD.U32 R75, R65.reuse, 0x10000, RZ ;  /* 0x00010000414b7824 */ /* 0x040fe200078e00ff */
[----:B------:R-:W-:Y:S01]  /*6ff0*/  ISETP.NE.AND P2, PT, R72, 0x1, PT ;  /* 0x000000014800780c */ /* 0x000fe20003f45270 */
[----:B------:R-:W-:Y:S01]  /*7000*/  BSSY.RECONVERGENT B0, `(.L_x_17228) ;  /* 0x000004d000007945 */ /* 0x000fe20003800200 */
[----:B------:R-:W-:Y:S01]  /*7010*/  PRMT R78, R65, 0x7632, R78 ;  /* 0x00007632414e7816 */ /* 0x000fe2000000004e */
        /* <DEDUP_REMOVED lines=18> */
.L_x_17230:
        /* <DEDUP_REMOVED lines=13> */
.L_x_17232:
[----:B------:R-:W-:Y:S05]  /*7210*/  BSYNC.RECONVERGENT B1 ;  /* 0x0000000000017941 */ /* 0x000fea0003800200 */
.L_x_17231:
        /* <DEDUP_REMOVED lines=43> */
.L_x_17229:
[----:B------:R-:W-:Y:S05]  /*74d0*/  BSYNC.RECONVERGENT B0 ;  /* 0x0000000000007941 */ /* 0x000fea0003800200 */
.L_x_17228:
        /* <DEDUP_REMOVED lines=22> */
.L_x_17235:
        /* <DEDUP_REMOVED lines=13> */
.L_x_17237:
[----:B------:R-:W-:Y:S05]  /*7710*/  BSYNC.RECONVERGENT B1 ;  /* 0x0000000000017941 */ /* 0x000fea0003800200 */
.L_x_17236:
        /* <DEDUP_REMOVED lines=43> */
.L_x_17234:
[----:B------:R-:W-:Y:S05]  /*79d0*/  BSYNC.RECONVERGENT B0 ;  /* 0x0000000000007941 */ /* 0x000fea0003800200 */
.L_x_17233:
        /* <DEDUP_REMOVED lines=23> */
.L_x_17240:
        /* <DEDUP_REMOVED lines=13> */
.L_x_17242:
[----:B------:R-:W-:Y:S05]  /*7c20*/  BSYNC.RECONVERGENT B1 ;  /* 0x0000000000017941 */ /* 0x000fea0003800200 */
.L_x_17241:
        /* <DEDUP_REMOVED lines=43> */
.L_x_17239:
[----:B------:R-:W-:Y:S05]  /*7ee0*/  BSYNC.RECONVERGENT B0 ;  /* 0x0000000000007941 */ /* 0x000fea0003800200 */
.L_x_17238:
        /* <DEDUP_REMOVED lines=22> */
.L_x_17245:
        /* <DEDUP_REMOVED lines=13> */
.L_x_17247:
[----:B------:R-:W-:Y:S05]  /*8120*/  BSYNC.RECONVERGENT B1 ;  /* 0x0000000000017941 */ /* 0x000fea0003800200 */
.L_x_17246:
        /* <DEDUP_REMOVED lines=43> */
.L_x_17244:
[----:B------:R-:W-:Y:S05]  /*83e0*/  BSYNC.RECONVERGENT B0 ;  /* 0x0000000000007941 */ /* 0x000fea0003800200 */
.L_x_17243:
        /* <DEDUP_REMOVED lines=23> */
.L_x_17250:
        /* <DEDUP_REMOVED lines=15> */
.L_x_17252:
[----:B------:R-:W-:Y:S05]  /*8650*/  BSYNC.RECONVERGENT B1 ;  /* 0x0000000000017941 */ /* 0x000fea0003800200 */
.L_x_17251:
        /* <DEDUP_REMOVED lines=43> */
.L_x_17249:
[----:B------:R-:W-:Y:S05]  /*8910*/  BSYNC.RECONVERGENT B0 ;  /* 0x0000000000007941 */ /* 0x000fea0003800200 */
.L_x_17248:
        /* <DEDUP_REMOVED lines=10> */
.L_x_17212:
        /* <DEDUP_REMOVED lines=16> */
.L_x_17256:
        /* <DEDUP_REMOVED lines=13> */
.L_x_17258:
[----:B------:R-:W-:Y:S05]  /*8b90*/  BSYNC.RECONVERGENT B1 ;  /* 0x0000000000017941 */ /* 0x000fea0003800200 */
.L_x_17257:
        /* <DEDUP_REMOVED lines=42> */
.L_x_17255:
[----:B------:R-:W-:Y:S05]  /*8e40*/  BSYNC.RECONVERGENT B0 ;  /* 0x0000000000007941 */ /* 0x000fea0003800200 */
.L_x_17254:
        /* <DEDUP_REMOVED lines=9> */
[----:B------:R-:W-:Y:S01]  /*8ee0*/  FSETP.LE.FTZ.AND P1, PT, R61, R0, PT ;  /* 0x000000003d00720b */ /* 0x000fe20003f33000 */
[----:B------:R-:W-:-:S02]  /*8ef0*/  IMAD.MOV.U32 R61, RZ, RZ, R112 ;  /* 0x000000ffff3d7224 */ /* 0x000fc400078e0070 */
        /* <DEDUP_REMOVED lines=11> */
.L_x_17261:
        /* <DEDUP_REMOVED lines=13> */
.L_x_17263:
[----:B------:R-:W-:Y:S05]  /*9080*/  BSYNC.RECONVERGENT B1 ;  /* 0x0000000000017941 */ /* 0x000fea0003800200 */
.L_x_17262:
        /* <DEDUP_REMOVED lines=43> */
.L_x_17260:
[----:B------:R-:W-:Y:S05]  /*9340*/  BSYNC.RECONVERGENT B0 ;  /* 0x0000000000007941 */ /* 0x000fea0003800200 */
.L_x_17259:
        /* <DEDUP_REMOVED lines=19> */
.L_x_17266:
        /* <DEDUP_REMOVED lines=13> */
.L_x_17268:
[----:B------:R-:W-:Y:S05]  /*9550*/  BSYNC.RECONVERGENT B1 ;  /* 0x0000000000017941 */ /* 0x000fea0003800200 */
.L_x_17267:
        /* <DEDUP_REMOVED lines=43> */
.L_x_17265:
[----:B------:R-:W-:Y:S05]  /*9810*/  BSYNC.RECONVERGENT B0 ;  /* 0x0000000000007941 */ /* 0x000fea0003800200 */
.L_x_17264:
[----:B------:R-:W-:Y:S01]  /*9820*/  ISETP.NE.AND P2, PT, R70, 0x1, PT ;  /* 0x000000014600780c */ /* 0x000fe20003f45270 */
[----:B------:R-:W-:Y:S01]  /*9830*/  BSSY.RECONVERGENT B0, `(.L_x_17269) ;  /* 0x000004c000007945 */ /* 0x000fe20003800200 */
[----:B------:R-:W-:Y:S01]  /*9840*/  I2FP.F32.U32 R62, R62 ;  /* 0x0000003e003e7245 */ /* 0x000fe20000201000 */
[----:B------:R-:W-:Y:S01]  /*9850*/  IMAD.MOV.U32 R68, RZ, RZ, 0x2 ;  /* 0x00000002ff447424 */ /* 0x000fe200078e00ff */
[----:B------:R-:W-:Y:S01]  /*9860*/  SHF.L.U32 R69, R65, 0x10, RZ ;  /* 0x0000001041457819 */ /* 0x000fe200000006ff */
[----:B------:R-:W-:Y:S02]  /*9870*/  IMAD.MOV.U32 R64, RZ, RZ, R112 ;  /* 0x000000ffff407224 */ /* 0x000fe400078e0070 */
[----:B------:R-:W-:Y:S02]  /*9880*/  FFMA.FTZ R63, R62, R117, 1.1641532182693481445e-10 ;  /* 0x2f0000003e3f7423 */ /* 0x000fe40000010075 */
[----:B------:R-:W-:-:S03]  /*9890*/  FMUL.FTZ R69, R69, R136 ;  /* 0x0000008845457220 */ /* 0x000fc60000410000 */
[----:B------:R-:W-:Y:S01]  /*98a0*/  FSETP.LE.FTZ.AND P1, PT, R63, R0, PT ;  /* 0x000000003f00720b */ /* 0x000fe20003f33000 */
[----:B------:R-:W-:Y:S01]  /*98b0*/  FMUL.FTZ R62, R69, R116 ;  /* 0x00000074453e7220 */ /* 0x000fe20000410000 */
[----:B------:R-:W-:Y:S01]  /*98c0*/  PRMT R63, R65, 0x7632, R63 ;  /* 0x00007632413f7816 */ /* 0x000fe2000000003f */
        /* <DEDUP_REMOVED lines=9> */
.L_x_17271:
        /* <DEDUP_REMOVED lines=13> */
.L_x_17273:
[----:B------:R-:W-:Y:S05]  /*9a30*/  BSYNC.RECONVERGENT B1 ;  /* 0x0000000000017941 */ /* 0x000fea0003800200 */
.L_x_17272:
        /* <DEDUP_REMOVED lines=43> */
.L_x_17270:
[----:B------:R-:W-:Y:S05]  /*9cf0*/  BSYNC.RECONVERGENT B0 ;  /* 0x0000000000007941 */ /* 0x000fea0003800200 */
.L_x_17269:
        /* <DEDUP_REMOVED lines=19> */
.L_x_17276:
        /* <DEDUP_REMOVED lines=13> */
.L_x_17278:
[----:B------:R-:W-:Y:S05]  /*9f00*/  BSYNC.RECONVERGENT B1 ;  /* 0x0000000000017941 */ /* 0x000fea0003800200 */
.L_x_17277:
        /* <DEDUP_REMOVED lines=43> */
.L_x_17275:
[----:B------:R-:W-:Y:S05]  /*a1c0*/  BSYNC.RECONVERGENT B0 ;  /* 0x0000000000007941 */ /* 0x000fea0003800200 */
.L_x_17274:
[----:B------:R-:W-:Y:S01]  /*a1d0*/  ISETP.NE.AND P4, PT, R70, 0x1, PT ;  /* 0x000000014600780c */ /* 0x000fe20003f85270 */
[----:B------:R-:W-:Y:S01]  /*a1e0*/  BSSY.RECONVERGENT B0, `(.L_x_17279) ;  /* 0x000004c000007945 */ /* 0x000fe20003800200 */
[----:B------:R-:W-:Y:S01]  /*a1f0*/  I2FP.F32.U32 R64, R64 ;  /* 0x0000004000407245 */ /* 0x000fe20000201000 */
[----:B------:R-:W-:Y:S01]  /*a200*/  IMAD.MOV.U32 R71, RZ, RZ, 0x2 ;  /* 0x00000002ff477424 */ /* 0x000fe200078e00ff */
[C---:B------:R-:W-:Y:S02]  /*a210*/  SHF.L.U32 R69, R66.reuse, 0x10, RZ ;  /* 0x0000001042457819 */ /* 0x040fe400000006ff */
[----:B------:R-:W-:Y:S01]  /*a220*/  PRMT R66, R66, 0x7632, R66 ;  /* 0x0000763242427816 */ /* 0x000fe20000000042 */
[----:B------:R-:W-:Y:S02]  /*a230*/  FFMA.FTZ R65, R64, R117, 1.1641532182693481445e-10 ;  /* 0x2f00000040417423 */ /* 0x000fe40000010075 */
[----:B------:R-:W-:-:S03]  /*a240*/  FMUL.FTZ R69, R69, R136 ;  /* 0x0000008845457220 */ /* 0x000fc60000410000 */
        /* <DEDUP_REMOVED lines=12> */
.L_x_17281:
        /* <DEDUP_REMOVED lines=13> */
.L_x_17283:
[----:B------:R-:W-:Y:S05]  /*a3e0*/  BSYNC.RECONVERGENT B1 ;  /* 0x0000000000017941 */ /* 0x000fea0003800200 */
.L_x_17282:
        /* <DEDUP_REMOVED lines=43> */
.L_x_17280:
[----:B------:R-:W-:Y:S05]  /*a6a0*/  BSYNC.RECONVERGENT B0 ;  /* 0x0000000000007941 */ /* 0x000fea0003800200 */
.L_x_17279:
        /* <DEDUP_REMOVED lines=19> */
.L_x_17286:
        /* <DEDUP_REMOVED lines=13> */
.L_x_17288:
[----:B------:R-:W-:Y:S05]  /*a8b0*/  BSYNC.RECONVERGENT B1 ;  /* 0x0000000000017941 */ /* 0x000fea0003800200 */
.L_x_17287:
        /* <DEDUP_REMOVED lines=43> */
.L_x_17285:
[----:B------:R-:W-:Y:S05]  /*ab70*/  BSYNC.RECONVERGENT B0 ;  /* 0x0000000000007941 */ /* 0x000fea0003800200 */
.L_x_17284:
        /* <DEDUP_REMOVED lines=20> */
.L_x_17291:
        /* <DEDUP_REMOVED lines=15> */
.L_x_17293:
[----:B------:R-:W-:Y:S05]  /*adb0*/  BSYNC.RECONVERGENT B1 ;  /* 0x0000000000017941 */ /* 0x000fea0003800200 */
.L_x_17292:
        /* <DEDUP_REMOVED lines=43> */
.L_x_17290:
[----:B------:R-:W-:Y:S05]  /*b070*/  BSYNC.RECONVERGENT B0 ;  /* 0x0000000000007941 */ /* 0x000fea0003800200 */
.L_x_17289:
        /* <DEDUP_REMOVED lines=16> */
.L_x_17253:
[----:B------:R-:W-:Y:S01]  /*b180*/  SEL R71, RZ, 0x1000000, !P6 ;  /* 0x01000000ff477807 */ /* 0x000fe20007000000 */
[----:B------:R-:W-:Y:S01]  /*b190*/  VIADD R139, R115, 0x40 ;  /* 0x00000040738b7836 */ /* 0x000fe20000000000 */
[----:B------:R-:W-:Y:S02]  /*b1a0*/  SEL R72, RZ, 0x10000, !P5 ;  /* 0x00010000ff487807 */ /* 0x000fe40006800000 */
[----:B------:R-:W-:Y:S02]  /*b1b0*/  SEL R77, RZ, 0x100, !P4 ;  /* 0x00000100ff4d7807 */ /* 0x000fe40006000000 */
[----:B------:R-:W-:Y:S02]  /*b1c0*/  LOP3.LUT P5, RZ, R142, 0x2, RZ, 0xc0, !PT ;  /* 0x000000028eff7812 */ /* 0x000fe400078ac0ff */
[----:B------:R-:W-:Y:S02]  /*b1d0*/  SEL R68, RZ, 0x1000000, !P2 ;  /* 0x01000000ff447807 */ /* 0x000fe40005000000 */
[----:B------:R-:W-:-:S02]  /*b1e0*/  SEL R69, RZ, 0x10000, !P1 ;  /* 0x00010000ff457807 */ /* 0x000fc40004800000 */
[----:B------:R-:W-:Y:S02]  /*b1f0*/  SEL R70, RZ, 0x100, !P0 ;  /* 0x00000100ff467807 */ /* 0x000fe40004000000 */
[----:B------:R-:W-:Y:S01]  /*b200*/  LOP3.LUT R77, R77, R71, R72, 0xfe, !PT ;  /* 0x000000474d4d7212 */ /* 0x000fe200078efe48 */
[----:B------:R-:W-:Y:S01]  /*b210*/  IMAD.WIDE.U32 R72, R139, 0x10, R96 ;  /* 0x000000108b487825 */ /* 0x000fe200078e0060 */
[----:B------:R-:W-:Y:S02]  /*b220*/  SEL R76, RZ, 0x1, !P3 ;  /* 0x00000001ff4c7807 */ /* 0x000fe40005800000 */
[----:B------:R-:W-:Y:S01]  /*b230*/  LOP3.LUT R70, R70, R68, R69, 0xfe, !PT ;  /* 0x0000004446467212 */ /* 0x000fe200078efe45 */
[----:B------:R-:W-:Y:S01]  /*b240*/  IMAD.WIDE.U32 R68, R137, 0x20, R104 ;  /* 0x0000002089447825 */ /* 0x000fe200078e0068 */
[----:B------:R-:W-:Y:S02]  /*b250*/  SEL R71, RZ, 0x1, !P5 ;  /* 0x00000001ff477807 */ /* 0x000fe40006800000 */
[----:B------:R-:W-:-:S02]  /*b260*/  LOP3.LUT R77, R77, R76, RZ, 0xfc, !PT ;  /* 0x0000004c4d4d7212 */ /* 0x000fc400078efcff */
[----:B------:R-:W-:Y:S01]  /*b270*/  LOP3.LUT R76, R70, R71, RZ, 0xfc, !PT ;  /* 0x00000047464c7212 */ /* 0x000fe200078efcff */
[----:B------:R-:W-:Y:S01]  /*b280*/  IMAD.WIDE.U32 R70, R137, 0x8, R106 ;  /* 0x0000000889467825 */ /* 0x000fe200078e006a */
[----:B------:R0:W-:Y:S01]  /*b290*/  STG.E.128 desc[UR6][R68.64], R60 ;  /* 0x0000003c44007986 */ /* 0x0001e2000c101d06 */
[----:B------:R-:W-:-:S03]  /*b2a0*/  LOP3.LUT P6, RZ, R142, 0x4, RZ, 0xc0, !PT ;  /* 0x000000048eff7812 */ /* 0x000fc600078cc0ff */
[----:B------:R0:W-:Y:S04]  /*b2b0*/  STG.E.128 desc[UR6][R68.64+0x10], R64 ;  /* 0x0000104044007986 */ /* 0x0001e8000c101d06 */
[----:B------:R0:W-:Y:S04]  /*b2c0*/  STG.E.64 desc[UR6][R70.64], R76 ;  /* 0x0000004c46007986 */ /* 0x0001e8000c101b06 */
[----:B------:R-:W5:Y:S02]  /*b2d0*/  LDG.E.128 R72, desc[UR6][R72.64] ;  /* 0x0000000648487981 */ /* 0x000f64000c1e1d00 */
[----:B------:R-:W-:Y:S05]  /*b2e0*/  @!P6 BRA `(.L_x_17294) ;  /* 0x00000028003ce947 */ /* 0x000fea0003800000 */
[----:B------:R-:W1:Y:S02]  /*b2f0*/  LDC.64 R82, c[0x0][0x3a0] ;  /* 0x0000e800ff527b82 */ /* 0x000e640000000a00 */
[----:B-1----:R-:W-:-:S05]  /*b300*/  IMAD.WIDE.U32 R82, R139, 0x20, R82 ;  /* 0x000000208b527825 */ /* 0x002fca00078e0052 */
[----:B0-----:R0:W5:Y:S04]  /*b310*/  LDG.E.128 R68, desc[UR6][R82.64] ;  /* 0x0000000652447981 */ /* 0x001168000c1e1d00 */
        /* <DEDUP_REMOVED lines=17> */
.L_x_17297:
        /* <DEDUP_REMOVED lines=13> */
.L_x_17299:
[----:B------:R-:W-:Y:S05]  /*b500*/  BSYNC.RECONVERGENT B1 ;  /* 0x0000000000017941 */ /* 0x000fea0003800200 */
.L_x_17298:
        /* <DEDUP_REMOVED lines=40> */
[----:B------:R-:W-:Y:S01]  /*b790*/  IMAD.MOV.U32 R84, RZ, RZ, R80 ;  /* 0x000000ffff547224 */ /* 0x000fe200078e0050 */
[----:B------:R-:W-:-:S07]  /*b7a0*/  LOP3.LUT R110, R134, R110, R89, 0x96, !PT ;  /* 0x0000006e866e7212 */ /* 0x000fce00078e9659 */
.L_x_17296:
[----:B------:R-:W-:Y:S05]  /*b7b0*/  BSYNC.RECONVERGENT B0 ;  /* 0x0000000000007941 */ /* 0x000fea0003800200 */
.L_x_17295:
        /* <DEDUP_REMOVED lines=8> */
[----:B------:R-:W-:Y:S01]  /*b840*/  PRMT R72, R72, 0x7632, R72 ;  /* 0x0000763248487816 */ /* 0x000fe20000000048 */
[----:B------:R-:W-:Y:S01]  /*b850*/  IMAD.MOV.U32 R80, RZ, RZ, R112 ;  /* 0x000000ffff507224 */ /* 0x000fe200078e0070 */
[----:B------:R-:W-:Y:S01]  /*b860*/  FSETP.GTU.FTZ.AND P0, PT, R83, R0, PT ;  /* 0x000000005300720b */ /* 0x000fe20003f1c000 */
[----:B------:R-:W-:-:S05]  /*b870*/  FMUL.FTZ R85, R85, R116 ;  /* 0x0000007455557220 */ /* 0x000fca0000410000 */
        /* <DEDUP_REMOVED lines=13> */
.L_x_17302:
        /* <DEDUP_REMOVED lines=13> */
.L_x_17304:
[----:B------:R-:W-:Y:S05]  /*ba20*/  BSYNC.RECONVERGENT B1 ;  /* 0x0000000000017941 */ /* 0x000fea0003800200 */
.L_x_17303:
        /* <DEDUP_REMOVED lines=43> */
.L_x_17301:
[----:B------:R-:W-:Y:S05]  /*bce0*/  BSYNC.RECONVERGENT B0 ;  /* 0x0000000000007941 */ /* 0x000fea0003800200 */
.L_x_17300:
        /* <DEDUP_REMOVED lines=22> */
.L_x_17307:
        /* <DEDUP_REMOVED lines=13> */
.L_x_17309:
[----:B------:R-:W-:Y:S05]  /*bf20*/  BSYNC.RECONVERGENT B1 ;  /* 0x0000000000017941 */ /* 0x000fea0003800200 */
.L_x_17308:
        /* <DEDUP_REMOVED lines=43> */
.L_x_17306:
[----:B------:R-:W-:Y:S05]  /*c1e0*/  BSYNC.RECONVERGENT B0 ;  /* 0x0000000000007941 */ /* 0x000fea0003800200 */
.L_x_17305:
        /* <DEDUP_REMOVED lines=23> */
.L_x_17312:
        /* <DEDUP_REMOVED lines=13> */
.L_x_17314:
[----:B------:R-:W-:Y:S05]  /*c430*/  BSYNC.RECONVERGENT B1 ;  /* 0x0000000000017941 */ /* 0x000fea0003800200 */
.L_x_17313:
        /* <DEDUP_REMOVED lines=43> */
.L_x_17311:
[----:B------:R-:W-:Y:S05]  /*c6f0*/  BSYNC.RECONVERGENT B0 ;  /* 0x0000000000007941 */ /* 0x000fea0003800200 */
.L_x_17310:
        /* <DEDUP_REMOVED lines=22> */
.L_x_17317:
        /* <DEDUP_REMOVED lines=13> */
.L_x_17319:
[----:B------:R-:W-:Y:S05]  /*c930*/  BSYNC.RECONVERGENT B1 ;  /* 0x0000000000017941 */ /* 0x000fea0003800200 */
.L_x_17318:
        /* <DEDUP_REMOVED lines=43> */
.L_x_17316:
[----:B------:R-:W-:Y:S05]  /*cbf0*/  BSYNC.RECONVERGENT B0 ;  /* 0x0000000000007941 */ /* 0x000fea0003800200 */
.L_x_17315:
        /* <DEDUP_REMOVED lines=23> */
.L_x_17322:
        /* <DEDUP_REMOVED lines=13> */
.L_x_17324:
[----:B------:R-:W-:Y:S05]  /*ce40*/  BSYNC.RECONVERGENT B1 ;  /* 0x0000000000017941 */ /* 0x000fea0003800200 */
.L_x_17323:
        /* <DEDUP_REMOVED lines=43> */
.L_x_17321:
[----:B------:R-:W-:Y:S05]  /*d100*/  BSYNC.RECONVERGENT B0 ;  /* 0x0000000000007941 */ /* 0x000fea0003800200 */
.L_x_17320:
        /* <DEDUP_REMOVED lines=22> */
.L_x_17327:
        /* <DEDUP_REMOVED lines=13> */
.L_x_17329:
[----:B------:R-:W-:Y:S05]  /*d340*/  BSYNC.RECONVERGENT B1 ;  /* 0x0000000000017941 */ /* 0x000fea0003800200 */
.L_x_17328:
        /* <DEDUP_REMOVED lines=40> */
[----:B------:R-:W-:Y:S01]  /*d5d0*/  MOV R80, R88 ;  /* 0x0000005800507202 */ /* 0x000fe20000000f00 */
[----:B------:R-:W-:Y:S01]  /*d5e0*/  IMAD.MOV.U32 R88, RZ, RZ, R76 ;  /* 0x000000ffff587224 */ /* 0x000fe200078e004c */
[----:B------:R-:W-:-:S07]  /*d5f0*/  LOP3.LUT R110, R134, R110, R77, 0x96, !PT ;  /* 0x0000006e866e7212 */ /* 0x000fce00078e964d */
.L_x_17326:
[----:B------:R-:W-:Y:S05]  /*d600*/  BSYNC.RECONVERGENT B0 ;  /* 0x0000000000007941 */ /* 0x000fea0003800200 */
.L_x_17325:
        /* <DEDUP_REMOVED lines=23> */
.L_x_17332:
        /* <DEDUP_REMOVED lines=15> */
.L_x_17334:
[----:B------:R-:W-:Y:S05]  /*d870*/  BSYNC.RECONVERGENT B1 ;  /* 0x0000000000017941 */ /* 0x000fea0003800200 */
.L_x_17333:
        /* <DEDUP_REMOVED lines=43> */
.L_x_17331:
[----:B------:R-:W-:Y:S05]  /*db30*/  BSYNC.RECONVERGENT B0 ;  /* 0x0000000000007941 */ /* 0x000fea0003800200 */
.L_x_17330:
        /* <DEDUP_REMOVED lines=10> */
.L_x_17294:
        /* <DEDUP_REMOVED lines=16> */
.L_x_17338:
        /* <DEDUP_REMOVED lines=13> */
.L_x_17340:
[----:B------:R-:W-:Y:S05]  /*ddb0*/  BSYNC.RECONVERGENT B1 ;  /* 0x0000000000017941 */ /* 0x000fea0003800200 */
.L_x_17339:
        /* <DEDUP_REMOVED lines=42> */
.L_x_17337:
[----:B------:R-:W-:Y:S05]  /*e060*/  BSYNC.RECONVERGENT B0 ;  /* 0x0000000000007941 */ /* 0x000fea0003800200 */
.L_x_17336:
        /* <DEDUP_REMOVED lines=22> */
.L_x_17343:
        /* <DEDUP_REMOVED lines=13> */
.L_x_17345:
[----:B------:R-:W-:Y:S05]  /*e2a0*/  BSYNC.RECONVERGENT B1 ;  /* 0x0000000000017941 */ /* 0x000fea0003800200 */
.L_x_17344:
        /* <DEDUP_REMOVED lines=41> */
[----:B------:R-:W-:Y:S01]  /*e540*/  IMAD.MOV.U32 R76, RZ, RZ, RZ ;  /* 0x000000ffff4c7224 */ /* 0x000fe200078e00ff */
[----:B------:R-:W-:-:S07]  /*e550*/  LOP3.LUT R110, R134, R110, R77, 0x96, !PT ;  /* 0x0000006e866e7212 */ /* 0x000fce00078e964d */
.L_x_17342:
[----:B------:R-:W-:Y:S05]  /*e560*/  BSYNC.RECONVERGENT B0 ;  /* 0x0000000000007941 */ /* 0x000fea0003800200 */
.L_x_17341:
[----:B------:R-:W-:Y:S01]  /*e570*/  I2FP.F32.U32 R70, R69 ;  /* 0x0000004500467245 */ /* 0x000fe20000201000 */
[----:B------:R-:W-:Y:S01]  /*e580*/  IMAD.U32 R71, R72, 0x10000, RZ ;  /* 0x0001000048477824 */ /* 0x000fe200078e00ff */
[----:B------:R-:W-:Y:S01]  /*e590*/  ISETP.NE.AND P1, PT, R76, 0x1, PT ;  /* 0x000000014c00780c */ /* 0x000fe20003f25270 */
[----:B------:R-:W-:Y:S01]  /*e5a0*/  BSSY.RECONVERGENT B0, `(.L_x_17346) ;  /* 0x0000049000007945 */ /* 0x000fe20003800200 */
[----:B------:R-:W-:Y:S02]  /*e5b0*/  HFMA2 R78, -RZ, RZ, 0, 1.1920928955078125e-07 ;  /* 0x00000002ff4e7431 */ /* 0x000fe400000001ff */
        /* <DEDUP_REMOVED lines=14> */
.L_x_17348:
        /* <DEDUP_REMOVED lines=13> */
.L_x_17350:
[----:B------:R-:W-:Y:S05]  /*e770*/  BSYNC.RECONVERGENT B1 ;  /* 0x0000000000017941 */ /* 0x000fea0003800200 */
.L_x_17349:
        /* <DEDUP_REMOVED lines=43> */
.L_x_17347:
[----:B------:R-:W-:Y:S05]  /*ea30*/  BSYNC.RECONVERGENT B0 ;  /* 0x0000000000007941 */ /* 0x000fea0003800200 */
.L_x_17346:
[----:B------:R-:W-:Y:S01]  /*ea40*/  ISETP.NE.AND P2, PT, R78, 0x1, PT ;  /* 0x000000014e00780c */ /* 0x000fe20003f45270 */
[----:B------:R-:W-:Y:S01]  /*ea50*/  IMAD.U32 R77, R73, 0x10000, RZ ;  /* 0x00010000494d7824 */ /* 0x000fe200078e00ff */
[----:B------:R-:W-:Y:S01]  /*ea60*/  I2FP.F32.U32 R70, R70 ;  /* 0x0000004600467245 */ /* 0x000fe20000201000 */
[----:B------:R-:W-:Y:S01]  /*ea70*/  BSSY.RECONVERGENT B0, `(.L_x_17351) ;  /* 0x000004a000007945 */ /* 0x000fe20003800200 */
[----:B------:R-:W-:Y:S02]  /*ea80*/  HFMA2 R76, -RZ, RZ, 0, 1.1920928955078125e-07 ;  /* 0x00000002ff4c7431 */ /* 0x000fe400000001ff */
[----:B------:R-:W-:Y:S01]  /*ea90*/  FMUL.FTZ R77, R77, R136 ;  /* 0x000000884d4d7220 */ /* 0x000fe20000410000 */
[----:B------:R-:W-:Y:S02]  /*eaa0*/  IMAD.MOV.U32 R72, RZ, RZ, R112 ;  /* 0x000000ffff487224 */ /* 0x000fe400078e0070 */
[----:B------:R-:W-:Y:S01]  /*eab0*/  FFMA.FTZ R71, R70, R117, 1.1641532182693481445e-10 ;  /* 0x2f00000046477423 */ /* 0x000fe20000010075 */
[----:B------:R-:W-:-:S04]  /*eac0*/  FMUL.FTZ R70, R77, R116 ;  /* 0x000000744d467220 */ /* 0x000fc80000410000 */
[----:B------:R-:W-:Y:S02]  /*ead0*/  FSETP.LE.FTZ.AND P1, PT, R71, R0, PT ;  /* 0x000000004700720b */ /* 0x000fe40003f33000 */
[----:B------:R-:W-:Y:S01]  /*eae0*/  PRMT R71, R73, 0x7632, R71 ;  /* 0x0000763249477816 */ /* 0x000fe20000000047 */
        /* <DEDUP_REMOVED lines=9> */
.L_x_17353:
        /* <DEDUP_REMOVED lines=13> */
.L_x_17355:
[----:B------:R-:W-:Y:S05]  /*ec50*/  BSYNC.RECONVERGENT B1 ;  /* 0x0000000000017941 */ /* 0x000fea0003800200 */
.L_x_17354:
        /* <DEDUP_REMOVED lines=40> */
[----:B------:R-:W-:Y:S01]  /*eee0*/  IMAD.MOV.U32 R112, RZ, RZ, R78 ;  /* 0x000000ffff707224 */ /* 0x000fe200078e004e */
[----:B------:R-:W-:Y:S01]  /*eef0*/  LOP3.LUT R110, R134, R110, R77, 0x96, !PT ;  /* 0x0000006e866e7212 */ /* 0x000fe200078e964d */
[----:B------:R-:W-:-:S07]  /*ef00*/  IMAD.MOV.U32 R76, RZ, RZ, RZ ;  /* 0x000000ffff4c7224 */ /* 0x000fce00078e00ff */
.L_x_17352:
[----:B------:R-:W-:Y:S05]  /*ef10*/  BSYNC.RECONVERGENT B0 ;  /* 0x0000000000007941 */ /* 0x000fea0003800200 */
.L_x_17351:
[----:B------:R-:W-:Y:S01]  /*ef20*/  ISETP.NE.AND P3, PT, R76, 0x1, PT ;  /* 0x000000014c00780c */ /* 0x000fe20003f65270 */
[----:B------:R-:W-:Y:S01]  /*ef30*/  IMAD.U32 R71, R71, 0x10000, RZ ;  /* 0x0001000047477824 */ /* 0x000fe200078e00ff */
[----:B------:R-:W-:Y:S01]  /*ef40*/  I2FP.F32.U32 R72, R72 ;  /* 0x0000004800487245 */ /* 0x000fe20000201000 */
[----:B------:R-:W-:Y:S01]  /*ef50*/  BSSY.RECONVERGENT B0, `(.L_x_17356) ;  /* 0x0000049000007945 */ /* 0x000fe20003800200 */
[----:B------:R-:W-:Y:S02]  /*ef60*/  HFMA2 R78, -RZ, RZ, 0, 1.1920928955078125e-07 ;  /* 0x00000002ff4e7431 */ /* 0x000fe400000001ff */
[----:B------:R-:W-:Y:S01]  /*ef70*/  FMUL.FTZ R71, R71, R136 ;  /* 0x0000008847477220 */ /* 0x000fe20000410000 */
        /* <DEDUP_REMOVED lines=13> */
.L_x_17358:
        /* <DEDUP_REMOVED lines=13> */
.L_x_17360:
[----:B------:R-:W-:Y:S05]  /*f120*/  BSYNC.RECONVERGENT B1 ;  /* 0x0000000000017941 */ /* 0x000fea0003800200 */
.L_x_17359:
        /* <DEDUP_REMOVED lines=43> */
.L_x_17357:
[----:B------:R-:W-:Y:S05]  /*f3e0*/  BSYNC.RECONVERGENT B0 ;  /* 0x0000000000007941 */ /* 0x000fea0003800200 */
.L_x_17356:
[----:B------:R-:W-:Y:S01]  /*f3f0*/  ISETP.NE.AND P4, PT, R78, 0x1, PT ;  /* 0x000000014e00780c */ /* 0x000fe20003f85270 */
[C---:B------:R-:W-:Y:S01]  /*f400*/  IMAD.U32 R77, R74.reuse, 0x10000, RZ ;  /* 0x000100004a4d7824 */ /* 0x040fe200078e00ff */
[----:B------:R-:W-:Y:S01]  /*f410*/  I2FP.F32.U32 R72, R72 ;  /* 0x0000004800487245 */ /* 0x000fe20000201000 */
[----:B------:R-:W-:Y:S01]  /*f420*/  BSSY.RECONVERGENT B0, `(.L_x_17361) ;  /* 0x000004a000007945 */ /* 0x000fe20003800200 */
[----:B------:R-:W-:Y:S02]  /*f430*/  HFMA2 R79, -RZ, RZ, 0, 1.1920928955078125e-07 ;  /* 0x00000002ff4f7431 */ /* 0x000fe400000001ff */
[----:B------:R-:W-:Y:S01]  /*f440*/  FMUL.FTZ R77, R77, R136 ;  /* 0x000000884d4d7220 */ /* 0x000fe20000410000 */
[----:B------:R-:W-:Y:S01]  /*f450*/  PRMT R74, R74, 0x7632, R74 ;  /* 0x000076324a4a7816 */ /* 0x000fe2000000004a */
[----:B------:R-:W-:Y:S02]  /*f460*/  FFMA.FTZ R73, R72, R117, 1.1641532182693481445e-10 ;  /* 0x2f00000048497423 */ /* 0x000fe40000010075 */
[----:B------:R-:W-:-:S03]  /*f470*/  FMUL.FTZ R72, R77, R116 ;  /* 0x000000744d487220 */ /* 0x000fc60000410000 */
[----:B------:R-:W-:Y:S01]  /*f480*/  FSETP.LE.FTZ.AND P3, PT, R73, R0, PT ;  /* 0x000000004900720b */ /* 0x000fe20003f73000 */
[----:B------:R-:W-:Y:S01]  /*f490*/  IMAD.MOV.U32 R73, RZ, RZ, R112 ;  /* 0x000000ffff497224 */ /* 0x000fe200078e0070 */
        /* <DEDUP_REMOVED lines=9> */
.L_x_17363:
        /* <DEDUP_REMOVED lines=13> */
.L_x_17365:
[----:B------:R-:W-:Y:S05]  /*f600*/  BSYNC.RECONVERGENT B1 ;  /* 0x0000000000017941 */ /* 0x000fea0003800200 */
.L_x_17364:
        /* <DEDUP_REMOVED lines=43> */
.L_x_17362:
[----:B------:R-:W-:Y:S05]  /*f8c0*/  BSYNC.RECONVERGENT B0 ;  /* 0x0000000000007941 */ /* 0x000fea0003800200 */
.L_x_17361:
[----:B------:R-:W-:Y:S01]  /*f8d0*/  ISETP.NE.AND P5, PT, R79, 0x1, PT ;  /* 0x000000014f00780c */ /* 0x000fe20003fa5270 */
[----:B------:R-:W-:Y:S01]  /*f8e0*/  BSSY.RECONVERGENT B0, `(.L_x_17366) ;  /* 0x000004b000007945 */ /* 0x000fe20003800200 */
[----:B------:R-:W-:Y:S01]  /*f8f0*/  I2FP.F32.U32 R76, R73 ;  /* 0x00000049004c7245 */ /* 0x000fe20000201000 */
[----:B------:R-:W-:Y:S02]  /*f900*/  IMAD.U32 R73, R74, 0x10000, RZ ;  /* 0x000100004a497824 */ /* 0x000fe400078e00ff */
[----:B------:R-:W-:Y:S02]  /*f910*/  IMAD.MOV.U32 R74, RZ, RZ, R112 ;  /* 0x000000ffff4a7224 */ /* 0x000fe400078e0070 */
[----:B------:R-:W-:Y:S01]  /*f920*/  FFMA.FTZ R77, R76, R117, 1.1641532182693481445e-10 ;  /* 0x2f0000004c4d7423 */ /* 0x000fe20000010075 */
[----:B------:R-:W-:Y:S01]  /*f930*/  FMUL.FTZ R73, R73, R136 ;  /* 0x0000008849497220 */ /* 0x000fe20000410000 */
[----:B------:R-:W-:-:S03]  /*f940*/  HFMA2 R76, -RZ, RZ, 0, 1.1920928955078125e-07 ;  /* 0x00000002ff4c7431 */ /* 0x000fc600000001ff */
[----:B------:R-:W-:Y:S01]  /*f950*/  FMUL.FTZ R73, R73, R116 ;  /* 0x0000007449497220 */ /* 0x000fe20000410000 */
        /* <DEDUP_REMOVED lines=10> */
.L_x_17368:
        /* <DEDUP_REMOVED lines=13> */
.L_x_17370:
[----:B------:R-:W-:Y:S05]  /*fad0*/  BSYNC.RECONVERGENT B1 ;  /* 0x0000000000017941 */ /* 0x000fea0003800200 */
.L_x_17369:
        /* <DEDUP_REMOVED lines=43> */
.L_x_17367:
[----:B------:R-:W-:Y:S05]  /*fd90*/  BSYNC.RECONVERGENT B0 ;  /* 0x0000000000007941 */ /* 0x000fea0003800200 */
.L_x_17366:
        /* <DEDUP_REMOVED lines=20> */
.L_x_17373:
        /* <DEDUP_REMOVED lines=15> */
.L_x_17375:
[----:B------:R-:W-:Y:S05]  /*ffd0*/  BSYNC.RECONVERGENT B1 ;  /* 0x0000000000017941 */ /* 0x000fea0003800200 */
.L_x_17374:
        /* <DEDUP_REMOVED lines=43> */
.L_x_17372:
[----:B------:R-:W-:Y:S05]  /*10290*/  BSYNC.RECONVERGENT B0 ;  /* 0x0000000000007941 */ /* 0x000fea0003800200 */
.L_x_17371:
        /* <DEDUP_REMOVED lines=16> */
.L_x_17335:
[----:B------:R-:W-:Y:S02]  /*103a0*/  SEL R79, RZ, 0x1000000, !P6 ;  /* 0x01000000ff4f7807 */ /* 0x000fe40007000000 */
[----:B------:R-:W-:Y:S02]  /*103b0*/  SEL R80, RZ, 0x10000, !P5 ;  /* 0x00010000ff507807 */ /* 0x000fe40006800000 */
[----:B------:R-:W-:Y:S02]  /*103c0*/  SEL R85, RZ, 0x100, !P4 ;  /* 0x00000100ff557807 */ /* 0x000fe40006000000 */
[----:B------:R-:W-:Y:S02]  /*103d0*/  LOP3.LUT P5, RZ, R142, 0x2, RZ, 0xc0, !PT ;  /* 0x000000028eff7812 */ /* 0x000fe400078ac0ff */
[----:B------:R-:W-:Y:S02]  /*103e0*/  SEL R76, RZ, 0x1000000, !P2 ;  /* 0x01000000ff4c7807 */ /* 0x000fe40005000000 */
[----:B------:R-:W-:-:S02]  /*103f0*/  SEL R77, RZ, 0x10000, !P1 ;  /* 0x00010000ff4d7807 */ /* 0x000fc40004800000 */
[----:B------:R-:W-:Y:S02]  /*10400*/  SEL R78, RZ, 0x100, !P0 ;  /* 0x00000100ff4e7807 */ /* 0x000fe40004000000 */
[----:B------:R-:W-:Y:S02]  /*10410*/  LOP3.LUT R85, R85, R79, R80, 0xfe, !PT ;  /* 0x0000004f55557212 */ /* 0x000fe400078efe50 */
[----:B------:R-:W-:Y:S02]  /*10420*/  SEL R84, RZ, 0x1, !P3 ;  /* 0x00000001ff547807 */ /* 0x000fe40005800000 */
[----:B------:R-:W-:Y:S01]  /*10430*/  LOP3.LUT R78, R78, R76, R77, 0xfe, !PT ;  /* 0x0000004c4e4e7212 */ /* 0x000fe200078efe4d */
[----:B------:R-:W-:Y:S01]  /*10440*/  IMAD.WIDE.U32 R76, R139, 0x20, R104 ;  /* 0x000000208b4c7825 */ /* 0x000fe200078e0068 */
[----:B------:R-:W-:Y:S02]  /*10450*/  SEL R79, RZ, 0x1, !P5 ;  /* 0x00000001ff4f7807 */ /* 0x000fe40006800000 */
[----:B------:R-:W-:-:S02]  /*10460*/  IADD3 R141, PT, PT, R115, 0x60, RZ ;  /* 0x00000060738d7810 */ /* 0x000fc40007ffe0ff */
[----:B------:R-:W-:Y:S01]  /*10470*/  LOP3.LUT R85, R85, R84, RZ, 0xfc, !PT ;  /* 0x0000005455557212 */ /* 0x000fe200078efcff */
[----:B------:R0:W-:Y:S01]  /*10480*/  STG.E.128 desc[UR6][R76.64], R68 ;  /* 0x000000444c007986 */ /* 0x0001e2000c101d06 */
[----:B------:R-:W-:Y:S01]  /*10490*/  LOP3.LUT R84, R78, R79, RZ, 0xfc, !PT ;  /* 0x0000004f4e547212 */ /* 0x000fe200078efcff */
[----:B------:R-:W-:Y:S01]  /*104a0*/  IMAD.WIDE.U32 R78, R139, 0x8, R106 ;  /* 0x000000088b4e7825 */ /* 0x000fe200078e006a */
[----:B------:R-:W-:Y:S01]  /*104b0*/  LOP3.LUT P6, RZ, R142, 0x4, RZ, 0xc0, !PT ;  /* 0x000000048eff7812 */ /* 0x000fe200078cc0ff */
[----:B------:R0:W-:Y:S02]  /*104c0*/  STG.E.128 desc[UR6][R76.64+0x10], R72 ;  /* 0x000010484c007986 */ /* 0x0001e4000c101d06 */
[----:B------:R-:W-:Y:S02]  /*104d0*/  IMAD.WIDE.U32 R80, R141, 0x10, R96 ;  /* 0x000000108d507825 */ /* 0x000fe400078e0060 */
[----:B------:R0:W-:Y:S04]  /*104e0*/  STG.E.64 desc[UR6][R78.64], R84 ;  /* 0x000000544e007986 */ /* 0x0001e8000c101b06 */
[----:B------:R-:W5:Y:S04]  /*104f0*/  LDG.E.128 R80, desc[UR6][R80.64] ;  /* 0x0000000650507981 */ /* 0x000f68000c1e1d00 */
        /* <DEDUP_REMOVED lines=21> */
.L_x_17379:
        /* <DEDUP_REMOVED lines=13> */
.L_x_17381:
[----:B------:R-:W-:Y:S05]  /*10720*/  BSYNC.RECONVERGENT B1 ;  /* 0x0000000000017941 */ /* 0x000fea0003800200 */
.L_x_17380:
        /* <DEDUP_REMOVED lines=42> */
.L_x_17378:
[----:B------:R-:W-:Y:S05]  /*109d0*/  BSYNC.RECONVERGENT B0 ;  /* 0x0000000000007941 */ /* 0x000fea0003800200 */
.L_x_17377:
        /* <DEDUP_REMOVED lines=8> */
[----:B------:R-:W-:Y:S01]  /*10a60*/  PRMT R80, R80, 0x7632, R80 ;  /* 0x0000763250507816 */ /* 0x000fe20000000050 */
[----:B------:R-:W-:Y:S02]  /*10a70*/  IMAD.MOV.U32 R88, RZ, RZ, R112 ;  /* 0x000000ffff587224 */ /* 0x000fe400078e0070 */
        /* <DEDUP_REMOVED lines=15> */
.L_x_17384:
        /* <DEDUP_REMOVED lines=13> */
.L_x_17386:
[----:B------:R-:W-:Y:S05]  /*10c40*/  BSYNC.RECONVERGENT B1 ;  /* 0x0000000000017941 */ /* 0x000fea0003800200 */
.L_x_17385:
        /* <DEDUP_REMOVED lines=43> */
.L_x_17383:
[----:B------:R-:W-:Y:S05]  /*10f00*/  BSYNC.RECONVERGENT B0 ;  /* 0x0000000000007941 */ /* 0x000fea0003800200 */
.L_x_17382:
[----:B------:R-:W-:Y:S01]  /*10f10*/  I2FP.F32.U32 R88, R88 ;  /* 0x0000005800587245 */ /* 0x000fe20000201000 */
[----:B------:R-:W-:Y:S01]  /*10f20*/  IMAD.U32 R91, R80, 0x10000, RZ ;  /* 0x00010000505b7824 */ /* 0x000fe200078e00ff */
[----:B------:R-:W-:Y:S01]  /*10f30*/  ISETP.NE.AND P1, PT, R90, 0x1, PT ;  /* 0x000000015a00780c */ /* 0x000fe20003f25270 */
[----:B------:R-:W-:Y:S02]  /*10f40*/  BSSY.RECONVERGENT B0, `(.L_x_17387) ;  /* 0x000004c000007945 */ /* 0x000fe40003800200 */
        /* <DEDUP_REMOVED lines=18> */
.L_x_17389:
        /* <DEDUP_REMOVED lines=13> */
.L_x_17391:
[----:B------:R-:W-:Y:S05]  /*11140*/  BSYNC.RECONVERGENT B1 ;  /* 0x0000000000017941 */ /* 0x000fea0003800200 */
.L_x_17390:
        /* <DEDUP_REMOVED lines=43> */
.L_x_17388:
[----:B------:R-:W-:Y:S05]  /*11400*/  BSYNC.RECONVERGENT B0 ;  /* 0x0000000000007941 */ /* 0x000fea0003800200 */
.L_x_17387:
        /* <DEDUP_REMOVED lines=23> */
.L_x_17394:
        /* <DEDUP_REMOVED lines=13> */
.L_x_17396:
[----:B------:R-:W-:Y:S05]  /*11650*/  BSYNC.RECONVERGENT B1 ;  /* 0x0000000000017941 */ /* 0x000fea0003800200 */
.L_x_17395:
        /* <DEDUP_REMOVED lines=43> */
.L_x_17393:
[----:B------:R-:W-:Y:S05]  /*11910*/  BSYNC.RECONVERGENT B0 ;  /* 0x0000000000007941 */ /* 0x000fea0003800200 */
.L_x_17392:
        /* <DEDUP_REMOVED lines=22> */
.L_x_17399:
        /* <DEDUP_REMOVED lines=13> */
.L_x_17401:
[----:B------:R-:W-:Y:S05]  /*11b50*/  BSYNC.RECONVERGENT B1 ;  /* 0x0000000000017941 */ /* 0x000fea0003800200 */
.L_x_17400:
        /* <DEDUP_REMOVED lines=43> */
.L_x_17398:
[----:B------:R-:W-:Y:S05]  /*11e10*/  BSYNC.RECONVERGENT B0 ;  /* 0x0000000000007941 */ /* 0x000fea0003800200 */
.L_x_17397:
        /* <DEDUP_REMOVED lines=23> */
.L_x_17404:
        /* <DEDUP_REMOVED lines=13> */
.L_x_17406:
[----:B------:R-:W-:Y:S05]  /*12060*/  BSYNC.RECONVERGENT B1 ;  /* 0x0000000000017941 */ /* 0x000fea0003800200 */
.L_x_17405:
        /* <DEDUP_REMOVED lines=43> */
.L_x_17403:
[----:B------:R-:W-:Y:S05]  /*12320*/  BSYNC.RECONVERGENT B0 ;  /* 0x0000000000007941 */ /* 0x000fea0003800200 */
.L_x_17402:
        /* <DEDUP_REMOVED lines=22> */
.L_x_17409:
        /* <DEDUP_REMOVED lines=13> */
.L_x_17411:
[----:B------:R-:W-:Y:S05]  /*12560*/  BSYNC.RECONVERGENT B1 ;  /* 0x0000000000017941 */ /* 0x000fea0003800200 */
.L_x_17410:
        /* <DEDUP_REMOVED lines=43> */
.L_x_17408:
[----:B------:R-:W-:Y:S05]  /*12820*/  BSYNC.RECONVERGENT B0 ;  /* 0x0000000000007941 */ /* 0x000fea0003800200 */
.L_x_17407:
        /* <DEDUP_REMOVED lines=23> */
.L_x_17414:
        /* <DEDUP_REMOVED lines=15> */
.L_x_17416:
[----:B------:R-:W-:Y:S05]  /*12a90*/  BSYNC.RECONVERGENT B1 ;  /* 0x0000000000017941 */ /* 0x000fea0003800200 */
.L_x_17415:
        /* <DEDUP_REMOVED lines=43> */
.L_x_17413:
[----:B------:R-:W-:Y:S05]  /*12d50*/  BSYNC.RECONVERGENT B0 ;  /* 0x0000000000007941 */ /* 0x000fea0003800200 */
.L_x_17412:
        /* <DEDUP_REMOVED lines=10> */
.L_x_17376:
        /* <DEDUP_REMOVED lines=16> */
.L_x_17420:
        /* <DEDUP_REMOVED lines=13> */
.L_x_17422:
[----:B------:R-:W-:Y:S05]  /*12fd0*/  BSYNC.RECONVERGENT B1 ;  /* 0x0000000000017941 */ /* 0x000fea0003800200 */
.L_x_17421:
        /* <DEDUP_REMOVED lines=42> */
.L_x_17419:
[----:B------:R-:W-:Y:S05]  /*13280*/  BSYNC.RECONVERGENT B0 ;  /* 0x0000000000007941 */ /* 0x000fea0003800200 */
.L_x_17418:
        /* <DEDUP_REMOVED lines=22> */
.L_x_17425:
        /* <DEDUP_REMOVED lines=13> */
.L_x_17427:
[----:B------:R-:W-:Y:S05]  /*134c0*/  BSYNC.RECONVERGENT B1 ;  /* 0x0000000000017941 */ /* 0x000fea0003800200 */
.L_x_17426:
        /* <DEDUP_REMOVED lines=43> */
.L_x_17424:
[----:B------:R-:W-:Y:S05]  /*13780*/  BSYNC.RECONVERGENT B0 ;  /* 0x0000000000007941 */ /* 0x000fea0003800200 */
.L_x_17423:
        /* <DEDUP_REMOVED lines=19> */
.L_x_17430:
        /* <DEDUP_REMOVED lines=13> */
.L_x_17432:
[----:B------:R-:W-:Y:S05]  /*13990*/  BSYNC.RECONVERGENT B1 ;  /* 0x0000000000017941 */ /* 0x000fea0003800200 */
.L_x_17431:
        /* <DEDUP_REMOVED lines=43> */
.L_x_17429:
[----:B------:R-:W-:Y:S05]  /*13c50*/  BSYNC.RECONVERGENT B0 ;  /* 0x0000000000007941 */ /* 0x000fea0003800200 */
.L_x_17428:
        /* <DEDUP_REMOVED lines=20> */
.L_x_17435:
        /* <DEDUP_REMOVED lines=13> */
.L_x_17437:
[----:B------:R-:W-:Y:S05]  /*13e70*/  BSYNC.RECONVERGENT B1 ;  /* 0x0000000000017941 */ /* 0x000fea0003800200 */
.L_x_17436:
        /* <DEDUP_REMOVED lines=43> */
.L_x_17434:
[----:B------:R-:W-:Y:S05]  /*14130*/  BSYNC.RECONVERGENT B0 ;  /* 0x0000000000007941 */ /* 0x000fea0003800200 */
.L_x_17433:
        /* <DEDUP_REMOVED lines=19> */
.L_x_17440:
        /* <DEDUP_REMOVED lines=13> */
.L_x_17442:
[----:B------:R-:W-:Y:S05]  /*14340*/  BSYNC.RECONVERGENT B1 ;  /* 0x0000000000017941 */ /* 0x000fea0003800200 */
.L_x_17441:
        /* <DEDUP_REMOVED lines=43> */
.L_x_17439:
[----:B------:R-:W-:Y:S05]  /*14600*/  BSYNC.RECONVERGENT B0 ;  /* 0x0000000000007941 */ /* 0x000fea0003800200 */
.L_x_17438:
        /* <DEDUP_REMOVED lines=20> */
.L_x_17445:
        /* <DEDUP_REMOVED lines=13> */
.L_x_17447:
[----:B------:R-:W-:Y:S05]  /*14820*/  BSYNC.RECONVERGENT B1 ;  /* 0x0000000000017941 */ /* 0x000fea0003800200 */
.L_x_17446:
        /* <DEDUP_REMOVED lines=43> */
.L_x_17444:
[----:B------:R-:W-:Y:S05]  /*14ae0*/  BSYNC.RECONVERGENT B0 ;  /* 0x0000000000007941 */ /* 0x000fea0003800200 */
.L_x_17443:
        /* <DEDUP_REMOVED lines=19> */
.L_x_17450:
        /* <DEDUP_REMOVED lines=13> */
.L_x_17452:
[----:B------:R-:W-:Y:S05]  /*14cf0*/  BSYNC.RECONVERGENT B1 ;  /* 0x0000000000017941 */ /* 0x000fea0003800200 */
.L_x_17451:
        /* <DEDUP_REMOVED lines=43> */
.L_x_17449:
[----:B------:R-:W-:Y:S05]  /*14fb0*/  BSYNC.RECONVERGENT B0 ;  /* 0x0000000000007941 */ /* 0x000fea0003800200 */
.L_x_17448:
        /* <DEDUP_REMOVED lines=20> */
.L_x_17455:
        /* <DEDUP_REMOVED lines=15> */
.L_x_17457:
[----:B------:R-:W-:Y:S05]  /*151f0*/  BSYNC.RECONVERGENT B1 ;  /* 0x0000000000017941 */ /* 0x000fea0003800200 */
.L_x_17456:
        /* <DEDUP_REMOVED lines=43> */
.L_x_17454:
[----:B------:R-:W-:Y:S05]  /*154b0*/  BSYNC.RECONVERGENT B0 ;  /* 0x0000000000007941 */ /* 0x000fea0003800200 */
.L_x_17453:
        /* <DEDUP_REMOVED lines=16> */
.L_x_17417:
        /* <DEDUP_REMOVED lines=43> */
.L_x_17461:
        /* <DEDUP_REMOVED lines=13> */
.L_x_17463:
[----:B------:R-:W-:Y:S05]  /*15940*/  BSYNC.RECONVERGENT B1 ;  /* 0x0000000000017941 */ /* 0x000fea0003800200 */
.L_x_17462:
        /* <DEDUP_REMOVED lines=42> */
.L_x_17460:
[----:B------:R-:W-:Y:S05]  /*15bf0*/  BSYNC.RECONVERGENT B0 ;  /* 0x0000000000007941 */ /* 0x000fea0003800200 */
.L_x_17459:
        /* <DEDUP_REMOVED lines=11> */
[----:B------:R-:W-:-:S04]  /*15cb0*/  MOV R98, R112 ;  /* 0x0000007000627202 */ /* 0x000fc80000000f00 */
        /* <DEDUP_REMOVED lines=13> */
.L_x_17466:
        /* <DEDUP_REMOVED lines=13> */
.L_x_17468:
[----:B------:R-:W-:Y:S05]  /*15e60*/  BSYNC.RECONVERGENT B1 ;  /* 0x0000000000017941 */ /* 0x000fea0003800200 */
.L_x_17467:
        /* <DEDUP_REMOVED lines=43> */
.L_x_17465:
[----:B------:R-:W-:Y:S05]  /*16120*/  BSYNC.RECONVERGENT B0 ;  /* 0x0000000000007941 */ /* 0x000fea0003800200 */
.L_x_17464:
        /* <DEDUP_REMOVED lines=22> */
.L_x_17471:
        /* <DEDUP_REMOVED lines=13> */
.L_x_17473:
[----:B------:R-:W-:Y:S05]  /*16360*/  BSYNC.RECONVERGENT B1 ;  /* 0x0000000000017941 */ /* 0x000fea0003800200 */
.L_x_17472:
        /* <DEDUP_REMOVED lines=39> */
[----:B------:R-:W-:Y:S02]  /*165e0*/  LOP3.LUT R111, R131, R100, R111, 0x96, !PT ;  /* 0x00000064836f7212 */ /* 0x000fe400078e966f */
[----:B------:R-:W-:Y:S01]  /*165f0*/  LOP3.LUT R110, R134, R98, R103, 0x96, !PT ;  /* 0x00000062866e7212 */ /* 0x000fe200078e9667 */
[----:B------:R-:W-:Y:S01]  /*16600*/  IMAD.MOV.U32 R98, RZ, RZ, RZ ;  /* 0x000000ffff627224 */ /* 0x000fe200078e00ff */
[----:B------:R-:W-:-:S07]  /*16610*/  MOV R172, R102 ;  /* 0x0000006600ac7202 */ /* 0x000fce0000000f00 */
.L_x_17470:
[----:B------:R-:W-:Y:S05]  /*16620*/  BSYNC.RECONVERGENT B0 ;  /* 0x0000000000007941 */ /* 0x000fea0003800200 */
.L_x_17469:
        /* <DEDUP_REMOVED lines=23> */
.L_x_17476:
        /* <DEDUP_REMOVED lines=13> */
.L_x_17478:
[----:B------:R-:W-:Y:S05]  /*16870*/  BSYNC.RECONVERGENT B1 ;  /* 0x0000000000017941 */ /* 0x000fea0003800200 */
.L_x_17477:
        /* <DEDUP_REMOVED lines=43> */
.L_x_17475:
[----:B------:R-:W-:Y:S05]  /*16b30*/  BSYNC.RECONVERGENT B0 ;  /* 0x0000000000007941 */ /* 0x000fea0003800200 */
.L_x_17474:
        /* <DEDUP_REMOVED lines=22> */
.L_x_17481:
        /* <DEDUP_REMOVED lines=13> */
.L_x_17483:
[----:B------:R-:W-:Y:S05]  /*16d70*/  BSYNC.RECONVERGENT B1 ;  /* 0x0000000000017941 */ /* 0x000fea0003800200 */
.L_x_17482:
        /* <DEDUP_REMOVED lines=40> */
[----:B------:R-:W-:Y:S01]  /*17000*/  MOV R172, R98 ;  /* 0x0000006200ac7202 */ /* 0x000fe20000000f00 */
[----:B------:R-:W-:Y:S01]  /*17010*/  IMAD.MOV.U32 R98, RZ, RZ, RZ ;  /* 0x000000ffff627224 */ /* 0x000fe200078e00ff */
[----:B------:R-:W-:-:S07]  /*17020*/  LOP3.LUT R110, R134, R110, R99, 0x96, !PT ;  /* 0x0000006e866e7212 */ /* 0x000fce00078e9663 */
.L_x_17480:
[----:B------:R-:W-:Y:S05]  /*17030*/  BSYNC.RECONVERGENT B0 ;  /* 0x0000000000007941 */ /* 0x000fea0003800200 */
.L_x_17479:
        /* <DEDUP_REMOVED lines=23> */
.L_x_17486:
        /* <DEDUP_REMOVED lines=13> */
.L_x_17488:
[----:B------:R-:W-:Y:S05]  /*17280*/  BSYNC.RECONVERGENT B1 ;  /* 0x0000000000017941 */ /* 0x000fea0003800200 */
.L_x_17487:
        /* <DEDUP_REMOVED lines=41> */
[----:B------:R-:W-:Y:S02]  /*17520*/  LOP3.LUT R110, R134, R98, R103, 0x96, !PT ;  /* 0x00000062866e7212 */ /* 0x000fe400078e9667 */
[----:B------:R-:W-:-:S07]  /*17530*/  MOV R172, R102 ;  /* 0x0000006600ac7202 */ /* 0x000fce0000000f00 */
.L_x_17485:
[----:B------:R-:W-:Y:S05]  /*17540*/  BSYNC.RECONVERGENT B0 ;  /* 0x0000000000007941 */ /* 0x000fea0003800200 */
.L_x_17484:
        /* <DEDUP_REMOVED lines=22> */
.L_x_17491:
        /* <DEDUP_REMOVED lines=13> */
.L_x_17493:
[----:B------:R-:W-:Y:S05]  /*17780*/  BSYNC.RECONVERGENT B1 ;  /* 0x0000000000017941 */ /* 0x000fea0003800200 */
.L_x_17492:
        /* <DEDUP_REMOVED lines=43> */
.L_x_17490:
[----:B------:R-:W-:Y:S05]  /*17a40*/  BSYNC.RECONVERGENT B0 ;  /* 0x0000000000007941 */ /* 0x000fea0003800200 */
.L_x_17489:
        /* <DEDUP_REMOVED lines=23> */
.L_x_17496:
        /* <DEDUP_REMOVED lines=15> */
.L_x_17498:
[----:B------:R-:W-:Y:S05]  /*17cb0*/  BSYNC.RECONVERGENT B1 ;  /* 0x0000000000017941 */ /* 0x000fea0003800200 */
.L_x_17497:
        /* <DEDUP_REMOVED lines=43> */
.L_x_17495:
[----:B------:R-:W-:Y:S05]  /*17f70*/  BSYNC.RECONVERGENT B0 ;  /* 0x0000000000007941 */ /* 0x000fea0003800200 */
.L_x_17494:
        /* <DEDUP_REMOVED lines=10> */
.L_x_17458:
        /* <DEDUP_REMOVED lines=16> */
.L_x_17502:
        /* <DEDUP_REMOVED lines=13> */
.L_x_17504:
[----:B------:R-:W-:Y:S05]  /*181f0*/  BSYNC.RECONVERGENT B1 ;  /* 0x0000000000017941 */ /* 0x000fea0003800200 */
.L_x_17503:
        /* <DEDUP_REMOVED lines=42> */
.L_x_17501:
[----:B------:R-:W-:Y:S05]  /*184a0*/  BSYNC.RECONVERGENT B0 ;  /* 0x0000000000007941 */ /* 0x000fea0003800200 */
.L_x_17500:
        /* <DEDUP_REMOVED lines=9> */
[----:B------:R-:W-:-:S02]  /*18540*/  FSETP.LE.FTZ.AND P1, PT, R85, R0, PT ;  /* 0x000000005500720b */ /* 0x000fc40003f33000 */
        /* <DEDUP_REMOVED lines=12> */
.L_x_17507:
        /* <DEDUP_REMOVED lines=13> */
.L_x_17509:
[----:B------:R-:W-:Y:S05]  /*186e0*/  BSYNC.RECONVERGENT B1 ;  /* 0x0000000000017941 */ /* 0x000fea0003800200 */
.L_x_17508:
        /* <DEDUP_REMOVED lines=43> */
.L_x_17506:
[----:B------:R-:W-:Y:S05]  /*189a0*/  BSYNC.RECONVERGENT B0 ;  /* 0x0000000000007941 */ /* 0x000fea0003800200 */
.L_x_17505:
[----:B------:R-:W-:Y:S01]  /*189b0*/  I2FP.F32.U32 R86, R85 ;  /* 0x0000005500567245 */ /* 0x000fe20000201000 */
[----:B------:R-:W-:Y:S01]  /*189c0*/  BSSY.RECONVERGENT B0, `(.L_x_17510) ;  /* 0x000004b000007945 */ /* 0x000fe20003800200 */
[----:B------:R-:W-:Y:S01]  /*189d0*/  ISETP.NE.AND P1, PT, R92, 0x1, PT ;  /* 0x000000015c00780c */ /* 0x000fe20003f25270 */
[----:B------:R-:W-:Y:S01]  /*189e0*/  IMAD.MOV.U32 R94, RZ, RZ, 0x2 ;  /* 0x00000002ff5e7424 */ /* 0x000fe200078e00ff */
[----:B------:R-:W-:Y:S01]  /*189f0*/  SHF.L.U32 R87, R88, 0x10, RZ ;  /* 0x0000001058577819 */ /* 0x000fe200000006ff */
        /* <DEDUP_REMOVED lines=14> */
.L_x_17512:
        /* <DEDUP_REMOVED lines=13> */
.L_x_17514:
[----:B------:R-:W-:Y:S05]  /*18bb0*/  BSYNC.RECONVERGENT B1 ;  /* 0x0000000000017941 */ /* 0x000fea0003800200 */
.L_x_17513:
        /* <DEDUP_REMOVED lines=43> */
.L_x_17511:
[----:B------:R-:W-:Y:S05]  /*18e70*/  BSYNC.RECONVERGENT B0 ;  /* 0x0000000000007941 */ /* 0x000fea0003800200 */
.L_x_17510:
[----:B------:R-:W-:Y:S01]  /*18e80*/  ISETP.NE.AND P2, PT, R94, 0x1, PT ;  /* 0x000000015e00780c */ /* 0x000fe20003f45270 */
[----:B------:R-:W-:Y:S01]  /*18e90*/  BSSY.RECONVERGENT B0, `(.L_x_17515) ;  /* 0x000004c000007945 */ /* 0x000fe20003800200 */
[----:B------:R-:W-:Y:S01]  /*18ea0*/  I2FP.F32.U32 R86, R86 ;  /* 0x0000005600567245 */ /* 0x000fe20000201000 */
[----:B------:R-:W-:Y:S01]  /*18eb0*/  IMAD.MOV.U32 R92, RZ, RZ, 0x2 ;  /* 0x00000002ff5c7424 */ /* 0x000fe200078e00ff */
[----:B------:R-:W-:Y:S02]  /*18ec0*/  SHF.L.U32 R93, R89, 0x10, RZ ;  /* 0x00000010595d7819 */ /* 0x000fe400000006ff */
[----:B------:R-:W-:Y:S01]  /*18ed0*/  MOV R88, R112 ;  /* 0x0000007000587202 */ /* 0x000fe20000000f00 */
        /* <DEDUP_REMOVED lines=14> */
.L_x_17517:
        /* <DEDUP_REMOVED lines=13> */
.L_x_17519:
[----:B------:R-:W-:Y:S05]  /*19090*/  BSYNC.RECONVERGENT B1 ;  /* 0x0000000000017941 */ /* 0x000fea0003800200 */
.L_x_17518:
        /* <DEDUP_REMOVED lines=43> */
.L_x_17516:
[----:B------:R-:W-:Y:S05]  /*19350*/  BSYNC.RECONVERGENT B0 ;  /* 0x0000000000007941 */ /* 0x000fea0003800200 */
.L_x_17515:
        /* <DEDUP_REMOVED lines=19> */
.L_x_17522:
        /* <DEDUP_REMOVED lines=13> */
.L_x_17524:
[----:B------:R-:W-:Y:S05]  /*19560*/  BSYNC.RECONVERGENT B1 ;  /* 0x0000000000017941 */ /* 0x000fea0003800200 */
.L_x_17523:
        /* <DEDUP_REMOVED lines=43> */
.L_x_17521:
[----:B------:R-:W-:Y:S05]  /*19820*/  BSYNC.RECONVERGENT B0 ;  /* 0x0000000000007941 */ /* 0x000fea0003800200 */
.L_x_17520:
        /* <DEDUP_REMOVED lines=9> */
[----:B------:R-:W-:Y:S01]  /*198c0*/  FMUL.FTZ R88, R93, R116 ;  /* 0x000000745d587220 */ /* 0x000fe20000410000 */
        /* <DEDUP_REMOVED lines=10> */
.L_x_17527:
        /* <DEDUP_REMOVED lines=13> */
.L_x_17529:
[----:B------:R-:W-:Y:S05]  /*19a40*/  BSYNC.RECONVERGENT B1 ;  /* 0x0000000000017941 */ /* 0x000fea0003800200 */
.L_x_17528:
        /* <DEDUP_REMOVED lines=43> */
.L_x_17526:
[----:B------:R-:W-:Y:S05]  /*19d00*/  BSYNC.RECONVERGENT B0 ;  /* 0x0000000000007941 */ /* 0x000fea0003800200 */
.L_x_17525:
[----:B------:R-:W-:Y:S01]  /*19d10*/  ISETP.NE.AND P5, PT, R95, 0x1, PT ;  /* 0x000000015f00780c */ /* 0x000fe20003fa5270 */
[----:B------:R-:W-:Y:S01]  /*19d20*/  BSSY.RECONVERGENT B0, `(.L_x_17530) ;  /* 0x000004b000007945 */ /* 0x000fe20003800200 */
[----:B------:R-:W-:Y:S02]  /*19d30*/  I2FP.F32.U32 R92, R89 ;  /* 0x00000059005c7245 */ /* 0x000fe40000201000 */
[----:B------:R-:W-:Y:S02]  /*19d40*/  SHF.L.U32 R89, R90, 0x10, RZ ;  /* 0x000000105a597819 */ /* 0x000fe400000006ff */
[----:B------:R-:W-:Y:S01]  /*19d50*/  MOV R90, R112 ;  /* 0x00000070005a7202 */ /* 0x000fe20000000f00 */
        /* <DEDUP_REMOVED lines=14> */
.L_x_17532:
        /* <DEDUP_REMOVED lines=13> */
.L_x_17534:
[----:B------:R-:W-:Y:S05]  /*19f10*/  BSYNC.RECONVERGENT B1 ;  /* 0x0000000000017941 */ /* 0x000fea0003800200 */
.L_x_17533:
        /* <DEDUP_REMOVED lines=43> */
.L_x_17531:
[----:B------:R-:W-:Y:S05]  /*1a1d0*/  BSYNC.RECONVERGENT B0 ;  /* 0x0000000000007941 */ /* 0x000fea0003800200 */
.L_x_17530:
[----:B------:R-:W-:Y:S01]  /*1a1e0*/  ISETP.NE.AND P6, PT, R92, 0x1, PT ;  /* 0x000000015c00780c */ /* 0x000fe20003fc5270 */
[----:B------:R-:W-:Y:S01]  /*1a1f0*/  BSSY.RECONVERGENT B0, `(.L_x_17535) ;  /* 0x000004e000007945 */ /* 0x000fe20003800200 */
[----:B------:R-:W-:Y:S01]  /*1a200*/  I2FP.F32.U32 R90, R90 ;  /* 0x0000005a005a7245 */ /* 0x000fe20000201000 */
[----:B------:R-:W-:Y:S01]  /*1a210*/  IMAD.MOV.U32 R177, RZ, RZ, 0x2 ;  /* 0x00000002ffb17424 */ /* 0x000fe200078e00ff */
[C---:B------:R-:W-:Y:S02]  /*1a220*/  SHF.L.U32 R95, R91.reuse, 0x10, RZ ;  /* 0x000000105b5f7819 */ /* 0x040fe400000006ff */
[----:B------:R-:W-:Y:S01]  /*1a230*/  PRMT R100, R91, 0x7632, R100 ;  /* 0x000076325b647816 */ /* 0x000fe20000000064 */
        /* <DEDUP_REMOVED lines=14> */
.L_x_17537:
        /* <DEDUP_REMOVED lines=15> */
.L_x_17539:
[----:B------:R-:W-:Y:S05]  /*1a410*/  BSYNC.RECONVERGENT B1 ;  /* 0x0000000000017941 */ /* 0x000fea0003800200 */
.L_x_17538:
        /* <DEDUP_REMOVED lines=43> */
.L_x_17536:
[----:B------:R-:W-:Y:S05]  /*1a6d0*/  BSYNC.RECONVERGENT B0 ;  /* 0x0000000000007941 */ /* 0x000fea0003800200 */
.L_x_17535:
        /* <DEDUP_REMOVED lines=16> */
.L_x_17499:
[----:B------:R-:W-:Y:S01]  /*1a7e0*/  SEL R95, RZ, 0x1000000, !P6 ;  /* 0x01000000ff5f7807 */ /* 0x000fe20007000000 */
[----:B------:R-:W-:Y:S01]  /*1a7f0*/  VIADD R145, R115, 0xa0 ;  /* 0x000000a073917836 */ /* 0x000fe20000000000 */
[----:B------:R-:W-:Y:S02]  /*1a800*/  SEL R98, RZ, 0x10000, !P5 ;  /* 0x00010000ff627807 */ /* 0x000fe40006800000 */
[----:B------:R-:W-:Y:S01]  /*1a810*/  SEL R101, RZ, 0x100, !P4 ;  /* 0x00000100ff657807 */ /* 0x000fe20006000000 */
[----:B------:R-:W-:Y:S01]  /*1a820*/  IMAD.WIDE.U32 R96, R145, 0x10, R96 ;  /* 0x0000001091607825 */ /* 0x000fe200078e0060 */
        /* <DEDUP_REMOVED lines=38> */
.L_x_17543:
        /* <DEDUP_REMOVED lines=13> */
.L_x_17545:
[----:B------:R-:W-:Y:S05]  /*1ab60*/  BSYNC.RECONVERGENT B1 ;  /* 0x0000000000017941 */ /* 0x000fea0003800200 */
.L_x_17544:
        /* <DEDUP_REMOVED lines=43> */
.L_x_17542:
[----:B------:R-:W-:Y:S05]  /*1ae20*/  BSYNC.RECONVERGENT B0 ;  /* 0x0000000000007941 */ /* 0x000fea0003800200 */
.L_x_17541:
        /* <DEDUP_REMOVED lines=25> */
.L_x_17548:
        /* <DEDUP_REMOVED lines=13> */
.L_x_17550:
[----:B------:R-:W-:Y:S05]  /*1b090*/  BSYNC.RECONVERGENT B1 ;  /* 0x0000000000017941 */ /* 0x000fea0003800200 */
.L_x_17549:
        /* <DEDUP_REMOVED lines=43> */
.L_x_17547:
[----:B------:R-:W-:Y:S05]  /*1b350*/  BSYNC.RECONVERGENT B0 ;  /* 0x0000000000007941 */ /* 0x000fea0003800200 */
.L_x_17546:
        /* <DEDUP_REMOVED lines=22> */
.L_x_17553:
        /* <DEDUP_REMOVED lines=13> */
.L_x_17555:
[----:B------:R-:W-:Y:S05]  /*1b590*/  BSYNC.RECONVERGENT B1 ;  /* 0x0000000000017941 */ /* 0x000fea0003800200 */
.L_x_17554:
        /* <DEDUP_REMOVED lines=43> */
.L_x_17552:
[----:B------:R-:W-:Y:S05]  /*1b850*/  BSYNC.RECONVERGENT B0 ;  /* 0x0000000000007941 */ /* 0x000fea0003800200 */
.L_x_17551:
        /* <DEDUP_REMOVED lines=23> */
.L_x_17558:
        /* <DEDUP_REMOVED lines=13> */
.L_x_17560:
[----:B------:R-:W-:Y:S05]  /*1baa0*/  BSYNC.RECONVERGENT B1 ;  /* 0x0000000000017941 */ /* 0x000fea0003800200 */
.L_x_17559:
        /* <DEDUP_REMOVED lines=43> */
.L_x_17557:
[----:B------:R-:W-:Y:S05]  /*1bd60*/  BSYNC.RECONVERGENT B0 ;  /* 0x0000000000007941 */ /* 0x000fea0003800200 */
.L_x_17556:
        /* <DEDUP_REMOVED lines=22> */
.L_x_17563:
        /* <DEDUP_REMOVED lines=13> */
.L_x_17565:
[----:B------:R-:W-:Y:S05]  /*1bfa0*/  BSYNC.RECONVERGENT B1 ;  /* 0x0000000000017941 */ /* 0x000fea0003800200 */
.L_x_17564:
        /* <DEDUP_REMOVED lines=43> */
.L_x_17562:
[----:B------:R-:W-:Y:S05]  /*1c260*/  BSYNC.RECONVERGENT B0 ;  /* 0x0000000000007941 */ /* 0x000fea0003800200 */
.L_x_17561:
        /* <DEDUP_REMOVED lines=23> */
.L_x_17568:
        /* <DEDUP_REMOVED lines=13> */
.L_x_17570:
[----:B------:R-:W-:Y:S05]  /*1c4b0*/  BSYNC.RECONVERGENT B1 ;  /* 0x0000000000017941 */ /* 0x000fea0003800200 */
.L_x_17569:
        /* <DEDUP_REMOVED lines=43> */
.L_x_17567:
[----:B------:R-:W-:Y:S05]  /*1c770*/  BSYNC.RECONVERGENT B0 ;  /* 0x0000000000007941 */ /* 0x000fea0003800200 */
.L_x_17566:
        /* <DEDUP_REMOVED lines=22> */
.L_x_17573:
        /* <DEDUP_REMOVED lines=13> */
.L_x_17575:
[----:B------:R-:W-:Y:S05]  /*1c9b0*/  BSYNC.RECONVERGENT B1 ;  /* 0x0000000000017941 */ /* 0x000fea0003800200 */
.L_x_17574:
        /* <DEDUP_REMOVED lines=43> */
.L_x_17572:
[----:B------:R-:W-:Y:S05]  /*1cc70*/  BSYNC.RECONVERGENT B0 ;  /* 0x0000000000007941 */ /* 0x000fea0003800200 */
.L_x_17571:
        /* <DEDUP_REMOVED lines=23> */
.L_x_17578:
        /* <DEDUP_REMOVED lines=15> */
.L_x_17580:
[----:B------:R-:W-:Y:S05]  /*1cee0*/  BSYNC.RECONVERGENT B1 ;  /* 0x0000000000017941 */ /* 0x000fea0003800200 */
.L_x_17579:
        /* <DEDUP_REMOVED lines=43> */
.L_x_17577:
[----:B------:R-:W-:Y:S05]  /*1d1a0*/  BSYNC.RECONVERGENT B0 ;  /* 0x0000000000007941 */ /* 0x000fea0003800200 */
.L_x_17576:
        /* <DEDUP_REMOVED lines=10> */
.L_x_17540:
        /* <DEDUP_REMOVED lines=16> */
.L_x_17584:
        /* <DEDUP_REMOVED lines=13> */
.L_x_17586:
[----:B------:R-:W-:Y:S05]  /*1d420*/  BSYNC.RECONVERGENT B1 ;  /* 0x0000000000017941 */ /* 0x000fea0003800200 */
.L_x_17585:
        /* <DEDUP_REMOVED lines=43> */
.L_x_17583:
[----:B------:R-:W-:Y:S05]  /*1d6e0*/  BSYNC.RECONVERGENT B0 ;  /* 0x0000000000007941 */ /* 0x000fea0003800200 */
.L_x_17582:
[----:B------:R-:W-:Y:S01]  /*1d6f0*/  I2FP.F32.U32 R92, R92 ;  /* 0x0000005c005c7245 */ /* 0x000fe20000201000 */
[----:B-----5:R-:W-:Y:S01]  /*1d700*/  IMAD.U32 R95, R96, 0x10000, RZ ;  /* 0x00010000605f7824 */ /* 0x020fe200078e00ff */
[----:B------:R-:W-:Y:S01]  /*1d710*/  ISETP.NE.AND P0, PT, R94, 0x1, PT ;  /* 0x000000015e00780c */ /* 0x000fe20003f05270 */
[----:B------:R-:W-:Y:S01]  /*1d720*/  BSSY.RECONVERGENT B0, `(.L_x_17587) ;  /* 0x000004c000007945 */ /* 0x000fe20003800200 */
[----:B------:R-:W-:Y:S01]  /*1d730*/  LOP3.LUT R142, R142, 0xfffffffd, RZ, 0xc0, !PT ;  /* 0xfffffffd8e8e7812 */ /* 0x000fe200078ec0ff */
[----:B------:R-:W-:Y:S01]  /*1d740*/  FFMA.FTZ R93, R92, R117, 1.1641532182693481445e-10 ;  /* 0x2f0000005c5d7423 */ /* 0x000fe20000010075 */
[----:B------:R-:W-:Y:S01]  /*1d750*/  FMUL.FTZ R95, R95, R136 ;  /* 0x000000885f5f7220 */ /* 0x000fe20000410000 */
[----:B------:R-:W-:Y:S02]  /*1d760*/  PRMT R96, R96, 0x7632, R96 ;  /* 0x0000763260607816 */ /* 0x000fe40000000060 */
[----:B------:R-:W-:Y:S01]  /*1d770*/  MOV R100, 0x2 ;  /* 0x0000000200647802 */ /* 0x000fe20000000f00 */
[----:B------:R-:W-:Y:S01]  /*1d780*/  FMUL.FTZ R92, R95, R116 ;  /* 0x000000745f5c7220 */ /* 0x000fe20000410000 */
[----:B------:R-:W-:Y:S01]  /*1d790*/  FSETP.LE.FTZ.AND P1, PT, R93, R0, PT ;  /* 0x000000005d00720b */ /* 0x000fe20003f33000 */
[----:B------:R-:W-:-:S12]  /*1d7a0*/  IMAD.MOV.U32 R93, RZ, RZ, R112 ;  /* 0x000000ffff5d7224 */ /* 0x000fd800078e0070 */
        /* <DEDUP_REMOVED lines=10> */
.L_x_17589:
        /* <DEDUP_REMOVED lines=13> */
.L_x_17591:
[----:B------:R-:W-:Y:S05]  /*1d920*/  BSYNC.RECONVERGENT B1 ;  /* 0x0000000000017941 */ /* 0x000fea0003800200 */
.L_x_17590:
        /* <DEDUP_REMOVED lines=43> */
.L_x_17588:
[----:B------:R-:W-:Y:S05]  /*1dbe0*/  BSYNC.RECONVERGENT B0 ;  /* 0x0000000000007941 */ /* 0x000fea0003800200 */
.L_x_17587:
[----:B------:R-:W-:Y:S01]  /*1dbf0*/  I2FP.F32.U32 R94, R93 ;  /* 0x0000005d005e7245 */ /* 0x000fe20000201000 */
[----:B------:R-:W-:Y:S01]  /*1dc00*/  IMAD.U32 R95, R96, 0x10000, RZ ;  /* 0x00010000605f7824 */ /* 0x000fe200078e00ff */
[----:B------:R-:W-:Y:S01]  /*1dc10*/  ISETP.NE.AND P1, PT, R100, 0x1, PT ;  /* 0x000000016400780c */ /* 0x000fe20003f25270 */
[----:B------:R-:W-:Y:S01]  /*1dc20*/  BSSY.RECONVERGENT B0, `(.L_x_17592) ;  /* 0x0000049000007945 */ /* 0x000fe20003800200 */
[----:B------:R-:W-:Y:S01]  /*1dc30*/  MOV R102, 0x2 ;  /* 0x0000000200667802 */ /* 0x000fe20000000f00 */
        /* <DEDUP_REMOVED lines=14> */
.L_x_17594:
        /* <DEDUP_REMOVED lines=13> */
.L_x_17596:
[----:B------:R-:W-:Y:S05]  /*1ddf0*/  BSYNC.RECONVERGENT B1 ;  /* 0x0000000000017941 */ /* 0x000fea0003800200 */
.L_x_17595:
        /* <DEDUP_REMOVED lines=43> */
.L_x_17593:
[----:B------:R-:W-:Y:S05]  /*1e0b0*/  BSYNC.RECONVERGENT B0 ;  /* 0x0000000000007941 */ /* 0x000fea0003800200 */
.L_x_17592:
[----:B------:R-:W-:Y:S01]  /*1e0c0*/  ISETP.NE.AND P2, PT, R102, 0x1, PT ;  /* 0x000000016600780c */ /* 0x000fe20003f45270 */
[----:B------:R-:W-:Y:S01]  /*1e0d0*/  IMAD.U32 R101, R97, 0x10000, RZ ;  /* 0x0001000061657824 */ /* 0x000fe200078e00ff */
[----:B------:R-:W-:Y:S01]  /*1e0e0*/  I2FP.F32.U32 R94, R94 ;  /* 0x0000005e005e7245 */ /* 0x000fe20000201000 */
[----:B------:R-:W-:Y:S01]  /*1e0f0*/  BSSY.RECONVERGENT B0, `(.L_x_17597) ;  /* 0x000004a000007945 */ /* 0x000fe20003800200 */
[----:B------:R-:W-:Y:S01]  /*1e100*/  MOV R100, 0x2 ;  /* 0x0000000200647802 */ /* 0x000fe20000000f00 */
        /* <DEDUP_REMOVED lines=15> */
.L_x_17599:
        /* <DEDUP_REMOVED lines=13> */
.L_x_17601:
[----:B------:R-:W-:Y:S05]  /*1e2d0*/  BSYNC.RECONVERGENT B1 ;  /* 0x0000000000017941 */ /* 0x000fea0003800200 */
.L_x_17600:
        /* <DEDUP_REMOVED lines=40> */
[----:B------:R-:W-:Y:S02]  /*1e560*/  LOP3.LUT R110, R134, R96, R103, 0x96, !PT ;  /* 0x00000060866e7212 */ /* 0x000fe400078e9667 */
[----:B------:R-:W-:Y:S01]  /*1e570*/  MOV R96, R138 ;  /* 0x0000008a00607202 */ /* 0x000fe20000000f00 */
[----:B------:R-:W-:-:S07]  /*1e580*/  IMAD.MOV.U32 R138, RZ, RZ, R102 ;  /* 0x000000ffff8a7224 */ /* 0x000fce00078e0066 */
.L_x_17598:
[----:B------:R-:W-:Y:S05]  /*1e590*/  BSYNC.RECONVERGENT B0 ;  /* 0x0000000000007941 */ /* 0x000fea0003800200 */
.L_x_17597:
        /* <DEDUP_REMOVED lines=19> */
.L_x_17604:
        /* <DEDUP_REMOVED lines=13> */
.L_x_17606:
[----:B------:R-:W-:Y:S05]  /*1e7a0*/  BSYNC.RECONVERGENT B1 ;  /* 0x0000000000017941 */ /* 0x000fea0003800200 */
.L_x_17605:
        /* <DEDUP_REMOVED lines=43> */
.L_x_17603:
[----:B------:R-:W-:Y:S05]  /*1ea60*/  BSYNC.RECONVERGENT B0 ;  /* 0x0000000000007941 */ /* 0x000fea0003800200 */
.L_x_17602:
[----:B------:R-:W-:Y:S01]  /*1ea70*/  ISETP.NE.AND P4, PT, R102, 0x1, PT ;  /* 0x000000016600780c */ /* 0x000fe20003f85270 */
[C---:B------:R-:W-:Y:S01]  /*1ea80*/  IMAD.U32 R101, R98.reuse, 0x10000, RZ ;  /* 0x0001000062657824 */ /* 0x040fe200078e00ff */
[----:B------:R-:W-:Y:S01]  /*1ea90*/  I2FP.F32.U32 R96, R96 ;  /* 0x0000006000607245 */ /* 0x000fe20000201000 */
[----:B------:R-:W-:Y:S01]  /*1eaa0*/  BSSY.RECONVERGENT B0, `(.L_x_17607) ;  /* 0x000004a000007945 */ /* 0x000fe20003800200 */
[----:B------:R-:W-:Y:S01]  /*1eab0*/  PRMT R98, R98, 0x7632, R98 ;  /* 0x0000763262627816 */ /* 0x000fe20000000062 */
[----:B------:R-:W-:Y:S01]  /*1eac0*/  FMUL.FTZ R101, R101, R136 ;  /* 0x0000008865657220 */ /* 0x000fe20000410000 */
[----:B------:R-:W-:Y:S01]  /*1ead0*/  MOV R103, 0x2 ;  /* 0x0000000200677802 */ /* 0x000fe20000000f00 */
        /* <DEDUP_REMOVED lines=13> */
.L_x_17609:
        /* <DEDUP_REMOVED lines=13> */
.L_x_17611:
[----:B------:R-:W-:Y:S05]  /*1ec80*/  BSYNC.RECONVERGENT B1 ;  /* 0x0000000000017941 */ /* 0x000fea0003800200 */
.L_x_17610:
        /* <DEDUP_REMOVED lines=43> */
.L_x_17608:
[----:B------:R-:W-:Y:S05]  /*1ef40*/  BSYNC.RECONVERGENT B0 ;  /* 0x0000000000007941 */ /* 0x000fea0003800200 */
.L_x_17607:
[----:B------:R-:W-:Y:S01]  /*1ef50*/  ISETP.NE.AND P5, PT, R103, 0x1, PT ;  /* 0x000000016700780c */ /* 0x000fe20003fa5270 */
[----:B------:R-:W-:Y:S01]  /*1ef60*/  IMAD.U32 R101, R98, 0x10000, RZ ;  /* 0x0001000062657824 */ /* 0x000fe200078e00ff */
[----:B------:R-:W-:Y:S01]  /*1ef70*/  I2FP.F32.U32 R96, R97 ;  /* 0x0000006100607245 */ /* 0x000fe20000201000 */
[----:B------:R-:W-:Y:S01]  /*1ef80*/  BSSY.RECONVERGENT B0, `(.L_x_17612) ;  /* 0x0000049000007945 */ /* 0x000fe20003800200 */
[----:B------:R-:W-:Y:S01]  /*1ef90*/  MOV R102, 0x2 ;  /* 0x0000000200667802 */ /* 0x000fe20000000f00 */
[----:B------:R-:W-:Y:S02]  /*1efa0*/  FMUL.FTZ R101, R101, R136 ;  /* 0x0000008865657220 */ /* 0x000fe40000410000 */
        /* <DEDUP_REMOVED lines=13> */
.L_x_17614:
        /* <DEDUP_REMOVED lines=13> */
.L_x_17616:
[----:B------:R-:W-:Y:S05]  /*1f150*/  BSYNC.RECONVERGENT B1 ;  /* 0x0000000000017941 */ /* 0x000fea0003800200 */
.L_x_17615:
        /* <DEDUP_REMOVED lines=43> */
.L_x_17613:
[----:B------:R-:W-:Y:S05]  /*1f410*/  BSYNC.RECONVERGENT B0 ;  /* 0x0000000000007941 */ /* 0x000fea0003800200 */
.L_x_17612:
        /* <DEDUP_REMOVED lines=20> */
.L_x_17619:
        /* <DEDUP_REMOVED lines=15> */
.L_x_17621:
[----:B------:R-:W-:Y:S05]  /*1f650*/  BSYNC.RECONVERGENT B1 ;  /* 0x0000000000017941 */ /* 0x000fea0003800200 */
.L_x_17620:
        /* <DEDUP_REMOVED lines=43> */
.L_x_17618:
[----:B------:R-:W-:Y:S05]  /*1f910*/  BSYNC.RECONVERGENT B0 ;  /* 0x0000000000007941 */ /* 0x000fea0003800200 */
.L_x_17617:
        /* <DEDUP_REMOVED lines=16> */
.L_x_17581:
        /* <DEDUP_REMOVED lines=14> */
[----:B------:R0:W-:Y:S01]  /*1fb00*/  STG.E.128 desc[UR6][R104.64+0x10], R100 ;  /* 0x0000106468007986 */ /* 0x0001e2000c101d06 */
[----:B------:R-:W-:Y:S01]  /*1fb10*/  LOP3.LUT R118, R118, R119, R117, 0xfe, !PT ;  /* 0x0000007776767212 */ /* 0x000fe200078efe75 */
[----:B------:R-:W-:Y:S01]  /*1fb20*/  FADD.FTZ R0, R97, R56 ;  /* 0x0000003861007221 */ /* 0x000fe20000010000 */
[----:B------:R-:W-:Y:S01]  /*1fb30*/  LOP3.LUT R96, R96, R116, R99, 0xfe, !PT ;  /* 0x0000007460607212 */ /* 0x000fe200078efe63 */
[----:B------:R-:W-:Y:S01]  /*1fb40*/  UMOV UR13, 0xffffffff ;  /* 0xffffffff000d7882 */ /* 0x000fe20000000000 */
[----:B------:R-:W-:Y:S01]  /*1fb50*/  SEL R99, RZ, 0x1, !P3 ;  /* 0x00000001ff637807 */ /* 0x000fe20005800000 */
[----:B------:R-:W-:Y:S01]  /*1fb60*/  FADD.FTZ R97, R0, R57 ;  /* 0x0000003900617221 */ /* 0x000fe20000010000 */
[----:B------:R-:W-:-:S02]  /*1fb70*/  SEL R117, RZ, 0x1, !P6 ;  /* 0x00000001ff757807 */ /* 0x000fc40007000000 */
[----:B------:R-:W-:Y:S01]  /*1fb80*/  LOP3.LUT P0, RZ, R171, 0x1f, RZ, 0xc0, !PT ;  /* 0x0000001fabff7812 */ /* 0x000fe2000780c0ff */
[----:B------:R-:W-:Y:S01]  /*1fb90*/  FADD.FTZ R0, R97, R58 ;  /* 0x0000003a61007221 */ /* 0x000fe20000010000 */
[----:B------:R-:W-:-:S03]  /*1fba0*/  LOP3.LUT R96, R96, R117, RZ, 0xfc, !PT ;  /* 0x0000007560607212 */ /* 0x000fc600078efcff */
        /* <DEDUP_REMOVED lines=161> */
.L_x_17635:
[----:B------:R-:W-:Y:S01]  /*205c0*/  FMUL.FTZ R0, R96, R96 ;  /* 0x0000006060007220 */ /* 0x000fe20000410000 */
        /* <DEDUP_REMOVED lines=9> */
[----:B------:R-:W-:-:S02]  /*20660*/  FADD.FTZ R0, R97, R0 ;  /* 0x0000000061007221 */ /* 0x000fc40000010000 */
[C---:B------:R-:W-:Y:S01]  /*20670*/  FADD.FTZ R107, -R104.reuse, R52 ;  /* 0x00000034686b7221 */ /* 0x040fe20000010100 */
[C---:B------:R-:W-:Y:S01]  /*20680*/  FADD.FTZ R121, -R104.reuse, R53 ;  /* 0x0000003568797221 */ /* 0x040fe20000010100 */
[C---:B------:R-:W-:Y:S01]  /*20690*/  FADD.FTZ R123, -R104.reuse, R54 ;  /* 0x00000036687b7221 */ /* 0x040fe20000010100 */
[C---:B------:R-:W-:Y:S01]  /*206a0*/  FADD.FTZ R125, -R104.reuse, R55 ;  /* 0x00000037687d7221 */ /* 0x040fe20000010100 */
[----:B------:R-:W0:Y:S01]  /*206b0*/  MUFU.RSQ R0, R0 ;  /* 0x0000000000007308 */ /* 0x000e220000001400 */
[C---:B------:R-:W-:Y:S01]  /*206c0*/  FADD.FTZ R127, -R104.reuse, R56 ;  /* 0x00000038687f7221 */ /* 0x040fe20000010100 */
[----:B------:R-:W-:Y:S01]  /*206d0*/  FADD.FTZ R131, -R104, R58 ;  /* 0x0000003a68837221 */ /* 0x000fe20000010100 */
[----:B------:R-:W-:Y:S01]  /*206e0*/  SHF.L.U32 R54, R170, 0x10, RZ ;  /* 0x00000010aa367819 */ /* 0x000fe200000006ff */
[C---:B------:R-:W-:Y:S01]  /*206f0*/  FADD.FTZ R135, -R104.reuse, R60 ;  /* 0x0000003c68877221 */ /* 0x040fe20000010100 */
[C---:B------:R-:W-:Y:S01]  /*20700*/  FADD.FTZ R173, -R104.reuse, R62 ;  /* 0x0000003e68ad7221 */ /* 0x040fe20000010100 */
[----:B------:R-:W-:Y:S01]  /*20710*/  IMAD.U32 R56, R169, 0x10000, RZ ;  /* 0x00010000a9387824 */ /* 0x000fe200078e00ff */
[----:B------:R-:W-:Y:S01]  /*20720*/  SHF.L.U32 R58, R49, 0x10, RZ ;  /* 0x00000010313a7819 */ /* 0x000fe200000006ff */
[C---:B------:R-:W-:Y:S01]  /*20730*/  FADD.FTZ R177, -R104.reuse, R64 ;  /* 0x0000004068b17221 */ /* 0x040fe20000010100 */
[----:B------:R-:W-:Y:S01]  /*20740*/  FADD.FTZ R181, -R104, R66 ;  /* 0x0000004268b57221 */ /* 0x000fe20000010100 */
[----:B------:R-:W-:Y:S01]  /*20750*/  IMAD.U32 R60, R25, 0x10000, RZ ;  /* 0x00010000193c7824 */ /* 0x000fe200078e00ff */
[----:B------:R-:W-:Y:S01]  /*20760*/  SHF.L.U32 R62, R168, 0x10, RZ ;  /* 0x00000010a83e7819 */ /* 0x000fe200000006ff */
[----:B------:R-:W-:Y:S01]  /*20770*/  FADD.FTZ R185, -R104, R68 ;  /* 0x0000004468b97221 */ /* 0x000fe20000010100 */
[----:B------:R-:W-:Y:S01]  /*20780*/  IMAD.U32 R64, R167, 0x10000, RZ ;  /* 0x00010000a7407824 */ /* 0x000fe200078e00ff */
[----:B------:R-:W-:Y:S01]  /*20790*/  SHF.L.U32 R66, R50, 0x10, RZ ;  /* 0x0000001032427819 */ /* 0x000fe200000006ff */
[----:B------:R-:W-:Y:S01]  /*207a0*/  FADD.FTZ R129, -R104, R57 ;  /* 0x0000003968817221 */ /* 0x000fe20000010100 */
[----:B------:R-:W-:-:S02]  /*207b0*/  IMAD.U32 R68, R26, 0x10000, RZ ;  /* 0x000100001a447824 */ /* 0x000fc400078e00ff */
[C---:B0-----:R-:W-:Y:S01]  /*207c0*/  FMUL.FTZ R52, R0.reuse, R107 ;  /* 0x0000006b00347220 */ /* 0x041fe20000410000 */
[C---:B------:R-:W-:Y:S01]  /*207d0*/  FMUL.FTZ R107, R0.reuse, R121 ;  /* 0x00000079006b7220 */ /* 0x040fe20000410000 */
[C---:B------:R-:W-:Y:S01]  /*207e0*/  FMUL.FTZ R123, R0.reuse, R123 ;  /* 0x0000007b007b7220 */ /* 0x040fe20000410000 */
[----:B------:R-:W-:Y:S01]  /*207f0*/  FMUL.FTZ R127, R0, R127 ;  /* 0x0000007f007f7220 */ /* 0x000fe20000410000 */
[----:B------:R-:W-:Y:S01]  /*20800*/  FFMA.FTZ R52, R52, R117, R119 ;  /* 0x0000007534347223 */ /* 0x000fe20000010077 */
[----:B------:R-:W-:Y:S01]  /*20810*/  FMUL.FTZ R117, R0, R125 ;  /* 0x0000007d00757220 */ /* 0x000fe20000410000 */
[----:B------:R-:W-:Y:S01]  /*20820*/  FFMA.FTZ R107, R107, R54, R56 ;  /* 0x000000366b6b7223 */ /* 0x000fe20000010038 */
[----:B------:R-:W-:Y:S01]  /*20830*/  FADD.FTZ R133, -R104, R59 ;  /* 0x0000003b68857221 */ /* 0x000fe20000010100 */
[----:B------:R-:W-:Y:S01]  /*20840*/  FFMA.FTZ R56, R123, R58, R60 ;  /* 0x0000003a7b387223 */ /* 0x000fe2000001003c */
[----:B------:R-:W-:Y:S01]  /*20850*/  FFMA.FTZ R117, R117, R62, R64 ;  /* 0x0000003e75757223 */ /* 0x000fe20000010040 */
[----:B------:R-:W-:Y:S01]  /*20860*/  SHF.L.U32 R58, R166, 0x10, RZ ;  /* 0x00000010a63a7819 */ /* 0x000fe200000006ff */
[----:B------:R-:W-:Y:S01]  /*20870*/  FFMA.FTZ R54, R127, R66, R68 ;  /* 0x000000427f367223 */ /* 0x000fe20000010044 */
[----:B------:R-:W-:Y:S01]  /*20880*/  IMAD.U32 R60, R165, 0x10000, RZ ;  /* 0x00010000a53c7824 */ /* 0x000fe200078e00ff */
[----:B------:R-:W-:Y:S01]  /*20890*/  SHF.L.U32 R62, R51, 0x10, RZ ;  /* 0x00000010333e7819 */ /* 0x000fe200000006ff */
[----:B------:R-:W-:Y:S01]  /*208a0*/  FMUL.FTZ R121, R0, R129 ;  /* 0x0000008100797220 */ /* 0x000fe20000410000 */
[----:B------:R-:W-:Y:S01]  /*208b0*/  FADD.FTZ R189, -R104, R70 ;  /* 0x0000004668bd7221 */ /* 0x000fe20000010100 */
        /* <DEDUP_REMOVED lines=8> */
[----:B------:R-:W-:-:S02]  /*20940*/  IMAD.U32 R72, R20, 0x10000, RZ ;  /* 0x0001000014487824 */ /* 0x000fc400078e00ff */
        /* <DEDUP_REMOVED lines=30> */
[----:B------:R-:W-:Y:S01]  /*20b30*/  IMAD.U32 R72, R23, 0x10000, RZ ;  /* 0x0001000017487824 */ /* 0x000fe200078e00ff */
[----:B------:R-:W-:Y:S01]  /*20b40*/  SHF.L.U32 R74, R156, 0x10, RZ ;  /* 0x000000109c4a7819 */ /* 0x000fe200000006ff */
[----:B------:R-:W-:Y:S01]  /*20b50*/  FMUL.FTZ R181, R0, R181 ;  /* 0x000000b500b57220 */ /* 0x000fe20000410000 */
[----:B------:R-:W-:Y:S01]  /*20b60*/  FADD.FTZ R53, -R104, R78 ;  /* 0x0000004e68357221 */ /* 0x000fe20000010100 */
[----:B------:R-:W-:-:S02]  /*20b70*/  IMAD.U32 R76, R155, 0x10000, RZ ;  /* 0x000100009b4c7824 */ /* 0x000fc400078e00ff */
[----:B------:R-:W-:Y:S01]  /*20b80*/  FMUL.FTZ R129, R0, R183 ;  /* 0x000000b700817220 */ /* 0x000fe20000410000 */
[C---:B------:R-:W-:Y:S01]  /*20b90*/  FADD.FTZ R187, -R104.reuse, R69 ;  /* 0x0000004568bb7221 */ /* 0x040fe20000010100 */
[----:B------:R-:W-:Y:S01]  /*20ba0*/  FADD.FTZ R61, -R104, R80 ;  /* 0x00000050683d7221 */ /* 0x000fe20000010100 */
[----:B------:R-:W-:Y:S01]  /*20bb0*/  SHF.L.U32 R78, R40, 0x10, RZ ;  /* 0x00000010284e7819 */ /* 0x000fe200000006ff */
[----:B------:R-:W-:Y:S02]  /*20bc0*/  IMAD.U32 R80, R16, 0x10000, RZ ;  /* 0x0001000010507824 */ /* 0x000fe400078e00ff */
[----:B------:R-:W-:Y:S01]  /*20bd0*/  FMUL.FTZ R185, R0, R185 ;  /* 0x000000b900b97220 */ /* 0x000fe20000410000 */
[----:B------:R-:W-:Y:S01]  /*20be0*/  FFMA.FTZ R127, R127, R66, R68 ;  /* 0x000000427f7f7223 */ /* 0x000fe20000010044 */
[----:B------:R-:W-:Y:S01]  /*20bf0*/  FFMA.FTZ R68, R181, R70, R72 ;  /* 0x00000046b5447223 */ /* 0x000fe20000010048 */
[----:B------:R-:W-:Y:S01]  /*20c00*/  FADD.FTZ R191, -R104, R71 ;  /* 0x0000004768bf7221 */ /* 0x000fe20000010100 */
        /* <DEDUP_REMOVED lines=9> */
[----:B------:R-:W-:Y:S01]  /*20ca0*/  FADD.FTZ R73, -R104, R73 ;  /* 0x0000004968497221 */ /* 0x000fe20000010100 */
[----:B------:R-:W-:Y:S02]  /*20cb0*/  IMAD.U32 R80, R151, 0x10000, RZ ;  /* 0x0001000097507824 */ /* 0x000fe400078e00ff */
[----:B------:R-:W-:Y:S01]  /*20cc0*/  FMUL.FTZ R133, R0, R191 ;  /* 0x000000bf00857220 */ /* 0x000fe20000410000 */
[----:B------:R-:W-:Y:S01]  /*20cd0*/  FFMA.FTZ R131, R131, R70, R72 ;  /* 0x0000004683837223 */ /* 0x000fe20000010048 */
[----:B------:R-:W-:Y:S01]  /*20ce0*/  FFMA.FTZ R70, R189, R74, R76 ;  /* 0x0000004abd467223 */ /* 0x000fe2000001004c */
[----:B------:R-:W-:Y:S01]  /*20cf0*/  SHF.L.U32 R74, R150, 0x10, RZ ;  /* 0x00000010964a7819 */ /* 0x000fe200000006ff */
[----:B------:R-:W-:Y:S01]  /*20d00*/  FFMA.FTZ R133, R133, R78, R80 ;  /* 0x0000004e85857223 */ /* 0x000fe20000010050 */
[----:B------:R-:W-:-:S02]  /*20d10*/  IMAD.U32 R76, R149, 0x10000, RZ ;  /* 0x00010000954c7824 */ /* 0x000fc400078e00ff */
[----:B------:R-:W-:Y:S01]  /*20d20*/  FMUL.FTZ R73, R0, R73 ;  /* 0x0000004900497220 */ /* 0x000fe20000410000 */
[----:B------:R-:W-:Y:S01]  /*20d30*/  SHF.L.U32 R78, R43, 0x10, RZ ;  /* 0x000000102b4e7819 */ /* 0x000fe200000006ff */
[C---:B------:R-:W-:Y:S01]  /*20d40*/  FADD.FTZ R77, -R104.reuse, R77 ;  /* 0x0000004d684d7221 */ /* 0x040fe20000010100 */
[----:B------:R-:W-:Y:S01]  /*20d50*/  FADD.FTZ R59, -R104, R86 ;  /* 0x00000056683b7221 */ /* 0x000fe20000010100 */
[----:B------:R-:W-:Y:S01]  /*20d60*/  IMAD.U32 R80, R19, 0x10000, RZ ;  /* 0x0001000013507824 */ /* 0x000fe200078e00ff */
[----:B------:R-:W-:Y:S01]  /*20d70*/  SHF.L.U32 R135, R36, 0x10, RZ ;  /* 0x0000001024877819 */ /* 0x000fe200000006ff */
[----:B------:R-:W-:Y:S01]  /*20d80*/  FMUL.FTZ R57, R0, R57 ;  /* 0x0000003900397220 */ /* 0x000fe20000410000 */
[----:B------:R-:W-:Y:S02]  /*20d90*/  IMAD.U32 R171, R12, 0x10000, RZ ;  /* 0x000100000cab7824 */ /* 0x000fe400078e00ff */
[----:B------:R-:W-:Y:S01]  /*20da0*/  FMUL.FTZ R86, R0, R63 ;  /* 0x0000003f00567220 */ /* 0x000fe20000410000 */
[C---:B------:R-:W-:Y:S01]  /*20db0*/  FADD.FTZ R55, -R104.reuse, R82 ;  /* 0x0000005268377221 */ /* 0x040fe20000010100 */
[----:B------:R-:W-:Y:S01]  /*20dc0*/  FFMA.FTZ R73, R73, R74, R76 ;  /* 0x0000004a49497223 */ /* 0x000fe2000001004c */
[----:B------:R-:W-:Y:S01]  /*20dd0*/  FADD.FTZ R65, -R104, R84 ;  /* 0x0000005468417221 */ /* 0x000fe20000010100 */
[----:B------:R-:W-:Y:S01]  /*20de0*/  SHF.L.U32 R82, R42, 0x10, RZ ;  /* 0x000000102a527819 */ /* 0x000fe200000006ff */
[----:B------:R-:W-:Y:S01]  /*20df0*/  IMAD.U32 R84, R18, 0x10000, RZ ;  /* 0x0001000012547824 */ /* 0x000fe200078e00ff */
[----:B------:R-:W-:Y:S01]  /*20e00*/  SHF.L.U32 R74, R146, 0x10, RZ ;  /* 0x00000010924a7819 */ /* 0x000fe200000006ff */
[----:B------:R-:W-:Y:S01]  /*20e10*/  FMUL.FTZ R193, R0, R193 ;  /* 0x000000c100c17220 */ /* 0x000fe20000410000 */
[----:B------:R-:W-:Y:S01]  /*20e20*/  FFMA.FTZ R63, R57, R78, R80 ;  /* 0x0000004e393f7223 */ /* 0x000fe20000010050 */
[----:B------:R-:W-:-:S02]  /*20e30*/  IMAD.U32 R76, R144, 0x10000, RZ ;  /* 0x00010000904c7824 */ /* 0x000fc400078e00ff */
[----:B------:R-:W-:Y:S01]  /*20e40*/  FMUL.FTZ R77, R0, R77 ;  /* 0x0000004d004d7220 */ /* 0x000fe20000410000 */
[----:B------:R-:W-:Y:S01]  /*20e50*/  FADD.FTZ R67, -R104, R88 ;  /* 0x0000005868437221 */ /* 0x000fe20000010100 */
[----:B------:R-:W-:Y:S01]  /*20e60*/  FFMA.FTZ R80, R86, R135, R171 ;  /* 0x0000008756507223 */ /* 0x000fe200000100ab */
[C---:B------:R-:W-:Y:S01]  /*20e70*/  FADD.FTZ R75, -R104.reuse, R75 ;  /* 0x0000004b684b7221 */ /* 0x040fe20000010100 */
[----:B------:R-:W-:Y:S01]  /*20e80*/  PRMT R86, R37, 0x7632, R86 ;  /* 0x0000763225567816 */ /* 0x000fe20000000056 */
[----:B------:R-:W-:Y:S01]  /*20e90*/  FADD.FTZ R79, -R104, R79 ;  /* 0x0000004f684f7221 */ /* 0x000fe20000010100 */
[----:B------:R-:W-:Y:S01]  /*20ea0*/  PRMT R88, R13, 0x7632, R88 ;  /* 0x000076320d587816 */ /* 0x000fe20000000058 */
[----:B------:R-:W-:Y:S01]  /*20eb0*/  FFMA.FTZ R72, R193, R82, R84 ;  /* 0x00000052c1487223 */ /* 0x000fe20000010054 */
[----:B------:R-:W-:Y:S01]  /*20ec0*/  FFMA.FTZ R135, R77, R74, R76 ;  /* 0x0000004a4d877223 */ /* 0x000fe2000001004c */
[----:B------:R-:W-:Y:S01]  /*20ed0*/  SHF.L.U32 R82, R148, 0x10, RZ ;  /* 0x0000001094527819 */ /* 0x000fe200000006ff */
[----:B------:R-:W-:Y:S01]  /*20ee0*/  FADD.FTZ R81, -R104, R81 ;  /* 0x0000005168517221 */ /* 0x000fe20000010100 */
[----:B------:R-:W-:Y:S01]  /*20ef0*/  PRMT R74, R38, 0x7632, R74 ;  /* 0x00007632264a7816 */ /* 0x000fe2000000004a */
[----:B------:R-:W-:Y:S01]  /*20f00*/  FADD.FTZ R71, -R104, R90 ;  /* 0x0000005a68477221 */ /* 0x000fe20000010100 */
[----:B------:R-:W-:Y:S01]  /*20f10*/  PRMT R76, R14, 0x7632, R76 ;  /* 0x000076320e4c7816 */ /* 0x000fe2000000004c */
[----:B------:R-:W-:-:S02]  /*20f20*/  IMAD.U32 R84, R147, 0x10000, RZ ;  /* 0x0001000093547824 */ /* 0x000fc400078e00ff */
[----:B------:R-:W-:Y:S01]  /*20f30*/  FMUL.FTZ R75, R0, R75 ;  /* 0x0000004b004b7220 */ /* 0x000fe20000410000 */
[----:B------:R-:W-:Y:S01]  /*20f40*/  SHF.L.U32 R86, R86, 0x10, RZ ;  /* 0x0000001056567819 */ /* 0x000fe200000006ff */
[----:B------:R-:W-:Y:S01]  /*20f50*/  FADD.FTZ R105, -R104, R92 ;  /* 0x0000005c68697221 */ /* 0x000fe20000010100 */
[----:B------:R-:W-:Y:S01]  /*20f60*/  SHF.L.U32 R90, R38, 0x10, RZ ;  /* 0x00000010265a7819 */ /* 0x000fe200000006ff */
[----:B------:R-:W-:Y:S02]  /*20f70*/  IMAD.U32 R88, R88, 0x10000, RZ ;  /* 0x0001000058587824 */ /* 0x000fe400078e00ff */
[----:B------:R-:W-:Y:S01]  /*20f80*/  FMUL.FTZ R79, R0, R79 ;  /* 0x0000004f004f7220 */ /* 0x000fe20000410000 */
[----:B------:R-:W-:Y:S02]  /*20f90*/  IMAD.U32 R92, R14, 0x10000, RZ ;  /* 0x000100000e5c7824 */ /* 0x000fe400078e00ff */
[----:B------:R-:W-:Y:S01]  /*20fa0*/  FMUL.FTZ R61, R0, R61 ;  /* 0x0000003d003d7220 */ /* 0x000fe20000410000 */
[----:B------:R-:W-:Y:S01]  /*20fb0*/  SHF.L.U32 R74, R74, 0x10, RZ ;  /* 0x000000104a4a7819 */ /* 0x000fe200000006ff */
[----:B------:R-:W-:Y:S01]  /*20fc0*/  FFMA.FTZ R82, R75, R82, R84 ;  /* 0x000000524b527223 */ /* 0x000fe20000010054 */
[----:B------:R-:W-:-:S02]  /*20fd0*/  IMAD.U32 R76, R76, 0x10000, RZ ;  /* 0x000100004c4c7824 */ /* 0x000fc400078e00ff */
[C---:B------:R-:W-:Y:S01]  /*20fe0*/  FMUL.FTZ R81, R0.reuse, R81 ;  /* 0x0000005100517220 */ /* 0x040fe20000410000 */
[----:B------:R-:W-:Y:S01]  /*20ff0*/  SHF.L.U32 R84, R37, 0x10, RZ ;  /* 0x0000001025547819 */ /* 0x000fe200000006ff */
[----:B------:R-:W-:Y:S01]  /*21000*/  FFMA.FTZ R171, R79, R86, R88 ;  /* 0x000000564fab7223 */ /* 0x000fe20000010058 */
[----:B------:R-:W-:Y:S02]  /*21010*/  IMAD.U32 R78, R13, 0x10000, RZ ;  /* 0x000100000d4e7824 */ /* 0x000fe400078e00ff */
[C---:B------:R-:W-:Y:S01]  /*21020*/  FMUL.FTZ R53, R0.reuse, R53 ;  /* 0x0000003500357220 */ /* 0x040fe20000410000 */
[----:B------:R-:W-:Y:S01]  /*21030*/  FFMA.FTZ R86, R61, R90, R92 ;  /* 0x0000005a3d567223 */ /* 0x000fe2000001005c */
[----:B------:R-:W-:Y:S01]  /*21040*/  FMUL.FTZ R61, R0, R65 ;  /* 0x00000041003d7220 */ /* 0x000fe20000410000 */
[----:B------:R-:W-:Y:S01]  /*21050*/  FFMA.FTZ R65, R81, R74, R76 ;  /* 0x0000004a51417223 */ /* 0x000fe2000001004c */
[----:B------:R-:W-:Y:S01]  /*21060*/  PRMT R74, R32, 0x7632, R74 ;  /* 0x00007632204a7816 */ /* 0x000fe2000000004a */
[----:B------:R-:W-:Y:S01]  /*21070*/  FADD.FTZ R85, -R104, R85 ;  /* 0x0000005568557221 */ /* 0x000fe20000010100 */
[----:B------:R-:W-:Y:S01]  /*21080*/  PRMT R76, R8, 0x7632, R76 ;  /* 0x00007632084c7816 */ /* 0x000fe2000000004c */
[----:B------:R-:W-:Y:S01]  /*21090*/  FFMA.FTZ R84, R53, R84, R78 ;  /* 0x0000005435547223 */ /* 0x000fe2000001004e */
[----:B------:R-:W-:Y:S01]  /*210a0*/  FADD.FTZ R83, -R104, R83 ;  /* 0x0000005368537221 */ /* 0x000fe20000010100 */
[----:B------:R-:W-:Y:S01]  /*210b0*/  SHF.L.U32 R78, R39, 0x10, RZ ;  /* 0x00000010274e7819 */ /* 0x000fe200000006ff */
[----:B------:R-:W-:-:S02]  /*210c0*/  IMAD.U32 R88, R15, 0x10000, RZ ;  /* 0x000100000f587824 */ /* 0x000fc400078e00ff */
[----:B------:R-:W-:Y:S01]  /*210d0*/  FMUL.FTZ R55, R0, R55 ;  /* 0x0000003700377220 */ /* 0x000fe20000410000 */
[----:B------:R-:W-:Y:S01]  /*210e0*/  SHF.L.U32 R74, R74, 0x10, RZ ;  /* 0x000000104a4a7819 */ /* 0x000fe200000006ff */
[----:B------:R-:W-:Y:S02]  /*210f0*/  IMAD.U32 R76, R76, 0x10000, RZ ;  /* 0x000100004c4c7824 */ /* 0x000fe400078e00ff */
[C---:B------:R-:W-:Y:S01]  /*21100*/  FMUL.FTZ R85, R0.reuse, R85 ;  /* 0x0000005500557220 */ /* 0x040fe20000410000 */
[----:B------:R-:W-:Y:S01]  /*21110*/  FMUL.FTZ R90, R0, R83 ;  /* 0x00000053005a7220 */ /* 0x000fe20000410000 */
        /* <DEDUP_REMOVED lines=12> */
[----:B------:R-:W-:-:S02]  /*211e0*/  IMAD.U32 R88, R9, 0x10000, RZ ;  /* 0x0001000009587824 */ /* 0x000fc400078e00ff */
[----:B------:R-:W-:Y:S01]  /*211f0*/  FMUL.FTZ R59, R0, R59 ;  /* 0x0000003b003b7220 */ /* 0x000fe20000410000 */
[----:B------:R-:W-:Y:S01]  /*21200*/  FFMA.FTZ R104, R85, R74, R76 ;  /* 0x0000004a55687223 */ /* 0x000fe2000001004c */
[----:B------:R-:W-:Y:S01]  /*21210*/  PRMT R74, R34, 0x7632, R74 ;  /* 0x00007632224a7816 */ /* 0x000fe2000000004a */
[----:B------:R-:W-:Y:S01]  /*21220*/  IMAD.U32 R94, R8, 0x10000, RZ ;  /* 0x00010000085e7824 */ /* 0x000fe200078e00ff */
[----:B------:R-:W-:Y:S01]  /*21230*/  PRMT R76, R10, 0x7632, R76 ;  /* 0x000076320a4c7816 */ /* 0x000fe2000000004c */
[----:B------:R-:W-:Y:S01]  /*21240*/  FFMA.FTZ R85, R59, R78, R88 ;  /* 0x0000004e3b557223 */ /* 0x000fe20000010058 */
[----:B------:R-:W-:Y:S01]  /*21250*/  SHF.L.U32 R92, R32, 0x10, RZ ;  /* 0x00000010205c7819 */ /* 0x000fe200000006ff */
[----:B------:R-:W-:Y:S01]  /*21260*/  IMAD.U32 R88, R11, 0x10000, RZ ;  /* 0x000100000b587824 */ /* 0x000fe200078e00ff */
[----:B------:R-:W-:Y:S01]  /*21270*/  SHF.L.U32 R78, R35, 0x10, RZ ;  /* 0x00000010234e7819 */ /* 0x000fe200000006ff */
[----:B------:R-:W-:Y:S01]  /*21280*/  IMAD.U32 R76, R76, 0x10000, RZ ;  /* 0x000100004c4c7824 */ /* 0x000fe200078e00ff */
[----:B------:R-:W-:Y:S01]  /*21290*/  SHF.L.U32 R74, R74, 0x10, RZ ;  /* 0x000000104a4a7819 */ /* 0x000fe200000006ff */
[C---:B------:R-:W-:Y:S01]  /*212a0*/  FMUL.FTZ R89, R0.reuse, R89 ;  /* 0x0000005900597220 */ /* 0x040fe20000410000 */
[----:B------:R-:W-:Y:S01]  /*212b0*/  FMUL.FTZ R71, R0, R71 ;  /* 0x0000004700477220 */ /* 0x000fe20000410000 */
[----:B------:R-:W-:Y:S01]  /*212c0*/  FFMA.FTZ R81, R61, R92, R94 ;  /* 0x0000005c3d517223 */ /* 0x000fe2000001005e */
[----:B------:R-:W-:Y:S01]  /*212d0*/  PRMT R92, R33, 0x7632, R92 ;  /* 0x00007632215c7816 */ /* 0x000fe2000000005c */
[----:B------:R-:W-:Y:S01]  /*212e0*/  FFMA.FTZ R116, R89, R74, R76 ;  /* 0x0000004a59747223 */ /* 0x000fe2000001004c */
[----:B------:R-:W-:Y:S01]  /*212f0*/  PRMT R94, R9, 0x7632, R94 ;  /* 0x00007632095e7816 */ /* 0x000fe2000000005e */
[----:B------:R-:W-:Y:S01]  /*21300*/  FFMA.FTZ R71, R71, R78, R88 ;  /* 0x0000004e47477223 */ /* 0x000fe20000010058 */
[----:B------:R-:W-:Y:S01]  /*21310*/  PRMT R74, R28, 0x7632, R74 ;  /* 0x000076321c4a7816 */ /* 0x000fe2000000004a */
[----:B------:R-:W-:Y:S01]  /*21320*/  FMUL.FTZ R87, R0, R87 ;  /* 0x0000005700577220 */ /* 0x000fe20000410000 */
[----:B------:R-:W-:Y:S01]  /*21330*/  PRMT R88, R4, 0x7632, R88 ;  /* 0x0000763204587816 */ /* 0x000fe20000000058 */
        /* <DEDUP_REMOVED lines=8> */
[----:B------:R-:W-:Y:S01]  /*213c0*/  FFMA.FTZ R106, R87, R92, R94 ;  /* 0x0000005c576a7223 */ /* 0x000fe2000001005e */
[----:B------:R-:W-:Y:S01]  /*213d0*/  PRMT R92, R35, 0x7632, R92 ;  /* 0x00007632235c7816 */ /* 0x000fe2000000005c */
[----:B------:R-:W0:Y:S01]  /*213e0*/  @!P0 LDC.64 R78, c[0x0][0x3c0] ;  /* 0x0000f000ff4e8b82 */ /* 0x000e220000000a00 */
[----:B------:R-:W-:Y:S01]  /*213f0*/  PRMT R94, R11, 0x7632, R94 ;  /* 0x000076320b5e7816 */ /* 0x000fe2000000005e */
[----:B------:R-:W-:Y:S01]  /*21400*/  FFMA.FTZ R120, R93, R74, R88 ;  /* 0x0000004a5d787223 */ /* 0x000fe20000010058 */
[----:B------:R-:W-:Y:S01]  /*21410*/  FFMA.FTZ R87, R67, R100, R102 ;  /* 0x0000006443577223 */ /* 0x000fe20000010066 */
[----:B------:R-:W-:Y:S01]  /*21420*/  PRMT R53, R39, 0x7632, R53 ;  /* 0x0000763227357816 */ /* 0x000fe20000000035 */
[----:B------:R-:W-:Y:S01]  /*21430*/  IMAD.U32 R102, R4, 0x10000, RZ ;  /* 0x0001000004667824 */ /* 0x000fe200078e00ff */
[----:B------:R-:W-:Y:S01]  /*21440*/  PRMT R57, R15, 0x7632, R57 ;  /* 0x000076320f397816 */ /* 0x000fe20000000039 */
[----:B------:R-:W-:Y:S01]  /*21450*/  FMUL.FTZ R105, R0, R105 ;  /* 0x0000006900697220 */ /* 0x000fe20000410000 */
[----:B------:R-:W1:Y:S01]  /*21460*/  @!P0 LDC.64 R76, c[0x0][0x3c8] ;  /* 0x0000f200ff4c8b82 */ /* 0x000e620000000a00 */
[----:B------:R-:W-:Y:S01]  /*21470*/  SHF.L.U32 R100, R28, 0x10, RZ ;  /* 0x000000101c647819 */ /* 0x000fe200000006ff */
[----:B------:R-:W-:Y:S01]  /*21480*/  IMAD.U32 R94, R94, 0x10000, RZ ;  /* 0x000100005e5e7824 */ /* 0x000fe200078e00ff */
[----:B------:R-:W-:Y:S01]  /*21490*/  SHF.L.U32 R92, R92, 0x10, RZ ;  /* 0x000000105c5c7819 */ /* 0x000fe200000006ff */
[----:B------:R-:W-:Y:S01]  /*214a0*/  FMUL.FTZ R97, R0, R97 ;  /* 0x0000006100617220 */ /* 0x000fe20000410000 */
[----:B------:R-:W-:Y:S01]  /*214b0*/  SHF.L.U32 R53, R53, 0x10, RZ ;  /* 0x0000001035357819 */ /* 0x000fe200000006ff */
[----:B------:R-:W-:-:S02]  /*214c0*/  IMAD.U32 R57, R57, 0x10000, RZ ;  /* 0x0001000039397824 */ /* 0x000fc400078e00ff */
[----:B------:R-:W-:Y:S01]  /*214d0*/  FFMA.FTZ R105, R105, R100, R102 ;  /* 0x0000006469697223 */ /* 0x000fe20000010066 */
[----:B------:R-:W2:Y:S01]  /*214e0*/  LDC.64 R74, c[0x0][0x428] ;  /* 0x00010a00ff4a7b82 */ /* 0x000ea20000000a00 */
[----:B------:R-:W-:Y:S01]  /*214f0*/  FFMA.FTZ R118, R97, R92, R94 ;  /* 0x0000005c61767223 */ /* 0x000fe2000001005e */
[----:B------:R-:W-:Y:S01]  /*21500*/  PRMT R100, R29, 0x7632, R100 ;  /* 0x000076321d647816 */ /* 0x000fe20000000064 */
[C---:B------:R-:W-:Y:S01]  /*21510*/  IMAD.U32 R94, R5.reuse, 0x10000, RZ ;  /* 0x00010000055e7824 */ /* 0x040fe200078e00ff */
[----:B------:R-:W-:Y:S01]  /*21520*/  PRMT R102, R5, 0x7632, R102 ;  /* 0x0000763205667816 */ /* 0x000fe20000000066 */
[----:B------:R-:W-:Y:S01]  /*21530*/  FMUL.FTZ R69, R0, R69 ;  /* 0x0000004500457220 */ /* 0x000fe20000410000 */
[----:B------:R-:W-:Y:S01]  /*21540*/  SHF.L.U32 R92, R29, 0x10, RZ ;  /* 0x000000101d5c7819 */ /* 0x000fe200000006ff */
[----:B------:R-:W-:Y:S01]  /*21550*/  FFMA.FTZ R90, R90, R53, R57 ;  /* 0x000000355a5a7223 */ /* 0x000fe20000010039 */
[----:B------:R-:W-:Y:S01]  /*21560*/  SHF.L.U32 R100, R100, 0x10, RZ ;  /* 0x0000001064647819 */ /* 0x000fe200000006ff */
[----:B------:R-:W-:Y:S01]  /*21570*/  IMAD.U32 R102, R102, 0x10000, RZ ;  /* 0x0001000066667824 */ /* 0x000fe200078e00ff */
[----:B------:R-:W-:Y:S01]  /*21580*/  F2FP.BF16.F32.PACK_AB R57, R123, R62 ;  /* 0x0000003e7b39723e */ /* 0x000fe200000010ff */
[C---:B------:R-:W-:Y:S01]  /*21590*/  FMUL.FTZ R95, R0.reuse, R95 ;  /* 0x0000005f005f7220 */ /* 0x040fe20000410000 */
[----:B------:R-:W-:Y:S01]  /*215a0*/  FMUL.FTZ R99, R0, R99 ;  /* 0x0000006300637220 */ /* 0x000fe20000410000 */
[----:B------:R-:W-:Y:S01]  /*215b0*/  F2FP.BF16.F32.PACK_AB R62, R73, R72 ;  /* 0x00000048493e723e */ /* 0x000fe200000010ff */
[----:B------:R-:W-:Y:S01]  /*215c0*/  FFMA.FTZ R69, R69, R92, R94 ;  /* 0x0000005c45457223 */ /* 0x000fe2000001005e */
[----:B------:R-:W3:Y:S01]  /*215d0*/  LDC.64 R72, c[0x0][0x380] ;  /* 0x0000e000ff487b82 */ /* 0x000ee20000000a00 */
[----:B------:R-:W-:Y:S01]  /*215e0*/  PRMT R88, R30, 0x7632, R88 ;  /* 0x000076321e587816 */ /* 0x000fe20000000058 */
[----:B------:R-:W-:Y:S01]  /*215f0*/  FFMA.FTZ R122, R95, R100, R102 ;  /* 0x000000645f7a7223 */ /* 0x000fe20000010066 */
[----:B------:R-:W-:Y:S01]  /*21600*/  PRMT R92, R6, 0x7632, R92 ;  /* 0x00007632065c7816 */ /* 0x000fe2000000005c */
[----:B------:R-:W-:Y:S01]  /*21610*/  FFMA.FTZ R99, R99, R124, R126 ;  /* 0x0000007c63637223 */ /* 0x000fe2000001007e */
[----:B------:R-:W-:Y:S01]  /*21620*/  PRMT R102, R31, 0x7632, R102 ;  /* 0x000076321f667816 */ /* 0x000fe20000000066 */
[----:B------:R-:W-:Y:S01]  /*21630*/  FMUL.FTZ R101, R0, R101 ;  /* 0x0000006500657220 */ /* 0x000fe20000410000 */
[C---:B------:R-:W-:Y:S01]  /*21640*/  PRMT R126, R7.reuse, 0x7632, R126 ;  /* 0x00007632077e7816 */ /* 0x040fe2000000007e */
[----:B------:R-:W-:Y:S01]  /*21650*/  IMAD.U32 R92, R92, 0x10000, RZ ;  /* 0x000100005c5c7824 */ /* 0x000fe200078e00ff */
[----:B------:R-:W-:Y:S01]  /*21660*/  SHF.L.U32 R88, R88, 0x10, RZ ;  /* 0x0000001058587819 */ /* 0x000fe200000006ff */
[----:B------:R-:W-:Y:S01]  /*21670*/  IMAD.U32 R100, R7, 0x10000, RZ ;  /* 0x0001000007647824 */ /* 0x000fe200078e00ff */
[----:B------:R-:W-:Y:S01]  /*21680*/  SHF.L.U32 R94, R31, 0x10, RZ ;  /* 0x000000101f5e7819 */ /* 0x000fe200000006ff */
[----:B------:R-:W-:Y:S01]  /*21690*/  IMAD.U32 R126, R126, 0x10000, RZ ;  /* 0x000100007e7e7824 */ /* 0x000fe200078e00ff */
[----:B------:R-:W-:Y:S01]  /*216a0*/  SHF.L.U32 R102, R102, 0x10, RZ ;  /* 0x0000001066667819 */ /* 0x000fe200000006ff */
[----:B0-----:R-:W-:-:S04]  /*216b0*/  @!P0 IMAD.WIDE R78, R114, 0x4, R78 ;  /* 0x00000004724e8825 */ /* 0x001fc800078e024e */
[C---:B------:R-:W-:Y:S01]  /*216c0*/  FMUL.FTZ R91, R0.reuse, R91 ;  /* 0x0000005b005b7220 */ /* 0x040fe20000410000 */
[----:B------:R-:W-:Y:S01]  /*216d0*/  FMUL.FTZ R103, R0, R103 ;  /* 0x0000006700677220 */ /* 0x000fe20000410000 */
[----:B------:R-:W-:Y:S01]  /*216e0*/  FFMA.FTZ R124, R101, R88, R92 ;  /* 0x00000058657c7223 */ /* 0x000fe2000001005c */
[----:B-1----:R-:W-:Y:S01]  /*216f0*/  @!P0 IMAD.WIDE R76, R114, 0x4, R76 ;  /* 0x00000004724c8825 */ /* 0x002fe200078e024c */
[----:B------:R-:W-:-:S03]  /*21700*/  F2FP.BF16.F32.PACK_AB R55, R125, R58 ;  /* 0x0000003a7d37723e */ /* 0x000fc600000010ff */
[----:B------:R-:W-:Y:S01]  /*21710*/  FFMA.FTZ R91, R91, R94, R100 ;  /* 0x0000005e5b5b7223 */ /* 0x000fe20000010064 */
[----:B------:R-:W-:Y:S01]  /*21720*/  F2FP.BF16.F32.PACK_AB R54, R121, R54 ;  /* 0x000000367936723e */ /* 0x000fe200000010ff */
[----:B--2---:R-:W-:Y:S01]  /*21730*/  IMAD.WIDE.U32 R92, R115, 0x10, R74 ;  /* 0x00000010735c7825 */ /* 0x004fe200078e004a */
[----:B------:R-:W-:-:S03]  /*21740*/  F2FP.BF16.F32.PACK_AB R53, R117, R56 ;  /* 0x000000387535723e */ /* 0x000fc600000010ff */
[----:B------:R-:W-:Y:S01]  /*21750*/  FFMA.FTZ R126, R103, R102, R126 ;  /* 0x00000066677e7223 */ /* 0x000fe2000001007e */
[----:B------:R-:W-:Y:S01]  /*21760*/  F2FP.BF16.F32.PACK_AB R52, R107, R52 ;  /* 0x000000346b34723e */ /* 0x000fe200000010ff */
[----:B------:R-:W-:Y:S01]  /*21770*/  @!P0 STG.E desc[UR6][R78.64], R96 ;  /* 0x000000604e008986 */ /* 0x000fe2000c101906 */
[----:B------:R-:W-:Y:S01]  /*21780*/  F2FP.BF16.F32.PACK_AB R56, R119, R60 ;  /* 0x0000003c7738723e */ /* 0x000fe200000010ff */
[--C-:B------:R-:W-:Y:S01]  /*21790*/  IMAD.WIDE.U32 R88, R137, 0x10, R74.reuse ;  /* 0x0000001089587825 */ /* 0x100fe200078e004a */
[----:B------:R-:W-:Y:S01]  /*217a0*/  F2FP.BF16.F32.PACK_AB R59, R129, R68 ;  /* 0x00000044813b723e */ /* 0x000fe200000010ff */
[----:B------:R-:W-:Y:S01]  /*217b0*/  @!P0 STG.E desc[UR6][R76.64], R0 ;  /* 0x000000004c008986 */ /* 0x000fe2000c101906 */
        /* <DEDUP_REMOVED lines=16> */
[----:B------:R-:W-:Y:S01]  /*218c0*/  F2FP.BF16.F32.PACK_AB R69, R122, R69 ;  /* 0x000000457a45723e */ /* 0x000fe200000010ff */
[----:B------:R1:W-:Y:S01]  /*218d0*/  STG.E.128 desc[UR6][R100.64], R64 ;  /* 0x0000004064007986 */ /* 0x0003e2000c101d06 */
[----:B------:R-:W-:Y:S02]  /*218e0*/  F2FP.BF16.F32.PACK_AB R68, R120, R105 ;  /* 0x000000697844723e */ /* 0x000fe400000010ff */
[----:B0-----:R-:W-:Y:S02]  /*218f0*/  F2FP.BF16.F32.PACK_AB R55, R118, R71 ;  /* 0x000000477637723e */ /* 0x001fe400000010ff */
[----:B------:R-:W-:Y:S02]  /*21900*/  F2FP.BF16.F32.PACK_AB R54, R116, R87 ;  /* 0x000000577436723e */ /* 0x000fe400000010ff */
[----:B------:R-:W-:-:S02]  /*21910*/  F2FP.BF16.F32.PACK_AB R53, R106, R85 ;  /* 0x000000556a35723e */ /* 0x000fc400000010ff */
[----:B------:R-:W-:Y:S02]  /*21920*/  F2FP.BF16.F32.PACK_AB R52, R104, R81 ;  /* 0x000000516834723e */ /* 0x000fe400000010ff */
[----:B------:R-:W-:Y:S02]  /*21930*/  F2FP.BF16.F32.PACK_AB R71, R126, R91 ;  /* 0x0000005b7e47723e */ /* 0x000fe400000010ff */
[----:B---3--:R-:W-:Y:S01]  /*21940*/  LEA R114, R72, R114, 0x2 ;  /* 0x0000007248727211 */ /* 0x008fe200078e10ff */
[----:B------:R1:W-:Y:S03]  /*21950*/  STG.E.128 desc[UR6][R102.64], R52 ;  /* 0x0000003466007986 */ /* 0x0003e6000c101d06 */
[----:B------:R-:W-:Y:S01]  /*21960*/  ISETP.GE.AND P0, PT, R114, R73, PT ;  /* 0x000000497200720c */ /* 0x000fe20003f06270 */
[----:B------:R1:W-:-:S12]  /*21970*/  STG.E.128 desc[UR6][R74.64], R68 ;  /* 0x000000444a007986 */ /* 0x0003d8000c101d06 */
[----:B------:R-:W-:Y:S05]  /*21980*/  @!P0 BRA `(.L_x_17623) ;  /* 0xfffffdf000848947 */ /* 0x000fea000383ffff */
[----:B------:R-:W-:Y:S05]  /*21990*/  EXIT ;  /* 0x000000000000794d */ /* 0x000fea0003800000 */
.L_x_17622:
        /* <DEDUP_REMOVED lines=8> */
.L_x_17625:
[----:B------:R-:W-:Y:S05]  /*21a20*/  BSYNC B0 ;  /* 0x0000000000007941 */ /* 0x000fea0003800000 */
.L_x_17624:
        /* <DEDUP_REMOVED lines=9> */
.L_x_17626:
[----:B------:R-:W-:Y:S01]  /*21ac0*/  HFMA2 R118, -RZ, RZ, 0, 2.384185791015625e-07 ;  /* 0x00000004ff767431 */ /* 0x000fe200000001ff */
[----:B------:R-:W-:-:S05]  /*21ad0*/  MOV R96, R107 ;  /* 0x0000006b00607202 */ /* 0x000fca0000000f00 */
[----:B------:R-:W-:-:S04]  /*21ae0*/  FADD.FTZ R104, R99, R96 ;  /* 0x0000006063687221 */ /* 0x000fc80000010000 */
[----:B------:R-:W-:-:S07]  /*21af0*/  IMAD.MOV.U32 R117, RZ, RZ, R104 ;  /* 0x000000ffff757224 */ /* 0x000fce00078e0068 */
[----:B------:R-:W-:Y:S05]  /*21b00*/  WARPSYNC.COLLECTIVE R116, `(.L_x_17627) ;  /* 0x0000000074087348 */ /* 0x000fea0003c00000 */
[----:B------:R0:W1:Y:S02]  /*21b10*/  SHFL.BFLY P1, R107, R117, R118, R119 ;  /* 0x0c000076756b7389 */ /* 0x0000640000020077 */
[----:B01----:R-:W-:Y:S05]  /*21b20*/  ENDCOLLECTIVE ;  /* 0x000000000000791b */ /* 0x003fea0003800000 */
.L_x_17627:
        /* <DEDUP_REMOVED lines=8> */
.L_x_17628:
[----:B------:R-:W-:Y:S01]  /*21bb0*/  HFMA2 R118, -RZ, RZ, 0, 9.5367431640625e-07 ;  /* 0x00000010ff767431 */ /* 0x000fe200000001ff */
[----:B------:R-:W-:-:S05]  /*21bc0*/  MOV R96, R107 ;  /* 0x0000006b00607202 */ /* 0x000fca0000000f00 */
[----:B------:R-:W-:-:S04]  /*21bd0*/  FADD.FTZ R106, R105, R96 ;  /* 0x00000060696a7221 */ /* 0x000fc80000010000 */
[----:B------:R-:W-:-:S07]  /*21be0*/  IMAD.MOV.U32 R117, RZ, RZ, R106 ;  /* 0x000000ffff757224 */ /* 0x000fce00078e006a */
[----:B------:R-:W-:Y:S05]  /*21bf0*/  WARPSYNC.COLLECTIVE R116, `(.L_x_17629) ;  /* 0x0000000074087348 */ /* 0x000fea0003c00000 */
[----:B------:R0:W1:Y:S02]  /*21c00*/  SHFL.BFLY P1, R107, R117, R118, R119 ;  /* 0x0c000076756b7389 */ /* 0x0000640000020077 */
[----:B01----:R-:W-:Y:S05]  /*21c10*/  ENDCOLLECTIVE ;  /* 0x000000000000791b */ /* 0x003fea0003800000 */
.L_x_17629:
        /* <DEDUP_REMOVED lines=103> */
.L_x_17630:
[----:B------:R-:W-:Y:S02]  /*22290*/  IMAD.MOV.U32 R118, RZ, RZ, 0x2 ;  /* 0x00000002ff767424 */ /* 0x000fe400078e00ff */
[----:B------:R-:W-:-:S04]  /*222a0*/  IMAD.MOV.U32 R99, RZ, RZ, R107 ;  /* 0x000000ffff637224 */ /* 0x000fc800078e006b */
[----:B------:R-:W-:-:S05]  /*222b0*/  FADD.FTZ R99, R0, R99 ;  /* 0x0000006300637221 */ /* 0x000fca0000010000 */
[----:B------:R-:W-:-:S07]  /*222c0*/  MOV R117, R99 ;  /* 0x0000006300757202 */ /* 0x000fce0000000f00 */
[----:B------:R-:W-:Y:S05]  /*222d0*/  WARPSYNC.COLLECTIVE R116, `(.L_x_17631) ;  /* 0x0000000074087348 */ /* 0x000fea0003c00000 */
[----:B------:R0:W1:Y:S02]  /*222e0*/  SHFL.BFLY P1, R107, R117, R118, R119 ;  /* 0x0c000076756b7389 */ /* 0x0000640000020077 */
[----:B01----:R-:W-:Y:S05]  /*222f0*/  ENDCOLLECTIVE ;  /* 0x000000000000791b */ /* 0x003fea0003800000 */
.L_x_17631:
[----:B------:R-:W-:Y:S01]  /*22300*/  HFMA2 R118, -RZ, RZ, 0, 2.384185791015625e-07 ;  /* 0x00000004ff767431 */ /* 0x000fe200000001ff */
[----:B------:R-:W-:-:S05]  /*22310*/  MOV R104, R107 ;  /* 0x0000006b00687202 */ /* 0x000fca0000000f00 */
[----:B------:R-:W-:-:S04]  /*22320*/  FADD.FTZ R104, R99, R104 ;  /* 0x0000006863687221 */ /* 0x000fc80000010000 */
[----:B------:R-:W-:-:S07]  /*22330*/  IMAD.MOV.U32 R117, RZ, RZ, R104 ;  /* 0x000000ffff757224 */ /* 0x000fce00078e0068 */
[----:B------:R-:W-:Y:S05]  /*22340*/  WARPSYNC.COLLECTIVE R116, `(.L_x_17632) ;  /* 0x0000000074087348 */ /* 0x000fea0003c00000 */
[----:B------:R0:W1:Y:S02]  /*22350*/  SHFL.BFLY P1, R107, R117, R118, R119 ;  /* 0x0c000076756b7389 */ /* 0x0000640000020077 */
[----:B01----:R-:W-:Y:S05]  /*22360*/  ENDCOLLECTIVE ;  /* 0x000000000000791b */ /* 0x003fea0003800000 */
.L_x_17632:
[----:B------:R-:W-:Y:S02]  /*22370*/  IMAD.MOV.U32 R118, RZ, RZ, 0x8 ;  /* 0x00000008ff767424 */ /* 0x000fe400078e00ff */
[----:B------:R-:W-:-:S04]  /*22380*/  IMAD.MOV.U32 R105, RZ, RZ, R107 ;  /* 0x000000ffff697224 */ /* 0x000fc800078e006b */
[----:B------:R-:W-:-:S05]  /*22390*/  FADD.FTZ R105, R104, R105 ;  /* 0x0000006968697221 */ /* 0x000fca0000010000 */
[----:B------:R-:W-:-:S07]  /*223a0*/  MOV R117, R105 ;  /* 0x0000006900757202 */ /* 0x000fce0000000f00 */
[----:B------:R-:W-:Y:S05]  /*223b0*/  WARPSYNC.COLLECTIVE R116, `(.L_x_17633) ;  /* 0x0000000074087348 */ /* 0x000fea0003c00000 */
[----:B------:R0:W1:Y:S02]  /*223c0*/  SHFL.BFLY P1, R107, R117, R118, R119 ;  /* 0x0c000076756b7389 */ /* 0x0000640000020077 */
[----:B01----:R-:W-:Y:S05]  /*223d0*/  ENDCOLLECTIVE ;  /* 0x000000000000791b */ /* 0x003fea0003800000 */
.L_x_17633:
[----:B------:R-:W-:Y:S01]  /*223e0*/  HFMA2 R118, -RZ, RZ, 0, 9.5367431640625e-07 ;  /* 0x00000010ff767431 */ /* 0x000fe200000001ff */
[----:B------:R-:W-:-:S05]  /*223f0*/  MOV R106, R107 ;  /* 0x0000006b006a7202 */ /* 0x000fca0000000f00 */
[----:B------:R-:W-:-:S04]  /*22400*/  FADD.FTZ R106, R105, R106 ;  /* 0x0000006a696a7221 */ /* 0x000fc80000010000 */
[----:B------:R-:W-:-:S07]  /*22410*/  IMAD.MOV.U32 R117, RZ, RZ, R106 ;  /* 0x000000ffff757224 */ /* 0x000fce00078e006a */
[----:B------:R-:W-:Y:S05]  /*22420*/  WARPSYNC.COLLECTIVE R116, `(.L_x_17634) ;  /* 0x0000000074087348 */ /* 0x000fea0003c00000 */
[----:B------:R0:W1:Y:S02]  /*22430*/  SHFL.BFLY P1, R107, R117, R118, R119 ;  /* 0x0c000076756b7389 */ /* 0x0000640000020077 */
[----:B01----:R-:W-:Y:S05]  /*22440*/  ENDCOLLECTIVE ;  /* 0x000000000000791b */ /* 0x003fea0003800000 */
.L_x_17634:
[----:B------:R-:W-:Y:S05]  /*22450*/  BRA `(.L_x_17635) ;  /* 0xffffffe000587947 */ /* 0x000fea000383ffff */
.L_x_17636:
        /* <DEDUP_REMOVED lines=10> */
.L_x_54385:


//--------------------- .text._ZN10layer_norm13ln_fwd_kernelINS_13Kernel_traitsI13__nv_bfloat16S2_fS2_fjLj1536ELj1ELj4ELj1ELj16ENS_18Kernel_traits_baseILj1536ES2_S2_fS2_fjLj128EEEEELb1ELb0ELb1ELb0EEEvNS_9FwdParamsE --------------------------
	.section	.text._ZN10layer_norm13ln_fwd_kernelINS_13Kernel_traitsI13__nv_bfloat16S2_fS2_fjLj1536ELj1ELj4ELj1ELj16ENS_18Kernel_traits_baseILj1536ES2_S2_fS2_fjLj128EEEEELb1ELb0ELb1ELb0EEEvNS_9FwdParamsE,"ax",@progbits
	.align	128
        .global         _ZN10layer_norm13ln_fwd_kernelINS_13Kernel_traitsI13__nv_bfloat16S2_fS2_fjLj1536ELj1ELj4ELj1ELj16ENS_18Kernel_traits_baseILj1536ES2_S2_fS2_fjLj128EEEEELb1ELb0ELb1ELb0EEEvNS_9FwdParamsE
        .type           _ZN10layer_norm13ln_fwd_kernelINS_13Kernel_traitsI13__nv_bfloat16S2_fS2_fjLj1536ELj1ELj4ELj1ELj16ENS_18Kernel_traits_baseILj1536ES2_S2_fS2_fjLj128EEEEELb1ELb0ELb1ELb0EEEvNS_9FwdParamsE,@function
        .size           _ZN10layer_norm13ln_fwd_kernelINS_13Kernel_traitsI13__nv_bfloat16S2_fS2_fjLj1536ELj1ELj4ELj1ELj16ENS_18Kernel_traits_baseILj1536ES2_S2_fS2_fjLj128EEEEELb1ELb0ELb1ELb0EEEvNS_9FwdParamsE,(.L_x_54386 - _ZN10layer_norm13ln_fwd_kernelINS_13Kernel_traitsI13__nv_bfloat16S2_fS2_fjLj1536ELj1ELj4ELj1ELj16ENS_18Kernel_traits_baseILj1536ES2_S2_fS2_fjLj128EEEEELb1ELb0ELb1ELb0EEEvNS_9FwdParamsE)
        .other          _ZN10layer_norm13ln_fwd_kernelINS_13Kernel_traitsI13__nv_bfloat16S2_fS2_fjLj1536ELj1ELj4ELj1ELj16ENS_18Kernel_traits_baseILj1536ES2_S2_fS2_fjLj128EEEEELb1ELb0ELb1ELb0EEEvNS_9FwdParamsE,@"STO_CUDA_ENTRY STV_DEFAULT"
_ZN10layer_norm13ln_fwd_kernelINS_13Kernel_traitsI13__nv_bfloat16S2_fS2_fjLj1536ELj1ELj4ELj1ELj16ENS_18Kernel_traits_baseILj1536ES2_S2_fS2_fjLj128EEEEELb1ELb0ELb1ELb0EEEvNS_9FwdParamsE:
.text._ZN10layer_norm13ln_fwd_kernelINS_13Kernel_traitsI13__nv_bfloat16S2_fS2_fjLj1536ELj1ELj4ELj1ELj16ENS_18Kernel_traits_baseILj1536ES2_S2_fS2_fjLj128EEEEELb1ELb0ELb1ELb0EEEvNS_9FwdParamsE:
        /* <DEDUP_REMOVED lines=24> */
[----:B------:R-:W3:Y:S04]  /*0180*/  LDC R9, c[0x0][0x360] ;  /* 0x0000d800ff097b82 */ /* 0x000ee80000000800 */
[----:B------:R-:W-:Y:S01]  /*0190*/  LOP3.LUT R6, R7, 0x1f, RZ, 0x3c, !PT ;  /* 0x0000001f07067812 */ /* 0x000fe200078e3cff */
[----:B0-----:R-:W-:Y:S01]  /*01a0*/  USHF.L.U32 UR4, UR5, 0x2, URZ ;  /* 0x0000000205047899 */ /* 0x001fe200080006ff */
[----:B-1----:R-:W-:Y:S01]  /*01b0*/  @P0 IADD3 R28, P1, PT, R2, R5, RZ ;  /* 0x00000005021c0210 */ /* 0x002fe20007f3e0ff */
[----:B---3--:R-:W-:Y:S01]  /*01c0*/  IMAD R2, R9, UR5, R8 ;  /* 0x0000000509027c24 */ /* 0x008fe2000f8e0208 */
[----:B------:R-:W-:-:S02]  /*01d0*/  LEA.HI R5, R4, R11, RZ, 0x3 ;  /* 0x0000000b04057211 */ /* 0x000fc400078f18ff */
[----:B------:R-:W-:Y:S02]  /*01e0*/  SHF.R.U32.HI R4, RZ, 0x5, R8 ;  /* 0x00000005ff047819 */ /* 0x000fe40000011608 */
[----:B------:R-:W-:Y:S01]  /*01f0*/  @P0 IADD3.X R29, PT, PT, RZ, R3, RZ, P1, !PT ;  /* 0x00000003ff1d0210 */ /* 0x000fe20000ffe4ff */
[----:B--2---:R-:W-:Y:S01]  /*0200*/  VIADD R30, R144, 0x9e3779b9 ;  /* 0x9e3779b9901e7836 */ /* 0x004fe20000000000 */
[----:B------:R-:W-:Y:S01]  /*0210*/  LEA.HI.SX32 R3, R5, R6, 0x1d ;  /* 0x0000000605037211 */ /* 0x000fe200078feaff */
[C---:B------:R-:W-:Y:S01]  /*0220*/  VIADD R31, R145.reuse, 0xbb67ae85 ;  /* 0xbb67ae85911f7836 */ /* 0x040fe20000000000 */
[----:B------:R-:W-:Y:S01]  /*0230*/  LOP3.LUT R4, R4, UR4, RZ, 0xfc, !PT ;  /* 0x0000000404047c12 */ /* 0x000fe2000f8efcff */
[C---:B------:R-:W-:Y:S01]  /*0240*/  VIADD R33, R145.reuse, 0x76cf5d0a ;  /* 0x76cf5d0a91217836 */ /* 0x040fe20000000000 */
        /* <DEDUP_REMOVED lines=67> */
.L_x_17638:
        /* <DEDUP_REMOVED lines=46> */
.L_x_17639:
[----:B------:R-:W-:Y:S05]  /*0960*/  BSYNC.RECONVERGENT B0 ;  /* 0x0000000000007941 */ /* 0x000fea0003800200 */
.L_x_17637:
[----:B------:R-:W0:Y:S02]  /*0970*/  LDCU UR4, c[0x0][0x384] ;  /* 0x00007080ff0477ac */ /* 0x000e240008000800 */
[----:B0-----:R-:W-:-:S13]  /*0980*/  ISETP.GE.AND P0, PT, R4, UR4, PT ;  /* 0x0000000404007c0c */ /* 0x001fda000bf06270 */
[----:B------:R-:W-:Y:S05]  /*0990*/  @P0 EXIT ;  /* 0x000000000000094d */ /* 0x000fea0003800000 */
[----:B------:R-:W-:Y:S01]  /*09a0*/  IMAD.HI.U32 R7, R2, -0x326172a9, RZ ;  /* 0xcd9e8d5702077827 */ /* 0x000fe200078e00ff */
[----:B-----5:R-:W-:Y:S01]  /*09b0*/  PRMT R15, R81, 0x7632, R15 ;  /* 0x00007632510f7816 */ /* 0x020fe2000000000f */
[----:B------:R-:W0:Y:S01]  /*09c0*/  LDCU UR8, c[0x0][0x404] ;  /* 0x00008080ff0877ac */ /* 0x000e220008000800 */
[----:B------:R-:W-:Y:S01]  /*09d0*/  PRMT R16, R84, 0x7632, R16 ;  /* 0x0000763254107816 */ /* 0x000fe20000000010 */
[C---:B------:R-:W-:Y:S01]  /*09e0*/  IMAD.HI.U32 R9, R5.reuse, -0x2daee0ad, RZ ;  /* 0xd2511f5305097827 */ /* 0x040fe200078e00ff */
[----:B------:R-:W-:Y:S01]  /*09f0*/  LOP3.LUT R7, R6, R7, R144, 0x96, !PT ;  /* 0x0000000706077212 */ /* 0x000fe200078e9690 */
[----:B------:R-:W1:Y:S01]  /*0a00*/  LDCU.U8 UR9, c[0x0][0x410] ;  /* 0x00008200ff0977ac */ /* 0x000e620008000000 */
[----:B------:R-:W-:Y:S01]  /*0a10*/  PRMT R17, R80, 0x7632, R17 ;  /* 0x0000763250117816 */ /* 0x000fe20000000011 */
[----:B------:R-:W-:Y:S01]  /*0a20*/  IMAD R13, R5, -0x2daee0ad, RZ ;  /* 0xd2511f53050d7824 */ /* 0x000fe200078e02ff */
[----:B------:R-:W-:Y:S01]  /*0a30*/  LOP3.LUT R9, R9, R145, RZ, 0x3c, !PT ;  /* 0x0000009109097212 */ /* 0x000fe200078e3cff */
[----:B------:R-:W-:Y:S01]  /*0a40*/  IMAD.HI.U32 R10, R7, -0x2daee0ad, RZ ;  /* 0xd2511f53070a7827 */ /* 0x000fe200078e00ff */
[----:B------:R-:W-:Y:S01]  /*0a50*/  PRMT R18, R79, 0x7632, R18 ;  /* 0x000076324f127816 */ /* 0x000fe20000000012 */
[----:B------:R-:W2:Y:S01]  /*0a60*/  LDCU UR12, c[0x0][0x448] ;  /* 0x00008900ff0c77ac */ /* 0x000ea20008000800 */
[----:B------:R-:W-:Y:S01]  /*0a70*/  PRMT R19, R75, 0x7632, R19 ;  /* 0x000076324b137816 */ /* 0x000fe20000000013 */
[----:B------:R-:W-:Y:S01]  /*0a80*/  IMAD R11, R2, -0x326172a9, RZ ;  /* 0xcd9e8d57020b7824 */ /* 0x000fe200078e02ff */
[----:B------:R-:W-:Y:S01]  /*0a90*/  LOP3.LUT R10, R31, R13, R10, 0x96, !PT ;  /* 0x0000000d1f0a7212 */ /* 0x000fe200078e960a */
[----:B------:R-:W-:Y:S01]  /*0aa0*/  IMAD.HI.U32 R8, R9, -0x326172a9, RZ ;  /* 0xcd9e8d5709087827 */ /* 0x000fe200078e00ff */
[----:B------:R-:W-:Y:S01]  /*0ab0*/  PRMT R20, R78, 0x7632, R20 ;  /* 0x000076324e147816 */ /* 0x000fe20000000014 */
        /* <DEDUP_REMOVED lines=83> */
[----:B------:R-:W-:Y:S01]  /*0ff0*/  IMAD.MOV.U32 R165, RZ, RZ, RZ ;  /* 0x000000ffffa57224 */ /* 0x000fe200078e00ff */
[----:B------:R-:W-:Y:S01]  /*1000*/  LOP3.LUT R8, R92, R10, R9, 0x96, !PT ;  /* 0x0000000a5c087212 */ /* 0x000fe200078e9609 */
[----:B------:R-:W-:Y:S01]  /*1010*/  IMAD R164, R164, -0x326172a9, RZ ;  /* 0xcd9e8d57a4a47824 */ /* 0x000fe200078e02ff */
[----:B------:R-:W-:Y:S01]  /*1020*/  LOP3.LUT R9, R28, 0x3, RZ, 0xc0, !PT ;  /* 0x000000031c097812 */ /* 0x000fe200078ec0ff */
        /* <DEDUP_REMOVED lines=10> */
.L_x_18353:
[----:B------:R-:W0:Y:S08]  /*10d0*/  LDC.64 R142, c[0x0][0x3f0] ;  /* 0x0000fc00ff8e7b82 */ /* 0x000e300000000a00 */
[----:B------:R-:W1:Y:S08]  /*10e0*/  LDC.64 R176, c[0x0][0x3f8] ;  /* 0x0000fe00ffb07b82 */ /* 0x000e700000000a00 */
[----:B------:R-:W2:Y:S01]  /*10f0*/  LDC R175, c[0x0][0x388] ;  /* 0x0000e200ffaf7b82 */ /* 0x000ea20000000800 */
[----:B0-----:R-:W-:-:S05]  /*1100*/  IMAD.WIDE R142, R4, 0x4, R142 ;  /* 0x00000004048e7825 */ /* 0x001fca00078e028e */
[----:B------:R-:W3:Y:S01]  /*1110*/  LDG.E R140, desc[UR6][R142.64] ;  /* 0x000000068e8c7981 */ /* 0x000ee2000c1e1900 */
[----:B-1----:R-:W-:-:S05]  /*1120*/  IMAD.WIDE R176, R4, 0x4, R176 ;  /* 0x0000000404b07825 */ /* 0x002fca00078e02b0 */
[----:B------:R0:W5:Y:S01]  /*1130*/  LDG.E R141, desc[UR6][R176.64] ;  /* 0x00000006b08d7981 */ /* 0x000162000c1e1900 */
[----:B------:R-:W-:Y:S01]  /*1140*/  ISETP.GE.U32.AND P0, PT, R3, 0x20, PT ;  /* 0x000000200300780c */ /* 0x000fe20003f06070 */
[----:B------:R-:W-:Y:S02]  /*1150*/  HFMA2 R183, -RZ, RZ, 0, 0 ;  /* 0x00000000ffb77431 */ /* 0x000fe400000001ff */
[----:B--2---:R-:W-:Y:S01]  /*1160*/  IMAD R178, R4, R175, RZ ;  /* 0x000000af04b27224 */ /* 0x004fe200078e02ff */
[----:B------:R-:W-:Y:S04]  /*1170*/  BSSY.RECONVERGENT B0, `(.L_x_17640) ;  /* 0x00006d2000007945 */ /* 0x000fe80003800200 */
[----:B------:R-:W-:-:S04]  /*1180*/  SHF.R.S32.HI R179, RZ, 0x1f, R178 ;  /* 0x0000001fffb37819 */ /* 0x000fc800000114b2 */
[----:B------:R-:W-:-:S04]  /*1190*/  LEA.HI R179, R179, R178, RZ, 0x3 ;  /* 0x000000b2b3b37211 */ /* 0x000fc800078f18ff */
[----:B------:R-:W-:Y:S02]  /*11a0*/  LEA.HI.SX32 R182, R179, R0, 0x1d ;  /* 0x00000000b3b67211 */ /* 0x000fe400078feaff */
[----:B---3--:R-:W-:-:S13]  /*11b0*/  ISETP.GE.AND P1, PT, R140, 0x1, PT ;  /* 0x000000018c00780c */ /* 0x008fda0003f26270 */
        /* <DEDUP_REMOVED lines=13> */
.L_x_17643:
[----:B------:R-:W-:Y:S05]  /*1290*/  BSYNC.RECONVERGENT B1 ;  /* 0x0000000000017941 */ /* 0x000fea0003800200 */
.L_x_17642:
[----:B------:R-:W-:Y:S01]  /*12a0*/  UISETP.NE.U32.AND UP0, UPT, UR4, URZ, UPT ;  /* 0x000000ff0400728c */ /* 0x000fe2000bf05070 */
[----:B------:R-:W-:Y:S03]  /*12b0*/  BSSY.RECONVERGENT B1, `(.L_x_17644) ;  /* 0x000069f000017945 */ /* 0x000fe60003800200 */
[----:B------:R-:W-:-:S09]  /*12c0*/  UISETP.NE.AND.EX UP0, UPT, UR5, URZ, UPT, UP0 ;  /* 0x000000ff0500728c */ /* 0x000fd2000bf05300 */
[----:B------:R-:W-:Y:S05]  /*12d0*/  BRA.U !UP0, `(.L_x_17645) ;  /* 0x00000035087c7547 */ /* 0x000fea000b800000 */
[----:B------:R-:W0:Y:S02]  /*12e0*/  LDC.64 R142, c[0x0][0x3a0] ;  /* 0x0000e800ff8e7b82 */ /* 0x000e240000000a00 */
[----:B0-----:R-:W-:-:S05]  /*12f0*/  IMAD.WIDE.U32 R142, R182, 0x20, R142 ;  /* 0x00000020b68e7825 */ /* 0x001fca00078e008e */
[----:B------:R0:W5:Y:S04]  /*1300*/  LDG.E.128 R92, desc[UR6][R142.64] ;  /* 0x000000068e5c7981 */ /* 0x000168000c1e1d00 */
[----:B------:R0:W5:Y:S01]  /*1310*/  LDG.E.128 R96, desc[UR6][R142.64+0x10] ;  /* 0x000010068e607981 */ /* 0x000162000c1e1d00 */
[----:B------:R-:W-:Y:S01]  /*1320*/  ISETP.GT.AND P2, PT, R140, RZ, PT ;  /* 0x000000ff8c00720c */ /* 0x000fe20003f44270 */
[----:B------:R-:W-:-:S12]  /*1330*/  BSSY.RECONVERGENT B2, `(.L_x_17646) ;  /* 0x000006a000027945 */ /* 0x000fd80003800200 */
[----:B------:R-:W-:Y:S02]  /*1340*/  @!P2 IMAD.MOV.U32 R184, RZ, RZ, R166 ;  /* 0x000000ffffb8a224 */ /* 0x000fe400078e00a6 */
[----:B------:R-:W-:Y:S01]  /*1350*/  @!P2 IMAD.MOV.U32 R176, RZ, RZ, R9 ;  /* 0x000000ffffb0a224 */ /* 0x000fe200078e0009 */
[----:B0-----:R-:W-:Y:S06]  /*1360*/  @!P2 BRA `(.L_x_17647) ;  /* 0x000000040098a947 */ /* 0x001fec0003800000 */
        /* <DEDUP_REMOVED lines=16> */
.L_x_17650:
        /* <DEDUP_REMOVED lines=13> */
.L_x_17652:
[----:B------:R-:W-:Y:S05]  /*1540*/  BSYNC.RECONVERGENT B4 ;  /* 0x0000000000047941 */ /* 0x000fea0003800200 */
.L_x_17651:
        /* <DEDUP_REMOVED lines=61> */
.L_x_17649:
[----:B------:R-:W-:Y:S05]  /*1920*/  BSYNC.RECONVERGENT B3 ;  /* 0x0000000000037941 */ /* 0x000fea0003800200 */
.L_x_17648:
        /* <DEDUP_REMOVED lines=9> */
[----:B------:R-:W-:-:S07]  /*19c0*/  FADD.FTZ R92, R92, R9 ;  /* 0x000000095c5c7221 */ /* 0x000fce0000010000 */
.L_x_17647:
[----:B------:R-:W-:Y:S05]  /*19d0*/  BSYNC.RECONVERGENT B2 ;  /* 0x0000000000027941 */ /* 0x000fea0003800200 */
.L_x_17646:
[----:B------:R-:W-:Y:S01]  /*19e0*/  BSSY.RECONVERGENT B2, `(.L_x_17653) ;  /* 0x000006b000027945 */ /* 0x000fe20003800200 */
[----:B------:R-:W-:Y:S02]  /*19f0*/  @!P2 IMAD.MOV.U32 R166, RZ, RZ, R184 ;  /* 0x000000ffffa6a224 */ /* 0x000fe400078e00b8 */
        /* <DEDUP_REMOVED lines=18> */
.L_x_17657:
        /* <DEDUP_REMOVED lines=13> */
.L_x_17659:
[----:B------:R-:W-:Y:S05]  /*1bf0*/  BSYNC.RECONVERGENT B4 ;  /* 0x0000000000047941 */ /* 0x000fea0003800200 */
.L_x_17658:
        /* <DEDUP_REMOVED lines=53> */
[----:B------:R-:W-:Y:S01]  /*1f50*/  IMAD.MOV.U32 R164, RZ, RZ, R180 ;  /* 0x000000ffffa47224 */ /* 0x000fe200078e00b4 */
[----:B------:R-:W-:Y:S01]  /*1f60*/  LOP3.LUT R8, R9, R178, R181, 0x96, !PT ;  /* 0x000000b209087212 */ /* 0x000fe200078e96b5 */
[----:B------:R-:W-:Y:S02]  /*1f70*/  IMAD.MOV.U32 R9, RZ, RZ, RZ ;  /* 0x000000ffff097224 */ /* 0x000fe400078e00ff */
[----:B------:R-:W-:Y:S01]  /*1f80*/  IMAD.WIDE.U32 R176, R7, -0x2daee0ad, RZ ;  /* 0xd2511f5307b07825 */ /* 0x000fe200078e00ff */
[----:B------:R-:W-:-:S03]  /*1f90*/  IADD3 R7, PT, PT, R145, -0x695add53, RZ ;  /* 0x96a522ad91077810 */ /* 0x000fc60007ffe0ff */
[----:B------:R-:W-:Y:S01]  /*1fa0*/  IMAD.MOV.U32 R166, RZ, RZ, R176 ;  /* 0x000000ffffa67224 */ /* 0x000fe200078e00b0 */
[----:B------:R-:W-:Y:S02]  /*1fb0*/  LOP3.LUT R7, R7, R142, R177, 0x96, !PT ;  /* 0x0000008e07077212 */ /* 0x000fe400078e96b1 */
[----:B------:R-:W-:-:S07]  /*1fc0*/  MOV R142, R184 ;  /* 0x000000b8008e7202 */ /* 0x000fce0000000f00 */
.L_x_17656:
[----:B------:R-:W-:Y:S05]  /*1fd0*/  BSYNC.RECONVERGENT B3 ;  /* 0x0000000000037941 */ /* 0x000fea0003800200 */
.L_x_17655:
        /* <DEDUP_REMOVED lines=10> */
[----:B------:R-:W-:-:S07]  /*2080*/  FADD.FTZ R93, R93, R142 ;  /* 0x0000008e5d5d7221 */ /* 0x000fce0000010000 */
.L_x_17654:
[----:B------:R-:W-:Y:S05]  /*2090*/  BSYNC.RECONVERGENT B2 ;  /* 0x0000000000027941 */ /* 0x000fea0003800200 */
.L_x_17653:
        /* <DEDUP_REMOVED lines=20> */
.L_x_17664:
        /* <DEDUP_REMOVED lines=13> */
.L_x_17666:
[----:B------:R-:W-:Y:S05]  /*22b0*/  BSYNC.RECONVERGENT B4 ;  /* 0x0000000000047941 */ /* 0x000fea0003800200 */
.L_x_17665:
        /* <DEDUP_REMOVED lines=51> */
[----:B------:R-:W-:-:S03]  /*25f0*/  IMAD.WIDE.U32 R178, R178, -0x326172a9, RZ ;  /* 0xcd9e8d57b2b27825 */ /* 0x000fc600078e00ff */
[----:B------:R-:W-:Y:S01]  /*2600*/  LOP3.LUT R7, R7, R8, R181, 0x96, !PT ;  /* 0x0000000807077212 */ /* 0x000fe200078e96b5 */
[----:B------:R-:W-:Y:S02]  /*2610*/  VIADD R9, R144, 0x8ff34781 ;  /* 0x8ff3478190097836 */ /* 0x000fe40000000000 */
[----:B------:R-:W-:Y:S02]  /*2620*/  IMAD.MOV.U32 R164, RZ, RZ, R178 ;  /* 0x000000ffffa47224 */ /* 0x000fe400078e00b2 */
[----:B------:R-:W-:Y:S01]  /*2630*/  IMAD.WIDE.U32 R176, R7, -0x2daee0ad, RZ ;  /* 0xd2511f5307b07825 */ /* 0x000fe200078e00ff */
[----:B------:R-:W-:Y:S02]  /*2640*/  IADD3 R7, PT, PT, R145, -0x695add53, RZ ;  /* 0x96a522ad91077810 */ /* 0x000fe40007ffe0ff */
[----:B------:R-:W-:Y:S01]  /*2650*/  LOP3.LUT R8, R9, R180, R179, 0x96, !PT ;  /* 0x000000b409087212 */ /* 0x000fe200078e96b3 */
[----:B------:R-:W-:Y:S01]  /*2660*/  IMAD.MOV.U32 R184, RZ, RZ, R176 ;  /* 0x000000ffffb87224 */ /* 0x000fe200078e00b0 */
[----:B------:R-:W-:Y:S01]  /*2670*/  LOP3.LUT R7, R7, R142, R177, 0x96, !PT ;  /* 0x0000008e07077212 */ /* 0x000fe200078e96b1 */
[----:B------:R-:W-:-:S07]  /*2680*/  IMAD.MOV.U32 R142, RZ, RZ, RZ ;  /* 0x000000ffff8e7224 */ /* 0x000fce00078e00ff */
.L_x_17663:
[----:B------:R-:W-:Y:S05]  /*2690*/  BSYNC.RECONVERGENT B3 ;  /* 0x0000000000037941 */ /* 0x000fea0003800200 */
.L_x_17662:
        /* <DEDUP_REMOVED lines=10> */
.L_x_17661:
[----:B------:R-:W-:Y:S05]  /*2740*/  BSYNC.RECONVERGENT B2 ;  /* 0x0000000000027941 */ /* 0x000fea0003800200 */
.L_x_17660:
        /* <DEDUP_REMOVED lines=20> */
.L_x_17671:
        /* <DEDUP_REMOVED lines=13> */
.L_x_17673:
[----:B------:R-:W-:Y:S05]  /*2960*/  BSYNC.RECONVERGENT B4 ;  /* 0x0000000000047941 */ /* 0x000fea0003800200 */
.L_x_17672:
        /* <DEDUP_REMOVED lines=48> */
[----:B------:R-:W-:Y:S01]  /*2c70*/  VIADD R9, R144, 0x8ff34781 ;  /* 0x8ff3478190097836 */ /* 0x000fe20000000000 */
[----:B------:R-:W-:Y:S01]  /*2c80*/  MOV R143, R184 ;  /* 0x000000b8008f7202 */ /* 0x000fe20000000f00 */
        /* <DEDUP_REMOVED lines=10> */
[----:B------:R-:W-:-:S07]  /*2d30*/  LOP3.LUT R7, R7, R142, R177, 0x96, !PT ;  /* 0x0000008e07077212 */ /* 0x000fce00078e96b1 */
.L_x_17670:
[----:B------:R-:W-:Y:S05]  /*2d40*/  BSYNC.RECONVERGENT B3 ;  /* 0x0000000000037941 */ /* 0x000fea0003800200 */
.L_x_17669:
        /* <DEDUP_REMOVED lines=11> */
.L_x_17668:
[----:B------:R-:W-:Y:S05]  /*2e00*/  BSYNC.RECONVERGENT B2 ;  /* 0x0000000000027941 */ /* 0x000fea0003800200 */
.L_x_17667:
        /* <DEDUP_REMOVED lines=20> */
.L_x_17678:
        /* <DEDUP_REMOVED lines=13> */
.L_x_17680:
[----:B------:R-:W-:Y:S05]  /*3020*/  BSYNC.RECONVERGENT B4 ;  /* 0x0000000000047941 */ /* 0x000fea0003800200 */
.L_x_17679:
        /* <DEDUP_REMOVED lines=61> */
.L_x_17677:
[----:B------:R-:W-:Y:S05]  /*3400*/  BSYNC.RECONVERGENT B3 ;  /* 0x0000000000037941 */ /* 0x000fea0003800200 */
.L_x_17676:
        /* <DEDUP_REMOVED lines=10> */
.L_x_17675:
[----:B------:R-:W-:Y:S05]  /*34b0*/  BSYNC.RECONVERGENT B2 ;  /* 0x0000000000027941 */ /* 0x000fea0003800200 */
.L_x_17674:
        /* <DEDUP_REMOVED lines=20> */
.L_x_17685:
        /* <DEDUP_REMOVED lines=13> */
.L_x_17687:
[----:B------:R-:W-:Y:S05]  /*36d0*/  BSYNC.RECONVERGENT B4 ;  /* 0x0000000000047941 */ /* 0x000fea0003800200 */
.L_x_17686:
        /* <DEDUP_REMOVED lines=61> */
.L_x_17684:
[----:B------:R-:W-:Y:S05]  /*3ab0*/  BSYNC.RECONVERGENT B3 ;  /* 0x0000000000037941 */ /* 0x000fea0003800200 */
.L_x_17683:
        /* <DEDUP_REMOVED lines=11> */
.L_x_17682:
[----:B------:R-:W-:Y:S05]  /*3b70*/  BSYNC.RECONVERGENT B2 ;  /* 0x0000000000027941 */ /* 0x000fea0003800200 */
.L_x_17681:
        /* <DEDUP_REMOVED lines=20> */
.L_x_17692:
        /* <DEDUP_REMOVED lines=13> */
.L_x_17694:
[----:B------:R-:W-:Y:S05]  /*3d90*/  BSYNC.RECONVERGENT B4 ;  /* 0x0000000000047941 */ /* 0x000fea0003800200 */
.L_x_17693:
        /* <DEDUP_REMOVED lines=61> */
.L_x_17691:
[----:B------:R-:W-:Y:S05]  /*4170*/  BSYNC.RECONVERGENT B3 ;  /* 0x0000000000037941 */ /* 0x000fea0003800200 */
.L_x_17690:
        /* <DEDUP_REMOVED lines=10> */
.L_x_17689:
[----:B------:R-:W-:Y:S05]  /*4220*/  BSYNC.RECONVERGENT B2 ;  /* 0x0000000000027941 */ /* 0x000fea0003800200 */
.L_x_17688:
        /* <DEDUP_REMOVED lines=19> */
.L_x_17698:
        /* <DEDUP_REMOVED lines=13> */
.L_x_17700:
[----:B------:R-:W-:Y:S05]  /*4430*/  BSYNC.RECONVERGENT B3 ;  /* 0x0000000000037941 */ /* 0x000fea0003800200 */
.L_x_17699:
        /* <DEDUP_REMOVED lines=55> */
[----:B------:R-:W-:Y:S02]  /*47b0*/  HFMA2 R9, -RZ, RZ, 0, 0 ;  /* 0x00000000ff097431 */ /* 0x000fe400000001ff */
[----:B------:R-:W-:Y:S02]  /*47c0*/  IMAD.MOV.U32 R143, RZ, RZ, R184 ;  /* 0x000000ffff8f7224 */ /* 0x000fe400078e00b8 */
[----:B------:R-:W-:Y:S01]  /*47d0*/  IMAD.WIDE.U32 R176, R7, -0x2daee0ad, RZ ;  /* 0xd2511f5307b07825 */ /* 0x000fe200078e00ff */
[----:B------:R-:W-:-:S04]  /*47e0*/  IADD3 R7, PT, PT, R145, -0x695add53, RZ ;  /* 0x96a522ad91077810 */ /* 0x000fc80007ffe0ff */
[----:B------:R-:W-:-:S07]  /*47f0*/  LOP3.LUT R7, R7, R142, R177, 0x96, !PT ;  /* 0x0000008e07077212 */ /* 0x000fce00078e96b1 */
.L_x_17697:
[----:B------:R-:W-:Y:S05]  /*4800*/  BSYNC.RECONVERGENT B2 ;  /* 0x0000000000027941 */ /* 0x000fea0003800200 */
.L_x_17696:
        /* <DEDUP_REMOVED lines=10> */
[----:B------:R-:W-:Y:S01]  /*48b0*/  FADD.FTZ R99, R99, R166 ;  /* 0x000000a663637221 */ /* 0x000fe20000010000 */
[----:B------:R-:W-:Y:S06]  /*48c0*/  BRA `(.L_x_17695) ;  /* 0x0000003000f47947 */ /* 0x000fec0003800000 */
.L_x_17645:
[----:B------:R-:W-:Y:S01]  /*48d0*/  BSSY.RECONVERGENT B2, `(.L_x_17701) ;  /* 0x0000069000027945 */ /* 0x000fe20003800200 */
[----:B------:R-:W-:Y:S01]  /*48e0*/  MOV R176, R166 ;  /* 0x000000a600b07202 */ /* 0x000fe20000000f00 */
[----:B------:R-:W-:Y:S02]  /*48f0*/  IMAD.MOV.U32 R94, RZ, RZ, R9 ;  /* 0x000000ffff5e7224 */ /* 0x000fe400078e0009 */
[----:B------:R-:W-:Y:S01]  /*4900*/  IMAD.MOV.U32 R92, RZ, RZ, RZ ;  /* 0x000000ffff5c7224 */ /* 0x000fe200078e00ff */
        /* <DEDUP_REMOVED lines=17> */
.L_x_17705:
        /* <DEDUP_REMOVED lines=13> */
.L_x_17707:
[----:B------:R-:W-:Y:S05]  /*4af0*/  BSYNC.RECONVERGENT B4 ;  /* 0x0000000000047941 */ /* 0x000fea0003800200 */
.L_x_17706:
        /* <DEDUP_REMOVED lines=59> */
[----:B------:R-:W-:-:S07]  /*4eb0*/  HFMA2 R94, -RZ, RZ, 0, 0 ;  /* 0x00000000ff5e7431 */ /* 0x000fce00000001ff */
.L_x_17704:
[----:B------:R-:W-:Y:S05]  /*4ec0*/  BSYNC.RECONVERGENT B3 ;  /* 0x0000000000037941 */ /* 0x000fea0003800200 */
.L_x_17703:
        /* <DEDUP_REMOVED lines=9> */
.L_x_17702:
[----:B------:R-:W-:Y:S05]  /*4f60*/  BSYNC.RECONVERGENT B2 ;  /* 0x0000000000027941 */ /* 0x000fea0003800200 */
.L_x_17701:
[----:B------:R-:W-:Y:S01]  /*4f70*/  BSSY.RECONVERGENT B2, `(.L_x_17708) ;  /* 0x0000067000027945 */ /* 0x000fe20003800200 */
[----:B------:R-:W-:Y:S01]  /*4f80*/  MOV R9, R94 ;  /* 0x0000005e00097202 */ /* 0x000fe20000000f00 */
[----:B------:R-:W-:Y:S02]  /*4f90*/  IMAD.MOV.U32 R93, RZ, RZ, RZ ;  /* 0x000000ffff5d7224 */ /* 0x000fe400078e00ff */
[----:B------:R-:W-:Y:S05]  /*4fa0*/  @!P1 BRA `(.L_x_17709) ;  /* 0x00000004008c9947 */ /* 0x000fea0003800000 */
        /* <DEDUP_REMOVED lines=13> */
.L_x_17712:
        /* <DEDUP_REMOVED lines=13> */
.L_x_17714:
[----:B------:R-:W-:Y:S05]  /*5150*/  BSYNC.RECONVERGENT B4 ;  /* 0x0000000000047941 */ /* 0x000fea0003800200 */
.L_x_17713:
        /* <DEDUP_REMOVED lines=51> */
[----:B------:R-:W-:-:S03]  /*5490*/  LOP3.LUT R7, R7, R8, R99, 0x96, !PT ;  /* 0x0000000807077212 */ /* 0x000fc600078e9663 */
[----:B------:R-:W-:-:S04]  /*54a0*/  IMAD.WIDE.U32 R142, R9, -0x326172a9, RZ ;  /* 0xcd9e8d57098e7825 */ /* 0x000fc800078e00ff */
[----:B------:R-:W-:Y:S01]  /*54b0*/  VIADD R9, R144, 0x8ff34781 ;  /* 0x8ff3478190097836 */ /* 0x000fe20000000000 */
[----:B------:R-:W-:Y:S01]  /*54c0*/  MOV R164, R142 ;  /* 0x0000008e00a47202 */ /* 0x000fe20000000f00 */
[----:B------:R-:W-:-:S03]  /*54d0*/  IMAD.WIDE.U32 R94, R7, -0x2daee0ad, RZ ;  /* 0xd2511f53075e7825 */ /* 0x000fc600078e00ff */
[----:B------:R-:W-:Y:S01]  /*54e0*/  LOP3.LUT R8, R9, R98, R143, 0x96, !PT ;  /* 0x0000006209087212 */ /* 0x000fe200078e968f */
[----:B------:R-:W-:Y:S02]  /*54f0*/  VIADD R7, R145, 0x96a522ad ;  /* 0x96a522ad91077836 */ /* 0x000fe40000000000 */
[----:B------:R-:W-:Y:S02]  /*5500*/  HFMA2 R9, -RZ, RZ, 0, 0 ;  /* 0x00000000ff097431 */ /* 0x000fe400000001ff */
[----:B------:R-:W-:Y:S01]  /*5510*/  IMAD.MOV.U32 R176, RZ, RZ, R94 ;  /* 0x000000ffffb07224 */ /* 0x000fe200078e005e */
[----:B------:R-:W-:-:S07]  /*5520*/  LOP3.LUT R7, R7, R96, R95, 0x96, !PT ;  /* 0x0000006007077212 */ /* 0x000fce00078e965f */
.L_x_17711:
[----:B------:R-:W-:Y:S05]  /*5530*/  BSYNC.RECONVERGENT B3 ;  /* 0x0000000000037941 */ /* 0x000fea0003800200 */
.L_x_17710:
        /* <DEDUP_REMOVED lines=10> */
.L_x_17709:
[----:B------:R-:W-:Y:S05]  /*55e0*/  BSYNC.RECONVERGENT B2 ;  /* 0x0000000000027941 */ /* 0x000fea0003800200 */
.L_x_17708:
        /* <DEDUP_REMOVED lines=17> */
.L_x_17719:
        /* <DEDUP_REMOVED lines=13> */
.L_x_17721:
[----:B------:R-:W-:Y:S05]  /*57d0*/  BSYNC.RECONVERGENT B4 ;  /* 0x0000000000047941 */ /* 0x000fea0003800200 */
.L_x_17720:
        /* <DEDUP_REMOVED lines=50> */
[----:B------:R-:W-:-:S03]  /*5b00*/  LOP3.LUT R7, R7, R8, R99, 0x96, !PT ;  /* 0x0000000807077212 */ /* 0x000fc600078e9663 */
[----:B------:R-:W-:-:S04]  /*5b10*/  IMAD.WIDE.U32 R142, R9, -0x326172a9, RZ ;  /* 0xcd9e8d57098e7825 */ /* 0x000fc800078e00ff */
[----:B------:R-:W-:Y:S01]  /*5b20*/  IMAD.WIDE.U32 R94, R7, -0x2daee0ad, RZ ;  /* 0xd2511f53075e7825 */ /* 0x000fe200078e00ff */
[----:B------:R-:W-:-:S03]  /*5b30*/  MOV R164, R142 ;  /* 0x0000008e00a47202 */ /* 0x000fc60000000f00 */
[----:B------:R-:W-:Y:S02]  /*5b40*/  VIADD R7, R145, 0x96a522ad ;  /* 0x96a522ad91077836 */ /* 0x000fe40000000000 */
[----:B------:R-:W-:-:S03]  /*5b50*/  VIADD R9, R144, 0x8ff34781 ;  /* 0x8ff3478190097836 */ /* 0x000fc60000000000 */
[----:B------:R-:W-:Y:S01]  /*5b60*/  LOP3.LUT R7, R7, R96, R95, 0x96, !PT ;  /* 0x0000006007077212 */ /* 0x000fe200078e965f */
[----:B------:R-:W-:Y:S02]  /*5b70*/  HFMA2 R96, -RZ, RZ, 0, 0 ;  /* 0x00000000ff607431 */ /* 0x000fe400000001ff */
[----:B------:R-:W-:Y:S01]  /*5b80*/  IMAD.MOV.U32 R95, RZ, RZ, R176 ;  /* 0x000000ffff5f7224 */ /* 0x000fe200078e00b0 */
[----:B------:R-:W-:Y:S01]  /*5b90*/  LOP3.LUT R8, R9, R98, R143, 0x96, !PT ;  /* 0x0000006209087212 */ /* 0x000fe200078e968f */
[----:B------:R-:W-:-:S07]  /*5ba0*/  IMAD.MOV.U32 R176, RZ, RZ, R94 ;  /* 0x000000ffffb07224 */ /* 0x000fce00078e005e */
.L_x_17718:
[----:B------:R-:W-:Y:S05]  /*5bb0*/  BSYNC.RECONVERGENT B3 ;  /* 0x0000000000037941 */ /* 0x000fea0003800200 */
.L_x_17717:
        /* <DEDUP_REMOVED lines=9> */
.L_x_17716:
[----:B------:R-:W-:Y:S05]  /*5c50*/  BSYNC.RECONVERGENT B2 ;  /* 0x0000000000027941 */ /* 0x000fea0003800200 */
.L_x_17715:
        /* <DEDUP_REMOVED lines=17> */
.L_x_17726:
        /* <DEDUP_REMOVED lines=13> */
.L_x_17728:
[----:B------:R-:W-:Y:S05]  /*5e40*/  BSYNC.RECONVERGENT B4 ;  /* 0x0000000000047941 */ /* 0x000fea0003800200 */
.L_x_17727:
        /* <DEDUP_REMOVED lines=61> */
.L_x_17725:
[----:B------:R-:W-:Y:S05]  /*6220*/  BSYNC.RECONVERGENT B3 ;  /* 0x0000000000037941 */ /* 0x000fea0003800200 */
.L_x_17724:
        /* <DEDUP_REMOVED lines=10> */
.L_x_17723:
[----:B------:R-:W-:Y:S05]  /*62d0*/  BSYNC.RECONVERGENT B2 ;  /* 0x0000000000027941 */ /* 0x000fea0003800200 */
.L_x_17722:
        /* <DEDUP_REMOVED lines=17> */
.L_x_17733:
        /* <DEDUP_REMOVED lines=13> */
.L_x_17735:
[----:B------:R-:W-:Y:S05]  /*64c0*/  BSYNC.RECONVERGENT B4 ;  /* 0x0000000000047941 */ /* 0x000fea0003800200 */
.L_x_17734:
        /* <DEDUP_REMOVED lines=57> */
[----:B------:R-:W-:Y:S01]  /*6860*/  IMAD.MOV.U32 R96, RZ, RZ, R176 ;  /* 0x000000ffff607224 */ /* 0x000fe200078e00b0 */
[----:B------:R-:W-:Y:S01]  /*6870*/  LOP3.LUT R8, R9, R142, R179, 0x96, !PT ;  /* 0x0000008e09087212 */ /* 0x000fe200078e96b3 */
[----:B------:R-:W-:Y:S02]  /*6880*/  IMAD.MOV.U32 R176, RZ, RZ, R98 ;  /* 0x000000ffffb07224 */ /* 0x000fe400078e0062 */
[----:B------:R-:W-:-:S07]  /*6890*/  HFMA2 R98, -RZ, RZ, 0, 0 ;  /* 0x00000000ff627431 */ /* 0x000fce00000001ff */
.L_x_17732:
[----:B------:R-:W-:Y:S05]  /*68a0*/  BSYNC.RECONVERGENT B3 ;  /* 0x0000000000037941 */ /* 0x000fea0003800200 */
.L_x_17731:
        /* <DEDUP_REMOVED lines=9> */
.L_x_17730:
[----:B------:R-:W-:Y:S05]  /*6940*/  BSYNC.RECONVERGENT B2 ;  /* 0x0000000000027941 */ /* 0x000fea0003800200 */
.L_x_17729:
        /* <DEDUP_REMOVED lines=17> */
.L_x_17740:
        /* <DEDUP_REMOVED lines=13> */
.L_x_17742:
[----:B------:R-:W-:Y:S05]  /*6b30*/  BSYNC.RECONVERGENT B4 ;  /* 0x0000000000047941 */ /* 0x000fea0003800200 */
.L_x_17741:
        /* <DEDUP_REMOVED lines=56> */
[----:B------:R-:W-:Y:S01]  /*6ec0*/  HFMA2 R9, -RZ, RZ, 0, 0 ;  /* 0x00000000ff097431 */ /* 0x000fe200000001ff */
[----:B------:R-:W-:Y:S01]  /*6ed0*/  MOV R164, R180 ;  /* 0x000000b400a47202 */ /* 0x000fe20000000f00 */
[----:B------:R-:W-:Y:S02]  /*6ee0*/  VIADD R7, R145, 0x96a522ad ;  /* 0x96a522ad91077836 */ /* 0x000fe40000000000 */
[----:B------:R-:W-:-:S03]  /*6ef0*/  IMAD.MOV.U32 R176, RZ, RZ, R142 ;  /* 0x000000ffffb07224 */ /* 0x000fc600078e008e */
[----:B------:R-:W-:-:S07]  /*6f00*/  LOP3.LUT R7, R7, R98, R143, 0x96, !PT ;  /* 0x0000006207077212 */ /* 0x000fce00078e968f */
.L_x_17739:
[----:B------:R-:W-:Y:S05]  /*6f10*/  BSYNC.RECONVERGENT B3 ;  /* 0x0000000000037941 */ /* 0x000fea0003800200 */
.L_x_17738:
        /* <DEDUP_REMOVED lines=10> */
.L_x_17737:
[----:B------:R-:W-:Y:S05]  /*6fc0*/  BSYNC.RECONVERGENT B2 ;  /* 0x0000000000027941 */ /* 0x000fea0003800200 */
.L_x_17736:
        /* <DEDUP_REMOVED lines=17> */
.L_x_17747:
        /* <DEDUP_REMOVED lines=13> */
.L_x_17749:
[----:B------:R-:W-:Y:S05]  /*71b0*/  BSYNC.RECONVERGENT B4 ;  /* 0x0000000000047941 */ /* 0x000fea0003800200 */
.L_x_17748:
        /* <DEDUP_REMOVED lines=46> */
[----:B------:R-:W-:-:S04]  /*74a0*/  VIADD R9, R145, 0xdb3d7428 ;  /* 0xdb3d742891097836 */ /* 0x000fc80000000000 */
        /* <DEDUP_REMOVED lines=11> */
[----:B------:R-:W-:Y:S02]  /*7560*/  IMAD.MOV.U32 R98, RZ, RZ, R176 ;  /* 0x000000ffff627224 */ /* 0x000fe400078e00b0 */
[----:B------:R-:W-:Y:S02]  /*7570*/  IMAD.MOV.U32 R176, RZ, RZ, R142 ;  /* 0x000000ffffb07224 */ /* 0x000fe400078e008e */
[----:B------:R-:W-:-:S07]  /*7580*/  HFMA2 R142, -RZ, RZ, 0, 0 ;  /* 0x00000000ff8e7431 */ /* 0x000fce00000001ff */
.L_x_17746:
[----:B------:R-:W-:Y:S05]  /*7590*/  BSYNC.RECONVERGENT B3 ;  /* 0x0000000000037941 */ /* 0x000fea0003800200 */
.L_x_17745:
        /* <DEDUP_REMOVED lines=9> */
.L_x_17744:
[----:B------:R-:W-:Y:S05]  /*7630*/  BSYNC.RECONVERGENT B2 ;  /* 0x0000000000027941 */ /* 0x000fea0003800200 */
.L_x_17743:
[----:B------:R-:W-:Y:S01]  /*7640*/  MOV R9, R142 ;  /* 0x0000008e00097202 */ /* 0x000fe20000000f00 */
[----:B------:R-:W-:Y:S01]  /*7650*/  IMAD.MOV.U32 R99, RZ, RZ, RZ ;  /* 0x000000ffff637224 */ /* 0x000fe200078e00ff */
        /* <DEDUP_REMOVED lines=14> */
.L_x_17752:
        /* <DEDUP_REMOVED lines=13> */
.L_x_17754:
[----:B------:R-:W-:Y:S05]  /*7810*/  BSYNC.RECONVERGENT B3 ;  /* 0x0000000000037941 */ /* 0x000fea0003800200 */
.L_x_17753:
        /* <DEDUP_REMOVED lines=52> */
[----:B------:R-:W-:Y:S02]  /*7b60*/  IMAD.MOV.U32 R99, RZ, RZ, R176 ;  /* 0x000000ffff637224 */ /* 0x000fe400078e00b0 */
        /* <DEDUP_REMOVED lines=8> */
.L_x_17751:
[----:B------:R-:W-:Y:S05]  /*7bf0*/  BSYNC.RECONVERGENT B2 ;  /* 0x0000000000027941 */ /* 0x000fea0003800200 */
.L_x_17750:
        /* <DEDUP_REMOVED lines=10> */
.L_x_17695:
[----:B------:R-:W-:Y:S05]  /*7ca0*/  BSYNC.RECONVERGENT B1 ;  /* 0x0000000000017941 */ /* 0x000fea0003800200 */
.L_x_17644:
[----:B------:R-:W0:Y:S01]  /*7cb0*/  LDC.64 R142, c[0x0][0x3a8] ;  /* 0x0000ea00ff8e7b82 */ /* 0x000e220000000a00 */
[----:B------:R-:W-:Y:S01]  /*7cc0*/  BSSY.RECONVERGENT B1, `(.L_x_17755) ;  /* 0x000001a000017945 */ /* 0x000fe20003800200 */
[----:B------:R-:W-:Y:S01]  /*7cd0*/  MOV R166, R176 ;  /* 0x000000b000a67202 */ /* 0x000fe20000000f00 */
[----:B0-----:R-:W-:-:S05]  /*7ce0*/  IMAD.WIDE.U32 R142, R182, 0x20, R142 ;  /* 0x00000020b68e7825 */ /* 0x001fca00078e008e */
[----:B-----5:R0:W-:Y:S04]  /*7cf0*/  STG.E.128 desc[UR6][R142.64], R92 ;  /* 0x0000005c8e007986 */ /* 0x0201e8000c101d06 */
[----:B------:R0:W-:Y:S01]  /*7d00*/  STG.E.128 desc[UR6][R142.64+0x10], R96 ;  /* 0x000010608e007986 */ /* 0x0001e2000c101d06 */
[----:B------:R-:W-:Y:S05]  /*7d10*/  @!P1 BRA `(.L_x_17756) ;  /* 0x0000000000509947 */ /* 0x000fea0003800000 */
[----:B------:R-:W-:Y:S01]  /*7d20*/  IMAD.U32 R177, R173, 0x10000, RZ ;  /* 0x00010000adb17824 */ /* 0x000fe200078e00ff */
[----:B0-----:R-:W0:Y:S01]  /*7d30*/  LDC.64 R142, c[0x0][0x3b0] ;  /* 0x0000ec00ff8e7b82 */ /* 0x001e220000000a00 */
        /* <DEDUP_REMOVED lines=18> */
.L_x_17756:
[----:B------:R-:W-:Y:S05]  /*7e60*/  BSYNC.RECONVERGENT B1 ;  /* 0x0000000000017941 */ /* 0x000fea0003800200 */
.L_x_17755:
[----:B------:R-:W-:Y:S01]  /*7e70*/  VIADD R182, R182, 0x20 ;  /* 0x00000020b6b67836 */ /* 0x000fe20000000000 */
[----:B------:R-:W-:-:S07]  /*7e80*/  IADD3 R183, PT, PT, R183, 0x20, RZ ;  /* 0x00000020b7b77810 */ /* 0x000fce0007ffe0ff */
.L_x_17641:
[----:B------:R-:W-:Y:S05]  /*7e90*/  BSYNC.RECONVERGENT B0 ;  /* 0x0000000000007941 */ /* 0x000fea0003800200 */
.L_x_17640:
[----:B------:R-:W-:Y:S01]  /*7ea0*/  ISETP.GE.U32.AND P2, PT, R3, 0x40, PT ;  /* 0x000000400300780c */ /* 0x000fe20003f46070 */
[----:B------:R-:W-:Y:S03]  /*7eb0*/  BSSY.RECONVERGENT B0, `(.L_x_17757) ;  /* 0x00006c9000007945 */ /* 0x000fe60003800200 */
[----:B------:R-:W-:-:S09]  /*7ec0*/  P2R R184, PR, RZ, 0x4 ;  /* 0x00000004ffb87803 */ /* 0x000fd20000000000 */
[----:B------:R-:W-:Y:S05]  /*7ed0*/  @!P2 BRA `(.L_x_17758) ;  /* 0x0000006c0018a947 */ /* 0x000fea0003800000 */
[----:B------:R-:W-:Y:S04]  /*7ee0*/  BSSY.RECONVERGENT B1, `(.L_x_17759) ;  /* 0x0000005000017945 */ /* 0x000fe80003800200 */
[----:B------:R-:W-:Y:S05]  /*7ef0*/  @!P1 BRA `(.L_x_17760) ;  /* 0x00000000000c9947 */ /* 0x000fea0003800000 */
[----:B------:R-:W2:Y:S02]  /*7f00*/  LDC.64 R88, c[0x0][0x390] ;  /* 0x0000e400ff587b82 */ /* 0x000ea40000000a00 */
[----:B--2---:R-:W-:-:S06]  /*7f10*/  IMAD.WIDE.U32 R88, R183, 0x10, R88 ;  /* 0x00000010b7587825 */ /* 0x004fcc00078e0058 */
[----:B------:R-:W5:Y:S02]  /*7f20*/  LDG.E.128 R88, desc[UR6][R88.64] ;  /* 0x0000000658587981 */ /* 0x000f64000c1e1d00 */
.L_x_17760:
[----:B------:R-:W-:Y:S05]  /*7f30*/  BSYNC.RECONVERGENT B1 ;  /* 0x0000000000017941 */ /* 0x000fea0003800200 */
.L_x_17759:
[----:B------:R-:W-:Y:S01]  /*7f40*/  UISETP.NE.U32.AND UP0, UPT, UR4, URZ, UPT ;  /* 0x000000ff0400728c */ /* 0x000fe2000bf05070 */
[----:B------:R-:W-:Y:S03]  /*7f50*/  BSSY.RECONVERGENT B1, `(.L_x_17761) ;  /* 0x00006a0000017945 */ /* 0x000fe60003800200 */
[----:B------:R-:W-:-:S09]  /*7f60*/  UISETP.NE.AND.EX UP0, UPT, UR5, URZ, UPT, UP0 ;  /* 0x000000ff0500728c */ /* 0x000fd2000bf05300 */
[----:B------:R-:W-:Y:S05]  /*7f70*/  BRA.U !UP0, `(.L_x_17762) ;  /* 0x0000003508807547 */ /* 0x000fea000b800000 */
[----:B------:R-:W0:Y:S02]  /*7f80*/  LDC.64 R100, c[0x0][0x3a0] ;  /* 0x0000e800ff647b82 */ /* 0x000e240000000a00 */
[----:B01----:R-:W-:-:S05]  /*7f90*/  IMAD.WIDE.U32 R142, R182, 0x20, R100 ;  /* 0x00000020b68e7825 */ /* 0x003fca00078e0064 */
        /* <DEDUP_REMOVED lines=23> */
.L_x_17767:
        /* <DEDUP_REMOVED lines=13> */
.L_x_17769:
[----:B------:R-:W-:Y:S05]  /*81e0*/  BSYNC.RECONVERGENT B4 ;  /* 0x0000000000047941 */ /* 0x000fea0003800200 */
.L_x_17768:
[----:B------:R-:W-:Y:S01]  /*81f0*/  IMAD.WIDE.U32 R8, R2, -0x326172a9, RZ ;  /* 0xcd9e8d5702087825 */ /* 0x000fe200078e00ff */
[----:B------:R-:W-:Y:S02]  /*8200*/  LOP3.LUT R176, R165, R143, R145, 0x96, !PT ;  /* 0x0000008fa5b07212 */ /* 0x000fe400078e9691 */
[C---:B------:R-:W-:Y:S01]  /*8210*/  IADD3 R167, PT, PT, R145.reuse, 0x76cf5d0a, RZ ;  /* 0x76cf5d0a91a77810 */ /* 0x040fe20007ffe0ff */
        /* <DEDUP_REMOVED lines=58> */
.L_x_17766:
[----:B------:R-:W-:Y:S05]  /*85c0*/  BSYNC.RECONVERGENT B3 ;  /* 0x0000000000037941 */ /* 0x000fea0003800200 */
.L_x_17765:
        /* <DEDUP_REMOVED lines=10> */
.L_x_17764:
[----:B------:R-:W-:Y:S05]  /*8670*/  BSYNC.RECONVERGENT B2 ;  /* 0x0000000000027941 */ /* 0x000fea0003800200 */
.L_x_17763:
        /* <DEDUP_REMOVED lines=20> */
.L_x_17774:
        /* <DEDUP_REMOVED lines=13> */
.L_x_17776:
[----:B------:R-:W-:Y:S05]  /*8890*/  BSYNC.RECONVERGENT B4 ;  /* 0x0000000000047941 */ /* 0x000fea0003800200 */
.L_x_17775:
        /* <DEDUP_REMOVED lines=61> */
.L_x_17773:
[----:B------:R-:W-:Y:S05]  /*8c70*/  BSYNC.RECONVERGENT B3 ;  /* 0x0000000000037941 */ /* 0x000fea0003800200 */
.L_x_17772:
        /* <DEDUP_REMOVED lines=11> */
.L_x_17771:
[----:B------:R-:W-:Y:S05]  /*8d30*/  BSYNC.RECONVERGENT B2 ;  /* 0x0000000000027941 */ /* 0x000fea0003800200 */
.L_x_17770:
        /* <DEDUP_REMOVED lines=20> */
.L_x_17781:
        /* <DEDUP_REMOVED lines=13> */
.L_x_17783:
[----:B------:R-:W-:Y:S05]  /*8f50*/  BSYNC.RECONVERGENT B4 ;  /* 0x0000000000047941 */ /* 0x000fea0003800200 */
.L_x_17782:
[----:B------:R-:W-:Y:S01]  /*8f60*/  IMAD.WIDE.U32 R176, R2, -0x326172a9, RZ ;  /* 0xcd9e8d5702b07825 */ /* 0x000fe200078e00ff */
[----:B------:R-:W-:-:S03]  /*8f70*/  LOP3.LUT R8, R165, R179, R145, 0x96, !PT ;  /* 0x000000b3a5087212 */ /* 0x000fc600078e9691 */
[----:B------:R-:W-:Y:S01]  /*8f80*/  VIADD R169, R145, 0xbb67ae85 ;  /* 0xbb67ae8591a97836 */ /* 0x000fe20000000000 */
[----:B------:R-:W-:Y:S01]  /*8f90*/  LOP3.LUT R142, R6, R177, R144, 0x96, !PT ;  /* 0x000000b1068e7212 */ /* 0x000fe200078e9690 */
[----:B------:R-:W-:-:S04]  /*8fa0*/  IMAD.WIDE.U32 R8, R8, -0x326172a9, RZ ;  /* 0xcd9e8d5708087825 */ /* 0x000fc800078e00ff */
[----:B------:R-:W-:-:S04]  /*8fb0*/  IMAD.WIDE.U32 R142, R142, -0x2daee0ad, RZ ;  /* 0xd2511f538e8e7825 */ /* 0x000fc800078e00ff */
[C---:B------:R-:W-:Y:S01]  /*8fc0*/  VIADD R7, R144.reuse, 0x9e3779b9 ;  /* 0x9e3779b990077836 */ /* 0x040fe20000000000 */
        /* <DEDUP_REMOVED lines=8> */
[----:B------:R-:W-:-:S03]  /*9050*/  LOP3.LUT R9, R9, R142, R177, 0x96, !PT ;  /* 0x0000008e09097212 */ /* 0x000fc600078e96b1 */
[----:B------:R-:W-:Y:S01]  /*9060*/  IMAD.WIDE.U32 R142, R7, -0x2daee0ad, RZ ;  /* 0xd2511f53078e7825 */ /* 0x000fe200078e00ff */
[----:B------:R-:W-:-:S03]  /*9070*/  IADD3 R7, PT, PT, R145, 0x32370b8f, RZ ;  /* 0x32370b8f91077810 */ /* 0x000fc60007ffe0ff */
[----:B------:R-:W-:Y:S01]  /*9080*/  IMAD.WIDE.U32 R8, R9, -0x326172a9, RZ ;  /* 0xcd9e8d5709087825 */ /* 0x000fe200078e00ff */
[----:B------:R-:W-:-:S04]  /*9090*/  LOP3.LUT R7, R7, R176, R143, 0x96, !PT ;  /* 0x000000b007077212 */ /* 0x000fc800078e968f */
[----:B------:R-:W-:Y:S01]  /*90a0*/  LOP3.LUT R169, R169, R178, R9, 0x96, !PT ;  /* 0x000000b2a9a97212 */ /* 0x000fe200078e9609 */
[----:B------:R-:W-:-:S04]  /*90b0*/  IMAD.WIDE.U32 R178, R7, -0x326172a9, RZ ;  /* 0xcd9e8d5707b27825 */ /* 0x000fc800078e00ff */
[C---:B------:R-:W-:Y:S02]  /*90c0*/  VIADD R7, R144.reuse, 0x78dde6e4 ;  /* 0x78dde6e490077836 */ /* 0x040fe40000000000 */
[----:B------:R-:W-:Y:S01]  /*90d0*/  IMAD.WIDE.U32 R176, R169, -0x2daee0ad, RZ ;  /* 0xd2511f53a9b07825 */ /* 0x000fe200078e00ff */
[----:B------:R-:W-:Y:S02]  /*90e0*/  IADD3 R169, PT, PT, R144, 0x1715609d, RZ ;  /* 0x1715609d90a97810 */ /* 0x000fe40007ffe0ff */
[----:B------:R-:W-:Y:S01]  /*90f0*/  LOP3.LUT R7, R7, R8, R179, 0x96, !PT ;  /* 0x0000000807077212 */ /* 0x000fe200078e96b3 */
[----:B------:R-:W-:-:S05]  /*9100*/  VIADD R9, R145, 0xed9eba14 ;  /* 0xed9eba1491097836 */ /* 0x000fca0000000000 */
[----:B------:R-:W-:Y:S01]  /*9110*/  LOP3.LUT R9, R9, R142, R177, 0x96, !PT ;  /* 0x0000008e09097212 */ /* 0x000fe200078e96b1 */
[----:B------:R-:W-:-:S04]  /*9120*/  IMAD.WIDE.U32 R142, R7, -0x2daee0ad, RZ ;  /* 0xd2511f53078e7825 */ /* 0x000fc800078e00ff */
[----:B------:R-:W-:Y:S02]  /*9130*/  VIADD R7, R145, 0xa9066899 ;  /* 0xa906689991077836 */ /* 0x000fe40000000000 */
[----:B------:R-:W-:-:S03]  /*9140*/  IMAD.WIDE.U32 R8, R9, -0x326172a9, RZ ;  /* 0xcd9e8d5709087825 */ /* 0x000fc600078e00ff */
[----:B------:R-:W-:Y:S01]  /*9150*/  LOP3.LUT R7, R7, R176, R143, 0x96, !PT ;  /* 0x000000b007077212 */ /* 0x000fe200078e968f */
[C---:B------:R-:W-:Y:S01]  /*9160*/  VIADD R143, R144.reuse, 0x5384540f ;  /* 0x5384540f908f7836 */ /* 0x040fe20000000000 */
        /* <DEDUP_REMOVED lines=17> */
[----:B------:R-:W-:Y:S01]  /*9280*/  LOP3.LUT R180, R9, R180, R143, 0x96, !PT ;  /* 0x000000b409b47212 */ /* 0x000fe200078e968f */
[----:B------:R-:W-:Y:S01]  /*9290*/  VIADD R9, R144, 0x8ff34781 ;  /* 0x8ff3478190097836 */ /* 0x000fe20000000000 */
[----:B------:R-:W-:Y:S01]  /*92a0*/  MOV R143, R166 ;  /* 0x000000a6008f7202 */ /* 0x000fe20000000f00 */
        /* <DEDUP_REMOVED lines=8> */
.L_x_17780:
[----:B------:R-:W-:Y:S05]  /*9330*/  BSYNC.RECONVERGENT B3 ;  /* 0x0000000000037941 */ /* 0x000fea0003800200 */
.L_x_17779:
        /* <DEDUP_REMOVED lines=10> */
.L_x_17778:
[----:B------:R-:W-:Y:S05]  /*93e0*/  BSYNC.RECONVERGENT B2 ;  /* 0x0000000000027941 */ /* 0x000fea0003800200 */
.L_x_17777:
        /* <DEDUP_REMOVED lines=20> */
.L_x_17788:
        /* <DEDUP_REMOVED lines=13> */
.L_x_17790:
[----:B------:R-:W-:Y:S05]  /*9600*/  BSYNC.RECONVERGENT B4 ;  /* 0x0000000000047941 */ /* 0x000fea0003800200 */
.L_x_17789:
        /* <DEDUP_REMOVED lines=61> */
.L_x_17787:
[----:B------:R-:W-:Y:S05]  /*99e0*/  BSYNC.RECONVERGENT B3 ;  /* 0x0000000000037941 */ /* 0x000fea0003800200 */
.L_x_17786:
        /* <DEDUP_REMOVED lines=11> */
.L_x_17785:
[----:B------:R-:W-:Y:S05]  /*9aa0*/  BSYNC.RECONVERGENT B2 ;  /* 0x0000000000027941 */ /* 0x000fea0003800200 */
.L_x_17784:
        /* <DEDUP_REMOVED lines=20> */
.L_x_17795:
        /* <DEDUP_REMOVED lines=13> */
.L_x_17797:
[----:B------:R-:W-:Y:S05]  /*9cc0*/  BSYNC.RECONVERGENT B4 ;  /* 0x0000000000047941 */ /* 0x000fea0003800200 */
.L_x_17796:
        /* <DEDUP_REMOVED lines=61> */
.L_x_17794:
[----:B------:R-:W-:Y:S05]  /*a0a0*/  BSYNC.RECONVERGENT B3 ;  /* 0x0000000000037941 */ /* 0x000fea0003800200 */
.L_x_17793:
        /* <DEDUP_REMOVED lines=10> */
.L_x_17792:
[----:B------:R-:W-:Y:S05]  /*a150*/  BSYNC.RECONVERGENT B2 ;  /* 0x0000000000027941 */ /* 0x000fea0003800200 */
.L_x_17791:
        /* <DEDUP_REMOVED lines=20> */
.L_x_17802:
        /* <DEDUP_REMOVED lines=13> */
.L_x_17804:
[----:B------:R-:W-:Y:S05]  /*a370*/  BSYNC.RECONVERGENT B4 ;  /* 0x0000000000047941 */ /* 0x000fea0003800200 */
.L_x_17803:
        /* <DEDUP_REMOVED lines=61> */
.L_x_17801:
[----:B------:R-:W-:Y:S05]  /*a750*/  BSYNC.RECONVERGENT B3 ;  /* 0x0000000000037941 */ /* 0x000fea0003800200 */
.L_x_17800:
        /* <DEDUP_REMOVED lines=11> */
.L_x_17799:
[----:B------:R-:W-:Y:S05]  /*a810*/  BSYNC.RECONVERGENT B2 ;  /* 0x0000000000027941 */ /* 0x000fea0003800200 */
.L_x_17798:
        /* <DEDUP_REMOVED lines=20> */
.L_x_17809:
        /* <DEDUP_REMOVED lines=13> */
.L_x_17811:
[----:B------:R-:W-:Y:S05]  /*aa30*/  BSYNC.RECONVERGENT B4 ;  /* 0x0000000000047941 */ /* 0x000fea0003800200 */
.L_x_17810:
        /* <DEDUP_REMOVED lines=61> */
.L_x_17808:
[----:B------:R-:W-:Y:S05]  /*ae10*/  BSYNC.RECONVERGENT B3 ;  /* 0x0000000000037941 */ /* 0x000fea0003800200 */
.L_x_17807:
        /* <DEDUP_REMOVED lines=10> */
.L_x_17806:
[----:B------:R-:W-:Y:S05]  /*aec0*/  BSYNC.RECONVERGENT B2 ;  /* 0x0000000000027941 */ /* 0x000fea0003800200 */
.L_x_17805:
        /* <DEDUP_REMOVED lines=19> */
.L_x_17815:
        /* <DEDUP_REMOVED lines=13> */
.L_x_17817:
[----:B------:R-:W-:Y:S05]  /*b0d0*/  BSYNC.RECONVERGENT B3 ;  /* 0x0000000000037941 */ /* 0x000fea0003800200 */
.L_x_17816:
        /* <DEDUP_REMOVED lines=61> */
.L_x_17814:
[----:B------:R-:W-:Y:S05]  /*b4b0*/  BSYNC.RECONVERGENT B2 ;  /* 0x0000000000027941 */ /* 0x000fea0003800200 */
.L_x_17813:
        /* <DEDUP_REMOVED lines=12> */
.L_x_17762:
[----:B------:R-:W-:Y:S01]  /*b580*/  BSSY.RECONVERGENT B2, `(.L_x_17818) ;  /* 0x0000069000027945 */ /* 0x000fe20003800200 */
[----:B------:R-:W-:Y:S02]  /*b590*/  HFMA2 R100, -RZ, RZ, 0, 0 ;  /* 0x00000000ff647431 */ /* 0x000fe400000001ff */
[----:B------:R-:W-:Y:S02]  /*b5a0*/  IMAD.MOV.U32 R186, RZ, RZ, R166 ;  /* 0x000000ffffba7224 */ /* 0x000fe400078e00a6 */
        /* <DEDUP_REMOVED lines=18> */
.L_x_17822:
        /* <DEDUP_REMOVED lines=13> */
.L_x_17824:
[----:B------:R-:W-:Y:S05]  /*b7a0*/  BSYNC.RECONVERGENT B4 ;  /* 0x0000000000047941 */ /* 0x000fea0003800200 */
.L_x_17823:
        /* <DEDUP_REMOVED lines=54> */
[----:B------:R-:W-:Y:S02]  /*bb10*/  LOP3.LUT R8, R9, R104, R101, 0x96, !PT ;  /* 0x0000006809087212 */ /* 0x000fe400078e9665 */
[----:B------:R-:W-:Y:S01]  /*bb20*/  MOV R100, R166 ;  /* 0x000000a600647202 */ /* 0x000fe20000000f00 */
[----:B------:R-:W-:-:S04]  /*bb30*/  IMAD.WIDE.U32 R186, R7, -0x2daee0ad, RZ ;  /* 0xd2511f5307ba7825 */ /* 0x000fc800078e00ff */
[----:B------:R-:W-:-:S05]  /*bb40*/  VIADD R7, R145, 0x96a522ad ;  /* 0x96a522ad91077836 */ /* 0x000fca0000000000 */
[----:B------:R-:W-:Y:S01]  /*bb50*/  LOP3.LUT R7, R7, R102, R187, 0x96, !PT ;  /* 0x0000006607077212 */ /* 0x000fe200078e96bb */
[----:B------:R-:W-:-:S07]  /*bb60*/  IMAD.MOV.U32 R102, RZ, RZ, RZ ;  /* 0x000000ffff667224 */ /* 0x000fce00078e00ff */
.L_x_17821:
[----:B------:R-:W-:Y:S05]  /*bb70*/  BSYNC.RECONVERGENT B3 ;  /* 0x0000000000037941 */ /* 0x000fea0003800200 */
.L_x_17820:
        /* <DEDUP_REMOVED lines=9> */
.L_x_17819:
[----:B------:R-:W-:Y:S05]  /*bc10*/  BSYNC.RECONVERGENT B2 ;  /* 0x0000000000027941 */ /* 0x000fea0003800200 */
.L_x_17818:
[----:B------:R-:W-:Y:S01]  /*bc20*/  BSSY.RECONVERGENT B2, `(.L_x_17825) ;  /* 0x0000067000027945 */ /* 0x000fe20003800200 */
[----:B------:R-:W-:Y:S02]  /*bc30*/  IMAD.MOV.U32 R9, RZ, RZ, R102 ;  /* 0x000000ffff097224 */ /* 0x000fe400078e0066 */
[----:B------:R-:W-:Y:S01]  /*bc40*/  IMAD.MOV.U32 R101, RZ, RZ, RZ ;  /* 0x000000ffff657224 */ /* 0x000fe200078e00ff */
        /* <DEDUP_REMOVED lines=14> */
.L_x_17829:
        /* <DEDUP_REMOVED lines=13> */
.L_x_17831:
[----:B------:R-:W-:Y:S05]  /*be00*/  BSYNC.RECONVERGENT B4 ;  /* 0x0000000000047941 */ /* 0x000fea0003800200 */
.L_x_17830:
        /* <DEDUP_REMOVED lines=50> */
[----:B01----:R-:W-:-:S03]  /*c130*/  IMAD.WIDE.U32 R142, R9, -0x326172a9, RZ ;  /* 0xcd9e8d57098e7825 */ /* 0x003fc600078e00ff */
        /* <DEDUP_REMOVED lines=8> */
[----:B------:R-:W-:Y:S01]  /*c1c0*/  IMAD.MOV.U32 R9, RZ, RZ, RZ ;  /* 0x000000ffff097224 */ /* 0x000fe200078e00ff */
[----:B------:R-:W-:-:S07]  /*c1d0*/  MOV R186, R104 ;  /* 0x0000006800ba7202 */ /* 0x000fce0000000f00 */
.L_x_17828:
[----:B------:R-:W-:Y:S05]  /*c1e0*/  BSYNC.RECONVERGENT B3 ;  /* 0x0000000000037941 */ /* 0x000fea0003800200 */
.L_x_17827:
        /* <DEDUP_REMOVED lines=10> */
.L_x_17826:
[----:B------:R-:W-:Y:S05]  /*c290*/  BSYNC.RECONVERGENT B2 ;  /* 0x0000000000027941 */ /* 0x000fea0003800200 */
.L_x_17825:
        /* <DEDUP_REMOVED lines=17> */
.L_x_17836:
        /* <DEDUP_REMOVED lines=13> */
.L_x_17838:
[----:B------:R-:W-:Y:S05]  /*c480*/  BSYNC.RECONVERGENT B4 ;  /* 0x0000000000047941 */ /* 0x000fea0003800200 */
.L_x_17837:
        /* <DEDUP_REMOVED lines=56> */
[----:B------:R-:W-:Y:S02]  /*c810*/  LOP3.LUT R8, R9, R106, R143, 0x96, !PT ;  /* 0x0000006a09087212 */ /* 0x000fe400078e968f */
[----:B------:R-:W-:Y:S01]  /*c820*/  LOP3.LUT R7, R7, R102, R105, 0x96, !PT ;  /* 0x0000006607077212 */ /* 0x000fe200078e9669 */
[----:B------:R-:W-:Y:S01]  /*c830*/  IMAD.MOV.U32 R102, RZ, RZ, R186 ;  /* 0x000000ffff667224 */ /* 0x000fe200078e00ba */
[----:B------:R-:W-:Y:S01]  /*c840*/  MOV R186, R104 ;  /* 0x0000006800ba7202 */ /* 0x000fe20000000f00 */
[----:B------:R-:W-:-:S07]  /*c850*/  IMAD.MOV.U32 R104, RZ, RZ, RZ ;  /* 0x000000ffff687224 */ /* 0x000fce00078e00ff */
.L_x_17835:
[----:B------:R-:W-:Y:S05]  /*c860*/  BSYNC.RECONVERGENT B3 ;  /* 0x0000000000037941 */ /* 0x000fea0003800200 */
.L_x_17834:
        /* <DEDUP_REMOVED lines=9> */
.L_x_17833:
[----:B------:R-:W-:Y:S05]  /*c900*/  BSYNC.RECONVERGENT B2 ;  /* 0x0000000000027941 */ /* 0x000fea0003800200 */
.L_x_17832:
        /* <DEDUP_REMOVED lines=17> */
.L_x_17843:
        /* <DEDUP_REMOVED lines=13> */
.L_x_17845:
[----:B------:R-:W-:Y:S05]  /*caf0*/  BSYNC.RECONVERGENT B4 ;  /* 0x0000000000047941 */ /* 0x000fea0003800200 */
.L_x_17844:
[----:B01----:R-:W-:Y:S01]  /*cb00*/  IMAD.WIDE.U32 R142, R2, -0x326172a9, RZ ;  /* 0xcd9e8d57028e7825 */ /* 0x003fe200078e00ff */
        /* <DEDUP_REMOVED lines=57> */
[----:B------:R-:W-:-:S04]  /*cea0*/  IADD3 R7, PT, PT, R145, -0x695add53, RZ ;  /* 0x96a522ad91077810 */ /* 0x000fc80007ffe0ff */
[----:B------:R-:W-:Y:S02]  /*ceb0*/  LOP3.LUT R7, R7, R104, R107, 0x96, !PT ;  /* 0x0000006807077212 */ /* 0x000fe400078e966b */
[----:B------:R-:W-:-:S07]  /*cec0*/  MOV R186, R106 ;  /* 0x0000006a00ba7202 */ /* 0x000fce0000000f00 */
.L_x_17842:
[----:B------:R-:W-:Y:S05]  /*ced0*/  BSYNC.RECONVERGENT B3 ;  /* 0x0000000000037941 */ /* 0x000fea0003800200 */
.L_x_17841:
        /* <DEDUP_REMOVED lines=10> */
.L_x_17840:
[----:B------:R-:W-:Y:S05]  /*cf80*/  BSYNC.RECONVERGENT B2 ;  /* 0x0000000000027941 */ /* 0x000fea0003800200 */
.L_x_17839:
        /* <DEDUP_REMOVED lines=17> */
.L_x_17850:
        /* <DEDUP_REMOVED lines=13> */
.L_x_17852:
[----:B------:R-:W-:Y:S05]  /*d170*/  BSYNC.RECONVERGENT B4 ;  /* 0x0000000000047941 */ /* 0x000fea0003800200 */
.L_x_17851:
[----:B01----:R-:W-:Y:S01]  /*d180*/  IMAD.WIDE.U32 R142, R2, -0x326172a9, RZ ;  /* 0xcd9e8d57028e7825 */ /* 0x003fe200078e00ff */
        /* <DEDUP_REMOVED lines=56> */
[----:B------:R-:W-:Y:S02]  /*d510*/  LOP3.LUT R7, R7, R104, R107, 0x96, !PT ;  /* 0x0000006807077212 */ /* 0x000fe400078e966b */
[----:B------:R-:W-:Y:S01]  /*d520*/  MOV R104, R186 ;  /* 0x000000ba00687202 */ /* 0x000fe20000000f00 */
[----:B------:R-:W-:Y:S02]  /*d530*/  IMAD.MOV.U32 R186, RZ, RZ, R106 ;  /* 0x000000ffffba7224 */ /* 0x000fe400078e006a */
[----:B------:R-:W-:-:S07]  /*d540*/  HFMA2 R106, -RZ, RZ, 0, 0 ;  /* 0x00000000ff6a7431 */ /* 0x000fce00000001ff */
.L_x_17849:
[----:B------:R-:W-:Y:S05]  /*d550*/  BSYNC.RECONVERGENT B3 ;  /* 0x0000000000037941 */ /* 0x000fea0003800200 */
.L_x_17848:
        /* <DEDUP_REMOVED lines=9> */
.L_x_17847:
[----:B------:R-:W-:Y:S05]  /*d5f0*/  BSYNC.RECONVERGENT B2 ;  /* 0x0000000000027941 */ /* 0x000fea0003800200 */
.L_x_17846:
[----:B------:R-:W-:Y:S01]  /*d600*/  BSSY.RECONVERGENT B2, `(.L_x_17853) ;  /* 0x0000067000027945 */ /* 0x000fe20003800200 */
[----:B------:R-:W-:Y:S01]  /*d610*/  IMAD.MOV.U32 R9, RZ, RZ, R106 ;  /* 0x000000ffff097224 */ /* 0x000fe200078e006a */
[----:B------:R-:W-:Y:S02]  /*d620*/  MOV R105, RZ ;  /* 0x000000ff00697202 */ /* 0x000fe40000000f00 */
        /* <DEDUP_REMOVED lines=14> */
.L_x_17857:
        /* <DEDUP_REMOVED lines=13> */
.L_x_17859:
[----:B------:R-:W-:Y:S05]  /*d7e0*/  BSYNC.RECONVERGENT B4 ;  /* 0x0000000000047941 */ /* 0x000fea0003800200 */
.L_x_17858:
        /* <DEDUP_REMOVED lines=55> */
[----:B------:R-:W-:Y:S01]  /*db60*/  IMAD.MOV.U32 R9, RZ, RZ, RZ ;  /* 0x000000ffff097224 */ /* 0x000fe200078e00ff */
[----:B------:R-:W-:Y:S01]  /*db70*/  MOV R164, R176 ;  /* 0x000000b000a47202 */ /* 0x000fe20000000f00 */
[----:B------:R-:W-:-:S04]  /*db80*/  IMAD.WIDE.U32 R142, R7, -0x2daee0ad, RZ ;  /* 0xd2511f53078e7825 */ /* 0x000fc800078e00ff */
[----:B------:R-:W-:Y:S01]  /*db90*/  VIADD R7, R145, 0x96a522ad ;  /* 0x96a522ad91077836 */ /* 0x000fe20000000000 */
[----:B------:R-:W-:-:S04]  /*dba0*/  MOV R186, R142 ;  /* 0x0000008e00ba7202 */ /* 0x000fc80000000f00 */
[----:B------:R-:W-:-:S07]  /*dbb0*/  LOP3.LUT R7, R7, R106, R143, 0x96, !PT ;  /* 0x0000006a07077212 */ /* 0x000fce00078e968f */
.L_x_17856:
[----:B------:R-:W-:Y:S05]  /*dbc0*/  BSYNC.RECONVERGENT B3 ;  /* 0x0000000000037941 */ /* 0x000fea0003800200 */
.L_x_17855:
        /* <DEDUP_REMOVED lines=10> */
.L_x_17854:
[----:B------:R-:W-:Y:S05]  /*dc70*/  BSYNC.RECONVERGENT B2 ;  /* 0x0000000000027941 */ /* 0x000fea0003800200 */
.L_x_17853:
[----:B------:R-:W-:Y:S01]  /*dc80*/  BSSY.RECONVERGENT B2, `(.L_x_17860) ;  /* 0x0000066000027945 */ /* 0x000fe20003800200 */
[----:B01----:R-:W-:Y:S01]  /*dc90*/  MOV R142, R9 ;  /* 0x00000009008e7202 */ /* 0x003fe20000000f00 */
[----:B------:R-:W-:Y:S02]  /*dca0*/  IMAD.MOV.U32 R106, RZ, RZ, RZ ;  /* 0x000000ffff6a7224 */ /* 0x000fe400078e00ff */
[----:B------:R-:W-:Y:S05]  /*dcb0*/  @!P1 BRA `(.L_x_17861) ;  /* 0x0000000400889947 */ /* 0x000fea0003800000 */
        /* <DEDUP_REMOVED lines=13> */
.L_x_17864:
        /* <DEDUP_REMOVED lines=13> */
.L_x_17866:
[----:B------:R-:W-:Y:S05]  /*de60*/  BSYNC.RECONVERGENT B4 ;  /* 0x0000000000047941 */ /* 0x000fea0003800200 */
.L_x_17865:
        /* <DEDUP_REMOVED lines=61> */
.L_x_17863:
[----:B------:R-:W-:Y:S05]  /*e240*/  BSYNC.RECONVERGENT B3 ;  /* 0x0000000000037941 */ /* 0x000fea0003800200 */
.L_x_17862:
        /* <DEDUP_REMOVED lines=9> */
.L_x_17861:
[----:B------:R-:W-:Y:S05]  /*e2e0*/  BSYNC.RECONVERGENT B2 ;  /* 0x0000000000027941 */ /* 0x000fea0003800200 */
.L_x_17860:
        /* <DEDUP_REMOVED lines=16> */
.L_x_17869:
        /* <DEDUP_REMOVED lines=13> */
.L_x_17871:
[----:B------:R-:W-:Y:S05]  /*e4c0*/  BSYNC.RECONVERGENT B3 ;  /* 0x0000000000037941 */ /* 0x000fea0003800200 */
.L_x_17870:
        /* <DEDUP_REMOVED lines=49> */
[----:B------:R-:W-:Y:S01]  /*e7e0*/  IADD3 R9, PT, PT, R144, -0x700cb87f, RZ ;  /* 0x8ff3478190097810 */ /* 0x000fe20007ffe0ff */
[----:B------:R-:W-:-:S04]  /*e7f0*/  IMAD.WIDE.U32 R178, R7, -0x326172a9, RZ ;  /* 0xcd9e8d5707b27825 */ /* 0x000fc800078e00ff */
[----:B------:R-:W-:Y:S02]  /*e800*/  VIADD R7, R144, 0xf1bbcdc8 ;  /* 0xf1bbcdc890077836 */ /* 0x000fe40000000000 */
[----:B------:R-:W-:-:S03]  /*e810*/  IMAD.WIDE.U32 R180, R180, -0x326172a9, RZ ;  /* 0xcd9e8d57b4b47825 */ /* 0x000fc600078e00ff */
[----:B------:R-:W-:Y:S02]  /*e820*/  LOP3.LUT R7, R7, R8, R179, 0x96, !PT ;  /* 0x0000000807077212 */ /* 0x000fe400078e96b3 */
[----:B------:R-:W-:Y:S01]  /*e830*/  LOP3.LUT R8, R9, R178, R181, 0x96, !PT ;  /* 0x000000b209087212 */ /* 0x000fe200078e96b5 */
[----:B------:R-:W-:Y:S01]  /*e840*/  IMAD.MOV.U32 R9, RZ, RZ, RZ ;  /* 0x000000ffff097224 */ /* 0x000fe200078e00ff */
[----:B------:R-:W-:Y:S01]  /*e850*/  MOV R164, R180 ;  /* 0x000000b400a47202 */ /* 0x000fe20000000f00 */
[----:B------:R-:W-:-:S04]  /*e860*/  IMAD.WIDE.U32 R176, R7, -0x2daee0ad, RZ ;  /* 0xd2511f5307b07825 */ /* 0x000fc800078e00ff */
[----:B------:R-:W-:Y:S01]  /*e870*/  VIADD R7, R145, 0x96a522ad ;  /* 0x96a522ad91077836 */ /* 0x000fe20000000000 */
[----:B------:R-:W-:-:S04]  /*e880*/  MOV R186, R176 ;  /* 0x000000b000ba7202 */ /* 0x000fc80000000f00 */
[----:B------:R-:W-:-:S07]  /*e890*/  LOP3.LUT R7, R7, R142, R177, 0x96, !PT ;  /* 0x0000008e07077212 */ /* 0x000fce00078e96b1 */
.L_x_17868:
[----:B------:R-:W-:Y:S05]  /*e8a0*/  BSYNC.RECONVERGENT B2 ;  /* 0x0000000000027941 */ /* 0x000fea0003800200 */
.L_x_17867:
        /* <DEDUP_REMOVED lines=10> */
.L_x_17812:
[----:B------:R-:W-:Y:S05]  /*e950*/  BSYNC.RECONVERGENT B1 ;  /* 0x0000000000017941 */ /* 0x000fea0003800200 */
.L_x_17761:
        /* <DEDUP_REMOVED lines=27> */
.L_x_17873:
[----:B------:R-:W-:Y:S05]  /*eb10*/  BSYNC.RECONVERGENT B1 ;  /* 0x0000000000017941 */ /* 0x000fea0003800200 */
.L_x_17872:
[----:B------:R-:W-:Y:S01]  /*eb20*/  IADD3 R182, PT, PT, R182, 0x20, RZ ;  /* 0x00000020b6b67810 */ /* 0x000fe20007ffe0ff */
[----:B------:R-:W-:-:S07]  /*eb30*/  VIADD R183, R183, 0x20 ;  /* 0x00000020b7b77836 */ /* 0x000fce0000000000 */
.L_x_17758:
[----:B------:R-:W-:Y:S05]  /*eb40*/  BSYNC.RECONVERGENT B0 ;  /* 0x0000000000007941 */ /* 0x000fea0003800200 */
.L_x_17757:
        /* <DEDUP_REMOVED lines=9> */
.L_x_17877:
[----:B------:R-:W-:Y:S05]  /*ebe0*/  BSYNC.RECONVERGENT B1 ;  /* 0x0000000000017941 */ /* 0x000fea0003800200 */
.L_x_17876:
        /* <DEDUP_REMOVED lines=10> */
[----:B------:R-:W-:Y:S01]  /*ec90*/  @!P2 MOV R180, R166 ;  /* 0x000000a600b4a202 */ /* 0x000fe20000000f00 */
[----:B------:R-:W-:Y:S01]  /*eca0*/  @!P2 IMAD.MOV.U32 R176, RZ, RZ, R9 ;  /* 0x000000ffffb0a224 */ /* 0x000fe200078e0009 */
[----:B0-----:R-:W-:Y:S06]  /*ecb0*/  @!P2 BRA `(.L_x_17881) ;  /* 0x000000040098a947 */ /* 0x001fec0003800000 */
        /* <DEDUP_REMOVED lines=16> */
.L_x_17884:
        /* <DEDUP_REMOVED lines=13> */
.L_x_17886:
[----:B------:R-:W-:Y:S05]  /*ee90*/  BSYNC.RECONVERGENT B4 ;  /* 0x0000000000047941 */ /* 0x000fea0003800200 */
.L_x_17885:
        /* <DEDUP_REMOVED lines=54> */
[----:B------:R-:W-:Y:S01]  /*f200*/  MOV R164, R178 ;  /* 0x000000b200a47202 */ /* 0x000fe20000000f00 */
[----:B------:R-:W-:Y:S01]  /*f210*/  IMAD.WIDE.U32 R142, R142, -0x2daee0ad, RZ ;  /* 0xd2511f538e8e7825 */ /* 0x000fe200078e00ff */
[----:B------:R-:W-:-:S03]  /*f220*/  LOP3.LUT R8, R7, R8, R179, 0x96, !PT ;  /* 0x0000000807087212 */ /* 0x000fc600078e96b3 */
[----:B------:R-:W-:Y:S01]  /*f230*/  IMAD.MOV.U32 R180, RZ, RZ, R142 ;  /* 0x000000ffffb47224 */ /* 0x000fe200078e008e */
[----:B------:R-:W-:Y:S01]  /*f240*/  LOP3.LUT R7, R9, R176, R143, 0x96, !PT ;  /* 0x000000b009077212 */ /* 0x000fe200078e968f */
[----:B------:R-:W-:Y:S01]  /*f250*/  IMAD.MOV.U32 R176, RZ, RZ, RZ ;  /* 0x000000ffffb07224 */ /* 0x000fe200078e00ff */
[----:B------:R-:W-:-:S07]  /*f260*/  MOV R142, R166 ;  /* 0x000000a6008e7202 */ /* 0x000fce0000000f00 */
.L_x_17883:
[----:B------:R-:W-:Y:S05]  /*f270*/  BSYNC.RECONVERGENT B3 ;  /* 0x0000000000037941 */ /* 0x000fea0003800200 */
.L_x_17882:
        /* <DEDUP_REMOVED lines=9> */
[----:B------:R-:W-:-:S07]  /*f310*/  FADD.FTZ R108, R108, R9 ;  /* 0x000000096c6c7221 */ /* 0x000fce0000010000 */
.L_x_17881:
[----:B------:R-:W-:Y:S05]  /*f320*/  BSYNC.RECONVERGENT B2 ;  /* 0x0000000000027941 */ /* 0x000fea0003800200 */
.L_x_17880:
[----:B------:R-:W-:Y:S01]  /*f330*/  BSSY.RECONVERGENT B2, `(.L_x_17887) ;  /* 0x000006b000027945 */ /* 0x000fe20003800200 */
[----:B------:R-:W-:Y:S01]  /*f340*/  @!P2 MOV R166, R180 ;  /* 0x000000b400a6a202 */ /* 0x000fe20000000f00 */
[----:B------:R-:W-:Y:S02]  /*f350*/  @!P2 IMAD.MOV.U32 R9, RZ, RZ, R176 ;  /* 0x000000ffff09a224 */ /* 0x000fe400078e00b0 */
        /* <DEDUP_REMOVED lines=17> */
.L_x_17891:
        /* <DEDUP_REMOVED lines=13> */
.L_x_17893:
[----:B------:R-:W-:Y:S05]  /*f540*/  BSYNC.RECONVERGENT B4 ;  /* 0x0000000000047941 */ /* 0x000fea0003800200 */
.L_x_17892:
        /* <DEDUP_REMOVED lines=61> */
.L_x_17890:
[----:B------:R-:W-:Y:S05]  /*f920*/  BSYNC.RECONVERGENT B3 ;  /* 0x0000000000037941 */ /* 0x000fea0003800200 */
.L_x_17889:
        /* <DEDUP_REMOVED lines=10> */
[----:B------:R-:W-:-:S07]  /*f9d0*/  FADD.FTZ R109, R109, R142 ;  /* 0x0000008e6d6d7221 */ /* 0x000fce0000010000 */
.L_x_17888:
[----:B------:R-:W-:Y:S05]  /*f9e0*/  BSYNC.RECONVERGENT B2 ;  /* 0x0000000000027941 */ /* 0x000fea0003800200 */
.L_x_17887:
        /* <DEDUP_REMOVED lines=20> */
.L_x_17898:
        /* <DEDUP_REMOVED lines=13> */
.L_x_17900:
[----:B------:R-:W-:Y:S05]  /*fc00*/  BSYNC.RECONVERGENT B4 ;  /* 0x0000000000047941 */ /* 0x000fea0003800200 */
.L_x_17899:
        /* <DEDUP_REMOVED lines=9> */
[----:B------:R-:W-:Y:S01]  /*fca0*/  VIADD R7, R144, 0x3c6ef372 ;  /* 0x3c6ef37290077836 */ /* 0x000fe20000000000 */
        /* <DEDUP_REMOVED lines=36> */
[----:B------:R-:W-:Y:S02]  /*fef0*/  LOP3.LUT R7, R7, R176, R181, 0x96, !PT ;  /* 0x000000b007077212 */ /* 0x000fe400078e96b5 */
[----:B------:R-:W-:Y:S02]  /*ff00*/  LOP3.LUT R180, R9, R180, R143, 0x96, !PT ;  /* 0x000000b409b47212 */ /* 0x000fe400078e968f */
[----:B------:R-:W-:Y:S01]  /*ff10*/  IADD3 R9, PT, PT, R144, -0x700cb87f, RZ ;  /* 0x8ff3478190097810 */ /* 0x000fe20007ffe0ff */
[----:B------:R-:W-:Y:S01]  /*ff20*/  IMAD.WIDE.U32 R178, R7, -0x326172a9, RZ ;  /* 0xcd9e8d5707b27825 */ /* 0x000fe200078e00ff */
[----:B------:R-:W-:-:S03]  /*ff30*/  MOV R143, R166 ;  /* 0x000000a6008f7202 */ /* 0x000fc60000000f00 */
[----:B------:R-:W-:Y:S02]  /*ff40*/  VIADD R7, R144, 0xf1bbcdc8 ;  /* 0xf1bbcdc890077836 */ /* 0x000fe40000000000 */
[----:B------:R-:W-:-:S03]  /*ff50*/  IMAD.WIDE.U32 R180, R180, -0x326172a9, RZ ;  /* 0xcd9e8d57b4b47825 */ /* 0x000fc600078e00ff */
[----:B------:R-:W-:Y:S02]  /*ff60*/  LOP3.LUT R7, R7, R8, R179, 0x96, !PT ;  /* 0x0000000807077212 */ /* 0x000fe400078e96b3 */
[----:B------:R-:W-:Y:S02]  /*ff70*/  MOV R164, R180 ;  /* 0x000000b400a47202 */ /* 0x000fe40000000f00 */
[----:B------:R-:W-:Y:S01]  /*ff80*/  LOP3.LUT R8, R9, R178, R181, 0x96, !PT ;  /* 0x000000b209087212 */ /* 0x000fe200078e96b5 */
[----:B------:R-:W-:-:S04]  /*ff90*/  IMAD.WIDE.U32 R176, R7, -0x2daee0ad, RZ ;  /* 0xd2511f5307b07825 */ /* 0x000fc800078e00ff */
[----:B------:R-:W-:Y:S02]  /*ffa0*/  VIADD R7, R145, 0x96a522ad ;  /* 0x96a522ad91077836 */ /* 0x000fe40000000000 */
[----:B------:R-:W-:-:S03]  /*ffb0*/  IMAD.MOV.U32 R180, RZ, RZ, R176 ;  /* 0x000000ffffb47224 */ /* 0x000fc600078e00b0 */
[----:B------:R-:W-:Y:S01]  /*ffc0*/  LOP3.LUT R7, R7, R142, R177, 0x96, !PT ;  /* 0x0000008e07077212 */ /* 0x000fe200078e96b1 */
[----:B------:R-:W-:-:S07]  /*ffd0*/  IMAD.MOV.U32 R142, RZ, RZ, RZ ;  /* 0x000000ffff8e7224 */ /* 0x000fce00078e00ff */
.L_x_17897:
[----:B------:R-:W-:Y:S05]  /*ffe0*/  BSYNC.RECONVERGENT B3 ;  /* 0x0000000000037941 */ /* 0x000fea0003800200 */
.L_x_17896:
        /* <DEDUP_REMOVED lines=9> */
[----:B------:R-:W-:-:S07]  /*10080*/  FADD.FTZ R110, R110, R9 ;  /* 0x000000096e6e7221 */ /* 0x000fce0000010000 */
.L_x_17895:
[----:B------:R-:W-:Y:S05]  /*10090*/  BSYNC.RECONVERGENT B2 ;  /* 0x0000000000027941 */ /* 0x000fea0003800200 */
.L_x_17894:
        /* <DEDUP_REMOVED lines=20> */
.L_x_17905:
        /* <DEDUP_REMOVED lines=13> */
.L_x_17907:
[----:B------:R-:W-:Y:S05]  /*102b0*/  BSYNC.RECONVERGENT B4 ;  /* 0x0000000000047941 */ /* 0x000fea0003800200 */
.L_x_17906:
        /* <DEDUP_REMOVED lines=61> */
.L_x_17904:
[----:B------:R-:W-:Y:S05]  /*10690*/  BSYNC.RECONVERGENT B3 ;  /* 0x0000000000037941 */ /* 0x000fea0003800200 */
.L_x_17903:
[----:B------:R-:W-:Y:S01]  /*106a0*/  I2FP.F32.U32 R142, R143 ;  /* 0x0000008f008e7245 */ /* 0x000fe20000201000 */
[----:B------:R-:W-:Y:S01]  /*106b0*/  HFMA2 R143, -RZ, RZ, 0.1171875, 0 ;  /* 0x2f800000ff8f7431 */ /* 0x000fe200000001ff */
[----:B-----5:R-:W-:-:S05]  /*106c0*/  PRMT R170, R89, 0x7632, R170 ;  /* 0x0000763259aa7816 */ /* 0x020fca00000000aa */
        /* <DEDUP_REMOVED lines=8> */
.L_x_17902:
[----:B------:R-:W-:Y:S05]  /*10750*/  BSYNC.RECONVERGENT B2 ;  /* 0x0000000000027941 */ /* 0x000fea0003800200 */
.L_x_17901:
        /* <DEDUP_REMOVED lines=20> */
.L_x_17912:
        /* <DEDUP_REMOVED lines=13> */
.L_x_17914:
[----:B------:R-:W-:Y:S05]  /*10970*/  BSYNC.RECONVERGENT B4 ;  /* 0x0000000000047941 */ /* 0x000fea0003800200 */
.L_x_17913:
        /* <DEDUP_REMOVED lines=61> */
.L_x_17911:
[----:B------:R-:W-:Y:S05]  /*10d50*/  BSYNC.RECONVERGENT B3 ;  /* 0x0000000000037941 */ /* 0x000fea0003800200 */
.L_x_17910:
        /* <DEDUP_REMOVED lines=10> */
.L_x_17909:
[----:B------:R-:W-:Y:S05]  /*10e00*/  BSYNC.RECONVERGENT B2 ;  /* 0x0000000000027941 */ /* 0x000fea0003800200 */
.L_x_17908:
        /* <DEDUP_REMOVED lines=20> */
.L_x_17919:
        /* <DEDUP_REMOVED lines=13> */
.L_x_17921:
[----:B------:R-:W-:Y:S05]  /*11020*/  BSYNC.RECONVERGENT B4 ;  /* 0x0000000000047941 */ /* 0x000fea0003800200 */
.L_x_17920:
        /* <DEDUP_REMOVED lines=61> */
.L_x_17918:
[----:B------:R-:W-:Y:S05]  /*11400*/  BSYNC.RECONVERGENT B3 ;  /* 0x0000000000037941 */ /* 0x000fea0003800200 */
.L_x_17917:
        /* <DEDUP_REMOVED lines=11> */
.L_x_17916:
[----:B------:R-:W-:Y:S05]  /*114c0*/  BSYNC.RECONVERGENT B2 ;  /* 0x0000000000027941 */ /* 0x000fea0003800200 */
.L_x_17915:
        /* <DEDUP_REMOVED lines=20> */
.L_x_17926:
        /* <DEDUP_REMOVED lines=13> */
.L_x_17928:
[----:B------:R-:W-:Y:S05]  /*116e0*/  BSYNC.RECONVERGENT B4 ;  /* 0x0000000000047941 */ /* 0x000fea0003800200 */
.L_x_17927:
        /* <DEDUP_REMOVED lines=61> */
.L_x_17925:
[----:B------:R-:W-:Y:S05]  /*11ac0*/  BSYNC.RECONVERGENT B3 ;  /* 0x0000000000037941 */ /* 0x000fea0003800200 */
.L_x_17924:
        /* <DEDUP_REMOVED lines=10> */
.L_x_17923:
[----:B------:R-:W-:Y:S05]  /*11b70*/  BSYNC.RECONVERGENT B2 ;  /* 0x0000000000027941 */ /* 0x000fea0003800200 */
.L_x_17922:
        /* <DEDUP_REMOVED lines=19> */
.L_x_17932:
        /* <DEDUP_REMOVED lines=13> */
.L_x_17934:
[----:B------:R-:W-:Y:S05]  /*11d80*/  BSYNC.RECONVERGENT B3 ;  /* 0x0000000000037941 */ /* 0x000fea0003800200 */
.L_x_17933:
        /* <DEDUP_REMOVED lines=61> */
.L_x_17931:
[----:B------:R-:W-:Y:S05]  /*12160*/  BSYNC.RECONVERGENT B2 ;  /* 0x0000000000027941 */ /* 0x000fea0003800200 */
.L_x_17930:
        /* <DEDUP_REMOVED lines=10> */
[----:B------:R-:W-:Y:S01]  /*12210*/  FADD.FTZ R115, R115, R166 ;  /* 0x000000a673737221 */ /* 0x000fe20000010000 */
[----:B------:R-:W-:Y:S06]  /*12220*/  BRA `(.L_x_17929) ;  /* 0x0000003000f47947 */ /* 0x000fec0003800000 */
.L_x_17879:
[----:B------:R-:W-:Y:S01]  /*12230*/  BSSY.RECONVERGENT B2, `(.L_x_17935) ;  /* 0x0000069000027945 */ /* 0x000fe20003800200 */
[----:B------:R-:W-:Y:S01]  /*12240*/  HFMA2 R108, -RZ, RZ, 0, 0 ;  /* 0x00000000ff6c7431 */ /* 0x000fe200000001ff */
        /* <DEDUP_REMOVED lines=19> */
.L_x_17939:
        /* <DEDUP_REMOVED lines=13> */
.L_x_17941:
[----:B------:R-:W-:Y:S05]  /*12450*/  BSYNC.RECONVERGENT B4 ;  /* 0x0000000000047941 */ /* 0x000fea0003800200 */
.L_x_17940:
        /* <DEDUP_REMOVED lines=60> */
.L_x_17938:
[----:B------:R-:W-:Y:S05]  /*12820*/  BSYNC.RECONVERGENT B3 ;  /* 0x0000000000037941 */ /* 0x000fea0003800200 */
.L_x_17937:
        /* <DEDUP_REMOVED lines=9> */
.L_x_17936:
[----:B------:R-:W-:Y:S05]  /*128c0*/  BSYNC.RECONVERGENT B2 ;  /* 0x0000000000027941 */ /* 0x000fea0003800200 */
.L_x_17935:
[----:B------:R-:W-:Y:S01]  /*128d0*/  BSSY.RECONVERGENT B2, `(.L_x_17942) ;  /* 0x0000067000027945 */ /* 0x000fe20003800200 */
[----:B------:R-:W-:Y:S01]  /*128e0*/  MOV R9, R110 ;  /* 0x0000006e00097202 */ /* 0x000fe20000000f00 */
        /* <DEDUP_REMOVED lines=15> */
.L_x_17946:
        /* <DEDUP_REMOVED lines=13> */
.L_x_17948:
[----:B------:R-:W-:Y:S05]  /*12ab0*/  BSYNC.RECONVERGENT B4 ;  /* 0x0000000000047941 */ /* 0x000fea0003800200 */
.L_x_17947:
        /* <DEDUP_REMOVED lines=41> */
[----:B01----:R-:W-:Y:S01]  /*12d50*/  IMAD.WIDE.U32 R142, R7, -0x2daee0ad, RZ ;  /* 0xd2511f53078e7825 */ /* 0x003fe200078e00ff */
[----:B------:R-:W-:Y:S02]  /*12d60*/  IADD3 R7, PT, PT, R145, 0x1fd5c5a3, RZ ;  /* 0x1fd5c5a391077810 */ /* 0x000fe40007ffe0ff */
[----:B------:R-:W-:Y:S01]  /*12d70*/  LOP3.LUT R109, R109, R114, R9, 0x96, !PT ;  /* 0x000000726d6d7212 */ /* 0x000fe200078e9609 */
[----:B------:R-:W-:Y:S01]  /*12d80*/  VIADD R9, R145, 0xdb3d7428 ;  /* 0xdb3d742891097836 */ /* 0x000fe20000000000 */
[----:B------:R-:W-:-:S03]  /*12d90*/  LOP3.LUT R7, R7, R112, R143, 0x96, !PT ;  /* 0x0000007007077212 */ /* 0x000fc600078e968f */
[----:B------:R-:W-:Y:S01]  /*12da0*/  IMAD.WIDE.U32 R110, R109, -0x2daee0ad, RZ ;  /* 0xd2511f536d6e7825 */ /* 0x000fe200078e00ff */
[----:B------:R-:W-:-:S03]  /*12db0*/  MOV R109, R186 ;  /* 0x000000ba006d7202 */ /* 0x000fc60000000f00 */
        /* <DEDUP_REMOVED lines=9> */
[----:B------:R-:W-:Y:S02]  /*12e50*/  HFMA2 R9, -RZ, RZ, 0, 0 ;  /* 0x00000000ff097431 */ /* 0x000fe400000001ff */
[----:B------:R-:W-:Y:S01]  /*12e60*/  IMAD.MOV.U32 R164, RZ, RZ, R142 ;  /* 0x000000ffffa47224 */ /* 0x000fe200078e008e */
[----:B------:R-:W-:Y:S01]  /*12e70*/  LOP3.LUT R7, R7, R110, R113, 0x96, !PT ;  /* 0x0000006e07077212 */ /* 0x000fe200078e9671 */
[----:B------:R-:W-:-:S07]  /*12e80*/  IMAD.MOV.U32 R186, RZ, RZ, R112 ;  /* 0x000000ffffba7224 */ /* 0x000fce00078e0070 */
.L_x_17945:
[----:B------:R-:W-:Y:S05]  /*12e90*/  BSYNC.RECONVERGENT B3 ;  /* 0x0000000000037941 */ /* 0x000fea0003800200 */
.L_x_17944:
        /* <DEDUP_REMOVED lines=10> */
.L_x_17943:
[----:B------:R-:W-:Y:S05]  /*12f40*/  BSYNC.RECONVERGENT B2 ;  /* 0x0000000000027941 */ /* 0x000fea0003800200 */
.L_x_17942:
        /* <DEDUP_REMOVED lines=17> */
.L_x_17953:
        /* <DEDUP_REMOVED lines=13> */
.L_x_17955:
[----:B------:R-:W-:Y:S05]  /*13130*/  BSYNC.RECONVERGENT B4 ;  /* 0x0000000000047941 */ /* 0x000fea0003800200 */
.L_x_17954:
        /* <DEDUP_REMOVED lines=41> */
[----:B01----:R-:W-:Y:S01]  /*133d0*/  IMAD.WIDE.U32 R142, R7, -0x2daee0ad, RZ ;  /* 0xd2511f53078e7825 */ /* 0x003fe200078e00ff */
[----:B------:R-:W-:Y:S02]  /*133e0*/  LOP3.LUT R111, R111, R114, R9, 0x96, !PT ;  /* 0x000000726f6f7212 */ /* 0x000fe400078e9609 */
[C---:B------:R-:W-:Y:S01]  /*133f0*/  IADD3 R9, PT, PT, R145.reuse, -0x24c28bd8, RZ ;  /* 0xdb3d742891097810 */ /* 0x040fe20007ffe0ff */
        /* <DEDUP_REMOVED lines=14> */
[----:B------:R-:W-:Y:S01]  /*134e0*/  IMAD.MOV.U32 R110, RZ, RZ, R186 ;  /* 0x000000ffff6e7224 */ /* 0x000fe200078e00ba */
[----:B------:R-:W-:Y:S01]  /*134f0*/  MOV R186, R112 ;  /* 0x0000007000ba7202 */ /* 0x000fe20000000f00 */
[----:B------:R-:W-:-:S07]  /*13500*/  IMAD.MOV.U32 R112, RZ, RZ, RZ ;  /* 0x000000ffff707224 */ /* 0x000fce00078e00ff */
.L_x_17952:
[----:B------:R-:W-:Y:S05]  /*13510*/  BSYNC.RECONVERGENT B3 ;  /* 0x0000000000037941 */ /* 0x000fea0003800200 */
.L_x_17951:
        /* <DEDUP_REMOVED lines=9> */
.L_x_17950:
[----:B------:R-:W-:Y:S05]  /*135b0*/  BSYNC.RECONVERGENT B2 ;  /* 0x0000000000027941 */ /* 0x000fea0003800200 */
.L_x_17949:
        /* <DEDUP_REMOVED lines=17> */
.L_x_17960:
        /* <DEDUP_REMOVED lines=13> */
.L_x_17962:
[----:B------:R-:W-:Y:S05]  /*137a0*/  BSYNC.RECONVERGENT B4 ;  /* 0x0000000000047941 */ /* 0x000fea0003800200 */
.L_x_17961:
[----:B------:R-:W-:Y:S01]  /*137b0*/  IMAD.WIDE.U32 R114, R2, -0x326172a9, RZ ;  /* 0xcd9e8d5702727825 */ /* 0x000fe200078e00ff */
[----:B------:R-:W-:Y:S02]  /*137c0*/  LOP3.LUT R8, R165, R113, R145, 0x96, !PT ;  /* 0x00000071a5087212 */ /* 0x000fe400078e9691 */
[----:B------:R-:W-:Y:S01]  /*137d0*/  IADD3 R111, PT, PT, R145, -0x4498517b, RZ ;  /* 0xbb67ae85916f7810 */ /* 0x000fe20007ffe0ff */
[----:B------:R-:W-:Y:S01]  /*137e0*/  VIADD R7, R144, 0x9e3779b9 ;  /* 0x9e3779b990077836 */ /* 0x000fe20000000000 */
[----:B01----:R-:W-:Y:S01]  /*137f0*/  LOP3.LUT R142, R6, R115, R144, 0x96, !PT ;  /* 0x00000073068e7212 */ /* 0x003fe200078e9690 */
        /* <DEDUP_REMOVED lines=56> */
.L_x_17959:
[----:B------:R-:W-:Y:S05]  /*13b80*/  BSYNC.RECONVERGENT B3 ;  /* 0x0000000000037941 */ /* 0x000fea0003800200 */
.L_x_17958:
        /* <DEDUP_REMOVED lines=10> */
.L_x_17957:
[----:B------:R-:W-:Y:S05]  /*13c30*/  BSYNC.RECONVERGENT B2 ;  /* 0x0000000000027941 */ /* 0x000fea0003800200 */
.L_x_17956:
        /* <DEDUP_REMOVED lines=17> */
.L_x_17967:
        /* <DEDUP_REMOVED lines=13> */
.L_x_17969:
[----:B------:R-:W-:Y:S05]  /*13e20*/  BSYNC.RECONVERGENT B4 ;  /* 0x0000000000047941 */ /* 0x000fea0003800200 */
.L_x_17968:
[----:B------:R-:W-:Y:S01]  /*13e30*/  IMAD.WIDE.U32 R114, R2, -0x326172a9, RZ ;  /* 0xcd9e8d5702727825 */ /* 0x000fe200078e00ff */
[----:B------:R-:W-:Y:S02]  /*13e40*/  LOP3.LUT R8, R165, R113, R145, 0x96, !PT ;  /* 0x00000071a5087212 */ /* 0x000fe400078e9691 */
[----:B------:R-:W-:Y:S01]  /*13e50*/  IADD3 R7, PT, PT, R144, -0x61c88647, RZ ;  /* 0x9e3779b990077810 */ /* 0x000fe20007ffe0ff */
[----:B------:R-:W-:Y:S01]  /*13e60*/  VIADD R113, R145, 0xbb67ae85 ;  /* 0xbb67ae8591717836 */ /* 0x000fe20000000000 */
[----:B01----:R-:W-:Y:S01]  /*13e70*/  LOP3.LUT R142, R6, R115, R144, 0x96, !PT ;  /* 0x00000073068e7212 */ /* 0x003fe200078e9690 */
        /* <DEDUP_REMOVED lines=56> */
.L_x_17966:
[----:B------:R-:W-:Y:S05]  /*14200*/  BSYNC.RECONVERGENT B3 ;  /* 0x0000000000037941 */ /* 0x000fea0003800200 */
.L_x_17965:
        /* <DEDUP_REMOVED lines=9> */
.L_x_17964:
[----:B------:R-:W-:Y:S05]  /*142a0*/  BSYNC.RECONVERGENT B2 ;  /* 0x0000000000027941 */ /* 0x000fea0003800200 */
.L_x_17963:
        /* <DEDUP_REMOVED lines=17> */
.L_x_17974:
        /* <DEDUP_REMOVED lines=13> */
.L_x_17976:
[----:B------:R-:W-:Y:S05]  /*14490*/  BSYNC.RECONVERGENT B4 ;  /* 0x0000000000047941 */ /* 0x000fea0003800200 */
.L_x_17975:
[----:B------:R-:W-:Y:S01]  /*144a0*/  IMAD.WIDE.U32 R114, R2, -0x326172a9, RZ ;  /* 0xcd9e8d5702727825 */ /* 0x000fe200078e00ff */
[----:B01----:R-:W-:Y:S02]  /*144b0*/  LOP3.LUT R142, R165, R9, R145, 0x96, !PT ;  /* 0x00000009a58e7212 */ /* 0x003fe400078e9691 */
        /* <DEDUP_REMOVED lines=48> */
[----:B------:R-:W-:Y:S02]  /*147c0*/  MOV R113, R186 ;  /* 0x000000ba00717202 */ /* 0x000fe40000000f00 */
        /* <DEDUP_REMOVED lines=8> */
[----:B------:R-:W-:Y:S02]  /*14850*/  HFMA2 R9, -RZ, RZ, 0, 0 ;  /* 0x00000000ff097431 */ /* 0x000fe400000001ff */
[----:B------:R-:W-:-:S07]  /*14860*/  IMAD.MOV.U32 R186, RZ, RZ, R142 ;  /* 0x000000ffffba7224 */ /* 0x000fce00078e008e */
.L_x_17973:
[----:B------:R-:W-:Y:S05]  /*14870*/  BSYNC.RECONVERGENT B3 ;  /* 0x0000000000037941 */ /* 0x000fea0003800200 */
.L_x_17972:
[----:B-----5:R-:W-:Y:S01]  /*14880*/  PRMT R114, R90, 0x7632, R114 ;  /* 0x000076325a727816 */ /* 0x020fe20000000072 */
[----:B01----:R-:W-:Y:S01]  /*14890*/  IMAD.MOV.U32 R142, RZ, RZ, 0x2f800000 ;  /* 0x2f800000ff8e7424 */ /* 0x003fe200078e00ff */
        /* <DEDUP_REMOVED lines=8> */
.L_x_17971:
[----:B------:R-:W-:Y:S05]  /*14920*/  BSYNC.RECONVERGENT B2 ;  /* 0x0000000000027941 */ /* 0x000fea0003800200 */
.L_x_17970:
[----:B------:R-:W-:Y:S01]  /*14930*/  BSSY.RECONVERGENT B2, `(.L_x_17977) ;  /* 0x0000066000027945 */ /* 0x000fe20003800200 */
[----:B01----:R-:W-:Y:S01]  /*14940*/  IMAD.MOV.U32 R142, RZ, RZ, R9 ;  /* 0x000000ffff8e7224 */ /* 0x003fe200078e0009 */
        /* <DEDUP_REMOVED lines=15> */
.L_x_17981:
        /* <DEDUP_REMOVED lines=13> */
.L_x_17983:
[----:B------:R-:W-:Y:S05]  /*14b10*/  BSYNC.RECONVERGENT B4 ;  /* 0x0000000000047941 */ /* 0x000fea0003800200 */
.L_x_17982:
        /* <DEDUP_REMOVED lines=56> */
[----:B------:R-:W-:-:S04]  /*14ea0*/  LOP3.LUT R8, R7, R8, R177, 0x96, !PT ;  /* 0x0000000807087212 */ /* 0x000fc800078e96b1 */
[----:B------:R-:W-:Y:S01]  /*14eb0*/  LOP3.LUT R7, R9, R114, R143, 0x96, !PT ;  /* 0x0000007209077212 */ /* 0x000fe200078e968f */
[----:B------:R-:W-:Y:S01]  /*14ec0*/  IMAD.MOV.U32 R114, RZ, RZ, R186 ;  /* 0x000000ffff727224 */ /* 0x000fe200078e00ba */
[----:B------:R-:W-:Y:S01]  /*14ed0*/  MOV R186, R142 ;  /* 0x0000008e00ba7202 */ /* 0x000fe20000000f00 */
[----:B------:R-:W-:-:S07]  /*14ee0*/  IMAD.MOV.U32 R142, RZ, RZ, RZ ;  /* 0x000000ffff8e7224 */ /* 0x000fce00078e00ff */
.L_x_17980:
[----:B------:R-:W-:Y:S05]  /*14ef0*/  BSYNC.RECONVERGENT B3 ;  /* 0x0000000000037941 */ /* 0x000fea0003800200 */
.L_x_17979:
        /* <DEDUP_REMOVED lines=9> */
.L_x_17978:
[----:B------:R-:W-:Y:S05]  /*14f90*/  BSYNC.RECONVERGENT B2 ;  /* 0x0000000000027941 */ /* 0x000fea0003800200 */
.L_x_17977:
[----:B------:R-:W-:Y:S01]  /*14fa0*/  MOV R9, R142 ;  /* 0x0000008e00097202 */ /* 0x000fe20000000f00 */
        /* <DEDUP_REMOVED lines=15> */
.L_x_17986:
        /* <DEDUP_REMOVED lines=13> */
.L_x_17988:
[----:B------:R-:W-:Y:S05]  /*15170*/  BSYNC.RECONVERGENT B3 ;  /* 0x0000000000037941 */ /* 0x000fea0003800200 */
.L_x_17987:
        /* <DEDUP_REMOVED lines=57> */
[----:B------:R-:W-:Y:S02]  /*15510*/  HFMA2 R9, -RZ, RZ, 0, 0 ;  /* 0x00000000ff097431 */ /* 0x000fe400000001ff */
[----:B------:R-:W-:Y:S01]  /*15520*/  IMAD.MOV.U32 R164, RZ, RZ, R180 ;  /* 0x000000ffffa47224 */ /* 0x000fe200078e00b4 */
[----:B------:R-:W-:Y:S01]  /*15530*/  LOP3.LUT R7, R7, R142, R177, 0x96, !PT ;  /* 0x0000008e07077212 */ /* 0x000fe200078e96b1 */
[----:B------:R-:W-:-:S07]  /*15540*/  IMAD.MOV.U32 R186, RZ, RZ, R176 ;  /* 0x000000ffffba7224 */ /* 0x000fce00078e00b0 */
.L_x_17985:
[----:B------:R-:W-:Y:S05]  /*15550*/  BSYNC.RECONVERGENT B2 ;  /* 0x0000000000027941 */ /* 0x000fea0003800200 */
.L_x_17984:
        /* <DEDUP_REMOVED lines=10> */
.L_x_17929:
[----:B------:R-:W-:Y:S05]  /*15600*/  BSYNC.RECONVERGENT B1 ;  /* 0x0000000000017941 */ /* 0x000fea0003800200 */
.L_x_17878:
[----:B------:R-:W0:Y:S01]  /*15610*/  LDC.64 R142, c[0x0][0x3a8] ;  /* 0x0000ea00ff8e7b82 */ /* 0x000e220000000a00 */
[----:B------:R-:W-:Y:S01]  /*15620*/  BSSY.RECONVERGENT B1, `(.L_x_17989) ;  /* 0x000001a000017945 */ /* 0x000fe20003800200 */
[----:B------:R-:W-:Y:S02]  /*15630*/  IMAD.MOV.U32 R166, RZ, RZ, R186 ;  /* 0x000000ffffa67224 */ /* 0x000fe400078e00ba */
[----:B0-----:R-:W-:-:S05]  /*15640*/  IMAD.WIDE.U32 R142, R182, 0x20, R142 ;  /* 0x00000020b68e7825 */ /* 0x001fca00078e008e */
[----:B-----5:R0:W-:Y:S04]  /*15650*/  STG.E.128 desc[UR6][R142.64], R108 ;  /* 0x0000006c8e007986 */ /* 0x0201e8000c101d06 */
[----:B------:R0:W-:Y:S01]  /*15660*/  STG.E.128 desc[UR6][R142.64+0x10], R112 ;  /* 0x000010708e007986 */ /* 0x0001e2000c101d06 */
[----:B------:R-:W-:Y:S05]  /*15670*/  @!P1 BRA `(.L_x_17990) ;  /* 0x0000000000509947 */ /* 0x000fea0003800000 */
[----:B------:R-:W-:Y:S01]  /*15680*/  SHF.L.U32 R177, R173, 0x10, RZ ;  /* 0x00000010adb17819 */ /* 0x000fe200000006ff */
[----:B0-----:R-:W0:Y:S01]  /*15690*/  LDC.64 R142, c[0x0][0x3b0] ;  /* 0x0000ec00ff8e7b82 */ /* 0x001e220000000a00 */
        /* <DEDUP_REMOVED lines=18> */
.L_x_17990:
[----:B------:R-:W-:Y:S05]  /*157c0*/  BSYNC.RECONVERGENT B1 ;  /* 0x0000000000017941 */ /* 0x000fea0003800200 */
.L_x_17989:
[----:B------:R-:W-:Y:S01]  /*157d0*/  VIADD R182, R182, 0x20 ;  /* 0x00000020b6b67836 */ /* 0x000fe20000000000 */
[----:B------:R-:W-:-:S07]  /*157e0*/  IADD3 R183, PT, PT, R183, 0x20, RZ ;  /* 0x00000020b7b77810 */ /* 0x000fce0007ffe0ff */
.L_x_17875:
[----:B------:R-:W-:Y:S05]  /*157f0*/  BSYNC.RECONVERGENT B0 ;  /* 0x0000000000007941 */ /* 0x000fea0003800200 */
.L_x_17874:
        /* <DEDUP_REMOVED lines=9> */
.L_x_17994:
[----:B------:R-:W-:Y:S05]  /*15890*/  BSYNC.RECONVERGENT B1 ;  /* 0x0000000000017941 */ /* 0x000fea0003800200 */
.L_x_17993:
[----:B------:R-:W-:Y:S01]  /*158a0*/  UISETP.NE.U32.AND UP0, UPT, UR4, URZ, UPT ;  /* 0x000000ff0400728c */ /* 0x000fe2000bf05070 */
[----:B------:R-:W-:Y:S03]  /*158b0*/  BSSY.RECONVERGENT B1, `(.L_x_17995) ;  /* 0x00006a0000017945 */ /* 0x000fe60003800200 */
[----:B------:R-:W-:-:S09]  /*158c0*/  UISETP.NE.AND.EX UP0, UPT, UR5, URZ, UPT, UP0 ;  /* 0x000000ff0500728c */ /* 0x000fd2000bf05300 */
[----:B------:R-:W-:Y:S05]  /*158d0*/  BRA.U !UP0, `(.L_x_17996) ;  /* 0x0000003508807547 */ /* 0x000fea000b800000 */
[----:B01----:R-:W0:Y:S02]  /*158e0*/  LDC.64 R142, c[0x0][0x3a0] ;  /* 0x0000e800ff8e7b82 */ /* 0x003e240000000a00 */
[----:B0-----:R-:W-:-:S05]  /*158f0*/  IMAD.WIDE.U32 R142, R182, 0x20, R142 ;  /* 0x00000020b68e7825 */ /* 0x001fca00078e008e */
[----:B------:R0:W5:Y:S04]  /*15900*/  LDG.E.128 R116, desc[UR6][R142.64] ;  /* 0x000000068e747981 */ /* 0x000168000c1e1d00 */
[----:B------:R0:W5:Y:S01]  /*15910*/  LDG.E.128 R120, desc[UR6][R142.64+0x10] ;  /* 0x000010068e787981 */ /* 0x000162000c1e1d00 */
[----:B------:R-:W-:Y:S01]  /*15920*/  ISETP.GT.AND P2, PT, R140, RZ, PT ;  /* 0x000000ff8c00720c */ /* 0x000fe20003f44270 */
[----:B------:R-:W-:-:S12]  /*15930*/  BSSY.RECONVERGENT B2, `(.L_x_17997) ;  /* 0x000006a000027945 */ /* 0x000fd80003800200 */
[----:B------:R-:W-:Y:S01]  /*15940*/  @!P2 IMAD.MOV.U32 R180, RZ, RZ, R166 ;  /* 0x000000ffffb4a224 */ /* 0x000fe200078e00a6 */
[----:B------:R-:W-:Y:S01]  /*15950*/  @!P2 MOV R176, R9 ;  /* 0x0000000900b0a202 */ /* 0x000fe20000000f00 */
[----:B0-----:R-:W-:Y:S06]  /*15960*/  @!P2 BRA `(.L_x_17998) ;  /* 0x000000040098a947 */ /* 0x001fec0003800000 */
        /* <DEDUP_REMOVED lines=16> */
.L_x_18001:
        /* <DEDUP_REMOVED lines=13> */
.L_x_18003:
[----:B------:R-:W-:Y:S05]  /*15b40*/  BSYNC.RECONVERGENT B4 ;  /* 0x0000000000047941 */ /* 0x000fea0003800200 */
.L_x_18002:
        /* <DEDUP_REMOVED lines=61> */
.L_x_18000:
[----:B------:R-:W-:Y:S05]  /*15f20*/  BSYNC.RECONVERGENT B3 ;  /* 0x0000000000037941 */ /* 0x000fea0003800200 */
.L_x_17999:
        /* <DEDUP_REMOVED lines=10> */
.L_x_17998:
[----:B------:R-:W-:Y:S05]  /*15fd0*/  BSYNC.RECONVERGENT B2 ;  /* 0x0000000000027941 */ /* 0x000fea0003800200 */
.L_x_17997:
[----:B------:R-:W-:Y:S01]  /*15fe0*/  BSSY.RECONVERGENT B2, `(.L_x_18004) ;  /* 0x000006b000027945 */ /* 0x000fe20003800200 */
[----:B------:R-:W-:Y:S01]  /*15ff0*/  @!P2 IMAD.MOV.U32 R166, RZ, RZ, R180 ;  /* 0x000000ffffa6a224 */ /* 0x000fe200078e00b4 */
[----:B------:R-:W-:Y:S02]  /*16000*/  @!P2 MOV R9, R176 ;  /* 0x000000b00009a202 */ /* 0x000fe40000000f00 */
[----:B------:R-:W-:Y:S05]  /*16010*/  @!P2 BRA `(.L_x_18005) ;  /* 0x00000004009ca947 */ /* 0x000fea0003800000 */
        /* <DEDUP_REMOVED lines=16> */
.L_x_18008:
        /* <DEDUP_REMOVED lines=13> */
.L_x_18010:
[----:B------:R-:W-:Y:S05]  /*161f0*/  BSYNC.RECONVERGENT B4 ;  /* 0x0000000000047941 */ /* 0x000fea0003800200 */
.L_x_18009:
        /* <DEDUP_REMOVED lines=61> */
.L_x_18007:
[----:B------:R-:W-:Y:S05]  /*165d0*/  BSYNC.RECONVERGENT B3 ;  /* 0x0000000000037941 */ /* 0x000fea0003800200 */
.L_x_18006:
        /* <DEDUP_REMOVED lines=11> */
.L_x_18005:
[----:B------:R-:W-:Y:S05]  /*16690*/  BSYNC.RECONVERGENT B2 ;  /* 0x0000000000027941 */ /* 0x000fea0003800200 */
.L_x_18004:
        /* <DEDUP_REMOVED lines=20> */
.L_x_18015:
        /* <DEDUP_REMOVED lines=13> */
.L_x_18017:
[----:B------:R-:W-:Y:S05]  /*168b0*/  BSYNC.RECONVERGENT B4 ;  /* 0x0000000000047941 */ /* 0x000fea0003800200 */
.L_x_18016:
        /* <DEDUP_REMOVED lines=53> */
[----:B------:R-:W-:-:S04]  /*16c10*/  IMAD.WIDE.U32 R142, R142, -0x2daee0ad, RZ ;  /* 0xd2511f538e8e7825 */ /* 0x000fc800078e00ff */
[----:B------:R-:W-:Y:S01]  /*16c20*/  VIADD R7, R144, 0x8ff34781 ;  /* 0x8ff3478190077836 */ /* 0x000fe20000000000 */
[----:B------:R-:W-:Y:S01]  /*16c30*/  MOV R180, R142 ;  /* 0x0000008e00b47202 */ /* 0x000fe20000000f00 */
[----:B------:R-:W-:Y:S02]  /*16c40*/  HFMA2 R142, -RZ, RZ, 0, 0 ;  /* 0x00000000ff8e7431 */ /* 0x000fe400000001ff */
[----:B------:R-:W-:Y:S01]  /*16c50*/  IMAD.MOV.U32 R164, RZ, RZ, R178 ;  /* 0x000000ffffa47224 */ /* 0x000fe200078e00b2 */
[----:B------:R-:W-:Y:S02]  /*16c60*/  LOP3.LUT R8, R7, R8, R179, 0x96, !PT ;  /* 0x0000000807087212 */ /* 0x000fe400078e96b3 */
[----:B------:R-:W-:Y:S01]  /*16c70*/  LOP3.LUT R7, R9, R176, R143, 0x96, !PT ;  /* 0x000000b009077212 */ /* 0x000fe200078e968f */
[----:B------:R-:W-:-:S07]  /*16c80*/  IMAD.MOV.U32 R143, RZ, RZ, R166 ;  /* 0x000000ffff8f7224 */ /* 0x000fce00078e00a6 */
.L_x_18014:
[----:B------:R-:W-:Y:S05]  /*16c90*/  BSYNC.RECONVERGENT B3 ;  /* 0x0000000000037941 */ /* 0x000fea0003800200 */
.L_x_18013:
        /* <DEDUP_REMOVED lines=10> */
.L_x_18012:
[----:B------:R-:W-:Y:S05]  /*16d40*/  BSYNC.RECONVERGENT B2 ;  /* 0x0000000000027941 */ /* 0x000fea0003800200 */
.L_x_18011:
        /* <DEDUP_REMOVED lines=20> */
.L_x_18022:
        /* <DEDUP_REMOVED lines=13> */
.L_x_18024:
[----:B------:R-:W-:Y:S05]  /*16f60*/  BSYNC.RECONVERGENT B4 ;  /* 0x0000000000047941 */ /* 0x000fea0003800200 */
.L_x_18023:
        /* <DEDUP_REMOVED lines=61> */
.L_x_18021:
[----:B------:R-:W-:Y:S05]  /*17340*/  BSYNC.RECONVERGENT B3 ;  /* 0x0000000000037941 */ /* 0x000fea0003800200 */
.L_x_18020:
[----:B-----5:R-:W-:Y:S02]  /*17350*/  PRMT R170, R89, 0x7632, R170 ;  /* 0x0000763259aa7816 */ /* 0x020fe400000000aa */
[----:B------:R-:W-:Y:S01]  /*17360*/  I2FP.F32.U32 R142, R143 ;  /* 0x0000008f008e7245 */ /* 0x000fe20000201000 */
[----:B------:R-:W-:Y:S01]  /*17370*/  IMAD.MOV.U32 R143, RZ, RZ, 0x2f800000 ;  /* 0x2f800000ff8f7424 */ /* 0x000fe200078e00ff */
[----:B------:R-:W-:-:S03]  /*17380*/  SHF.L.U32 R170, R170, 0x10, RZ ;  /* 0x00000010aaaa7819 */ /* 0x000fc600000006ff */
[----:B------:R-:W-:Y:S02]  /*17390*/  FFMA.FTZ R142, R142, R143, 1.1641532182693481445e-10 ;  /* 0x2f0000008e8e7423 */ /* 0x000fe4000001008f */
[----:B------:R-:W-:-:S03]  /*173a0*/  FMUL.FTZ R170, R170, UR11 ;  /* 0x0000000baaaa7c20 */ /* 0x000fc60008410000 */
[----:B------:R-:W-:Y:S01]  /*173b0*/  FSETP.GTU.FTZ.AND P3, PT, R142, UR8, PT ;  /* 0x000000088e007c0b */ /* 0x000fe2000bf7c000 */
[----:B------:R-:W-:-:S05]  /*173c0*/  FMUL.FTZ R170, R170, UR10 ;  /* 0x0000000aaaaa7c20 */ /* 0x000fca0008410000 */
[----:B------:R-:W-:Y:S02]  /*173d0*/  FSEL R142, R170, RZ, !P3 ;  /* 0x000000ffaa8e7208 */ /* 0x000fe40005800000 */
[----:B------:R-:W-:-:S03]  /*173e0*/  SEL R170, RZ, 0x1, P3 ;  /* 0x00000001ffaa7807 */ /* 0x000fc60001800000 */
[----:B------:R-:W-:-:S07]  /*173f0*/  FADD.FTZ R119, R119, R142 ;  /* 0x0000008e77777221 */ /* 0x000fce0000010000 */
.L_x_18019:
[----:B------:R-:W-:Y:S05]  /*17400*/  BSYNC.RECONVERGENT B2 ;  /* 0x0000000000027941 */ /* 0x000fea0003800200 */
.L_x_18018:
        /* <DEDUP_REMOVED lines=20> */
.L_x_18029:
        /* <DEDUP_REMOVED lines=13> */
.L_x_18031:
[----:B------:R-:W-:Y:S05]  /*17620*/  BSYNC.RECONVERGENT B4 ;  /* 0x0000000000047941 */ /* 0x000fea0003800200 */
.L_x_18030:
        /* <DEDUP_REMOVED lines=61> */
.L_x_18028:
[----:B------:R-:W-:Y:S05]  /*17a00*/  BSYNC.RECONVERGENT B3 ;  /* 0x0000000000037941 */ /* 0x000fea0003800200 */
.L_x_18027:
        /* <DEDUP_REMOVED lines=10> */
.L_x_18026:
[----:B------:R-:W-:Y:S05]  /*17ab0*/  BSYNC.RECONVERGENT B2 ;  /* 0x0000000000027941 */ /* 0x000fea0003800200 */
.L_x_18025:
        /* <DEDUP_REMOVED lines=20> */
.L_x_18036:
        /* <DEDUP_REMOVED lines=13> */
.L_x_18038:
[----:B------:R-:W-:Y:S05]  /*17cd0*/  BSYNC.RECONVERGENT B4 ;  /* 0x0000000000047941 */ /* 0x000fea0003800200 */
.L_x_18037:
        /* <DEDUP_REMOVED lines=61> */
.L_x_18035:
[----:B------:R-:W-:Y:S05]  /*180b0*/  BSYNC.RECONVERGENT B3 ;  /* 0x0000000000037941 */ /* 0x000fea0003800200 */
.L_x_18034:
        /* <DEDUP_REMOVED lines=11> */
.L_x_18033:
[----:B------:R-:W-:Y:S05]  /*18170*/  BSYNC.RECONVERGENT B2 ;  /* 0x0000000000027941 */ /* 0x000fea0003800200 */
.L_x_18032:
        /* <DEDUP_REMOVED lines=20> */
.L_x_18043:
        /* <DEDUP_REMOVED lines=13> */
.L_x_18045:
[----:B------:R-:W-:Y:S05]  /*18390*/  BSYNC.RECONVERGENT B4 ;  /* 0x0000000000047941 */ /* 0x000fea0003800200 */
.L_x_18044:
        /* <DEDUP_REMOVED lines=61> */
.L_x_18042:
[----:B------:R-:W-:Y:S05]  /*18770*/  BSYNC.RECONVERGENT B3 ;  /* 0x0000000000037941 */ /* 0x000fea0003800200 */
.L_x_18041:
        /* <DEDUP_REMOVED lines=10> */
.L_x_18040:
[----:B------:R-:W-:Y:S05]  /*18820*/  BSYNC.RECONVERGENT B2 ;  /* 0x0000000000027941 */ /* 0x000fea0003800200 */
.L_x_18039:
[----:B------:R-:W-:Y:S01]  /*18830*/  @!P2 IMAD.MOV.U32 R180, RZ, RZ, R181 ;  /* 0x000000ffffb4a224 */ /* 0x000fe200078e00b5 */
        /* <DEDUP_REMOVED lines=18> */
.L_x_18049:
        /* <DEDUP_REMOVED lines=13> */
.L_x_18051:
[----:B------:R-:W-:Y:S05]  /*18a30*/  BSYNC.RECONVERGENT B3 ;  /* 0x0000000000037941 */ /* 0x000fea0003800200 */
.L_x_18050:
        /* <DEDUP_REMOVED lines=61> */
.L_x_18048:
[----:B------:R-:W-:Y:S05]  /*18e10*/  BSYNC.RECONVERGENT B2 ;  /* 0x0000000000027941 */ /* 0x000fea0003800200 */
.L_x_18047:
        /* <DEDUP_REMOVED lines=12> */
.L_x_17996:
[----:B------:R-:W-:Y:S01]  /*18ee0*/  BSSY.RECONVERGENT B2, `(.L_x_18052) ;  /* 0x0000069000027945 */ /* 0x000fe20003800200 */
[----:B------:R-:W-:Y:S01]  /*18ef0*/  IMAD.MOV.U32 R180, RZ, RZ, R166 ;  /* 0x000000ffffb47224 */ /* 0x000fe200078e00a6 */
[----:B------:R-:W-:Y:S01]  /*18f00*/  MOV R118, R9 ;  /* 0x0000000900767202 */ /* 0x000fe20000000f00 */
[----:B------:R-:W-:Y:S01]  /*18f10*/  IMAD.MOV.U32 R116, RZ, RZ, RZ ;  /* 0x000000ffff747224 */ /* 0x000fe200078e00ff */
        /* <DEDUP_REMOVED lines=17> */
.L_x_18056:
        /* <DEDUP_REMOVED lines=13> */
.L_x_18058:
[----:B------:R-:W-:Y:S05]  /*19100*/  BSYNC.RECONVERGENT B4 ;  /* 0x0000000000047941 */ /* 0x000fea0003800200 */
.L_x_18057:
        /* <DEDUP_REMOVED lines=56> */
[----:B------:R-:W-:Y:S02]  /*19490*/  HFMA2 R118, -RZ, RZ, 0, 0 ;  /* 0x00000000ff767431 */ /* 0x000fe400000001ff */
[----:B------:R-:W-:-:S05]  /*194a0*/  VIADD R7, R145, 0x96a522ad ;  /* 0x96a522ad91077836 */ /* 0x000fca0000000000 */
[----:B------:R-:W-:Y:S01]  /*194b0*/  LOP3.LUT R7, R7, R116, R181, 0x96, !PT ;  /* 0x0000007407077212 */ /* 0x000fe200078e96b5 */
[----:B------:R-:W-:-:S07]  /*194c0*/  IMAD.MOV.U32 R116, RZ, RZ, R166 ;  /* 0x000000ffff747224 */ /* 0x000fce00078e00a6 */
.L_x_18055:
[----:B------:R-:W-:Y:S05]  /*194d0*/  BSYNC.RECONVERGENT B3 ;  /* 0x0000000000037941 */ /* 0x000fea0003800200 */
.L_x_18054:
        /* <DEDUP_REMOVED lines=9> */
.L_x_18053:
[----:B------:R-:W-:Y:S05]  /*19570*/  BSYNC.RECONVERGENT B2 ;  /* 0x0000000000027941 */ /* 0x000fea0003800200 */
.L_x_18052:
        /* <DEDUP_REMOVED lines=17> */
.L_x_18063:
        /* <DEDUP_REMOVED lines=13> */
.L_x_18065:
[----:B------:R-:W-:Y:S05]  /*19760*/  BSYNC.RECONVERGENT B4 ;  /* 0x0000000000047941 */ /* 0x000fea0003800200 */
.L_x_18064:
        /* <DEDUP_REMOVED lines=61> */
.L_x_18062:
[----:B------:R-:W-:Y:S05]  /*19b40*/  BSYNC.RECONVERGENT B3 ;  /* 0x0000000000037941 */ /* 0x000fea0003800200 */
.L_x_18061:
        /* <DEDUP_REMOVED lines=10> */
.L_x_18060:
[----:B------:R-:W-:Y:S05]  /*19bf0*/  BSYNC.RECONVERGENT B2 ;  /* 0x0000000000027941 */ /* 0x000fea0003800200 */
.L_x_18059:
        /* <DEDUP_REMOVED lines=17> */
.L_x_18070:
        /* <DEDUP_REMOVED lines=13> */
.L_x_18072:
[----:B------:R-:W-:Y:S05]  /*19de0*/  BSYNC.RECONVERGENT B4 ;  /* 0x0000000000047941 */ /* 0x000fea0003800200 */
.L_x_18071:
        /* <DEDUP_REMOVED lines=47> */
[----:B01----:R-:W-:Y:S01]  /*1a0e0*/  IMAD.WIDE.U32 R142, R7, -0x326172a9, RZ ;  /* 0xcd9e8d57078e7825 */ /* 0x003fe200078e00ff */
        /* <DEDUP_REMOVED lines=13> */
.L_x_18069:
[----:B------:R-:W-:Y:S05]  /*1a1c0*/  BSYNC.RECONVERGENT B3 ;  /* 0x0000000000037941 */ /* 0x000fea0003800200 */
.L_x_18068:
        /* <DEDUP_REMOVED lines=9> */
.L_x_18067:
[----:B------:R-:W-:Y:S05]  /*1a260*/  BSYNC.RECONVERGENT B2 ;  /* 0x0000000000027941 */ /* 0x000fea0003800200 */
.L_x_18066:
        /* <DEDUP_REMOVED lines=17> */
.L_x_18077:
        /* <DEDUP_REMOVED lines=13> */
.L_x_18079:
[----:B------:R-:W-:Y:S05]  /*1a450*/  BSYNC.RECONVERGENT B4 ;  /* 0x0000000000047941 */ /* 0x000fea0003800200 */
.L_x_18078:
[----:B------:R-:W-:Y:S01]  /*1a460*/  IMAD.WIDE.U32 R120, R2, -0x326172a9, RZ ;  /* 0xcd9e8d5702787825 */ /* 0x000fe200078e00ff */
[----:B------:R-:W-:Y:S02]  /*1a470*/  LOP3.LUT R122, R165, R9, R145, 0x96, !PT ;  /* 0x00000009a57a7212 */ /* 0x000fe400078e9691 */
[----:B------:R-:W-:Y:S01]  /*1a480*/  IADD3 R7, PT, PT, R144, -0x61c88647, RZ ;  /* 0x9e3779b990077810 */ /* 0x000fe20007ffe0ff */
[C---:B------:R-:W-:Y:S01]  /*1a490*/  VIADD R9, R145.reuse, 0xbb67ae85 ;  /* 0xbb67ae8591097836 */ /* 0x040fe20000000000 */
[----:B01----:R-:W-:Y:S01]  /*1a4a0*/  LOP3.LUT R142, R6, R121, R144, 0x96, !PT ;  /* 0x00000079068e7212 */ /* 0x003fe200078e9690 */
        /* <DEDUP_REMOVED lines=43> */
[----:B------:R-:W-:Y:S01]  /*1a760*/  LOP3.LUT R142, R119, R142, R121, 0x96, !PT ;  /* 0x0000008e778e7212 */ /* 0x000fe200078e9679 */
[----:B------:R-:W-:Y:S02]  /*1a770*/  IMAD.MOV.U32 R119, RZ, RZ, R180 ;  /* 0x000000ffff777224 */ /* 0x000fe400078e00b4 */
        /* <DEDUP_REMOVED lines=9> */
[----:B------:R-:W-:Y:S01]  /*1a810*/  IMAD.MOV.U32 R9, RZ, RZ, RZ ;  /* 0x000000ffff097224 */ /* 0x000fe200078e00ff */
[----:B------:R-:W-:-:S07]  /*1a820*/  MOV R180, R122 ;  /* 0x0000007a00b47202 */ /* 0x000fce0000000f00 */
.L_x_18076:
[----:B------:R-:W-:Y:S05]  /*1a830*/  BSYNC.RECONVERGENT B3 ;  /* 0x0000000000037941 */ /* 0x000fea0003800200 */
.L_x_18075:
        /* <DEDUP_REMOVED lines=10> */
.L_x_18074:
[----:B------:R-:W-:Y:S05]  /*1a8e0*/  BSYNC.RECONVERGENT B2 ;  /* 0x0000000000027941 */ /* 0x000fea0003800200 */
.L_x_18073:
        /* <DEDUP_REMOVED lines=17> */
.L_x_18084:
        /* <DEDUP_REMOVED lines=13> */
.L_x_18086:
[----:B------:R-:W-:Y:S05]  /*1aad0*/  BSYNC.RECONVERGENT B4 ;  /* 0x0000000000047941 */ /* 0x000fea0003800200 */
.L_x_18085:
        /* <DEDUP_REMOVED lines=57> */
[----:B------:R-:W-:Y:S02]  /*1ae70*/  LOP3.LUT R7, R9, R120, R123, 0x96, !PT ;  /* 0x0000007809077212 */ /* 0x000fe400078e967b */
[----:B------:R-:W-:Y:S01]  /*1ae80*/  MOV R120, R180 ;  /* 0x000000b400787202 */ /* 0x000fe20000000f00 */
[----:B------:R-:W-:Y:S02]  /*1ae90*/  IMAD.MOV.U32 R180, RZ, RZ, R122 ;  /* 0x000000ffffb47224 */ /* 0x000fe400078e007a */
[----:B------:R-:W-:-:S07]  /*1aea0*/  HFMA2 R122, -RZ, RZ, 0, 0 ;  /* 0x00000000ff7a7431 */ /* 0x000fce00000001ff */
.L_x_18083:
[----:B------:R-:W-:Y:S05]  /*1aeb0*/  BSYNC.RECONVERGENT B3 ;  /* 0x0000000000037941 */ /* 0x000fea0003800200 */
.L_x_18082:
        /* <DEDUP_REMOVED lines=9> */
.L_x_18081:
[----:B------:R-:W-:Y:S05]  /*1af50*/  BSYNC.RECONVERGENT B2 ;  /* 0x0000000000027941 */ /* 0x000fea0003800200 */
.L_x_18080:
        /* <DEDUP_REMOVED lines=17> */
.L_x_18091:
        /* <DEDUP_REMOVED lines=13> */
.L_x_18093:
[----:B------:R-:W-:Y:S05]  /*1b140*/  BSYNC.RECONVERGENT B4 ;  /* 0x0000000000047941 */ /* 0x000fea0003800200 */
.L_x_18092:
[----:B01----:R-:W-:Y:S01]  /*1b150*/  IMAD.WIDE.U32 R142, R2, -0x326172a9, RZ ;  /* 0xcd9e8d57028e7825 */ /* 0x003fe200078e00ff */
        /* <DEDUP_REMOVED lines=60> */
.L_x_18090:
[----:B------:R-:W-:Y:S05]  /*1b520*/  BSYNC.RECONVERGENT B3 ;  /* 0x0000000000037941 */ /* 0x000fea0003800200 */
.L_x_18089:
        /* <DEDUP_REMOVED lines=10> */
.L_x_18088:
[----:B------:R-:W-:Y:S05]  /*1b5d0*/  BSYNC.RECONVERGENT B2 ;  /* 0x0000000000027941 */ /* 0x000fea0003800200 */
.L_x_18087:
        /* <DEDUP_REMOVED lines=17> */
.L_x_18098:
        /* <DEDUP_REMOVED lines=13> */
.L_x_18100:
[----:B------:R-:W-:Y:S05]  /*1b7c0*/  BSYNC.RECONVERGENT B4 ;  /* 0x0000000000047941 */ /* 0x000fea0003800200 */
.L_x_18099:
        /* <DEDUP_REMOVED lines=58> */
[----:B------:R-:W-:Y:S01]  /*1bb70*/  HFMA2 R142, -RZ, RZ, 0, 0 ;  /* 0x00000000ff8e7431 */ /* 0x000fe200000001ff */
[----:B------:R-:W-:Y:S01]  /*1bb80*/  MOV R123, R180 ;  /* 0x000000b4007b7202 */ /* 0x000fe20000000f00 */
[----:B------:R-:W-:-:S07]  /*1bb90*/  IMAD.MOV.U32 R180, RZ, RZ, R122 ;  /* 0x000000ffffb47224 */ /* 0x000fce00078e007a */
.L_x_18097:
[----:B------:R-:W-:Y:S05]  /*1bba0*/  BSYNC.RECONVERGENT B3 ;  /* 0x0000000000037941 */ /* 0x000fea0003800200 */
.L_x_18096:
        /* <DEDUP_REMOVED lines=9> */
.L_x_18095:
[----:B------:R-:W-:Y:S05]  /*1bc40*/  BSYNC.RECONVERGENT B2 ;  /* 0x0000000000027941 */ /* 0x000fea0003800200 */
.L_x_18094:
        /* <DEDUP_REMOVED lines=16> */
.L_x_18103:
        /* <DEDUP_REMOVED lines=13> */
.L_x_18105:
[----:B------:R-:W-:Y:S05]  /*1be20*/  BSYNC.RECONVERGENT B3 ;  /* 0x0000000000037941 */ /* 0x000fea0003800200 */
.L_x_18104:
        /* <DEDUP_REMOVED lines=61> */
.L_x_18102:
[----:B------:R-:W-:Y:S05]  /*1c200*/  BSYNC.RECONVERGENT B2 ;  /* 0x0000000000027941 */ /* 0x000fea0003800200 */
.L_x_18101:
        /* <DEDUP_REMOVED lines=10> */
.L_x_18046:
[----:B------:R-:W-:Y:S05]  /*1c2b0*/  BSYNC.RECONVERGENT B1 ;  /* 0x0000000000017941 */ /* 0x000fea0003800200 */
.L_x_17995:
        /* <DEDUP_REMOVED lines=27> */
.L_x_18107:
[----:B------:R-:W-:Y:S05]  /*1c470*/  BSYNC.RECONVERGENT B1 ;  /* 0x0000000000017941 */ /* 0x000fea0003800200 */
.L_x_18106:
[----:B------:R-:W-:Y:S01]  /*1c480*/  IADD3 R182, PT, PT, R182, 0x20, RZ ;  /* 0x00000020b6b67810 */ /* 0x000fe20007ffe0ff */
[----:B------:R-:W-:-:S07]  /*1c490*/  VIADD R183, R183, 0x20 ;  /* 0x00000020b7b77836 */ /* 0x000fce0000000000 */
.L_x_17992:
[----:B------:R-:W-:Y:S05]  /*1c4a0*/  BSYNC.RECONVERGENT B0 ;  /* 0x0000000000007941 */ /* 0x000fea0003800200 */
.L_x_17991:
        /* <DEDUP_REMOVED lines=9> */
.L_x_18111:
[----:B------:R-:W-:Y:S05]  /*1c540*/  BSYNC.RECONVERGENT B1 ;  /* 0x0000000000017941 */ /* 0x000fea0003800200 */
.L_x_18110:
        /* <DEDUP_REMOVED lines=29> */
.L_x_18118:
        /* <DEDUP_REMOVED lines=13> */
.L_x_18120:
[----:B------:R-:W-:Y:S05]  /*1c7f0*/  BSYNC.RECONVERGENT B4 ;  /* 0x0000000000047941 */ /* 0x000fea0003800200 */
.L_x_18119:
        /* <DEDUP_REMOVED lines=61> */
.L_x_18117:
[----:B------:R-:W-:Y:S05]  /*1cbd0*/  BSYNC.RECONVERGENT B3 ;  /* 0x0000000000037941 */ /* 0x000fea0003800200 */
.L_x_18116:
        /* <DEDUP_REMOVED lines=10> */
.L_x_18115:
[----:B------:R-:W-:Y:S05]  /*1cc80*/  BSYNC.RECONVERGENT B2 ;  /* 0x0000000000027941 */ /* 0x000fea0003800200 */
.L_x_18114:
        /* <DEDUP_REMOVED lines=20> */
.L_x_18125:
        /* <DEDUP_REMOVED lines=13> */
.L_x_18127:
[----:B------:R-:W-:Y:S05]  /*1cea0*/  BSYNC.RECONVERGENT B4 ;  /* 0x0000000000047941 */ /* 0x000fea0003800200 */
.L_x_18126:
        /* <DEDUP_REMOVED lines=61> */
.L_x_18124:
[----:B------:R-:W-:Y:S05]  /*1d280*/  BSYNC.RECONVERGENT B3 ;  /* 0x0000000000037941 */ /* 0x000fea0003800200 */
.L_x_18123:
        /* <DEDUP_REMOVED lines=11> */
.L_x_18122:
[----:B------:R-:W-:Y:S05]  /*1d340*/  BSYNC.RECONVERGENT B2 ;  /* 0x0000000000027941 */ /* 0x000fea0003800200 */
.L_x_18121:
        /* <DEDUP_REMOVED lines=20> */
.L_x_18132:
        /* <DEDUP_REMOVED lines=13> */
.L_x_18134:
[----:B------:R-:W-:Y:S05]  /*1d560*/  BSYNC.RECONVERGENT B4 ;  /* 0x0000000000047941 */ /* 0x000fea0003800200 */
.L_x_18133:
        /* <DEDUP_REMOVED lines=61> */
.L_x_18131:
[----:B------:R-:W-:Y:S05]  /*1d940*/  BSYNC.RECONVERGENT B3 ;  /* 0x0000000000037941 */ /* 0x000fea0003800200 */
.L_x_18130:
        /* <DEDUP_REMOVED lines=10> */
.L_x_18129:
[----:B------:R-:W-:Y:S05]  /*1d9f0*/  BSYNC.RECONVERGENT B2 ;  /* 0x0000000000027941 */ /* 0x000fea0003800200 */
.L_x_18128:
        /* <DEDUP_REMOVED lines=20> */
.L_x_18139:
        /* <DEDUP_REMOVED lines=13> */
.L_x_18141:
[----:B------:R-:W-:Y:S05]  /*1dc10*/  BSYNC.RECONVERGENT B4 ;  /* 0x0000000000047941 */ /* 0x000fea0003800200 */
.L_x_18140:
        /* <DEDUP_REMOVED lines=61> */
.L_x_18138:
[----:B------:R-:W-:Y:S05]  /*1dff0*/  BSYNC.RECONVERGENT B3 ;  /* 0x0000000000037941 */ /* 0x000fea0003800200 */
.L_x_18137:
        /* <DEDUP_REMOVED lines=11> */
.L_x_18136:
[----:B------:R-:W-:Y:S05]  /*1e0b0*/  BSYNC.RECONVERGENT B2 ;  /* 0x0000000000027941 */ /* 0x000fea0003800200 */
.L_x_18135:
        /* <DEDUP_REMOVED lines=20> */
.L_x_18146:
        /* <DEDUP_REMOVED lines=13> */
.L_x_18148:
[----:B------:R-:W-:Y:S05]  /*1e2d0*/  BSYNC.RECONVERGENT B4 ;  /* 0x0000000000047941 */ /* 0x000fea0003800200 */
.L_x_18147:
        /* <DEDUP_REMOVED lines=61> */
.L_x_18145:
[----:B------:R-:W-:Y:S05]  /*1e6b0*/  BSYNC.RECONVERGENT B3 ;  /* 0x0000000000037941 */ /* 0x000fea0003800200 */
.L_x_18144:
        /* <DEDUP_REMOVED lines=10> */
.L_x_18143:
[----:B------:R-:W-:Y:S05]  /*1e760*/  BSYNC.RECONVERGENT B2 ;  /* 0x0000000000027941 */ /* 0x000fea0003800200 */
.L_x_18142:
        /* <DEDUP_REMOVED lines=20> */
.L_x_18153:
        /* <DEDUP_REMOVED lines=13> */
.L_x_18155:
[----:B------:R-:W-:Y:S05]  /*1e980*/  BSYNC.RECONVERGENT B4 ;  /* 0x0000000000047941 */ /* 0x000fea0003800200 */
.L_x_18154:
        /* <DEDUP_REMOVED lines=61> */
.L_x_18152:
[----:B------:R-:W-:Y:S05]  /*1ed60*/  BSYNC.RECONVERGENT B3 ;  /* 0x0000000000037941 */ /* 0x000fea0003800200 */
.L_x_18151:
        /* <DEDUP_REMOVED lines=11> */
.L_x_18150:
[----:B------:R-:W-:Y:S05]  /*1ee20*/  BSYNC.RECONVERGENT B2 ;  /* 0x0000000000027941 */ /* 0x000fea0003800200 */
.L_x_18149:
        /* <DEDUP_REMOVED lines=20> */
.L_x_18160:
        /* <DEDUP_REMOVED lines=13> */
.L_x_18162:
[----:B------:R-:W-:Y:S05]  /*1f040*/  BSYNC.RECONVERGENT B4 ;  /* 0x0000000000047941 */ /* 0x000fea0003800200 */
.L_x_18161:
        /* <DEDUP_REMOVED lines=61> */
.L_x_18159:
[----:B------:R-:W-:Y:S05]  /*1f420*/  BSYNC.RECONVERGENT B3 ;  /* 0x0000000000037941 */ /* 0x000fea0003800200 */
.L_x_18158:
        /* <DEDUP_REMOVED lines=10> */
.L_x_18157:
[----:B------:R-:W-:Y:S05]  /*1f4d0*/  BSYNC.RECONVERGENT B2 ;  /* 0x0000000000027941 */ /* 0x000fea0003800200 */
.L_x_18156:
        /* <DEDUP_REMOVED lines=19> */
.L_x_18166:
        /* <DEDUP_REMOVED lines=13> */
.L_x_18168:
[----:B------:R-:W-:Y:S05]  /*1f6e0*/  BSYNC.RECONVERGENT B3 ;  /* 0x0000000000037941 */ /* 0x000fea0003800200 */
.L_x_18167:
        /* <DEDUP_REMOVED lines=61> */
.L_x_18165:
[----:B------:R-:W-:Y:S05]  /*1fac0*/  BSYNC.RECONVERGENT B2 ;  /* 0x0000000000027941 */ /* 0x000fea0003800200 */
.L_x_18164:
        /* <DEDUP_REMOVED lines=12> */
.L_x_18113:
        /* <DEDUP_REMOVED lines=21> */
.L_x_18173:
        /* <DEDUP_REMOVED lines=13> */
.L_x_18175:
[----:B------:R-:W-:Y:S05]  /*1fdb0*/  BSYNC.RECONVERGENT B4 ;  /* 0x0000000000047941 */ /* 0x000fea0003800200 */
.L_x_18174:
        /* <DEDUP_REMOVED lines=60> */
.L_x_18172:
[----:B------:R-:W-:Y:S05]  /*20180*/  BSYNC.RECONVERGENT B3 ;  /* 0x0000000000037941 */ /* 0x000fea0003800200 */
.L_x_18171:
        /* <DEDUP_REMOVED lines=8> */
[----:B------:R-:W-:-:S07]  /*20210*/  SEL R167, RZ, 0x1, P2 ;  /* 0x00000001ffa77807 */ /* 0x000fce0001000000 */
.L_x_18170:
[----:B------:R-:W-:Y:S05]  /*20220*/  BSYNC.RECONVERGENT B2 ;  /* 0x0000000000027941 */ /* 0x000fea0003800200 */
.L_x_18169:
        /* <DEDUP_REMOVED lines=17> */
.L_x_18180:
        /* <DEDUP_REMOVED lines=13> */
.L_x_18182:
[----:B------:R-:W-:Y:S05]  /*20410*/  BSYNC.RECONVERGENT B4 ;  /* 0x0000000000047941 */ /* 0x000fea0003800200 */
.L_x_18181:
        /* <DEDUP_REMOVED lines=61> */
.L_x_18179:
[----:B------:R-:W-:Y:S05]  /*207f0*/  BSYNC.RECONVERGENT B3 ;  /* 0x0000000000037941 */ /* 0x000fea0003800200 */
.L_x_18178:
        /* <DEDUP_REMOVED lines=10> */
.L_x_18177:
[----:B------:R-:W-:Y:S05]  /*208a0*/  BSYNC.RECONVERGENT B2 ;  /* 0x0000000000027941 */ /* 0x000fea0003800200 */
.L_x_18176:
        /* <DEDUP_REMOVED lines=17> */
.L_x_18187:
        /* <DEDUP_REMOVED lines=13> */
.L_x_18189:
[----:B------:R-:W-:Y:S05]  /*20a90*/  BSYNC.RECONVERGENT B4 ;  /* 0x0000000000047941 */ /* 0x000fea0003800200 */
.L_x_18188:
        /* <DEDUP_REMOVED lines=61> */
.L_x_18186:
[----:B------:R-:W-:Y:S05]  /*20e70*/  BSYNC.RECONVERGENT B3 ;  /* 0x0000000000037941 */ /* 0x000fea0003800200 */
.L_x_18185:
        /* <DEDUP_REMOVED lines=9> */
.L_x_18184:
[----:B------:R-:W-:Y:S05]  /*20f10*/  BSYNC.RECONVERGENT B2 ;  /* 0x0000000000027941 */ /* 0x000fea0003800200 */
.L_x_18183:
        /* <DEDUP_REMOVED lines=17> */
.L_x_18194:
        /* <DEDUP_REMOVED lines=13> */
.L_x_18196:
[----:B------:R-:W-:Y:S05]  /*21100*/  BSYNC.RECONVERGENT B4 ;  /* 0x0000000000047941 */ /* 0x000fea0003800200 */
.L_x_18195:
        /* <DEDUP_REMOVED lines=61> */
.L_x_18193:
[----:B------:R-:W-:Y:S05]  /*214e0*/  BSYNC.RECONVERGENT B3 ;  /* 0x0000000000037941 */ /* 0x000fea0003800200 */
.L_x_18192:
        /* <DEDUP_REMOVED lines=10> */
.L_x_18191:
[----:B------:R-:W-:Y:S05]  /*21590*/  BSYNC.RECONVERGENT B2 ;  /* 0x0000000000027941 */ /* 0x000fea0003800200 */
.L_x_18190:
        /* <DEDUP_REMOVED lines=17> */
.L_x_18201:
        /* <DEDUP_REMOVED lines=13> */
.L_x_18203:
[----:B------:R-:W-:Y:S05]  /*21780*/  BSYNC.RECONVERGENT B4 ;  /* 0x0000000000047941 */ /* 0x000fea0003800200 */
.L_x_18202:
        /* <DEDUP_REMOVED lines=61> */
.L_x_18200:
[----:B------:R-:W-:Y:S05]  /*21b60*/  BSYNC.RECONVERGENT B3 ;  /* 0x0000000000037941 */ /* 0x000fea0003800200 */
.L_x_18199:
        /* <DEDUP_REMOVED lines=9> */
.L_x_18198:
[----:B------:R-:W-:Y:S05]  /*21c00*/  BSYNC.RECONVERGENT B2 ;  /* 0x0000000000027941 */ /* 0x000fea0003800200 */
.L_x_18197:
        /* <DEDUP_REMOVED lines=17> */
.L_x_18208:
[----:B------:R-:W-:Y:S01]  /*21d20*/  IADD3 R5, PT, PT, R5, 0x1, RZ ;  /* 0x0000000105057810 */ /* 0x000fe20007ffe0ff */
[----:B------:R-:W-:Y:S03]  /*21d30*/  BSSY.RECONVERGENT B4, `(.L_x_18209) ;  /* 0x000000c000047945 */ /* 0x000fe60003800200 */
[C---:B------:R-:W-:Y:S01]  /*21d40*/  ISETP.NE.AND P2, PT, R5.reuse, RZ, PT ;  /* 0x000000ff0500720c */ /* 0x040fe20003f45270 */
[----:B01----:R-:W-:-:S12]  /*21d50*/  IMAD.WIDE.U32 R142, R5, -0x2daee0ad, RZ ;  /* 0xd2511f53058e7825 */ /* 0x003fd800078e00ff */
        /* <DEDUP_REMOVED lines=9> */
.L_x_18210:
[----:B------:R-:W-:Y:S05]  /*21df0*/  BSYNC.RECONVERGENT B4 ;  /* 0x0000000000047941 */ /* 0x000fea0003800200 */
.L_x_18209:
        /* <DEDUP_REMOVED lines=53> */
[----:B------:R-:W-:Y:S01]  /*22150*/  IMAD.WIDE.U32 R176, R176, -0x326172a9, RZ ;  /* 0xcd9e8d57b0b07825 */ /* 0x000fe200078e00ff */
[----:B------:R-:W-:-:S03]  /*22160*/  MOV R129, R180 ;  /* 0x000000b400817202 */ /* 0x000fc60000000f00 */
[----:B------:R-:W-:Y:S01]  /*22170*/  IMAD.WIDE.U32 R130, R130, -0x2daee0ad, RZ ;  /* 0xd2511f5382827825 */ /* 0x000fe200078e00ff */
[----:B------:R-:W-:-:S03]  /*22180*/  LOP3.LUT R8, R7, R8, R177, 0x96, !PT ;  /* 0x0000000807087212 */ /* 0x000fc600078e96b1 */
[----:B------:R-:W-:Y:S01]  /*22190*/  IMAD.MOV.U32 R164, RZ, RZ, R176 ;  /* 0x000000ffffa47224 */ /* 0x000fe200078e00b0 */
[----:B------:R-:W-:Y:S01]  /*221a0*/  LOP3.LUT R7, R9, R142, R131, 0x96, !PT ;  /* 0x0000008e09077212 */ /* 0x000fe200078e9683 */
[----:B------:R-:W-:Y:S02]  /*221b0*/  HFMA2 R9, -RZ, RZ, 0, 0 ;  /* 0x00000000ff097431 */ /* 0x000fe400000001ff */
[----:B------:R-:W-:-:S07]  /*221c0*/  IMAD.MOV.U32 R180, RZ, RZ, R130 ;  /* 0x000000ffffb47224 */ /* 0x000fce00078e0082 */
.L_x_18207:
[----:B------:R-:W-:Y:S05]  /*221d0*/  BSYNC.RECONVERGENT B3 ;  /* 0x0000000000037941 */ /* 0x000fea0003800200 */
.L_x_18206:
        /* <DEDUP_REMOVED lines=10> */
.L_x_18205:
[----:B------:R-:W-:Y:S05]  /*22280*/  BSYNC.RECONVERGENT B2 ;  /* 0x0000000000027941 */ /* 0x000fea0003800200 */
.L_x_18204:
        /* <DEDUP_REMOVED lines=17> */
.L_x_18215:
        /* <DEDUP_REMOVED lines=13> */
.L_x_18217:
[----:B------:R-:W-:Y:S05]  /*22470*/  BSYNC.RECONVERGENT B4 ;  /* 0x0000000000047941 */ /* 0x000fea0003800200 */
.L_x_18216:
        /* <DEDUP_REMOVED lines=25> */
[----:B------:R-:W-:Y:S01]  /*22610*/  IADD3 R9, PT, PT, R144, 0x1715609d, RZ ;  /* 0x1715609d90097810 */ /* 0x000fe20007ffe0ff */
[----:B------:R-:W-:-:S05]  /*22620*/  IMAD.WIDE.U32 R142, R142, -0x326172a9, RZ ;  /* 0xcd9e8d578e8e7825 */ /* 0x000fca00078e00ff */
        /* <DEDUP_REMOVED lines=34> */
.L_x_18214:
[----:B------:R-:W-:Y:S05]  /*22850*/  BSYNC.RECONVERGENT B3 ;  /* 0x0000000000037941 */ /* 0x000fea0003800200 */
.L_x_18213:
        /* <DEDUP_REMOVED lines=9> */
.L_x_18212:
[----:B------:R-:W-:Y:S05]  /*228f0*/  BSYNC.RECONVERGENT B2 ;  /* 0x0000000000027941 */ /* 0x000fea0003800200 */
.L_x_18211:
        /* <DEDUP_REMOVED lines=16> */
.L_x_18220:
        /* <DEDUP_REMOVED lines=13> */
.L_x_18222:
[----:B------:R-:W-:Y:S05]  /*22ad0*/  BSYNC.RECONVERGENT B3 ;  /* 0x0000000000037941 */ /* 0x000fea0003800200 */
.L_x_18221:
        /* <DEDUP_REMOVED lines=61> */
.L_x_18219:
[----:B------:R-:W-:Y:S05]  /*22eb0*/  BSYNC.RECONVERGENT B2 ;  /* 0x0000000000027941 */ /* 0x000fea0003800200 */
.L_x_18218:
        /* <DEDUP_REMOVED lines=10> */
.L_x_18163:
[----:B------:R-:W-:Y:S05]  /*22f60*/  BSYNC.RECONVERGENT B1 ;  /* 0x0000000000017941 */ /* 0x000fea0003800200 */
.L_x_18112:
        /* <DEDUP_REMOVED lines=27> */
.L_x_18224:
[----:B------:R-:W-:Y:S05]  /*23120*/  BSYNC.RECONVERGENT B1 ;  /* 0x0000000000017941 */ /* 0x000fea0003800200 */
.L_x_18223:
[----:B------:R-:W-:Y:S01]  /*23130*/  VIADD R182, R182, 0x20 ;  /* 0x00000020b6b67836 */ /* 0x000fe20000000000 */
[----:B------:R-:W-:-:S07]  /*23140*/  IADD3 R183, PT, PT, R183, 0x20, RZ ;  /* 0x00000020b7b77810 */ /* 0x000fce0007ffe0ff */
.L_x_18109:
[----:B------:R-:W-:Y:S05]  /*23150*/  BSYNC.RECONVERGENT B0 ;  /* 0x0000000000007941 */ /* 0x000fea0003800200 */
.L_x_18108:
        /* <DEDUP_REMOVED lines=9> */
.L_x_18228:
[----:B------:R-:W-:Y:S05]  /*231f0*/  BSYNC.RECONVERGENT B1 ;  /* 0x0000000000017941 */ /* 0x000fea0003800200 */
.L_x_18227:
        /* <DEDUP_REMOVED lines=29> */
.L_x_18235:
        /* <DEDUP_REMOVED lines=13> */
.L_x_18237:
[----:B------:R-:W-:Y:S05]  /*234a0*/  BSYNC.RECONVERGENT B4 ;  /* 0x0000000000047941 */ /* 0x000fea0003800200 */
.L_x_18236:
        /* <DEDUP_REMOVED lines=61> */
.L_x_18234:
[----:B------:R-:W-:Y:S05]  /*23880*/  BSYNC.RECONVERGENT B3 ;  /* 0x0000000000037941 */ /* 0x000fea0003800200 */
.L_x_18233:
        /* <DEDUP_REMOVED lines=10> */
.L_x_18232:
[----:B------:R-:W-:Y:S05]  /*23930*/  BSYNC.RECONVERGENT B2 ;  /* 0x0000000000027941 */ /* 0x000fea0003800200 */
.L_x_18231:
        /* <DEDUP_REMOVED lines=20> */
.L_x_18242:
        /* <DEDUP_REMOVED lines=13> */
.L_x_18244:
[----:B------:R-:W-:Y:S05]  /*23b50*/  BSYNC.RECONVERGENT B4 ;  /* 0x0000000000047941 */ /* 0x000fea0003800200 */
.L_x_18243:
        /* <DEDUP_REMOVED lines=61> */
.L_x_18241:
[----:B------:R-:W-:Y:S05]  /*23f30*/  BSYNC.RECONVERGENT B3 ;  /* 0x0000000000037941 */ /* 0x000fea0003800200 */
.L_x_18240:
        /* <DEDUP_REMOVED lines=11> */
.L_x_18239:
[----:B------:R-:W-:Y:S05]  /*23ff0*/  BSYNC.RECONVERGENT B2 ;  /* 0x0000000000027941 */ /* 0x000fea0003800200 */
.L_x_18238:
        /* <DEDUP_REMOVED lines=20> */
.L_x_18249:
        /* <DEDUP_REMOVED lines=13> */
.L_x_18251:
[----:B------:R-:W-:Y:S05]  /*24210*/  BSYNC.RECONVERGENT B4 ;  /* 0x0000000000047941 */ /* 0x000fea0003800200 */
.L_x_18250:
        /* <DEDUP_REMOVED lines=61> */
.L_x_18248:
[----:B------:R-:W-:Y:S05]  /*245f0*/  BSYNC.RECONVERGENT B3 ;  /* 0x0000000000037941 */ /* 0x000fea0003800200 */
.L_x_18247:
        /* <DEDUP_REMOVED lines=10> */
.L_x_18246:
[----:B------:R-:W-:Y:S05]  /*246a0*/  BSYNC.RECONVERGENT B2 ;  /* 0x0000000000027941 */ /* 0x000fea0003800200 */
.L_x_18245:
        /* <DEDUP_REMOVED lines=20> */
.L_x_18256:
        /* <DEDUP_REMOVED lines=13> */
.L_x_18258:
[----:B------:R-:W-:Y:S05]  /*248c0*/  BSYNC.RECONVERGENT B4 ;  /* 0x0000000000047941 */ /* 0x000fea0003800200 */
.L_x_18257:
        /* <DEDUP_REMOVED lines=61> */
.L_x_18255:
[----:B------:R-:W-:Y:S05]  /*24ca0*/  BSYNC.RECONVERGENT B3 ;  /* 0x0000000000037941 */ /* 0x000fea0003800200 */
.L_x_18254:
        /* <DEDUP_REMOVED lines=11> */
.L_x_18253:
[----:B------:R-:W-:Y:S05]  /*24d60*/  BSYNC.RECONVERGENT B2 ;  /* 0x0000000000027941 */ /* 0x000fea0003800200 */
.L_x_18252:
        /* <DEDUP_REMOVED lines=20> */
.L_x_18263:
        /* <DEDUP_REMOVED lines=13> */
.L_x_18265:
[----:B------:R-:W-:Y:S05]  /*24f80*/  BSYNC.RECONVERGENT B4 ;  /* 0x0000000000047941 */ /* 0x000fea0003800200 */
.L_x_18264:
        /* <DEDUP_REMOVED lines=61> */
.L_x_18262:
[----:B------:R-:W-:Y:S05]  /*25360*/  BSYNC.RECONVERGENT B3 ;  /* 0x0000000000037941 */ /* 0x000fea0003800200 */
.L_x_18261:
        /* <DEDUP_REMOVED lines=10> */
.L_x_18260:
[----:B------:R-:W-:Y:S05]  /*25410*/  BSYNC.RECONVERGENT B2 ;  /* 0x0000000000027941 */ /* 0x000fea0003800200 */
.L_x_18259:
        /* <DEDUP_REMOVED lines=20> */
.L_x_18270:
        /* <DEDUP_REMOVED lines=13> */
.L_x_18272:
[----:B------:R-:W-:Y:S05]  /*25630*/  BSYNC.RECONVERGENT B4 ;  /* 0x0000000000047941 */ /* 0x000fea0003800200 */
.L_x_18271:
        /* <DEDUP_REMOVED lines=61> */
.L_x_18269:
[----:B------:R-:W-:Y:S05]  /*25a10*/  BSYNC.RECONVERGENT B3 ;  /* 0x0000000000037941 */ /* 0x000fea0003800200 */
.L_x_18268:
        /* <DEDUP_REMOVED lines=11> */
.L_x_18267:
[----:B------:R-:W-:Y:S05]  /*25ad0*/  BSYNC.RECONVERGENT B2 ;  /* 0x0000000000027941 */ /* 0x000fea0003800200 */
.L_x_18266:
        /* <DEDUP_REMOVED lines=20> */
.L_x_18277:
        /* <DEDUP_REMOVED lines=13> */
.L_x_18279:
[----:B------:R-:W-:Y:S05]  /*25cf0*/  BSYNC.RECONVERGENT B4 ;  /* 0x0000000000047941 */ /* 0x000fea0003800200 */
.L_x_18278:
        /* <DEDUP_REMOVED lines=61> */
.L_x_18276:
[----:B------:R-:W-:Y:S05]  /*260d0*/  BSYNC.RECONVERGENT B3 ;  /* 0x0000000000037941 */ /* 0x000fea0003800200 */
.L_x_18275:
        /* <DEDUP_REMOVED lines=10> */
.L_x_18274:
[----:B------:R-:W-:Y:S05]  /*26180*/  BSYNC.RECONVERGENT B2 ;  /* 0x0000000000027941 */ /* 0x000fea0003800200 */
.L_x_18273:
        /* <DEDUP_REMOVED lines=19> */
.L_x_18283:
        /* <DEDUP_REMOVED lines=13> */
.L_x_18285:
[----:B------:R-:W-:Y:S05]  /*26390*/  BSYNC.RECONVERGENT B3 ;  /* 0x0000000000037941 */ /* 0x000fea0003800200 */
.L_x_18284:
        /* <DEDUP_REMOVED lines=61> */
.L_x_18282:
[----:B------:R-:W-:Y:S05]  /*26770*/  BSYNC.RECONVERGENT B2 ;  /* 0x0000000000027941 */ /* 0x000fea0003800200 */
.L_x_18281:
        /* <DEDUP_REMOVED lines=12> */
.L_x_18230:
        /* <DEDUP_REMOVED lines=21> */
.L_x_18290:
        /* <DEDUP_REMOVED lines=13> */
.L_x_18292:
[----:B------:R-:W-:Y:S05]  /*26a60*/  BSYNC.RECONVERGENT B4 ;  /* 0x0000000000047941 */ /* 0x000fea0003800200 */
.L_x_18291:
        /* <DEDUP_REMOVED lines=56> */
[----:B------:R-:W-:Y:S02]  /*26df0*/  VIADD R7, R145, 0x96a522ad ;  /* 0x96a522ad91077836 */ /* 0x000fe40000000000 */
[----:B------:R-:W-:Y:S02]  /*26e00*/  IMAD.MOV.U32 R140, RZ, RZ, R134 ;  /* 0x000000ffff8c7224 */ /* 0x000fe400078e0086 */
[----:B------:R-:W-:Y:S01]  /*26e10*/  IMAD.MOV.U32 R134, RZ, RZ, RZ ;  /* 0x000000ffff867224 */ /* 0x000fe200078e00ff */
[----:B------:R-:W-:Y:S02]  /*26e20*/  LOP3.LUT R7, R7, R132, R135, 0x96, !PT ;  /* 0x0000008407077212 */ /* 0x000fe400078e9687 */
[----:B------:R-:W-:-:S07]  /*26e30*/  MOV R132, R166 ;  /* 0x000000a600847202 */ /* 0x000fce0000000f00 */
.L_x_18289:
[----:B------:R-:W-:Y:S05]  /*26e40*/  BSYNC.RECONVERGENT B3 ;  /* 0x0000000000037941 */ /* 0x000fea0003800200 */
.L_x_18288:
        /* <DEDUP_REMOVED lines=9> */
.L_x_18287:
[----:B------:R-:W-:Y:S05]  /*26ee0*/  BSYNC.RECONVERGENT B2 ;  /* 0x0000000000027941 */ /* 0x000fea0003800200 */
.L_x_18286:
        /* <DEDUP_REMOVED lines=17> */
.L_x_18297:
        /* <DEDUP_REMOVED lines=13> */
.L_x_18299:
[----:B------:R-:W-:Y:S05]  /*270d0*/  BSYNC.RECONVERGENT B4 ;  /* 0x0000000000047941 */ /* 0x000fea0003800200 */
.L_x_18298:
        /* <DEDUP_REMOVED lines=61> */
.L_x_18296:
[----:B------:R-:W-:Y:S05]  /*274b0*/  BSYNC.RECONVERGENT B3 ;  /* 0x0000000000037941 */ /* 0x000fea0003800200 */
.L_x_18295:
        /* <DEDUP_REMOVED lines=10> */
.L_x_18294:
[----:B------:R-:W-:Y:S05]  /*27560*/  BSYNC.RECONVERGENT B2 ;  /* 0x0000000000027941 */ /* 0x000fea0003800200 */
.L_x_18293:
        /* <DEDUP_REMOVED lines=17> */
.L_x_18304:
        /* <DEDUP_REMOVED lines=13> */
.L_x_18306:
[----:B------:R-:W-:Y:S05]  /*27750*/  BSYNC.RECONVERGENT B4 ;  /* 0x0000000000047941 */ /* 0x000fea0003800200 */
.L_x_18305:
        /* <DEDUP_REMOVED lines=61> */
.L_x_18303:
[----:B------:R-:W-:Y:S05]  /*27b30*/  BSYNC.RECONVERGENT B3 ;  /* 0x0000000000037941 */ /* 0x000fea0003800200 */
.L_x_18302:
        /* <DEDUP_REMOVED lines=9> */
.L_x_18301:
[----:B------:R-:W-:Y:S05]  /*27bd0*/  BSYNC.RECONVERGENT B2 ;  /* 0x0000000000027941 */ /* 0x000fea0003800200 */
.L_x_18300:
        /* <DEDUP_REMOVED lines=17> */
.L_x_18311:
        /* <DEDUP_REMOVED lines=13> */
.L_x_18313:
[----:B------:R-:W-:Y:S05]  /*27dc0*/  BSYNC.RECONVERGENT B4 ;  /* 0x0000000000047941 */ /* 0x000fea0003800200 */
.L_x_18312:
        /* <DEDUP_REMOVED lines=61> */
.L_x_18310:
[----:B------:R-:W-:Y:S05]  /*281a0*/  BSYNC.RECONVERGENT B3 ;  /* 0x0000000000037941 */ /* 0x000fea0003800200 */
.L_x_18309:
        /* <DEDUP_REMOVED lines=10> */
.L_x_18308:
[----:B------:R-:W-:Y:S05]  /*28250*/  BSYNC.RECONVERGENT B2 ;  /* 0x0000000000027941 */ /* 0x000fea0003800200 */
.L_x_18307:
        /* <DEDUP_REMOVED lines=17> */
.L_x_18318:
        /* <DEDUP_REMOVED lines=13> */
.L_x_18320:
[----:B------:R-:W-:Y:S05]  /*28440*/  BSYNC.RECONVERGENT B4 ;  /* 0x0000000000047941 */ /* 0x000fea0003800200 */
.L_x_18319:
        /* <DEDUP_REMOVED lines=61> */
.L_x_18317:
[----:B------:R-:W-:Y:S05]  /*28820*/  BSYNC.RECONVERGENT B3 ;  /* 0x0000000000037941 */ /* 0x000fea0003800200 */
.L_x_18316:
        /* <DEDUP_REMOVED lines=9> */
.L_x_18315:
[----:B------:R-:W-:Y:S05]  /*288c0*/  BSYNC.RECONVERGENT B2 ;  /* 0x0000000000027941 */ /* 0x000fea0003800200 */
.L_x_18314:
        /* <DEDUP_REMOVED lines=17> */
.L_x_18325:
        /* <DEDUP_REMOVED lines=13> */
.L_x_18327:
[----:B------:R-:W-:Y:S05]  /*28ab0*/  BSYNC.RECONVERGENT B4 ;  /* 0x0000000000047941 */ /* 0x000fea0003800200 */
.L_x_18326:
        /* <DEDUP_REMOVED lines=61> */
.L_x_18324:
[----:B------:R-:W-:Y:S05]  /*28e90*/  BSYNC.RECONVERGENT B3 ;  /* 0x0000000000037941 */ /* 0x000fea0003800200 */
.L_x_18323:
        /* <DEDUP_REMOVED lines=10> */
.L_x_18322:
[----:B------:R-:W-:Y:S05]  /*28f40*/  BSYNC.RECONVERGENT B2 ;  /* 0x0000000000027941 */ /* 0x000fea0003800200 */
.L_x_18321:
        /* <DEDUP_REMOVED lines=17> */
.L_x_18332:
        /* <DEDUP_REMOVED lines=13> */
.L_x_18334:
[----:B------:R-:W-:Y:S05]  /*29130*/  BSYNC.RECONVERGENT B4 ;  /* 0x0000000000047941 */ /* 0x000fea0003800200 */
.L_x_18333:
        /* <DEDUP_REMOVED lines=61> */
.L_x_18331:
[----:B------:R-:W-:Y:S05]  /*29510*/  BSYNC.RECONVERGENT B3 ;  /* 0x0000000000037941 */ /* 0x000fea0003800200 */
.L_x_18330:
        /* <DEDUP_REMOVED lines=9> */
.L_x_18329:
[----:B------:R-:W-:Y:S05]  /*295b0*/  BSYNC.RECONVERGENT B2 ;  /* 0x0000000000027941 */ /* 0x000fea0003800200 */
.L_x_18328:
        /* <DEDUP_REMOVED lines=20> */
.L_x_18337:
        /* <DEDUP_REMOVED lines=13> */
.L_x_18339:
[----:B------:R-:W-:Y:S05]  /*297d0*/  BSYNC.RECONVERGENT B3 ;  /* 0x0000000000037941 */ /* 0x000fea0003800200 */
.L_x_18338:
        /* <DEDUP_REMOVED lines=50> */
[----:B------:R-:W-:Y:S01]  /*29b00*/  IMAD.MOV.U32 R139, RZ, RZ, R140 ;  /* 0x000000ffff8b7224 */ /* 0x000fe200078e008c */
        /* <DEDUP_REMOVED lines=9> */
[----:B------:R-:W-:-:S07]  /*29ba0*/  MOV R166, R142 ;  /* 0x0000008e00a67202 */ /* 0x000fce0000000f00 */
.L_x_18336:
[----:B------:R-:W-:Y:S05]  /*29bb0*/  BSYNC.RECONVERGENT B2 ;  /* 0x0000000000027941 */ /* 0x000fea0003800200 */
.L_x_18335:
        /* <DEDUP_REMOVED lines=10> */
.L_x_18280:
[----:B------:R-:W-:Y:S05]  /*29c60*/  BSYNC.RECONVERGENT B1 ;  /* 0x0000000000017941 */ /* 0x000fea0003800200 */
.L_x_18229:
[----:B------:R-:W0:Y:S02]  /*29c70*/  LDC.64 R142, c[0x0][0x3a8] ;  /* 0x0000ea00ff8e7b82 */ /* 0x000e240000000a00 */
[----:B0-----:R-:W-:-:S05]  /*29c80*/  IMAD.WIDE.U32 R142, R182, 0x20, R142 ;  /* 0x00000020b68e7825 */ /* 0x001fca00078e008e */
[----:B-----5:R2:W-:Y:S04]  /*29c90*/  STG.E.128 desc[UR6][R142.64], R132 ;  /* 0x000000848e007986 */ /* 0x0205e8000c101d06 */
[----:B------:R2:W-:Y:S01]  /*29ca0*/  STG.E.128 desc[UR6][R142.64+0x10], R136 ;  /* 0x000010888e007986 */ /* 0x0005e2000c101d06 */
[----:B------:R-:W-:Y:S05]  /*29cb0*/  @!P1 BRA `(.L_x_18226) ;  /* 0x0000000000509947 */ /* 0x000fea0003800000 */
[----:B------:R-:W-:Y:S01]  /*29cc0*/  IMAD.U32 R176, R173, 0x10000, RZ ;  /* 0x00010000adb07824 */ /* 0x000fe200078e00ff */
[----:B--2---:R-:W0:Y:S01]  /*29cd0*/  LDC.64 R142, c[0x0][0x3b0] ;  /* 0x0000ec00ff8e7b82 */ /* 0x004e220000000a00 */
        /* <DEDUP_REMOVED lines=18> */
.L_x_18226:
[----:B------:R-:W-:Y:S05]  /*29e00*/  BSYNC.RECONVERGENT B0 ;  /* 0x0000000000007941 */ /* 0x000fea0003800200 */
.L_x_18225:
[----:B------:R-:W-:Y:S01]  /*29e10*/  FADD.FTZ R140, RZ, R92 ;  /* 0x0000005cff8c7221 */ /* 0x000fe20000010000 */
[C---:B------:R-:W-:Y:S01]  /*29e20*/  ISETP.GT.U32.AND P1, PT, R3.reuse, 0x3f, PT ;  /* 0x0000003f0300780c */ /* 0x040fe20003f24070 */
[----:B------:R-:W4:Y:S01]  /*29e30*/  S2R R178, SR_TID.X ;  /* 0x0000000000b27919 */ /* 0x000f220000002100 */
[----:B------:R-:W-:Y:S01]  /*29e40*/  ISETP.GT.U32.AND P2, PT, R3, 0x5f, PT ;  /* 0x0000005f0300780c */ /* 0x000fe20003f44070 */
[----:B0123--:R-:W-:Y:S01]  /*29e50*/  FADD.FTZ R143, R93, R140 ;  /* 0x0000008c5d8f7221 */ /* 0x00ffe20000010000 */
        /* <DEDUP_REMOVED lines=11> */
[----:B----4-:R-:W-:-:S03]  /*29f10*/  LOP3.LUT P6, RZ, R178, 0x1f, RZ, 0xc0, !PT ;  /* 0x0000001fb2ff7812 */ /* 0x010fc600078cc0ff */
        /* <DEDUP_REMOVED lines=160> */
.L_x_18365:
[----:B------:R-:W-:Y:S01]  /*2a920*/  LOP3.LUT P2, RZ, R178, 0x1f, RZ, 0xc0, !PT ;  /* 0x0000001fb2ff7812 */ /* 0x000fe2000784c0ff */
[----:B------:R-:W-:Y:S01]  /*2a930*/  FMUL.FTZ R140, R179, R179 ;  /* 0x000000b3b38c7220 */ /* 0x000fe20000410000 */
[----:B------:R-:W-:Y:S01]  /*2a940*/  ISETP.NE.AND P1, PT, RZ, UR9, PT ;  /* 0x00000009ff007c0c */ /* 0x000fe2000bf25270 */
[----:B-1----:R-:W-:Y:S01]  /*2a950*/  FADD.FTZ R183, R176, R181 ;  /* 0x000000b5b0b77221 */ /* 0x002fe20000010000 */
[----:B------:R-:W-:Y:S02]  /*2a960*/  BSSY.RECONVERGENT B0, `(.L_x_18341) ;  /* 0x0000148000007945 */ /* 0x000fe40003800200 */
[----:B------:R-:W-:Y:S01]  /*2a970*/  FSEL R181, R140, RZ, P1 ;  /* 0x000000ff8cb57208 */ /* 0x000fe20000800000 */
[----:B------:R-:W-:-:S04]  /*2a980*/  FFMA.FTZ R180, R183, R180, UR12 ;  /* 0x0000000cb7b47e23 */ /* 0x000fc800080100b4 */
[----:B------:R-:W-:Y:S02]  /*2a990*/  FADD.FTZ R181, R180, R181 ;  /* 0x000000b5b4b57221 */ /* 0x000fe40000010000 */
[----:B0-----:R-:W0:Y:S04]  /*2a9a0*/  @!P2 LDC.64 R176, c[0x0][0x3c0] ;  /* 0x0000f000ffb0ab82 */ /* 0x001e280000000a00 */
[----:B------:R-:W1:Y:S04]  /*2a9b0*/  MUFU.RSQ R181, R181 ;  /* 0x000000b500b57308 */ /* 0x000e680000001400 */
        /* <DEDUP_REMOVED lines=9> */
[----:B------:R-:W-:-:S03]  /*2aa50*/  FSEL R179, R179, RZ, !P1 ;  /* 0x000000ffb3b37208 */ /* 0x000fc60004800000 */
[----:B------:R-:W-:Y:S01]  /*2aa60*/  IMAD R175, R0, R175, RZ ;  /* 0x000000af00af7224 */ /* 0x000fe200078e02ff */
[----:B------:R-:W-:-:S04]  /*2aa70*/  LOP3.LUT R0, R178, 0x1f, RZ, 0xc0, !PT ;  /* 0x0000001fb2007812 */ /* 0x000fc800078ec0ff */
        /* <DEDUP_REMOVED lines=8> */
[----:B------:R-:W-:Y:S01]  /*2ab00*/  FADD.FTZ R178, R98, -R179 ;  /* 0x800000b362b27221 */ /* 0x000fe20000010000 */
        /* <DEDUP_REMOVED lines=43> */
.L_x_18344:
[----:B------:R-:W-:Y:S05]  /*2adc0*/  BSYNC.RECONVERGENT B1 ;  /* 0x0000000000017941 */ /* 0x000fea0003800200 */
.L_x_18343:
[----:B------:R-:W-:Y:S01]  /*2add0*/  ISETP.NE.AND P0, PT, R184, RZ, PT ;  /* 0x000000ffb800720c */ /* 0x000fe20003f05270 */
[----:B------:R-:W-:-:S12]  /*2ade0*/  BSSY.RECONVERGENT B1, `(.L_x_18345) ;  /* 0x0000032000017945 */ /* 0x000fd80003800200 */
[----:B------:R-:W-:Y:S05]  /*2adf0*/  @!P0 BRA `(.L_x_18346) ;  /* 0x0000000000c08947 */ /* 0x000fea0003800000 */
[--C-:B0-----:R-:W-:Y:S01]  /*2ae00*/  FADD.FTZ R176, R104, -R179.reuse ;  /* 0x800000b368b07221 */ /* 0x101fe20000010000 */
[--C-:B------:R-:W-:Y:S01]  /*2ae10*/  FADD.FTZ R142, R102, -R179.reuse ;  /* 0x800000b3668e7221 */ /* 0x100fe20000010000 */
[----:B------:R-:W-:Y:S01]  /*2ae20*/  SHF.L.U32 R177, R49, 0x10, RZ ;  /* 0x0000001031b17819 */ /* 0x000fe200000006ff */
[----:B------:R-:W-:Y:S01]  /*2ae30*/  FADD.FTZ R178, R106, -R179 ;  /* 0x800000b36ab27221 */ /* 0x000fe20000010000 */
        /* <DEDUP_REMOVED lines=44> */
.L_x_18346:
[----:B------:R-:W-:Y:S05]  /*2b100*/  BSYNC.RECONVERGENT B1 ;  /* 0x0000000000017941 */ /* 0x000fea0003800200 */
.L_x_18345:
[----:B------:R-:W-:Y:S01]  /*2b110*/  ISETP.NE.AND P0, PT, R185, RZ, PT ;  /* 0x000000ffb900720c */ /* 0x000fe20003f05270 */
[----:B------:R-:W-:-:S12]  /*2b120*/  BSSY.RECONVERGENT B1, `(.L_x_18347) ;  /* 0x0000032000017945 */ /* 0x000fd80003800200 */
[----:B------:R-:W-:Y:S05]  /*2b130*/  @!P0 BRA `(.L_x_18348) ;  /* 0x0000000000c08947 */ /* 0x000fea0003800000 */
[--C-:B01----:R-:W-:Y:S01]  /*2b140*/  FADD.FTZ R176, R112, -R179.reuse ;  /* 0x800000b370b07221 */ /* 0x103fe20000010000 */
        /* <DEDUP_REMOVED lines=47> */
.L_x_18348:
[----:B------:R-:W-:Y:S05]  /*2b440*/  BSYNC.RECONVERGENT B1 ;  /* 0x0000000000017941 */ /* 0x000fea0003800200 */
.L_x_18347:
[----:B------:R-:W-:Y:S01]  /*2b450*/  ISETP.NE.AND P0, PT, R186, RZ, PT ;  /* 0x000000ffba00720c */ /* 0x000fe20003f05270 */
[----:B------:R-:W-:-:S12]  /*2b460*/  BSSY.RECONVERGENT B1, `(.L_x_18349) ;  /* 0x0000032000017945 */ /* 0x000fd80003800200 */
[----:B------:R-:W-:Y:S05]  /*2b470*/  @!P0 BRA `(.L_x_18350) ;  /* 0x0000000000c08947 */ /* 0x000fea0003800000 */
[--C-:B012---:R-:W-:Y:S01]  /*2b480*/  FADD.FTZ R176, R120, -R179.reuse ;  /* 0x800000b378b07221 */ /* 0x107fe20000010000 */
        /* <DEDUP_REMOVED lines=47> */
.L_x_18350:
[----:B------:R-:W-:Y:S05]  /*2b780*/  BSYNC.RECONVERGENT B1 ;  /* 0x0000000000017941 */ /* 0x000fea0003800200 */
.L_x_18349:
[----:B------:R-:W-:Y:S01]  /*2b790*/  ISETP.NE.AND P0, PT, R187, RZ, PT ;  /* 0x000000ffbb00720c */ /* 0x000fe20003f05270 */
[----:B------:R-:W-:-:S12]  /*2b7a0*/  BSSY.RECONVERGENT B1, `(.L_x_18351) ;  /* 0x0000032000017945 */ /* 0x000fd80003800200 */
[----:B------:R-:W-:Y:S05]  /*2b7b0*/  @!P0 BRA `(.L_x_18352) ;  /* 0x0000000000c08947 */ /* 0x000fea0003800000 */
[--C-:B0123--:R-:W-:Y:S01]  /*2b7c0*/  FADD.FTZ R176, R128, -R179.reuse ;  /* 0x800000b380b07221 */ /* 0x10ffe20000010000 */
        /* <DEDUP_REMOVED lines=47> */
.L_x_18352:
[----:B------:R-:W-:Y:S05]  /*2bac0*/  BSYNC.RECONVERGENT B1 ;  /* 0x0000000000017941 */ /* 0x000fea0003800200 */
.L_x_18351:
        /* <DEDUP_REMOVED lines=10> */
[--C-:B------:R-:W-:Y:S01]  /*2bb70*/  FADD.FTZ R190, R138, -R179.reuse ;  /* 0x800000b38abe7221 */ /* 0x100fe20000010000 */
[----:B------:R-:W-:Y:S01]  /*2bb80*/  FADD.FTZ R192, R139, -R179 ;  /* 0x800000b38bc07221 */ /* 0x000fe20000010000 */
        /* <DEDUP_REMOVED lines=37> */
.L_x_18342:
[----:B------:R-:W-:Y:S05]  /*2bde0*/  BSYNC.RECONVERGENT B0 ;  /* 0x0000000000007941 */ /* 0x000fea0003800200 */
.L_x_18341:
[----:B01234-:R-:W0:Y:S02]  /*2bdf0*/  LDC.64 R140, c[0x0][0x380] ;  /* 0x0000e000ff8c7b82 */ /* 0x01fe240000000a00 */
[----:B0-----:R-:W-:-:S04]  /*2be00*/  LEA R4, R140, R4, 0x2 ;  /* 0x000000048c047211 */ /* 0x001fc800078e10ff */
[----:B------:R-:W-:-:S13]  /*2be10*/  ISETP.GE.AND P0, PT, R4, R141, PT ;  /* 0x0000008d0400720c */ /* 0x000fda0003f06270 */
[----:B------:R-:W-:Y:S05]  /*2be20*/  @!P0 BRA `(.L_x_18353) ;  /* 0xfffffd5000a88947 */ /* 0x000fea000383ffff */
[----:B------:R-:W-:Y:S05]  /*2be30*/  EXIT ;  /* 0x000000000000794d */ /* 0x000fea0003800000 */
.L_x_18340:
        /* <DEDUP_REMOVED lines=8> */
.L_x_18355:
[----:B------:R-:W-:Y:S05]  /*2bec0*/  BSYNC B0 ;  /* 0x0000000000007941 */ /* 0x000fea0003800000 */
.L_x_18354:
        /* <DEDUP_REMOVED lines=10> */
.L_x_18356:
[----:B------:R-:W-:Y:S01]  /*2bf70*/  HFMA2 R190, -RZ, RZ, 0, 2.384185791015625e-07 ;  /* 0x00000004ffbe7431 */ /* 0x000fe200000001ff */
[----:B------:R-:W-:-:S05]  /*2bf80*/  MOV R177, R183 ;  /* 0x000000b700b17202 */ /* 0x000fca0000000f00 */
[----:B------:R-:W-:-:S04]  /*2bf90*/  FADD.FTZ R177, R142, R177 ;  /* 0x000000b18eb17221 */ /* 0x000fc80000010000 */
[----:B------:R-:W-:-:S07]  /*2bfa0*/  IMAD.MOV.U32 R189, RZ, RZ, R177 ;  /* 0x000000ffffbd7224 */ /* 0x000fce00078e00b1 */
[----:B------:R-:W-:Y:S05]  /*2bfb0*/  WARPSYNC.COLLECTIVE R182, `(.L_x_18357) ;  /* 0x00000000b6087348 */ /* 0x000fea0003c00000 */
[----:B------:R0:W1:Y:S02]  /*2bfc0*/  SHFL.BFLY P6, R183, R189, R190, R191 ;  /* 0x0c0000bebdb77389 */ /* 0x00006400000c00bf */
[----:B01----:R-:W-:Y:S05]  /*2bfd0*/  ENDCOLLECTIVE ;  /* 0x000000000000791b */ /* 0x003fea0003800000 */
.L_x_18357:
[----:B------:R-:W-:Y:S02]  /*2bfe0*/  IMAD.MOV.U32 R190, RZ, RZ, 0x8 ;  /* 0x00000008ffbe7424 */ /* 0x000fe400078e00ff */
[----:B------:R-:W-:-:S04]  /*2bff0*/  IMAD.MOV.U32 R140, RZ, RZ, R183 ;  /* 0x000000ffff8c7224 */ /* 0x000fc800078e00b7 */
[----:B------:R-:W-:-:S05]  /*2c000*/  FADD.FTZ R176, R177, R140 ;  /* 0x0000008cb1b07221 */ /* 0x000fca0000010000 */
[----:B------:R-:W-:-:S07]  /*2c010*/  MOV R189, R176 ;  /* 0x000000b000bd7202 */ /* 0x000fce0000000f00 */
[----:B------:R-:W-:Y:S05]  /*2c020*/  WARPSYNC.COLLECTIVE R182, `(.L_x_18358) ;  /* 0x00000000b6087348 */ /* 0x000fea0003c00000 */
[----:B------:R0:W1:Y:S02]  /*2c030*/  SHFL.BFLY P6, R183, R189, R190, R191 ;  /* 0x0c0000bebdb77389 */ /* 0x00006400000c00bf */
[----:B01----:R-:W-:Y:S05]  /*2c040*/  ENDCOLLECTIVE ;  /* 0x000000000000791b */ /* 0x003fea0003800000 */
.L_x_18358:
[----:B------:R-:W-:Y:S01]  /*2c050*/  HFMA2 R190, -RZ, RZ, 0, 9.5367431640625e-07 ;  /* 0x00000010ffbe7431 */ /* 0x000fe200000001ff */
[----:B------:R-:W-:-:S05]  /*2c060*/  MOV R179, R183 ;  /* 0x000000b700b37202 */ /* 0x000fca0000000f00 */
[----:B------:R-:W-:-:S04]  /*2c070*/  FADD.FTZ R181, R176, R179 ;  /* 0x000000b3b0b57221 */ /* 0x000fc80000010000 */
[----:B------:R-:W-:-:S07]  /*2c080*/  IMAD.MOV.U32 R189, RZ, RZ, R181 ;  /* 0x000000ffffbd7224 */ /* 0x000fce00078e00b5 */
[----:B------:R-:W-:Y:S05]  /*2c090*/  WARPSYNC.COLLECTIVE R182, `(.L_x_18359) ;  /* 0x00000000b6087348 */ /* 0x000fea0003c00000 */
[----:B------:R0:W1:Y:S02]  /*2c0a0*/  SHFL.BFLY P6, R183, R189, R190, R191 ;  /* 0x0c0000bebdb77389 */ /* 0x00006400000c00bf */
[----:B01----:R-:W-:Y:S05]  /*2c0b0*/  ENDCOLLECTIVE ;  /* 0x000000000000791b */ /* 0x003fea0003800000 */
.L_x_18359:
        /* <DEDUP_REMOVED lines=105> */
.L_x_18360:
[----:B------:R-:W-:Y:S01]  /*2c750*/  HFMA2 R190, -RZ, RZ, 0, 1.1920928955078125e-07 ;  /* 0x00000002ffbe7431 */ /* 0x000fe200000001ff */
[----:B------:R-:W-:-:S05]  /*2c760*/  MOV R143, R183 ;  /* 0x000000b7008f7202 */ /* 0x000fca0000000f00 */
[----:B------:R-:W-:-:S04]  /*2c770*/  FADD.FTZ R143, R140, R143 ;  /* 0x0000008f8c8f7221 */ /* 0x000fc80000010000 */
[----:B------:R-:W-:-:S07]  /*2c780*/  IMAD.MOV.U32 R189, RZ, RZ, R143 ;  /* 0x000000ffffbd7224 */ /* 0x000fce00078e008f */
[----:B------:R-:W-:Y:S05]  /*2c790*/  WARPSYNC.COLLECTIVE R182, `(.L_x_18361) ;  /* 0x00000000b6087348 */ /* 0x000fea0003c00000 */
[----:B------:R0:W1:Y:S02]  /*2c7a0*/  SHFL.BFLY P6, R183, R189, R190, R191 ;  /* 0x0c0000bebdb77389 */ /* 0x00006400000c00bf */
[----:B01----:R-:W-:Y:S05]  /*2c7b0*/  ENDCOLLECTIVE ;  /* 0x000000000000791b */ /* 0x003fea0003800000 */
.L_x_18361:
[----:B------:R-:W-:Y:S02]  /*2c7c0*/  IMAD.MOV.U32 R190, RZ, RZ, 0x4 ;  /* 0x00000004ffbe7424 */ /* 0x000fe400078e00ff */
[----:B------:R-:W-:-:S04]  /*2c7d0*/  IMAD.MOV.U32 R142, RZ, RZ, R183 ;  /* 0x000000ffff8e7224 */ /* 0x000fc800078e00b7 */
[----:B------:R-:W-:-:S05]  /*2c7e0*/  FADD.FTZ R142, R143, R142 ;  /* 0x0000008e8f8e7221 */ /* 0x000fca0000010000 */
[----:B------:R-:W-:-:S07]  /*2c7f0*/  MOV R189, R142 ;  /* 0x0000008e00bd7202 */ /* 0x000fce0000000f00 */
[----:B------:R-:W-:Y:S05]  /*2c800*/  WARPSYNC.COLLECTIVE R182, `(.L_x_18362) ;  /* 0x00000000b6087348 */ /* 0x000fea0003c00000 */
[----:B------:R0:W1:Y:S02]  /*2c810*/  SHFL.BFLY P6, R183, R189, R190, R191 ;  /* 0x0c0000bebdb77389 */ /* 0x00006400000c00bf */
[----:B01----:R-:W-:Y:S05]  /*2c820*/  ENDCOLLECTIVE ;  /* 0x000000000000791b */ /* 0x003fea0003800000 */
.L_x_18362:
[----:B------:R-:W-:Y:S01]  /*2c830*/  HFMA2 R190, -RZ, RZ, 0, 4.76837158203125e-07 ;  /* 0x00000008ffbe7431 */ /* 0x000fe200000001ff */
[----:B------:R-:W-:-:S05]  /*2c840*/  MOV R177, R183 ;  /* 0x000000b700b17202 */ /* 0x000fca0000000f00 */
[----:B------:R-:W-:-:S04]  /*2c850*/  FADD.FTZ R177, R142, R177 ;  /* 0x000000b18eb17221 */ /* 0x000fc80000010000 */
[----:B------:R-:W-:-:S07]  /*2c860*/  IMAD.MOV.U32 R189, RZ, RZ, R177 ;  /* 0x000000ffffbd7224 */ /* 0x000fce00078e00b1 */
[----:B------:R-:W-:Y:S05]  /*2c870*/  WARPSYNC.COLLECTIVE R182, `(.L_x_18363) ;  /* 0x00000000b6087348 */ /* 0x000fea0003c00000 */
[----:B------:R0:W1:Y:S02]  /*2c880*/  SHFL.BFLY P6, R183, R189, R190, R191 ;  /* 0x0c0000bebdb77389 */ /* 0x00006400000c00bf */
[----:B01----:R-:W-:Y:S05]  /*2c890*/  ENDCOLLECTIVE ;  /* 0x000000000000791b */ /* 0x003fea0003800000 */
.L_x_18363:
[----:B------:R-:W-:Y:S02]  /*2c8a0*/  IMAD.MOV.U32 R190, RZ, RZ, 0x10 ;  /* 0x00000010ffbe7424 */ /* 0x000fe400078e00ff */
[----:B------:R-:W-:-:S04]  /*2c8b0*/  IMAD.MOV.U32 R176, RZ, RZ, R183 ;  /* 0x000000ffffb07224 */ /* 0x000fc800078e00b7 */
[----:B------:R-:W-:-:S05]  /*2c8c0*/  FADD.FTZ R176, R177, R176 ;  /* 0x000000b0b1b07221 */ /* 0x000fca0000010000 */
[----:B------:R-:W-:-:S07]  /*2c8d0*/  MOV R189, R176 ;  /* 0x000000b000bd7202 */ /* 0x000fce0000000f00 */
[----:B------:R-:W-:Y:S05]  /*2c8e0*/  WARPSYNC.COLLECTIVE R182, `(.L_x_18364) ;  /* 0x00000000b6087348 */ /* 0x000fea0003c00000 */
[----:B------:R0:W1:Y:S02]  /*2c8f0*/  SHFL.BFLY P6, R183, R189, R190, R191 ;  /* 0x0c0000bebdb77389 */ /* 0x00006400000c00bf */
[----:B01----:R-:W-:Y:S05]  /*2c900*/  ENDCOLLECTIVE ;  /* 0x000000000000791b */ /* 0x003fea0003800000 */
.L_x_18364:
[----:B------:R-:W-:Y:S01]  /*2c910*/  MOV R181, R183 ;  /* 0x000000b700b57202 */ /* 0x000fe20000000f00 */
[----:B------:R-:W-:Y:S06]  /*2c920*/  BRA `(.L_x_18365) ;  /* 0xffffffdc00fc7947 */ /* 0x000fec000383ffff */
.L_x_18366:
        /* <DEDUP_REMOVED lines=13> */
.L_x_54386:


//--------------------- .text._ZN10layer_norm13ln_fwd_kernelINS_13Kernel_traitsI13__nv_bfloat16S2_fS2_fjLj1536ELj1ELj4ELj1ELj16ENS_18Kernel_traits_baseILj1536ES2_S2_fS2_fjLj128EEEEELb1ELb0ELb1ELb1EEEvNS_9FwdParamsE --------------------------
	.section	.text._ZN10layer_norm13ln_fwd_kernelINS_13Kernel_traitsI13__nv_bfloat16S2_fS2_fjLj1536ELj1ELj4ELj1ELj16ENS_18Kernel_traits_baseILj1536ES2_S2_fS2_fjLj128EEEEELb1ELb0ELb1ELb1EEEvNS_9FwdParamsE,"ax",@progbits
	.align	128
        .global         _ZN10layer_norm13ln_fwd_kernelINS_13Kernel_traitsI13__nv_bfloat16S2_fS2_fjLj1536ELj1ELj4ELj1ELj16ENS_18Kernel_traits_baseILj1536ES2_S2_fS2_fjLj128EEEEELb1ELb0ELb1ELb1EEEvNS_9FwdParamsE
        .type           _ZN10layer_norm13ln_fwd_kernelINS_13Kernel_traitsI13__nv_bfloat16S2_fS2_fjLj1536ELj1ELj4ELj1ELj16ENS_18Kernel_traits_baseILj1536ES2_S2_fS2_fjLj128EEEEELb1ELb0ELb1ELb1EEEvNS_9FwdParamsE,@function
        .size           _ZN10layer_norm13ln_fwd_kernelINS_13Kernel_traitsI13__nv_bfloat16S2_fS2_fjLj1536ELj1ELj4ELj1ELj16ENS_18Kernel_traits_baseILj1536ES2_S2_fS2_fjLj128EEEEELb1ELb0ELb1ELb1EEEvNS_9FwdParamsE,(.L_x_54387 - _ZN10layer_norm13ln_fwd_kernelINS_13Kernel_traitsI13__nv_bfloat16S2_fS2_fjLj1536ELj1ELj4ELj1ELj16ENS_18Kernel_traits_baseILj1536ES2_S2_fS2_fjLj128EEEEELb1ELb0ELb1ELb1EEEvNS_9FwdParamsE)
        .other          _ZN10layer_norm13ln_fwd_kernelINS_13Kernel_traitsI13__nv_bfloat16S2_fS2_fjLj1536ELj1ELj4ELj1ELj16ENS_18Kernel_traits_baseILj1536ES2_S2_fS2_fjLj128EEEEELb1ELb0ELb1ELb1EEEvNS_9FwdParamsE,@"STO_CUDA_ENTRY STV_DEFAULT"
_ZN10layer_norm13ln_fwd_kernelINS_13Kernel_traitsI13__nv_bfloat16S2_fS2_fjLj1536ELj1ELj4ELj1ELj16ENS_18Kernel_traits_baseILj1536ES2_S2_fS2_fjLj128EEEEELb1ELb0ELb1ELb1EEEvNS_9FwdParamsE:
.text._ZN10layer_norm13ln_fwd_kernelINS_13Kernel_traitsI13__nv_bfloat16S2_fS2_fjLj1536ELj1ELj4ELj1ELj16ENS_18Kernel_traits_baseILj1536ES2_S2_fS2_fjLj128EEEEELb1ELb0ELb1ELb1EEEvNS_9FwdParamsE:
        /* <DEDUP_REMOVED lines=62> */
.L_x_18367:
        /* <DEDUP_REMOVED lines=10> */
[C---:B------:R-:W-:Y:S01]  /*0480*/  IMAD.HI.U32 R7, R3.reuse, -0x2daee0ad, RZ ;  /* 0xd2511f5303077827 */ /* 0x040fe200078e00ff */
[----:B------:R-:W-:Y:S01]  /*0490*/  LOP3.LUT R5, R4, R5, R110, 0x96, !PT ;  /* 0x0000000504057212 */ /* 0x000fe200078e966e */
[----:B------:R-:W1:Y:S01]  /*04a0*/  LDCU.U8 UR9, c[0x0][0x410] ;  /* 0x00008200ff0977ac */ /* 0x000e620008000000 */
[----:B------:R-:W-:Y:S01]  /*04b0*/  LOP3.LUT R118, R118, 0x3, RZ, 0xc0, !PT ;  /* 0x0000000376767812 */ /* 0x000fe200078ec0ff */
        /* <DEDUP_REMOVED lines=9> */
[----:B------:R-:W-:Y:S01]  /*0550*/  IADD3 R11, PT, PT, R111, 0x76cf5d0a, RZ ;  /* 0x76cf5d0a6f0b7810 */ /* 0x000fe20007ffe0ff */
[----:B------:R-:W3:Y:S01]  /*0560*/  LDCU.64 UR10, c[0x0][0x408] ;  /* 0x00008100ff0a77ac */ /* 0x000ee20008000a00 */
[----:B------:R-:W-:Y:S01]  /*0570*/  PRMT R162, R92, 0x7632, R162 ;  /* 0x000076325ca27816 */ /* 0x000fe200000000a2 */
[C---:B------:R-:W-:Y:S01]  /*0580*/  VIADD R10, R110.reuse, 0x9e3779b9 ;  /* 0x9e3779b96e0a7836 */ /* 0x040fe20000000000 */
[----:B------:R-:W-:Y:S01]  /*0590*/  PRMT R161, R127, 0x7632, R161 ;  /* 0x000076327fa17816 */ /* 0x000fe200000000a1 */
[----:B------:R-:W-:Y:S01]  /*05a0*/  IMAD R12, R5, -0x2daee0ad, RZ ;  /* 0xd2511f53050c7824 */ /* 0x000fe200078e02ff */
[----:B------:R-:W-:Y:S01]  /*05b0*/  PRMT R160, R131, 0x7632, R160 ;  /* 0x0000763283a07816 */ /* 0x000fe200000000a0 */
[----:B------:R-:W-:Y:S01]  /*05c0*/  VIADD R117, R110, 0xf1bbcdc8 ;  /* 0xf1bbcdc86e757836 */ /* 0x000fe20000000000 */
[----:B------:R-:W-:Y:S01]  /*05d0*/  LOP3.LUT R6, R10, R9, R6, 0x96, !PT ;  /* 0x000000090a067212 */ /* 0x000fe200078e9606 */
[----:B------:R-:W-:Y:S01]  /*05e0*/  IMAD R10, R7, -0x326172a9, RZ ;  /* 0xcd9e8d57070a7824 */ /* 0x000fe200078e02ff */
[----:B------:R-:W-:Y:S01]  /*05f0*/  PRMT R159, R126, 0x7632, R159 ;  /* 0x000076327e9f7816 */ /* 0x000fe2000000009f */
[----:B------:R-:W-:Y:S01]  /*0600*/  VIADD R9, R110, 0x3c6ef372 ;  /* 0x3c6ef3726e097836 */ /* 0x000fe20000000000 */
        /* <DEDUP_REMOVED lines=20> */
[----:B------:R-:W-:Y:S01]  /*0750*/  VIADD R8, R110, 0xdaa66d2b ;  /* 0xdaa66d2b6e087836 */ /* 0x000fe20000000000 */
[----:B------:R-:W-:Y:S01]  /*0760*/  PRMT R149, R121, 0x7632, R149 ;  /* 0x0000763279957816 */ /* 0x000fe20000000095 */
[----:B------:R-:W-:Y:S01]  /*0770*/  IMAD R12, R7, -0x2daee0ad, RZ ;  /* 0xd2511f53070c7824 */ /* 0x000fe200078e02ff */
[----:B------:R-:W-:Y:S01]  /*0780*/  PRMT R148, R133, 0x7632, R148 ;  /* 0x0000763285947816 */ /* 0x000fe20000000094 */
[----:B------:R-:W-:Y:S01]  /*0790*/  VIADD R11, R111, 0xed9eba14 ;  /* 0xed9eba146f0b7836 */ /* 0x000fe20000000000 */
[----:B------:R-:W-:Y:S01]  /*07a0*/  LOP3.LUT R6, R8, R9, R6, 0x96, !PT ;  /* 0x0000000908067212 */ /* 0x000fe200078e9606 */
[----:B------:R-:W-:Y:S01]  /*07b0*/  IMAD R8, R5, -0x326172a9, RZ ;  /* 0xcd9e8d5705087824 */ /* 0x000fe200078e02ff */
[----:B------:R-:W-:Y:S01]  /*07c0*/  IADD3 R9, PT, PT, R110, 0x78dde6e4, RZ ;  /* 0x78dde6e46e097810 */ /* 0x000fe20007ffe0ff */
[----:B------:R-:W-:Y:S01]  /*07d0*/  IMAD.HI.U32 R5, R10, -0x326172a9, RZ ;  /* 0xcd9e8d570a057827 */ /* 0x000fe200078e00ff */
[----:B------:R-:W-:-:S02]  /*07e0*/  PRMT R147, R120, 0x7632, R147 ;  /* 0x0000763278937816 */ /* 0x000fc40000000093 */
[----:B------:R-:W-:Y:S01]  /*07f0*/  PRMT R146, R132, 0x7632, R146 ;  /* 0x0000763284927816 */ /* 0x000fe20000000092 */
[----:B------:R-:W-:Y:S01]  /*0800*/  IMAD.HI.U32 R7, R6, -0x2daee0ad, RZ ;  /* 0xd2511f5306077827 */ /* 0x000fe200078e00ff */
[----:B------:R-:W-:-:S03]  /*0810*/  LOP3.LUT R5, R9, R8, R5, 0x96, !PT ;  /* 0x0000000809057212 */ /* 0x000fc600078e9605 */
[----:B------:R-:W-:Y:S01]  /*0820*/  IMAD R9, R10, -0x326172a9, RZ ;  /* 0xcd9e8d570a097824 */ /* 0x000fe200078e02ff */
[----:B------:R-:W-:Y:S01]  /*0830*/  LOP3.LUT R7, R11, R12, R7, 0x96, !PT ;  /* 0x0000000c0b077212 */ /* 0x000fe200078e9607 */
[----:B------:R-:W-:Y:S01]  /*0840*/  VIADD R12, R111, 0xa9066899 ;  /* 0xa90668996f0c7836 */ /* 0x000fe20000000000 */
[----:B------:R-:W-:Y:S01]  /*0850*/  IADD3 R10, PT, PT, R110, 0x1715609d, RZ ;  /* 0x1715609d6e0a7810 */ /* 0x000fe20007ffe0ff */
[----:B------:R-:W-:Y:S02]  /*0860*/  IMAD R11, R6, -0x2daee0ad, RZ ;  /* 0xd2511f53060b7824 */ /* 0x000fe400078e02ff */
[----:B------:R-:W-:-:S04]  /*0870*/  IMAD.HI.U32 R8, R5, -0x2daee0ad, RZ ;  /* 0xd2511f5305087827 */ /* 0x000fc800078e00ff */
        /* <DEDUP_REMOVED lines=10> */
[----:B------:R-:W-:-:S03]  /*0920*/  IMAD.HI.U32 R10, R7, -0x2daee0ad, RZ ;  /* 0xd2511f53070a7827 */ /* 0x000fc600078e00ff */
[----:B------:R-:W-:Y:S01]  /*0930*/  LOP3.LUT R5, R11, R12, R5, 0x96, !PT ;  /* 0x0000000c0b057212 */ /* 0x000fe200078e9605 */
[----:B------:R-:W-:Y:S01]  /*0940*/  IMAD R11, R6, -0x2daee0ad, RZ ;  /* 0xd2511f53060b7824 */ /* 0x000fe200078e02ff */
[----:B------:R-:W-:Y:S01]  /*0950*/  IADD3 R12, PT, PT, R111, 0x1fd5c5a3, RZ ;  /* 0x1fd5c5a36f0c7810 */ /* 0x000fe20007ffe0ff */
[----:B------:R-:W-:Y:S02]  /*0960*/  IMAD R9, R8, -0x326172a9, RZ ;  /* 0xcd9e8d5708097824 */ /* 0x000fe400078e02ff */
[----:B------:R-:W-:Y:S01]  /*0970*/  IMAD.HI.U32 R6, R5, -0x326172a9, RZ ;  /* 0xcd9e8d5705067827 */ /* 0x000fe200078e00ff */
[----:B------:R-:W-:-:S03]  /*0980*/  LOP3.LUT R10, R12, R11, R10, 0x96, !PT ;  /* 0x0000000b0c0a7212 */ /* 0x000fc600078e960a */
[----:B------:R-:W-:Y:S02]  /*0990*/  VIADD R8, R110, 0x5384540f ;  /* 0x5384540f6e087836 */ /* 0x000fe40000000000 */
[----:B------:R-:W-:Y:S02]  /*09a0*/  IMAD R12, R7, -0x2daee0ad, RZ ;  /* 0xd2511f53070c7824 */ /* 0x000fe400078e02ff */
[----:B------:R-:W-:Y:S01]  /*09b0*/  VIADD R11, R111, 0x96a522ad ;  /* 0x96a522ad6f0b7836 */ /* 0x000fe20000000000 */
[----:B------:R-:W-:Y:S01]  /*09c0*/  LOP3.LUT R6, R8, R9, R6, 0x96, !PT ;  /* 0x0000000908067212 */ /* 0x000fe200078e9606 */
[----:B------:R-:W-:Y:S01]  /*09d0*/  IMAD R8, R5, -0x326172a9, RZ ;  /* 0xcd9e8d5705087824 */ /* 0x000fe200078e02ff */
[----:B------:R-:W-:Y:S01]  /*09e0*/  IADD3 R9, PT, PT, R111, -0x24c28bd8, RZ ;  /* 0xdb3d74286f097810 */ /* 0x000fe20007ffe0ff */
        /* <DEDUP_REMOVED lines=9> */
[----:B------:R-:W-:Y:S02]  /*0a80*/  VIADD R8, R110, 0x8ff34781 ;  /* 0x8ff347816e087836 */ /* 0x000fe40000000000 */
[----:B------:R-:W-:-:S03]  /*0a90*/  IMAD R117, R117, -0x2daee0ad, RZ ;  /* 0xd2511f5375757824 */ /* 0x000fc600078e02ff */
[----:B------:R-:W-:Y:S01]  /*0aa0*/  LOP3.LUT R6, R8, R10, R7, 0x96, !PT ;  /* 0x0000000a08067212 */ /* 0x000fe200078e9607 */
[----:B------:R-:W-:Y:S02]  /*0ab0*/  HFMA2 R7, -RZ, RZ, 0, 0 ;  /* 0x00000000ff077431 */ /* 0x000fe400000001ff */
[----:B01234-:R-:W-:-:S07]  /*0ac0*/  IMAD R8, R12, -0x326172a9, RZ ;  /* 0xcd9e8d570c087824 */ /* 0x01ffce00078e02ff */
.L_x_19059:
        /* <DEDUP_REMOVED lines=8> */
[----:B------:R-:W-:Y:S01]  /*0b50*/  BSSY.RECONVERGENT B0, `(.L_x_18368) ;  /* 0x00005c1000007945 */ /* 0x000fe20003800200 */
[----:B--2---:R-:W-:Y:S01]  /*0b60*/  IMAD.WIDE R14, R2, 0x4, R14 ;  /* 0x00000004020e7825 */ /* 0x004fe200078e020e */
[C---:B------:R-:W-:Y:S02]  /*0b70*/  IADD3 R18, PT, PT, R110.reuse, -0xe443238, RZ ;  /* 0xf1bbcdc86e127810 */ /* 0x040fe40007ffe0ff */
[----:B------:R-:W-:Y:S01]  /*0b80*/  IADD3 R105, PT, PT, R110, -0x700cb87f, RZ ;  /* 0x8ff347816e697810 */ /* 0x000fe20007ffe0ff */
[C---:B0-----:R-:W-:Y:S01]  /*0b90*/  VIADD R11, R111.reuse, 0x1fd5c5a3 ;  /* 0x1fd5c5a36f0b7836 */ /* 0x041fe20000000000 */
[----:B------:R0:W5:Y:S01]  /*0ba0*/  LDG.E R145, desc[UR6][R14.64] ;  /* 0x000000060e917981 */ /* 0x000162000c1e1900 */
[C---:B------:R-:W-:Y:S02]  /*0bb0*/  VIADD R13, R111.reuse, 0xa9066899 ;  /* 0xa90668996f0d7836 */ /* 0x040fe40000000000 */
[----:B------:R-:W-:-:S02]  /*0bc0*/  VIADD R19, R111, 0x96a522ad ;  /* 0x96a522ad6f137836 */ /* 0x000fc40000000000 */
[C---:B------:R-:W-:Y:S02]  /*0bd0*/  VIADD R104, R111.reuse, 0x76cf5d0a ;  /* 0x76cf5d0a6f687836 */ /* 0x040fe40000000000 */
[----:B------:R-:W-:Y:S02]  /*0be0*/  VIADD R106, R110, 0x3c6ef372 ;  /* 0x3c6ef3726e6a7836 */ /* 0x000fe40000000000 */
[C---:B0-----:R-:W-:Y:S01]  /*0bf0*/  VIADD R14, R111.reuse, 0x646e171e ;  /* 0x646e171e6f0e7836 */ /* 0x041fe20000000000 */
[----:B------:R-:W-:Y:S02]  /*0c00*/  IADD3 R15, PT, PT, R111, 0x32370b8f, RZ ;  /* 0x32370b8f6f0f7810 */ /* 0x000fe40007ffe0ff */
[----:B---3--:R-:W-:-:S13]  /*0c10*/  ISETP.GE.AND P1, PT, R96, 0x1, PT ;  /* 0x000000016000780c */ /* 0x008fda0003f26270 */
[----:B------:R-:W-:Y:S01]  /*0c20*/  @P1 VIADD R12, R96, 0xffffffff ;  /* 0xffffffff600c1836 */ /* 0x000fe20000000000 */
[----:B------:R-:W0:Y:S03]  /*0c30*/  @P1 LDC.64 R16, c[0x0][0x390] ;  /* 0x0000e400ff101b82 */ /* 0x000e260000000a00 */
[----:B-1----:R-:W-:-:S05]  /*0c40*/  @P1 IMAD R12, R12, R165, RZ ;  /* 0x000000a50c0c1224 */ /* 0x002fca00078e02ff */
[----:B------:R-:W-:-:S04]  /*0c50*/  @P1 SHF.R.S32.HI R9, RZ, 0x1f, R12 ;  /* 0x0000001fff091819 */ /* 0x000fc8000001140c */
[----:B------:R-:W-:-:S04]  /*0c60*/  @P1 LEA.HI R9, R9, R12, RZ, 0x3 ;  /* 0x0000000c09091211 */ /* 0x000fc800078f18ff */
[----:B------:R-:W-:Y:S01]  /*0c70*/  @P1 LEA.HI.SX32 R97, R9, R140, 0x1d ;  /* 0x0000008c09611211 */ /* 0x000fe200078feaff */
[----:B------:R-:W-:-:S05]  /*0c80*/  IMAD R9, R2, R165, RZ ;  /* 0x000000a502097224 */ /* 0x000fca00078e02ff */
[----:B------:R-:W-:Y:S01]  /*0c90*/  SHF.R.S32.HI R10, RZ, 0x1f, R9 ;  /* 0x0000001fff0a7819 */ /* 0x000fe20000011409 */
[----:B0-----:R-:W-:-:S03]  /*0ca0*/  @P1 IMAD.WIDE.U32 R16, R97, 0x10, R16 ;  /* 0x0000001061101825 */ /* 0x001fc600078e0010 */
[----:B------:R-:W-:Y:S02]  /*0cb0*/  LEA.HI R21, R10, R9, RZ, 0x3 ;  /* 0x000000090a157211 */ /* 0x000fe400078f18ff */
[C---:B------:R-:W-:Y:S01]  /*0cc0*/  IADD3 R9, PT, PT, R110.reuse, -0x255992d5, RZ ;  /* 0xdaa66d2b6e097810 */ /* 0x040fe20007ffe0ff */
[----:B------:R0:W5:Y:S01]  /*0cd0*/  @P1 LDG.E.128 R60, desc[UR6][R16.64] ;  /* 0x00000006103c1981 */ /* 0x000162000c1e1d00 */
[C---:B------:R-:W-:Y:S01]  /*0ce0*/  VIADD R10, R110.reuse, 0x5384540f ;  /* 0x5384540f6e0a7836 */ /* 0x040fe20000000000 */
[C---:B------:R-:W-:Y:S02]  /*0cf0*/  IADD3 R12, PT, PT, R110.reuse, 0x1715609d, RZ ;  /* 0x1715609d6e0c7810 */ /* 0x040fe40007ffe0ff */
[----:B------:R-:W-:Y:S01]  /*0d00*/  LEA.HI.SX32 R98, R21, R140, 0x1d ;  /* 0x0000008c15627211 */ /* 0x000fe200078feaff */
[----:B0-----:R-:W-:Y:S02]  /*0d10*/  VIADD R16, R111, 0xed9eba14 ;  /* 0xed9eba146f107836 */ /* 0x001fe40000000000 */
[----:B------:R-:W-:Y:S01]  /*0d20*/  VIADD R17, R110, 0xb54cda56 ;  /* 0xb54cda566e117836 */ /* 0x000fe20000000000 */
[----:B------:R-:W-:Y:S06]  /*0d30*/  @!P0 BRA `(.L_x_18369) ;  /* 0x0000002c00c08947 */ /* 0x000fec0003800000 */
[----:B------:R-:W0:Y:S02]  /*0d40*/  LDC.64 R52, c[0x0][0x3a0] ;  /* 0x0000e800ff347b82 */ /* 0x000e240000000a00 */
[----:B0-----:R-:W-:-:S05]  /*0d50*/  IMAD.WIDE.U32 R52, R98, 0x20, R52 ;  /* 0x0000002062347825 */ /* 0x001fca00078e0034 */
[----:B------:R0:W5:Y:S04]  /*0d60*/  LDG.E.128 R56, desc[UR6][R52.64] ;  /* 0x0000000634387981 */ /* 0x000168000c1e1d00 */
[----:B------:R-:W5:Y:S01]  /*0d70*/  LDG.E.128 R52, desc[UR6][R52.64+0x10] ;  /* 0x0000100634347981 */ /* 0x000f62000c1e1d00 */
        /* <DEDUP_REMOVED lines=21> */
.L_x_18374:
        /* <DEDUP_REMOVED lines=13> */
.L_x_18376:
[----:B------:R-:W-:Y:S05]  /*0fa0*/  BSYNC.RECONVERGENT B3 ;  /* 0x0000000000037941 */ /* 0x000fea0003800200 */
.L_x_18375:
        /* <DEDUP_REMOVED lines=45> */
[----:B------:R-:W-:Y:S01]  /*1280*/  LOP3.LUT R5, R19, R22, R21, 0x96, !PT ;  /* 0x0000001613057212 */ /* 0x000fe200078e9615 */
[----:B------:R-:W-:-:S07]  /*1290*/  IMAD.MOV.U32 R21, RZ, RZ, R117 ;  /* 0x000000ffff157224 */ /* 0x000fce00078e0075 */
.L_x_18373:
[----:B------:R-:W-:Y:S05]  /*12a0*/  BSYNC.RECONVERGENT B2 ;  /* 0x0000000000027941 */ /* 0x000fea0003800200 */
.L_x_18372:
        /* <DEDUP_REMOVED lines=10> */
.L_x_18371:
[----:B------:R-:W-:Y:S05]  /*1350*/  BSYNC.RECONVERGENT B1 ;  /* 0x0000000000017941 */ /* 0x000fea0003800200 */
.L_x_18370:
[----:B------:R-:W-:Y:S01]  /*1360*/  BSSY.RECONVERGENT B1, `(.L_x_18377) ;  /* 0x000005d000017945 */ /* 0x000fe20003800200 */
[----:B------:R-:W-:Y:S01]  /*1370*/  @!P2 MOV R29, R28 ;  /* 0x0000001c001da202 */ /* 0x000fe20000000f00 */
[----:B------:R-:W-:Y:S02]  /*1380*/  @!P2 IMAD.MOV.U32 R21, RZ, RZ, R20 ;  /* 0x000000ffff15a224 */ /* 0x000fe400078e0014 */
        /* <DEDUP_REMOVED lines=17> */
.L_x_18381:
        /* <DEDUP_REMOVED lines=13> */
.L_x_18383:
[----:B------:R-:W-:Y:S05]  /*1570*/  BSYNC.RECONVERGENT B3 ;  /* 0x0000000000037941 */ /* 0x000fea0003800200 */
.L_x_18382:
        /* <DEDUP_REMOVED lines=47> */
.L_x_18380:
[----:B------:R-:W-:Y:S05]  /*1870*/  BSYNC.RECONVERGENT B2 ;  /* 0x0000000000027941 */ /* 0x000fea0003800200 */
.L_x_18379:
        /* <DEDUP_REMOVED lines=11> */
.L_x_18378:
[----:B------:R-:W-:Y:S05]  /*1930*/  BSYNC.RECONVERGENT B1 ;  /* 0x0000000000017941 */ /* 0x000fea0003800200 */
.L_x_18377:
        /* <DEDUP_REMOVED lines=20> */
.L_x_18388:
        /* <DEDUP_REMOVED lines=13> */
.L_x_18390:
[----:B------:R-:W-:Y:S05]  /*1b50*/  BSYNC.RECONVERGENT B3 ;  /* 0x0000000000037941 */ /* 0x000fea0003800200 */
.L_x_18389:
        /* <DEDUP_REMOVED lines=47> */
.L_x_18387:
[----:B------:R-:W-:Y:S05]  /*1e50*/  BSYNC.RECONVERGENT B2 ;  /* 0x0000000000027941 */ /* 0x000fea0003800200 */
.L_x_18386:
        /* <DEDUP_REMOVED lines=10> */
.L_x_18385:
[----:B------:R-:W-:Y:S05]  /*1f00*/  BSYNC.RECONVERGENT B1 ;  /* 0x0000000000017941 */ /* 0x000fea0003800200 */
.L_x_18384:
        /* <DEDUP_REMOVED lines=20> */
.L_x_18395:
        /* <DEDUP_REMOVED lines=13> */
.L_x_18397:
[----:B------:R-:W-:Y:S05]  /*2120*/  BSYNC.RECONVERGENT B3 ;  /* 0x0000000000037941 */ /* 0x000fea0003800200 */
.L_x_18396:
        /* <DEDUP_REMOVED lines=47> */
.L_x_18394:
[----:B------:R-:W-:Y:S05]  /*2420*/  BSYNC.RECONVERGENT B2 ;  /* 0x0000000000027941 */ /* 0x000fea0003800200 */
.L_x_18393:
        /* <DEDUP_REMOVED lines=11> */
.L_x_18392:
[----:B------:R-:W-:Y:S05]  /*24e0*/  BSYNC.RECONVERGENT B1 ;  /* 0x0000000000017941 */ /* 0x000fea0003800200 */
.L_x_18391:
        /* <DEDUP_REMOVED lines=20> */
.L_x_18402:
        /* <DEDUP_REMOVED lines=13> */
.L_x_18404:
[----:B------:R-:W-:Y:S05]  /*2700*/  BSYNC.RECONVERGENT B3 ;  /* 0x0000000000037941 */ /* 0x000fea0003800200 */
.L_x_18403:
        /* <DEDUP_REMOVED lines=47> */
.L_x_18401:
[----:B------:R-:W-:Y:S05]  /*2a00*/  BSYNC.RECONVERGENT B2 ;  /* 0x0000000000027941 */ /* 0x000fea0003800200 */
.L_x_18400:
        /* <DEDUP_REMOVED lines=10> */
.L_x_18399:
[----:B------:R-:W-:Y:S05]  /*2ab0*/  BSYNC.RECONVERGENT B1 ;  /* 0x0000000000017941 */ /* 0x000fea0003800200 */
.L_x_18398:
        /* <DEDUP_REMOVED lines=20> */
.L_x_18409:
        /* <DEDUP_REMOVED lines=13> */
.L_x_18411:
[----:B------:R-:W-:Y:S05]  /*2cd0*/  BSYNC.RECONVERGENT B3 ;  /* 0x0000000000037941 */ /* 0x000fea0003800200 */
.L_x_18410:
        /* <DEDUP_REMOVED lines=47> */
.L_x_18408:
[----:B------:R-:W-:Y:S05]  /*2fd0*/  BSYNC.RECONVERGENT B2 ;  /* 0x0000000000027941 */ /* 0x000fea0003800200 */
.L_x_18407:
        /* <DEDUP_REMOVED lines=11> */
.L_x_18406:
[----:B------:R-:W-:Y:S05]  /*3090*/  BSYNC.RECONVERGENT B1 ;  /* 0x0000000000017941 */ /* 0x000fea0003800200 */
.L_x_18405:
        /* <DEDUP_REMOVED lines=20> */
.L_x_18416:
        /* <DEDUP_REMOVED lines=13> */
.L_x_18418:
[----:B------:R-:W-:Y:S05]  /*32b0*/  BSYNC.RECONVERGENT B3 ;  /* 0x0000000000037941 */ /* 0x000fea0003800200 */
.L_x_18417:
        /* <DEDUP_REMOVED lines=47> */
.L_x_18415:
[----:B------:R-:W-:Y:S05]  /*35b0*/  BSYNC.RECONVERGENT B2 ;  /* 0x0000000000027941 */ /* 0x000fea0003800200 */
.L_x_18414:
        /* <DEDUP_REMOVED lines=10> */
.L_x_18413:
[----:B------:R-:W-:Y:S05]  /*3660*/  BSYNC.RECONVERGENT B1 ;  /* 0x0000000000017941 */ /* 0x000fea0003800200 */
.L_x_18412:
        /* <DEDUP_REMOVED lines=19> */
.L_x_18422:
        /* <DEDUP_REMOVED lines=13> */
.L_x_18424:
[----:B------:R-:W-:Y:S05]  /*3870*/  BSYNC.RECONVERGENT B2 ;  /* 0x0000000000027941 */ /* 0x000fea0003800200 */
.L_x_18423:
        /* <DEDUP_REMOVED lines=47> */
.L_x_18421:
[----:B------:R-:W-:Y:S05]  /*3b70*/  BSYNC.RECONVERGENT B1 ;  /* 0x0000000000017941 */ /* 0x000fea0003800200 */
.L_x_18420:
        /* <DEDUP_REMOVED lines=12> */
.L_x_18369:
[----:B------:R-:W-:Y:S01]  /*3c40*/  BSSY.RECONVERGENT B1, `(.L_x_18425) ;  /* 0x000005c000017945 */ /* 0x000fe20003800200 */
[C---:B------:R-:W-:Y:S01]  /*3c50*/  VIADD R20, R111.reuse, 0xdb3d7428 ;  /* 0xdb3d74286f147836 */ /* 0x040fe20000000000 */
[C---:B------:R-:W-:Y:S01]  /*3c60*/  IADD3 R23, PT, PT, R110.reuse, 0x78dde6e4, RZ ;  /* 0x78dde6e46e177810 */ /* 0x040fe20007ffe0ff */
[----:B------:R-:W-:Y:S01]  /*3c70*/  VIADD R22, R111, 0xbb67ae85 ;  /* 0xbb67ae856f167836 */ /* 0x000fe20000000000 */
[----:B------:R-:W-:Y:S01]  /*3c80*/  MOV R24, R118 ;  /* 0x0000007600187202 */ /* 0x000fe20000000f00 */
[----:B------:R-:W-:Y:S02]  /*3c90*/  VIADD R32, R110, 0x9e3779b9 ;  /* 0x9e3779b96e207836 */ /* 0x000fe40000000000 */
[----:B------:R-:W-:Y:S02]  /*3ca0*/  IMAD.MOV.U32 R21, RZ, RZ, R117 ;  /* 0x000000ffff157224 */ /* 0x000fe400078e0075 */
[----:B------:R-:W-:Y:S01]  /*3cb0*/  IMAD.MOV.U32 R56, RZ, RZ, RZ ;  /* 0x000000ffff387224 */ /* 0x000fe200078e00ff */
        /* <DEDUP_REMOVED lines=17> */
.L_x_18429:
        /* <DEDUP_REMOVED lines=13> */
.L_x_18431:
[----:B------:R-:W-:Y:S05]  /*3ea0*/  BSYNC.RECONVERGENT B3 ;  /* 0x0000000000037941 */ /* 0x000fea0003800200 */
.L_x_18430:
        /* <DEDUP_REMOVED lines=43> */
.L_x_18428:
[----:B------:R-:W-:Y:S05]  /*4160*/  BSYNC.RECONVERGENT B2 ;  /* 0x0000000000027941 */ /* 0x000fea0003800200 */
.L_x_18427:
        /* <DEDUP_REMOVED lines=9> */
.L_x_18426:
[----:B------:R-:W-:Y:S05]  /*4200*/  BSYNC.RECONVERGENT B1 ;  /* 0x0000000000017941 */ /* 0x000fea0003800200 */
.L_x_18425:
        /* <DEDUP_REMOVED lines=17> */
.L_x_18436:
        /* <DEDUP_REMOVED lines=13> */
.L_x_18438:
[----:B------:R-:W-:Y:S05]  /*43f0*/  BSYNC.RECONVERGENT B3 ;  /* 0x0000000000037941 */ /* 0x000fea0003800200 */
.L_x_18437:
        /* <DEDUP_REMOVED lines=43> */
.L_x_18435:
[----:B------:R-:W-:Y:S05]  /*46b0*/  BSYNC.RECONVERGENT B2 ;  /* 0x0000000000027941 */ /* 0x000fea0003800200 */
.L_x_18434:
        /* <DEDUP_REMOVED lines=10> */
.L_x_18433:
[----:B------:R-:W-:Y:S05]  /*4760*/  BSYNC.RECONVERGENT B1 ;  /* 0x0000000000017941 */ /* 0x000fea0003800200 */
.L_x_18432:
        /* <DEDUP_REMOVED lines=17> */
.L_x_18443:
        /* <DEDUP_REMOVED lines=13> */
.L_x_18445:
[----:B------:R-:W-:Y:S05]  /*4950*/  BSYNC.RECONVERGENT B3 ;  /* 0x0000000000037941 */ /* 0x000fea0003800200 */
.L_x_18444:
        /* <DEDUP_REMOVED lines=43> */
.L_x_18442:
[----:B------:R-:W-:Y:S05]  /*4c10*/  BSYNC.RECONVERGENT B2 ;  /* 0x0000000000027941 */ /* 0x000fea0003800200 */
.L_x_18441:
        /* <DEDUP_REMOVED lines=9> */
.L_x_18440:
[----:B------:R-:W-:Y:S05]  /*4cb0*/  BSYNC.RECONVERGENT B1 ;  /* 0x0000000000017941 */ /* 0x000fea0003800200 */
.L_x_18439:
        /* <DEDUP_REMOVED lines=17> */
.L_x_18450:
        /* <DEDUP_REMOVED lines=13> */
.L_x_18452:
[----:B------:R-:W-:Y:S05]  /*4ea0*/  BSYNC.RECONVERGENT B3 ;  /* 0x0000000000037941 */ /* 0x000fea0003800200 */
.L_x_18451:
        /* <DEDUP_REMOVED lines=43> */
.L_x_18449:
[----:B------:R-:W-:Y:S05]  /*5160*/  BSYNC.RECONVERGENT B2 ;  /* 0x0000000000027941 */ /* 0x000fea0003800200 */
.L_x_18448:
        /* <DEDUP_REMOVED lines=10> */
.L_x_18447:
[----:B------:R-:W-:Y:S05]  /*5210*/  BSYNC.RECONVERGENT B1 ;  /* 0x0000000000017941 */ /* 0x000fea0003800200 */
.L_x_18446:
        /* <DEDUP_REMOVED lines=17> */
.L_x_18457:
        /* <DEDUP_REMOVED lines=13> */
.L_x_18459:
[----:B------:R-:W-:Y:S05]  /*5400*/  BSYNC.RECONVERGENT B3 ;  /* 0x0000000000037941 */ /* 0x000fea0003800200 */
.L_x_18458:
        /* <DEDUP_REMOVED lines=43> */
.L_x_18456:
[----:B------:R-:W-:Y:S05]  /*56c0*/  BSYNC.RECONVERGENT B2 ;  /* 0x0000000000027941 */ /* 0x000fea0003800200 */
.L_x_18455:
        /* <DEDUP_REMOVED lines=9> */
.L_x_18454:
[----:B------:R-:W-:Y:S05]  /*5760*/  BSYNC.RECONVERGENT B1 ;  /* 0x0000000000017941 */ /* 0x000fea0003800200 */
.L_x_18453:
        /* <DEDUP_REMOVED lines=17> */
.L_x_18464:
        /* <DEDUP_REMOVED lines=13> */
.L_x_18466:
[----:B------:R-:W-:Y:S05]  /*5950*/  BSYNC.RECONVERGENT B3 ;  /* 0x0000000000037941 */ /* 0x000fea0003800200 */
.L_x_18465:
        /* <DEDUP_REMOVED lines=43> */
.L_x_18463:
[----:B------:R-:W-:Y:S05]  /*5c10*/  BSYNC.RECONVERGENT B2 ;  /* 0x0000000000027941 */ /* 0x000fea0003800200 */
.L_x_18462:
        /* <DEDUP_REMOVED lines=10> */
.L_x_18461:
[----:B------:R-:W-:Y:S05]  /*5cc0*/  BSYNC.RECONVERGENT B1 ;  /* 0x0000000000017941 */ /* 0x000fea0003800200 */
.L_x_18460:
        /* <DEDUP_REMOVED lines=17> */
.L_x_18471:
        /* <DEDUP_REMOVED lines=13> */
.L_x_18473:
[----:B------:R-:W-:Y:S05]  /*5eb0*/  BSYNC.RECONVERGENT B3 ;  /* 0x0000000000037941 */ /* 0x000fea0003800200 */
.L_x_18472:
        /* <DEDUP_REMOVED lines=43> */
.L_x_18470:
[----:B------:R-:W-:Y:S05]  /*6170*/  BSYNC.RECONVERGENT B2 ;  /* 0x0000000000027941 */ /* 0x000fea0003800200 */
.L_x_18469:
        /* <DEDUP_REMOVED lines=9> */
.L_x_18468:
[----:B------:R-:W-:Y:S05]  /*6210*/  BSYNC.RECONVERGENT B1 ;  /* 0x0000000000017941 */ /* 0x000fea0003800200 */
.L_x_18467:
        /* <DEDUP_REMOVED lines=16> */
.L_x_18476:
        /* <DEDUP_REMOVED lines=13> */
.L_x_18478:
[----:B------:R-:W-:Y:S05]  /*63f0*/  BSYNC.RECONVERGENT B2 ;  /* 0x0000000000027941 */ /* 0x000fea0003800200 */
.L_x_18477:
        /* <DEDUP_REMOVED lines=41> */
[----:B------:R-:W-:Y:S01]  /*6690*/  IMAD.MOV.U32 R21, RZ, RZ, R22 ;  /* 0x000000ffff157224 */ /* 0x000fe200078e0016 */
[----:B------:R-:W-:-:S07]  /*66a0*/  LOP3.LUT R5, R19, R24, R23, 0x96, !PT ;  /* 0x0000001813057212 */ /* 0x000fce00078e9617 */
.L_x_18475:
[----:B------:R-:W-:Y:S05]  /*66b0*/  BSYNC.RECONVERGENT B1 ;  /* 0x0000000000017941 */ /* 0x000fea0003800200 */
.L_x_18474:
        /* <DEDUP_REMOVED lines=10> */
.L_x_18419:
[----:B------:R-:W-:Y:S05]  /*6760*/  BSYNC.RECONVERGENT B0 ;  /* 0x0000000000007941 */ /* 0x000fea0003800200 */
.L_x_18368:
[----:B------:R-:W0:Y:S01]  /*6770*/  LDC.64 R142, c[0x0][0x3a8] ;  /* 0x0000ea00ff8e7b82 */ /* 0x000e220000000a00 */
[----:B------:R-:W-:Y:S01]  /*6780*/  BSSY.RECONVERGENT B0, `(.L_x_18479) ;  /* 0x0000019000007945 */ /* 0x000fe20003800200 */
        /* <DEDUP_REMOVED lines=24> */
.L_x_18480:
[----:B------:R-:W-:Y:S05]  /*6910*/  BSYNC.RECONVERGENT B0 ;  /* 0x0000000000007941 */ /* 0x000fea0003800200 */
.L_x_18479:
[----:B------:R-:W-:Y:S04]  /*6920*/  BSSY.RECONVERGENT B0, `(.L_x_18481) ;  /* 0x0000006000007945 */ /* 0x000fe80003800200 */
[----:B------:R-:W-:Y:S05]  /*6930*/  @!P1 BRA `(.L_x_18482) ;  /* 0x0000000000109947 */ /* 0x000fea0003800000 */
[----:B01----:R-:W0:Y:S01]  /*6940*/  LDC.64 R22, c[0x0][0x390] ;  /* 0x0000e400ff167b82 */ /* 0x003e220000000a00 */
[----:B------:R-:W-:-:S04]  /*6950*/  VIADD R25, R97, 0x20 ;  /* 0x0000002061197836 */ /* 0x000fc80000000000 */
[----:B0-----:R-:W-:-:S05]  /*6960*/  IMAD.WIDE.U32 R22, R25, 0x10, R22 ;  /* 0x0000001019167825 */ /* 0x001fca00078e0016 */
[----:B------:R2:W5:Y:S02]  /*6970*/  LDG.E.128 R60, desc[UR6][R22.64] ;  /* 0x00000006163c7981 */ /* 0x000564000c1e1d00 */
.L_x_18482:
[----:B------:R-:W-:Y:S05]  /*6980*/  BSYNC.RECONVERGENT B0 ;  /* 0x0000000000007941 */ /* 0x000fea0003800200 */
.L_x_18481:
[----:B------:R-:W-:Y:S04]  /*6990*/  BSSY.RECONVERGENT B0, `(.L_x_18483) ;  /* 0x00005c0000007945 */ /* 0x000fe80003800200 */
[----:B------:R-:W-:Y:S05]  /*69a0*/  @!P0 BRA `(.L_x_18484) ;  /* 0x0000002c00c08947 */ /* 0x000fea0003800000 */
[----:B------:R-:W3:Y:S01]  /*69b0*/  LDC.64 R44, c[0x0][0x3a0] ;  /* 0x0000e800ff2c7b82 */ /* 0x000ee20000000a00 */
[----:B012---:R-:W-:-:S04]  /*69c0*/  VIADD R23, R98, 0x20 ;  /* 0x0000002062177836 */ /* 0x007fc80000000000 */
[----:B---3--:R-:W-:-:S05]  /*69d0*/  IMAD.WIDE.U32 R44, R23, 0x20, R44 ;  /* 0x00000020172c7825 */ /* 0x008fca00078e002c */
[----:B------:R0:W5:Y:S04]  /*69e0*/  LDG.E.128 R48, desc[UR6][R44.64] ;  /* 0x000000062c307981 */ /* 0x000168000c1e1d00 */
[----:B------:R-:W5:Y:S01]  /*69f0*/  LDG.E.128 R44, desc[UR6][R44.64+0x10] ;  /* 0x000010062c2c7981 */ /* 0x000f62000c1e1d00 */
[----:B------:R-:W-:Y:S01]  /*6a00*/  ISETP.GT.AND P2, PT, R96, RZ, PT ;  /* 0x000000ff6000720c */ /* 0x000fe20003f44270 */
[----:B------:R-:W-:-:S12]  /*6a10*/  BSSY.RECONVERGENT B1, `(.L_x_18485) ;  /* 0x000005c000017945 */ /* 0x000fd80003800200 */
[----:B------:R-:W-:Y:S01]  /*6a20*/  @!P2 MOV R28, R21 ;  /* 0x00000015001ca202 */ /* 0x000fe20000000f00 */
[----:B------:R-:W-:Y:S01]  /*6a30*/  @!P2 IMAD.MOV.U32 R20, RZ, RZ, R30 ;  /* 0x000000ffff14a224 */ /* 0x000fe200078e001e */
        /* <DEDUP_REMOVED lines=17> */
.L_x_18489:
        /* <DEDUP_REMOVED lines=13> */
.L_x_18491:
[----:B------:R-:W-:Y:S05]  /*6c20*/  BSYNC.RECONVERGENT B3 ;  /* 0x0000000000037941 */ /* 0x000fea0003800200 */
.L_x_18490:
        /* <DEDUP_REMOVED lines=47> */
.L_x_18488:
[----:B------:R-:W-:Y:S05]  /*6f20*/  BSYNC.RECONVERGENT B2 ;  /* 0x0000000000027941 */ /* 0x000fea0003800200 */
.L_x_18487:
        /* <DEDUP_REMOVED lines=10> */
.L_x_18486:
[----:B------:R-:W-:Y:S05]  /*6fd0*/  BSYNC.RECONVERGENT B1 ;  /* 0x0000000000017941 */ /* 0x000fea0003800200 */
.L_x_18485:
        /* <DEDUP_REMOVED lines=20> */
.L_x_18496:
        /* <DEDUP_REMOVED lines=13> */
.L_x_18498:
[----:B------:R-:W-:Y:S05]  /*71f0*/  BSYNC.RECONVERGENT B3 ;  /* 0x0000000000037941 */ /* 0x000fea0003800200 */
.L_x_18497:
        /* <DEDUP_REMOVED lines=47> */
.L_x_18495:
[----:B------:R-:W-:Y:S05]  /*74f0*/  BSYNC.RECONVERGENT B2 ;  /* 0x0000000000027941 */ /* 0x000fea0003800200 */
.L_x_18494:
        /* <DEDUP_REMOVED lines=11> */
.L_x_18493:
[----:B------:R-:W-:Y:S05]  /*75b0*/  BSYNC.RECONVERGENT B1 ;  /* 0x0000000000017941 */ /* 0x000fea0003800200 */
.L_x_18492:
        /* <DEDUP_REMOVED lines=20> */
.L_x_18503:
        /* <DEDUP_REMOVED lines=13> */
.L_x_18505:
[----:B------:R-:W-:Y:S05]  /*77d0*/  BSYNC.RECONVERGENT B3 ;  /* 0x0000000000037941 */ /* 0x000fea0003800200 */
.L_x_18504:
        /* <DEDUP_REMOVED lines=47> */
.L_x_18502:
[----:B------:R-:W-:Y:S05]  /*7ad0*/  BSYNC.RECONVERGENT B2 ;  /* 0x0000000000027941 */ /* 0x000fea0003800200 */
.L_x_18501:
        /* <DEDUP_REMOVED lines=10> */
.L_x_18500:
[----:B------:R-:W-:Y:S05]  /*7b80*/  BSYNC.RECONVERGENT B1 ;  /* 0x0000000000017941 */ /* 0x000fea0003800200 */
.L_x_18499:
        /* <DEDUP_REMOVED lines=20> */
.L_x_18510:
        /* <DEDUP_REMOVED lines=13> */
.L_x_18512:
[----:B------:R-:W-:Y:S05]  /*7da0*/  BSYNC.RECONVERGENT B3 ;  /* 0x0000000000037941 */ /* 0x000fea0003800200 */
.L_x_18511:
        /* <DEDUP_REMOVED lines=47> */
.L_x_18509:
[----:B------:R-:W-:Y:S05]  /*80a0*/  BSYNC.RECONVERGENT B2 ;  /* 0x0000000000027941 */ /* 0x000fea0003800200 */
.L_x_18508:
        /* <DEDUP_REMOVED lines=11> */
.L_x_18507:
[----:B------:R-:W-:Y:S05]  /*8160*/  BSYNC.RECONVERGENT B1 ;  /* 0x0000000000017941 */ /* 0x000fea0003800200 */
.L_x_18506:
        /* <DEDUP_REMOVED lines=20> */
.L_x_18517:
        /* <DEDUP_REMOVED lines=13> */
.L_x_18519:
[----:B------:R-:W-:Y:S05]  /*8380*/  BSYNC.RECONVERGENT B3 ;  /* 0x0000000000037941 */ /* 0x000fea0003800200 */
.L_x_18518:
        /* <DEDUP_REMOVED lines=47> */
.L_x_18516:
[----:B------:R-:W-:Y:S05]  /*8680*/  BSYNC.RECONVERGENT B2 ;  /* 0x0000000000027941 */ /* 0x000fea0003800200 */
.L_x_18515:
        /* <DEDUP_REMOVED lines=10> */
.L_x_18514:
[----:B------:R-:W-:Y:S05]  /*8730*/  BSYNC.RECONVERGENT B1 ;  /* 0x0000000000017941 */ /* 0x000fea0003800200 */
.L_x_18513:
        /* <DEDUP_REMOVED lines=20> */
.L_x_18524:
        /* <DEDUP_REMOVED lines=13> */
.L_x_18526:
[----:B------:R-:W-:Y:S05]  /*8950*/  BSYNC.RECONVERGENT B3 ;  /* 0x0000000000037941 */ /* 0x000fea0003800200 */
.L_x_18525:
        /* <DEDUP_REMOVED lines=47> */
.L_x_18523:
[----:B------:R-:W-:Y:S05]  /*8c50*/  BSYNC.RECONVERGENT B2 ;  /* 0x0000000000027941 */ /* 0x000fea0003800200 */
.L_x_18522:
        /* <DEDUP_REMOVED lines=11> */
.L_x_18521:
[----:B------:R-:W-:Y:S05]  /*8d10*/  BSYNC.RECONVERGENT B1 ;  /* 0x0000000000017941 */ /* 0x000fea0003800200 */
.L_x_18520:
        /* <DEDUP_REMOVED lines=20> */
.L_x_18531:
        /* <DEDUP_REMOVED lines=13> */
.L_x_18533:
[----:B------:R-:W-:Y:S05]  /*8f30*/  BSYNC.RECONVERGENT B3 ;  /* 0x0000000000037941 */ /* 0x000fea0003800200 */
.L_x_18532:
        /* <DEDUP_REMOVED lines=47> */
.L_x_18530:
[----:B------:R-:W-:Y:S05]  /*9230*/  BSYNC.RECONVERGENT B2 ;  /* 0x0000000000027941 */ /* 0x000fea0003800200 */
.L_x_18529:
        /* <DEDUP_REMOVED lines=10> */
.L_x_18528:
[----:B------:R-:W-:Y:S05]  /*92e0*/  BSYNC.RECONVERGENT B1 ;  /* 0x0000000000017941 */ /* 0x000fea0003800200 */
.L_x_18527:
        /* <DEDUP_REMOVED lines=19> */
.L_x_18537:
        /* <DEDUP_REMOVED lines=13> */
.L_x_18539:
[----:B------:R-:W-:Y:S05]  /*94f0*/  BSYNC.RECONVERGENT B2 ;  /* 0x0000000000027941 */ /* 0x000fea0003800200 */
.L_x_18538:
        /* <DEDUP_REMOVED lines=46> */
.L_x_18536:
[----:B------:R-:W-:Y:S05]  /*97e0*/  BSYNC.RECONVERGENT B1 ;  /* 0x0000000000017941 */ /* 0x000fea0003800200 */
.L_x_18535:
        /* <DEDUP_REMOVED lines=12> */
.L_x_18484:
[----:B------:R-:W-:Y:S01]  /*98b0*/  BSSY.RECONVERGENT B1, `(.L_x_18540) ;  /* 0x000005c000017945 */ /* 0x000fe20003800200 */
[----:B------:R-:W-:Y:S02]  /*98c0*/  HFMA2 R48, -RZ, RZ, 0, 0 ;  /* 0x00000000ff307431 */ /* 0x000fe400000001ff */
[----:B------:R-:W-:Y:S02]  /*98d0*/  IMAD.MOV.U32 R20, RZ, RZ, R21 ;  /* 0x000000ffff147224 */ /* 0x000fe400078e0015 */
[----:B012---:R-:W-:Y:S01]  /*98e0*/  IMAD.MOV.U32 R22, RZ, RZ, R30 ;  /* 0x000000ffff167224 */ /* 0x007fe200078e001e */
        /* <DEDUP_REMOVED lines=17> */
.L_x_18544:
        /* <DEDUP_REMOVED lines=13> */
.L_x_18546:
[----:B------:R-:W-:Y:S05]  /*9ad0*/  BSYNC.RECONVERGENT B3 ;  /* 0x0000000000037941 */ /* 0x000fea0003800200 */
.L_x_18545:
        /* <DEDUP_REMOVED lines=47> */
.L_x_18543:
[----:B------:R-:W-:Y:S05]  /*9dd0*/  BSYNC.RECONVERGENT B2 ;  /* 0x0000000000027941 */ /* 0x000fea0003800200 */
.L_x_18542:
        /* <DEDUP_REMOVED lines=9> */
.L_x_18541:
[----:B------:R-:W-:Y:S05]  /*9e70*/  BSYNC.RECONVERGENT B1 ;  /* 0x0000000000017941 */ /* 0x000fea0003800200 */
.L_x_18540:
        /* <DEDUP_REMOVED lines=17> */
.L_x_18551:
        /* <DEDUP_REMOVED lines=13> */
.L_x_18553:
[----:B------:R-:W-:Y:S05]  /*a060*/  BSYNC.RECONVERGENT B3 ;  /* 0x0000000000037941 */ /* 0x000fea0003800200 */
.L_x_18552:
        /* <DEDUP_REMOVED lines=47> */
.L_x_18550:
[----:B------:R-:W-:Y:S05]  /*a360*/  BSYNC.RECONVERGENT B2 ;  /* 0x0000000000027941 */ /* 0x000fea0003800200 */
.L_x_18549:
        /* <DEDUP_REMOVED lines=10> */
.L_x_18548:
[----:B------:R-:W-:Y:S05]  /*a410*/  BSYNC.RECONVERGENT B1 ;  /* 0x0000000000017941 */ /* 0x000fea0003800200 */
.L_x_18547:
        /* <DEDUP_REMOVED lines=17> */
.L_x_18558:
        /* <DEDUP_REMOVED lines=13> */
.L_x_18560:
[----:B------:R-:W-:Y:S05]  /*a600*/  BSYNC.RECONVERGENT B3 ;  /* 0x0000000000037941 */ /* 0x000fea0003800200 */
.L_x_18559:
        /* <DEDUP_REMOVED lines=47> */
.L_x_18557:
[----:B------:R-:W-:Y:S05]  /*a900*/  BSYNC.RECONVERGENT B2 ;  /* 0x0000000000027941 */ /* 0x000fea0003800200 */
.L_x_18556:
        /* <DEDUP_REMOVED lines=9> */
.L_x_18555:
[----:B------:R-:W-:Y:S05]  /*a9a0*/  BSYNC.RECONVERGENT B1 ;  /* 0x0000000000017941 */ /* 0x000fea0003800200 */
.L_x_18554:
[----:B------:R-:W-:Y:S01]  /*a9b0*/  BSSY.RECONVERGENT B1, `(.L_x_18561) ;  /* 0x0000059000017945 */ /* 0x000fe20003800200 */
[----:B------:R-:W-:Y:S01]  /*a9c0*/  IMAD.MOV.U32 R21, RZ, RZ, R22 ;  /* 0x000000ffff157224 */ /* 0x000fe200078e0016 */
[----:B------:R-:W-:Y:S02]  /*a9d0*/  MOV R51, RZ ;  /* 0x000000ff00337202 */ /* 0x000fe40000000f00 */
[----:B------:R-:W-:Y:S05]  /*a9e0*/  @!P1 BRA `(.L_x_18562) ;  /* 0x0000000400549947 */ /* 0x000fea0003800000 */
        /* <DEDUP_REMOVED lines=13> */
.L_x_18565:
        /* <DEDUP_REMOVED lines=13> */
.L_x_18567:
[----:B------:R-:W-:Y:S05]  /*ab90*/  BSYNC.RECONVERGENT B3 ;  /* 0x0000000000037941 */ /* 0x000fea0003800200 */
.L_x_18566:
        /* <DEDUP_REMOVED lines=47> */
.L_x_18564:
[----:B------:R-:W-:Y:S05]  /*ae90*/  BSYNC.RECONVERGENT B2 ;  /* 0x0000000000027941 */ /* 0x000fea0003800200 */
.L_x_18563:
        /* <DEDUP_REMOVED lines=10> */
.L_x_18562:
[----:B------:R-:W-:Y:S05]  /*af40*/  BSYNC.RECONVERGENT B1 ;  /* 0x0000000000017941 */ /* 0x000fea0003800200 */
.L_x_18561:
        /* <DEDUP_REMOVED lines=17> */
.L_x_18572:
        /* <DEDUP_REMOVED lines=13> */
.L_x_18574:
[----:B------:R-:W-:Y:S05]  /*b130*/  BSYNC.RECONVERGENT B3 ;  /* 0x0000000000037941 */ /* 0x000fea0003800200 */
.L_x_18573:
        /* <DEDUP_REMOVED lines=47> */
.L_x_18571:
[----:B------:R-:W-:Y:S05]  /*b430*/  BSYNC.RECONVERGENT B2 ;  /* 0x0000000000027941 */ /* 0x000fea0003800200 */
.L_x_18570:
        /* <DEDUP_REMOVED lines=9> */
.L_x_18569:
[----:B------:R-:W-:Y:S05]  /*b4d0*/  BSYNC.RECONVERGENT B1 ;  /* 0x0000000000017941 */ /* 0x000fea0003800200 */
.L_x_18568:
        /* <DEDUP_REMOVED lines=17> */
.L_x_18579:
        /* <DEDUP_REMOVED lines=13> */
.L_x_18581:
[----:B------:R-:W-:Y:S05]  /*b6c0*/  BSYNC.RECONVERGENT B3 ;  /* 0x0000000000037941 */ /* 0x000fea0003800200 */
.L_x_18580:
        /* <DEDUP_REMOVED lines=47> */
.L_x_18578:
[----:B------:R-:W-:Y:S05]  /*b9c0*/  BSYNC.RECONVERGENT B2 ;  /* 0x0000000000027941 */ /* 0x000fea0003800200 */
.L_x_18577:
        /* <DEDUP_REMOVED lines=10> */
.L_x_18576:
[----:B------:R-:W-:Y:S05]  /*ba70*/  BSYNC.RECONVERGENT B1 ;  /* 0x0000000000017941 */ /* 0x000fea0003800200 */
.L_x_18575:
        /* <DEDUP_REMOVED lines=17> */
.L_x_18586:
        /* <DEDUP_REMOVED lines=13> */
.L_x_18588:
[----:B------:R-:W-:Y:S05]  /*bc60*/  BSYNC.RECONVERGENT B3 ;  /* 0x0000000000037941 */ /* 0x000fea0003800200 */
.L_x_18587:
        /* <DEDUP_REMOVED lines=47> */
.L_x_18585:
[----:B------:R-:W-:Y:S05]  /*bf60*/  BSYNC.RECONVERGENT B2 ;  /* 0x0000000000027941 */ /* 0x000fea0003800200 */
.L_x_18584:
        /* <DEDUP_REMOVED lines=9> */
.L_x_18583:
[----:B------:R-:W-:Y:S05]  /*c000*/  BSYNC.RECONVERGENT B1 ;  /* 0x0000000000017941 */ /* 0x000fea0003800200 */
.L_x_18582:
        /* <DEDUP_REMOVED lines=16> */
.L_x_18591:
        /* <DEDUP_REMOVED lines=13> */
.L_x_18593:
[----:B------:R-:W-:Y:S05]  /*c1e0*/  BSYNC.RECONVERGENT B2 ;  /* 0x0000000000027941 */ /* 0x000fea0003800200 */
.L_x_18592:
        /* <DEDUP_REMOVED lines=47> */
.L_x_18590:
[----:B------:R-:W-:Y:S05]  /*c4e0*/  BSYNC.RECONVERGENT B1 ;  /* 0x0000000000017941 */ /* 0x000fea0003800200 */
.L_x_18589:
        /* <DEDUP_REMOVED lines=10> */
.L_x_18534:
[----:B------:R-:W-:Y:S05]  /*c590*/  BSYNC.RECONVERGENT B0 ;  /* 0x0000000000007941 */ /* 0x000fea0003800200 */
.L_x_18483:
[----:B------:R-:W-:Y:S01]  /*c5a0*/  VIADD R22, R98, 0x20 ;  /* 0x0000002062167836 */ /* 0x000fe20000000000 */
[----:B------:R-:W-:Y:S03]  /*c5b0*/  BSSY.RECONVERGENT B0, `(.L_x_18594) ;  /* 0x000001a000007945 */ /* 0x000fe60003800200 */
[----:B------:R-:W-:-:S05]  /*c5c0*/  IMAD.WIDE.U32 R22, R22, 0x20, R142 ;  /* 0x0000002016167825 */ /* 0x000fca00078e008e */
[----:B-----5:R0:W-:Y:S04]  /*c5d0*/  STG.E.128 desc[UR6][R22.64], R48 ;  /* 0x0000003016007986 */ /* 0x0201e8000c101d06 */
        /* <DEDUP_REMOVED lines=16> */
[----:B------:R-:W-:Y:S02]  /*c6e0*/  LOP3.LUT R21, R25, R21, R23, 0xfe, !PT ;  /* 0x0000001519157212 */ /* 0x000fe400078efe17 */
[----:B------:R-:W-:Y:S02]  /*c6f0*/  IADD3 R23, PT, PT, R97, 0x20, RZ ;  /* 0x0000002061177810 */ /* 0x000fe40007ffe0ff */
[----:B------:R-:W-:Y:S02]  /*c700*/  LOP3.LUT R22, R26, R22, R24, 0xfe, !PT ;  /* 0x000000161a167212 */ /* 0x000fe400078efe18 */
[----:B------:R-:W-:Y:S02]  /*c710*/  LOP3.LUT R27, R21, R27, RZ, 0xfc, !PT ;  /* 0x0000001b151b7212 */ /* 0x000fe400078efcff */
[----:B------:R-:W-:Y:S01]  /*c720*/  LOP3.LUT R26, R22, 0xff, R107, 0xf8, !PT ;  /* 0x000000ff161a7812 */ /* 0x000fe200078ef86b */
[----:B0-----:R-:W-:-:S05]  /*c730*/  IMAD.WIDE.U32 R22, R23, 0x8, R28 ;  /* 0x0000000817167825 */ /* 0x001fca00078e001c */
[----:B------:R1:W-:Y:S02]  /*c740*/  STG.E.64 desc[UR6][R22.64], R26 ;  /* 0x0000001a16007986 */ /* 0x0003e4000c101b06 */
.L_x_18595:
[----:B------:R-:W-:Y:S05]  /*c750*/  BSYNC.RECONVERGENT B0 ;  /* 0x0000000000007941 */ /* 0x000fea0003800200 */
.L_x_18594:
[----:B------:R-:W-:Y:S04]  /*c760*/  BSSY.RECONVERGENT B0, `(.L_x_18596) ;  /* 0x0000006000007945 */ /* 0x000fe80003800200 */
[----:B------:R-:W-:Y:S05]  /*c770*/  @!P1 BRA `(.L_x_18597) ;  /* 0x0000000000109947 */ /* 0x000fea0003800000 */
[----:B01----:R-:W0:Y:S01]  /*c780*/  LDC.64 R22, c[0x0][0x390] ;  /* 0x0000e400ff167b82 */ /* 0x003e220000000a00 */
[----:B------:R-:W-:-:S04]  /*c790*/  VIADD R21, R97, 0x40 ;  /* 0x0000004061157836 */ /* 0x000fc80000000000 */
[----:B0-----:R-:W-:-:S05]  /*c7a0*/  IMAD.WIDE.U32 R22, R21, 0x10, R22 ;  /* 0x0000001015167825 */ /* 0x001fca00078e0016 */
[----:B------:R2:W5:Y:S02]  /*c7b0*/  LDG.E.128 R60, desc[UR6][R22.64] ;  /* 0x00000006163c7981 */ /* 0x000564000c1e1d00 */
.L_x_18597:
[----:B------:R-:W-:Y:S05]  /*c7c0*/  BSYNC.RECONVERGENT B0 ;  /* 0x0000000000007941 */ /* 0x000fea0003800200 */
.L_x_18596:
[----:B------:R-:W-:Y:S04]  /*c7d0*/  BSSY.RECONVERGENT B0, `(.L_x_18598) ;  /* 0x00005ba000007945 */ /* 0x000fe80003800200 */
[----:B------:R-:W-:Y:S05]  /*c7e0*/  @!P0 BRA `(.L_x_18599) ;  /* 0x0000002c00a88947 */ /* 0x000fea0003800000 */
[----:B------:R-:W3:Y:S01]  /*c7f0*/  LDC.64 R36, c[0x0][0x3a0] ;  /* 0x0000e800ff247b82 */ /* 0x000ee20000000a00 */
[----:B------:R-:W-:-:S04]  /*c800*/  VIADD R21, R98, 0x40 ;  /* 0x0000004062157836 */ /* 0x000fc80000000000 */
[----:B---3--:R-:W-:-:S05]  /*c810*/  IMAD.WIDE.U32 R36, R21, 0x20, R36 ;  /* 0x0000002015247825 */ /* 0x008fca00078e0024 */
[----:B------:R3:W5:Y:S04]  /*c820*/  LDG.E.128 R40, desc[UR6][R36.64] ;  /* 0x0000000624287981 */ /* 0x000768000c1e1d00 */
[----:B------:R-:W5:Y:S01]  /*c830*/  LDG.E.128 R36, desc[UR6][R36.64+0x10] ;  /* 0x0000100624247981 */ /* 0x000f62000c1e1d00 */
[----:B------:R-:W-:Y:S01]  /*c840*/  ISETP.GT.AND P2, PT, R96, RZ, PT ;  /* 0x000000ff6000720c */ /* 0x000fe20003f44270 */
[----:B------:R-:W-:-:S12]  /*c850*/  BSSY.RECONVERGENT B1, `(.L_x_18600) ;  /* 0x000005b000017945 */ /* 0x000fd80003800200 */
[----:B------:R-:W-:Y:S01]  /*c860*/  @!P2 MOV R28, R20 ;  /* 0x00000014001ca202 */ /* 0x000fe20000000f00 */
[----:B------:R-:W-:Y:S01]  /*c870*/  @!P2 IMAD.MOV.U32 R21, RZ, RZ, R30 ;  /* 0x000000ffff15a224 */ /* 0x000fe200078e001e */
[----:B---3--:R-:W-:Y:S06]  /*c880*/  @!P2 BRA `(.L_x_18601) ;  /* 0x00000004005ca947 */ /* 0x008fec0003800000 */
[----:B------:R-:W-:Y:S01]  /*c890*/  ISETP.NE.AND P3, PT, R30, 0x1, PT ;  /* 0x000000011e00780c */ /* 0x000fe20003f65270 */
[----:B------:R-:W-:Y:S01]  /*c8a0*/  BSSY.RECONVERGENT B2, `(.L_x_18602) ;  /* 0x000004b000027945 */ /* 0x000fe20003800200 */
[----:B------:R-:W-:Y:S01]  /*c8b0*/  IMAD.MOV.U32 R21, RZ, RZ, 0x2 ;  /* 0x00000002ff157424 */ /* 0x000fe200078e00ff */
[----:B012---:R-:W-:Y:S01]  /*c8c0*/  MOV R22, R8 ;  /* 0x0000000800167202 */ /* 0x007fe20000000f00 */
        /* <DEDUP_REMOVED lines=12> */
.L_x_18604:
        /* <DEDUP_REMOVED lines=13> */
.L_x_18606:
[----:B------:R-:W-:Y:S05]  /*ca60*/  BSYNC.RECONVERGENT B3 ;  /* 0x0000000000037941 */ /* 0x000fea0003800200 */
.L_x_18605:
        /* <DEDUP_REMOVED lines=46> */
.L_x_18603:
[----:B------:R-:W-:Y:S05]  /*cd50*/  BSYNC.RECONVERGENT B2 ;  /* 0x0000000000027941 */ /* 0x000fea0003800200 */
.L_x_18602:
        /* <DEDUP_REMOVED lines=10> */
.L_x_18601:
[----:B------:R-:W-:Y:S05]  /*ce00*/  BSYNC.RECONVERGENT B1 ;  /* 0x0000000000017941 */ /* 0x000fea0003800200 */
.L_x_18600:
[----:B------:R-:W-:Y:S01]  /*ce10*/  BSSY.RECONVERGENT B1, `(.L_x_18607) ;  /* 0x000005c000017945 */ /* 0x000fe20003800200 */
[----:B------:R-:W-:Y:S01]  /*ce20*/  @!P2 MOV R20, R28 ;  /* 0x0000001c0014a202 */ /* 0x000fe20000000f00 */
[----:B012---:R-:W-:Y:S02]  /*ce30*/  @!P2 IMAD.MOV.U32 R22, RZ, RZ, R21 ;  /* 0x000000ffff16a224 */ /* 0x007fe400078e0015 */
        /* <DEDUP_REMOVED lines=17> */
.L_x_18611:
        /* <DEDUP_REMOVED lines=13> */
.L_x_18613:
[----:B------:R-:W-:Y:S05]  /*d020*/  BSYNC.RECONVERGENT B3 ;  /* 0x0000000000037941 */ /* 0x000fea0003800200 */
.L_x_18612:
        /* <DEDUP_REMOVED lines=46> */
.L_x_18610:
[----:B------:R-:W-:Y:S05]  /*d310*/  BSYNC.RECONVERGENT B2 ;  /* 0x0000000000027941 */ /* 0x000fea0003800200 */
.L_x_18609:
        /* <DEDUP_REMOVED lines=11> */
.L_x_18608:
[----:B------:R-:W-:Y:S05]  /*d3d0*/  BSYNC.RECONVERGENT B1 ;  /* 0x0000000000017941 */ /* 0x000fea0003800200 */
.L_x_18607:
        /* <DEDUP_REMOVED lines=20> */
.L_x_18618:
        /* <DEDUP_REMOVED lines=13> */
.L_x_18620:
[----:B------:R-:W-:Y:S05]  /*d5f0*/  BSYNC.RECONVERGENT B3 ;  /* 0x0000000000037941 */ /* 0x000fea0003800200 */
.L_x_18619:
        /* <DEDUP_REMOVED lines=45> */
[----:B------:R-:W-:-:S07]  /*d8d0*/  LOP3.LUT R5, R19, R22, R29, 0x96, !PT ;  /* 0x0000001613057212 */ /* 0x000fce00078e961d */
.L_x_18617:
[----:B------:R-:W-:Y:S05]  /*d8e0*/  BSYNC.RECONVERGENT B2 ;  /* 0x0000000000027941 */ /* 0x000fea0003800200 */
.L_x_18616:
        /* <DEDUP_REMOVED lines=10> */
.L_x_18615:
[----:B------:R-:W-:Y:S05]  /*d990*/  BSYNC.RECONVERGENT B1 ;  /* 0x0000000000017941 */ /* 0x000fea0003800200 */
.L_x_18614:
        /* <DEDUP_REMOVED lines=20> */
.L_x_18625:
        /* <DEDUP_REMOVED lines=13> */
.L_x_18627:
[----:B------:R-:W-:Y:S05]  /*dbb0*/  BSYNC.RECONVERGENT B3 ;  /* 0x0000000000037941 */ /* 0x000fea0003800200 */
.L_x_18626:
        /* <DEDUP_REMOVED lines=46> */
.L_x_18624:
[----:B------:R-:W-:Y:S05]  /*dea0*/  BSYNC.RECONVERGENT B2 ;  /* 0x0000000000027941 */ /* 0x000fea0003800200 */
.L_x_18623:
        /* <DEDUP_REMOVED lines=11> */
.L_x_18622:
[----:B------:R-:W-:Y:S05]  /*df60*/  BSYNC.RECONVERGENT B1 ;  /* 0x0000000000017941 */ /* 0x000fea0003800200 */
.L_x_18621:
        /* <DEDUP_REMOVED lines=20> */
.L_x_18632:
        /* <DEDUP_REMOVED lines=13> */
.L_x_18634:
[----:B------:R-:W-:Y:S05]  /*e180*/  BSYNC.RECONVERGENT B3 ;  /* 0x0000000000037941 */ /* 0x000fea0003800200 */
.L_x_18633:
        /* <DEDUP_REMOVED lines=46> */
.L_x_18631:
[----:B------:R-:W-:Y:S05]  /*e470*/  BSYNC.RECONVERGENT B2 ;  /* 0x0000000000027941 */ /* 0x000fea0003800200 */
.L_x_18630:
        /* <DEDUP_REMOVED lines=10> */
.L_x_18629:
[----:B------:R-:W-:Y:S05]  /*e520*/  BSYNC.RECONVERGENT B1 ;  /* 0x0000000000017941 */ /* 0x000fea0003800200 */
.L_x_18628:
        /* <DEDUP_REMOVED lines=20> */
.L_x_18639:
        /* <DEDUP_REMOVED lines=13> */
.L_x_18641:
[----:B------:R-:W-:Y:S05]  /*e740*/  BSYNC.RECONVERGENT B3 ;  /* 0x0000000000037941 */ /* 0x000fea0003800200 */
.L_x_18640:
        /* <DEDUP_REMOVED lines=46> */
.L_x_18638:
[----:B------:R-:W-:Y:S05]  /*ea30*/  BSYNC.RECONVERGENT B2 ;  /* 0x0000000000027941 */ /* 0x000fea0003800200 */
.L_x_18637:
        /* <DEDUP_REMOVED lines=11> */
.L_x_18636:
[----:B------:R-:W-:Y:S05]  /*eaf0*/  BSYNC.RECONVERGENT B1 ;  /* 0x0000000000017941 */ /* 0x000fea0003800200 */
.L_x_18635:
        /* <DEDUP_REMOVED lines=20> */
.L_x_18646:
        /* <DEDUP_REMOVED lines=13> */
.L_x_18648:
[----:B------:R-:W-:Y:S05]  /*ed10*/  BSYNC.RECONVERGENT B3 ;  /* 0x0000000000037941 */ /* 0x000fea0003800200 */
.L_x_18647:
        /* <DEDUP_REMOVED lines=46> */
.L_x_18645:
[----:B------:R-:W-:Y:S05]  /*f000*/  BSYNC.RECONVERGENT B2 ;  /* 0x0000000000027941 */ /* 0x000fea0003800200 */
.L_x_18644:
        /* <DEDUP_REMOVED lines=10> */
.L_x_18643:
[----:B------:R-:W-:Y:S05]  /*f0b0*/  BSYNC.RECONVERGENT B1 ;  /* 0x0000000000017941 */ /* 0x000fea0003800200 */
.L_x_18642:
        /* <DEDUP_REMOVED lines=19> */
.L_x_18652:
        /* <DEDUP_REMOVED lines=13> */
.L_x_18654:
[----:B------:R-:W-:Y:S05]  /*f2c0*/  BSYNC.RECONVERGENT B2 ;  /* 0x0000000000027941 */ /* 0x000fea0003800200 */
.L_x_18653:
        /* <DEDUP_REMOVED lines=47> */
.L_x_18651:
[----:B------:R-:W-:Y:S05]  /*f5c0*/  BSYNC.RECONVERGENT B1 ;  /* 0x0000000000017941 */ /* 0x000fea0003800200 */
.L_x_18650:
        /* <DEDUP_REMOVED lines=12> */
.L_x_18599:
        /* <DEDUP_REMOVED lines=21> */
.L_x_18659:
        /* <DEDUP_REMOVED lines=13> */
.L_x_18661:
[----:B------:R-:W-:Y:S05]  /*f8b0*/  BSYNC.RECONVERGENT B3 ;  /* 0x0000000000037941 */ /* 0x000fea0003800200 */
.L_x_18660:
        /* <DEDUP_REMOVED lines=47> */
.L_x_18658:
[----:B------:R-:W-:Y:S05]  /*fbb0*/  BSYNC.RECONVERGENT B2 ;  /* 0x0000000000027941 */ /* 0x000fea0003800200 */
.L_x_18657:
        /* <DEDUP_REMOVED lines=9> */
.L_x_18656:
[----:B------:R-:W-:Y:S05]  /*fc50*/  BSYNC.RECONVERGENT B1 ;  /* 0x0000000000017941 */ /* 0x000fea0003800200 */
.L_x_18655:
        /* <DEDUP_REMOVED lines=17> */
.L_x_18666:
        /* <DEDUP_REMOVED lines=13> */
.L_x_18668:
[----:B------:R-:W-:Y:S05]  /*fe40*/  BSYNC.RECONVERGENT B3 ;  /* 0x0000000000037941 */ /* 0x000fea0003800200 */
.L_x_18667:
        /* <DEDUP_REMOVED lines=47> */
.L_x_18665:
[----:B------:R-:W-:Y:S05]  /*10140*/  BSYNC.RECONVERGENT B2 ;  /* 0x0000000000027941 */ /* 0x000fea0003800200 */
.L_x_18664:
        /* <DEDUP_REMOVED lines=10> */
.L_x_18663:
[----:B------:R-:W-:Y:S05]  /*101f0*/  BSYNC.RECONVERGENT B1 ;  /* 0x0000000000017941 */ /* 0x000fea0003800200 */
.L_x_18662:
        /* <DEDUP_REMOVED lines=17> */
.L_x_18673:
        /* <DEDUP_REMOVED lines=13> */
.L_x_18675:
[----:B------:R-:W-:Y:S05]  /*103e0*/  BSYNC.RECONVERGENT B3 ;  /* 0x0000000000037941 */ /* 0x000fea0003800200 */
.L_x_18674:
        /* <DEDUP_REMOVED lines=47> */
.L_x_18672:
[----:B------:R-:W-:Y:S05]  /*106e0*/  BSYNC.RECONVERGENT B2 ;  /* 0x0000000000027941 */ /* 0x000fea0003800200 */
.L_x_18671:
        /* <DEDUP_REMOVED lines=9> */
.L_x_18670:
[----:B------:R-:W-:Y:S05]  /*10780*/  BSYNC.RECONVERGENT B1 ;  /* 0x0000000000017941 */ /* 0x000fea0003800200 */
.L_x_18669:
        /* <DEDUP_REMOVED lines=17> */
.L_x_18680:
        /* <DEDUP_REMOVED lines=13> */
.L_x_18682:
[----:B------:R-:W-:Y:S05]  /*10970*/  BSYNC.RECONVERGENT B3 ;  /* 0x0000000000037941 */ /* 0x000fea0003800200 */
.L_x_18681:
        /* <DEDUP_REMOVED lines=47> */
.L_x_18679:
[----:B------:R-:W-:Y:S05]  /*10c70*/  BSYNC.RECONVERGENT B2 ;  /* 0x0000000000027941 */ /* 0x000fea0003800200 */
.L_x_18678:
        /* <DEDUP_REMOVED lines=10> */
.L_x_18677:
[----:B------:R-:W-:Y:S05]  /*10d20*/  BSYNC.RECONVERGENT B1 ;  /* 0x0000000000017941 */ /* 0x000fea0003800200 */
.L_x_18676:
        /* <DEDUP_REMOVED lines=17> */
.L_x_18687:
        /* <DEDUP_REMOVED lines=13> */
.L_x_18689:
[----:B------:R-:W-:Y:S05]  /*10f10*/  BSYNC.RECONVERGENT B3 ;  /* 0x0000000000037941 */ /* 0x000fea0003800200 */
.L_x_18688:
        /* <DEDUP_REMOVED lines=47> */
.L_x_18686:
[----:B------:R-:W-:Y:S05]  /*11210*/  BSYNC.RECONVERGENT B2 ;  /* 0x0000000000027941 */ /* 0x000fea0003800200 */
.L_x_18685:
        /* <DEDUP_REMOVED lines=9> */
.L_x_18684:
[----:B------:R-:W-:Y:S05]  /*112b0*/  BSYNC.RECONVERGENT B1 ;  /* 0x0000000000017941 */ /* 0x000fea0003800200 */
.L_x_18683:
        /* <DEDUP_REMOVED lines=17> */
.L_x_18694:
        /* <DEDUP_REMOVED lines=13> */
.L_x_18696:
[----:B------:R-:W-:Y:S05]  /*114a0*/  BSYNC.RECONVERGENT B3 ;  /* 0x0000000000037941 */ /* 0x000fea0003800200 */
.L_x_18695:
        /* <DEDUP_REMOVED lines=47> */
.L_x_18693:
[----:B------:R-:W-:Y:S05]  /*117a0*/  BSYNC.RECONVERGENT B2 ;  /* 0x0000000000027941 */ /* 0x000fea0003800200 */
.L_x_18692:
        /* <DEDUP_REMOVED lines=10> */
.L_x_18691:
[----:B------:R-:W-:Y:S05]  /*11850*/  BSYNC.RECONVERGENT B1 ;  /* 0x0000000000017941 */ /* 0x000fea0003800200 */
.L_x_18690:
        /* <DEDUP_REMOVED lines=17> */
.L_x_18701:
        /* <DEDUP_REMOVED lines=13> */
.L_x_18703:
[----:B------:R-:W-:Y:S05]  /*11a40*/  BSYNC.RECONVERGENT B3 ;  /* 0x0000000000037941 */ /* 0x000fea0003800200 */
.L_x_18702:
        /* <DEDUP_REMOVED lines=47> */
.L_x_18700:
[----:B------:R-:W-:Y:S05]  /*11d40*/  BSYNC.RECONVERGENT B2 ;  /* 0x0000000000027941 */ /* 0x000fea0003800200 */
.L_x_18699:
        /* <DEDUP_REMOVED lines=9> */
.L_x_18698:
[----:B------:R-:W-:Y:S05]  /*11de0*/  BSYNC.RECONVERGENT B1 ;  /* 0x0000000000017941 */ /* 0x000fea0003800200 */
.L_x_18697:
        /* <DEDUP_REMOVED lines=16> */
.L_x_18706:
        /* <DEDUP_REMOVED lines=13> */
.L_x_18708:
[----:B------:R-:W-:Y:S05]  /*11fc0*/  BSYNC.RECONVERGENT B2 ;  /* 0x0000000000027941 */ /* 0x000fea0003800200 */
.L_x_18707:
        /* <DEDUP_REMOVED lines=47> */
.L_x_18705:
[----:B------:R-:W-:Y:S05]  /*122c0*/  BSYNC.RECONVERGENT B1 ;  /* 0x0000000000017941 */ /* 0x000fea0003800200 */
.L_x_18704:
        /* <DEDUP_REMOVED lines=10> */
.L_x_18649:
[----:B------:R-:W-:Y:S05]  /*12370*/  BSYNC.RECONVERGENT B0 ;  /* 0x0000000000007941 */ /* 0x000fea0003800200 */
.L_x_18598:
[----:B------:R-:W-:Y:S01]  /*12380*/  IADD3 R22, PT, PT, R98, 0x40, RZ ;  /* 0x0000004062167810 */ /* 0x000fe20007ffe0ff */
[----:B------:R-:W-:Y:S04]  /*12390*/  BSSY.RECONVERGENT B0, `(.L_x_18709) ;  /* 0x000001a000007945 */ /* 0x000fe80003800200 */
        /* <DEDUP_REMOVED lines=25> */
.L_x_18710:
[----:B------:R-:W-:Y:S05]  /*12530*/  BSYNC.RECONVERGENT B0 ;  /* 0x0000000000007941 */ /* 0x000fea0003800200 */
.L_x_18709:
[----:B------:R-:W-:Y:S04]  /*12540*/  BSSY.RECONVERGENT B0, `(.L_x_18711) ;  /* 0x0000006000007945 */ /* 0x000fe80003800200 */
[----:B------:R-:W-:Y:S05]  /*12550*/  @!P1 BRA `(.L_x_18712) ;  /* 0x0000000000109947 */ /* 0x000fea0003800000 */
[----:B------:R-:W2:Y:S01]  /*12560*/  LDC.64 R60, c[0x0][0x390] ;  /* 0x0000e400ff3c7b82 */ /* 0x000ea20000000a00 */
[----:B01----:R-:W-:-:S04]  /*12570*/  VIADD R23, R97, 0x60 ;  /* 0x0000006061177836 */ /* 0x003fc80000000000 */
[----:B--2---:R-:W-:-:S06]  /*12580*/  IMAD.WIDE.U32 R60, R23, 0x10, R60 ;  /* 0x00000010173c7825 */ /* 0x004fcc00078e003c */
[----:B------:R-:W5:Y:S02]  /*12590*/  LDG.E.128 R60, desc[UR6][R60.64] ;  /* 0x000000063c3c7981 */ /* 0x000f64000c1e1d00 */
.L_x_18712:
[----:B------:R-:W-:Y:S05]  /*125a0*/  BSYNC.RECONVERGENT B0 ;  /* 0x0000000000007941 */ /* 0x000fea0003800200 */
.L_x_18711:
[----:B------:R-:W-:Y:S04]  /*125b0*/  BSSY.RECONVERGENT B0, `(.L_x_18713) ;  /* 0x00005bb000007945 */ /* 0x000fe80003800200 */
[----:B------:R-:W-:Y:S05]  /*125c0*/  @!P0 BRA `(.L_x_18714) ;  /* 0x0000002c00ac8947 */ /* 0x000fea0003800000 */
[----:B------:R-:W2:Y:S01]  /*125d0*/  LDC.64 R28, c[0x0][0x3a0] ;  /* 0x0000e800ff1c7b82 */ /* 0x000ea20000000a00 */
[----:B01----:R-:W-:-:S05]  /*125e0*/  IADD3 R23, PT, PT, R98, 0x60, RZ ;  /* 0x0000006062177810 */ /* 0x003fca0007ffe0ff */
[----:B--2---:R-:W-:-:S05]  /*125f0*/  IMAD.WIDE.U32 R28, R23, 0x20, R28 ;  /* 0x00000020171c7825 */ /* 0x004fca00078e001c */
        /* <DEDUP_REMOVED lines=23> */
.L_x_18719:
        /* <DEDUP_REMOVED lines=13> */
.L_x_18721:
[----:B------:R-:W-:Y:S05]  /*12840*/  BSYNC.RECONVERGENT B3 ;  /* 0x0000000000037941 */ /* 0x000fea0003800200 */
.L_x_18720:
        /* <DEDUP_REMOVED lines=47> */
.L_x_18718:
[----:B------:R-:W-:Y:S05]  /*12b40*/  BSYNC.RECONVERGENT B2 ;  /* 0x0000000000027941 */ /* 0x000fea0003800200 */
.L_x_18717:
        /* <DEDUP_REMOVED lines=10> */
.L_x_18716:
[----:B------:R-:W-:Y:S05]  /*12bf0*/  BSYNC.RECONVERGENT B1 ;  /* 0x0000000000017941 */ /* 0x000fea0003800200 */
.L_x_18715:
        /* <DEDUP_REMOVED lines=20> */
.L_x_18726:
        /* <DEDUP_REMOVED lines=13> */
.L_x_18728:
[----:B------:R-:W-:Y:S05]  /*12e10*/  BSYNC.RECONVERGENT B3 ;  /* 0x0000000000037941 */ /* 0x000fea0003800200 */
.L_x_18727:
        /* <DEDUP_REMOVED lines=46> */
.L_x_18725:
[----:B------:R-:W-:Y:S05]  /*13100*/  BSYNC.RECONVERGENT B2 ;  /* 0x0000000000027941 */ /* 0x000fea0003800200 */
.L_x_18724:
        /* <DEDUP_REMOVED lines=11> */
.L_x_18723:
[----:B------:R-:W-:Y:S05]  /*131c0*/  BSYNC.RECONVERGENT B1 ;  /* 0x0000000000017941 */ /* 0x000fea0003800200 */
.L_x_18722:
        /* <DEDUP_REMOVED lines=20> */
.L_x_18733:
        /* <DEDUP_REMOVED lines=13> */
.L_x_18735:
[----:B------:R-:W-:Y:S05]  /*133e0*/  BSYNC.RECONVERGENT B3 ;  /* 0x0000000000037941 */ /* 0x000fea0003800200 */
.L_x_18734:
        /* <DEDUP_REMOVED lines=46> */
.L_x_18732:
[----:B------:R-:W-:Y:S05]  /*136d0*/  BSYNC.RECONVERGENT B2 ;  /* 0x0000000000027941 */ /* 0x000fea0003800200 */
.L_x_18731:
        /* <DEDUP_REMOVED lines=10> */
.L_x_18730:
[----:B------:R-:W-:Y:S05]  /*13780*/  BSYNC.RECONVERGENT B1 ;  /* 0x0000000000017941 */ /* 0x000fea0003800200 */
.L_x_18729:
        /* <DEDUP_REMOVED lines=20> */
.L_x_18740:
        /* <DEDUP_REMOVED lines=13> */
.L_x_18742:
[----:B------:R-:W-:Y:S05]  /*139a0*/  BSYNC.RECONVERGENT B3 ;  /* 0x0000000000037941 */ /* 0x000fea0003800200 */
.L_x_18741:
        /* <DEDUP_REMOVED lines=46> */
.L_x_18739:
[----:B------:R-:W-:Y:S05]  /*13c90*/  BSYNC.RECONVERGENT B2 ;  /* 0x0000000000027941 */ /* 0x000fea0003800200 */
.L_x_18738:
        /* <DEDUP_REMOVED lines=11> */
.L_x_18737:
[----:B------:R-:W-:Y:S05]  /*13d50*/  BSYNC.RECONVERGENT B1 ;  /* 0x0000000000017941 */ /* 0x000fea0003800200 */
.L_x_18736:
        /* <DEDUP_REMOVED lines=20> */
.L_x_18747:
        /* <DEDUP_REMOVED lines=13> */
.L_x_18749:
[----:B------:R-:W-:Y:S05]  /*13f70*/  BSYNC.RECONVERGENT B3 ;  /* 0x0000000000037941 */ /* 0x000fea0003800200 */
.L_x_18748:
        /* <DEDUP_REMOVED lines=46> */
.L_x_18746:
[----:B------:R-:W-:Y:S05]  /*14260*/  BSYNC.RECONVERGENT B2 ;  /* 0x0000000000027941 */ /* 0x000fea0003800200 */
.L_x_18745:
        /* <DEDUP_REMOVED lines=10> */
.L_x_18744:
[----:B------:R-:W-:Y:S05]  /*14310*/  BSYNC.RECONVERGENT B1 ;  /* 0x0000000000017941 */ /* 0x000fea0003800200 */
.L_x_18743:
        /* <DEDUP_REMOVED lines=20> */
.L_x_18754:
        /* <DEDUP_REMOVED lines=13> */
.L_x_18756:
[----:B------:R-:W-:Y:S05]  /*14530*/  BSYNC.RECONVERGENT B3 ;  /* 0x0000000000037941 */ /* 0x000fea0003800200 */
.L_x_18755:
        /* <DEDUP_REMOVED lines=46> */
.L_x_18753:
[----:B------:R-:W-:Y:S05]  /*14820*/  BSYNC.RECONVERGENT B2 ;  /* 0x0000000000027941 */ /* 0x000fea0003800200 */
.L_x_18752:
        /* <DEDUP_REMOVED lines=11> */
.L_x_18751:
[----:B------:R-:W-:Y:S05]  /*148e0*/  BSYNC.RECONVERGENT B1 ;  /* 0x0000000000017941 */ /* 0x000fea0003800200 */
.L_x_18750:
        /* <DEDUP_REMOVED lines=20> */
.L_x_18761:
        /* <DEDUP_REMOVED lines=13> */
.L_x_18763:
[----:B------:R-:W-:Y:S05]  /*14b00*/  BSYNC.RECONVERGENT B3 ;  /* 0x0000000000037941 */ /* 0x000fea0003800200 */
.L_x_18762:
        /* <DEDUP_REMOVED lines=46> */
.L_x_18760:
[----:B------:R-:W-:Y:S05]  /*14df0*/  BSYNC.RECONVERGENT B2 ;  /* 0x0000000000027941 */ /* 0x000fea0003800200 */
.L_x_18759:
        /* <DEDUP_REMOVED lines=10> */
.L_x_18758:
[----:B------:R-:W-:Y:S05]  /*14ea0*/  BSYNC.RECONVERGENT B1 ;  /* 0x0000000000017941 */ /* 0x000fea0003800200 */
.L_x_18757:
        /* <DEDUP_REMOVED lines=19> */
.L_x_18767:
        /* <DEDUP_REMOVED lines=13> */
.L_x_18769:
[----:B------:R-:W-:Y:S05]  /*150b0*/  BSYNC.RECONVERGENT B2 ;  /* 0x0000000000027941 */ /* 0x000fea0003800200 */
.L_x_18768:
        /* <DEDUP_REMOVED lines=46> */
[----:B------:R-:W-:-:S07]  /*153a0*/  MOV R117, R22 ;  /* 0x0000001600757202 */ /* 0x000fce0000000f00 */
.L_x_18766:
[----:B------:R-:W-:Y:S05]  /*153b0*/  BSYNC.RECONVERGENT B1 ;  /* 0x0000000000017941 */ /* 0x000fea0003800200 */
.L_x_18765:
        /* <DEDUP_REMOVED lines=12> */
.L_x_18714:
        /* <DEDUP_REMOVED lines=8> */
[----:B01----:R-:W-:Y:S01]  /*15500*/  IMAD.MOV.U32 R22, RZ, RZ, R8 ;  /* 0x000000ffff167224 */ /* 0x003fe200078e0008 */
        /* <DEDUP_REMOVED lines=12> */
.L_x_18774:
        /* <DEDUP_REMOVED lines=13> */
.L_x_18776:
[----:B------:R-:W-:Y:S05]  /*156a0*/  BSYNC.RECONVERGENT B3 ;  /* 0x0000000000037941 */ /* 0x000fea0003800200 */
.L_x_18775:
        /* <DEDUP_REMOVED lines=47> */
.L_x_18773:
[----:B------:R-:W-:Y:S05]  /*159a0*/  BSYNC.RECONVERGENT B2 ;  /* 0x0000000000027941 */ /* 0x000fea0003800200 */
.L_x_18772:
        /* <DEDUP_REMOVED lines=9> */
.L_x_18771:
[----:B------:R-:W-:Y:S05]  /*15a40*/  BSYNC.RECONVERGENT B1 ;  /* 0x0000000000017941 */ /* 0x000fea0003800200 */
.L_x_18770:
[----:B------:R-:W-:Y:S01]  /*15a50*/  BSSY.RECONVERGENT B1, `(.L_x_18777) ;  /* 0x0000059000017945 */ /* 0x000fe20003800200 */
[----:B------:R-:W-:Y:S01]  /*15a60*/  MOV R21, R20 ;  /* 0x0000001400157202 */ /* 0x000fe20000000f00 */
[----:B------:R-:W-:Y:S02]  /*15a70*/  IMAD.MOV.U32 R33, RZ, RZ, RZ ;  /* 0x000000ffff217224 */ /* 0x000fe400078e00ff */
[----:B------:R-:W-:Y:S05]  /*15a80*/  @!P1 BRA `(.L_x_18778) ;  /* 0x0000000400549947 */ /* 0x000fea0003800000 */
        /* <DEDUP_REMOVED lines=13> */
.L_x_18781:
        /* <DEDUP_REMOVED lines=13> */
.L_x_18783:
[----:B------:R-:W-:Y:S05]  /*15c30*/  BSYNC.RECONVERGENT B3 ;  /* 0x0000000000037941 */ /* 0x000fea0003800200 */
.L_x_18782:
        /* <DEDUP_REMOVED lines=47> */
.L_x_18780:
[----:B------:R-:W-:Y:S05]  /*15f30*/  BSYNC.RECONVERGENT B2 ;  /* 0x0000000000027941 */ /* 0x000fea0003800200 */
.L_x_18779:
        /* <DEDUP_REMOVED lines=10> */
.L_x_18778:
[----:B------:R-:W-:Y:S05]  /*15fe0*/  BSYNC.RECONVERGENT B1 ;  /* 0x0000000000017941 */ /* 0x000fea0003800200 */
.L_x_18777:
[----:B------:R-:W-:Y:S01]  /*15ff0*/  BSSY.RECONVERGENT B1, `(.L_x_18784) ;  /* 0x0000058000017945 */ /* 0x000fe20003800200 */
[----:B------:R-:W-:Y:S01]  /*16000*/  IMAD.MOV.U32 R20, RZ, RZ, R21 ;  /* 0x000000ffff147224 */ /* 0x000fe200078e0015 */
[----:B------:R-:W-:Y:S02]  /*16010*/  MOV R34, RZ ;  /* 0x000000ff00227202 */ /* 0x000fe40000000f00 */
[----:B------:R-:W-:Y:S05]  /*16020*/  @!P1 BRA `(.L_x_18785) ;  /* 0x0000000400509947 */ /* 0x000fea0003800000 */
[----:B------:R-:W-:Y:S01]  /*16030*/  ISETP.NE.AND P2, PT, R21, 0x1, PT ;  /* 0x000000011500780c */ /* 0x000fe20003f45270 */
[----:B------:R-:W-:Y:S01]  /*16040*/  BSSY.RECONVERGENT B2, `(.L_x_18786) ;  /* 0x0000049000027945 */ /* 0x000fe20003800200 */
[----:B------:R-:W-:Y:S01]  /*16050*/  IMAD.MOV.U32 R20, RZ, RZ, 0x2 ;  /* 0x00000002ff147424 */ /* 0x000fe200078e00ff */
[----:B01----:R-:W-:-:S10]  /*16060*/  MOV R22, R8 ;  /* 0x0000000800167202 */ /* 0x003fd40000000f00 */
        /* <DEDUP_REMOVED lines=9> */
.L_x_18788:
        /* <DEDUP_REMOVED lines=13> */
.L_x_18790:
[----:B------:R-:W-:Y:S05]  /*161d0*/  BSYNC.RECONVERGENT B3 ;  /* 0x0000000000037941 */ /* 0x000fea0003800200 */
.L_x_18789:
        /* <DEDUP_REMOVED lines=47> */
.L_x_18787:
[----:B------:R-:W-:Y:S05]  /*164d0*/  BSYNC.RECONVERGENT B2 ;  /* 0x0000000000027941 */ /* 0x000fea0003800200 */
.L_x_18786:
        /* <DEDUP_REMOVED lines=9> */
.L_x_18785:
[----:B------:R-:W-:Y:S05]  /*16570*/  BSYNC.RECONVERGENT B1 ;  /* 0x0000000000017941 */ /* 0x000fea0003800200 */
.L_x_18784:
        /* <DEDUP_REMOVED lines=17> */
.L_x_18795:
        /* <DEDUP_REMOVED lines=13> */
.L_x_18797:
[----:B------:R-:W-:Y:S05]  /*16760*/  BSYNC.RECONVERGENT B3 ;  /* 0x0000000000037941 */ /* 0x000fea0003800200 */
.L_x_18796:
        /* <DEDUP_REMOVED lines=47> */
.L_x_18794:
[----:B------:R-:W-:Y:S05]  /*16a60*/  BSYNC.RECONVERGENT B2 ;  /* 0x0000000000027941 */ /* 0x000fea0003800200 */
.L_x_18793:
        /* <DEDUP_REMOVED lines=10> */
.L_x_18792:
[----:B------:R-:W-:Y:S05]  /*16b10*/  BSYNC.RECONVERGENT B1 ;  /* 0x0000000000017941 */ /* 0x000fea0003800200 */
.L_x_18791:
        /* <DEDUP_REMOVED lines=17> */
.L_x_18802:
        /* <DEDUP_REMOVED lines=13> */
.L_x_18804:
[----:B------:R-:W-:Y:S05]  /*16d00*/  BSYNC.RECONVERGENT B3 ;  /* 0x0000000000037941 */ /* 0x000fea0003800200 */
.L_x_18803:
        /* <DEDUP_REMOVED lines=47> */
.L_x_18801:
[----:B------:R-:W-:Y:S05]  /*17000*/  BSYNC.RECONVERGENT B2 ;  /* 0x0000000000027941 */ /* 0x000fea0003800200 */
.L_x_18800:
        /* <DEDUP_REMOVED lines=9> */
.L_x_18799:
[----:B------:R-:W-:Y:S05]  /*170a0*/  BSYNC.RECONVERGENT B1 ;  /* 0x0000000000017941 */ /* 0x000fea0003800200 */
.L_x_18798:
        /* <DEDUP_REMOVED lines=17> */
.L_x_18809:
        /* <DEDUP_REMOVED lines=13> */
.L_x_18811:
[----:B------:R-:W-:Y:S05]  /*17290*/  BSYNC.RECONVERGENT B3 ;  /* 0x0000000000037941 */ /* 0x000fea0003800200 */
.L_x_18810:
        /* <DEDUP_REMOVED lines=47> */
.L_x_18808:
[----:B------:R-:W-:Y:S05]  /*17590*/  BSYNC.RECONVERGENT B2 ;  /* 0x0000000000027941 */ /* 0x000fea0003800200 */
.L_x_18807:
        /* <DEDUP_REMOVED lines=10> */
.L_x_18806:
[----:B------:R-:W-:Y:S05]  /*17640*/  BSYNC.RECONVERGENT B1 ;  /* 0x0000000000017941 */ /* 0x000fea0003800200 */
.L_x_18805:
        /* <DEDUP_REMOVED lines=17> */
.L_x_18816:
        /* <DEDUP_REMOVED lines=13> */
.L_x_18818:
[----:B------:R-:W-:Y:S05]  /*17830*/  BSYNC.RECONVERGENT B3 ;  /* 0x0000000000037941 */ /* 0x000fea0003800200 */
.L_x_18817:
        /* <DEDUP_REMOVED lines=47> */
.L_x_18815:
[----:B------:R-:W-:Y:S05]  /*17b30*/  BSYNC.RECONVERGENT B2 ;  /* 0x0000000000027941 */ /* 0x000fea0003800200 */
.L_x_18814:
        /* <DEDUP_REMOVED lines=9> */
.L_x_18813:
[----:B------:R-:W-:Y:S05]  /*17bd0*/  BSYNC.RECONVERGENT B1 ;  /* 0x0000000000017941 */ /* 0x000fea0003800200 */
.L_x_18812:
        /* <DEDUP_REMOVED lines=16> */
.L_x_18821:
        /* <DEDUP_REMOVED lines=13> */
.L_x_18823:
[----:B------:R-:W-:Y:S05]  /*17db0*/  BSYNC.RECONVERGENT B2 ;  /* 0x0000000000027941 */ /* 0x000fea0003800200 */
.L_x_18822:
        /* <DEDUP_REMOVED lines=47> */
.L_x_18820:
[----:B------:R-:W-:Y:S05]  /*180b0*/  BSYNC.RECONVERGENT B1 ;  /* 0x0000000000017941 */ /* 0x000fea0003800200 */
.L_x_18819:
[----:B------:R-:W-:Y:S01]  /*180c0*/  I2FP.F32.U32 R20, R21 ;  /* 0x0000001500147245 */ /* 0x000fe20000201000 */
[----:B01----:R-:W-:Y:S01]  /*180d0*/  IMAD.MOV.U32 R23, RZ, RZ, 0x2f800000 ;  /* 0x2f800000ff177424 */ /* 0x003fe200078e00ff */
        /* <DEDUP_REMOVED lines=8> */
.L_x_18764:
[----:B------:R-:W-:Y:S05]  /*18160*/  BSYNC.RECONVERGENT B0 ;  /* 0x0000000000007941 */ /* 0x000fea0003800200 */
.L_x_18713:
[----:B------:R-:W-:Y:S01]  /*18170*/  VIADD R20, R98, 0x60 ;  /* 0x0000006062147836 */ /* 0x000fe20000000000 */
[----:B------:R-:W-:Y:S03]  /*18180*/  BSSY.RECONVERGENT B0, `(.L_x_18824) ;  /* 0x000001a000007945 */ /* 0x000fe60003800200 */
[----:B------:R-:W-:-:S05]  /*18190*/  IMAD.WIDE.U32 R20, R20, 0x20, R142 ;  /* 0x0000002014147825 */ /* 0x000fca00078e008e */
[----:B-----5:R2:W-:Y:S04]  /*181a0*/  STG.E.128 desc[UR6][R20.64], R32 ;  /* 0x0000002014007986 */ /* 0x0205e8000c101d06 */
[----:B------:R2:W-:Y:S01]  /*181b0*/  STG.E.128 desc[UR6][R20.64+0x10], R28 ;  /* 0x0000101c14007986 */ /* 0x0005e2000c101d06 */
[----:B------:R-:W-:Y:S05]  /*181c0*/  @!P1 BRA `(.L_x_18825) ;  /* 0x0000000000549947 */ /* 0x000fea0003800000 */
[----:B--2---:R-:W-:Y:S01]  /*181d0*/  SHF.L.U32 R21, R115, 0x10, RZ ;  /* 0x0000001073157819 */ /* 0x004fe200000006ff */
[----:B-1----:R-:W1:Y:S01]  /*181e0*/  LDC.64 R26, c[0x0][0x3b0] ;  /* 0x0000ec00ff1a7b82 */ /* 0x002e620000000a00 */
[----:B------:R-:W-:Y:S02]  /*181f0*/  LOP3.LUT R20, R116, 0xffff, RZ, 0xc0, !PT ;  /* 0x0000ffff74147812 */ /* 0x000fe400078ec0ff */
[----:B------:R-:W-:Y:S02]  /*18200*/  LOP3.LUT R21, R21, 0xff0000, RZ, 0xc0, !PT ;  /* 0x00ff000015157812 */ /* 0x000fe400078ec0ff */
[----:B0-----:R-:W-:Y:S02]  /*18210*/  PRMT R23, R114, 0x7104, RZ ;  /* 0x0000710472177816 */ /* 0x001fe400000000ff */
[----:B------:R-:W-:Y:S02]  /*18220*/  PRMT R20, R21, 0x4210, R20 ;  /* 0x0000421015147816 */ /* 0x000fe40000000014 */
[----:B------:R-:W-:-:S02]  /*18230*/  LOP3.LUT R21, R112, 0xff, RZ, 0xc0, !PT ;  /* 0x000000ff70157812 */ /* 0x000fc400078ec0ff */
[----:B------:R-:W-:Y:S02]  /*18240*/  LOP3.LUT R20, R20, 0xff00, R23, 0xf8, !PT ;  /* 0x0000ff0014147812 */ /* 0x000fe400078ef817 */
[----:B------:R-:W-:Y:S02]  /*18250*/  LOP3.LUT R22, R109, 0xff, RZ, 0xc0, !PT ;  /* 0x000000ff6d167812 */ /* 0x000fe400078ec0ff */
[----:B------:R-:W-:Y:S02]  /*18260*/  LOP3.LUT R24, R108, 0xff, RZ, 0xc0, !PT ;  /* 0x000000ff6c187812 */ /* 0x000fe400078ec0ff */
[----:B------:R-:W-:Y:S01]  /*18270*/  LOP3.LUT R99, R20, 0xff, R113, 0xf8, !PT ;  /* 0x000000ff14637812 */ /* 0x000fe200078ef871 */
[----:B------:R-:W-:-:S04]  /*18280*/  IMAD.WIDE.U32 R20, R21, 0x1000000, RZ ;  /* 0x0100000015147825 */ /* 0x000fc800078e00ff */
[----:B------:R-:W-:-:S04]  /*18290*/  IMAD.WIDE.U32 R22, R22, 0x10000, RZ ;  /* 0x0001000016167825 */ /* 0x000fc800078e00ff */
[----:B------:R-:W-:Y:S01]  /*182a0*/  IMAD.WIDE.U32 R24, R24, 0x100, RZ ;  /* 0x0000010018187825 */ /* 0x000fe200078e00ff */
[----:B------:R-:W-:-:S03]  /*182b0*/  LOP3.LUT R99, R23, R99, R21, 0xfe, !PT ;  /* 0x0000006317637212 */ /* 0x000fc600078efe15 */
[----:B------:R-:W-:Y:S01]  /*182c0*/  VIADD R21, R97, 0x60 ;  /* 0x0000006061157836 */ /* 0x000fe20000000000 */
[----:B------:R-:W-:Y:S02]  /*182d0*/  LOP3.LUT R20, R24, R20, R22, 0xfe, !PT ;  /* 0x0000001418147212 */ /* 0x000fe400078efe16 */
[----:B------:R-:W-:Y:S02]  /*182e0*/  LOP3.LUT R25, R99, R25, RZ, 0xfc, !PT ;  /* 0x0000001963197212 */ /* 0x000fe400078efcff */
[----:B------:R-:W-:Y:S01]  /*182f0*/  LOP3.LUT R24, R20, 0xff, R107, 0xf8, !PT ;  /* 0x000000ff14187812 */ /* 0x000fe200078ef86b */
[----:B-1----:R-:W-:-:S05]  /*18300*/  IMAD.WIDE.U32 R20, R21, 0x8, R26 ;  /* 0x0000000815147825 */ /* 0x002fca00078e001a */
[----:B------:R3:W-:Y:S02]  /*18310*/  STG.E.64 desc[UR6][R20.64], R24 ;  /* 0x0000001814007986 */ /* 0x0007e4000c101b06 */
.L_x_18825:
[----:B------:R-:W-:Y:S05]  /*18320*/  BSYNC.RECONVERGENT B0 ;  /* 0x0000000000007941 */ /* 0x000fea0003800200 */
.L_x_18824:
[----:B------:R-:W-:Y:S04]  /*18330*/  BSSY.RECONVERGENT B0, `(.L_x_18826) ;  /* 0x0000006000007945 */ /* 0x000fe80003800200 */
[----:B------:R-:W-:Y:S05]  /*18340*/  @!P1 BRA `(.L_x_18827) ;  /* 0x0000000000109947 */ /* 0x000fea0003800000 */
[----:B------:R-:W4:Y:S01]  /*18350*/  LDC.64 R60, c[0x0][0x390] ;  /* 0x0000e400ff3c7b82 */ /* 0x000f220000000a00 */
[----:B--23--:R-:W-:-:S05]  /*18360*/  IADD3 R21, PT, PT, R97, 0x80, RZ ;  /* 0x0000008061157810 */ /* 0x00cfca0007ffe0ff */
[----:B----4-:R-:W-:-:S06]  /*18370*/  IMAD.WIDE.U32 R60, R21, 0x10, R60 ;  /* 0x00000010153c7825 */ /* 0x010fcc00078e003c */
[----:B------:R-:W5:Y:S02]  /*18380*/  LDG.E.128 R60, desc[UR6][R60.64] ;  /* 0x000000063c3c7981 */ /* 0x000f64000c1e1d00 */
.L_x_18827:
[----:B------:R-:W-:Y:S05]  /*18390*/  BSYNC.RECONVERGENT B0 ;  /* 0x0000000000007941 */ /* 0x000fea0003800200 */
.L_x_18826:
[----:B------:R-:W-:Y:S04]  /*183a0*/  BSSY.RECONVERGENT B0, `(.L_x_18828) ;  /* 0x00005bf000007945 */ /* 0x000fe80003800200 */
[----:B------:R-:W-:Y:S05]  /*183b0*/  @!P0 BRA `(.L_x_18829) ;  /* 0x0000002c00c08947 */ /* 0x000fea0003800000 */
[----:B--23--:R-:W2:Y:S01]  /*183c0*/  LDC.64 R20, c[0x0][0x3a0] ;  /* 0x0000e800ff147b82 */ /* 0x00cea20000000a00 */
[----:B01----:R-:W-:-:S04]  /*183d0*/  VIADD R23, R98, 0x80 ;  /* 0x0000008062177836 */ /* 0x003fc80000000000 */
[----:B--2---:R-:W-:-:S05]  /*183e0*/  IMAD.WIDE.U32 R20, R23, 0x20, R20 ;  /* 0x0000002017147825 */ /* 0x004fca00078e0014 */
        /* <DEDUP_REMOVED lines=23> */
.L_x_18834:
        /* <DEDUP_REMOVED lines=13> */
.L_x_18836:
[----:B------:R-:W-:Y:S05]  /*18630*/  BSYNC.RECONVERGENT B3 ;  /* 0x0000000000037941 */ /* 0x000fea0003800200 */
.L_x_18835:
[----:B------:R-:W-:Y:S01]  /*18640*/  LOP3.LUT R100, R7, R103, R111, 0x96, !PT ;  /* 0x0000006707647212 */ /* 0x000fe200078e966f */
[----:B------:R-:W-:Y:S01]  /*18650*/  IMAD.WIDE.U32 R118, R0, -0x326172a9, RZ ;  /* 0xcd9e8d5700767825 */ /* 0x000fe200078e00ff */
[----:B------:R-:W-:-:S03]  /*18660*/  IADD3 R5, PT, PT, R110, -0x61c88647, RZ ;  /* 0x9e3779b96e057810 */ /* 0x000fc60007ffe0ff */
[----:B------:R-:W-:Y:S01]  /*18670*/  IMAD.WIDE.U32 R100, R100, -0x326172a9, RZ ;  /* 0xcd9e8d5764647825 */ /* 0x000fe200078e00ff */
[----:B------:R-:W-:-:S03]  /*18680*/  LOP3.LUT R119, R4, R119, R110, 0x96, !PT ;  /* 0x0000007704777212 */ /* 0x000fc600078e966e */
[----:B------:R-:W-:Y:S01]  /*18690*/  VIADD R99, R111, 0xbb67ae85 ;  /* 0xbb67ae856f637836 */ /* 0x000fe20000000000 */
[----:B------:R-:W-:Y:S01]  /*186a0*/  LOP3.LUT R5, R5, R118, R101, 0x96, !PT ;  /* 0x0000007605057212 */ /* 0x000fe200078e9665 */
[----:B------:R-:W-:-:S05]  /*186b0*/  IMAD.WIDE.U32 R118, R119, -0x2daee0ad, RZ ;  /* 0xd2511f5377767825 */ /* 0x000fca00078e00ff */
[----:B------:R-:W-:Y:S01]  /*186c0*/  LOP3.LUT R99, R99, R102, R119, 0x96, !PT ;  /* 0x0000006663637212 */ /* 0x000fe200078e9677 */
[----:B------:R-:W-:Y:S01]  /*186d0*/  IMAD.WIDE.U32 R102, R5, -0x2daee0ad, RZ ;  /* 0xd2511f5305667825 */ /* 0x000fe200078e00ff */
[----:B------:R-:W-:-:S04]  /*186e0*/  IADD3 R5, PT, PT, R110, 0x78dde6e4, RZ ;  /* 0x78dde6e46e057810 */ /* 0x000fc80007ffe0ff */
[----:B------:R-:W-:Y:S01]  /*186f0*/  LOP3.LUT R101, R104, R118, R103, 0x96, !PT ;  /* 0x0000007668657212 */ /* 0x000fe200078e9667 */
[----:B------:R-:W-:-:S05]  /*18700*/  IMAD.WIDE.U32 R118, R99, -0x326172a9, RZ ;  /* 0xcd9e8d5763767825 */ /* 0x000fca00078e00ff */
        /* <DEDUP_REMOVED lines=20> */
[----:B------:R-:W-:Y:S01]  /*18850*/  VIADD R101, R111, 0xdb3d7428 ;  /* 0xdb3d74286f657836 */ /* 0x000fe20000000000 */
[----:B------:R-:W-:Y:S01]  /*18860*/  LOP3.LUT R119, R11, R102, R119, 0x96, !PT ;  /* 0x000000660b777212 */ /* 0x000fe200078e9677 */
[----:B------:R-:W-:-:S05]  /*18870*/  IMAD.WIDE.U32 R102, R103, -0x2daee0ad, RZ ;  /* 0xd2511f5367667825 */ /* 0x000fca00078e00ff */
[----:B------:R-:W-:Y:S01]  /*18880*/  LOP3.LUT R101, R101, R118, R103, 0x96, !PT ;  /* 0x0000007665657212 */ /* 0x000fe200078e9667 */
[----:B------:R-:W-:-:S05]  /*18890*/  IMAD.WIDE.U32 R118, R119, -0x326172a9, RZ ;  /* 0xcd9e8d5777767825 */ /* 0x000fca00078e00ff */
[----:B------:R-:W-:Y:S01]  /*188a0*/  LOP3.LUT R5, R18, R100, R119, 0x96, !PT ;  /* 0x0000006412057212 */ /* 0x000fe200078e9677 */
[----:B------:R-:W-:-:S05]  /*188b0*/  IMAD.WIDE.U32 R100, R101, -0x326172a9, RZ ;  /* 0xcd9e8d5765647825 */ /* 0x000fca00078e00ff */
[----:B------:R-:W-:Y:S02]  /*188c0*/  LOP3.LUT R6, R105, R118, R101, 0x96, !PT ;  /* 0x0000007669067212 */ /* 0x000fe400078e9665 */
[----:B------:R-:W-:Y:S01]  /*188d0*/  MOV R8, R100 ;  /* 0x0000006400087202 */ /* 0x000fe20000000f00 */
[----:B------:R-:W-:-:S04]  /*188e0*/  IMAD.WIDE.U32 R100, R5, -0x2daee0ad, RZ ;  /* 0xd2511f5305647825 */ /* 0x000fc800078e00ff */
[----:B------:R-:W-:Y:S01]  /*188f0*/  IMAD.MOV.U32 R99, RZ, RZ, R100 ;  /* 0x000000ffff637224 */ /* 0x000fe200078e0064 */
[----:B------:R-:W-:Y:S01]  /*18900*/  LOP3.LUT R5, R19, R102, R101, 0x96, !PT ;  /* 0x0000006613057212 */ /* 0x000fe200078e9665 */
[----:B------:R-:W-:Y:S01]  /*18910*/  IMAD.MOV.U32 R101, RZ, RZ, RZ ;  /* 0x000000ffff657224 */ /* 0x000fe200078e00ff */
[----:B------:R-:W-:-:S07]  /*18920*/  MOV R102, R117 ;  /* 0x0000007500667202 */ /* 0x000fce0000000f00 */
.L_x_18833:
[----:B------:R-:W-:Y:S05]  /*18930*/  BSYNC.RECONVERGENT B2 ;  /* 0x0000000000027941 */ /* 0x000fea0003800200 */
.L_x_18832:
        /* <DEDUP_REMOVED lines=10> */
.L_x_18831:
[----:B------:R-:W-:Y:S05]  /*189e0*/  BSYNC.RECONVERGENT B1 ;  /* 0x0000000000017941 */ /* 0x000fea0003800200 */
.L_x_18830:
        /* <DEDUP_REMOVED lines=20> */
.L_x_18841:
        /* <DEDUP_REMOVED lines=13> */
.L_x_18843:
[----:B------:R-:W-:Y:S05]  /*18c00*/  BSYNC.RECONVERGENT B3 ;  /* 0x0000000000037941 */ /* 0x000fea0003800200 */
.L_x_18842:
[----:B------:R-:W-:Y:S01]  /*18c10*/  LOP3.LUT R100, R7, R103, R111, 0x96, !PT ;  /* 0x0000006707647212 */ /* 0x000fe200078e966f */
[----:B------:R-:W-:Y:S01]  /*18c20*/  IMAD.WIDE.U32 R118, R0, -0x326172a9, RZ ;  /* 0xcd9e8d5700767825 */ /* 0x000fe200078e00ff */
[----:B------:R-:W-:-:S03]  /*18c30*/  IADD3 R5, PT, PT, R110, -0x61c88647, RZ ;  /* 0x9e3779b96e057810 */ /* 0x000fc60007ffe0ff */
[----:B------:R-:W-:Y:S01]  /*18c40*/  IMAD.WIDE.U32 R100, R100, -0x326172a9, RZ ;  /* 0xcd9e8d5764647825 */ /* 0x000fe200078e00ff */
[----:B------:R-:W-:-:S04]  /*18c50*/  LOP3.LUT R119, R4, R119, R110, 0x96, !PT ;  /* 0x0000007704777212 */ /* 0x000fc800078e966e */
[----:B------:R-:W-:Y:S01]  /*18c60*/  LOP3.LUT R5, R5, R118, R101, 0x96, !PT ;  /* 0x0000007605057212 */ /* 0x000fe200078e9665 */
[----:B------:R-:W-:-:S04]  /*18c70*/  IMAD.WIDE.U32 R118, R119, -0x2daee0ad, RZ ;  /* 0xd2511f5377767825 */ /* 0x000fc800078e00ff */
[----:B------:R-:W-:-:S05]  /*18c80*/  VIADD R101, R111, 0xbb67ae85 ;  /* 0xbb67ae856f657836 */ /* 0x000fca0000000000 */
[----:B------:R-:W-:Y:S01]  /*18c90*/  LOP3.LUT R101, R101, R102, R119, 0x96, !PT ;  /* 0x0000006665657212 */ /* 0x000fe200078e9677 */
[----:B------:R-:W-:-:S05]  /*18ca0*/  IMAD.WIDE.U32 R102, R5, -0x2daee0ad, RZ ;  /* 0xd2511f5305667825 */ /* 0x000fca00078e00ff */
        /* <DEDUP_REMOVED lines=37> */
.L_x_18840:
[----:B------:R-:W-:Y:S05]  /*18f00*/  BSYNC.RECONVERGENT B2 ;  /* 0x0000000000027941 */ /* 0x000fea0003800200 */
.L_x_18839:
        /* <DEDUP_REMOVED lines=11> */
.L_x_18838:
[----:B------:R-:W-:Y:S05]  /*18fc0*/  BSYNC.RECONVERGENT B1 ;  /* 0x0000000000017941 */ /* 0x000fea0003800200 */
.L_x_18837:
        /* <DEDUP_REMOVED lines=20> */
.L_x_18848:
        /* <DEDUP_REMOVED lines=13> */
.L_x_18850:
[----:B------:R-:W-:Y:S05]  /*191e0*/  BSYNC.RECONVERGENT B3 ;  /* 0x0000000000037941 */ /* 0x000fea0003800200 */
.L_x_18849:
        /* <DEDUP_REMOVED lines=47> */
.L_x_18847:
[----:B------:R-:W-:Y:S05]  /*194e0*/  BSYNC.RECONVERGENT B2 ;  /* 0x0000000000027941 */ /* 0x000fea0003800200 */
.L_x_18846:
        /* <DEDUP_REMOVED lines=10> */
.L_x_18845:
[----:B------:R-:W-:Y:S05]  /*19590*/  BSYNC.RECONVERGENT B1 ;  /* 0x0000000000017941 */ /* 0x000fea0003800200 */
.L_x_18844:
        /* <DEDUP_REMOVED lines=20> */
.L_x_18855:
        /* <DEDUP_REMOVED lines=13> */
.L_x_18857:
[----:B------:R-:W-:Y:S05]  /*197b0*/  BSYNC.RECONVERGENT B3 ;  /* 0x0000000000037941 */ /* 0x000fea0003800200 */
.L_x_18856:
        /* <DEDUP_REMOVED lines=47> */
.L_x_18854:
[----:B------:R-:W-:Y:S05]  /*19ab0*/  BSYNC.RECONVERGENT B2 ;  /* 0x0000000000027941 */ /* 0x000fea0003800200 */
.L_x_18853:
        /* <DEDUP_REMOVED lines=11> */
.L_x_18852:
[----:B------:R-:W-:Y:S05]  /*19b70*/  BSYNC.RECONVERGENT B1 ;  /* 0x0000000000017941 */ /* 0x000fea0003800200 */
.L_x_18851:
        /* <DEDUP_REMOVED lines=20> */
.L_x_18862:
        /* <DEDUP_REMOVED lines=13> */
.L_x_18864:
[----:B------:R-:W-:Y:S05]  /*19d90*/  BSYNC.RECONVERGENT B3 ;  /* 0x0000000000037941 */ /* 0x000fea0003800200 */
.L_x_18863:
        /* <DEDUP_REMOVED lines=47> */
.L_x_18861:
[----:B------:R-:W-:Y:S05]  /*1a090*/  BSYNC.RECONVERGENT B2 ;  /* 0x0000000000027941 */ /* 0x000fea0003800200 */
.L_x_18860:
        /* <DEDUP_REMOVED lines=10> */
.L_x_18859:
[----:B------:R-:W-:Y:S05]  /*1a140*/  BSYNC.RECONVERGENT B1 ;  /* 0x0000000000017941 */ /* 0x000fea0003800200 */
.L_x_18858:
        /* <DEDUP_REMOVED lines=20> */
.L_x_18869:
        /* <DEDUP_REMOVED lines=13> */
.L_x_18871:
[----:B------:R-:W-:Y:S05]  /*1a360*/  BSYNC.RECONVERGENT B3 ;  /* 0x0000000000037941 */ /* 0x000fea0003800200 */
.L_x_18870:
        /* <DEDUP_REMOVED lines=47> */
.L_x_18868:
[----:B------:R-:W-:Y:S05]  /*1a660*/  BSYNC.RECONVERGENT B2 ;  /* 0x0000000000027941 */ /* 0x000fea0003800200 */
.L_x_18867:
        /* <DEDUP_REMOVED lines=11> */
.L_x_18866:
[----:B------:R-:W-:Y:S05]  /*1a720*/  BSYNC.RECONVERGENT B1 ;  /* 0x0000000000017941 */ /* 0x000fea0003800200 */
.L_x_18865:
        /* <DEDUP_REMOVED lines=20> */
.L_x_18876:
        /* <DEDUP_REMOVED lines=13> */
.L_x_18878:
[----:B------:R-:W-:Y:S05]  /*1a940*/  BSYNC.RECONVERGENT B3 ;  /* 0x0000000000037941 */ /* 0x000fea0003800200 */
.L_x_18877:
        /* <DEDUP_REMOVED lines=47> */
.L_x_18875:
[----:B------:R-:W-:Y:S05]  /*1ac40*/  BSYNC.RECONVERGENT B2 ;  /* 0x0000000000027941 */ /* 0x000fea0003800200 */
.L_x_18874:
        /* <DEDUP_REMOVED lines=10> */
.L_x_18873:
[----:B------:R-:W-:Y:S05]  /*1acf0*/  BSYNC.RECONVERGENT B1 ;  /* 0x0000000000017941 */ /* 0x000fea0003800200 */
.L_x_18872:
        /* <DEDUP_REMOVED lines=19> */
.L_x_18882:
        /* <DEDUP_REMOVED lines=13> */
.L_x_18884:
[----:B------:R-:W-:Y:S05]  /*1af00*/  BSYNC.RECONVERGENT B2 ;  /* 0x0000000000027941 */ /* 0x000fea0003800200 */
.L_x_18883:
[----:B------:R-:W-:Y:S01]  /*1af10*/  LOP3.LUT R102, R7, R101, R111, 0x96, !PT ;  /* 0x0000006507667212 */ /* 0x000fe200078e966f */
[----:B------:R-:W-:Y:S01]  /*1af20*/  IMAD.WIDE.U32 R116, R0, -0x326172a9, RZ ;  /* 0xcd9e8d5700747825 */ /* 0x000fe200078e00ff */
[----:B------:R-:W-:-:S03]  /*1af30*/  IADD3 R5, PT, PT, R110, -0x61c88647, RZ ;  /* 0x9e3779b96e057810 */ /* 0x000fc60007ffe0ff */
[----:B------:R-:W-:Y:S02]  /*1af40*/  HFMA2 R136, -RZ, RZ, 0, 0 ;  /* 0x00000000ff887431 */ /* 0x000fe400000001ff */
        /* <DEDUP_REMOVED lines=38> */
[----:B------:R-:W-:Y:S02]  /*1b1b0*/  LOP3.LUT R6, R105, R116, R103, 0x96, !PT ;  /* 0x0000007469067212 */ /* 0x000fe400078e9667 */
[----:B------:R-:W-:Y:S02]  /*1b1c0*/  MOV R8, R102 ;  /* 0x0000006600087202 */ /* 0x000fe40000000f00 */
[----:B------:R-:W-:Y:S01]  /*1b1d0*/  LOP3.LUT R5, R19, R100, R139, 0x96, !PT ;  /* 0x0000006413057212 */ /* 0x000fe200078e968b */
[----:B------:R-:W-:-:S07]  /*1b1e0*/  IMAD.MOV.U32 R100, RZ, RZ, R99 ;  /* 0x000000ffff647224 */ /* 0x000fce00078e0063 */
.L_x_18881:
[----:B------:R-:W-:Y:S05]  /*1b1f0*/  BSYNC.RECONVERGENT B1 ;  /* 0x0000000000017941 */ /* 0x000fea0003800200 */
.L_x_18880:
        /* <DEDUP_REMOVED lines=9> */
[----:B------:R-:W-:-:S05]  /*1b290*/  FSEL R100, R100, RZ, !P2 ;  /* 0x000000ff64647208 */ /* 0x000fca0005000000 */
[----:B------:R-:W-:Y:S01]  /*1b2a0*/  FADD.FTZ R23, R23, R100 ;  /* 0x0000006417177221 */ /* 0x000fe20000010000 */
[----:B------:R-:W-:Y:S06]  /*1b2b0*/  BRA `(.L_x_18879) ;  /* 0x0000002c00347947 */ /* 0x000fec0003800000 */
.L_x_18829:
[----:B------:R-:W-:Y:S01]  /*1b2c0*/  BSSY.RECONVERGENT B1, `(.L_x_18885) ;  /* 0x000005b000017945 */ /* 0x000fe20003800200 */
[----:B------:R-:W-:Y:S01]  /*1b2d0*/  IMAD.MOV.U32 R138, RZ, RZ, R117 ;  /* 0x000000ffff8a7224 */ /* 0x000fe200078e0075 */
[----:B--23--:R-:W-:Y:S01]  /*1b2e0*/  MOV R20, R100 ;  /* 0x0000006400147202 */ /* 0x00cfe20000000f00 */
        /* <DEDUP_REMOVED lines=18> */
.L_x_18889:
        /* <DEDUP_REMOVED lines=13> */
.L_x_18891:
[----:B------:R-:W-:Y:S05]  /*1b4e0*/  BSYNC.RECONVERGENT B3 ;  /* 0x0000000000037941 */ /* 0x000fea0003800200 */
.L_x_18890:
[----:B------:R-:W-:Y:S01]  /*1b4f0*/  IMAD.WIDE.U32 R24, R0, -0x326172a9, RZ ;  /* 0xcd9e8d5700187825 */ /* 0x000fe200078e00ff */
[----:B01----:R-:W-:Y:S02]  /*1b500*/  LOP3.LUT R22, R7, R21, R111, 0x96, !PT ;  /* 0x0000001507167212 */ /* 0x003fe400078e966f */
        /* <DEDUP_REMOVED lines=43> */
[----:B------:R-:W-:-:S07]  /*1b7c0*/  HFMA2 R20, -RZ, RZ, 0, 0 ;  /* 0x00000000ff147431 */ /* 0x000fce00000001ff */
.L_x_18888:
[----:B------:R-:W-:Y:S05]  /*1b7d0*/  BSYNC.RECONVERGENT B2 ;  /* 0x0000000000027941 */ /* 0x000fea0003800200 */
.L_x_18887:
[----:B------:R-:W-:Y:S01]  /*1b7e0*/  I2FP.F32.U32 R21, R21 ;  /* 0x0000001500157245 */ /* 0x000fe20000201000 */
[----:B01----:R-:W-:Y:S01]  /*1b7f0*/  IMAD.MOV.U32 R22, RZ, RZ, 0x2f800000 ;  /* 0x2f800000ff167424 */ /* 0x003fe200078e00ff */
[----:B-----5:R-:W-:-:S03]  /*1b800*/  SHF.L.U32 R23, R60, 0x10, RZ ;  /* 0x000000103c177819 */ /* 0x020fc600000006ff */
[----:B------:R-:W-:Y:S02]  /*1b810*/  FFMA.FTZ R21, R21, R22, 1.1641532182693481445e-10 ;  /* 0x2f00000015157423 */ /* 0x000fe40000010016 */
[----:B------:R-:W-:-:S03]  /*1b820*/  FMUL.FTZ R23, R23, UR11 ;  /* 0x0000000b17177c20 */ /* 0x000fc60008410000 */
[----:B------:R-:W-:Y:S01]  /*1b830*/  FSETP.GTU.FTZ.AND P2, PT, R21, UR8, PT ;  /* 0x0000000815007c0b */ /* 0x000fe2000bf5c000 */
[----:B------:R-:W-:-:S03]  /*1b840*/  FMUL.FTZ R23, R23, UR10 ;  /* 0x0000000a17177c20 */ /* 0x000fc60008410000 */
[----:B------:R-:W-:Y:S02]  /*1b850*/  SEL R107, RZ, 0x1, P2 ;  /* 0x00000001ff6b7807 */ /* 0x000fe40001000000 */
[----:B------:R-:W-:-:S07]  /*1b860*/  FSEL R24, R23, RZ, !P2 ;  /* 0x000000ff17187208 */ /* 0x000fce0005000000 */
.L_x_18886:
[----:B------:R-:W-:Y:S05]  /*1b870*/  BSYNC.RECONVERGENT B1 ;  /* 0x0000000000017941 */ /* 0x000fea0003800200 */
.L_x_18885:
        /* <DEDUP_REMOVED lines=17> */
.L_x_18896:
        /* <DEDUP_REMOVED lines=13> */
.L_x_18898:
[----:B------:R-:W-:Y:S05]  /*1ba60*/  BSYNC.RECONVERGENT B3 ;  /* 0x0000000000037941 */ /* 0x000fea0003800200 */
.L_x_18897:
        /* <DEDUP_REMOVED lines=47> */
.L_x_18895:
[----:B------:R-:W-:Y:S05]  /*1bd60*/  BSYNC.RECONVERGENT B2 ;  /* 0x0000000000027941 */ /* 0x000fea0003800200 */
.L_x_18894:
        /* <DEDUP_REMOVED lines=10> */
.L_x_18893:
[----:B------:R-:W-:Y:S05]  /*1be10*/  BSYNC.RECONVERGENT B1 ;  /* 0x0000000000017941 */ /* 0x000fea0003800200 */
.L_x_18892:
[----:B------:R-:W-:Y:S01]  /*1be20*/  BSSY.RECONVERGENT B1, `(.L_x_18899) ;  /* 0x0000058000017945 */ /* 0x000fe20003800200 */
[----:B------:R-:W-:Y:S01]  /*1be30*/  MOV R20, R21 ;  /* 0x0000001500147202 */ /* 0x000fe20000000f00 */
[----:B-1----:R-:W-:Y:S02]  /*1be40*/  IMAD.MOV.U32 R26, RZ, RZ, RZ ;  /* 0x000000ffff1a7224 */ /* 0x002fe400078e00ff */
[----:B------:R-:W-:Y:S05]  /*1be50*/  @!P1 BRA `(.L_x_18900) ;  /* 0x0000000400509947 */ /* 0x000fea0003800000 */
[----:B------:R-:W-:Y:S01]  /*1be60*/  ISETP.NE.AND P2, PT, R21, 0x1, PT ;  /* 0x000000011500780c */ /* 0x000fe20003f45270 */
[----:B------:R-:W-:Y:S01]  /*1be70*/  BSSY.RECONVERGENT B2, `(.L_x_18901) ;  /* 0x0000049000027945 */ /* 0x000fe20003800200 */
[----:B------:R-:W-:Y:S02]  /*1be80*/  HFMA2 R20, -RZ, RZ, 0, 1.1920928955078125e-07 ;  /* 0x00000002ff147431 */ /* 0x000fe400000001ff */
[----:B0-----:R-:W-:-:S09]  /*1be90*/  IMAD.MOV.U32 R22, RZ, RZ, R8 ;  /* 0x000000ffff167224 */ /* 0x001fd200078e0008 */
        /* <DEDUP_REMOVED lines=9> */
.L_x_18903:
        /* <DEDUP_REMOVED lines=13> */
.L_x_18905:
[----:B------:R-:W-:Y:S05]  /*1c000*/  BSYNC.RECONVERGENT B3 ;  /* 0x0000000000037941 */ /* 0x000fea0003800200 */
.L_x_18904:
[----:B------:R-:W-:Y:S01]  /*1c010*/  LOP3.LUT R22, R7, R27, R111, 0x96, !PT ;  /* 0x0000001b07167212 */ /* 0x000fe200078e966f */
[----:B------:R-:W-:-:S04]  /*1c020*/  IMAD.WIDE.U32 R20, R0, -0x326172a9, RZ ;  /* 0xcd9e8d5700147825 */ /* 0x000fc800078e00ff */
[----:B------:R-:W-:Y:S01]  /*1c030*/  VIADD R5, R110, 0x9e3779b9 ;  /* 0x9e3779b96e057836 */ /* 0x000fe20000000000 */
[----:B------:R-:W-:Y:S01]  /*1c040*/  LOP3.LUT R21, R4, R21, R110, 0x96, !PT ;  /* 0x0000001504157212 */ /* 0x000fe200078e966e */
[----:B------:R-:W-:-:S05]  /*1c050*/  IMAD.WIDE.U32 R22, R22, -0x326172a9, RZ ;  /* 0xcd9e8d5716167825 */ /* 0x000fca00078e00ff */
[----:B------:R-:W-:Y:S01]  /*1c060*/  LOP3.LUT R5, R5, R20, R23, 0x96, !PT ;  /* 0x0000001405057212 */ /* 0x000fe200078e9617 */
[----:B------:R-:W-:Y:S01]  /*1c070*/  IMAD.WIDE.U32 R20, R21, -0x2daee0ad, RZ ;  /* 0xd2511f5315147825 */ /* 0x000fe200078e00ff */
[----:B------:R-:W-:-:S04]  /*1c080*/  IADD3 R23, PT, PT, R111, -0x4498517b, RZ ;  /* 0xbb67ae856f177810 */ /* 0x000fc80007ffe0ff */
[----:B------:R-:W-:Y:S01]  /*1c090*/  LOP3.LUT R23, R23, R26, R21, 0x96, !PT ;  /* 0x0000001a17177212 */ /* 0x000fe200078e9615 */
[----:B------:R-:W-:-:S04]  /*1c0a0*/  IMAD.WIDE.U32 R26, R5, -0x2daee0ad, RZ ;  /* 0xd2511f53051a7825 */ /* 0x000fc800078e00ff */
[----:B------:R-:W-:Y:S01]  /*1c0b0*/  IMAD.WIDE.U32 R100, R23, -0x326172a9, RZ ;  /* 0xcd9e8d5717647825 */ /* 0x000fe200078e00ff */
[----:B------:R-:W-:-:S03]  /*1c0c0*/  LOP3.LUT R20, R104, R20, R27, 0x96, !PT ;  /* 0x0000001468147212 */ /* 0x000fc600078e961b */
[----:B------:R-:W-:Y:S01]  /*1c0d0*/  VIADD R5, R110, 0x78dde6e4 ;  /* 0x78dde6e46e057836 */ /* 0x000fe20000000000 */
[----:B------:R-:W-:Y:S01]  /*1c0e0*/  LOP3.LUT R101, R106, R22, R101, 0x96, !PT ;  /* 0x000000166a657212 */ /* 0x000fe200078e9665 */
[----:B------:R-:W-:-:S05]  /*1c0f0*/  IMAD.WIDE.U32 R20, R20, -0x326172a9, RZ ;  /* 0xcd9e8d5714147825 */ /* 0x000fca00078e00ff */
        /* <DEDUP_REMOVED lines=32> */
.L_x_18902:
[----:B------:R-:W-:Y:S05]  /*1c300*/  BSYNC.RECONVERGENT B2 ;  /* 0x0000000000027941 */ /* 0x000fea0003800200 */
.L_x_18901:
        /* <DEDUP_REMOVED lines=9> */
.L_x_18900:
[----:B------:R-:W-:Y:S05]  /*1c3a0*/  BSYNC.RECONVERGENT B1 ;  /* 0x0000000000017941 */ /* 0x000fea0003800200 */
.L_x_18899:
[----:B------:R-:W-:Y:S01]  /*1c3b0*/  BSSY.RECONVERGENT B1, `(.L_x_18906) ;  /* 0x0000059000017945 */ /* 0x000fe20003800200 */
[----:B------:R-:W-:Y:S01]  /*1c3c0*/  IMAD.MOV.U32 R21, RZ, RZ, R20 ;  /* 0x000000ffff157224 */ /* 0x000fe200078e0014 */
[----:B------:R-:W-:Y:S02]  /*1c3d0*/  MOV R27, RZ ;  /* 0x000000ff001b7202 */ /* 0x000fe40000000f00 */
[----:B------:R-:W-:Y:S05]  /*1c3e0*/  @!P1 BRA `(.L_x_18907) ;  /* 0x0000000400549947 */ /* 0x000fea0003800000 */
[----:B------:R-:W-:Y:S01]  /*1c3f0*/  ISETP.NE.AND P2, PT, R20, 0x1, PT ;  /* 0x000000011400780c */ /* 0x000fe20003f45270 */
[----:B------:R-:W-:Y:S01]  /*1c400*/  BSSY.RECONVERGENT B2, `(.L_x_18908) ;  /* 0x0000049000027945 */ /* 0x000fe20003800200 */
[----:B------:R-:W-:Y:S01]  /*1c410*/  IMAD.MOV.U32 R21, RZ, RZ, 0x2 ;  /* 0x00000002ff157424 */ /* 0x000fe200078e00ff */
[----:B0-----:R-:W-:-:S10]  /*1c420*/  MOV R22, R8 ;  /* 0x0000000800167202 */ /* 0x001fd40000000f00 */
        /* <DEDUP_REMOVED lines=9> */
.L_x_18910:
        /* <DEDUP_REMOVED lines=13> */
.L_x_18912:
[----:B------:R-:W-:Y:S05]  /*1c590*/  BSYNC.RECONVERGENT B3 ;  /* 0x0000000000037941 */ /* 0x000fea0003800200 */
.L_x_18911:
        /* <DEDUP_REMOVED lines=47> */
.L_x_18909:
[----:B------:R-:W-:Y:S05]  /*1c890*/  BSYNC.RECONVERGENT B2 ;  /* 0x0000000000027941 */ /* 0x000fea0003800200 */
.L_x_18908:
        /* <DEDUP_REMOVED lines=10> */
.L_x_18907:
[----:B------:R-:W-:Y:S05]  /*1c940*/  BSYNC.RECONVERGENT B1 ;  /* 0x0000000000017941 */ /* 0x000fea0003800200 */
.L_x_18906:
[----:B------:R-:W-:Y:S01]  /*1c950*/  BSSY.RECONVERGENT B1, `(.L_x_18913) ;  /* 0x0000058000017945 */ /* 0x000fe20003800200 */
[----:B0-----:R-:W-:Y:S01]  /*1c960*/  MOV R22, R21 ;  /* 0x0000001500167202 */ /* 0x001fe20000000f00 */
        /* <DEDUP_REMOVED lines=15> */
.L_x_18917:
        /* <DEDUP_REMOVED lines=13> */
.L_x_18919:
[----:B------:R-:W-:Y:S05]  /*1cb30*/  BSYNC.RECONVERGENT B3 ;  /* 0x0000000000037941 */ /* 0x000fea0003800200 */
.L_x_18918:
[----:B------:R-:W-:Y:S01]  /*1cb40*/  LOP3.LUT R100, R7, R23, R111, 0x96, !PT ;  /* 0x0000001707647212 */ /* 0x000fe200078e966f */
[----:B------:R-:W-:Y:S01]  /*1cb50*/  IMAD.WIDE.U32 R20, R0, -0x326172a9, RZ ;  /* 0xcd9e8d5700147825 */ /* 0x000fe200078e00ff */
[----:B------:R-:W-:-:S03]  /*1cb60*/  IADD3 R23, PT, PT, R111, -0x4498517b, RZ ;  /* 0xbb67ae856f177810 */ /* 0x000fc60007ffe0ff */
[----:B------:R-:W-:Y:S01]  /*1cb70*/  VIADD R5, R110, 0x9e3779b9 ;  /* 0x9e3779b96e057836 */ /* 0x000fe20000000000 */
        /* <DEDUP_REMOVED lines=20> */
[----:B------:R-:W-:Y:S01]  /*1ccc0*/  IMAD.WIDE.U32 R20, R5, -0x2daee0ad, RZ ;  /* 0xd2511f5305147825 */ /* 0x000fe200078e00ff */
[----:B------:R-:W-:-:S04]  /*1ccd0*/  IADD3 R5, PT, PT, R111, -0x24c28bd8, RZ ;  /* 0xdb3d74286f057810 */ /* 0x000fc80007ffe0ff */
        /* <DEDUP_REMOVED lines=12> */
[----:B------:R-:W-:-:S04]  /*1cda0*/  MOV R23, R138 ;  /* 0x0000008a00177202 */ /* 0x000fc80000000f00 */
[----:B------:R-:W-:Y:S01]  /*1cdb0*/  LOP3.LUT R21, R18, R100, R21, 0x96, !PT ;  /* 0x0000006412157212 */ /* 0x000fe200078e9615 */
[----:B------:R-:W-:-:S04]  /*1cdc0*/  IMAD.WIDE.U32 R100, R5, -0x326172a9, RZ ;  /* 0xcd9e8d5705647825 */ /* 0x000fc800078e00ff */
[----:B------:R-:W-:Y:S01]  /*1cdd0*/  IMAD.MOV.U32 R8, RZ, RZ, R100 ;  /* 0x000000ffff087224 */ /* 0x000fe200078e0064 */
[----:B------:R-:W-:Y:S01]  /*1cde0*/  LOP3.LUT R6, R105, R20, R101, 0x96, !PT ;  /* 0x0000001469067212 */ /* 0x000fe200078e9665 */
[----:B------:R-:W-:-:S04]  /*1cdf0*/  IMAD.WIDE.U32 R20, R21, -0x2daee0ad, RZ ;  /* 0xd2511f5315147825 */ /* 0x000fc800078e00ff */
[----:B------:R-:W-:Y:S01]  /*1ce00*/  IMAD.MOV.U32 R138, RZ, RZ, R20 ;  /* 0x000000ffff8a7224 */ /* 0x000fe200078e0014 */
[----:B------:R-:W-:Y:S01]  /*1ce10*/  LOP3.LUT R5, R19, R22, R21, 0x96, !PT ;  /* 0x0000001613057212 */ /* 0x000fe200078e9615 */
[----:B------:R-:W-:-:S07]  /*1ce20*/  HFMA2 R22, -RZ, RZ, 0, 0 ;  /* 0x00000000ff167431 */ /* 0x000fce00000001ff */
.L_x_18916:
[----:B------:R-:W-:Y:S05]  /*1ce30*/  BSYNC.RECONVERGENT B2 ;  /* 0x0000000000027941 */ /* 0x000fea0003800200 */
.L_x_18915:
[----:B------:R-:W-:Y:S01]  /*1ce40*/  I2FP.F32.U32 R20, R23 ;  /* 0x0000001700147245 */ /* 0x000fe20000201000 */
[----:B------:R-:W-:-:S04]  /*1ce50*/  IMAD.MOV.U32 R21, RZ, RZ, 0x2f800000 ;  /* 0x2f800000ff157424 */ /* 0x000fc800078e00ff */
[----:B------:R-:W-:Y:S01]  /*1ce60*/  FFMA.FTZ R20, R20, R21, 1.1641532182693481445e-10 ;  /* 0x2f00000014147423 */ /* 0x000fe20000010015 */
[----:B-----5:R-:W-:-:S04]  /*1ce70*/  SHF.L.U32 R21, R62, 0x10, RZ ;  /* 0x000000103e157819 */ /* 0x020fc800000006ff */
[----:B------:R-:W-:Y:S01]  /*1ce80*/  FSETP.GTU.FTZ.AND P2, PT, R20, UR8, PT ;  /* 0x0000000814007c0b */ /* 0x000fe2000bf5c000 */
[----:B------:R-:W-:-:S03]  /*1ce90*/  FMUL.FTZ R21, R21, UR11 ;  /* 0x0000000b15157c20 */ /* 0x000fc60008410000 */
[----:B------:R-:W-:Y:S01]  /*1cea0*/  SEL R113, RZ, 0x1, P2 ;  /* 0x00000001ff717807 */ /* 0x000fe20001000000 */
[----:B------:R-:W-:-:S05]  /*1ceb0*/  FMUL.FTZ R21, R21, UR10 ;  /* 0x0000000a15157c20 */ /* 0x000fca0008410000 */
[----:B------:R-:W-:-:S07]  /*1cec0*/  FSEL R20, R21, RZ, !P2 ;  /* 0x000000ff15147208 */ /* 0x000fce0005000000 */
.L_x_18914:
[----:B------:R-:W-:Y:S05]  /*1ced0*/  BSYNC.RECONVERGENT B1 ;  /* 0x0000000000017941 */ /* 0x000fea0003800200 */
.L_x_18913:
        /* <DEDUP_REMOVED lines=17> */
.L_x_18924:
        /* <DEDUP_REMOVED lines=13> */
.L_x_18926:
[----:B------:R-:W-:Y:S05]  /*1d0c0*/  BSYNC.RECONVERGENT B3 ;  /* 0x0000000000037941 */ /* 0x000fea0003800200 */
.L_x_18925:
        /* <DEDUP_REMOVED lines=12> */
[----:B------:R-:W-:-:S04]  /*1d190*/  IMAD.WIDE.U32 R102, R21, -0x326172a9, RZ ;  /* 0xcd9e8d5715667825 */ /* 0x000fc800078e00ff */
[----:B------:R-:W-:Y:S01]  /*1d1a0*/  IMAD.MOV.U32 R21, RZ, RZ, R138 ;  /* 0x000000ffff157224 */ /* 0x000fe200078e008a */
        /* <DEDUP_REMOVED lines=29> */
[----:B------:R-:W-:-:S05]  /*1d380*/  IMAD.WIDE.U32 R22, R5, -0x2daee0ad, RZ ;  /* 0xd2511f5305167825 */ /* 0x000fca00078e00ff */
[----:B------:R-:W-:Y:S01]  /*1d390*/  LOP3.LUT R5, R19, R100, R23, 0x96, !PT ;  /* 0x0000006413057212 */ /* 0x000fe200078e9617 */
[----:B------:R-:W-:Y:S01]  /*1d3a0*/  IMAD.MOV.U32 R23, RZ, RZ, RZ ;  /* 0x000000ffff177224 */ /* 0x000fe200078e00ff */
[----:B------:R-:W-:-:S07]  /*1d3b0*/  MOV R138, R22 ;  /* 0x00000016008a7202 */ /* 0x000fce0000000f00 */
.L_x_18923:
[----:B------:R-:W-:Y:S05]  /*1d3c0*/  BSYNC.RECONVERGENT B2 ;  /* 0x0000000000027941 */ /* 0x000fea0003800200 */
.L_x_18922:
[----:B------:R-:W-:Y:S01]  /*1d3d0*/  HFMA2 R22, -RZ, RZ, 0.1171875, 0 ;  /* 0x2f800000ff167431 */ /* 0x000fe200000001ff */
[----:B------:R-:W-:-:S05]  /*1d3e0*/  I2FP.F32.U32 R21, R21 ;  /* 0x0000001500157245 */ /* 0x000fca0000201000 */
[----:B------:R-:W-:Y:S01]  /*1d3f0*/  FFMA.FTZ R21, R21, R22, 1.1641532182693481445e-10 ;  /* 0x2f00000015157423 */ /* 0x000fe20000010016 */
[----:B-----5:R-:W-:-:S04]  /*1d400*/  PRMT R22, R62, 0x7632, R22 ;  /* 0x000076323e167816 */ /* 0x020fc80000000016 */
[----:B------:R-:W-:Y:S01]  /*1d410*/  FSETP.GTU.FTZ.AND P2, PT, R21, UR8, PT ;  /* 0x0000000815007c0b */ /* 0x000fe2000bf5c000 */
[----:B------:R-:W-:-:S03]  /*1d420*/  IMAD.U32 R22, R22, 0x10000, RZ ;  /* 0x0001000016167824 */ /* 0x000fc600078e00ff */
[----:B------:R-:W-:Y:S01]  /*1d430*/  SEL R114, RZ, 0x1, P2 ;  /* 0x00000001ff727807 */ /* 0x000fe20001000000 */
[----:B------:R-:W-:-:S04]  /*1d440*/  FMUL.FTZ R22, R22, UR11 ;  /* 0x0000000b16167c20 */ /* 0x000fc80008410000 */
[----:B------:R-:W-:-:S05]  /*1d450*/  FMUL.FTZ R22, R22, UR10 ;  /* 0x0000000a16167c20 */ /* 0x000fca0008410000 */
[----:B------:R-:W-:-:S07]  /*1d460*/  FSEL R21, R22, RZ, !P2 ;  /* 0x000000ff16157208 */ /* 0x000fce0005000000 */
.L_x_18921:
[----:B------:R-:W-:Y:S05]  /*1d470*/  BSYNC.RECONVERGENT B1 ;  /* 0x0000000000017941 */ /* 0x000fea0003800200 */
.L_x_18920:
        /* <DEDUP_REMOVED lines=17> */
.L_x_18931:
        /* <DEDUP_REMOVED lines=13> */
.L_x_18933:
[----:B------:R-:W-:Y:S05]  /*1d660*/  BSYNC.RECONVERGENT B3 ;  /* 0x0000000000037941 */ /* 0x000fea0003800200 */
.L_x_18932:
[----:B------:R-:W-:Y:S01]  /*1d670*/  LOP3.LUT R22, R7, R101, R111, 0x96, !PT ;  /* 0x0000006507167212 */ /* 0x000fe200078e966f */
[----:B------:R-:W-:-:S04]  /*1d680*/  IMAD.WIDE.U32 R102, R0, -0x326172a9, RZ ;  /* 0xcd9e8d5700667825 */ /* 0x000fc800078e00ff */
[----:B------:R-:W-:Y:S02]  /*1d690*/  HFMA2 R99, -RZ, RZ, 0, 0 ;  /* 0x00000000ff637431 */ /* 0x000fe400000001ff */
[----:B------:R-:W-:Y:S01]  /*1d6a0*/  VIADD R5, R110, 0x9e3779b9 ;  /* 0x9e3779b96e057836 */ /* 0x000fe20000000000 */
        /* <DEDUP_REMOVED lines=37> */
[----:B------:R-:W-:Y:S01]  /*1d900*/  IMAD.MOV.U32 R8, RZ, RZ, R22 ;  /* 0x000000ffff087224 */ /* 0x000fe200078e0016 */
[----:B------:R-:W-:Y:S01]  /*1d910*/  LOP3.LUT R6, R105, R102, R23, 0x96, !PT ;  /* 0x0000006669067212 */ /* 0x000fe200078e9617 */
[----:B------:R-:W-:-:S05]  /*1d920*/  IMAD.WIDE.U32 R22, R5, -0x2daee0ad, RZ ;  /* 0xd2511f5305167825 */ /* 0x000fca00078e00ff */
[----:B------:R-:W-:Y:S02]  /*1d930*/  LOP3.LUT R5, R19, R100, R23, 0x96, !PT ;  /* 0x0000006413057212 */ /* 0x000fe400078e9617 */
[----:B------:R-:W-:Y:S01]  /*1d940*/  MOV R100, R138 ;  /* 0x0000008a00647202 */ /* 0x000fe20000000f00 */
[----:B------:R-:W-:-:S07]  /*1d950*/  IMAD.MOV.U32 R138, RZ, RZ, R22 ;  /* 0x000000ffff8a7224 */ /* 0x000fce00078e0016 */
.L_x_18930:
[----:B------:R-:W-:Y:S05]  /*1d960*/  BSYNC.RECONVERGENT B2 ;  /* 0x0000000000027941 */ /* 0x000fea0003800200 */
.L_x_18929:
[----:B------:R-:W-:Y:S01]  /*1d970*/  I2FP.F32.U32 R22, R100 ;  /* 0x0000006400167245 */ /* 0x000fe20000201000 */
[----:B------:R-:W-:-:S04]  /*1d980*/  IMAD.MOV.U32 R23, RZ, RZ, 0x2f800000 ;  /* 0x2f800000ff177424 */ /* 0x000fc800078e00ff */
[----:B------:R-:W-:-:S05]  /*1d990*/  FFMA.FTZ R22, R22, R23, 1.1641532182693481445e-10 ;  /* 0x2f00000016167423 */ /* 0x000fca0000010017 */
[----:B------:R-:W-:Y:S02]  /*1d9a0*/  FSETP.GTU.FTZ.AND P2, PT, R22, UR8, PT ;  /* 0x0000000816007c0b */ /* 0x000fe4000bf5c000 */
[----:B-----5:R-:W-:Y:S02]  /*1d9b0*/  SHF.L.U32 R22, R63, 0x10, RZ ;  /* 0x000000103f167819 */ /* 0x020fe400000006ff */
[----:B------:R-:W-:-:S03]  /*1d9c0*/  SEL R115, RZ, 0x1, P2 ;  /* 0x00000001ff737807 */ /* 0x000fc60001000000 */
[----:B------:R-:W-:-:S04]  /*1d9d0*/  FMUL.FTZ R22, R22, UR11 ;  /* 0x0000000b16167c20 */ /* 0x000fc80008410000 */
[----:B------:R-:W-:-:S05]  /*1d9e0*/  FMUL.FTZ R22, R22, UR10 ;  /* 0x0000000a16167c20 */ /* 0x000fca0008410000 */
[----:B------:R-:W-:-:S07]  /*1d9f0*/  FSEL R22, R22, RZ, !P2 ;  /* 0x000000ff16167208 */ /* 0x000fce0005000000 */
.L_x_18928:
[----:B------:R-:W-:Y:S05]  /*1da00*/  BSYNC.RECONVERGENT B1 ;  /* 0x0000000000017941 */ /* 0x000fea0003800200 */
.L_x_18927:
        /* <DEDUP_REMOVED lines=16> */
.L_x_18936:
        /* <DEDUP_REMOVED lines=13> */
.L_x_18938:
[----:B------:R-:W-:Y:S05]  /*1dbe0*/  BSYNC.RECONVERGENT B2 ;  /* 0x0000000000027941 */ /* 0x000fea0003800200 */
.L_x_18937:
        /* <DEDUP_REMOVED lines=8> */
[----:B------:R-:W-:Y:S01]  /*1dc70*/  IMAD.MOV.U32 R136, RZ, RZ, RZ ;  /* 0x000000ffff887224 */ /* 0x000fe200078e00ff */
        /* <DEDUP_REMOVED lines=36> */
[----:B------:R-:W-:Y:S02]  /*1dec0*/  LOP3.LUT R5, R19, R102, R101, 0x96, !PT ;  /* 0x0000006613057212 */ /* 0x000fe400078e9665 */
[----:B------:R-:W-:-:S07]  /*1ded0*/  MOV R138, R100 ;  /* 0x00000064008a7202 */ /* 0x000fce0000000f00 */
.L_x_18935:
[----:B------:R-:W-:Y:S05]  /*1dee0*/  BSYNC.RECONVERGENT B1 ;  /* 0x0000000000017941 */ /* 0x000fea0003800200 */
.L_x_18934:
        /* <DEDUP_REMOVED lines=10> */
.L_x_18879:
[----:B------:R-:W-:Y:S05]  /*1df90*/  BSYNC.RECONVERGENT B0 ;  /* 0x0000000000007941 */ /* 0x000fea0003800200 */
.L_x_18828:
[----:B------:R-:W-:Y:S01]  /*1dfa0*/  IADD3 R100, PT, PT, R98, 0x80, RZ ;  /* 0x0000008062647810 */ /* 0x000fe20007ffe0ff */
[----:B------:R-:W-:Y:S04]  /*1dfb0*/  BSSY.RECONVERGENT B0, `(.L_x_18939) ;  /* 0x000001a000007945 */ /* 0x000fe80003800200 */
[----:B------:R-:W-:-:S05]  /*1dfc0*/  IMAD.WIDE.U32 R100, R100, 0x20, R142 ;  /* 0x0000002064647825 */ /* 0x000fca00078e008e */
[----:B-----5:R0:W-:Y:S04]  /*1dfd0*/  STG.E.128 desc[UR6][R100.64], R24 ;  /* 0x0000001864007986 */ /* 0x0201e8000c101d06 */
[----:B------:R0:W-:Y:S01]  /*1dfe0*/  STG.E.128 desc[UR6][R100.64+0x10], R20 ;  /* 0x0000101464007986 */ /* 0x0001e2000c101d06 */
[----:B------:R-:W-:Y:S05]  /*1dff0*/  @!P1 BRA `(.L_x_18940) ;  /* 0x0000000000549947 */ /* 0x000fea0003800000 */
[----:B------:R-:W-:Y:S01]  /*1e000*/  IMAD.U32 R99, R115, 0x10000, RZ ;  /* 0x0001000073637824 */ /* 0x000fe200078e00ff */
[----:B------:R-:W-:Y:S02]  /*1e010*/  LOP3.LUT R118, R112, 0xff, RZ, 0xc0, !PT ;  /* 0x000000ff70767812 */ /* 0x000fe400078ec0ff */
[----:B0-----:R-:W-:Y:S02]  /*1e020*/  LOP3.LUT R101, R109, 0xff, RZ, 0xc0, !PT ;  /* 0x000000ff6d657812 */ /* 0x001fe400078ec0ff */
[----:B------:R-:W-:Y:S01]  /*1e030*/  LOP3.LUT R100, R99, 0xff0000, RZ, 0xc0, !PT ;  /* 0x00ff000063647812 */ /* 0x000fe200078ec0ff */
[----:B------:R-:W-:Y:S01]  /*1e040*/  IMAD.WIDE.U32 R118, R118, 0x1000000, RZ ;  /* 0x0100000076767825 */ /* 0x000fe200078e00ff */
[----:B------:R-:W-:Y:S02]  /*1e050*/  LOP3.LUT R99, R116, 0xffff, RZ, 0xc0, !PT ;  /* 0x0000ffff74637812 */ /* 0x000fe400078ec0ff */
[----:B------:R-:W-:Y:S02]  /*1e060*/  LOP3.LUT R102, R108, 0xff, RZ, 0xc0, !PT ;  /* 0x000000ff6c667812 */ /* 0x000fe400078ec0ff */
[----:B------:R-:W-:-:S02]  /*1e070*/  PRMT R99, R100, 0x4210, R99 ;  /* 0x0000421064637816 */ /* 0x000fc40000000063 */
[----:B------:R-:W-:Y:S01]  /*1e080*/  PRMT R100, R114, 0x7104, RZ ;  /* 0x0000710472647816 */ /* 0x000fe200000000ff */
[----:B------:R-:W-:-:S03]  /*1e090*/  IMAD.WIDE.U32 R102, R102, 0x100, RZ ;  /* 0x0000010066667825 */ /* 0x000fc600078e00ff */
[----:B------:R-:W-:-:S04]  /*1e0a0*/  LOP3.LUT R100, R99, 0xff00, R100, 0xf8, !PT ;  /* 0x0000ff0063647812 */ /* 0x000fc800078ef864 */
[----:B------:R-:W-:Y:S01]  /*1e0b0*/  LOP3.LUT R99, R100, 0xff, R113, 0xf8, !PT ;  /* 0x000000ff64637812 */ /* 0x000fe200078ef871 */
[----:B------:R-:W-:-:S05]  /*1e0c0*/  IMAD.WIDE.U32 R100, R101, 0x10000, RZ ;  /* 0x0001000065647825 */ /* 0x000fca00078e00ff */
[----:B------:R-:W-:Y:S02]  /*1e0d0*/  LOP3.LUT R99, R101, R99, R119, 0xfe, !PT ;  /* 0x0000006365637212 */ /* 0x000fe400078efe77 */
[----:B------:R-:W-:Y:S02]  /*1e0e0*/  LOP3.LUT R118, R102, R118, R100, 0xfe, !PT ;  /* 0x0000007666767212 */ /* 0x000fe400078efe64 */
[----:B------:R-:W0:Y:S01]  /*1e0f0*/  LDC.64 R100, c[0x0][0x3b0] ;  /* 0x0000ec00ff647b82 */ /* 0x000e220000000a00 */
[----:B------:R-:W-:Y:S02]  /*1e100*/  LOP3.LUT R103, R99, R103, RZ, 0xfc, !PT ;  /* 0x0000006763677212 */ /* 0x000fe400078efcff */
[----:B------:R-:W-:Y:S02]  /*1e110*/  IADD3 R99, PT, PT, R97, 0x80, RZ ;  /* 0x0000008061637810 */ /* 0x000fe40007ffe0ff */
[----:B------:R-:W-:-:S03]  /*1e120*/  LOP3.LUT R102, R118, 0xff, R107, 0xf8, !PT ;  /* 0x000000ff76667812 */ /* 0x000fc600078ef86b */
[----:B0-----:R-:W-:-:S05]  /*1e130*/  IMAD.WIDE.U32 R100, R99, 0x8, R100 ;  /* 0x0000000863647825 */ /* 0x001fca00078e0064 */
[----:B------:R1:W-:Y:S02]  /*1e140*/  STG.E.64 desc[UR6][R100.64], R102 ;  /* 0x0000006664007986 */ /* 0x0003e4000c101b06 */
.L_x_18940:
[----:B------:R-:W-:Y:S05]  /*1e150*/  BSYNC.RECONVERGENT B0 ;  /* 0x0000000000007941 */ /* 0x000fea0003800200 */
.L_x_18939:
[----:B------:R-:W-:Y:S01]  /*1e160*/  BSSY.RECONVERGENT B0, `(.L_x_18941) ;  /* 0x0000006000007945 */ /* 0x000fe20003800200 */
[----:B------:R-:W-:-:S03]  /*1e170*/  VIADD R144, R97, 0xa0 ;  /* 0x000000a061907836 */ /* 0x000fc60000000000 */
[----:B------:R-:W-:Y:S05]  /*1e180*/  @!P1 BRA `(.L_x_18942) ;  /* 0x00000000000c9947 */ /* 0x000fea0003800000 */
[----:B------:R-:W2:Y:S02]  /*1e190*/  LDC.64 R60, c[0x0][0x390] ;  /* 0x0000e400ff3c7b82 */ /* 0x000ea40000000a00 */
[----:B--2---:R-:W-:-:S06]  /*1e1a0*/  IMAD.WIDE.U32 R60, R144, 0x10, R60 ;  /* 0x00000010903c7825 */ /* 0x004fcc00078e003c */
[----:B------:R-:W5:Y:S02]  /*1e1b0*/  LDG.E.128 R60, desc[UR6][R60.64] ;  /* 0x000000063c3c7981 */ /* 0x000f64000c1e1d00 */
.L_x_18942:
[----:B------:R-:W-:Y:S05]  /*1e1c0*/  BSYNC.RECONVERGENT B0 ;  /* 0x0000000000007941 */ /* 0x000fea0003800200 */
.L_x_18941:
[----:B------:R-:W-:Y:S01]  /*1e1d0*/  BSSY.RECONVERGENT B0, `(.L_x_18943) ;  /* 0x00005c1000007945 */ /* 0x000fe20003800200 */
[----:B------:R-:W-:-:S03]  /*1e1e0*/  IADD3 R141, PT, PT, R98, 0xa0, RZ ;  /* 0x000000a0628d7810 */ /* 0x000fc60007ffe0ff */
[----:B------:R-:W-:Y:S05]  /*1e1f0*/  @!P0 BRA `(.L_x_18944) ;  /* 0x0000002c00c08947 */ /* 0x000fea0003800000 */
[----:B------:R-:W2:Y:S01]  /*1e200*/  LDC.64 R98, c[0x0][0x3a0] ;  /* 0x0000e800ff627b82 */ /* 0x000ea20000000a00 */
[----:B------:R-:W-:Y:S01]  /*1e210*/  ISETP.GT.AND P0, PT, R96, RZ, PT ;  /* 0x000000ff6000720c */ /* 0x000fe20003f04270 */
[----:B--2---:R-:W-:-:S05]  /*1e220*/  IMAD.WIDE.U32 R98, R141, 0x20, R98 ;  /* 0x000000208d627825 */ /* 0x004fca00078e0062 */
[----:B01----:R0:W5:Y:S04]  /*1e230*/  LDG.E.128 R100, desc[UR6][R98.64] ;  /* 0x0000000662647981 */ /* 0x003168000c1e1d00 */
[----:B------:R-:W5:Y:S01]  /*1e240*/  LDG.E.128 R96, desc[UR6][R98.64+0x10] ;  /* 0x0000100662607981 */ /* 0x000f62000c1e1d00 */
[----:B------:R-:W-:Y:S02]  /*1e250*/  BSSY.RECONVERGENT B1, `(.L_x_18945) ;  /* 0x000005c000017945 */ /* 0x000fe40003800200 */
        /* <DEDUP_REMOVED lines=19> */
.L_x_18949:
        /* <DEDUP_REMOVED lines=13> */
.L_x_18951:
[----:B------:R-:W-:Y:S05]  /*1e460*/  BSYNC.RECONVERGENT B3 ;  /* 0x0000000000037941 */ /* 0x000fea0003800200 */
.L_x_18950:
        /* <DEDUP_REMOVED lines=12> */
[----:B------:R-:W-:-:S04]  /*1e530*/  IMAD.WIDE.U32 R118, R107, -0x326172a9, RZ ;  /* 0xcd9e8d576b767825 */ /* 0x000fc800078e00ff */
[----:B------:R-:W-:Y:S01]  /*1e540*/  IMAD.MOV.U32 R107, RZ, RZ, R138 ;  /* 0x000000ffff6b7224 */ /* 0x000fe200078e008a */
[----:B------:R-:W-:-:S05]  /*1e550*/  LOP3.LUT R142, R106, R142, R119, 0x96, !PT ;  /* 0x0000008e6a8e7212 */ /* 0x000fca00078e9677 */
        /* <DEDUP_REMOVED lines=12> */
[----:B------:R-:W-:-:S05]  /*1e620*/  LOP3.LUT R118, R12, R118, R137, 0x96, !PT ;  /* 0x000000760c767212 */ /* 0x000fca00078e9689 */
[----:B------:R-:W-:-:S05]  /*1e630*/  IMAD.WIDE.U32 R118, R118, -0x2daee0ad, RZ ;  /* 0xd2511f5376767825 */ /* 0x000fca00078e00ff */
        /* <DEDUP_REMOVED lines=11> */
[----:B------:R-:W-:-:S04]  /*1e6f0*/  IMAD.WIDE.U32 R118, R118, -0x2daee0ad, RZ ;  /* 0xd2511f5376767825 */ /* 0x000fc800078e00ff */
[----:B------:R-:W-:Y:S01]  /*1e700*/  IMAD.MOV.U32 R117, RZ, RZ, R118 ;  /* 0x000000ffff757224 */ /* 0x000fe200078e0076 */
[----:B------:R-:W-:Y:S01]  /*1e710*/  LOP3.LUT R5, R19, R142, R119, 0x96, !PT ;  /* 0x0000008e13057212 */ /* 0x000fe200078e9677 */
[----:B------:R-:W-:-:S03]  /*1e720*/  IMAD.WIDE.U32 R118, R6, -0x326172a9, RZ ;  /* 0xcd9e8d5706767825 */ /* 0x000fc600078e00ff */
[----:B------:R-:W-:Y:S01]  /*1e730*/  MOV R8, R118 ;  /* 0x0000007600087202 */ /* 0x000fe20000000f00 */
[----:B------:R-:W-:Y:S01]  /*1e740*/  HFMA2 R118, -RZ, RZ, 0, 0 ;  /* 0x00000000ff767431 */ /* 0x000fe200000001ff */
[----:B------:R-:W-:-:S07]  /*1e750*/  LOP3.LUT R6, R105, R136, R119, 0x96, !PT ;  /* 0x0000008869067212 */ /* 0x000fce00078e9677 */
.L_x_18948:
[----:B------:R-:W-:Y:S05]  /*1e760*/  BSYNC.RECONVERGENT B2 ;  /* 0x0000000000027941 */ /* 0x000fea0003800200 */
.L_x_18947:
[----:B------:R-:W-:Y:S01]  /*1e770*/  I2FP.F32.U32 R107, R107 ;  /* 0x0000006b006b7245 */ /* 0x000fe20000201000 */
[----:B------:R-:W-:-:S04]  /*1e780*/  IMAD.MOV.U32 R136, RZ, RZ, 0x2f800000 ;  /* 0x2f800000ff887424 */ /* 0x000fc800078e00ff */
[----:B------:R-:W-:-:S05]  /*1e790*/  FFMA.FTZ R107, R107, R136, 1.1641532182693481445e-10 ;  /* 0x2f0000006b6b7423 */ /* 0x000fca0000010088 */
[----:B------:R-:W-:Y:S02]  /*1e7a0*/  FSETP.GTU.FTZ.AND P2, PT, R107, UR8, PT ;  /* 0x000000086b007c0b */ /* 0x000fe4000bf5c000 */
[----:B-----5:R-:W-:-:S05]  /*1e7b0*/  SHF.L.U32 R107, R60, 0x10, RZ ;  /* 0x000000103c6b7819 */ /* 0x020fca00000006ff */
[----:B------:R-:W-:-:S04]  /*1e7c0*/  FMUL.FTZ R107, R107, UR11 ;  /* 0x0000000b6b6b7c20 */ /* 0x000fc80008410000 */
[----:B------:R-:W-:-:S05]  /*1e7d0*/  FMUL.FTZ R107, R107, UR10 ;  /* 0x0000000a6b6b7c20 */ /* 0x000fca0008410000 */
[----:B------:R-:W-:-:S05]  /*1e7e0*/  FSEL R107, R107, RZ, !P2 ;  /* 0x000000ff6b6b7208 */ /* 0x000fca0005000000 */
[----:B------:R-:W-:Y:S01]  /*1e7f0*/  FADD.FTZ R100, R100, R107 ;  /* 0x0000006b64647221 */ /* 0x000fe20000010000 */
[----:B------:R-:W-:-:S07]  /*1e800*/  SEL R107, RZ, 0x1, P2 ;  /* 0x00000001ff6b7807 */ /* 0x000fce0001000000 */
.L_x_18946:
[----:B------:R-:W-:Y:S05]  /*1e810*/  BSYNC.RECONVERGENT B1 ;  /* 0x0000000000017941 */ /* 0x000fea0003800200 */
.L_x_18945:
        /* <DEDUP_REMOVED lines=20> */
.L_x_18956:
        /* <DEDUP_REMOVED lines=13> */
.L_x_18958:
[----:B------:R-:W-:Y:S05]  /*1ea30*/  BSYNC.RECONVERGENT B3 ;  /* 0x0000000000037941 */ /* 0x000fea0003800200 */
.L_x_18957:
[----:B------:R-:W-:Y:S01]  /*1ea40*/  LOP3.LUT R138, R7, R137, R111, 0x96, !PT ;  /* 0x00000089078a7212 */ /* 0x000fe200078e966f */
[----:B------:R-:W-:Y:S01]  /*1ea50*/  IMAD.WIDE.U32 R118, R0, -0x326172a9, RZ ;  /* 0xcd9e8d5700767825 */ /* 0x000fe200078e00ff */
[----:B------:R-:W-:-:S03]  /*1ea60*/  IADD3 R137, PT, PT, R111, -0x4498517b, RZ ;  /* 0xbb67ae856f897810 */ /* 0x000fc60007ffe0ff */
[----:B------:R-:W-:Y:S01]  /*1ea70*/  VIADD R5, R110, 0x9e3779b9 ;  /* 0x9e3779b96e057836 */ /* 0x000fe20000000000 */
[----:B------:R-:W-:Y:S01]  /*1ea80*/  LOP3.LUT R119, R4, R119, R110, 0x96, !PT ;  /* 0x0000007704777212 */ /* 0x000fe200078e966e */
[----:B------:R-:W-:-:S04]  /*1ea90*/  IMAD.WIDE.U32 R138, R138, -0x326172a9, RZ ;  /* 0xcd9e8d578a8a7825 */ /* 0x000fc800078e00ff */
[----:B------:R-:W-:Y:S01]  /*1eaa0*/  IMAD.MOV.U32 R108, RZ, RZ, R117 ;  /* 0x000000ffff6c7224 */ /* 0x000fe200078e0075 */
[----:B------:R-:W-:Y:S01]  /*1eab0*/  LOP3.LUT R5, R5, R118, R139, 0x96, !PT ;  /* 0x0000007605057212 */ /* 0x000fe200078e968b */
[----:B------:R-:W-:-:S05]  /*1eac0*/  IMAD.WIDE.U32 R118, R119, -0x2daee0ad, RZ ;  /* 0xd2511f5377767825 */ /* 0x000fca00078e00ff */
[----:B------:R-:W-:Y:S01]  /*1ead0*/  LOP3.LUT R119, R137, R136, R119, 0x96, !PT ;  /* 0x0000008889777212 */ /* 0x000fe200078e9677 */
[----:B------:R-:W-:-:S04]  /*1eae0*/  IMAD.WIDE.U32 R136, R5, -0x2daee0ad, RZ ;  /* 0xd2511f5305887825 */ /* 0x000fc800078e00ff */
[----:B------:R-:W-:Y:S01]  /*1eaf0*/  VIADD R5, R110, 0x78dde6e4 ;  /* 0x78dde6e46e057836 */ /* 0x000fe20000000000 */
[----:B------:R-:W-:Y:S01]  /*1eb00*/  LOP3.LUT R137, R104, R118, R137, 0x96, !PT ;  /* 0x0000007668897212 */ /* 0x000fe200078e9689 */
[----:B------:R-:W-:-:S05]  /*1eb10*/  IMAD.WIDE.U32 R118, R119, -0x326172a9, RZ ;  /* 0xcd9e8d5777767825 */ /* 0x000fca00078e00ff */
        /* <DEDUP_REMOVED lines=28> */
[----:B------:R-:W-:Y:S02]  /*1ece0*/  IMAD.MOV.U32 R138, RZ, RZ, R118 ;  /* 0x000000ffff8a7224 */ /* 0x000fe400078e0076 */
[----:B------:R-:W-:-:S05]  /*1ecf0*/  IMAD.WIDE.U32 R118, R6, -0x326172a9, RZ ;  /* 0xcd9e8d5706767825 */ /* 0x000fca00078e00ff */
[----:B------:R-:W-:Y:S01]  /*1ed00*/  LOP3.LUT R6, R105, R136, R119, 0x96, !PT ;  /* 0x0000008869067212 */ /* 0x000fe200078e9677 */
[----:B------:R-:W-:Y:S01]  /*1ed10*/  HFMA2 R119, -RZ, RZ, 0, 0 ;  /* 0x00000000ff777431 */ /* 0x000fe200000001ff */
[----:B------:R-:W-:-:S07]  /*1ed20*/  MOV R8, R118 ;  /* 0x0000007600087202 */ /* 0x000fce0000000f00 */
.L_x_18955:
[----:B------:R-:W-:Y:S05]  /*1ed30*/  BSYNC.RECONVERGENT B2 ;  /* 0x0000000000027941 */ /* 0x000fea0003800200 */
.L_x_18954:
[----:B------:R-:W-:Y:S01]  /*1ed40*/  I2FP.F32.U32 R108, R108 ;  /* 0x0000006c006c7245 */ /* 0x000fe20000201000 */
[----:B------:R-:W-:-:S04]  /*1ed50*/  IMAD.MOV.U32 R117, RZ, RZ, 0x2f800000 ;  /* 0x2f800000ff757424 */ /* 0x000fc800078e00ff */
[----:B------:R-:W-:-:S05]  /*1ed60*/  FFMA.FTZ R108, R108, R117, 1.1641532182693481445e-10 ;  /* 0x2f0000006c6c7423 */ /* 0x000fca0000010075 */
[----:B------:R-:W-:Y:S02]  /*1ed70*/  FSETP.GTU.FTZ.AND P2, PT, R108, UR8, PT ;  /* 0x000000086c007c0b */ /* 0x000fe4000bf5c000 */
[----:B-----5:R-:W-:-:S04]  /*1ed80*/  PRMT R108, R60, 0x7632, R108 ;  /* 0x000076323c6c7816 */ /* 0x020fc8000000006c */
[----:B------:R-:W-:-:S05]  /*1ed90*/  SHF.L.U32 R108, R108, 0x10, RZ ;  /* 0x000000106c6c7819 */ /* 0x000fca00000006ff */
[----:B------:R-:W-:-:S04]  /*1eda0*/  FMUL.FTZ R108, R108, UR11 ;  /* 0x0000000b6c6c7c20 */ /* 0x000fc80008410000 */
[----:B------:R-:W-:-:S05]  /*1edb0*/  FMUL.FTZ R108, R108, UR10 ;  /* 0x0000000a6c6c7c20 */ /* 0x000fca0008410000 */
[----:B------:R-:W-:-:S05]  /*1edc0*/  FSEL R108, R108, RZ, !P2 ;  /* 0x000000ff6c6c7208 */ /* 0x000fca0005000000 */
[----:B------:R-:W-:Y:S01]  /*1edd0*/  FADD.FTZ R101, R101, R108 ;  /* 0x0000006c65657221 */ /* 0x000fe20000010000 */
[----:B------:R-:W-:-:S07]  /*1ede0*/  SEL R108, RZ, 0x1, P2 ;  /* 0x00000001ff6c7807 */ /* 0x000fce0001000000 */
.L_x_18953:
[----:B------:R-:W-:Y:S05]  /*1edf0*/  BSYNC.RECONVERGENT B1 ;  /* 0x0000000000017941 */ /* 0x000fea0003800200 */
.L_x_18952:
        /* <DEDUP_REMOVED lines=20> */
.L_x_18963:
        /* <DEDUP_REMOVED lines=13> */
.L_x_18965:
[----:B------:R-:W-:Y:S05]  /*1f010*/  BSYNC.RECONVERGENT B3 ;  /* 0x0000000000037941 */ /* 0x000fea0003800200 */
.L_x_18964:
        /* <DEDUP_REMOVED lines=47> */
.L_x_18962:
[----:B------:R-:W-:Y:S05]  /*1f310*/  BSYNC.RECONVERGENT B2 ;  /* 0x0000000000027941 */ /* 0x000fea0003800200 */
.L_x_18961:
        /* <DEDUP_REMOVED lines=10> */
.L_x_18960:
[----:B------:R-:W-:Y:S05]  /*1f3c0*/  BSYNC.RECONVERGENT B1 ;  /* 0x0000000000017941 */ /* 0x000fea0003800200 */
.L_x_18959:
        /* <DEDUP_REMOVED lines=20> */
.L_x_18970:
        /* <DEDUP_REMOVED lines=13> */
.L_x_18972:
[----:B------:R-:W-:Y:S05]  /*1f5e0*/  BSYNC.RECONVERGENT B3 ;  /* 0x0000000000037941 */ /* 0x000fea0003800200 */
.L_x_18971:
        /* <DEDUP_REMOVED lines=47> */
.L_x_18969:
[----:B------:R-:W-:Y:S05]  /*1f8e0*/  BSYNC.RECONVERGENT B2 ;  /* 0x0000000000027941 */ /* 0x000fea0003800200 */
.L_x_18968:
        /* <DEDUP_REMOVED lines=11> */
.L_x_18967:
[----:B------:R-:W-:Y:S05]  /*1f9a0*/  BSYNC.RECONVERGENT B1 ;  /* 0x0000000000017941 */ /* 0x000fea0003800200 */
.L_x_18966:
        /* <DEDUP_REMOVED lines=20> */
.L_x_18977:
        /* <DEDUP_REMOVED lines=13> */
.L_x_18979:
[----:B------:R-:W-:Y:S05]  /*1fbc0*/  BSYNC.RECONVERGENT B3 ;  /* 0x0000000000037941 */ /* 0x000fea0003800200 */
.L_x_18978:
        /* <DEDUP_REMOVED lines=47> */
.L_x_18976:
[----:B------:R-:W-:Y:S05]  /*1fec0*/  BSYNC.RECONVERGENT B2 ;  /* 0x0000000000027941 */ /* 0x000fea0003800200 */
.L_x_18975:
        /* <DEDUP_REMOVED lines=10> */
.L_x_18974:
[----:B------:R-:W-:Y:S05]  /*1ff70*/  BSYNC.RECONVERGENT B1 ;  /* 0x0000000000017941 */ /* 0x000fea0003800200 */
.L_x_18973:
        /* <DEDUP_REMOVED lines=20> */
.L_x_18984:
        /* <DEDUP_REMOVED lines=13> */
.L_x_18986:
[----:B------:R-:W-:Y:S05]  /*20190*/  BSYNC.RECONVERGENT B3 ;  /* 0x0000000000037941 */ /* 0x000fea0003800200 */
.L_x_18985:
        /* <DEDUP_REMOVED lines=43> */
[----:B------:R-:W-:-:S05]  /*20450*/  IMAD.WIDE.U32 R118, R6, -0x326172a9, RZ ;  /* 0xcd9e8d5706767825 */ /* 0x000fca00078e00ff */
[----:B------:R-:W-:Y:S01]  /*20460*/  LOP3.LUT R6, R105, R136, R119, 0x96, !PT ;  /* 0x0000008869067212 */ /* 0x000fe200078e9677 */
[----:B------:R-:W-:Y:S01]  /*20470*/  HFMA2 R119, -RZ, RZ, 0, 0 ;  /* 0x00000000ff777431 */ /* 0x000fe200000001ff */
[----:B------:R-:W-:-:S07]  /*20480*/  MOV R8, R118 ;  /* 0x0000007600087202 */ /* 0x000fce0000000f00 */
.L_x_18983:
[----:B------:R-:W-:Y:S05]  /*20490*/  BSYNC.RECONVERGENT B2 ;  /* 0x0000000000027941 */ /* 0x000fea0003800200 */
.L_x_18982:
        /* <DEDUP_REMOVED lines=11> */
.L_x_18981:
[----:B------:R-:W-:Y:S05]  /*20550*/  BSYNC.RECONVERGENT B1 ;  /* 0x0000000000017941 */ /* 0x000fea0003800200 */
.L_x_18980:
        /* <DEDUP_REMOVED lines=20> */
.L_x_18991:
        /* <DEDUP_REMOVED lines=13> */
.L_x_18993:
[----:B------:R-:W-:Y:S05]  /*20770*/  BSYNC.RECONVERGENT B3 ;  /* 0x0000000000037941 */ /* 0x000fea0003800200 */
.L_x_18992:
[----:B------:R-:W-:Y:S01]  /*20780*/  LOP3.LUT R142, R7, R139, R111, 0x96, !PT ;  /* 0x0000008b078e7212 */ /* 0x000fe200078e966f */
[----:B------:R-:W-:Y:S01]  /*20790*/  IMAD.WIDE.U32 R118, R0, -0x326172a9, RZ ;  /* 0xcd9e8d5700767825 */ /* 0x000fe200078e00ff */
[----:B------:R-:W-:-:S03]  /*207a0*/  IADD3 R115, PT, PT, R111, -0x4498517b, RZ ;  /* 0xbb67ae856f737810 */ /* 0x000fc60007ffe0ff */
[----:B------:R-:W-:Y:S02]  /*207b0*/  HFMA2 R136, -RZ, RZ, 0, 0 ;  /* 0x00000000ff887431 */ /* 0x000fe400000001ff */
        /* <DEDUP_REMOVED lines=41> */
[----:B------:R-:W-:Y:S02]  /*20a50*/  LOP3.LUT R6, R105, R138, R119, 0x96, !PT ;  /* 0x0000008a69067212 */ /* 0x000fe400078e9677 */
[----:B------:R-:W-:-:S07]  /*20a60*/  MOV R8, R118 ;  /* 0x0000007600087202 */ /* 0x000fce0000000f00 */
.L_x_18990:
[----:B------:R-:W-:Y:S05]  /*20a70*/  BSYNC.RECONVERGENT B2 ;  /* 0x0000000000027941 */ /* 0x000fea0003800200 */
.L_x_18989:
        /* <DEDUP_REMOVED lines=10> */
.L_x_18988:
[----:B------:R-:W-:Y:S05]  /*20b20*/  BSYNC.RECONVERGENT B1 ;  /* 0x0000000000017941 */ /* 0x000fea0003800200 */
.L_x_18987:
        /* <DEDUP_REMOVED lines=19> */
.L_x_18997:
        /* <DEDUP_REMOVED lines=13> */
.L_x_18999:
[----:B------:R-:W-:Y:S05]  /*20d30*/  BSYNC.RECONVERGENT B2 ;  /* 0x0000000000027941 */ /* 0x000fea0003800200 */
.L_x_18998:
        /* <DEDUP_REMOVED lines=27> */
[----:B------:R-:W-:-:S04]  /*20ef0*/  IMAD.WIDE.U32 R12, R12, -0x2daee0ad, RZ ;  /* 0xd2511f530c0c7825 */ /* 0x000fc800078e00ff */
[----:B------:R-:W-:Y:S01]  /*20f00*/  IMAD.MOV.U32 R116, RZ, RZ, R139 ;  /* 0x000000ffff747224 */ /* 0x000fe200078e008b */
[----:B------:R-:W-:Y:S01]  /*20f10*/  LOP3.LUT R14, R14, R8, R13, 0x96, !PT ;  /* 0x000000080e0e7212 */ /* 0x000fe200078e960d */
[----:B------:R-:W-:-:S04]  /*20f20*/  IMAD.WIDE.U32 R8, R9, -0x326172a9, RZ ;  /* 0xcd9e8d5709087825 */ /* 0x000fc800078e00ff */
[----:B------:R-:W-:Y:S01]  /*20f30*/  IMAD.WIDE.U32 R14, R14, -0x326172a9, RZ ;  /* 0xcd9e8d570e0e7825 */ /* 0x000fe200078e00ff */
[----:B------:R-:W-:-:S03]  /*20f40*/  LOP3.LUT R9, R17, R118, R9, 0x96, !PT ;  /* 0x0000007611097212 */ /* 0x000fc600078e9609 */
[----:B------:R-:W-:Y:S01]  /*20f50*/  HFMA2 R118, -RZ, RZ, 0, 0 ;  /* 0x00000000ff767431 */ /* 0x000fe200000001ff */
        /* <DEDUP_REMOVED lines=10> */
[----:B------:R-:W-:Y:S01]  /*21000*/  IMAD.MOV.U32 R8, RZ, RZ, R12 ;  /* 0x000000ffff087224 */ /* 0x000fe200078e000c */
[----:B------:R-:W-:Y:S02]  /*21010*/  LOP3.LUT R5, R19, R10, R15, 0x96, !PT ;  /* 0x0000000a13057212 */ /* 0x000fe400078e960f */
[----:B------:R-:W-:-:S07]  /*21020*/  MOV R117, R14 ;  /* 0x0000000e00757202 */ /* 0x000fce0000000f00 */
.L_x_18996:
[----:B------:R-:W-:Y:S05]  /*21030*/  BSYNC.RECONVERGENT B1 ;  /* 0x0000000000017941 */ /* 0x000fea0003800200 */
.L_x_18995:
        /* <DEDUP_REMOVED lines=12> */
.L_x_18944:
[----:B------:R-:W-:Y:S01]  /*21100*/  BSSY.RECONVERGENT B1, `(.L_x_19000) ;  /* 0x000005c000017945 */ /* 0x000fe20003800200 */
[----:B------:R-:W-:Y:S01]  /*21110*/  IMAD.MOV.U32 R117, RZ, RZ, R138 ;  /* 0x000000ffff757224 */ /* 0x000fe200078e008a */
[----:B------:R-:W-:Y:S01]  /*21120*/  MOV R97, R136 ;  /* 0x0000008800617202 */ /* 0x000fe20000000f00 */
[----:B01----:R-:W-:Y:S01]  /*21130*/  IMAD.MOV.U32 R100, RZ, RZ, RZ ;  /* 0x000000ffff647224 */ /* 0x003fe200078e00ff */
        /* <DEDUP_REMOVED lines=17> */
.L_x_19004:
        /* <DEDUP_REMOVED lines=13> */
.L_x_19006:
[----:B------:R-:W-:Y:S05]  /*21320*/  BSYNC.RECONVERGENT B3 ;  /* 0x0000000000037941 */ /* 0x000fea0003800200 */
.L_x_19005:
        /* <DEDUP_REMOVED lines=47> */
.L_x_19003:
[----:B------:R-:W-:Y:S05]  /*21620*/  BSYNC.RECONVERGENT B2 ;  /* 0x0000000000027941 */ /* 0x000fea0003800200 */
.L_x_19002:
[----:B------:R-:W-:Y:S01]  /*21630*/  HFMA2 R99, -RZ, RZ, 0.1171875, 0 ;  /* 0x2f800000ff637431 */ /* 0x000fe200000001ff */
[----:B------:R-:W-:-:S05]  /*21640*/  I2FP.F32.U32 R96, R96 ;  /* 0x0000006000607245 */ /* 0x000fca0000201000 */
[----:B------:R-:W-:-:S05]  /*21650*/  FFMA.FTZ R96, R96, R99, 1.1641532182693481445e-10 ;  /* 0x2f00000060607423 */ /* 0x000fca0000010063 */
[----:B------:R-:W-:Y:S01]  /*21660*/  FSETP.GTU.FTZ.AND P0, PT, R96, UR8, PT ;  /* 0x0000000860007c0b */ /* 0x000fe2000bf1c000 */
[----:B-----5:R-:W-:-:S03]  /*21670*/  IMAD.U32 R96, R60, 0x10000, RZ ;  /* 0x000100003c607824 */ /* 0x020fc600078e00ff */
[----:B------:R-:W-:Y:S01]  /*21680*/  SEL R107, RZ, 0x1, P0 ;  /* 0x00000001ff6b7807 */ /* 0x000fe20000000000 */
[----:B------:R-:W-:-:S04]  /*21690*/  FMUL.FTZ R96, R96, UR11 ;  /* 0x0000000b60607c20 */ /* 0x000fc80008410000 */
[----:B------:R-:W-:-:S05]  /*216a0*/  FMUL.FTZ R96, R96, UR10 ;  /* 0x0000000a60607c20 */ /* 0x000fca0008410000 */
[----:B------:R-:W-:-:S07]  /*216b0*/  FSEL R100, R96, RZ, !P0 ;  /* 0x000000ff60647208 */ /* 0x000fce0004000000 */
.L_x_19001:
[----:B------:R-:W-:Y:S05]  /*216c0*/  BSYNC.RECONVERGENT B1 ;  /* 0x0000000000017941 */ /* 0x000fea0003800200 */
.L_x_19000:
        /* <DEDUP_REMOVED lines=17> */
.L_x_19011:
        /* <DEDUP_REMOVED lines=13> */
.L_x_19013:
[----:B------:R-:W-:Y:S05]  /*218b0*/  BSYNC.RECONVERGENT B3 ;  /* 0x0000000000037941 */ /* 0x000fea0003800200 */
.L_x_19012:
        /* <DEDUP_REMOVED lines=45> */
[----:B------:R-:W-:Y:S02]  /*21b90*/  IMAD.MOV.U32 R117, RZ, RZ, R96 ;  /* 0x000000ffff757224 */ /* 0x000fe400078e0060 */
[----:B------:R-:W-:-:S07]  /*21ba0*/  HFMA2 R96, -RZ, RZ, 0, 0 ;  /* 0x00000000ff607431 */ /* 0x000fce00000001ff */
.L_x_19010:
[----:B------:R-:W-:Y:S05]  /*21bb0*/  BSYNC.RECONVERGENT B2 ;  /* 0x0000000000027941 */ /* 0x000fea0003800200 */
.L_x_19009:
[----:B------:R-:W-:Y:S01]  /*21bc0*/  I2FP.F32.U32 R97, R98 ;  /* 0x0000006200617245 */ /* 0x000fe20000201000 */
[----:B------:R-:W-:-:S04]  /*21bd0*/  IMAD.MOV.U32 R98, RZ, RZ, 0x2f800000 ;  /* 0x2f800000ff627424 */ /* 0x000fc800078e00ff */
[----:B------:R-:W-:Y:S01]  /*21be0*/  FFMA.FTZ R97, R97, R98, 1.1641532182693481445e-10 ;  /* 0x2f00000061617423 */ /* 0x000fe20000010062 */
[----:B-----5:R-:W-:-:S04]  /*21bf0*/  PRMT R98, R60, 0x7632, R98 ;  /* 0x000076323c627816 */ /* 0x020fc80000000062 */
[----:B------:R-:W-:Y:S02]  /*21c00*/  SHF.L.U32 R98, R98, 0x10, RZ ;  /* 0x0000001062627819 */ /* 0x000fe400000006ff */
[----:B------:R-:W-:-:S03]  /*21c10*/  FSETP.GTU.FTZ.AND P0, PT, R97, UR8, PT ;  /* 0x0000000861007c0b */ /* 0x000fc6000bf1c000 */
[----:B------:R-:W-:Y:S01]  /*21c20*/  FMUL.FTZ R98, R98, UR11 ;  /* 0x0000000b62627c20 */ /* 0x000fe20008410000 */
[----:B------:R-:W-:-:S03]  /*21c30*/  SEL R108, RZ, 0x1, P0 ;  /* 0x00000001ff6c7807 */ /* 0x000fc60000000000 */
[----:B------:R-:W-:-:S05]  /*21c40*/  FMUL.FTZ R98, R98, UR10 ;  /* 0x0000000a62627c20 */ /* 0x000fca0008410000 */
[----:B------:R-:W-:-:S07]  /*21c50*/  FSEL R101, R98, RZ, !P0 ;  /* 0x000000ff62657208 */ /* 0x000fce0004000000 */
.L_x_19008:
[----:B------:R-:W-:Y:S05]  /*21c60*/  BSYNC.RECONVERGENT B1 ;  /* 0x0000000000017941 */ /* 0x000fea0003800200 */
.L_x_19007:
        /* <DEDUP_REMOVED lines=17> */
.L_x_19018:
        /* <DEDUP_REMOVED lines=13> */
.L_x_19020:
[----:B------:R-:W-:Y:S05]  /*21e50*/  BSYNC.RECONVERGENT B3 ;  /* 0x0000000000037941 */ /* 0x000fea0003800200 */
.L_x_19019:
        /* <DEDUP_REMOVED lines=44> */
[----:B------:R-:W-:Y:S01]  /*22120*/  IMAD.MOV.U32 R97, RZ, RZ, R117 ;  /* 0x000000ffff617224 */ /* 0x000fe200078e0075 */
[----:B------:R-:W-:Y:S01]  /*22130*/  MOV R117, R96 ;  /* 0x0000006000757202 */ /* 0x000fe20000000f00 */
[----:B------:R-:W-:-:S07]  /*22140*/  IMAD.MOV.U32 R98, RZ, RZ, RZ ;  /* 0x000000ffff627224 */ /* 0x000fce00078e00ff */
.L_x_19017:
[----:B------:R-:W-:Y:S05]  /*22150*/  BSYNC.RECONVERGENT B2 ;  /* 0x0000000000027941 */ /* 0x000fea0003800200 */
.L_x_19016:
[----:B------:R-:W-:Y:S01]  /*22160*/  I2FP.F32.U32 R96, R97 ;  /* 0x0000006100607245 */ /* 0x000fe20000201000 */
[----:B------:R-:W-:-:S05]  /*22170*/  HFMA2 R97, -RZ, RZ, 0.1171875, 0 ;  /* 0x2f800000ff617431 */ /* 0x000fca00000001ff */
[----:B------:R-:W-:-:S05]  /*22180*/  FFMA.FTZ R96, R96, R97, 1.1641532182693481445e-10 ;  /* 0x2f00000060607423 */ /* 0x000fca0000010061 */
[----:B------:R-:W-:Y:S01]  /*22190*/  FSETP.GTU.FTZ.AND P0, PT, R96, UR8, PT ;  /* 0x0000000860007c0b */ /* 0x000fe2000bf1c000 */
[----:B-----5:R-:W-:-:S03]  /*221a0*/  IMAD.U32 R96, R61, 0x10000, RZ ;  /* 0x000100003d607824 */ /* 0x020fc600078e00ff */
[----:B------:R-:W-:Y:S01]  /*221b0*/  SEL R109, RZ, 0x1, P0 ;  /* 0x00000001ff6d7807 */ /* 0x000fe20000000000 */
[----:B------:R-:W-:-:S04]  /*221c0*/  FMUL.FTZ R96, R96, UR11 ;  /* 0x0000000b60607c20 */ /* 0x000fc80008410000 */
[----:B------:R-:W-:-:S05]  /*221d0*/  FMUL.FTZ R96, R96, UR10 ;  /* 0x0000000a60607c20 */ /* 0x000fca0008410000 */
[----:B------:R-:W-:-:S07]  /*221e0*/  FSEL R102, R96, RZ, !P0 ;  /* 0x000000ff60667208 */ /* 0x000fce0004000000 */
.L_x_19015:
[----:B------:R-:W-:Y:S05]  /*221f0*/  BSYNC.RECONVERGENT B1 ;  /* 0x0000000000017941 */ /* 0x000fea0003800200 */
.L_x_19014:
        /* <DEDUP_REMOVED lines=17> */
.L_x_19025:
        /* <DEDUP_REMOVED lines=13> */
.L_x_19027:
[----:B------:R-:W-:Y:S05]  /*223e0*/  BSYNC.RECONVERGENT B3 ;  /* 0x0000000000037941 */ /* 0x000fea0003800200 */
.L_x_19026:
        /* <DEDUP_REMOVED lines=47> */
.L_x_19024:
[----:B------:R-:W-:Y:S05]  /*226e0*/  BSYNC.RECONVERGENT B2 ;  /* 0x0000000000027941 */ /* 0x000fea0003800200 */
.L_x_19023:
        /* <DEDUP_REMOVED lines=10> */
.L_x_19022:
[----:B------:R-:W-:Y:S05]  /*22790*/  BSYNC.RECONVERGENT B1 ;  /* 0x0000000000017941 */ /* 0x000fea0003800200 */
.L_x_19021:
        /* <DEDUP_REMOVED lines=17> */
.L_x_19032:
        /* <DEDUP_REMOVED lines=13> */
.L_x_19034:
[----:B------:R-:W-:Y:S05]  /*22980*/  BSYNC.RECONVERGENT B3 ;  /* 0x0000000000037941 */ /* 0x000fea0003800200 */
.L_x_19033:
        /* <DEDUP_REMOVED lines=47> */
.L_x_19031:
[----:B------:R-:W-:Y:S05]  /*22c80*/  BSYNC.RECONVERGENT B2 ;  /* 0x0000000000027941 */ /* 0x000fea0003800200 */
.L_x_19030:
        /* <DEDUP_REMOVED lines=9> */
.L_x_19029:
[----:B------:R-:W-:Y:S05]  /*22d20*/  BSYNC.RECONVERGENT B1 ;  /* 0x0000000000017941 */ /* 0x000fea0003800200 */
.L_x_19028:
        /* <DEDUP_REMOVED lines=17> */
.L_x_19039:
        /* <DEDUP_REMOVED lines=13> */
.L_x_19041:
[----:B------:R-:W-:Y:S05]  /*22f10*/  BSYNC.RECONVERGENT B3 ;  /* 0x0000000000037941 */ /* 0x000fea0003800200 */
.L_x_19040:
        /* <DEDUP_REMOVED lines=8> */
[----:B------:R-:W-:Y:S02]  /*22fa0*/  LOP3.LUT R136, R97, R136, R99, 0x96, !PT ;  /* 0x0000008861887212 */ /* 0x000fe400078e9663 */
[----:B------:R-:W-:-:S03]  /*22fb0*/  MOV R97, R117 ;  /* 0x0000007500617202 */ /* 0x000fc60000000f00 */
        /* <DEDUP_REMOVED lines=12> */
[----:B------:R-:W-:-:S05]  /*23080*/  LOP3.LUT R98, R16, R98, R119, 0x96, !PT ;  /* 0x0000006210627212 */ /* 0x000fca00078e9677 */
        /* <DEDUP_REMOVED lines=24> */
.L_x_19038:
[----:B------:R-:W-:Y:S05]  /*23210*/  BSYNC.RECONVERGENT B2 ;  /* 0x0000000000027941 */ /* 0x000fea0003800200 */
.L_x_19037:
        /* <DEDUP_REMOVED lines=10> */
.L_x_19036:
[----:B------:R-:W-:Y:S05]  /*232c0*/  BSYNC.RECONVERGENT B1 ;  /* 0x0000000000017941 */ /* 0x000fea0003800200 */
.L_x_19035:
        /* <DEDUP_REMOVED lines=17> */
.L_x_19046:
        /* <DEDUP_REMOVED lines=13> */
.L_x_19048:
[----:B------:R-:W-:Y:S05]  /*234b0*/  BSYNC.RECONVERGENT B3 ;  /* 0x0000000000037941 */ /* 0x000fea0003800200 */
.L_x_19047:
        /* <DEDUP_REMOVED lines=10> */
[----:B------:R-:W-:-:S03]  /*23560*/  IADD3 R5, PT, PT, R110, 0x78dde6e4, RZ ;  /* 0x78dde6e46e057810 */ /* 0x000fc60007ffe0ff */
[----:B------:R-:W-:Y:S01]  /*23570*/  IMAD.MOV.U32 R115, RZ, RZ, R117 ;  /* 0x000000ffff737224 */ /* 0x000fe200078e0075 */
        /* <DEDUP_REMOVED lines=26> */
[----:B------:R-:W-:-:S04]  /*23720*/  IMAD.WIDE.U32 R136, R137, -0x326172a9, RZ ;  /* 0xcd9e8d5789887825 */ /* 0x000fc800078e00ff */
[----:B------:R-:W-:Y:S01]  /*23730*/  IMAD.MOV.U32 R119, RZ, RZ, RZ ;  /* 0x000000ffff777224 */ /* 0x000fe200078e00ff */
[----:B------:R-:W-:Y:S01]  /*23740*/  LOP3.LUT R5, R18, R98, R137, 0x96, !PT ;  /* 0x0000006212057212 */ /* 0x000fe200078e9689 */
[----:B------:R-:W-:-:S05]  /*23750*/  IMAD.WIDE.U32 R98, R99, -0x326172a9, RZ ;  /* 0xcd9e8d5763627825 */ /* 0x000fca00078e00ff */
[----:B------:R-:W-:Y:S02]  /*23760*/  LOP3.LUT R6, R105, R136, R99, 0x96, !PT ;  /* 0x0000008869067212 */ /* 0x000fe400078e9663 */
[----:B------:R-:W-:Y:S01]  /*23770*/  MOV R8, R98 ;  /* 0x0000006200087202 */ /* 0x000fe20000000f00 */
[----:B------:R-:W-:-:S05]  /*23780*/  IMAD.WIDE.U32 R98, R5, -0x2daee0ad, RZ ;  /* 0xd2511f5305627825 */ /* 0x000fca00078e00ff */
[----:B------:R-:W-:Y:S02]  /*23790*/  LOP3.LUT R5, R19, R118, R99, 0x96, !PT ;  /* 0x0000007613057212 */ /* 0x000fe400078e9663 */
[----:B------:R-:W-:-:S07]  /*237a0*/  MOV R117, R98 ;  /* 0x0000006200757202 */ /* 0x000fce0000000f00 */
.L_x_19045:
[----:B------:R-:W-:Y:S05]  /*237b0*/  BSYNC.RECONVERGENT B2 ;  /* 0x0000000000027941 */ /* 0x000fea0003800200 */
.L_x_19044:
        /* <DEDUP_REMOVED lines=9> */
.L_x_19043:
[----:B------:R-:W-:Y:S05]  /*23850*/  BSYNC.RECONVERGENT B1 ;  /* 0x0000000000017941 */ /* 0x000fea0003800200 */
.L_x_19042:
        /* <DEDUP_REMOVED lines=16> */
.L_x_19051:
        /* <DEDUP_REMOVED lines=13> */
.L_x_19053:
[----:B------:R-:W-:Y:S05]  /*23a30*/  BSYNC.RECONVERGENT B2 ;  /* 0x0000000000027941 */ /* 0x000fea0003800200 */
.L_x_19052:
        /* <DEDUP_REMOVED lines=12> */
[----:B------:R-:W-:Y:S01]  /*23b00*/  IMAD.WIDE.U32 R138, R99, -0x326172a9, RZ ;  /* 0xcd9e8d57638a7825 */ /* 0x000fe200078e00ff */
[----:B------:R-:W-:-:S04]  /*23b10*/  MOV R99, R117 ;  /* 0x0000007500637202 */ /* 0x000fc80000000f00 */
        /* <DEDUP_REMOVED lines=15> */
[----:B------:R-:W-:Y:S01]  /*23c10*/  HFMA2 R118, -RZ, RZ, 0, 0 ;  /* 0x00000000ff767431 */ /* 0x000fe200000001ff */
        /* <DEDUP_REMOVED lines=13> */
[----:B------:R-:W-:-:S03]  /*23cf0*/  LOP3.LUT R6, R105, R8, R15, 0x96, !PT ;  /* 0x0000000869067212 */ /* 0x000fc600078e960f */
[----:B------:R-:W-:Y:S01]  /*23d00*/  IMAD.MOV.U32 R8, RZ, RZ, R14 ;  /* 0x000000ffff087224 */ /* 0x000fe200078e000e */
[----:B------:R-:W-:Y:S01]  /*23d10*/  LOP3.LUT R5, R19, R10, R13, 0x96, !PT ;  /* 0x0000000a13057212 */ /* 0x000fe200078e960d */
[----:B------:R-:W-:-:S07]  /*23d20*/  IMAD.MOV.U32 R117, RZ, RZ, R12 ;  /* 0x000000ffff757224 */ /* 0x000fce00078e000c */
.L_x_19050:
[----:B------:R-:W-:Y:S05]  /*23d30*/  BSYNC.RECONVERGENT B1 ;  /* 0x0000000000017941 */ /* 0x000fea0003800200 */
.L_x_19049:
        /* <DEDUP_REMOVED lines=10> */
.L_x_18994:
[----:B------:R-:W-:Y:S05]  /*23de0*/  BSYNC.RECONVERGENT B0 ;  /* 0x0000000000007941 */ /* 0x000fea0003800200 */
.L_x_18943:
[----:B------:R-:W-:Y:S01]  /*23df0*/  FADD.FTZ R10, RZ, R56 ;  /* 0x00000038ff0a7221 */ /* 0x000fe20000010000 */
[----:B------:R-:W0:Y:S01]  /*23e00*/  LDC.64 R14, c[0x0][0x3a8] ;  /* 0x0000ea00ff0e7b82 */ /* 0x000e220000000a00 */
[----:B------:R-:W1:Y:S01]  /*23e10*/  S2R R104, SR_TID.X ;  /* 0x0000000000687919 */ /* 0x000e620000002100 */
[----:B------:R-:W-:Y:S01]  /*23e20*/  BSSY.RECONVERGENT B0, `(.L_x_19054) ;  /* 0x0000048000007945 */ /* 0x000fe20003800200 */
        /* <DEDUP_REMOVED lines=40> */
[----:B-----5:R-:W-:-:S04]  /*240b0*/  FADD.FTZ R10, R9, R100 ;  /* 0x00000064090a7221 */ /* 0x020fc80000010000 */
[----:B------:R-:W-:Y:S01]  /*240c0*/  FADD.FTZ R9, R10, R101 ;  /* 0x000000650a097221 */ /* 0x000fe20000010000 */
[----:B0-----:R-:W-:-:S04]  /*240d0*/  IMAD.WIDE.U32 R10, R141, 0x20, R14 ;  /* 0x000000208d0a7825 */ /* 0x001fc800078e000e */
[----:B------:R-:W-:Y:S01]  /*240e0*/  FADD.FTZ R12, R9, R102 ;  /* 0x00000066090c7221 */ /* 0x000fe20000010000 */
[----:B------:R0:W-:Y:S03]  /*240f0*/  STG.E.128 desc[UR6][R10.64], R100 ;  /* 0x000000640a007986 */ /* 0x0001e6000c101d06 */
[----:B------:R-:W-:Y:S01]  /*24100*/  FADD.FTZ R9, R12, R103 ;  /* 0x000000670c097221 */ /* 0x000fe20000010000 */
[----:B------:R0:W-:Y:S03]  /*24110*/  STG.E.128 desc[UR6][R10.64+0x10], R96 ;  /* 0x000010600a007986 */ /* 0x0001e6000c101d06 */
[----:B------:R-:W-:-:S04]  /*24120*/  FADD.FTZ R12, R9, R96 ;  /* 0x00000060090c7221 */ /* 0x000fc80000010000 */
[----:B------:R-:W-:-:S04]  /*24130*/  FADD.FTZ R9, R12, R97 ;  /* 0x000000610c097221 */ /* 0x000fc80000010000 */
[----:B------:R-:W-:Y:S01]  /*24140*/  FADD.FTZ R18, R9, R98 ;  /* 0x0000006209127221 */ /* 0x000fe20000010000 */
[----:B------:R-:W-:Y:S06]  /*24150*/  @!P1 BRA `(.L_x_19055) ;  /* 0x0000000000509947 */ /* 0x000fec0003800000 */
[----:B0-----:R-:W-:Y:S01]  /*24160*/  IMAD.U32 R10, R115, 0x10000, RZ ;  /* 0x00010000730a7824 */ /* 0x001fe200078e00ff */
[----:B------:R-:W-:Y:S01]  /*24170*/  LOP3.LUT R9, R116, 0xffff, RZ, 0xc0, !PT ;  /* 0x0000ffff74097812 */ /* 0x000fe200078ec0ff */
[----:B------:R-:W0:Y:S01]  /*24180*/  LDC.64 R16, c[0x0][0x3b0] ;  /* 0x0000ec00ff107b82 */ /* 0x000e220000000a00 */
[----:B------:R-:W-:Y:S02]  /*24190*/  LOP3.LUT R11, R112, 0xff, RZ, 0xc0, !PT ;  /* 0x000000ff700b7812 */ /* 0x000fe400078ec0ff */
[----:B------:R-:W-:Y:S02]  /*241a0*/  LOP3.LUT R10, R10, 0xff0000, RZ, 0xc0, !PT ;  /* 0x00ff00000a0a7812 */ /* 0x000fe400078ec0ff */
[----:B------:R-:W-:Y:S02]  /*241b0*/  LOP3.LUT R12, R109, 0xff, RZ, 0xc0, !PT ;  /* 0x000000ff6d0c7812 */ /* 0x000fe400078ec0ff */
[----:B------:R-:W-:Y:S02]  /*241c0*/  PRMT R9, R10, 0x4210, R9 ;  /* 0x000042100a097816 */ /* 0x000fe40000000009 */
[----:B------:R-:W-:Y:S01]  /*241d0*/  PRMT R10, R114, 0x7104, RZ ;  /* 0x00007104720a7816 */ /* 0x000fe200000000ff */
[----:B------:R-:W-:Y:S01]  /*241e0*/  IMAD.WIDE.U32 R12, R12, 0x10000, RZ ;  /* 0x000100000c0c7825 */ /* 0x000fe200078e00ff */
[----:B------:R-:W-:-:S02]  /*241f0*/  LOP3.LUT R14, R108, 0xff, RZ, 0xc0, !PT ;  /* 0x000000ff6c0e7812 */ /* 0x000fc400078ec0ff */
[----:B------:R-:W-:-:S03]  /*24200*/  LOP3.LUT R10, R9, 0xff00, R10, 0xf8, !PT ;  /* 0x0000ff00090a7812 */ /* 0x000fc600078ef80a */
[----:B------:R-:W-:Y:S01]  /*24210*/  IMAD.WIDE.U32 R14, R14, 0x100, RZ ;  /* 0x000001000e0e7825 */ /* 0x000fe200078e00ff */
[----:B------:R-:W-:-:S03]  /*24220*/  LOP3.LUT R9, R10, 0xff, R113, 0xf8, !PT ;  /* 0x000000ff0a097812 */ /* 0x000fc600078ef871 */
[----:B------:R-:W-:-:S03]  /*24230*/  IMAD.WIDE.U32 R10, R11, 0x1000000, RZ ;  /* 0x010000000b0a7825 */ /* 0x000fc600078e00ff */
[----:B------:R-:W-:Y:S02]  /*24240*/  LOP3.LUT R10, R14, R10, R12, 0xfe, !PT ;  /* 0x0000000a0e0a7212 */ /* 0x000fe400078efe0c */
[----:B------:R-:W-:Y:S02]  /*24250*/  LOP3.LUT R9, R13, R9, R11, 0xfe, !PT ;  /* 0x000000090d097212 */ /* 0x000fe400078efe0b */
[----:B------:R-:W-:Y:S01]  /*24260*/  LOP3.LUT R14, R10, 0xff, R107, 0xf8, !PT ;  /* 0x000000ff0a0e7812 */ /* 0x000fe200078ef86b */
[----:B0-----:R-:W-:Y:S01]  /*24270*/  IMAD.WIDE.U32 R10, R144, 0x8, R16 ;  /* 0x00000008900a7825 */ /* 0x001fe200078e0010 */
[----:B------:R-:W-:-:S05]  /*24280*/  LOP3.LUT R15, R9, R15, RZ, 0xfc, !PT ;  /* 0x0000000f090f7212 */ /* 0x000fca00078efcff */
[----:B------:R1:W-:Y:S02]  /*24290*/  STG.E.64 desc[UR6][R10.64], R14 ;  /* 0x0000000e0a007986 */ /* 0x0003e4000c101b06 */
.L_x_19055:
[----:B------:R-:W-:Y:S05]  /*242a0*/  BSYNC.RECONVERGENT B0 ;  /* 0x0000000000007941 */ /* 0x000fea0003800200 */
.L_x_19054:
[----:B------:R-:W-:Y:S01]  /*242b0*/  UMOV UR13, 0xffffffff ;  /* 0xffffffff000d7882 */ /* 0x000fe20000000000 */
[----:B------:R-:W-:Y:S02]  /*242c0*/  FADD.FTZ R18, R18, R99 ;  /* 0x0000006312127221 */ /* 0x000fe40000010000 */
[----:B------:R-:W-:Y:S05]  /*242d0*/  BRA.DIV UR13, `(.L_x_19056) ;  /* 0x0000001e0d247947 */ /* 0x000fea000b800000 */
[----:B------:R-:W0:Y:S02]  /*242e0*/  SHFL.BFLY PT, R9, R18, 0x1, 0x1f ;  /* 0x0c201f0012097f89 */ /* 0x000e2400000e0000 */
[----:B01----:R-:W-:-:S05]  /*242f0*/  FADD.FTZ R11, R18, R9 ;  /* 0x00000009120b7221 */ /* 0x003fca0000010000 */
        /* <DEDUP_REMOVED lines=115> */
.L_x_19071:
[----:B-1----:R-:W-:Y:S01]  /*24a30*/  FADD.FTZ R9, R13, R16 ;  /* 0x000000100d097221 */ /* 0x002fe20000010000 */
[----:B------:R-:W-:Y:S01]  /*24a40*/  FMUL.FTZ R14, R15, R15 ;  /* 0x0000000f0f0e7220 */ /* 0x000fe20000410000 */
[----:B------:R-:W-:Y:S01]  /*24a50*/  ISETP.NE.AND P1, PT, RZ, UR9, PT ;  /* 0x00000009ff007c0c */ /* 0x000fe2000bf25270 */
[----:B0-----:R-:W0:Y:S01]  /*24a60*/  @!P0 LDC.64 R12, c[0x0][0x3c0] ;  /* 0x0000f000ff0c8b82 */ /* 0x001e220000000a00 */
        /* <DEDUP_REMOVED lines=13> */
[----:B------:R-:W-:Y:S01]  /*24b40*/  IMAD.U32 R13, R132, 0x10000, RZ ;  /* 0x00010000840d7824 */ /* 0x000fe200078e00ff */
[----:B------:R-:W-:Y:S01]  /*24b50*/  SHF.L.U32 R15, R120, 0x10, RZ ;  /* 0x00000010780f7819 */ /* 0x000fe200000006ff */
[----:B------:R-:W-:Y:S01]  /*24b60*/  IMAD.U32 R17, R146, 0x10000, RZ ;  /* 0x0001000092117824 */ /* 0x000fe200078e00ff */
[----:B------:R-:W-:Y:S01]  /*24b70*/  SHF.L.U32 R19, R147, 0x10, RZ ;  /* 0x0000001093137819 */ /* 0x000fe200000006ff */
[C---:B------:R-:W-:Y:S01]  /*24b80*/  FADD.FTZ R56, -R11.reuse, R56 ;  /* 0x000000380b387221 */ /* 0x040fe20000010100 */
[C---:B------:R-:W-:Y:S01]  /*24b90*/  FADD.FTZ R12, -R11.reuse, R57 ;  /* 0x000000390b0c7221 */ /* 0x040fe20000010100 */
[----:B------:R-:W-:Y:S01]  /*24ba0*/  FADD.FTZ R58, -R11, R58 ;  /* 0x0000003a0b3a7221 */ /* 0x000fe20000010100 */
[----:B------:R-:W-:Y:S01]  /*24bb0*/  SHF.L.U32 R57, R121, 0x10, RZ ;  /* 0x0000001079397819 */ /* 0x000fe200000006ff */
[C---:B------:R-:W-:Y:S01]  /*24bc0*/  FMUL.FTZ R16, R9.reuse, R56 ;  /* 0x0000003809107220 */ /* 0x040fe20000410000 */
[----:B------:R-:W-:Y:S01]  /*24bd0*/  FMUL.FTZ R12, R9, R12 ;  /* 0x0000000c090c7220 */ /* 0x000fe20000410000 */
[----:B------:R-:W-:-:S02]  /*24be0*/  IMAD.U32 R105, R133, 0x10000, RZ ;  /* 0x0001000085697824 */ /* 0x000fc400078e00ff */
[----:B------:R-:W-:Y:S01]  /*24bf0*/  FMUL.FTZ R58, R9, R58 ;  /* 0x0000003a093a7220 */ /* 0x000fe20000410000 */
[C---:B------:R-:W-:Y:S01]  /*24c00*/  FADD.FTZ R14, -R11.reuse, R59 ;  /* 0x0000003b0b0e7221 */ /* 0x040fe20000010100 */
[C---:B------:R-:W-:Y:S01]  /*24c10*/  FADD.FTZ R52, -R11.reuse, R52 ;  /* 0x000000340b347221 */ /* 0x040fe20000010100 */
[----:B------:R-:W-:Y:S01]  /*24c20*/  FADD.FTZ R18, -R11, R53 ;  /* 0x000000350b127221 */ /* 0x000fe20000010100 */
[----:B------:R-:W-:Y:S01]  /*24c30*/  FFMA.FTZ R16, R16, R13, R15 ;  /* 0x0000000d10107223 */ /* 0x000fe2000001000f */
        /* <DEDUP_REMOVED lines=11> */
[C---:B------:R-:W-:Y:S01]  /*24cf0*/  FADD.FTZ R54, -R11.reuse, R54 ;  /* 0x000000360b367221 */ /* 0x040fe20000010100 */
[C---:B------:R-:W-:Y:S01]  /*24d00*/  FADD.FTZ R58, -R11.reuse, R55 ;  /* 0x000000370b3a7221 */ /* 0x040fe20000010100 */
[----:B------:R-:W-:Y:S01]  /*24d10*/  FFMA.FTZ R56, R14, R15, R17 ;  /* 0x0000000f0e387223 */ /* 0x000fe20000010011 */
[----:B------:R-:W-:Y:S01]  /*24d20*/  FADD.FTZ R48, -R11, R48 ;  /* 0x000000300b307221 */ /* 0x000fe20000010100 */
[----:B------:R-:W-:Y:S01]  /*24d30*/  FFMA.FTZ R57, R52, R57, R19 ;  /* 0x0000003934397223 */ /* 0x000fe20000010013 */
[----:B------:R-:W-:Y:S01]  /*24d40*/  FFMA.FTZ R14, R18, R59, R105 ;  /* 0x0000003b120e7223 */ /* 0x000fe20000010069 */
[----:B------:R-:W-:Y:S01]  /*24d50*/  SHF.L.U32 R15, R123, 0x10, RZ ;  /* 0x000000107b0f7819 */ /* 0x000fe200000006ff */
[----:B------:R-:W-:Y:S01]  /*24d60*/  IMAD.U32 R59, R135, 0x10000, RZ ;  /* 0x00010000873b7824 */ /* 0x000fe200078e00ff */
[----:B------:R-:W-:Y:S01]  /*24d70*/  SHF.L.U32 R19, R153, 0x10, RZ ;  /* 0x0000001099137819 */ /* 0x000fe200000006ff */
[C---:B------:R-:W-:Y:S01]  /*24d80*/  FMUL.FTZ R54, R9.reuse, R54 ;  /* 0x0000003609367220 */ /* 0x040fe20000410000 */
[----:B------:R-:W-:Y:S01]  /*24d90*/  IMAD.U32 R17, R152, 0x10000, RZ ;  /* 0x0001000098117824 */ /* 0x000fe200078e00ff */
[----:B------:R-:W-:Y:S01]  /*24da0*/  SHF.L.U32 R55, R124, 0x10, RZ ;  /* 0x000000107c377819 */ /* 0x000fe200000006ff */
[----:B------:R-:W-:Y:S01]  /*24db0*/  FMUL.FTZ R58, R9, R58 ;  /* 0x0000003a093a7220 */ /* 0x000fe20000410000 */
[----:B------:R-:W-:-:S02]  /*24dc0*/  IMAD.U32 R53, R128, 0x10000, RZ ;  /* 0x0001000080357824 */ /* 0x000fc400078e00ff */
[----:B------:R-:W-:Y:S01]  /*24dd0*/  FADD.FTZ R52, -R11, R49 ;  /* 0x000000310b347221 */ /* 0x000fe20000010100 */
[----:B------:R-:W-:Y:S01]  /*24de0*/  FMUL.FTZ R18, R9, R48 ;  /* 0x0000003009127220 */ /* 0x000fe20000410000 */
[C---:B------:R-:W-:Y:S01]  /*24df0*/  FADD.FTZ R106, -R11.reuse, R50 ;  /* 0x000000320b6a7221 */ /* 0x040fe20000010100 */
        /* <DEDUP_REMOVED lines=13> */
[----:B------:R-:W-:Y:S01]  /*24ed0*/  FFMA.FTZ R17, R17, R48, R50 ;  /* 0x0000003011117223 */ /* 0x000fe20000010032 */
[C---:B------:R-:W-:Y:S01]  /*24ee0*/  FADD.FTZ R44, -R11.reuse, R44 ;  /* 0x0000002c0b2c7221 */ /* 0x040fe20000010100 */
[----:B------:R-:W-:Y:S01]  /*24ef0*/  FFMA.FTZ R48, R106, R19, R49 ;  /* 0x000000136a307223 */ /* 0x000fe20000010031 */
[----:B------:R-:W-:Y:S01]  /*24f00*/  FFMA.FTZ R19, R136, R51, R53 ;  /* 0x0000003388137223 */ /* 0x000fe20000010035 */
[C---:B------:R-:W-:Y:S01]  /*24f10*/  FADD.FTZ R50, -R11.reuse, R45 ;  /* 0x0000002d0b327221 */ /* 0x040fe20000010100 */
[----:B------:R-:W-:Y:S01]  /*24f20*/  SHF.L.U32 R51, R126, 0x10, RZ ;  /* 0x000000107e337819 */ /* 0x000fe200000006ff */
[----:B------:R-:W-:Y:S01]  /*24f30*/  FADD.FTZ R46, -R11, R46 ;  /* 0x0000002e0b2e7221 */ /* 0x000fe20000010100 */
[----:B------:R-:W-:Y:S02]  /*24f40*/  IMAD.U32 R49, R130, 0x10000, RZ ;  /* 0x0001000082317824 */ /* 0x000fe400078e00ff */
[----:B------:R-:W-:Y:S01]  /*24f50*/  FMUL.FTZ R44, R9, R44 ;  /* 0x0000002c092c7220 */ /* 0x000fe20000410000 */
[----:B------:R-:W-:Y:S01]  /*24f60*/  SHF.L.U32 R54, R159, 0x10, RZ ;  /* 0x000000109f367819 */ /* 0x000fe200000006ff */
[----:B------:R-:W-:Y:S01]  /*24f70*/  IMAD.U32 R52, R158, 0x10000, RZ ;  /* 0x000100009e347824 */ /* 0x000fe200078e00ff */
[----:B------:R-:W-:Y:S01]  /*24f80*/  SHF.L.U32 R55, R127, 0x10, RZ ;  /* 0x000000107f377819 */ /* 0x000fe200000006ff */
[----:B------:R-:W-:Y:S01]  /*24f90*/  FMUL.FTZ R45, R9, R50 ;  /* 0x00000032092d7220 */ /* 0x000fe20000410000 */
[----:B------:R-:W-:Y:S01]  /*24fa0*/  FADD.FTZ R40, -R11, R40 ;  /* 0x000000280b287221 */ /* 0x000fe20000010100 */
[----:B------:R-:W-:-:S02]  /*24fb0*/  IMAD.U32 R53, R131, 0x10000, RZ ;  /* 0x0001000083357824 */ /* 0x000fc400078e00ff */
[----:B------:R-:W-:Y:S01]  /*24fc0*/  FMUL.FTZ R46, R9, R46 ;  /* 0x0000002e092e7220 */ /* 0x000fe20000410000 */
[----:B------:R-:W-:Y:S01]  /*24fd0*/  FADD.FTZ R50, -R11, R47 ;  /* 0x0000002f0b327221 */ /* 0x000fe20000010100 */
[----:B------:R-:W-:Y:S01]  /*24fe0*/  FFMA.FTZ R44, R44, R49, R51 ;  /* 0x000000312c2c7223 */ /* 0x000fe20000010033 */
[----:B------:R-:W-:Y:S01]  /*24ff0*/  SHF.L.U32 R51, R76, 0x10, RZ ;  /* 0x000000104c337819 */ /* 0x000fe200000006ff */
[----:B------:R-:W-:Y:S01]  /*25000*/  FFMA.FTZ R45, R45, R52, R54 ;  /* 0x000000342d2d7223 */ /* 0x000fe20000010036 */
[----:B------:R-:W-:Y:S02]  /*25010*/  IMAD.U32 R49, R92, 0x10000, RZ ;  /* 0x000100005c317824 */ /* 0x000fe400078e00ff */
[----:B------:R-:W-:Y:S01]  /*25020*/  FMUL.FTZ R40, R9, R40 ;  /* 0x0000002809287220 */ /* 0x000fe20000410000 */
[----:B------:R-:W-:Y:S01]  /*25030*/  FFMA.FTZ R46, R46, R53, R55 ;  /* 0x000000352e2e7223 */ /* 0x000fe20000010037 */
[----:B------:R-:W-:Y:S01]  /*25040*/  SHF.L.U32 R47, R161, 0x10, RZ ;  /* 0x00000010a12f7819 */ /* 0x000fe200000006ff */
[----:B------:R-:W-:Y:S01]  /*25050*/  FADD.FTZ R52, -R11, R41 ;  /* 0x000000290b347221 */ /* 0x000fe20000010100 */
[----:B------:R-:W-:-:S02]  /*25060*/  IMAD.U32 R53, R160, 0x10000, RZ ;  /* 0x00010000a0357824 */ /* 0x000fc400078e00ff */
[----:B------:R-:W-:Y:S01]  /*25070*/  FMUL.FTZ R50, R9, R50 ;  /* 0x0000003209327220 */ /* 0x000fe20000410000 */
[----:B------:R-:W-:Y:S01]  /*25080*/  SHF.L.U32 R58, R163, 0x10, RZ ;  /* 0x00000010a33a7819 */ /* 0x000fe200000006ff */
[--C-:B------:R-:W-:Y:S01]  /*25090*/  FFMA.FTZ R40, R40, R49, R51.reuse ;  /* 0x0000003128287223 */ /* 0x100fe20000010033 */
[----:B------:R-:W-:Y:S02]  /*250a0*/  IMAD.U32 R54, R162, 0x10000, RZ ;  /* 0x00010000a2367824 */ /* 0x000fe400078e00ff */
[----:B------:R-:W-:Y:S01]  /*250b0*/  FADD.FTZ R42, -R11, R42 ;  /* 0x0000002a0b2a7221 */ /* 0x000fe20000010100 */
[----:B------:R-:W-:Y:S01]  /*250c0*/  FMUL.FTZ R41, R9, R52 ;  /* 0x0000003409297220 */ /* 0x000fe20000410000 */
[----:B------:R-:W-:Y:S01]  /*250d0*/  PRMT R51, R77, 0x7632, R51 ;  /* 0x000076324d337816 */ /* 0x000fe20000000033 */
[C---:B------:R-:W-:Y:S01]  /*250e0*/  FADD.FTZ R52, -R11.reuse, R43 ;  /* 0x0000002b0b347221 */ /* 0x040fe20000010100 */
[----:B------:R-:W-:Y:S01]  /*250f0*/  FFMA.FTZ R53, R50, R53, R47 ;  /* 0x0000003532357223 */ /* 0x000fe2000001002f */
[----:B------:R-:W-:Y:S01]  /*25100*/  FADD.FTZ R50, -R11, R36 ;  /* 0x000000240b327221 */ /* 0x000fe20000010100 */
[----:B------:R-:W-:Y:S01]  /*25110*/  SHF.L.U32 R47, R77, 0x10, RZ ;  /* 0x000000104d2f7819 */ /* 0x000fe200000006ff */
        /* <DEDUP_REMOVED lines=8> */
[----:B------:R-:W-:-:S02]  /*251a0*/  IMAD.U32 R58, R78, 0x10000, RZ ;  /* 0x000100004e3a7824 */ /* 0x000fc400078e00ff */
[----:B------:R-:W-:Y:S01]  /*251b0*/  FMUL.FTZ R51, R9, R50 ;  /* 0x0000003209337220 */ /* 0x000fe20000410000 */
[----:B------:R-:W-:Y:S01]  /*251c0*/  FFMA.FTZ R50, R42, R43, R47 ;  /* 0x0000002b2a327223 */ /* 0x000fe2000001002f */
[----:B------:R-:W-:Y:S01]  /*251d0*/  FFMA.FTZ R47, R52, R49, R37 ;  /* 0x00000031342f7223 */ /* 0x000fe20000010025 */
[----:B------:R-:W-:Y:S01]  /*251e0*/  PRMT R43, R95, 0x7632, R43 ;  /* 0x000076325f2b7816 */ /* 0x000fe2000000002b */
[----:B------:R-:W-:Y:S01]  /*251f0*/  FFMA.FTZ R52, R51, R54, R58 ;  /* 0x0000003633347223 */ /* 0x000fe2000001003a */
[----:B------:R-:W-:Y:S01]  /*25200*/  PRMT R49, R79, 0x7632, R49 ;  /* 0x000076324f317816 */ /* 0x000fe20000000031 */
[C---:B------:R-:W-:Y:S01]  /*25210*/  FADD.FTZ R38, -R11.reuse, R38 ;  /* 0x000000260b267221 */ /* 0x040fe20000010100 */
[----:B------:R-:W-:Y:S01]  /*25220*/  FADD.FTZ R106, -R11, R39 ;  /* 0x000000270b6a7221 */ /* 0x000fe20000010100 */
[----:B------:R-:W-:Y:S01]  /*25230*/  PRMT R51, R94, 0x7632, R51 ;  /* 0x000076325e337816 */ /* 0x000fe20000000033 */
[----:B------:R-:W-:Y:S01]  /*25240*/  IMAD.U32 R55, R95, 0x10000, RZ ;  /* 0x000100005f377824 */ /* 0x000fe200078e00ff */
[----:B------:R-:W-:Y:S01]  /*25250*/  PRMT R37, R78, 0x7632, R37 ;  /* 0x000076324e257816 */ /* 0x000fe20000000025 */
[----:B------:R-:W-:Y:S01]  /*25260*/  IMAD.U32 R43, R43, 0x10000, RZ ;  /* 0x000100002b2b7824 */ /* 0x000fe200078e00ff */
[----:B------:R-:W-:Y:S01]  /*25270*/  SHF.L.U32 R39, R79, 0x10, RZ ;  /* 0x000000104f277819 */ /* 0x000fe200000006ff */
[----:B------:R-:W-:Y:S01]  /*25280*/  FMUL.FTZ R38, R9, R38 ;  /* 0x0000002609267220 */ /* 0x000fe20000410000 */
[----:B------:R-:W-:Y:S01]  /*25290*/  SHF.L.U32 R49, R49, 0x10, RZ ;  /* 0x0000001031317819 */ /* 0x000fe200000006ff */
[----:B------:R-:W-:Y:S01]  /*252a0*/  FMUL.FTZ R54, R9, R106 ;  /* 0x0000006a09367220 */ /* 0x000fe20000410000 */
[----:B------:R-:W-:Y:S01]  /*252b0*/  SHF.L.U32 R37, R37, 0x10, RZ ;  /* 0x0000001025257819 */ /* 0x000fe200000006ff */
        /* <DEDUP_REMOVED lines=8> */
[C---:B------:R-:W-:Y:S01]  /*25340*/  FADD.FTZ R32, -R11.reuse, R32 ;  /* 0x000000200b207221 */ /* 0x040fe20000010100 */
[----:B------:R-:W-:Y:S01]  /*25350*/  FADD.FTZ R34, -R11, R34 ;  /* 0x000000220b227221 */ /* 0x000fe20000010100 */
[----:B------:R-:W-:Y:S01]  /*25360*/  SHF.L.U32 R33, R38, 0x10, RZ ;  /* 0x0000001026217819 */ /* 0x000fe200000006ff */
[----:B------:R-:W-:-:S02]  /*25370*/  IMAD.U32 R43, R43, 0x10000, RZ ;  /* 0x000100002b2b7824 */ /* 0x000fc400078e00ff */
[C---:B------:R-:W-:Y:S01]  /*25380*/  FMUL.FTZ R36, R9.reuse, R36 ;  /* 0x0000002409247220 */ /* 0x040fe20000410000 */
[----:B------:R-:W-:Y:S01]  /*25390*/  SHF.L.U32 R39, R72, 0x10, RZ ;  /* 0x0000001048277819 */ /* 0x000fe200000006ff */
[----:B------:R-:W-:Y:S02]  /*253a0*/  IMAD.U32 R37, R88, 0x10000, RZ ;  /* 0x0001000058257824 */ /* 0x000fe400078e00ff */
[----:B------:R-:W-:Y:S01]  /*253b0*/  FMUL.FTZ R32, R9, R32 ;  /* 0x0000002009207220 */ /* 0x000fe20000410000 */
[----:B------:R-:W-:Y:S01]  /*253c0*/  SHF.L.U32 R105, R73, 0x10, RZ ;  /* 0x0000001049697819 */ /* 0x000fe200000006ff */
[----:B------:R-:W-:Y:S02]  /*253d0*/  IMAD.U32 R49, R89, 0x10000, RZ ;  /* 0x0001000059317824 */ /* 0x000fe400078e00ff */
[----:B------:R-:W-:Y:S01]  /*253e0*/  FMUL.FTZ R34, R9, R34 ;  /* 0x0000002209227220 */ /* 0x000fe20000410000 */
[----:B------:R-:W-:Y:S01]  /*253f0*/  FFMA.FTZ R43, R36, R43, R33 ;  /* 0x0000002b242b7223 */ /* 0x000fe20000010021 */
[----:B------:R-:W-:Y:S01]  /*25400*/  PRMT R58, R89, 0x7632, R58 ;  /* 0x00007632593a7816 */ /* 0x000fe2000000003a */
[----:B------:R-:W-:Y:S01]  /*25410*/  FADD.FTZ R38, -R11, R35 ;  /* 0x000000230b267221 */ /* 0x000fe20000010100 */
[----:B------:R-:W-:Y:S01]  /*25420*/  PRMT R33, R73, 0x7632, R33 ;  /* 0x0000763249217816 */ /* 0x000fe20000000021 */
[----:B------:R-:W-:Y:S01]  /*25430*/  FFMA.FTZ R42, R32, R37, R39 ;  /* 0x00000025202a7223 */ /* 0x000fe20000010027 */
[C---:B------:R-:W-:Y:S01]  /*25440*/  FADD.FTZ R32, -R11.reuse, R28 ;  /* 0x0000001c0b207221 */ /* 0x040fe20000010100 */
[----:B------:R-:W-:Y:S01]  /*25450*/  FFMA.FTZ R49, R34, R49, R105 ;  /* 0x0000003122317223 */ /* 0x000fe20000010069 */
[----:B------:R-:W-:Y:S01]  /*25460*/  FADD.FTZ R34, -R11, R29 ;  /* 0x0000001d0b227221 */ /* 0x000fe20000010100 */
[----:B------:R-:W-:Y:S01]  /*25470*/  SHF.L.U32 R33, R33, 0x10, RZ ;  /* 0x0000001021217819 */ /* 0x000fe200000006ff */
[----:B------:R-:W-:Y:S01]  /*25480*/  IMAD.U32 R29, R58, 0x10000, RZ ;  /* 0x000100003a1d7824 */ /* 0x000fe200078e00ff */
[----:B------:R-:W-:Y:S01]  /*25490*/  SHF.L.U32 R37, R74, 0x10, RZ ;  /* 0x000000104a257819 */ /* 0x000fe200000006ff */
[----:B------:R-:W-:Y:S01]  /*254a0*/  FMUL.FTZ R28, R9, R38 ;  /* 0x00000026091c7220 */ /* 0x000fe20000410000 */
[----:B------:R-:W-:-:S02]  /*254b0*/  IMAD.U32 R35, R90, 0x10000, RZ ;  /* 0x000100005a237824 */ /* 0x000fc400078e00ff */
[----:B------:R-:W-:Y:S01]  /*254c0*/  FMUL.FTZ R32, R9, R32 ;  /* 0x0000002009207220 */ /* 0x000fe20000410000 */
[----:B------:R-:W-:Y:S01]  /*254d0*/  FADD.FTZ R36, -R11, R30 ;  /* 0x0000001e0b247221 */ /* 0x000fe20000010100 */
[----:B------:R-:W-:Y:S01]  /*254e0*/  FFMA.FTZ R28, R28, R29, R33 ;  /* 0x0000001d1c1c7223 */ /* 0x000fe20000010021 */
[----:B------:R-:W-:Y:S01]  /*254f0*/  PRMT R58, R91, 0x7632, R58 ;  /* 0x000076325b3a7816 */ /* 0x000fe2000000003a */
[----:B------:R-:W-:Y:S01]  /*25500*/  FFMA.FTZ R29, R32, R35, R37 ;  /* 0x00000023201d7223 */ /* 0x000fe20000010025 */
[----:B------:R-:W-:Y:S01]  /*25510*/  PRMT R35, R75, 0x7632, R35 ;  /* 0x000076324b237816 */ /* 0x000fe20000000023 */
[----:B------:R-:W-:Y:S01]  /*25520*/  FADD.FTZ R38, -R11, R31 ;  /* 0x0000001f0b267221 */ /* 0x000fe20000010100 */
[----:B------:R-:W-:Y:S01]  /*25530*/  FMUL.FTZ R30, R9, R34 ;  /* 0x00000022091e7220 */ /* 0x000fe20000410000 */
[----:B------:R-:W-:Y:S01]  /*25540*/  SHF.L.U32 R33, R75, 0x10, RZ ;  /* 0x000000104b217819 */ /* 0x000fe200000006ff */
[----:B------:R-:W-:Y:S02]  /*25550*/  IMAD.U32 R31, R91, 0x10000, RZ ;  /* 0x000100005b1f7824 */ /* 0x000fe400078e00ff */
[C---:B------:R-:W-:Y:S01]  /*25560*/  FADD.FTZ R34, -R11.reuse, R25 ;  /* 0x000000190b227221 */ /* 0x040fe20000010100 */
[----:B------:R-:W-:Y:S01]  /*25570*/  FADD.FTZ R32, -R11, R26 ;  /* 0x0000001a0b207221 */ /* 0x000fe20000010100 */
        /* <DEDUP_REMOVED lines=9> */
[----:B------:R-:W-:Y:S01]  /*25610*/  IMAD.U32 R25, R85, 0x10000, RZ ;  /* 0x0001000055197824 */ /* 0x000fe200078e00ff */
[----:B------:R-:W-:Y:S01]  /*25620*/  SHF.L.U32 R33, R69, 0x10, RZ ;  /* 0x0000001045217819 */ /* 0x000fe200000006ff */
[----:B------:R-:W-:Y:S01]  /*25630*/  FMUL.FTZ R32, R9, R32 ;  /* 0x0000002009207220 */ /* 0x000fe20000410000 */
[----:B------:R-:W-:Y:S01]  /*25640*/  PRMT R138, R85, 0x7632, R138 ;  /* 0x00007632558a7816 */ /* 0x000fe2000000008a */
[----:B------:R-:W-:Y:S01]  /*25650*/  FADD.FTZ R38, -R11, R21 ;  /* 0x000000150b267221 */ /* 0x000fe20000010100 */
[----:B------:R-:W-:Y:S01]  /*25660*/  PRMT R140, R69, 0x7632, R140 ;  /* 0x00007632458c7816 */ /* 0x000fe2000000008c */
[----:B------:R-:W-:Y:S01]  /*25670*/  FMUL.FTZ R21, R9, R58 ;  /* 0x0000003a09157220 */ /* 0x000fe20000410000 */
[----:B------:R-:W-:Y:S01]  /*25680*/  PRMT R106, R84, 0x7632, R106 ;  /* 0x00007632546a7816 */ /* 0x000fe2000000006a */
[----:B------:R-:W-:Y:S01]  /*25690*/  IMAD.U32 R39, R39, 0x10000, RZ ;  /* 0x0001000027277824 */ /* 0x000fe200078e00ff */
[----:B------:R-:W-:Y:S01]  /*256a0*/  PRMT R136, R68, 0x7632, R136 ;  /* 0x0000763244887816 */ /* 0x000fe20000000088 */
[--C-:B------:R-:W-:Y:S01]  /*256b0*/  FFMA.FTZ R58, R32, R25, R33.reuse ;  /* 0x00000019203a7223 */ /* 0x100fe20000010021 */
[----:B------:R-:W-:Y:S01]  /*256c0*/  SHF.L.U32 R105, R105, 0x10, RZ ;  /* 0x0000001069697819 */ /* 0x000fe200000006ff */
[----:B------:R-:W-:Y:S01]  /*256d0*/  IMAD.U32 R138, R138, 0x10000, RZ ;  /* 0x000100008a8a7824 */ /* 0x000fe200078e00ff */
[----:B------:R-:W-:Y:S01]  /*256e0*/  SHF.L.U32 R140, R140, 0x10, RZ ;  /* 0x000000108c8c7819 */ /* 0x000fe200000006ff */
[C---:B------:R-:W-:Y:S01]  /*256f0*/  FADD.FTZ R24, -R11.reuse, R24 ;  /* 0x000000180b187221 */ /* 0x040fe20000010100 */
[----:B------:R-:W-:Y:S01]  /*25700*/  PRMT R33, R86, 0x7632, R33 ;  /* 0x0000763256217816 */ /* 0x000fe20000000021 */
[----:B------:R-:W-:Y:S01]  /*25710*/  FADD.FTZ R36, -R11, R20 ;  /* 0x000000140b247221 */ /* 0x000fe20000010100 */
[----:B------:R-:W-:Y:S01]  /*25720*/  PRMT R35, R70, 0x7632, R35 ;  /* 0x0000763246237816 */ /* 0x000fe20000000023 */
[----:B------:R-:W-:Y:S01]  /*25730*/  IMAD.U32 R106, R106, 0x10000, RZ ;  /* 0x000100006a6a7824 */ /* 0x000fe200078e00ff */
[----:B------:R-:W-:Y:S01]  /*25740*/  SHF.L.U32 R136, R136, 0x10, RZ ;  /* 0x0000001088887819 */ /* 0x000fe200000006ff */
[----:B------:R-:W-:Y:S01]  /*25750*/  FMUL.FTZ R31, R9, R34 ;  /* 0x00000022091f7220 */ /* 0x000fe20000410000 */
[----:B------:R-:W-:Y:S01]  /*25760*/  FFMA.FTZ R30, R30, R39, R105 ;  /* 0x000000271e1e7223 */ /* 0x000fe20000010069 */
[----:B------:R-:W-:Y:S01]  /*25770*/  FADD.FTZ R20, -R11, R23 ;  /* 0x000000170b147221 */ /* 0x000fe20000010100 */
[----:B------:R-:W-:Y:S01]  /*25780*/  SHF.L.U32 R39, R68, 0x10, RZ ;  /* 0x0000001044277819 */ /* 0x000fe200000006ff */
[----:B------:R-:W-:Y:S01]  /*25790*/  FFMA.FTZ R25, R21, R138, R140 ;  /* 0x0000008a15197223 */ /* 0x000fe2000001008c */
[----:B------:R-:W-:Y:S01]  /*257a0*/  SHF.L.U32 R23, R70, 0x10, RZ ;  /* 0x0000001046177819 */ /* 0x000fe200000006ff */
[----:B------:R-:W-:Y:S01]  /*257b0*/  IMAD.U32 R37, R84, 0x10000, RZ ;  /* 0x0001000054257824 */ /* 0x000fe200078e00ff */
[----:B------:R-:W-:Y:S01]  /*257c0*/  SHF.L.U32 R35, R35, 0x10, RZ ;  /* 0x0000001023237819 */ /* 0x000fe200000006ff */
[----:B------:R-:W-:Y:S01]  /*257d0*/  FMUL.FTZ R24, R9, R24 ;  /* 0x0000001809187220 */ /* 0x000fe20000410000 */
[----:B------:R-:W-:-:S02]  /*257e0*/  IMAD.U32 R21, R86, 0x10000, RZ ;  /* 0x0001000056157824 */ /* 0x000fc400078e00ff */
[----:B------:R-:W-:Y:S01]  /*257f0*/  FMUL.FTZ R36, R9, R36 ;  /* 0x0000002409247220 */ /* 0x000fe20000410000 */
[----:B------:R-:W-:Y:S02]  /*25800*/  IMAD.U32 R33, R33, 0x10000, RZ ;  /* 0x0001000021217824 */ /* 0x000fe400078e00ff */
[----:B------:R-:W-:Y:S01]  /*25810*/  FMUL.FTZ R38, R9, R38 ;  /* 0x0000002609267220 */ /* 0x000fe20000410000 */
[----:B------:R-:W-:Y:S01]  /*25820*/  FFMA.FTZ R31, R31, R106, R136 ;  /* 0x0000006a1f1f7223 */ /* 0x000fe20000010088 */
[C---:B------:R-:W-:Y:S01]  /*25830*/  FADD.FTZ R22, -R11.reuse, R22 ;  /* 0x000000160b167221 */ /* 0x040fe20000010100 */
[C---:B------:R-:W-:Y:S01]  /*25840*/  FADD.FTZ R106, -R11.reuse, R100 ;  /* 0x000000640b6a7221 */ /* 0x040fe20000010100 */
[----:B------:R-:W-:Y:S01]  /*25850*/  FADD.FTZ R34, -R11, R101 ;  /* 0x000000650b227221 */ /* 0x000fe20000010100 */
[----:B------:R-:W-:Y:S01]  /*25860*/  FFMA.FTZ R24, R24, R37, R39 ;  /* 0x0000002518187223 */ /* 0x000fe20000010027 */
[----:B------:R-:W-:Y:S01]  /*25870*/  FFMA.FTZ R101, R36, R21, R23 ;  /* 0x0000001524657223 */ /* 0x000fe20000010017 */
[----:B------:R-:W-:Y:S01]  /*25880*/  FFMA.FTZ R100, R38, R33, R35 ;  /* 0x0000002126647223 */ /* 0x000fe20000010023 */
[----:B------:R-:W-:Y:S01]  /*25890*/  SHF.L.U32 R39, R71, 0x10, RZ ;  /* 0x0000001047277819 */ /* 0x000fe200000006ff */
[C---:B------:R-:W-:Y:S01]  /*258a0*/  FADD.FTZ R32, -R11.reuse, R102 ;  /* 0x000000660b207221 */ /* 0x040fe20000010100 */
[----:B------:R-:W-:Y:S01]  /*258b0*/  IMAD.U32 R38, R80, 0x10000, RZ ;  /* 0x0001000050267824 */ /* 0x000fe200078e00ff */
[----:B------:R-:W-:Y:S01]  /*258c0*/  SHF.L.U32 R138, R64, 0x10, RZ ;  /* 0x00000010408a7819 */ /* 0x000fe200000006ff */
[----:B------:R-:W-:Y:S01]  /*258d0*/  FADD.FTZ R36, -R11, R97 ;  /* 0x000000610b247221 */ /* 0x000fe20000010100 */
[----:B------:R-:W-:-:S02]  /*258e0*/  IMAD.U32 R37, R87, 0x10000, RZ ;  /* 0x0001000057257824 */ /* 0x000fc400078e00ff */
[C---:B------:R-:W-:Y:S01]  /*258f0*/  FMUL.FTZ R102, R9.reuse, R22 ;  /* 0x0000001609667220 */ /* 0x040fe20000410000 */
[C---:B------:R-:W-:Y:S01]  /*25900*/  FMUL.FTZ R97, R9.reuse, R106 ;  /* 0x0000006a09617220 */ /* 0x040fe20000410000 */
[----:B------:R-:W-:Y:S01]  /*25910*/  PRMT R33, R80, 0x7632, R33 ;  /* 0x0000763250217816 */ /* 0x000fe20000000021 */
[----:B------:R-:W-:Y:S01]  /*25920*/  FMUL.FTZ R34, R9, R34 ;  /* 0x0000002209227220 */ /* 0x000fe20000410000 */
[----:B------:R-:W-:Y:S01]  /*25930*/  FFMA.FTZ R102, R102, R37, R39 ;  /* 0x0000002566667223 */ /* 0x000fe20000010027 */
[----:B------:R-:W-:Y:S01]  /*25940*/  FFMA.FTZ R97, R97, R38, R138 ;  /* 0x0000002661617223 */ /* 0x000fe2000001008a */
[----:B------:R-:W-:Y:S01]  /*25950*/  PRMT R35, R64, 0x7632, R35 ;  /* 0x0000763240237816 */ /* 0x000fe20000000023 */
[----:B------:R-:W0:Y:S01]  /*25960*/  LDC.64 R38, c[0x0][0x428] ;  /* 0x00010a00ff267b82 */ /* 0x000e220000000a00 */
[----:B------:R-:W-:Y:S01]  /*25970*/  IADD3 R10, PT, PT, R145, -0x1, RZ ;  /* 0xffffffff910a7810 */ /* 0x000fe20007ffe0ff */
[----:B------:R-:W-:Y:S01]  /*25980*/  IMAD.U32 R33, R33, 0x10000, RZ ;  /* 0x0001000021217824 */ /* 0x000fe200078e00ff */
[----:B------:R-:W-:Y:S01]  /*25990*/  PRMT R21, R87, 0x7632, R21 ;  /* 0x0000763257157816 */ /* 0x000fe20000000015 */
[----:B------:R-:W-:Y:S01]  /*259a0*/  FADD.FTZ R136, -R11, R96 ;  /* 0x000000600b887221 */ /* 0x000fe20000010100 */
[----:B------:R-:W-:Y:S01]  /*259b0*/  PRMT R23, R71, 0x7632, R23 ;  /* 0x0000763247177816 */ /* 0x000fe20000000017 */
[----:B------:R-:W-:Y:S01]  /*259c0*/  IMAD R10, R10, R165, RZ ;  /* 0x000000a50a0a7224 */ /* 0x000fe200078e02ff */
[----:B------:R-:W-:Y:S01]  /*259d0*/  SHF.L.U32 R35, R35, 0x10, RZ ;  /* 0x0000001023237819 */ /* 0x000fe200000006ff */
[----:B------:R-:W-:Y:S01]  /*259e0*/  IMAD.U32 R21, R21, 0x10000, RZ ;  /* 0x0001000015157824 */ /* 0x000fe200078e00ff */
[----:B------:R-:W-:Y:S01]  /*259f0*/  SHF.L.U32 R23, R23, 0x10, RZ ;  /* 0x0000001017177819 */ /* 0x000fe200000006ff */
[----:B------:R-:W-:Y:S01]  /*25a00*/  FMUL.FTZ R20, R9, R20 ;  /* 0x0000001409147220 */ /* 0x000fe20000410000 */
[C---:B------:R-:W-:Y:S01]  /*25a10*/  FADD.FTZ R22, -R11.reuse, R103 ;  /* 0x000000670b167221 */ /* 0x040fe20000010100 */
[----:B------:R-:W-:Y:S01]  /*25a20*/  FFMA.FTZ R96, R34, R33, R35 ;  /* 0x0000002122607223 */ /* 0x000fe20000010023 */
[C---:B------:R-:W-:Y:S01]  /*25a30*/  FADD.FTZ R98, -R11.reuse, R98 ;  /* 0x000000620b627221 */ /* 0x040fe20000010100 */
[----:B------:R-:W-:Y:S01]  /*25a40*/  FADD.FTZ R106, -R11, R99 ;  /* 0x000000630b6a7221 */ /* 0x000fe20000010100 */
[----:B------:R-:W-:Y:S01]  /*25a50*/  PRMT R35, R81, 0x7632, R35 ;  /* 0x0000763251237816 */ /* 0x000fe20000000023 */
[----:B------:R-:W-:Y:S01]  /*25a60*/  FFMA.FTZ R99, R20, R21, R23 ;  /* 0x0000001514637223 */ /* 0x000fe20000010017 */
[----:B------:R-:W-:Y:S01]  /*25a70*/  PRMT R37, R65, 0x7632, R37 ;  /* 0x0000763241257816 */ /* 0x000fe20000000025 */
[----:B------:R-:W-:Y:S01]  /*25a80*/  IMAD.U32 R23, R81, 0x10000, RZ ;  /* 0x0001000051177824 */ /* 0x000fe200078e00ff */
[----:B------:R-:W-:Y:S01]  /*25a90*/  SHF.R.S32.HI R11, RZ, 0x1f, R10 ;  /* 0x0000001fff0b7819 */ /* 0x000fe2000001140a */
[----:B------:R-:W-:Y:S01]  /*25aa0*/  FMUL.FTZ R32, R9, R32 ;  /* 0x0000002009207220 */ /* 0x000fe20000410000 */
[----:B------:R-:W-:Y:S01]  /*25ab0*/  SHF.L.U32 R33, R65, 0x10, RZ ;  /* 0x0000001041217819 */ /* 0x000fe200000006ff */
[----:B------:R-:W-:Y:S01]  /*25ac0*/  IMAD.U32 R35, R35, 0x10000, RZ ;  /* 0x0001000023237824 */ /* 0x000fe200078e00ff */
[----:B------:R-:W-:Y:S01]  /*25ad0*/  SHF.L.U32 R37, R37, 0x10, RZ ;  /* 0x0000001025257819 */ /* 0x000fe200000006ff */
[----:B------:R-:W-:Y:S01]  /*25ae0*/  FMUL.FTZ R34, R9, R22 ;  /* 0x0000001609227220 */ /* 0x000fe20000410000 */
[----:B------:R-:W-:Y:S01]  /*25af0*/  LEA.HI R11, R11, R10, RZ, 0x3 ;  /* 0x0000000a0b0b7211 */ /* 0x000fe200078f18ff */
[C---:B------:R-:W-:Y:S01]  /*25b00*/  FMUL.FTZ R22, R9.reuse, R136 ;  /* 0x0000008809167220 */ /* 0x040fe20000410000 */
[----:B------:R-:W-:Y:S01]  /*25b10*/  F2FP.BF16.F32.PACK_AB R13, R56, R13 ;  /* 0x0000000d380d723e */ /* 0x000fe200000010ff */
[C---:B------:R-:W-:Y:S01]  /*25b20*/  FMUL.FTZ R21, R9.reuse, R36 ;  /* 0x0000002409157220 */ /* 0x040fe20000410000 */
[----:B------:R-:W-:Y:S01]  /*25b30*/  F2FP.BF16.F32.PACK_AB R12, R12, R16 ;  /* 0x000000100c0c723e */ /* 0x000fe200000010ff */
[C---:B------:R-:W-:Y:S01]  /*25b40*/  FMUL.FTZ R20, R9.reuse, R98 ;  /* 0x0000006209147220 */ /* 0x040fe20000410000 */
[----:B------:R-:W-:Y:S01]  /*25b50*/  LOP3.LUT R140, R104, 0x1f, RZ, 0xc0, !PT ;  /* 0x0000001f688c7812 */ /* 0x000fe200078ec0ff */
[----:B------:R-:W-:Y:S01]  /*25b60*/  FMUL.FTZ R103, R9, R106 ;  /* 0x0000006a09677220 */ /* 0x000fe20000410000 */
[----:B------:R-:W-:Y:S01]  /*25b70*/  PRMT R56, R82, 0x7632, R56 ;  /* 0x0000763252387816 */ /* 0x000fe20000000038 */
[----:B------:R-:W-:Y:S01]  /*25b80*/  FFMA.FTZ R9, R32, R23, R33 ;  /* 0x0000001720097223 */ /* 0x000fe20000010021 */
[----:B------:R-:W-:Y:S01]  /*25b90*/  PRMT R16, R66, 0x7632, R16 ;  /* 0x0000763242107816 */ /* 0x000fe20000000010 */
[----:B------:R-:W-:Y:S01]  /*25ba0*/  FFMA.FTZ R98, R34, R35, R37 ;  /* 0x0000002322627223 */ /* 0x000fe20000010025 */
[----:B------:R-:W-:Y:S01]  /*25bb0*/  F2FP.BF16.F32.PACK_AB R14, R14, R57 ;  /* 0x000000390e0e723e */ /* 0x000fe200000010ff */
[----:B------:R-:W-:Y:S01]  /*25bc0*/  IMAD.U32 R57, R82, 0x10000, RZ ;  /* 0x0001000052397824 */ /* 0x000fe200078e00ff */
[----:B------:R-:W-:Y:S01]  /*25bd0*/  SHF.L.U32 R33, R66, 0x10, RZ ;  /* 0x0000001042217819 */ /* 0x000fe200000006ff */
[----:B------:R-:W-:Y:S01]  /*25be0*/  IMAD.U32 R56, R56, 0x10000, RZ ;  /* 0x0001000038387824 */ /* 0x000fe200078e00ff */
[----:B------:R-:W-:-:S02]  /*25bf0*/  LEA.HI.SX32 R23, R11, R140, 0x1d ;  /* 0x0000008c0b177211 */ /* 0x000fc400078feaff */
[----:B------:R-:W-:Y:S01]  /*25c00*/  F2FP.BF16.F32.PACK_AB R15, R15, R59 ;  /* 0x0000003b0f0f723e */ /* 0x000fe200000010ff */
[----:B------:R-:W-:Y:S01]  /*25c10*/  IMAD.U32 R59, R83, 0x10000, RZ ;  /* 0x00010000533b7824 */ /* 0x000fe200078e00ff */
[----:B------:R-:W-:Y:S01]  /*25c20*/  SHF.L.U32 R35, R67, 0x10, RZ ;  /* 0x0000001043237819 */ /* 0x000fe200000006ff */
[----:B0-----:R-:W-:Y:S01]  /*25c30*/  IMAD.WIDE.U32 R10, R23, 0x10, R38 ;  /* 0x00000010170a7825 */ /* 0x001fe200078e0026 */
[----:B------:R-:W-:-:S03]  /*25c40*/  PRMT R32, R83, 0x7632, R32 ;  /* 0x0000763253207816 */ /* 0x000fc60000000020 */
[----:B------:R-:W-:Y:S01]  /*25c50*/  FFMA.FTZ R57, R22, R57, R33 ;  /* 0x0000003916397223 */ /* 0x000fe20000010021 */
[----:B------:R-:W-:Y:S01]  /*25c60*/  PRMT R34, R67, 0x7632, R34 ;  /* 0x0000763243227816 */ /* 0x000fe20000000022 */
[----:B------:R-:W-:Y:S01]  /*25c70*/  FFMA.FTZ R59, R20, R59, R35 ;  /* 0x0000003b143b7223 */ /* 0x000fe20000010023 */
[----:B------:R-:W-:Y:S01]  /*25c80*/  SHF.L.U32 R16, R16, 0x10, RZ ;  /* 0x0000001010107819 */ /* 0x000fe200000006ff */
[----:B------:R-:W-:Y:S01]  /*25c90*/  IMAD.U32 R32, R32, 0x10000, RZ ;  /* 0x0001000020207824 */ /* 0x000fe200078e00ff */
[----:B------:R-:W-:Y:S01]  /*25ca0*/  SHF.L.U32 R34, R34, 0x10, RZ ;  /* 0x0000001022227819 */ /* 0x000fe200000006ff */
[C---:B------:R-:W-:Y:S01]  /*25cb0*/  VIADD R35, R23.reuse, 0x60 ;  /* 0x0000006017237836 */ /* 0x040fe20000000000 */
[----:B------:R-:W-:Y:S01]  /*25cc0*/  IADD3 R33, PT, PT, R23, 0x40, RZ ;  /* 0x0000004017217810 */ /* 0x000fe20007ffe0ff */
[----:B------:R-:W-:Y:S01]  /*25cd0*/  FFMA.FTZ R56, R21, R56, R16 ;  /* 0x0000003815387223 */ /* 0x000fe20000010010 */
[C---:B------:R-:W-:Y:S01]  /*25ce0*/  IADD3 R37, PT, PT, R23.reuse, 0x80, RZ ;  /* 0x0000008017257810 */ /* 0x040fe20007ffe0ff */
[----:B------:R-:W-:-:S02]  /*25cf0*/  VIADD R21, R23, 0x20 ;  /* 0x0000002017157836 */ /* 0x000fc40000000000 */
[----:B------:R-:W-:Y:S01]  /*25d00*/  FFMA.FTZ R103, R103, R32, R34 ;  /* 0x0000002067677223 */ /* 0x000fe20000010022 */
[----:B------:R-:W-:Y:S01]  /*25d10*/  VIADD R23, R23, 0xa0 ;  /* 0x000000a017177836 */ /* 0x000fe20000000000 */
[----:B------:R0:W-:Y:S01]  /*25d20*/  STG.E.128 desc[UR6][R10.64], R12 ;  /* 0x0000000c0a007986 */ /* 0x0001e2000c101d06 */
        /* <DEDUP_REMOVED lines=8> */
[----:B------:R-:W-:Y:S02]  /*25db0*/  F2FP.BF16.F32.PACK_AB R31, R103, R59 ;  /* 0x0000003b671f723e */ /* 0x000fe400000010ff */
[----:B------:R-:W-:Y:S02]  /*25dc0*/  F2FP.BF16.F32.PACK_AB R30, R56, R57 ;  /* 0x00000039381e723e */ /* 0x000fe400000010ff */
[----:B------:R-:W-:Y:S01]  /*25dd0*/  F2FP.BF16.F32.PACK_AB R29, R98, R9 ;  /* 0x00000009621d723e */ /* 0x000fe200000010ff */
[--C-:B0-----:R-:W-:Y:S01]  /*25de0*/  IMAD.WIDE.U32 R10, R21, 0x10, R38.reuse ;  /* 0x00000010150a7825 */ /* 0x101fe200078e0026 */
[----:B------:R-:W-:Y:S02]  /*25df0*/  F2FP.BF16.F32.PACK_AB R15, R53, R46 ;  /* 0x0000002e350f723e */ /* 0x000fe400000010ff */
        /* <DEDUP_REMOVED lines=12> */
[----:B------:R-:W-:Y:S01]  /*25ec0*/  F2FP.BF16.F32.PACK_AB R26, R100, R101 ;  /* 0x00000065641a723e */ /* 0x000fe200000010ff */
[----:B------:R0:W-:Y:S01]  /*25ed0*/  STG.E.128 desc[UR6][R34.64], R20 ;  /* 0x0000001422007986 */ /* 0x0001e2000c101d06 */
[----:B------:R-:W-:-:S03]  /*25ee0*/  F2FP.BF16.F32.PACK_AB R28, R96, R97 ;  /* 0x00000061601c723e */ /* 0x000fc600000010ff */
[----:B------:R0:W-:Y:S04]  /*25ef0*/  STG.E.128 desc[UR6][R36.64], R24 ;  /* 0x0000001824007986 */ /* 0x0001e8000c101d06 */
[----:B------:R0:W-:Y:S02]  /*25f00*/  STG.E.128 desc[UR6][R38.64], R28 ;  /* 0x0000001c26007986 */ /* 0x0001e4000c101d06 */
.L_x_19058:
[----:B------:R-:W-:Y:S05]  /*25f10*/  BSYNC.RECONVERGENT B0 ;  /* 0x0000000000007941 */ /* 0x000fea0003800200 */
.L_x_19057:
[----:B0-----:R-:W0:Y:S02]  /*25f20*/  LDC.64 R10, c[0x0][0x380] ;  /* 0x0000e000ff0a7b82 */ /* 0x001e240000000a00 */
[----:B0-----:R-:W-:-:S04]  /*25f30*/  LEA R2, R10, R2, 0x2 ;  /* 0x000000020a027211 */ /* 0x001fc800078e10ff */
[----:B------:R-:W-:-:S13]  /*25f40*/  ISETP.GE.AND P0, PT, R2, R11, PT ;  /* 0x0000000b0200720c */ /* 0x000fda0003f06270 */
[----:B------:R-:W-:Y:S05]  /*25f50*/  @!P0 BRA `(.L_x_19059) ;  /* 0xfffffda800dc8947 */ /* 0x000fea000383ffff */
[----:B------:R-:W-:Y:S05]  /*25f60*/  EXIT ;  /* 0x000000000000794d */ /* 0x000fea0003800000 */
.L_x_19056:
[----:B------:R-:W-:Y:S01]  /*25f70*/  HFMA2 R106, -RZ, RZ, 0, 1.847743988037109375e-06 ;  /* 0x0000001fff6a7431 */ /* 0x000fe200000001ff */
[----:B------:R-:W-:Y:S01]  /*25f80*/  BSSY B0, `(.L_x_19060) ;  /* 0x0000006000007945 */ /* 0x000fe20003800000 */
[----:B------:R-:W-:Y:S02]  /*25f90*/  IMAD.MOV.U32 R19, RZ, RZ, 0x1 ;  /* 0x00000001ff137424 */ /* 0x000fe400078e00ff */
[----:B------:R-:W-:-:S07]  /*25fa0*/  IMAD.MOV.U32 R17, RZ, RZ, -0x1 ;  /* 0xffffffffff117424 */ /* 0x000fce00078e00ff */
[----:B01----:R-:W-:Y:S05]  /*25fb0*/  WARPSYNC.COLLECTIVE R17, `(.L_x_19061) ;  /* 0x0000000011087348 */ /* 0x003fea0003c00000 */
[----:B------:R2:W3:Y:S02]  /*25fc0*/  SHFL.BFLY P1, R16, R18, R19, R106 ;  /* 0x0c00001312107389 */ /* 0x0004e4000002006a */
[----:B0123--:R-:W-:Y:S05]  /*25fd0*/  ENDCOLLECTIVE ;  /* 0x000000000000791b */ /* 0x00ffea0003800000 */
.L_x_19061:
[----:B------:R-:W-:Y:S05]  /*25fe0*/  BSYNC B0 ;  /* 0x0000000000007941 */ /* 0x000fea0003800000 */
.L_x_19060:
        /* <DEDUP_REMOVED lines=9> */
.L_x_19062:
[----:B------:R-:W-:Y:S02]  /*26080*/  IMAD.MOV.U32 R19, RZ, RZ, 0x4 ;  /* 0x00000004ff137424 */ /* 0x000fe400078e00ff */
[----:B------:R-:W-:-:S04]  /*26090*/  IMAD.MOV.U32 R10, RZ, RZ, R16 ;  /* 0x000000ffff0a7224 */ /* 0x000fc800078e0010 */
[----:B------:R-:W-:-:S05]  /*260a0*/  FADD.FTZ R12, R11, R10 ;  /* 0x0000000a0b0c7221 */ /* 0x000fca0000010000 */
[----:B------:R-:W-:-:S07]  /*260b0*/  MOV R18, R12 ;  /* 0x0000000c00127202 */ /* 0x000fce0000000f00 */
[----:B------:R-:W-:Y:S05]  /*260c0*/  WARPSYNC.COLLECTIVE R17, `(.L_x_19063) ;  /* 0x0000000011087348 */ /* 0x000fea0003c00000 */
[----:B------:R0:W1:Y:S02]  /*260d0*/  SHFL.BFLY P1, R16, R18, R19, R106 ;  /* 0x0c00001312107389 */ /* 0x000064000002006a */
[----:B01----:R-:W-:Y:S05]  /*260e0*/  ENDCOLLECTIVE ;  /* 0x000000000000791b */ /* 0x003fea0003800000 */
.L_x_19063:
[----:B------:R-:W-:Y:S01]  /*260f0*/  HFMA2 R19, -RZ, RZ, 0, 4.76837158203125e-07 ;  /* 0x00000008ff137431 */ /* 0x000fe200000001ff */
[----:B------:R-:W-:-:S05]  /*26100*/  MOV R9, R16 ;  /* 0x0000001000097202 */ /* 0x000fca0000000f00 */
[----:B------:R-:W-:-:S04]  /*26110*/  FADD.FTZ R13, R12, R9 ;  /* 0x000000090c0d7221 */ /* 0x000fc80000010000 */
[----:B------:R-:W-:-:S07]  /*26120*/  IMAD.MOV.U32 R18, RZ, RZ, R13 ;  /* 0x000000ffff127224 */ /* 0x000fce00078e000d */
[----:B------:R-:W-:Y:S05]  /*26130*/  WARPSYNC.COLLECTIVE R17, `(.L_x_19064) ;  /* 0x0000000011087348 */ /* 0x000fea0003c00000 */
[----:B------:R0:W1:Y:S02]  /*26140*/  SHFL.BFLY P1, R16, R18, R19, R106 ;  /* 0x0c00001312107389 */ /* 0x000064000002006a */
[----:B01----:R-:W-:Y:S05]  /*26150*/  ENDCOLLECTIVE ;  /* 0x000000000000791b */ /* 0x003fea0003800000 */
.L_x_19064:
        /* <DEDUP_REMOVED lines=8> */
.L_x_19065:
        /* <DEDUP_REMOVED lines=104> */
.L_x_19066:
[----:B------:R-:W-:Y:S02]  /*26860*/  IMAD.MOV.U32 R19, RZ, RZ, 0x2 ;  /* 0x00000002ff137424 */ /* 0x000fe400078e00ff */
[----:B------:R-:W-:-:S04]  /*26870*/  IMAD.MOV.U32 R12, RZ, RZ, R16 ;  /* 0x000000ffff0c7224 */ /* 0x000fc800078e0010 */
[----:B------:R-:W-:-:S05]  /*26880*/  FADD.FTZ R12, R9, R12 ;  /* 0x0000000c090c7221 */ /* 0x000fca0000010000 */
[----:B------:R-:W-:-:S07]  /*26890*/  MOV R18, R12 ;  /* 0x0000000c00127202 */ /* 0x000fce0000000f00 */
[----:B------:R-:W-:Y:S05]  /*268a0*/  WARPSYNC.COLLECTIVE R17, `(.L_x_19067) ;  /* 0x0000000011087348 */ /* 0x000fea0003c00000 */
[----:B------:R0:W1:Y:S02]  /*268b0*/  SHFL.BFLY P1, R16, R18, R19, R106 ;  /* 0x0c00001312107389 */ /* 0x000064000002006a */
[----:B01----:R-:W-:Y:S05]  /*268c0*/  ENDCOLLECTIVE ;  /* 0x000000000000791b */ /* 0x003fea0003800000 */
.L_x_19067:
[----:B------:R-:W-:Y:S01]  /*268d0*/  HFMA2 R19, -RZ, RZ, 0, 2.384185791015625e-07 ;  /* 0x00000004ff137431 */ /* 0x000fe200000001ff */
[----:B------:R-:W-:-:S05]  /*268e0*/  MOV R11, R16 ;  /* 0x00000010000b7202 */ /* 0x000fca0000000f00 */
[----:B------:R-:W-:-:S04]  /*268f0*/  FADD.FTZ R11, R12, R11 ;  /* 0x0000000b0c0b7221 */ /* 0x000fc80000010000 */
[----:B------:R-:W-:-:S07]  /*26900*/  IMAD.MOV.U32 R18, RZ, RZ, R11 ;  /* 0x000000ffff127224 */ /* 0x000fce00078e000b */
[----:B------:R-:W-:Y:S05]  /*26910*/  WARPSYNC.COLLECTIVE R17, `(.L_x_19068) ;  /* 0x0000000011087348 */ /* 0x000fea0003c00000 */
[----:B------:R0:W1:Y:S02]  /*26920*/  SHFL.BFLY P1, R16, R18, R19, R106 ;  /* 0x0c00001312107389 */ /* 0x000064000002006a */
[----:B01----:R-:W-:Y:S05]  /*26930*/  ENDCOLLECTIVE ;  /* 0x000000000000791b */ /* 0x003fea0003800000 */
.L_x_19068:
[----:B------:R-:W-:Y:S02]  /*26940*/  IMAD.MOV.U32 R19, RZ, RZ, 0x8 ;  /* 0x00000008ff137424 */ /* 0x000fe400078e00ff */
[----:B------:R-:W-:-:S04]  /*26950*/  IMAD.MOV.U32 R14, RZ, RZ, R16 ;  /* 0x000000ffff0e7224 */ /* 0x000fc800078e0010 */
[----:B------:R-:W-:-:S05]  /*26960*/  FADD.FTZ R14, R11, R14 ;  /* 0x0000000e0b0e7221 */ /* 0x000fca0000010000 */
[----:B------:R-:W-:-:S07]  /*26970*/  MOV R18, R14 ;  /* 0x0000000e00127202 */ /* 0x000fce0000000f00 */
[----:B------:R-:W-:Y:S05]  /*26980*/  WARPSYNC.COLLECTIVE R17, `(.L_x_19069) ;  /* 0x0000000011087348 */ /* 0x000fea0003c00000 */
[----:B------:R0:W1:Y:S02]  /*26990*/  SHFL.BFLY P1, R16, R18, R19, R106 ;  /* 0x0c00001312107389 */ /* 0x000064000002006a */
[----:B01----:R-:W-:Y:S05]  /*269a0*/  ENDCOLLECTIVE ;  /* 0x000000000000791b */ /* 0x003fea0003800000 */
.L_x_19069:
[----:B------:R-:W-:Y:S01]  /*269b0*/  HFMA2 R19, -RZ, RZ, 0, 9.5367431640625e-07 ;  /* 0x00000010ff137431 */ /* 0x000fe200000001ff */
[----:B------:R-:W-:-:S05]  /*269c0*/  MOV R13, R16 ;  /* 0x00000010000d7202 */ /* 0x000fca0000000f00 */
[----:B------:R-:W-:-:S04]  /*269d0*/  FADD.FTZ R13, R14, R13 ;  /* 0x0000000d0e0d7221 */ /* 0x000fc80000010000 */
[----:B------:R-:W-:-:S07]  /*269e0*/  IMAD.MOV.U32 R18, RZ, RZ, R13 ;  /* 0x000000ffff127224 */ /* 0x000fce00078e000d */
[----:B------:R-:W-:Y:S05]  /*269f0*/  WARPSYNC.COLLECTIVE R17, `(.L_x_19070) ;  /* 0x0000000011087348 */ /* 0x000fea0003c00000 */
[----:B------:R0:W1:Y:S02]  /*26a00*/  SHFL.BFLY P1, R16, R18, R19, R106 ;  /* 0x0c00001312107389 */ /* 0x000064000002006a */
[----:B01----:R-:W-:Y:S05]  /*26a10*/  ENDCOLLECTIVE ;  /* 0x000000000000791b */ /* 0x003fea0003800000 */
.L_x_19070:
[----:B------:R-:W-:Y:S05]  /*26a20*/  BRA `(.L_x_19071) ;  /* 0xffffffe000007947 */ /* 0x000fea000383ffff */
.L_x_19072:
        /* <DEDUP_REMOVED lines=13> */
.L_x_54387:


//--------------------- .text._ZN10layer_norm13ln_fwd_kernelINS_13Kernel_traitsI13__nv_bfloat16S2_fS2_fjLj1536ELj1ELj4ELj1ELj16ENS_18Kernel_traits_baseILj1536ES2_S2_fS2_fjLj128EEEEELb1ELb1ELb0ELb0EEEvNS_9FwdParamsE --------------------------
	.section	.text._ZN10layer_norm13ln_fwd_kernelINS_13Kernel_traitsI13__nv_bfloat16S2_fS2_fjLj1536ELj1ELj4ELj1ELj16ENS_18Kernel_traits_baseILj1536ES2_S2_fS2_fjLj128EEEEELb1ELb1ELb0ELb0EEEvNS_9FwdParamsE,"ax",@progbits
	.align	128
        .global         _ZN10layer_norm13ln_fwd_kernelINS_13Kernel_traitsI13__nv_bfloat16S2_fS2_fjLj1536ELj1ELj4ELj1ELj16ENS_18Kernel_traits_baseILj1536ES2_S2_fS2_fjLj128EEEEELb1ELb1ELb0ELb0EEEvNS_9FwdParamsE
        .type           _ZN10layer_norm13ln_fwd_kernelINS_13Kernel_traitsI13__nv_bfloat16S2_fS2_fjLj1536ELj1ELj4ELj1ELj16ENS_18Kernel_traits_baseILj1536ES2_S2_fS2_fjLj128EEEEELb1ELb1ELb0ELb0EEEvNS_9FwdParamsE,@function
        .size           _ZN10layer_norm13ln_fwd_kernelINS_13Kernel_traitsI13__nv_bfloat16S2_fS2_fjLj1536ELj1ELj4ELj1ELj16ENS_18Kernel_traits_baseILj1536ES2_S2_fS2_fjLj128EEEEELb1ELb1ELb0ELb0EEEvNS_9FwdParamsE,(.L_x_54388 - _ZN10layer_norm13ln_fwd_kernelINS_13Kernel_traitsI13__nv_bfloat16S2_fS2_fjLj1536ELj1ELj4ELj1ELj16ENS_18Kernel_traits_baseILj1536ES2_S2_fS2_fjLj128EEEEELb1ELb1ELb0ELb0EEEvNS_9FwdParamsE)
        .other          _ZN10layer_norm13ln_fwd_kernelINS_13Kernel_traitsI13__nv_bfloat16S2_fS2_fjLj1536ELj1ELj4ELj1ELj16ENS_18Kernel_traits_baseILj1536ES2_S2_fS2_fjLj128EEEEELb1ELb1ELb0ELb0EEEvNS_9FwdParamsE,@"STO_CUDA_ENTRY STV_DEFAULT"
_ZN10layer_norm13ln_fwd_kernelINS_13Kernel_traitsI13__nv_bfloat16S2_fS2_fjLj1536ELj1ELj4ELj1ELj16ENS_18Kernel_traits_baseILj1536ES2_S2_fS2_fjLj128EEEEELb1ELb1ELb0ELb0EEEvNS_9FwdParamsE:
.text._ZN10layer_norm13ln_fwd_kernelINS_13Kernel_traitsI13__nv_bfloat16S2_fS2_fjLj1536ELj1ELj4ELj1ELj16ENS_18Kernel_traits_baseILj1536ES2_S2_fS2_fjLj128EEEEELb1ELb1ELb0ELb0EEEvNS_9FwdParamsE:
        /* <DEDUP_REMOVED lines=19> */
[----:B------:R-:W-:Y:S01]  /*0130*/  UISETP.NE.AND.EX UP0, UPT, UR11, URZ, UPT, UP0 ;  /* 0x000000ff0b00728c */ /* 0x000fe2000bf05300 */
[----:B-----5:R-:W-:-:S02]  /*0140*/  SHF.R.S32.HI R0, RZ, 0x1f, R13 ;  /* 0x0000001fff007819 */ /* 0x020fc4000001140d */
[----:B-1----:R-:W-:Y:S02]  /*0150*/  LOP3.LUT R3, R211, 0x1f, RZ, 0xc0, !PT ;  /* 0x0000001fd3037812 */ /* 0x002fe400078ec0ff */
[----:B------:R-:W-:Y:S02]  /*0160*/  LEA.HI R0, R0, R13, RZ, 0x3 ;  /* 0x0000000d00007211 */ /* 0x000fe400078f18ff */
        /* <DEDUP_REMOVED lines=57> */
[----:B-1----:R-:W-:-:S04]  /*0500*/  @P1 IMAD.WIDE.U32 R14, R3, 0x10, R14 ;  /* 0x00000010030e1825 */ /* 0x002fc800078e000e */
[----:B------:R-:W-:Y:S01]  /*0510*/  @P1 VIADD R3, R3, 0x20 ;  /* 0x0000002003031836 */ /* 0x000fe20000000000 */
        /* <DEDUP_REMOVED lines=24> */
[C---:B------:R-:W-:Y:S01]  /*06a0*/  @P4 IMAD.WIDE.U32 R92, R3.reuse, 0x10, R92 ;  /* 0x00000010035c4825 */ /* 0x040fe200078e005c */
[----:B------:R2:W5:Y:S04]  /*06b0*/  @P4 LD.E.128 R84, desc[UR8][R30.64] ;  /* 0x000000081e544980 */ /* 0x000568000c101d00 */
[----:B------:R2:W5:Y:S01]  /*06c0*/  @P4 LDG.E.128 R88, desc[UR8][R92.64] ;  /* 0x000000085c584981 */ /* 0x000562000c1e1d00 */
[----:B------:R-:W-:Y:S01]  /*06d0*/  ISETP.GE.U32.AND P0, PT, R0, 0xc0, PT ;  /* 0x000000c00000780c */ /* 0x000fe20003f06070 */
[----:B------:R-:W-:-:S12]  /*06e0*/  @P4 VIADD R3, R3, 0x20 ;  /* 0x0000002003034836 */ /* 0x000fd80000000000 */
        /* <DEDUP_REMOVED lines=11> */
.L_x_19074:
        /* <DEDUP_REMOVED lines=64> */
.L_x_19075:
[----:B------:R-:W-:Y:S05]  /*0ba0*/  BSYNC.RECONVERGENT B0 ;  /* 0x0000000000007941 */ /* 0x000fea0003800200 */
.L_x_19073:
[----:B------:R-:W0:Y:S02]  /*0bb0*/  LDCU UR4, c[0x0][0x384] ;  /* 0x00007080ff0477ac */ /* 0x000e240008000800 */
[----:B0-----:R-:W-:-:S13]  /*0bc0*/  ISETP.GE.AND P0, PT, R211, UR4, PT ;  /* 0x00000004d3007c0c */ /* 0x001fda000bf06270 */
[----:B------:R-:W-:Y:S05]  /*0bd0*/  @P0 EXIT ;  /* 0x000000000000094d */ /* 0x000fea0003800000 */
[----:B------:R-:W-:Y:S01]  /*0be0*/  IMAD.HI.U32 R3, R210, -0x326172a9, RZ ;  /* 0xcd9e8d57d2037827 */ /* 0x000fe200078e00ff */
[----:B------:R-:W0:Y:S01]  /*0bf0*/  LDCU.64 UR4, c[0x0][0x3e0] ;  /* 0x00007c00ff0477ac */ /* 0x000e220008000a00 */
[----:B------:R-:W-:Y:S01]  /*0c00*/  BSSY B0, `(.L_x_19076) ;  /* 0x000227f000007945 */ /* 0x000fe20003800000 */
[----:B------:R-:W-:Y:S01]  /*0c10*/  LOP3.LUT R2, R2, 0x3, RZ, 0xc0, !PT ;  /* 0x0000000302027812 */ /* 0x000fe200078ec0ff */
[----:B------:R-:W-:Y:S01]  /*0c20*/  IMAD.HI.U32 R4, R209, -0x2daee0ad, RZ ;  /* 0xd2511f53d1047827 */ /* 0x000fe200078e00ff */
[----:B------:R-:W-:Y:S01]  /*0c30*/  LOP3.LUT R3, R208, UR6, R3, 0x96, !PT ;  /* 0x00000006d0037c12 */ /* 0x000fe2000f8e9603 */
[----:B------:R-:W1:Y:S01]  /*0c40*/  LDCU UR32, c[0x0][0x388] ;  /* 0x00007100ff2077ac */ /* 0x000e620008000800 */
[----:B-----5:R-:W-:Y:S01]  /*0c50*/  PRMT R207, R97, 0x7632, R207 ;  /* 0x0000763261cf7816 */ /* 0x020fe200000000cf */
[----:B------:R-:W-:Y:S01]  /*0c60*/  IMAD R8, R209, -0x2daee0ad, RZ ;  /* 0xd2511f53d1087824 */ /* 0x000fe200078e02ff */
[----:B------:R-:W-:Y:S01]  /*0c70*/  LOP3.LUT R4, R4, UR7, RZ, 0x3c, !PT ;  /* 0x0000000704047c12 */ /* 0x000fe2000f8e3cff */
[----:B------:R-:W-:Y:S01]  /*0c80*/  IMAD.HI.U32 R7, R3, -0x2daee0ad, RZ ;  /* 0xd2511f5303077827 */ /* 0x000fe200078e00ff */
[----:B------:R-:W-:Y:S01]  /*0c90*/  PRMT R11, R82, 0x7632, R11 ;  /* 0x00007632520b7816 */ /* 0x000fe2000000000b */
[----:B------:R-:W2:Y:S01]  /*0ca0*/  LDCU.U8 UR12, c[0x0][0x410] ;  /* 0x00008200ff0c77ac */ /* 0x000ea20008000000 */
[----:B------:R-:W-:Y:S01]  /*0cb0*/  PRMT R12, R85, 0x7632, R12 ;  /* 0x00007632550c7816 */ /* 0x000fe2000000000c */
[----:B------:R-:W-:Y:S01]  /*0cc0*/  IMAD R6, R210, -0x326172a9, RZ ;  /* 0xcd9e8d57d2067824 */ /* 0x000fe200078e02ff */
[----:B------:R-:W-:Y:S01]  /*0cd0*/  LOP3.LUT R7, R8, UR15, R7, 0x96, !PT ;  /* 0x0000000f08077c12 */ /* 0x000fe2000f8e9607 */
[----:B------:R-:W-:Y:S01]  /*0ce0*/  IMAD.HI.U32 R5, R4, -0x326172a9, RZ ;  /* 0xcd9e8d5704057827 */ /* 0x000fe200078e00ff */
[----:B------:R-:W-:Y:S01]  /*0cf0*/  PRMT R13, R81, 0x7632, R13 ;  /* 0x00007632510d7816 */ /* 0x000fe2000000000d */
        /* <DEDUP_REMOVED lines=21> */
[C---:B------:R-:W-:Y:S01]  /*0e50*/  IMAD.HI.U32 R4, R6.reuse, -0x326172a9, RZ ;  /* 0xcd9e8d5706047827 */ /* 0x040fe200078e00ff */
        /* <DEDUP_REMOVED lines=62> */
[----:B------:R-:W-:Y:S01]  /*1240*/  IMAD.MOV.U32 R204, RZ, RZ, RZ ;  /* 0x000000ffffcc7224 */ /* 0x000fe200078e00ff */
[--C-:B------:R-:W-:Y:S01]  /*1250*/  LOP3.LUT R3, R6, UR30, R5.reuse, 0x96, !PT ;  /* 0x0000001e06037c12 */ /* 0x100fe2000f8e9605 */
        /* <DEDUP_REMOVED lines=33> */
[----:B0123--:R-:W-:-:S07]  /*1470*/  PRMT R203, R40, 0x7632, R203 ;  /* 0x0000763228cb7816 */ /* 0x00ffce00000000cb */
.L_x_19593:
        /* <DEDUP_REMOVED lines=13> */
[----:B------:R-:W-:Y:S02]  /*1550*/  LOP3.LUT R212, R212, 0xffffffef, RZ, 0xc0, !PT ;  /* 0xffffffefd4d47812 */ /* 0x000fe400078ec0ff */
        /* <DEDUP_REMOVED lines=28> */
.L_x_54224:
[----:B------:R-:W-:Y:S05]  /*1720*/  BRX R112 -0x1730                                       (*"BRANCH_TARGETS .L_x_54225,.L_x_54226,.L_x_54227"*) ;  /* 0xffffffe870347949 */ /* 0x000fea000383ffff */
.L_x_54227:
[----:B------:R-:W-:Y:S01]  /*1730*/  IADD3 R114, PT, PT, R2, 0x1, RZ ;  /* 0x0000000102727810 */ /* 0x000fe20007ffe0ff */
[----:B------:R-:W-:Y:S02]  /*1740*/  IMAD.MOV.U32 R218, RZ, RZ, R205 ;  /* 0x000000ffffda7224 */ /* 0x000fe400078e00cd */
[----:B------:R-:W-:Y:S01]  /*1750*/  IMAD.MOV.U32 R115, RZ, RZ, R3 ;  /* 0x000000ffff737224 */ /* 0x000fe200078e0003 */
[----:B------:R-:W-:Y:S06]  /*1760*/  BRA `(.L_x_19081) ;  /* 0x0000000000f07947 */ /* 0x000fec0003800000 */
.L_x_54225:
[----:B------:R-:W-:Y:S01]  /*1770*/  MOV R218, R205 ;  /* 0x000000cd00da7202 */ /* 0x000fe20000000f00 */
[----:B------:R-:W-:Y:S02]  /*1780*/  IMAD.MOV.U32 R114, RZ, RZ, 0x3 ;  /* 0x00000003ff727424 */ /* 0x000fe400078e00ff */
[----:B------:R-:W-:Y:S01]  /*1790*/  IMAD.MOV.U32 R115, RZ, RZ, R4 ;  /* 0x000000ffff737224 */ /* 0x000fe200078e0004 */
[----:B------:R-:W-:Y:S06]  /*17a0*/  BRA `(.L_x_19081) ;  /* 0x0000000000e07947 */ /* 0x000fec0003800000 */
.L_x_54226:
        /* <DEDUP_REMOVED lines=13> */
.L_x_19083:
[----:B------:R-:W-:Y:S05]  /*1880*/  BSYNC.RECONVERGENT B3 ;  /* 0x0000000000037941 */ /* 0x000fea0003800200 */
.L_x_19082:
        /* <DEDUP_REMOVED lines=42> */
.L_x_19081:
[----:B------:R-:W-:Y:S05]  /*1b30*/  BSYNC.RECONVERGENT B2 ;  /* 0x0000000000027941 */ /* 0x000fea0003800200 */
.L_x_19080:
        /* <DEDUP_REMOVED lines=29> */
.L_x_19086:
        /* <DEDUP_REMOVED lines=13> */
.L_x_19088:
[----:B------:R-:W-:Y:S05]  /*1de0*/  BSYNC.RECONVERGENT B3 ;  /* 0x0000000000037941 */ /* 0x000fea0003800200 */
.L_x_19087:
        /* <DEDUP_REMOVED lines=43> */
.L_x_19085:
[----:B------:R-:W-:Y:S05]  /*20a0*/  BSYNC.RECONVERGENT B2 ;  /* 0x0000000000027941 */ /* 0x000fea0003800200 */
.L_x_19084:
[----:B------:R-:W-:Y:S01]  /*20b0*/  I2FP.F32.U32 R113, R2 ;  /* 0x0000000200717245 */ /* 0x000fe20000201000 */
[----:B------:R-:W-:Y:S01]  /*20c0*/  BSSY.RECONVERGENT B2, `(.L_x_19089) ;  /* 0x000004f000027945 */ /* 0x000fe20003800200 */
[----:B------:R-:W-:Y:S02]  /*20d0*/  SHF.L.U32 R116, R116, 0x10, RZ ;  /* 0x0000001074747819 */ /* 0x000fe400000006ff */
[----:B------:R-:W-:Y:S01]  /*20e0*/  ISETP.NE.AND P1, PT, R115, 0x1, PT ;  /* 0x000000017300780c */ /* 0x000fe20003f25270 */
[----:B------:R-:W-:Y:S01]  /*20f0*/  FFMA.FTZ R2, R113, R220, 1.1641532182693481445e-10 ;  /* 0x2f00000071027423 */ /* 0x000fe200000100dc */
[----:B------:R-:W-:Y:S02]  /*2100*/  IMAD.U32 R113, R203, 0x10000, RZ ;  /* 0x00010000cb717824 */ /* 0x000fe400078e00ff */
[----:B------:R-:W-:Y:S02]  /*2110*/  FMUL.FTZ R116, R116, R217 ;  /* 0x000000d974747220 */ /* 0x000fe40000410000 */
[----:B------:R-:W-:-:S02]  /*2120*/  FSETP.GTU.FTZ.AND P0, PT, R2, R219, PT ;  /* 0x000000db0200720b */ /* 0x000fc40003f1c000 */
[----:B------:R-:W-:Y:S01]  /*2130*/  FMUL.FTZ R116, R116, R205 ;  /* 0x000000cd74747220 */ /* 0x000fe20000410000 */
[----:B------:R-:W-:-:S04]  /*2140*/  MOV R2, R206 ;  /* 0x000000ce00027202 */ /* 0x000fc80000000f00 */
        /* <DEDUP_REMOVED lines=13> */
.L_x_19091:
        /* <DEDUP_REMOVED lines=13> */
.L_x_19093:
[----:B------:R-:W-:Y:S05]  /*22f0*/  BSYNC.RECONVERGENT B3 ;  /* 0x0000000000037941 */ /* 0x000fea0003800200 */
.L_x_19092:
        /* <DEDUP_REMOVED lines=43> */
.L_x_19090:
[----:B------:R-:W-:Y:S05]  /*25b0*/  BSYNC.RECONVERGENT B2 ;  /* 0x0000000000027941 */ /* 0x000fea0003800200 */
.L_x_19089:
        /* <DEDUP_REMOVED lines=24> */
.L_x_19096:
        /* <DEDUP_REMOVED lines=13> */
.L_x_19098:
[----:B------:R-:W-:Y:S05]  /*2810*/  BSYNC.RECONVERGENT B3 ;  /* 0x0000000000037941 */ /* 0x000fea0003800200 */
.L_x_19097:
        /* <DEDUP_REMOVED lines=43> */
.L_x_19095:
[----:B------:R-:W-:Y:S05]  /*2ad0*/  BSYNC.RECONVERGENT B2 ;  /* 0x0000000000027941 */ /* 0x000fea0003800200 */
.L_x_19094:
        /* <DEDUP_REMOVED lines=23> */
.L_x_19101:
        /* <DEDUP_REMOVED lines=13> */
.L_x_19103:
[----:B------:R-:W-:Y:S05]  /*2d20*/  BSYNC.RECONVERGENT B3 ;  /* 0x0000000000037941 */ /* 0x000fea0003800200 */
.L_x_19102:
        /* <DEDUP_REMOVED lines=43> */
.L_x_19100:
[----:B------:R-:W-:Y:S05]  /*2fe0*/  BSYNC.RECONVERGENT B2 ;  /* 0x0000000000027941 */ /* 0x000fea0003800200 */
.L_x_19099:
        /* <DEDUP_REMOVED lines=24> */
.L_x_19106:
        /* <DEDUP_REMOVED lines=13> */
.L_x_19108:
[----:B------:R-:W-:Y:S05]  /*3240*/  BSYNC.RECONVERGENT B3 ;  /* 0x0000000000037941 */ /* 0x000fea0003800200 */
.L_x_19107:
        /* <DEDUP_REMOVED lines=43> */
.L_x_19105:
[----:B------:R-:W-:Y:S05]  /*3500*/  BSYNC.RECONVERGENT B2 ;  /* 0x0000000000027941 */ /* 0x000fea0003800200 */
.L_x_19104:
        /* <DEDUP_REMOVED lines=23> */
.L_x_19111:
        /* <DEDUP_REMOVED lines=13> */
.L_x_19113:
[----:B------:R-:W-:Y:S05]  /*3750*/  BSYNC.RECONVERGENT B3 ;  /* 0x0000000000037941 */ /* 0x000fea0003800200 */
.L_x_19112:
        /* <DEDUP_REMOVED lines=43> */
.L_x_19110:
[----:B------:R-:W-:Y:S05]  /*3a10*/  BSYNC.RECONVERGENT B2 ;  /* 0x0000000000027941 */ /* 0x000fea0003800200 */
.L_x_19109:
        /* <DEDUP_REMOVED lines=10> */
[----:B------:R-:W-:-:S03]  /*3ac0*/  IMAD.MOV.U32 R2, RZ, RZ, 0x2 ;  /* 0x00000002ff027424 */ /* 0x000fc600078e00ff */
        /* <DEDUP_REMOVED lines=13> */
.L_x_19116:
        /* <DEDUP_REMOVED lines=15> */
.L_x_19118:
[----:B------:R-:W-:Y:S05]  /*3c90*/  BSYNC.RECONVERGENT B3 ;  /* 0x0000000000037941 */ /* 0x000fea0003800200 */
.L_x_19117:
        /* <DEDUP_REMOVED lines=43> */
.L_x_19115:
[----:B------:R-:W-:Y:S05]  /*3f50*/  BSYNC.RECONVERGENT B2 ;  /* 0x0000000000027941 */ /* 0x000fea0003800200 */
.L_x_19114:
[----:B------:R-:W-:Y:S02]  /*3f60*/  I2FP.F32.U32 R161, R161 ;  /* 0x000000a100a17245 */ /* 0x000fe40000201000 */
[----:B------:R-:W-:Y:S01]  /*3f70*/  SHF.L.U32 R160, R119, 0x10, RZ ;  /* 0x0000001077a07819 */ /* 0x000fe200000006ff */
[----:B------:R-:W-:Y:S02]  /*3f80*/  IMAD.U32 R119, R200, 0x10000, RZ ;  /* 0x00010000c8777824 */ /* 0x000fe400078e00ff */
[----:B------:R-:W-:Y:S02]  /*3f90*/  FFMA.FTZ R220, R161, R220, 1.1641532182693481445e-10 ;  /* 0x2f000000a1dc7423 */ /* 0x000fe400000100dc */
[----:B------:R-:W-:-:S03]  /*3fa0*/  FMUL.FTZ R160, R160, R217 ;  /* 0x000000d9a0a07220 */ /* 0x000fc60000410000 */
[----:B------:R-:W-:Y:S01]  /*3fb0*/  FSETP.GTU.FTZ.AND P6, PT, R220, R219, PT ;  /* 0x000000dbdc00720b */ /* 0x000fe20003fdc000 */
[----:B------:R-:W-:-:S05]  /*3fc0*/  FMUL.FTZ R160, R160, R205 ;  /* 0x000000cda0a07220 */ /* 0x000fca0000410000 */
[----:B------:R-:W-:Y:S02]  /*3fd0*/  FSEL R160, R160, RZ, !P6 ;  /* 0x000000ffa0a07208 */ /* 0x000fe40007000000 */
[----:B------:R-:W-:-:S03]  /*3fe0*/  PLOP3.LUT P6, PT, P6, PT, PT, 0x8, 0x80 ;  /* 0x000000000080781c */ /* 0x000fc600037ce170 */
[----:B------:R-:W-:Y:S01]  /*3ff0*/  FFMA.FTZ R119, R160, R119, R111 ;  /* 0x00000077a0777223 */ /* 0x000fe2000001006f */
[----:B------:R-:W-:Y:S09]  /*4000*/  BRA `(.L_x_19119) ;  /* 0x0000002800547947 */ /* 0x000ff20003800000 */
.L_x_19079:
        /* <DEDUP_REMOVED lines=16> */
.L_x_19122:
        /* <DEDUP_REMOVED lines=13> */
.L_x_19124:
[----:B------:R-:W-:Y:S05]  /*41e0*/  BSYNC.RECONVERGENT B3 ;  /* 0x0000000000037941 */ /* 0x000fea0003800200 */
.L_x_19123:
        /* <DEDUP_REMOVED lines=42> */
.L_x_19121:
[----:B------:R-:W-:Y:S05]  /*4490*/  BSYNC.RECONVERGENT B2 ;  /* 0x0000000000027941 */ /* 0x000fea0003800200 */
.L_x_19120:
        /* <DEDUP_REMOVED lines=29> */
.L_x_19127:
        /* <DEDUP_REMOVED lines=13> */
.L_x_19129:
[----:B------:R-:W-:Y:S05]  /*4740*/  BSYNC.RECONVERGENT B3 ;  /* 0x0000000000037941 */ /* 0x000fea0003800200 */
.L_x_19128:
        /* <DEDUP_REMOVED lines=43> */
.L_x_19126:
[----:B------:R-:W-:Y:S05]  /*4a00*/  BSYNC.RECONVERGENT B2 ;  /* 0x0000000000027941 */ /* 0x000fea0003800200 */
.L_x_19125:
[----:B------:R-:W-:Y:S01]  /*4a10*/  I2FP.F32.U32 R113, R2 ;  /* 0x0000000200717245 */ /* 0x000fe20000201000 */
[----:B------:R-:W-:Y:S01]  /*4a20*/  IMAD.U32 R116, R116, 0x10000, RZ ;  /* 0x0001000074747824 */ /* 0x000fe200078e00ff */
[----:B------:R-:W-:Y:S01]  /*4a30*/  ISETP.NE.AND P1, PT, R115, 0x1, PT ;  /* 0x000000017300780c */ /* 0x000fe20003f25270 */
[----:B------:R-:W-:Y:S02]  /*4a40*/  BSSY.RECONVERGENT B2, `(.L_x_19130) ;  /* 0x000004d000027945 */ /* 0x000fe40003800200 */
[----:B------:R-:W-:Y:S01]  /*4a50*/  FFMA.FTZ R2, R113, R220, 1.1641532182693481445e-10 ;  /* 0x2f00000071027423 */ /* 0x000fe200000100dc */
[----:B------:R-:W-:Y:S01]  /*4a60*/  FMUL.FTZ R116, R116, R217 ;  /* 0x000000d974747220 */ /* 0x000fe20000410000 */
[----:B------:R-:W-:-:S03]  /*4a70*/  SHF.L.U32 R113, R203, 0x10, RZ ;  /* 0x00000010cb717819 */ /* 0x000fc600000006ff */
[----:B------:R-:W-:Y:S01]  /*4a80*/  FMUL.FTZ R116, R116, R205 ;  /* 0x000000cd74747220 */ /* 0x000fe20000410000 */
[----:B------:R-:W-:Y:S01]  /*4a90*/  FSETP.GTU.FTZ.AND P0, PT, R2, R219, PT ;  /* 0x000000db0200720b */ /* 0x000fe20003f1c000 */
[----:B------:R-:W-:-:S03]  /*4aa0*/  IMAD.MOV.U32 R2, RZ, RZ, R206 ;  /* 0x000000ffff027224 */ /* 0x000fc600078e00ce */
        /* <DEDUP_REMOVED lines=13> */
.L_x_19132:
        /* <DEDUP_REMOVED lines=13> */
.L_x_19134:
[----:B------:R-:W-:Y:S05]  /*4c50*/  BSYNC.RECONVERGENT B3 ;  /* 0x0000000000037941 */ /* 0x000fea0003800200 */
.L_x_19133:
        /* <DEDUP_REMOVED lines=43> */
.L_x_19131:
[----:B------:R-:W-:Y:S05]  /*4f10*/  BSYNC.RECONVERGENT B2 ;  /* 0x0000000000027941 */ /* 0x000fea0003800200 */
.L_x_19130:
[----:B------:R-:W-:Y:S01]  /*4f20*/  I2FP.F32.U32 R115, R2 ;  /* 0x0000000200737245 */ /* 0x000fe20000201000 */
[----:B------:R-:W-:Y:S01]  /*4f30*/  BSSY.RECONVERGENT B2, `(.L_x_19135) ;  /* 0x0000050000027945 */ /* 0x000fe20003800200 */
[----:B------:R-:W-:Y:S01]  /*4f40*/  SHF.L.U32 R114, R117, 0x10, RZ ;  /* 0x0000001075727819 */ /* 0x000fe200000006ff */
[----:B------:R-:W-:Y:S01]  /*4f50*/  IMAD.MOV.U32 R160, RZ, RZ, 0x2 ;  /* 0x00000002ffa07424 */ /* 0x000fe200078e00ff */
        /* <DEDUP_REMOVED lines=9> */
[----:B------:R-:W-:Y:S01]  /*4ff0*/  FMUL.FTZ R114, R114, R115 ;  /* 0x0000007372727220 */ /* 0x000fe20000410000 */
        /* <DEDUP_REMOVED lines=10> */
.L_x_19137:
        /* <DEDUP_REMOVED lines=13> */
.L_x_19139:
[----:B------:R-:W-:Y:S05]  /*5170*/  BSYNC.RECONVERGENT B3 ;  /* 0x0000000000037941 */ /* 0x000fea0003800200 */
.L_x_19138:
        /* <DEDUP_REMOVED lines=43> */
.L_x_19136:
[----:B------:R-:W-:Y:S05]  /*5430*/  BSYNC.RECONVERGENT B2 ;  /* 0x0000000000027941 */ /* 0x000fea0003800200 */
.L_x_19135:
        /* <DEDUP_REMOVED lines=23> */
.L_x_19142:
        /* <DEDUP_REMOVED lines=13> */
.L_x_19144:
[----:B------:R-:W-:Y:S05]  /*5680*/  BSYNC.RECONVERGENT B3 ;  /* 0x0000000000037941 */ /* 0x000fea0003800200 */
.L_x_19143:
        /* <DEDUP_REMOVED lines=43> */
.L_x_19141:
[----:B------:R-:W-:Y:S05]  /*5940*/  BSYNC.RECONVERGENT B2 ;  /* 0x0000000000027941 */ /* 0x000fea0003800200 */
.L_x_19140:
        /* <DEDUP_REMOVED lines=24> */
.L_x_19147:
        /* <DEDUP_REMOVED lines=13> */
.L_x_19149:
[----:B------:R-:W-:Y:S05]  /*5ba0*/  BSYNC.RECONVERGENT B3 ;  /* 0x0000000000037941 */ /* 0x000fea0003800200 */
.L_x_19148:
        /* <DEDUP_REMOVED lines=43> */
.L_x_19146:
[----:B------:R-:W-:Y:S05]  /*5e60*/  BSYNC.RECONVERGENT B2 ;  /* 0x0000000000027941 */ /* 0x000fea0003800200 */
.L_x_19145:
        /* <DEDUP_REMOVED lines=23> */
.L_x_19152:
        /* <DEDUP_REMOVED lines=13> */
.L_x_19154:
[----:B------:R-:W-:Y:S05]  /*60b0*/  BSYNC.RECONVERGENT B3 ;  /* 0x0000000000037941 */ /* 0x000fea0003800200 */
.L_x_19153:
        /* <DEDUP_REMOVED lines=43> */
.L_x_19151:
[----:B------:R-:W-:Y:S05]  /*6370*/  BSYNC.RECONVERGENT B2 ;  /* 0x0000000000027941 */ /* 0x000fea0003800200 */
.L_x_19150:
[----:B------:R-:W-:Y:S01]  /*6380*/  I2FP.F32.U32 R161, R2 ;  /* 0x0000000200a17245 */ /* 0x000fe20000201000 */
[C---:B------:R-:W-:Y:S01]  /*6390*/  IMAD.U32 R118, R119.reuse, 0x10000, RZ ;  /* 0x0001000077767824 */ /* 0x040fe200078e00ff */
[----:B------:R-:W-:Y:S01]  /*63a0*/  ISETP.NE.AND P6, PT, R162, 0x1, PT ;  /* 0x00000001a200780c */ /* 0x000fe20003fc5270 */
[----:B------:R-:W-:Y:S01]  /*63b0*/  BSSY.RECONVERGENT B2, `(.L_x_19155) ;  /* 0x0000050000027945 */ /* 0x000fe20003800200 */
[----:B------:R-:W-:Y:S01]  /*63c0*/  PRMT R119, R119, 0x7632, R119 ;  /* 0x0000763277777816 */ /* 0x000fe20000000077 */
[----:B------:R-:W-:Y:S01]  /*63d0*/  FFMA.FTZ R2, R161, R220, 1.1641532182693481445e-10 ;  /* 0x2f000000a1027423 */ /* 0x000fe200000100dc */
[----:B------:R-:W-:Y:S01]  /*63e0*/  FMUL.FTZ R118, R118, R217 ;  /* 0x000000d976767220 */ /* 0x000fe20000410000 */
[----:B------:R-:W-:-:S03]  /*63f0*/  IMAD.U32 R161, R43, 0x10000, RZ ;  /* 0x000100002ba17824 */ /* 0x000fc600078e00ff */
[----:B------:R-:W-:Y:S01]  /*6400*/  FMUL.FTZ R118, R118, R205 ;  /* 0x000000cd76767220 */ /* 0x000fe20000410000 */
[----:B------:R-:W-:Y:S02]  /*6410*/  FSETP.GTU.FTZ.AND P5, PT, R2, R219, PT ;  /* 0x000000db0200720b */ /* 0x000fe40003fbc000 */
[----:B------:R-:W-:Y:S02]  /*6420*/  MOV R2, 0x2 ;  /* 0x0000000200027802 */ /* 0x000fe40000000f00 */
        /* <DEDUP_REMOVED lines=13> */
.L_x_19157:
        /* <DEDUP_REMOVED lines=15> */
.L_x_19159:
[----:B------:R-:W-:Y:S05]  /*65f0*/  BSYNC.RECONVERGENT B3 ;  /* 0x0000000000037941 */ /* 0x000fea0003800200 */
.L_x_19158:
        /* <DEDUP_REMOVED lines=43> */
.L_x_19156:
[----:B------:R-:W-:Y:S05]  /*68b0*/  BSYNC.RECONVERGENT B2 ;  /* 0x0000000000027941 */ /* 0x000fea0003800200 */
.L_x_19155:
[----:B------:R-:W-:Y:S01]  /*68c0*/  I2FP.F32.U32 R161, R161 ;  /* 0x000000a100a17245 */ /* 0x000fe20000201000 */
[----:B------:R-:W-:Y:S01]  /*68d0*/  IMAD.U32 R160, R119, 0x10000, RZ ;  /* 0x0001000077a07824 */ /* 0x000fe200078e00ff */
[----:B------:R-:W-:-:S03]  /*68e0*/  SHF.L.U32 R119, R200, 0x10, RZ ;  /* 0x00000010c8777819 */ /* 0x000fc600000006ff */
[----:B------:R-:W-:Y:S01]  /*68f0*/  FFMA.FTZ R220, R161, R220, 1.1641532182693481445e-10 ;  /* 0x2f000000a1dc7423 */ /* 0x000fe200000100dc */
[----:B------:R-:W-:-:S04]  /*6900*/  FMUL.FTZ R160, R160, R217 ;  /* 0x000000d9a0a07220 */ /* 0x000fc80000410000 */
[----:B------:R-:W-:Y:S01]  /*6910*/  FMUL.FTZ R160, R160, R205 ;  /* 0x000000cda0a07220 */ /* 0x000fe20000410000 */
[----:B------:R-:W-:-:S04]  /*6920*/  FSETP.GTU.FTZ.AND P6, PT, R220, R219, PT ;  /* 0x000000dbdc00720b */ /* 0x000fc80003fdc000 */
[----:B------:R-:W-:Y:S02]  /*6930*/  FSEL R160, R160, RZ, !P6 ;  /* 0x000000ffa0a07208 */ /* 0x000fe40007000000 */
[----:B------:R-:W-:-:S03]  /*6940*/  PLOP3.LUT P6, PT, P6, PT, PT, 0x8, 0x80 ;  /* 0x000000000080781c */ /* 0x000fc600037ce170 */
[----:B------:R-:W-:-:S10]  /*6950*/  FMUL.FTZ R119, R160, R119 ;  /* 0x00000077a0777220 */ /* 0x000fd40000410000 */
.L_x_19119:
        /* <DEDUP_REMOVED lines=22> */
.L_x_19078:
[----:B------:R-:W-:Y:S05]  /*6ac0*/  BSYNC.RECONVERGENT B1 ;  /* 0x0000000000017941 */ /* 0x000fea0003800200 */
.L_x_19077:
        /* <DEDUP_REMOVED lines=8> */
[----:B------:R-:W2:Y:S01]  /*6b50*/  @P0 LDC.64 R120, c[0x0][0x3a0] ;  /* 0x0000e800ff780b82 */ /* 0x000ea20000000a00 */
[----:B-1----:R-:W-:-:S06]  /*6b60*/  IMAD.WIDE.U32 R124, R218, 0x10, R124 ;  /* 0x00000010da7c7825 */ /* 0x002fcc00078e007c */
[----:B------:R-:W5:Y:S01]  /*6b70*/  LDG.E.128 R124, desc[UR8][R124.64] ;  /* 0x000000087c7c7981 */ /* 0x000f62000c1e1d00 */
[----:B--2---:R-:W-:-:S05]  /*6b80*/  @P0 IMAD.WIDE.U32 R120, R218, 0x20, R120 ;  /* 0x00000020da780825 */ /* 0x004fca00078e0078 */
[----:B------:R1:W5:Y:S04]  /*6b90*/  @P0 LDG.E.128 R104, desc[UR8][R120.64] ;  /* 0x0000000878680981 */ /* 0x000368000c1e1d00 */
[----:B------:R1:W5:Y:S01]  /*6ba0*/  @P0 LDG.E.128 R108, desc[UR8][R120.64+0x10] ;  /* 0x00001008786c0981 */ /* 0x000362000c1e1d00 */
[----:B------:R-:W-:Y:S05]  /*6bb0*/  @!P0 BRA `(.L_x_19162) ;  /* 0x0000002800588947 */ /* 0x000fea0003800000 */
[----:B------:R-:W-:Y:S01]  /*6bc0*/  ISETP.NE.AND P0, PT, R2, 0x1, PT ;  /* 0x000000010200780c */ /* 0x000fe20003f05270 */
[----:B------:R-:W-:Y:S01]  /*6bd0*/  BSSY.RECONVERGENT B2, `(.L_x_19163) ;  /* 0x0000047000027945 */ /* 0x000fe20003800200 */
[----:B------:R-:W-:Y:S02]  /*6be0*/  HFMA2 R122, -RZ, RZ, 0, 1.1920928955078125e-07 ;  /* 0x00000002ff7a7431 */ /* 0x000fe400000001ff */
[----:B-1----:R-:W-:Y:S02]  /*6bf0*/  IMAD.MOV.U32 R120, RZ, RZ, R206 ;  /* 0x000000ffff787224 */ /* 0x002fe400078e00ce */
        /* <DEDUP_REMOVED lines=12> */
.L_x_19165:
        /* <DEDUP_REMOVED lines=13> */
.L_x_19167:
[----:B------:R-:W-:Y:S05]  /*6d90*/  BSYNC.RECONVERGENT B3 ;  /* 0x0000000000037941 */ /* 0x000fea0003800200 */
.L_x_19166:
        /* <DEDUP_REMOVED lines=42> */
.L_x_19164:
[----:B------:R-:W-:Y:S05]  /*7040*/  BSYNC.RECONVERGENT B2 ;  /* 0x0000000000027941 */ /* 0x000fea0003800200 */
.L_x_19163:
[----:B------:R-:W1:Y:S01]  /*7050*/  LDC R205, c[0x0][0x408] ;  /* 0x00010200ffcd7b82 */ /* 0x000e620000000800 */
[----:B------:R-:W-:Y:S01]  /*7060*/  I2FP.F32.U32 R2, R120 ;  /* 0x0000007800027245 */ /* 0x000fe20000201000 */
[----:B------:R-:W-:Y:S01]  /*7070*/  IMAD.MOV.U32 R221, RZ, RZ, 0x2f800000 ;  /* 0x2f800000ffdd7424 */ /* 0x000fe200078e00ff */
[----:B------:R-:W-:Y:S01]  /*7080*/  ISETP.NE.AND P1, PT, R122, 0x1, PT ;  /* 0x000000017a00780c */ /* 0x000fe20003f25270 */
[----:B-----5:R-:W-:Y:S01]  /*7090*/  IMAD.U32 R120, R124, 0x10000, RZ ;  /* 0x000100007c787824 */ /* 0x020fe200078e00ff */
[----:B------:R-:W-:Y:S01]  /*70a0*/  LOP3.LUT R212, R212, 0xfffffffd, RZ, 0xc0, !PT ;  /* 0xfffffffdd4d47812 */ /* 0x000fe200078ec0ff */
[----:B------:R-:W-:Y:S01]  /*70b0*/  FFMA.FTZ R2, R2, R221, 1.1641532182693481445e-10 ;  /* 0x2f00000002027423 */ /* 0x000fe200000100dd */
[----:B------:R-:W-:Y:S01]  /*70c0*/  BSSY.RECONVERGENT B2, `(.L_x_19168) ;  /* 0x000004f000027945 */ /* 0x000fe20003800200 */
[----:B------:R-:W2:Y:S01]  /*70d0*/  LDC R219, c[0x0][0x404] ;  /* 0x00010100ffdb7b82 */ /* 0x000ea20000000800 */
[----:B------:R-:W-:Y:S01]  /*70e0*/  FMUL.FTZ R120, R120, R217 ;  /* 0x000000d978787220 */ /* 0x000fe20000410000 */
[----:B------:R-:W-:Y:S01]  /*70f0*/  PRMT R124, R124, 0x7632, R124 ;  /* 0x000076327c7c7816 */ /* 0x000fe2000000007c */
[----:B------:R-:W-:-:S02]  /*7100*/  IMAD.MOV.U32 R123, RZ, RZ, 0x2 ;  /* 0x00000002ff7b7424 */ /* 0x000fc400078e00ff */
[----:B-1----:R-:W-:Y:S01]  /*7110*/  FMUL.FTZ R120, R120, R205 ;  /* 0x000000cd78787220 */ /* 0x002fe20000410000 */
[----:B--2---:R-:W-:Y:S02]  /*7120*/  FSETP.GTU.FTZ.AND P0, PT, R2, R219, PT ;  /* 0x000000db0200720b */ /* 0x004fe40003f1c000 */
        /* <DEDUP_REMOVED lines=15> */
.L_x_19170:
[----:B------:R-:W-:Y:S01]  /*7220*/  VIADD R209, R209, 0x1 ;  /* 0x00000001d1d17836 */ /* 0x000fe20000000000 */
[----:B------:R-:W-:Y:S03]  /*7230*/  BSSY.RECONVERGENT B3, `(.L_x_19171) ;  /* 0x000000c000037945 */ /* 0x000fe60003800200 */
[C---:B0-----:R-:W-:Y:S01]  /*7240*/  IMAD.WIDE.U32 R162, R209.reuse, -0x2daee0ad, RZ ;  /* 0xd2511f53d1a27825 */ /* 0x041fe200078e00ff */
        /* <DEDUP_REMOVED lines=10> */
.L_x_19172:
[----:B------:R-:W-:Y:S05]  /*72f0*/  BSYNC.RECONVERGENT B3 ;  /* 0x0000000000037941 */ /* 0x000fea0003800200 */
.L_x_19171:
        /* <DEDUP_REMOVED lines=43> */
.L_x_19169:
[----:B------:R-:W-:Y:S05]  /*75b0*/  BSYNC.RECONVERGENT B2 ;  /* 0x0000000000027941 */ /* 0x000fea0003800200 */
.L_x_19168:
        /* <DEDUP_REMOVED lines=23> */
.L_x_19175:
[----:B------:R-:W-:Y:S01]  /*7730*/  VIADD R209, R209, 0x1 ;  /* 0x00000001d1d17836 */ /* 0x000fe20000000000 */
[----:B------:R-:W-:Y:S03]  /*7740*/  BSSY.RECONVERGENT B3, `(.L_x_19176) ;  /* 0x000000c000037945 */ /* 0x000fe60003800200 */
[C---:B0-----:R-:W-:Y:S01]  /*7750*/  IMAD.WIDE.U32 R162, R209.reuse, -0x2daee0ad, RZ ;  /* 0xd2511f53d1a27825 */ /* 0x041fe200078e00ff */
        /* <DEDUP_REMOVED lines=10> */
.L_x_19177:
[----:B------:R-:W-:Y:S05]  /*7800*/  BSYNC.RECONVERGENT B3 ;  /* 0x0000000000037941 */ /* 0x000fea0003800200 */
.L_x_19176:
        /* <DEDUP_REMOVED lines=43> */
.L_x_19174:
[----:B------:R-:W-:Y:S05]  /*7ac0*/  BSYNC.RECONVERGENT B2 ;  /* 0x0000000000027941 */ /* 0x000fea0003800200 */
.L_x_19173:
        /* <DEDUP_REMOVED lines=24> */
.L_x_19180:
[----:B------:R-:W-:Y:S01]  /*7c50*/  IADD3 R209, PT, PT, R209, 0x1, RZ ;  /* 0x00000001d1d17810 */ /* 0x000fe20007ffe0ff */
[----:B------:R-:W-:Y:S03]  /*7c60*/  BSSY.RECONVERGENT B3, `(.L_x_19181) ;  /* 0x000000c000037945 */ /* 0x000fe60003800200 */
[C---:B------:R-:W-:Y:S01]  /*7c70*/  ISETP.NE.AND P2, PT, R209.reuse, RZ, PT ;  /* 0x000000ffd100720c */ /* 0x040fe20003f45270 */
[----:B0-----:R-:W-:-:S12]  /*7c80*/  IMAD.WIDE.U32 R162, R209, -0x2daee0ad, RZ ;  /* 0xd2511f53d1a27825 */ /* 0x001fd800078e00ff */
        /* <DEDUP_REMOVED lines=9> */
.L_x_19182:
[----:B------:R-:W-:Y:S05]  /*7d20*/  BSYNC.RECONVERGENT B3 ;  /* 0x0000000000037941 */ /* 0x000fea0003800200 */
.L_x_19181:
        /* <DEDUP_REMOVED lines=43> */
.L_x_19179:
[----:B------:R-:W-:Y:S05]  /*7fe0*/  BSYNC.RECONVERGENT B2 ;  /* 0x0000000000027941 */ /* 0x000fea0003800200 */
.L_x_19178:
[----:B------:R-:W-:Y:S01]  /*7ff0*/  I2FP.F32.U32 R2, R2 ;  /* 0x0000000200027245 */ /* 0x000fe20000201000 */
[----:B------:R-:W-:Y:S01]  /*8000*/  IMAD.U32 R124, R123, 0x10000, RZ ;  /* 0x000100007b7c7824 */ /* 0x000fe200078e00ff */
[----:B------:R-:W-:Y:S01]  /*8010*/  ISETP.NE.AND P3, PT, R125, 0x1, PT ;  /* 0x000000017d00780c */ /* 0x000fe20003f65270 */
[----:B------:R-:W-:Y:S01]  /*8020*/  BSSY.RECONVERGENT B2, `(.L_x_19183) ;  /* 0x000004d000027945 */ /* 0x000fe20003800200 */
[----:B------:R-:W-:Y:S01]  /*8030*/  SHF.L.U32 R123, R198, 0x10, RZ ;  /* 0x00000010c67b7819 */ /* 0x000fe200000006ff */
[----:B------:R-:W-:Y:S01]  /*8040*/  FFMA.FTZ R2, R2, R221, 1.1641532182693481445e-10 ;  /* 0x2f00000002027423 */ /* 0x000fe200000100dd */
[----:B------:R-:W-:Y:S01]  /*8050*/  FMUL.FTZ R124, R124, R217 ;  /* 0x000000d97c7c7220 */ /* 0x000fe20000410000 */
[----:B0-----:R-:W-:-:S03]  /*8060*/  IMAD.MOV.U32 R160, RZ, RZ, 0x2 ;  /* 0x00000002ffa07424 */ /* 0x001fc600078e00ff */
        /* <DEDUP_REMOVED lines=15> */
.L_x_19185:
        /* <DEDUP_REMOVED lines=13> */
.L_x_19187:
[----:B------:R-:W-:Y:S05]  /*8230*/  BSYNC.RECONVERGENT B3 ;  /* 0x0000000000037941 */ /* 0x000fea0003800200 */
.L_x_19186:
        /* <DEDUP_REMOVED lines=43> */
.L_x_19184:
[----:B------:R-:W-:Y:S05]  /*84f0*/  BSYNC.RECONVERGENT B2 ;  /* 0x0000000000027941 */ /* 0x000fea0003800200 */
.L_x_19183:
        /* <DEDUP_REMOVED lines=24> */
.L_x_19190:
        /* <DEDUP_REMOVED lines=13> */
.L_x_19192:
[----:B------:R-:W-:Y:S05]  /*8750*/  BSYNC.RECONVERGENT B3 ;  /* 0x0000000000037941 */ /* 0x000fea0003800200 */
.L_x_19191:
        /* <DEDUP_REMOVED lines=43> */
.L_x_19189:
[----:B------:R-:W-:Y:S05]  /*8a10*/  BSYNC.RECONVERGENT B2 ;  /* 0x0000000000027941 */ /* 0x000fea0003800200 */
.L_x_19188:
        /* <DEDUP_REMOVED lines=23> */
.L_x_19195:
        /* <DEDUP_REMOVED lines=13> */
.L_x_19197:
[----:B------:R-:W-:Y:S05]  /*8c60*/  BSYNC.RECONVERGENT B3 ;  /* 0x0000000000037941 */ /* 0x000fea0003800200 */
.L_x_19196:
        /* <DEDUP_REMOVED lines=43> */
.L_x_19194:
[----:B------:R-:W-:Y:S05]  /*8f20*/  BSYNC.RECONVERGENT B2 ;  /* 0x0000000000027941 */ /* 0x000fea0003800200 */
.L_x_19193:
        /* <DEDUP_REMOVED lines=24> */
.L_x_19200:
        /* <DEDUP_REMOVED lines=15> */
.L_x_19202:
[----:B------:R-:W-:Y:S05]  /*91a0*/  BSYNC.RECONVERGENT B3 ;  /* 0x0000000000037941 */ /* 0x000fea0003800200 */
.L_x_19201:
        /* <DEDUP_REMOVED lines=43> */
.L_x_19199:
[----:B------:R-:W-:Y:S05]  /*9460*/  BSYNC.RECONVERGENT B2 ;  /* 0x0000000000027941 */ /* 0x000fea0003800200 */
.L_x_19198:
        /* <DEDUP_REMOVED lines=11> */
.L_x_19162:
[----:B------:R-:W-:Y:S01]  /*9520*/  ISETP.NE.AND P0, PT, R2, 0x1, PT ;  /* 0x000000010200780c */ /* 0x000fe20003f05270 */
[----:B------:R-:W-:Y:S01]  /*9530*/  BSSY.RECONVERGENT B2, `(.L_x_19204) ;  /* 0x0000047000027945 */ /* 0x000fe20003800200 */
[----:B------:R-:W-:Y:S01]  /*9540*/  IMAD.MOV.U32 R122, RZ, RZ, 0x2 ;  /* 0x00000002ff7a7424 */ /* 0x000fe200078e00ff */
[----:B-1----:R-:W-:Y:S01]  /*9550*/  MOV R120, R206 ;  /* 0x000000ce00787202 */ /* 0x002fe20000000f00 */
        /* <DEDUP_REMOVED lines=12> */
.L_x_19206:
        /* <DEDUP_REMOVED lines=13> */
.L_x_19208:
[----:B------:R-:W-:Y:S05]  /*96f0*/  BSYNC.RECONVERGENT B3 ;  /* 0x0000000000037941 */ /* 0x000fea0003800200 */
.L_x_19207:
        /* <DEDUP_REMOVED lines=42> */
.L_x_19205:
[----:B------:R-:W-:Y:S05]  /*99a0*/  BSYNC.RECONVERGENT B2 ;  /* 0x0000000000027941 */ /* 0x000fea0003800200 */
.L_x_19204:
[----:B------:R-:W1:Y:S01]  /*99b0*/  LDC R205, c[0x0][0x408] ;  /* 0x00010200ffcd7b82 */ /* 0x000e620000000800 */
[----:B------:R-:W-:Y:S01]  /*99c0*/  HFMA2 R221, -RZ, RZ, 0.1171875, 0 ;  /* 0x2f800000ffdd7431 */ /* 0x000fe200000001ff */
[----:B------:R-:W-:Y:S01]  /*99d0*/  I2FP.F32.U32 R2, R120 ;  /* 0x0000007800027245 */ /* 0x000fe20000201000 */
[----:B-----5:R-:W-:Y:S01]  /*99e0*/  IMAD.U32 R120, R124, 0x10000, RZ ;  /* 0x000100007c787824 */ /* 0x020fe200078e00ff */
[----:B------:R-:W-:Y:S01]  /*99f0*/  ISETP.NE.AND P1, PT, R122, 0x1, PT ;  /* 0x000000017a00780c */ /* 0x000fe20003f25270 */
[----:B------:R-:W-:Y:S01]  /*9a00*/  IMAD.U32 R121, R52, 0x10000, RZ ;  /* 0x0001000034797824 */ /* 0x000fe200078e00ff */
[----:B------:R-:W-:Y:S01]  /*9a10*/  LOP3.LUT R212, R212, 0xfffffffd, RZ, 0xc0, !PT ;  /* 0xfffffffdd4d47812 */ /* 0x000fe200078ec0ff */
[----:B------:R-:W-:Y:S01]  /*9a20*/  FMUL.FTZ R120, R120, R217 ;  /* 0x000000d978787220 */ /* 0x000fe20000410000 */
[----:B------:R-:W2:Y:S01]  /*9a30*/  LDC R219, c[0x0][0x404] ;  /* 0x00010100ffdb7b82 */ /* 0x000ea20000000800 */
[----:B------:R-:W-:Y:S01]  /*9a40*/  BSSY.RECONVERGENT B2, `(.L_x_19209) ;  /* 0x000004d000027945 */ /* 0x000fe20003800200 */
[----:B------:R-:W-:-:S02]  /*9a50*/  HFMA2 R123, -RZ, RZ, 0, 1.1920928955078125e-07 ;  /* 0x00000002ff7b7431 */ /* 0x000fc400000001ff */
[----:B------:R-:W-:Y:S01]  /*9a60*/  FFMA.FTZ R2, R2, R221, 1.1641532182693481445e-10 ;  /* 0x2f00000002027423 */ /* 0x000fe200000100dd */
[----:B------:R-:W-:Y:S01]  /*9a70*/  PRMT R124, R124, 0x7632, R124 ;  /* 0x000076327c7c7816 */ /* 0x000fe2000000007c */
[----:B-1----:R-:W-:-:S03]  /*9a80*/  FMUL.FTZ R120, R120, R205 ;  /* 0x000000cd78787220 */ /* 0x002fc60000410000 */
[----:B--2---:R-:W-:Y:S01]  /*9a90*/  FSETP.GTU.FTZ.AND P0, PT, R2, R219, PT ;  /* 0x000000db0200720b */ /* 0x004fe20003f1c000 */
        /* <DEDUP_REMOVED lines=14> */
.L_x_19211:
        /* <DEDUP_REMOVED lines=13> */
.L_x_19213:
[----:B------:R-:W-:Y:S05]  /*9c50*/  BSYNC.RECONVERGENT B3 ;  /* 0x0000000000037941 */ /* 0x000fea0003800200 */
.L_x_19212:
        /* <DEDUP_REMOVED lines=43> */
.L_x_19210:
[----:B------:R-:W-:Y:S05]  /*9f10*/  BSYNC.RECONVERGENT B2 ;  /* 0x0000000000027941 */ /* 0x000fea0003800200 */
.L_x_19209:
[----:B------:R-:W-:Y:S01]  /*9f20*/  I2FP.F32.U32 R2, R2 ;  /* 0x0000000200027245 */ /* 0x000fe20000201000 */
[----:B------:R-:W-:Y:S01]  /*9f30*/  IMAD.U32 R124, R124, 0x10000, RZ ;  /* 0x000100007c7c7824 */ /* 0x000fe200078e00ff */
[----:B------:R-:W-:Y:S01]  /*9f40*/  ISETP.NE.AND P1, PT, R123, 0x1, PT ;  /* 0x000000017b00780c */ /* 0x000fe20003f25270 */
[----:B------:R-:W-:Y:S01]  /*9f50*/  BSSY.RECONVERGENT B2, `(.L_x_19214) ;  /* 0x000004d000027945 */ /* 0x000fe20003800200 */
[----:B------:R-:W-:Y:S01]  /*9f60*/  SHF.L.U32 R121, R199, 0x10, RZ ;  /* 0x00000010c7797819 */ /* 0x000fe200000006ff */
        /* <DEDUP_REMOVED lines=18> */
.L_x_19216:
        /* <DEDUP_REMOVED lines=13> */
.L_x_19218:
[----:B------:R-:W-:Y:S05]  /*a160*/  BSYNC.RECONVERGENT B3 ;  /* 0x0000000000037941 */ /* 0x000fea0003800200 */
.L_x_19217:
        /* <DEDUP_REMOVED lines=43> */
.L_x_19215:
[----:B------:R-:W-:Y:S05]  /*a420*/  BSYNC.RECONVERGENT B2 ;  /* 0x0000000000027941 */ /* 0x000fea0003800200 */
.L_x_19214:
        /* <DEDUP_REMOVED lines=24> */
.L_x_19221:
        /* <DEDUP_REMOVED lines=13> */
.L_x_19223:
[----:B------:R-:W-:Y:S05]  /*a680*/  BSYNC.RECONVERGENT B3 ;  /* 0x0000000000037941 */ /* 0x000fea0003800200 */
.L_x_19222:
        /* <DEDUP_REMOVED lines=43> */
.L_x_19220:
[----:B------:R-:W-:Y:S05]  /*a940*/  BSYNC.RECONVERGENT B2 ;  /* 0x0000000000027941 */ /* 0x000fea0003800200 */
.L_x_19219:
[----:B------:R-:W-:Y:S01]  /*a950*/  I2FP.F32.U32 R2, R2 ;  /* 0x0000000200027245 */ /* 0x000fe20000201000 */
[----:B------:R-:W-:Y:S01]  /*a960*/  IMAD.U32 R124, R123, 0x10000, RZ ;  /* 0x000100007b7c7824 */ /* 0x000fe200078e00ff */
[----:B------:R-:W-:Y:S01]  /*a970*/  ISETP.NE.AND P3, PT, R125, 0x1, PT ;  /* 0x000000017d00780c */ /* 0x000fe20003f65270 */
[----:B------:R-:W-:Y:S01]  /*a980*/  IMAD.U32 R123, R198, 0x10000, RZ ;  /* 0x00010000c67b7824 */ /* 0x000fe200078e00ff */
[----:B------:R-:W-:Y:S01]  /*a990*/  BSSY.RECONVERGENT B2, `(.L_x_19224) ;  /* 0x000004c000027945 */ /* 0x000fe20003800200 */
[----:B------:R-:W-:Y:S01]  /*a9a0*/  FFMA.FTZ R2, R2, R221, 1.1641532182693481445e-10 ;  /* 0x2f00000002027423 */ /* 0x000fe200000100dd */
[----:B------:R-:W-:Y:S01]  /*a9b0*/  FMUL.FTZ R124, R124, R217 ;  /* 0x000000d97c7c7220 */ /* 0x000fe20000410000 */
[----:B0-----:R-:W-:-:S03]  /*a9c0*/  HFMA2 R160, -RZ, RZ, 0, 1.1920928955078125e-07 ;  /* 0x00000002ffa07431 */ /* 0x001fc600000001ff */
        /* <DEDUP_REMOVED lines=15> */
.L_x_19226:
        /* <DEDUP_REMOVED lines=13> */
.L_x_19228:
[----:B------:R-:W-:Y:S05]  /*ab90*/  BSYNC.RECONVERGENT B3 ;  /* 0x0000000000037941 */ /* 0x000fea0003800200 */
.L_x_19227:
        /* <DEDUP_REMOVED lines=43> */
.L_x_19225:
[----:B------:R-:W-:Y:S05]  /*ae50*/  BSYNC.RECONVERGENT B2 ;  /* 0x0000000000027941 */ /* 0x000fea0003800200 */
.L_x_19224:
        /* <DEDUP_REMOVED lines=24> */
.L_x_19231:
        /* <DEDUP_REMOVED lines=13> */
.L_x_19233:
[----:B------:R-:W-:Y:S05]  /*b0b0*/  BSYNC.RECONVERGENT B3 ;  /* 0x0000000000037941 */ /* 0x000fea0003800200 */
.L_x_19232:
        /* <DEDUP_REMOVED lines=43> */
.L_x_19230:
[----:B------:R-:W-:Y:S05]  /*b370*/  BSYNC.RECONVERGENT B2 ;  /* 0x0000000000027941 */ /* 0x000fea0003800200 */
.L_x_19229:
        /* <DEDUP_REMOVED lines=23> */
.L_x_19236:
        /* <DEDUP_REMOVED lines=13> */
.L_x_19238:
[----:B------:R-:W-:Y:S05]  /*b5c0*/  BSYNC.RECONVERGENT B3 ;  /* 0x0000000000037941 */ /* 0x000fea0003800200 */
.L_x_19237:
        /* <DEDUP_REMOVED lines=43> */
.L_x_19235:
[----:B------:R-:W-:Y:S05]  /*b880*/  BSYNC.RECONVERGENT B2 ;  /* 0x0000000000027941 */ /* 0x000fea0003800200 */
.L_x_19234:
        /* <DEDUP_REMOVED lines=24> */
.L_x_19241:
        /* <DEDUP_REMOVED lines=15> */
.L_x_19243:
[----:B------:R-:W-:Y:S05]  /*bb00*/  BSYNC.RECONVERGENT B3 ;  /* 0x0000000000037941 */ /* 0x000fea0003800200 */
.L_x_19242:
        /* <DEDUP_REMOVED lines=43> */
.L_x_19240:
[----:B------:R-:W-:Y:S05]  /*bdc0*/  BSYNC.RECONVERGENT B2 ;  /* 0x0000000000027941 */ /* 0x000fea0003800200 */
.L_x_19239:
        /* <DEDUP_REMOVED lines=10> */
.L_x_19203:
        /* <DEDUP_REMOVED lines=22> */
.L_x_19161:
[----:B------:R-:W-:Y:S05]  /*bfd0*/  BSYNC.RECONVERGENT B1 ;  /* 0x0000000000017941 */ /* 0x000fea0003800200 */
.L_x_19160:
        /* <DEDUP_REMOVED lines=8> */
[----:B------:R-:W3:Y:S01]  /*c060*/  @P0 LDC.64 R128, c[0x0][0x3a0] ;  /* 0x0000e800ff800b82 */ /* 0x000ee20000000a00 */
[----:B-1----:R-:W-:-:S06]  /*c070*/  IMAD.WIDE.U32 R132, R218, 0x10, R132 ;  /* 0x00000010da847825 */ /* 0x002fcc00078e0084 */
[----:B------:R-:W5:Y:S01]  /*c080*/  LDG.E.128 R132, desc[UR8][R132.64] ;  /* 0x0000000884847981 */ /* 0x000f62000c1e1d00 */
[----:B---3--:R-:W-:-:S05]  /*c090*/  @P0 IMAD.WIDE.U32 R128, R218, 0x20, R128 ;  /* 0x00000020da800825 */ /* 0x008fca00078e0080 */
        /* <DEDUP_REMOVED lines=19> */
.L_x_19249:
        /* <DEDUP_REMOVED lines=13> */
.L_x_19251:
[----:B------:R-:W-:Y:S05]  /*c2a0*/  BSYNC.RECONVERGENT B3 ;  /* 0x0000000000037941 */ /* 0x000fea0003800200 */
.L_x_19250:
[----:B------:R-:W-:Y:S01]  /*c2b0*/  IMAD.WIDE.U32 R2, R210, -0x326172a9, RZ ;  /* 0xcd9e8d57d2027825 */ /* 0x000fe200078e00ff */
[----:B------:R-:W-:-:S04]  /*c2c0*/  LOP3.LUT R128, R204, UR7, R131, 0x96, !PT ;  /* 0x00000007cc807c12 */ /* 0x000fc8000f8e9683 */
[----:B0-2---:R-:W-:Y:S01]  /*c2d0*/  LOP3.LUT R160, R208, UR6, R3, 0x96, !PT ;  /* 0x00000006d0a07c12 */ /* 0x005fe2000f8e9603 */
        /* <DEDUP_REMOVED lines=39> */
.L_x_19248:
[----:B------:R-:W-:Y:S05]  /*c550*/  BSYNC.RECONVERGENT B2 ;  /* 0x0000000000027941 */ /* 0x000fea0003800200 */
.L_x_19247:
        /* <DEDUP_REMOVED lines=8> */
[----:B------:R-:W3:Y:S01]  /*c5e0*/  LDC R219, c[0x0][0x404] ;  /* 0x00010100ffdb7b82 */ /* 0x000ee20000000800 */
[----:B------:R-:W-:Y:S01]  /*c5f0*/  FMUL.FTZ R128, R128, R217 ;  /* 0x000000d980807220 */ /* 0x000fe20000410000 */
[----:B------:R-:W-:Y:S01]  /*c600*/  PRMT R132, R132, 0x7632, R132 ;  /* 0x0000763284847816 */ /* 0x000fe20000000084 */
[----:B------:R-:W-:-:S02]  /*c610*/  IMAD.MOV.U32 R131, RZ, RZ, 0x2 ;  /* 0x00000002ff837424 */ /* 0x000fc400078e00ff */
[----:B-1----:R-:W-:Y:S01]  /*c620*/  FMUL.FTZ R128, R128, R205 ;  /* 0x000000cd80807220 */ /* 0x002fe20000410000 */
[----:B---3--:R-:W-:Y:S02]  /*c630*/  FSETP.GTU.FTZ.AND P0, PT, R2, R219, PT ;  /* 0x000000db0200720b */ /* 0x008fe40003f1c000 */
        /* <DEDUP_REMOVED lines=15> */
.L_x_19254:
[----:B------:R-:W-:Y:S01]  /*c730*/  VIADD R209, R209, 0x1 ;  /* 0x00000001d1d17836 */ /* 0x000fe20000000000 */
[----:B------:R-:W-:Y:S03]  /*c740*/  BSSY.RECONVERGENT B3, `(.L_x_19255) ;  /* 0x000000c000037945 */ /* 0x000fe60003800200 */
[C---:B0-2---:R-:W-:Y:S01]  /*c750*/  IMAD.WIDE.U32 R162, R209.reuse, -0x2daee0ad, RZ ;  /* 0xd2511f53d1a27825 */ /* 0x045fe200078e00ff */
        /* <DEDUP_REMOVED lines=10> */
.L_x_19256:
[----:B------:R-:W-:Y:S05]  /*c800*/  BSYNC.RECONVERGENT B3 ;  /* 0x0000000000037941 */ /* 0x000fea0003800200 */
.L_x_19255:
        /* <DEDUP_REMOVED lines=43> */
.L_x_19253:
[----:B------:R-:W-:Y:S05]  /*cac0*/  BSYNC.RECONVERGENT B2 ;  /* 0x0000000000027941 */ /* 0x000fea0003800200 */
.L_x_19252:
        /* <DEDUP_REMOVED lines=23> */
.L_x_19259:
[----:B------:R-:W-:Y:S01]  /*cc40*/  VIADD R209, R209, 0x1 ;  /* 0x00000001d1d17836 */ /* 0x000fe20000000000 */
[----:B------:R-:W-:Y:S03]  /*cc50*/  BSSY.RECONVERGENT B3, `(.L_x_19260) ;  /* 0x000000c000037945 */ /* 0x000fe60003800200 */
[C---:B0-2---:R-:W-:Y:S01]  /*cc60*/  IMAD.WIDE.U32 R162, R209.reuse, -0x2daee0ad, RZ ;  /* 0xd2511f53d1a27825 */ /* 0x045fe200078e00ff */
        /* <DEDUP_REMOVED lines=10> */
.L_x_19261:
[----:B------:R-:W-:Y:S05]  /*cd10*/  BSYNC.RECONVERGENT B3 ;  /* 0x0000000000037941 */ /* 0x000fea0003800200 */
.L_x_19260:
        /* <DEDUP_REMOVED lines=43> */
.L_x_19258:
[----:B------:R-:W-:Y:S05]  /*cfd0*/  BSYNC.RECONVERGENT B2 ;  /* 0x0000000000027941 */ /* 0x000fea0003800200 */
.L_x_19257:
        /* <DEDUP_REMOVED lines=24> */
.L_x_19264:
[----:B------:R-:W-:Y:S01]  /*d160*/  IADD3 R209, PT, PT, R209, 0x1, RZ ;  /* 0x00000001d1d17810 */ /* 0x000fe20007ffe0ff */
[----:B------:R-:W-:Y:S03]  /*d170*/  BSSY.RECONVERGENT B3, `(.L_x_19265) ;  /* 0x000000c000037945 */ /* 0x000fe60003800200 */
[C---:B------:R-:W-:Y:S01]  /*d180*/  ISETP.NE.AND P2, PT, R209.reuse, RZ, PT ;  /* 0x000000ffd100720c */ /* 0x040fe20003f45270 */
[----:B0-2---:R-:W-:-:S12]  /*d190*/  IMAD.WIDE.U32 R162, R209, -0x2daee0ad, RZ ;  /* 0xd2511f53d1a27825 */ /* 0x005fd800078e00ff */
        /* <DEDUP_REMOVED lines=9> */
.L_x_19266:
[----:B------:R-:W-:Y:S05]  /*d230*/  BSYNC.RECONVERGENT B3 ;  /* 0x0000000000037941 */ /* 0x000fea0003800200 */
.L_x_19265:
        /* <DEDUP_REMOVED lines=43> */
.L_x_19263:
[----:B------:R-:W-:Y:S05]  /*d4f0*/  BSYNC.RECONVERGENT B2 ;  /* 0x0000000000027941 */ /* 0x000fea0003800200 */
.L_x_19262:
[----:B------:R-:W-:Y:S01]  /*d500*/  I2FP.F32.U32 R2, R2 ;  /* 0x0000000200027245 */ /* 0x000fe20000201000 */
[----:B------:R-:W-:Y:S01]  /*d510*/  IMAD.U32 R132, R131, 0x10000, RZ ;  /* 0x0001000083847824 */ /* 0x000fe200078e00ff */
[----:B------:R-:W-:Y:S01]  /*d520*/  ISETP.NE.AND P3, PT, R133, 0x1, PT ;  /* 0x000000018500780c */ /* 0x000fe20003f65270 */
[----:B------:R-:W-:Y:S01]  /*d530*/  BSSY.RECONVERGENT B2, `(.L_x_19267) ;  /* 0x000004d000027945 */ /* 0x000fe20003800200 */
[----:B------:R-:W-:Y:S01]  /*d540*/  SHF.L.U32 R131, R194, 0x10, RZ ;  /* 0x00000010c2837819 */ /* 0x000fe200000006ff */
[----:B------:R-:W-:Y:S01]  /*d550*/  FFMA.FTZ R2, R2, R221, 1.1641532182693481445e-10 ;  /* 0x2f00000002027423 */ /* 0x000fe200000100dd */
[----:B------:R-:W-:Y:S01]  /*d560*/  FMUL.FTZ R132, R132, R217 ;  /* 0x000000d984847220 */ /* 0x000fe20000410000 */
[----:B0-2---:R-:W-:-:S03]  /*d570*/  IMAD.MOV.U32 R161, RZ, RZ, 0x2 ;  /* 0x00000002ffa17424 */ /* 0x005fc600078e00ff */
        /* <DEDUP_REMOVED lines=15> */
.L_x_19269:
        /* <DEDUP_REMOVED lines=13> */
.L_x_19271:
[----:B------:R-:W-:Y:S05]  /*d740*/  BSYNC.RECONVERGENT B3 ;  /* 0x0000000000037941 */ /* 0x000fea0003800200 */
.L_x_19270:
        /* <DEDUP_REMOVED lines=43> */
.L_x_19268:
[----:B------:R-:W-:Y:S05]  /*da00*/  BSYNC.RECONVERGENT B2 ;  /* 0x0000000000027941 */ /* 0x000fea0003800200 */
.L_x_19267:
        /* <DEDUP_REMOVED lines=24> */
.L_x_19274:
        /* <DEDUP_REMOVED lines=13> */
.L_x_19276:
[----:B------:R-:W-:Y:S05]  /*dc60*/  BSYNC.RECONVERGENT B3 ;  /* 0x0000000000037941 */ /* 0x000fea0003800200 */
.L_x_19275:
        /* <DEDUP_REMOVED lines=43> */
.L_x_19273:
[----:B------:R-:W-:Y:S05]  /*df20*/  BSYNC.RECONVERGENT B2 ;  /* 0x0000000000027941 */ /* 0x000fea0003800200 */
.L_x_19272:
        /* <DEDUP_REMOVED lines=23> */
.L_x_19279:
        /* <DEDUP_REMOVED lines=13> */
.L_x_19281:
[----:B------:R-:W-:Y:S05]  /*e170*/  BSYNC.RECONVERGENT B3 ;  /* 0x0000000000037941 */ /* 0x000fea0003800200 */
.L_x_19280:
        /* <DEDUP_REMOVED lines=43> */
.L_x_19278:
[----:B------:R-:W-:Y:S05]  /*e430*/  BSYNC.RECONVERGENT B2 ;  /* 0x0000000000027941 */ /* 0x000fea0003800200 */
.L_x_19277:
        /* <DEDUP_REMOVED lines=24> */
.L_x_19284:
        /* <DEDUP_REMOVED lines=15> */
.L_x_19286:
[----:B------:R-:W-:Y:S05]  /*e6b0*/  BSYNC.RECONVERGENT B3 ;  /* 0x0000000000037941 */ /* 0x000fea0003800200 */
.L_x_19285:
        /* <DEDUP_REMOVED lines=43> */
.L_x_19283:
[----:B------:R-:W-:Y:S05]  /*e970*/  BSYNC.RECONVERGENT B2 ;  /* 0x0000000000027941 */ /* 0x000fea0003800200 */
.L_x_19282:
        /* <DEDUP_REMOVED lines=11> */
.L_x_19246:
        /* <DEDUP_REMOVED lines=16> */
.L_x_19290:
        /* <DEDUP_REMOVED lines=13> */
.L_x_19292:
[----:B------:R-:W-:Y:S05]  /*ec00*/  BSYNC.RECONVERGENT B3 ;  /* 0x0000000000037941 */ /* 0x000fea0003800200 */
.L_x_19291:
        /* <DEDUP_REMOVED lines=42> */
.L_x_19289:
[----:B------:R-:W-:Y:S05]  /*eeb0*/  BSYNC.RECONVERGENT B2 ;  /* 0x0000000000027941 */ /* 0x000fea0003800200 */
.L_x_19288:
        /* <DEDUP_REMOVED lines=8> */
[----:B------:R-:W3:Y:S01]  /*ef40*/  LDC R219, c[0x0][0x404] ;  /* 0x00010100ffdb7b82 */ /* 0x000ee20000000800 */
[----:B------:R-:W-:Y:S01]  /*ef50*/  BSSY.RECONVERGENT B2, `(.L_x_19293) ;  /* 0x000004d000027945 */ /* 0x000fe20003800200 */
[----:B------:R-:W-:-:S02]  /*ef60*/  HFMA2 R131, -RZ, RZ, 0, 1.1920928955078125e-07 ;  /* 0x00000002ff837431 */ /* 0x000fc400000001ff */
[----:B------:R-:W-:Y:S01]  /*ef70*/  FFMA.FTZ R2, R2, R221, 1.1641532182693481445e-10 ;  /* 0x2f00000002027423 */ /* 0x000fe200000100dd */
[----:B------:R-:W-:Y:S01]  /*ef80*/  PRMT R132, R132, 0x7632, R132 ;  /* 0x0000763284847816 */ /* 0x000fe20000000084 */
[----:B-1----:R-:W-:-:S03]  /*ef90*/  FMUL.FTZ R128, R128, R205 ;  /* 0x000000cd80807220 */ /* 0x002fc60000410000 */
[----:B---3--:R-:W-:Y:S01]  /*efa0*/  FSETP.GTU.FTZ.AND P0, PT, R2, R219, PT ;  /* 0x000000db0200720b */ /* 0x008fe20003f1c000 */
        /* <DEDUP_REMOVED lines=14> */
.L_x_19295:
        /* <DEDUP_REMOVED lines=13> */
.L_x_19297:
[----:B------:R-:W-:Y:S05]  /*f160*/  BSYNC.RECONVERGENT B3 ;  /* 0x0000000000037941 */ /* 0x000fea0003800200 */
.L_x_19296:
        /* <DEDUP_REMOVED lines=43> */
.L_x_19294:
[----:B------:R-:W-:Y:S05]  /*f420*/  BSYNC.RECONVERGENT B2 ;  /* 0x0000000000027941 */ /* 0x000fea0003800200 */
.L_x_19293:
        /* <DEDUP_REMOVED lines=23> */
.L_x_19300:
        /* <DEDUP_REMOVED lines=13> */
.L_x_19302:
[----:B------:R-:W-:Y:S05]  /*f670*/  BSYNC.RECONVERGENT B3 ;  /* 0x0000000000037941 */ /* 0x000fea0003800200 */
.L_x_19301:
        /* <DEDUP_REMOVED lines=43> */
.L_x_19299:
[----:B------:R-:W-:Y:S05]  /*f930*/  BSYNC.RECONVERGENT B2 ;  /* 0x0000000000027941 */ /* 0x000fea0003800200 */
.L_x_19298:
        /* <DEDUP_REMOVED lines=24> */
.L_x_19305:
        /* <DEDUP_REMOVED lines=13> */
.L_x_19307:
[----:B------:R-:W-:Y:S05]  /*fb90*/  BSYNC.RECONVERGENT B3 ;  /* 0x0000000000037941 */ /* 0x000fea0003800200 */
.L_x_19306:
        /* <DEDUP_REMOVED lines=43> */
.L_x_19304:
[----:B------:R-:W-:Y:S05]  /*fe50*/  BSYNC.RECONVERGENT B2 ;  /* 0x0000000000027941 */ /* 0x000fea0003800200 */
.L_x_19303:
[----:B------:R-:W-:Y:S01]  /*fe60*/  I2FP.F32.U32 R2, R2 ;  /* 0x0000000200027245 */ /* 0x000fe20000201000 */
[----:B------:R-:W-:Y:S01]  /*fe70*/  IMAD.U32 R132, R131, 0x10000, RZ ;  /* 0x0001000083847824 */ /* 0x000fe200078e00ff */
[----:B------:R-:W-:Y:S01]  /*fe80*/  ISETP.NE.AND P3, PT, R133, 0x1, PT ;  /* 0x000000018500780c */ /* 0x000fe20003f65270 */
[----:B------:R-:W-:Y:S01]  /*fe90*/  IMAD.U32 R131, R194, 0x10000, RZ ;  /* 0x00010000c2837824 */ /* 0x000fe200078e00ff */
[----:B------:R-:W-:Y:S01]  /*fea0*/  BSSY.RECONVERGENT B2, `(.L_x_19308) ;  /* 0x000004c000027945 */ /* 0x000fe20003800200 */
[----:B------:R-:W-:Y:S01]  /*feb0*/  FFMA.FTZ R2, R2, R221, 1.1641532182693481445e-10 ;  /* 0x2f00000002027423 */ /* 0x000fe200000100dd */
[----:B------:R-:W-:Y:S01]  /*fec0*/  FMUL.FTZ R132, R132, R217 ;  /* 0x000000d984847220 */ /* 0x000fe20000410000 */
[----:B0-2---:R-:W-:-:S03]  /*fed0*/  MOV R160, 0x2 ;  /* 0x0000000200a07802 */ /* 0x005fc60000000f00 */
        /* <DEDUP_REMOVED lines=15> */
.L_x_19310:
        /* <DEDUP_REMOVED lines=13> */
.L_x_19312:
[----:B------:R-:W-:Y:S05]  /*100a0*/  BSYNC.RECONVERGENT B3 ;  /* 0x0000000000037941 */ /* 0x000fea0003800200 */
.L_x_19311:
        /* <DEDUP_REMOVED lines=43> */
.L_x_19309:
[----:B------:R-:W-:Y:S05]  /*10360*/  BSYNC.RECONVERGENT B2 ;  /* 0x0000000000027941 */ /* 0x000fea0003800200 */
.L_x_19308:
        /* <DEDUP_REMOVED lines=24> */
.L_x_19315:
        /* <DEDUP_REMOVED lines=13> */
.L_x_19317:
[----:B------:R-:W-:Y:S05]  /*105c0*/  BSYNC.RECONVERGENT B3 ;  /* 0x0000000000037941 */ /* 0x000fea0003800200 */
.L_x_19316:
        /* <DEDUP_REMOVED lines=43> */
.L_x_19314:
[----:B------:R-:W-:Y:S05]  /*10880*/  BSYNC.RECONVERGENT B2 ;  /* 0x0000000000027941 */ /* 0x000fea0003800200 */
.L_x_19313:
        /* <DEDUP_REMOVED lines=23> */
.L_x_19320:
        /* <DEDUP_REMOVED lines=13> */
.L_x_19322:
[----:B------:R-:W-:Y:S05]  /*10ad0*/  BSYNC.RECONVERGENT B3 ;  /* 0x0000000000037941 */ /* 0x000fea0003800200 */
.L_x_19321:
        /* <DEDUP_REMOVED lines=43> */
.L_x_19319:
[----:B------:R-:W-:Y:S05]  /*10d90*/  BSYNC.RECONVERGENT B2 ;  /* 0x0000000000027941 */ /* 0x000fea0003800200 */
.L_x_19318:
        /* <DEDUP_REMOVED lines=24> */
.L_x_19325:
        /* <DEDUP_REMOVED lines=15> */
.L_x_19327:
[----:B------:R-:W-:Y:S05]  /*11010*/  BSYNC.RECONVERGENT B3 ;  /* 0x0000000000037941 */ /* 0x000fea0003800200 */
.L_x_19326:
        /* <DEDUP_REMOVED lines=43> */
.L_x_19324:
[----:B------:R-:W-:Y:S05]  /*112d0*/  BSYNC.RECONVERGENT B2 ;  /* 0x0000000000027941 */ /* 0x000fea0003800200 */
.L_x_19323:
        /* <DEDUP_REMOVED lines=10> */
.L_x_19287:
        /* <DEDUP_REMOVED lines=22> */
.L_x_19245:
[----:B------:R-:W-:Y:S05]  /*114e0*/  BSYNC.RECONVERGENT B1 ;  /* 0x0000000000017941 */ /* 0x000fea0003800200 */
.L_x_19244:
        /* <DEDUP_REMOVED lines=8> */
[----:B------:R-:W4:Y:S01]  /*11570*/  @P0 LDC.64 R136, c[0x0][0x3a0] ;  /* 0x0000e800ff880b82 */ /* 0x000f220000000a00 */
[----:B-1----:R-:W-:-:S06]  /*11580*/  IMAD.WIDE.U32 R140, R218, 0x10, R140 ;  /* 0x00000010da8c7825 */ /* 0x002fcc00078e008c */
[----:B------:R-:W5:Y:S01]  /*11590*/  LDG.E.128 R140, desc[UR8][R140.64] ;  /* 0x000000088c8c7981 */ /* 0x000f62000c1e1d00 */
[----:B----4-:R-:W-:-:S05]  /*115a0*/  @P0 IMAD.WIDE.U32 R136, R218, 0x20, R136 ;  /* 0x00000020da880825 */ /* 0x010fca00078e0088 */
        /* <DEDUP_REMOVED lines=19> */
.L_x_19333:
        /* <DEDUP_REMOVED lines=13> */
.L_x_19335:
[----:B------:R-:W-:Y:S05]  /*117b0*/  BSYNC.RECONVERGENT B3 ;  /* 0x0000000000037941 */ /* 0x000fea0003800200 */
.L_x_19334:
[----:B------:R-:W-:Y:S01]  /*117c0*/  IMAD.WIDE.U32 R2, R210, -0x326172a9, RZ ;  /* 0xcd9e8d57d2027825 */ /* 0x000fe200078e00ff */
[----:B------:R-:W-:-:S04]  /*117d0*/  LOP3.LUT R136, R204, UR7, R139, 0x96, !PT ;  /* 0x00000007cc887c12 */ /* 0x000fc8000f8e968b */
[----:B0-23--:R-:W-:Y:S01]  /*117e0*/  LOP3.LUT R160, R208, UR6, R3, 0x96, !PT ;  /* 0x00000006d0a07c12 */ /* 0x00dfe2000f8e9603 */
        /* <DEDUP_REMOVED lines=39> */
.L_x_19332:
[----:B------:R-:W-:Y:S05]  /*11a60*/  BSYNC.RECONVERGENT B2 ;  /* 0x0000000000027941 */ /* 0x000fea0003800200 */
.L_x_19331:
        /* <DEDUP_REMOVED lines=8> */
[----:B------:R-:W4:Y:S01]  /*11af0*/  LDC R219, c[0x0][0x404] ;  /* 0x00010100ffdb7b82 */ /* 0x000f220000000800 */
[----:B------:R-:W-:Y:S01]  /*11b00*/  FMUL.FTZ R136, R136, R217 ;  /* 0x000000d988887220 */ /* 0x000fe20000410000 */
[----:B------:R-:W-:Y:S01]  /*11b10*/  PRMT R140, R140, 0x7632, R140 ;  /* 0x000076328c8c7816 */ /* 0x000fe2000000008c */
[----:B------:R-:W-:-:S02]  /*11b20*/  IMAD.MOV.U32 R139, RZ, RZ, 0x2 ;  /* 0x00000002ff8b7424 */ /* 0x000fc400078e00ff */
[----:B-1----:R-:W-:Y:S01]  /*11b30*/  FMUL.FTZ R136, R136, R205 ;  /* 0x000000cd88887220 */ /* 0x002fe20000410000 */
[----:B----4-:R-:W-:Y:S02]  /*11b40*/  FSETP.GTU.FTZ.AND P0, PT, R2, R219, PT ;  /* 0x000000db0200720b */ /* 0x010fe40003f1c000 */
        /* <DEDUP_REMOVED lines=15> */
.L_x_19338:
[----:B------:R-:W-:Y:S01]  /*11c40*/  VIADD R209, R209, 0x1 ;  /* 0x00000001d1d17836 */ /* 0x000fe20000000000 */
[----:B------:R-:W-:Y:S03]  /*11c50*/  BSSY.RECONVERGENT B3, `(.L_x_19339) ;  /* 0x000000c000037945 */ /* 0x000fe60003800200 */
[C---:B0-23--:R-:W-:Y:S01]  /*11c60*/  IMAD.WIDE.U32 R162, R209.reuse, -0x2daee0ad, RZ ;  /* 0xd2511f53d1a27825 */ /* 0x04dfe200078e00ff */
        /* <DEDUP_REMOVED lines=10> */
.L_x_19340:
[----:B------:R-:W-:Y:S05]  /*11d10*/  BSYNC.RECONVERGENT B3 ;  /* 0x0000000000037941 */ /* 0x000fea0003800200 */
.L_x_19339:
        /* <DEDUP_REMOVED lines=43> */
.L_x_19337:
[----:B------:R-:W-:Y:S05]  /*11fd0*/  BSYNC.RECONVERGENT B2 ;  /* 0x0000000000027941 */ /* 0x000fea0003800200 */
.L_x_19336:
        /* <DEDUP_REMOVED lines=23> */
.L_x_19343:
[----:B------:R-:W-:Y:S01]  /*12150*/  VIADD R209, R209, 0x1 ;  /* 0x00000001d1d17836 */ /* 0x000fe20000000000 */
[----:B------:R-:W-:Y:S03]  /*12160*/  BSSY.RECONVERGENT B3, `(.L_x_19344) ;  /* 0x000000c000037945 */ /* 0x000fe60003800200 */
[C---:B0-23--:R-:W-:Y:S01]  /*12170*/  IMAD.WIDE.U32 R162, R209.reuse, -0x2daee0ad, RZ ;  /* 0xd2511f53d1a27825 */ /* 0x04dfe200078e00ff */
        /* <DEDUP_REMOVED lines=10> */
.L_x_19345:
[----:B------:R-:W-:Y:S05]  /*12220*/  BSYNC.RECONVERGENT B3 ;  /* 0x0000000000037941 */ /* 0x000fea0003800200 */
.L_x_19344:
        /* <DEDUP_REMOVED lines=43> */
.L_x_19342:
[----:B------:R-:W-:Y:S05]  /*124e0*/  BSYNC.RECONVERGENT B2 ;  /* 0x0000000000027941 */ /* 0x000fea0003800200 */
.L_x_19341:
        /* <DEDUP_REMOVED lines=10> */
[----:B------:R-:W-:-:S03]  /*12590*/  IMAD.U32 R2, R77, 0x10000, RZ ;  /* 0x000100004d027824 */ /* 0x000fc600078e00ff */
[----:B0-23--:R-:W-:Y:S02]  /*125a0*/  FSEL R161, R138, RZ, !P1 ;  /* 0x000000ff8aa17208 */ /* 0x00dfe40004800000 */
        /* <DEDUP_REMOVED lines=12> */
.L_x_19348:
        /* <DEDUP_REMOVED lines=13> */
.L_x_19350:
[----:B------:R-:W-:Y:S05]  /*12740*/  BSYNC.RECONVERGENT B3 ;  /* 0x0000000000037941 */ /* 0x000fea0003800200 */
.L_x_19349:
        /* <DEDUP_REMOVED lines=43> */
.L_x_19347:
[----:B------:R-:W-:Y:S05]  /*12a00*/  BSYNC.RECONVERGENT B2 ;  /* 0x0000000000027941 */ /* 0x000fea0003800200 */
.L_x_19346:
        /* <DEDUP_REMOVED lines=23> */
.L_x_19353:
        /* <DEDUP_REMOVED lines=13> */
.L_x_19355:
[----:B------:R-:W-:Y:S05]  /*12c50*/  BSYNC.RECONVERGENT B3 ;  /* 0x0000000000037941 */ /* 0x000fea0003800200 */
.L_x_19354:
        /* <DEDUP_REMOVED lines=43> */
.L_x_19352:
[----:B------:R-:W-:Y:S05]  /*12f10*/  BSYNC.RECONVERGENT B2 ;  /* 0x0000000000027941 */ /* 0x000fea0003800200 */
.L_x_19351:
        /* <DEDUP_REMOVED lines=24> */
.L_x_19358:
        /* <DEDUP_REMOVED lines=13> */
.L_x_19360:
[----:B------:R-:W-:Y:S05]  /*13170*/  BSYNC.RECONVERGENT B3 ;  /* 0x0000000000037941 */ /* 0x000fea0003800200 */
.L_x_19359:
        /* <DEDUP_REMOVED lines=43> */
.L_x_19357:
[----:B------:R-:W-:Y:S05]  /*13430*/  BSYNC.RECONVERGENT B2 ;  /* 0x0000000000027941 */ /* 0x000fea0003800200 */
.L_x_19356:
        /* <DEDUP_REMOVED lines=23> */
.L_x_19363:
        /* <DEDUP_REMOVED lines=13> */
.L_x_19365:
[----:B------:R-:W-:Y:S05]  /*13680*/  BSYNC.RECONVERGENT B3 ;  /* 0x0000000000037941 */ /* 0x000fea0003800200 */
.L_x_19364:
        /* <DEDUP_REMOVED lines=43> */
.L_x_19362:
[----:B------:R-:W-:Y:S05]  /*13940*/  BSYNC.RECONVERGENT B2 ;  /* 0x0000000000027941 */ /* 0x000fea0003800200 */
.L_x_19361:
        /* <DEDUP_REMOVED lines=24> */
.L_x_19368:
        /* <DEDUP_REMOVED lines=15> */
.L_x_19370:
[----:B------:R-:W-:Y:S05]  /*13bc0*/  BSYNC.RECONVERGENT B3 ;  /* 0x0000000000037941 */ /* 0x000fea0003800200 */
.L_x_19369:
        /* <DEDUP_REMOVED lines=43> */
.L_x_19367:
[----:B------:R-:W-:Y:S05]  /*13e80*/  BSYNC.RECONVERGENT B2 ;  /* 0x0000000000027941 */ /* 0x000fea0003800200 */
.L_x_19366:
        /* <DEDUP_REMOVED lines=11> */
.L_x_19330:
        /* <DEDUP_REMOVED lines=16> */
.L_x_19374:
        /* <DEDUP_REMOVED lines=13> */
.L_x_19376:
[----:B------:R-:W-:Y:S05]  /*14110*/  BSYNC.RECONVERGENT B3 ;  /* 0x0000000000037941 */ /* 0x000fea0003800200 */
.L_x_19375:
        /* <DEDUP_REMOVED lines=42> */
.L_x_19373:
[----:B------:R-:W-:Y:S05]  /*143c0*/  BSYNC.RECONVERGENT B2 ;  /* 0x0000000000027941 */ /* 0x000fea0003800200 */
.L_x_19372:
        /* <DEDUP_REMOVED lines=8> */
[----:B------:R-:W4:Y:S01]  /*14450*/  LDC R219, c[0x0][0x404] ;  /* 0x00010100ffdb7b82 */ /* 0x000f220000000800 */
[----:B------:R-:W-:Y:S01]  /*14460*/  BSSY.RECONVERGENT B2, `(.L_x_19377) ;  /* 0x000004d000027945 */ /* 0x000fe20003800200 */
[----:B------:R-:W-:-:S02]  /*14470*/  HFMA2 R139, -RZ, RZ, 0, 1.1920928955078125e-07 ;  /* 0x00000002ff8b7431 */ /* 0x000fc400000001ff */
[----:B------:R-:W-:Y:S01]  /*14480*/  FFMA.FTZ R2, R2, R221, 1.1641532182693481445e-10 ;  /* 0x2f00000002027423 */ /* 0x000fe200000100dd */
[----:B------:R-:W-:Y:S01]  /*14490*/  PRMT R140, R140, 0x7632, R140 ;  /* 0x000076328c8c7816 */ /* 0x000fe2000000008c */
[----:B-1----:R-:W-:-:S03]  /*144a0*/  FMUL.FTZ R136, R136, R205 ;  /* 0x000000cd88887220 */ /* 0x002fc60000410000 */
[----:B----4-:R-:W-:Y:S01]  /*144b0*/  FSETP.GTU.FTZ.AND P0, PT, R2, R219, PT ;  /* 0x000000db0200720b */ /* 0x010fe20003f1c000 */
        /* <DEDUP_REMOVED lines=14> */
.L_x_19379:
[----:B------:R-:W-:Y:S01]  /*145a0*/  IADD3 R209, PT, PT, R209, 0x1, RZ ;  /* 0x00000001d1d17810 */ /* 0x000fe20007ffe0ff */
[----:B------:R-:W-:Y:S03]  /*145b0*/  BSSY.RECONVERGENT B3, `(.L_x_19380) ;  /* 0x000000c000037945 */ /* 0x000fe60003800200 */
[C---:B------:R-:W-:Y:S01]  /*145c0*/  ISETP.NE.AND P0, PT, R209.reuse, RZ, PT ;  /* 0x000000ffd100720c */ /* 0x040fe20003f05270 */
[----:B0-23--:R-:W-:-:S12]  /*145d0*/  IMAD.WIDE.U32 R162, R209, -0x2daee0ad, RZ ;  /* 0xd2511f53d1a27825 */ /* 0x00dfd800078e00ff */
        /* <DEDUP_REMOVED lines=9> */
.L_x_19381:
[----:B------:R-:W-:Y:S05]  /*14670*/  BSYNC.RECONVERGENT B3 ;  /* 0x0000000000037941 */ /* 0x000fea0003800200 */
.L_x_19380:
        /* <DEDUP_REMOVED lines=43> */
.L_x_19378:
[----:B------:R-:W-:Y:S05]  /*14930*/  BSYNC.RECONVERGENT B2 ;  /* 0x0000000000027941 */ /* 0x000fea0003800200 */
.L_x_19377:
        /* <DEDUP_REMOVED lines=23> */
.L_x_19384:
        /* <DEDUP_REMOVED lines=13> */
.L_x_19386:
[----:B------:R-:W-:Y:S05]  /*14b80*/  BSYNC.RECONVERGENT B3 ;  /* 0x0000000000037941 */ /* 0x000fea0003800200 */
.L_x_19385:
        /* <DEDUP_REMOVED lines=43> */
.L_x_19383:
[----:B------:R-:W-:Y:S05]  /*14e40*/  BSYNC.RECONVERGENT B2 ;  /* 0x0000000000027941 */ /* 0x000fea0003800200 */
.L_x_19382:
[----:B------:R-:W-:Y:S01]  /*14e50*/  I2FP.F32.U32 R2, R2 ;  /* 0x0000000200027245 */ /* 0x000fe20000201000 */
[----:B0-23--:R-:W-:Y:S01]  /*14e60*/  IMAD.U32 R161, R77, 0x10000, RZ ;  /* 0x000100004da17824 */ /* 0x00dfe200078e00ff */
        /* <DEDUP_REMOVED lines=22> */
.L_x_19389:
        /* <DEDUP_REMOVED lines=13> */
.L_x_19391:
[----:B------:R-:W-:Y:S05]  /*150a0*/  BSYNC.RECONVERGENT B3 ;  /* 0x0000000000037941 */ /* 0x000fea0003800200 */
.L_x_19390:
        /* <DEDUP_REMOVED lines=43> */
.L_x_19388:
[----:B------:R-:W-:Y:S05]  /*15360*/  BSYNC.RECONVERGENT B2 ;  /* 0x0000000000027941 */ /* 0x000fea0003800200 */
.L_x_19387:
        /* <DEDUP_REMOVED lines=23> */
.L_x_19394:
        /* <DEDUP_REMOVED lines=13> */
.L_x_19396:
[----:B------:R-:W-:Y:S05]  /*155b0*/  BSYNC.RECONVERGENT B3 ;  /* 0x0000000000037941 */ /* 0x000fea0003800200 */
.L_x_19395:
        /* <DEDUP_REMOVED lines=43> */
.L_x_19393:
[----:B------:R-:W-:Y:S05]  /*15870*/  BSYNC.RECONVERGENT B2 ;  /* 0x0000000000027941 */ /* 0x000fea0003800200 */
.L_x_19392:
        /* <DEDUP_REMOVED lines=24> */
.L_x_19399:
        /* <DEDUP_REMOVED lines=13> */
.L_x_19401:
[----:B------:R-:W-:Y:S05]  /*15ad0*/  BSYNC.RECONVERGENT B3 ;  /* 0x0000000000037941 */ /* 0x000fea0003800200 */
.L_x_19400:
        /* <DEDUP_REMOVED lines=43> */
.L_x_19398:
[----:B------:R-:W-:Y:S05]  /*15d90*/  BSYNC.RECONVERGENT B2 ;  /* 0x0000000000027941 */ /* 0x000fea0003800200 */
.L_x_19397:
        /* <DEDUP_REMOVED lines=23> */
.L_x_19404:
        /* <DEDUP_REMOVED lines=13> */
.L_x_19406:
[----:B------:R-:W-:Y:S05]  /*15fe0*/  BSYNC.RECONVERGENT B3 ;  /* 0x0000000000037941 */ /* 0x000fea0003800200 */
.L_x_19405:
        /* <DEDUP_REMOVED lines=43> */
.L_x_19403:
[----:B------:R-:W-:Y:S05]  /*162a0*/  BSYNC.RECONVERGENT B2 ;  /* 0x0000000000027941 */ /* 0x000fea0003800200 */
.L_x_19402:
        /* <DEDUP_REMOVED lines=24> */
.L_x_19409:
        /* <DEDUP_REMOVED lines=15> */
.L_x_19411:
[----:B------:R-:W-:Y:S05]  /*16520*/  BSYNC.RECONVERGENT B3 ;  /* 0x0000000000037941 */ /* 0x000fea0003800200 */
.L_x_19410:
        /* <DEDUP_REMOVED lines=43> */
.L_x_19408:
[----:B------:R-:W-:Y:S05]  /*167e0*/  BSYNC.RECONVERGENT B2 ;  /* 0x0000000000027941 */ /* 0x000fea0003800200 */
.L_x_19407:
        /* <DEDUP_REMOVED lines=10> */
.L_x_19371:
        /* <DEDUP_REMOVED lines=22> */
.L_x_19329:
[----:B------:R-:W-:Y:S05]  /*169f0*/  BSYNC.RECONVERGENT B1 ;  /* 0x0000000000017941 */ /* 0x000fea0003800200 */
.L_x_19328:
        /* <DEDUP_REMOVED lines=8> */
[----:B------:R-:W0:Y:S01]  /*16a80*/  @P0 LDC.64 R144, c[0x0][0x3a0] ;  /* 0x0000e800ff900b82 */ /* 0x000e220000000a00 */
[----:B-1----:R-:W-:-:S06]  /*16a90*/  IMAD.WIDE.U32 R148, R218, 0x10, R148 ;  /* 0x00000010da947825 */ /* 0x002fcc00078e0094 */
[----:B------:R-:W5:Y:S01]  /*16aa0*/  LDG.E.128 R148, desc[UR8][R148.64] ;  /* 0x0000000894947981 */ /* 0x000f62000c1e1d00 */
[----:B0-----:R-:W-:-:S05]  /*16ab0*/  @P0 IMAD.WIDE.U32 R144, R218, 0x20, R144 ;  /* 0x00000020da900825 */ /* 0x001fca00078e0090 */
[----:B------:R0:W5:Y:S04]  /*16ac0*/  @P0 LDG.E.128 R104, desc[UR8][R144.64] ;  /* 0x0000000890680981 */ /* 0x000168000c1e1d00 */
        /* <DEDUP_REMOVED lines=18> */
.L_x_19417:
        /* <DEDUP_REMOVED lines=13> */
.L_x_19419:
[----:B------:R-:W-:Y:S05]  /*16cc0*/  BSYNC.RECONVERGENT B3 ;  /* 0x0000000000037941 */ /* 0x000fea0003800200 */
.L_x_19418:
[----:B------:R-:W-:Y:S01]  /*16cd0*/  IMAD.WIDE.U32 R2, R210, -0x326172a9, RZ ;  /* 0xcd9e8d57d2027825 */ /* 0x000fe200078e00ff */
[----:B------:R-:W-:-:S04]  /*16ce0*/  LOP3.LUT R144, R204, UR7, R147, 0x96, !PT ;  /* 0x00000007cc907c12 */ /* 0x000fc8000f8e9693 */
[----:B--234-:R-:W-:Y:S01]  /*16cf0*/  LOP3.LUT R160, R208, UR6, R3, 0x96, !PT ;  /* 0x00000006d0a07c12 */ /* 0x01cfe2000f8e9603 */
        /* <DEDUP_REMOVED lines=39> */
.L_x_19416:
[----:B------:R-:W-:Y:S05]  /*16f70*/  BSYNC.RECONVERGENT B2 ;  /* 0x0000000000027941 */ /* 0x000fea0003800200 */
.L_x_19415:
        /* <DEDUP_REMOVED lines=29> */
.L_x_19422:
[----:B------:R-:W-:Y:S01]  /*17150*/  VIADD R209, R209, 0x1 ;  /* 0x00000001d1d17836 */ /* 0x000fe20000000000 */
[----:B------:R-:W-:Y:S03]  /*17160*/  BSSY.RECONVERGENT B3, `(.L_x_19423) ;  /* 0x000000c000037945 */ /* 0x000fe60003800200 */
[C---:B--234-:R-:W-:Y:S01]  /*17170*/  IMAD.WIDE.U32 R162, R209.reuse, -0x2daee0ad, RZ ;  /* 0xd2511f53d1a27825 */ /* 0x05cfe200078e00ff */
        /* <DEDUP_REMOVED lines=10> */
.L_x_19424:
[----:B------:R-:W-:Y:S05]  /*17220*/  BSYNC.RECONVERGENT B3 ;  /* 0x0000000000037941 */ /* 0x000fea0003800200 */
.L_x_19423:
        /* <DEDUP_REMOVED lines=43> */
.L_x_19421:
[----:B------:R-:W-:Y:S05]  /*174e0*/  BSYNC.RECONVERGENT B2 ;  /* 0x0000000000027941 */ /* 0x000fea0003800200 */
.L_x_19420:
[----:B------:R-:W-:Y:S01]  /*174f0*/  I2FP.F32.U32 R2, R2 ;  /* 0x0000000200027245 */ /* 0x000fe20000201000 */
[----:B------:R-:W-:Y:S01]  /*17500*/  IMAD.U32 R145, R187, 0x10000, RZ ;  /* 0x00010000bb917824 */ /* 0x000fe200078e00ff */
[----:B------:R-:W-:Y:S01]  /*17510*/  SHF.L.U32 R148, R148, 0x10, RZ ;  /* 0x0000001094947819 */ /* 0x000fe200000006ff */
[----:B------:R-:W-:Y:S01]  /*17520*/  BSSY.RECONVERGENT B2, `(.L_x_19425) ;  /* 0x000004d000027945 */ /* 0x000fe20003800200 */
[----:B------:R-:W-:Y:S01]  /*17530*/  ISETP.NE.AND P1, PT, R147, 0x1, PT ;  /* 0x000000019300780c */ /* 0x000fe20003f25270 */
[----:B------:R-:W-:Y:S01]  /*17540*/  FFMA.FTZ R2, R2, R221, 1.1641532182693481445e-10 ;  /* 0x2f00000002027423 */ /* 0x000fe200000100dd */
[----:B--234-:R-:W-:Y:S02]  /*17550*/  IMAD.MOV.U32 R160, RZ, RZ, 0x2 ;  /* 0x00000002ffa07424 */ /* 0x01cfe400078e00ff */
[----:B------:R-:W-:Y:S02]  /*17560*/  FMUL.FTZ R148, R148, R217 ;  /* 0x000000d994947220 */ /* 0x000fe40000410000 */
[----:B------:R-:W-:-:S02]  /*17570*/  FSETP.GTU.FTZ.AND P0, PT, R2, R219, PT ;  /* 0x000000db0200720b */ /* 0x000fc40003f1c000 */
        /* <DEDUP_REMOVED lines=14> */
.L_x_19427:
        /* <DEDUP_REMOVED lines=13> */
.L_x_19429:
[----:B------:R-:W-:Y:S05]  /*17730*/  BSYNC.RECONVERGENT B3 ;  /* 0x0000000000037941 */ /* 0x000fea0003800200 */
.L_x_19428:
        /* <DEDUP_REMOVED lines=43> */
.L_x_19426:
[----:B------:R-:W-:Y:S05]  /*179f0*/  BSYNC.RECONVERGENT B2 ;  /* 0x0000000000027941 */ /* 0x000fea0003800200 */
.L_x_19425:
        /* <DEDUP_REMOVED lines=24> */
.L_x_19432:
        /* <DEDUP_REMOVED lines=13> */
.L_x_19434:
[----:B------:R-:W-:Y:S05]  /*17c50*/  BSYNC.RECONVERGENT B3 ;  /* 0x0000000000037941 */ /* 0x000fea0003800200 */
.L_x_19433:
        /* <DEDUP_REMOVED lines=43> */
.L_x_19431:
[----:B------:R-:W-:Y:S05]  /*17f10*/  BSYNC.RECONVERGENT B2 ;  /* 0x0000000000027941 */ /* 0x000fea0003800200 */
.L_x_19430:
        /* <DEDUP_REMOVED lines=23> */
.L_x_19437:
        /* <DEDUP_REMOVED lines=13> */
.L_x_19439:
[----:B------:R-:W-:Y:S05]  /*18160*/  BSYNC.RECONVERGENT B3 ;  /* 0x0000000000037941 */ /* 0x000fea0003800200 */
.L_x_19438:
        /* <DEDUP_REMOVED lines=43> */
.L_x_19436:
[----:B------:R-:W-:Y:S05]  /*18420*/  BSYNC.RECONVERGENT B2 ;  /* 0x0000000000027941 */ /* 0x000fea0003800200 */
.L_x_19435:
        /* <DEDUP_REMOVED lines=24> */
.L_x_19442:
        /* <DEDUP_REMOVED lines=13> */
.L_x_19444:
[----:B------:R-:W-:Y:S05]  /*18680*/  BSYNC.RECONVERGENT B3 ;  /* 0x0000000000037941 */ /* 0x000fea0003800200 */
.L_x_19443:
        /* <DEDUP_REMOVED lines=43> */
.L_x_19441:
[----:B------:R-:W-:Y:S05]  /*18940*/  BSYNC.RECONVERGENT B2 ;  /* 0x0000000000027941 */ /* 0x000fea0003800200 */
.L_x_19440:
        /* <DEDUP_REMOVED lines=23> */
.L_x_19447:
        /* <DEDUP_REMOVED lines=13> */
.L_x_19449:
[----:B------:R-:W-:Y:S05]  /*18b90*/  BSYNC.RECONVERGENT B3 ;  /* 0x0000000000037941 */ /* 0x000fea0003800200 */
.L_x_19448:
        /* <DEDUP_REMOVED lines=43> */
.L_x_19446:
[----:B------:R-:W-:Y:S05]  /*18e50*/  BSYNC.RECONVERGENT B2 ;  /* 0x0000000000027941 */ /* 0x000fea0003800200 */
.L_x_19445:
        /* <DEDUP_REMOVED lines=24> */
.L_x_19452:
        /* <DEDUP_REMOVED lines=15> */
.L_x_19454:
[----:B------:R-:W-:Y:S05]  /*190d0*/  BSYNC.RECONVERGENT B3 ;  /* 0x0000000000037941 */ /* 0x000fea0003800200 */
.L_x_19453:
        /* <DEDUP_REMOVED lines=43> */
.L_x_19451:
[----:B------:R-:W-:Y:S05]  /*19390*/  BSYNC.RECONVERGENT B2 ;  /* 0x0000000000027941 */ /* 0x000fea0003800200 */
.L_x_19450:
        /* <DEDUP_REMOVED lines=11> */
.L_x_19414:
[----:B------:R-:W-:Y:S01]  /*19450*/  ISETP.NE.AND P0, PT, R2, 0x1, PT ;  /* 0x000000010200780c */ /* 0x000fe20003f05270 */
[----:B------:R-:W-:Y:S01]  /*19460*/  BSSY.RECONVERGENT B2, `(.L_x_19456) ;  /* 0x0000047000027945 */ /* 0x000fe20003800200 */
[----:B------:R-:W-:Y:S02]  /*19470*/  HFMA2 R146, -RZ, RZ, 0, 1.1920928955078125e-07 ;  /* 0x00000002ff927431 */ /* 0x000fe400000001ff */
[----:B0-----:R-:W-:Y:S01]  /*19480*/  IMAD.MOV.U32 R144, RZ, RZ, R206 ;  /* 0x000000ffff907224 */ /* 0x001fe200078e00ce */
        /* <DEDUP_REMOVED lines=12> */
.L_x_19458:
        /* <DEDUP_REMOVED lines=13> */
.L_x_19460:
[----:B------:R-:W-:Y:S05]  /*19620*/  BSYNC.RECONVERGENT B3 ;  /* 0x0000000000037941 */ /* 0x000fea0003800200 */
.L_x_19459:
        /* <DEDUP_REMOVED lines=39> */
[----:B------:R-:W-:Y:S01]  /*198a0*/  MOV R206, R144 ;  /* 0x0000009000ce7202 */ /* 0x000fe20000000f00 */
[----:B------:R-:W-:Y:S01]  /*198b0*/  IMAD.MOV.U32 R144, RZ, RZ, R205 ;  /* 0x000000ffff907224 */ /* 0x000fe200078e00cd */
[----:B------:R-:W-:-:S07]  /*198c0*/  LOP3.LUT R4, R2, UR31, R221, 0x96, !PT ;  /* 0x0000001f02047c12 */ /* 0x000fce000f8e96dd */
.L_x_19457:
[----:B------:R-:W-:Y:S05]  /*198d0*/  BSYNC.RECONVERGENT B2 ;  /* 0x0000000000027941 */ /* 0x000fea0003800200 */
.L_x_19456:
        /* <DEDUP_REMOVED lines=10> */
[----:B------:R-:W-:Y:S01]  /*19980*/  BSSY.RECONVERGENT B2, `(.L_x_19461) ;  /* 0x000004c000027945 */ /* 0x000fe20003800200 */
[----:B------:R-:W-:Y:S01]  /*19990*/  HFMA2 R147, -RZ, RZ, 0, 1.1920928955078125e-07 ;  /* 0x00000002ff937431 */ /* 0x000fe200000001ff */
[----:B------:R-:W-:Y:S01]  /*199a0*/  PRMT R148, R148, 0x7632, R148 ;  /* 0x0000763294947816 */ /* 0x000fe20000000094 */
        /* <DEDUP_REMOVED lines=16> */
.L_x_19463:
[----:B------:R-:W-:Y:S01]  /*19ab0*/  IADD3 R209, PT, PT, R209, 0x1, RZ ;  /* 0x00000001d1d17810 */ /* 0x000fe20007ffe0ff */
[----:B------:R-:W-:Y:S03]  /*19ac0*/  BSSY.RECONVERGENT B3, `(.L_x_19464) ;  /* 0x000000c000037945 */ /* 0x000fe60003800200 */
[C---:B------:R-:W-:Y:S01]  /*19ad0*/  ISETP.NE.AND P0, PT, R209.reuse, RZ, PT ;  /* 0x000000ffd100720c */ /* 0x040fe20003f05270 */
[----:B--234-:R-:W-:-:S12]  /*19ae0*/  IMAD.WIDE.U32 R162, R209, -0x2daee0ad, RZ ;  /* 0xd2511f53d1a27825 */ /* 0x01cfd800078e00ff */
        /* <DEDUP_REMOVED lines=9> */
.L_x_19465:
[----:B------:R-:W-:Y:S05]  /*19b80*/  BSYNC.RECONVERGENT B3 ;  /* 0x0000000000037941 */ /* 0x000fea0003800200 */
.L_x_19464:
        /* <DEDUP_REMOVED lines=43> */
.L_x_19462:
[----:B------:R-:W-:Y:S05]  /*19e40*/  BSYNC.RECONVERGENT B2 ;  /* 0x0000000000027941 */ /* 0x000fea0003800200 */
.L_x_19461:
[----:B------:R-:W-:Y:S01]  /*19e50*/  I2FP.F32.U32 R2, R2 ;  /* 0x0000000200027245 */ /* 0x000fe20000201000 */
[----:B------:R-:W-:Y:S01]  /*19e60*/  IMAD.U32 R148, R148, 0x10000, RZ ;  /* 0x0001000094947824 */ /* 0x000fe200078e00ff */
[----:B------:R-:W-:Y:S01]  /*19e70*/  ISETP.NE.AND P1, PT, R147, 0x1, PT ;  /* 0x000000019300780c */ /* 0x000fe20003f25270 */
[----:B------:R-:W-:Y:S01]  /*19e80*/  BSSY.RECONVERGENT B2, `(.L_x_19466) ;  /* 0x000004d000027945 */ /* 0x000fe20003800200 */
[----:B------:R-:W-:Y:S01]  /*19e90*/  SHF.L.U32 R145, R187, 0x10, RZ ;  /* 0x00000010bb917819 */ /* 0x000fe200000006ff */
[----:B------:R-:W-:Y:S01]  /*19ea0*/  FFMA.FTZ R2, R2, R221, 1.1641532182693481445e-10 ;  /* 0x2f00000002027423 */ /* 0x000fe200000100dd */
[----:B------:R-:W-:Y:S01]  /*19eb0*/  FMUL.FTZ R148, R148, R217 ;  /* 0x000000d994947220 */ /* 0x000fe20000410000 */
[----:B--234-:R-:W-:-:S03]  /*19ec0*/  IMAD.MOV.U32 R160, RZ, RZ, 0x2 ;  /* 0x00000002ffa07424 */ /* 0x01cfc600078e00ff */
        /* <DEDUP_REMOVED lines=15> */
.L_x_19468:
        /* <DEDUP_REMOVED lines=13> */
.L_x_19470:
[----:B------:R-:W-:Y:S05]  /*1a090*/  BSYNC.RECONVERGENT B3 ;  /* 0x0000000000037941 */ /* 0x000fea0003800200 */
.L_x_19469:
        /* <DEDUP_REMOVED lines=43> */
.L_x_19467:
[----:B------:R-:W-:Y:S05]  /*1a350*/  BSYNC.RECONVERGENT B2 ;  /* 0x0000000000027941 */ /* 0x000fea0003800200 */
.L_x_19466:
        /* <DEDUP_REMOVED lines=8> */
[----:B------:R-:W-:Y:S02]  /*1a3e0*/  HFMA2 R149, -RZ, RZ, 0, 1.1920928955078125e-07 ;  /* 0x00000002ff957431 */ /* 0x000fe400000001ff */
        /* <DEDUP_REMOVED lines=15> */
.L_x_19473:
        /* <DEDUP_REMOVED lines=13> */
.L_x_19475:
[----:B------:R-:W-:Y:S05]  /*1a5b0*/  BSYNC.RECONVERGENT B3 ;  /* 0x0000000000037941 */ /* 0x000fea0003800200 */
.L_x_19474:
        /* <DEDUP_REMOVED lines=43> */
.L_x_19472:
[----:B------:R-:W-:Y:S05]  /*1a870*/  BSYNC.RECONVERGENT B2 ;  /* 0x0000000000027941 */ /* 0x000fea0003800200 */
.L_x_19471:
        /* <DEDUP_REMOVED lines=23> */
.L_x_19478:
        /* <DEDUP_REMOVED lines=13> */
.L_x_19480:
[----:B------:R-:W-:Y:S05]  /*1aac0*/  BSYNC.RECONVERGENT B3 ;  /* 0x0000000000037941 */ /* 0x000fea0003800200 */
.L_x_19479:
        /* <DEDUP_REMOVED lines=43> */
.L_x_19477:
[----:B------:R-:W-:Y:S05]  /*1ad80*/  BSYNC.RECONVERGENT B2 ;  /* 0x0000000000027941 */ /* 0x000fea0003800200 */
.L_x_19476:
        /* <DEDUP_REMOVED lines=24> */
.L_x_19483:
        /* <DEDUP_REMOVED lines=13> */
.L_x_19485:
[----:B------:R-:W-:Y:S05]  /*1afe0*/  BSYNC.RECONVERGENT B3 ;  /* 0x0000000000037941 */ /* 0x000fea0003800200 */
.L_x_19484:
        /* <DEDUP_REMOVED lines=43> */
.L_x_19482:
[----:B------:R-:W-:Y:S05]  /*1b2a0*/  BSYNC.RECONVERGENT B2 ;  /* 0x0000000000027941 */ /* 0x000fea0003800200 */
.L_x_19481:
        /* <DEDUP_REMOVED lines=23> */
.L_x_19488:
        /* <DEDUP_REMOVED lines=13> */
.L_x_19490:
[----:B------:R-:W-:Y:S05]  /*1b4f0*/  BSYNC.RECONVERGENT B3 ;  /* 0x0000000000037941 */ /* 0x000fea0003800200 */
.L_x_19489:
        /* <DEDUP_REMOVED lines=43> */
.L_x_19487:
[----:B------:R-:W-:Y:S05]  /*1b7b0*/  BSYNC.RECONVERGENT B2 ;  /* 0x0000000000027941 */ /* 0x000fea0003800200 */
.L_x_19486:
        /* <DEDUP_REMOVED lines=9> */
[----:B------:R-:W-:Y:S01]  /*1b850*/  FMUL.FTZ R150, R150, R205 ;  /* 0x000000cd96967220 */ /* 0x000fe20000410000 */
[----:B------:R-:W-:-:S04]  /*1b860*/  HFMA2 R2, -RZ, RZ, 0, 1.1920928955078125e-07 ;  /* 0x00000002ff027431 */ /* 0x000fc800000001ff */
        /* <DEDUP_REMOVED lines=13> */
.L_x_19493:
        /* <DEDUP_REMOVED lines=15> */
.L_x_19495:
[----:B------:R-:W-:Y:S05]  /*1ba30*/  BSYNC.RECONVERGENT B3 ;  /* 0x0000000000037941 */ /* 0x000fea0003800200 */
.L_x_19494:
        /* <DEDUP_REMOVED lines=43> */
.L_x_19492:
[----:B------:R-:W-:Y:S05]  /*1bcf0*/  BSYNC.RECONVERGENT B2 ;  /* 0x0000000000027941 */ /* 0x000fea0003800200 */
.L_x_19491:
        /* <DEDUP_REMOVED lines=10> */
.L_x_19455:
        /* <DEDUP_REMOVED lines=20> */
[----:B------:R-:W-:-:S03]  /*1bee0*/  IADD3 R218, PT, PT, R218, 0x20, RZ ;  /* 0x00000020dada7810 */ /* 0x000fc60007ffe0ff */
[----:B------:R0:W-:Y:S04]  /*1bef0*/  STG.E.64 desc[UR8][R160.64], R214 ;  /* 0x000000d6a0007986 */ /* 0x0001e8000c101b08 */
.L_x_19413:
[----:B------:R-:W-:Y:S05]  /*1bf00*/  BSYNC.RECONVERGENT B1 ;  /* 0x0000000000017941 */ /* 0x000fea0003800200 */
.L_x_19412:
        /* <DEDUP_REMOVED lines=31> */
.L_x_19501:
        /* <DEDUP_REMOVED lines=13> */
.L_x_19503:
[----:B------:R-:W-:Y:S05]  /*1c1d0*/  BSYNC.RECONVERGENT B3 ;  /* 0x0000000000037941 */ /* 0x000fea0003800200 */
.L_x_19502:
        /* <DEDUP_REMOVED lines=42> */
.L_x_19500:
[----:B------:R-:W-:Y:S05]  /*1c480*/  BSYNC.RECONVERGENT B2 ;  /* 0x0000000000027941 */ /* 0x000fea0003800200 */
.L_x_19499:
        /* <DEDUP_REMOVED lines=29> */
.L_x_19506:
[----:B------:R-:W-:Y:S01]  /*1c660*/  VIADD R209, R209, 0x1 ;  /* 0x00000001d1d17836 */ /* 0x000fe20000000000 */
[----:B------:R-:W-:Y:S03]  /*1c670*/  BSSY.RECONVERGENT B3, `(.L_x_19507) ;  /* 0x000000c000037945 */ /* 0x000fe60003800200 */
[C---:B--234-:R-:W-:Y:S01]  /*1c680*/  IMAD.WIDE.U32 R162, R209.reuse, -0x2daee0ad, RZ ;  /* 0xd2511f53d1a27825 */ /* 0x05cfe200078e00ff */
        /* <DEDUP_REMOVED lines=10> */
.L_x_19508:
[----:B------:R-:W-:Y:S05]  /*1c730*/  BSYNC.RECONVERGENT B3 ;  /* 0x0000000000037941 */ /* 0x000fea0003800200 */
.L_x_19507:
        /* <DEDUP_REMOVED lines=43> */
.L_x_19505:
[----:B------:R-:W-:Y:S05]  /*1c9f0*/  BSYNC.RECONVERGENT B2 ;  /* 0x0000000000027941 */ /* 0x000fea0003800200 */
.L_x_19504:
[----:B------:R-:W-:Y:S01]  /*1ca00*/  I2FP.F32.U32 R2, R2 ;  /* 0x0000000200027245 */ /* 0x000fe20000201000 */
[----:B------:R-:W-:Y:S01]  /*1ca10*/  IMAD.U32 R153, R183, 0x10000, RZ ;  /* 0x00010000b7997824 */ /* 0x000fe200078e00ff */
[----:B------:R-:W-:Y:S01]  /*1ca20*/  SHF.L.U32 R156, R156, 0x10, RZ ;  /* 0x000000109c9c7819 */ /* 0x000fe200000006ff */
[----:B------:R-:W-:Y:S01]  /*1ca30*/  BSSY.RECONVERGENT B2, `(.L_x_19509) ;  /* 0x000004d000027945 */ /* 0x000fe20003800200 */
[----:B------:R-:W-:Y:S01]  /*1ca40*/  ISETP.NE.AND P1, PT, R155, 0x1, PT ;  /* 0x000000019b00780c */ /* 0x000fe20003f25270 */
[----:B------:R-:W-:Y:S01]  /*1ca50*/  FFMA.FTZ R2, R2, R221, 1.1641532182693481445e-10 ;  /* 0x2f00000002027423 */ /* 0x000fe200000100dd */
[----:B--234-:R-:W-:Y:S02]  /*1ca60*/  HFMA2 R160, -RZ, RZ, 0, 1.1920928955078125e-07 ;  /* 0x00000002ffa07431 */ /* 0x01cfe400000001ff */
        /* <DEDUP_REMOVED lines=16> */
.L_x_19511:
        /* <DEDUP_REMOVED lines=13> */
.L_x_19513:
[----:B------:R-:W-:Y:S05]  /*1cc40*/  BSYNC.RECONVERGENT B3 ;  /* 0x0000000000037941 */ /* 0x000fea0003800200 */
.L_x_19512:
        /* <DEDUP_REMOVED lines=43> */
.L_x_19510:
[----:B------:R-:W-:Y:S05]  /*1cf00*/  BSYNC.RECONVERGENT B2 ;  /* 0x0000000000027941 */ /* 0x000fea0003800200 */
.L_x_19509:
        /* <DEDUP_REMOVED lines=24> */
.L_x_19516:
        /* <DEDUP_REMOVED lines=13> */
.L_x_19518:
[----:B------:R-:W-:Y:S05]  /*1d160*/  BSYNC.RECONVERGENT B3 ;  /* 0x0000000000037941 */ /* 0x000fea0003800200 */
.L_x_19517:
        /* <DEDUP_REMOVED lines=43> */
.L_x_19515:
[----:B------:R-:W-:Y:S05]  /*1d420*/  BSYNC.RECONVERGENT B2 ;  /* 0x0000000000027941 */ /* 0x000fea0003800200 */
.L_x_19514:
        /* <DEDUP_REMOVED lines=23> */
.L_x_19521:
        /* <DEDUP_REMOVED lines=13> */
.L_x_19523:
[----:B------:R-:W-:Y:S05]  /*1d670*/  BSYNC.RECONVERGENT B3 ;  /* 0x0000000000037941 */ /* 0x000fea0003800200 */
.L_x_19522:
        /* <DEDUP_REMOVED lines=43> */
.L_x_19520:
[----:B------:R-:W-:Y:S05]  /*1d930*/  BSYNC.RECONVERGENT B2 ;  /* 0x0000000000027941 */ /* 0x000fea0003800200 */
.L_x_19519:
        /* <DEDUP_REMOVED lines=24> */
.L_x_19526:
        /* <DEDUP_REMOVED lines=13> */
.L_x_19528:
[----:B------:R-:W-:Y:S05]  /*1db90*/  BSYNC.RECONVERGENT B3 ;  /* 0x0000000000037941 */ /* 0x000fea0003800200 */
.L_x_19527:
        /* <DEDUP_REMOVED lines=43> */
.L_x_19525:
[----:B------:R-:W-:Y:S05]  /*1de50*/  BSYNC.RECONVERGENT B2 ;  /* 0x0000000000027941 */ /* 0x000fea0003800200 */
.L_x_19524:
        /* <DEDUP_REMOVED lines=23> */
.L_x_19531:
        /* <DEDUP_REMOVED lines=13> */
.L_x_19533:
[----:B------:R-:W-:Y:S05]  /*1e0a0*/  BSYNC.RECONVERGENT B3 ;  /* 0x0000000000037941 */ /* 0x000fea0003800200 */
.L_x_19532:
        /* <DEDUP_REMOVED lines=43> */
.L_x_19530:
[----:B------:R-:W-:Y:S05]  /*1e360*/  BSYNC.RECONVERGENT B2 ;  /* 0x0000000000027941 */ /* 0x000fea0003800200 */
.L_x_19529:
        /* <DEDUP_REMOVED lines=24> */
.L_x_19536:
        /* <DEDUP_REMOVED lines=15> */
.L_x_19538:
[----:B------:R-:W-:Y:S05]  /*1e5e0*/  BSYNC.RECONVERGENT B3 ;  /* 0x0000000000037941 */ /* 0x000fea0003800200 */
.L_x_19537:
        /* <DEDUP_REMOVED lines=43> */
.L_x_19535:
[----:B------:R-:W-:Y:S05]  /*1e8a0*/  BSYNC.RECONVERGENT B2 ;  /* 0x0000000000027941 */ /* 0x000fea0003800200 */
.L_x_19534:
        /* <DEDUP_REMOVED lines=11> */
.L_x_19498:
        /* <DEDUP_REMOVED lines=16> */
.L_x_19542:
        /* <DEDUP_REMOVED lines=13> */
.L_x_19544:
[----:B------:R-:W-:Y:S05]  /*1eb30*/  BSYNC.RECONVERGENT B3 ;  /* 0x0000000000037941 */ /* 0x000fea0003800200 */
.L_x_19543:
        /* <DEDUP_REMOVED lines=42> */
.L_x_19541:
[----:B------:R-:W-:Y:S05]  /*1ede0*/  BSYNC.RECONVERGENT B2 ;  /* 0x0000000000027941 */ /* 0x000fea0003800200 */
.L_x_19540:
[----:B------:R-:W0:Y:S01]  /*1edf0*/  LDC R205, c[0x0][0x408] ;  /* 0x00010200ffcd7b82 */ /* 0x000e220000000800 */
[----:B------:R-:W-:Y:S01]  /*1ee00*/  I2FP.F32.U32 R2, R152 ;  /* 0x0000009800027245 */ /* 0x000fe20000201000 */
[----:B------:R-:W-:Y:S01]  /*1ee10*/  IMAD.MOV.U32 R221, RZ, RZ, 0x2f800000 ;  /* 0x2f800000ffdd7424 */ /* 0x000fe200078e00ff */
[----:B-----5:R-:W-:Y:S01]  /*1ee20*/  SHF.L.U32 R152, R156, 0x10, RZ ;  /* 0x000000109c987819 */ /* 0x020fe200000006ff */
[----:B------:R-:W-:Y:S01]  /*1ee30*/  IMAD.U32 R153, R100, 0x10000, RZ ;  /* 0x0001000064997824 */ /* 0x000fe200078e00ff */
[----:B------:R-:W-:Y:S01]  /*1ee40*/  LOP3.LUT R212, R212, 0xfffffffd, RZ, 0xc0, !PT ;  /* 0xfffffffdd4d47812 */ /* 0x000fe200078ec0ff */
[----:B------:R-:W-:Y:S01]  /*1ee50*/  FFMA.FTZ R2, R2, R221, 1.1641532182693481445e-10 ;  /* 0x2f00000002027423 */ /* 0x000fe200000100dd */
[----:B------:R-:W-:Y:S01]  /*1ee60*/  BSSY.RECONVERGENT B2, `(.L_x_19545) ;  /* 0x000004f000027945 */ /* 0x000fe20003800200 */
[----:B------:R-:W1:Y:S01]  /*1ee70*/  LDC R219, c[0x0][0x404] ;  /* 0x00010100ffdb7b82 */ /* 0x000e620000000800 */
[----:B------:R-:W-:Y:S01]  /*1ee80*/  FMUL.FTZ R152, R152, R217 ;  /* 0x000000d998987220 */ /* 0x000fe20000410000 */
[----:B------:R-:W-:-:S02]  /*1ee90*/  PRMT R156, R156, 0x7632, R156 ;  /* 0x000076329c9c7816 */ /* 0x000fc4000000009c */
[----:B------:R-:W-:Y:S01]  /*1eea0*/  MOV R155, 0x2 ;  /* 0x00000002009b7802 */ /* 0x000fe20000000f00 */
[----:B0-----:R-:W-:Y:S01]  /*1eeb0*/  FMUL.FTZ R152, R152, R205 ;  /* 0x000000cd98987220 */ /* 0x001fe20000410000 */
        /* <DEDUP_REMOVED lines=16> */
.L_x_19547:
        /* <DEDUP_REMOVED lines=13> */
.L_x_19549:
[----:B------:R-:W-:Y:S05]  /*1f090*/  BSYNC.RECONVERGENT B3 ;  /* 0x0000000000037941 */ /* 0x000fea0003800200 */
.L_x_19548:
        /* <DEDUP_REMOVED lines=43> */
.L_x_19546:
[----:B------:R-:W-:Y:S05]  /*1f350*/  BSYNC.RECONVERGENT B2 ;  /* 0x0000000000027941 */ /* 0x000fea0003800200 */
.L_x_19545:
        /* <DEDUP_REMOVED lines=23> */
.L_x_19552:
        /* <DEDUP_REMOVED lines=13> */
.L_x_19554:
[----:B------:R-:W-:Y:S05]  /*1f5a0*/  BSYNC.RECONVERGENT B3 ;  /* 0x0000000000037941 */ /* 0x000fea0003800200 */
.L_x_19553:
        /* <DEDUP_REMOVED lines=43> */
.L_x_19551:
[----:B------:R-:W-:Y:S05]  /*1f860*/  BSYNC.RECONVERGENT B2 ;  /* 0x0000000000027941 */ /* 0x000fea0003800200 */
.L_x_19550:
        /* <DEDUP_REMOVED lines=24> */
.L_x_19557:
        /* <DEDUP_REMOVED lines=13> */
.L_x_19559:
[----:B------:R-:W-:Y:S05]  /*1fac0*/  BSYNC.RECONVERGENT B3 ;  /* 0x0000000000037941 */ /* 0x000fea0003800200 */
.L_x_19558:
        /* <DEDUP_REMOVED lines=43> */
.L_x_19556:
[----:B------:R-:W-:Y:S05]  /*1fd80*/  BSYNC.RECONVERGENT B2 ;  /* 0x0000000000027941 */ /* 0x000fea0003800200 */
.L_x_19555:
        /* <DEDUP_REMOVED lines=23> */
.L_x_19562:
        /* <DEDUP_REMOVED lines=13> */
.L_x_19564:
[----:B------:R-:W-:Y:S05]  /*1ffd0*/  BSYNC.RECONVERGENT B3 ;  /* 0x0000000000037941 */ /* 0x000fea0003800200 */
.L_x_19563:
        /* <DEDUP_REMOVED lines=43> */
.L_x_19561:
[----:B------:R-:W-:Y:S05]  /*20290*/  BSYNC.RECONVERGENT B2 ;  /* 0x0000000000027941 */ /* 0x000fea0003800200 */
.L_x_19560:
        /* <DEDUP_REMOVED lines=24> */
.L_x_19567:
        /* <DEDUP_REMOVED lines=13> */
.L_x_19569:
[----:B------:R-:W-:Y:S05]  /*204f0*/  BSYNC.RECONVERGENT B3 ;  /* 0x0000000000037941 */ /* 0x000fea0003800200 */
.L_x_19568:
        /* <DEDUP_REMOVED lines=43> */
.L_x_19566:
[----:B------:R-:W-:Y:S05]  /*207b0*/  BSYNC.RECONVERGENT B2 ;  /* 0x0000000000027941 */ /* 0x000fea0003800200 */
.L_x_19565:
        /* <DEDUP_REMOVED lines=23> */
.L_x_19572:
        /* <DEDUP_REMOVED lines=13> */
.L_x_19574:
[----:B------:R-:W-:Y:S05]  /*20a00*/  BSYNC.RECONVERGENT B3 ;  /* 0x0000000000037941 */ /* 0x000fea0003800200 */
.L_x_19573:
        /* <DEDUP_REMOVED lines=43> */
.L_x_19571:
[----:B------:R-:W-:Y:S05]  /*20cc0*/  BSYNC.RECONVERGENT B2 ;  /* 0x0000000000027941 */ /* 0x000fea0003800200 */
.L_x_19570:
        /* <DEDUP_REMOVED lines=24> */
.L_x_19577:
        /* <DEDUP_REMOVED lines=15> */
.L_x_19579:
[----:B------:R-:W-:Y:S05]  /*20f40*/  BSYNC.RECONVERGENT B3 ;  /* 0x0000000000037941 */ /* 0x000fea0003800200 */
.L_x_19578:
        /* <DEDUP_REMOVED lines=43> */
.L_x_19576:
[----:B------:R-:W-:Y:S05]  /*21200*/  BSYNC.RECONVERGENT B2 ;  /* 0x0000000000027941 */ /* 0x000fea0003800200 */
.L_x_19575:
        /* <DEDUP_REMOVED lines=10> */
.L_x_19539:
        /* <DEDUP_REMOVED lines=21> */
.L_x_19497:
[----:B------:R-:W-:Y:S05]  /*21400*/  BSYNC.RECONVERGENT B1 ;  /* 0x0000000000017941 */ /* 0x000fea0003800200 */
.L_x_19496:
        /* <DEDUP_REMOVED lines=177> */
.L_x_19605:
[----:B------:R-:W-:Y:S01]  /*21f20*/  FMUL.FTZ R160, R215, R215 ;  /* 0x000000d7d7a07220 */ /* 0x000fe20000410000 */
[----:B------:R-:W-:Y:S01]  /*21f30*/  ISETP.NE.AND P0, PT, RZ, UR12, PT ;  /* 0x0000000cff007c0c */ /* 0x000fe2000bf05270 */
[----:B------:R-:W2:Y:S01]  /*21f40*/  @!P5 LDC.64 R162, c[0x0][0x3c0] ;  /* 0x0000f000ffa2db82 */ /* 0x000ea20000000a00 */
[----:B-1----:R-:W-:Y:S01]  /*21f50*/  FADD.FTZ R219, R216, R219 ;  /* 0x000000dbd8db7221 */ /* 0x002fe20000010000 */
[----:B------:R-:W-:Y:S01]  /*21f60*/  LOP3.LUT P1, RZ, R212, 0x10, RZ, 0xc0, !PT ;  /* 0x00000010d4ff7812 */ /* 0x000fe2000782c0ff */
[----:B------:R-:W-:Y:S01]  /*21f70*/  BSSY.RECONVERGENT B1, `(.L_x_19581) ;  /* 0x000003c000017945 */ /* 0x000fe20003800200 */
[----:B------:R-:W-:Y:S01]  /*21f80*/  FSEL R221, R160, RZ, P0 ;  /* 0x000000ffa0dd7208 */ /* 0x000fe20000000000 */
[----:B------:R-:W-:Y:S01]  /*21f90*/  FFMA.FTZ R214, R219, R214, UR13 ;  /* 0x0000000ddbd67e23 */ /* 0x000fe200080100d6 */
[----:B------:R-:W-:Y:S02]  /*21fa0*/  FSEL R217, R215, RZ, !P0 ;  /* 0x000000ffd7d97208 */ /* 0x000fe40004000000 */
[----:B------:R-:W1:Y:S01]  /*21fb0*/  @!P5 LDC.64 R160, c[0x0][0x3c8] ;  /* 0x0000f200ffa0db82 */ /* 0x000e620000000a00 */
[----:B------:R-:W-:-:S04]  /*21fc0*/  FADD.FTZ R214, R214, R221 ;  /* 0x000000ddd6d67221 */ /* 0x000fc80000010000 */
[----:B0-----:R-:W0:Y:S01]  /*21fd0*/  MUFU.RSQ R216, R214 ;  /* 0x000000d600d87308 */ /* 0x001e220000001400 */
[----:B--2---:R-:W-:-:S05]  /*21fe0*/  @!P5 IMAD.WIDE R162, R211, 0x4, R162 ;  /* 0x00000004d3a2d825 */ /* 0x004fca00078e02a2 */
[----:B------:R2:W-:Y:S01]  /*21ff0*/  @!P5 STG.E desc[UR8][R162.64], R215 ;  /* 0x000000d7a200d986 */ /* 0x0005e2000c101908 */
[----:B-1----:R-:W-:-:S05]  /*22000*/  @!P5 IMAD.WIDE R160, R211, 0x4, R160 ;  /* 0x00000004d3a0d825 */ /* 0x002fca00078e02a0 */
[----:B0-----:R2:W-:Y:S01]  /*22010*/  @!P5 STG.E desc[UR8][R160.64], R216 ;  /* 0x000000d8a000d986 */ /* 0x0015e2000c101908 */
[----:B------:R-:W-:Y:S05]  /*22020*/  @!P1 BRA `(.L_x_19582) ;  /* 0x0000000000c09947 */ /* 0x000fea0003800000 */
[--C-:B--2---:R-:W-:Y:S01]  /*22030*/  FADD.FTZ R215, R116, -R217.reuse ;  /* 0x800000d974d77221 */ /* 0x104fe20000010000 */
[--C-:B------:R-:W-:Y:S01]  /*22040*/  FADD.FTZ R163, R114, -R217.reuse ;  /* 0x800000d972a37221 */ /* 0x100fe20000010000 */
[----:B------:R-:W-:Y:S01]  /*22050*/  SHF.L.U32 R214, R33, 0x10, RZ ;  /* 0x0000001021d67819 */ /* 0x000fe200000006ff */
[----:B------:R-:W-:Y:S01]  /*22060*/  IMAD.U32 R218, R37, 0x10000, RZ ;  /* 0x0001000025da7824 */ /* 0x000fe200078e00ff */
[----:B------:R-:W-:Y:S01]  /*22070*/  SHF.L.U32 R222, R34, 0x10, RZ ;  /* 0x0000001022de7819 */ /* 0x000fe200000006ff */
[----:B------:R-:W-:Y:S01]  /*22080*/  FMUL.FTZ R215, R216, R215 ;  /* 0x000000d7d8d77220 */ /* 0x000fe20000410000 */
[----:B------:R-:W-:Y:S02]  /*22090*/  IMAD.U32 R224, R38, 0x10000, RZ ;  /* 0x0001000026e07824 */ /* 0x000fe400078e00ff */
[----:B------:R-:W-:Y:S01]  /*220a0*/  FMUL.FTZ R163, R216, R163 ;  /* 0x000000a3d8a37220 */ /* 0x000fe20000410000 */
[--C-:B------:R-:W-:Y:S01]  /*220b0*/  FADD.FTZ R219, R118, -R217.reuse ;  /* 0x800000d976db7221 */ /* 0x100fe20000010000 */
[----:B------:R-:W-:Y:S01]  /*220c0*/  FADD.FTZ R161, R112, -R217 ;  /* 0x800000d970a17221 */ /* 0x000fe20000010000 */
[----:B------:R-:W-:Y:S01]  /*220d0*/  FFMA.FTZ R223, R215, R222, R224 ;  /* 0x000000ded7df7223 */ /* 0x000fe200000100e0 */
[----:B------:R-:W-:Y:S01]  /*220e0*/  FFMA.FTZ R220, R163, R214, R218 ;  /* 0x000000d6a3dc7223 */ /* 0x000fe200000100da */
[----:B------:R-:W-:Y:S01]  /*220f0*/  SHF.L.U32 R226, R35, 0x10, RZ ;  /* 0x0000001023e27819 */ /* 0x000fe200000006ff */
[----:B------:R-:W0:Y:S01]  /*22100*/  LDC.64 R214, c[0x0][0x428] ;  /* 0x00010a00ffd67b82 */ /* 0x000e220000000a00 */
[----:B------:R-:W-:Y:S01]  /*22110*/  SHF.L.U32 R160, R32, 0x10, RZ ;  /* 0x0000001020a07819 */ /* 0x000fe200000006ff */
[----:B------:R-:W-:-:S02]  /*22120*/  IMAD.U32 R228, R39, 0x10000, RZ ;  /* 0x0001000027e47824 */ /* 0x000fc400078e00ff */
[----:B------:R-:W-:Y:S01]  /*22130*/  FMUL.FTZ R219, R216, R219 ;  /* 0x000000dbd8db7220 */ /* 0x000fe20000410000 */
[----:B------:R-:W-:Y:S02]  /*22140*/  IMAD.U32 R162, R36, 0x10000, RZ ;  /* 0x0001000024a27824 */ /* 0x000fe400078e00ff */
[----:B------:R-:W-:Y:S01]  /*22150*/  FMUL.FTZ R161, R216, R161 ;  /* 0x000000a1d8a17220 */ /* 0x000fe20000410000 */
[--C-:B------:R-:W-:Y:S01]  /*22160*/  FADD.FTZ R221, R119, -R217.reuse ;  /* 0x800000d977dd7221 */ /* 0x100fe20000010000 */
[----:B------:R-:W-:Y:S01]  /*22170*/  FFMA.FTZ R225, R219, R226, R228 ;  /* 0x000000e2dbe17223 */ /* 0x000fe200000100e4 */
[--C-:B------:R-:W-:Y:S01]  /*22180*/  FADD.FTZ R219, R117, -R217.reuse ;  /* 0x800000d975db7221 */ /* 0x100fe20000010000 */
[----:B------:R-:W-:Y:S01]  /*22190*/  FFMA.FTZ R160, R161, R160, R162 ;  /* 0x000000a0a1a07223 */ /* 0x000fe200000100a2 */
        /* <DEDUP_REMOVED lines=10> */
[----:B------:R-:W-:-:S02]  /*22240*/  IMAD.U32 R218, R178, 0x10000, RZ ;  /* 0x00010000b2da7824 */ /* 0x000fc400078e00ff */
[----:B------:R-:W-:Y:S01]  /*22250*/  FMUL.FTZ R163, R216, R163 ;  /* 0x000000a3d8a37220 */ /* 0x000fe20000410000 */
[----:B------:R-:W-:Y:S02]  /*22260*/  IMAD.U32 R224, R176, 0x10000, RZ ;  /* 0x00010000b0e07824 */ /* 0x000fe400078e00ff */
[----:B------:R-:W-:Y:S01]  /*22270*/  FMUL.FTZ R161, R216, R161 ;  /* 0x000000a1d8a17220 */ /* 0x000fe20000410000 */
        /* <DEDUP_REMOVED lines=8> */
[----:B------:R-:W-:Y:S02]  /*22300*/  F2FP.BF16.F32.PACK_AB R160, R219, R160 ;  /* 0x000000a0dba0723e */ /* 0x000fe400000010ff */
[----:B------:R-:W-:-:S03]  /*22310*/  IADD3 R213, PT, PT, R213, 0x20, RZ ;  /* 0x00000020d5d57810 */ /* 0x000fc60007ffe0ff */
[----:B------:R0:W-:Y:S04]  /*22320*/  STG.E.128 desc[UR8][R214.64], R160 ;  /* 0x000000a0d6007986 */ /* 0x0001e8000c101d08 */
.L_x_19582:
[----:B------:R-:W-:Y:S05]  /*22330*/  BSYNC.RECONVERGENT B1 ;  /* 0x0000000000017941 */ /* 0x000fea0003800200 */
.L_x_19581:
[----:B------:R-:W-:Y:S01]  /*22340*/  LOP3.LUT P0, RZ, R212, 0x80, RZ, 0xc0, !PT ;  /* 0x00000080d4ff7812 */ /* 0x000fe2000780c0ff */
[----:B------:R-:W-:-:S12]  /*22350*/  BSSY.RECONVERGENT B1, `(.L_x_19583) ;  /* 0x0000032000017945 */ /* 0x000fd80003800200 */
[----:B------:R-:W-:Y:S05]  /*22360*/  @!P0 BRA `(.L_x_19584) ;  /* 0x0000000000c08947 */ /* 0x000fea0003800000 */
[--C-:B0-2---:R-:W-:Y:S01]  /*22370*/  FADD.FTZ R215, R124, -R217.reuse ;  /* 0x800000d97cd77221 */ /* 0x105fe20000010000 */
[--C-:B------:R-:W-:Y:S01]  /*22380*/  FADD.FTZ R163, R122, -R217.reuse ;  /* 0x800000d97aa37221 */ /* 0x100fe20000010000 */
[----:B------:R-:W-:Y:S01]  /*22390*/  IMAD.U32 R214, R45, 0x10000, RZ ;  /* 0x000100002dd67824 */ /* 0x000fe200078e00ff */
[----:B------:R-:W-:Y:S01]  /*223a0*/  SHF.L.U32 R218, R49, 0x10, RZ ;  /* 0x0000001031da7819 */ /* 0x000fe200000006ff */
[----:B------:R-:W-:Y:S01]  /*223b0*/  FMUL.FTZ R215, R216, R215 ;  /* 0x000000d7d8d77220 */ /* 0x000fe20000410000 */
[----:B------:R-:W-:Y:S01]  /*223c0*/  SHF.L.U32 R224, R50, 0x10, RZ ;  /* 0x0000001032e07819 */ /* 0x000fe200000006ff */
        /* <DEDUP_REMOVED lines=27> */
[----:B------:R-:W-:-:S02]  /*22580*/  IMAD.U32 R162, R171, 0x10000, RZ ;  /* 0x00010000aba27824 */ /* 0x000fc400078e00ff */
[C---:B------:R-:W-:Y:S01]  /*22590*/  FMUL.FTZ R163, R216.reuse, R163 ;  /* 0x000000a3d8a37220 */ /* 0x040fe20000410000 */
[----:B------:R-:W-:Y:S02]  /*225a0*/  IMAD.U32 R222, R169, 0x10000, RZ ;  /* 0x00010000a9de7824 */ /* 0x000fe400078e00ff */
[----:B------:R-:W-:Y:S01]  /*225b0*/  FMUL.FTZ R161, R216, R161 ;  /* 0x000000a1d8a17220 */ /* 0x000fe20000410000 */
[----:B------:R-:W-:Y:S01]  /*225c0*/  FFMA.FTZ R230, R221, R230, R232 ;  /* 0x000000e6dde67223 */ /* 0x000fe200000100e8 */
[----:B------:R-:W-:Y:S01]  /*225d0*/  FFMA.FTZ R226, R219, R226, R228 ;  /* 0x000000e2dbe27223 */ /* 0x000fe200000100e4 */
[----:B------:R-:W-:Y:S01]  /*225e0*/  FFMA.FTZ R221, R163, R222, R224 ;  /* 0x000000dea3dd7223 */ /* 0x000fe200000100e0 */
[----:B------:R-:W-:Y:S01]  /*225f0*/  FFMA.FTZ R219, R161, R162, R218 ;  /* 0x000000a2a1db7223 */ /* 0x000fe200000100da */
[C---:B0-----:R-:W-:Y:S01]  /*22600*/  IMAD.WIDE.U32 R214, R213.reuse, 0x10, R214 ;  /* 0x00000010d5d67825 */ /* 0x041fe200078e00d6 */
[----:B------:R-:W-:Y:S02]  /*22610*/  F2FP.BF16.F32.PACK_AB R163, R230, R225 ;  /* 0x000000e1e6a3723e */ /* 0x000fe400000010ff */
[----:B------:R-:W-:Y:S01]  /*22620*/  F2FP.BF16.F32.PACK_AB R162, R226, R223 ;  /* 0x000000dfe2a2723e */ /* 0x000fe200000010ff */
[----:B------:R-:W-:Y:S01]  /*22630*/  VIADD R213, R213, 0x20 ;  /* 0x00000020d5d57836 */ /* 0x000fe20000000000 */
[----:B------:R-:W-:-:S02]  /*22640*/  F2FP.BF16.F32.PACK_AB R161, R221, R220 ;  /* 0x000000dcdda1723e */ /* 0x000fc400000010ff */
[----:B------:R-:W-:-:S05]  /*22650*/  F2FP.BF16.F32.PACK_AB R160, R219, R160 ;  /* 0x000000a0dba0723e */ /* 0x000fca00000010ff */
[----:B------:R1:W-:Y:S02]  /*22660*/  STG.E.128 desc[UR8][R214.64], R160 ;  /* 0x000000a0d6007986 */ /* 0x0003e4000c101d08 */
.L_x_19584:
[----:B------:R-:W-:Y:S05]  /*22670*/  BSYNC.RECONVERGENT B1 ;  /* 0x0000000000017941 */ /* 0x000fea0003800200 */
.L_x_19583:
[----:B------:R-:W-:Y:S01]  /*22680*/  LOP3.LUT P0, RZ, R212, 0x40, RZ, 0xc0, !PT ;  /* 0x00000040d4ff7812 */ /* 0x000fe2000780c0ff */
[----:B------:R-:W-:-:S12]  /*22690*/  BSSY.RECONVERGENT B1, `(.L_x_19585) ;  /* 0x0000032000017945 */ /* 0x000fd80003800200 */
[----:B------:R-:W-:Y:S05]  /*226a0*/  @!P0 BRA `(.L_x_19586) ;  /* 0x0000000000c08947 */ /* 0x000fea0003800000 */
[--C-:B012---:R-:W-:Y:S01]  /*226b0*/  FADD.FTZ R215, R132, -R217.reuse ;  /* 0x800000d984d77221 */ /* 0x107fe20000010000 */
        /* <DEDUP_REMOVED lines=47> */
.L_x_19586:
[----:B------:R-:W-:Y:S05]  /*229b0*/  BSYNC.RECONVERGENT B1 ;  /* 0x0000000000017941 */ /* 0x000fea0003800200 */
.L_x_19585:
[----:B------:R-:W-:Y:S01]  /*229c0*/  LOP3.LUT P0, RZ, R212, 0x20, RZ, 0xc0, !PT ;  /* 0x00000020d4ff7812 */ /* 0x000fe2000780c0ff */
[----:B------:R-:W-:-:S12]  /*229d0*/  BSSY.RECONVERGENT B1, `(.L_x_19587) ;  /* 0x0000032000017945 */ /* 0x000fd80003800200 */
[----:B------:R-:W-:Y:S05]  /*229e0*/  @!P0 BRA `(.L_x_19588) ;  /* 0x0000000000c08947 */ /* 0x000fea0003800000 */
[--C-:B0123--:R-:W-:Y:S01]  /*229f0*/  FADD.FTZ R215, R140, -R217.reuse ;  /* 0x800000d98cd77221 */ /* 0x10ffe20000010000 */
        /* <DEDUP_REMOVED lines=47> */
.L_x_19588:
[----:B------:R-:W-:Y:S05]  /*22cf0*/  BSYNC.RECONVERGENT B1 ;  /* 0x0000000000017941 */ /* 0x000fea0003800200 */
.L_x_19587:
[----:B------:R-:W-:Y:S01]  /*22d00*/  LOP3.LUT P0, RZ, R212, 0x8, RZ, 0xc0, !PT ;  /* 0x00000008d4ff7812 */ /* 0x000fe2000780c0ff */
[----:B------:R-:W-:-:S12]  /*22d10*/  BSSY.RECONVERGENT B1, `(.L_x_19589) ;  /* 0x0000032000017945 */ /* 0x000fd80003800200 */
[----:B------:R-:W-:Y:S05]  /*22d20*/  @!P0 BRA `(.L_x_19590) ;  /* 0x0000000000c08947 */ /* 0x000fea0003800000 */
[--C-:B01234-:R-:W-:Y:S01]  /*22d30*/  FADD.FTZ R215, R148, -R217.reuse ;  /* 0x800000d994d77221 */ /* 0x11ffe20000010000 */
        /* <DEDUP_REMOVED lines=47> */
.L_x_19590:
[----:B------:R-:W-:Y:S05]  /*23030*/  BSYNC.RECONVERGENT B1 ;  /* 0x0000000000017941 */ /* 0x000fea0003800200 */
.L_x_19589:
[----:B------:R-:W-:Y:S01]  /*23040*/  LOP3.LUT P0, RZ, R212, 0x4, RZ, 0xc0, !PT ;  /* 0x00000004d4ff7812 */ /* 0x000fe2000780c0ff */
[----:B------:R-:W-:-:S12]  /*23050*/  BSSY.RECONVERGENT B1, `(.L_x_19591) ;  /* 0x0000035000017945 */ /* 0x000fd80003800200 */
[----:B------:R-:W-:Y:S05]  /*23060*/  @!P0 BRA `(.L_x_19592) ;  /* 0x0000000000cc8947 */ /* 0x000fea0003800000 */
[----:B01234-:R-:W0:Y:S01]  /*23070*/  LDC.64 R160, c[0x0][0x428] ;  /* 0x00010a00ffa07b82 */ /* 0x01fe220000000a00 */
[--C-:B------:R-:W-:Y:S01]  /*23080*/  FADD.FTZ R219, R154, -R217.reuse ;  /* 0x800000d99adb7221 */ /* 0x100fe20000010000 */
[--C-:B------:R-:W-:Y:S01]  /*23090*/  FADD.FTZ R223, R156, -R217.reuse ;  /* 0x800000d99cdf7221 */ /* 0x100fe20000010000 */
[----:B------:R-:W-:Y:S01]  /*230a0*/  SHF.L.U32 R222, R97, 0x10, RZ ;  /* 0x0000001061de7819 */ /* 0x000fe200000006ff */
[--C-:B------:R-:W-:Y:S01]  /*230b0*/  FADD.FTZ R163, R152, -R217.reuse ;  /* 0x800000d998a37221 */ /* 0x100fe20000010000 */
[----:B------:R-:W-:Y:S02]  /*230c0*/  IMAD.U32 R220, R93, 0x10000, RZ ;  /* 0x000100005ddc7824 */ /* 0x000fe400078e00ff */
[----:B------:R-:W-:Y:S01]  /*230d0*/  FMUL.FTZ R219, R216, R219 ;  /* 0x000000dbd8db7220 */ /* 0x000fe20000410000 */
[----:B------:R-:W-:Y:S01]  /*230e0*/  SHF.L.U32 R226, R98, 0x10, RZ ;  /* 0x0000001062e27819 */ /* 0x000fe200000006ff */
[----:B------:R-:W-:Y:S02]  /*230f0*/  IMAD.U32 R224, R94, 0x10000, RZ ;  /* 0x000100005ee07824 */ /* 0x000fe400078e00ff */
[----:B------:R-:W-:Y:S01]  /*23100*/  FMUL.FTZ R223, R216, R223 ;  /* 0x000000dfd8df7220 */ /* 0x000fe20000410000 */
[----:B------:R-:W-:Y:S01]  /*23110*/  SHF.L.U32 R218, R96, 0x10, RZ ;  /* 0x0000001060da7819 */ /* 0x000fe200000006ff */
[--C-:B------:R-:W-:Y:S01]  /*23120*/  FADD.FTZ R215, R153, -R217.reuse ;  /* 0x800000d999d77221 */ /* 0x100fe20000010000 */
[--C-:B------:R-:W-:Y:S01]  /*23130*/  FADD.FTZ R221, R155, -R217.reuse ;  /* 0x800000d99bdd7221 */ /* 0x100fe20000010000 */
[--C-:B------:R-:W-:Y:S01]  /*23140*/  FADD.FTZ R225, R157, -R217.reuse ;  /* 0x800000d99de17221 */ /* 0x100fe20000010000 */
[----:B------:R-:W-:Y:S01]  /*23150*/  FADD.FTZ R227, R158, -R217 ;  /* 0x800000d99ee37221 */ /* 0x000fe20000010000 */
[----:B------:R-:W-:-:S02]  /*23160*/  IMAD.U32 R214, R92, 0x10000, RZ ;  /* 0x000100005cd67824 */ /* 0x000fc400078e00ff */
[----:B------:R-:W-:Y:S01]  /*23170*/  FMUL.FTZ R163, R216, R163 ;  /* 0x000000a3d8a37220 */ /* 0x000fe20000410000 */
[----:B------:R-:W-:Y:S01]  /*23180*/  FFMA.FTZ R219, R219, R220, R222 ;  /* 0x000000dcdbdb7223 */ /* 0x000fe200000100de */
[----:B------:R-:W-:Y:S01]  /*23190*/  PRMT R228, R95, 0x7632, R228 ;  /* 0x000076325fe47816 */ /* 0x000fe200000000e4 */
[----:B------:R-:W-:Y:S01]  /*231a0*/  FADD.FTZ R217, R159, -R217 ;  /* 0x800000d99fd97221 */ /* 0x000fe20000010000 */
[----:B------:R-:W-:Y:S01]  /*231b0*/  PRMT R230, R99, 0x7632, R230 ;  /* 0x0000763263e67816 */ /* 0x000fe200000000e6 */
[----:B------:R-:W-:Y:S01]  /*231c0*/  FFMA.FTZ R223, R223, R224, R226 ;  /* 0x000000e0dfdf7223 */ /* 0x000fe200000100e2 */
[----:B------:R-:W-:Y:S01]  /*231d0*/  PRMT R220, R94, 0x7632, R220 ;  /* 0x000076325edc7816 */ /* 0x000fe200000000dc */
[----:B------:R-:W-:Y:S01]  /*231e0*/  FMUL.FTZ R162, R216, R215 ;  /* 0x000000d7d8a27220 */ /* 0x000fe20000410000 */
[----:B------:R-:W-:Y:S01]  /*231f0*/  PRMT R222, R98, 0x7632, R222 ;  /* 0x0000763262de7816 */ /* 0x000fe200000000de */
[----:B------:R-:W-:Y:S01]  /*23200*/  FMUL.FTZ R227, R216, R227 ;  /* 0x000000e3d8e37220 */ /* 0x000fe20000410000 */
[----:B------:R-:W-:Y:S01]  /*23210*/  SHF.L.U32 R226, R99, 0x10, RZ ;  /* 0x0000001063e27819 */ /* 0x000fe200000006ff */
[----:B------:R-:W-:Y:S01]  /*23220*/  FFMA.FTZ R218, R163, R214, R218 ;  /* 0x000000d6a3da7223 */ /* 0x000fe200000100da */
[----:B------:R-:W-:Y:S01]  /*23230*/  IMAD.U32 R224, R95, 0x10000, RZ ;  /* 0x000100005fe07824 */ /* 0x000fe200078e00ff */
[----:B------:R-:W-:Y:S01]  /*23240*/  SHF.L.U32 R228, R228, 0x10, RZ ;  /* 0x00000010e4e47819 */ /* 0x000fe200000006ff */
        /* <DEDUP_REMOVED lines=21> */
.L_x_19592:
[----:B------:R-:W-:Y:S05]  /*233a0*/  BSYNC.RECONVERGENT B1 ;  /* 0x0000000000017941 */ /* 0x000fea0003800200 */
.L_x_19591:
[----:B01234-:R-:W0:Y:S02]  /*233b0*/  LDC.64 R160, c[0x0][0x380] ;  /* 0x0000e000ffa07b82 */ /* 0x01fe240000000a00 */
[----:B0-----:R-:W-:-:S05]  /*233c0*/  IMAD R211, R160, 0x4, R211 ;  /* 0x00000004a0d37824 */ /* 0x001fca00078e02d3 */
[----:B------:R-:W-:-:S13]  /*233d0*/  ISETP.GE.AND P0, PT, R211, R161, PT ;  /* 0x000000a1d300720c */ /* 0x000fda0003f06270 */
[----:B------:R-:W-:Y:S05]  /*233e0*/  @!P0 BRA `(.L_x_19593) ;  /* 0xfffffde000248947 */ /* 0x000fea000383ffff */
[----:B------:R-:W-:Y:S05]  /*233f0*/  BSYNC B0 ;  /* 0x0000000000007941 */ /* 0x000fea0003800000 */
.L_x_19076:
[----:B------:R-:W-:Y:S05]  /*23400*/  EXIT ;  /* 0x000000000000794d */ /* 0x000fea0003800000 */
.L_x_19580:
        /* <DEDUP_REMOVED lines=8> */
.L_x_19595:
[----:B------:R-:W-:Y:S05]  /*23490*/  BSYNC B1 ;  /* 0x0000000000017941 */ /* 0x000fea0003800000 */
.L_x_19594:
        /* <DEDUP_REMOVED lines=10> */
.L_x_19596:
[----:B------:R-:W-:Y:S02]  /*23540*/  IMAD.MOV.U32 R220, RZ, RZ, 0x4 ;  /* 0x00000004ffdc7424 */ /* 0x000fe400078e00ff */
[----:B------:R-:W-:-:S04]  /*23550*/  IMAD.MOV.U32 R163, RZ, RZ, R219 ;  /* 0x000000ffffa37224 */ /* 0x000fc800078e00db */
[----:B------:R-:W-:-:S05]  /*23560*/  FADD.FTZ R163, R162, R163 ;  /* 0x000000a3a2a37221 */ /* 0x000fca0000010000 */
[----:B------:R-:W-:-:S07]  /*23570*/  MOV R221, R163 ;  /* 0x000000a300dd7202 */ /* 0x000fce0000000f00 */
[----:B------:R-:W-:Y:S05]  /*23580*/  WARPSYNC.COLLECTIVE R218, `(.L_x_19597) ;  /* 0x00000000da087348 */ /* 0x000fea0003c00000 */
[----:B------:R0:W1:Y:S02]  /*23590*/  SHFL.BFLY P6, R219, R221, R220, R223 ;  /* 0x0c0000dcdddb7389 */ /* 0x00006400000c00df */
[----:B01----:R-:W-:Y:S05]  /*235a0*/  ENDCOLLECTIVE ;  /* 0x000000000000791b */ /* 0x003fea0003800000 */
.L_x_19597:
[----:B------:R-:W-:Y:S01]  /*235b0*/  HFMA2 R220, -RZ, RZ, 0, 4.76837158203125e-07 ;  /* 0x00000008ffdc7431 */ /* 0x000fe200000001ff */
[----:B------:R-:W-:-:S05]  /*235c0*/  MOV R160, R219 ;  /* 0x000000db00a07202 */ /* 0x000fca0000000f00 */
[----:B------:R-:W-:-:S04]  /*235d0*/  FADD.FTZ R216, R163, R160 ;  /* 0x000000a0a3d87221 */ /* 0x000fc80000010000 */
[----:B------:R-:W-:-:S07]  /*235e0*/  IMAD.MOV.U32 R221, RZ, RZ, R216 ;  /* 0x000000ffffdd7224 */ /* 0x000fce00078e00d8 */
[----:B------:R-:W-:Y:S05]  /*235f0*/  WARPSYNC.COLLECTIVE R218, `(.L_x_19598) ;  /* 0x00000000da087348 */ /* 0x000fea0003c00000 */
[----:B------:R0:W1:Y:S02]  /*23600*/  SHFL.BFLY P6, R219, R221, R220, R223 ;  /* 0x0c0000dcdddb7389 */ /* 0x00006400000c00df */
[----:B01----:R-:W-:Y:S05]  /*23610*/  ENDCOLLECTIVE ;  /* 0x000000000000791b */ /* 0x003fea0003800000 */
.L_x_19598:
[----:B------:R-:W-:Y:S02]  /*23620*/  IMAD.MOV.U32 R220, RZ, RZ, 0x10 ;  /* 0x00000010ffdc7424 */ /* 0x000fe400078e00ff */
[----:B------:R-:W-:-:S04]  /*23630*/  IMAD.MOV.U32 R215, RZ, RZ, R219 ;  /* 0x000000ffffd77224 */ /* 0x000fc800078e00db */
[----:B------:R-:W-:-:S05]  /*23640*/  FADD.FTZ R217, R216, R215 ;  /* 0x000000d7d8d97221 */ /* 0x000fca0000010000 */
[----:B------:R-:W-:-:S07]  /*23650*/  MOV R221, R217 ;  /* 0x000000d900dd7202 */ /* 0x000fce0000000f00 */
[----:B------:R-:W-:Y:S05]  /*23660*/  WARPSYNC.COLLECTIVE R218, `(.L_x_19599) ;  /* 0x00000000da087348 */ /* 0x000fea0003c00000 */
[----:B------:R0:W1:Y:S02]  /*23670*/  SHFL.BFLY P6, R219, R221, R220, R223 ;  /* 0x0c0000dcdddb7389 */ /* 0x00006400000c00df */
[----:B01----:R-:W-:Y:S05]  /*23680*/  ENDCOLLECTIVE ;  /* 0x000000000000791b */ /* 0x003fea0003800000 */
.L_x_19599:
[----:B------:R-:W-:Y:S01]  /*23690*/  HFMA2 R220, -RZ, RZ, 0, 5.9604644775390625e-08 ;  /* 0x00000001ffdc7431 */ /* 0x000fe200000001ff */
[----:B------:R-:W-:Y:S02]  /*236a0*/  MOV R160, R219 ;  /* 0x000000db00a07202 */ /* 0x000fe40000000f00 */
        /* <DEDUP_REMOVED lines=104> */
.L_x_19600:
[----:B------:R-:W-:Y:S02]  /*23d30*/  IMAD.MOV.U32 R220, RZ, RZ, 0x2 ;  /* 0x00000002ffdc7424 */ /* 0x000fe400078e00ff */
[----:B------:R-:W-:-:S04]  /*23d40*/  IMAD.MOV.U32 R161, RZ, RZ, R219 ;  /* 0x000000ffffa17224 */ /* 0x000fc800078e00db */
[----:B------:R-:W-:-:S05]  /*23d50*/  FADD.FTZ R161, R160, R161 ;  /* 0x000000a1a0a17221 */ /* 0x000fca0000010000 */
[----:B------:R-:W-:-:S07]  /*23d60*/  MOV R221, R161 ;  /* 0x000000a100dd7202 */ /* 0x000fce0000000f00 */
[----:B------:R-:W-:Y:S05]  /*23d70*/  WARPSYNC.COLLECTIVE R218, `(.L_x_19601) ;  /* 0x00000000da087348 */ /* 0x000fea0003c00000 */
[----:B------:R0:W1:Y:S02]  /*23d80*/  SHFL.BFLY P6, R219, R221, R220, R223 ;  /* 0x0c0000dcdddb7389 */ /* 0x00006400000c00df */
[----:B01----:R-:W-:Y:S05]  /*23d90*/  ENDCOLLECTIVE ;  /* 0x000000000000791b */ /* 0x003fea0003800000 */
.L_x_19601:
[----:B------:R-:W-:Y:S01]  /*23da0*/  HFMA2 R220, -RZ, RZ, 0, 2.384185791015625e-07 ;  /* 0x00000004ffdc7431 */ /* 0x000fe200000001ff */
[----:B------:R-:W-:-:S05]  /*23db0*/  MOV R162, R219 ;  /* 0x000000db00a27202 */ /* 0x000fca0000000f00 */
[----:B------:R-:W-:-:S04]  /*23dc0*/  FADD.FTZ R162, R161, R162 ;  /* 0x000000a2a1a27221 */ /* 0x000fc80000010000 */
[----:B------:R-:W-:-:S07]  /*23dd0*/  IMAD.MOV.U32 R221, RZ, RZ, R162 ;  /* 0x000000ffffdd7224 */ /* 0x000fce00078e00a2 */
[----:B------:R-:W-:Y:S05]  /*23de0*/  WARPSYNC.COLLECTIVE R218, `(.L_x_19602) ;  /* 0x00000000da087348 */ /* 0x000fea0003c00000 */
[----:B------:R0:W1:Y:S02]  /*23df0*/  SHFL.BFLY P6, R219, R221, R220, R223 ;  /* 0x0c0000dcdddb7389 */ /* 0x00006400000c00df */
[----:B01----:R-:W-:Y:S05]  /*23e00*/  ENDCOLLECTIVE ;  /* 0x000000000000791b */ /* 0x003fea0003800000 */
.L_x_19602:
[----:B------:R-:W-:Y:S02]  /*23e10*/  IMAD.MOV.U32 R220, RZ, RZ, 0x8 ;  /* 0x00000008ffdc7424 */ /* 0x000fe400078e00ff */
[----:B------:R-:W-:-:S04]  /*23e20*/  IMAD.MOV.U32 R163, RZ, RZ, R219 ;  /* 0x000000ffffa37224 */ /* 0x000fc800078e00db */
[----:B------:R-:W-:-:S05]  /*23e30*/  FADD.FTZ R163, R162, R163 ;  /* 0x000000a3a2a37221 */ /* 0x000fca0000010000 */
[----:B------:R-:W-:-:S07]  /*23e40*/  MOV R221, R163 ;  /* 0x000000a300dd7202 */ /* 0x000fce0000000f00 */
[----:B------:R-:W-:Y:S05]  /*23e50*/  WARPSYNC.COLLECTIVE R218, `(.L_x_19603) ;  /* 0x00000000da087348 */ /* 0x000fea0003c00000 */
[----:B------:R0:W1:Y:S02]  /*23e60*/  SHFL.BFLY P6, R219, R221, R220, R223 ;  /* 0x0c0000dcdddb7389 */ /* 0x00006400000c00df */
[----:B01----:R-:W-:Y:S05]  /*23e70*/  ENDCOLLECTIVE ;  /* 0x000000000000791b */ /* 0x003fea0003800000 */
.L_x_19603:
[----:B------:R-:W-:Y:S01]  /*23e80*/  HFMA2 R220, -RZ, RZ, 0, 9.5367431640625e-07 ;  /* 0x00000010ffdc7431 */ /* 0x000fe200000001ff */
[----:B------:R-:W-:-:S05]  /*23e90*/  MOV R216, R219 ;  /* 0x000000db00d87202 */ /* 0x000fca0000000f00 */
[----:B------:R-:W-:-:S04]  /*23ea0*/  FADD.FTZ R216, R163, R216 ;  /* 0x000000d8a3d87221 */ /* 0x000fc80000010000 */
[----:B------:R-:W-:-:S07]  /*23eb0*/  IMAD.MOV.U32 R221, RZ, RZ, R216 ;  /* 0x000000ffffdd7224 */ /* 0x000fce00078e00d8 */
[----:B------:R-:W-:Y:S05]  /*23ec0*/  WARPSYNC.COLLECTIVE R218, `(.L_x_19604) ;  /* 0x00000000da087348 */ /* 0x000fea0003c00000 */
[----:B------:R0:W1:Y:S02]  /*23ed0*/  SHFL.BFLY P6, R219, R221, R220, R223 ;  /* 0x0c0000dcdddb7389 */ /* 0x00006400000c00df */
[----:B01----:R-:W-:Y:S05]  /*23ee0*/  ENDCOLLECTIVE ;  /* 0x000000000000791b */ /* 0x003fea0003800000 */
.L_x_19604:
[----:B------:R-:W-:Y:S05]  /*23ef0*/  BRA `(.L_x_19605) ;  /* 0xffffffe000087947 */ /* 0x000fea000383ffff */
.L_x_19606:
        /* <DEDUP_REMOVED lines=16> */
.L_x_54388:


//--------------------- .text._ZN10layer_norm13ln_fwd_kernelINS_13Kernel_traitsI13__nv_bfloat16S2_fS2_fjLj1536ELj1ELj4ELj1ELj16ENS_18Kernel_traits_baseILj1536ES2_S2_fS2_fjLj128EEEEELb1ELb1ELb0ELb1EEEvNS_9FwdParamsE --------------------------
	.section	.text._ZN10layer_norm13ln_fwd_kernelINS_13Kernel_traitsI13__nv_bfloat16S2_fS2_fjLj1536ELj1ELj4ELj1ELj16ENS_18Kernel_traits_baseILj1536ES2_S2_fS2_fjLj128EEEEELb1ELb1ELb0ELb1EEEvNS_9FwdParamsE,"ax",@progbits
	.align	128
        .global         _ZN10layer_norm13ln_fwd_kernelINS_13Kernel_traitsI13__nv_bfloat16S2_fS2_fjLj1536ELj1ELj4ELj1ELj16ENS_18Kernel_traits_baseILj1536ES2_S2_fS2_fjLj128EEEEELb1ELb1ELb0ELb1EEEvNS_9FwdParamsE
        .type           _ZN10layer_norm13ln_fwd_kernelINS_13Kernel_traitsI13__nv_bfloat16S2_fS2_fjLj1536ELj1ELj4ELj1ELj16ENS_18Kernel_traits_baseILj1536ES2_S2_fS2_fjLj128EEEEELb1ELb1ELb0ELb1EEEvNS_9FwdParamsE,@function
        .size           _ZN10layer_norm13ln_fwd_kernelINS_13Kernel_traitsI13__nv_bfloat16S2_fS2_fjLj1536ELj1ELj4ELj1ELj16ENS_18Kernel_traits_baseILj1536ES2_S2_fS2_fjLj128EEEEELb1ELb1ELb0ELb1EEEvNS_9FwdParamsE,(.L_x_54389 - _ZN10layer_norm13ln_fwd_kernelINS_13Kernel_traitsI13__nv_bfloat16S2_fS2_fjLj1536ELj1ELj4ELj1ELj16ENS_18Kernel_traits_baseILj1536ES2_S2_fS2_fjLj128EEEEELb1ELb1ELb0ELb1EEEvNS_9FwdParamsE)
        .other          _ZN10layer_norm13ln_fwd_kernelINS_13Kernel_traitsI13__nv_bfloat16S2_fS2_fjLj1536ELj1ELj4ELj1ELj16ENS_18Kernel_traits_baseILj1536ES2_S2_fS2_fjLj128EEEEELb1ELb1ELb0ELb1EEEvNS_9FwdParamsE,@"STO_CUDA_ENTRY STV_DEFAULT"
_ZN10layer_norm13ln_fwd_kernelINS_13Kernel_traitsI13__nv_bfloat16S2_fS2_fjLj1536ELj1ELj4ELj1ELj16ENS_18Kernel_traits_baseILj1536ES2_S2_fS2_fjLj128EEEEELb1ELb1ELb0ELb1EEEvNS_9FwdParamsE:
.text._ZN10layer_norm13ln_fwd_kernelINS_13Kernel_traitsI13__nv_bfloat16S2_fS2_fjLj1536ELj1ELj4ELj1ELj16ENS_18Kernel_traits_baseILj1536ES2_S2_fS2_fjLj128EEEEELb1ELb1ELb0ELb1EEEvNS_9FwdParamsE:
[----:B------:R-:W-:Y:S01]  /*0000*/  LDC R1, c[0x0][0x37c] ;  /* 0x0000df00ff017b82 */ /* 0x000fe20000000800 */
[----:B------:R-:W0:Y:S01]  /*0010*/  LDCU.U8 UR4, c[0x0][0x464] ;  /* 0x00008c80ff0477ac */ /* 0x000e220008000000 */
[----:B------:R-:W1:Y:S06]  /*0020*/  LDCU.64 UR6, c[0x0][0x450] ;  /* 0x00008a00ff0677ac */ /* 0x000e6c0008000a00 */
[----:B------:R-:W2:Y:S01]  /*0030*/  LDC R209, c[0x0][0x458] ;  /* 0x00011600ffd17b82 */ /* 0x000ea20000000800 */
[----:B------:R-:W3:Y:S01]  /*0040*/  LDCU.64 UR8, c[0x0][0x358] ;  /* 0x00006b00ff0877ac */ /* 0x000ee20008000a00 */
[----:B------:R-:W4:Y:S06]  /*0050*/  LDCU.64 UR10, c[0x0][0x438] ;  /* 0x00008700ff0a77ac */ /* 0x000f2c0008000a00 */
[----:B------:R-:W5:Y:S01]  /*0060*/  LDC R0, c[0x0][0x45c] ;  /* 0x00011700ff007b82 */ /* 0x000f620000000800 */
[----:B0-----:R-:W-:Y:S01]  /*0070*/  ISETP.NE.AND P0, PT, RZ, UR4, PT ;  /* 0x00000004ff007c0c */ /* 0x001fe2000bf05270 */
[----:B-1----:R-:W-:-:S02]  /*0080*/  IMAD.U32 R2, RZ, RZ, UR6 ;  /* 0x00000006ff027e24 */ /* 0x002fc4000f8e00ff */
[----:B------:R-:W-:-:S10]  /*0090*/  IMAD.U32 R3, RZ, RZ, UR7 ;  /* 0x00000007ff037e24 */ /* 0x000fd4000f8e00ff */
[----:B---3--:R-:W3:Y:S01]  /*00a0*/  @P0 LDG.E.64 R2, desc[UR8][R2.64] ;  /* 0x0000000802020981 */ /* 0x008ee2000c1e1b00 */
[----:B--2---:R-:W-:Y:S01]  /*00b0*/  @P0 MOV R4, R209 ;  /* 0x000000d100040202 */ /* 0x004fe20000000f00 */
[----:B------:R-:W0:Y:S01]  /*00c0*/  @P0 LDC R7, c[0x0][0x460] ;  /* 0x00011800ff070b82 */ /* 0x000e220000000800 */
[----:B-----5:R-:W-:-:S06]  /*00d0*/  @P0 IMAD.MOV.U32 R5, RZ, RZ, R0 ;  /* 0x000000ffff050224 */ /* 0x020fcc00078e0000 */
[----:B------:R-:W0:Y:S01]  /*00e0*/  @P0 LDG.E.64 R4, desc[UR8][R4.64] ;  /* 0x0000000804040981 */ /* 0x000e22000c1e1b00 */
[----:B------:R-:W1:Y:S01]  /*00f0*/  S2UR UR5, SR_CTAID.X ;  /* 0x00000000000579c3 */ /* 0x000e620000002500 */
[----:B----4-:R-:W-:Y:S01]  /*0100*/  UISETP.NE.U32.AND UP0, UPT, UR10, URZ, UPT ;  /* 0x000000ff0a00728c */ /* 0x010fe2000bf05070 */
[----:B------:R-:W2:Y:S03]  /*0110*/  S2R R206, SR_TID.X ;  /* 0x0000000000ce7919 */ /* 0x000ea60000002100 */
[----:B------:R-:W-:Y:S02]  /*0120*/  UISETP.NE.AND.EX UP0, UPT, UR11, URZ, UPT, UP0 ;  /* 0x000000ff0b00728c */ /* 0x000fe4000bf05300 */
[----:B-1----:R-:W-:Y:S01]  /*0130*/  USHF.L.U32 UR4, UR5, 0x2, URZ ;  /* 0x0000000205047899 */ /* 0x002fe200080006ff */
[----:B--2---:R-:W-:-:S05]  /*0140*/  SHF.R.U32.HI R205, RZ, 0x5, R206 ;  /* 0x00000005ffcd7819 */ /* 0x004fca00000116ce */
[----:B------:R-:W-:Y:S02]  /*0150*/  LOP3.LUT R205, R205, UR4, RZ, 0xfc, !PT ;  /* 0x00000004cdcd7c12 */ /* 0x000fe4000f8efcff */
[----:B---3--:R-:W-:Y:S02]  /*0160*/  @P0 R2UR UR7, R3 ;  /* 0x00000000030702ca */ /* 0x008fe400000e0000 */
[----:B------:R-:W1:Y:S01]  /*0170*/  LDC R3, c[0x0][0x360] ;  /* 0x0000d800ff037b82 */ /* 0x000e620000000800 */
[----:B------:R-:W-:Y:S02]  /*0180*/  @P0 R2UR UR6, R2 ;  /* 0x00000000020602ca */ /* 0x000fe400000e0000 */
[----:B0-----:R-:W-:-:S08]  /*0190*/  @P0 IADD3 R209, P1, PT, R4, R7, RZ ;  /* 0x0000000704d10210 */ /* 0x001fd00007f3e0ff */
[----:B------:R-:W-:Y:S02]  /*01a0*/  UIADD3 UR16, UPT, UPT, UR7, -0x4498517b, URZ ;  /* 0xbb67ae8507107890 */ /* 0x000fe4000fffe0ff */
[----:B------:R-:W-:Y:S01]  /*01b0*/  UIADD3 UR18, UPT, UPT, UR7, 0x76cf5d0a, URZ ;  /* 0x76cf5d0a07127890 */ /* 0x000fe2000fffe0ff */
[----:B------:R-:W-:Y:S01]  /*01c0*/  @P0 IMAD.X R0, RZ, RZ, R5, P1 ;  /* 0x000000ffff000224 */ /* 0x000fe200008e0605 */
[----:B------:R-:W-:Y:S02]  /*01d0*/  UIADD3 UR15, UPT, UPT, UR6, -0x61c88647, URZ ;  /* 0x9e3779b9060f7890 */ /* 0x000fe4000fffe0ff */
[----:B------:R-:W-:Y:S02]  /*01e0*/  UIADD3 UR17, UPT, UPT, UR6, 0x3c6ef372, URZ ;  /* 0x3c6ef37206117890 */ /* 0x000fe4000fffe0ff */
[--C-:B------:R-:W-:Y:S01]  /*01f0*/  SHF.R.U64 R203, R209, 0x2, R0.reuse ;  /* 0x00000002d1cb7819 */ /* 0x100fe20000001200 */
[----:B------:R-:W-:Y:S01]  /*0200*/  UIADD3 UR19, UPT, UPT, UR6, -0x255992d5, URZ ;  /* 0xdaa66d2b06137890 */ /* 0x000fe2000fffe0ff */
[----:B------:R-:W-:Y:S01]  /*0210*/  SHF.R.U32.HI R0, RZ, 0x2, R0 ;  /* 0x00000002ff007819 */ /* 0x000fe20000011600 */
[----:B------:R-:W-:Y:S01]  /*0220*/  UIADD3 UR20, UPT, UPT, UR7, 0x32370b8f, URZ ;  /* 0x32370b8f07147890 */ /* 0x000fe2000fffe0ff */
[----:B-1----:R-:W-:Y:S01]  /*0230*/  IMAD R204, R3, UR5, R206 ;  /* 0x0000000503cc7c24 */ /* 0x002fe2000f8e02ce */
[----:B------:R-:W-:Y:S01]  /*0240*/  LOP3.LUT R206, R206, 0x1f, RZ, 0xc0, !PT ;  /* 0x0000001fcece7812 */ /* 0x000fe200078ec0ff */
[----:B------:R-:W-:-:S02]  /*0250*/  UIADD3 UR21, UPT, UPT, UR6, 0x78dde6e4, URZ ;  /* 0x78dde6e406157890 */ /* 0x000fc4000fffe0ff */
[----:B------:R-:W-:Y:S02]  /*0260*/  UIADD3 UR22, UPT, UPT, UR7, -0x126145ec, URZ ;  /* 0xed9eba1407167890 */ /* 0x000fe4000fffe0ff */
        /* <DEDUP_REMOVED lines=36> */
.L_x_19607:
        /* <DEDUP_REMOVED lines=28> */
.L_x_19608:
        /* <DEDUP_REMOVED lines=13> */
[----:B------:R-:W-:Y:S01]  /*0740*/  IMAD.HI.U32 R6, R3, -0x2daee0ad, RZ ;  /* 0xd2511f5303067827 */ /* 0x000fe200078e00ff */
[----:B-----5:R-:W-:Y:S01]  /*0750*/  PRMT R10, R139, 0x7632, R10 ;  /* 0x000076328b0a7816 */ /* 0x020fe2000000000a */
[----:B------:R-:W2:Y:S01]  /*0760*/  LDCU UR34, c[0x0][0x408] ;  /* 0x00008100ff2277ac */ /* 0x000ea20008000800 */
        /* <DEDUP_REMOVED lines=13> */
[----:B------:R-:W0:Y:S01]  /*0840*/  LDCU.U8 UR13, c[0x0][0x410] ;  /* 0x00008200ff0d77ac */ /* 0x000e220008000000 */
        /* <DEDUP_REMOVED lines=15> */
[----:B------:R-:W0:Y:S01]  /*0940*/  LDCU.64 UR10, c[0x0][0x3a0] ;  /* 0x00007400ff0a77ac */ /* 0x000e220008000a00 */
        /* <DEDUP_REMOVED lines=98> */
.L_x_20102:
        /* <DEDUP_REMOVED lines=31> */
[----:B------:R-:W-:-:S04]  /*1160*/  VIADDMNMX.U32 R36, R209, 0xfffffffe, R36, PT ;  /* 0xfffffffed1247846 */ /* 0x000fc80003800024 */
[----:B------:R-:W-:-:S04]  /*1170*/  SHF.L.U32 R38, R36, 0x2, RZ ;  /* 0x0000000224267819 */ /* 0x000fc800000006ff */
[----:B------:R-:W0:Y:S02]  /*1180*/  LDC R36, c[0x2][R38] ;  /* 0x0080000026247b82 */ /* 0x000e240000000800 */
[----:B0-----:R-:W-:-:S04]  /*1190*/  SHF.R.S32.HI R37, RZ, 0x1f, R36 ;  /* 0x0000001fff257819 */ /* 0x001fc80000011424 */
.L_x_54228:
[----:B------:R-:W-:Y:S05]  /*11a0*/  BRX R36 -0x11b0                                        (*"BRANCH_TARGETS .L_x_54229,.L_x_54230,.L_x_54231"*) ;  /* 0xffffffec24947949 */ /* 0x000fea000383ffff */
.L_x_54231:
[----:B------:R-:W-:Y:S01]  /*11b0*/  VIADD R38, R209, 0x1 ;  /* 0x00000001d1267836 */ /* 0x000fe20000000000 */
[----:B------:R-:W-:Y:S01]  /*11c0*/  MOV R39, R3 ;  /* 0x0000000300277202 */ /* 0x000fe20000000f00 */
[----:B------:R-:W-:Y:S01]  /*11d0*/  IMAD.MOV.U32 R44, RZ, RZ, R208 ;  /* 0x000000ffff2c7224 */ /* 0x000fe200078e00d0 */
[----:B------:R-:W-:Y:S06]  /*11e0*/  BRA `(.L_x_19612) ;  /* 0x0000000000f07947 */ /* 0x000fec0003800000 */
.L_x_54229:
[----:B------:R-:W-:Y:S01]  /*11f0*/  IMAD.MOV.U32 R44, RZ, RZ, R208 ;  /* 0x000000ffff2c7224 */ /* 0x000fe200078e00d0 */
[----:B------:R-:W-:Y:S01]  /*1200*/  MOV R39, R2 ;  /* 0x0000000200277202 */ /* 0x000fe20000000f00 */
[----:B------:R-:W-:Y:S01]  /*1210*/  IMAD.MOV.U32 R38, RZ, RZ, 0x3 ;  /* 0x00000003ff267424 */ /* 0x000fe200078e00ff */
[----:B------:R-:W-:Y:S06]  /*1220*/  BRA `(.L_x_19612) ;  /* 0x0000000000e07947 */ /* 0x000fec0003800000 */
.L_x_54230:
        /* <DEDUP_REMOVED lines=13> */
.L_x_19614:
[----:B------:R-:W-:Y:S05]  /*1300*/  BSYNC.RECONVERGENT B2 ;  /* 0x0000000000027941 */ /* 0x000fea0003800200 */
.L_x_19613:
        /* <DEDUP_REMOVED lines=42> */
.L_x_19612:
[----:B------:R-:W-:Y:S05]  /*15b0*/  BSYNC.RECONVERGENT B1 ;  /* 0x0000000000017941 */ /* 0x000fea0003800200 */
.L_x_19611:
        /* <DEDUP_REMOVED lines=9> */
[----:B------:R-:W-:Y:S02]  /*1650*/  HFMA2 R36, -RZ, RZ, 0, 1.1920928955078125e-07 ;  /* 0x00000002ff247431 */ /* 0x000fe400000001ff */
[----:B------:R-:W-:Y:S01]  /*1660*/  FMUL.FTZ R39, R39, R214 ;  /* 0x000000d627277220 */ /* 0x000fe20000410000 */
[----:B------:R-:W-:Y:S01]  /*1670*/  FSETP.GTU.FTZ.AND P1, PT, R37, R216, PT ;  /* 0x000000d82500720b */ /* 0x000fe20003f3c000 */
[----:B------:R-:W-:Y:S01]  /*1680*/  IMAD.MOV.U32 R37, RZ, RZ, R202 ;  /* 0x000000ffff257224 */ /* 0x000fe200078e00ca */
[----:B------:R-:W-:-:S02]  /*1690*/  PRMT R32, R32, 0x7632, R32 ;  /* 0x0000763220207816 */ /* 0x000fc40000000020 */
[----:B------:R-:W-:Y:S02]  /*16a0*/  FSEL R39, R39, RZ, !P1 ;  /* 0x000000ff27277208 */ /* 0x000fe40004800000 */
[----:B------:R-:W-:-:S03]  /*16b0*/  PLOP3.LUT P1, PT, P1, PT, PT, 0x8, 0x80 ;  /* 0x000000000080781c */ /* 0x000fc60000f2e170 */
[----:B------:R-:W-:Y:S01]  /*16c0*/  FFMA.FTZ R72, R39, R72, R80 ;  /* 0x0000004827487223 */ /* 0x000fe20000010050 */
        /* <DEDUP_REMOVED lines=10> */
.L_x_19617:
        /* <DEDUP_REMOVED lines=13> */
.L_x_19619:
[----:B------:R-:W-:Y:S05]  /*1840*/  BSYNC.RECONVERGENT B2 ;  /* 0x0000000000027941 */ /* 0x000fea0003800200 */
.L_x_19618:
        /* <DEDUP_REMOVED lines=43> */
.L_x_19616:
[----:B------:R-:W-:Y:S05]  /*1b00*/  BSYNC.RECONVERGENT B1 ;  /* 0x0000000000017941 */ /* 0x000fea0003800200 */
.L_x_19615:
        /* <DEDUP_REMOVED lines=24> */
.L_x_19622:
        /* <DEDUP_REMOVED lines=13> */
.L_x_19624:
[----:B------:R-:W-:Y:S05]  /*1d60*/  BSYNC.RECONVERGENT B2 ;  /* 0x0000000000027941 */ /* 0x000fea0003800200 */
.L_x_19623:
        /* <DEDUP_REMOVED lines=43> */
.L_x_19621:
[----:B------:R-:W-:Y:S05]  /*2020*/  BSYNC.RECONVERGENT B1 ;  /* 0x0000000000017941 */ /* 0x000fea0003800200 */
.L_x_19620:
        /* <DEDUP_REMOVED lines=8> */
[----:B------:R-:W-:Y:S01]  /*20b0*/  IMAD.MOV.U32 R36, RZ, RZ, 0x2 ;  /* 0x00000002ff247424 */ /* 0x000fe200078e00ff */
[----:B------:R-:W-:Y:S02]  /*20c0*/  MOV R33, R202 ;  /* 0x000000ca00217202 */ /* 0x000fe40000000f00 */
        /* <DEDUP_REMOVED lines=14> */
.L_x_19627:
        /* <DEDUP_REMOVED lines=13> */
.L_x_19629:
[----:B------:R-:W-:Y:S05]  /*2280*/  BSYNC.RECONVERGENT B2 ;  /* 0x0000000000027941 */ /* 0x000fea0003800200 */
.L_x_19628:
        /* <DEDUP_REMOVED lines=43> */
.L_x_19626:
[----:B------:R-:W-:Y:S05]  /*2540*/  BSYNC.RECONVERGENT B1 ;  /* 0x0000000000017941 */ /* 0x000fea0003800200 */
.L_x_19625:
        /* <DEDUP_REMOVED lines=23> */
.L_x_19632:
        /* <DEDUP_REMOVED lines=13> */
.L_x_19634:
[----:B------:R-:W-:Y:S05]  /*2790*/  BSYNC.RECONVERGENT B2 ;  /* 0x0000000000027941 */ /* 0x000fea0003800200 */
.L_x_19633:
        /* <DEDUP_REMOVED lines=43> */
.L_x_19631:
[----:B------:R-:W-:Y:S05]  /*2a50*/  BSYNC.RECONVERGENT B1 ;  /* 0x0000000000017941 */ /* 0x000fea0003800200 */
.L_x_19630:
        /* <DEDUP_REMOVED lines=24> */
.L_x_19637:
        /* <DEDUP_REMOVED lines=13> */
.L_x_19639:
[----:B------:R-:W-:Y:S05]  /*2cb0*/  BSYNC.RECONVERGENT B2 ;  /* 0x0000000000027941 */ /* 0x000fea0003800200 */
.L_x_19638:
        /* <DEDUP_REMOVED lines=43> */
.L_x_19636:
[----:B------:R-:W-:Y:S05]  /*2f70*/  BSYNC.RECONVERGENT B1 ;  /* 0x0000000000017941 */ /* 0x000fea0003800200 */
.L_x_19635:
        /* <DEDUP_REMOVED lines=23> */
.L_x_19642:
        /* <DEDUP_REMOVED lines=13> */
.L_x_19644:
[----:B------:R-:W-:Y:S05]  /*31c0*/  BSYNC.RECONVERGENT B2 ;  /* 0x0000000000027941 */ /* 0x000fea0003800200 */
.L_x_19643:
        /* <DEDUP_REMOVED lines=43> */
.L_x_19641:
[----:B------:R-:W-:Y:S05]  /*3480*/  BSYNC.RECONVERGENT B1 ;  /* 0x0000000000017941 */ /* 0x000fea0003800200 */
.L_x_19640:
        /* <DEDUP_REMOVED lines=24> */
.L_x_19647:
        /* <DEDUP_REMOVED lines=15> */
.L_x_19649:
[----:B------:R-:W-:Y:S05]  /*3700*/  BSYNC.RECONVERGENT B2 ;  /* 0x0000000000027941 */ /* 0x000fea0003800200 */
.L_x_19648:
        /* <DEDUP_REMOVED lines=43> */
.L_x_19646:
[----:B------:R-:W-:Y:S05]  /*39c0*/  BSYNC.RECONVERGENT B1 ;  /* 0x0000000000017941 */ /* 0x000fea0003800200 */
.L_x_19645:
        /* <DEDUP_REMOVED lines=9> */
[----:B------:R-:W-:Y:S01]  /*3a60*/  FFMA.FTZ R71, R32, R71, R79 ;  /* 0x0000004720477223 */ /* 0x000fe2000001004f */
[----:B------:R-:W-:Y:S09]  /*3a70*/  BRA `(.L_x_19650) ;  /* 0x0000002800507947 */ /* 0x000ff20003800000 */
.L_x_19610:
        /* <DEDUP_REMOVED lines=16> */
.L_x_19653:
        /* <DEDUP_REMOVED lines=13> */
.L_x_19655:
[----:B------:R-:W-:Y:S05]  /*3c50*/  BSYNC.RECONVERGENT B2 ;  /* 0x0000000000027941 */ /* 0x000fea0003800200 */
.L_x_19654:
        /* <DEDUP_REMOVED lines=42> */
.L_x_19652:
[----:B------:R-:W-:Y:S05]  /*3f00*/  BSYNC.RECONVERGENT B1 ;  /* 0x0000000000017941 */ /* 0x000fea0003800200 */
.L_x_19651:
        /* <DEDUP_REMOVED lines=8> */
[----:B------:R-:W-:Y:S01]  /*3f90*/  HFMA2 R36, -RZ, RZ, 0, 1.1920928955078125e-07 ;  /* 0x00000002ff247431 */ /* 0x000fe200000001ff */
[----:B------:R-:W-:Y:S01]  /*3fa0*/  PRMT R32, R32, 0x7632, R32 ;  /* 0x0000763220207816 */ /* 0x000fe20000000020 */
[----:B------:R-:W-:Y:S01]  /*3fb0*/  FMUL.FTZ R39, R39, R214 ;  /* 0x000000d627277220 */ /* 0x000fe20000410000 */
[----:B------:R-:W-:Y:S01]  /*3fc0*/  FSETP.GTU.FTZ.AND P1, PT, R37, R216, PT ;  /* 0x000000d82500720b */ /* 0x000fe20003f3c000 */
[----:B------:R-:W-:-:S03]  /*3fd0*/  IMAD.U32 R37, R104, 0x10000, RZ ;  /* 0x0001000068257824 */ /* 0x000fc600078e00ff */
        /* <DEDUP_REMOVED lines=14> */
.L_x_19658:
        /* <DEDUP_REMOVED lines=13> */
.L_x_19660:
[----:B------:R-:W-:Y:S05]  /*4190*/  BSYNC.RECONVERGENT B2 ;  /* 0x0000000000027941 */ /* 0x000fea0003800200 */
.L_x_19659:
        /* <DEDUP_REMOVED lines=43> */
.L_x_19657:
[----:B------:R-:W-:Y:S05]  /*4450*/  BSYNC.RECONVERGENT B1 ;  /* 0x0000000000017941 */ /* 0x000fea0003800200 */
.L_x_19656:
        /* <DEDUP_REMOVED lines=24> */
.L_x_19663:
        /* <DEDUP_REMOVED lines=13> */
.L_x_19665:
[----:B------:R-:W-:Y:S05]  /*46b0*/  BSYNC.RECONVERGENT B2 ;  /* 0x0000000000027941 */ /* 0x000fea0003800200 */
.L_x_19664:
        /* <DEDUP_REMOVED lines=43> */
.L_x_19662:
[----:B------:R-:W-:Y:S05]  /*4970*/  BSYNC.RECONVERGENT B1 ;  /* 0x0000000000017941 */ /* 0x000fea0003800200 */
.L_x_19661:
        /* <DEDUP_REMOVED lines=24> */
.L_x_19668:
        /* <DEDUP_REMOVED lines=13> */
.L_x_19670:
[----:B------:R-:W-:Y:S05]  /*4bd0*/  BSYNC.RECONVERGENT B2 ;  /* 0x0000000000027941 */ /* 0x000fea0003800200 */
.L_x_19669:
        /* <DEDUP_REMOVED lines=43> */
.L_x_19667:
[----:B------:R-:W-:Y:S05]  /*4e90*/  BSYNC.RECONVERGENT B1 ;  /* 0x0000000000017941 */ /* 0x000fea0003800200 */
.L_x_19666:
        /* <DEDUP_REMOVED lines=23> */
.L_x_19673:
        /* <DEDUP_REMOVED lines=13> */
.L_x_19675:
[----:B------:R-:W-:Y:S05]  /*50e0*/  BSYNC.RECONVERGENT B2 ;  /* 0x0000000000027941 */ /* 0x000fea0003800200 */
.L_x_19674:
        /* <DEDUP_REMOVED lines=43> */
.L_x_19672:
[----:B------:R-:W-:Y:S05]  /*53a0*/  BSYNC.RECONVERGENT B1 ;  /* 0x0000000000017941 */ /* 0x000fea0003800200 */
.L_x_19671:
        /* <DEDUP_REMOVED lines=24> */
.L_x_19678:
        /* <DEDUP_REMOVED lines=13> */
.L_x_19680:
[----:B------:R-:W-:Y:S05]  /*5600*/  BSYNC.RECONVERGENT B2 ;  /* 0x0000000000027941 */ /* 0x000fea0003800200 */
.L_x_19679:
        /* <DEDUP_REMOVED lines=43> */
.L_x_19677:
[----:B------:R-:W-:Y:S05]  /*58c0*/  BSYNC.RECONVERGENT B1 ;  /* 0x0000000000017941 */ /* 0x000fea0003800200 */
.L_x_19676:
        /* <DEDUP_REMOVED lines=23> */
.L_x_19683:
        /* <DEDUP_REMOVED lines=13> */
.L_x_19685:
[----:B------:R-:W-:Y:S05]  /*5b10*/  BSYNC.RECONVERGENT B2 ;  /* 0x0000000000027941 */ /* 0x000fea0003800200 */
.L_x_19684:
        /* <DEDUP_REMOVED lines=43> */
.L_x_19682:
[----:B------:R-:W-:Y:S05]  /*5dd0*/  BSYNC.RECONVERGENT B1 ;  /* 0x0000000000017941 */ /* 0x000fea0003800200 */
.L_x_19681:
        /* <DEDUP_REMOVED lines=24> */
.L_x_19688:
        /* <DEDUP_REMOVED lines=15> */
.L_x_19690:
[----:B------:R-:W-:Y:S05]  /*6050*/  BSYNC.RECONVERGENT B2 ;  /* 0x0000000000027941 */ /* 0x000fea0003800200 */
.L_x_19689:
        /* <DEDUP_REMOVED lines=43> */
.L_x_19687:
[----:B------:R-:W-:Y:S05]  /*6310*/  BSYNC.RECONVERGENT B1 ;  /* 0x0000000000017941 */ /* 0x000fea0003800200 */
.L_x_19686:
        /* <DEDUP_REMOVED lines=10> */
.L_x_19650:
[----:B------:R-:W0:Y:S01]  /*63c0*/  LDC.64 R224, c[0x0][0x3a8] ;  /* 0x0000ea00ffe07b82 */ /* 0x000e220000000a00 */
[----:B------:R-:W-:Y:S01]  /*63d0*/  SEL R38, RZ, 0x10000, !P5 ;  /* 0x00010000ff267807 */ /* 0x000fe20006800000 */
[----:B------:R-:W-:Y:S01]  /*63e0*/  VIADD R213, R211, 0x20 ;  /* 0x00000020d3d57836 */ /* 0x000fe20000000000 */
[----:B------:R-:W-:Y:S02]  /*63f0*/  ISETP.NE.AND P5, PT, R40, RZ, PT ;  /* 0x000000ff2800720c */ /* 0x000fe40003fa5270 */
[----:B------:R-:W-:Y:S02]  /*6400*/  SEL R36, RZ, 0x1000000, !P2 ;  /* 0x01000000ff247807 */ /* 0x000fe40005000000 */
[----:B------:R-:W-:Y:S01]  /*6410*/  SEL R35, RZ, 0x10000, !P1 ;  /* 0x00010000ff237807 */ /* 0x000fe20004800000 */
[----:B------:R-:W1:Y:S01]  /*6420*/  @P0 LDC.64 R32, c[0x0][0x3a0] ;  /* 0x0000e800ff200b82 */ /* 0x000e620000000a00 */
[----:B------:R-:W-:Y:S02]  /*6430*/  SEL R34, RZ, 0x100, !P5 ;  /* 0x00000100ff227807 */ /* 0x000fe40006800000 */
[----:B------:R-:W-:-:S02]  /*6440*/  SEL R39, RZ, 0x1000000, !P6 ;  /* 0x01000000ff277807 */ /* 0x000fc40007000000 */
[----:B------:R-:W-:Y:S02]  /*6450*/  SEL R37, RZ, 0x100, !P4 ;  /* 0x00000100ff257807 */ /* 0x000fe40006000000 */
[----:B------:R-:W-:Y:S01]  /*6460*/  ISETP.NE.AND P6, PT, R41, RZ, PT ;  /* 0x000000ff2900720c */ /* 0x000fe20003fc5270 */
[----:B------:R-:W2:Y:S01]  /*6470*/  LDC.64 R222, c[0x0][0x3b0] ;  /* 0x0000ec00ffde7b82 */ /* 0x000ea20000000a00 */
        /* <DEDUP_REMOVED lines=8> */
[----:B-1----:R-:W-:-:S03]  /*6500*/  @P0 IMAD.WIDE.U32 R42, R213, 0x20, R32 ;  /* 0x00000020d52a0825 */ /* 0x002fc600078e0020 */
[----:B------:R0:W-:Y:S01]  /*6510*/  STG.E.128 desc[UR8][R40.64+0x10], R68 ;  /* 0x0000104428007986 */ /* 0x0001e2000c101d08 */
[----:B------:R-:W-:-:S04]  /*6520*/  IMAD.WIDE.U32 R32, R213, 0x10, R156 ;  /* 0x00000010d5207825 */ /* 0x000fc800078e009c */
[----:B--2---:R-:W-:-:S05]  /*6530*/  IMAD.WIDE.U32 R38, R211, 0x8, R222 ;  /* 0x00000008d3267825 */ /* 0x004fca00078e00de */
[----:B------:R0:W-:Y:S04]  /*6540*/  STG.E.64 desc[UR8][R38.64], R36 ;  /* 0x0000002426007986 */ /* 0x0001e8000c101b08 */
[----:B------:R0:W5:Y:S04]  /*6550*/  @P0 LDG.E.128 R80, desc[UR8][R42.64] ;  /* 0x000000082a500981 */ /* 0x000168000c1e1d00 */
[----:B------:R0:W5:Y:S04]  /*6560*/  @P0 LDG.E.128 R76, desc[UR8][R42.64+0x10] ;  /* 0x000010082a4c0981 */ /* 0x000168000c1e1d00 */
[----:B------:R-:W5:Y:S01]  /*6570*/  LDG.E.128 R32, desc[UR8][R32.64] ;  /* 0x0000000820207981 */ /* 0x000f62000c1e1d00 */
        /* <DEDUP_REMOVED lines=17> */
.L_x_19694:
        /* <DEDUP_REMOVED lines=13> */
.L_x_19696:
[----:B------:R-:W-:Y:S05]  /*6760*/  BSYNC.RECONVERGENT B2 ;  /* 0x0000000000027941 */ /* 0x000fea0003800200 */
.L_x_19695:
        /* <DEDUP_REMOVED lines=42> */
.L_x_19693:
[----:B------:R-:W-:Y:S05]  /*6a10*/  BSYNC.RECONVERGENT B1 ;  /* 0x0000000000017941 */ /* 0x000fea0003800200 */
.L_x_19692:
[----:B------:R-:W-:Y:S01]  /*6a20*/  I2FP.F32.U32 R37, R36 ;  /* 0x0000002400257245 */ /* 0x000fe20000201000 */
[----:B------:R-:W-:Y:S01]  /*6a30*/  IMAD.U32 R64, R100, 0x10000, RZ ;  /* 0x0001000064407824 */ /* 0x000fe200078e00ff */
[----:B-----5:R-:W-:Y:S01]  /*6a40*/  SHF.L.U32 R39, R32, 0x10, RZ ;  /* 0x0000001020277819 */ /* 0x020fe200000006ff */
        /* <DEDUP_REMOVED lines=22> */
.L_x_19699:
        /* <DEDUP_REMOVED lines=13> */
.L_x_19701:
[----:B------:R-:W-:Y:S05]  /*6c80*/  BSYNC.RECONVERGENT B2 ;  /* 0x0000000000027941 */ /* 0x000fea0003800200 */
.L_x_19700:
        /* <DEDUP_REMOVED lines=43> */
.L_x_19698:
[----:B------:R-:W-:Y:S05]  /*6f40*/  BSYNC.RECONVERGENT B1 ;  /* 0x0000000000017941 */ /* 0x000fea0003800200 */
.L_x_19697:
        /* <DEDUP_REMOVED lines=24> */
.L_x_19704:
        /* <DEDUP_REMOVED lines=13> */
.L_x_19706:
[----:B------:R-:W-:Y:S05]  /*71a0*/  BSYNC.RECONVERGENT B2 ;  /* 0x0000000000027941 */ /* 0x000fea0003800200 */
.L_x_19705:
        /* <DEDUP_REMOVED lines=43> */
.L_x_19703:
[----:B------:R-:W-:Y:S05]  /*7460*/  BSYNC.RECONVERGENT B1 ;  /* 0x0000000000017941 */ /* 0x000fea0003800200 */
.L_x_19702:
        /* <DEDUP_REMOVED lines=24> */
.L_x_19709:
        /* <DEDUP_REMOVED lines=13> */
.L_x_19711:
[----:B------:R-:W-:Y:S05]  /*76c0*/  BSYNC.RECONVERGENT B2 ;  /* 0x0000000000027941 */ /* 0x000fea0003800200 */
.L_x_19710:
        /* <DEDUP_REMOVED lines=43> */
.L_x_19708:
[----:B------:R-:W-:Y:S05]  /*7980*/  BSYNC.RECONVERGENT B1 ;  /* 0x0000000000017941 */ /* 0x000fea0003800200 */
.L_x_19707:
        /* <DEDUP_REMOVED lines=23> */
.L_x_19714:
        /* <DEDUP_REMOVED lines=13> */
.L_x_19716:
[----:B------:R-:W-:Y:S05]  /*7bd0*/  BSYNC.RECONVERGENT B2 ;  /* 0x0000000000027941 */ /* 0x000fea0003800200 */
.L_x_19715:
        /* <DEDUP_REMOVED lines=43> */
.L_x_19713:
[----:B------:R-:W-:Y:S05]  /*7e90*/  BSYNC.RECONVERGENT B1 ;  /* 0x0000000000017941 */ /* 0x000fea0003800200 */
.L_x_19712:
        /* <DEDUP_REMOVED lines=24> */
.L_x_19719:
        /* <DEDUP_REMOVED lines=13> */
.L_x_19721:
[----:B------:R-:W-:Y:S05]  /*80f0*/  BSYNC.RECONVERGENT B2 ;  /* 0x0000000000027941 */ /* 0x000fea0003800200 */
.L_x_19720:
        /* <DEDUP_REMOVED lines=43> */
.L_x_19718:
[----:B------:R-:W-:Y:S05]  /*83b0*/  BSYNC.RECONVERGENT B1 ;  /* 0x0000000000017941 */ /* 0x000fea0003800200 */
.L_x_19717:
        /* <DEDUP_REMOVED lines=23> */
.L_x_19724:
        /* <DEDUP_REMOVED lines=13> */
.L_x_19726:
[----:B------:R-:W-:Y:S05]  /*8600*/  BSYNC.RECONVERGENT B2 ;  /* 0x0000000000027941 */ /* 0x000fea0003800200 */
.L_x_19725:
        /* <DEDUP_REMOVED lines=43> */
.L_x_19723:
[----:B------:R-:W-:Y:S05]  /*88c0*/  BSYNC.RECONVERGENT B1 ;  /* 0x0000000000017941 */ /* 0x000fea0003800200 */
.L_x_19722:
        /* <DEDUP_REMOVED lines=24> */
.L_x_19729:
        /* <DEDUP_REMOVED lines=15> */
.L_x_19731:
[----:B------:R-:W-:Y:S05]  /*8b40*/  BSYNC.RECONVERGENT B2 ;  /* 0x0000000000027941 */ /* 0x000fea0003800200 */
.L_x_19730:
        /* <DEDUP_REMOVED lines=43> */
.L_x_19728:
[----:B------:R-:W-:Y:S05]  /*8e00*/  BSYNC.RECONVERGENT B1 ;  /* 0x0000000000017941 */ /* 0x000fea0003800200 */
.L_x_19727:
[----:B------:R-:W-:Y:S01]  /*8e10*/  I2FP.F32.U32 R33, R33 ;  /* 0x0000002100217245 */ /* 0x000fe20000201000 */
[----:B------:R-:W-:Y:S02]  /*8e20*/  IMAD.U32 R35, R38, 0x10000, RZ ;  /* 0x0001000026237824 */ /* 0x000fe400078e00ff */
[----:B------:R-:W-:Y:S02]  /*8e30*/  IMAD.U32 R63, R193, 0x10000, RZ ;  /* 0x00010000c13f7824 */ /* 0x000fe400078e00ff */
        /* <DEDUP_REMOVED lines=8> */
.L_x_19691:
        /* <DEDUP_REMOVED lines=16> */
.L_x_19735:
        /* <DEDUP_REMOVED lines=13> */
.L_x_19737:
[----:B------:R-:W-:Y:S05]  /*9090*/  BSYNC.RECONVERGENT B2 ;  /* 0x0000000000027941 */ /* 0x000fea0003800200 */
.L_x_19736:
        /* <DEDUP_REMOVED lines=42> */
.L_x_19734:
[----:B------:R-:W-:Y:S05]  /*9340*/  BSYNC.RECONVERGENT B1 ;  /* 0x0000000000017941 */ /* 0x000fea0003800200 */
.L_x_19733:
        /* <DEDUP_REMOVED lines=25> */
.L_x_19740:
        /* <DEDUP_REMOVED lines=13> */
.L_x_19742:
[----:B------:R-:W-:Y:S05]  /*95b0*/  BSYNC.RECONVERGENT B2 ;  /* 0x0000000000027941 */ /* 0x000fea0003800200 */
.L_x_19741:
        /* <DEDUP_REMOVED lines=43> */
.L_x_19739:
[----:B------:R-:W-:Y:S05]  /*9870*/  BSYNC.RECONVERGENT B1 ;  /* 0x0000000000017941 */ /* 0x000fea0003800200 */
.L_x_19738:
        /* <DEDUP_REMOVED lines=24> */
.L_x_19745:
        /* <DEDUP_REMOVED lines=13> */
.L_x_19747:
[----:B------:R-:W-:Y:S05]  /*9ad0*/  BSYNC.RECONVERGENT B2 ;  /* 0x0000000000027941 */ /* 0x000fea0003800200 */
.L_x_19746:
        /* <DEDUP_REMOVED lines=43> */
.L_x_19744:
[----:B------:R-:W-:Y:S05]  /*9d90*/  BSYNC.RECONVERGENT B1 ;  /* 0x0000000000017941 */ /* 0x000fea0003800200 */
.L_x_19743:
        /* <DEDUP_REMOVED lines=24> */
.L_x_19750:
        /* <DEDUP_REMOVED lines=13> */
.L_x_19752:
[----:B------:R-:W-:Y:S05]  /*9ff0*/  BSYNC.RECONVERGENT B2 ;  /* 0x0000000000027941 */ /* 0x000fea0003800200 */
.L_x_19751:
        /* <DEDUP_REMOVED lines=43> */
.L_x_19749:
[----:B------:R-:W-:Y:S05]  /*a2b0*/  BSYNC.RECONVERGENT B1 ;  /* 0x0000000000017941 */ /* 0x000fea0003800200 */
.L_x_19748:
        /* <DEDUP_REMOVED lines=23> */
.L_x_19755:
        /* <DEDUP_REMOVED lines=13> */
.L_x_19757:
[----:B------:R-:W-:Y:S05]  /*a500*/  BSYNC.RECONVERGENT B2 ;  /* 0x0000000000027941 */ /* 0x000fea0003800200 */
.L_x_19756:
        /* <DEDUP_REMOVED lines=43> */
.L_x_19754:
[----:B------:R-:W-:Y:S05]  /*a7c0*/  BSYNC.RECONVERGENT B1 ;  /* 0x0000000000017941 */ /* 0x000fea0003800200 */
.L_x_19753:
        /* <DEDUP_REMOVED lines=24> */
.L_x_19760:
        /* <DEDUP_REMOVED lines=13> */
.L_x_19762:
[----:B------:R-:W-:Y:S05]  /*aa20*/  BSYNC.RECONVERGENT B2 ;  /* 0x0000000000027941 */ /* 0x000fea0003800200 */
.L_x_19761:
        /* <DEDUP_REMOVED lines=43> */
.L_x_19759:
[----:B------:R-:W-:Y:S05]  /*ace0*/  BSYNC.RECONVERGENT B1 ;  /* 0x0000000000017941 */ /* 0x000fea0003800200 */
.L_x_19758:
        /* <DEDUP_REMOVED lines=23> */
.L_x_19765:
        /* <DEDUP_REMOVED lines=13> */
.L_x_19767:
[----:B------:R-:W-:Y:S05]  /*af30*/  BSYNC.RECONVERGENT B2 ;  /* 0x0000000000027941 */ /* 0x000fea0003800200 */
.L_x_19766:
        /* <DEDUP_REMOVED lines=43> */
.L_x_19764:
[----:B------:R-:W-:Y:S05]  /*b1f0*/  BSYNC.RECONVERGENT B1 ;  /* 0x0000000000017941 */ /* 0x000fea0003800200 */
.L_x_19763:
        /* <DEDUP_REMOVED lines=24> */
.L_x_19770:
        /* <DEDUP_REMOVED lines=15> */
.L_x_19772:
[----:B------:R-:W-:Y:S05]  /*b470*/  BSYNC.RECONVERGENT B2 ;  /* 0x0000000000027941 */ /* 0x000fea0003800200 */
.L_x_19771:
        /* <DEDUP_REMOVED lines=43> */
.L_x_19769:
[----:B------:R-:W-:Y:S05]  /*b730*/  BSYNC.RECONVERGENT B1 ;  /* 0x0000000000017941 */ /* 0x000fea0003800200 */
.L_x_19768:
        /* <DEDUP_REMOVED lines=10> */
.L_x_19732:
[----:B------:R-:W0:Y:S01]  /*b7e0*/  @P0 LDC.64 R32, c[0x0][0x3a0] ;  /* 0x0000e800ff200b82 */ /* 0x000e220000000a00 */
[----:B------:R-:W-:Y:S01]  /*b7f0*/  SEL R38, RZ, 0x10000, !P5 ;  /* 0x00010000ff267807 */ /* 0x000fe20006800000 */
[----:B------:R-:W-:Y:S01]  /*b800*/  VIADD R215, R211, 0x40 ;  /* 0x00000040d3d77836 */ /* 0x000fe20000000000 */
[----:B------:R-:W-:Y:S02]  /*b810*/  ISETP.NE.AND P5, PT, R40, RZ, PT ;  /* 0x000000ff2800720c */ /* 0x000fe40003fa5270 */
[----:B------:R-:W-:Y:S02]  /*b820*/  SEL R36, RZ, 0x1000000, !P2 ;  /* 0x01000000ff247807 */ /* 0x000fe40005000000 */
[----:B------:R-:W-:Y:S02]  /*b830*/  SEL R35, RZ, 0x10000, !P1 ;  /* 0x00010000ff237807 */ /* 0x000fe40004800000 */
[----:B------:R-:W-:Y:S02]  /*b840*/  SEL R34, RZ, 0x100, !P5 ;  /* 0x00000100ff227807 */ /* 0x000fe40006800000 */
[----:B------:R-:W-:-:S02]  /*b850*/  SEL R39, RZ, 0x1000000, !P6 ;  /* 0x01000000ff277807 */ /* 0x000fc40007000000 */
[----:B------:R-:W-:Y:S02]  /*b860*/  SEL R37, RZ, 0x100, !P4 ;  /* 0x00000100ff257807 */ /* 0x000fe40006000000 */
[----:B------:R-:W-:Y:S01]  /*b870*/  ISETP.NE.AND P6, PT, R41, RZ, PT ;  /* 0x000000ff2900720c */ /* 0x000fe20003fc5270 */
[----:B------:R-:W-:Y:S01]  /*b880*/  IMAD.WIDE.U32 R40, R213, 0x20, R224 ;  /* 0x00000020d5287825 */ /* 0x000fe200078e00e0 */
[----:B------:R-:W-:Y:S02]  /*b890*/  LOP3.LUT R34, R34, R36, R35, 0xfe, !PT ;  /* 0x0000002422227212 */ /* 0x000fe400078efe23 */
[----:B------:R-:W-:Y:S01]  /*b8a0*/  LOP3.LUT R37, R37, R39, R38, 0xfe, !PT ;  /* 0x0000002725257212 */ /* 0x000fe200078efe26 */
[----:B------:R-:W-:Y:S01]  /*b8b0*/  IMAD.WIDE.U32 R38, R213, 0x8, R222 ;  /* 0x00000008d5267825 */ /* 0x000fe200078e00de */
[----:B------:R-:W-:Y:S01]  /*b8c0*/  SEL R36, RZ, 0x1, !P3 ;  /* 0x00000001ff247807 */ /* 0x000fe20005800000 */
[----:B------:R1:W-:Y:S01]  /*b8d0*/  STG.E.128 desc[UR8][R40.64], R64 ;  /* 0x0000004028007986 */ /* 0x0003e2000c101d08 */
[----:B------:R-:W-:Y:S01]  /*b8e0*/  SEL R35, RZ, 0x1, !P6 ;  /* 0x00000001ff237807 */ /* 0x000fe20007000000 */
[----:B0-----:R-:W-:Y:S01]  /*b8f0*/  @P0 IMAD.WIDE.U32 R42, R215, 0x20, R32 ;  /* 0x00000020d72a0825 */ /* 0x001fe200078e0020 */
[----:B------:R-:W-:Y:S01]  /*b900*/  LOP3.LUT R37, R37, R36, RZ, 0xfc, !PT ;  /* 0x0000002425257212 */ /* 0x000fe200078efcff */
[----:B------:R1:W-:Y:S01]  /*b910*/  STG.E.128 desc[UR8][R40.64+0x10], R60 ;  /* 0x0000103c28007986 */ /* 0x0003e2000c101d08 */
[----:B------:R-:W-:Y:S01]  /*b920*/  LOP3.LUT R36, R34, R35, RZ, 0xfc, !PT ;  /* 0x0000002322247212 */ /* 0x000fe200078efcff */
[----:B------:R-:W-:-:S04]  /*b930*/  IMAD.WIDE.U32 R32, R215, 0x10, R156 ;  /* 0x00000010d7207825 */ /* 0x000fc800078e009c */
[----:B------:R1:W-:Y:S04]  /*b940*/  STG.E.64 desc[UR8][R38.64], R36 ;  /* 0x0000002426007986 */ /* 0x0003e8000c101b08 */
[----:B------:R1:W5:Y:S04]  /*b950*/  @P0 LDG.E.128 R80, desc[UR8][R42.64] ;  /* 0x000000082a500981 */ /* 0x000368000c1e1d00 */
        /* <DEDUP_REMOVED lines=19> */
.L_x_19776:
        /* <DEDUP_REMOVED lines=13> */
.L_x_19778:
[----:B------:R-:W-:Y:S05]  /*bb60*/  BSYNC.RECONVERGENT B2 ;  /* 0x0000000000027941 */ /* 0x000fea0003800200 */
.L_x_19777:
        /* <DEDUP_REMOVED lines=42> */
.L_x_19775:
[----:B------:R-:W-:Y:S05]  /*be10*/  BSYNC.RECONVERGENT B1 ;  /* 0x0000000000017941 */ /* 0x000fea0003800200 */
.L_x_19774:
[----:B------:R-:W-:Y:S01]  /*be20*/  I2FP.F32.U32 R37, R36 ;  /* 0x0000002400257245 */ /* 0x000fe20000201000 */
[----:B------:R-:W-:Y:S01]  /*be30*/  IMAD.U32 R56, R96, 0x10000, RZ ;  /* 0x0001000060387824 */ /* 0x000fe200078e00ff */
[----:B-----5:R-:W-:Y:S01]  /*be40*/  SHF.L.U32 R39, R32, 0x10, RZ ;  /* 0x0000001020277819 */ /* 0x020fe200000006ff */
        /* <DEDUP_REMOVED lines=23> */
.L_x_19781:
        /* <DEDUP_REMOVED lines=13> */
.L_x_19783:
[----:B------:R-:W-:Y:S05]  /*c090*/  BSYNC.RECONVERGENT B2 ;  /* 0x0000000000027941 */ /* 0x000fea0003800200 */
.L_x_19782:
        /* <DEDUP_REMOVED lines=43> */
.L_x_19780:
[----:B------:R-:W-:Y:S05]  /*c350*/  BSYNC.RECONVERGENT B1 ;  /* 0x0000000000017941 */ /* 0x000fea0003800200 */
.L_x_19779:
        /* <DEDUP_REMOVED lines=25> */
.L_x_19786:
        /* <DEDUP_REMOVED lines=13> */
.L_x_19788:
[----:B------:R-:W-:Y:S05]  /*c5c0*/  BSYNC.RECONVERGENT B2 ;  /* 0x0000000000027941 */ /* 0x000fea0003800200 */
.L_x_19787:
        /* <DEDUP_REMOVED lines=43> */
.L_x_19785:
[----:B------:R-:W-:Y:S05]  /*c880*/  BSYNC.RECONVERGENT B1 ;  /* 0x0000000000017941 */ /* 0x000fea0003800200 */
.L_x_19784:
        /* <DEDUP_REMOVED lines=24> */
.L_x_19791:
        /* <DEDUP_REMOVED lines=13> */
.L_x_19793:
[----:B------:R-:W-:Y:S05]  /*cae0*/  BSYNC.RECONVERGENT B2 ;  /* 0x0000000000027941 */ /* 0x000fea0003800200 */
.L_x_19792:
        /* <DEDUP_REMOVED lines=43> */
.L_x_19790:
[----:B------:R-:W-:Y:S05]  /*cda0*/  BSYNC.RECONVERGENT B1 ;  /* 0x0000000000017941 */ /* 0x000fea0003800200 */
.L_x_19789:
        /* <DEDUP_REMOVED lines=23> */
.L_x_19796:
        /* <DEDUP_REMOVED lines=13> */
.L_x_19798:
[----:B------:R-:W-:Y:S05]  /*cff0*/  BSYNC.RECONVERGENT B2 ;  /* 0x0000000000027941 */ /* 0x000fea0003800200 */
.L_x_19797:
        /* <DEDUP_REMOVED lines=43> */
.L_x_19795:
[----:B------:R-:W-:Y:S05]  /*d2b0*/  BSYNC.RECONVERGENT B1 ;  /* 0x0000000000017941 */ /* 0x000fea0003800200 */
.L_x_19794:
        /* <DEDUP_REMOVED lines=24> */
.L_x_19801:
        /* <DEDUP_REMOVED lines=13> */
.L_x_19803:
[----:B------:R-:W-:Y:S05]  /*d510*/  BSYNC.RECONVERGENT B2 ;  /* 0x0000000000027941 */ /* 0x000fea0003800200 */
.L_x_19802:
        /* <DEDUP_REMOVED lines=43> */
.L_x_19800:
[----:B------:R-:W-:Y:S05]  /*d7d0*/  BSYNC.RECONVERGENT B1 ;  /* 0x0000000000017941 */ /* 0x000fea0003800200 */
.L_x_19799:
        /* <DEDUP_REMOVED lines=23> */
.L_x_19806:
        /* <DEDUP_REMOVED lines=13> */
.L_x_19808:
[----:B------:R-:W-:Y:S05]  /*da20*/  BSYNC.RECONVERGENT B2 ;  /* 0x0000000000027941 */ /* 0x000fea0003800200 */
.L_x_19807:
        /* <DEDUP_REMOVED lines=43> */
.L_x_19805:
[----:B------:R-:W-:Y:S05]  /*dce0*/  BSYNC.RECONVERGENT B1 ;  /* 0x0000000000017941 */ /* 0x000fea0003800200 */
.L_x_19804:
        /* <DEDUP_REMOVED lines=24> */
.L_x_19811:
        /* <DEDUP_REMOVED lines=15> */
.L_x_19813:
[----:B------:R-:W-:Y:S05]  /*df60*/  BSYNC.RECONVERGENT B2 ;  /* 0x0000000000027941 */ /* 0x000fea0003800200 */
.L_x_19812:
        /* <DEDUP_REMOVED lines=43> */
.L_x_19810:
[----:B------:R-:W-:Y:S05]  /*e220*/  BSYNC.RECONVERGENT B1 ;  /* 0x0000000000017941 */ /* 0x000fea0003800200 */
.L_x_19809:
        /* <DEDUP_REMOVED lines=11> */
.L_x_19773:
        /* <DEDUP_REMOVED lines=16> */
.L_x_19817:
        /* <DEDUP_REMOVED lines=13> */
.L_x_19819:
[----:B------:R-:W-:Y:S05]  /*e4b0*/  BSYNC.RECONVERGENT B2 ;  /* 0x0000000000027941 */ /* 0x000fea0003800200 */
.L_x_19818:
        /* <DEDUP_REMOVED lines=42> */
.L_x_19816:
[----:B------:R-:W-:Y:S05]  /*e760*/  BSYNC.RECONVERGENT B1 ;  /* 0x0000000000017941 */ /* 0x000fea0003800200 */
.L_x_19815:
        /* <DEDUP_REMOVED lines=11> */
[----:B------:R-:W-:-:S03]  /*e820*/  IMAD.U32 R37, R96, 0x10000, RZ ;  /* 0x0001000060257824 */ /* 0x000fc600078e00ff */
        /* <DEDUP_REMOVED lines=14> */
.L_x_19822:
        /* <DEDUP_REMOVED lines=13> */
.L_x_19824:
[----:B------:R-:W-:Y:S05]  /*e9e0*/  BSYNC.RECONVERGENT B2 ;  /* 0x0000000000027941 */ /* 0x000fea0003800200 */
.L_x_19823:
        /* <DEDUP_REMOVED lines=43> */
.L_x_19821:
[----:B------:R-:W-:Y:S05]  /*eca0*/  BSYNC.RECONVERGENT B1 ;  /* 0x0000000000017941 */ /* 0x000fea0003800200 */
.L_x_19820:
        /* <DEDUP_REMOVED lines=25> */
.L_x_19827:
        /* <DEDUP_REMOVED lines=13> */
.L_x_19829:
[----:B------:R-:W-:Y:S05]  /*ef10*/  BSYNC.RECONVERGENT B2 ;  /* 0x0000000000027941 */ /* 0x000fea0003800200 */
.L_x_19828:
        /* <DEDUP_REMOVED lines=43> */
.L_x_19826:
[----:B------:R-:W-:Y:S05]  /*f1d0*/  BSYNC.RECONVERGENT B1 ;  /* 0x0000000000017941 */ /* 0x000fea0003800200 */
.L_x_19825:
        /* <DEDUP_REMOVED lines=24> */
.L_x_19832:
        /* <DEDUP_REMOVED lines=13> */
.L_x_19834:
[----:B------:R-:W-:Y:S05]  /*f430*/  BSYNC.RECONVERGENT B2 ;  /* 0x0000000000027941 */ /* 0x000fea0003800200 */
.L_x_19833:
        /* <DEDUP_REMOVED lines=43> */
.L_x_19831:
[----:B------:R-:W-:Y:S05]  /*f6f0*/  BSYNC.RECONVERGENT B1 ;  /* 0x0000000000017941 */ /* 0x000fea0003800200 */
.L_x_19830:
        /* <DEDUP_REMOVED lines=23> */
.L_x_19837:
        /* <DEDUP_REMOVED lines=13> */
.L_x_19839:
[----:B------:R-:W-:Y:S05]  /*f940*/  BSYNC.RECONVERGENT B2 ;  /* 0x0000000000027941 */ /* 0x000fea0003800200 */
.L_x_19838:
        /* <DEDUP_REMOVED lines=43> */
.L_x_19836:
[----:B------:R-:W-:Y:S05]  /*fc00*/  BSYNC.RECONVERGENT B1 ;  /* 0x0000000000017941 */ /* 0x000fea0003800200 */
.L_x_19835:
        /* <DEDUP_REMOVED lines=24> */
.L_x_19842:
        /* <DEDUP_REMOVED lines=13> */
.L_x_19844:
[----:B------:R-:W-:Y:S05]  /*fe60*/  BSYNC.RECONVERGENT B2 ;  /* 0x0000000000027941 */ /* 0x000fea0003800200 */
.L_x_19843:
        /* <DEDUP_REMOVED lines=43> */
.L_x_19841:
[----:B------:R-:W-:Y:S05]  /*10120*/  BSYNC.RECONVERGENT B1 ;  /* 0x0000000000017941 */ /* 0x000fea0003800200 */
.L_x_19840:
        /* <DEDUP_REMOVED lines=23> */
.L_x_19847:
        /* <DEDUP_REMOVED lines=13> */
.L_x_19849:
[----:B------:R-:W-:Y:S05]  /*10370*/  BSYNC.RECONVERGENT B2 ;  /* 0x0000000000027941 */ /* 0x000fea0003800200 */
.L_x_19848:
        /* <DEDUP_REMOVED lines=43> */
.L_x_19846:
[----:B------:R-:W-:Y:S05]  /*10630*/  BSYNC.RECONVERGENT B1 ;  /* 0x0000000000017941 */ /* 0x000fea0003800200 */
.L_x_19845:
        /* <DEDUP_REMOVED lines=24> */
.L_x_19852:
        /* <DEDUP_REMOVED lines=15> */
.L_x_19854:
[----:B------:R-:W-:Y:S05]  /*108b0*/  BSYNC.RECONVERGENT B2 ;  /* 0x0000000000027941 */ /* 0x000fea0003800200 */
.L_x_19853:
        /* <DEDUP_REMOVED lines=43> */
.L_x_19851:
[----:B------:R-:W-:Y:S05]  /*10b70*/  BSYNC.RECONVERGENT B1 ;  /* 0x0000000000017941 */ /* 0x000fea0003800200 */
.L_x_19850:
        /* <DEDUP_REMOVED lines=10> */
.L_x_19814:
[----:B------:R-:W0:Y:S01]  /*10c20*/  @P0 LDC.64 R32, c[0x0][0x3a0] ;  /* 0x0000e800ff200b82 */ /* 0x000e220000000a00 */
[----:B------:R-:W-:Y:S01]  /*10c30*/  SEL R38, RZ, 0x10000, !P5 ;  /* 0x00010000ff267807 */ /* 0x000fe20006800000 */
[----:B------:R-:W-:Y:S01]  /*10c40*/  VIADD R217, R211, 0x60 ;  /* 0x00000060d3d97836 */ /* 0x000fe20000000000 */
[----:B------:R-:W-:Y:S01]  /*10c50*/  LOP3.LUT P5, RZ, R207, 0x2, RZ, 0xc0, !PT ;  /* 0x00000002cfff7812 */ /* 0x000fe200078ac0ff */
[----:B------:R-:W-:Y:S01]  /*10c60*/  IMAD.WIDE.U32 R40, R215, 0x20, R224 ;  /* 0x00000020d7287825 */ /* 0x000fe200078e00e0 */
[----:B------:R-:W-:Y:S02]  /*10c70*/  SEL R36, RZ, 0x1000000, !P2 ;  /* 0x01000000ff247807 */ /* 0x000fe40005000000 */
[----:B------:R-:W-:Y:S02]  /*10c80*/  SEL R35, RZ, 0x10000, !P1 ;  /* 0x00010000ff237807 */ /* 0x000fe40004800000 */
[----:B------:R-:W-:Y:S01]  /*10c90*/  SEL R34, RZ, 0x100, !P5 ;  /* 0x00000100ff227807 */ /* 0x000fe20006800000 */
[----:B------:R1:W-:Y:S01]  /*10ca0*/  STG.E.128 desc[UR8][R40.64], R56 ;  /* 0x0000003828007986 */ /* 0x0003e2000c101d08 */
[----:B------:R-:W-:-:S02]  /*10cb0*/  SEL R39, RZ, 0x1000000, !P6 ;  /* 0x01000000ff277807 */ /* 0x000fc40007000000 */
[----:B------:R-:W-:Y:S01]  /*10cc0*/  SEL R37, RZ, 0x100, !P4 ;  /* 0x00000100ff257807 */ /* 0x000fe20006000000 */
[----:B------:R1:W-:Y:S01]  /*10cd0*/  STG.E.128 desc[UR8][R40.64+0x10], R52 ;  /* 0x0000103428007986 */ /* 0x0003e2000c101d08 */
[----:B------:R-:W-:Y:S02]  /*10ce0*/  LOP3.LUT P6, RZ, R207, 0x4, RZ, 0xc0, !PT ;  /* 0x00000004cfff7812 */ /* 0x000fe400078cc0ff */
[----:B------:R-:W-:Y:S02]  /*10cf0*/  LOP3.LUT R34, R34, R36, R35, 0xfe, !PT ;  /* 0x0000002422227212 */ /* 0x000fe400078efe23 */
[----:B------:R-:W-:Y:S01]  /*10d00*/  LOP3.LUT R37, R37, R39, R38, 0xfe, !PT ;  /* 0x0000002725257212 */ /* 0x000fe200078efe26 */
[----:B------:R-:W-:Y:S01]  /*10d10*/  IMAD.WIDE.U32 R38, R215, 0x8, R222 ;  /* 0x00000008d7267825 */ /* 0x000fe200078e00de */
[----:B------:R-:W-:Y:S02]  /*10d20*/  SEL R36, RZ, 0x1, !P3 ;  /* 0x00000001ff247807 */ /* 0x000fe40005800000 */
[----:B------:R-:W-:Y:S01]  /*10d30*/  SEL R35, RZ, 0x1, !P6 ;  /* 0x00000001ff237807 */ /* 0x000fe20007000000 */
[----:B0-----:R-:W-:Y:S01]  /*10d40*/  @P0 IMAD.WIDE.U32 R42, R217, 0x20, R32 ;  /* 0x00000020d92a0825 */ /* 0x001fe200078e0020 */
[----:B------:R-:W-:-:S02]  /*10d50*/  LOP3.LUT R37, R37, R36, RZ, 0xfc, !PT ;  /* 0x0000002425257212 */ /* 0x000fc400078efcff */
        /* <DEDUP_REMOVED lines=23> */
.L_x_19858:
        /* <DEDUP_REMOVED lines=13> */
.L_x_19860:
[----:B------:R-:W-:Y:S05]  /*10fa0*/  BSYNC.RECONVERGENT B2 ;  /* 0x0000000000027941 */ /* 0x000fea0003800200 */
.L_x_19859:
        /* <DEDUP_REMOVED lines=42> */
.L_x_19857:
[----:B------:R-:W-:Y:S05]  /*11250*/  BSYNC.RECONVERGENT B1 ;  /* 0x0000000000017941 */ /* 0x000fea0003800200 */
.L_x_19856:
        /* <DEDUP_REMOVED lines=26> */
.L_x_19863:
        /* <DEDUP_REMOVED lines=13> */
.L_x_19865:
[----:B------:R-:W-:Y:S05]  /*114d0*/  BSYNC.RECONVERGENT B2 ;  /* 0x0000000000027941 */ /* 0x000fea0003800200 */
.L_x_19864:
        /* <DEDUP_REMOVED lines=43> */
.L_x_19862:
[----:B------:R-:W-:Y:S05]  /*11790*/  BSYNC.RECONVERGENT B1 ;  /* 0x0000000000017941 */ /* 0x000fea0003800200 */
.L_x_19861:
        /* <DEDUP_REMOVED lines=25> */
.L_x_19868:
        /* <DEDUP_REMOVED lines=13> */
.L_x_19870:
[----:B------:R-:W-:Y:S05]  /*11a00*/  BSYNC.RECONVERGENT B2 ;  /* 0x0000000000027941 */ /* 0x000fea0003800200 */
.L_x_19869:
        /* <DEDUP_REMOVED lines=43> */
.L_x_19867:
[----:B------:R-:W-:Y:S05]  /*11cc0*/  BSYNC.RECONVERGENT B1 ;  /* 0x0000000000017941 */ /* 0x000fea0003800200 */
.L_x_19866:
        /* <DEDUP_REMOVED lines=24> */
.L_x_19873:
        /* <DEDUP_REMOVED lines=13> */
.L_x_19875:
[----:B------:R-:W-:Y:S05]  /*11f20*/  BSYNC.RECONVERGENT B2 ;  /* 0x0000000000027941 */ /* 0x000fea0003800200 */
.L_x_19874:
        /* <DEDUP_REMOVED lines=43> */
.L_x_19872:
[----:B------:R-:W-:Y:S05]  /*121e0*/  BSYNC.RECONVERGENT B1 ;  /* 0x0000000000017941 */ /* 0x000fea0003800200 */
.L_x_19871:
        /* <DEDUP_REMOVED lines=23> */
.L_x_19878:
        /* <DEDUP_REMOVED lines=13> */
.L_x_19880:
[----:B------:R-:W-:Y:S05]  /*12430*/  BSYNC.RECONVERGENT B2 ;  /* 0x0000000000027941 */ /* 0x000fea0003800200 */
.L_x_19879:
        /* <DEDUP_REMOVED lines=43> */
.L_x_19877:
[----:B------:R-:W-:Y:S05]  /*126f0*/  BSYNC.RECONVERGENT B1 ;  /* 0x0000000000017941 */ /* 0x000fea0003800200 */
.L_x_19876:
        /* <DEDUP_REMOVED lines=24> */
.L_x_19883:
        /* <DEDUP_REMOVED lines=13> */
.L_x_19885:
[----:B------:R-:W-:Y:S05]  /*12950*/  BSYNC.RECONVERGENT B2 ;  /* 0x0000000000027941 */ /* 0x000fea0003800200 */
.L_x_19884:
        /* <DEDUP_REMOVED lines=43> */
.L_x_19882:
[----:B------:R-:W-:Y:S05]  /*12c10*/  BSYNC.RECONVERGENT B1 ;  /* 0x0000000000017941 */ /* 0x000fea0003800200 */
.L_x_19881:
        /* <DEDUP_REMOVED lines=23> */
.L_x_19888:
        /* <DEDUP_REMOVED lines=13> */
.L_x_19890:
[----:B------:R-:W-:Y:S05]  /*12e60*/  BSYNC.RECONVERGENT B2 ;  /* 0x0000000000027941 */ /* 0x000fea0003800200 */
.L_x_19889:
        /* <DEDUP_REMOVED lines=43> */
.L_x_19887:
[----:B------:R-:W-:Y:S05]  /*13120*/  BSYNC.RECONVERGENT B1 ;  /* 0x0000000000017941 */ /* 0x000fea0003800200 */
.L_x_19886:
        /* <DEDUP_REMOVED lines=24> */
.L_x_19893:
        /* <DEDUP_REMOVED lines=15> */
.L_x_19895:
[----:B------:R-:W-:Y:S05]  /*133a0*/  BSYNC.RECONVERGENT B2 ;  /* 0x0000000000027941 */ /* 0x000fea0003800200 */
.L_x_19894:
        /* <DEDUP_REMOVED lines=43> */
.L_x_19892:
[----:B------:R-:W-:Y:S05]  /*13660*/  BSYNC.RECONVERGENT B1 ;  /* 0x0000000000017941 */ /* 0x000fea0003800200 */
.L_x_19891:
        /* <DEDUP_REMOVED lines=11> */
.L_x_19855:
        /* <DEDUP_REMOVED lines=16> */
.L_x_19899:
        /* <DEDUP_REMOVED lines=13> */
.L_x_19901:
[----:B------:R-:W-:Y:S05]  /*138f0*/  BSYNC.RECONVERGENT B2 ;  /* 0x0000000000027941 */ /* 0x000fea0003800200 */
.L_x_19900:
        /* <DEDUP_REMOVED lines=42> */
.L_x_19898:
[----:B------:R-:W-:Y:S05]  /*13ba0*/  BSYNC.RECONVERGENT B1 ;  /* 0x0000000000017941 */ /* 0x000fea0003800200 */
.L_x_19897:
        /* <DEDUP_REMOVED lines=26> */
.L_x_19904:
        /* <DEDUP_REMOVED lines=13> */
.L_x_19906:
[----:B------:R-:W-:Y:S05]  /*13e20*/  BSYNC.RECONVERGENT B2 ;  /* 0x0000000000027941 */ /* 0x000fea0003800200 */
.L_x_19905:
        /* <DEDUP_REMOVED lines=43> */
.L_x_19903:
[----:B------:R-:W-:Y:S05]  /*140e0*/  BSYNC.RECONVERGENT B1 ;  /* 0x0000000000017941 */ /* 0x000fea0003800200 */
.L_x_19902:
        /* <DEDUP_REMOVED lines=25> */
.L_x_19909:
        /* <DEDUP_REMOVED lines=13> */
.L_x_19911:
[----:B------:R-:W-:Y:S05]  /*14350*/  BSYNC.RECONVERGENT B2 ;  /* 0x0000000000027941 */ /* 0x000fea0003800200 */
.L_x_19910:
        /* <DEDUP_REMOVED lines=43> */
.L_x_19908:
[----:B------:R-:W-:Y:S05]  /*14610*/  BSYNC.RECONVERGENT B1 ;  /* 0x0000000000017941 */ /* 0x000fea0003800200 */
.L_x_19907:
        /* <DEDUP_REMOVED lines=24> */
.L_x_19914:
        /* <DEDUP_REMOVED lines=13> */
.L_x_19916:
[----:B------:R-:W-:Y:S05]  /*14870*/  BSYNC.RECONVERGENT B2 ;  /* 0x0000000000027941 */ /* 0x000fea0003800200 */
.L_x_19915:
        /* <DEDUP_REMOVED lines=43> */
.L_x_19913:
[----:B------:R-:W-:Y:S05]  /*14b30*/  BSYNC.RECONVERGENT B1 ;  /* 0x0000000000017941 */ /* 0x000fea0003800200 */
.L_x_19912:
        /* <DEDUP_REMOVED lines=23> */
.L_x_19919:
        /* <DEDUP_REMOVED lines=13> */
.L_x_19921:
[----:B------:R-:W-:Y:S05]  /*14d80*/  BSYNC.RECONVERGENT B2 ;  /* 0x0000000000027941 */ /* 0x000fea0003800200 */
.L_x_19920:
        /* <DEDUP_REMOVED lines=43> */
.L_x_19918:
[----:B------:R-:W-:Y:S05]  /*15040*/  BSYNC.RECONVERGENT B1 ;  /* 0x0000000000017941 */ /* 0x000fea0003800200 */
.L_x_19917:
        /* <DEDUP_REMOVED lines=24> */
.L_x_19924:
        /* <DEDUP_REMOVED lines=13> */
.L_x_19926:
[----:B------:R-:W-:Y:S05]  /*152a0*/  BSYNC.RECONVERGENT B2 ;  /* 0x0000000000027941 */ /* 0x000fea0003800200 */
.L_x_19925:
        /* <DEDUP_REMOVED lines=43> */
.L_x_19923:
[----:B------:R-:W-:Y:S05]  /*15560*/  BSYNC.RECONVERGENT B1 ;  /* 0x0000000000017941 */ /* 0x000fea0003800200 */
.L_x_19922:
        /* <DEDUP_REMOVED lines=23> */
.L_x_19929:
        /* <DEDUP_REMOVED lines=13> */
.L_x_19931:
[----:B------:R-:W-:Y:S05]  /*157b0*/  BSYNC.RECONVERGENT B2 ;  /* 0x0000000000027941 */ /* 0x000fea0003800200 */
.L_x_19930:
        /* <DEDUP_REMOVED lines=43> */
.L_x_19928:
[----:B------:R-:W-:Y:S05]  /*15a70*/  BSYNC.RECONVERGENT B1 ;  /* 0x0000000000017941 */ /* 0x000fea0003800200 */
.L_x_19927:
        /* <DEDUP_REMOVED lines=24> */
.L_x_19934:
        /* <DEDUP_REMOVED lines=15> */
.L_x_19936:
[----:B------:R-:W-:Y:S05]  /*15cf0*/  BSYNC.RECONVERGENT B2 ;  /* 0x0000000000027941 */ /* 0x000fea0003800200 */
.L_x_19935:
        /* <DEDUP_REMOVED lines=43> */
.L_x_19933:
[----:B------:R-:W-:Y:S05]  /*15fb0*/  BSYNC.RECONVERGENT B1 ;  /* 0x0000000000017941 */ /* 0x000fea0003800200 */
.L_x_19932:
        /* <DEDUP_REMOVED lines=10> */
.L_x_19896:
        /* <DEDUP_REMOVED lines=43> */
.L_x_19940:
        /* <DEDUP_REMOVED lines=13> */
.L_x_19942:
[----:B------:R-:W-:Y:S05]  /*163e0*/  BSYNC.RECONVERGENT B2 ;  /* 0x0000000000027941 */ /* 0x000fea0003800200 */
.L_x_19941:
        /* <DEDUP_REMOVED lines=41> */
[----:B------:R-:W-:Y:S01]  /*16680*/  LOP3.LUT R2, R2, UR32, R37, 0x96, !PT ;  /* 0x0000002002027c12 */ /* 0x000fe2000f8e9625 */
[----:B------:R-:W-:-:S07]  /*16690*/  IMAD.MOV.U32 R36, RZ, RZ, R158 ;  /* 0x000000ffff247224 */ /* 0x000fce00078e009e */
.L_x_19939:
[----:B------:R-:W-:Y:S05]  /*166a0*/  BSYNC.RECONVERGENT B1 ;  /* 0x0000000000017941 */ /* 0x000fea0003800200 */
.L_x_19938:
        /* <DEDUP_REMOVED lines=26> */
.L_x_19945:
        /* <DEDUP_REMOVED lines=13> */
.L_x_19947:
[----:B------:R-:W-:Y:S05]  /*16920*/  BSYNC.RECONVERGENT B2 ;  /* 0x0000000000027941 */ /* 0x000fea0003800200 */
.L_x_19946:
        /* <DEDUP_REMOVED lines=43> */
.L_x_19944:
[----:B------:R-:W-:Y:S05]  /*16be0*/  BSYNC.RECONVERGENT B1 ;  /* 0x0000000000017941 */ /* 0x000fea0003800200 */
.L_x_19943:
        /* <DEDUP_REMOVED lines=25> */
.L_x_19950:
        /* <DEDUP_REMOVED lines=13> */
.L_x_19952:
[----:B------:R-:W-:Y:S05]  /*16e50*/  BSYNC.RECONVERGENT B2 ;  /* 0x0000000000027941 */ /* 0x000fea0003800200 */
.L_x_19951:
        /* <DEDUP_REMOVED lines=41> */
[----:B------:R-:W-:Y:S02]  /*170f0*/  LOP3.LUT R2, R2, UR32, R37, 0x96, !PT ;  /* 0x0000002002027c12 */ /* 0x000fe4000f8e9625 */
[----:B------:R-:W-:-:S07]  /*17100*/  MOV R218, R36 ;  /* 0x0000002400da7202 */ /* 0x000fce0000000f00 */
.L_x_19949:
[----:B------:R-:W-:Y:S05]  /*17110*/  BSYNC.RECONVERGENT B1 ;  /* 0x0000000000017941 */ /* 0x000fea0003800200 */
.L_x_19948:
        /* <DEDUP_REMOVED lines=24> */
.L_x_19955:
        /* <DEDUP_REMOVED lines=13> */
.L_x_19957:
[----:B------:R-:W-:Y:S05]  /*17370*/  BSYNC.RECONVERGENT B2 ;  /* 0x0000000000027941 */ /* 0x000fea0003800200 */
.L_x_19956:
        /* <DEDUP_REMOVED lines=43> */
.L_x_19954:
[----:B------:R-:W-:Y:S05]  /*17630*/  BSYNC.RECONVERGENT B1 ;  /* 0x0000000000017941 */ /* 0x000fea0003800200 */
.L_x_19953:
        /* <DEDUP_REMOVED lines=23> */
.L_x_19960:
        /* <DEDUP_REMOVED lines=13> */
.L_x_19962:
[----:B------:R-:W-:Y:S05]  /*17880*/  BSYNC.RECONVERGENT B2 ;  /* 0x0000000000027941 */ /* 0x000fea0003800200 */
.L_x_19961:
        /* <DEDUP_REMOVED lines=43> */
.L_x_19959:
[----:B------:R-:W-:Y:S05]  /*17b40*/  BSYNC.RECONVERGENT B1 ;  /* 0x0000000000017941 */ /* 0x000fea0003800200 */
.L_x_19958:
        /* <DEDUP_REMOVED lines=24> */
.L_x_19965:
        /* <DEDUP_REMOVED lines=13> */
.L_x_19967:
[----:B------:R-:W-:Y:S05]  /*17da0*/  BSYNC.RECONVERGENT B2 ;  /* 0x0000000000027941 */ /* 0x000fea0003800200 */
.L_x_19966:
        /* <DEDUP_REMOVED lines=43> */
.L_x_19964:
[----:B------:R-:W-:Y:S05]  /*18060*/  BSYNC.RECONVERGENT B1 ;  /* 0x0000000000017941 */ /* 0x000fea0003800200 */
.L_x_19963:
        /* <DEDUP_REMOVED lines=23> */
.L_x_19970:
        /* <DEDUP_REMOVED lines=13> */
.L_x_19972:
[----:B------:R-:W-:Y:S05]  /*182b0*/  BSYNC.RECONVERGENT B2 ;  /* 0x0000000000027941 */ /* 0x000fea0003800200 */
.L_x_19971:
        /* <DEDUP_REMOVED lines=43> */
.L_x_19969:
[----:B------:R-:W-:Y:S05]  /*18570*/  BSYNC.RECONVERGENT B1 ;  /* 0x0000000000017941 */ /* 0x000fea0003800200 */
.L_x_19968:
        /* <DEDUP_REMOVED lines=11> */
[----:B------:R-:W-:Y:S02]  /*18630*/  PRMT R39, R35, 0x7632, R39 ;  /* 0x0000763223277816 */ /* 0x000fe40000000027 */
[----:B------:R-:W-:Y:S01]  /*18640*/  PLOP3.LUT P5, PT, P5, PT, PT, 0x8, 0x80 ;  /* 0x000000000080781c */ /* 0x000fe20002fae170 */
[----:B------:R-:W-:Y:S01]  /*18650*/  FFMA.FTZ R38, R33, R38, R78 ;  /* 0x0000002621267223 */ /* 0x000fe2000001004e */
        /* <DEDUP_REMOVED lines=10> */
.L_x_19975:
        /* <DEDUP_REMOVED lines=15> */
.L_x_19977:
[----:B------:R-:W-:Y:S05]  /*187f0*/  BSYNC.RECONVERGENT B2 ;  /* 0x0000000000027941 */ /* 0x000fea0003800200 */
.L_x_19976:
        /* <DEDUP_REMOVED lines=43> */
.L_x_19974:
[----:B------:R-:W-:Y:S05]  /*18ab0*/  BSYNC.RECONVERGENT B1 ;  /* 0x0000000000017941 */ /* 0x000fea0003800200 */
.L_x_19973:
[----:B------:R-:W-:Y:S01]  /*18ac0*/  I2FP.F32.U32 R33, R33 ;  /* 0x0000002100217245 */ /* 0x000fe20000201000 */
[----:B------:R-:W-:-:S04]  /*18ad0*/  IMAD.U32 R39, R39, 0x10000, RZ ;  /* 0x0001000027277824 */ /* 0x000fc800078e00ff */
[----:B------:R-:W-:Y:S01]  /*18ae0*/  FFMA.FTZ R33, R33, R212, 1.1641532182693481445e-10 ;  /* 0x2f00000021217423 */ /* 0x000fe200000100d4 */
[----:B------:R-:W-:-:S04]  /*18af0*/  FMUL.FTZ R39, R39, R210 ;  /* 0x000000d227277220 */ /* 0x000fc80000410000 */
[----:B------:R-:W-:Y:S01]  /*18b00*/  FMUL.FTZ R39, R39, R214 ;  /* 0x000000d627277220 */ /* 0x000fe20000410000 */
[----:B------:R-:W-:-:S04]  /*18b10*/  FSETP.GTU.FTZ.AND P6, PT, R33, R216, PT ;  /* 0x000000d82100720b */ /* 0x000fc80003fdc000 */
[----:B------:R-:W-:Y:S02]  /*18b20*/  FSEL R32, R39, RZ, !P6 ;  /* 0x000000ff27207208 */ /* 0x000fe40007000000 */
[----:B------:R-:W-:Y:S02]  /*18b30*/  SHF.L.U32 R39, R181, 0x10, RZ ;  /* 0x00000010b5277819 */ /* 0x000fe400000006ff */
[----:B------:R-:W-:-:S03]  /*18b40*/  PLOP3.LUT P6, PT, P6, PT, PT, 0x8, 0x80 ;  /* 0x000000000080781c */ /* 0x000fc600037ce170 */
[----:B------:R-:W-:Y:S01]  /*18b50*/  FFMA.FTZ R39, R32, R39, R79 ;  /* 0x0000002720277223 */ /* 0x000fe2000001004f */
[----:B------:R-:W-:Y:S09]  /*18b60*/  BRA `(.L_x_19978) ;  /* 0x0000002800547947 */ /* 0x000ff20003800000 */
.L_x_19937:
        /* <DEDUP_REMOVED lines=16> */
.L_x_19981:
        /* <DEDUP_REMOVED lines=13> */
.L_x_19983:
[----:B------:R-:W-:Y:S05]  /*18d40*/  BSYNC.RECONVERGENT B2 ;  /* 0x0000000000027941 */ /* 0x000fea0003800200 */
.L_x_19982:
        /* <DEDUP_REMOVED lines=40> */
[----:B------:R-:W-:Y:S01]  /*18fd0*/  MOV R218, R36 ;  /* 0x0000002400da7202 */ /* 0x000fe20000000f00 */
[----:B------:R-:W-:Y:S01]  /*18fe0*/  IMAD.MOV.U32 R36, RZ, RZ, R158 ;  /* 0x000000ffff247224 */ /* 0x000fe200078e009e */
[----:B------:R-:W-:-:S07]  /*18ff0*/  LOP3.LUT R2, R2, UR32, R37, 0x96, !PT ;  /* 0x0000002002027c12 */ /* 0x000fce000f8e9625 */
.L_x_19980:
[----:B------:R-:W-:Y:S05]  /*19000*/  BSYNC.RECONVERGENT B1 ;  /* 0x0000000000017941 */ /* 0x000fea0003800200 */
.L_x_19979:
        /* <DEDUP_REMOVED lines=26> */
.L_x_19986:
        /* <DEDUP_REMOVED lines=13> */
.L_x_19988:
[----:B------:R-:W-:Y:S05]  /*19280*/  BSYNC.RECONVERGENT B2 ;  /* 0x0000000000027941 */ /* 0x000fea0003800200 */
.L_x_19987:
        /* <DEDUP_REMOVED lines=43> */
.L_x_19985:
[----:B------:R-:W-:Y:S05]  /*19540*/  BSYNC.RECONVERGENT B1 ;  /* 0x0000000000017941 */ /* 0x000fea0003800200 */
.L_x_19984:
[----:B------:R-:W-:Y:S01]  /*19550*/  I2FP.F32.U32 R37, R37 ;  /* 0x0000002500257245 */ /* 0x000fe20000201000 */
[----:B------:R-:W-:Y:S01]  /*19560*/  BSSY.RECONVERGENT B1, `(.L_x_19989) ;  /* 0x0000051000017945 */ /* 0x000fe20003800200 */
[----:B------:R-:W-:Y:S01]  /*19570*/  SHF.L.U32 R39, R32, 0x10, RZ ;  /* 0x0000001020277819 */ /* 0x000fe200000006ff */
[----:B------:R-:W-:Y:S01]  /*19580*/  IMAD.U32 R32, R184, 0x10000, RZ ;  /* 0x00010000b8207824 */ /* 0x000fe200078e00ff */
[----:B------:R-:W-:Y:S01]  /*19590*/  ISETP.NE.AND P2, PT, R36, 0x1, PT ;  /* 0x000000012400780c */ /* 0x000fe20003f45270 */
[----:B------:R-:W-:Y:S01]  /*195a0*/  FFMA.FTZ R37, R37, R212, 1.1641532182693481445e-10 ;  /* 0x2f00000025257423 */ /* 0x000fe200000100d4 */
[----:B------:R-:W-:Y:S01]  /*195b0*/  LOP3.LUT R207, R207, 0xfffffffd, RZ, 0xc0, !PT ;  /* 0xfffffffdcfcf7812 */ /* 0x000fe200078ec0ff */
[----:B------:R-:W-:Y:S01]  /*195c0*/  FMUL.FTZ R39, R39, R210 ;  /* 0x000000d227277220 */ /* 0x000fe20000410000 */
[----:B------:R-:W-:Y:S02]  /*195d0*/  HFMA2 R38, -RZ, RZ, 0, 1.1920928955078125e-07 ;  /* 0x00000002ff267431 */ /* 0x000fe400000001ff */
        /* <DEDUP_REMOVED lines=16> */
.L_x_19991:
        /* <DEDUP_REMOVED lines=13> */
.L_x_19993:
[----:B------:R-:W-:Y:S05]  /*197b0*/  BSYNC.RECONVERGENT B2 ;  /* 0x0000000000027941 */ /* 0x000fea0003800200 */
.L_x_19992:
        /* <DEDUP_REMOVED lines=43> */
.L_x_19990:
[----:B------:R-:W-:Y:S05]  /*19a70*/  BSYNC.RECONVERGENT B1 ;  /* 0x0000000000017941 */ /* 0x000fea0003800200 */
.L_x_19989:
        /* <DEDUP_REMOVED lines=24> */
.L_x_19996:
        /* <DEDUP_REMOVED lines=13> */
.L_x_19998:
[----:B------:R-:W-:Y:S05]  /*19cd0*/  BSYNC.RECONVERGENT B2 ;  /* 0x0000000000027941 */ /* 0x000fea0003800200 */
.L_x_19997:
        /* <DEDUP_REMOVED lines=43> */
.L_x_19995:
[----:B------:R-:W-:Y:S05]  /*19f90*/  BSYNC.RECONVERGENT B1 ;  /* 0x0000000000017941 */ /* 0x000fea0003800200 */
.L_x_19994:
        /* <DEDUP_REMOVED lines=23> */
.L_x_20001:
        /* <DEDUP_REMOVED lines=13> */
.L_x_20003:
[----:B------:R-:W-:Y:S05]  /*1a1e0*/  BSYNC.RECONVERGENT B2 ;  /* 0x0000000000027941 */ /* 0x000fea0003800200 */
.L_x_20002:
        /* <DEDUP_REMOVED lines=43> */
.L_x_20000:
[----:B------:R-:W-:Y:S05]  /*1a4a0*/  BSYNC.RECONVERGENT B1 ;  /* 0x0000000000017941 */ /* 0x000fea0003800200 */
.L_x_19999:
        /* <DEDUP_REMOVED lines=24> */
.L_x_20006:
        /* <DEDUP_REMOVED lines=13> */
.L_x_20008:
[----:B------:R-:W-:Y:S05]  /*1a700*/  BSYNC.RECONVERGENT B2 ;  /* 0x0000000000027941 */ /* 0x000fea0003800200 */
.L_x_20007:
        /* <DEDUP_REMOVED lines=43> */
.L_x_20005:
[----:B------:R-:W-:Y:S05]  /*1a9c0*/  BSYNC.RECONVERGENT B1 ;  /* 0x0000000000017941 */ /* 0x000fea0003800200 */
.L_x_20004:
        /* <DEDUP_REMOVED lines=23> */
.L_x_20011:
        /* <DEDUP_REMOVED lines=13> */
.L_x_20013:
[----:B------:R-:W-:Y:S05]  /*1ac10*/  BSYNC.RECONVERGENT B2 ;  /* 0x0000000000027941 */ /* 0x000fea0003800200 */
.L_x_20012:
        /* <DEDUP_REMOVED lines=43> */
.L_x_20010:
[----:B------:R-:W-:Y:S05]  /*1aed0*/  BSYNC.RECONVERGENT B1 ;  /* 0x0000000000017941 */ /* 0x000fea0003800200 */
.L_x_20009:
        /* <DEDUP_REMOVED lines=10> */
[----:B------:R-:W-:Y:S02]  /*1af80*/  PRMT R39, R35, 0x7632, R39 ;  /* 0x0000763223277816 */ /* 0x000fe40000000027 */
        /* <DEDUP_REMOVED lines=13> */
.L_x_20016:
        /* <DEDUP_REMOVED lines=15> */
.L_x_20018:
[----:B------:R-:W-:Y:S05]  /*1b150*/  BSYNC.RECONVERGENT B2 ;  /* 0x0000000000027941 */ /* 0x000fea0003800200 */
.L_x_20017:
        /* <DEDUP_REMOVED lines=43> */
.L_x_20015:
[----:B------:R-:W-:Y:S05]  /*1b410*/  BSYNC.RECONVERGENT B1 ;  /* 0x0000000000017941 */ /* 0x000fea0003800200 */
.L_x_20014:
[----:B------:R-:W-:Y:S01]  /*1b420*/  I2FP.F32.U32 R33, R33 ;  /* 0x0000002100217245 */ /* 0x000fe20000201000 */
[----:B------:R-:W-:Y:S01]  /*1b430*/  IMAD.U32 R32, R181, 0x10000, RZ ;  /* 0x00010000b5207824 */ /* 0x000fe200078e00ff */
[----:B------:R-:W-:-:S03]  /*1b440*/  SHF.L.U32 R39, R39, 0x10, RZ ;  /* 0x0000001027277819 */ /* 0x000fc600000006ff */
[----:B------:R-:W-:Y:S02]  /*1b450*/  FFMA.FTZ R33, R33, R212, 1.1641532182693481445e-10 ;  /* 0x2f00000021217423 */ /* 0x000fe400000100d4 */
[----:B------:R-:W-:-:S03]  /*1b460*/  FMUL.FTZ R39, R39, R210 ;  /* 0x000000d227277220 */ /* 0x000fc60000410000 */
[----:B------:R-:W-:Y:S01]  /*1b470*/  FSETP.GTU.FTZ.AND P6, PT, R33, R216, PT ;  /* 0x000000d82100720b */ /* 0x000fe20003fdc000 */
[----:B------:R-:W-:-:S05]  /*1b480*/  FMUL.FTZ R39, R39, R214 ;  /* 0x000000d627277220 */ /* 0x000fca0000410000 */
[----:B------:R-:W-:Y:S02]  /*1b490*/  FSEL R39, R39, RZ, !P6 ;  /* 0x000000ff27277208 */ /* 0x000fe40007000000 */
[----:B------:R-:W-:-:S03]  /*1b4a0*/  PLOP3.LUT P6, PT, P6, PT, PT, 0x8, 0x80 ;  /* 0x000000000080781c */ /* 0x000fc600037ce170 */
[----:B------:R-:W-:-:S10]  /*1b4b0*/  FMUL.FTZ R39, R32, R39 ;  /* 0x0000002720277220 */ /* 0x000fd40000410000 */
.L_x_19978:
        /* <DEDUP_REMOVED lines=8> */
[----:B------:R-:W-:Y:S01]  /*1b540*/  SEL R209, RZ, 0x1000000, !P6 ;  /* 0x01000000ffd17807 */ /* 0x000fe20007000000 */
[----:B------:R1:W-:Y:S01]  /*1b550*/  STG.E.128 desc[UR8][R226.64+0x10], R36 ;  /* 0x00001024e2007986 */ /* 0x0003e2000c101d08 */
[----:B------:R-:W-:-:S02]  /*1b560*/  SEL R208, RZ, 0x100, !P4 ;  /* 0x00000100ffd07807 */ /* 0x000fc40006000000 */
[----:B------:R-:W-:Y:S02]  /*1b570*/  LOP3.LUT P6, RZ, R207, 0x4, RZ, 0xc0, !PT ;  /* 0x00000004cfff7812 */ /* 0x000fe400078cc0ff */
[----:B------:R-:W-:Y:S02]  /*1b580*/  LOP3.LUT R34, R34, R158, R35, 0xfe, !PT ;  /* 0x0000009e22227212 */ /* 0x000fe400078efe23 */
[----:B------:R-:W-:Y:S02]  /*1b590*/  LOP3.LUT R208, R208, R209, R159, 0xfe, !PT ;  /* 0x000000d1d0d07212 */ /* 0x000fe400078efe9f */
[----:B------:R-:W-:Y:S02]  /*1b5a0*/  SEL R35, RZ, 0x1, !P3 ;  /* 0x00000001ff237807 */ /* 0x000fe40005800000 */
[----:B------:R-:W-:Y:S02]  /*1b5b0*/  IADD3 R221, PT, PT, R211, 0xa0, RZ ;  /* 0x000000a0d3dd7810 */ /* 0x000fe40007ffe0ff */
[----:B------:R-:W-:-:S02]  /*1b5c0*/  SEL R159, RZ, 0x1, !P6 ;  /* 0x00000001ff9f7807 */ /* 0x000fc40007000000 */
[----:B------:R-:W-:Y:S01]  /*1b5d0*/  LOP3.LUT R35, R208, R35, RZ, 0xfc, !PT ;  /* 0x00000023d0237212 */ /* 0x000fe200078efcff */
[----:B------:R-:W-:Y:S01]  /*1b5e0*/  IMAD.WIDE.U32 R208, R219, 0x8, R222 ;  /* 0x00000008dbd07825 */ /* 0x000fe200078e00de */
[----:B------:R-:W-:-:S03]  /*1b5f0*/  LOP3.LUT R34, R34, R159, RZ, 0xfc, !PT ;  /* 0x0000009f22227212 */ /* 0x000fc600078efcff */
[C---:B------:R-:W-:Y:S02]  /*1b600*/  IMAD.WIDE.U32 R156, R221.reuse, 0x10, R156 ;  /* 0x00000010dd9c7825 */ /* 0x040fe400078e009c */
[----:B------:R1:W-:Y:S02]  /*1b610*/  STG.E.64 desc[UR8][R208.64], R34 ;  /* 0x00000022d0007986 */ /* 0x0003e4000c101b08 */
[----:B0-----:R-:W-:Y:S02]  /*1b620*/  @P0 IMAD.WIDE.U32 R32, R221, 0x20, R32 ;  /* 0x00000020dd200825 */ /* 0x001fe400078e0020 */
[----:B------:R-:W5:Y:S04]  /*1b630*/  LDG.E.128 R156, desc[UR8][R156.64] ;  /* 0x000000089c9c7981 */ /* 0x000f68000c1e1d00 */
[----:B------:R1:W5:Y:S04]  /*1b640*/  @P0 LDG.E.128 R80, desc[UR8][R32.64] ;  /* 0x0000000820500981 */ /* 0x000368000c1e1d00 */
[----:B------:R1:W5:Y:S01]  /*1b650*/  @P0 LDG.E.128 R76, desc[UR8][R32.64+0x10] ;  /* 0x00001008204c0981 */ /* 0x000362000c1e1d00 */
        /* <DEDUP_REMOVED lines=17> */
.L_x_20022:
        /* <DEDUP_REMOVED lines=13> */
.L_x_20024:
[----:B------:R-:W-:Y:S05]  /*1b840*/  BSYNC.RECONVERGENT B2 ;  /* 0x0000000000027941 */ /* 0x000fea0003800200 */
.L_x_20023:
        /* <DEDUP_REMOVED lines=42> */
.L_x_20021:
[----:B------:R-:W-:Y:S05]  /*1baf0*/  BSYNC.RECONVERGENT B1 ;  /* 0x0000000000017941 */ /* 0x000fea0003800200 */
.L_x_20020:
        /* <DEDUP_REMOVED lines=26> */
.L_x_20027:
        /* <DEDUP_REMOVED lines=13> */
.L_x_20029:
[----:B------:R-:W-:Y:S05]  /*1bd70*/  BSYNC.RECONVERGENT B2 ;  /* 0x0000000000027941 */ /* 0x000fea0003800200 */
.L_x_20028:
        /* <DEDUP_REMOVED lines=43> */
.L_x_20026:
[----:B------:R-:W-:Y:S05]  /*1c030*/  BSYNC.RECONVERGENT B1 ;  /* 0x0000000000017941 */ /* 0x000fea0003800200 */
.L_x_20025:
        /* <DEDUP_REMOVED lines=23> */
.L_x_20032:
        /* <DEDUP_REMOVED lines=13> */
.L_x_20034:
[----:B------:R-:W-:Y:S05]  /*1c280*/  BSYNC.RECONVERGENT B2 ;  /* 0x0000000000027941 */ /* 0x000fea0003800200 */
.L_x_20033:
        /* <DEDUP_REMOVED lines=43> */
.L_x_20031:
[----:B------:R-:W-:Y:S05]  /*1c540*/  BSYNC.RECONVERGENT B1 ;  /* 0x0000000000017941 */ /* 0x000fea0003800200 */
.L_x_20030:
        /* <DEDUP_REMOVED lines=9> */
[----:B------:R-:W-:Y:S01]  /*1c5e0*/  PRMT R35, R157, 0x7632, R35 ;  /* 0x000076329d237816 */ /* 0x000fe20000000023 */
        /* <DEDUP_REMOVED lines=14> */
.L_x_20037:
        /* <DEDUP_REMOVED lines=13> */
.L_x_20039:
[----:B------:R-:W-:Y:S05]  /*1c7a0*/  BSYNC.RECONVERGENT B2 ;  /* 0x0000000000027941 */ /* 0x000fea0003800200 */
.L_x_20038:
        /* <DEDUP_REMOVED lines=43> */
.L_x_20036:
[----:B------:R-:W-:Y:S05]  /*1ca60*/  BSYNC.RECONVERGENT B1 ;  /* 0x0000000000017941 */ /* 0x000fea0003800200 */
.L_x_20035:
        /* <DEDUP_REMOVED lines=23> */
.L_x_20042:
        /* <DEDUP_REMOVED lines=13> */
.L_x_20044:
[----:B------:R-:W-:Y:S05]  /*1ccb0*/  BSYNC.RECONVERGENT B2 ;  /* 0x0000000000027941 */ /* 0x000fea0003800200 */
.L_x_20043:
        /* <DEDUP_REMOVED lines=43> */
.L_x_20041:
[----:B------:R-:W-:Y:S05]  /*1cf70*/  BSYNC.RECONVERGENT B1 ;  /* 0x0000000000017941 */ /* 0x000fea0003800200 */
.L_x_20040:
        /* <DEDUP_REMOVED lines=24> */
.L_x_20047:
        /* <DEDUP_REMOVED lines=13> */
.L_x_20049:
[----:B------:R-:W-:Y:S05]  /*1d1d0*/  BSYNC.RECONVERGENT B2 ;  /* 0x0000000000027941 */ /* 0x000fea0003800200 */
.L_x_20048:
        /* <DEDUP_REMOVED lines=43> */
.L_x_20046:
[----:B------:R-:W-:Y:S05]  /*1d490*/  BSYNC.RECONVERGENT B1 ;  /* 0x0000000000017941 */ /* 0x000fea0003800200 */
.L_x_20045:
        /* <DEDUP_REMOVED lines=23> */
.L_x_20052:
        /* <DEDUP_REMOVED lines=13> */
.L_x_20054:
[----:B------:R-:W-:Y:S05]  /*1d6e0*/  BSYNC.RECONVERGENT B2 ;  /* 0x0000000000027941 */ /* 0x000fea0003800200 */
.L_x_20053:
        /* <DEDUP_REMOVED lines=43> */
.L_x_20051:
[----:B------:R-:W-:Y:S05]  /*1d9a0*/  BSYNC.RECONVERGENT B1 ;  /* 0x0000000000017941 */ /* 0x000fea0003800200 */
.L_x_20050:
        /* <DEDUP_REMOVED lines=8> */
[----:B------:R-:W-:Y:S02]  /*1da30*/  IMAD.MOV.U32 R218, RZ, RZ, R202 ;  /* 0x000000ffffda7224 */ /* 0x000fe400078e00ca */
[----:B------:R-:W-:Y:S01]  /*1da40*/  FSETP.GTU.FTZ.AND P5, PT, R209, R216, PT ;  /* 0x000000d8d100720b */ /* 0x000fe20003fbc000 */
[----:B------:R-:W-:Y:S01]  /*1da50*/  FMUL.FTZ R227, R227, R214 ;  /* 0x000000d6e3e37220 */ /* 0x000fe20000410000 */
[----:B------:R-:W-:-:S04]  /*1da60*/  HFMA2 R209, -RZ, RZ, 0, 1.1920928955078125e-07 ;  /* 0x00000002ffd17431 */ /* 0x000fc800000001ff */
        /* <DEDUP_REMOVED lines=12> */
.L_x_20057:
        /* <DEDUP_REMOVED lines=15> */
.L_x_20059:
[----:B------:R-:W-:Y:S05]  /*1dc20*/  BSYNC.RECONVERGENT B2 ;  /* 0x0000000000027941 */ /* 0x000fea0003800200 */
.L_x_20058:
        /* <DEDUP_REMOVED lines=43> */
.L_x_20056:
[----:B------:R-:W-:Y:S05]  /*1dee0*/  BSYNC.RECONVERGENT B1 ;  /* 0x0000000000017941 */ /* 0x000fea0003800200 */
.L_x_20055:
        /* <DEDUP_REMOVED lines=11> */
.L_x_20019:
        /* <DEDUP_REMOVED lines=16> */
.L_x_20063:
        /* <DEDUP_REMOVED lines=13> */
.L_x_20065:
[----:B------:R-:W-:Y:S05]  /*1e170*/  BSYNC.RECONVERGENT B2 ;  /* 0x0000000000027941 */ /* 0x000fea0003800200 */
.L_x_20064:
        /* <DEDUP_REMOVED lines=42> */
.L_x_20062:
[----:B------:R-:W-:Y:S05]  /*1e420*/  BSYNC.RECONVERGENT B1 ;  /* 0x0000000000017941 */ /* 0x000fea0003800200 */
.L_x_20061:
        /* <DEDUP_REMOVED lines=26> */
.L_x_20068:
        /* <DEDUP_REMOVED lines=13> */
.L_x_20070:
[----:B------:R-:W-:Y:S05]  /*1e6a0*/  BSYNC.RECONVERGENT B2 ;  /* 0x0000000000027941 */ /* 0x000fea0003800200 */
.L_x_20069:
        /* <DEDUP_REMOVED lines=43> */
.L_x_20067:
[----:B------:R-:W-:Y:S05]  /*1e960*/  BSYNC.RECONVERGENT B1 ;  /* 0x0000000000017941 */ /* 0x000fea0003800200 */
.L_x_20066:
        /* <DEDUP_REMOVED lines=23> */
.L_x_20073:
        /* <DEDUP_REMOVED lines=13> */
.L_x_20075:
[----:B------:R-:W-:Y:S05]  /*1ebb0*/  BSYNC.RECONVERGENT B2 ;  /* 0x0000000000027941 */ /* 0x000fea0003800200 */
.L_x_20074:
        /* <DEDUP_REMOVED lines=43> */
.L_x_20072:
[----:B------:R-:W-:Y:S05]  /*1ee70*/  BSYNC.RECONVERGENT B1 ;  /* 0x0000000000017941 */ /* 0x000fea0003800200 */
.L_x_20071:
        /* <DEDUP_REMOVED lines=9> */
[----:B------:R-:W-:Y:S02]  /*1ef10*/  HFMA2 R209, -RZ, RZ, 0, 1.1920928955078125e-07 ;  /* 0x00000002ffd17431 */ /* 0x000fe400000001ff */
        /* <DEDUP_REMOVED lines=14> */
.L_x_20078:
        /* <DEDUP_REMOVED lines=13> */
.L_x_20080:
[----:B------:R-:W-:Y:S05]  /*1f0d0*/  BSYNC.RECONVERGENT B2 ;  /* 0x0000000000027941 */ /* 0x000fea0003800200 */
.L_x_20079:
        /* <DEDUP_REMOVED lines=43> */
.L_x_20077:
[----:B------:R-:W-:Y:S05]  /*1f390*/  BSYNC.RECONVERGENT B1 ;  /* 0x0000000000017941 */ /* 0x000fea0003800200 */
.L_x_20076:
        /* <DEDUP_REMOVED lines=23> */
.L_x_20083:
        /* <DEDUP_REMOVED lines=13> */
.L_x_20085:
[----:B------:R-:W-:Y:S05]  /*1f5e0*/  BSYNC.RECONVERGENT B2 ;  /* 0x0000000000027941 */ /* 0x000fea0003800200 */
.L_x_20084:
        /* <DEDUP_REMOVED lines=43> */
.L_x_20082:
[----:B------:R-:W-:Y:S05]  /*1f8a0*/  BSYNC.RECONVERGENT B1 ;  /* 0x0000000000017941 */ /* 0x000fea0003800200 */
.L_x_20081:
        /* <DEDUP_REMOVED lines=24> */
.L_x_20088:
        /* <DEDUP_REMOVED lines=13> */
.L_x_20090:
[----:B------:R-:W-:Y:S05]  /*1fb00*/  BSYNC.RECONVERGENT B2 ;  /* 0x0000000000027941 */ /* 0x000fea0003800200 */
.L_x_20089:
        /* <DEDUP_REMOVED lines=43> */
.L_x_20087:
[----:B------:R-:W-:Y:S05]  /*1fdc0*/  BSYNC.RECONVERGENT B1 ;  /* 0x0000000000017941 */ /* 0x000fea0003800200 */
.L_x_20086:
        /* <DEDUP_REMOVED lines=23> */
.L_x_20093:
        /* <DEDUP_REMOVED lines=13> */
.L_x_20095:
[----:B------:R-:W-:Y:S05]  /*20010*/  BSYNC.RECONVERGENT B2 ;  /* 0x0000000000027941 */ /* 0x000fea0003800200 */
.L_x_20094:
        /* <DEDUP_REMOVED lines=43> */
.L_x_20092:
[----:B------:R-:W-:Y:S05]  /*202d0*/  BSYNC.RECONVERGENT B1 ;  /* 0x0000000000017941 */ /* 0x000fea0003800200 */
.L_x_20091:
[----:B------:R-:W-:Y:S01]  /*202e0*/  I2FP.F32.U32 R209, R158 ;  /* 0x0000009e00d17245 */ /* 0x000fe20000201000 */
[----:B------:R-:W-:Y:S01]  /*202f0*/  BSSY.RECONVERGENT B1, `(.L_x_20096) ;  /* 0x0000052000017945 */ /* 0x000fe20003800200 */
[----:B------:R-:W-:Y:S01]  /*20300*/  SHF.L.U32 R227, R159, 0x10, RZ ;  /* 0x000000109fe37819 */ /* 0x000fe200000006ff */
[----:B------:R-:W-:Y:S01]  /*20310*/  IMAD.MOV.U32 R218, RZ, RZ, R202 ;  /* 0x000000ffffda7224 */ /* 0x000fe200078e00ca */
[----:B------:R-:W-:Y:S01]  /*20320*/  ISETP.NE.AND P6, PT, R226, 0x1, PT ;  /* 0x00000001e200780c */ /* 0x000fe20003fc5270 */
[----:B------:R-:W-:Y:S01]  /*20330*/  FFMA.FTZ R209, R209, R212, 1.1641532182693481445e-10 ;  /* 0x2f000000d1d17423 */ /* 0x000fe200000100d4 */
[----:B------:R-:W-:Y:S01]  /*20340*/  PRMT R159, R159, 0x7632, R159 ;  /* 0x000076329f9f7816 */ /* 0x000fe2000000009f */
        /* <DEDUP_REMOVED lines=17> */
.L_x_20098:
        /* <DEDUP_REMOVED lines=15> */
.L_x_20100:
[----:B------:R-:W-:Y:S05]  /*20550*/  BSYNC.RECONVERGENT B2 ;  /* 0x0000000000027941 */ /* 0x000fea0003800200 */
.L_x_20099:
        /* <DEDUP_REMOVED lines=43> */
.L_x_20097:
[----:B------:R-:W-:Y:S05]  /*20810*/  BSYNC.RECONVERGENT B1 ;  /* 0x0000000000017941 */ /* 0x000fea0003800200 */
.L_x_20096:
[----:B------:R-:W-:Y:S01]  /*20820*/  I2FP.F32.U32 R227, R218 ;  /* 0x000000da00e37245 */ /* 0x000fe20000201000 */
[----:B------:R-:W-:-:S04]  /*20830*/  IMAD.U32 R159, R159, 0x10000, RZ ;  /* 0x000100009f9f7824 */ /* 0x000fc800078e00ff */
[----:B------:R-:W-:Y:S01]  /*20840*/  FFMA.FTZ R227, R227, R212, 1.1641532182693481445e-10 ;  /* 0x2f000000e3e37423 */ /* 0x000fe200000100d4 */
[----:B------:R-:W-:Y:S01]  /*20850*/  FMUL.FTZ R159, R159, R210 ;  /* 0x000000d29f9f7220 */ /* 0x000fe20000410000 */
[----:B------:R-:W-:-:S03]  /*20860*/  SHF.L.U32 R210, R177, 0x10, RZ ;  /* 0x00000010b1d27819 */ /* 0x000fc600000006ff */
[----:B------:R-:W-:Y:S01]  /*20870*/  FMUL.FTZ R159, R159, R214 ;  /* 0x000000d69f9f7220 */ /* 0x000fe20000410000 */
[----:B------:R-:W-:-:S04]  /*20880*/  FSETP.GTU.FTZ.AND P6, PT, R227, R216, PT ;  /* 0x000000d8e300720b */ /* 0x000fc80003fdc000 */
[----:B------:R-:W-:Y:S02]  /*20890*/  FSEL R159, R159, RZ, !P6 ;  /* 0x000000ff9f9f7208 */ /* 0x000fe40007000000 */
[----:B------:R-:W-:-:S03]  /*208a0*/  PLOP3.LUT P6, PT, P6, PT, PT, 0x8, 0x80 ;  /* 0x000000000080781c */ /* 0x000fc600037ce170 */
[----:B------:R-:W-:-:S10]  /*208b0*/  FMUL.FTZ R159, R210, R159 ;  /* 0x0000009fd29f7220 */ /* 0x000fd40000410000 */
.L_x_20060:
[----:B------:R-:W-:Y:S01]  /*208c0*/  FADD.FTZ R212, RZ, R72 ;  /* 0x00000048ffd47221 */ /* 0x000fe20000010000 */
[----:B------:R-:W-:Y:S01]  /*208d0*/  SEL R210, RZ, 0x1000000, !P6 ;  /* 0x01000000ffd27807 */ /* 0x000fe20007000000 */
[----:B------:R-:W-:Y:S01]  /*208e0*/  IMAD.WIDE.U32 R222, R221, 0x8, R222 ;  /* 0x00000008ddde7825 */ /* 0x000fe200078e00de */
[----:B------:R-:W-:-:S03]  /*208f0*/  SEL R216, RZ, 0x1000000, !P2 ;  /* 0x01000000ffd87807 */ /* 0x000fc60005000000 */
[----:B------:R-:W-:Y:S01]  /*20900*/  FADD.FTZ R227, R212, R73 ;  /* 0x00000049d4e37221 */ /* 0x000fe20000010000 */
[----:B------:R-:W-:Y:S01]  /*20910*/  SEL R229, RZ, 0x10000, !P1 ;  /* 0x00010000ffe57807 */ /* 0x000fe20004800000 */
[----:B------:R-:W-:Y:S01]  /*20920*/  UMOV UR4, 0xffffffff ;  /* 0xffffffff00047882 */ /* 0x000fe20000000000 */
[----:B------:R-:W-:Y:S01]  /*20930*/  SEL R214, RZ, 0x100, !P0 ;  /* 0x00000100ffd67807 */ /* 0x000fe20004000000 */
[----:B------:R-:W-:Y:S01]  /*20940*/  FADD.FTZ R212, R227, R74 ;  /* 0x0000004ae3d47221 */ /* 0x000fe20000010000 */
[----:B------:R-:W-:Y:S02]  /*20950*/  LOP3.LUT P6, RZ, R207, 0x2, RZ, 0xc0, !PT ;  /* 0x00000002cfff7812 */ /* 0x000fe400078cc0ff */
[----:B------:R-:W-:Y:S01]  /*20960*/  SEL R218, RZ, 0x10000, !P5 ;  /* 0x00010000ffda7807 */ /* 0x000fe20006800000 */
[----:B------:R-:W-:Y:S01]  /*20970*/  FADD.FTZ R227, R212, R75 ;  /* 0x0000004bd4e37221 */ /* 0x000fe20000010000 */
[----:B------:R-:W-:Y:S02]  /*20980*/  SEL R233, RZ, 0x100, !P4 ;  /* 0x00000100ffe97807 */ /* 0x000fe40006000000 */
[----:B------:R-:W-:Y:S01]  /*20990*/  SEL R231, RZ, 0x1, !P6 ;  /* 0x00000001ffe77807 */ /* 0x000fe20007000000 */
[----:B------:R-:W-:Y:S01]  /*209a0*/  FADD.FTZ R212, R227, R68 ;  /* 0x00000044e3d47221 */ /* 0x000fe20000010000 */
[----:B------:R-:W-:-:S02]  /*209b0*/  LOP3.LUT R233, R233, R210, R218, 0xfe, !PT ;  /* 0x000000d2e9e97212 */ /* 0x000fc400078efeda */
[----:B------:R-:W-:Y:S01]  /*209c0*/  ISETP.NE.AND P1, PT, R206, RZ, PT ;  /* 0x000000ffce00720c */ /* 0x000fe20003f25270 */
        /* <DEDUP_REMOVED lines=35> */
[----:B------:R-:W-:Y:S02]  /*20c00*/  LOP3.LUT R212, R214, R216, R229, 0xfe, !PT ;  /* 0x000000d8d6d47212 */ /* 0x000fe400078efee5 */
[----:B------:R-:W-:Y:S01]  /*20c10*/  SEL R214, RZ, 0x1, !P3 ;  /* 0x00000001ffd67807 */ /* 0x000fe20005800000 */
[----:B------:R-:W-:Y:S01]  /*20c20*/  FADD.FTZ R210, R227, R32 ;  /* 0x00000020e3d27221 */ /* 0x000fe20000010000 */
[----:B------:R-:W-:Y:S01]  /*20c30*/  IMAD.WIDE.U32 R226, R221, 0x20, R224 ;  /* 0x00000020dde27825 */ /* 0x000fe200078e00e0 */
[----:B------:R-:W-:Y:S02]  /*20c40*/  LOP3.LUT R224, R212, R231, RZ, 0xfc, !PT ;  /* 0x000000e7d4e07212 */ /* 0x000fe400078efcff */
[----:B------:R-:W-:Y:S01]  /*20c50*/  LOP3.LUT R225, R233, R214, RZ, 0xfc, !PT ;  /* 0x000000d6e9e17212 */ /* 0x000fe200078efcff */
[----:B------:R-:W-:Y:S01]  /*20c60*/  FADD.FTZ R229, R210, R33 ;  /* 0x00000021d2e57221 */ /* 0x000fe20000010000 */
[----:B------:R0:W-:Y:S01]  /*20c70*/  STG.E.128 desc[UR8][R226.64], R32 ;  /* 0x00000020e2007986 */ /* 0x0001e2000c101d08 */
[----:B------:R-:W-:-:S02]  /*20c80*/  PRMT R214, R135, 0x7632, R214 ;  /* 0x0000763287d67816 */ /* 0x000fc400000000d6 */
[----:B------:R-:W-:Y:S01]  /*20c90*/  FADD.FTZ R210, R229, R34 ;  /* 0x00000022e5d27221 */ /* 0x000fe20000010000 */
[----:B------:R0:W-:Y:S01]  /*20ca0*/  STG.E.128 desc[UR8][R226.64+0x10], R156 ;  /* 0x0000109ce2007986 */ /* 0x0001e2000c101d08 */
[----:B------:R-:W-:Y:S02]  /*20cb0*/  PRMT R212, R110, 0x7632, R212 ;  /* 0x000076326ed47816 */ /* 0x000fe400000000d4 */
[----:B------:R-:W-:Y:S01]  /*20cc0*/  FADD.FTZ R229, R210, R35 ;  /* 0x00000023d2e57221 */ /* 0x000fe20000010000 */
[----:B------:R0:W-:Y:S03]  /*20cd0*/  STG.E.64 desc[UR8][R222.64], R224 ;  /* 0x000000e0de007986 */ /* 0x0001e6000c101b08 */
[----:B------:R-:W-:-:S04]  /*20ce0*/  FADD.FTZ R210, R229, R156 ;  /* 0x0000009ce5d27221 */ /* 0x000fc80000010000 */
[----:B------:R-:W-:Y:S01]  /*20cf0*/  FADD.FTZ R229, R210, R157 ;  /* 0x0000009dd2e57221 */ /* 0x000fe20000010000 */
[----:B------:R-:W-:-:S03]  /*20d00*/  PRMT R210, R111, 0x7632, R210 ;  /* 0x000076326fd27816 */ /* 0x000fc600000000d2 */
        /* <DEDUP_REMOVED lines=120> */
.L_x_20114:
[----:B------:R-:W-:Y:S01]  /*21490*/  FMUL.FTZ R216, R223, R223 ;  /* 0x000000dfdfd87220 */ /* 0x000fe20000410000 */
[----:B------:R-:W-:Y:S01]  /*214a0*/  ISETP.NE.AND P0, PT, RZ, UR13, PT ;  /* 0x0000000dff007c0c */ /* 0x000fe2000bf05270 */
[----:B-1----:R-:W-:Y:S01]  /*214b0*/  FADD.FTZ R229, R222, R229 ;  /* 0x000000e5dee57221 */ /* 0x002fe20000010000 */
        /* <DEDUP_REMOVED lines=8> */
[----:B------:R-:W-:-:S02]  /*21540*/  IMAD.U32 R212, R212, 0x10000, RZ ;  /* 0x00010000d4d47824 */ /* 0x000fc400078e00ff */
[C---:B------:R-:W-:Y:S01]  /*21550*/  FADD.FTZ R72, -R216.reuse, R72 ;  /* 0x00000048d8487221 */ /* 0x040fe20000010100 */
[C---:B------:R-:W-:Y:S01]  /*21560*/  FADD.FTZ R74, -R216.reuse, R74 ;  /* 0x0000004ad84a7221 */ /* 0x040fe20000010100 */
[C---:B------:R-:W-:Y:S01]  /*21570*/  FADD.FTZ R73, -R216.reuse, R73 ;  /* 0x00000049d8497221 */ /* 0x040fe20000010100 */
[C---:B------:R-:W-:Y:S01]  /*21580*/  FADD.FTZ R239, -R216.reuse, R32 ;  /* 0x00000020d8ef7221 */ /* 0x040fe20000010100 */
[----:B------:R-:W1:Y:S01]  /*21590*/  MUFU.RSQ R218, R218 ;  /* 0x000000da00da7308 */ /* 0x000e620000001400 */
[C---:B------:R-:W-:Y:S01]  /*215a0*/  FADD.FTZ R227, -R216.reuse, R40 ;  /* 0x00000028d8e37221 */ /* 0x040fe20000010100 */
[C---:B------:R-:W-:Y:S01]  /*215b0*/  FADD.FTZ R235, -R216.reuse, R35 ;  /* 0x00000023d8eb7221 */ /* 0x040fe20000010100 */
[----:B------:R-:W-:Y:S01]  /*215c0*/  SHF.L.U32 R32, R129, 0x10, RZ ;  /* 0x0000001081207819 */ /* 0x000fe200000006ff */
[----:B------:R-:W-:Y:S01]  /*215d0*/  FADD.FTZ R233, -R216, R38 ;  /* 0x00000026d8e97221 */ /* 0x000fe20000010100 */
[----:B------:R-:W-:Y:S02]  /*215e0*/  IMAD.U32 R35, R152, 0x10000, RZ ;  /* 0x0001000098237824 */ /* 0x000fe400078e00ff */
[C---:B------:R-:W-:Y:S01]  /*215f0*/  FADD.FTZ R75, -R216.reuse, R75 ;  /* 0x0000004bd84b7221 */ /* 0x040fe20000010100 */
        /* <DEDUP_REMOVED lines=8> */
[----:B------:R-:W-:Y:S01]  /*21680*/  FADD.FTZ R71, -R216, R71 ;  /* 0x00000047d8477221 */ /* 0x000fe20000010100 */
[----:B------:R-:W-:Y:S01]  /*21690*/  SHF.L.U32 R36, R131, 0x10, RZ ;  /* 0x0000001083247819 */ /* 0x000fe200000006ff */
[C---:B-1----:R-:W-:Y:S01]  /*216a0*/  FMUL.FTZ R72, R218.reuse, R72 ;  /* 0x00000048da487220 */ /* 0x042fe20000410000 */
[C---:B------:R-:W-:Y:S01]  /*216b0*/  FMUL.FTZ R40, R218.reuse, R74 ;  /* 0x0000004ada287220 */ /* 0x040fe20000410000 */
[C---:B------:R-:W-:Y:S01]  /*216c0*/  FMUL.FTZ R38, R218.reuse, R73 ;  /* 0x00000049da267220 */ /* 0x040fe20000410000 */
[----:B------:R-:W-:Y:S01]  /*216d0*/  FMUL.FTZ R75, R218, R75 ;  /* 0x0000004bda4b7220 */ /* 0x000fe20000410000 */
[----:B------:R-:W-:Y:S01]  /*216e0*/  FFMA.FTZ R73, R72, R35, R245 ;  /* 0x0000002348497223 */ /* 0x000fe200000100f5 */
[----:B------:R-:W-:Y:S01]  /*216f0*/  FFMA.FTZ R40, R40, R251, R32 ;  /* 0x000000fb28287223 */ /* 0x000fe20000010020 */
[----:B------:R-:W-:Y:S01]  /*21700*/  FFMA.FTZ R38, R38, R247, R249 ;  /* 0x000000f726267223 */ /* 0x000fe200000100f9 */
[----:B------:R-:W-:Y:S01]  /*21710*/  IMAD.U32 R32, R174, 0x10000, RZ ;  /* 0x00010000ae207824 */ /* 0x000fe200078e00ff */
[----:B------:R-:W-:Y:S01]  /*21720*/  SHF.L.U32 R245, R130, 0x10, RZ ;  /* 0x0000001082f57819 */ /* 0x000fe200000006ff */
[----:B------:R-:W-:Y:S01]  /*21730*/  IMAD.U32 R35, R154, 0x10000, RZ ;  /* 0x000100009a237824 */ /* 0x000fe200078e00ff */
[----:B------:R-:W-:Y:S01]  /*21740*/  SHF.L.U32 R249, R171, 0x10, RZ ;  /* 0x00000010abf97819 */ /* 0x000fe200000006ff */
[----:B------:R-:W-:Y:S01]  /*21750*/  FMUL.FTZ R68, R218, R68 ;  /* 0x00000044da447220 */ /* 0x000fe20000410000 */
[----:B------:R-:W-:-:S02]  /*21760*/  IMAD.U32 R247, R172, 0x10000, RZ ;  /* 0x00010000acf77824 */ /* 0x000fc400078e00ff */
[----:B------:R-:W-:Y:S01]  /*21770*/  FMUL.FTZ R46, R218, R69 ;  /* 0x00000045da2e7220 */ /* 0x000fe20000410000 */
[----:B------:R-:W-:Y:S01]  /*21780*/  FADD.FTZ R64, -R216, R64 ;  /* 0x00000040d8407221 */ /* 0x000fe20000010100 */
[----:B------:R-:W-:Y:S02]  /*21790*/  IMAD.U32 R251, R155, 0x10000, RZ ;  /* 0x000100009bfb7824 */ /* 0x000fe400078e00ff */
[----:B------:R-:W-:Y:S01]  /*217a0*/  FMUL.FTZ R70, R218, R70 ;  /* 0x00000046da467220 */ /* 0x000fe20000410000 */
[C---:B------:R-:W-:Y:S01]  /*217b0*/  FADD.FTZ R65, -R216.reuse, R65 ;  /* 0x00000041d8417221 */ /* 0x040fe20000010100 */
[----:B------:R-:W-:Y:S01]  /*217c0*/  FFMA.FTZ R69, R75, R32, R34 ;  /* 0x000000204b457223 */ /* 0x000fe20000010022 */
[----:B------:R-:W-:Y:S01]  /*217d0*/  FADD.FTZ R66, -R216, R66 ;  /* 0x00000042d8427221 */ /* 0x000fe20000010100 */
[----:B------:R-:W-:Y:S01]  /*217e0*/  FFMA.FTZ R75, R68, R35, R245 ;  /* 0x00000023444b7223 */ /* 0x000fe200000100f5 */
[----:B------:R-:W-:Y:S01]  /*217f0*/  SHF.L.U32 R34, R169, 0x10, RZ ;  /* 0x00000010a9227819 */ /* 0x000fe200000006ff */
[----:B------:R-:W-:Y:S01]  /*21800*/  FFMA.FTZ R46, R46, R247, R249 ;  /* 0x000000f72e2e7223 */ /* 0x000fe200000100f9 */
[----:B------:R-:W-:Y:S01]  /*21810*/  IMAD.U32 R32, R170, 0x10000, RZ ;  /* 0x00010000aa207824 */ /* 0x000fe200078e00ff */
[----:B------:R-:W-:Y:S01]  /*21820*/  SHF.L.U32 R245, R124, 0x10, RZ ;  /* 0x000000107cf57819 */ /* 0x000fe200000006ff */
[----:B------:R-:W-:Y:S01]  /*21830*/  FMUL.FTZ R71, R218, R71 ;  /* 0x00000047da477220 */ /* 0x000fe20000410000 */
[----:B------:R-:W-:Y:S01]  /*21840*/  FADD.FTZ R229, -R216, R42 ;  /* 0x0000002ad8e57221 */ /* 0x000fe20000010100 */
        /* <DEDUP_REMOVED lines=59> */
[----:B------:R-:W-:Y:S01]  /*21c00*/  SHF.L.U32 R249, R27, 0x10, RZ ;  /* 0x000000101bf97819 */ /* 0x000fe200000006ff */
[----:B------:R-:W-:-:S02]  /*21c10*/  IMAD.U32 R251, R147, 0x10000, RZ ;  /* 0x0001000093fb7824 */ /* 0x000fc400078e00ff */
[----:B------:R-:W-:Y:S01]  /*21c20*/  FMUL.FTZ R54, R218, R54 ;  /* 0x00000036da367220 */ /* 0x000fe20000410000 */
[C---:B------:R-:W-:Y:S01]  /*21c30*/  FADD.FTZ R55, -R216.reuse, R55 ;  /* 0x00000037d8377221 */ /* 0x040fe20000010100 */
[----:B------:R-:W-:Y:S01]  /*21c40*/  FADD.FTZ R48, -R216, R48 ;  /* 0x00000030d8307221 */ /* 0x000fe20000010100 */
[----:B------:R-:W-:Y:S02]  /*21c50*/  IMAD.U32 R247, R28, 0x10000, RZ ;  /* 0x000100001cf77824 */ /* 0x000fe400078e00ff */
[----:B------:R-:W-:Y:S01]  /*21c60*/  FMUL.FTZ R36, R218, R53 ;  /* 0x00000035da247220 */ /* 0x000fe20000410000 */
[----:B------:R-:W-:Y:S01]  /*21c70*/  FADD.FTZ R49, -R216, R49 ;  /* 0x00000031d8317221 */ /* 0x000fe20000010100 */
        /* <DEDUP_REMOVED lines=8> */
[----:B------:R-:W-:-:S02]  /*21d00*/  IMAD.U32 R35, R140, 0x10000, RZ ;  /* 0x000100008c237824 */ /* 0x000fc400078e00ff */
[C---:B------:R-:W-:Y:S01]  /*21d10*/  FMUL.FTZ R55, R218.reuse, R55 ;  /* 0x00000037da377220 */ /* 0x040fe20000410000 */
[----:B------:R-:W-:Y:S01]  /*21d20*/  FMUL.FTZ R48, R218, R48 ;  /* 0x00000030da307220 */ /* 0x000fe20000410000 */
[----:B------:R-:W-:Y:S02]  /*21d30*/  IMAD.U32 R249, R24, 0x10000, RZ ;  /* 0x0001000018f97824 */ /* 0x000fe400078e00ff */
[----:B------:R-:W-:Y:S01]  /*21d40*/  FMUL.FTZ R36, R218, R49 ;  /* 0x00000031da247220 */ /* 0x000fe20000410000 */
[C---:B------:R-:W-:Y:S01]  /*21d50*/  FADD.FTZ R58, -R216.reuse, R58 ;  /* 0x0000003ad83a7221 */ /* 0x040fe20000010100 */
        /* <DEDUP_REMOVED lines=8> */
[----:B------:R-:W-:-:S02]  /*21de0*/  IMAD.U32 R66, R145, 0x10000, RZ ;  /* 0x0001000091427824 */ /* 0x000fc400078e00ff */
[----:B------:R-:W-:Y:S01]  /*21df0*/  FMUL.FTZ R58, R218, R58 ;  /* 0x0000003ada3a7220 */ /* 0x000fe20000410000 */
[----:B------:R-:W-:Y:S01]  /*21e00*/  SHF.L.U32 R34, R21, 0x10, RZ ;  /* 0x0000001015227819 */ /* 0x000fe200000006ff */
[----:B------:R-:W-:Y:S01]  /*21e10*/  IMAD.U32 R35, R142, 0x10000, RZ ;  /* 0x000100008e237824 */ /* 0x000fe200078e00ff */
[----:B------:R-:W-:Y:S01]  /*21e20*/  SHF.L.U32 R36, R19, 0x10, RZ ;  /* 0x0000001013247819 */ /* 0x000fe200000006ff */
[----:B------:R-:W-:Y:S01]  /*21e30*/  FMUL.FTZ R44, R218, R44 ;  /* 0x0000002cda2c7220 */ /* 0x000fe20000410000 */
[----:B------:R-:W-:Y:S02]  /*21e40*/  IMAD.U32 R32, R22, 0x10000, RZ ;  /* 0x0001000016207824 */ /* 0x000fe400078e00ff */
[----:B------:R-:W-:Y:S01]  /*21e50*/  FMUL.FTZ R51, R218, R51 ;  /* 0x00000033da337220 */ /* 0x000fe20000410000 */
[----:B------:R-:W-:Y:S02]  /*21e60*/  IMAD.U32 R74, R20, 0x10000, RZ ;  /* 0x00010000144a7824 */ /* 0x000fe400078e00ff */
[----:B------:R-:W-:Y:S01]  /*21e70*/  FMUL.FTZ R45, R218, R45 ;  /* 0x0000002dda2d7220 */ /* 0x000fe20000410000 */
[C---:B------:R-:W-:Y:S01]  /*21e80*/  FADD.FTZ R50, -R216.reuse, R50 ;  /* 0x00000032d8327221 */ /* 0x040fe20000010100 */
[----:B------:R-:W-:Y:S01]  /*21e90*/  FADD.FTZ R241, -R216, R156 ;  /* 0x0000009cd8f17221 */ /* 0x000fe20000010100 */
[----:B------:R-:W-:Y:S01]  /*21ea0*/  FMUL.FTZ R156, R218, R225 ;  /* 0x000000e1da9c7220 */ /* 0x000fe20000410000 */
[----:B------:R-:W-:Y:S01]  /*21eb0*/  FFMA.FTZ R58, R58, R66, R70 ;  /* 0x000000423a3a7223 */ /* 0x000fe20000010046 */
[----:B------:R-:W-:Y:S01]  /*21ec0*/  FFMA.FTZ R225, R44, R35, R55 ;  /* 0x000000232ce17223 */ /* 0x000fe20000010037 */
[----:B------:R-:W-:Y:S01]  /*21ed0*/  SHF.L.U32 R66, R117, 0x10, RZ ;  /* 0x0000001075427819 */ /* 0x000fe200000006ff */
[----:B------:R-:W-:Y:S01]  /*21ee0*/  FFMA.FTZ R63, R51, R32, R34 ;  /* 0x00000020333f7223 */ /* 0x000fe20000010022 */
[----:B------:R-:W-:Y:S01]  /*21ef0*/  FFMA.FTZ R74, R45, R74, R36 ;  /* 0x0000004a2d4a7223 */ /* 0x000fe20000010024 */
[----:B------:R-:W-:Y:S01]  /*21f00*/  SHF.L.U32 R44, R112, 0x10, RZ ;  /* 0x00000010702c7819 */ /* 0x000fe200000006ff */
[----:B------:R-:W-:-:S02]  /*21f10*/  IMAD.U32 R54, R141, 0x10000, RZ ;  /* 0x000100008d367824 */ /* 0x000fc400078e00ff */
[----:B------:R-:W-:Y:S01]  /*21f20*/  FMUL.FTZ R50, R218, R50 ;  /* 0x00000032da327220 */ /* 0x000fe20000410000 */
[----:B------:R-:W-:Y:S02]  /*21f30*/  IMAD.U32 R36, R136, 0x10000, RZ ;  /* 0x0001000088247824 */ /* 0x000fe400078e00ff */
        /* <DEDUP_REMOVED lines=10> */
[----:B------:R-:W-:Y:S01]  /*21fe0*/  FADD.FTZ R159, -R216, R159 ;  /* 0x0000009fd89f7221 */ /* 0x000fe20000010100 */
[----:B------:R-:W-:Y:S01]  /*21ff0*/  IMAD.U32 R36, R138, 0x10000, RZ ;  /* 0x000100008a247824 */ /* 0x000fe200078e00ff */
[----:B------:R-:W-:Y:S01]  /*22000*/  SHF.L.U32 R44, R114, 0x10, RZ ;  /* 0x00000010722c7819 */ /* 0x000fe200000006ff */
[----:B------:R-:W-:Y:S01]  /*22010*/  FMUL.FTZ R37, R218, R37 ;  /* 0x00000025da257220 */ /* 0x000fe20000410000 */
[----:B------:R-:W-:Y:S01]  /*22020*/  SHF.L.U32 R54, R11, 0x10, RZ ;  /* 0x000000100b367819 */ /* 0x000fe200000006ff */
[----:B------:R-:W-:-:S02]  /*22030*/  IMAD.U32 R216, R12, 0x10000, RZ ;  /* 0x000100000cd87824 */ /* 0x000fc400078e00ff */
[----:B------:R-:W-:Y:S01]  /*22040*/  FMUL.FTZ R231, R218, R231 ;  /* 0x000000e7dae77220 */ /* 0x000fe20000410000 */
[----:B------:R-:W-:Y:S01]  /*22050*/  SHF.L.U32 R34, R17, 0x10, RZ ;  /* 0x0000001011227819 */ /* 0x000fe200000006ff */
[----:B------:R-:W-:Y:S01]  /*22060*/  IMAD.U32 R32, R18, 0x10000, RZ ;  /* 0x0001000012207824 */ /* 0x000fe200078e00ff */
[----:B------:R-:W-:Y:S01]  /*22070*/  SHF.L.U32 R45, R15, 0x10, RZ ;  /* 0x000000100f2d7819 */ /* 0x000fe200000006ff */
[----:B------:R-:W-:Y:S02]  /*22080*/  IMAD.U32 R35, R16, 0x10000, RZ ;  /* 0x0001000010237824 */ /* 0x000fe400078e00ff */
[C---:B------:R-:W-:Y:S01]  /*22090*/  FMUL.FTZ R47, R218.reuse, R47 ;  /* 0x0000002fda2f7220 */ /* 0x040fe20000410000 */
[----:B------:R-:W-:Y:S01]  /*220a0*/  FMUL.FTZ R66, R218, R41 ;  /* 0x00000029da427220 */ /* 0x000fe20000410000 */
[----:B------:R-:W-:Y:S01]  /*220b0*/  FFMA.FTZ R231, R231, R36, R44 ;  /* 0x00000024e7e77223 */ /* 0x000fe2000001002c */
[----:B------:R-:W-:Y:S01]  /*220c0*/  FFMA.FTZ R216, R37, R216, R54 ;  /* 0x000000d825d87223 */ /* 0x000fe20000010036 */
[----:B------:R-:W-:Y:S01]  /*220d0*/  FFMA.FTZ R41, R47, R32, R34 ;  /* 0x000000202f297223 */ /* 0x000fe20000010022 */
[----:B------:R-:W1:Y:S01]  /*220e0*/  @!P1 LDC.64 R36, c[0x0][0x3c0] ;  /* 0x0000f000ff249b82 */ /* 0x000e620000000a00 */
[----:B------:R-:W-:Y:S01]  /*220f0*/  FFMA.FTZ R66, R66, R35, R45 ;  /* 0x0000002342427223 */ /* 0x000fe2000001002d */
[----:B------:R-:W-:Y:S01]  /*22100*/  SHF.L.U32 R34, R13, 0x10, RZ ;  /* 0x000000100d227819 */ /* 0x000fe200000006ff */
[----:B------:R-:W-:Y:S01]  /*22110*/  IMAD.U32 R32, R14, 0x10000, RZ ;  /* 0x000100000e207824 */ /* 0x000fe200078e00ff */
[----:B------:R-:W-:Y:S01]  /*22120*/  SHF.L.U32 R45, R115, 0x10, RZ ;  /* 0x00000010732d7819 */ /* 0x000fe200000006ff */
[----:B------:R-:W-:-:S02]  /*22130*/  IMAD.U32 R35, R139, 0x10000, RZ ;  /* 0x000100008b237824 */ /* 0x000fc400078e00ff */
[C---:B------:R-:W-:Y:S01]  /*22140*/  FMUL.FTZ R43, R218.reuse, R43 ;  /* 0x0000002bda2b7220 */ /* 0x040fe20000410000 */
[C---:B0-----:R-:W-:Y:S01]  /*22150*/  FMUL.FTZ R222, R218.reuse, R233 ;  /* 0x000000e9dade7220 */ /* 0x041fe20000410000 */
[----:B------:R-:W-:Y:S01]  /*22160*/  FMUL.FTZ R70, R218, R229 ;  /* 0x000000e5da467220 */ /* 0x000fe20000410000 */
[----:B------:R-:W-:Y:S01]  /*22170*/  SHF.L.U32 R54, R7, 0x10, RZ ;  /* 0x0000001007367819 */ /* 0x000fe200000006ff */
[----:B------:R-:W-:Y:S01]  /*22180*/  FFMA.FTZ R229, R43, R32, R34 ;  /* 0x000000202be57223 */ /* 0x000fe20000010022 */
[----:B------:R-:W-:Y:S01]  /*22190*/  FFMA.FTZ R222, R222, R35, R45 ;  /* 0x00000023dede7223 */ /* 0x000fe2000001002d */
[----:B------:R-:W-:Y:S01]  /*221a0*/  SHF.L.U32 R34, R9, 0x10, RZ ;  /* 0x0000001009227819 */ /* 0x000fe200000006ff */
[----:B------:R-:W-:Y:S01]  /*221b0*/  IMAD.U32 R35, R132, 0x10000, RZ ;  /* 0x0001000084237824 */ /* 0x000fe200078e00ff */
[----:B------:R-:W-:Y:S01]  /*221c0*/  SHF.L.U32 R43, R108, 0x10, RZ ;  /* 0x000000106c2b7819 */ /* 0x000fe200000006ff */
[----:B------:R-:W-:Y:S02]  /*221d0*/  IMAD.U32 R32, R10, 0x10000, RZ ;  /* 0x000100000a207824 */ /* 0x000fe400078e00ff */
[C---:B------:R-:W-:Y:S01]  /*221e0*/  FMUL.FTZ R237, R218.reuse, R237 ;  /* 0x000000eddaed7220 */ /* 0x040fe20000410000 */
[----:B------:R-:W-:Y:S01]  /*221f0*/  FMUL.FTZ R158, R218, R239 ;  /* 0x000000efda9e7220 */ /* 0x000fe20000410000 */
[----:B------:R-:W-:-:S02]  /*22200*/  IMAD.U32 R44, R8, 0x10000, RZ ;  /* 0x00010000082c7824 */ /* 0x000fc400078e00ff */
[----:B------:R-:W-:Y:S01]  /*22210*/  FMUL.FTZ R227, R218, R243 ;  /* 0x000000f3dae37220 */ /* 0x000fe20000410000 */
[----:B------:R-:W-:Y:S01]  /*22220*/  FFMA.FTZ R237, R237, R32, R34 ;  /* 0x00000020eded7223 */ /* 0x000fe20000010022 */
[----:B------:R-:W-:Y:S01]  /*22230*/  FFMA.FTZ R158, R158, R35, R43 ;  /* 0x000000239e9e7223 */ /* 0x000fe2000001002b */
[C---:B------:R-:W-:Y:S01]  /*22240*/  FMUL.FTZ R233, R218.reuse, R33 ;  /* 0x00000021dae97220 */ /* 0x040fe20000410000 */
[----:B------:R-:W-:Y:S01]  /*22250*/  FFMA.FTZ R227, R227, R44, R54 ;  /* 0x0000002ce3e37223 */ /* 0x000fe20000010036 */
[----:B------:R-:W0:Y:S01]  /*22260*/  @!P1 LDC.64 R34, c[0x0][0x3c8] ;  /* 0x0000f200ff229b82 */ /* 0x000e220000000a00 */
[----:B------:R-:W-:Y:S01]  /*22270*/  SHF.L.U32 R54, R109, 0x10, RZ ;  /* 0x000000106d367819 */ /* 0x000fe200000006ff */
[----:B------:R-:W-:Y:S02]  /*22280*/  IMAD.U32 R44, R133, 0x10000, RZ ;  /* 0x00010000852c7824 */ /* 0x000fe400078e00ff */
[----:B------:R-:W-:Y:S01]  /*22290*/  FMUL.FTZ R157, R218, R157 ;  /* 0x0000009dda9d7220 */ /* 0x000fe20000410000 */
[----:B-1----:R-:W-:Y:S01]  /*222a0*/  @!P1 IMAD.WIDE R36, R205, 0x4, R36 ;  /* 0x00000004cd249825 */ /* 0x002fe200078e0224 */
[----:B------:R-:W-:-:S03]  /*222b0*/  SHF.L.U32 R251, R119, 0x10, RZ ;  /* 0x0000001077fb7819 */ /* 0x000fc600000006ff */
[----:B------:R-:W-:Y:S01]  /*222c0*/  FFMA.FTZ R233, R233, R44, R54 ;  /* 0x0000002ce9e97223 */ /* 0x000fe20000010036 */
[----:B------:R-:W-:Y:S01]  /*222d0*/  SHF.L.U32 R44, R4, 0x10, RZ ;  /* 0x00000010042c7819 */ /* 0x000fe200000006ff */
[----:B------:R-:W1:Y:S01]  /*222e0*/  LDC.64 R32, c[0x0][0x428] ;  /* 0x00010a00ff207b82 */ /* 0x000e620000000a00 */
[----:B------:R-:W-:Y:S01]  /*222f0*/  IMAD.U32 R249, R143, 0x10000, RZ ;  /* 0x000100008ff97824 */ /* 0x000fe200078e00ff */
[----:B------:R2:W-:Y:S01]  /*22300*/  @!P1 STG.E desc[UR8][R36.64], R223 ;  /* 0x000000df24009986 */ /* 0x0005e2000c101908 */
[----:B------:R-:W-:Y:S01]  /*22310*/  SHF.L.U32 R45, R5, 0x10, RZ ;  /* 0x00000010052d7819 */ /* 0x000fe200000006ff */
[----:B------:R-:W-:Y:S01]  /*22320*/  FFMA.FTZ R157, R157, R44, R212 ;  /* 0x0000002c9d9d7223 */ /* 0x000fe200000100d4 */
[----:B------:R-:W-:Y:S01]  /*22330*/  F2FP.BF16.F32.PACK_AB R44, R38, R73 ;  /* 0x00000049262c723e */ /* 0x000fe200000010ff */
[----:B------:R-:W-:Y:S01]  /*22340*/  FFMA.FTZ R156, R156, R249, R251 ;  /* 0x000000f99c9c7223 */ /* 0x000fe200000100fb */
[----:B------:R-:W-:Y:S01]  /*22350*/  F2FP.BF16.F32.PACK_AB R38, R52, R59 ;  /* 0x0000003b3426723e */ /* 0x000fe200000010ff */
[----:B------:R-:W-:Y:S01]  /*22360*/  IMAD.U32 R55, R137, 0x10000, RZ ;  /* 0x0001000089377824 */ /* 0x000fe200078e00ff */
[----:B------:R-:W-:Y:S01]  /*22370*/  SHF.L.U32 R249, R113, 0x10, RZ ;  /* 0x0000001071f97819 */ /* 0x000fe200000006ff */
[----:B------:R-:W-:-:S02]  /*22380*/  IMAD.U32 R43, R6, 0x10000, RZ ;  /* 0x00010000062b7824 */ /* 0x000fc400078e00ff */
[----:B------:R-:W-:Y:S01]  /*22390*/  FMUL.FTZ R220, R218, R235 ;  /* 0x000000ebdadc7220 */ /* 0x000fe20000410000 */
[----:B------:R-:W-:Y:S02]  /*223a0*/  IMAD.U32 R47, R134, 0x10000, RZ ;  /* 0x00010000862f7824 */ /* 0x000fe400078e00ff */
[----:B------:R-:W-:Y:S01]  /*223b0*/  FMUL.FTZ R224, R218, R241 ;  /* 0x000000f1dae07220 */ /* 0x000fe20000410000 */
[----:B--2---:R-:W-:Y:S01]  /*223c0*/  F2FP.BF16.F32.PACK_AB R37, R53, R58 ;  /* 0x0000003a3525723e */ /* 0x004fe200000010ff */
[----:B------:R-:W-:Y:S01]  /*223d0*/  FFMA.FTZ R70, R70, R55, R249 ;  /* 0x0000003746467223 */ /* 0x000fe200000100f9 */
[----:B------:R-:W2:Y:S01]  /*223e0*/  LDC.64 R52, c[0x0][0x380] ;  /* 0x0000e000ff347b82 */ /* 0x000ea20000000a00 */
        /* <DEDUP_REMOVED lines=8> */
[----:B0-----:R-:W-:-:S04]  /*22470*/  @!P1 IMAD.WIDE R34, R205, 0x4, R34 ;  /* 0x00000004cd229825 */ /* 0x001fc800078e0222 */
[----:B------:R-:W-:Y:S01]  /*22480*/  FFMA.FTZ R224, R224, R47, R55 ;  /* 0x0000002fe0e07223 */ /* 0x000fe20000010037 */
[----:B------:R-:W-:Y:S01]  /*22490*/  FFMA.FTZ R214, R214, R43, R45 ;  /* 0x0000002bd6d67223 */ /* 0x000fe2000001002d */
[----:B------:R-:W-:Y:S01]  /*224a0*/  FFMA.FTZ R159, R39, R54, R210 ;  /* 0x00000036279f7223 */ /* 0x000fe200000100d2 */
[----:B------:R-:W-:Y:S01]  /*224b0*/  F2FP.BF16.F32.PACK_AB R47, R71, R68 ;  /* 0x00000044472f723e */ /* 0x000fe200000010ff */
[--C-:B-1----:R-:W-:Y:S01]  /*224c0*/  IMAD.WIDE.U32 R238, R211, 0x10, R32.reuse ;  /* 0x00000010d3ee7825 */ /* 0x102fe200078e0020 */
[----:B------:R-:W-:Y:S01]  /*224d0*/  F2FP.BF16.F32.PACK_AB R46, R46, R75 ;  /* 0x0000004b2e2e723e */ /* 0x000fe200000010ff */
[----:B------:R0:W-:Y:S01]  /*224e0*/  @!P1 STG.E desc[UR8][R34.64], R218 ;  /* 0x000000da22009986 */ /* 0x0001e2000c101908 */
        /* <DEDUP_REMOVED lines=10> */
[----:B0-----:R-:W-:Y:S01]  /*22590*/  F2FP.BF16.F32.PACK_AB R35, R245, R62 ;  /* 0x0000003ef523723e */ /* 0x001fe200000010ff */
[--C-:B------:R-:W-:Y:S01]  /*225a0*/  IMAD.WIDE.U32 R212, R219, 0x10, R32.reuse ;  /* 0x00000010dbd47825 */ /* 0x100fe200078e0020 */
[----:B------:R-:W-:Y:S02]  /*225b0*/  F2FP.BF16.F32.PACK_AB R34, R60, R67 ;  /* 0x000000433c22723e */ /* 0x000fe400000010ff */
[----:B------:R-:W-:Y:S01]  /*225c0*/  F2FP.BF16.F32.PACK_AB R50, R157, R224 ;  /* 0x000000e09d32723e */ /* 0x000fe200000010ff */
[----:B------:R-:W-:Y:S01]  /*225d0*/  IMAD.WIDE.U32 R234, R221, 0x10, R32 ;  /* 0x00000010ddea7825 */ /* 0x000fe200078e0020 */
[----:B------:R-:W-:Y:S02]  /*225e0*/  F2FP.BF16.F32.PACK_AB R33, R61, R64 ;  /* 0x000000403d21723e */ /* 0x000fe400000010ff */
[----:B------:R-:W-:Y:S01]  /*225f0*/  F2FP.BF16.F32.PACK_AB R32, R42, R65 ;  /* 0x000000412a20723e */ /* 0x000fe200000010ff */
[----:B--2---:R-:W-:Y:S01]  /*22600*/  IMAD R205, R52, 0x4, R205 ;  /* 0x0000000434cd7824 */ /* 0x004fe200078e02cd */
[----:B------:R-:W-:-:S02]  /*22610*/  F2FP.BF16.F32.PACK_AB R42, R74, R225 ;  /* 0x000000e14a2a723e */ /* 0x000fc400000010ff */
[----:B------:R-:W-:Y:S01]  /*22620*/  F2FP.BF16.F32.PACK_AB R49, R220, R233 ;  /* 0x000000e9dc31723e */ /* 0x000fe200000010ff */
[----:B------:R0:W-:Y:S01]  /*22630*/  STG.E.128 desc[UR8][R54.64], R32 ;  /* 0x0000002036007986 */ /* 0x0001e2000c101d08 */
[----:B-1----:R-:W-:Y:S02]  /*22640*/  F2FP.BF16.F32.PACK_AB R47, R237, R222 ;  /* 0x000000deed2f723e */ /* 0x002fe400000010ff */
        /* <DEDUP_REMOVED lines=8> */
[----:B------:R-:W-:-:S03]  /*226d0*/  ISETP.GE.AND P0, PT, R205, R53, PT ;  /* 0x00000035cd00720c */ /* 0x000fc60003f06270 */
[----:B------:R0:W-:Y:S10]  /*226e0*/  STG.E.128 desc[UR8][R234.64], R48 ;  /* 0x00000030ea007986 */ /* 0x0001f4000c101d08 */
[----:B------:R-:W-:Y:S05]  /*226f0*/  @!P0 BRA `(.L_x_20102) ;  /* 0xfffffde8001c8947 */ /* 0x000fea000383ffff */
[----:B------:R-:W-:Y:S05]  /*22700*/  BSYNC B0 ;  /* 0x0000000000007941 */ /* 0x000fea0003800000 */
.L_x_19609:
[----:B------:R-:W-:Y:S05]  /*22710*/  EXIT ;  /* 0x000000000000794d */ /* 0x000fea0003800000 */
.L_x_20101:
        /* <DEDUP_REMOVED lines=8> */
.L_x_20104:
[----:B------:R-:W-:Y:S05]  /*227a0*/  BSYNC B1 ;  /* 0x0000000000017941 */ /* 0x000fea0003800000 */
.L_x_20103:
        /* <DEDUP_REMOVED lines=10> */
.L_x_20105:
[----:B------:R-:W-:Y:S02]  /*22850*/  IMAD.MOV.U32 R230, RZ, RZ, 0x4 ;  /* 0x00000004ffe67424 */ /* 0x000fe400078e00ff */
[----:B------:R-:W-:-:S04]  /*22860*/  IMAD.MOV.U32 R223, RZ, RZ, R226 ;  /* 0x000000ffffdf7224 */ /* 0x000fc800078e00e2 */
[----:B------:R-:W-:-:S05]  /*22870*/  FADD.FTZ R222, R220, R223 ;  /* 0x000000dfdcde7221 */ /* 0x000fca0000010000 */
[----:B------:R-:W-:-:S07]  /*22880*/  MOV R231, R222 ;  /* 0x000000de00e77202 */ /* 0x000fce0000000f00 */
[----:B------:R-:W-:Y:S05]  /*22890*/  WARPSYNC.COLLECTIVE R228, `(.L_x_20106) ;  /* 0x00000000e4087348 */ /* 0x000fea0003c00000 */
[----:B------:R0:W1:Y:S02]  /*228a0*/  SHFL.BFLY P0, R226, R231, R230, R233 ;  /* 0x0c0000e6e7e27389 */ /* 0x00006400000000e9 */
[----:B01----:R-:W-:Y:S05]  /*228b0*/  ENDCOLLECTIVE ;  /* 0x000000000000791b */ /* 0x003fea0003800000 */
.L_x_20106:
[----:B------:R-:W-:Y:S01]  /*228c0*/  HFMA2 R230, -RZ, RZ, 0, 4.76837158203125e-07 ;  /* 0x00000008ffe67431 */ /* 0x000fe200000001ff */
[----:B------:R-:W-:-:S05]  /*228d0*/  MOV R223, R226 ;  /* 0x000000e200df7202 */ /* 0x000fca0000000f00 */
[----:B------:R-:W-:-:S04]  /*228e0*/  FADD.FTZ R224, R222, R223 ;  /* 0x000000dfdee07221 */ /* 0x000fc80000010000 */
[----:B------:R-:W-:-:S07]  /*228f0*/  IMAD.MOV.U32 R231, RZ, RZ, R224 ;  /* 0x000000ffffe77224 */ /* 0x000fce00078e00e0 */
[----:B------:R-:W-:Y:S05]  /*22900*/  WARPSYNC.COLLECTIVE R228, `(.L_x_20107) ;  /* 0x00000000e4087348 */ /* 0x000fea0003c00000 */
[----:B------:R0:W1:Y:S02]  /*22910*/  SHFL.BFLY P0, R226, R231, R230, R233 ;  /* 0x0c0000e6e7e27389 */ /* 0x00006400000000e9 */
[----:B01----:R-:W-:Y:S05]  /*22920*/  ENDCOLLECTIVE ;  /* 0x000000000000791b */ /* 0x003fea0003800000 */
.L_x_20107:
[----:B------:R-:W-:Y:S02]  /*22930*/  IMAD.MOV.U32 R230, RZ, RZ, 0x10 ;  /* 0x00000010ffe67424 */ /* 0x000fe400078e00ff */
[----:B------:R-:W-:-:S04]  /*22940*/  IMAD.MOV.U32 R223, RZ, RZ, R226 ;  /* 0x000000ffffdf7224 */ /* 0x000fc800078e00e2 */
[----:B------:R-:W-:-:S05]  /*22950*/  FADD.FTZ R225, R224, R223 ;  /* 0x000000dfe0e17221 */ /* 0x000fca0000010000 */
[----:B------:R-:W-:-:S07]  /*22960*/  MOV R231, R225 ;  /* 0x000000e100e77202 */ /* 0x000fce0000000f00 */
[----:B------:R-:W-:Y:S05]  /*22970*/  WARPSYNC.COLLECTIVE R228, `(.L_x_20108) ;  /* 0x00000000e4087348 */ /* 0x000fea0003c00000 */
[----:B------:R0:W1:Y:S02]  /*22980*/  SHFL.BFLY P0, R226, R231, R230, R233 ;  /* 0x0c0000e6e7e27389 */ /* 0x00006400000000e9 */
[----:B01----:R-:W-:Y:S05]  /*22990*/  ENDCOLLECTIVE ;  /* 0x000000000000791b */ /* 0x003fea0003800000 */
.L_x_20108:
        /* <DEDUP_REMOVED lines=103> */
.L_x_20109:
[----:B------:R-:W-:Y:S01]  /*23010*/  HFMA2 R230, -RZ, RZ, 0, 1.1920928955078125e-07 ;  /* 0x00000002ffe67431 */ /* 0x000fe200000001ff */
[----:B------:R-:W-:-:S05]  /*23020*/  MOV R225, R226 ;  /* 0x000000e200e17202 */ /* 0x000fca0000000f00 */
[----:B------:R-:W-:-:S04]  /*23030*/  FADD.FTZ R225, R216, R225 ;  /* 0x000000e1d8e17221 */ /* 0x000fc80000010000 */
[----:B------:R-:W-:-:S07]  /*23040*/  IMAD.MOV.U32 R231, RZ, RZ, R225 ;  /* 0x000000ffffe77224 */ /* 0x000fce00078e00e1 */
[----:B------:R-:W-:Y:S05]  /*23050*/  WARPSYNC.COLLECTIVE R228, `(.L_x_20110) ;  /* 0x00000000e4087348 */ /* 0x000fea0003c00000 */
[----:B------:R0:W1:Y:S02]  /*23060*/  SHFL.BFLY P0, R226, R231, R230, R233 ;  /* 0x0c0000e6e7e27389 */ /* 0x00006400000000e9 */
[----:B01----:R-:W-:Y:S05]  /*23070*/  ENDCOLLECTIVE ;  /* 0x000000000000791b */ /* 0x003fea0003800000 */
.L_x_20110:
[----:B------:R-:W-:Y:S02]  /*23080*/  IMAD.MOV.U32 R230, RZ, RZ, 0x4 ;  /* 0x00000004ffe67424 */ /* 0x000fe400078e00ff */
[----:B------:R-:W-:-:S04]  /*23090*/  IMAD.MOV.U32 R220, RZ, RZ, R226 ;  /* 0x000000ffffdc7224 */ /* 0x000fc800078e00e2 */
[----:B------:R-:W-:-:S05]  /*230a0*/  FADD.FTZ R220, R225, R220 ;  /* 0x000000dce1dc7221 */ /* 0x000fca0000010000 */
[----:B------:R-:W-:-:S07]  /*230b0*/  MOV R231, R220 ;  /* 0x000000dc00e77202 */ /* 0x000fce0000000f00 */
[----:B------:R-:W-:Y:S05]  /*230c0*/  WARPSYNC.COLLECTIVE R228, `(.L_x_20111) ;  /* 0x00000000e4087348 */ /* 0x000fea0003c00000 */
[----:B------:R0:W1:Y:S02]  /*230d0*/  SHFL.BFLY P0, R226, R231, R230, R233 ;  /* 0x0c0000e6e7e27389 */ /* 0x00006400000000e9 */
[----:B01----:R-:W-:Y:S05]  /*230e0*/  ENDCOLLECTIVE ;  /* 0x000000000000791b */ /* 0x003fea0003800000 */
.L_x_20111:
[----:B------:R-:W-:Y:S01]  /*230f0*/  HFMA2 R230, -RZ, RZ, 0, 4.76837158203125e-07 ;  /* 0x00000008ffe67431 */ /* 0x000fe200000001ff */
[----:B------:R-:W-:-:S05]  /*23100*/  MOV R227, R226 ;  /* 0x000000e200e37202 */ /* 0x000fca0000000f00 */
[----:B------:R-:W-:-:S04]  /*23110*/  FADD.FTZ R227, R220, R227 ;  /* 0x000000e3dce37221 */ /* 0x000fc80000010000 */
[----:B------:R-:W-:-:S07]  /*23120*/  IMAD.MOV.U32 R231, RZ, RZ, R227 ;  /* 0x000000ffffe77224 */ /* 0x000fce00078e00e3 */
[----:B------:R-:W-:Y:S05]  /*23130*/  WARPSYNC.COLLECTIVE R228, `(.L_x_20112) ;  /* 0x00000000e4087348 */ /* 0x000fea0003c00000 */
[----:B------:R0:W1:Y:S02]  /*23140*/  SHFL.BFLY P0, R226, R231, R230, R233 ;  /* 0x0c0000e6e7e27389 */ /* 0x00006400000000e9 */
[----:B01----:R-:W-:Y:S05]  /*23150*/  ENDCOLLECTIVE ;  /* 0x000000000000791b */ /* 0x003fea0003800000 */
.L_x_20112:
[----:B------:R-:W-:Y:S02]  /*23160*/  IMAD.MOV.U32 R230, RZ, RZ, 0x10 ;  /* 0x00000010ffe67424 */ /* 0x000fe400078e00ff */
[----:B------:R-:W-:-:S04]  /*23170*/  IMAD.MOV.U32 R222, RZ, RZ, R226 ;  /* 0x000000ffffde7224 */ /* 0x000fc800078e00e2 */
[----:B------:R-:W-:-:S05]  /*23180*/  FADD.FTZ R222, R227, R222 ;  /* 0x000000dee3de7221 */ /* 0x000fca0000010000 */
[----:B------:R-:W-:-:S07]  /*23190*/  MOV R231, R222 ;  /* 0x000000de00e77202 */ /* 0x000fce0000000f00 */
[----:B------:R-:W-:Y:S05]  /*231a0*/  WARPSYNC.COLLECTIVE R228, `(.L_x_20113) ;  /* 0x00000000e4087348 */ /* 0x000fea0003c00000 */
[----:B------:R0:W1:Y:S02]  /*231b0*/  SHFL.BFLY P0, R226, R231, R230, R233 ;  /* 0x0c0000e6e7e27389 */ /* 0x00006400000000e9 */
[----:B01----:R-:W-:Y:S05]  /*231c0*/  ENDCOLLECTIVE ;  /* 0x000000000000791b */ /* 0x003fea0003800000 */
.L_x_20113:
[----:B------:R-:W-:Y:S01]  /*231d0*/  MOV R229, R226 ;  /* 0x000000e200e57202 */ /* 0x000fe20000000f00 */
[----:B------:R-:W-:Y:S06]  /*231e0*/  BRA `(.L_x_20114) ;  /* 0xffffffe000a87947 */ /* 0x000fec000383ffff */
.L_x_20115:
        /* <DEDUP_REMOVED lines=9> */
.L_x_54389:


//--------------------- .text._ZN10layer_norm13ln_fwd_kernelINS_13Kernel_traitsI13__nv_bfloat16S2_fS2_fjLj1536ELj1ELj4ELj1ELj16ENS_18Kernel_traits_baseILj1536ES2_S2_fS2_fjLj128EEEEELb1ELb1ELb1ELb0EEEvNS_9FwdParamsE --------------------------
	.section	.text._ZN10layer_norm13ln_fwd_kernelINS_13Kernel_traitsI13__nv_bfloat16S2_fS2_fjLj1536ELj1ELj4ELj1ELj16ENS_18Kernel_traits_baseILj1536ES2_S2_fS2_fjLj128EEEEELb1ELb1ELb1ELb0EEEvNS_9FwdParamsE,"ax",@progbits
	.align	128
        .global         _ZN10layer_norm13ln_fwd_kernelINS_13Kernel_traitsI13__nv_bfloat16S2_fS2_fjLj1536ELj1ELj4ELj1ELj16ENS_18Kernel_traits_baseILj1536ES2_S2_fS2_fjLj128EEEEELb1ELb1ELb1ELb0EEEvNS_9FwdParamsE
        .type           _ZN10layer_norm13ln_fwd_kernelINS_13Kernel_traitsI13__nv_bfloat16S2_fS2_fjLj1536ELj1ELj4ELj1ELj16ENS_18Kernel_traits_baseILj1536ES2_S2_fS2_fjLj128EEEEELb1ELb1ELb1ELb0EEEvNS_9FwdParamsE,@function
        .size           _ZN10layer_norm13ln_fwd_kernelINS_13Kernel_traitsI13__nv_bfloat16S2_fS2_fjLj1536ELj1ELj4ELj1ELj16ENS_18Kernel_traits_baseILj1536ES2_S2_fS2_fjLj128EEEEELb1ELb1ELb1ELb0EEEvNS_9FwdParamsE,(.L_x_54390 - _ZN10layer_norm13ln_fwd_kernelINS_13Kernel_traitsI13__nv_bfloat16S2_fS2_fjLj1536ELj1ELj4ELj1ELj16ENS_18Kernel_traits_baseILj1536ES2_S2_fS2_fjLj128EEEEELb1ELb1ELb1ELb0EEEvNS_9FwdParamsE)
        .other          _ZN10layer_norm13ln_fwd_kernelINS_13Kernel_traitsI13__nv_bfloat16S2_fS2_fjLj1536ELj1ELj4ELj1ELj16ENS_18Kernel_traits_baseILj1536ES2_S2_fS2_fjLj128EEEEELb1ELb1ELb1ELb0EEEvNS_9FwdParamsE,@"STO_CUDA_ENTRY STV_DEFAULT"
_ZN10layer_norm13ln_fwd_kernelINS_13Kernel_traitsI13__nv_bfloat16S2_fS2_fjLj1536ELj1ELj4ELj1ELj16ENS_18Kernel_traits_baseILj1536ES2_S2_fS2_fjLj128EEEEELb1ELb1ELb1ELb0EEEvNS_9FwdParamsE:
.text._ZN10layer_norm13ln_fwd_kernelINS_13Kernel_traitsI13__nv_bfloat16S2_fS2_fjLj1536ELj1ELj4ELj1ELj16ENS_18Kernel_traits_baseILj1536ES2_S2_fS2_fjLj128EEEEELb1ELb1ELb1ELb0EEEvNS_9FwdParamsE:
        /* <DEDUP_REMOVED lines=13> */
[----:B------:R-:W0:Y:S03]  /*00d0*/  S2UR UR9, SR_CTAID.X ;  /* 0x00000000000979c3 */ /* 0x000e260000002500 */
[----:B-1----:R-:W3:Y:S01]  /*00e0*/  @P0 LDG.E.64 R4, desc[UR6][R10.64] ;  /* 0x000000060a040981 */ /* 0x002ee2000c1e1b00 */
[----:B-----5:R-:W-:Y:S01]  /*00f0*/  UISETP.NE.U32.AND UP0, UPT, UR10, URZ, UPT ;  /* 0x000000ff0a00728c */ /* 0x020fe2000bf05070 */
[----:B------:R-:W-:Y:S03]  /*0100*/  BSSY.RECONVERGENT B0, `(.L_x_20116) ;  /* 0x00000aa000007945 */ /* 0x000fe60003800200 */
[----:B------:R-:W3:Y:S01]  /*0110*/  @P0 LDC R9, c[0x0][0x460] ;  /* 0x00011800ff090b82 */ /* 0x000ee20000000800 */
[----:B----4-:R-:W-:Y:S01]  /*0120*/  SHF.R.S32.HI R0, RZ, 0x1f, R13 ;  /* 0x0000001fff007819 */ /* 0x010fe2000001140d */
[----:B------:R-:W-:-:S06]  /*0130*/  UISETP.NE.AND.EX UP0, UPT, UR11, URZ, UPT, UP0 ;  /* 0x000000ff0b00728c */ /* 0x000fcc000bf05300 */
[----:B------:R-:W1:Y:S01]  /*0140*/  LDC R7, c[0x0][0x360] ;  /* 0x0000d800ff077b82 */ /* 0x000e620000000800 */
[----:B0-----:R-:W-:Y:S01]  /*0150*/  USHF.L.U32 UR8, UR9, 0x2, URZ ;  /* 0x0000000209087899 */ /* 0x001fe200080006ff */
[----:B--2---:R-:W-:Y:S02]  /*0160*/  @P0 R2UR UR5, R3 ;  /* 0x00000000030502ca */ /* 0x004fe400000e0000 */
[----:B------:R-:W-:Y:S02]  /*0170*/  LEA.HI R3, R0, R13, RZ, 0x3 ;  /* 0x0000000d00037211 */ /* 0x000fe400078f18ff */
[----:B------:R-:W-:Y:S02]  /*0180*/  LOP3.LUT R0, R6, 0x1f, RZ, 0xc0, !PT ;  /* 0x0000001f06007812 */ /* 0x000fe400078ec0ff */
[----:B------:R-:W-:Y:S01]  /*0190*/  @P0 R2UR UR4, R2 ;  /* 0x00000000020402ca */ /* 0x000fe200000e0000 */
[----:B-1----:R-:W-:Y:S01]  /*01a0*/  IMAD R2, R7, UR9, R6 ;  /* 0x0000000907027c24 */ /* 0x002fe2000f8e0206 */
[----:B---3--:R-:W-:-:S02]  /*01b0*/  @P0 IADD3 R10, P1, PT, R4, R9, RZ ;  /* 0x00000009040a0210 */ /* 0x008fc40007f3e0ff */
[----:B------:R-:W-:Y:S02]  /*01c0*/  MOV R7, R0 ;  /* 0x0000000000077202 */ /* 0x000fe40000000f00 */
[----:B------:R-:W-:Y:S01]  /*01d0*/  SHF.R.U32.HI R4, RZ, 0x5, R6 ;  /* 0x00000005ff047819 */ /* 0x000fe20000011606 */
[----:B------:R-:W-:Y:S01]  /*01e0*/  @P0 IMAD.X R11, RZ, RZ, R5, P1 ;  /* 0x000000ffff0b0224 */ /* 0x000fe200008e0605 */
[----:B------:R-:W-:Y:S01]  /*01f0*/  LOP3.LUT R6, R7, 0x1f, RZ, 0x3c, !PT ;  /* 0x0000001f07067812 */ /* 0x000fe200078e3cff */
[----:B------:R-:W-:Y:S01]  /*0200*/  UIADD3 UR13, UPT, UPT, UR5, -0x4498517b, URZ ;  /* 0xbb67ae85050d7890 */ /* 0x000fe2000fffe0ff */
[----:B------:R-:W-:Y:S01]  /*0210*/  LOP3.LUT R4, R4, UR8, RZ, 0xfc, !PT ;  /* 0x0000000804047c12 */ /* 0x000fe2000f8efcff */
[----:B------:R-:W-:Y:S01]  /*0220*/  UIADD3 UR26, UPT, UPT, UR5, 0x76cf5d0a, URZ ;  /* 0x76cf5d0a051a7890 */ /* 0x000fe2000fffe0ff */
[----:B------:R-:W-:Y:S01]  /*0230*/  LEA.HI.SX32 R3, R3, R6, 0x1d ;  /* 0x0000000603037211 */ /* 0x000fe200078feaff */
[----:B------:R-:W-:Y:S01]  /*0240*/  UIADD3 UR12, UPT, UPT, UR4, -0x61c88647, URZ ;  /* 0x9e3779b9040c7890 */ /* 0x000fe2000fffe0ff */
        /* <DEDUP_REMOVED lines=85> */
.L_x_20117:
        /* <DEDUP_REMOVED lines=11> */
[----:B------:R-:W5:Y:S02]  /*0850*/  @P0 LDG.E.128 R32, desc[UR6][R14.64] ;  /* 0x000000060e200981 */ /* 0x000f64000c1e1d00 */
[----:B------:R-:W0:Y:S01]  /*0860*/  @P2 LDC.64 R22, c[0x0][0x3d0] ;  /* 0x0000f400ff162b82 */ /* 0x000e220000000a00 */
[C---:B-1----:R-:W-:Y:S01]  /*0870*/  @P0 IMAD.WIDE.U32 R16, R7.reuse, 0x10, R12 ;  /* 0x0000001007100825 */ /* 0x042fe200078e000c */
[----:B------:R-:W-:-:S04]  /*0880*/  @P0 LOP3.LUT R7, R7, 0x20, RZ, 0xfc, !PT ;  /* 0x0000002007070812 */ /* 0x000fc800078efcff */
[----:B------:R-:W5:Y:S02]  /*0890*/  @P0 LDG.E.128 R40, desc[UR6][R16.64] ;  /* 0x0000000610280981 */ /* 0x000f64000c1e1d00 */
[----:B------:R-:W1:Y:S01]  /*08a0*/  @P2 LDC.64 R24, c[0x0][0x3e8] ;  /* 0x0000fa00ff182b82 */ /* 0x000e620000000a00 */
[----:B--2---:R-:W-:-:S05]  /*08b0*/  @P1 IMAD.WIDE.U32 R18, R7, 0x10, R18 ;  /* 0x0000001007121825 */ /* 0x004fca00078e0012 */
[----:B------:R-:W5:Y:S02]  /*08c0*/  @P1 LDG.E.128 R44, desc[UR6][R18.64] ;  /* 0x00000006122c1981 */ /* 0x000f64000c1e1d00 */
[----:B------:R-:W2:Y:S01]  /*08d0*/  @P3 LDC.64 R26, c[0x0][0x3d0] ;  /* 0x0000f400ff1a3b82 */ /* 0x000ea20000000a00 */
[C---:B---3--:R-:W-:Y:S01]  /*08e0*/  @P1 IMAD.WIDE.U32 R20, R7.reuse, 0x10, R20 ;  /* 0x0000001007141825 */ /* 0x048fe200078e0014 */
[----:B------:R-:W-:-:S04]  /*08f0*/  @P1 IADD3 R7, PT, PT, R7, 0x20, RZ ;  /* 0x0000002007071810 */ /* 0x000fc80007ffe0ff */
[----:B------:R-:W5:Y:S02]  /*0900*/  @P1 LDG.E.128 R52, desc[UR6][R20.64] ;  /* 0x0000000614341981 */ /* 0x000f64000c1e1d00 */
        /* <DEDUP_REMOVED lines=16> */
[----:B------:R-:W5:Y:S01]  /*0a10*/  @P4 LDG.E.128 R80, desc[UR6][R30.64] ;  /* 0x000000061e504981 */ /* 0x000f62000c1e1d00 */
[C---:B-1----:R-:W-:Y:S01]  /*0a20*/  @P4 IMAD.WIDE.U32 R36, R7.reuse, 0x10, R12 ;  /* 0x0000001007244825 */ /* 0x042fe200078e000c */
[----:B------:R-:W-:-:S03]  /*0a30*/  @P4 IADD3 R7, PT, PT, R7, 0x20, RZ ;  /* 0x0000002007074810 */ /* 0x000fc60007ffe0ff */
[----:B------:R-:W-:Y:S01]  /*0a40*/  HFMA2 R62, -RZ, RZ, 0, 0 ;  /* 0x00000000ff3e7431 */ /* 0x000fe200000001ff */
[----:B------:R-:W-:Y:S01]  /*0a50*/  CS2R R84, SRZ ;  /* 0x0000000000547805 */ /* 0x000fe2000001ff00 */
[----:B------:R-:W-:Y:S01]  /*0a60*/  IMAD.MOV.U32 R86, RZ, RZ, RZ ;  /* 0x000000ffff567224 */ /* 0x000fe200078e00ff */
[----:B------:R0:W5:Y:S01]  /*0a70*/  @P4 LDG.E.128 R88, desc[UR6][R36.64] ;  /* 0x0000000624584981 */ /* 0x000162000c1e1d00 */
[----:B--2---:R-:W-:-:S05]  /*0a80*/  @P5 IMAD.WIDE.U32 R8, R7, 0x10, R48 ;  /* 0x0000001007085825 */ /* 0x004fca00078e0030 */
[----:B------:R1:W5:Y:S01]  /*0a90*/  @P5 LDG.E.128 R92, desc[UR6][R8.64] ;  /* 0x00000006085c5981 */ /* 0x000362000c1e1d00 */
[----:B---3--:R-:W-:-:S05]  /*0aa0*/  @P5 IMAD.WIDE.U32 R12, R7, 0x10, R60 ;  /* 0x00000010070c5825 */ /* 0x008fca00078e003c */
[----:B------:R1:W5:Y:S01]  /*0ab0*/  @P5 LDG.E.128 R100, desc[UR6][R12.64] ;  /* 0x000000060c645981 */ /* 0x000362000c1e1d00 */
[----:B------:R-:W-:Y:S01]  /*0ac0*/  IMAD.MOV.U32 R74, RZ, RZ, RZ ;  /* 0x000000ffff4a7224 */ /* 0x000fe200078e00ff */
[----:B------:R-:W-:Y:S02]  /*0ad0*/  CS2R R72, SRZ ;  /* 0x0000000000487805 */ /* 0x000fe4000001ff00 */
[----:B------:R-:W-:Y:S01]  /*0ae0*/  CS2R R60, SRZ ;  /* 0x00000000003c7805 */ /* 0x000fe2000001ff00 */
[----:B------:R-:W-:Y:S01]  /*0af0*/  IMAD.MOV.U32 R50, RZ, RZ, RZ ;  /* 0x000000ffff327224 */ /* 0x000fe200078e00ff */
[----:B------:R-:W-:Y:S01]  /*0b00*/  CS2R R48, SRZ ;  /* 0x0000000000307805 */ /* 0x000fe2000001ff00 */
[----:B------:R-:W-:Y:S01]  /*0b10*/  IMAD.MOV.U32 R38, RZ, RZ, RZ ;  /* 0x000000ffff267224 */ /* 0x000fe200078e00ff */
[----:B0-----:R-:W-:Y:S02]  /*0b20*/  CS2R R36, SRZ ;  /* 0x0000000000247805 */ /* 0x001fe4000001ff00 */
[----:B------:R-:W-:-:S02]  /*0b30*/  @P5 CS2R R98, SRZ ;  /* 0x0000000000625805 */ /* 0x000fc4000001ff00 */
[----:B------:R-:W-:Y:S02]  /*0b40*/  @P5 CS2R R96, SRZ ;  /* 0x0000000000605805 */ /* 0x000fe4000001ff00 */
[----:B------:R-:W-:Y:S01]  /*0b50*/  @P0 MOV R39, RZ ;  /* 0x000000ff00270202 */ /* 0x000fe20000000f00 */
[----:B------:R-:W-:Y:S01]  /*0b60*/  @P1 IMAD.MOV.U32 R51, RZ, RZ, RZ ;  /* 0x000000ffff331224 */ /* 0x000fe200078e00ff */
[----:B------:R-:W-:Y:S01]  /*0b70*/  @P3 MOV R75, RZ ;  /* 0x000000ff004b3202 */ /* 0x000fe20000000f00 */
[----:B------:R-:W-:Y:S02]  /*0b80*/  @P2 IMAD.MOV.U32 R63, RZ, RZ, RZ ;  /* 0x000000ffff3f2224 */ /* 0x000fe400078e00ff */
[----:B-1----:R-:W-:-:S07]  /*0b90*/  @P4 IMAD.MOV.U32 R87, RZ, RZ, RZ ;  /* 0x000000ffff574224 */ /* 0x002fce00078e00ff */
.L_x_20118:
[----:B------:R-:W-:Y:S05]  /*0ba0*/  BSYNC.RECONVERGENT B0 ;  /* 0x0000000000007941 */ /* 0x000fea0003800200 */
.L_x_20116:
[----:B------:R-:W0:Y:S02]  /*0bb0*/  LDCU UR8, c[0x0][0x384] ;  /* 0x00007080ff0877ac */ /* 0x000e240008000800 */
[----:B0-----:R-:W-:-:S13]  /*0bc0*/  ISETP.GE.AND P0, PT, R4, UR8, PT ;  /* 0x0000000804007c0c */ /* 0x001fda000bf06270 */
[----:B------:R-:W-:Y:S05]  /*0bd0*/  @P0 EXIT ;  /* 0x000000000000094d */ /* 0x000fea0003800000 */
[----:B------:R-:W-:Y:S01]  /*0be0*/  IMAD.HI.U32 R7, R2, -0x326172a9, RZ ;  /* 0xcd9e8d5702077827 */ /* 0x000fe200078e00ff */
[----:B------:R-:W-:Y:S01]  /*0bf0*/  BSSY B0, `(.L_x_20119) ;  /* 0x0002622000007945 */ /* 0x000fe20003800000 */
[----:B-----5:R-:W-:Y:S01]  /*0c00*/  PRMT R15, R81, 0x7632, R15 ;  /* 0x00007632510f7816 */ /* 0x020fe2000000000f */
[----:B------:R-:W0:Y:S01]  /*0c10*/  LDCU.64 UR8, c[0x0][0x408] ;  /* 0x00008100ff0877ac */ /* 0x000e220008000a00 */
[C---:B------:R-:W-:Y:S01]  /*0c20*/  IMAD.HI.U32 R8, R5.reuse, -0x2daee0ad, RZ ;  /* 0xd2511f5305087827 */ /* 0x040fe200078e00ff */
[----:B------:R-:W-:Y:S02]  /*0c30*/  LOP3.LUT R7, R6, UR4, R7, 0x96, !PT ;  /* 0x0000000406077c12 */ /* 0x000fe4000f8e9607 */
[----:B------:R-:W-:Y:S01]  /*0c40*/  PRMT R17, R80, 0x7632, R17 ;  /* 0x0000763250117816 */ /* 0x000fe20000000011 */
[----:B------:R-:W-:Y:S01]  /*0c50*/  IMAD R14, R5, -0x2daee0ad, RZ ;  /* 0xd2511f53050e7824 */ /* 0x000fe200078e02ff */
[----:B------:R-:W-:Y:S01]  /*0c60*/  LOP3.LUT R8, R8, UR5, RZ, 0x3c, !PT ;  /* 0x0000000508087c12 */ /* 0x000fe2000f8e3cff */
        /* <DEDUP_REMOVED lines=16> */
[----:B------:R-:W-:Y:S01]  /*0d70*/  LOP3.LUT R7, R8, UR10, R7, 0x96, !PT ;  /* 0x0000000a08077c12 */ /* 0x000fe2000f8e9607 */
[----:B------:R-:W1:Y:S01]  /*0d80*/  LDCU.64 UR10, c[0x0][0x3a0] ;  /* 0x00007400ff0a77ac */ /* 0x000e620008000a00 */
        /* <DEDUP_REMOVED lines=30> */
[----:B------:R-:W-:Y:S01]  /*0f70*/  PRMT R172, R50, 0x7632, R172 ;  /* 0x0000763232ac7816 */ /* 0x000fe200000000ac */
[----:B------:R-:W3:Y:S01]  /*0f80*/  LDCU.U8 UR27, c[0x0][0x410] ;  /* 0x00008200ff1b77ac */ /* 0x000ee20008000000 */
        /* <DEDUP_REMOVED lines=43> */
[----:B------:R-:W-:Y:S01]  /*1240*/  LOP3.LUT R8, R12, UR24, R9, 0x96, !PT ;  /* 0x000000180c087c12 */ /* 0x000fe2000f8e9609 */
        /* <DEDUP_REMOVED lines=28> */
[----:B01234-:R-:W-:-:S07]  /*1410*/  PRMT R213, R40, 0x7632, R213 ;  /* 0x0000763228d57816 */ /* 0x01ffce00000000d5 */
.L_x_20823:
[----:B------:R-:W0:Y:S08]  /*1420*/  LDC.64 R164, c[0x0][0x3f0] ;  /* 0x0000fc00ffa47b82 */ /* 0x000e300000000a00 */
[----:B------:R-:W1:Y:S01]  /*1430*/  LDC R229, c[0x0][0x388] ;  /* 0x0000e200ffe57b82 */ /* 0x000e620000000800 */
[----:B0-----:R-:W-:-:S07]  /*1440*/  IMAD.WIDE R166, R4, 0x4, R164 ;  /* 0x0000000404a67825 */ /* 0x001fce00078e02a4 */
[----:B------:R-:W0:Y:S01]  /*1450*/  LDC.64 R164, c[0x0][0x3f8] ;  /* 0x0000fe00ffa47b82 */ /* 0x000e220000000a00 */
[----:B------:R-:W2:Y:S01]  /*1460*/  LDG.E R226, desc[UR6][R166.64] ;  /* 0x00000006a6e27981 */ /* 0x000ea2000c1e1900 */
[----:B0-----:R-:W-:-:S05]  /*1470*/  IMAD.WIDE R164, R4, 0x4, R164 ;  /* 0x0000000404a47825 */ /* 0x001fca00078e02a4 */
[----:B------:R0:W5:Y:S01]  /*1480*/  LDG.E R227, desc[UR6][R164.64] ;  /* 0x00000006a4e37981 */ /* 0x000162000c1e1900 */
[----:B-1----:R-:W-:Y:S01]  /*1490*/  IMAD R192, R4, R229, RZ ;  /* 0x000000e504c07224 */ /* 0x002fe200078e02ff */
[----:B------:R-:W-:Y:S01]  /*14a0*/  ISETP.GE.U32.AND P0, PT, R3, 0x20, PT ;  /* 0x000000200300780c */ /* 0x000fe20003f06070 */
[----:B------:R-:W-:Y:S01]  /*14b0*/  BSSY.RECONVERGENT B1, `(.L_x_20120) ;  /* 0x00005f5000017945 */ /* 0x000fe20003800200 */
[----:B------:R-:W-:Y:S02]  /*14c0*/  IMAD.MOV.U32 R231, RZ, RZ, RZ ;  /* 0x000000ffffe77224 */ /* 0x000fe400078e00ff */
[----:B------:R-:W-:-:S04]  /*14d0*/  SHF.R.S32.HI R193, RZ, 0x1f, R192 ;  /* 0x0000001fffc17819 */ /* 0x000fc800000114c0 */
[----:B------:R-:W-:-:S04]  /*14e0*/  LEA.HI R193, R193, R192, RZ, 0x3 ;  /* 0x000000c0c1c17211 */ /* 0x000fc800078f18ff */
[----:B------:R-:W-:Y:S02]  /*14f0*/  LEA.HI.SX32 R228, R193, R0, 0x1d ;  /* 0x00000000c1e47211 */ /* 0x000fe400078feaff */
[----:B--2---:R-:W-:-:S13]  /*1500*/  ISETP.GE.AND P1, PT, R226, 0x1, PT ;  /* 0x00000001e200780c */ /* 0x004fda0003f26270 */
        /* <DEDUP_REMOVED lines=13> */
.L_x_20123:
[----:B------:R-:W-:Y:S05]  /*15e0*/  BSYNC.RECONVERGENT B2 ;  /* 0x0000000000027941 */ /* 0x000fea0003800200 */
.L_x_20122:
[----:B------:R-:W-:Y:S01]  /*15f0*/  UISETP.NE.U32.AND UP0, UPT, UR10, URZ, UPT ;  /* 0x000000ff0a00728c */ /* 0x000fe2000bf05070 */
[----:B------:R-:W-:Y:S03]  /*1600*/  BSSY.RECONVERGENT B2, `(.L_x_20124) ;  /* 0x00005c1000027945 */ /* 0x000fe60003800200 */
[----:B------:R-:W-:-:S09]  /*1610*/  UISETP.NE.AND.EX UP0, UPT, UR11, URZ, UPT, UP0 ;  /* 0x000000ff0b00728c */ /* 0x000fd2000bf05300 */
[----:B------:R-:W-:Y:S05]  /*1620*/  BRA.U !UP0, `(.L_x_20125) ;  /* 0x0000002d08887547 */ /* 0x000fea000b800000 */
[----:B------:R-:W0:Y:S02]  /*1630*/  LDC.64 R118, c[0x0][0x3a0] ;  /* 0x0000e800ff767b82 */ /* 0x000e240000000a00 */
[----:B0-----:R-:W-:-:S05]  /*1640*/  IMAD.WIDE.U32 R118, R228, 0x20, R118 ;  /* 0x00000020e4767825 */ /* 0x001fca00078e0076 */
[----:B------:R-:W2:Y:S04]  /*1650*/  LDG.E.128 R108, desc[UR6][R118.64] ;  /* 0x00000006766c7981 */ /* 0x000ea8000c1e1d00 */
[----:B------:R0:W5:Y:S01]  /*1660*/  LDG.E.128 R112, desc[UR6][R118.64+0x10] ;  /* 0x0000100676707981 */ /* 0x000162000c1e1d00 */
[----:B------:R-:W-:Y:S01]  /*1670*/  ISETP.GT.AND P2, PT, R226, RZ, PT ;  /* 0x000000ffe200720c */ /* 0x000fe20003f44270 */
[----:B------:R-:W-:-:S12]  /*1680*/  BSSY.RECONVERGENT B3, `(.L_x_20126) ;  /* 0x000005d000037945 */ /* 0x000fd80003800200 */
[----:B------:R-:W-:Y:S01]  /*1690*/  @!P2 IMAD.MOV.U32 R194, RZ, RZ, R216 ;  /* 0x000000ffffc2a224 */ /* 0x000fe200078e00d8 */
[----:B------:R-:W-:Y:S01]  /*16a0*/  @!P2 MOV R120, R9 ;  /* 0x000000090078a202 */ /* 0x000fe20000000f00 */
[----:B--2---:R-:W-:Y:S01]  /*16b0*/  @!P2 IMAD.MOV.U32 R116, RZ, RZ, R108 ;  /* 0x000000ffff74a224 */ /* 0x004fe200078e006c */
        /* <DEDUP_REMOVED lines=17> */
.L_x_20130:
        /* <DEDUP_REMOVED lines=13> */
.L_x_20132:
[----:B------:R-:W-:Y:S05]  /*18a0*/  BSYNC.RECONVERGENT B5 ;  /* 0x0000000000057941 */ /* 0x000fea0003800200 */
.L_x_20131:
[----:B------:R-:W-:Y:S01]  /*18b0*/  IMAD.WIDE.U32 R8, R2, -0x326172a9, RZ ;  /* 0xcd9e8d5702087825 */ /* 0x000fe200078e00ff */
[----:B------:R-:W-:Y:S01]  /*18c0*/  LOP3.LUT R118, R214, UR5, R117, 0x96, !PT ;  /* 0x00000005d6767c12 */ /* 0x000fe2000f8e9675 */
[----:B------:R-:W-:Y:S02]  /*18d0*/  UIADD3 UR30, UPT, UPT, UR5, 0x76cf5d0a, URZ ;  /* 0x76cf5d0a051e7890 */ /* 0x000fe4000fffe0ff */
[----:B------:R-:W-:Y:S02]  /*18e0*/  UIADD3 UR29, UPT, UPT, UR4, 0x3c6ef372, URZ ;  /* 0x3c6ef372041d7890 */ /* 0x000fe4000fffe0ff */
        /* <DEDUP_REMOVED lines=10> */
[----:B------:R-:W-:-:S03]  /*1990*/  UIADD3 UR29, UPT, UPT, UR5, -0x56f99767, URZ ;  /* 0xa9066899051d7890 */ /* 0x000fc6000fffe0ff */
        /* <DEDUP_REMOVED lines=12> */
[----:B------:R-:W-:-:S03]  /*1a60*/  UIADD3 UR29, UPT, UPT, UR4, 0x5384540f, URZ ;  /* 0x5384540f041d7890 */ /* 0x000fc6000fffe0ff */
        /* <DEDUP_REMOVED lines=18> */
.L_x_20129:
[----:B------:R-:W-:Y:S05]  /*1b90*/  BSYNC.RECONVERGENT B4 ;  /* 0x0000000000047941 */ /* 0x000fea0003800200 */
.L_x_20128:
        /* <DEDUP_REMOVED lines=11> */
.L_x_20127:
[----:B------:R-:W-:Y:S05]  /*1c50*/  BSYNC.RECONVERGENT B3 ;  /* 0x0000000000037941 */ /* 0x000fea0003800200 */
.L_x_20126:
[----:B------:R-:W-:Y:S01]  /*1c60*/  BSSY.RECONVERGENT B3, `(.L_x_20133) ;  /* 0x000005b000037945 */ /* 0x000fe20003800200 */
[----:B------:R-:W-:Y:S01]  /*1c70*/  MOV R9, R120 ;  /* 0x0000007800097202 */ /* 0x000fe20000000f00 */
[----:B------:R-:W-:Y:S02]  /*1c80*/  IMAD.MOV.U32 R117, RZ, RZ, R109 ;  /* 0x000000ffff757224 */ /* 0x000fe400078e006d */
        /* <DEDUP_REMOVED lines=14> */
.L_x_20137:
        /* <DEDUP_REMOVED lines=13> */
.L_x_20139:
[----:B------:R-:W-:Y:S05]  /*1e40*/  BSYNC.RECONVERGENT B5 ;  /* 0x0000000000057941 */ /* 0x000fea0003800200 */
.L_x_20138:
[----:B------:R-:W-:Y:S01]  /*1e50*/  IMAD.WIDE.U32 R8, R2, -0x326172a9, RZ ;  /* 0xcd9e8d5702087825 */ /* 0x000fe200078e00ff */
[----:B------:R-:W-:Y:S01]  /*1e60*/  LOP3.LUT R118, R214, UR5, R121, 0x96, !PT ;  /* 0x00000005d6767c12 */ /* 0x000fe2000f8e9679 */
[----:B------:R-:W-:Y:S02]  /*1e70*/  UIADD3 UR30, UPT, UPT, UR5, 0x76cf5d0a, URZ ;  /* 0x76cf5d0a051e7890 */ /* 0x000fe4000fffe0ff */
[----:B------:R-:W-:Y:S02]  /*1e80*/  UIADD3 UR29, UPT, UPT, UR4, 0x3c6ef372, URZ ;  /* 0x3c6ef372041d7890 */ /* 0x000fe4000fffe0ff */
        /* <DEDUP_REMOVED lines=40> */
[----:B------:R-:W-:Y:S01]  /*2110*/  MOV R218, R122 ;  /* 0x0000007a00da7202 */ /* 0x000fe20000000f00 */
[----:B------:R-:W-:Y:S01]  /*2120*/  IMAD.MOV.U32 R194, RZ, RZ, R118 ;  /* 0x000000ffffc27224 */ /* 0x000fe200078e0076 */
[----:B------:R-:W-:-:S07]  /*2130*/  LOP3.LUT R7, R120, UR25, R119, 0x96, !PT ;  /* 0x0000001978077c12 */ /* 0x000fce000f8e9677 */
.L_x_20136:
[----:B------:R-:W-:Y:S05]  /*2140*/  BSYNC.RECONVERGENT B4 ;  /* 0x0000000000047941 */ /* 0x000fea0003800200 */
.L_x_20135:
[----:B-----5:R-:W-:Y:S01]  /*2150*/  PRMT R118, R104, 0x7632, R118 ;  /* 0x0000763268767816 */ /* 0x020fe20000000076 */
[----:B------:R-:W-:Y:S01]  /*2160*/  IMAD.MOV.U32 R120, RZ, RZ, 0x2f800000 ;  /* 0x2f800000ff787424 */ /* 0x000fe200078e00ff */
[----:B------:R-:W-:-:S03]  /*2170*/  I2FP.F32.U32 R117, R117 ;  /* 0x0000007500757245 */ /* 0x000fc60000201000 */
        /* <DEDUP_REMOVED lines=9> */
.L_x_20134:
[----:B------:R-:W-:Y:S05]  /*2210*/  BSYNC.RECONVERGENT B3 ;  /* 0x0000000000037941 */ /* 0x000fea0003800200 */
.L_x_20133:
[----:B------:R-:W-:Y:S01]  /*2220*/  BSSY.RECONVERGENT B3, `(.L_x_20140) ;  /* 0x0000059000037945 */ /* 0x000fe20003800200 */
[----:B------:R-:W-:Y:S02]  /*2230*/  IMAD.MOV.U32 R120, RZ, RZ, R9 ;  /* 0x000000ffff787224 */ /* 0x000fe400078e0009 */
        /* <DEDUP_REMOVED lines=15> */
.L_x_20144:
        /* <DEDUP_REMOVED lines=13> */
.L_x_20146:
[----:B------:R-:W-:Y:S05]  /*2400*/  BSYNC.RECONVERGENT B5 ;  /* 0x0000000000057941 */ /* 0x000fea0003800200 */
.L_x_20145:
        /* <DEDUP_REMOVED lines=46> */
.L_x_20143:
[----:B------:R-:W-:Y:S05]  /*26f0*/  BSYNC.RECONVERGENT B4 ;  /* 0x0000000000047941 */ /* 0x000fea0003800200 */
.L_x_20142:
        /* <DEDUP_REMOVED lines=11> */
.L_x_20141:
[----:B------:R-:W-:Y:S05]  /*27b0*/  BSYNC.RECONVERGENT B3 ;  /* 0x0000000000037941 */ /* 0x000fea0003800200 */
.L_x_20140:
        /* <DEDUP_REMOVED lines=17> */
.L_x_20151:
        /* <DEDUP_REMOVED lines=13> */
.L_x_20153:
[----:B------:R-:W-:Y:S05]  /*29a0*/  BSYNC.RECONVERGENT B5 ;  /* 0x0000000000057941 */ /* 0x000fea0003800200 */
.L_x_20152:
        /* <DEDUP_REMOVED lines=47> */
.L_x_20150:
[----:B------:R-:W-:Y:S05]  /*2ca0*/  BSYNC.RECONVERGENT B4 ;  /* 0x0000000000047941 */ /* 0x000fea0003800200 */
.L_x_20149:
[----:B-----5:R-:W-:Y:S01]  /*2cb0*/  PRMT R120, R105, 0x7632, R120 ;  /* 0x0000763269787816 */ /* 0x020fe20000000078 */
[----:B------:R-:W-:Y:S01]  /*2cc0*/  IMAD.MOV.U32 R122, RZ, RZ, 0x2f800000 ;  /* 0x2f800000ff7a7424 */ /* 0x000fe200078e00ff */
[----:B------:R-:W-:Y:S02]  /*2cd0*/  I2FP.F32.U32 R119, R119 ;  /* 0x0000007700777245 */ /* 0x000fe40000201000 */
[----:B------:R-:W-:-:S03]  /*2ce0*/  SHF.L.U32 R120, R120, 0x10, RZ ;  /* 0x0000001078787819 */ /* 0x000fc600000006ff */
        /* <DEDUP_REMOVED lines=8> */
.L_x_20148:
[----:B------:R-:W-:Y:S05]  /*2d70*/  BSYNC.RECONVERGENT B3 ;  /* 0x0000000000037941 */ /* 0x000fea0003800200 */
.L_x_20147:
[----:B------:R-:W-:Y:S01]  /*2d80*/  BSSY.RECONVERGENT B3, `(.L_x_20154) ;  /* 0x000005a000037945 */ /* 0x000fe20003800200 */
[----:B------:R-:W-:Y:S01]  /*2d90*/  IMAD.MOV.U32 R122, RZ, RZ, R9 ;  /* 0x000000ffff7a7224 */ /* 0x000fe200078e0009 */
[----:B-----5:R-:W-:Y:S02]  /*2da0*/  MOV R120, R112 ;  /* 0x0000007000787202 */ /* 0x020fe40000000f00 */
        /* <DEDUP_REMOVED lines=14> */
.L_x_20158:
        /* <DEDUP_REMOVED lines=13> */
.L_x_20160:
[----:B------:R-:W-:Y:S05]  /*2f60*/  BSYNC.RECONVERGENT B5 ;  /* 0x0000000000057941 */ /* 0x000fea0003800200 */
.L_x_20159:
        /* <DEDUP_REMOVED lines=47> */
.L_x_20157:
[----:B------:R-:W-:Y:S05]  /*3260*/  BSYNC.RECONVERGENT B4 ;  /* 0x0000000000047941 */ /* 0x000fea0003800200 */
.L_x_20156:
        /* <DEDUP_REMOVED lines=11> */
.L_x_20155:
[----:B------:R-:W-:Y:S05]  /*3320*/  BSYNC.RECONVERGENT B3 ;  /* 0x0000000000037941 */ /* 0x000fea0003800200 */
.L_x_20154:
        /* <DEDUP_REMOVED lines=17> */
.L_x_20165:
        /* <DEDUP_REMOVED lines=13> */
.L_x_20167:
[----:B------:R-:W-:Y:S05]  /*3510*/  BSYNC.RECONVERGENT B5 ;  /* 0x0000000000057941 */ /* 0x000fea0003800200 */
.L_x_20166:
        /* <DEDUP_REMOVED lines=47> */
.L_x_20164:
[----:B------:R-:W-:Y:S05]  /*3810*/  BSYNC.RECONVERGENT B4 ;  /* 0x0000000000047941 */ /* 0x000fea0003800200 */
.L_x_20163:
[----:B------:R-:W-:Y:S01]  /*3820*/  PRMT R122, R106, 0x7632, R122 ;  /* 0x000076326a7a7816 */ /* 0x000fe2000000007a */
        /* <DEDUP_REMOVED lines=11> */
.L_x_20162:
[----:B------:R-:W-:Y:S05]  /*38e0*/  BSYNC.RECONVERGENT B3 ;  /* 0x0000000000037941 */ /* 0x000fea0003800200 */
.L_x_20161:
        /* <DEDUP_REMOVED lines=17> */
.L_x_20172:
        /* <DEDUP_REMOVED lines=13> */
.L_x_20174:
[----:B------:R-:W-:Y:S05]  /*3ad0*/  BSYNC.RECONVERGENT B5 ;  /* 0x0000000000057941 */ /* 0x000fea0003800200 */
.L_x_20173:
        /* <DEDUP_REMOVED lines=47> */
.L_x_20171:
[----:B------:R-:W-:Y:S05]  /*3dd0*/  BSYNC.RECONVERGENT B4 ;  /* 0x0000000000047941 */ /* 0x000fea0003800200 */
.L_x_20170:
        /* <DEDUP_REMOVED lines=11> */
.L_x_20169:
[----:B------:R-:W-:Y:S05]  /*3e90*/  BSYNC.RECONVERGENT B3 ;  /* 0x0000000000037941 */ /* 0x000fea0003800200 */
.L_x_20168:
[----:B------:R-:W-:Y:S01]  /*3ea0*/  IMAD.MOV.U32 R9, RZ, RZ, R164 ;  /* 0x000000ffff097224 */ /* 0x000fe200078e00a4 */
        /* <DEDUP_REMOVED lines=15> */
.L_x_20178:
        /* <DEDUP_REMOVED lines=13> */
.L_x_20180:
[----:B------:R-:W-:Y:S05]  /*4070*/  BSYNC.RECONVERGENT B4 ;  /* 0x0000000000047941 */ /* 0x000fea0003800200 */
.L_x_20179:
[----:B------:R-:W-:Y:S01]  /*4080*/  IMAD.WIDE.U32 R8, R2, -0x326172a9, RZ ;  /* 0xcd9e8d5702087825 */ /* 0x000fe200078e00ff */
[----:B------:R-:W-:Y:S01]  /*4090*/  LOP3.LUT R164, R214, UR5, R167, 0x96, !PT ;  /* 0x00000005d6a47c12 */ /* 0x000fe2000f8e96a7 */
[----:B------:R-:W-:Y:S01]  /*40a0*/  UIADD3 UR30, UPT, UPT, UR5, 0x76cf5d0a, URZ ;  /* 0x76cf5d0a051e7890 */ /* 0x000fe2000fffe0ff */
[----:B------:R-:W-:Y:S01]  /*40b0*/  MOV R123, R194 ;  /* 0x000000c2007b7202 */ /* 0x000fe20000000f00 */
        /* <DEDUP_REMOVED lines=43> */
.L_x_20177:
[----:B------:R-:W-:Y:S05]  /*4370*/  BSYNC.RECONVERGENT B3 ;  /* 0x0000000000037941 */ /* 0x000fea0003800200 */
.L_x_20176:
[----:B------:R-:W-:Y:S01]  /*4380*/  HFMA2 R166, -RZ, RZ, 0.1171875, 0 ;  /* 0x2f800000ffa67431 */ /* 0x000fe200000001ff */
[----:B------:R-:W-:Y:S02]  /*4390*/  PRMT R164, R107, 0x7632, R164 ;  /* 0x000076326ba47816 */ /* 0x000fe400000000a4 */
[----:B------:R-:W-:-:S03]  /*43a0*/  I2FP.F32.U32 R123, R123 ;  /* 0x0000007b007b7245 */ /* 0x000fc60000201000 */
[----:B------:R-:W-:Y:S02]  /*43b0*/  IMAD.U32 R164, R164, 0x10000, RZ ;  /* 0x00010000a4a47824 */ /* 0x000fe400078e00ff */
[----:B------:R-:W-:Y:S02]  /*43c0*/  FFMA.FTZ R123, R123, R166, 1.1641532182693481445e-10 ;  /* 0x2f0000007b7b7423 */ /* 0x000fe400000100a6 */
[----:B------:R-:W-:-:S04]  /*43d0*/  FMUL.FTZ R164, R164, UR9 ;  /* 0x00000009a4a47c20 */ /* 0x000fc80008410000 */
[----:B------:R-:W-:Y:S01]  /*43e0*/  FMUL.FTZ R164, R164, UR8 ;  /* 0x00000008a4a47c20 */ /* 0x000fe20008410000 */
[----:B------:R-:W-:Y:S01]  /*43f0*/  FSETP.GTU.FTZ.AND P2, PT, R123, UR26, PT ;  /* 0x0000001a7b007c0b */ /* 0x000fe2000bf5c000 */
[----:B------:R-:W-:-:S03]  /*4400*/  IMAD.U32 R123, R210, 0x10000, RZ ;  /* 0x00010000d27b7824 */ /* 0x000fc600078e00ff */
[----:B------:R-:W-:Y:S02]  /*4410*/  FSEL R164, R164, RZ, !P2 ;  /* 0x000000ffa4a47208 */ /* 0x000fe40005000000 */
[----:B------:R-:W-:-:S03]  /*4420*/  SEL R224, RZ, 0x1, P2 ;  /* 0x00000001ffe07807 */ /* 0x000fc60001000000 */
[----:B------:R-:W-:Y:S01]  /*4430*/  FFMA.FTZ R123, R164, R123, R115 ;  /* 0x0000007ba47b7223 */ /* 0x000fe20000010073 */
[----:B------:R-:W-:Y:S06]  /*4440*/  BRA `(.L_x_20175) ;  /* 0x0000002c00707947 */ /* 0x000fec0003800000 */
.L_x_20125:
        /* <DEDUP_REMOVED lines=21> */
.L_x_20185:
        /* <DEDUP_REMOVED lines=13> */
.L_x_20187:
[----:B------:R-:W-:Y:S05]  /*4670*/  BSYNC.RECONVERGENT B5 ;  /* 0x0000000000057941 */ /* 0x000fea0003800200 */
.L_x_20186:
        /* <DEDUP_REMOVED lines=46> */
.L_x_20184:
[----:B------:R-:W-:Y:S05]  /*4960*/  BSYNC.RECONVERGENT B4 ;  /* 0x0000000000047941 */ /* 0x000fea0003800200 */
.L_x_20183:
        /* <DEDUP_REMOVED lines=11> */
.L_x_20182:
[----:B------:R-:W-:Y:S05]  /*4a20*/  BSYNC.RECONVERGENT B3 ;  /* 0x0000000000037941 */ /* 0x000fea0003800200 */
.L_x_20181:
[----:B------:R-:W-:Y:S01]  /*4a30*/  BSSY.RECONVERGENT B3, `(.L_x_20188) ;  /* 0x000005b000037945 */ /* 0x000fe20003800200 */
[----:B------:R-:W-:Y:S02]  /*4a40*/  IMAD.MOV.U32 R9, RZ, RZ, R118 ;  /* 0x000000ffff097224 */ /* 0x000fe400078e0076 */
[----:B------:R-:W-:Y:S01]  /*4a50*/  IMAD.MOV.U32 R117, RZ, RZ, RZ ;  /* 0x000000ffff757224 */ /* 0x000fe200078e00ff */
        /* <DEDUP_REMOVED lines=14> */
.L_x_20192:
        /* <DEDUP_REMOVED lines=13> */
.L_x_20194:
[----:B------:R-:W-:Y:S05]  /*4c10*/  BSYNC.RECONVERGENT B5 ;  /* 0x0000000000057941 */ /* 0x000fea0003800200 */
.L_x_20193:
        /* <DEDUP_REMOVED lines=47> */
.L_x_20191:
[----:B------:R-:W-:Y:S05]  /*4f10*/  BSYNC.RECONVERGENT B4 ;  /* 0x0000000000047941 */ /* 0x000fea0003800200 */
.L_x_20190:
        /* <DEDUP_REMOVED lines=12> */
.L_x_20189:
[----:B------:R-:W-:Y:S05]  /*4fe0*/  BSYNC.RECONVERGENT B3 ;  /* 0x0000000000037941 */ /* 0x000fea0003800200 */
.L_x_20188:
[----:B------:R-:W-:Y:S01]  /*4ff0*/  BSSY.RECONVERGENT B3, `(.L_x_20195) ;  /* 0x0000059000037945 */ /* 0x000fe20003800200 */
[----:B------:R-:W-:Y:S02]  /*5000*/  HFMA2 R118, -RZ, RZ, 0, 0 ;  /* 0x00000000ff767431 */ /* 0x000fe400000001ff */
[----:B------:R-:W-:Y:S01]  /*5010*/  IMAD.MOV.U32 R120, RZ, RZ, R9 ;  /* 0x000000ffff787224 */ /* 0x000fe200078e0009 */
        /* <DEDUP_REMOVED lines=14> */
.L_x_20199:
        /* <DEDUP_REMOVED lines=13> */
.L_x_20201:
[----:B------:R-:W-:Y:S05]  /*51d0*/  BSYNC.RECONVERGENT B5 ;  /* 0x0000000000057941 */ /* 0x000fea0003800200 */
.L_x_20200:
        /* <DEDUP_REMOVED lines=46> */
.L_x_20198:
[----:B------:R-:W-:Y:S05]  /*54c0*/  BSYNC.RECONVERGENT B4 ;  /* 0x0000000000047941 */ /* 0x000fea0003800200 */
.L_x_20197:
        /* <DEDUP_REMOVED lines=11> */
.L_x_20196:
[----:B------:R-:W-:Y:S05]  /*5580*/  BSYNC.RECONVERGENT B3 ;  /* 0x0000000000037941 */ /* 0x000fea0003800200 */
.L_x_20195:
        /* <DEDUP_REMOVED lines=17> */
.L_x_20206:
        /* <DEDUP_REMOVED lines=13> */
.L_x_20208:
[----:B------:R-:W-:Y:S05]  /*5770*/  BSYNC.RECONVERGENT B5 ;  /* 0x0000000000057941 */ /* 0x000fea0003800200 */
.L_x_20207:
        /* <DEDUP_REMOVED lines=47> */
.L_x_20205:
[----:B------:R-:W-:Y:S05]  /*5a70*/  BSYNC.RECONVERGENT B4 ;  /* 0x0000000000047941 */ /* 0x000fea0003800200 */
.L_x_20204:
[----:B------:R-:W-:Y:S01]  /*5a80*/  HFMA2 R122, -RZ, RZ, 0.1171875, 0 ;  /* 0x2f800000ff7a7431 */ /* 0x000fe200000001ff */
[----:B-----5:R-:W-:Y:S02]  /*5a90*/  PRMT R120, R105, 0x7632, R120 ;  /* 0x0000763269787816 */ /* 0x020fe40000000078 */
        /* <DEDUP_REMOVED lines=9> */
[----:B------:R-:W-:-:S07]  /*5b30*/  FMUL.FTZ R119, R120, R119 ;  /* 0x0000007778777220 */ /* 0x000fce0000410000 */
.L_x_20203:
[----:B------:R-:W-:Y:S05]  /*5b40*/  BSYNC.RECONVERGENT B3 ;  /* 0x0000000000037941 */ /* 0x000fea0003800200 */
.L_x_20202:
        /* <DEDUP_REMOVED lines=17> */
.L_x_20213:
        /* <DEDUP_REMOVED lines=13> */
.L_x_20215:
[----:B------:R-:W-:Y:S05]  /*5d30*/  BSYNC.RECONVERGENT B5 ;  /* 0x0000000000057941 */ /* 0x000fea0003800200 */
.L_x_20214:
        /* <DEDUP_REMOVED lines=47> */
.L_x_20212:
[----:B------:R-:W-:Y:S05]  /*6030*/  BSYNC.RECONVERGENT B4 ;  /* 0x0000000000047941 */ /* 0x000fea0003800200 */
.L_x_20211:
        /* <DEDUP_REMOVED lines=11> */
.L_x_20210:
[----:B------:R-:W-:Y:S05]  /*60f0*/  BSYNC.RECONVERGENT B3 ;  /* 0x0000000000037941 */ /* 0x000fea0003800200 */
.L_x_20209:
        /* <DEDUP_REMOVED lines=17> */
.L_x_20220:
        /* <DEDUP_REMOVED lines=13> */
.L_x_20222:
[----:B------:R-:W-:Y:S05]  /*62e0*/  BSYNC.RECONVERGENT B5 ;  /* 0x0000000000057941 */ /* 0x000fea0003800200 */
.L_x_20221:
        /* <DEDUP_REMOVED lines=47> */
.L_x_20219:
[----:B------:R-:W-:Y:S05]  /*65e0*/  BSYNC.RECONVERGENT B4 ;  /* 0x0000000000047941 */ /* 0x000fea0003800200 */
.L_x_20218:
        /* <DEDUP_REMOVED lines=12> */
.L_x_20217:
[----:B------:R-:W-:Y:S05]  /*66b0*/  BSYNC.RECONVERGENT B3 ;  /* 0x0000000000037941 */ /* 0x000fea0003800200 */
.L_x_20216:
        /* <DEDUP_REMOVED lines=17> */
.L_x_20227:
        /* <DEDUP_REMOVED lines=13> */
.L_x_20229:
[----:B------:R-:W-:Y:S05]  /*68a0*/  BSYNC.RECONVERGENT B5 ;  /* 0x0000000000057941 */ /* 0x000fea0003800200 */
.L_x_20228:
        /* <DEDUP_REMOVED lines=47> */
.L_x_20226:
[----:B------:R-:W-:Y:S05]  /*6ba0*/  BSYNC.RECONVERGENT B4 ;  /* 0x0000000000047941 */ /* 0x000fea0003800200 */
.L_x_20225:
        /* <DEDUP_REMOVED lines=10> */
[----:B------:R-:W-:-:S07]  /*6c50*/  FMUL.FTZ R122, R122, R9 ;  /* 0x000000097a7a7220 */ /* 0x000fce0000410000 */
.L_x_20224:
[----:B------:R-:W-:Y:S05]  /*6c60*/  BSYNC.RECONVERGENT B3 ;  /* 0x0000000000037941 */ /* 0x000fea0003800200 */
.L_x_20223:
        /* <DEDUP_REMOVED lines=16> */
.L_x_20232:
        /* <DEDUP_REMOVED lines=13> */
.L_x_20234:
[----:B------:R-:W-:Y:S05]  /*6e40*/  BSYNC.RECONVERGENT B4 ;  /* 0x0000000000047941 */ /* 0x000fea0003800200 */
.L_x_20233:
        /* <DEDUP_REMOVED lines=47> */
.L_x_20231:
[----:B------:R-:W-:Y:S05]  /*7140*/  BSYNC.RECONVERGENT B3 ;  /* 0x0000000000037941 */ /* 0x000fea0003800200 */
.L_x_20230:
        /* <DEDUP_REMOVED lines=12> */
.L_x_20175:
[----:B------:R-:W-:Y:S05]  /*7210*/  BSYNC.RECONVERGENT B2 ;  /* 0x0000000000027941 */ /* 0x000fea0003800200 */
.L_x_20124:
[----:B------:R-:W0:Y:S01]  /*7220*/  LDC.64 R164, c[0x0][0x3a8] ;  /* 0x0000ea00ffa47b82 */ /* 0x000e220000000a00 */
[----:B------:R-:W-:Y:S01]  /*7230*/  BSSY.RECONVERGENT B2, `(.L_x_20235) ;  /* 0x000001a000027945 */ /* 0x000fe20003800200 */
[----:B------:R-:W-:Y:S02]  /*7240*/  IMAD.MOV.U32 R216, RZ, RZ, R194 ;  /* 0x000000ffffd87224 */ /* 0x000fe400078e00c2 */
[----:B0-----:R-:W-:-:S05]  /*7250*/  IMAD.WIDE.U32 R164, R228, 0x20, R164 ;  /* 0x00000020e4a47825 */ /* 0x001fca00078e00a4 */
[----:B------:R0:W-:Y:S04]  /*7260*/  STG.E.128 desc[UR6][R164.64], R116 ;  /* 0x00000074a4007986 */ /* 0x0001e8000c101d06 */
        /* <DEDUP_REMOVED lines=22> */
.L_x_20236:
[----:B------:R-:W-:Y:S05]  /*73d0*/  BSYNC.RECONVERGENT B2 ;  /* 0x0000000000027941 */ /* 0x000fea0003800200 */
.L_x_20235:
[----:B------:R-:W-:Y:S01]  /*73e0*/  IADD3 R228, PT, PT, R228, 0x20, RZ ;  /* 0x00000020e4e47810 */ /* 0x000fe20007ffe0ff */
[----:B------:R-:W-:-:S07]  /*73f0*/  VIADD R231, R231, 0x20 ;  /* 0x00000020e7e77836 */ /* 0x000fce0000000000 */
.L_x_20121:
[----:B------:R-:W-:Y:S05]  /*7400*/  BSYNC.RECONVERGENT B1 ;  /* 0x0000000000017941 */ /* 0x000fea0003800200 */
.L_x_20120:
        /* <DEDUP_REMOVED lines=12> */
[----:B------:R2:W5:Y:S04]  /*74d0*/  @P2 LDG.E.128 R108, desc[UR6][R124.64] ;  /* 0x000000067c6c2981 */ /* 0x000568000c1e1d00 */
[----:B------:R2:W5:Y:S01]  /*74e0*/  @P2 LDG.E.128 R112, desc[UR6][R124.64+0x10] ;  /* 0x000010067c702981 */ /* 0x000562000c1e1d00 */
[----:B------:R-:W-:Y:S04]  /*74f0*/  BSSY.RECONVERGENT B1, `(.L_x_20239) ;  /* 0x00005bc000017945 */ /* 0x000fe80003800200 */
[----:B------:R-:W-:Y:S05]  /*7500*/  @!P2 BRA `(.L_x_20240) ;  /* 0x0000002c0078a947 */ /* 0x000fea0003800000 */
[----:B------:R-:W-:Y:S01]  /*7510*/  ISETP.GT.AND P2, PT, R226, RZ, PT ;  /* 0x000000ffe200720c */ /* 0x000fe20003f44270 */
[----:B------:R-:W-:Y:S01]  /*7520*/  BSSY.RECONVERGENT B3, `(.L_x_20241) ;  /* 0x000005d000037945 */ /* 0x000fe20003800200 */
[----:B------:R-:W-:Y:S01]  /*7530*/  IMAD.MOV.U32 R194, RZ, RZ, R216 ;  /* 0x000000ffffc27224 */ /* 0x000fe200078e00d8 */
[----:B--2---:R-:W-:Y:S01]  /*7540*/  MOV R126, R9 ;  /* 0x00000009007e7202 */ /* 0x004fe20000000f00 */
[----:B-----5:R-:W-:-:S09]  /*7550*/  IMAD.MOV.U32 R124, RZ, RZ, R108 ;  /* 0x000000ffff7c7224 */ /* 0x020fd200078e006c */
        /* <DEDUP_REMOVED lines=17> */
.L_x_20245:
        /* <DEDUP_REMOVED lines=13> */
.L_x_20247:
[----:B------:R-:W-:Y:S05]  /*7740*/  BSYNC.RECONVERGENT B5 ;  /* 0x0000000000057941 */ /* 0x000fea0003800200 */
.L_x_20246:
        /* <DEDUP_REMOVED lines=46> */
.L_x_20244:
[----:B------:R-:W-:Y:S05]  /*7a30*/  BSYNC.RECONVERGENT B4 ;  /* 0x0000000000047941 */ /* 0x000fea0003800200 */
.L_x_20243:
        /* <DEDUP_REMOVED lines=11> */
.L_x_20242:
[----:B------:R-:W-:Y:S05]  /*7af0*/  BSYNC.RECONVERGENT B3 ;  /* 0x0000000000037941 */ /* 0x000fea0003800200 */
.L_x_20241:
        /* <DEDUP_REMOVED lines=17> */
.L_x_20252:
        /* <DEDUP_REMOVED lines=13> */
.L_x_20254:
[----:B------:R-:W-:Y:S05]  /*7ce0*/  BSYNC.RECONVERGENT B5 ;  /* 0x0000000000057941 */ /* 0x000fea0003800200 */
.L_x_20253:
        /* <DEDUP_REMOVED lines=47> */
.L_x_20251:
[----:B------:R-:W-:Y:S05]  /*7fe0*/  BSYNC.RECONVERGENT B4 ;  /* 0x0000000000047941 */ /* 0x000fea0003800200 */
.L_x_20250:
        /* <DEDUP_REMOVED lines=12> */
.L_x_20249:
[----:B------:R-:W-:Y:S05]  /*80b0*/  BSYNC.RECONVERGENT B3 ;  /* 0x0000000000037941 */ /* 0x000fea0003800200 */
.L_x_20248:
        /* <DEDUP_REMOVED lines=17> */
.L_x_20259:
        /* <DEDUP_REMOVED lines=13> */
.L_x_20261:
[----:B------:R-:W-:Y:S05]  /*82a0*/  BSYNC.RECONVERGENT B5 ;  /* 0x0000000000057941 */ /* 0x000fea0003800200 */
.L_x_20260:
        /* <DEDUP_REMOVED lines=46> */
.L_x_20258:
[----:B------:R-:W-:Y:S05]  /*8590*/  BSYNC.RECONVERGENT B4 ;  /* 0x0000000000047941 */ /* 0x000fea0003800200 */
.L_x_20257:
        /* <DEDUP_REMOVED lines=11> */
.L_x_20256:
[----:B------:R-:W-:Y:S05]  /*8650*/  BSYNC.RECONVERGENT B3 ;  /* 0x0000000000037941 */ /* 0x000fea0003800200 */
.L_x_20255:
        /* <DEDUP_REMOVED lines=17> */
.L_x_20266:
        /* <DEDUP_REMOVED lines=13> */
.L_x_20268:
[----:B------:R-:W-:Y:S05]  /*8840*/  BSYNC.RECONVERGENT B5 ;  /* 0x0000000000057941 */ /* 0x000fea0003800200 */
.L_x_20267:
[----:B------:R-:W-:Y:S01]  /*8850*/  IMAD.WIDE.U32 R8, R2, -0x326172a9, RZ ;  /* 0xcd9e8d5702087825 */ /* 0x000fe200078e00ff */
[----:B------:R-:W-:Y:S01]  /*8860*/  LOP3.LUT R128, R214, UR5, R131, 0x96, !PT ;  /* 0x00000005d6807c12 */ /* 0x000fe2000f8e9683 */
[----:B------:R-:W-:Y:S02]  /*8870*/  UIADD3 UR30, UPT, UPT, UR5, 0x76cf5d0a, URZ ;  /* 0x76cf5d0a051e7890 */ /* 0x000fe4000fffe0ff */
[----:B------:R-:W-:Y:S02]  /*8880*/  UIADD3 UR29, UPT, UPT, UR4, 0x3c6ef372, URZ ;  /* 0x3c6ef372041d7890 */ /* 0x000fe4000fffe0ff */
[----:B01----:R-:W-:Y:S01]  /*8890*/  LOP3.LUT R164, R6, UR4, R9, 0x96, !PT ;  /* 0x0000000406a47c12 */ /* 0x003fe2000f8e9609 */
        /* <DEDUP_REMOVED lines=42> */
.L_x_20265:
[----:B------:R-:W-:Y:S05]  /*8b40*/  BSYNC.RECONVERGENT B4 ;  /* 0x0000000000047941 */ /* 0x000fea0003800200 */
.L_x_20264:
        /* <DEDUP_REMOVED lines=12> */
.L_x_20263:
[----:B------:R-:W-:Y:S05]  /*8c10*/  BSYNC.RECONVERGENT B3 ;  /* 0x0000000000037941 */ /* 0x000fea0003800200 */
.L_x_20262:
[----:B------:R-:W-:Y:S01]  /*8c20*/  BSSY.RECONVERGENT B3, `(.L_x_20269) ;  /* 0x000005a000037945 */ /* 0x000fe20003800200 */
[----:B------:R-:W-:Y:S01]  /*8c30*/  IMAD.MOV.U32 R130, RZ, RZ, R9 ;  /* 0x000000ffff827224 */ /* 0x000fe200078e0009 */
[----:B------:R-:W-:Y:S02]  /*8c40*/  MOV R128, R112 ;  /* 0x0000007000807202 */ /* 0x000fe40000000f00 */
        /* <DEDUP_REMOVED lines=14> */
.L_x_20273:
        /* <DEDUP_REMOVED lines=13> */
.L_x_20275:
[----:B------:R-:W-:Y:S05]  /*8e00*/  BSYNC.RECONVERGENT B5 ;  /* 0x0000000000057941 */ /* 0x000fea0003800200 */
.L_x_20274:
[----:B------:R-:W-:Y:S01]  /*8e10*/  IMAD.WIDE.U32 R8, R2, -0x326172a9, RZ ;  /* 0xcd9e8d5702087825 */ /* 0x000fe200078e00ff */
[----:B------:R-:W-:Y:S01]  /*8e20*/  LOP3.LUT R128, R214, UR5, R131, 0x96, !PT ;  /* 0x00000005d6807c12 */ /* 0x000fe2000f8e9683 */
[----:B------:R-:W-:Y:S02]  /*8e30*/  UIADD3 UR30, UPT, UPT, UR5, 0x76cf5d0a, URZ ;  /* 0x76cf5d0a051e7890 */ /* 0x000fe4000fffe0ff */
[----:B------:R-:W-:Y:S02]  /*8e40*/  UIADD3 UR29, UPT, UPT, UR4, 0x3c6ef372, URZ ;  /* 0x3c6ef372041d7890 */ /* 0x000fe4000fffe0ff */
        /* <DEDUP_REMOVED lines=43> */
.L_x_20272:
[----:B------:R-:W-:Y:S05]  /*9100*/  BSYNC.RECONVERGENT B4 ;  /* 0x0000000000047941 */ /* 0x000fea0003800200 */
.L_x_20271:
        /* <DEDUP_REMOVED lines=11> */
.L_x_20270:
[----:B------:R-:W-:Y:S05]  /*91c0*/  BSYNC.RECONVERGENT B3 ;  /* 0x0000000000037941 */ /* 0x000fea0003800200 */
.L_x_20269:
        /* <DEDUP_REMOVED lines=17> */
.L_x_20280:
        /* <DEDUP_REMOVED lines=13> */
.L_x_20282:
[----:B------:R-:W-:Y:S05]  /*93b0*/  BSYNC.RECONVERGENT B5 ;  /* 0x0000000000057941 */ /* 0x000fea0003800200 */
.L_x_20281:
        /* <DEDUP_REMOVED lines=47> */
.L_x_20279:
[----:B------:R-:W-:Y:S05]  /*96b0*/  BSYNC.RECONVERGENT B4 ;  /* 0x0000000000047941 */ /* 0x000fea0003800200 */
.L_x_20278:
[----:B------:R-:W-:Y:S01]  /*96c0*/  PRMT R130, R106, 0x7632, R130 ;  /* 0x000076326a827816 */ /* 0x000fe20000000082 */
[----:B01----:R-:W-:Y:S01]  /*96d0*/  IMAD.MOV.U32 R164, RZ, RZ, 0x2f800000 ;  /* 0x2f800000ffa47424 */ /* 0x003fe200078e00ff */
        /* <DEDUP_REMOVED lines=10> */
.L_x_20277:
[----:B------:R-:W-:Y:S05]  /*9780*/  BSYNC.RECONVERGENT B3 ;  /* 0x0000000000037941 */ /* 0x000fea0003800200 */
.L_x_20276:
[----:B------:R-:W-:Y:S01]  /*9790*/  BSSY.RECONVERGENT B3, `(.L_x_20283) ;  /* 0x000005a000037945 */ /* 0x000fe20003800200 */
[----:B01----:R-:W-:Y:S02]  /*97a0*/  IMAD.MOV.U32 R164, RZ, RZ, R9 ;  /* 0x000000ffffa47224 */ /* 0x003fe400078e0009 */
        /* <DEDUP_REMOVED lines=15> */
.L_x_20287:
        /* <DEDUP_REMOVED lines=13> */
.L_x_20289:
[----:B------:R-:W-:Y:S05]  /*9970*/  BSYNC.RECONVERGENT B5 ;  /* 0x0000000000057941 */ /* 0x000fea0003800200 */
.L_x_20288:
        /* <DEDUP_REMOVED lines=47> */
.L_x_20286:
[----:B------:R-:W-:Y:S05]  /*9c70*/  BSYNC.RECONVERGENT B4 ;  /* 0x0000000000047941 */ /* 0x000fea0003800200 */
.L_x_20285:
        /* <DEDUP_REMOVED lines=11> */
.L_x_20284:
[----:B------:R-:W-:Y:S05]  /*9d30*/  BSYNC.RECONVERGENT B3 ;  /* 0x0000000000037941 */ /* 0x000fea0003800200 */
.L_x_20283:
        /* <DEDUP_REMOVED lines=16> */
.L_x_20293:
        /* <DEDUP_REMOVED lines=13> */
.L_x_20295:
[----:B------:R-:W-:Y:S05]  /*9f10*/  BSYNC.RECONVERGENT B4 ;  /* 0x0000000000047941 */ /* 0x000fea0003800200 */
.L_x_20294:
        /* <DEDUP_REMOVED lines=47> */
.L_x_20292:
[----:B------:R-:W-:Y:S05]  /*a210*/  BSYNC.RECONVERGENT B3 ;  /* 0x0000000000037941 */ /* 0x000fea0003800200 */
.L_x_20291:
        /* <DEDUP_REMOVED lines=13> */
.L_x_20240:
[----:B------:R-:W-:Y:S01]  /*a2f0*/  BSSY.RECONVERGENT B3, `(.L_x_20296) ;  /* 0x000005d000037945 */ /* 0x000fe20003800200 */
[----:B------:R-:W-:Y:S01]  /*a300*/  MOV R194, R216 ;  /* 0x000000d800c27202 */ /* 0x000fe20000000f00 */
[----:B--2---:R-:W-:Y:S02]  /*a310*/  IMAD.MOV.U32 R126, RZ, RZ, R9 ;  /* 0x000000ffff7e7224 */ /* 0x004fe400078e0009 */
        /* <DEDUP_REMOVED lines=18> */
.L_x_20300:
        /* <DEDUP_REMOVED lines=13> */
.L_x_20302:
[----:B------:R-:W-:Y:S05]  /*a510*/  BSYNC.RECONVERGENT B5 ;  /* 0x0000000000057941 */ /* 0x000fea0003800200 */
.L_x_20301:
        /* <DEDUP_REMOVED lines=46> */
.L_x_20299:
[----:B------:R-:W-:Y:S05]  /*a800*/  BSYNC.RECONVERGENT B4 ;  /* 0x0000000000047941 */ /* 0x000fea0003800200 */
.L_x_20298:
        /* <DEDUP_REMOVED lines=11> */
.L_x_20297:
[----:B------:R-:W-:Y:S05]  /*a8c0*/  BSYNC.RECONVERGENT B3 ;  /* 0x0000000000037941 */ /* 0x000fea0003800200 */
.L_x_20296:
        /* <DEDUP_REMOVED lines=17> */
.L_x_20307:
        /* <DEDUP_REMOVED lines=13> */
.L_x_20309:
[----:B------:R-:W-:Y:S05]  /*aab0*/  BSYNC.RECONVERGENT B5 ;  /* 0x0000000000057941 */ /* 0x000fea0003800200 */
.L_x_20308:
        /* <DEDUP_REMOVED lines=47> */
.L_x_20306:
[----:B------:R-:W-:Y:S05]  /*adb0*/  BSYNC.RECONVERGENT B4 ;  /* 0x0000000000047941 */ /* 0x000fea0003800200 */
.L_x_20305:
        /* <DEDUP_REMOVED lines=12> */
.L_x_20304:
[----:B------:R-:W-:Y:S05]  /*ae80*/  BSYNC.RECONVERGENT B3 ;  /* 0x0000000000037941 */ /* 0x000fea0003800200 */
.L_x_20303:
        /* <DEDUP_REMOVED lines=17> */
.L_x_20314:
        /* <DEDUP_REMOVED lines=13> */
.L_x_20316:
[----:B------:R-:W-:Y:S05]  /*b070*/  BSYNC.RECONVERGENT B5 ;  /* 0x0000000000057941 */ /* 0x000fea0003800200 */
.L_x_20315:
        /* <DEDUP_REMOVED lines=46> */
.L_x_20313:
[----:B------:R-:W-:Y:S05]  /*b360*/  BSYNC.RECONVERGENT B4 ;  /* 0x0000000000047941 */ /* 0x000fea0003800200 */
.L_x_20312:
        /* <DEDUP_REMOVED lines=11> */
.L_x_20311:
[----:B------:R-:W-:Y:S05]  /*b420*/  BSYNC.RECONVERGENT B3 ;  /* 0x0000000000037941 */ /* 0x000fea0003800200 */
.L_x_20310:
        /* <DEDUP_REMOVED lines=17> */
.L_x_20321:
        /* <DEDUP_REMOVED lines=13> */
.L_x_20323:
[----:B------:R-:W-:Y:S05]  /*b610*/  BSYNC.RECONVERGENT B5 ;  /* 0x0000000000057941 */ /* 0x000fea0003800200 */
.L_x_20322:
[----:B------:R-:W-:Y:S01]  /*b620*/  IMAD.WIDE.U32 R8, R2, -0x326172a9, RZ ;  /* 0xcd9e8d5702087825 */ /* 0x000fe200078e00ff */
[----:B------:R-:W-:Y:S01]  /*b630*/  LOP3.LUT R128, R214, UR5, R131, 0x96, !PT ;  /* 0x00000005d6807c12 */ /* 0x000fe2000f8e9683 */
[----:B------:R-:W-:Y:S01]  /*b640*/  UIADD3 UR30, UPT, UPT, UR5, 0x76cf5d0a, URZ ;  /* 0x76cf5d0a051e7890 */ /* 0x000fe2000fffe0ff */
[----:B------:R-:W-:Y:S01]  /*b650*/  MOV R127, R194 ;  /* 0x000000c2007f7202 */ /* 0x000fe20000000f00 */
        /* <DEDUP_REMOVED lines=43> */
.L_x_20320:
[----:B------:R-:W-:Y:S05]  /*b910*/  BSYNC.RECONVERGENT B4 ;  /* 0x0000000000047941 */ /* 0x000fea0003800200 */
.L_x_20319:
        /* <DEDUP_REMOVED lines=12> */
.L_x_20318:
[----:B------:R-:W-:Y:S05]  /*b9e0*/  BSYNC.RECONVERGENT B3 ;  /* 0x0000000000037941 */ /* 0x000fea0003800200 */
.L_x_20317:
        /* <DEDUP_REMOVED lines=17> */
.L_x_20328:
        /* <DEDUP_REMOVED lines=13> */
.L_x_20330:
[----:B------:R-:W-:Y:S05]  /*bbd0*/  BSYNC.RECONVERGENT B5 ;  /* 0x0000000000057941 */ /* 0x000fea0003800200 */
.L_x_20329:
        /* <DEDUP_REMOVED lines=47> */
.L_x_20327:
[----:B------:R-:W-:Y:S05]  /*bed0*/  BSYNC.RECONVERGENT B4 ;  /* 0x0000000000047941 */ /* 0x000fea0003800200 */
.L_x_20326:
        /* <DEDUP_REMOVED lines=11> */
.L_x_20325:
[----:B------:R-:W-:Y:S05]  /*bf90*/  BSYNC.RECONVERGENT B3 ;  /* 0x0000000000037941 */ /* 0x000fea0003800200 */
.L_x_20324:
        /* <DEDUP_REMOVED lines=17> */
.L_x_20335:
        /* <DEDUP_REMOVED lines=13> */
.L_x_20337:
[----:B------:R-:W-:Y:S05]  /*c180*/  BSYNC.RECONVERGENT B5 ;  /* 0x0000000000057941 */ /* 0x000fea0003800200 */
.L_x_20336:
        /* <DEDUP_REMOVED lines=47> */
.L_x_20334:
[----:B------:R-:W-:Y:S05]  /*c480*/  BSYNC.RECONVERGENT B4 ;  /* 0x0000000000047941 */ /* 0x000fea0003800200 */
.L_x_20333:
[----:B-----5:R-:W-:Y:S01]  /*c490*/  PRMT R130, R106, 0x7632, R130 ;  /* 0x000076326a827816 */ /* 0x020fe20000000082 */
[----:B01----:R-:W-:Y:S01]  /*c4a0*/  IMAD.MOV.U32 R164, RZ, RZ, 0x2f800000 ;  /* 0x2f800000ffa47424 */ /* 0x003fe200078e00ff */
        /* <DEDUP_REMOVED lines=10> */
.L_x_20332:
[----:B------:R-:W-:Y:S05]  /*c550*/  BSYNC.RECONVERGENT B3 ;  /* 0x0000000000037941 */ /* 0x000fea0003800200 */
.L_x_20331:
[----:B------:R-:W-:Y:S01]  /*c560*/  BSSY.RECONVERGENT B3, `(.L_x_20338) ;  /* 0x000005a000037945 */ /* 0x000fe20003800200 */
[----:B------:R-:W-:Y:S02]  /*c570*/  HFMA2 R130, -RZ, RZ, 0, 0 ;  /* 0x00000000ff827431 */ /* 0x000fe400000001ff */
[----:B01----:R-:W-:Y:S01]  /*c580*/  IMAD.MOV.U32 R164, RZ, RZ, R9 ;  /* 0x000000ffffa47224 */ /* 0x003fe200078e0009 */
        /* <DEDUP_REMOVED lines=14> */
.L_x_20342:
        /* <DEDUP_REMOVED lines=13> */
.L_x_20344:
[----:B------:R-:W-:Y:S05]  /*c740*/  BSYNC.RECONVERGENT B5 ;  /* 0x0000000000057941 */ /* 0x000fea0003800200 */
.L_x_20343:
        /* <DEDUP_REMOVED lines=47> */
.L_x_20341:
[----:B------:R-:W-:Y:S05]  /*ca40*/  BSYNC.RECONVERGENT B4 ;  /* 0x0000000000047941 */ /* 0x000fea0003800200 */
.L_x_20340:
        /* <DEDUP_REMOVED lines=11> */
.L_x_20339:
[----:B------:R-:W-:Y:S05]  /*cb00*/  BSYNC.RECONVERGENT B3 ;  /* 0x0000000000037941 */ /* 0x000fea0003800200 */
.L_x_20338:
        /* <DEDUP_REMOVED lines=16> */
.L_x_20347:
        /* <DEDUP_REMOVED lines=13> */
.L_x_20349:
[----:B------:R-:W-:Y:S05]  /*cce0*/  BSYNC.RECONVERGENT B4 ;  /* 0x0000000000047941 */ /* 0x000fea0003800200 */
.L_x_20348:
        /* <DEDUP_REMOVED lines=47> */
.L_x_20346:
[----:B------:R-:W-:Y:S05]  /*cfe0*/  BSYNC.RECONVERGENT B3 ;  /* 0x0000000000037941 */ /* 0x000fea0003800200 */
.L_x_20345:
        /* <DEDUP_REMOVED lines=12> */
.L_x_20290:
[----:B------:R-:W-:Y:S05]  /*d0b0*/  BSYNC.RECONVERGENT B1 ;  /* 0x0000000000017941 */ /* 0x000fea0003800200 */
.L_x_20239:
        /* <DEDUP_REMOVED lines=27> */
.L_x_20351:
[----:B------:R-:W-:Y:S05]  /*d270*/  BSYNC.RECONVERGENT B1 ;  /* 0x0000000000017941 */ /* 0x000fea0003800200 */
.L_x_20350:
[----:B------:R-:W-:Y:S01]  /*d280*/  IADD3 R228, PT, PT, R228, 0x20, RZ ;  /* 0x00000020e4e47810 */ /* 0x000fe20007ffe0ff */
[----:B------:R-:W-:-:S07]  /*d290*/  VIADD R231, R231, 0x20 ;  /* 0x00000020e7e77836 */ /* 0x000fce0000000000 */
.L_x_20238:
[----:B------:R-:W-:Y:S05]  /*d2a0*/  BSYNC.RECONVERGENT B2 ;  /* 0x0000000000027941 */ /* 0x000fea0003800200 */
.L_x_20237:
        /* <DEDUP_REMOVED lines=38> */
.L_x_20360:
        /* <DEDUP_REMOVED lines=13> */
.L_x_20362:
[----:B------:R-:W-:Y:S05]  /*d5e0*/  BSYNC.RECONVERGENT B5 ;  /* 0x0000000000057941 */ /* 0x000fea0003800200 */
.L_x_20361:
        /* <DEDUP_REMOVED lines=46> */
.L_x_20359:
[----:B------:R-:W-:Y:S05]  /*d8d0*/  BSYNC.RECONVERGENT B4 ;  /* 0x0000000000047941 */ /* 0x000fea0003800200 */
.L_x_20358:
        /* <DEDUP_REMOVED lines=11> */
.L_x_20357:
[----:B------:R-:W-:Y:S05]  /*d990*/  BSYNC.RECONVERGENT B3 ;  /* 0x0000000000037941 */ /* 0x000fea0003800200 */
.L_x_20356:
        /* <DEDUP_REMOVED lines=17> */
.L_x_20367:
        /* <DEDUP_REMOVED lines=13> */
.L_x_20369:
[----:B------:R-:W-:Y:S05]  /*db80*/  BSYNC.RECONVERGENT B5 ;  /* 0x0000000000057941 */ /* 0x000fea0003800200 */
.L_x_20368:
        /* <DEDUP_REMOVED lines=47> */
.L_x_20366:
[----:B------:R-:W-:Y:S05]  /*de80*/  BSYNC.RECONVERGENT B4 ;  /* 0x0000000000047941 */ /* 0x000fea0003800200 */
.L_x_20365:
        /* <DEDUP_REMOVED lines=12> */
.L_x_20364:
[----:B------:R-:W-:Y:S05]  /*df50*/  BSYNC.RECONVERGENT B3 ;  /* 0x0000000000037941 */ /* 0x000fea0003800200 */
.L_x_20363:
        /* <DEDUP_REMOVED lines=17> */
.L_x_20374:
        /* <DEDUP_REMOVED lines=13> */
.L_x_20376:
[----:B------:R-:W-:Y:S05]  /*e140*/  BSYNC.RECONVERGENT B5 ;  /* 0x0000000000057941 */ /* 0x000fea0003800200 */
.L_x_20375:
        /* <DEDUP_REMOVED lines=46> */
.L_x_20373:
[----:B------:R-:W-:Y:S05]  /*e430*/  BSYNC.RECONVERGENT B4 ;  /* 0x0000000000047941 */ /* 0x000fea0003800200 */
.L_x_20372:
        /* <DEDUP_REMOVED lines=11> */
.L_x_20371:
[----:B------:R-:W-:Y:S05]  /*e4f0*/  BSYNC.RECONVERGENT B3 ;  /* 0x0000000000037941 */ /* 0x000fea0003800200 */
.L_x_20370:
        /* <DEDUP_REMOVED lines=17> */
.L_x_20381:
        /* <DEDUP_REMOVED lines=13> */
.L_x_20383:
[----:B------:R-:W-:Y:S05]  /*e6e0*/  BSYNC.RECONVERGENT B5 ;  /* 0x0000000000057941 */ /* 0x000fea0003800200 */
.L_x_20382:
        /* <DEDUP_REMOVED lines=47> */
.L_x_20380:
[----:B------:R-:W-:Y:S05]  /*e9e0*/  BSYNC.RECONVERGENT B4 ;  /* 0x0000000000047941 */ /* 0x000fea0003800200 */
.L_x_20379:
        /* <DEDUP_REMOVED lines=12> */
.L_x_20378:
[----:B------:R-:W-:Y:S05]  /*eab0*/  BSYNC.RECONVERGENT B3 ;  /* 0x0000000000037941 */ /* 0x000fea0003800200 */
.L_x_20377:
        /* <DEDUP_REMOVED lines=17> */
.L_x_20388:
        /* <DEDUP_REMOVED lines=13> */
.L_x_20390:
[----:B------:R-:W-:Y:S05]  /*eca0*/  BSYNC.RECONVERGENT B5 ;  /* 0x0000000000057941 */ /* 0x000fea0003800200 */
.L_x_20389:
        /* <DEDUP_REMOVED lines=47> */
.L_x_20387:
[----:B------:R-:W-:Y:S05]  /*efa0*/  BSYNC.RECONVERGENT B4 ;  /* 0x0000000000047941 */ /* 0x000fea0003800200 */
.L_x_20386:
        /* <DEDUP_REMOVED lines=11> */
.L_x_20385:
[----:B------:R-:W-:Y:S05]  /*f060*/  BSYNC.RECONVERGENT B3 ;  /* 0x0000000000037941 */ /* 0x000fea0003800200 */
.L_x_20384:
        /* <DEDUP_REMOVED lines=17> */
.L_x_20395:
        /* <DEDUP_REMOVED lines=13> */
.L_x_20397:
[----:B------:R-:W-:Y:S05]  /*f250*/  BSYNC.RECONVERGENT B5 ;  /* 0x0000000000057941 */ /* 0x000fea0003800200 */
.L_x_20396:
        /* <DEDUP_REMOVED lines=47> */
.L_x_20394:
[----:B------:R-:W-:Y:S05]  /*f550*/  BSYNC.RECONVERGENT B4 ;  /* 0x0000000000047941 */ /* 0x000fea0003800200 */
.L_x_20393:
        /* <DEDUP_REMOVED lines=12> */
.L_x_20392:
[----:B------:R-:W-:Y:S05]  /*f620*/  BSYNC.RECONVERGENT B3 ;  /* 0x0000000000037941 */ /* 0x000fea0003800200 */
.L_x_20391:
        /* <DEDUP_REMOVED lines=17> */
.L_x_20402:
        /* <DEDUP_REMOVED lines=13> */
.L_x_20404:
[----:B------:R-:W-:Y:S05]  /*f810*/  BSYNC.RECONVERGENT B5 ;  /* 0x0000000000057941 */ /* 0x000fea0003800200 */
.L_x_20403:
        /* <DEDUP_REMOVED lines=47> */
.L_x_20401:
[----:B------:R-:W-:Y:S05]  /*fb10*/  BSYNC.RECONVERGENT B4 ;  /* 0x0000000000047941 */ /* 0x000fea0003800200 */
.L_x_20400:
        /* <DEDUP_REMOVED lines=11> */
.L_x_20399:
[----:B------:R-:W-:Y:S05]  /*fbd0*/  BSYNC.RECONVERGENT B3 ;  /* 0x0000000000037941 */ /* 0x000fea0003800200 */
.L_x_20398:
        /* <DEDUP_REMOVED lines=16> */
.L_x_20408:
        /* <DEDUP_REMOVED lines=13> */
.L_x_20410:
[----:B------:R-:W-:Y:S05]  /*fdb0*/  BSYNC.RECONVERGENT B4 ;  /* 0x0000000000047941 */ /* 0x000fea0003800200 */
.L_x_20409:
        /* <DEDUP_REMOVED lines=47> */
.L_x_20407:
[----:B------:R-:W-:Y:S05]  /*100b0*/  BSYNC.RECONVERGENT B3 ;  /* 0x0000000000037941 */ /* 0x000fea0003800200 */
.L_x_20406:
        /* <DEDUP_REMOVED lines=13> */
.L_x_20355:
        /* <DEDUP_REMOVED lines=21> */
.L_x_20415:
        /* <DEDUP_REMOVED lines=13> */
.L_x_20417:
[----:B------:R-:W-:Y:S05]  /*103b0*/  BSYNC.RECONVERGENT B5 ;  /* 0x0000000000057941 */ /* 0x000fea0003800200 */
.L_x_20416:
        /* <DEDUP_REMOVED lines=46> */
.L_x_20414:
[----:B------:R-:W-:Y:S05]  /*106a0*/  BSYNC.RECONVERGENT B4 ;  /* 0x0000000000047941 */ /* 0x000fea0003800200 */
.L_x_20413:
        /* <DEDUP_REMOVED lines=11> */
.L_x_20412:
[----:B------:R-:W-:Y:S05]  /*10760*/  BSYNC.RECONVERGENT B3 ;  /* 0x0000000000037941 */ /* 0x000fea0003800200 */
.L_x_20411:
        /* <DEDUP_REMOVED lines=17> */
.L_x_20422:
        /* <DEDUP_REMOVED lines=13> */
.L_x_20424:
[----:B------:R-:W-:Y:S05]  /*10950*/  BSYNC.RECONVERGENT B5 ;  /* 0x0000000000057941 */ /* 0x000fea0003800200 */
.L_x_20423:
        /* <DEDUP_REMOVED lines=47> */
.L_x_20421:
[----:B------:R-:W-:Y:S05]  /*10c50*/  BSYNC.RECONVERGENT B4 ;  /* 0x0000000000047941 */ /* 0x000fea0003800200 */
.L_x_20420:
        /* <DEDUP_REMOVED lines=12> */
.L_x_20419:
[----:B------:R-:W-:Y:S05]  /*10d20*/  BSYNC.RECONVERGENT B3 ;  /* 0x0000000000037941 */ /* 0x000fea0003800200 */
.L_x_20418:
        /* <DEDUP_REMOVED lines=17> */
.L_x_20429:
        /* <DEDUP_REMOVED lines=13> */
.L_x_20431:
[----:B------:R-:W-:Y:S05]  /*10f10*/  BSYNC.RECONVERGENT B5 ;  /* 0x0000000000057941 */ /* 0x000fea0003800200 */
.L_x_20430:
        /* <DEDUP_REMOVED lines=46> */
.L_x_20428:
[----:B------:R-:W-:Y:S05]  /*11200*/  BSYNC.RECONVERGENT B4 ;  /* 0x0000000000047941 */ /* 0x000fea0003800200 */
.L_x_20427:
        /* <DEDUP_REMOVED lines=11> */
.L_x_20426:
[----:B------:R-:W-:Y:S05]  /*112c0*/  BSYNC.RECONVERGENT B3 ;  /* 0x0000000000037941 */ /* 0x000fea0003800200 */
.L_x_20425:
        /* <DEDUP_REMOVED lines=17> */
.L_x_20436:
        /* <DEDUP_REMOVED lines=13> */
.L_x_20438:
[----:B------:R-:W-:Y:S05]  /*114b0*/  BSYNC.RECONVERGENT B5 ;  /* 0x0000000000057941 */ /* 0x000fea0003800200 */
.L_x_20437:
        /* <DEDUP_REMOVED lines=47> */
.L_x_20435:
[----:B------:R-:W-:Y:S05]  /*117b0*/  BSYNC.RECONVERGENT B4 ;  /* 0x0000000000047941 */ /* 0x000fea0003800200 */
.L_x_20434:
        /* <DEDUP_REMOVED lines=12> */
.L_x_20433:
[----:B------:R-:W-:Y:S05]  /*11880*/  BSYNC.RECONVERGENT B3 ;  /* 0x0000000000037941 */ /* 0x000fea0003800200 */
.L_x_20432:
        /* <DEDUP_REMOVED lines=17> */
.L_x_20443:
        /* <DEDUP_REMOVED lines=13> */
.L_x_20445:
[----:B------:R-:W-:Y:S05]  /*11a70*/  BSYNC.RECONVERGENT B5 ;  /* 0x0000000000057941 */ /* 0x000fea0003800200 */
.L_x_20444:
        /* <DEDUP_REMOVED lines=47> */
.L_x_20442:
[----:B------:R-:W-:Y:S05]  /*11d70*/  BSYNC.RECONVERGENT B4 ;  /* 0x0000000000047941 */ /* 0x000fea0003800200 */
.L_x_20441:
        /* <DEDUP_REMOVED lines=11> */
.L_x_20440:
[----:B------:R-:W-:Y:S05]  /*11e30*/  BSYNC.RECONVERGENT B3 ;  /* 0x0000000000037941 */ /* 0x000fea0003800200 */
.L_x_20439:
        /* <DEDUP_REMOVED lines=17> */
.L_x_20450:
        /* <DEDUP_REMOVED lines=13> */
.L_x_20452:
[----:B------:R-:W-:Y:S05]  /*12020*/  BSYNC.RECONVERGENT B5 ;  /* 0x0000000000057941 */ /* 0x000fea0003800200 */
.L_x_20451:
        /* <DEDUP_REMOVED lines=47> */
.L_x_20449:
[----:B------:R-:W-:Y:S05]  /*12320*/  BSYNC.RECONVERGENT B4 ;  /* 0x0000000000047941 */ /* 0x000fea0003800200 */
.L_x_20448:
        /* <DEDUP_REMOVED lines=12> */
.L_x_20447:
[----:B------:R-:W-:Y:S05]  /*123f0*/  BSYNC.RECONVERGENT B3 ;  /* 0x0000000000037941 */ /* 0x000fea0003800200 */
.L_x_20446:
        /* <DEDUP_REMOVED lines=17> */
.L_x_20457:
        /* <DEDUP_REMOVED lines=13> */
.L_x_20459:
[----:B------:R-:W-:Y:S05]  /*125e0*/  BSYNC.RECONVERGENT B5 ;  /* 0x0000000000057941 */ /* 0x000fea0003800200 */
.L_x_20458:
        /* <DEDUP_REMOVED lines=47> */
.L_x_20456:
[----:B------:R-:W-:Y:S05]  /*128e0*/  BSYNC.RECONVERGENT B4 ;  /* 0x0000000000047941 */ /* 0x000fea0003800200 */
.L_x_20455:
        /* <DEDUP_REMOVED lines=11> */
.L_x_20454:
[----:B------:R-:W-:Y:S05]  /*129a0*/  BSYNC.RECONVERGENT B3 ;  /* 0x0000000000037941 */ /* 0x000fea0003800200 */
.L_x_20453:
        /* <DEDUP_REMOVED lines=16> */
.L_x_20462:
        /* <DEDUP_REMOVED lines=13> */
.L_x_20464:
[----:B------:R-:W-:Y:S05]  /*12b80*/  BSYNC.RECONVERGENT B4 ;  /* 0x0000000000047941 */ /* 0x000fea0003800200 */
.L_x_20463:
        /* <DEDUP_REMOVED lines=47> */
.L_x_20461:
[----:B------:R-:W-:Y:S05]  /*12e80*/  BSYNC.RECONVERGENT B3 ;  /* 0x0000000000037941 */ /* 0x000fea0003800200 */
.L_x_20460:
        /* <DEDUP_REMOVED lines=12> */
.L_x_20405:
[----:B------:R-:W-:Y:S05]  /*12f50*/  BSYNC.RECONVERGENT B1 ;  /* 0x0000000000017941 */ /* 0x000fea0003800200 */
.L_x_20354:
        /* <DEDUP_REMOVED lines=27> */
.L_x_20466:
[----:B------:R-:W-:Y:S05]  /*13110*/  BSYNC.RECONVERGENT B1 ;  /* 0x0000000000017941 */ /* 0x000fea0003800200 */
.L_x_20465:
[----:B------:R-:W-:Y:S01]  /*13120*/  IADD3 R228, PT, PT, R228, 0x20, RZ ;  /* 0x00000020e4e47810 */ /* 0x000fe20007ffe0ff */
[----:B------:R-:W-:-:S07]  /*13130*/  VIADD R231, R231, 0x20 ;  /* 0x00000020e7e77836 */ /* 0x000fce0000000000 */
.L_x_20353:
[----:B------:R-:W-:Y:S05]  /*13140*/  BSYNC.RECONVERGENT B2 ;  /* 0x0000000000027941 */ /* 0x000fea0003800200 */
.L_x_20352:
        /* <DEDUP_REMOVED lines=38> */
.L_x_20475:
        /* <DEDUP_REMOVED lines=13> */
.L_x_20477:
[----:B------:R-:W-:Y:S05]  /*13480*/  BSYNC.RECONVERGENT B5 ;  /* 0x0000000000057941 */ /* 0x000fea0003800200 */
.L_x_20476:
        /* <DEDUP_REMOVED lines=46> */
.L_x_20474:
[----:B------:R-:W-:Y:S05]  /*13770*/  BSYNC.RECONVERGENT B4 ;  /* 0x0000000000047941 */ /* 0x000fea0003800200 */
.L_x_20473:
        /* <DEDUP_REMOVED lines=11> */
.L_x_20472:
[----:B------:R-:W-:Y:S05]  /*13830*/  BSYNC.RECONVERGENT B3 ;  /* 0x0000000000037941 */ /* 0x000fea0003800200 */
.L_x_20471:
        /* <DEDUP_REMOVED lines=17> */
.L_x_20482:
        /* <DEDUP_REMOVED lines=13> */
.L_x_20484:
[----:B------:R-:W-:Y:S05]  /*13a20*/  BSYNC.RECONVERGENT B5 ;  /* 0x0000000000057941 */ /* 0x000fea0003800200 */
.L_x_20483:
        /* <DEDUP_REMOVED lines=47> */
.L_x_20481:
[----:B------:R-:W-:Y:S05]  /*13d20*/  BSYNC.RECONVERGENT B4 ;  /* 0x0000000000047941 */ /* 0x000fea0003800200 */
.L_x_20480:
        /* <DEDUP_REMOVED lines=12> */
.L_x_20479:
[----:B------:R-:W-:Y:S05]  /*13df0*/  BSYNC.RECONVERGENT B3 ;  /* 0x0000000000037941 */ /* 0x000fea0003800200 */
.L_x_20478:
[----:B------:R-:W-:Y:S01]  /*13e00*/  BSSY.RECONVERGENT B3, `(.L_x_20485) ;  /* 0x0000059000037945 */ /* 0x000fe20003800200 */
[----:B------:R-:W-:Y:S01]  /*13e10*/  IMAD.MOV.U32 R144, RZ, RZ, R9 ;  /* 0x000000ffff907224 */ /* 0x000fe200078e0009 */
[----:B------:R-:W-:Y:S02]  /*13e20*/  MOV R142, R110 ;  /* 0x0000006e008e7202 */ /* 0x000fe40000000f00 */
        /* <DEDUP_REMOVED lines=14> */
.L_x_20489:
        /* <DEDUP_REMOVED lines=13> */
.L_x_20491:
[----:B------:R-:W-:Y:S05]  /*13fe0*/  BSYNC.RECONVERGENT B5 ;  /* 0x0000000000057941 */ /* 0x000fea0003800200 */
.L_x_20490:
        /* <DEDUP_REMOVED lines=44> */
[----:B------:R-:W-:Y:S01]  /*142b0*/  MOV R143, R194 ;  /* 0x000000c2008f7202 */ /* 0x000fe20000000f00 */
[----:B------:R-:W-:-:S07]  /*142c0*/  IMAD.MOV.U32 R194, RZ, RZ, R142 ;  /* 0x000000ffffc27224 */ /* 0x000fce00078e008e */
.L_x_20488:
[----:B------:R-:W-:Y:S05]  /*142d0*/  BSYNC.RECONVERGENT B4 ;  /* 0x0000000000047941 */ /* 0x000fea0003800200 */
.L_x_20487:
        /* <DEDUP_REMOVED lines=11> */
.L_x_20486:
[----:B------:R-:W-:Y:S05]  /*14390*/  BSYNC.RECONVERGENT B3 ;  /* 0x0000000000037941 */ /* 0x000fea0003800200 */
.L_x_20485:
[----:B------:R-:W-:Y:S01]  /*143a0*/  BSSY.RECONVERGENT B3, `(.L_x_20492) ;  /* 0x000005b000037945 */ /* 0x000fe20003800200 */
[----:B------:R-:W-:Y:S01]  /*143b0*/  MOV R9, R144 ;  /* 0x0000009000097202 */ /* 0x000fe20000000f00 */
[----:B------:R-:W-:Y:S02]  /*143c0*/  IMAD.MOV.U32 R143, RZ, RZ, R111 ;  /* 0x000000ffff8f7224 */ /* 0x000fe400078e006f */
        /* <DEDUP_REMOVED lines=14> */
.L_x_20496:
        /* <DEDUP_REMOVED lines=13> */
.L_x_20498:
[----:B------:R-:W-:Y:S05]  /*14580*/  BSYNC.RECONVERGENT B5 ;  /* 0x0000000000057941 */ /* 0x000fea0003800200 */
.L_x_20497:
        /* <DEDUP_REMOVED lines=47> */
.L_x_20495:
[----:B------:R-:W-:Y:S05]  /*14880*/  BSYNC.RECONVERGENT B4 ;  /* 0x0000000000047941 */ /* 0x000fea0003800200 */
.L_x_20494:
        /* <DEDUP_REMOVED lines=12> */
.L_x_20493:
[----:B------:R-:W-:Y:S05]  /*14950*/  BSYNC.RECONVERGENT B3 ;  /* 0x0000000000037941 */ /* 0x000fea0003800200 */
.L_x_20492:
        /* <DEDUP_REMOVED lines=17> */
.L_x_20503:
        /* <DEDUP_REMOVED lines=13> */
.L_x_20505:
[----:B------:R-:W-:Y:S05]  /*14b40*/  BSYNC.RECONVERGENT B5 ;  /* 0x0000000000057941 */ /* 0x000fea0003800200 */
.L_x_20504:
        /* <DEDUP_REMOVED lines=47> */
.L_x_20502:
[----:B------:R-:W-:Y:S05]  /*14e40*/  BSYNC.RECONVERGENT B4 ;  /* 0x0000000000047941 */ /* 0x000fea0003800200 */
.L_x_20501:
        /* <DEDUP_REMOVED lines=11> */
.L_x_20500:
[----:B------:R-:W-:Y:S05]  /*14f00*/  BSYNC.RECONVERGENT B3 ;  /* 0x0000000000037941 */ /* 0x000fea0003800200 */
.L_x_20499:
        /* <DEDUP_REMOVED lines=17> */
.L_x_20510:
        /* <DEDUP_REMOVED lines=13> */
.L_x_20512:
[----:B------:R-:W-:Y:S05]  /*150f0*/  BSYNC.RECONVERGENT B5 ;  /* 0x0000000000057941 */ /* 0x000fea0003800200 */
.L_x_20511:
        /* <DEDUP_REMOVED lines=47> */
.L_x_20509:
[----:B------:R-:W-:Y:S05]  /*153f0*/  BSYNC.RECONVERGENT B4 ;  /* 0x0000000000047941 */ /* 0x000fea0003800200 */
.L_x_20508:
[----:B------:R-:W-:Y:S01]  /*15400*/  PRMT R146, R106, 0x7632, R146 ;  /* 0x000076326a927816 */ /* 0x000fe20000000092 */
        /* <DEDUP_REMOVED lines=11> */
.L_x_20507:
[----:B------:R-:W-:Y:S05]  /*154c0*/  BSYNC.RECONVERGENT B3 ;  /* 0x0000000000037941 */ /* 0x000fea0003800200 */
.L_x_20506:
[----:B------:R-:W-:Y:S01]  /*154d0*/  BSSY.RECONVERGENT B3, `(.L_x_20513) ;  /* 0x000005a000037945 */ /* 0x000fe20003800200 */
[----:B01----:R-:W-:Y:S01]  /*154e0*/  MOV R164, R9 ;  /* 0x0000000900a47202 */ /* 0x003fe20000000f00 */
        /* <DEDUP_REMOVED lines=15> */
.L_x_20517:
        /* <DEDUP_REMOVED lines=13> */
.L_x_20519:
[----:B------:R-:W-:Y:S05]  /*156b0*/  BSYNC.RECONVERGENT B5 ;  /* 0x0000000000057941 */ /* 0x000fea0003800200 */
.L_x_20518:
        /* <DEDUP_REMOVED lines=47> */
.L_x_20516:
[----:B------:R-:W-:Y:S05]  /*159b0*/  BSYNC.RECONVERGENT B4 ;  /* 0x0000000000047941 */ /* 0x000fea0003800200 */
.L_x_20515:
        /* <DEDUP_REMOVED lines=11> */
.L_x_20514:
[----:B------:R-:W-:Y:S05]  /*15a70*/  BSYNC.RECONVERGENT B3 ;  /* 0x0000000000037941 */ /* 0x000fea0003800200 */
.L_x_20513:
[----:B------:R-:W-:Y:S01]  /*15a80*/  MOV R9, R164 ;  /* 0x000000a400097202 */ /* 0x000fe20000000f00 */
        /* <DEDUP_REMOVED lines=15> */
.L_x_20523:
        /* <DEDUP_REMOVED lines=13> */
.L_x_20525:
[----:B------:R-:W-:Y:S05]  /*15c50*/  BSYNC.RECONVERGENT B4 ;  /* 0x0000000000047941 */ /* 0x000fea0003800200 */
.L_x_20524:
        /* <DEDUP_REMOVED lines=47> */
.L_x_20522:
[----:B------:R-:W-:Y:S05]  /*15f50*/  BSYNC.RECONVERGENT B3 ;  /* 0x0000000000037941 */ /* 0x000fea0003800200 */
.L_x_20521:
        /* <DEDUP_REMOVED lines=11> */
[----:B------:R-:W-:Y:S01]  /*16010*/  FFMA.FTZ R147, R164, R147, R115 ;  /* 0x00000093a4937223 */ /* 0x000fe20000010073 */
[----:B------:R-:W-:Y:S06]  /*16020*/  BRA `(.L_x_20520) ;  /* 0x0000002c00707947 */ /* 0x000fec0003800000 */
.L_x_20470:
[----:B------:R-:W-:Y:S01]  /*16030*/  BSSY.RECONVERGENT B3, `(.L_x_20526) ;  /* 0x000005d000037945 */ /* 0x000fe20003800200 */
[----:B--2---:R-:W-:Y:S01]  /*16040*/  HFMA2 R140, -RZ, RZ, 0, 0 ;  /* 0x00000000ff8c7431 */ /* 0x004fe200000001ff */
        /* <DEDUP_REMOVED lines=19> */
.L_x_20530:
        /* <DEDUP_REMOVED lines=13> */
.L_x_20532:
[----:B------:R-:W-:Y:S05]  /*16250*/  BSYNC.RECONVERGENT B5 ;  /* 0x0000000000057941 */ /* 0x000fea0003800200 */
.L_x_20531:
        /* <DEDUP_REMOVED lines=46> */
.L_x_20529:
[----:B------:R-:W-:Y:S05]  /*16540*/  BSYNC.RECONVERGENT B4 ;  /* 0x0000000000047941 */ /* 0x000fea0003800200 */
.L_x_20528:
[----:B------:R-:W-:Y:S01]  /*16550*/  I2FP.F32.U32 R9, R140 ;  /* 0x0000008c00097245 */ /* 0x000fe20000201000 */
[----:B------:R-:W-:Y:S02]  /*16560*/  HFMA2 R140, -RZ, RZ, 0.1171875, 0 ;  /* 0x2f800000ff8c7431 */ /* 0x000fe400000001ff */
        /* <DEDUP_REMOVED lines=8> */
[----:B------:R-:W-:-:S07]  /*165f0*/  FMUL.FTZ R140, R9, R140 ;  /* 0x0000008c098c7220 */ /* 0x000fce0000410000 */
.L_x_20527:
[----:B------:R-:W-:Y:S05]  /*16600*/  BSYNC.RECONVERGENT B3 ;  /* 0x0000000000037941 */ /* 0x000fea0003800200 */
.L_x_20526:
        /* <DEDUP_REMOVED lines=17> */
.L_x_20537:
        /* <DEDUP_REMOVED lines=13> */
.L_x_20539:
[----:B------:R-:W-:Y:S05]  /*167f0*/  BSYNC.RECONVERGENT B5 ;  /* 0x0000000000057941 */ /* 0x000fea0003800200 */
.L_x_20538:
        /* <DEDUP_REMOVED lines=47> */
.L_x_20536:
[----:B------:R-:W-:Y:S05]  /*16af0*/  BSYNC.RECONVERGENT B4 ;  /* 0x0000000000047941 */ /* 0x000fea0003800200 */
.L_x_20535:
[----:B------:R-:W-:Y:S01]  /*16b00*/  HFMA2 R144, -RZ, RZ, 0.1171875, 0 ;  /* 0x2f800000ff907431 */ /* 0x000fe200000001ff */
[----:B-----5:R-:W-:Y:S02]  /*16b10*/  PRMT R142, R104, 0x7632, R142 ;  /* 0x00007632688e7816 */ /* 0x020fe4000000008e */
[----:B------:R-:W-:-:S03]  /*16b20*/  I2FP.F32.U32 R141, R141 ;  /* 0x0000008d008d7245 */ /* 0x000fc60000201000 */
[----:B------:R-:W-:Y:S02]  /*16b30*/  IMAD.U32 R142, R142, 0x10000, RZ ;  /* 0x000100008e8e7824 */ /* 0x000fe400078e00ff */
[----:B------:R-:W-:Y:S02]  /*16b40*/  FFMA.FTZ R141, R141, R144, 1.1641532182693481445e-10 ;  /* 0x2f0000008d8d7423 */ /* 0x000fe40000010090 */
[----:B------:R-:W-:-:S04]  /*16b50*/  FMUL.FTZ R142, R142, UR9 ;  /* 0x000000098e8e7c20 */ /* 0x000fc80008410000 */
[----:B------:R-:W-:Y:S01]  /*16b60*/  FMUL.FTZ R142, R142, UR8 ;  /* 0x000000088e8e7c20 */ /* 0x000fe20008410000 */
[----:B------:R-:W-:Y:S02]  /*16b70*/  FSETP.GTU.FTZ.AND P2, PT, R141, UR26, PT ;  /* 0x0000001a8d007c0b */ /* 0x000fe4000bf5c000 */
[----:B------:R-:W-:Y:S02]  /*16b80*/  SHF.L.U32 R141, R201, 0x10, RZ ;  /* 0x00000010c98d7819 */ /* 0x000fe400000006ff */
[----:B------:R-:W-:Y:S02]  /*16b90*/  FSEL R142, R142, RZ, !P2 ;  /* 0x000000ff8e8e7208 */ /* 0x000fe40005000000 */
[----:B------:R-:W-:-:S03]  /*16ba0*/  SEL R217, RZ, 0x1, P2 ;  /* 0x00000001ffd97807 */ /* 0x000fc60001000000 */
[----:B------:R-:W-:-:S07]  /*16bb0*/  FMUL.FTZ R141, R141, R142 ;  /* 0x0000008e8d8d7220 */ /* 0x000fce0000410000 */
.L_x_20534:
[----:B------:R-:W-:Y:S05]  /*16bc0*/  BSYNC.RECONVERGENT B3 ;  /* 0x0000000000037941 */ /* 0x000fea0003800200 */
.L_x_20533:
        /* <DEDUP_REMOVED lines=17> */
.L_x_20544:
        /* <DEDUP_REMOVED lines=13> */
.L_x_20546:
[----:B------:R-:W-:Y:S05]  /*16db0*/  BSYNC.RECONVERGENT B5 ;  /* 0x0000000000057941 */ /* 0x000fea0003800200 */
.L_x_20545:
        /* <DEDUP_REMOVED lines=46> */
.L_x_20543:
[----:B------:R-:W-:Y:S05]  /*170a0*/  BSYNC.RECONVERGENT B4 ;  /* 0x0000000000047941 */ /* 0x000fea0003800200 */
.L_x_20542:
        /* <DEDUP_REMOVED lines=11> */
.L_x_20541:
[----:B------:R-:W-:Y:S05]  /*17160*/  BSYNC.RECONVERGENT B3 ;  /* 0x0000000000037941 */ /* 0x000fea0003800200 */
.L_x_20540:
        /* <DEDUP_REMOVED lines=17> */
.L_x_20551:
        /* <DEDUP_REMOVED lines=13> */
.L_x_20553:
[----:B------:R-:W-:Y:S05]  /*17350*/  BSYNC.RECONVERGENT B5 ;  /* 0x0000000000057941 */ /* 0x000fea0003800200 */
.L_x_20552:
        /* <DEDUP_REMOVED lines=47> */
.L_x_20550:
[----:B------:R-:W-:Y:S05]  /*17650*/  BSYNC.RECONVERGENT B4 ;  /* 0x0000000000047941 */ /* 0x000fea0003800200 */
.L_x_20549:
        /* <DEDUP_REMOVED lines=12> */
.L_x_20548:
[----:B------:R-:W-:Y:S05]  /*17720*/  BSYNC.RECONVERGENT B3 ;  /* 0x0000000000037941 */ /* 0x000fea0003800200 */
.L_x_20547:
        /* <DEDUP_REMOVED lines=17> */
.L_x_20558:
        /* <DEDUP_REMOVED lines=13> */
.L_x_20560:
[----:B------:R-:W-:Y:S05]  /*17910*/  BSYNC.RECONVERGENT B5 ;  /* 0x0000000000057941 */ /* 0x000fea0003800200 */
.L_x_20559:
        /* <DEDUP_REMOVED lines=47> */
.L_x_20557:
[----:B------:R-:W-:Y:S05]  /*17c10*/  BSYNC.RECONVERGENT B4 ;  /* 0x0000000000047941 */ /* 0x000fea0003800200 */
.L_x_20556:
        /* <DEDUP_REMOVED lines=11> */
.L_x_20555:
[----:B------:R-:W-:Y:S05]  /*17cd0*/  BSYNC.RECONVERGENT B3 ;  /* 0x0000000000037941 */ /* 0x000fea0003800200 */
.L_x_20554:
        /* <DEDUP_REMOVED lines=17> */
.L_x_20565:
        /* <DEDUP_REMOVED lines=13> */
.L_x_20567:
[----:B------:R-:W-:Y:S05]  /*17ec0*/  BSYNC.RECONVERGENT B5 ;  /* 0x0000000000057941 */ /* 0x000fea0003800200 */
.L_x_20566:
        /* <DEDUP_REMOVED lines=47> */
.L_x_20564:
[----:B------:R-:W-:Y:S05]  /*181c0*/  BSYNC.RECONVERGENT B4 ;  /* 0x0000000000047941 */ /* 0x000fea0003800200 */
.L_x_20563:
        /* <DEDUP_REMOVED lines=12> */
.L_x_20562:
[----:B------:R-:W-:Y:S05]  /*18290*/  BSYNC.RECONVERGENT B3 ;  /* 0x0000000000037941 */ /* 0x000fea0003800200 */
.L_x_20561:
        /* <DEDUP_REMOVED lines=17> */
.L_x_20572:
        /* <DEDUP_REMOVED lines=13> */
.L_x_20574:
[----:B------:R-:W-:Y:S05]  /*18480*/  BSYNC.RECONVERGENT B5 ;  /* 0x0000000000057941 */ /* 0x000fea0003800200 */
.L_x_20573:
        /* <DEDUP_REMOVED lines=47> */
.L_x_20571:
[----:B------:R-:W-:Y:S05]  /*18780*/  BSYNC.RECONVERGENT B4 ;  /* 0x0000000000047941 */ /* 0x000fea0003800200 */
.L_x_20570:
        /* <DEDUP_REMOVED lines=11> */
.L_x_20569:
[----:B------:R-:W-:Y:S05]  /*18840*/  BSYNC.RECONVERGENT B3 ;  /* 0x0000000000037941 */ /* 0x000fea0003800200 */
.L_x_20568:
        /* <DEDUP_REMOVED lines=16> */
.L_x_20577:
        /* <DEDUP_REMOVED lines=13> */
.L_x_20579:
[----:B------:R-:W-:Y:S05]  /*18a20*/  BSYNC.RECONVERGENT B4 ;  /* 0x0000000000047941 */ /* 0x000fea0003800200 */
.L_x_20578:
        /* <DEDUP_REMOVED lines=47> */
.L_x_20576:
[----:B------:R-:W-:Y:S05]  /*18d20*/  BSYNC.RECONVERGENT B3 ;  /* 0x0000000000037941 */ /* 0x000fea0003800200 */
.L_x_20575:
        /* <DEDUP_REMOVED lines=12> */
.L_x_20520:
[----:B------:R-:W-:Y:S05]  /*18df0*/  BSYNC.RECONVERGENT B1 ;  /* 0x0000000000017941 */ /* 0x000fea0003800200 */
.L_x_20469:
[----:B------:R-:W0:Y:S01]  /*18e00*/  LDC.64 R164, c[0x0][0x3a8] ;  /* 0x0000ea00ffa47b82 */ /* 0x000e220000000a00 */
[----:B------:R-:W-:Y:S01]  /*18e10*/  BSSY.RECONVERGENT B1, `(.L_x_20580) ;  /* 0x000001a000017945 */ /* 0x000fe20003800200 */
[----:B------:R-:W-:Y:S01]  /*18e20*/  MOV R216, R194 ;  /* 0x000000c200d87202 */ /* 0x000fe20000000f00 */
        /* <DEDUP_REMOVED lines=24> */
.L_x_20581:
[----:B------:R-:W-:Y:S05]  /*18fb0*/  BSYNC.RECONVERGENT B1 ;  /* 0x0000000000017941 */ /* 0x000fea0003800200 */
.L_x_20580:
[----:B------:R-:W-:Y:S01]  /*18fc0*/  IADD3 R228, PT, PT, R228, 0x20, RZ ;  /* 0x00000020e4e47810 */ /* 0x000fe20007ffe0ff */
[----:B------:R-:W-:-:S07]  /*18fd0*/  VIADD R231, R231, 0x20 ;  /* 0x00000020e7e77836 */ /* 0x000fce0000000000 */
.L_x_20468:
[----:B------:R-:W-:Y:S05]  /*18fe0*/  BSYNC.RECONVERGENT B2 ;  /* 0x0000000000027941 */ /* 0x000fea0003800200 */
.L_x_20467:
        /* <DEDUP_REMOVED lines=18> */
[----:B------:R-:W-:Y:S01]  /*19110*/  MOV R194, R216 ;  /* 0x000000d800c27202 */ /* 0x000fe20000000f00 */
[----:B--2---:R-:W-:Y:S01]  /*19120*/  IMAD.MOV.U32 R150, RZ, RZ, R9 ;  /* 0x000000ffff967224 */ /* 0x004fe200078e0009 */
[----:B-----5:R-:W-:-:S09]  /*19130*/  MOV R148, R108 ;  /* 0x0000006c00947202 */ /* 0x020fd20000000f00 */
        /* <DEDUP_REMOVED lines=17> */
.L_x_20590:
        /* <DEDUP_REMOVED lines=13> */
.L_x_20592:
[----:B------:R-:W-:Y:S05]  /*19320*/  BSYNC.RECONVERGENT B5 ;  /* 0x0000000000057941 */ /* 0x000fea0003800200 */
.L_x_20591:
        /* <DEDUP_REMOVED lines=46> */
.L_x_20589:
[----:B------:R-:W-:Y:S05]  /*19610*/  BSYNC.RECONVERGENT B4 ;  /* 0x0000000000047941 */ /* 0x000fea0003800200 */
.L_x_20588:
        /* <DEDUP_REMOVED lines=11> */
.L_x_20587:
[----:B------:R-:W-:Y:S05]  /*196d0*/  BSYNC.RECONVERGENT B3 ;  /* 0x0000000000037941 */ /* 0x000fea0003800200 */
.L_x_20586:
        /* <DEDUP_REMOVED lines=17> */
.L_x_20597:
        /* <DEDUP_REMOVED lines=13> */
.L_x_20599:
[----:B------:R-:W-:Y:S05]  /*198c0*/  BSYNC.RECONVERGENT B5 ;  /* 0x0000000000057941 */ /* 0x000fea0003800200 */
.L_x_20598:
        /* <DEDUP_REMOVED lines=47> */
.L_x_20596:
[----:B------:R-:W-:Y:S05]  /*19bc0*/  BSYNC.RECONVERGENT B4 ;  /* 0x0000000000047941 */ /* 0x000fea0003800200 */
.L_x_20595:
        /* <DEDUP_REMOVED lines=11> */
[----:B------:R-:W-:-:S07]  /*19c80*/  FFMA.FTZ R149, R150, R149, R109 ;  /* 0x0000009596957223 */ /* 0x000fce000001006d */
.L_x_20594:
[----:B------:R-:W-:Y:S05]  /*19c90*/  BSYNC.RECONVERGENT B3 ;  /* 0x0000000000037941 */ /* 0x000fea0003800200 */
.L_x_20593:
        /* <DEDUP_REMOVED lines=17> */
.L_x_20604:
        /* <DEDUP_REMOVED lines=13> */
.L_x_20606:
[----:B------:R-:W-:Y:S05]  /*19e80*/  BSYNC.RECONVERGENT B5 ;  /* 0x0000000000057941 */ /* 0x000fea0003800200 */
.L_x_20605:
        /* <DEDUP_REMOVED lines=46> */
.L_x_20603:
[----:B------:R-:W-:Y:S05]  /*1a170*/  BSYNC.RECONVERGENT B4 ;  /* 0x0000000000047941 */ /* 0x000fea0003800200 */
.L_x_20602:
        /* <DEDUP_REMOVED lines=11> */
.L_x_20601:
[----:B------:R-:W-:Y:S05]  /*1a230*/  BSYNC.RECONVERGENT B3 ;  /* 0x0000000000037941 */ /* 0x000fea0003800200 */
.L_x_20600:
        /* <DEDUP_REMOVED lines=17> */
.L_x_20611:
        /* <DEDUP_REMOVED lines=13> */
.L_x_20613:
[----:B------:R-:W-:Y:S05]  /*1a420*/  BSYNC.RECONVERGENT B5 ;  /* 0x0000000000057941 */ /* 0x000fea0003800200 */
.L_x_20612:
        /* <DEDUP_REMOVED lines=47> */
.L_x_20610:
[----:B------:R-:W-:Y:S05]  /*1a720*/  BSYNC.RECONVERGENT B4 ;  /* 0x0000000000047941 */ /* 0x000fea0003800200 */
.L_x_20609:
        /* <DEDUP_REMOVED lines=12> */
.L_x_20608:
[----:B------:R-:W-:Y:S05]  /*1a7f0*/  BSYNC.RECONVERGENT B3 ;  /* 0x0000000000037941 */ /* 0x000fea0003800200 */
.L_x_20607:
        /* <DEDUP_REMOVED lines=17> */
.L_x_20618:
        /* <DEDUP_REMOVED lines=13> */
.L_x_20620:
[----:B------:R-:W-:Y:S05]  /*1a9e0*/  BSYNC.RECONVERGENT B5 ;  /* 0x0000000000057941 */ /* 0x000fea0003800200 */
.L_x_20619:
        /* <DEDUP_REMOVED lines=47> */
.L_x_20617:
[----:B------:R-:W-:Y:S05]  /*1ace0*/  BSYNC.RECONVERGENT B4 ;  /* 0x0000000000047941 */ /* 0x000fea0003800200 */
.L_x_20616:
        /* <DEDUP_REMOVED lines=11> */
.L_x_20615:
[----:B------:R-:W-:Y:S05]  /*1ada0*/  BSYNC.RECONVERGENT B3 ;  /* 0x0000000000037941 */ /* 0x000fea0003800200 */
.L_x_20614:
        /* <DEDUP_REMOVED lines=17> */
.L_x_20625:
        /* <DEDUP_REMOVED lines=13> */
.L_x_20627:
[----:B------:R-:W-:Y:S05]  /*1af90*/  BSYNC.RECONVERGENT B5 ;  /* 0x0000000000057941 */ /* 0x000fea0003800200 */
.L_x_20626:
        /* <DEDUP_REMOVED lines=47> */
.L_x_20624:
[----:B------:R-:W-:Y:S05]  /*1b290*/  BSYNC.RECONVERGENT B4 ;  /* 0x0000000000047941 */ /* 0x000fea0003800200 */
.L_x_20623:
        /* <DEDUP_REMOVED lines=12> */
.L_x_20622:
[----:B------:R-:W-:Y:S05]  /*1b360*/  BSYNC.RECONVERGENT B3 ;  /* 0x0000000000037941 */ /* 0x000fea0003800200 */
.L_x_20621:
        /* <DEDUP_REMOVED lines=17> */
.L_x_20632:
        /* <DEDUP_REMOVED lines=13> */
.L_x_20634:
[----:B------:R-:W-:Y:S05]  /*1b550*/  BSYNC.RECONVERGENT B5 ;  /* 0x0000000000057941 */ /* 0x000fea0003800200 */
.L_x_20633:
        /* <DEDUP_REMOVED lines=47> */
.L_x_20631:
[----:B------:R-:W-:Y:S05]  /*1b850*/  BSYNC.RECONVERGENT B4 ;  /* 0x0000000000047941 */ /* 0x000fea0003800200 */
.L_x_20630:
        /* <DEDUP_REMOVED lines=11> */
.L_x_20629:
[----:B------:R-:W-:Y:S05]  /*1b910*/  BSYNC.RECONVERGENT B3 ;  /* 0x0000000000037941 */ /* 0x000fea0003800200 */
.L_x_20628:
        /* <DEDUP_REMOVED lines=16> */
.L_x_20638:
        /* <DEDUP_REMOVED lines=13> */
.L_x_20640:
[----:B------:R-:W-:Y:S05]  /*1baf0*/  BSYNC.RECONVERGENT B4 ;  /* 0x0000000000047941 */ /* 0x000fea0003800200 */
.L_x_20639:
        /* <DEDUP_REMOVED lines=47> */
.L_x_20637:
[----:B------:R-:W-:Y:S05]  /*1bdf0*/  BSYNC.RECONVERGENT B3 ;  /* 0x0000000000037941 */ /* 0x000fea0003800200 */
.L_x_20636:
        /* <DEDUP_REMOVED lines=13> */
.L_x_20585:
        /* <DEDUP_REMOVED lines=21> */
.L_x_20645:
        /* <DEDUP_REMOVED lines=13> */
.L_x_20647:
[----:B------:R-:W-:Y:S05]  /*1c0f0*/  BSYNC.RECONVERGENT B5 ;  /* 0x0000000000057941 */ /* 0x000fea0003800200 */
.L_x_20646:
        /* <DEDUP_REMOVED lines=46> */
.L_x_20644:
[----:B------:R-:W-:Y:S05]  /*1c3e0*/  BSYNC.RECONVERGENT B4 ;  /* 0x0000000000047941 */ /* 0x000fea0003800200 */
.L_x_20643:
        /* <DEDUP_REMOVED lines=11> */
.L_x_20642:
[----:B------:R-:W-:Y:S05]  /*1c4a0*/  BSYNC.RECONVERGENT B3 ;  /* 0x0000000000037941 */ /* 0x000fea0003800200 */
.L_x_20641:
        /* <DEDUP_REMOVED lines=17> */
.L_x_20652:
        /* <DEDUP_REMOVED lines=13> */
.L_x_20654:
[----:B------:R-:W-:Y:S05]  /*1c690*/  BSYNC.RECONVERGENT B5 ;  /* 0x0000000000057941 */ /* 0x000fea0003800200 */
.L_x_20653:
        /* <DEDUP_REMOVED lines=47> */
.L_x_20651:
[----:B------:R-:W-:Y:S05]  /*1c990*/  BSYNC.RECONVERGENT B4 ;  /* 0x0000000000047941 */ /* 0x000fea0003800200 */
.L_x_20650:
        /* <DEDUP_REMOVED lines=12> */
.L_x_20649:
[----:B------:R-:W-:Y:S05]  /*1ca60*/  BSYNC.RECONVERGENT B3 ;  /* 0x0000000000037941 */ /* 0x000fea0003800200 */
.L_x_20648:
        /* <DEDUP_REMOVED lines=17> */
.L_x_20659:
        /* <DEDUP_REMOVED lines=13> */
.L_x_20661:
[----:B------:R-:W-:Y:S05]  /*1cc50*/  BSYNC.RECONVERGENT B5 ;  /* 0x0000000000057941 */ /* 0x000fea0003800200 */
.L_x_20660:
        /* <DEDUP_REMOVED lines=46> */
.L_x_20658:
[----:B------:R-:W-:Y:S05]  /*1cf40*/  BSYNC.RECONVERGENT B4 ;  /* 0x0000000000047941 */ /* 0x000fea0003800200 */
.L_x_20657:
        /* <DEDUP_REMOVED lines=11> */
.L_x_20656:
[----:B------:R-:W-:Y:S05]  /*1d000*/  BSYNC.RECONVERGENT B3 ;  /* 0x0000000000037941 */ /* 0x000fea0003800200 */
.L_x_20655:
        /* <DEDUP_REMOVED lines=17> */
.L_x_20666:
        /* <DEDUP_REMOVED lines=13> */
.L_x_20668:
[----:B------:R-:W-:Y:S05]  /*1d1f0*/  BSYNC.RECONVERGENT B5 ;  /* 0x0000000000057941 */ /* 0x000fea0003800200 */
.L_x_20667:
        /* <DEDUP_REMOVED lines=47> */
.L_x_20665:
[----:B------:R-:W-:Y:S05]  /*1d4f0*/  BSYNC.RECONVERGENT B4 ;  /* 0x0000000000047941 */ /* 0x000fea0003800200 */
.L_x_20664:
        /* <DEDUP_REMOVED lines=12> */
.L_x_20663:
[----:B------:R-:W-:Y:S05]  /*1d5c0*/  BSYNC.RECONVERGENT B3 ;  /* 0x0000000000037941 */ /* 0x000fea0003800200 */
.L_x_20662:
        /* <DEDUP_REMOVED lines=17> */
.L_x_20673:
        /* <DEDUP_REMOVED lines=13> */
.L_x_20675:
[----:B------:R-:W-:Y:S05]  /*1d7b0*/  BSYNC.RECONVERGENT B5 ;  /* 0x0000000000057941 */ /* 0x000fea0003800200 */
.L_x_20674:
        /* <DEDUP_REMOVED lines=47> */
.L_x_20672:
[----:B------:R-:W-:Y:S05]  /*1dab0*/  BSYNC.RECONVERGENT B4 ;  /* 0x0000000000047941 */ /* 0x000fea0003800200 */
.L_x_20671:
        /* <DEDUP_REMOVED lines=11> */
.L_x_20670:
[----:B------:R-:W-:Y:S05]  /*1db70*/  BSYNC.RECONVERGENT B3 ;  /* 0x0000000000037941 */ /* 0x000fea0003800200 */
.L_x_20669:
        /* <DEDUP_REMOVED lines=17> */
.L_x_20680:
        /* <DEDUP_REMOVED lines=13> */
.L_x_20682:
[----:B------:R-:W-:Y:S05]  /*1dd60*/  BSYNC.RECONVERGENT B5 ;  /* 0x0000000000057941 */ /* 0x000fea0003800200 */
.L_x_20681:
        /* <DEDUP_REMOVED lines=47> */
.L_x_20679:
[----:B------:R-:W-:Y:S05]  /*1e060*/  BSYNC.RECONVERGENT B4 ;  /* 0x0000000000047941 */ /* 0x000fea0003800200 */
.L_x_20678:
        /* <DEDUP_REMOVED lines=12> */
.L_x_20677:
[----:B------:R-:W-:Y:S05]  /*1e130*/  BSYNC.RECONVERGENT B3 ;  /* 0x0000000000037941 */ /* 0x000fea0003800200 */
.L_x_20676:
        /* <DEDUP_REMOVED lines=17> */
.L_x_20687:
        /* <DEDUP_REMOVED lines=13> */
.L_x_20689:
[----:B------:R-:W-:Y:S05]  /*1e320*/  BSYNC.RECONVERGENT B5 ;  /* 0x0000000000057941 */ /* 0x000fea0003800200 */
.L_x_20688:
        /* <DEDUP_REMOVED lines=47> */
.L_x_20686:
[----:B------:R-:W-:Y:S05]  /*1e620*/  BSYNC.RECONVERGENT B4 ;  /* 0x0000000000047941 */ /* 0x000fea0003800200 */
.L_x_20685:
        /* <DEDUP_REMOVED lines=11> */
.L_x_20684:
[----:B------:R-:W-:Y:S05]  /*1e6e0*/  BSYNC.RECONVERGENT B3 ;  /* 0x0000000000037941 */ /* 0x000fea0003800200 */
.L_x_20683:
        /* <DEDUP_REMOVED lines=16> */
.L_x_20692:
        /* <DEDUP_REMOVED lines=13> */
.L_x_20694:
[----:B------:R-:W-:Y:S05]  /*1e8c0*/  BSYNC.RECONVERGENT B4 ;  /* 0x0000000000047941 */ /* 0x000fea0003800200 */
.L_x_20693:
        /* <DEDUP_REMOVED lines=47> */
.L_x_20691:
[----:B------:R-:W-:Y:S05]  /*1ebc0*/  BSYNC.RECONVERGENT B3 ;  /* 0x0000000000037941 */ /* 0x000fea0003800200 */
.L_x_20690:
        /* <DEDUP_REMOVED lines=12> */
.L_x_20635:
[----:B------:R-:W-:Y:S05]  /*1ec90*/  BSYNC.RECONVERGENT B1 ;  /* 0x0000000000017941 */ /* 0x000fea0003800200 */
.L_x_20584:
        /* <DEDUP_REMOVED lines=27> */
.L_x_20696:
[----:B------:R-:W-:Y:S05]  /*1ee50*/  BSYNC.RECONVERGENT B1 ;  /* 0x0000000000017941 */ /* 0x000fea0003800200 */
.L_x_20695:
[----:B------:R-:W-:Y:S01]  /*1ee60*/  IADD3 R228, PT, PT, R228, 0x20, RZ ;  /* 0x00000020e4e47810 */ /* 0x000fe20007ffe0ff */
[----:B------:R-:W-:-:S07]  /*1ee70*/  VIADD R231, R231, 0x20 ;  /* 0x00000020e7e77836 */ /* 0x000fce0000000000 */
.L_x_20583:
[----:B------:R-:W-:Y:S05]  /*1ee80*/  BSYNC.RECONVERGENT B2 ;  /* 0x0000000000027941 */ /* 0x000fea0003800200 */
.L_x_20582:
        /* <DEDUP_REMOVED lines=38> */
.L_x_20705:
        /* <DEDUP_REMOVED lines=13> */
.L_x_20707:
[----:B------:R-:W-:Y:S05]  /*1f1c0*/  BSYNC.RECONVERGENT B5 ;  /* 0x0000000000057941 */ /* 0x000fea0003800200 */
.L_x_20706:
        /* <DEDUP_REMOVED lines=46> */
.L_x_20704:
[----:B------:R-:W-:Y:S05]  /*1f4b0*/  BSYNC.RECONVERGENT B4 ;  /* 0x0000000000047941 */ /* 0x000fea0003800200 */
.L_x_20703:
        /* <DEDUP_REMOVED lines=11> */
.L_x_20702:
[----:B------:R-:W-:Y:S05]  /*1f570*/  BSYNC.RECONVERGENT B3 ;  /* 0x0000000000037941 */ /* 0x000fea0003800200 */
.L_x_20701:
        /* <DEDUP_REMOVED lines=17> */
.L_x_20712:
        /* <DEDUP_REMOVED lines=13> */
.L_x_20714:
[----:B------:R-:W-:Y:S05]  /*1f760*/  BSYNC.RECONVERGENT B5 ;  /* 0x0000000000057941 */ /* 0x000fea0003800200 */
.L_x_20713:
        /* <DEDUP_REMOVED lines=47> */
.L_x_20711:
[----:B------:R-:W-:Y:S05]  /*1fa60*/  BSYNC.RECONVERGENT B4 ;  /* 0x0000000000047941 */ /* 0x000fea0003800200 */
.L_x_20710:
        /* <DEDUP_REMOVED lines=12> */
.L_x_20709:
[----:B------:R-:W-:Y:S05]  /*1fb30*/  BSYNC.RECONVERGENT B3 ;  /* 0x0000000000037941 */ /* 0x000fea0003800200 */
.L_x_20708:
        /* <DEDUP_REMOVED lines=17> */
.L_x_20719:
        /* <DEDUP_REMOVED lines=13> */
.L_x_20721:
[----:B------:R-:W-:Y:S05]  /*1fd20*/  BSYNC.RECONVERGENT B5 ;  /* 0x0000000000057941 */ /* 0x000fea0003800200 */
.L_x_20720:
        /* <DEDUP_REMOVED lines=46> */
.L_x_20718:
[----:B------:R-:W-:Y:S05]  /*20010*/  BSYNC.RECONVERGENT B4 ;  /* 0x0000000000047941 */ /* 0x000fea0003800200 */
.L_x_20717:
        /* <DEDUP_REMOVED lines=11> */
.L_x_20716:
[----:B------:R-:W-:Y:S05]  /*200d0*/  BSYNC.RECONVERGENT B3 ;  /* 0x0000000000037941 */ /* 0x000fea0003800200 */
.L_x_20715:
        /* <DEDUP_REMOVED lines=17> */
.L_x_20726:
        /* <DEDUP_REMOVED lines=13> */
.L_x_20728:
[----:B------:R-:W-:Y:S05]  /*202c0*/  BSYNC.RECONVERGENT B5 ;  /* 0x0000000000057941 */ /* 0x000fea0003800200 */
.L_x_20727:
        /* <DEDUP_REMOVED lines=47> */
.L_x_20725:
[----:B------:R-:W-:Y:S05]  /*205c0*/  BSYNC.RECONVERGENT B4 ;  /* 0x0000000000047941 */ /* 0x000fea0003800200 */
.L_x_20724:
        /* <DEDUP_REMOVED lines=12> */
.L_x_20723:
[----:B------:R-:W-:Y:S05]  /*20690*/  BSYNC.RECONVERGENT B3 ;  /* 0x0000000000037941 */ /* 0x000fea0003800200 */
.L_x_20722:
        /* <DEDUP_REMOVED lines=17> */
.L_x_20733:
        /* <DEDUP_REMOVED lines=13> */
.L_x_20735:
[----:B------:R-:W-:Y:S05]  /*20880*/  BSYNC.RECONVERGENT B5 ;  /* 0x0000000000057941 */ /* 0x000fea0003800200 */
.L_x_20734:
        /* <DEDUP_REMOVED lines=47> */
.L_x_20732:
[----:B------:R-:W-:Y:S05]  /*20b80*/  BSYNC.RECONVERGENT B4 ;  /* 0x0000000000047941 */ /* 0x000fea0003800200 */
.L_x_20731:
        /* <DEDUP_REMOVED lines=11> */
.L_x_20730:
[----:B------:R-:W-:Y:S05]  /*20c40*/  BSYNC.RECONVERGENT B3 ;  /* 0x0000000000037941 */ /* 0x000fea0003800200 */
.L_x_20729:
        /* <DEDUP_REMOVED lines=17> */
.L_x_20740:
        /* <DEDUP_REMOVED lines=13> */
.L_x_20742:
[----:B------:R-:W-:Y:S05]  /*20e30*/  BSYNC.RECONVERGENT B5 ;  /* 0x0000000000057941 */ /* 0x000fea0003800200 */
.L_x_20741:
        /* <DEDUP_REMOVED lines=47> */
.L_x_20739:
[----:B------:R-:W-:Y:S05]  /*21130*/  BSYNC.RECONVERGENT B4 ;  /* 0x0000000000047941 */ /* 0x000fea0003800200 */
.L_x_20738:
        /* <DEDUP_REMOVED lines=12> */
.L_x_20737:
[----:B------:R-:W-:Y:S05]  /*21200*/  BSYNC.RECONVERGENT B3 ;  /* 0x0000000000037941 */ /* 0x000fea0003800200 */
.L_x_20736:
        /* <DEDUP_REMOVED lines=17> */
.L_x_20747:
        /* <DEDUP_REMOVED lines=13> */
.L_x_20749:
[----:B------:R-:W-:Y:S05]  /*213f0*/  BSYNC.RECONVERGENT B5 ;  /* 0x0000000000057941 */ /* 0x000fea0003800200 */
.L_x_20748:
        /* <DEDUP_REMOVED lines=47> */
.L_x_20746:
[----:B------:R-:W-:Y:S05]  /*216f0*/  BSYNC.RECONVERGENT B4 ;  /* 0x0000000000047941 */ /* 0x000fea0003800200 */
.L_x_20745:
        /* <DEDUP_REMOVED lines=11> */
.L_x_20744:
[----:B------:R-:W-:Y:S05]  /*217b0*/  BSYNC.RECONVERGENT B3 ;  /* 0x0000000000037941 */ /* 0x000fea0003800200 */
.L_x_20743:
[----:B------:R-:W-:Y:S01]  /*217c0*/  MOV R216, R194 ;  /* 0x000000c200d87202 */ /* 0x000fe20000000f00 */
        /* <DEDUP_REMOVED lines=19> */
.L_x_20753:
        /* <DEDUP_REMOVED lines=13> */
.L_x_20755:
[----:B------:R-:W-:Y:S05]  /*219d0*/  BSYNC.RECONVERGENT B4 ;  /* 0x0000000000047941 */ /* 0x000fea0003800200 */
.L_x_20754:
        /* <DEDUP_REMOVED lines=47> */
.L_x_20752:
[----:B------:R-:W-:Y:S05]  /*21cd0*/  BSYNC.RECONVERGENT B3 ;  /* 0x0000000000037941 */ /* 0x000fea0003800200 */
.L_x_20751:
        /* <DEDUP_REMOVED lines=13> */
.L_x_20700:
        /* <DEDUP_REMOVED lines=21> */
.L_x_20760:
        /* <DEDUP_REMOVED lines=13> */
.L_x_20762:
[----:B------:R-:W-:Y:S05]  /*21fd0*/  BSYNC.RECONVERGENT B5 ;  /* 0x0000000000057941 */ /* 0x000fea0003800200 */
.L_x_20761:
        /* <DEDUP_REMOVED lines=46> */
.L_x_20759:
[----:B------:R-:W-:Y:S05]  /*222c0*/  BSYNC.RECONVERGENT B4 ;  /* 0x0000000000047941 */ /* 0x000fea0003800200 */
.L_x_20758:
        /* <DEDUP_REMOVED lines=11> */
.L_x_20757:
[----:B------:R-:W-:Y:S05]  /*22380*/  BSYNC.RECONVERGENT B3 ;  /* 0x0000000000037941 */ /* 0x000fea0003800200 */
.L_x_20756:
        /* <DEDUP_REMOVED lines=17> */
.L_x_20767:
        /* <DEDUP_REMOVED lines=13> */
.L_x_20769:
[----:B------:R-:W-:Y:S05]  /*22570*/  BSYNC.RECONVERGENT B5 ;  /* 0x0000000000057941 */ /* 0x000fea0003800200 */
.L_x_20768:
        /* <DEDUP_REMOVED lines=47> */
.L_x_20766:
[----:B------:R-:W-:Y:S05]  /*22870*/  BSYNC.RECONVERGENT B4 ;  /* 0x0000000000047941 */ /* 0x000fea0003800200 */
.L_x_20765:
        /* <DEDUP_REMOVED lines=12> */
.L_x_20764:
[----:B------:R-:W-:Y:S05]  /*22940*/  BSYNC.RECONVERGENT B3 ;  /* 0x0000000000037941 */ /* 0x000fea0003800200 */
.L_x_20763:
        /* <DEDUP_REMOVED lines=17> */
.L_x_20774:
        /* <DEDUP_REMOVED lines=13> */
.L_x_20776:
[----:B------:R-:W-:Y:S05]  /*22b30*/  BSYNC.RECONVERGENT B5 ;  /* 0x0000000000057941 */ /* 0x000fea0003800200 */
.L_x_20775:
        /* <DEDUP_REMOVED lines=46> */
.L_x_20773:
[----:B------:R-:W-:Y:S05]  /*22e20*/  BSYNC.RECONVERGENT B4 ;  /* 0x0000000000047941 */ /* 0x000fea0003800200 */
.L_x_20772:
        /* <DEDUP_REMOVED lines=11> */
.L_x_20771:
[----:B------:R-:W-:Y:S05]  /*22ee0*/  BSYNC.RECONVERGENT B3 ;  /* 0x0000000000037941 */ /* 0x000fea0003800200 */
.L_x_20770:
        /* <DEDUP_REMOVED lines=17> */
.L_x_20781:
        /* <DEDUP_REMOVED lines=13> */
.L_x_20783:
[----:B------:R-:W-:Y:S05]  /*230d0*/  BSYNC.RECONVERGENT B5 ;  /* 0x0000000000057941 */ /* 0x000fea0003800200 */
.L_x_20782:
        /* <DEDUP_REMOVED lines=47> */
.L_x_20780:
[----:B------:R-:W-:Y:S05]  /*233d0*/  BSYNC.RECONVERGENT B4 ;  /* 0x0000000000047941 */ /* 0x000fea0003800200 */
.L_x_20779:
        /* <DEDUP_REMOVED lines=12> */
.L_x_20778:
[----:B------:R-:W-:Y:S05]  /*234a0*/  BSYNC.RECONVERGENT B3 ;  /* 0x0000000000037941 */ /* 0x000fea0003800200 */
.L_x_20777:
        /* <DEDUP_REMOVED lines=17> */
.L_x_20788:
        /* <DEDUP_REMOVED lines=13> */
.L_x_20790:
[----:B------:R-:W-:Y:S05]  /*23690*/  BSYNC.RECONVERGENT B5 ;  /* 0x0000000000057941 */ /* 0x000fea0003800200 */
.L_x_20789:
        /* <DEDUP_REMOVED lines=47> */
.L_x_20787:
[----:B------:R-:W-:Y:S05]  /*23990*/  BSYNC.RECONVERGENT B4 ;  /* 0x0000000000047941 */ /* 0x000fea0003800200 */
.L_x_20786:
        /* <DEDUP_REMOVED lines=11> */
.L_x_20785:
[----:B------:R-:W-:Y:S05]  /*23a50*/  BSYNC.RECONVERGENT B3 ;  /* 0x0000000000037941 */ /* 0x000fea0003800200 */
.L_x_20784:
        /* <DEDUP_REMOVED lines=17> */
.L_x_20795:
        /* <DEDUP_REMOVED lines=13> */
.L_x_20797:
[----:B------:R-:W-:Y:S05]  /*23c40*/  BSYNC.RECONVERGENT B5 ;  /* 0x0000000000057941 */ /* 0x000fea0003800200 */
.L_x_20796:
        /* <DEDUP_REMOVED lines=47> */
.L_x_20794:
[----:B------:R-:W-:Y:S05]  /*23f40*/  BSYNC.RECONVERGENT B4 ;  /* 0x0000000000047941 */ /* 0x000fea0003800200 */
.L_x_20793:
        /* <DEDUP_REMOVED lines=12> */
.L_x_20792:
[----:B------:R-:W-:Y:S05]  /*24010*/  BSYNC.RECONVERGENT B3 ;  /* 0x0000000000037941 */ /* 0x000fea0003800200 */
.L_x_20791:
        /* <DEDUP_REMOVED lines=17> */
.L_x_20802:
        /* <DEDUP_REMOVED lines=13> */
.L_x_20804:
[----:B------:R-:W-:Y:S05]  /*24200*/  BSYNC.RECONVERGENT B5 ;  /* 0x0000000000057941 */ /* 0x000fea0003800200 */
.L_x_20803:
        /* <DEDUP_REMOVED lines=47> */
.L_x_20801:
[----:B------:R-:W-:Y:S05]  /*24500*/  BSYNC.RECONVERGENT B4 ;  /* 0x0000000000047941 */ /* 0x000fea0003800200 */
.L_x_20800:
        /* <DEDUP_REMOVED lines=11> */
.L_x_20799:
[----:B------:R-:W-:Y:S05]  /*245c0*/  BSYNC.RECONVERGENT B3 ;  /* 0x0000000000037941 */ /* 0x000fea0003800200 */
.L_x_20798:
        /* <DEDUP_REMOVED lines=20> */
.L_x_20807:
        /* <DEDUP_REMOVED lines=13> */
.L_x_20809:
[----:B------:R-:W-:Y:S05]  /*247e0*/  BSYNC.RECONVERGENT B4 ;  /* 0x0000000000047941 */ /* 0x000fea0003800200 */
.L_x_20808:
        /* <DEDUP_REMOVED lines=47> */
.L_x_20806:
[----:B------:R-:W-:Y:S05]  /*24ae0*/  BSYNC.RECONVERGENT B3 ;  /* 0x0000000000037941 */ /* 0x000fea0003800200 */
.L_x_20805:
        /* <DEDUP_REMOVED lines=12> */
.L_x_20750:
[----:B------:R-:W-:Y:S05]  /*24bb0*/  BSYNC.RECONVERGENT B1 ;  /* 0x0000000000017941 */ /* 0x000fea0003800200 */
.L_x_20699:
[----:B------:R-:W0:Y:S02]  /*24bc0*/  LDC.64 R164, c[0x0][0x3a8] ;  /* 0x0000ea00ffa47b82 */ /* 0x000e240000000a00 */
[----:B0-----:R-:W-:-:S05]  /*24bd0*/  IMAD.WIDE.U32 R164, R228, 0x20, R164 ;  /* 0x00000020e4a47825 */ /* 0x001fca00078e00a4 */
[----:B------:R2:W-:Y:S04]  /*24be0*/  STG.E.128 desc[UR6][R164.64], R156 ;  /* 0x0000009ca4007986 */ /* 0x0005e8000c101d06 */
[----:B------:R2:W-:Y:S01]  /*24bf0*/  STG.E.128 desc[UR6][R164.64+0x10], R160 ;  /* 0x000010a0a4007986 */ /* 0x0005e2000c101d06 */
[----:B------:R-:W-:Y:S05]  /*24c00*/  @!P1 BRA `(.L_x_20698) ;  /* 0x0000000000509947 */ /* 0x000fea0003800000 */
[----:B------:R-:W-:Y:S01]  /*24c10*/  SHF.L.U32 R167, R223, 0x10, RZ ;  /* 0x00000010dfa77819 */ /* 0x000fe200000006ff */
[----:B--2---:R-:W0:Y:S01]  /*24c20*/  LDC.64 R164, c[0x0][0x3b0] ;  /* 0x0000ec00ffa47b82 */ /* 0x004e220000000a00 */
        /* <DEDUP_REMOVED lines=18> */
.L_x_20698:
[----:B------:R-:W-:Y:S05]  /*24d50*/  BSYNC.RECONVERGENT B2 ;  /* 0x0000000000027941 */ /* 0x000fea0003800200 */
.L_x_20697:
[----:B0123--:R-:W-:Y:S01]  /*24d60*/  FADD.FTZ R164, RZ, R116 ;  /* 0x00000074ffa47221 */ /* 0x00ffe20000010000 */
        /* <DEDUP_REMOVED lines=177> */
.L_x_20835:
        /* <DEDUP_REMOVED lines=17> */
[----:B------:R-:W-:Y:S01]  /*25990*/  VIADD R0, R227, 0xffffffff ;  /* 0xffffffffe3007836 */ /* 0x000fe20000000000 */
[----:B------:R-:W-:Y:S01]  /*259a0*/  BSSY.RECONVERGENT B2, `(.L_x_20813) ;  /* 0x0000038000027945 */ /* 0x000fe20003800200 */
[----:B------:R-:W-:Y:S02]  /*259b0*/  FSEL R195, R195, RZ, !P1 ;  /* 0x000000ffc3c37208 */ /* 0x000fe40004800000 */
        /* <DEDUP_REMOVED lines=8> */
[----:B------:R-:W-:Y:S01]  /*25a40*/  SHF.L.U32 R167, R32, 0x10, RZ ;  /* 0x0000001020a77819 */ /* 0x000fe200000006ff */
[----:B------:R-:W-:Y:S01]  /*25a50*/  IMAD.U32 R193, R36, 0x10000, RZ ;  /* 0x0001000024c17824 */ /* 0x000fe200078e00ff */
[----:B------:R-:W-:Y:S01]  /*25a60*/  SHF.L.U32 R166, R33, 0x10, RZ ;  /* 0x0000001021a67819 */ /* 0x000fe200000006ff */
[----:B------:R-:W-:Y:S02]  /*25a70*/  IMAD.U32 R192, R37, 0x10000, RZ ;  /* 0x0001000025c07824 */ /* 0x000fe400078e00ff */
[----:B------:R-:W-:Y:S01]  /*25a80*/  FMUL.FTZ R164, R194, R165 ;  /* 0x000000a5c2a47220 */ /* 0x000fe20000410000 */
[----:B------:R-:W-:Y:S01]  /*25a90*/  FADD.FTZ R231, R120, -R195 ;  /* 0x800000c378e77221 */ /* 0x000fe20000010000 */
[----:B------:R-:W-:Y:S01]  /*25aa0*/  FMUL.FTZ R165, R194, R229 ;  /* 0x000000e5c2a57220 */ /* 0x000fe20000410000 */
[----:B------:R-:W-:Y:S01]  /*25ab0*/  SHF.L.U32 R226, R34, 0x10, RZ ;  /* 0x0000001022e27819 */ /* 0x000fe200000006ff */
[----:B------:R-:W-:-:S02]  /*25ac0*/  IMAD.U32 R228, R38, 0x10000, RZ ;  /* 0x0001000026e47824 */ /* 0x000fc400078e00ff */
[----:B------:R-:W-:Y:S01]  /*25ad0*/  FMUL.FTZ R231, R194, R231 ;  /* 0x000000e7c2e77220 */ /* 0x000fe20000410000 */
[----:B------:R-:W-:Y:S01]  /*25ae0*/  FFMA.FTZ R164, R164, R167, R193 ;  /* 0x000000a7a4a47223 */ /* 0x000fe200000100c1 */
[----:B------:R-:W-:Y:S01]  /*25af0*/  FFMA.FTZ R165, R165, R166, R192 ;  /* 0x000000a6a5a57223 */ /* 0x000fe200000100c0 */
[--C-:B------:R-:W-:Y:S01]  /*25b00*/  FADD.FTZ R229, R122, -R195.reuse ;  /* 0x800000c37ae57221 */ /* 0x100fe20000010000 */
[----:B------:R-:W0:Y:S01]  /*25b10*/  LDC.64 R192, c[0x0][0x428] ;  /* 0x00010a00ffc07b82 */ /* 0x000e220000000a00 */
[--C-:B------:R-:W-:Y:S01]  /*25b20*/  FADD.FTZ R167, R121, -R195.reuse ;  /* 0x800000c379a77221 */ /* 0x100fe20000010000 */
[----:B------:R-:W-:Y:S01]  /*25b30*/  FFMA.FTZ R231, R231, R226, R228 ;  /* 0x000000e2e7e77223 */ /* 0x000fe200000100e4 */
[----:B------:R-:W-:Y:S01]  /*25b40*/  SHF.L.U32 R228, R35, 0x10, RZ ;  /* 0x0000001023e47819 */ /* 0x000fe200000006ff */
[----:B------:R-:W-:Y:S01]  /*25b50*/  FADD.FTZ R233, R123, -R195 ;  /* 0x800000c37be97221 */ /* 0x000fe20000010000 */
[----:B------:R-:W-:Y:S01]  /*25b60*/  SHF.L.U32 R166, R181, 0x10, RZ ;  /* 0x00000010b5a67819 */ /* 0x000fe200000006ff */
[----:B------:R-:W-:-:S02]  /*25b70*/  IMAD.U32 R230, R39, 0x10000, RZ ;  /* 0x0001000027e67824 */ /* 0x000fc400078e00ff */
[----:B------:R-:W-:Y:S01]  /*25b80*/  FMUL.FTZ R229, R194, R229 ;  /* 0x000000e5c2e57220 */ /* 0x000fe20000410000 */
[----:B------:R-:W-:Y:S02]  /*25b90*/  IMAD.U32 R226, R180, 0x10000, RZ ;  /* 0x00010000b4e27824 */ /* 0x000fe400078e00ff */
[C---:B------:R-:W-:Y:S01]  /*25ba0*/  FMUL.FTZ R167, R194.reuse, R167 ;  /* 0x000000a7c2a77220 */ /* 0x040fe20000410000 */
[----:B------:R-:W-:Y:S01]  /*25bb0*/  FMUL.FTZ R234, R194, R233 ;  /* 0x000000e9c2ea7220 */ /* 0x000fe20000410000 */
[----:B------:R-:W-:Y:S01]  /*25bc0*/  FFMA.FTZ R233, R229, R228, R230 ;  /* 0x000000e4e5e97223 */ /* 0x000fe200000100e6 */
[--C-:B------:R-:W-:Y:S01]  /*25bd0*/  FADD.FTZ R229, R119, -R195.reuse ;  /* 0x800000c377e57221 */ /* 0x100fe20000010000 */
[----:B------:R-:W-:Y:S01]  /*25be0*/  FFMA.FTZ R232, R167, R166, R226 ;  /* 0x000000a6a7e87223 */ /* 0x000fe200000100e2 */
[----:B------:R-:W-:Y:S01]  /*25bf0*/  FADD.FTZ R167, R117, -R195 ;  /* 0x800000c375a77221 */ /* 0x000fe20000010000 */
        /* <DEDUP_REMOVED lines=8> */
[----:B------:R-:W-:Y:S01]  /*25c80*/  FFMA.FTZ R228, R229, R228, R230 ;  /* 0x000000e4e5e47223 */ /* 0x000fe200000100e6 */
[----:B------:R-:W-:Y:S01]  /*25c90*/  FFMA.FTZ R234, R234, R235, R237 ;  /* 0x000000ebeaea7223 */ /* 0x000fe200000100ed */
[----:B0-----:R-:W-:-:S04]  /*25ca0*/  IMAD.WIDE.U32 R192, R227, 0x10, R192 ;  /* 0x00000010e3c07825 */ /* 0x001fc800078e00c0 */
[----:B------:R-:W-:Y:S01]  /*25cb0*/  FFMA.FTZ R229, R167, R166, R226 ;  /* 0x000000a6a7e57223 */ /* 0x000fe200000100e2 */
[----:B------:R-:W-:Y:S02]  /*25cc0*/  F2FP.BF16.F32.PACK_AB R166, R232, R231 ;  /* 0x000000e7e8a6723e */ /* 0x000fe400000010ff */
[----:B------:R-:W-:Y:S02]  /*25cd0*/  F2FP.BF16.F32.PACK_AB R167, R234, R233 ;  /* 0x000000e9eaa7723e */ /* 0x000fe400000010ff */
[----:B------:R-:W-:Y:S02]  /*25ce0*/  F2FP.BF16.F32.PACK_AB R165, R228, R165 ;  /* 0x000000a5e4a5723e */ /* 0x000fe400000010ff */
[----:B------:R-:W-:Y:S02]  /*25cf0*/  F2FP.BF16.F32.PACK_AB R164, R229, R164 ;  /* 0x000000a4e5a4723e */ /* 0x000fe400000010ff */
[----:B------:R-:W-:-:S03]  /*25d00*/  IADD3 R227, PT, PT, R227, 0x20, RZ ;  /* 0x00000020e3e37810 */ /* 0x000fc60007ffe0ff */
[----:B------:R0:W-:Y:S04]  /*25d10*/  STG.E.128 desc[UR6][R192.64], R164 ;  /* 0x000000a4c0007986 */ /* 0x0001e8000c101d06 */
.L_x_20814:
[----:B------:R-:W-:Y:S05]  /*25d20*/  BSYNC.RECONVERGENT B2 ;  /* 0x0000000000027941 */ /* 0x000fea0003800200 */
.L_x_20813:
[----:B------:R-:W-:Y:S01]  /*25d30*/  LOP3.LUT P0, RZ, R225, 0x20, RZ, 0xc0, !PT ;  /* 0x00000020e1ff7812 */ /* 0x000fe2000780c0ff */
[----:B------:R-:W-:-:S12]  /*25d40*/  BSSY.RECONVERGENT B2, `(.L_x_20815) ;  /* 0x0000032000027945 */ /* 0x000fd80003800200 */
[----:B------:R-:W-:Y:S05]  /*25d50*/  @!P0 BRA `(.L_x_20816) ;  /* 0x0000000000c08947 */ /* 0x000fea0003800000 */
[--C-:B0-----:R-:W-:Y:S01]  /*25d60*/  FADD.FTZ R165, R124, -R195.reuse ;  /* 0x800000c37ca57221 */ /* 0x101fe20000010000 */
[--C-:B------:R-:W-:Y:S01]  /*25d70*/  FADD.FTZ R229, R126, -R195.reuse ;  /* 0x800000c37ee57221 */ /* 0x100fe20000010000 */
[----:B------:R-:W-:Y:S01]  /*25d80*/  SHF.L.U32 R193, R48, 0x10, RZ ;  /* 0x0000001030c17819 */ /* 0x000fe200000006ff */
[----:B------:R-:W-:Y:S01]  /*25d90*/  IMAD.U32 R167, R44, 0x10000, RZ ;  /* 0x000100002ca77824 */ /* 0x000fe200078e00ff */
[----:B------:R-:W-:Y:S01]  /*25da0*/  SHF.L.U32 R192, R49, 0x10, RZ ;  /* 0x0000001031c07819 */ /* 0x000fe200000006ff */
[C---:B------:R-:W-:Y:S01]  /*25db0*/  FMUL.FTZ R164, R194.reuse, R165 ;  /* 0x000000a5c2a47220 */ /* 0x040fe20000410000 */
[----:B------:R-:W-:Y:S02]  /*25dc0*/  IMAD.U32 R166, R45, 0x10000, RZ ;  /* 0x000100002da67824 */ /* 0x000fe400078e00ff */
[----:B------:R-:W-:Y:S01]  /*25dd0*/  FMUL.FTZ R165, R194, R229 ;  /* 0x000000e5c2a57220 */ /* 0x000fe20000410000 */
[----:B------:R-:W-:Y:S01]  /*25de0*/  FADD.FTZ R231, R128, -R195 ;  /* 0x800000c380e77221 */ /* 0x000fe20000010000 */
[----:B------:R-:W-:Y:S01]  /*25df0*/  SHF.L.U32 R228, R50, 0x10, RZ ;  /* 0x0000001032e47819 */ /* 0x000fe200000006ff */
[----:B------:R-:W-:Y:S01]  /*25e00*/  FFMA.FTZ R164, R164, R167, R193 ;  /* 0x000000a7a4a47223 */ /* 0x000fe200000100c1 */
[----:B------:R-:W-:Y:S01]  /*25e10*/  FFMA.FTZ R165, R165, R166, R192 ;  /* 0x000000a6a5a57223 */ /* 0x000fe200000100c0 */
[----:B------:R-:W-:-:S02]  /*25e20*/  IMAD.U32 R226, R46, 0x10000, RZ ;  /* 0x000100002ee27824 */ /* 0x000fc400078e00ff */
[----:B------:R-:W-:Y:S01]  /*25e30*/  FMUL.FTZ R231, R194, R231 ;  /* 0x000000e7c2e77220 */ /* 0x000fe20000410000 */
[----:B------:R-:W0:Y:S01]  /*25e40*/  LDC.64 R192, c[0x0][0x428] ;  /* 0x00010a00ffc07b82 */ /* 0x000e220000000a00 */
[--C-:B------:R-:W-:Y:S01]  /*25e50*/  FADD.FTZ R229, R130, -R195.reuse ;  /* 0x800000c382e57221 */ /* 0x100fe20000010000 */
[--C-:B------:R-:W-:Y:S01]  /*25e60*/  FADD.FTZ R167, R129, -R195.reuse ;  /* 0x800000c381a77221 */ /* 0x100fe20000010000 */
[----:B------:R-:W-:Y:S01]  /*25e70*/  FFMA.FTZ R231, R231, R226, R228 ;  /* 0x000000e2e7e77223 */ /* 0x000fe200000100e4 */
[----:B------:R-:W-:Y:S01]  /*25e80*/  SHF.L.U32 R230, R51, 0x10, RZ ;  /* 0x0000001033e67819 */ /* 0x000fe200000006ff */
[----:B------:R-:W-:Y:S01]  /*25e90*/  FADD.FTZ R233, R131, -R195 ;  /* 0x800000c383e97221 */ /* 0x000fe20000010000 */
[----:B------:R-:W-:Y:S01]  /*25ea0*/  SHF.L.U32 R226, R172, 0x10, RZ ;  /* 0x00000010ace27819 */ /* 0x000fe200000006ff */
[----:B------:R-:W-:Y:S02]  /*25eb0*/  IMAD.U32 R228, R47, 0x10000, RZ ;  /* 0x000100002fe47824 */ /* 0x000fe400078e00ff */
[----:B------:R-:W-:Y:S01]  /*25ec0*/  FMUL.FTZ R229, R194, R229 ;  /* 0x000000e5c2e57220 */ /* 0x000fe20000410000 */
[----:B------:R-:W-:-:S02]  /*25ed0*/  IMAD.U32 R166, R173, 0x10000, RZ ;  /* 0x00010000ada67824 */ /* 0x000fc400078e00ff */
        /* <DEDUP_REMOVED lines=19> */
[----:B------:R-:W-:Y:S01]  /*26010*/  F2FP.BF16.F32.PACK_AB R167, R234, R233 ;  /* 0x000000e9eaa7723e */ /* 0x000fe200000010ff */
[----:B------:R-:W-:Y:S01]  /*26020*/  VIADD R227, R227, 0x20 ;  /* 0x00000020e3e37836 */ /* 0x000fe20000000000 */
[----:B------:R-:W-:Y:S02]  /*26030*/  F2FP.BF16.F32.PACK_AB R165, R228, R165 ;  /* 0x000000a5e4a5723e */ /* 0x000fe400000010ff */
[----:B------:R-:W-:-:S05]  /*26040*/  F2FP.BF16.F32.PACK_AB R164, R229, R164 ;  /* 0x000000a4e5a4723e */ /* 0x000fca00000010ff */
[----:B------:R1:W-:Y:S02]  /*26050*/  STG.E.128 desc[UR6][R192.64], R164 ;  /* 0x000000a4c0007986 */ /* 0x0003e4000c101d06 */
.L_x_20816:
[----:B------:R-:W-:Y:S05]  /*26060*/  BSYNC.RECONVERGENT B2 ;  /* 0x0000000000027941 */ /* 0x000fea0003800200 */
.L_x_20815:
[----:B------:R-:W-:Y:S01]  /*26070*/  LOP3.LUT P0, RZ, R225, 0x10, RZ, 0xc0, !PT ;  /* 0x00000010e1ff7812 */ /* 0x000fe2000780c0ff */
[----:B------:R-:W-:-:S12]  /*26080*/  BSSY.RECONVERGENT B2, `(.L_x_20817) ;  /* 0x0000032000027945 */ /* 0x000fd80003800200 */
[----:B------:R-:W-:Y:S05]  /*26090*/  @!P0 BRA `(.L_x_20818) ;  /* 0x0000000000c08947 */ /* 0x000fea0003800000 */
[--C-:B01----:R-:W-:Y:S01]  /*260a0*/  FADD.FTZ R165, R132, -R195.reuse ;  /* 0x800000c384a57221 */ /* 0x103fe20000010000 */
        /* <DEDUP_REMOVED lines=47> */
.L_x_20818:
[----:B------:R-:W-:Y:S05]  /*263a0*/  BSYNC.RECONVERGENT B2 ;  /* 0x0000000000027941 */ /* 0x000fea0003800200 */
.L_x_20817:
        /* <DEDUP_REMOVED lines=51> */
.L_x_20820:
[----:B------:R-:W-:Y:S05]  /*266e0*/  BSYNC.RECONVERGENT B2 ;  /* 0x0000000000027941 */ /* 0x000fea0003800200 */
.L_x_20819:
[----:B------:R-:W-:Y:S01]  /*266f0*/  LOP3.LUT P0, RZ, R225, 0x2, RZ, 0xc0, !PT ;  /* 0x00000002e1ff7812 */ /* 0x000fe2000780c0ff */
[----:B------:R-:W-:-:S12]  /*26700*/  BSSY.RECONVERGENT B2, `(.L_x_20821) ;  /* 0x0000032000027945 */ /* 0x000fd80003800200 */
[----:B------:R-:W-:Y:S05]  /*26710*/  @!P0 BRA `(.L_x_20822) ;  /* 0x0000000000c08947 */ /* 0x000fea0003800000 */
[--C-:B0123--:R-:W-:Y:S01]  /*26720*/  FADD.FTZ R165, R148, -R195.reuse ;  /* 0x800000c394a57221 */ /* 0x10ffe20000010000 */
        /* <DEDUP_REMOVED lines=47> */
.L_x_20822:
[----:B------:R-:W-:Y:S05]  /*26a20*/  BSYNC.RECONVERGENT B2 ;  /* 0x0000000000027941 */ /* 0x000fea0003800200 */
.L_x_20821:
[----:B------:R-:W-:-:S13]  /*26a30*/  LOP3.LUT P0, RZ, R225, 0x1, RZ, 0xc0, !PT ;  /* 0x00000001e1ff7812 */ /* 0x000fda000780c0ff */
[----:B------:R-:W-:Y:S05]  /*26a40*/  @!P0 BRA `(.L_x_20812) ;  /* 0x0000000000dc8947 */ /* 0x000fea0003800000 */
[--C-:B01234-:R-:W-:Y:S01]  /*26a50*/  FADD.FTZ R165, R156, -R195.reuse ;  /* 0x800000c39ca57221 */ /* 0x11ffe20000010000 */
[----:B------:R-:W-:Y:S01]  /*26a60*/  SHF.L.U32 R164, R96, 0x10, RZ ;  /* 0x0000001060a47819 */ /* 0x000fe200000006ff */
[----:B------:R-:W-:Y:S02]  /*26a70*/  IMAD.U32 R226, R92, 0x10000, RZ ;  /* 0x000100005ce27824 */ /* 0x000fe400078e00ff */
[--C-:B------:R-:W-:Y:S01]  /*26a80*/  FADD.FTZ R167, R158, -R195.reuse ;  /* 0x800000c39ea77221 */ /* 0x100fe20000010000 */
[C---:B------:R-:W-:Y:S01]  /*26a90*/  FMUL.FTZ R165, R194.reuse, R165 ;  /* 0x000000a5c2a57220 */ /* 0x040fe20000410000 */
[----:B------:R-:W-:Y:S01]  /*26aa0*/  SHF.L.U32 R166, R97, 0x10, RZ ;  /* 0x0000001061a67819 */ /* 0x000fe200000006ff */
[----:B------:R-:W-:Y:S02]  /*26ab0*/  IMAD.U32 R228, R93, 0x10000, RZ ;  /* 0x000100005de47824 */ /* 0x000fe400078e00ff */
[----:B------:R-:W-:Y:S01]  /*26ac0*/  FMUL.FTZ R167, R194, R167 ;  /* 0x000000a7c2a77220 */ /* 0x000fe20000410000 */
[----:B------:R-:W-:Y:S01]  /*26ad0*/  FFMA.FTZ R226, R165, R226, R164 ;  /* 0x000000e2a5e27223 */ /* 0x000fe200000100a4 */
[--C-:B------:R-:W-:Y:S01]  /*26ae0*/  FADD.FTZ R165, R157, -R195.reuse ;  /* 0x800000c39da57221 */ /* 0x100fe20000010000 */
[--C-:B------:R-:W-:Y:S01]  /*26af0*/  FADD.FTZ R193, R160, -R195.reuse ;  /* 0x800000c3a0c17221 */ /* 0x100fe20000010000 */
[----:B------:R-:W-:Y:S01]  /*26b00*/  FFMA.FTZ R228, R167, R228, R166 ;  /* 0x000000e4a7e47223 */ /* 0x000fe200000100a6 */
[--C-:B------:R-:W-:Y:S01]  /*26b10*/  FADD.FTZ R167, R159, -R195.reuse ;  /* 0x800000c39fa77221 */ /* 0x100fe20000010000 */
[----:B------:R-:W-:Y:S01]  /*26b20*/  FMUL.FTZ R166, R194, R165 ;  /* 0x000000a5c2a67220 */ /* 0x000fe20000410000 */
[--C-:B------:R-:W-:Y:S01]  /*26b30*/  FADD.FTZ R229, R161, -R195.reuse ;  /* 0x800000c3a1e57221 */ /* 0x100fe20000010000 */
[----:B------:R-:W0:Y:S01]  /*26b40*/  LDC.64 R164, c[0x0][0x428] ;  /* 0x00010a00ffa47b82 */ /* 0x000e220000000a00 */
[--C-:B------:R-:W-:Y:S01]  /*26b50*/  FADD.FTZ R231, R162, -R195.reuse ;  /* 0x800000c3a2e77221 */ /* 0x100fe20000010000 */
[----:B------:R-:W-:Y:S01]  /*26b60*/  PRMT R236, R95, 0x7632, R236 ;  /* 0x000076325fec7816 */ /* 0x000fe200000000ec */
[----:B------:R-:W-:Y:S01]  /*26b70*/  FADD.FTZ R195, R163, -R195 ;  /* 0x800000c3a3c37221 */ /* 0x000fe20000010000 */
[----:B------:R-:W-:Y:S01]  /*26b80*/  PRMT R238, R99, 0x7632, R238 ;  /* 0x0000763263ee7816 */ /* 0x000fe200000000ee */
[----:B------:R-:W-:Y:S01]  /*26b90*/  IMAD.U32 R232, R95, 0x10000, RZ ;  /* 0x000100005fe87824 */ /* 0x000fe200078e00ff */
[----:B------:R-:W-:Y:S01]  /*26ba0*/  SHF.L.U32 R234, R99, 0x10, RZ ;  /* 0x0000001063ea7819 */ /* 0x000fe200000006ff */
[----:B------:R-:W-:Y:S01]  /*26bb0*/  FMUL.FTZ R231, R194, R231 ;  /* 0x000000e7c2e77220 */ /* 0x000fe20000410000 */
[----:B------:R-:W-:Y:S01]  /*26bc0*/  SHF.L.U32 R230, R98, 0x10, RZ ;  /* 0x0000001062e67819 */ /* 0x000fe200000006ff */
[----:B------:R-:W-:Y:S01]  /*26bd0*/  IMAD.U32 R192, R94, 0x10000, RZ ;  /* 0x000100005ec07824 */ /* 0x000fe200078e00ff */
[----:B------:R-:W-:Y:S01]  /*26be0*/  SHF.L.U32 R238, R238, 0x10, RZ ;  /* 0x00000010eeee7819 */ /* 0x000fe200000006ff */
[----:B------:R-:W-:Y:S01]  /*26bf0*/  FMUL.FTZ R193, R194, R193 ;  /* 0x000000c1c2c17220 */ /* 0x000fe20000410000 */
[----:B------:R-:W-:-:S02]  /*26c00*/  IMAD.U32 R236, R236, 0x10000, RZ ;  /* 0x00010000ecec7824 */ /* 0x000fc400078e00ff */
[C---:B------:R-:W-:Y:S01]  /*26c10*/  FMUL.FTZ R195, R194.reuse, R195 ;  /* 0x000000c3c2c37220 */ /* 0x040fe20000410000 */
[----:B------:R-:W-:Y:S01]  /*26c20*/  FFMA.FTZ R233, R231, R232, R234 ;  /* 0x000000e8e7e97223 */ /* 0x000fe200000100ea */
[C---:B------:R-:W-:Y:S01]  /*26c30*/  FMUL.FTZ R167, R194.reuse, R167 ;  /* 0x000000a7c2a77220 */ /* 0x040fe20000410000 */
[----:B------:R-:W-:Y:S01]  /*26c40*/  FMUL.FTZ R229, R194, R229 ;  /* 0x000000e5c2e57220 */ /* 0x000fe20000410000 */
[----:B------:R-:W-:Y:S01]  /*26c50*/  FFMA.FTZ R230, R193, R192, R230 ;  /* 0x000000c0c1e67223 */ /* 0x000fe200000100e6 */
[----:B------:R-:W-:Y:S01]  /*26c60*/  FFMA.FTZ R236, R195, R236, R238 ;  /* 0x000000ecc3ec7223 */ /* 0x000fe200000100ee */
[----:B------:R-:W-:Y:S02]  /*26c70*/  PRMT R232, R94, 0x7632, R232 ;  /* 0x000076325ee87816 */ /* 0x000fe400000000e8 */
[----:B------:R-:W-:Y:S02]  /*26c80*/  PRMT R234, R98, 0x7632, R234 ;  /* 0x0000763262ea7816 */ /* 0x000fe400000000ea */
[----:B------:R-:W-:Y:S01]  /*26c90*/  PRMT R193, R92, 0x7632, R193 ;  /* 0x000076325cc17816 */ /* 0x000fe200000000c1 */
[----:B------:R-:W-:Y:S01]  /*26ca0*/  IMAD.U32 R232, R232, 0x10000, RZ ;  /* 0x00010000e8e87824 */ /* 0x000fe200078e00ff */
[----:B------:R-:W-:-:S02]  /*26cb0*/  PRMT R195, R96, 0x7632, R195 ;  /* 0x0000763260c37816 */ /* 0x000fc400000000c3 */
[----:B------:R-:W-:Y:S01]  /*26cc0*/  PRMT R192, R93, 0x7632, R192 ;  /* 0x000076325dc07816 */ /* 0x000fe200000000c0 */
[----:B------:R-:W-:Y:S01]  /*26cd0*/  IMAD.U32 R193, R193, 0x10000, RZ ;  /* 0x00010000c1c17824 */ /* 0x000fe200078e00ff */
[----:B------:R-:W-:Y:S02]  /*26ce0*/  PRMT R194, R97, 0x7632, R194 ;  /* 0x0000763261c27816 */ /* 0x000fe400000000c2 */
[----:B------:R-:W-:Y:S02]  /*26cf0*/  SHF.L.U32 R234, R234, 0x10, RZ ;  /* 0x00000010eaea7819 */ /* 0x000fe400000006ff */
[----:B------:R-:W-:Y:S01]  /*26d00*/  SHF.L.U32 R192, R192, 0x10, RZ ;  /* 0x00000010c0c07819 */ /* 0x000fe200000006ff */
[----:B------:R-:W-:Y:S01]  /*26d10*/  IMAD.U32 R194, R194, 0x10000, RZ ;  /* 0x00010000c2c27824 */ /* 0x000fe200078e00ff */
[----:B------:R-:W-:Y:S01]  /*26d20*/  SHF.L.U32 R195, R195, 0x10, RZ ;  /* 0x00000010c3c37819 */ /* 0x000fe200000006ff */
[----:B------:R-:W-:Y:S02]  /*26d30*/  FFMA.FTZ R231, R229, R232, R234 ;  /* 0x000000e8e5e77223 */ /* 0x000fe400000100ea */
[----:B------:R-:W-:Y:S01]  /*26d40*/  FFMA.FTZ R229, R167, R192, R194 ;  /* 0x000000c0a7e57223 */ /* 0x000fe200000100c2 */
[----:B------:R-:W-:Y:S01]  /*26d50*/  F2FP.BF16.F32.PACK_AB R167, R236, R233 ;  /* 0x000000e9eca7723e */ /* 0x000fe200000010ff */
[----:B------:R-:W-:Y:S01]  /*26d60*/  FFMA.FTZ R195, R166, R193, R195 ;  /* 0x000000c1a6c37223 */ /* 0x000fe200000100c3 */
[----:B0-----:R-:W-:Y:S01]  /*26d70*/  IMAD.WIDE.U32 R192, R227, 0x10, R164 ;  /* 0x00000010e3c07825 */ /* 0x001fe200078e00a4 */
[----:B------:R-:W-:-:S02]  /*26d80*/  F2FP.BF16.F32.PACK_AB R166, R231, R230 ;  /* 0x000000e6e7a6723e */ /* 0x000fc400000010ff */
[----:B------:R-:W-:Y:S02]  /*26d90*/  F2FP.BF16.F32.PACK_AB R165, R229, R228 ;  /* 0x000000e4e5a5723e */ /* 0x000fe400000010ff */
[----:B------:R-:W-:-:S05]  /*26da0*/  F2FP.BF16.F32.PACK_AB R164, R195, R226 ;  /* 0x000000e2c3a4723e */ /* 0x000fca00000010ff */
[----:B------:R0:W-:Y:S02]  /*26db0*/  STG.E.128 desc[UR6][R192.64], R164 ;  /* 0x000000a4c0007986 */ /* 0x0001e4000c101d06 */
.L_x_20812:
[----:B------:R-:W-:Y:S05]  /*26dc0*/  BSYNC.RECONVERGENT B1 ;  /* 0x0000000000017941 */ /* 0x000fea0003800200 */
.L_x_20811:
[----:B01234-:R-:W0:Y:S02]  /*26dd0*/  LDC.64 R164, c[0x0][0x380] ;  /* 0x0000e000ffa47b82 */ /* 0x01fe240000000a00 */
[----:B0-----:R-:W-:-:S05]  /*26de0*/  IMAD R4, R164, 0x4, R4 ;  /* 0x00000004a4047824 */ /* 0x001fca00078e0204 */
[----:B------:R-:W-:-:S13]  /*26df0*/  ISETP.GE.AND P0, PT, R4, R165, PT ;  /* 0x000000a50400720c */ /* 0x000fda0003f06270 */
[----:B------:R-:W-:Y:S05]  /*26e00*/  @!P0 BRA `(.L_x_20823) ;  /* 0xfffffda400848947 */ /* 0x000fea000383ffff */
[----:B------:R-:W-:Y:S05]  /*26e10*/  BSYNC B0 ;  /* 0x0000000000007941 */ /* 0x000fea0003800000 */
.L_x_20119:
[----:B------:R-:W-:Y:S05]  /*26e20*/  EXIT ;  /* 0x000000000000794d */ /* 0x000fea0003800000 */
.L_x_20810:
        /* <DEDUP_REMOVED lines=8> */
.L_x_20825:
[----:B------:R-:W-:Y:S05]  /*26eb0*/  BSYNC B1 ;  /* 0x0000000000017941 */ /* 0x000fea0003800000 */
.L_x_20824:
        /* <DEDUP_REMOVED lines=9> */
.L_x_20826:
[----:B------:R-:W-:Y:S02]  /*26f50*/  IMAD.MOV.U32 R230, RZ, RZ, 0x4 ;  /* 0x00000004ffe67424 */ /* 0x000fe400078e00ff */
[----:B------:R-:W-:-:S04]  /*26f60*/  IMAD.MOV.U32 R167, RZ, RZ, R231 ;  /* 0x000000ffffa77224 */ /* 0x000fc800078e00e7 */
[----:B------:R-:W-:-:S05]  /*26f70*/  FADD.FTZ R167, R166, R167 ;  /* 0x000000a7a6a77221 */ /* 0x000fca0000010000 */
[----:B------:R-:W-:-:S07]  /*26f80*/  MOV R233, R167 ;  /* 0x000000a700e97202 */ /* 0x000fce0000000f00 */
[----:B------:R-:W-:Y:S05]  /*26f90*/  WARPSYNC.COLLECTIVE R228, `(.L_x_20827) ;  /* 0x00000000e4087348 */ /* 0x000fea0003c00000 */
[----:B------:R0:W1:Y:S02]  /*26fa0*/  SHFL.BFLY P6, R231, R233, R230, R235 ;  /* 0x0c0000e6e9e77389 */ /* 0x00006400000c00eb */
[----:B01----:R-:W-:Y:S05]  /*26fb0*/  ENDCOLLECTIVE ;  /* 0x000000000000791b */ /* 0x003fea0003800000 */
.L_x_20827:
[----:B------:R-:W-:Y:S01]  /*26fc0*/  HFMA2 R230, -RZ, RZ, 0, 4.76837158203125e-07 ;  /* 0x00000008ffe67431 */ /* 0x000fe200000001ff */
[----:B------:R-:W-:-:S05]  /*26fd0*/  MOV R164, R231 ;  /* 0x000000e700a47202 */ /* 0x000fca0000000f00 */
[----:B------:R-:W-:-:S04]  /*26fe0*/  FADD.FTZ R194, R167, R164 ;  /* 0x000000a4a7c27221 */ /* 0x000fc80000010000 */
[----:B------:R-:W-:-:S07]  /*26ff0*/  IMAD.MOV.U32 R233, RZ, RZ, R194 ;  /* 0x000000ffffe97224 */ /* 0x000fce00078e00c2 */
[----:B------:R-:W-:Y:S05]  /*27000*/  WARPSYNC.COLLECTIVE R228, `(.L_x_20828) ;  /* 0x00000000e4087348 */ /* 0x000fea0003c00000 */
[----:B------:R0:W1:Y:S02]  /*27010*/  SHFL.BFLY P6, R231, R233, R230, R235 ;  /* 0x0c0000e6e9e77389 */ /* 0x00006400000c00eb */
[----:B01----:R-:W-:Y:S05]  /*27020*/  ENDCOLLECTIVE ;  /* 0x000000000000791b */ /* 0x003fea0003800000 */
.L_x_20828:
        /* <DEDUP_REMOVED lines=8> */
.L_x_20829:
        /* <DEDUP_REMOVED lines=105> */
.L_x_20830:
[----:B------:R-:W-:Y:S02]  /*27740*/  IMAD.MOV.U32 R230, RZ, RZ, 0x2 ;  /* 0x00000002ffe67424 */ /* 0x000fe400078e00ff */
[----:B------:R-:W-:-:S04]  /*27750*/  IMAD.MOV.U32 R165, RZ, RZ, R231 ;  /* 0x000000ffffa57224 */ /* 0x000fc800078e00e7 */
[----:B------:R-:W-:-:S05]  /*27760*/  FADD.FTZ R165, R164, R165 ;  /* 0x000000a5a4a57221 */ /* 0x000fca0000010000 */
[----:B------:R-:W-:-:S07]  /*27770*/  MOV R233, R165 ;  /* 0x000000a500e97202 */ /* 0x000fce0000000f00 */
[----:B------:R-:W-:Y:S05]  /*27780*/  WARPSYNC.COLLECTIVE R228, `(.L_x_20831) ;  /* 0x00000000e4087348 */ /* 0x000fea0003c00000 */
[----:B------:R0:W1:Y:S02]  /*27790*/  SHFL.BFLY P6, R231, R233, R230, R235 ;  /* 0x0c0000e6e9e77389 */ /* 0x00006400000c00eb */
[----:B01----:R-:W-:Y:S05]  /*277a0*/  ENDCOLLECTIVE ;  /* 0x000000000000791b */ /* 0x003fea0003800000 */
.L_x_20831:
[----:B------:R-:W-:Y:S01]  /*277b0*/  HFMA2 R230, -RZ, RZ, 0, 2.384185791015625e-07 ;  /* 0x00000004ffe67431 */ /* 0x000fe200000001ff */
[----:B------:R-:W-:-:S05]  /*277c0*/  MOV R166, R231 ;  /* 0x000000e700a67202 */ /* 0x000fca0000000f00 */
[----:B------:R-:W-:-:S04]  /*277d0*/  FADD.FTZ R166, R165, R166 ;  /* 0x000000a6a5a67221 */ /* 0x000fc80000010000 */
[----:B------:R-:W-:-:S07]  /*277e0*/  IMAD.MOV.U32 R233, RZ, RZ, R166 ;  /* 0x000000ffffe97224 */ /* 0x000fce00078e00a6 */
[----:B------:R-:W-:Y:S05]  /*277f0*/  WARPSYNC.COLLECTIVE R228, `(.L_x_20832) ;  /* 0x00000000e4087348 */ /* 0x000fea0003c00000 */
[----:B------:R0:W1:Y:S02]  /*27800*/  SHFL.BFLY P6, R231, R233, R230, R235 ;  /* 0x0c0000e6e9e77389 */ /* 0x00006400000c00eb */
[----:B01----:R-:W-:Y:S05]  /*27810*/  ENDCOLLECTIVE ;  /* 0x000000000000791b */ /* 0x003fea0003800000 */
.L_x_20832:
[----:B------:R-:W-:Y:S02]  /*27820*/  IMAD.MOV.U32 R230, RZ, RZ, 0x8 ;  /* 0x00000008ffe67424 */ /* 0x000fe400078e00ff */
[----:B------:R-:W-:-:S04]  /*27830*/  IMAD.MOV.U32 R167, RZ, RZ, R231 ;  /* 0x000000ffffa77224 */ /* 0x000fc800078e00e7 */
[----:B------:R-:W-:-:S05]  /*27840*/  FADD.FTZ R167, R166, R167 ;  /* 0x000000a7a6a77221 */ /* 0x000fca0000010000 */
[----:B------:R-:W-:-:S07]  /*27850*/  MOV R233, R167 ;  /* 0x000000a700e97202 */ /* 0x000fce0000000f00 */
[----:B------:R-:W-:Y:S05]  /*27860*/  WARPSYNC.COLLECTIVE R228, `(.L_x_20833) ;  /* 0x00000000e4087348 */ /* 0x000fea0003c00000 */
[----:B------:R0:W1:Y:S02]  /*27870*/  SHFL.BFLY P6, R231, R233, R230, R235 ;  /* 0x0c0000e6e9e77389 */ /* 0x00006400000c00eb */
[----:B01----:R-:W-:Y:S05]  /*27880*/  ENDCOLLECTIVE ;  /* 0x000000000000791b */ /* 0x003fea0003800000 */
.L_x_20833:
[----:B------:R-:W-:Y:S01]  /*27890*/  HFMA2 R230, -RZ, RZ, 0, 9.5367431640625e-07 ;  /* 0x00000010ffe67431 */ /* 0x000fe200000001ff */
[----:B------:R-:W-:-:S05]  /*278a0*/  MOV R194, R231 ;  /* 0x000000e700c27202 */ /* 0x000fca0000000f00 */
[----:B------:R-:W-:-:S04]  /*278b0*/  FADD.FTZ R194, R167, R194 ;  /* 0x000000c2a7c27221 */ /* 0x000fc80000010000 */
[----:B------:R-:W-:-:S07]  /*278c0*/  IMAD.MOV.U32 R233, RZ, RZ, R194 ;  /* 0x000000ffffe97224 */ /* 0x000fce00078e00c2 */
[----:B------:R-:W-:Y:S05]  /*278d0*/  WARPSYNC.COLLECTIVE R228, `(.L_x_20834) ;  /* 0x00000000e4087348 */ /* 0x000fea0003c00000 */
[----:B------:R0:W1:Y:S02]  /*278e0*/  SHFL.BFLY P6, R231, R233, R230, R235 ;  /* 0x0c0000e6e9e77389 */ /* 0x00006400000c00eb */
[----:B01----:R-:W-:Y:S05]  /*278f0*/  ENDCOLLECTIVE ;  /* 0x000000000000791b */ /* 0x003fea0003800000 */
.L_x_20834:
[----:B------:R-:W-:Y:S05]  /*27900*/  BRA `(.L_x_20835) ;  /* 0xffffffdc00dc7947 */ /* 0x000fea000383ffff */
.L_x_20836:
        /* <DEDUP_REMOVED lines=15> */
.L_x_54390:


//--------------------- .text._ZN10layer_norm13ln_fwd_kernelINS_13Kernel_traitsI13__nv_bfloat16S2_fS2_fjLj1536ELj1ELj4ELj1ELj16ENS_18Kernel_traits_baseILj1536ES2_S2_fS2_fjLj128EEEEELb1ELb1ELb1ELb1EEEvNS_9FwdParamsE --------------------------
	.section	.text._ZN10layer_norm13ln_fwd_kernelINS_13Kernel_traitsI13__nv_bfloat16S2_fS2_fjLj1536ELj1ELj4ELj1ELj16ENS_18Kernel_traits_baseILj1536ES2_S2_fS2_fjLj128EEEEELb1ELb1ELb1ELb1EEEvNS_9FwdParamsE,"ax",@progbits
	.align	128
        .global         _ZN10layer_norm13ln_fwd_kernelINS_13Kernel_traitsI13__nv_bfloat16S2_fS2_fjLj1536ELj1ELj4ELj1ELj16ENS_18Kernel_traits_baseILj1536ES2_S2_fS2_fjLj128EEEEELb1ELb1ELb1ELb1EEEvNS_9FwdParamsE
        .type           _ZN10layer_norm13ln_fwd_kernelINS_13Kernel_traitsI13__nv_bfloat16S2_fS2_fjLj1536ELj1ELj4ELj1ELj16ENS_18Kernel_traits_baseILj1536ES2_S2_fS2_fjLj128EEEEELb1ELb1ELb1ELb1EEEvNS_9FwdParamsE,@function
        .size           _ZN10layer_norm13ln_fwd_kernelINS_13Kernel_traitsI13__nv_bfloat16S2_fS2_fjLj1536ELj1ELj4ELj1ELj16ENS_18Kernel_traits_baseILj1536ES2_S2_fS2_fjLj128EEEEELb1ELb1ELb1ELb1EEEvNS_9FwdParamsE,(.L_x_54391 - _ZN10layer_norm13ln_fwd_kernelINS_13Kernel_traitsI13__nv_bfloat16S2_fS2_fjLj1536ELj1ELj4ELj1ELj16ENS_18Kernel_traits_baseILj1536ES2_S2_fS2_fjLj128EEEEELb1ELb1ELb1ELb1EEEvNS_9FwdParamsE)
        .other          _ZN10layer_norm13ln_fwd_kernelINS_13Kernel_traitsI13__nv_bfloat16S2_fS2_fjLj1536ELj1ELj4ELj1ELj16ENS_18Kernel_traits_baseILj1536ES2_S2_fS2_fjLj128EEEEELb1ELb1ELb1ELb1EEEvNS_9FwdParamsE,@"STO_CUDA_ENTRY STV_DEFAULT"
_ZN10layer_norm13ln_fwd_kernelINS_13Kernel_traitsI13__nv_bfloat16S2_fS2_fjLj1536ELj1ELj4ELj1ELj16ENS_18Kernel_traits_baseILj1536ES2_S2_fS2_fjLj128EEEEELb1ELb1ELb1ELb1EEEvNS_9FwdParamsE:
.text._ZN10layer_norm13ln_fwd_kernelINS_13Kernel_traitsI13__nv_bfloat16S2_fS2_fjLj1536ELj1ELj4ELj1ELj16ENS_18Kernel_traits_baseILj1536ES2_S2_fS2_fjLj128EEEEELb1ELb1ELb1ELb1EEEvNS_9FwdParamsE:
        /* <DEDUP_REMOVED lines=75> */
.L_x_20837:
        /* <DEDUP_REMOVED lines=28> */
.L_x_20838:
[----:B------:R-:W1:Y:S02]  /*0670*/  LDCU UR4, c[0x0][0x384] ;  /* 0x00007080ff0477ac */ /* 0x000e640008000800 */
[----:B-1----:R-:W-:-:S13]  /*0680*/  ISETP.GE.AND P0, PT, R3, UR4, PT ;  /* 0x0000000403007c0c */ /* 0x002fda000bf06270 */
[----:B------:R-:W-:Y:S05]  /*0690*/  @P0 EXIT ;  /* 0x000000000000094d */ /* 0x000fea0003800000 */
[----:B0-----:R-:W-:-:S04]  /*06a0*/  IMAD.HI.U32 R6, R0, -0x326172a9, RZ ;  /* 0xcd9e8d5700067827 */ /* 0x001fc800078e00ff */
[----:B------:R-:W-:Y:S01]  /*06b0*/  HFMA2 R213, -RZ, RZ, 0, 0 ;  /* 0x00000000ffd57431 */ /* 0x000fe200000001ff */
[----:B------:R-:W-:Y:S01]  /*06c0*/  BSSY B0, `(.L_x_20839) ;  /* 0x0002441000007945 */ /* 0x000fe20003800000 */
[----:B-----5:R-:W-:Y:S01]  /*06d0*/  PRMT R15, R76, 0x7632, R15 ;  /* 0x000076324c0f7816 */ /* 0x020fe2000000000f */
[----:B------:R-:W-:Y:S01]  /*06e0*/  IMAD.HI.U32 R7, R4, -0x2daee0ad, RZ ;  /* 0xd2511f5304077827 */ /* 0x000fe200078e00ff */
[----:B------:R-:W-:Y:S01]  /*06f0*/  LOP3.LUT R6, R5, UR6, R6, 0x96, !PT ;  /* 0x0000000605067c12 */ /* 0x000fe2000f8e9606 */
[----:B------:R-:W0:Y:S01]  /*0700*/  LDCU.U8 UR11, c[0x0][0x410] ;  /* 0x00008200ff0b77ac */ /* 0x000e220008000000 */
[----:B------:R-:W-:Y:S01]  /*0710*/  PRMT R16, R52, 0x7632, R16 ;  /* 0x0000763234107816 */ /* 0x000fe20000000010 */
[----:B------:R-:W-:Y:S01]  /*0720*/  IMAD R11, R4, -0x2daee0ad, RZ ;  /* 0xd2511f53040b7824 */ /* 0x000fe200078e02ff */
[----:B------:R-:W-:Y:S01]  /*0730*/  LOP3.LUT R7, R7, UR7, RZ, 0x3c, !PT ;  /* 0x0000000707077c12 */ /* 0x000fe2000f8e3cff */
[----:B------:R-:W-:Y:S01]  /*0740*/  IMAD.HI.U32 R10, R6, -0x2daee0ad, RZ ;  /* 0xd2511f53060a7827 */ /* 0x000fe200078e00ff */
[----:B------:R-:W-:Y:S01]  /*0750*/  PRMT R17, R75, 0x7632, R17 ;  /* 0x000076324b117816 */ /* 0x000fe20000000011 */
[----:B------:R-:W1:Y:S01]  /*0760*/  LDCU UR14, c[0x0][0x448] ;  /* 0x00008900ff0e77ac */ /* 0x000e620008000800 */
[----:B------:R-:W-:Y:S01]  /*0770*/  PRMT R18, R51, 0x7632, R18 ;  /* 0x0000763233127816 */ /* 0x000fe20000000012 */
[----:B------:R-:W-:Y:S01]  /*0780*/  IMAD R9, R0, -0x326172a9, RZ ;  /* 0xcd9e8d5700097824 */ /* 0x000fe200078e02ff */
[----:B------:R-:W-:Y:S01]  /*0790*/  LOP3.LUT R10, R11, UR16, R10, 0x96, !PT ;  /* 0x000000100b0a7c12 */ /* 0x000fe2000f8e960a */
[----:B------:R-:W-:Y:S01]  /*07a0*/  IMAD.HI.U32 R8, R7, -0x326172a9, RZ ;  /* 0xcd9e8d5707087827 */ /* 0x000fe200078e00ff */
[----:B------:R-:W-:Y:S01]  /*07b0*/  PRMT R19, R74, 0x7632, R19 ;  /* 0x000076324a137816 */ /* 0x000fe20000000013 */
[----:B------:R-:W2:Y:S01]  /*07c0*/  LDCU.64 UR12, c[0x0][0x408] ;  /* 0x00008100ff0c77ac */ /* 0x000ea20008000a00 */
        /* <DEDUP_REMOVED lines=120> */
[----:B01234-:R-:W-:-:S07]  /*0f50*/  PRMT R212, R80, 0x7632, R212 ;  /* 0x0000763250d47816 */ /* 0x01ffce00000000d4 */
.L_x_21521:
[----:B------:R-:W0:Y:S08]  /*0f60*/  LDC.64 R116, c[0x0][0x3f0] ;  /* 0x0000fc00ff747b82 */ /* 0x000e300000000a00 */
        /* <DEDUP_REMOVED lines=17> */
[----:B------:R-:W-:Y:S01]  /*1080*/  IMAD R120, R3, R234, RZ ;  /* 0x000000ea03787224 */ /* 0x000fe200078e02ff */
[----:B------:R-:W-:Y:S01]  /*1090*/  MOV R239, UR6 ;  /* 0x0000000600ef7c02 */ /* 0x000fe20008000f00 */
[----:B------:R-:W-:Y:S01]  /*10a0*/  BSSY.RECONVERGENT B1, `(.L_x_20840) ;  /* 0x0000581000017945 */ /* 0x000fe20003800200 */
[----:B------:R-:W-:Y:S02]  /*10b0*/  ISETP.NE.AND.EX P0, PT, RZ, UR5, PT, P0 ;  /* 0x00000005ff007c0c */ /* 0x000fe4000bf05300 */
[----:B------:R-:W-:Y:S01]  /*10c0*/  SHF.R.S32.HI R121, RZ, 0x1f, R120 ;  /* 0x0000001fff797819 */ /* 0x000fe20000011478 */
[----:B------:R-:W-:-:S03]  /*10d0*/  VIADD R239, R239, 0x1715609d ;  /* 0x1715609defef7836 */ /* 0x000fc60000000000 */
        /* <DEDUP_REMOVED lines=33> */
.L_x_20846:
        /* <DEDUP_REMOVED lines=13> */
.L_x_20848:
[----:B------:R-:W-:Y:S05]  /*13c0*/  BSYNC.RECONVERGENT B4 ;  /* 0x0000000000047941 */ /* 0x000fea0003800200 */
.L_x_20847:
        /* <DEDUP_REMOVED lines=21> */
[----:B------:R-:W-:-:S04]  /*1520*/  LOP3.LUT R119, R239, R6, R117, 0x96, !PT ;  /* 0x00000006ef777212 */ /* 0x000fc800078e9675 */
        /* <DEDUP_REMOVED lines=16> */
[----:B------:R-:W-:Y:S02]  /*1630*/  MOV R216, R116 ;  /* 0x0000007400d87202 */ /* 0x000fe40000000f00 */
[----:B------:R-:W-:Y:S01]  /*1640*/  LOP3.LUT R7, R118, UR30, R117, 0x96, !PT ;  /* 0x0000001e76077c12 */ /* 0x000fe2000f8e9675 */
[----:B------:R-:W-:Y:S01]  /*1650*/  IMAD.MOV.U32 R116, RZ, RZ, R214 ;  /* 0x000000ffff747224 */ /* 0x000fe200078e00d6 */
[----:B------:R-:W-:-:S07]  /*1660*/  LOP3.LUT R6, R6, UR31, R139, 0x96, !PT ;  /* 0x0000001f06067c12 */ /* 0x000fce000f8e968b */
.L_x_20845:
[----:B------:R-:W-:Y:S05]  /*1670*/  BSYNC.RECONVERGENT B3 ;  /* 0x0000000000037941 */ /* 0x000fea0003800200 */
.L_x_20844:
        /* <DEDUP_REMOVED lines=11> */
.L_x_20843:
[----:B------:R-:W-:Y:S05]  /*1730*/  BSYNC.RECONVERGENT B2 ;  /* 0x0000000000027941 */ /* 0x000fea0003800200 */
.L_x_20842:
        /* <DEDUP_REMOVED lines=17> */
.L_x_20853:
        /* <DEDUP_REMOVED lines=13> */
.L_x_20855:
[----:B------:R-:W-:Y:S05]  /*1920*/  BSYNC.RECONVERGENT B4 ;  /* 0x0000000000047941 */ /* 0x000fea0003800200 */
.L_x_20854:
        /* <DEDUP_REMOVED lines=42> */
.L_x_20852:
[----:B------:R-:W-:Y:S05]  /*1bd0*/  BSYNC.RECONVERGENT B3 ;  /* 0x0000000000037941 */ /* 0x000fea0003800200 */
.L_x_20851:
        /* <DEDUP_REMOVED lines=11> */
.L_x_20850:
[----:B------:R-:W-:Y:S05]  /*1c90*/  BSYNC.RECONVERGENT B2 ;  /* 0x0000000000027941 */ /* 0x000fea0003800200 */
.L_x_20849:
        /* <DEDUP_REMOVED lines=17> */
.L_x_20860:
        /* <DEDUP_REMOVED lines=13> */
.L_x_20862:
[----:B------:R-:W-:Y:S05]  /*1e80*/  BSYNC.RECONVERGENT B4 ;  /* 0x0000000000047941 */ /* 0x000fea0003800200 */
.L_x_20861:
        /* <DEDUP_REMOVED lines=43> */
.L_x_20859:
[----:B------:R-:W-:Y:S05]  /*2140*/  BSYNC.RECONVERGENT B3 ;  /* 0x0000000000037941 */ /* 0x000fea0003800200 */
.L_x_20858:
        /* <DEDUP_REMOVED lines=11> */
.L_x_20857:
[----:B------:R-:W-:Y:S05]  /*2200*/  BSYNC.RECONVERGENT B2 ;  /* 0x0000000000027941 */ /* 0x000fea0003800200 */
.L_x_20856:
        /* <DEDUP_REMOVED lines=17> */
.L_x_20867:
        /* <DEDUP_REMOVED lines=13> */
.L_x_20869:
[----:B------:R-:W-:Y:S05]  /*23f0*/  BSYNC.RECONVERGENT B4 ;  /* 0x0000000000047941 */ /* 0x000fea0003800200 */
.L_x_20868:
        /* <DEDUP_REMOVED lines=43> */
.L_x_20866:
[----:B------:R-:W-:Y:S05]  /*26b0*/  BSYNC.RECONVERGENT B3 ;  /* 0x0000000000037941 */ /* 0x000fea0003800200 */
.L_x_20865:
        /* <DEDUP_REMOVED lines=11> */
.L_x_20864:
[----:B------:R-:W-:Y:S05]  /*2770*/  BSYNC.RECONVERGENT B2 ;  /* 0x0000000000027941 */ /* 0x000fea0003800200 */
.L_x_20863:
        /* <DEDUP_REMOVED lines=17> */
.L_x_20874:
        /* <DEDUP_REMOVED lines=13> */
.L_x_20876:
[----:B------:R-:W-:Y:S05]  /*2960*/  BSYNC.RECONVERGENT B4 ;  /* 0x0000000000047941 */ /* 0x000fea0003800200 */
.L_x_20875:
        /* <DEDUP_REMOVED lines=43> */
.L_x_20873:
[----:B------:R-:W-:Y:S05]  /*2c20*/  BSYNC.RECONVERGENT B3 ;  /* 0x0000000000037941 */ /* 0x000fea0003800200 */
.L_x_20872:
        /* <DEDUP_REMOVED lines=11> */
.L_x_20871:
[----:B------:R-:W-:Y:S05]  /*2ce0*/  BSYNC.RECONVERGENT B2 ;  /* 0x0000000000027941 */ /* 0x000fea0003800200 */
.L_x_20870:
        /* <DEDUP_REMOVED lines=17> */
.L_x_20881:
        /* <DEDUP_REMOVED lines=13> */
.L_x_20883:
[----:B------:R-:W-:Y:S05]  /*2ed0*/  BSYNC.RECONVERGENT B4 ;  /* 0x0000000000047941 */ /* 0x000fea0003800200 */
.L_x_20882:
        /* <DEDUP_REMOVED lines=43> */
.L_x_20880:
[----:B------:R-:W-:Y:S05]  /*3190*/  BSYNC.RECONVERGENT B3 ;  /* 0x0000000000037941 */ /* 0x000fea0003800200 */
.L_x_20879:
        /* <DEDUP_REMOVED lines=11> */
.L_x_20878:
[----:B------:R-:W-:Y:S05]  /*3250*/  BSYNC.RECONVERGENT B2 ;  /* 0x0000000000027941 */ /* 0x000fea0003800200 */
.L_x_20877:
        /* <DEDUP_REMOVED lines=17> */
.L_x_20888:
        /* <DEDUP_REMOVED lines=13> */
.L_x_20890:
[----:B------:R-:W-:Y:S05]  /*3440*/  BSYNC.RECONVERGENT B4 ;  /* 0x0000000000047941 */ /* 0x000fea0003800200 */
.L_x_20889:
        /* <DEDUP_REMOVED lines=43> */
.L_x_20887:
[----:B------:R-:W-:Y:S05]  /*3700*/  BSYNC.RECONVERGENT B3 ;  /* 0x0000000000037941 */ /* 0x000fea0003800200 */
.L_x_20886:
        /* <DEDUP_REMOVED lines=11> */
.L_x_20885:
[----:B------:R-:W-:Y:S05]  /*37c0*/  BSYNC.RECONVERGENT B2 ;  /* 0x0000000000027941 */ /* 0x000fea0003800200 */
.L_x_20884:
        /* <DEDUP_REMOVED lines=16> */
.L_x_20894:
        /* <DEDUP_REMOVED lines=13> */
.L_x_20896:
[----:B------:R-:W-:Y:S05]  /*39a0*/  BSYNC.RECONVERGENT B3 ;  /* 0x0000000000037941 */ /* 0x000fea0003800200 */
.L_x_20895:
        /* <DEDUP_REMOVED lines=43> */
.L_x_20893:
[----:B------:R-:W-:Y:S05]  /*3c60*/  BSYNC.RECONVERGENT B2 ;  /* 0x0000000000027941 */ /* 0x000fea0003800200 */
.L_x_20892:
        /* <DEDUP_REMOVED lines=10> */
[----:B------:R-:W-:Y:S01]  /*3d10*/  FFMA.FTZ R123, R130, R123, R115 ;  /* 0x0000007b827b7223 */ /* 0x000fe20000010073 */
[----:B------:R-:W-:Y:S06]  /*3d20*/  BRA `(.L_x_20891) ;  /* 0x0000002800e07947 */ /* 0x000fec0003800000 */
.L_x_20841:
        /* <DEDUP_REMOVED lines=21> */
.L_x_20901:
        /* <DEDUP_REMOVED lines=13> */
.L_x_20903:
[----:B------:R-:W-:Y:S05]  /*3f50*/  BSYNC.RECONVERGENT B4 ;  /* 0x0000000000047941 */ /* 0x000fea0003800200 */
.L_x_20902:
        /* <DEDUP_REMOVED lines=42> */
.L_x_20900:
[----:B------:R-:W-:Y:S05]  /*4200*/  BSYNC.RECONVERGENT B3 ;  /* 0x0000000000037941 */ /* 0x000fea0003800200 */
.L_x_20899:
        /* <DEDUP_REMOVED lines=11> */
.L_x_20898:
[----:B------:R-:W-:Y:S05]  /*42c0*/  BSYNC.RECONVERGENT B2 ;  /* 0x0000000000027941 */ /* 0x000fea0003800200 */
.L_x_20897:
        /* <DEDUP_REMOVED lines=17> */
.L_x_20908:
        /* <DEDUP_REMOVED lines=13> */
.L_x_20910:
[----:B------:R-:W-:Y:S05]  /*44b0*/  BSYNC.RECONVERGENT B4 ;  /* 0x0000000000047941 */ /* 0x000fea0003800200 */
.L_x_20909:
        /* <DEDUP_REMOVED lines=42> */
.L_x_20907:
[----:B------:R-:W-:Y:S05]  /*4760*/  BSYNC.RECONVERGENT B3 ;  /* 0x0000000000037941 */ /* 0x000fea0003800200 */
.L_x_20906:
        /* <DEDUP_REMOVED lines=11> */
.L_x_20905:
[----:B------:R-:W-:Y:S05]  /*4820*/  BSYNC.RECONVERGENT B2 ;  /* 0x0000000000027941 */ /* 0x000fea0003800200 */
.L_x_20904:
        /* <DEDUP_REMOVED lines=17> */
.L_x_20915:
        /* <DEDUP_REMOVED lines=13> */
.L_x_20917:
[----:B------:R-:W-:Y:S05]  /*4a10*/  BSYNC.RECONVERGENT B4 ;  /* 0x0000000000047941 */ /* 0x000fea0003800200 */
.L_x_20916:
        /* <DEDUP_REMOVED lines=43> */
.L_x_20914:
[----:B------:R-:W-:Y:S05]  /*4cd0*/  BSYNC.RECONVERGENT B3 ;  /* 0x0000000000037941 */ /* 0x000fea0003800200 */
.L_x_20913:
        /* <DEDUP_REMOVED lines=11> */
.L_x_20912:
[----:B------:R-:W-:Y:S05]  /*4d90*/  BSYNC.RECONVERGENT B2 ;  /* 0x0000000000027941 */ /* 0x000fea0003800200 */
.L_x_20911:
        /* <DEDUP_REMOVED lines=17> */
.L_x_20922:
        /* <DEDUP_REMOVED lines=13> */
.L_x_20924:
[----:B------:R-:W-:Y:S05]  /*4f80*/  BSYNC.RECONVERGENT B4 ;  /* 0x0000000000047941 */ /* 0x000fea0003800200 */
.L_x_20923:
        /* <DEDUP_REMOVED lines=43> */
.L_x_20921:
[----:B------:R-:W-:Y:S05]  /*5240*/  BSYNC.RECONVERGENT B3 ;  /* 0x0000000000037941 */ /* 0x000fea0003800200 */
.L_x_20920:
        /* <DEDUP_REMOVED lines=11> */
.L_x_20919:
[----:B------:R-:W-:Y:S05]  /*5300*/  BSYNC.RECONVERGENT B2 ;  /* 0x0000000000027941 */ /* 0x000fea0003800200 */
.L_x_20918:
        /* <DEDUP_REMOVED lines=17> */
.L_x_20929:
        /* <DEDUP_REMOVED lines=13> */
.L_x_20931:
[----:B------:R-:W-:Y:S05]  /*54f0*/  BSYNC.RECONVERGENT B4 ;  /* 0x0000000000047941 */ /* 0x000fea0003800200 */
.L_x_20930:
        /* <DEDUP_REMOVED lines=43> */
.L_x_20928:
[----:B------:R-:W-:Y:S05]  /*57b0*/  BSYNC.RECONVERGENT B3 ;  /* 0x0000000000037941 */ /* 0x000fea0003800200 */
.L_x_20927:
        /* <DEDUP_REMOVED lines=11> */
.L_x_20926:
[----:B------:R-:W-:Y:S05]  /*5870*/  BSYNC.RECONVERGENT B2 ;  /* 0x0000000000027941 */ /* 0x000fea0003800200 */
.L_x_20925:
        /* <DEDUP_REMOVED lines=17> */
.L_x_20936:
        /* <DEDUP_REMOVED lines=13> */
.L_x_20938:
[----:B------:R-:W-:Y:S05]  /*5a60*/  BSYNC.RECONVERGENT B4 ;  /* 0x0000000000047941 */ /* 0x000fea0003800200 */
.L_x_20937:
        /* <DEDUP_REMOVED lines=43> */
.L_x_20935:
[----:B------:R-:W-:Y:S05]  /*5d20*/  BSYNC.RECONVERGENT B3 ;  /* 0x0000000000037941 */ /* 0x000fea0003800200 */
.L_x_20934:
        /* <DEDUP_REMOVED lines=11> */
.L_x_20933:
[----:B------:R-:W-:Y:S05]  /*5de0*/  BSYNC.RECONVERGENT B2 ;  /* 0x0000000000027941 */ /* 0x000fea0003800200 */
.L_x_20932:
        /* <DEDUP_REMOVED lines=17> */
.L_x_20943:
        /* <DEDUP_REMOVED lines=13> */
.L_x_20945:
[----:B------:R-:W-:Y:S05]  /*5fd0*/  BSYNC.RECONVERGENT B4 ;  /* 0x0000000000047941 */ /* 0x000fea0003800200 */
.L_x_20944:
        /* <DEDUP_REMOVED lines=43> */
.L_x_20942:
[----:B------:R-:W-:Y:S05]  /*6290*/  BSYNC.RECONVERGENT B3 ;  /* 0x0000000000037941 */ /* 0x000fea0003800200 */
.L_x_20941:
        /* <DEDUP_REMOVED lines=11> */
.L_x_20940:
[----:B------:R-:W-:Y:S05]  /*6350*/  BSYNC.RECONVERGENT B2 ;  /* 0x0000000000027941 */ /* 0x000fea0003800200 */
.L_x_20939:
        /* <DEDUP_REMOVED lines=16> */
.L_x_20948:
        /* <DEDUP_REMOVED lines=13> */
.L_x_20950:
[----:B------:R-:W-:Y:S05]  /*6530*/  BSYNC.RECONVERGENT B3 ;  /* 0x0000000000037941 */ /* 0x000fea0003800200 */
.L_x_20949:
        /* <DEDUP_REMOVED lines=43> */
.L_x_20947:
[----:B------:R-:W-:Y:S05]  /*67f0*/  BSYNC.RECONVERGENT B2 ;  /* 0x0000000000027941 */ /* 0x000fea0003800200 */
.L_x_20946:
        /* <DEDUP_REMOVED lines=11> */
.L_x_20891:
[----:B------:R-:W-:Y:S05]  /*68b0*/  BSYNC.RECONVERGENT B1 ;  /* 0x0000000000017941 */ /* 0x000fea0003800200 */
.L_x_20840:
[----:B------:R-:W0:Y:S01]  /*68c0*/  LDC.64 R226, c[0x0][0x3a8] ;  /* 0x0000ea00ffe27b82 */ /* 0x000e220000000a00 */
[----:B------:R-:W-:Y:S01]  /*68d0*/  VIADD R145, R231, 0x20 ;  /* 0x00000020e7917836 */ /* 0x000fe20000000000 */
[----:B------:R-:W-:Y:S01]  /*68e0*/  BSSY.RECONVERGENT B1, `(.L_x_20951) ;  /* 0x000001d000017945 */ /* 0x000fe20003800200 */
[----:B------:R-:W-:-:S05]  /*68f0*/  VIADD R139, R233, 0x20 ;  /* 0x00000020e98b7836 */ /* 0x000fca0000000000 */
[----:B------:R-:W1:Y:S08]  /*6900*/  @P1 LDC.64 R128, c[0x0][0x390] ;  /* 0x0000e400ff801b82 */ /* 0x000e700000000a00 */
[----:B------:R-:W2:Y:S01]  /*6910*/  @P0 LDC.64 R124, c[0x0][0x3a0] ;  /* 0x0000e800ff7c0b82 */ /* 0x000ea20000000a00 */
[----:B0-----:R-:W-:-:S05]  /*6920*/  IMAD.WIDE.U32 R126, R233, 0x20, R226 ;  /* 0x00000020e97e7825 */ /* 0x001fca00078e00e2 */
[----:B------:R0:W-:Y:S01]  /*6930*/  STG.E.128 desc[UR8][R126.64], R116 ;  /* 0x000000747e007986 */ /* 0x0001e2000c101d08 */
[----:B-1----:R-:W-:-:S03]  /*6940*/  @P1 IMAD.WIDE.U32 R128, R145, 0x10, R128 ;  /* 0x0000001091801825 */ /* 0x002fc600078e0080 */
        /* <DEDUP_REMOVED lines=22> */
.L_x_20952:
[----:B------:R-:W-:Y:S05]  /*6ab0*/  BSYNC.RECONVERGENT B1 ;  /* 0x0000000000017941 */ /* 0x000fea0003800200 */
.L_x_20951:
[----:B--2---:R-:W-:Y:S01]  /*6ac0*/  @P0 IMAD.WIDE.U32 R124, R139, 0x20, R124 ;  /* 0x000000208b7c0825 */ /* 0x004fe200078e007c */
[----:B------:R-:W2:Y:S04]  /*6ad0*/  @P1 LDG.E.128 R104, desc[UR8][R128.64] ;  /* 0x0000000880681981 */ /* 0x000ea8000c1e1d00 */
[----:B------:R3:W5:Y:S04]  /*6ae0*/  @P0 LDG.E.128 R108, desc[UR8][R124.64] ;  /* 0x000000087c6c0981 */ /* 0x000768000c1e1d00 */
[----:B------:R3:W5:Y:S01]  /*6af0*/  @P0 LDG.E.128 R112, desc[UR8][R124.64+0x10] ;  /* 0x000010087c700981 */ /* 0x000762000c1e1d00 */
[----:B------:R-:W-:Y:S01]  /*6b00*/  BSSY.RECONVERGENT B1, `(.L_x_20953) ;  /* 0x000057a000017945 */ /* 0x000fe20003800200 */
[----:B--2---:R-:W-:-:S02]  /*6b10*/  PRMT R8, R107, 0x7632, R8 ;  /* 0x000076326b087816 */ /* 0x004fc40000000008 */
[----:B------:R-:W-:Y:S02]  /*6b20*/  PRMT R136, R106, 0x7632, R136 ;  /* 0x000076326a887816 */ /* 0x000fe40000000088 */
[----:B------:R-:W-:Y:S02]  /*6b30*/  PRMT R134, R105, 0x7632, R134 ;  /* 0x0000763269867816 */ /* 0x000fe40000000086 */
[----:B------:R-:W-:Y:S01]  /*6b40*/  PRMT R132, R104, 0x7632, R132 ;  /* 0x0000763268847816 */ /* 0x000fe20000000084 */
[----:B---3--:R-:W-:Y:S06]  /*6b50*/  @!P0 BRA `(.L_x_20954) ;  /* 0x0000002800ec8947 */ /* 0x008fec0003800000 */
[----:B------:R-:W-:Y:S01]  /*6b60*/  ISETP.GT.AND P2, PT, R230, RZ, PT ;  /* 0x000000ffe600720c */ /* 0x000fe20003f44270 */
[----:B------:R-:W-:Y:S01]  /*6b70*/  BSSY.RECONVERGENT B2, `(.L_x_20955) ;  /* 0x000005a000027945 */ /* 0x000fe20003800200 */
[----:B------:R-:W-:Y:S01]  /*6b80*/  IMAD.MOV.U32 R144, RZ, RZ, R138 ;  /* 0x000000ffff907224 */ /* 0x000fe200078e008a */
[----:B-----5:R-:W-:Y:S01]  /*6b90*/  MOV R124, R108 ;  /* 0x0000006c007c7202 */ /* 0x020fe20000000f00 */
[----:B01----:R-:W-:-:S09]  /*6ba0*/  IMAD.MOV.U32 R126, RZ, RZ, R137 ;  /* 0x000000ffff7e7224 */ /* 0x003fd200078e0089 */
        /* <DEDUP_REMOVED lines=17> */
.L_x_20959:
        /* <DEDUP_REMOVED lines=13> */
.L_x_20961:
[----:B------:R-:W-:Y:S05]  /*6d90*/  BSYNC.RECONVERGENT B4 ;  /* 0x0000000000047941 */ /* 0x000fea0003800200 */
.L_x_20960:
        /* <DEDUP_REMOVED lines=40> */
[----:B------:R-:W-:Y:S01]  /*7020*/  IMAD.MOV.U32 R124, RZ, RZ, R138 ;  /* 0x000000ffff7c7224 */ /* 0x000fe200078e008a */
[----:B------:R-:W-:Y:S01]  /*7030*/  LOP3.LUT R6, R6, UR31, R125, 0x96, !PT ;  /* 0x0000001f06067c12 */ /* 0x000fe2000f8e967d */
[----:B------:R-:W-:-:S07]  /*7040*/  IMAD.MOV.U32 R126, RZ, RZ, RZ ;  /* 0x000000ffff7e7224 */ /* 0x000fce00078e00ff */
.L_x_20958:
[----:B------:R-:W-:Y:S05]  /*7050*/  BSYNC.RECONVERGENT B3 ;  /* 0x0000000000037941 */ /* 0x000fea0003800200 */
.L_x_20957:
        /* <DEDUP_REMOVED lines=11> */
.L_x_20956:
[----:B------:R-:W-:Y:S05]  /*7110*/  BSYNC.RECONVERGENT B2 ;  /* 0x0000000000027941 */ /* 0x000fea0003800200 */
.L_x_20955:
        /* <DEDUP_REMOVED lines=17> */
.L_x_20966:
        /* <DEDUP_REMOVED lines=13> */
.L_x_20968:
[----:B------:R-:W-:Y:S05]  /*7300*/  BSYNC.RECONVERGENT B4 ;  /* 0x0000000000047941 */ /* 0x000fea0003800200 */
.L_x_20967:
        /* <DEDUP_REMOVED lines=42> */
.L_x_20965:
[----:B------:R-:W-:Y:S05]  /*75b0*/  BSYNC.RECONVERGENT B3 ;  /* 0x0000000000037941 */ /* 0x000fea0003800200 */
.L_x_20964:
        /* <DEDUP_REMOVED lines=11> */
.L_x_20963:
[----:B------:R-:W-:Y:S05]  /*7670*/  BSYNC.RECONVERGENT B2 ;  /* 0x0000000000027941 */ /* 0x000fea0003800200 */
.L_x_20962:
        /* <DEDUP_REMOVED lines=17> */
.L_x_20973:
        /* <DEDUP_REMOVED lines=13> */
.L_x_20975:
[----:B------:R-:W-:Y:S05]  /*7860*/  BSYNC.RECONVERGENT B4 ;  /* 0x0000000000047941 */ /* 0x000fea0003800200 */
.L_x_20974:
        /* <DEDUP_REMOVED lines=43> */
.L_x_20972:
[----:B------:R-:W-:Y:S05]  /*7b20*/  BSYNC.RECONVERGENT B3 ;  /* 0x0000000000037941 */ /* 0x000fea0003800200 */
.L_x_20971:
        /* <DEDUP_REMOVED lines=11> */
.L_x_20970:
[----:B------:R-:W-:Y:S05]  /*7be0*/  BSYNC.RECONVERGENT B2 ;  /* 0x0000000000027941 */ /* 0x000fea0003800200 */
.L_x_20969:
        /* <DEDUP_REMOVED lines=17> */
.L_x_20980:
        /* <DEDUP_REMOVED lines=13> */
.L_x_20982:
[----:B------:R-:W-:Y:S05]  /*7dd0*/  BSYNC.RECONVERGENT B4 ;  /* 0x0000000000047941 */ /* 0x000fea0003800200 */
.L_x_20981:
        /* <DEDUP_REMOVED lines=43> */
.L_x_20979:
[----:B------:R-:W-:Y:S05]  /*8090*/  BSYNC.RECONVERGENT B3 ;  /* 0x0000000000037941 */ /* 0x000fea0003800200 */
.L_x_20978:
        /* <DEDUP_REMOVED lines=11> */
.L_x_20977:
[----:B------:R-:W-:Y:S05]  /*8150*/  BSYNC.RECONVERGENT B2 ;  /* 0x0000000000027941 */ /* 0x000fea0003800200 */
.L_x_20976:
        /* <DEDUP_REMOVED lines=17> */
.L_x_20987:
        /* <DEDUP_REMOVED lines=13> */
.L_x_20989:
[----:B------:R-:W-:Y:S05]  /*8340*/  BSYNC.RECONVERGENT B4 ;  /* 0x0000000000047941 */ /* 0x000fea0003800200 */
.L_x_20988:
        /* <DEDUP_REMOVED lines=41> */
[----:B------:R-:W-:Y:S02]  /*85e0*/  IMAD.MOV.U32 R144, RZ, RZ, R128 ;  /* 0x000000ffff907224 */ /* 0x000fe400078e0080 */
[----:B------:R-:W-:-:S07]  /*85f0*/  IMAD.MOV.U32 R130, RZ, RZ, RZ ;  /* 0x000000ffff827224 */ /* 0x000fce00078e00ff */
.L_x_20986:
[----:B------:R-:W-:Y:S05]  /*8600*/  BSYNC.RECONVERGENT B3 ;  /* 0x0000000000037941 */ /* 0x000fea0003800200 */
.L_x_20985:
        /* <DEDUP_REMOVED lines=11> */
.L_x_20984:
[----:B------:R-:W-:Y:S05]  /*86c0*/  BSYNC.RECONVERGENT B2 ;  /* 0x0000000000027941 */ /* 0x000fea0003800200 */
.L_x_20983:
        /* <DEDUP_REMOVED lines=17> */
.L_x_20994:
        /* <DEDUP_REMOVED lines=13> */
.L_x_20996:
[----:B------:R-:W-:Y:S05]  /*88b0*/  BSYNC.RECONVERGENT B4 ;  /* 0x0000000000047941 */ /* 0x000fea0003800200 */
.L_x_20995:
        /* <DEDUP_REMOVED lines=43> */
.L_x_20993:
[----:B------:R-:W-:Y:S05]  /*8b70*/  BSYNC.RECONVERGENT B3 ;  /* 0x0000000000037941 */ /* 0x000fea0003800200 */
.L_x_20992:
        /* <DEDUP_REMOVED lines=11> */
.L_x_20991:
[----:B------:R-:W-:Y:S05]  /*8c30*/  BSYNC.RECONVERGENT B2 ;  /* 0x0000000000027941 */ /* 0x000fea0003800200 */
.L_x_20990:
        /* <DEDUP_REMOVED lines=17> */
.L_x_21001:
        /* <DEDUP_REMOVED lines=13> */
.L_x_21003:
[----:B------:R-:W-:Y:S05]  /*8e20*/  BSYNC.RECONVERGENT B4 ;  /* 0x0000000000047941 */ /* 0x000fea0003800200 */
.L_x_21002:
        /* <DEDUP_REMOVED lines=43> */
.L_x_21000:
[----:B------:R-:W-:Y:S05]  /*90e0*/  BSYNC.RECONVERGENT B3 ;  /* 0x0000000000037941 */ /* 0x000fea0003800200 */
.L_x_20999:
        /* <DEDUP_REMOVED lines=11> */
.L_x_20998:
[----:B------:R-:W-:Y:S05]  /*91a0*/  BSYNC.RECONVERGENT B2 ;  /* 0x0000000000027941 */ /* 0x000fea0003800200 */
.L_x_20997:
        /* <DEDUP_REMOVED lines=16> */
.L_x_21007:
        /* <DEDUP_REMOVED lines=13> */
.L_x_21009:
[----:B------:R-:W-:Y:S05]  /*9380*/  BSYNC.RECONVERGENT B3 ;  /* 0x0000000000037941 */ /* 0x000fea0003800200 */
.L_x_21008:
        /* <DEDUP_REMOVED lines=43> */
.L_x_21006:
[----:B------:R-:W-:Y:S05]  /*9640*/  BSYNC.RECONVERGENT B2 ;  /* 0x0000000000027941 */ /* 0x000fea0003800200 */
.L_x_21005:
        /* <DEDUP_REMOVED lines=10> */
[----:B------:R-:W-:Y:S01]  /*96f0*/  FFMA.FTZ R131, R8, R131, R115 ;  /* 0x0000008308837223 */ /* 0x000fe20000010073 */
[----:B------:R-:W-:Y:S06]  /*9700*/  BRA `(.L_x_21004) ;  /* 0x0000002800e47947 */ /* 0x000fec0003800000 */
.L_x_20954:
[----:B------:R-:W-:Y:S01]  /*9710*/  BSSY.RECONVERGENT B2, `(.L_x_21010) ;  /* 0x000005a000027945 */ /* 0x000fe20003800200 */
[----:B------:R-:W-:Y:S01]  /*9720*/  MOV R144, R138 ;  /* 0x0000008a00907202 */ /* 0x000fe20000000f00 */
[----:B01----:R-:W-:Y:S02]  /*9730*/  IMAD.MOV.U32 R126, RZ, RZ, R137 ;  /* 0x000000ffff7e7224 */ /* 0x003fe400078e0089 */
        /* <DEDUP_REMOVED lines=18> */
.L_x_21014:
        /* <DEDUP_REMOVED lines=13> */
.L_x_21016:
[----:B------:R-:W-:Y:S05]  /*9930*/  BSYNC.RECONVERGENT B4 ;  /* 0x0000000000047941 */ /* 0x000fea0003800200 */
.L_x_21015:
        /* <DEDUP_REMOVED lines=43> */
.L_x_21013:
[----:B------:R-:W-:Y:S05]  /*9bf0*/  BSYNC.RECONVERGENT B3 ;  /* 0x0000000000037941 */ /* 0x000fea0003800200 */
.L_x_21012:
        /* <DEDUP_REMOVED lines=11> */
.L_x_21011:
[----:B------:R-:W-:Y:S05]  /*9cb0*/  BSYNC.RECONVERGENT B2 ;  /* 0x0000000000027941 */ /* 0x000fea0003800200 */
.L_x_21010:
        /* <DEDUP_REMOVED lines=17> */
.L_x_21021:
        /* <DEDUP_REMOVED lines=13> */
.L_x_21023:
[----:B------:R-:W-:Y:S05]  /*9ea0*/  BSYNC.RECONVERGENT B4 ;  /* 0x0000000000047941 */ /* 0x000fea0003800200 */
.L_x_21022:
        /* <DEDUP_REMOVED lines=42> */
.L_x_21020:
[----:B------:R-:W-:Y:S05]  /*a150*/  BSYNC.RECONVERGENT B3 ;  /* 0x0000000000037941 */ /* 0x000fea0003800200 */
.L_x_21019:
        /* <DEDUP_REMOVED lines=11> */
.L_x_21018:
[----:B------:R-:W-:Y:S05]  /*a210*/  BSYNC.RECONVERGENT B2 ;  /* 0x0000000000027941 */ /* 0x000fea0003800200 */
.L_x_21017:
        /* <DEDUP_REMOVED lines=17> */
.L_x_21028:
        /* <DEDUP_REMOVED lines=13> */
.L_x_21030:
[----:B------:R-:W-:Y:S05]  /*a400*/  BSYNC.RECONVERGENT B4 ;  /* 0x0000000000047941 */ /* 0x000fea0003800200 */
.L_x_21029:
        /* <DEDUP_REMOVED lines=43> */
.L_x_21027:
[----:B------:R-:W-:Y:S05]  /*a6c0*/  BSYNC.RECONVERGENT B3 ;  /* 0x0000000000037941 */ /* 0x000fea0003800200 */
.L_x_21026:
        /* <DEDUP_REMOVED lines=11> */
.L_x_21025:
[----:B------:R-:W-:Y:S05]  /*a780*/  BSYNC.RECONVERGENT B2 ;  /* 0x0000000000027941 */ /* 0x000fea0003800200 */
.L_x_21024:
        /* <DEDUP_REMOVED lines=17> */
.L_x_21035:
        /* <DEDUP_REMOVED lines=13> */
.L_x_21037:
[----:B------:R-:W-:Y:S05]  /*a970*/  BSYNC.RECONVERGENT B4 ;  /* 0x0000000000047941 */ /* 0x000fea0003800200 */
.L_x_21036:
        /* <DEDUP_REMOVED lines=43> */
.L_x_21034:
[----:B------:R-:W-:Y:S05]  /*ac30*/  BSYNC.RECONVERGENT B3 ;  /* 0x0000000000037941 */ /* 0x000fea0003800200 */
.L_x_21033:
        /* <DEDUP_REMOVED lines=11> */
.L_x_21032:
[----:B------:R-:W-:Y:S05]  /*acf0*/  BSYNC.RECONVERGENT B2 ;  /* 0x0000000000027941 */ /* 0x000fea0003800200 */
.L_x_21031:
        /* <DEDUP_REMOVED lines=17> */
.L_x_21042:
        /* <DEDUP_REMOVED lines=13> */
.L_x_21044:
[----:B------:R-:W-:Y:S05]  /*aee0*/  BSYNC.RECONVERGENT B4 ;  /* 0x0000000000047941 */ /* 0x000fea0003800200 */
.L_x_21043:
        /* <DEDUP_REMOVED lines=43> */
.L_x_21041:
[----:B------:R-:W-:Y:S05]  /*b1a0*/  BSYNC.RECONVERGENT B3 ;  /* 0x0000000000037941 */ /* 0x000fea0003800200 */
.L_x_21040:
        /* <DEDUP_REMOVED lines=11> */
.L_x_21039:
[----:B------:R-:W-:Y:S05]  /*b260*/  BSYNC.RECONVERGENT B2 ;  /* 0x0000000000027941 */ /* 0x000fea0003800200 */
.L_x_21038:
        /* <DEDUP_REMOVED lines=17> */
.L_x_21049:
        /* <DEDUP_REMOVED lines=13> */
.L_x_21051:
[----:B------:R-:W-:Y:S05]  /*b450*/  BSYNC.RECONVERGENT B4 ;  /* 0x0000000000047941 */ /* 0x000fea0003800200 */
.L_x_21050:
        /* <DEDUP_REMOVED lines=43> */
.L_x_21048:
[----:B------:R-:W-:Y:S05]  /*b710*/  BSYNC.RECONVERGENT B3 ;  /* 0x0000000000037941 */ /* 0x000fea0003800200 */
.L_x_21047:
        /* <DEDUP_REMOVED lines=11> */
.L_x_21046:
[----:B------:R-:W-:Y:S05]  /*b7d0*/  BSYNC.RECONVERGENT B2 ;  /* 0x0000000000027941 */ /* 0x000fea0003800200 */
.L_x_21045:
        /* <DEDUP_REMOVED lines=17> */
.L_x_21056:
        /* <DEDUP_REMOVED lines=13> */
.L_x_21058:
[----:B------:R-:W-:Y:S05]  /*b9c0*/  BSYNC.RECONVERGENT B4 ;  /* 0x0000000000047941 */ /* 0x000fea0003800200 */
.L_x_21057:
        /* <DEDUP_REMOVED lines=43> */
.L_x_21055:
[----:B------:R-:W-:Y:S05]  /*bc80*/  BSYNC.RECONVERGENT B3 ;  /* 0x0000000000037941 */ /* 0x000fea0003800200 */
.L_x_21054:
        /* <DEDUP_REMOVED lines=11> */
.L_x_21053:
[----:B------:R-:W-:Y:S05]  /*bd40*/  BSYNC.RECONVERGENT B2 ;  /* 0x0000000000027941 */ /* 0x000fea0003800200 */
.L_x_21052:
        /* <DEDUP_REMOVED lines=16> */
.L_x_21061:
        /* <DEDUP_REMOVED lines=13> */
.L_x_21063:
[----:B------:R-:W-:Y:S05]  /*bf20*/  BSYNC.RECONVERGENT B3 ;  /* 0x0000000000037941 */ /* 0x000fea0003800200 */
.L_x_21062:
        /* <DEDUP_REMOVED lines=43> */
.L_x_21060:
[----:B------:R-:W-:Y:S05]  /*c1e0*/  BSYNC.RECONVERGENT B2 ;  /* 0x0000000000027941 */ /* 0x000fea0003800200 */
.L_x_21059:
        /* <DEDUP_REMOVED lines=11> */
.L_x_21004:
[----:B------:R-:W-:Y:S05]  /*c2a0*/  BSYNC.RECONVERGENT B1 ;  /* 0x0000000000017941 */ /* 0x000fea0003800200 */
.L_x_20953:
[----:B------:R-:W-:Y:S01]  /*c2b0*/  IMAD.WIDE.U32 R132, R139, 0x20, R226 ;  /* 0x000000208b847825 */ /* 0x000fe200078e00e2 */
[----:B------:R-:W0:Y:S01]  /*c2c0*/  @P0 LDC.64 R140, c[0x0][0x3a0] ;  /* 0x0000e800ff8c0b82 */ /* 0x000e220000000a00 */
[----:B------:R-:W-:Y:S01]  /*c2d0*/  IADD3 R153, PT, PT, R231, 0x40, RZ ;  /* 0x00000040e7997810 */ /* 0x000fe20007ffe0ff */
[----:B------:R-:W-:Y:S01]  /*c2e0*/  BSSY.RECONVERGENT B1, `(.L_x_21064) ;  /* 0x000001c000017945 */ /* 0x000fe20003800200 */
[----:B------:R-:W-:Y:S01]  /*c2f0*/  @P0 VIADD R135, R233, 0x40 ;  /* 0x00000040e9870836 */ /* 0x000fe20000000000 */
[----:B------:R1:W-:Y:S04]  /*c300*/  STG.E.128 desc[UR8][R132.64], R124 ;  /* 0x0000007c84007986 */ /* 0x0003e8000c101d08 */
[----:B------:R-:W2:Y:S01]  /*c310*/  @P1 LDC.64 R142, c[0x0][0x390] ;  /* 0x0000e400ff8e1b82 */ /* 0x000ea20000000a00 */
[----:B------:R1:W-:Y:S01]  /*c320*/  STG.E.128 desc[UR8][R132.64+0x10], R128 ;  /* 0x0000108084007986 */ /* 0x0003e2000c101d08 */
        /* <DEDUP_REMOVED lines=23> */
.L_x_21065:
[----:B------:R-:W-:Y:S05]  /*c4a0*/  BSYNC.RECONVERGENT B1 ;  /* 0x0000000000017941 */ /* 0x000fea0003800200 */
.L_x_21064:
[----:B-----5:R1:W5:Y:S04]  /*c4b0*/  @P0 LDG.E.128 R108, desc[UR8][R140.64] ;  /* 0x000000088c6c0981 */ /* 0x020368000c1e1d00 */
[----:B------:R1:W5:Y:S04]  /*c4c0*/  @P0 LDG.E.128 R112, desc[UR8][R140.64+0x10] ;  /* 0x000010088c700981 */ /* 0x000368000c1e1d00 */
[----:B------:R1:W5:Y:S01]  /*c4d0*/  @P1 LDG.E.128 R104, desc[UR8][R142.64] ;  /* 0x000000088e681981 */ /* 0x000362000c1e1d00 */
[----:B------:R-:W-:Y:S04]  /*c4e0*/  BSSY.RECONVERGENT B1, `(.L_x_21066) ;  /* 0x000057e000017945 */ /* 0x000fe80003800200 */
[----:B------:R-:W-:Y:S05]  /*c4f0*/  @!P0 BRA `(.L_x_21067) ;  /* 0x0000002800fc8947 */ /* 0x000fea0003800000 */
[----:B------:R-:W-:Y:S01]  /*c500*/  ISETP.GT.AND P2, PT, R230, RZ, PT ;  /* 0x000000ffe600720c */ /* 0x000fe20003f44270 */
[----:B------:R-:W-:Y:S01]  /*c510*/  BSSY.RECONVERGENT B2, `(.L_x_21068) ;  /* 0x000005a000027945 */ /* 0x000fe20003800200 */
[----:B------:R-:W-:Y:S01]  /*c520*/  IMAD.MOV.U32 R8, RZ, RZ, R144 ;  /* 0x000000ffff087224 */ /* 0x000fe200078e0090 */
[----:B0-----:R-:W-:Y:S01]  /*c530*/  MOV R134, R146 ;  /* 0x0000009200867202 */ /* 0x001fe20000000f00 */
        /* <DEDUP_REMOVED lines=18> */
.L_x_21072:
        /* <DEDUP_REMOVED lines=13> */
.L_x_21074:
[----:B------:R-:W-:Y:S05]  /*c730*/  BSYNC.RECONVERGENT B4 ;  /* 0x0000000000047941 */ /* 0x000fea0003800200 */
.L_x_21073:
        /* <DEDUP_REMOVED lines=43> */
.L_x_21071:
[----:B------:R-:W-:Y:S05]  /*c9f0*/  BSYNC.RECONVERGENT B3 ;  /* 0x0000000000037941 */ /* 0x000fea0003800200 */
.L_x_21070:
        /* <DEDUP_REMOVED lines=11> */
.L_x_21069:
[----:B------:R-:W-:Y:S05]  /*cab0*/  BSYNC.RECONVERGENT B2 ;  /* 0x0000000000027941 */ /* 0x000fea0003800200 */
.L_x_21068:
        /* <DEDUP_REMOVED lines=17> */
.L_x_21079:
        /* <DEDUP_REMOVED lines=13> */
.L_x_21081:
[----:B------:R-:W-:Y:S05]  /*cca0*/  BSYNC.RECONVERGENT B4 ;  /* 0x0000000000047941 */ /* 0x000fea0003800200 */
.L_x_21080:
        /* <DEDUP_REMOVED lines=42> */
.L_x_21078:
[----:B------:R-:W-:Y:S05]  /*cf50*/  BSYNC.RECONVERGENT B3 ;  /* 0x0000000000037941 */ /* 0x000fea0003800200 */
.L_x_21077:
        /* <DEDUP_REMOVED lines=12> */
.L_x_21076:
[----:B------:R-:W-:Y:S05]  /*d020*/  BSYNC.RECONVERGENT B2 ;  /* 0x0000000000027941 */ /* 0x000fea0003800200 */
.L_x_21075:
        /* <DEDUP_REMOVED lines=17> */
.L_x_21086:
        /* <DEDUP_REMOVED lines=13> */
.L_x_21088:
[----:B------:R-:W-:Y:S05]  /*d210*/  BSYNC.RECONVERGENT B4 ;  /* 0x0000000000047941 */ /* 0x000fea0003800200 */
.L_x_21087:
        /* <DEDUP_REMOVED lines=43> */
.L_x_21085:
[----:B------:R-:W-:Y:S05]  /*d4d0*/  BSYNC.RECONVERGENT B3 ;  /* 0x0000000000037941 */ /* 0x000fea0003800200 */
.L_x_21084:
        /* <DEDUP_REMOVED lines=11> */
.L_x_21083:
[----:B------:R-:W-:Y:S05]  /*d590*/  BSYNC.RECONVERGENT B2 ;  /* 0x0000000000027941 */ /* 0x000fea0003800200 */
.L_x_21082:
        /* <DEDUP_REMOVED lines=17> */
.L_x_21093:
        /* <DEDUP_REMOVED lines=13> */
.L_x_21095:
[----:B------:R-:W-:Y:S05]  /*d780*/  BSYNC.RECONVERGENT B4 ;  /* 0x0000000000047941 */ /* 0x000fea0003800200 */
.L_x_21094:
        /* <DEDUP_REMOVED lines=43> */
.L_x_21092:
[----:B------:R-:W-:Y:S05]  /*da40*/  BSYNC.RECONVERGENT B3 ;  /* 0x0000000000037941 */ /* 0x000fea0003800200 */
.L_x_21091:
        /* <DEDUP_REMOVED lines=11> */
[----:B------:R-:W-:-:S07]  /*db00*/  FFMA.FTZ R135, R136, R135, R111 ;  /* 0x0000008788877223 */ /* 0x000fce000001006f */
.L_x_21090:
[----:B------:R-:W-:Y:S05]  /*db10*/  BSYNC.RECONVERGENT B2 ;  /* 0x0000000000027941 */ /* 0x000fea0003800200 */
.L_x_21089:
        /* <DEDUP_REMOVED lines=17> */
.L_x_21100:
        /* <DEDUP_REMOVED lines=13> */
.L_x_21102:
[----:B------:R-:W-:Y:S05]  /*dd00*/  BSYNC.RECONVERGENT B4 ;  /* 0x0000000000047941 */ /* 0x000fea0003800200 */
.L_x_21101:
        /* <DEDUP_REMOVED lines=43> */
.L_x_21099:
[----:B------:R-:W-:Y:S05]  /*dfc0*/  BSYNC.RECONVERGENT B3 ;  /* 0x0000000000037941 */ /* 0x000fea0003800200 */
.L_x_21098:
        /* <DEDUP_REMOVED lines=11> */
.L_x_21097:
[----:B------:R-:W-:Y:S05]  /*e080*/  BSYNC.RECONVERGENT B2 ;  /* 0x0000000000027941 */ /* 0x000fea0003800200 */
.L_x_21096:
        /* <DEDUP_REMOVED lines=17> */
.L_x_21107:
        /* <DEDUP_REMOVED lines=13> */
.L_x_21109:
[----:B------:R-:W-:Y:S05]  /*e270*/  BSYNC.RECONVERGENT B4 ;  /* 0x0000000000047941 */ /* 0x000fea0003800200 */
.L_x_21108:
        /* <DEDUP_REMOVED lines=43> */
.L_x_21106:
[----:B------:R-:W-:Y:S05]  /*e530*/  BSYNC.RECONVERGENT B3 ;  /* 0x0000000000037941 */ /* 0x000fea0003800200 */
.L_x_21105:
[----:B------:R-:W-:Y:S01]  /*e540*/  PRMT R138, R106, 0x7632, R138 ;  /* 0x000076326a8a7816 */ /* 0x000fe2000000008a */
[----:B-1----:R-:W-:Y:S01]  /*e550*/  IMAD.MOV.U32 R140, RZ, RZ, 0x2f800000 ;  /* 0x2f800000ff8c7424 */ /* 0x002fe200078e00ff */
        /* <DEDUP_REMOVED lines=10> */
.L_x_21104:
[----:B------:R-:W-:Y:S05]  /*e600*/  BSYNC.RECONVERGENT B2 ;  /* 0x0000000000027941 */ /* 0x000fea0003800200 */
.L_x_21103:
[----:B------:R-:W-:Y:S01]  /*e610*/  BSSY.RECONVERGENT B2, `(.L_x_21110) ;  /* 0x0000056000027945 */ /* 0x000fe20003800200 */
[----:B-1----:R-:W-:Y:S01]  /*e620*/  IMAD.MOV.U32 R140, RZ, RZ, R139 ;  /* 0x000000ffff8c7224 */ /* 0x002fe200078e008b */
        /* <DEDUP_REMOVED lines=15> */
.L_x_21114:
        /* <DEDUP_REMOVED lines=13> */
.L_x_21116:
[----:B------:R-:W-:Y:S05]  /*e7f0*/  BSYNC.RECONVERGENT B4 ;  /* 0x0000000000047941 */ /* 0x000fea0003800200 */
.L_x_21115:
        /* <DEDUP_REMOVED lines=43> */
.L_x_21113:
[----:B------:R-:W-:Y:S05]  /*eab0*/  BSYNC.RECONVERGENT B3 ;  /* 0x0000000000037941 */ /* 0x000fea0003800200 */
.L_x_21112:
        /* <DEDUP_REMOVED lines=11> */
.L_x_21111:
[----:B------:R-:W-:Y:S05]  /*eb70*/  BSYNC.RECONVERGENT B2 ;  /* 0x0000000000027941 */ /* 0x000fea0003800200 */
.L_x_21110:
[----:B------:R-:W-:Y:S01]  /*eb80*/  MOV R152, R140 ;  /* 0x0000008c00987202 */ /* 0x000fe20000000f00 */
        /* <DEDUP_REMOVED lines=15> */
.L_x_21120:
        /* <DEDUP_REMOVED lines=13> */
.L_x_21122:
[----:B------:R-:W-:Y:S05]  /*ed50*/  BSYNC.RECONVERGENT B3 ;  /* 0x0000000000037941 */ /* 0x000fea0003800200 */
.L_x_21121:
        /* <DEDUP_REMOVED lines=43> */
.L_x_21119:
[----:B------:R-:W-:Y:S05]  /*f010*/  BSYNC.RECONVERGENT B2 ;  /* 0x0000000000027941 */ /* 0x000fea0003800200 */
.L_x_21118:
        /* <DEDUP_REMOVED lines=11> */
[----:B------:R-:W-:Y:S01]  /*f0d0*/  FFMA.FTZ R139, R140, R139, R115 ;  /* 0x0000008b8c8b7223 */ /* 0x000fe20000010073 */
[----:B------:R-:W-:Y:S06]  /*f0e0*/  BRA `(.L_x_21117) ;  /* 0x0000002800f47947 */ /* 0x000fec0003800000 */
.L_x_21067:
[----:B------:R-:W-:Y:S01]  /*f0f0*/  BSSY.RECONVERGENT B2, `(.L_x_21123) ;  /* 0x000005a000027945 */ /* 0x000fe20003800200 */
[----:B------:R-:W-:Y:S01]  /*f100*/  IMAD.MOV.U32 R8, RZ, RZ, R144 ;  /* 0x000000ffff087224 */ /* 0x000fe200078e0090 */
[----:B0-----:R-:W-:Y:S01]  /*f110*/  MOV R132, RZ ;  /* 0x000000ff00847202 */ /* 0x001fe20000000f00 */
        /* <DEDUP_REMOVED lines=18> */
.L_x_21127:
        /* <DEDUP_REMOVED lines=13> */
.L_x_21129:
[----:B------:R-:W-:Y:S05]  /*f310*/  BSYNC.RECONVERGENT B4 ;  /* 0x0000000000047941 */ /* 0x000fea0003800200 */
.L_x_21128:
        /* <DEDUP_REMOVED lines=43> */
.L_x_21126:
[----:B------:R-:W-:Y:S05]  /*f5d0*/  BSYNC.RECONVERGENT B3 ;  /* 0x0000000000037941 */ /* 0x000fea0003800200 */
.L_x_21125:
        /* <DEDUP_REMOVED lines=11> */
.L_x_21124:
[----:B------:R-:W-:Y:S05]  /*f690*/  BSYNC.RECONVERGENT B2 ;  /* 0x0000000000027941 */ /* 0x000fea0003800200 */
.L_x_21123:
        /* <DEDUP_REMOVED lines=17> */
.L_x_21134:
        /* <DEDUP_REMOVED lines=13> */
.L_x_21136:
[----:B------:R-:W-:Y:S05]  /*f880*/  BSYNC.RECONVERGENT B4 ;  /* 0x0000000000047941 */ /* 0x000fea0003800200 */
.L_x_21135:
        /* <DEDUP_REMOVED lines=42> */
.L_x_21133:
[----:B------:R-:W-:Y:S05]  /*fb30*/  BSYNC.RECONVERGENT B3 ;  /* 0x0000000000037941 */ /* 0x000fea0003800200 */
.L_x_21132:
        /* <DEDUP_REMOVED lines=12> */
.L_x_21131:
[----:B------:R-:W-:Y:S05]  /*fc00*/  BSYNC.RECONVERGENT B2 ;  /* 0x0000000000027941 */ /* 0x000fea0003800200 */
.L_x_21130:
        /* <DEDUP_REMOVED lines=17> */
.L_x_21141:
        /* <DEDUP_REMOVED lines=13> */
.L_x_21143:
[----:B------:R-:W-:Y:S05]  /*fdf0*/  BSYNC.RECONVERGENT B4 ;  /* 0x0000000000047941 */ /* 0x000fea0003800200 */
.L_x_21142:
        /* <DEDUP_REMOVED lines=43> */
.L_x_21140:
[----:B------:R-:W-:Y:S05]  /*100b0*/  BSYNC.RECONVERGENT B3 ;  /* 0x0000000000037941 */ /* 0x000fea0003800200 */
.L_x_21139:
        /* <DEDUP_REMOVED lines=11> */
.L_x_21138:
[----:B------:R-:W-:Y:S05]  /*10170*/  BSYNC.RECONVERGENT B2 ;  /* 0x0000000000027941 */ /* 0x000fea0003800200 */
.L_x_21137:
        /* <DEDUP_REMOVED lines=17> */
.L_x_21148:
        /* <DEDUP_REMOVED lines=13> */
.L_x_21150:
[----:B------:R-:W-:Y:S05]  /*10360*/  BSYNC.RECONVERGENT B4 ;  /* 0x0000000000047941 */ /* 0x000fea0003800200 */
.L_x_21149:
        /* <DEDUP_REMOVED lines=43> */
.L_x_21147:
[----:B------:R-:W-:Y:S05]  /*10620*/  BSYNC.RECONVERGENT B3 ;  /* 0x0000000000037941 */ /* 0x000fea0003800200 */
.L_x_21146:
        /* <DEDUP_REMOVED lines=12> */
.L_x_21145:
[----:B------:R-:W-:Y:S05]  /*106f0*/  BSYNC.RECONVERGENT B2 ;  /* 0x0000000000027941 */ /* 0x000fea0003800200 */
.L_x_21144:
        /* <DEDUP_REMOVED lines=17> */
.L_x_21155:
        /* <DEDUP_REMOVED lines=13> */
.L_x_21157:
[----:B------:R-:W-:Y:S05]  /*108e0*/  BSYNC.RECONVERGENT B4 ;  /* 0x0000000000047941 */ /* 0x000fea0003800200 */
.L_x_21156:
        /* <DEDUP_REMOVED lines=43> */
.L_x_21154:
[----:B------:R-:W-:Y:S05]  /*10ba0*/  BSYNC.RECONVERGENT B3 ;  /* 0x0000000000037941 */ /* 0x000fea0003800200 */
.L_x_21153:
        /* <DEDUP_REMOVED lines=11> */
.L_x_21152:
[----:B------:R-:W-:Y:S05]  /*10c60*/  BSYNC.RECONVERGENT B2 ;  /* 0x0000000000027941 */ /* 0x000fea0003800200 */
.L_x_21151:
        /* <DEDUP_REMOVED lines=17> */
.L_x_21162:
        /* <DEDUP_REMOVED lines=13> */
.L_x_21164:
[----:B------:R-:W-:Y:S05]  /*10e50*/  BSYNC.RECONVERGENT B4 ;  /* 0x0000000000047941 */ /* 0x000fea0003800200 */
.L_x_21163:
        /* <DEDUP_REMOVED lines=43> */
.L_x_21161:
[----:B------:R-:W-:Y:S05]  /*11110*/  BSYNC.RECONVERGENT B3 ;  /* 0x0000000000037941 */ /* 0x000fea0003800200 */
.L_x_21160:
[----:B-----5:R-:W-:Y:S01]  /*11120*/  PRMT R138, R106, 0x7632, R138 ;  /* 0x000076326a8a7816 */ /* 0x020fe2000000008a */
        /* <DEDUP_REMOVED lines=11> */
.L_x_21159:
[----:B------:R-:W-:Y:S05]  /*111e0*/  BSYNC.RECONVERGENT B2 ;  /* 0x0000000000027941 */ /* 0x000fea0003800200 */
.L_x_21158:
[----:B------:R-:W-:Y:S01]  /*111f0*/  BSSY.RECONVERGENT B2, `(.L_x_21165) ;  /* 0x0000056000027945 */ /* 0x000fe20003800200 */
[----:B-1----:R-:W-:Y:S01]  /*11200*/  MOV R140, R139 ;  /* 0x0000008b008c7202 */ /* 0x002fe20000000f00 */
        /* <DEDUP_REMOVED lines=15> */
.L_x_21169:
        /* <DEDUP_REMOVED lines=13> */
.L_x_21171:
[----:B------:R-:W-:Y:S05]  /*113d0*/  BSYNC.RECONVERGENT B4 ;  /* 0x0000000000047941 */ /* 0x000fea0003800200 */
.L_x_21170:
        /* <DEDUP_REMOVED lines=41> */
[----:B------:R-:W-:Y:S01]  /*11670*/  LOP3.LUT R6, R6, UR31, R139, 0x96, !PT ;  /* 0x0000001f06067c12 */ /* 0x000fe2000f8e968b */
[----:B------:R-:W-:-:S07]  /*11680*/  IMAD.MOV.U32 R8, RZ, RZ, R138 ;  /* 0x000000ffff087224 */ /* 0x000fce00078e008a */
.L_x_21168:
[----:B------:R-:W-:Y:S05]  /*11690*/  BSYNC.RECONVERGENT B3 ;  /* 0x0000000000037941 */ /* 0x000fea0003800200 */
.L_x_21167:
        /* <DEDUP_REMOVED lines=11> */
.L_x_21166:
[----:B------:R-:W-:Y:S05]  /*11750*/  BSYNC.RECONVERGENT B2 ;  /* 0x0000000000027941 */ /* 0x000fea0003800200 */
.L_x_21165:
        /* <DEDUP_REMOVED lines=16> */
.L_x_21174:
        /* <DEDUP_REMOVED lines=13> */
.L_x_21176:
[----:B------:R-:W-:Y:S05]  /*11930*/  BSYNC.RECONVERGENT B3 ;  /* 0x0000000000037941 */ /* 0x000fea0003800200 */
.L_x_21175:
        /* <DEDUP_REMOVED lines=43> */
.L_x_21173:
[----:B------:R-:W-:Y:S05]  /*11bf0*/  BSYNC.RECONVERGENT B2 ;  /* 0x0000000000027941 */ /* 0x000fea0003800200 */
.L_x_21172:
        /* <DEDUP_REMOVED lines=12> */
.L_x_21117:
[----:B------:R-:W-:Y:S05]  /*11cc0*/  BSYNC.RECONVERGENT B1 ;  /* 0x0000000000017941 */ /* 0x000fea0003800200 */
.L_x_21066:
[C---:B------:R-:W-:Y:S01]  /*11cd0*/  IADD3 R141, PT, PT, R233.reuse, 0x40, RZ ;  /* 0x00000040e98d7810 */ /* 0x040fe20007ffe0ff */
[----:B------:R-:W0:Y:S01]  /*11ce0*/  @P1 LDC.64 R150, c[0x0][0x390] ;  /* 0x0000e400ff961b82 */ /* 0x000e220000000a00 */
[----:B------:R-:W-:Y:S01]  /*11cf0*/  @P0 IADD3 R145, PT, PT, R233, 0x60, RZ ;  /* 0x00000060e9910810 */ /* 0x000fe20007ffe0ff */
[----:B------:R-:W-:Y:S01]  /*11d00*/  @P1 VIADD R143, R231, 0x60 ;  /* 0x00000060e78f1836 */ /* 0x000fe20000000000 */
[----:B------:R-:W-:Y:S01]  /*11d10*/  BSSY.RECONVERGENT B1, `(.L_x_21177) ;  /* 0x000001c000017945 */ /* 0x000fe20003800200 */
[----:B------:R-:W-:-:S04]  /*11d20*/  IMAD.WIDE.U32 R140, R141, 0x20, R226 ;  /* 0x000000208d8c7825 */ /* 0x000fc800078e00e2 */
[----:B------:R-:W1:Y:S01]  /*11d30*/  @P0 LDC.64 R148, c[0x0][0x3a0] ;  /* 0x0000e800ff940b82 */ /* 0x000e620000000a00 */
[----:B------:R2:W-:Y:S04]  /*11d40*/  STG.E.128 desc[UR8][R140.64], R132 ;  /* 0x000000848c007986 */ /* 0x0005e8000c101d08 */
        /* <DEDUP_REMOVED lines=24> */
.L_x_21178:
[----:B------:R-:W-:Y:S05]  /*11ed0*/  BSYNC.RECONVERGENT B1 ;  /* 0x0000000000017941 */ /* 0x000fea0003800200 */
.L_x_21177:
[----:B-----5:R1:W5:Y:S04]  /*11ee0*/  @P1 LDG.E.128 R104, desc[UR8][R150.64] ;  /* 0x0000000896681981 */ /* 0x020368000c1e1d00 */
[----:B------:R1:W5:Y:S04]  /*11ef0*/  @P0 LDG.E.128 R108, desc[UR8][R148.64] ;  /* 0x00000008946c0981 */ /* 0x000368000c1e1d00 */
[----:B------:R1:W5:Y:S01]  /*11f00*/  @P0 LDG.E.128 R112, desc[UR8][R148.64+0x10] ;  /* 0x0000100894700981 */ /* 0x000362000c1e1d00 */
[----:B------:R-:W-:Y:S04]  /*11f10*/  BSSY.RECONVERGENT B1, `(.L_x_21179) ;  /* 0x000057c000017945 */ /* 0x000fe80003800200 */
[----:B------:R-:W-:Y:S05]  /*11f20*/  @!P0 BRA `(.L_x_21180) ;  /* 0x0000002800f88947 */ /* 0x000fea0003800000 */
[----:B------:R-:W-:Y:S01]  /*11f30*/  ISETP.GT.AND P2, PT, R230, RZ, PT ;  /* 0x000000ffe600720c */ /* 0x000fe20003f44270 */
[----:B------:R-:W-:Y:S01]  /*11f40*/  BSSY.RECONVERGENT B2, `(.L_x_21181) ;  /* 0x0000059000027945 */ /* 0x000fe20003800200 */
[----:B------:R-:W-:Y:S01]  /*11f50*/  MOV R160, R8 ;  /* 0x0000000800a07202 */ /* 0x000fe20000000f00 */
[----:B0-----:R-:W-:Y:S01]  /*11f60*/  IMAD.MOV.U32 R142, RZ, RZ, R152 ;  /* 0x000000ffff8e7224 */ /* 0x001fe200078e0098 */
        /* <DEDUP_REMOVED lines=18> */
.L_x_21185:
        /* <DEDUP_REMOVED lines=13> */
.L_x_21187:
[----:B------:R-:W-:Y:S05]  /*12160*/  BSYNC.RECONVERGENT B4 ;  /* 0x0000000000047941 */ /* 0x000fea0003800200 */
.L_x_21186:
        /* <DEDUP_REMOVED lines=42> */
.L_x_21184:
[----:B------:R-:W-:Y:S05]  /*12410*/  BSYNC.RECONVERGENT B3 ;  /* 0x0000000000037941 */ /* 0x000fea0003800200 */
.L_x_21183:
[----:B------:R-:W-:Y:S01]  /*12420*/  HFMA2 R141, -RZ, RZ, 0.1171875, 0 ;  /* 0x2f800000ff8d7431 */ /* 0x000fe200000001ff */
[----:B------:R-:W-:Y:S01]  /*12430*/  I2FP.F32.U32 R8, R140 ;  /* 0x0000008c00087245 */ /* 0x000fe20000201000 */
[----:B------:R-:W-:-:S04]  /*12440*/  IMAD.U32 R140, R104, 0x10000, RZ ;  /* 0x00010000688c7824 */ /* 0x000fc800078e00ff */
        /* <DEDUP_REMOVED lines=8> */
.L_x_21182:
[----:B------:R-:W-:Y:S05]  /*124d0*/  BSYNC.RECONVERGENT B2 ;  /* 0x0000000000027941 */ /* 0x000fea0003800200 */
.L_x_21181:
        /* <DEDUP_REMOVED lines=17> */
.L_x_21192:
        /* <DEDUP_REMOVED lines=13> */
.L_x_21194:
[----:B------:R-:W-:Y:S05]  /*126c0*/  BSYNC.RECONVERGENT B4 ;  /* 0x0000000000047941 */ /* 0x000fea0003800200 */
.L_x_21193:
        /* <DEDUP_REMOVED lines=42> */
.L_x_21191:
[----:B------:R-:W-:Y:S05]  /*12970*/  BSYNC.RECONVERGENT B3 ;  /* 0x0000000000037941 */ /* 0x000fea0003800200 */
.L_x_21190:
        /* <DEDUP_REMOVED lines=12> */
.L_x_21189:
[----:B------:R-:W-:Y:S05]  /*12a40*/  BSYNC.RECONVERGENT B2 ;  /* 0x0000000000027941 */ /* 0x000fea0003800200 */
.L_x_21188:
        /* <DEDUP_REMOVED lines=17> */
.L_x_21199:
        /* <DEDUP_REMOVED lines=13> */
.L_x_21201:
[----:B------:R-:W-:Y:S05]  /*12c30*/  BSYNC.RECONVERGENT B4 ;  /* 0x0000000000047941 */ /* 0x000fea0003800200 */
.L_x_21200:
        /* <DEDUP_REMOVED lines=43> */
.L_x_21198:
[----:B------:R-:W-:Y:S05]  /*12ef0*/  BSYNC.RECONVERGENT B3 ;  /* 0x0000000000037941 */ /* 0x000fea0003800200 */
.L_x_21197:
        /* <DEDUP_REMOVED lines=11> */
.L_x_21196:
[----:B------:R-:W-:Y:S05]  /*12fb0*/  BSYNC.RECONVERGENT B2 ;  /* 0x0000000000027941 */ /* 0x000fea0003800200 */
.L_x_21195:
        /* <DEDUP_REMOVED lines=17> */
.L_x_21206:
        /* <DEDUP_REMOVED lines=13> */
.L_x_21208:
[----:B------:R-:W-:Y:S05]  /*131a0*/  BSYNC.RECONVERGENT B4 ;  /* 0x0000000000047941 */ /* 0x000fea0003800200 */
.L_x_21207:
        /* <DEDUP_REMOVED lines=43> */
.L_x_21205:
[----:B------:R-:W-:Y:S05]  /*13460*/  BSYNC.RECONVERGENT B3 ;  /* 0x0000000000037941 */ /* 0x000fea0003800200 */
.L_x_21204:
        /* <DEDUP_REMOVED lines=12> */
.L_x_21203:
[----:B------:R-:W-:Y:S05]  /*13530*/  BSYNC.RECONVERGENT B2 ;  /* 0x0000000000027941 */ /* 0x000fea0003800200 */
.L_x_21202:
        /* <DEDUP_REMOVED lines=17> */
.L_x_21213:
        /* <DEDUP_REMOVED lines=13> */
.L_x_21215:
[----:B------:R-:W-:Y:S05]  /*13720*/  BSYNC.RECONVERGENT B4 ;  /* 0x0000000000047941 */ /* 0x000fea0003800200 */
.L_x_21214:
        /* <DEDUP_REMOVED lines=43> */
.L_x_21212:
[----:B------:R-:W-:Y:S05]  /*139e0*/  BSYNC.RECONVERGENT B3 ;  /* 0x0000000000037941 */ /* 0x000fea0003800200 */
.L_x_21211:
        /* <DEDUP_REMOVED lines=11> */
.L_x_21210:
[----:B------:R-:W-:Y:S05]  /*13aa0*/  BSYNC.RECONVERGENT B2 ;  /* 0x0000000000027941 */ /* 0x000fea0003800200 */
.L_x_21209:
        /* <DEDUP_REMOVED lines=17> */
.L_x_21220:
        /* <DEDUP_REMOVED lines=13> */
.L_x_21222:
[----:B------:R-:W-:Y:S05]  /*13c90*/  BSYNC.RECONVERGENT B4 ;  /* 0x0000000000047941 */ /* 0x000fea0003800200 */
.L_x_21221:
        /* <DEDUP_REMOVED lines=43> */
.L_x_21219:
[----:B------:R-:W-:Y:S05]  /*13f50*/  BSYNC.RECONVERGENT B3 ;  /* 0x0000000000037941 */ /* 0x000fea0003800200 */
.L_x_21218:
        /* <DEDUP_REMOVED lines=12> */
.L_x_21217:
[----:B------:R-:W-:Y:S05]  /*14020*/  BSYNC.RECONVERGENT B2 ;  /* 0x0000000000027941 */ /* 0x000fea0003800200 */
.L_x_21216:
[----:B------:R-:W-:Y:S01]  /*14030*/  BSSY.RECONVERGENT B2, `(.L_x_21223) ;  /* 0x0000056000027945 */ /* 0x000fe20003800200 */
[----:B-1----:R-:W-:Y:S01]  /*14040*/  MOV R148, R8 ;  /* 0x0000000800947202 */ /* 0x002fe20000000f00 */
        /* <DEDUP_REMOVED lines=15> */
.L_x_21227:
        /* <DEDUP_REMOVED lines=13> */
.L_x_21229:
[----:B------:R-:W-:Y:S05]  /*14210*/  BSYNC.RECONVERGENT B4 ;  /* 0x0000000000047941 */ /* 0x000fea0003800200 */
.L_x_21228:
        /* <DEDUP_REMOVED lines=43> */
.L_x_21226:
[----:B------:R-:W-:Y:S05]  /*144d0*/  BSYNC.RECONVERGENT B3 ;  /* 0x0000000000037941 */ /* 0x000fea0003800200 */
.L_x_21225:
        /* <DEDUP_REMOVED lines=11> */
.L_x_21224:
[----:B------:R-:W-:Y:S05]  /*14590*/  BSYNC.RECONVERGENT B2 ;  /* 0x0000000000027941 */ /* 0x000fea0003800200 */
.L_x_21223:
        /* <DEDUP_REMOVED lines=16> */
.L_x_21233:
        /* <DEDUP_REMOVED lines=13> */
.L_x_21235:
[----:B------:R-:W-:Y:S05]  /*14770*/  BSYNC.RECONVERGENT B3 ;  /* 0x0000000000037941 */ /* 0x000fea0003800200 */
.L_x_21234:
        /* <DEDUP_REMOVED lines=43> */
.L_x_21232:
[----:B------:R-:W-:Y:S05]  /*14a30*/  BSYNC.RECONVERGENT B2 ;  /* 0x0000000000027941 */ /* 0x000fea0003800200 */
.L_x_21231:
[----:B------:R-:W-:Y:S01]  /*14a40*/  PRMT R147, R107, 0x7632, R147 ;  /* 0x000076326b937816 */ /* 0x000fe20000000093 */
[----:B------:R-:W-:Y:S01]  /*14a50*/  IMAD.MOV.U32 R149, RZ, RZ, 0x2f800000 ;  /* 0x2f800000ff957424 */ /* 0x000fe200078e00ff */
[----:B------:R-:W-:Y:S01]  /*14a60*/  I2FP.F32.U32 R8, R8 ;  /* 0x0000000800087245 */ /* 0x000fe20000201000 */
[----:B------:R-:W-:Y:S01]  /*14a70*/  IMAD.U32 R148, R197, 0x10000, RZ ;  /* 0x00010000c5947824 */ /* 0x000fe200078e00ff */
[----:B------:R-:W-:-:S03]  /*14a80*/  SHF.L.U32 R147, R147, 0x10, RZ ;  /* 0x0000001093937819 */ /* 0x000fc600000006ff */
[----:B------:R-:W-:Y:S02]  /*14a90*/  FFMA.FTZ R8, R8, R149, 1.1641532182693481445e-10 ;  /* 0x2f00000008087423 */ /* 0x000fe40000010095 */
[----:B------:R-:W-:-:S03]  /*14aa0*/  FMUL.FTZ R147, R147, UR13 ;  /* 0x0000000d93937c20 */ /* 0x000fc60008410000 */
[----:B------:R-:W-:Y:S01]  /*14ab0*/  FSETP.GTU.FTZ.AND P2, PT, R8, UR10, PT ;  /* 0x0000000a08007c0b */ /* 0x000fe2000bf5c000 */
[----:B------:R-:W-:-:S03]  /*14ac0*/  FMUL.FTZ R147, R147, UR12 ;  /* 0x0000000c93937c20 */ /* 0x000fc60008410000 */
[----:B------:R-:W-:Y:S02]  /*14ad0*/  SEL R223, RZ, 0x1, P2 ;  /* 0x00000001ffdf7807 */ /* 0x000fe40001000000 */
[----:B------:R-:W-:-:S05]  /*14ae0*/  FSEL R8, R147, RZ, !P2 ;  /* 0x000000ff93087208 */ /* 0x000fca0005000000 */
[----:B------:R-:W-:Y:S01]  /*14af0*/  FFMA.FTZ R147, R8, R148, R115 ;  /* 0x0000009408937223 */ /* 0x000fe20000010073 */
[----:B------:R-:W-:Y:S06]  /*14b00*/  BRA `(.L_x_21230) ;  /* 0x0000002800f07947 */ /* 0x000fec0003800000 */
.L_x_21180:
[----:B------:R-:W-:Y:S01]  /*14b10*/  BSSY.RECONVERGENT B2, `(.L_x_21236) ;  /* 0x0000059000027945 */ /* 0x000fe20003800200 */
[----:B0-----:R-:W-:Y:S01]  /*14b20*/  HFMA2 R140, -RZ, RZ, 0, 0 ;  /* 0x00000000ff8c7431 */ /* 0x001fe200000001ff */
        /* <DEDUP_REMOVED lines=19> */
.L_x_21240:
        /* <DEDUP_REMOVED lines=13> */
.L_x_21242:
[----:B------:R-:W-:Y:S05]  /*14d30*/  BSYNC.RECONVERGENT B4 ;  /* 0x0000000000047941 */ /* 0x000fea0003800200 */
.L_x_21241:
        /* <DEDUP_REMOVED lines=42> */
.L_x_21239:
[----:B------:R-:W-:Y:S05]  /*14fe0*/  BSYNC.RECONVERGENT B3 ;  /* 0x0000000000037941 */ /* 0x000fea0003800200 */
.L_x_21238:
        /* <DEDUP_REMOVED lines=11> */
.L_x_21237:
[----:B------:R-:W-:Y:S05]  /*150a0*/  BSYNC.RECONVERGENT B2 ;  /* 0x0000000000027941 */ /* 0x000fea0003800200 */
.L_x_21236:
        /* <DEDUP_REMOVED lines=17> */
.L_x_21247:
        /* <DEDUP_REMOVED lines=13> */
.L_x_21249:
[----:B------:R-:W-:Y:S05]  /*15290*/  BSYNC.RECONVERGENT B4 ;  /* 0x0000000000047941 */ /* 0x000fea0003800200 */
.L_x_21248:
        /* <DEDUP_REMOVED lines=42> */
.L_x_21246:
[----:B------:R-:W-:Y:S05]  /*15540*/  BSYNC.RECONVERGENT B3 ;  /* 0x0000000000037941 */ /* 0x000fea0003800200 */
.L_x_21245:
        /* <DEDUP_REMOVED lines=12> */
.L_x_21244:
[----:B------:R-:W-:Y:S05]  /*15610*/  BSYNC.RECONVERGENT B2 ;  /* 0x0000000000027941 */ /* 0x000fea0003800200 */
.L_x_21243:
        /* <DEDUP_REMOVED lines=17> */
.L_x_21254:
        /* <DEDUP_REMOVED lines=13> */
.L_x_21256:
[----:B------:R-:W-:Y:S05]  /*15800*/  BSYNC.RECONVERGENT B4 ;  /* 0x0000000000047941 */ /* 0x000fea0003800200 */
.L_x_21255:
        /* <DEDUP_REMOVED lines=43> */
.L_x_21253:
[----:B------:R-:W-:Y:S05]  /*15ac0*/  BSYNC.RECONVERGENT B3 ;  /* 0x0000000000037941 */ /* 0x000fea0003800200 */
.L_x_21252:
        /* <DEDUP_REMOVED lines=11> */
.L_x_21251:
[----:B------:R-:W-:Y:S05]  /*15b80*/  BSYNC.RECONVERGENT B2 ;  /* 0x0000000000027941 */ /* 0x000fea0003800200 */
.L_x_21250:
        /* <DEDUP_REMOVED lines=17> */
.L_x_21261:
        /* <DEDUP_REMOVED lines=13> */
.L_x_21263:
[----:B------:R-:W-:Y:S05]  /*15d70*/  BSYNC.RECONVERGENT B4 ;  /* 0x0000000000047941 */ /* 0x000fea0003800200 */
.L_x_21262:
        /* <DEDUP_REMOVED lines=43> */
.L_x_21260:
[----:B------:R-:W-:Y:S05]  /*16030*/  BSYNC.RECONVERGENT B3 ;  /* 0x0000000000037941 */ /* 0x000fea0003800200 */
.L_x_21259:
        /* <DEDUP_REMOVED lines=12> */
.L_x_21258:
[----:B------:R-:W-:Y:S05]  /*16100*/  BSYNC.RECONVERGENT B2 ;  /* 0x0000000000027941 */ /* 0x000fea0003800200 */
.L_x_21257:
        /* <DEDUP_REMOVED lines=17> */
.L_x_21268:
        /* <DEDUP_REMOVED lines=13> */
.L_x_21270:
[----:B------:R-:W-:Y:S05]  /*162f0*/  BSYNC.RECONVERGENT B4 ;  /* 0x0000000000047941 */ /* 0x000fea0003800200 */
.L_x_21269:
        /* <DEDUP_REMOVED lines=43> */
.L_x_21267:
[----:B------:R-:W-:Y:S05]  /*165b0*/  BSYNC.RECONVERGENT B3 ;  /* 0x0000000000037941 */ /* 0x000fea0003800200 */
.L_x_21266:
        /* <DEDUP_REMOVED lines=11> */
.L_x_21265:
[----:B------:R-:W-:Y:S05]  /*16670*/  BSYNC.RECONVERGENT B2 ;  /* 0x0000000000027941 */ /* 0x000fea0003800200 */
.L_x_21264:
        /* <DEDUP_REMOVED lines=17> */
.L_x_21275:
        /* <DEDUP_REMOVED lines=13> */
.L_x_21277:
[----:B------:R-:W-:Y:S05]  /*16860*/  BSYNC.RECONVERGENT B4 ;  /* 0x0000000000047941 */ /* 0x000fea0003800200 */
.L_x_21276:
        /* <DEDUP_REMOVED lines=43> */
.L_x_21274:
[----:B------:R-:W-:Y:S05]  /*16b20*/  BSYNC.RECONVERGENT B3 ;  /* 0x0000000000037941 */ /* 0x000fea0003800200 */
.L_x_21273:
        /* <DEDUP_REMOVED lines=12> */
.L_x_21272:
[----:B------:R-:W-:Y:S05]  /*16bf0*/  BSYNC.RECONVERGENT B2 ;  /* 0x0000000000027941 */ /* 0x000fea0003800200 */
.L_x_21271:
        /* <DEDUP_REMOVED lines=17> */
.L_x_21282:
        /* <DEDUP_REMOVED lines=13> */
.L_x_21284:
[----:B------:R-:W-:Y:S05]  /*16de0*/  BSYNC.RECONVERGENT B4 ;  /* 0x0000000000047941 */ /* 0x000fea0003800200 */
.L_x_21283:
        /* <DEDUP_REMOVED lines=43> */
.L_x_21281:
[----:B------:R-:W-:Y:S05]  /*170a0*/  BSYNC.RECONVERGENT B3 ;  /* 0x0000000000037941 */ /* 0x000fea0003800200 */
.L_x_21280:
        /* <DEDUP_REMOVED lines=11> */
.L_x_21279:
[----:B------:R-:W-:Y:S05]  /*17160*/  BSYNC.RECONVERGENT B2 ;  /* 0x0000000000027941 */ /* 0x000fea0003800200 */
.L_x_21278:
        /* <DEDUP_REMOVED lines=16> */
.L_x_21287:
        /* <DEDUP_REMOVED lines=13> */
.L_x_21289:
[----:B------:R-:W-:Y:S05]  /*17340*/  BSYNC.RECONVERGENT B3 ;  /* 0x0000000000037941 */ /* 0x000fea0003800200 */
.L_x_21288:
        /* <DEDUP_REMOVED lines=43> */
.L_x_21286:
[----:B------:R-:W-:Y:S05]  /*17600*/  BSYNC.RECONVERGENT B2 ;  /* 0x0000000000027941 */ /* 0x000fea0003800200 */
.L_x_21285:
        /* <DEDUP_REMOVED lines=12> */
.L_x_21230:
[----:B------:R-:W-:Y:S05]  /*176d0*/  BSYNC.RECONVERGENT B1 ;  /* 0x0000000000017941 */ /* 0x000fea0003800200 */
.L_x_21179:
        /* <DEDUP_REMOVED lines=33> */
.L_x_21291:
[----:B------:R-:W-:Y:S05]  /*178f0*/  BSYNC.RECONVERGENT B1 ;  /* 0x0000000000017941 */ /* 0x000fea0003800200 */
.L_x_21290:
        /* <DEDUP_REMOVED lines=27> */
.L_x_21298:
        /* <DEDUP_REMOVED lines=13> */
.L_x_21300:
[----:B------:R-:W-:Y:S05]  /*17b80*/  BSYNC.RECONVERGENT B4 ;  /* 0x0000000000047941 */ /* 0x000fea0003800200 */
.L_x_21299:
        /* <DEDUP_REMOVED lines=43> */
.L_x_21297:
[----:B------:R-:W-:Y:S05]  /*17e40*/  BSYNC.RECONVERGENT B3 ;  /* 0x0000000000037941 */ /* 0x000fea0003800200 */
.L_x_21296:
[----:B------:R-:W-:Y:S01]  /*17e50*/  HFMA2 R149, -RZ, RZ, 0.1171875, 0 ;  /* 0x2f800000ff957431 */ /* 0x000fe200000001ff */
[----:B------:R-:W-:Y:S01]  /*17e60*/  I2FP.F32.U32 R148, R148 ;  /* 0x0000009400947245 */ /* 0x000fe20000201000 */
[----:B------:R-:W-:-:S04]  /*17e70*/  IMAD.U32 R151, R104, 0x10000, RZ ;  /* 0x0001000068977824 */ /* 0x000fc800078e00ff */
[----:B------:R-:W-:Y:S01]  /*17e80*/  FMUL.FTZ R151, R151, UR13 ;  /* 0x0000000d97977c20 */ /* 0x000fe20008410000 */
[----:B------:R-:W-:-:S03]  /*17e90*/  FFMA.FTZ R148, R148, R149, 1.1641532182693481445e-10 ;  /* 0x2f00000094947423 */ /* 0x000fc60000010095 */
[----:B------:R-:W-:Y:S02]  /*17ea0*/  FMUL.FTZ R149, R151, UR12 ;  /* 0x0000000c97957c20 */ /* 0x000fe40008410000 */
[----:B------:R-:W-:Y:S02]  /*17eb0*/  FSETP.GTU.FTZ.AND P3, PT, R148, UR10, PT ;  /* 0x0000000a94007c0b */ /* 0x000fe4000bf7c000 */
[----:B------:R-:W-:Y:S02]  /*17ec0*/  SHF.L.U32 R148, R96, 0x10, RZ ;  /* 0x0000001060947819 */ /* 0x000fe400000006ff */
[----:B------:R-:W-:Y:S02]  /*17ed0*/  FSEL R149, R149, RZ, !P3 ;  /* 0x000000ff95957208 */ /* 0x000fe40005800000 */
[----:B------:R-:W-:-:S03]  /*17ee0*/  SEL R215, RZ, 0x1, P3 ;  /* 0x00000001ffd77807 */ /* 0x000fc60001800000 */
[----:B------:R-:W-:-:S07]  /*17ef0*/  FFMA.FTZ R148, R149, R148, R108 ;  /* 0x0000009495947223 */ /* 0x000fce000001006c */
.L_x_21295:
[----:B------:R-:W-:Y:S05]  /*17f00*/  BSYNC.RECONVERGENT B2 ;  /* 0x0000000000027941 */ /* 0x000fea0003800200 */
.L_x_21294:
        /* <DEDUP_REMOVED lines=17> */
.L_x_21305:
        /* <DEDUP_REMOVED lines=13> */
.L_x_21307:
[----:B------:R-:W-:Y:S05]  /*180f0*/  BSYNC.RECONVERGENT B4 ;  /* 0x0000000000047941 */ /* 0x000fea0003800200 */
.L_x_21306:
        /* <DEDUP_REMOVED lines=42> */
.L_x_21304:
[----:B------:R-:W-:Y:S05]  /*183a0*/  BSYNC.RECONVERGENT B3 ;  /* 0x0000000000037941 */ /* 0x000fea0003800200 */
.L_x_21303:
        /* <DEDUP_REMOVED lines=12> */
.L_x_21302:
[----:B------:R-:W-:Y:S05]  /*18470*/  BSYNC.RECONVERGENT B2 ;  /* 0x0000000000027941 */ /* 0x000fea0003800200 */
.L_x_21301:
        /* <DEDUP_REMOVED lines=17> */
.L_x_21312:
        /* <DEDUP_REMOVED lines=13> */
.L_x_21314:
[----:B------:R-:W-:Y:S05]  /*18660*/  BSYNC.RECONVERGENT B4 ;  /* 0x0000000000047941 */ /* 0x000fea0003800200 */
.L_x_21313:
        /* <DEDUP_REMOVED lines=43> */
.L_x_21311:
[----:B------:R-:W-:Y:S05]  /*18920*/  BSYNC.RECONVERGENT B3 ;  /* 0x0000000000037941 */ /* 0x000fea0003800200 */
.L_x_21310:
        /* <DEDUP_REMOVED lines=11> */
.L_x_21309:
[----:B------:R-:W-:Y:S05]  /*189e0*/  BSYNC.RECONVERGENT B2 ;  /* 0x0000000000027941 */ /* 0x000fea0003800200 */
.L_x_21308:
        /* <DEDUP_REMOVED lines=17> */
.L_x_21319:
        /* <DEDUP_REMOVED lines=13> */
.L_x_21321:
[----:B------:R-:W-:Y:S05]  /*18bd0*/  BSYNC.RECONVERGENT B4 ;  /* 0x0000000000047941 */ /* 0x000fea0003800200 */
.L_x_21320:
        /* <DEDUP_REMOVED lines=43> */
.L_x_21318:
[----:B------:R-:W-:Y:S05]  /*18e90*/  BSYNC.RECONVERGENT B3 ;  /* 0x0000000000037941 */ /* 0x000fea0003800200 */
.L_x_21317:
        /* <DEDUP_REMOVED lines=12> */
.L_x_21316:
[----:B------:R-:W-:Y:S05]  /*18f60*/  BSYNC.RECONVERGENT B2 ;  /* 0x0000000000027941 */ /* 0x000fea0003800200 */
.L_x_21315:
        /* <DEDUP_REMOVED lines=17> */
.L_x_21326:
        /* <DEDUP_REMOVED lines=13> */
.L_x_21328:
[----:B------:R-:W-:Y:S05]  /*19150*/  BSYNC.RECONVERGENT B4 ;  /* 0x0000000000047941 */ /* 0x000fea0003800200 */
.L_x_21327:
        /* <DEDUP_REMOVED lines=43> */
.L_x_21325:
[----:B------:R-:W-:Y:S05]  /*19410*/  BSYNC.RECONVERGENT B3 ;  /* 0x0000000000037941 */ /* 0x000fea0003800200 */
.L_x_21324:
        /* <DEDUP_REMOVED lines=11> */
.L_x_21323:
[----:B------:R-:W-:Y:S05]  /*194d0*/  BSYNC.RECONVERGENT B2 ;  /* 0x0000000000027941 */ /* 0x000fea0003800200 */
.L_x_21322:
        /* <DEDUP_REMOVED lines=17> */
.L_x_21333:
        /* <DEDUP_REMOVED lines=13> */
.L_x_21335:
[----:B------:R-:W-:Y:S05]  /*196c0*/  BSYNC.RECONVERGENT B4 ;  /* 0x0000000000047941 */ /* 0x000fea0003800200 */
.L_x_21334:
        /* <DEDUP_REMOVED lines=43> */
.L_x_21332:
[----:B------:R-:W-:Y:S05]  /*19980*/  BSYNC.RECONVERGENT B3 ;  /* 0x0000000000037941 */ /* 0x000fea0003800200 */
.L_x_21331:
        /* <DEDUP_REMOVED lines=12> */
.L_x_21330:
[----:B------:R-:W-:Y:S05]  /*19a50*/  BSYNC.RECONVERGENT B2 ;  /* 0x0000000000027941 */ /* 0x000fea0003800200 */
.L_x_21329:
        /* <DEDUP_REMOVED lines=17> */
.L_x_21340:
        /* <DEDUP_REMOVED lines=13> */
.L_x_21342:
[----:B------:R-:W-:Y:S05]  /*19c40*/  BSYNC.RECONVERGENT B4 ;  /* 0x0000000000047941 */ /* 0x000fea0003800200 */
.L_x_21341:
        /* <DEDUP_REMOVED lines=43> */
.L_x_21339:
[----:B------:R-:W-:Y:S05]  /*19f00*/  BSYNC.RECONVERGENT B3 ;  /* 0x0000000000037941 */ /* 0x000fea0003800200 */
.L_x_21338:
        /* <DEDUP_REMOVED lines=11> */
.L_x_21337:
[----:B------:R-:W-:Y:S05]  /*19fc0*/  BSYNC.RECONVERGENT B2 ;  /* 0x0000000000027941 */ /* 0x000fea0003800200 */
.L_x_21336:
        /* <DEDUP_REMOVED lines=16> */
.L_x_21346:
        /* <DEDUP_REMOVED lines=13> */
.L_x_21348:
[----:B------:R-:W-:Y:S05]  /*1a1a0*/  BSYNC.RECONVERGENT B3 ;  /* 0x0000000000037941 */ /* 0x000fea0003800200 */
.L_x_21347:
        /* <DEDUP_REMOVED lines=43> */
.L_x_21345:
[----:B------:R-:W-:Y:S05]  /*1a460*/  BSYNC.RECONVERGENT B2 ;  /* 0x0000000000027941 */ /* 0x000fea0003800200 */
.L_x_21344:
        /* <DEDUP_REMOVED lines=13> */
.L_x_21293:
        /* <DEDUP_REMOVED lines=21> */
.L_x_21353:
        /* <DEDUP_REMOVED lines=13> */
.L_x_21355:
[----:B------:R-:W-:Y:S05]  /*1a760*/  BSYNC.RECONVERGENT B4 ;  /* 0x0000000000047941 */ /* 0x000fea0003800200 */
.L_x_21354:
        /* <DEDUP_REMOVED lines=43> */
.L_x_21352:
[----:B------:R-:W-:Y:S05]  /*1aa20*/  BSYNC.RECONVERGENT B3 ;  /* 0x0000000000037941 */ /* 0x000fea0003800200 */
.L_x_21351:
        /* <DEDUP_REMOVED lines=11> */
.L_x_21350:
[----:B------:R-:W-:Y:S05]  /*1aae0*/  BSYNC.RECONVERGENT B2 ;  /* 0x0000000000027941 */ /* 0x000fea0003800200 */
.L_x_21349:
        /* <DEDUP_REMOVED lines=17> */
.L_x_21360:
        /* <DEDUP_REMOVED lines=13> */
.L_x_21362:
[----:B------:R-:W-:Y:S05]  /*1acd0*/  BSYNC.RECONVERGENT B4 ;  /* 0x0000000000047941 */ /* 0x000fea0003800200 */
.L_x_21361:
        /* <DEDUP_REMOVED lines=42> */
.L_x_21359:
[----:B------:R-:W-:Y:S05]  /*1af80*/  BSYNC.RECONVERGENT B3 ;  /* 0x0000000000037941 */ /* 0x000fea0003800200 */
.L_x_21358:
        /* <DEDUP_REMOVED lines=12> */
.L_x_21357:
[----:B------:R-:W-:Y:S05]  /*1b050*/  BSYNC.RECONVERGENT B2 ;  /* 0x0000000000027941 */ /* 0x000fea0003800200 */
.L_x_21356:
        /* <DEDUP_REMOVED lines=17> */
.L_x_21367:
        /* <DEDUP_REMOVED lines=13> */
.L_x_21369:
[----:B------:R-:W-:Y:S05]  /*1b240*/  BSYNC.RECONVERGENT B4 ;  /* 0x0000000000047941 */ /* 0x000fea0003800200 */
.L_x_21368:
        /* <DEDUP_REMOVED lines=43> */
.L_x_21366:
[----:B------:R-:W-:Y:S05]  /*1b500*/  BSYNC.RECONVERGENT B3 ;  /* 0x0000000000037941 */ /* 0x000fea0003800200 */
.L_x_21365:
        /* <DEDUP_REMOVED lines=11> */
.L_x_21364:
[----:B------:R-:W-:Y:S05]  /*1b5c0*/  BSYNC.RECONVERGENT B2 ;  /* 0x0000000000027941 */ /* 0x000fea0003800200 */
.L_x_21363:
        /* <DEDUP_REMOVED lines=17> */
.L_x_21374:
        /* <DEDUP_REMOVED lines=13> */
.L_x_21376:
[----:B------:R-:W-:Y:S05]  /*1b7b0*/  BSYNC.RECONVERGENT B4 ;  /* 0x0000000000047941 */ /* 0x000fea0003800200 */
.L_x_21375:
        /* <DEDUP_REMOVED lines=43> */
.L_x_21373:
[----:B------:R-:W-:Y:S05]  /*1ba70*/  BSYNC.RECONVERGENT B3 ;  /* 0x0000000000037941 */ /* 0x000fea0003800200 */
.L_x_21372:
        /* <DEDUP_REMOVED lines=12> */
.L_x_21371:
[----:B------:R-:W-:Y:S05]  /*1bb40*/  BSYNC.RECONVERGENT B2 ;  /* 0x0000000000027941 */ /* 0x000fea0003800200 */
.L_x_21370:
        /* <DEDUP_REMOVED lines=17> */
.L_x_21381:
        /* <DEDUP_REMOVED lines=13> */
.L_x_21383:
[----:B------:R-:W-:Y:S05]  /*1bd30*/  BSYNC.RECONVERGENT B4 ;  /* 0x0000000000047941 */ /* 0x000fea0003800200 */
.L_x_21382:
        /* <DEDUP_REMOVED lines=43> */
.L_x_21380:
[----:B------:R-:W-:Y:S05]  /*1bff0*/  BSYNC.RECONVERGENT B3 ;  /* 0x0000000000037941 */ /* 0x000fea0003800200 */
.L_x_21379:
        /* <DEDUP_REMOVED lines=11> */
.L_x_21378:
[----:B------:R-:W-:Y:S05]  /*1c0b0*/  BSYNC.RECONVERGENT B2 ;  /* 0x0000000000027941 */ /* 0x000fea0003800200 */
.L_x_21377:
        /* <DEDUP_REMOVED lines=17> */
.L_x_21388:
        /* <DEDUP_REMOVED lines=13> */
.L_x_21390:
[----:B------:R-:W-:Y:S05]  /*1c2a0*/  BSYNC.RECONVERGENT B4 ;  /* 0x0000000000047941 */ /* 0x000fea0003800200 */
.L_x_21389:
        /* <DEDUP_REMOVED lines=43> */
.L_x_21387:
[----:B------:R-:W-:Y:S05]  /*1c560*/  BSYNC.RECONVERGENT B3 ;  /* 0x0000000000037941 */ /* 0x000fea0003800200 */
.L_x_21386:
[----:B-1----:R-:W-:Y:S01]  /*1c570*/  HFMA2 R156, -RZ, RZ, 0.1171875, 0 ;  /* 0x2f800000ff9c7431 */ /* 0x002fe200000001ff */
        /* <DEDUP_REMOVED lines=11> */
.L_x_21385:
[----:B------:R-:W-:Y:S05]  /*1c630*/  BSYNC.RECONVERGENT B2 ;  /* 0x0000000000027941 */ /* 0x000fea0003800200 */
.L_x_21384:
[----:B------:R-:W-:Y:S01]  /*1c640*/  BSSY.RECONVERGENT B2, `(.L_x_21391) ;  /* 0x0000056000027945 */ /* 0x000fe20003800200 */
[----:B-1----:R-:W-:Y:S01]  /*1c650*/  IMAD.MOV.U32 R156, RZ, RZ, R155 ;  /* 0x000000ffff9c7224 */ /* 0x002fe200078e009b */
        /* <DEDUP_REMOVED lines=15> */
.L_x_21395:
        /* <DEDUP_REMOVED lines=13> */
.L_x_21397:
[----:B------:R-:W-:Y:S05]  /*1c820*/  BSYNC.RECONVERGENT B4 ;  /* 0x0000000000047941 */ /* 0x000fea0003800200 */
.L_x_21396:
        /* <DEDUP_REMOVED lines=43> */
.L_x_21394:
[----:B------:R-:W-:Y:S05]  /*1cae0*/  BSYNC.RECONVERGENT B3 ;  /* 0x0000000000037941 */ /* 0x000fea0003800200 */
.L_x_21393:
        /* <DEDUP_REMOVED lines=11> */
.L_x_21392:
[----:B------:R-:W-:Y:S05]  /*1cba0*/  BSYNC.RECONVERGENT B2 ;  /* 0x0000000000027941 */ /* 0x000fea0003800200 */
.L_x_21391:
        /* <DEDUP_REMOVED lines=16> */
.L_x_21400:
        /* <DEDUP_REMOVED lines=13> */
.L_x_21402:
[----:B------:R-:W-:Y:S05]  /*1cd80*/  BSYNC.RECONVERGENT B3 ;  /* 0x0000000000037941 */ /* 0x000fea0003800200 */
.L_x_21401:
        /* <DEDUP_REMOVED lines=43> */
.L_x_21399:
[----:B------:R-:W-:Y:S05]  /*1d040*/  BSYNC.RECONVERGENT B2 ;  /* 0x0000000000027941 */ /* 0x000fea0003800200 */
.L_x_21398:
        /* <DEDUP_REMOVED lines=12> */
.L_x_21343:
[----:B------:R-:W-:Y:S05]  /*1d110*/  BSYNC.RECONVERGENT B1 ;  /* 0x0000000000017941 */ /* 0x000fea0003800200 */
.L_x_21292:
[----:B------:R-:W-:Y:S01]  /*1d120*/  VIADD R157, R233, 0x80 ;  /* 0x00000080e99d7836 */ /* 0x000fe20000000000 */
[----:B------:R-:W0:Y:S01]  /*1d130*/  @P1 LDC.64 R228, c[0x0][0x390] ;  /* 0x0000e400ffe41b82 */ /* 0x000e220000000a00 */
[----:B------:R-:W-:Y:S01]  /*1d140*/  IADD3 R237, PT, PT, R231, 0xa0, RZ ;  /* 0x000000a0e7ed7810 */ /* 0x000fe20007ffe0ff */
[----:B------:R-:W-:Y:S01]  /*1d150*/  VIADD R233, R233, 0xa0 ;  /* 0x000000a0e9e97836 */ /* 0x000fe20000000000 */
        /* <DEDUP_REMOVED lines=29> */
.L_x_21404:
[----:B------:R-:W-:Y:S05]  /*1d330*/  BSYNC.RECONVERGENT B1 ;  /* 0x0000000000017941 */ /* 0x000fea0003800200 */
.L_x_21403:
        /* <DEDUP_REMOVED lines=27> */
.L_x_21411:
        /* <DEDUP_REMOVED lines=13> */
.L_x_21413:
[----:B------:R-:W-:Y:S05]  /*1d5c0*/  BSYNC.RECONVERGENT B4 ;  /* 0x0000000000047941 */ /* 0x000fea0003800200 */
.L_x_21412:
        /* <DEDUP_REMOVED lines=42> */
.L_x_21410:
[----:B------:R-:W-:Y:S05]  /*1d870*/  BSYNC.RECONVERGENT B3 ;  /* 0x0000000000037941 */ /* 0x000fea0003800200 */
.L_x_21409:
        /* <DEDUP_REMOVED lines=11> */
.L_x_21408:
[----:B------:R-:W-:Y:S05]  /*1d930*/  BSYNC.RECONVERGENT B2 ;  /* 0x0000000000027941 */ /* 0x000fea0003800200 */
.L_x_21407:
        /* <DEDUP_REMOVED lines=17> */
.L_x_21418:
        /* <DEDUP_REMOVED lines=13> */
.L_x_21420:
[----:B------:R-:W-:Y:S05]  /*1db20*/  BSYNC.RECONVERGENT B4 ;  /* 0x0000000000047941 */ /* 0x000fea0003800200 */
.L_x_21419:
        /* <DEDUP_REMOVED lines=42> */
.L_x_21417:
[----:B------:R-:W-:Y:S05]  /*1ddd0*/  BSYNC.RECONVERGENT B3 ;  /* 0x0000000000037941 */ /* 0x000fea0003800200 */
.L_x_21416:
        /* <DEDUP_REMOVED lines=12> */
.L_x_21415:
[----:B------:R-:W-:Y:S05]  /*1dea0*/  BSYNC.RECONVERGENT B2 ;  /* 0x0000000000027941 */ /* 0x000fea0003800200 */
.L_x_21414:
        /* <DEDUP_REMOVED lines=17> */
.L_x_21425:
        /* <DEDUP_REMOVED lines=13> */
.L_x_21427:
[----:B------:R-:W-:Y:S05]  /*1e090*/  BSYNC.RECONVERGENT B4 ;  /* 0x0000000000047941 */ /* 0x000fea0003800200 */
.L_x_21426:
        /* <DEDUP_REMOVED lines=43> */
.L_x_21424:
[----:B------:R-:W-:Y:S05]  /*1e350*/  BSYNC.RECONVERGENT B3 ;  /* 0x0000000000037941 */ /* 0x000fea0003800200 */
.L_x_21423:
        /* <DEDUP_REMOVED lines=11> */
.L_x_21422:
[----:B------:R-:W-:Y:S05]  /*1e410*/  BSYNC.RECONVERGENT B2 ;  /* 0x0000000000027941 */ /* 0x000fea0003800200 */
.L_x_21421:
        /* <DEDUP_REMOVED lines=17> */
.L_x_21432:
        /* <DEDUP_REMOVED lines=13> */
.L_x_21434:
[----:B------:R-:W-:Y:S05]  /*1e600*/  BSYNC.RECONVERGENT B4 ;  /* 0x0000000000047941 */ /* 0x000fea0003800200 */
.L_x_21433:
        /* <DEDUP_REMOVED lines=43> */
.L_x_21431:
[----:B------:R-:W-:Y:S05]  /*1e8c0*/  BSYNC.RECONVERGENT B3 ;  /* 0x0000000000037941 */ /* 0x000fea0003800200 */
.L_x_21430:
        /* <DEDUP_REMOVED lines=12> */
.L_x_21429:
[----:B------:R-:W-:Y:S05]  /*1e990*/  BSYNC.RECONVERGENT B2 ;  /* 0x0000000000027941 */ /* 0x000fea0003800200 */
.L_x_21428:
        /* <DEDUP_REMOVED lines=17> */
.L_x_21439:
        /* <DEDUP_REMOVED lines=13> */
.L_x_21441:
[----:B------:R-:W-:Y:S05]  /*1eb80*/  BSYNC.RECONVERGENT B4 ;  /* 0x0000000000047941 */ /* 0x000fea0003800200 */
.L_x_21440:
        /* <DEDUP_REMOVED lines=43> */
.L_x_21438:
[----:B------:R-:W-:Y:S05]  /*1ee40*/  BSYNC.RECONVERGENT B3 ;  /* 0x0000000000037941 */ /* 0x000fea0003800200 */
.L_x_21437:
        /* <DEDUP_REMOVED lines=11> */
.L_x_21436:
[----:B------:R-:W-:Y:S05]  /*1ef00*/  BSYNC.RECONVERGENT B2 ;  /* 0x0000000000027941 */ /* 0x000fea0003800200 */
.L_x_21435:
        /* <DEDUP_REMOVED lines=17> */
.L_x_21446:
        /* <DEDUP_REMOVED lines=13> */
.L_x_21448:
[----:B------:R-:W-:Y:S05]  /*1f0f0*/  BSYNC.RECONVERGENT B4 ;  /* 0x0000000000047941 */ /* 0x000fea0003800200 */
.L_x_21447:
        /* <DEDUP_REMOVED lines=43> */
.L_x_21445:
[----:B------:R-:W-:Y:S05]  /*1f3b0*/  BSYNC.RECONVERGENT B3 ;  /* 0x0000000000037941 */ /* 0x000fea0003800200 */
.L_x_21444:
        /* <DEDUP_REMOVED lines=12> */
.L_x_21443:
[----:B------:R-:W-:Y:S05]  /*1f480*/  BSYNC.RECONVERGENT B2 ;  /* 0x0000000000027941 */ /* 0x000fea0003800200 */
.L_x_21442:
        /* <DEDUP_REMOVED lines=17> */
.L_x_21453:
        /* <DEDUP_REMOVED lines=13> */
.L_x_21455:
[----:B------:R-:W-:Y:S05]  /*1f670*/  BSYNC.RECONVERGENT B4 ;  /* 0x0000000000047941 */ /* 0x000fea0003800200 */
.L_x_21454:
        /* <DEDUP_REMOVED lines=43> */
.L_x_21452:
[----:B------:R-:W-:Y:S05]  /*1f930*/  BSYNC.RECONVERGENT B3 ;  /* 0x0000000000037941 */ /* 0x000fea0003800200 */
.L_x_21451:
        /* <DEDUP_REMOVED lines=11> */
.L_x_21450:
[----:B------:R-:W-:Y:S05]  /*1f9f0*/  BSYNC.RECONVERGENT B2 ;  /* 0x0000000000027941 */ /* 0x000fea0003800200 */
.L_x_21449:
        /* <DEDUP_REMOVED lines=16> */
.L_x_21459:
        /* <DEDUP_REMOVED lines=13> */
.L_x_21461:
[----:B------:R-:W-:Y:S05]  /*1fbd0*/  BSYNC.RECONVERGENT B3 ;  /* 0x0000000000037941 */ /* 0x000fea0003800200 */
.L_x_21460:
        /* <DEDUP_REMOVED lines=43> */
.L_x_21458:
[----:B------:R-:W-:Y:S05]  /*1fe90*/  BSYNC.RECONVERGENT B2 ;  /* 0x0000000000027941 */ /* 0x000fea0003800200 */
.L_x_21457:
        /* <DEDUP_REMOVED lines=13> */
.L_x_21406:
        /* <DEDUP_REMOVED lines=21> */
.L_x_21466:
        /* <DEDUP_REMOVED lines=13> */
.L_x_21468:
[----:B------:R-:W-:Y:S05]  /*20190*/  BSYNC.RECONVERGENT B4 ;  /* 0x0000000000047941 */ /* 0x000fea0003800200 */
.L_x_21467:
        /* <DEDUP_REMOVED lines=42> */
.L_x_21465:
[----:B------:R-:W-:Y:S05]  /*20440*/  BSYNC.RECONVERGENT B3 ;  /* 0x0000000000037941 */ /* 0x000fea0003800200 */
.L_x_21464:
        /* <DEDUP_REMOVED lines=11> */
.L_x_21463:
[----:B------:R-:W-:Y:S05]  /*20500*/  BSYNC.RECONVERGENT B2 ;  /* 0x0000000000027941 */ /* 0x000fea0003800200 */
.L_x_21462:
        /* <DEDUP_REMOVED lines=17> */
.L_x_21473:
        /* <DEDUP_REMOVED lines=13> */
.L_x_21475:
[----:B------:R-:W-:Y:S05]  /*206f0*/  BSYNC.RECONVERGENT B4 ;  /* 0x0000000000047941 */ /* 0x000fea0003800200 */
.L_x_21474:
        /* <DEDUP_REMOVED lines=42> */
.L_x_21472:
[----:B------:R-:W-:Y:S05]  /*209a0*/  BSYNC.RECONVERGENT B3 ;  /* 0x0000000000037941 */ /* 0x000fea0003800200 */
.L_x_21471:
        /* <DEDUP_REMOVED lines=12> */
.L_x_21470:
[----:B------:R-:W-:Y:S05]  /*20a70*/  BSYNC.RECONVERGENT B2 ;  /* 0x0000000000027941 */ /* 0x000fea0003800200 */
.L_x_21469:
        /* <DEDUP_REMOVED lines=17> */
.L_x_21480:
        /* <DEDUP_REMOVED lines=13> */
.L_x_21482:
[----:B------:R-:W-:Y:S05]  /*20c60*/  BSYNC.RECONVERGENT B4 ;  /* 0x0000000000047941 */ /* 0x000fea0003800200 */
.L_x_21481:
        /* <DEDUP_REMOVED lines=43> */
.L_x_21479:
[----:B------:R-:W-:Y:S05]  /*20f20*/  BSYNC.RECONVERGENT B3 ;  /* 0x0000000000037941 */ /* 0x000fea0003800200 */
.L_x_21478:
        /* <DEDUP_REMOVED lines=11> */
.L_x_21477:
[----:B------:R-:W-:Y:S05]  /*20fe0*/  BSYNC.RECONVERGENT B2 ;  /* 0x0000000000027941 */ /* 0x000fea0003800200 */
.L_x_21476:
        /* <DEDUP_REMOVED lines=17> */
.L_x_21487:
        /* <DEDUP_REMOVED lines=13> */
.L_x_21489:
[----:B------:R-:W-:Y:S05]  /*211d0*/  BSYNC.RECONVERGENT B4 ;  /* 0x0000000000047941 */ /* 0x000fea0003800200 */
.L_x_21488:
        /* <DEDUP_REMOVED lines=43> */
.L_x_21486:
[----:B------:R-:W-:Y:S05]  /*21490*/  BSYNC.RECONVERGENT B3 ;  /* 0x0000000000037941 */ /* 0x000fea0003800200 */
.L_x_21485:
        /* <DEDUP_REMOVED lines=12> */
.L_x_21484:
[----:B------:R-:W-:Y:S05]  /*21560*/  BSYNC.RECONVERGENT B2 ;  /* 0x0000000000027941 */ /* 0x000fea0003800200 */
.L_x_21483:
        /* <DEDUP_REMOVED lines=17> */
.L_x_21494:
        /* <DEDUP_REMOVED lines=13> */
.L_x_21496:
[----:B------:R-:W-:Y:S05]  /*21750*/  BSYNC.RECONVERGENT B4 ;  /* 0x0000000000047941 */ /* 0x000fea0003800200 */
.L_x_21495:
        /* <DEDUP_REMOVED lines=43> */
.L_x_21493:
[----:B------:R-:W-:Y:S05]  /*21a10*/  BSYNC.RECONVERGENT B3 ;  /* 0x0000000000037941 */ /* 0x000fea0003800200 */
.L_x_21492:
        /* <DEDUP_REMOVED lines=11> */
.L_x_21491:
[----:B------:R-:W-:Y:S05]  /*21ad0*/  BSYNC.RECONVERGENT B2 ;  /* 0x0000000000027941 */ /* 0x000fea0003800200 */
.L_x_21490:
        /* <DEDUP_REMOVED lines=17> */
.L_x_21501:
        /* <DEDUP_REMOVED lines=13> */
.L_x_21503:
[----:B------:R-:W-:Y:S05]  /*21cc0*/  BSYNC.RECONVERGENT B4 ;  /* 0x0000000000047941 */ /* 0x000fea0003800200 */
.L_x_21502:
        /* <DEDUP_REMOVED lines=43> */
.L_x_21500:
[----:B------:R-:W-:Y:S05]  /*21f80*/  BSYNC.RECONVERGENT B3 ;  /* 0x0000000000037941 */ /* 0x000fea0003800200 */
.L_x_21499:
        /* <DEDUP_REMOVED lines=12> */
.L_x_21498:
[----:B------:R-:W-:Y:S05]  /*22050*/  BSYNC.RECONVERGENT B2 ;  /* 0x0000000000027941 */ /* 0x000fea0003800200 */
.L_x_21497:
        /* <DEDUP_REMOVED lines=17> */
.L_x_21508:
        /* <DEDUP_REMOVED lines=13> */
.L_x_21510:
[----:B------:R-:W-:Y:S05]  /*22240*/  BSYNC.RECONVERGENT B4 ;  /* 0x0000000000047941 */ /* 0x000fea0003800200 */
.L_x_21509:
        /* <DEDUP_REMOVED lines=43> */
.L_x_21507:
[----:B------:R-:W-:Y:S05]  /*22500*/  BSYNC.RECONVERGENT B3 ;  /* 0x0000000000037941 */ /* 0x000fea0003800200 */
.L_x_21506:
        /* <DEDUP_REMOVED lines=11> */
.L_x_21505:
[----:B------:R-:W-:Y:S05]  /*225c0*/  BSYNC.RECONVERGENT B2 ;  /* 0x0000000000027941 */ /* 0x000fea0003800200 */
.L_x_21504:
        /* <DEDUP_REMOVED lines=16> */
.L_x_21513:
        /* <DEDUP_REMOVED lines=13> */
.L_x_21515:
[----:B------:R-:W-:Y:S05]  /*227a0*/  BSYNC.RECONVERGENT B3 ;  /* 0x0000000000037941 */ /* 0x000fea0003800200 */
.L_x_21514:
        /* <DEDUP_REMOVED lines=43> */
.L_x_21512:
[----:B------:R-:W-:Y:S05]  /*22a60*/  BSYNC.RECONVERGENT B2 ;  /* 0x0000000000027941 */ /* 0x000fea0003800200 */
.L_x_21511:
        /* <DEDUP_REMOVED lines=12> */
.L_x_21456:
[----:B------:R-:W-:Y:S05]  /*22b30*/  BSYNC.RECONVERGENT B1 ;  /* 0x0000000000017941 */ /* 0x000fea0003800200 */
.L_x_21405:
[----:B------:R-:W-:Y:S01]  /*22b40*/  FADD.FTZ R224, RZ, R116 ;  /* 0x00000074ffe07221 */ /* 0x000fe20000010000 */
[----:B------:R-:W-:Y:S01]  /*22b50*/  IMAD.WIDE.U32 R226, R233, 0x20, R226 ;  /* 0x00000020e9e27825 */ /* 0x000fe200078e00e2 */
[----:B------:R-:W-:Y:S03]  /*22b60*/  BSSY.RECONVERGENT B1, `(.L_x_21516) ;  /* 0x0000048000017945 */ /* 0x000fe60003800200 */
        /* <DEDUP_REMOVED lines=50> */
[----:B0-----:R-:W-:Y:S06]  /*22e90*/  @!P1 BRA `(.L_x_21517) ;  /* 0x0000000000509947 */ /* 0x001fec0003800000 */
        /* <DEDUP_REMOVED lines=20> */
.L_x_21517:
[----:B------:R-:W-:Y:S05]  /*22fe0*/  BSYNC.RECONVERGENT B1 ;  /* 0x0000000000017941 */ /* 0x000fea0003800200 */
.L_x_21516:
[----:B------:R-:W-:Y:S01]  /*22ff0*/  UMOV UR32, 0xffffffff ;  /* 0xffffffff00207882 */ /* 0x000fe20000000000 */
[----:B------:R-:W-:Y:S02]  /*23000*/  FADD.FTZ R236, R236, R163 ;  /* 0x000000a3ecec7221 */ /* 0x000fe40000010000 */
[----:B------:R-:W-:Y:S05]  /*23010*/  BRA.DIV UR32, `(.L_x_21518) ;  /* 0x0000001a20b47947 */ /* 0x000fea000b800000 */
        /* <DEDUP_REMOVED lines=117> */
.L_x_21533:
        /* <DEDUP_REMOVED lines=16> */
[----:B------:R-:W-:Y:S01]  /*23870*/  FSEL R226, R231, RZ, !P1 ;  /* 0x000000ffe7e27208 */ /* 0x000fe20004800000 */
[----:B------:R-:W-:Y:S01]  /*23880*/  VIADD R235, R235, 0xffffffff ;  /* 0xffffffffebeb7836 */ /* 0x000fe20000000000 */
[----:B------:R-:W-:Y:S01]  /*23890*/  SHF.L.U32 R229, R48, 0x10, RZ ;  /* 0x0000001030e57819 */ /* 0x000fe200000006ff */
[----:B------:R-:W-:Y:S02]  /*238a0*/  IMAD.U32 R227, R68, 0x10000, RZ ;  /* 0x0001000044e37824 */ /* 0x000fe400078e00ff */
[C---:B------:R-:W-:Y:S01]  /*238b0*/  FADD.FTZ R116, -R226.reuse, R116 ;  /* 0x00000074e2747221 */ /* 0x040fe20000010100 */
[C---:B------:R-:W-:Y:S01]  /*238c0*/  FADD.FTZ R248, -R226.reuse, R137 ;  /* 0x00000089e2f87221 */ /* 0x040fe20000010100 */
[C---:B------:R-:W-:Y:S01]  /*238d0*/  FADD.FTZ R246, -R226.reuse, R135 ;  /* 0x00000087e2f67221 */ /* 0x040fe20000010100 */
[----:B------:R-:W-:Y:S01]  /*238e0*/  FADD.FTZ R250, -R226, R139 ;  /* 0x0000008be2fa7221 */ /* 0x000fe20000010100 */
[----:B------:R-:W-:Y:S01]  /*238f0*/  SHF.L.U32 R137, R32, 0x10, RZ ;  /* 0x0000001020897819 */ /* 0x000fe200000006ff */
[----:B------:R-:W-:-:S02]  /*23900*/  IMAD.U32 R139, R56, 0x10000, RZ ;  /* 0x00010000388b7824 */ /* 0x000fc400078e00ff */
[----:B------:R-:W-:Y:S01]  /*23910*/  FMUL.FTZ R135, R225, R116 ;  /* 0x00000074e1877220 */ /* 0x000fe20000410000 */
[C---:B------:R-:W-:Y:S01]  /*23920*/  FADD.FTZ R118, -R226.reuse, R118 ;  /* 0x00000076e2767221 */ /* 0x040fe20000010100 */
[C---:B------:R-:W-:Y:S01]  /*23930*/  FADD.FTZ R228, -R226.reuse, R117 ;  /* 0x00000075e2e47221 */ /* 0x040fe20000010100 */
[C---:B------:R-:W-:Y:S01]  /*23940*/  FADD.FTZ R120, -R226.reuse, R120 ;  /* 0x00000078e2787221 */ /* 0x040fe20000010100 */
        /* <DEDUP_REMOVED lines=8> */
[----:B------:R-:W-:Y:S01]  /*239d0*/  FFMA.FTZ R135, R135, R137, R139 ;  /* 0x0000008987877223 */ /* 0x000fe2000001008b */
[----:B------:R-:W-:Y:S01]  /*239e0*/  SHF.L.U32 R141, R33, 0x10, RZ ;  /* 0x00000010218d7819 */ /* 0x000fe200000006ff */
[C---:B------:R-:W-:Y:S01]  /*239f0*/  FADD.FTZ R234, -R226.reuse, R123 ;  /* 0x0000007be2ea7221 */ /* 0x040fe20000010100 */
[C---:B------:R-:W-:Y:S01]  /*23a00*/  FADD.FTZ R121, -R226.reuse, R147 ;  /* 0x00000093e2797221 */ /* 0x040fe20000010100 */
[----:B------:R-:W-:Y:S01]  /*23a10*/  FADD.FTZ R127, -R226, R153 ;  /* 0x00000099e27f7221 */ /* 0x000fe20000010100 */
[----:B------:R-:W-:Y:S01]  /*23a20*/  SHF.L.U32 R137, R188, 0x10, RZ ;  /* 0x00000010bc897819 */ /* 0x000fe200000006ff */
[----:B------:R-:W-:Y:S01]  /*23a30*/  IMAD.U32 R143, R57, 0x10000, RZ ;  /* 0x00010000398f7824 */ /* 0x000fe200078e00ff */
[----:B------:R-:W-:Y:S01]  /*23a40*/  SHF.L.U32 R151, R34, 0x10, RZ ;  /* 0x0000001022977819 */ /* 0x000fe200000006ff */
[----:B------:R-:W-:Y:S01]  /*23a50*/  FMUL.FTZ R118, R225, R118 ;  /* 0x00000076e1767220 */ /* 0x000fe20000410000 */
[C---:B------:R-:W-:Y:S01]  /*23a60*/  FADD.FTZ R119, -R226.reuse, R145 ;  /* 0x00000091e2777221 */ /* 0x040fe20000010100 */
[----:B------:R-:W-:Y:S01]  /*23a70*/  FADD.FTZ R123, -R226, R149 ;  /* 0x00000095e27b7221 */ /* 0x000fe20000010100 */
[----:B------:R-:W-:Y:S01]  /*23a80*/  IMAD.U32 R139, R187, 0x10000, RZ ;  /* 0x00010000bb8b7824 */ /* 0x000fe200078e00ff */
[----:B------:R-:W-:Y:S01]  /*23a90*/  SHF.L.U32 R147, R186, 0x10, RZ ;  /* 0x00000010ba937819 */ /* 0x000fe200000006ff */
[----:B------:R-:W-:-:S02]  /*23aa0*/  IMAD.U32 R153, R58, 0x10000, RZ ;  /* 0x000100003a997824 */ /* 0x000fc400078e00ff */
[C---:B------:R-:W-:Y:S01]  /*23ab0*/  FMUL.FTZ R228, R225.reuse, R228 ;  /* 0x000000e4e1e47220 */ /* 0x040fe20000410000 */
[----:B------:R-:W-:Y:S01]  /*23ac0*/  FMUL.FTZ R120, R225, R120 ;  /* 0x00000078e1787220 */ /* 0x000fe20000410000 */
[----:B------:R-:W-:Y:S02]  /*23ad0*/  IMAD.U32 R149, R185, 0x10000, RZ ;  /* 0x00010000b9957824 */ /* 0x000fe400078e00ff */
[----:B------:R-:W-:Y:S01]  /*23ae0*/  FMUL.FTZ R145, R225, R230 ;  /* 0x000000e6e1917220 */ /* 0x000fe20000410000 */
[----:B------:R-:W-:Y:S01]  /*23af0*/  FADD.FTZ R122, -R226, R122 ;  /* 0x0000007ae27a7221 */ /* 0x000fe20000010100 */
[----:B------:R-:W-:Y:S01]  /*23b00*/  FFMA.FTZ R230, R118, R141, R143 ;  /* 0x0000008d76e67223 */ /* 0x000fe2000001008f */
[----:B------:R-:W-:Y:S01]  /*23b10*/  FADD.FTZ R124, -R226, R124 ;  /* 0x0000007ce27c7221 */ /* 0x000fe20000010100 */
[----:B------:R-:W-:Y:S01]  /*23b20*/  FFMA.FTZ R228, R228, R137, R139 ;  /* 0x00000089e4e47223 */ /* 0x000fe2000001008b */
[----:B------:R-:W-:Y:S01]  /*23b30*/  FFMA.FTZ R118, R120, R151, R153 ;  /* 0x0000009778767223 */ /* 0x000fe20000010099 */
[----:B------:R-:W-:Y:S01]  /*23b40*/  FFMA.FTZ R137, R145, R147, R149 ;  /* 0x0000009391897223 */ /* 0x000fe20000010095 */
[----:B------:R-:W-:Y:S01]  /*23b50*/  SHF.L.U32 R120, R184, 0x10, RZ ;  /* 0x00000010b8787819 */ /* 0x000fe200000006ff */
[----:B------:R-:W-:Y:S01]  /*23b60*/  FADD.FTZ R240, -R226, R129 ;  /* 0x00000081e2f07221 */ /* 0x000fe20000010100 */
[----:B------:R-:W-:Y:S01]  /*23b70*/  SHF.L.U32 R143, R35, 0x10, RZ ;  /* 0x00000010238f7819 */ /* 0x000fe200000006ff */
[----:B------:R-:W-:Y:S01]  /*23b80*/  IMAD.U32 R141, R183, 0x10000, RZ ;  /* 0x00010000b78d7824 */ /* 0x000fe200078e00ff */
[----:B------:R-:W-:Y:S01]  /*23b90*/  SHF.L.U32 R149, R182, 0x10, RZ ;  /* 0x00000010b6957819 */ /* 0x000fe200000006ff */
[----:B------:R-:W-:-:S02]  /*23ba0*/  IMAD.U32 R145, R59, 0x10000, RZ ;  /* 0x000100003b917824 */ /* 0x000fc400078e00ff */
[C---:B------:R-:W-:Y:S01]  /*23bb0*/  FMUL.FTZ R139, R225.reuse, R232 ;  /* 0x000000e8e18b7220 */ /* 0x040fe20000410000 */
[----:B------:R-:W-:Y:S01]  /*23bc0*/  FMUL.FTZ R122, R225, R122 ;  /* 0x0000007ae17a7220 */ /* 0x000fe20000410000 */
[----:B------:R-:W-:Y:S01]  /*23bd0*/  FADD.FTZ R129, -R226, R155 ;  /* 0x0000009be2817221 */ /* 0x000fe20000010100 */
[----:B------:R-:W-:Y:S01]  /*23be0*/  IMAD.U32 R151, R181, 0x10000, RZ ;  /* 0x00010000b5977824 */ /* 0x000fe200078e00ff */
[----:B------:R-:W-:Y:S01]  /*23bf0*/  SHF.L.U32 R153, R36, 0x10, RZ ;  /* 0x0000001024997819 */ /* 0x000fe200000006ff */
[C---:B------:R-:W-:Y:S01]  /*23c00*/  FMUL.FTZ R147, R225.reuse, R234 ;  /* 0x000000eae1937220 */ /* 0x040fe20000410000 */
        /* <DEDUP_REMOVED lines=12> */
[----:B------:R-:W-:Y:S01]  /*23cd0*/  FMUL.FTZ R126, R225, R126 ;  /* 0x0000007ee17e7220 */ /* 0x000fe20000410000 */
[----:B------:R-:W-:Y:S01]  /*23ce0*/  IMAD.U32 R124, R179, 0x10000, RZ ;  /* 0x00010000b37c7824 */ /* 0x000fe200078e00ff */
[----:B------:R-:W-:Y:S01]  /*23cf0*/  SHF.L.U32 R153, R38, 0x10, RZ ;  /* 0x0000001026997819 */ /* 0x000fe200000006ff */
[----:B------:R-:W-:-:S02]  /*23d00*/  IMAD.U32 R151, R177, 0x10000, RZ ;  /* 0x00010000b1977824 */ /* 0x000fc400078e00ff */
[C---:B------:R-:W-:Y:S01]  /*23d10*/  FMUL.FTZ R143, R225.reuse, R236 ;  /* 0x000000ece18f7220 */ /* 0x040fe20000410000 */
[C---:B------:R-:W-:Y:S01]  /*23d20*/  FMUL.FTZ R238, R225.reuse, R238 ;  /* 0x000000eee1ee7220 */ /* 0x040fe20000410000 */
[----:B------:R-:W-:Y:S02]  /*23d30*/  IMAD.U32 R155, R62, 0x10000, RZ ;  /* 0x000100003e9b7824 */ /* 0x000fe400078e00ff */
[----:B------:R-:W-:Y:S01]  /*23d40*/  FMUL.FTZ R128, R225, R128 ;  /* 0x00000080e1807220 */ /* 0x000fe20000410000 */
[C---:B------:R-:W-:Y:S01]  /*23d50*/  FADD.FTZ R242, -R226.reuse, R131 ;  /* 0x00000083e2f27221 */ /* 0x040fe20000010100 */
[C---:B------:R-:W-:Y:S01]  /*23d60*/  FADD.FTZ R130, -R226.reuse, R130 ;  /* 0x00000082e2827221 */ /* 0x040fe20000010100 */
[----:B------:R-:W-:Y:S01]  /*23d70*/  FADD.FTZ R132, -R226, R132 ;  /* 0x00000084e2847221 */ /* 0x000fe20000010100 */
        /* <DEDUP_REMOVED lines=8> */
[----:B------:R-:W-:Y:S01]  /*23e00*/  FADD.FTZ R133, -R226, R159 ;  /* 0x0000009fe2857221 */ /* 0x000fe20000010100 */
        /* <DEDUP_REMOVED lines=56> */
[C---:B------:R-:W-:Y:S01]  /*24190*/  FMUL.FTZ R163, R225.reuse, R250 ;  /* 0x000000fae1a37220 */ /* 0x040fe20000410000 */
        /* <DEDUP_REMOVED lines=29> */
[----:B------:R-:W-:Y:S01]  /*24370*/  SHF.L.U32 R117, R47, 0x10, RZ ;  /* 0x000000102f757819 */ /* 0x000fe200000006ff */
[----:B------:R-:W-:Y:S01]  /*24380*/  FFMA.FTZ R238, R119, R238, R120 ;  /* 0x000000ee77ee7223 */ /* 0x000fe20000010078 */
[----:B------:R-:W-:Y:S01]  /*24390*/  FFMA.FTZ R231, R121, R136, R138 ;  /* 0x0000008879e77223 */ /* 0x000fe2000001008a */
[----:B------:R-:W-:Y:S02]  /*243a0*/  IMAD.U32 R227, R71, 0x10000, RZ ;  /* 0x0001000047e37824 */ /* 0x000fe400078e00ff */
        /* <DEDUP_REMOVED lines=16> */
[----:B------:R-:W-:Y:S01]  /*244b0*/  SHF.L.U32 R120, R20, 0x10, RZ ;  /* 0x0000001014787819 */ /* 0x000fe200000006ff */
[----:B------:R-:W-:Y:S01]  /*244c0*/  FMUL.FTZ R121, R225, R129 ;  /* 0x00000081e1797220 */ /* 0x000fe20000410000 */
[----:B------:R-:W-:Y:S01]  /*244d0*/  SHF.L.U32 R138, R18, 0x10, RZ ;  /* 0x00000010128a7819 */ /* 0x000fe200000006ff */
[----:B------:R-:W-:-:S02]  /*244e0*/  IMAD.U32 R136, R19, 0x10000, RZ ;  /* 0x0001000013887824 */ /* 0x000fc400078e00ff */
[----:B------:R-:W-:Y:S01]  /*244f0*/  FMUL.FTZ R127, R225, R127 ;  /* 0x0000007fe17f7220 */ /* 0x000fe20000410000 */
[----:B------:R-:W-:Y:S01]  /*24500*/  IMAD.U32 R140, R17, 0x10000, RZ ;  /* 0x00010000118c7824 */ /* 0x000fe200078e00ff */
[----:B------:R-:W-:Y:S01]  /*24510*/  SHF.L.U32 R117, R49, 0x10, RZ ;  /* 0x0000001031757819 */ /* 0x000fe200000006ff */
[----:B------:R-:W-:Y:S01]  /*24520*/  FMUL.FTZ R146, R225, R131 ;  /* 0x00000083e1927220 */ /* 0x000fe20000410000 */
[----:B------:R-:W-:Y:S02]  /*24530*/  IMAD.U32 R119, R73, 0x10000, RZ ;  /* 0x0001000049777824 */ /* 0x000fe400078e00ff */
[----:B------:R-:W-:Y:S01]  /*24540*/  FFMA.FTZ R129, R127, R120, R136 ;  /* 0x000000787f817223 */ /* 0x000fe20000010088 */
[----:B------:R-:W-:Y:S01]  /*24550*/  FFMA.FTZ R131, R121, R138, R140 ;  /* 0x0000008a79837223 */ /* 0x000fe2000001008c */
[----:B------:R-:W-:Y:S01]  /*24560*/  SHF.L.U32 R123, R52, 0x10, RZ ;  /* 0x00000010347b7819 */ /* 0x000fe200000006ff */
[----:B------:R-:W0:Y:S01]  /*24570*/  LDC.64 R120, c[0x0][0x428] ;  /* 0x00010a00ff787b82 */ /* 0x000e220000000a00 */
[----:B------:R-:W-:Y:S01]  /*24580*/  FFMA.FTZ R148, R148, R117, R119 ;  /* 0x0000007594947223 */ /* 0x000fe20000010077 */
[----:B------:R-:W-:Y:S01]  /*24590*/  IMAD.U32 R125, R76, 0x10000, RZ ;  /* 0x000100004c7d7824 */ /* 0x000fe200078e00ff */
[----:B------:R-:W-:Y:S01]  /*245a0*/  SHF.L.U32 R117, R51, 0x10, RZ ;  /* 0x0000001033757819 */ /* 0x000fe200000006ff */
[----:B------:R-:W-:-:S02]  /*245b0*/  IMAD.U32 R119, R75, 0x10000, RZ ;  /* 0x000100004b777824 */ /* 0x000fc400078e00ff */
[----:B------:R-:W-:Y:S01]  /*245c0*/  FMUL.FTZ R152, R225, R154 ;  /* 0x0000009ae1987220 */ /* 0x000fe20000410000 */
[----:B------:R-:W-:Y:S01]  /*245d0*/  FFMA.FTZ R146, R146, R123, R125 ;  /* 0x0000007b92927223 */ /* 0x000fe2000001007d */
[----:B------:R-:W-:Y:S01]  /*245e0*/  SHF.L.U32 R123, R53, 0x10, RZ ;  /* 0x00000010357b7819 */ /* 0x000fe200000006ff */
[----:B------:R-:W-:Y:S02]  /*245f0*/  IMAD.U32 R125, R77, 0x10000, RZ ;  /* 0x000100004d7d7824 */ /* 0x000fe400078e00ff */
[----:B------:R-:W-:Y:S01]  /*24600*/  FFMA.FTZ R152, R152, R117, R119 ;  /* 0x0000007598987223 */ /* 0x000fe20000010077 */
[----:B------:R-:W-:Y:S01]  /*24610*/  FMUL.FTZ R154, R225, R158 ;  /* 0x0000009ee19a7220 */ /* 0x000fe20000410000 */
[----:B------:R-:W-:Y:S01]  /*24620*/  SHF.R.S32.HI R117, RZ, 0x1f, R2 ;  /* 0x0000001fff757819 */ /* 0x000fe20000011402 */
[----:B------:R-:W-:Y:S01]  /*24630*/  IMAD.U32 R138, R15, 0x10000, RZ ;  /* 0x000100000f8a7824 */ /* 0x000fe200078e00ff */
[----:B------:R-:W-:Y:S01]  /*24640*/  SHF.L.U32 R136, R16, 0x10, RZ ;  /* 0x0000001010887819 */ /* 0x000fe200000006ff */
[----:B------:R-:W-:Y:S01]  /*24650*/  FMUL.FTZ R119, R225, R156 ;  /* 0x0000009ce1777220 */ /* 0x000fe20000410000 */
[----:B------:R-:W-:Y:S01]  /*24660*/  FFMA.FTZ R154, R154, R123, R125 ;  /* 0x0000007b9a9a7223 */ /* 0x000fe2000001007d */
[----:B------:R-:W-:Y:S01]  /*24670*/  LEA.HI R123, R117, R2, RZ, 0x3 ;  /* 0x00000002757b7211 */ /* 0x000fe200078f18ff */
[C---:B------:R-:W-:Y:S01]  /*24680*/  FMUL.FTZ R133, R225.reuse, R133 ;  /* 0x00000085e1857220 */ /* 0x040fe20000410000 */
[----:B------:R-:W-:Y:S01]  /*24690*/  LOP3.LUT R2, R224, 0x1f, RZ, 0xc0, !PT ;  /* 0x0000001fe0027812 */ /* 0x000fe200078ec0ff */
[C---:B------:R-:W-:Y:S01]  /*246a0*/  FMUL.FTZ R156, R225.reuse, R160 ;  /* 0x000000a0e19c7220 */ /* 0x040fe20000410000 */
[C---:B------:R-:W-:Y:S01]  /*246b0*/  FMUL.FTZ R233, R225.reuse, R116 ;  /* 0x00000074e1e97220 */ /* 0x040fe20000410000 */
[C---:B------:R-:W-:Y:S01]  /*246c0*/  FMUL.FTZ R162, R225.reuse, R162 ;  /* 0x000000a2e1a27220 */ /* 0x040fe20000410000 */
[----:B------:R-:W-:Y:S01]  /*246d0*/  FMUL.FTZ R158, R225, R226 ;  /* 0x000000e2e19e7220 */ /* 0x000fe20000410000 */
[----:B------:R-:W-:Y:S01]  /*246e0*/  FFMA.FTZ R225, R119, R136, R138 ;  /* 0x0000008877e17223 */ /* 0x000fe2000001008a */
[----:B------:R-:W-:Y:S01]  /*246f0*/  F2FP.BF16.F32.PACK_AB R118, R139, R118 ;  /* 0x000000768b76723e */ /* 0x000fe200000010ff */
[----:B------:R-:W-:Y:S01]  /*24700*/  IMAD.U32 R242, R13, 0x10000, RZ ;  /* 0x000100000df27824 */ /* 0x000fe200078e00ff */
[----:B------:R-:W-:Y:S01]  /*24710*/  F2FP.BF16.F32.PACK_AB R119, R141, R234 ;  /* 0x000000ea8d77723e */ /* 0x000fe200000010ff */
[----:B------:R-:W-:Y:S01]  /*24720*/  IMAD.U32 R141, R9, 0x10000, RZ ;  /* 0x00010000098d7824 */ /* 0x000fe200078e00ff */
[----:B------:R-:W-:Y:S01]  /*24730*/  F2FP.BF16.F32.PACK_AB R116, R228, R135 ;  /* 0x00000087e474723e */ /* 0x000fe200000010ff */
[----:B------:R-:W-:Y:S01]  /*24740*/  IMAD.U32 R138, R11, 0x10000, RZ ;  /* 0x000100000b8a7824 */ /* 0x000fe200078e00ff */
[----:B------:R-:W-:Y:S01]  /*24750*/  SHF.L.U32 R139, R10, 0x10, RZ ;  /* 0x000000100a8b7819 */ /* 0x000fe200000006ff */
[----:B------:R-:W-:Y:S01]  /*24760*/  IMAD.U32 R127, R78, 0x10000, RZ ;  /* 0x000100004e7f7824 */ /* 0x000fe200078e00ff */
[----:B------:R-:W-:Y:S01]  /*24770*/  F2FP.BF16.F32.PACK_AB R117, R137, R230 ;  /* 0x000000e68975723e */ /* 0x000fe200000010ff */
[----:B------:R-:W-:Y:S01]  /*24780*/  IMAD.U32 R137, R79, 0x10000, RZ ;  /* 0x000100004f897824 */ /* 0x000fe200078e00ff */
[----:B------:R-:W-:Y:S01]  /*24790*/  LEA.HI.SX32 R123, R123, R2, 0x1d ;  /* 0x000000027b7b7211 */ /* 0x000fe200078feaff */
[----:B------:R-:W-:Y:S01]  /*247a0*/  FFMA.FTZ R158, R158, R139, R141 ;  /* 0x0000008b9e9e7223 */ /* 0x000fe2000001008d */
[----:B------:R-:W-:-:S02]  /*247b0*/  SHF.L.U32 R135, R55, 0x10, RZ ;  /* 0x0000001037877819 */ /* 0x000fc400000006ff */
[----:B------:R-:W-:Y:S01]  /*247c0*/  SHF.L.U32 R140, R14, 0x10, RZ ;  /* 0x000000100e8c7819 */ /* 0x000fe200000006ff */
[----:B0-----:R-:W-:Y:S01]  /*247d0*/  IMAD.WIDE.U32 R244, R123, 0x10, R120 ;  /* 0x000000107bf47825 */ /* 0x001fe200078e0078 */
[----:B------:R-:W-:-:S03]  /*247e0*/  SHF.L.U32 R136, R12, 0x10, RZ ;  /* 0x000000100c887819 */ /* 0x000fc600000006ff */
        /* <DEDUP_REMOVED lines=20> */
[----:B------:R-:W-:-:S04]  /*24930*/  IMAD.WIDE.U32 R136, R137, 0x10, R120 ;  /* 0x0000001089887825 */ /* 0x000fc800078e0078 */
[----:B------:R-:W-:Y:S01]  /*24940*/  IMAD.WIDE.U32 R242, R243, 0x10, R120 ;  /* 0x00000010f3f27825 */ /* 0x000fe200078e0078 */
[----:B0-----:R-:W-:Y:S02]  /*24950*/  F2FP.BF16.F32.PACK_AB R119, R232, R153 ;  /* 0x00000099e877723e */ /* 0x001fe400000010ff */
        /* <DEDUP_REMOVED lines=16> */
[----:B------:R0:W-:Y:S04]  /*24a60*/  STG.E.128 desc[UR8][R136.64], R128 ;  /* 0x0000008088007986 */ /* 0x0001e8000c101d08 */
[----:B------:R0:W-:Y:S02]  /*24a70*/  STG.E.128 desc[UR8][R242.64], R132 ;  /* 0x00000084f2007986 */ /* 0x0001e4000c101d08 */
.L_x_21520:
[----:B------:R-:W-:Y:S05]  /*24a80*/  BSYNC.RECONVERGENT B1 ;  /* 0x0000000000017941 */ /* 0x000fea0003800200 */
.L_x_21519:
[----:B0-----:R-:W0:Y:S02]  /*24a90*/  LDC.64 R116, c[0x0][0x380] ;  /* 0x0000e000ff747b82 */ /* 0x001e240000000a00 */
[----:B0-----:R-:W-:-:S05]  /*24aa0*/  IMAD R3, R116, 0x4, R3 ;  /* 0x0000000474037824 */ /* 0x001fca00078e0203 */
[----:B------:R-:W-:-:S13]  /*24ab0*/  ISETP.GE.AND P0, PT, R3, R117, PT ;  /* 0x000000750300720c */ /* 0x000fda0003f06270 */
[----:B------:R-:W-:Y:S05]  /*24ac0*/  @!P0 BRA `(.L_x_21521) ;  /* 0xfffffdc400248947 */ /* 0x000fea000383ffff */
[----:B------:R-:W-:Y:S05]  /*24ad0*/  BSYNC B0 ;  /* 0x0000000000007941 */ /* 0x000fea0003800000 */
.L_x_20839:
[----:B------:R-:W-:Y:S05]  /*24ae0*/  EXIT ;  /* 0x000000000000794d */ /* 0x000fea0003800000 */
.L_x_21518:
[----:B------:R-:W-:Y:S01]  /*24af0*/  HFMA2 R237, -RZ, RZ, 0, 5.9604644775390625e-08 ;  /* 0x00000001ffed7431 */ /* 0x000fe200000001ff */
[----:B------:R-:W-:Y:S01]  /*24b00*/  BSSY B1, `(.L_x_21522) ;  /* 0x0000006000017945 */ /* 0x000fe20003800000 */
[----:B------:R-:W-:Y:S01]  /*24b10*/  IMAD.MOV.U32 R238, RZ, RZ, 0x1f ;  /* 0x0000001fffee7424 */ /* 0x000fe200078e00ff */
[----:B------:R-:W-:-:S07]  /*24b20*/  MOV R233, 0xffffffff ;  /* 0xffffffff00e97802 */ /* 0x000fce0000000f00 */
[----:B0----5:R-:W-:Y:S05]  /*24b30*/  WARPSYNC.COLLECTIVE R233, `(.L_x_21523) ;  /* 0x00000000e9087348 */ /* 0x021fea0003c00000 */
[----:B------:R1:W2:Y:S02]  /*24b40*/  SHFL.BFLY P1, R232, R236, R237, R238 ;  /* 0x0c0000edece87389 */ /* 0x0002a400000200ee */
[----:B012--5:R-:W-:Y:S05]  /*24b50*/  ENDCOLLECTIVE ;  /* 0x000000000000791b */ /* 0x027fea0003800000 */
.L_x_21523:
[----:B------:R-:W-:Y:S05]  /*24b60*/  BSYNC B1 ;  /* 0x0000000000017941 */ /* 0x000fea0003800000 */
.L_x_21522:
        /* <DEDUP_REMOVED lines=10> */
.L_x_21524:
[----:B------:R-:W-:Y:S01]  /*24c10*/  HFMA2 R237, -RZ, RZ, 0, 2.384185791015625e-07 ;  /* 0x00000004ffed7431 */ /* 0x000fe200000001ff */
[----:B------:R-:W-:-:S05]  /*24c20*/  MOV R225, R232 ;  /* 0x000000e800e17202 */ /* 0x000fca0000000f00 */
[----:B------:R-:W-:-:S04]  /*24c30*/  FADD.FTZ R227, R226, R225 ;  /* 0x000000e1e2e37221 */ /* 0x000fc80000010000 */
[----:B------:R-:W-:-:S07]  /*24c40*/  IMAD.MOV.U32 R236, RZ, RZ, R227 ;  /* 0x000000ffffec7224 */ /* 0x000fce00078e00e3 */
[----:B------:R-:W-:Y:S05]  /*24c50*/  WARPSYNC.COLLECTIVE R233, `(.L_x_21525) ;  /* 0x00000000e9087348 */ /* 0x000fea0003c00000 */
[----:B------:R0:W1:Y:S02]  /*24c60*/  SHFL.BFLY P1, R232, R236, R237, R238 ;  /* 0x0c0000edece87389 */ /* 0x00006400000200ee */
[----:B01----:R-:W-:Y:S05]  /*24c70*/  ENDCOLLECTIVE ;  /* 0x000000000000791b */ /* 0x003fea0003800000 */
.L_x_21525:
[----:B------:R-:W-:Y:S02]  /*24c80*/  IMAD.MOV.U32 R237, RZ, RZ, 0x8 ;  /* 0x00000008ffed7424 */ /* 0x000fe400078e00ff */
[----:B------:R-:W-:-:S04]  /*24c90*/  IMAD.MOV.U32 R228, RZ, RZ, R232 ;  /* 0x000000ffffe47224 */ /* 0x000fc800078e00e8 */
[----:B------:R-:W-:-:S05]  /*24ca0*/  FADD.FTZ R228, R227, R228 ;  /* 0x000000e4e3e47221 */ /* 0x000fca0000010000 */
[----:B------:R-:W-:-:S07]  /*24cb0*/  MOV R236, R228 ;  /* 0x000000e400ec7202 */ /* 0x000fce0000000f00 */
[----:B------:R-:W-:Y:S05]  /*24cc0*/  WARPSYNC.COLLECTIVE R233, `(.L_x_21526) ;  /* 0x00000000e9087348 */ /* 0x000fea0003c00000 */
[----:B------:R0:W1:Y:S02]  /*24cd0*/  SHFL.BFLY P1, R232, R236, R237, R238 ;  /* 0x0c0000edece87389 */ /* 0x00006400000200ee */
[----:B01----:R-:W-:Y:S05]  /*24ce0*/  ENDCOLLECTIVE ;  /* 0x000000000000791b */ /* 0x003fea0003800000 */
.L_x_21526:
[----:B------:R-:W-:Y:S01]  /*24cf0*/  HFMA2 R237, -RZ, RZ, 0, 9.5367431640625e-07 ;  /* 0x00000010ffed7431 */ /* 0x000fe200000001ff */
[----:B------:R-:W-:-:S05]  /*24d00*/  MOV R225, R232 ;  /* 0x000000e800e17202 */ /* 0x000fca0000000f00 */
[----:B------:R-:W-:-:S04]  /*24d10*/  FADD.FTZ R229, R228, R225 ;  /* 0x000000e1e4e57221 */ /* 0x000fc80000010000 */
[----:B------:R-:W-:-:S07]  /*24d20*/  IMAD.MOV.U32 R236, RZ, RZ, R229 ;  /* 0x000000ffffec7224 */ /* 0x000fce00078e00e5 */
[----:B------:R-:W-:Y:S05]  /*24d30*/  WARPSYNC.COLLECTIVE R233, `(.L_x_21527) ;  /* 0x00000000e9087348 */ /* 0x000fea0003c00000 */
[----:B------:R0:W1:Y:S02]  /*24d40*/  SHFL.BFLY P1, R232, R236, R237, R238 ;  /* 0x0c0000edece87389 */ /* 0x00006400000200ee */
[----:B01----:R-:W-:Y:S05]  /*24d50*/  ENDCOLLECTIVE ;  /* 0x000000000000791b */ /* 0x003fea0003800000 */
.L_x_21527:
        /* <DEDUP_REMOVED lines=103> */
.L_x_21528:
[----:B------:R-:W-:Y:S02]  /*253d0*/  IMAD.MOV.U32 R237, RZ, RZ, 0x2 ;  /* 0x00000002ffed7424 */ /* 0x000fe400078e00ff */
[----:B------:R-:W-:-:S04]  /*253e0*/  IMAD.MOV.U32 R226, RZ, RZ, R232 ;  /* 0x000000ffffe27224 */ /* 0x000fc800078e00e8 */
[----:B------:R-:W-:-:S05]  /*253f0*/  FADD.FTZ R226, R225, R226 ;  /* 0x000000e2e1e27221 */ /* 0x000fca0000010000 */
[----:B------:R-:W-:-:S07]  /*25400*/  MOV R236, R226 ;  /* 0x000000e200ec7202 */ /* 0x000fce0000000f00 */
[----:B------:R-:W-:Y:S05]  /*25410*/  WARPSYNC.COLLECTIVE R233, `(.L_x_21529) ;  /* 0x00000000e9087348 */ /* 0x000fea0003c00000 */
[----:B------:R0:W1:Y:S02]  /*25420*/  SHFL.BFLY P1, R232, R236, R237, R238 ;  /* 0x0c0000edece87389 */ /* 0x00006400000200ee */
[----:B01----:R-:W-:Y:S05]  /*25430*/  ENDCOLLECTIVE ;  /* 0x000000000000791b */ /* 0x003fea0003800000 */
.L_x_21529:
[----:B------:R-:W-:Y:S01]  /*25440*/  HFMA2 R237, -RZ, RZ, 0, 2.384185791015625e-07 ;  /* 0x00000004ffed7431 */ /* 0x000fe200000001ff */
[----:B------:R-:W-:-:S05]  /*25450*/  MOV R227, R232 ;  /* 0x000000e800e37202 */ /* 0x000fca0000000f00 */
[----:B------:R-:W-:-:S04]  /*25460*/  FADD.FTZ R227, R226, R227 ;  /* 0x000000e3e2e37221 */ /* 0x000fc80000010000 */
[----:B------:R-:W-:-:S07]  /*25470*/  IMAD.MOV.U32 R236, RZ, RZ, R227 ;  /* 0x000000ffffec7224 */ /* 0x000fce00078e00e3 */
[----:B------:R-:W-:Y:S05]  /*25480*/  WARPSYNC.COLLECTIVE R233, `(.L_x_21530) ;  /* 0x00000000e9087348 */ /* 0x000fea0003c00000 */
[----:B------:R0:W1:Y:S02]  /*25490*/  SHFL.BFLY P1, R232, R236, R237, R238 ;  /* 0x0c0000edece87389 */ /* 0x00006400000200ee */
[----:B01----:R-:W-:Y:S05]  /*254a0*/  ENDCOLLECTIVE ;  /* 0x000000000000791b */ /* 0x003fea0003800000 */
.L_x_21530:
[----:B------:R-:W-:Y:S02]  /*254b0*/  IMAD.MOV.U32 R237, RZ, RZ, 0x8 ;  /* 0x00000008ffed7424 */ /* 0x000fe400078e00ff */
[----:B------:R-:W-:-:S04]  /*254c0*/  IMAD.MOV.U32 R228, RZ, RZ, R232 ;  /* 0x000000ffffe47224 */ /* 0x000fc800078e00e8 */
[----:B------:R-:W-:-:S05]  /*254d0*/  FADD.FTZ R228, R227, R228 ;  /* 0x000000e4e3e47221 */ /* 0x000fca0000010000 */
[----:B------:R-:W-:-:S07]  /*254e0*/  MOV R236, R228 ;  /* 0x000000e400ec7202 */ /* 0x000fce0000000f00 */
[----:B------:R-:W-:Y:S05]  /*254f0*/  WARPSYNC.COLLECTIVE R233, `(.L_x_21531) ;  /* 0x00000000e9087348 */ /* 0x000fea0003c00000 */
[----:B------:R0:W1:Y:S02]  /*25500*/  SHFL.BFLY P1, R232, R236, R237, R238 ;  /* 0x0c0000edece87389 */ /* 0x00006400000200ee */
[----:B01----:R-:W-:Y:S05]  /*25510*/  ENDCOLLECTIVE ;  /* 0x000000000000791b */ /* 0x003fea0003800000 */
.L_x_21531:
[----:B------:R-:W-:Y:S01]  /*25520*/  HFMA2 R237, -RZ, RZ, 0, 9.5367431640625e-07 ;  /* 0x00000010ffed7431 */ /* 0x000fe200000001ff */
[----:B------:R-:W-:-:S05]  /*25530*/  MOV R229, R232 ;  /* 0x000000e800e57202 */ /* 0x000fca0000000f00 */
[----:B------:R-:W-:-:S04]  /*25540*/  FADD.FTZ R229, R228, R229 ;  /* 0x000000e5e4e57221 */ /* 0x000fc80000010000 */
[----:B------:R-:W-:-:S07]  /*25550*/  IMAD.MOV.U32 R236, RZ, RZ, R229 ;  /* 0x000000ffffec7224 */ /* 0x000fce00078e00e5 */
[----:B------:R-:W-:Y:S05]  /*25560*/  WARPSYNC.COLLECTIVE R233, `(.L_x_21532) ;  /* 0x00000000e9087348 */ /* 0x000fea0003c00000 */
[----:B------:R0:W1:Y:S02]  /*25570*/  SHFL.BFLY P1, R232, R236, R237, R238 ;  /* 0x0c0000edece87389 */ /* 0x00006400000200ee */
[----:B01----:R-:W-:Y:S05]  /*25580*/  ENDCOLLECTIVE ;  /* 0x000000000000791b */ /* 0x003fea0003800000 */
.L_x_21532:
[----:B------:R-:W-:Y:S05]  /*25590*/  BRA `(.L_x_21533) ;  /* 0xffffffe000747947 */ /* 0x000fea000383ffff */
.L_x_21534:
        /* <DEDUP_REMOVED lines=14> */
.L_x_54391:


//--------------------- .text._ZN10layer_norm13ln_fwd_kernelINS_13Kernel_traitsIf13__nv_bfloat16fS2_fjLj1536ELj1ELj4ELj1ELj16ENS_18Kernel_traits_baseILj1536EfS2_fS2_fjLj128EEEEELb0ELb0ELb0ELb0EEEvNS_9FwdParamsE --------------------------
	.section	.text._ZN10layer_norm13ln_fwd_kernelINS_13Kernel_traitsIf13__nv_bfloat16fS2_fjLj1536ELj1ELj4ELj1ELj16ENS_18Kernel_traits_baseILj1536EfS2_fS2_fjLj128EEEEELb0ELb0ELb0ELb0EEEvNS_9FwdParamsE,"ax",@progbits
	.align	128
        .global         _ZN10layer_norm13ln_fwd_kernelINS_13Kernel_traitsIf13__nv_bfloat16fS2_fjLj1536ELj1ELj4ELj1ELj16ENS_18Kernel_traits_baseILj1536EfS2_fS2_fjLj128EEEEELb0ELb0ELb0ELb0EEEvNS_9FwdParamsE
        .type           _ZN10layer_norm13ln_fwd_kernelINS_13Kernel_traitsIf13__nv_bfloat16fS2_fjLj1536ELj1ELj4ELj1ELj16ENS_18Kernel_traits_baseILj1536EfS2_fS2_fjLj128EEEEELb0ELb0ELb0ELb0EEEvNS_9FwdParamsE,@function
        .size           _ZN10layer_norm13ln_fwd_kernelINS_13Kernel_traitsIf13__nv_bfloat16fS2_fjLj1536ELj1ELj4ELj1ELj16ENS_18Kernel_traits_baseILj1536EfS2_fS2_fjLj128EEEEELb0ELb0ELb0ELb0EEEvNS_9FwdParamsE,(.L_x_54392 - _ZN10layer_norm13ln_fwd_kernelINS_13Kernel_traitsIf13__nv_bfloat16fS2_fjLj1536ELj1ELj4ELj1ELj16ENS_18Kernel_traits_baseILj1536EfS2_fS2_fjLj128EEEEELb0ELb0ELb0ELb0EEEvNS_9FwdParamsE)
        .other          _ZN10layer_norm13ln_fwd_kernelINS_13Kernel_traitsIf13__nv_bfloat16fS2_fjLj1536ELj1ELj4ELj1ELj16ENS_18Kernel_traits_baseILj1536EfS2_fS2_fjLj128EEEEELb0ELb0ELb0ELb0EEEvNS_9FwdParamsE,@"STO_CUDA_ENTRY STV_DEFAULT"
_ZN10layer_norm13ln_fwd_kernelINS_13Kernel_traitsIf13__nv_bfloat16fS2_fjLj1536ELj1ELj4ELj1ELj16ENS_18Kernel_traits_baseILj1536EfS2_fS2_fjLj128EEEEELb0ELb0ELb0ELb0EEEvNS_9FwdParamsE:
.text._ZN10layer_norm13ln_fwd_kernelINS_13Kernel_traitsIf13__nv_bfloat16fS2_fjLj1536ELj1ELj4ELj1ELj16ENS_18Kernel_traits_baseILj1536EfS2_fS2_fjLj128EEEEELb0ELb0ELb0ELb0EEEvNS_9FwdParamsE:
        /* <DEDUP_REMOVED lines=80> */
.L_x_21536:
        /* <DEDUP_REMOVED lines=14> */
[----:B------:R-:W5:Y:S02]  /*05e0*/  @P1 LDG.E.128 R84, desc[UR6][R4.64] ;  /* 0x0000000604541981 */ /* 0x000f64000c1e1d00 */
[----:B------:R-:W0:Y:S01]  /*05f0*/  @P0 LDC.64 R6, c[0x0][0x3d0] ;  /* 0x0000f400ff060b82 */ /* 0x000e220000000a00 */
[C---:B-1----:R-:W-:Y:S01]  /*0600*/  @P2 IMAD.WIDE.U32 R28, R47.reuse, 0x20, R24 ;  /* 0x000000202f1c2825 */ /* 0x042fe200078e0018 */
[----:B------:R-:W-:Y:S01]  /*0610*/  @P2 IADD3 R47, PT, PT, R47, 0x20, RZ ;  /* 0x000000202f2f2810 */ /* 0x000fe20007ffe0ff */
[----:B------:R-:W5:Y:S01]  /*0620*/  @P1 LDG.E.128 R80, desc[UR6][R4.64+0x10] ;  /* 0x0000100604501981 */ /* 0x000f62000c1e1d00 */
[----:B------:R-:W-:Y:S02]  /*0630*/  CS2R R58, SRZ ;  /* 0x00000000003a7805 */ /* 0x000fe4000001ff00 */
[----:B------:R-:W-:Y:S02]  /*0640*/  CS2R R56, SRZ ;  /* 0x0000000000387805 */ /* 0x000fe4000001ff00 */
[----:B------:R-:W-:Y:S01]  /*0650*/  CS2R R62, SRZ ;  /* 0x00000000003e7805 */ /* 0x000fe2000001ff00 */
[----:B------:R-:W5:Y:S01]  /*0660*/  @P2 LDG.E.128 R68, desc[UR6][R28.64] ;  /* 0x000000061c442981 */ /* 0x000f62000c1e1d00 */
[----:B------:R-:W1:Y:S01]  /*0670*/  @P5 LDC.64 R44, c[0x0][0x3d0] ;  /* 0x0000f400ff2c5b82 */ /* 0x000e620000000a00 */
[C---:B--2---:R-:W-:Y:S01]  /*0680*/  @P3 IMAD.WIDE.U32 R40, R47.reuse, 0x20, R26 ;  /* 0x000000202f283825 */ /* 0x044fe200078e001a */
[----:B------:R-:W-:Y:S01]  /*0690*/  @P3 IADD3 R47, PT, PT, R47, 0x20, RZ ;  /* 0x000000202f2f3810 */ /* 0x000fe20007ffe0ff */
[----:B------:R-:W5:Y:S02]  /*06a0*/  @P2 LDG.E.128 R64, desc[UR6][R28.64+0x10] ;  /* 0x000010061c402981 */ /* 0x000f64000c1e1d00 */
[----:B0-----:R-:W-:-:S02]  /*06b0*/  @P0 IMAD.WIDE.U32 R24, R152, 0x20, R6 ;  /* 0x0000002098180825 */ /* 0x001fc400078e0006 */
[----:B------:R-:W5:Y:S02]  /*06c0*/  @P3 LDG.E.128 R52, desc[UR6][R40.64] ;  /* 0x0000000628343981 */ /* 0x000f64000c1e1d00 */
[C---:B---3--:R-:W-:Y:S01]  /*06d0*/  @P4 IMAD.WIDE.U32 R42, R47.reuse, 0x20, R30 ;  /* 0x000000202f2a4825 */ /* 0x048fe200078e001e */
[----:B------:R-:W-:Y:S01]  /*06e0*/  @P4 IADD3 R47, PT, PT, R47, 0x20, RZ ;  /* 0x000000202f2f4810 */ /* 0x000fe20007ffe0ff */
[----:B------:R-:W5:Y:S04]  /*06f0*/  @P0 LDG.E.128 R100, desc[UR6][R24.64] ;  /* 0x0000000618640981 */ /* 0x000f68000c1e1d00 */
[----:B-1----:R-:W-:Y:S01]  /*0700*/  @P5 IMAD.WIDE.U32 R6, R47, 0x20, R44 ;  /* 0x000000202f065825 */ /* 0x002fe200078e002c */
[----:B------:R0:W5:Y:S04]  /*0710*/  @P0 LDG.E.128 R96, desc[UR6][R24.64+0x10] ;  /* 0x0000100618600981 */ /* 0x000168000c1e1d00 */
[----:B------:R-:W5:Y:S04]  /*0720*/  @P5 LDG.E.128 R20, desc[UR6][R6.64] ;  /* 0x0000000606145981 */ /* 0x000f68000c1e1d00 */
[----:B------:R-:W5:Y:S01]  /*0730*/  @P5 LDG.E.128 R16, desc[UR6][R6.64+0x10] ;  /* 0x0000100606105981 */ /* 0x000f62000c1e1d00 */
[----:B------:R-:W-:-:S02]  /*0740*/  CS2R R26, SRZ ;  /* 0x00000000001a7805 */ /* 0x000fc4000001ff00 */
[----:B0-----:R-:W-:Y:S02]  /*0750*/  CS2R R24, SRZ ;  /* 0x0000000000187805 */ /* 0x001fe4000001ff00 */
[----:B------:R-:W-:Y:S01]  /*0760*/  CS2R R30, SRZ ;  /* 0x00000000001e7805 */ /* 0x000fe2000001ff00 */
[----:B------:R0:W5:Y:S01]  /*0770*/  @P3 LDG.E.128 R48, desc[UR6][R40.64+0x10] ;  /* 0x0000100628303981 */ /* 0x000162000c1e1d00 */
[----:B------:R-:W-:Y:S02]  /*0780*/  CS2R R28, SRZ ;  /* 0x00000000001c7805 */ /* 0x000fe4000001ff00 */
[----:B------:R-:W-:Y:S02]  /*0790*/  CS2R R46, SRZ ;  /* 0x00000000002e7805 */ /* 0x000fe4000001ff00 */
[----:B------:R-:W-:Y:S01]  /*07a0*/  CS2R R44, SRZ ;  /* 0x00000000002c7805 */ /* 0x000fe2000001ff00 */
[----:B------:R-:W5:Y:S01]  /*07b0*/  @P4 LDG.E.128 R36, desc[UR6][R42.64] ;  /* 0x000000062a244981 */ /* 0x000f62000c1e1d00 */
[----:B------:R-:W-:-:S02]  /*07c0*/  CS2R R60, SRZ ;  /* 0x00000000003c7805 */ /* 0x000fc4000001ff00 */
[----:B------:R-:W-:Y:S02]  /*07d0*/  CS2R R74, SRZ ;  /* 0x00000000004a7805 */ /* 0x000fe4000001ff00 */
[----:B------:R-:W-:Y:S01]  /*07e0*/  CS2R R72, SRZ ;  /* 0x0000000000487805 */ /* 0x000fe2000001ff00 */
[----:B------:R1:W5:Y:S01]  /*07f0*/  @P4 LDG.E.128 R32, desc[UR6][R42.64+0x10] ;  /* 0x000010062a204981 */ /* 0x000362000c1e1d00 */
[----:B------:R-:W-:Y:S02]  /*0800*/  CS2R R78, SRZ ;  /* 0x00000000004e7805 */ /* 0x000fe4000001ff00 */
[----:B0-----:R-:W-:Y:S02]  /*0810*/  CS2R R40, SRZ ;  /* 0x0000000000287805 */ /* 0x001fe4000001ff00 */
[----:B------:R-:W-:Y:S02]  /*0820*/  CS2R R76, SRZ ;  /* 0x00000000004c7805 */ /* 0x000fe4000001ff00 */
[----:B------:R-:W-:-:S02]  /*0830*/  CS2R R90, SRZ ;  /* 0x00000000005a7805 */ /* 0x000fc4000001ff00 */
[----:B------:R-:W-:Y:S02]  /*0840*/  CS2R R88, SRZ ;  /* 0x0000000000587805 */ /* 0x000fe4000001ff00 */
[----:B------:R-:W-:Y:S02]  /*0850*/  CS2R R94, SRZ ;  /* 0x00000000005e7805 */ /* 0x000fe4000001ff00 */
[----:B------:R-:W-:Y:S02]  /*0860*/  CS2R R92, SRZ ;  /* 0x00000000005c7805 */ /* 0x000fe4000001ff00 */
[----:B------:R-:W-:Y:S02]  /*0870*/  @P5 CS2R R10, SRZ ;  /* 0x00000000000a5805 */ /* 0x000fe4000001ff00 */
[----:B------:R-:W-:Y:S02]  /*0880*/  @P5 CS2R R8, SRZ ;  /* 0x0000000000085805 */ /* 0x000fe4000001ff00 */
[----:B-1----:R-:W-:-:S02]  /*0890*/  CS2R R42, SRZ ;  /* 0x00000000002a7805 */ /* 0x002fc4000001ff00 */
[----:B------:R-:W-:Y:S02]  /*08a0*/  @P5 CS2R R14, SRZ ;  /* 0x00000000000e5805 */ /* 0x000fe4000001ff00 */
[----:B------:R-:W-:-:S07]  /*08b0*/  @P5 CS2R R12, SRZ ;  /* 0x00000000000c5805 */ /* 0x000fce000001ff00 */
.L_x_21537:
[----:B------:R-:W-:Y:S05]  /*08c0*/  BSYNC.RECONVERGENT B0 ;  /* 0x0000000000007941 */ /* 0x000fea0003800200 */
.L_x_21535:
[----:B------:R-:W1:Y:S02]  /*08d0*/  LDCU UR4, c[0x0][0x384] ;  /* 0x00007080ff0477ac */ /* 0x000e640008000800 */
[----:B-1----:R-:W-:-:S13]  /*08e0*/  ISETP.GE.AND P0, PT, R2, UR4, PT ;  /* 0x0000000402007c0c */ /* 0x002fda000bf06270 */
[----:B------:R-:W-:Y:S05]  /*08f0*/  @P0 EXIT ;  /* 0x000000000000094d */ /* 0x000fea0003800000 */
[----:B------:R-:W1:Y:S01]  /*0900*/  LDCU.64 UR4, c[0x0][0x3e0] ;  /* 0x00007c00ff0477ac */ /* 0x000e620008000a00 */
[----:B------:R-:W2:Y:S01]  /*0910*/  LDCU UR12, c[0x0][0x388] ;  /* 0x00007100ff0c77ac */ /* 0x000ea20008000800 */
[----:B------:R-:W3:Y:S01]  /*0920*/  LDCU.U8 UR10, c[0x0][0x410] ;  /* 0x00008200ff0a77ac */ /* 0x000ee20008000000 */
[----:B------:R-:W4:Y:S01]  /*0930*/  LDCU UR11, c[0x0][0x448] ;  /* 0x00008900ff0b77ac */ /* 0x000f220008000800 */
[----:B------:R-:W0:Y:S01]  /*0940*/  LDCU.64 UR8, c[0x0][0x3a0] ;  /* 0x00007400ff0877ac */ /* 0x000e220008000a00 */
[----:B-1----:R-:W-:-:S04]  /*0950*/  UISETP.NE.U32.AND UP0, UPT, UR4, URZ, UPT ;  /* 0x000000ff0400728c */ /* 0x002fc8000bf05070 */
[----:B0-234-:R-:W-:-:S11]  /*0960*/  UISETP.NE.AND.EX UP0, UPT, UR5, URZ, UPT, UP0 ;  /* 0x000000ff0500728c */ /* 0x01dfd6000bf05300 */
.L_x_21575:
        /* <DEDUP_REMOVED lines=26> */
[----:B------:R-:W3:Y:S01]  /*0b10*/  LDG.E.128 R148, desc[UR6][R154.64+0x10] ;  /* 0x000010069a947981 */ /* 0x000ee2000c1e1d00 */
[C---:B-----5:R-:W-:Y:S02]  /*0b20*/  PRMT R156, R144.reuse, 0x7632, R156 ;  /* 0x00007632909c7816 */ /* 0x060fe4000000009c */
[----:B------:R-:W-:Y:S02]  /*0b30*/  SHF.L.U32 R157, R144, 0x10, RZ ;  /* 0x00000010909d7819 */ /* 0x000fe400000006ff */
[C---:B------:R-:W-:Y:S02]  /*0b40*/  PRMT R144, R145.reuse, 0x7632, R144 ;  /* 0x0000763291907816 */ /* 0x040fe40000000090 */
        /* <DEDUP_REMOVED lines=18> */
.L_x_21540:
        /* <DEDUP_REMOVED lines=20> */
.L_x_21541:
[----:B------:R-:W0:Y:S01]  /*0db0*/  LDC.64 R144, c[0x0][0x3a8] ;  /* 0x0000ea00ff907b82 */ /* 0x000e220000000a00 */
[C---:B------:R-:W-:Y:S01]  /*0dc0*/  IADD3 R154, PT, PT, R0.reuse, 0x20, RZ ;  /* 0x00000020009a7810 */ /* 0x040fe20007ffe0ff */
[----:B0-----:R-:W-:-:S05]  /*0dd0*/  IMAD.WIDE.U32 R144, R0, 0x20, R144 ;  /* 0x0000002000907825 */ /* 0x001fca00078e0090 */
[----:B------:R0:W-:Y:S04]  /*0de0*/  STG.E.128 desc[UR6][R144.64], R4 ;  /* 0x0000000490007986 */ /* 0x0001e8000c101d06 */
[----:B------:R0:W-:Y:S02]  /*0df0*/  STG.E.128 desc[UR6][R144.64+0x10], R148 ;  /* 0x0000109490007986 */ /* 0x0001e4000c101d06 */
.L_x_21539:
[----:B------:R-:W-:Y:S05]  /*0e00*/  BSYNC.RECONVERGENT B0 ;  /* 0x0000000000007941 */ /* 0x000fea0003800200 */
.L_x_21538:
        /* <DEDUP_REMOVED lines=16> */
[----:B------:R-:W-:Y:S02]  /*0f10*/  SHF.L.U32 R108, R155, 0x10, RZ ;  /* 0x000000109b6c7819 */ /* 0x000fe400000006ff */
[----:B------:R-:W-:-:S02]  /*0f20*/  PRMT R158, R109, 0x7632, R158 ;  /* 0x000076326d9e7816 */ /* 0x000fc4000000009e */
[----:B------:R-:W-:Y:S02]  /*0f30*/  SHF.L.U32 R109, R109, 0x10, RZ ;  /* 0x000000106d6d7819 */ /* 0x000fe400000006ff */
[C---:B------:R-:W-:Y:S02]  /*0f40*/  PRMT R155, R111.reuse, 0x7632, R155 ;  /* 0x000076326f9b7816 */ /* 0x040fe4000000009b */
[----:B------:R-:W-:Y:S02]  /*0f50*/  SHF.L.U32 R111, R111, 0x10, RZ ;  /* 0x000000106f6f7819 */ /* 0x000fe400000006ff */
[----:B------:R-:W-:Y:S02]  /*0f60*/  SHF.L.U32 R158, R158, 0x10, RZ ;  /* 0x000000109e9e7819 */ /* 0x000fe400000006ff */
[----:B0-----:R-:W-:Y:S01]  /*0f70*/  SHF.L.U32 R156, R155, 0x10, RZ ;  /* 0x000000109b9c7819 */ /* 0x001fe200000006ff */
        /* <DEDUP_REMOVED lines=12> */
.L_x_21544:
        /* <DEDUP_REMOVED lines=20> */
.L_x_21545:
[----:B------:R-:W0:Y:S02]  /*1180*/  LDC.64 R144, c[0x0][0x3a8] ;  /* 0x0000ea00ff907b82 */ /* 0x000e240000000a00 */
[C---:B0-----:R-:W-:Y:S01]  /*1190*/  IMAD.WIDE.U32 R144, R154.reuse, 0x20, R144 ;  /* 0x000000209a907825 */ /* 0x041fe200078e0090 */
[----:B------:R-:W-:-:S04]  /*11a0*/  IADD3 R154, PT, PT, R154, 0x20, RZ ;  /* 0x000000209a9a7810 */ /* 0x000fc80007ffe0ff */
[----:B------:R0:W-:Y:S04]  /*11b0*/  STG.E.128 desc[UR6][R144.64], R104 ;  /* 0x0000006890007986 */ /* 0x0001e8000c101d06 */
[----:B------:R0:W-:Y:S02]  /*11c0*/  STG.E.128 desc[UR6][R144.64+0x10], R108 ;  /* 0x0000106c90007986 */ /* 0x0001e4000c101d06 */
.L_x_21543:
[----:B------:R-:W-:Y:S05]  /*11d0*/  BSYNC.RECONVERGENT B0 ;  /* 0x0000000000007941 */ /* 0x000fea0003800200 */
.L_x_21542:
        /* <DEDUP_REMOVED lines=35> */
.L_x_21548:
        /* <DEDUP_REMOVED lines=20> */
.L_x_21549:
[----:B------:R-:W0:Y:S02]  /*1550*/  LDC.64 R144, c[0x0][0x3a8] ;  /* 0x0000ea00ff907b82 */ /* 0x000e240000000a00 */
[C---:B0-----:R-:W-:Y:S01]  /*1560*/  IMAD.WIDE.U32 R144, R154.reuse, 0x20, R144 ;  /* 0x000000209a907825 */ /* 0x041fe200078e0090 */
[----:B------:R-:W-:-:S04]  /*1570*/  IADD3 R154, PT, PT, R154, 0x20, RZ ;  /* 0x000000209a9a7810 */ /* 0x000fc80007ffe0ff */
[----:B------:R0:W-:Y:S04]  /*1580*/  STG.E.128 desc[UR6][R144.64], R112 ;  /* 0x0000007090007986 */ /* 0x0001e8000c101d06 */
[----:B------:R0:W-:Y:S02]  /*1590*/  STG.E.128 desc[UR6][R144.64+0x10], R116 ;  /* 0x0000107490007986 */ /* 0x0001e4000c101d06 */
.L_x_21547:
[----:B------:R-:W-:Y:S05]  /*15a0*/  BSYNC.RECONVERGENT B0 ;  /* 0x0000000000007941 */ /* 0x000fea0003800200 */
.L_x_21546:
        /* <DEDUP_REMOVED lines=35> */
.L_x_21552:
        /* <DEDUP_REMOVED lines=20> */
.L_x_21553:
[----:B------:R-:W0:Y:S02]  /*1920*/  LDC.64 R144, c[0x0][0x3a8] ;  /* 0x0000ea00ff907b82 */ /* 0x000e240000000a00 */
[C---:B0-----:R-:W-:Y:S01]  /*1930*/  IMAD.WIDE.U32 R144, R154.reuse, 0x20, R144 ;  /* 0x000000209a907825 */ /* 0x041fe200078e0090 */
[----:B------:R-:W-:-:S04]  /*1940*/  IADD3 R154, PT, PT, R154, 0x20, RZ ;  /* 0x000000209a9a7810 */ /* 0x000fc80007ffe0ff */
[----:B------:R0:W-:Y:S04]  /*1950*/  STG.E.128 desc[UR6][R144.64], R120 ;  /* 0x0000007890007986 */ /* 0x0001e8000c101d06 */
[----:B------:R0:W-:Y:S02]  /*1960*/  STG.E.128 desc[UR6][R144.64+0x10], R124 ;  /* 0x0000107c90007986 */ /* 0x0001e4000c101d06 */
.L_x_21551:
[----:B------:R-:W-:Y:S05]  /*1970*/  BSYNC.RECONVERGENT B0 ;  /* 0x0000000000007941 */ /* 0x000fea0003800200 */
.L_x_21550:
        /* <DEDUP_REMOVED lines=35> */
.L_x_21556:
        /* <DEDUP_REMOVED lines=20> */
.L_x_21557:
[----:B------:R-:W0:Y:S02]  /*1cf0*/  LDC.64 R144, c[0x0][0x3a8] ;  /* 0x0000ea00ff907b82 */ /* 0x000e240000000a00 */
[C---:B0-----:R-:W-:Y:S01]  /*1d00*/  IMAD.WIDE.U32 R144, R154.reuse, 0x20, R144 ;  /* 0x000000209a907825 */ /* 0x041fe200078e0090 */
[----:B------:R-:W-:-:S04]  /*1d10*/  IADD3 R154, PT, PT, R154, 0x20, RZ ;  /* 0x000000209a9a7810 */ /* 0x000fc80007ffe0ff */
[----:B------:R0:W-:Y:S04]  /*1d20*/  STG.E.128 desc[UR6][R144.64], R128 ;  /* 0x0000008090007986 */ /* 0x0001e8000c101d06 */
[----:B------:R0:W-:Y:S02]  /*1d30*/  STG.E.128 desc[UR6][R144.64+0x10], R132 ;  /* 0x0000108490007986 */ /* 0x0001e4000c101d06 */
.L_x_21555:
[----:B------:R-:W-:Y:S05]  /*1d40*/  BSYNC.RECONVERGENT B0 ;  /* 0x0000000000007941 */ /* 0x000fea0003800200 */
.L_x_21554:
        /* <DEDUP_REMOVED lines=35> */
.L_x_21560:
[----:B-----5:R-:W-:Y:S02]  /*1f80*/  PRMT R144, R143, 0x7632, R144 ;  /* 0x000076328f907816 */ /* 0x020fe40000000090 */
[----:B------:R-:W-:Y:S02]  /*1f90*/  PRMT R136, R140, 0x7632, R136 ;  /* 0x000076328c887816 */ /* 0x000fe40000000088 */
[----:B------:R-:W-:Y:S02]  /*1fa0*/  PRMT R137, R141, 0x7632, R137 ;  /* 0x000076328d897816 */ /* 0x000fe40000000089 */
[----:B------:R-:W-:Y:S02]  /*1fb0*/  PRMT R139, R142, 0x7632, R139 ;  /* 0x000076328e8b7816 */ /* 0x000fe4000000008b */
[----:B------:R-:W-:Y:S02]  /*1fc0*/  SHF.L.U32 R140, R140, 0x10, RZ ;  /* 0x000000108c8c7819 */ /* 0x000fe400000006ff */
        /* <DEDUP_REMOVED lines=15> */
.L_x_21561:
[----:B------:R-:W0:Y:S02]  /*20c0*/  LDC.64 R144, c[0x0][0x3a8] ;  /* 0x0000ea00ff907b82 */ /* 0x000e240000000a00 */
[----:B0-----:R-:W-:-:S05]  /*20d0*/  IMAD.WIDE.U32 R144, R154, 0x20, R144 ;  /* 0x000000209a907825 */ /* 0x001fca00078e0090 */
[----:B------:R0:W-:Y:S04]  /*20e0*/  STG.E.128 desc[UR6][R144.64], R136 ;  /* 0x0000008890007986 */ /* 0x0001e8000c101d06 */
[----:B------:R0:W-:Y:S02]  /*20f0*/  STG.E.128 desc[UR6][R144.64+0x10], R140 ;  /* 0x0000108c90007986 */ /* 0x0001e4000c101d06 */
.L_x_21559:
[----:B------:R-:W-:Y:S05]  /*2100*/  BSYNC.RECONVERGENT B0 ;  /* 0x0000000000007941 */ /* 0x000fea0003800200 */
.L_x_21558:
        /* <DEDUP_REMOVED lines=177> */
.L_x_21587:
[----:B------:R-:W-:Y:S01]  /*2c20*/  FMUL.FTZ R144, R145, R145 ;  /* 0x0000009191907220 */ /* 0x000fe20000410000 */
[----:B------:R-:W-:Y:S01]  /*2c30*/  ISETP.NE.AND P0, PT, RZ, UR10, PT ;  /* 0x0000000aff007c0c */ /* 0x000fe2000bf05270 */
[----:B-1----:R-:W-:Y:S01]  /*2c40*/  FADD.FTZ R155, R156, R155 ;  /* 0x0000009b9c9b7221 */ /* 0x002fe20000010000 */
[----:B------:R-:W-:Y:S01]  /*2c50*/  BSSY.RECONVERGENT B0, `(.L_x_21563) ;  /* 0x000002d000007945 */ /* 0x000fe20003800200 */
[----:B0-----:R-:W0:Y:S01]  /*2c60*/  @!P5 LDC.64 R156, c[0x0][0x3c0] ;  /* 0x0000f000ff9cdb82 */ /* 0x001e220000000a00 */
[----:B------:R-:W-:Y:S01]  /*2c70*/  FSEL R159, R144, RZ, P0 ;  /* 0x000000ff909f7208 */ /* 0x000fe20000000000 */
[----:B------:R-:W-:Y:S01]  /*2c80*/  FFMA.FTZ R144, R155, R146, UR11 ;  /* 0x0000000b9b907e23 */ /* 0x000fe20008010092 */
[----:B------:R-:W-:-:S03]  /*2c90*/  FSEL R153, R145, RZ, !P0 ;  /* 0x000000ff91997208 */ /* 0x000fc60004000000 */
[----:B------:R-:W-:Y:S02]  /*2ca0*/  FADD.FTZ R144, R144, R159 ;  /* 0x0000009f90907221 */ /* 0x000fe40000010000 */
[----:B------:R-:W1:Y:S02]  /*2cb0*/  @!P5 LDC.64 R146, c[0x0][0x3c8] ;  /* 0x0000f200ff92db82 */ /* 0x000e640000000a00 */
        /* <DEDUP_REMOVED lines=8> */
[----:B------:R-:W0:Y:S01]  /*2d40*/  LDC.64 R156, c[0x0][0x428] ;  /* 0x00010a00ff9c7b82 */ /* 0x000e220000000a00 */
[--C-:B------:R-:W-:Y:S01]  /*2d50*/  FADD.FTZ R155, R148, -R153.reuse ;  /* 0x80000099949b7221 */ /* 0x100fe20000010000 */
[C---:B------:R-:W-:Y:S01]  /*2d60*/  FMUL.FTZ R145, R154.reuse, R145 ;  /* 0x000000919a917220 */ /* 0x040fe20000410000 */
[----:B------:R-:W-:Y:S01]  /*2d70*/  FMUL.FTZ R146, R154, R147 ;  /* 0x000000939a927220 */ /* 0x000fe20000410000 */
[--C-:B------:R-:W-:Y:S01]  /*2d80*/  FADD.FTZ R147, R7, -R153.reuse ;  /* 0x8000009907937221 */ /* 0x100fe20000010000 */
[----:B------:R-:W-:Y:S01]  /*2d90*/  FADD.FTZ R159, R150, -R153 ;  /* 0x80000099969f7221 */ /* 0x000fe20000010000 */
[----:B-----5:R-:W-:Y:S01]  /*2da0*/  FFMA.FTZ R144, R145, R100, R92 ;  /* 0x0000006491907223 */ /* 0x020fe2000001005c */
[----:B------:R-:W-:Y:S01]  /*2db0*/  FFMA.FTZ R145, R146, R101, R93 ;  /* 0x0000006592917223 */ /* 0x000fe2000001005d */
[C---:B------:R-:W-:Y:S01]  /*2dc0*/  FMUL.FTZ R146, R154.reuse, R147 ;  /* 0x000000939a927220 */ /* 0x040fe20000410000 */
[--C-:B------:R-:W-:Y:S01]  /*2dd0*/  FADD.FTZ R147, R149, -R153.reuse ;  /* 0x8000009995937221 */ /* 0x100fe20000010000 */
[--C-:B------:R-:W-:Y:S01]  /*2de0*/  FADD.FTZ R161, R151, -R153.reuse ;  /* 0x8000009997a17221 */ /* 0x100fe20000010000 */
[----:B------:R-:W-:Y:S01]  /*2df0*/  FMUL.FTZ R155, R154, R155 ;  /* 0x0000009b9a9b7220 */ /* 0x000fe20000410000 */
        /* <DEDUP_REMOVED lines=12> */
[C---:B0-----:R-:W-:Y:S01]  /*2ec0*/  IMAD.WIDE.U32 R156, R0.reuse, 0x10, R156 ;  /* 0x00000010009c7825 */ /* 0x041fe200078e009c */
[----:B------:R-:W-:-:S02]  /*2ed0*/  IADD3 R0, PT, PT, R0, 0x20, RZ ;  /* 0x0000002000007810 */ /* 0x000fc40007ffe0ff */
[----:B------:R-:W-:Y:S02]  /*2ee0*/  F2FP.BF16.F32.PACK_AB R145, R146, R145 ;  /* 0x000000919291723e */ /* 0x000fe400000010ff */
[----:B------:R-:W-:Y:S02]  /*2ef0*/  F2FP.BF16.F32.PACK_AB R146, R158, R155 ;  /* 0x0000009b9e92723e */ /* 0x000fe400000010ff */
[----:B------:R-:W-:-:S05]  /*2f00*/  F2FP.BF16.F32.PACK_AB R147, R160, R147 ;  /* 0x00000093a093723e */ /* 0x000fca00000010ff */
[----:B------:R1:W-:Y:S02]  /*2f10*/  STG.E.128 desc[UR6][R156.64], R144 ;  /* 0x000000909c007986 */ /* 0x0003e4000c101d06 */
.L_x_21564:
[----:B------:R-:W-:Y:S05]  /*2f20*/  BSYNC.RECONVERGENT B0 ;  /* 0x0000000000007941 */ /* 0x000fea0003800200 */
.L_x_21563:
[----:B------:R-:W-:Y:S01]  /*2f30*/  ISETP.GE.U32.AND P0, PT, R3, 0x40, PT ;  /* 0x000000400300780c */ /* 0x000fe20003f06070 */
[----:B------:R-:W-:-:S12]  /*2f40*/  BSSY.RECONVERGENT B0, `(.L_x_21565) ;  /* 0x0000022000007945 */ /* 0x000fd80003800200 */
[----:B------:R-:W-:Y:S05]  /*2f50*/  @!P0 BRA `(.L_x_21566) ;  /* 0x0000000000808947 */ /* 0x000fea0003800000 */
[--C-:B01----:R-:W-:Y:S01]  /*2f60*/  FADD.FTZ R145, R104, -R153.reuse ;  /* 0x8000009968917221 */ /* 0x103fe20000010000 */
        /* <DEDUP_REMOVED lines=31> */
.L_x_21566:
[----:B------:R-:W-:Y:S05]  /*3160*/  BSYNC.RECONVERGENT B0 ;  /* 0x0000000000007941 */ /* 0x000fea0003800200 */
.L_x_21565:
[----:B------:R-:W-:Y:S01]  /*3170*/  ISETP.GE.U32.AND P0, PT, R3, 0x60, PT ;  /* 0x000000600300780c */ /* 0x000fe20003f06070 */
[----:B------:R-:W-:-:S12]  /*3180*/  BSSY.RECONVERGENT B0, `(.L_x_21567) ;  /* 0x0000022000007945 */ /* 0x000fd80003800200 */
[----:B------:R-:W-:Y:S05]  /*3190*/  @!P0 BRA `(.L_x_21568) ;  /* 0x0000000000808947 */ /* 0x000fea0003800000 */
[--C-:B012---:R-:W-:Y:S01]  /*31a0*/  FADD.FTZ R145, R112, -R153.reuse ;  /* 0x8000009970917221 */ /* 0x107fe20000010000 */
        /* <DEDUP_REMOVED lines=31> */
.L_x_21568:
[----:B------:R-:W-:Y:S05]  /*33a0*/  BSYNC.RECONVERGENT B0 ;  /* 0x0000000000007941 */ /* 0x000fea0003800200 */
.L_x_21567:
[----:B------:R-:W-:Y:S01]  /*33b0*/  ISETP.GE.U32.AND P0, PT, R3, 0x80, PT ;  /* 0x000000800300780c */ /* 0x000fe20003f06070 */
[----:B------:R-:W-:-:S12]  /*33c0*/  BSSY.RECONVERGENT B0, `(.L_x_21569) ;  /* 0x0000022000007945 */ /* 0x000fd80003800200 */
[----:B------:R-:W-:Y:S05]  /*33d0*/  @!P0 BRA `(.L_x_21570) ;  /* 0x0000000000808947 */ /* 0x000fea0003800000 */
[--C-:B0123--:R-:W-:Y:S01]  /*33e0*/  FADD.FTZ R145, R120, -R153.reuse ;  /* 0x8000009978917221 */ /* 0x10ffe20000010000 */
        /* <DEDUP_REMOVED lines=31> */
.L_x_21570:
[----:B------:R-:W-:Y:S05]  /*35e0*/  BSYNC.RECONVERGENT B0 ;  /* 0x0000000000007941 */ /* 0x000fea0003800200 */
.L_x_21569:
[----:B------:R-:W-:Y:S01]  /*35f0*/  ISETP.GE.U32.AND P0, PT, R3, 0xa0, PT ;  /* 0x000000a00300780c */ /* 0x000fe20003f06070 */
[----:B------:R-:W-:-:S12]  /*3600*/  BSSY.RECONVERGENT B0, `(.L_x_21571) ;  /* 0x0000022000007945 */ /* 0x000fd80003800200 */
[----:B------:R-:W-:Y:S05]  /*3610*/  @!P0 BRA `(.L_x_21572) ;  /* 0x0000000000808947 */ /* 0x000fea0003800000 */
[--C-:B01234-:R-:W-:Y:S01]  /*3620*/  FADD.FTZ R145, R128, -R153.reuse ;  /* 0x8000009980917221 */ /* 0x11ffe20000010000 */
        /* <DEDUP_REMOVED lines=31> */
.L_x_21572:
[----:B------:R-:W-:Y:S05]  /*3820*/  BSYNC.RECONVERGENT B0 ;  /* 0x0000000000007941 */ /* 0x000fea0003800200 */
.L_x_21571:
[----:B------:R-:W-:Y:S01]  /*3830*/  ISETP.GE.U32.AND P0, PT, R3, 0xc0, PT ;  /* 0x000000c00300780c */ /* 0x000fe20003f06070 */
[----:B------:R-:W-:-:S12]  /*3840*/  BSSY.RECONVERGENT B0, `(.L_x_21573) ;  /* 0x0000021000007945 */ /* 0x000fd80003800200 */
[----:B------:R-:W-:Y:S05]  /*3850*/  @!P0 BRA `(.L_x_21574) ;  /* 0x00000000007c8947 */ /* 0x000fea0003800000 */
[--C-:B01234-:R-:W-:Y:S01]  /*3860*/  FADD.FTZ R157, R142, -R153.reuse ;  /* 0x800000998e9d7221 */ /* 0x11ffe20000010000 */
[--C-:B------:R-:W-:Y:S01]  /*3870*/  FADD.FTZ R165, R143, -R153.reuse ;  /* 0x800000998fa57221 */ /* 0x100fe20000010000 */
[--C-:B------:R-:W-:Y:S01]  /*3880*/  FADD.FTZ R161, R137, -R153.reuse ;  /* 0x8000009989a17221 */ /* 0x100fe20000010000 */
[--C-:B------:R-:W-:Y:S01]  /*3890*/  FADD.FTZ R155, R136, -R153.reuse ;  /* 0x80000099889b7221 */ /* 0x100fe20000010000 */
[C---:B------:R-:W-:Y:S01]  /*38a0*/  FMUL.FTZ R163, R154.reuse, R157 ;  /* 0x0000009d9aa37220 */ /* 0x040fe20000410000 */
[----:B------:R-:W-:Y:S01]  /*38b0*/  FMUL.FTZ R146, R154, R165 ;  /* 0x000000a59a927220 */ /* 0x000fe20000410000 */
[----:B------:R-:W0:Y:S01]  /*38c0*/  LDC.64 R156, c[0x0][0x428] ;  /* 0x00010a00ff9c7b82 */ /* 0x000e220000000a00 */
[--C-:B------:R-:W-:Y:S01]  /*38d0*/  FADD.FTZ R159, R138, -R153.reuse ;  /* 0x800000998a9f7221 */ /* 0x100fe20000010000 */
[--C-:B------:R-:W-:Y:S01]  /*38e0*/  FADD.FTZ R147, R139, -R153.reuse ;  /* 0x800000998b937221 */ /* 0x100fe20000010000 */
[--C-:B------:R-:W-:Y:S01]  /*38f0*/  FADD.FTZ R145, R140, -R153.reuse ;  /* 0x800000998c917221 */ /* 0x100fe20000010000 */
[----:B------:R-:W-:Y:S01]  /*3900*/  FADD.FTZ R153, R141, -R153 ;  /* 0x800000998d997221 */ /* 0x000fe20000010000 */
[----:B------:R-:W-:Y:S01]  /*3910*/  FMUL.FTZ R144, R154, R161 ;  /* 0x000000a19a907220 */ /* 0x000fe20000410000 */
[----:B-----5:R-:W-:Y:S01]  /*3920*/  FFMA.FTZ R163, R163, R18, R10 ;  /* 0x00000012a3a37223 */ /* 0x020fe2000001000a */
[----:B------:R-:W-:Y:S01]  /*3930*/  FFMA.FTZ R158, R146, R19, R11 ;  /* 0x00000013929e7223 */ /* 0x000fe2000001000b */
[C---:B------:R-:W-:Y:S01]  /*3940*/  FMUL.FTZ R155, R154.reuse, R155 ;  /* 0x0000009b9a9b7220 */ /* 0x040fe20000410000 */
[C---:B------:R-:W-:Y:S01]  /*3950*/  FMUL.FTZ R159, R154.reuse, R159 ;  /* 0x0000009f9a9f7220 */ /* 0x040fe20000410000 */
[C---:B------:R-:W-:Y:S01]  /*3960*/  FMUL.FTZ R146, R154.reuse, R147 ;  /* 0x000000939a927220 */ /* 0x040fe20000410000 */
[C---:B------:R-:W-:Y:S01]  /*3970*/  FMUL.FTZ R161, R154.reuse, R145 ;  /* 0x000000919aa17220 */ /* 0x040fe20000410000 */
[----:B------:R-:W-:Y:S01]  /*3980*/  FMUL.FTZ R154, R154, R153 ;  /* 0x000000999a9a7220 */ /* 0x000fe20000410000 */
[----:B------:R-:W-:Y:S01]  /*3990*/  F2FP.BF16.F32.PACK_AB R147, R158, R163 ;  /* 0x000000a39e93723e */ /* 0x000fe200000010ff */
[----:B------:R-:W-:Y:S01]  /*39a0*/  FFMA.FTZ R155, R155, R20, R12 ;  /* 0x000000149b9b7223 */ /* 0x000fe2000001000c */
[----:B------:R-:W-:Y:S01]  /*39b0*/  FFMA.FTZ R145, R159, R22, R14 ;  /* 0x000000169f917223 */ /* 0x000fe2000001000e */
[----:B------:R-:W-:Y:S01]  /*39c0*/  FFMA.FTZ R158, R154, R17, R9 ;  /* 0x000000119a9e7223 */ /* 0x000fe20000010009 */
[----:B------:R-:W-:Y:S01]  /*39d0*/  FFMA.FTZ R161, R161, R16, R8 ;  /* 0x00000010a1a17223 */ /* 0x000fe20000010008 */
[----:B------:R-:W-:Y:S01]  /*39e0*/  FFMA.FTZ R154, R146, R23, R15 ;  /* 0x00000017929a7223 */ /* 0x000fe2000001000f */
[----:B------:R-:W-:-:S03]  /*39f0*/  FFMA.FTZ R144, R144, R21, R13 ;  /* 0x0000001590907223 */ /* 0x000fc6000001000d */
[----:B------:R-:W-:Y:S02]  /*3a00*/  F2FP.BF16.F32.PACK_AB R146, R158, R161 ;  /* 0x000000a19e92723e */ /* 0x000fe400000010ff */
[----:B------:R-:W-:Y:S01]  /*3a10*/  F2FP.BF16.F32.PACK_AB R145, R154, R145 ;  /* 0x000000919a91723e */ /* 0x000fe200000010ff */
[----:B0-----:R-:W-:Y:S01]  /*3a20*/  IMAD.WIDE.U32 R156, R0, 0x10, R156 ;  /* 0x00000010009c7825 */ /* 0x001fe200078e009c */
[----:B------:R-:W-:-:S05]  /*3a30*/  F2FP.BF16.F32.PACK_AB R144, R144, R155 ;  /* 0x0000009b9090723e */ /* 0x000fca00000010ff */
[----:B------:R0:W-:Y:S02]  /*3a40*/  STG.E.128 desc[UR6][R156.64], R144 ;  /* 0x000000909c007986 */ /* 0x0001e4000c101d06 */
.L_x_21574:
[----:B------:R-:W-:Y:S05]  /*3a50*/  BSYNC.RECONVERGENT B0 ;  /* 0x0000000000007941 */ /* 0x000fea0003800200 */
.L_x_21573:
[----:B01234-:R-:W0:Y:S02]  /*3a60*/  LDC.64 R144, c[0x0][0x380] ;  /* 0x0000e000ff907b82 */ /* 0x01fe240000000a00 */
[----:B0-----:R-:W-:-:S04]  /*3a70*/  LEA R2, R144, R2, 0x2 ;  /* 0x0000000290027211 */ /* 0x001fc800078e10ff */
[----:B------:R-:W-:-:S13]  /*3a80*/  ISETP.GE.AND P0, PT, R2, R145, PT ;  /* 0x000000910200720c */ /* 0x000fda0003f06270 */
[----:B------:R-:W-:Y:S05]  /*3a90*/  @!P0 BRA `(.L_x_21575) ;  /* 0xffffffcc00b48947 */ /* 0x000fea000383ffff */
[----:B------:R-:W-:Y:S05]  /*3aa0*/  EXIT ;  /* 0x000000000000794d */ /* 0x000fea0003800000 */
.L_x_21562:
        /* <DEDUP_REMOVED lines=8> */
.L_x_21577:
[----:B------:R-:W-:Y:S05]  /*3b30*/  BSYNC B0 ;  /* 0x0000000000007941 */ /* 0x000fea0003800000 */
.L_x_21576:
        /* <DEDUP_REMOVED lines=10> */
.L_x_21578:
[----:B------:R-:W-:Y:S01]  /*3be0*/  HFMA2 R159, -RZ, RZ, 0, 2.384185791015625e-07 ;  /* 0x00000004ff9f7431 */ /* 0x000fe200000001ff */
[----:B------:R-:W-:-:S05]  /*3bf0*/  MOV R144, R158 ;  /* 0x0000009e00907202 */ /* 0x000fca0000000f00 */
[----:B------:R-:W-:-:S05]  /*3c00*/  FADD.FTZ R153, R147, R144 ;  /* 0x0000009093997221 */ /* 0x000fca0000010000 */
[----:B------:R-:W-:-:S07]  /*3c10*/  MOV R160, R153 ;  /* 0x0000009900a07202 */ /* 0x000fce0000000f00 */
[----:B------:R-:W-:Y:S05]  /*3c20*/  WARPSYNC.COLLECTIVE R157, `(.L_x_21579) ;  /* 0x000000009d087348 */ /* 0x000fea0003c00000 */
[----:B------:R0:W1:Y:S02]  /*3c30*/  SHFL.BFLY P6, R158, R160, R159, R162 ;  /* 0x0c00009fa09e7389 */ /* 0x00006400000c00a2 */
[----:B01----:R-:W-:Y:S05]  /*3c40*/  ENDCOLLECTIVE ;  /* 0x000000000000791b */ /* 0x003fea0003800000 */
.L_x_21579:
[----:B------:R-:W-:Y:S01]  /*3c50*/  HFMA2 R159, -RZ, RZ, 0, 4.76837158203125e-07 ;  /* 0x00000008ff9f7431 */ /* 0x000fe200000001ff */
[----:B------:R-:W-:-:S05]  /*3c60*/  MOV R144, R158 ;  /* 0x0000009e00907202 */ /* 0x000fca0000000f00 */
[----:B------:R-:W-:-:S05]  /*3c70*/  FADD.FTZ R154, R153, R144 ;  /* 0x00000090999a7221 */ /* 0x000fca0000010000 */
[----:B------:R-:W-:-:S07]  /*3c80*/  MOV R160, R154 ;  /* 0x0000009a00a07202 */ /* 0x000fce0000000f00 */
[----:B------:R-:W-:Y:S05]  /*3c90*/  WARPSYNC.COLLECTIVE R157, `(.L_x_21580) ;  /* 0x000000009d087348 */ /* 0x000fea0003c00000 */
[----:B------:R0:W1:Y:S02]  /*3ca0*/  SHFL.BFLY P6, R158, R160, R159, R162 ;  /* 0x0c00009fa09e7389 */ /* 0x00006400000c00a2 */
[----:B01----:R-:W-:Y:S05]  /*3cb0*/  ENDCOLLECTIVE ;  /* 0x000000000000791b */ /* 0x003fea0003800000 */
.L_x_21580:
[----:B------:R-:W-:Y:S01]  /*3cc0*/  HFMA2 R159, -RZ, RZ, 0, 9.5367431640625e-07 ;  /* 0x00000010ff9f7431 */ /* 0x000fe200000001ff */
[----:B------:R-:W-:-:S05]  /*3cd0*/  MOV R155, R158 ;  /* 0x0000009e009b7202 */ /* 0x000fca0000000f00 */
[----:B------:R-:W-:-:S05]  /*3ce0*/  FADD.FTZ R155, R154, R155 ;  /* 0x0000009b9a9b7221 */ /* 0x000fca0000010000 */
[----:B------:R-:W-:-:S07]  /*3cf0*/  MOV R160, R155 ;  /* 0x0000009b00a07202 */ /* 0x000fce0000000f00 */
[----:B------:R-:W-:Y:S05]  /*3d00*/  WARPSYNC.COLLECTIVE R157, `(.L_x_21581) ;  /* 0x000000009d087348 */ /* 0x000fea0003c00000 */
[----:B------:R0:W1:Y:S02]  /*3d10*/  SHFL.BFLY P6, R158, R160, R159, R162 ;  /* 0x0c00009fa09e7389 */ /* 0x00006400000c00a2 */
[----:B01----:R-:W-:Y:S05]  /*3d20*/  ENDCOLLECTIVE ;  /* 0x000000000000791b */ /* 0x003fea0003800000 */
.L_x_21581:
        /* <DEDUP_REMOVED lines=106> */
.L_x_21582:
[----:B------:R-:W-:Y:S01]  /*43d0*/  HFMA2 R159, -RZ, RZ, 0, 1.1920928955078125e-07 ;  /* 0x00000002ff9f7431 */ /* 0x000fe200000001ff */
[----:B------:R-:W-:-:S05]  /*43e0*/  MOV R147, R158 ;  /* 0x0000009e00937202 */ /* 0x000fca0000000f00 */
[----:B------:R-:W-:-:S05]  /*43f0*/  FADD.FTZ R147, R144, R147 ;  /* 0x0000009390937221 */ /* 0x000fca0000010000 */
[----:B------:R-:W-:-:S07]  /*4400*/  MOV R160, R147 ;  /* 0x0000009300a07202 */ /* 0x000fce0000000f00 */
[----:B------:R-:W-:Y:S05]  /*4410*/  WARPSYNC.COLLECTIVE R157, `(.L_x_21583) ;  /* 0x000000009d087348 */ /* 0x000fea0003c00000 */
[----:B------:R0:W1:Y:S02]  /*4420*/  SHFL.BFLY P6, R158, R160, R159, R162 ;  /* 0x0c00009fa09e7389 */ /* 0x00006400000c00a2 */
[----:B01----:R-:W-:Y:S05]  /*4430*/  ENDCOLLECTIVE ;  /* 0x000000000000791b */ /* 0x003fea0003800000 */
.L_x_21583:
[----:B------:R-:W-:Y:S01]  /*4440*/  HFMA2 R159, -RZ, RZ, 0, 2.384185791015625e-07 ;  /* 0x00000004ff9f7431 */ /* 0x000fe200000001ff */
[----:B------:R-:W-:-:S05]  /*4450*/  MOV R154, R158 ;  /* 0x0000009e009a7202 */ /* 0x000fca0000000f00 */
[----:B------:R-:W-:-:S05]  /*4460*/  FADD.FTZ R154, R147, R154 ;  /* 0x0000009a939a7221 */ /* 0x000fca0000010000 */
[----:B------:R-:W-:-:S07]  /*4470*/  MOV R160, R154 ;  /* 0x0000009a00a07202 */ /* 0x000fce0000000f00 */
[----:B------:R-:W-:Y:S05]  /*4480*/  WARPSYNC.COLLECTIVE R157, `(.L_x_21584) ;  /* 0x000000009d087348 */ /* 0x000fea0003c00000 */
[----:B------:R0:W1:Y:S02]  /*4490*/  SHFL.BFLY P6, R158, R160, R159, R162 ;  /* 0x0c00009fa09e7389 */ /* 0x00006400000c00a2 */
[----:B01----:R-:W-:Y:S05]  /*44a0*/  ENDCOLLECTIVE ;  /* 0x000000000000791b */ /* 0x003fea0003800000 */
.L_x_21584:
[----:B------:R-:W-:Y:S01]  /*44b0*/  HFMA2 R159, -RZ, RZ, 0, 4.76837158203125e-07 ;  /* 0x00000008ff9f7431 */ /* 0x000fe200000001ff */
[----:B------:R-:W-:-:S05]  /*44c0*/  MOV R153, R158 ;  /* 0x0000009e00997202 */ /* 0x000fca0000000f00 */
[----:B------:R-:W-:-:S05]  /*44d0*/  FADD.FTZ R153, R154, R153 ;  /* 0x000000999a997221 */ /* 0x000fca0000010000 */
[----:B------:R-:W-:-:S07]  /*44e0*/  MOV R160, R153 ;  /* 0x0000009900a07202 */ /* 0x000fce0000000f00 */
[----:B------:R-:W-:Y:S05]  /*44f0*/  WARPSYNC.COLLECTIVE R157, `(.L_x_21585) ;  /* 0x000000009d087348 */ /* 0x000fea0003c00000 */
[----:B------:R0:W1:Y:S02]  /*4500*/  SHFL.BFLY P6, R158, R160, R159, R162 ;  /* 0x0c00009fa09e7389 */ /* 0x00006400000c00a2 */
[----:B01----:R-:W-:Y:S05]  /*4510*/  ENDCOLLECTIVE ;  /* 0x000000000000791b */ /* 0x003fea0003800000 */
.L_x_21585:
[----:B------:R-:W-:Y:S01]  /*4520*/  HFMA2 R159, -RZ, RZ, 0, 9.5367431640625e-07 ;  /* 0x00000010ff9f7431 */ /* 0x000fe200000001ff */
[----:B------:R-:W-:-:S05]  /*4530*/  MOV R156, R158 ;  /* 0x0000009e009c7202 */ /* 0x000fca0000000f00 */
[----:B------:R-:W-:-:S05]  /*4540*/  FADD.FTZ R156, R153, R156 ;  /* 0x0000009c999c7221 */ /* 0x000fca0000010000 */
[----:B------:R-:W-:-:S07]  /*4550*/  MOV R160, R156 ;  /* 0x0000009c00a07202 */ /* 0x000fce0000000f00 */
[----:B------:R-:W-:Y:S05]  /*4560*/  WARPSYNC.COLLECTIVE R157, `(.L_x_21586) ;  /* 0x000000009d087348 */ /* 0x000fea0003c00000 */
[----:B------:R0:W1:Y:S02]  /*4570*/  SHFL.BFLY P6, R158, R160, R159, R162 ;  /* 0x0c00009fa09e7389 */ /* 0x00006400000c00a2 */
[----:B01----:R-:W-:Y:S05]  /*4580*/  ENDCOLLECTIVE ;  /* 0x000000000000791b */ /* 0x003fea0003800000 */
.L_x_21586:
[----:B------:R-:W-:Y:S01]  /*4590*/  MOV R155, R158 ;  /* 0x0000009e009b7202 */ /* 0x000fe20000000f00 */
[----:B------:R-:W-:Y:S06]  /*45a0*/  BRA `(.L_x_21587) ;  /* 0xffffffe4009c7947 */ /* 0x000fec000383ffff */
.L_x_21588:
        /* <DEDUP_REMOVED lines=13> */
.L_x_54392:


//--------------------- .text._ZN10layer_norm13ln_fwd_kernelINS_13Kernel_traitsIf13__nv_bfloat16fS2_fjLj1536ELj1ELj4ELj1ELj16ENS_18Kernel_traits_baseILj1536EfS2_fS2_fjLj128EEEEELb0ELb0ELb0ELb1EEEvNS_9FwdParamsE --------------------------
	.section	.text._ZN10layer_norm13ln_fwd_kernelINS_13Kernel_traitsIf13__nv_bfloat16fS2_fjLj1536ELj1ELj4ELj1ELj16ENS_18Kernel_traits_baseILj1536EfS2_fS2_fjLj128EEEEELb0ELb0ELb0ELb1EEEvNS_9FwdParamsE,"ax",@progbits
	.align	128
        .global         _ZN10layer_norm13ln_fwd_kernelINS_13Kernel_traitsIf13__nv_bfloat16fS2_fjLj1536ELj1ELj4ELj1ELj16ENS_18Kernel_traits_baseILj1536EfS2_fS2_fjLj128EEEEELb0ELb0ELb0ELb1EEEvNS_9FwdParamsE
        .type           _ZN10layer_norm13ln_fwd_kernelINS_13Kernel_traitsIf13__nv_bfloat16fS2_fjLj1536ELj1ELj4ELj1ELj16ENS_18Kernel_traits_baseILj1536EfS2_fS2_fjLj128EEEEELb0ELb0ELb0ELb1EEEvNS_9FwdParamsE,@function
        .size           _ZN10layer_norm13ln_fwd_kernelINS_13Kernel_traitsIf13__nv_bfloat16fS2_fjLj1536ELj1ELj4ELj1ELj16ENS_18Kernel_traits_baseILj1536EfS2_fS2_fjLj128EEEEELb0ELb0ELb0ELb1EEEvNS_9FwdParamsE,(.L_x_54393 - _ZN10layer_norm13ln_fwd_kernelINS_13Kernel_traitsIf13__nv_bfloat16fS2_fjLj1536ELj1ELj4ELj1ELj16ENS_18Kernel_traits_baseILj1536EfS2_fS2_fjLj128EEEEELb0ELb0ELb0ELb1EEEvNS_9FwdParamsE)
        .other          _ZN10layer_norm13ln_fwd_kernelINS_13Kernel_traitsIf13__nv_bfloat16fS2_fjLj1536ELj1ELj4ELj1ELj16ENS_18Kernel_traits_baseILj1536EfS2_fS2_fjLj128EEEEELb0ELb0ELb0ELb1EEEvNS_9FwdParamsE,@"STO_CUDA_ENTRY STV_DEFAULT"
_ZN10layer_norm13ln_fwd_kernelINS_13Kernel_traitsIf13__nv_bfloat16fS2_fjLj1536ELj1ELj4ELj1ELj16ENS_18Kernel_traits_baseILj1536EfS2_fS2_fjLj128EEEEELb0ELb0ELb0ELb1EEEvNS_9FwdParamsE:
.text._ZN10layer_norm13ln_fwd_kernelINS_13Kernel_traitsIf13__nv_bfloat16fS2_fjLj1536ELj1ELj4ELj1ELj16ENS_18Kernel_traits_baseILj1536EfS2_fS2_fjLj128EEEEELb0ELb0ELb0ELb1EEEvNS_9FwdParamsE:
        /* <DEDUP_REMOVED lines=41> */
.L_x_21589:
        /* <DEDUP_REMOVED lines=38> */
.L_x_21590:
        /* <DEDUP_REMOVED lines=15> */
.L_x_21606:
[----:B--2---:R-:W2:Y:S01]  /*05e0*/  LDC.64 R108, c[0x0][0x3e0] ;  /* 0x0000f800ff6c7b82 */ /* 0x004ea20000000a00 */
[----:B------:R-:W-:-:S05]  /*05f0*/  IMAD R0, R4, UR8, RZ ;  /* 0x0000000804007c24 */ /* 0x000fca000f8e02ff */
[----:B0-----:R-:W-:Y:S02]  /*0600*/  SHF.R.S32.HI R3, RZ, 0x1f, R0 ;  /* 0x0000001fff037819 */ /* 0x001fe40000011400 */
[----:B------:R-:W0:Y:S02]  /*0610*/  LDC.64 R148, c[0x0][0x390] ;  /* 0x0000e400ff947b82 */ /* 0x000e240000000a00 */
[----:B------:R-:W-:-:S04]  /*0620*/  LEA.HI R3, R3, R0, RZ, 0x3 ;  /* 0x0000000003037211 */ /* 0x000fc800078f18ff */
[----:B------:R-:W-:Y:S01]  /*0630*/  LEA.HI.SX32 R160, R3, R6, 0x1d ;  /* 0x0000000603a07211 */ /* 0x000fe200078feaff */
[----:B--2---:R-:W-:-:S05]  /*0640*/  IMAD.WIDE R108, R4, 0x2, R108 ;  /* 0x00000002046c7825 */ /* 0x004fca00078e026c */
[----:B------:R-:W2:Y:S01]  /*0650*/  LDG.E.U16 R3, desc[UR6][R108.64] ;  /* 0x000000066c037981 */ /* 0x000ea2000c1e1500 */
[----:B0-----:R-:W-:-:S06]  /*0660*/  IMAD.WIDE.U32 R104, R160, 0x10, R148 ;  /* 0x00000010a0687825 */ /* 0x001fcc00078e0094 */
[----:B-----5:R-:W5:Y:S01]  /*0670*/  LDG.E.128 R104, desc[UR6][R104.64] ;  /* 0x0000000668687981 */ /* 0x020f62000c1e1d00 */
[----:B------:R-:W-:Y:S01]  /*0680*/  BSSY.RECONVERGENT B0, `(.L_x_21592) ;  /* 0x0000030000007945 */ /* 0x000fe20003800200 */
[----:B--2---:R-:W-:-:S03]  /*0690*/  SHF.L.U32 R3, R3, 0x10, RZ ;  /* 0x0000001003037819 */ /* 0x004fc600000006ff */
[----:B------:R-:W-:Y:S05]  /*06a0*/  @!P1 BRA `(.L_x_21593) ;  /* 0x0000000000649947 */ /* 0x000fea0003800000 */
[----:B------:R-:W0:Y:S02]  /*06b0*/  LDC.64 R116, c[0x0][0x3a0] ;  /* 0x0000e800ff747b82 */ /* 0x000e240000000a00 */
[----:B0-----:R-:W-:-:S05]  /*06c0*/  IMAD.WIDE.U32 R116, R160, 0x20, R116 ;  /* 0x00000020a0747825 */ /* 0x001fca00078e0074 */
[----:B------:R-:W2:Y:S04]  /*06d0*/  LDG.E.128 R112, desc[UR6][R116.64] ;  /* 0x0000000674707981 */ /* 0x000ea8000c1e1d00 */
[----:B------:R-:W3:Y:S01]  /*06e0*/  LDG.E.128 R108, desc[UR6][R116.64+0x10] ;  /* 0x00001006746c7981 */ /* 0x000ee2000c1e1d00 */
[----:B-----5:R-:W-:Y:S02]  /*06f0*/  PRMT R0, R104, 0x7632, R0 ;  /* 0x0000763268007816 */ /* 0x020fe40000000000 */
[----:B------:R-:W-:Y:S02]  /*0700*/  PRMT R2, R105, 0x7632, R2 ;  /* 0x0000763269027816 */ /* 0x000fe40000000002 */
[----:B------:R-:W-:Y:S02]  /*0710*/  SHF.L.U32 R0, R0, 0x10, RZ ;  /* 0x0000001000007819 */ /* 0x000fe400000006ff */
        /* <DEDUP_REMOVED lines=12> */
[C---:B------:R-:W-:Y:S01]  /*07e0*/  FFMA.FTZ R107, R3.reuse, R2, R115 ;  /* 0x00000002036b7223 */ /* 0x040fe20000010073 */
[C---:B---3--:R-:W-:Y:S01]  /*07f0*/  FFMA.FTZ R108, R3.reuse, R119, R108 ;  /* 0x00000077036c7223 */ /* 0x048fe2000001006c */
[C---:B------:R-:W-:Y:S01]  /*0800*/  FFMA.FTZ R109, R3.reuse, R0, R109 ;  /* 0x00000000036d7223 */ /* 0x040fe2000001006d */
[C---:B------:R-:W-:Y:S01]  /*0810*/  FFMA.FTZ R110, R3.reuse, R121, R110 ;  /* 0x00000079036e7223 */ /* 0x040fe2000001006e */
[----:B------:R-:W-:Y:S01]  /*0820*/  FFMA.FTZ R111, R3, R118, R111 ;  /* 0x00000076036f7223 */ /* 0x000fe2000001006f */
[----:B------:R-:W-:Y:S06]  /*0830*/  BRA `(.L_x_21594) ;  /* 0x0000000000507947 */ /* 0x000fec0003800000 */
.L_x_21593:
[----:B-----5:R-:W-:Y:S02]  /*0840*/  PRMT R0, R104, 0x7632, R0 ;  /* 0x0000763268007816 */ /* 0x020fe40000000000 */
[----:B------:R-:W-:Y:S02]  /*0850*/  PRMT R2, R105, 0x7632, R2 ;  /* 0x0000763269027816 */ /* 0x000fe40000000002 */
[C---:B------:R-:W-:Y:S02]  /*0860*/  PRMT R5, R106.reuse, 0x7632, R5 ;  /* 0x000076326a057816 */ /* 0x040fe40000000005 */
[----:B------:R-:W-:Y:S02]  /*0870*/  PRMT R7, R107, 0x7632, R7 ;  /* 0x000076326b077816 */ /* 0x000fe40000000007 */
[----:B------:R-:W-:Y:S02]  /*0880*/  SHF.L.U32 R108, R105, 0x10, RZ ;  /* 0x00000010696c7819 */ /* 0x000fe400000006ff */
[----:B------:R-:W-:-:S02]  /*0890*/  SHF.L.U32 R110, R106, 0x10, RZ ;  /* 0x000000106a6e7819 */ /* 0x000fc400000006ff */
        /* <DEDUP_REMOVED lines=10> */
[----:B------:R-:W-:Y:S01]  /*0940*/  SHF.L.U32 R116, R7, 0x10, RZ ;  /* 0x0000001007747819 */ /* 0x000fe200000006ff */
[----:B------:R-:W-:-:S02]  /*0950*/  FMUL.FTZ R107, R3, R2 ;  /* 0x00000002036b7220 */ /* 0x000fc40000410000 */
[C---:B------:R-:W-:Y:S02]  /*0960*/  FMUL.FTZ R109, R3.reuse, R112 ;  /* 0x00000070036d7220 */ /* 0x040fe40000410000 */
[----:B------:R-:W-:-:S07]  /*0970*/  FMUL.FTZ R111, R3, R116 ;  /* 0x00000074036f7220 */ /* 0x000fce0000410000 */
.L_x_21594:
[----:B-1----:R-:W-:Y:S05]  /*0980*/  BSYNC.RECONVERGENT B0 ;  /* 0x0000000000007941 */ /* 0x002fea0003800200 */
.L_x_21592:
[----:B------:R-:W0:Y:S01]  /*0990*/  LDC.64 R162, c[0x0][0x3a8] ;  /* 0x0000ea00ffa27b82 */ /* 0x000e220000000a00 */
[----:B------:R-:W-:-:S05]  /*09a0*/  IADD3 R155, PT, PT, R160, 0x20, RZ ;  /* 0x00000020a09b7810 */ /* 0x000fca0007ffe0ff */
[----:B------:R-:W-:-:S04]  /*09b0*/  IMAD.WIDE.U32 R112, R155, 0x10, R148 ;  /* 0x000000109b707825 */ /* 0x000fc800078e0094 */
[----:B0-----:R-:W-:-:S05]  /*09c0*/  IMAD.WIDE.U32 R116, R160, 0x20, R162 ;  /* 0x00000020a0747825 */ /* 0x001fca00078e00a2 */
        /* <DEDUP_REMOVED lines=32> */
.L_x_21595:
        /* <DEDUP_REMOVED lines=20> */
.L_x_21596:
[----:B------:R-:W-:Y:S01]  /*0d10*/  IADD3 R154, PT, PT, R160, 0x40, RZ ;  /* 0x00000040a09a7810 */ /* 0x000fe20007ffe0ff */
[----:B------:R-:W-:-:S04]  /*0d20*/  IMAD.WIDE.U32 R124, R155, 0x20, R162 ;  /* 0x000000209b7c7825 */ /* 0x000fc800078e00a2 */
[----:B------:R-:W-:Y:S01]  /*0d30*/  IMAD.WIDE.U32 R120, R154, 0x10, R148 ;  /* 0x000000109a787825 */ /* 0x000fe200078e0094 */
[----:B------:R0:W-:Y:S04]  /*0d40*/  STG.E.128 desc[UR6][R124.64], R112 ;  /* 0x000000707c007986 */ /* 0x0001e8000c101d06 */
[----:B------:R0:W-:Y:S04]  /*0d50*/  STG.E.128 desc[UR6][R124.64+0x10], R116 ;  /* 0x000010747c007986 */ /* 0x0001e8000c101d06 */
[----:B------:R-:W5:Y:S01]  /*0d60*/  LDG.E.128 R120, desc[UR6][R120.64] ;  /* 0x0000000678787981 */ /* 0x000f62000c1e1d00 */
[----:B------:R-:W-:Y:S05]  /*0d70*/  @!P1 BRA `(.L_x_21597) ;  /* 0x0000000000649947 */ /* 0x000fea0003800000 */
[----:B------:R-:W1:Y:S02]  /*0d80*/  LDC.64 R132, c[0x0][0x3a0] ;  /* 0x0000e800ff847b82 */ /* 0x000e640000000a00 */
[----:B-1----:R-:W-:-:S05]  /*0d90*/  IMAD.WIDE.U32 R132, R154, 0x20, R132 ;  /* 0x000000209a847825 */ /* 0x002fca00078e0084 */
[----:B------:R-:W2:Y:S04]  /*0da0*/  LDG.E.128 R128, desc[UR6][R132.64] ;  /* 0x0000000684807981 */ /* 0x000ea8000c1e1d00 */
[----:B0-----:R-:W3:Y:S01]  /*0db0*/  LDG.E.128 R124, desc[UR6][R132.64+0x10] ;  /* 0x00001006847c7981 */ /* 0x001ee2000c1e1d00 */
        /* <DEDUP_REMOVED lines=21> */
.L_x_21597:
[----:B-----5:R-:W-:Y:S02]  /*0f10*/  PRMT R0, R120, 0x7632, R0 ;  /* 0x0000763278007816 */ /* 0x020fe40000000000 */
[----:B------:R-:W-:Y:S02]  /*0f20*/  PRMT R2, R121, 0x7632, R2 ;  /* 0x0000763279027816 */ /* 0x000fe40000000002 */
[C---:B------:R-:W-:Y:S02]  /*0f30*/  PRMT R5, R122.reuse, 0x7632, R5 ;  /* 0x000076327a057816 */ /* 0x040fe40000000005 */
[----:B------:R-:W-:Y:S02]  /*0f40*/  PRMT R7, R123, 0x7632, R7 ;  /* 0x000076327b077816 */ /* 0x000fe40000000007 */
[----:B0-----:R-:W-:Y:S02]  /*0f50*/  SHF.L.U32 R124, R121, 0x10, RZ ;  /* 0x00000010797c7819 */ /* 0x001fe400000006ff */
        /* <DEDUP_REMOVED lines=15> */
.L_x_21598:
        /* <DEDUP_REMOVED lines=32> */
.L_x_21599:
        /* <DEDUP_REMOVED lines=20> */
.L_x_21600:
        /* <DEDUP_REMOVED lines=9> */
[----:B0-----:R-:W2:Y:S04]  /*1420*/  LDG.E.128 R136, desc[UR6][R150.64] ;  /* 0x0000000696887981 */ /* 0x001ea8000c1e1d00 */
[----:B------:R-:W3:Y:S01]  /*1430*/  LDG.E.128 R144, desc[UR6][R150.64+0x10] ;  /* 0x0000100696907981 */ /* 0x000ee2000c1e1d00 */
[----:B-----5:R-:W-:Y:S02]  /*1440*/  PRMT R0, R140, 0x7632, R0 ;  /* 0x000076328c007816 */ /* 0x020fe40000000000 */
[----:B------:R-:W-:Y:S02]  /*1450*/  PRMT R2, R141, 0x7632, R2 ;  /* 0x000076328d027816 */ /* 0x000fe40000000002 */
        /* <DEDUP_REMOVED lines=12> */
[----:B------:R-:W-:Y:S01]  /*1520*/  SHF.L.U32 R0, R0, 0x10, RZ ;  /* 0x0000001000007819 */ /* 0x000fe200000006ff */
[C---:B---3--:R-:W-:Y:S01]  /*1530*/  FFMA.FTZ R142, R3.reuse, R143, R146 ;  /* 0x0000008f038e7223 */ /* 0x048fe20000010092 */
[----:B------:R-:W-:Y:S01]  /*1540*/  SHF.L.U32 R2, R2, 0x10, RZ ;  /* 0x0000001002027819 */ /* 0x000fe200000006ff */
[C---:B------:R-:W-:Y:S02]  /*1550*/  FFMA.FTZ R140, R3.reuse, R140, R144 ;  /* 0x0000008c038c7223 */ /* 0x040fe40000010090 */
[C---:B------:R-:W-:Y:S02]  /*1560*/  FFMA.FTZ R141, R3.reuse, R0, R145 ;  /* 0x00000000038d7223 */ /* 0x040fe40000010091 */
[----:B------:R-:W-:Y:S01]  /*1570*/  FFMA.FTZ R143, R3, R2, R147 ;  /* 0x00000002038f7223 */ /* 0x000fe20000010093 */
[----:B------:R-:W-:Y:S06]  /*1580*/  BRA `(.L_x_21602) ;  /* 0x0000000000507947 */ /* 0x000fec0003800000 */
.L_x_21601:
[----:B-----5:R-:W-:Y:S02]  /*1590*/  PRMT R0, R140, 0x7632, R0 ;  /* 0x000076328c007816 */ /* 0x020fe40000000000 */
[----:B------:R-:W-:Y:S02]  /*15a0*/  PRMT R2, R141, 0x7632, R2 ;  /* 0x000076328d027816 */ /* 0x000fe40000000002 */
[----:B------:R-:W-:Y:S02]  /*15b0*/  PRMT R5, R142, 0x7632, R5 ;  /* 0x000076328e057816 */ /* 0x000fe40000000005 */
        /* <DEDUP_REMOVED lines=17> */
.L_x_21602:
        /* <DEDUP_REMOVED lines=11> */
[C---:B-----5:R-:W-:Y:S02]  /*1780*/  SHF.L.U32 R0, R148.reuse, 0x10, RZ ;  /* 0x0000001094007819 */ /* 0x060fe400000006ff */
[----:B------:R-:W-:Y:S02]  /*1790*/  PRMT R148, R148, 0x7632, R148 ;  /* 0x0000763294947816 */ /* 0x000fe40000000094 */
[----:B------:R-:W-:Y:S02]  /*17a0*/  PRMT R2, R151, 0x7632, R2 ;  /* 0x0000763297027816 */ /* 0x000fe40000000002 */
[----:B------:R-:W-:-:S02]  /*17b0*/  SHF.L.U32 R148, R148, 0x10, RZ ;  /* 0x0000001094947819 */ /* 0x000fc400000006ff */
[----:B------:R-:W-:Y:S02]  /*17c0*/  SHF.L.U32 R151, R151, 0x10, RZ ;  /* 0x0000001097977819 */ /* 0x000fe400000006ff */
[----:B------:R-:W-:Y:S01]  /*17d0*/  SHF.L.U32 R2, R2, 0x10, RZ ;  /* 0x0000001002027819 */ /* 0x000fe200000006ff */
[----:B--2---:R-:W-:Y:S01]  /*17e0*/  FFMA.FTZ R144, R3, R0, R144 ;  /* 0x0000000003907223 */ /* 0x004fe20000010090 */
[----:B------:R-:W-:Y:S01]  /*17f0*/  PRMT R0, R149, 0x7632, R0 ;  /* 0x0000763295007816 */ /* 0x000fe20000000000 */
[----:B------:R-:W-:Y:S01]  /*1800*/  FFMA.FTZ R145, R3, R148, R145 ;  /* 0x0000009403917223 */ /* 0x000fe20000010091 */
[----:B------:R-:W-:Y:S02]  /*1810*/  SHF.L.U32 R149, R149, 0x10, RZ ;  /* 0x0000001095957819 */ /* 0x000fe400000006ff */
[----:B------:R-:W-:Y:S02]  /*1820*/  SHF.L.U32 R0, R0, 0x10, RZ ;  /* 0x0000001000007819 */ /* 0x000fe400000006ff */
[----:B------:R-:W-:Y:S01]  /*1830*/  SHF.L.U32 R148, R150, 0x10, RZ ;  /* 0x0000001096947819 */ /* 0x000fe200000006ff */
[----:B------:R-:W-:-:S02]  /*1840*/  FFMA.FTZ R146, R3, R149, R146 ;  /* 0x0000009503927223 */ /* 0x000fc40000010092 */
[C---:B------:R-:W-:Y:S01]  /*1850*/  FFMA.FTZ R147, R3.reuse, R0, R147 ;  /* 0x0000000003937223 */ /* 0x040fe20000010093 */
[----:B------:R-:W-:Y:S01]  /*1860*/  PRMT R0, R150, 0x7632, R0 ;  /* 0x0000763296007816 */ /* 0x000fe20000000000 */
[C---:B---3--:R-:W-:Y:S01]  /*1870*/  FFMA.FTZ R150, R3.reuse, R151, R158 ;  /* 0x0000009703967223 */ /* 0x048fe2000001009e */
[C---:B------:R-:W-:Y:S01]  /*1880*/  FFMA.FTZ R148, R3.reuse, R148, R156 ;  /* 0x0000009403947223 */ /* 0x040fe2000001009c */
[----:B------:R-:W-:Y:S01]  /*1890*/  FFMA.FTZ R151, R3, R2, R159 ;  /* 0x0000000203977223 */ /* 0x000fe2000001009f */
[----:B------:R-:W-:-:S05]  /*18a0*/  SHF.L.U32 R0, R0, 0x10, RZ ;  /* 0x0000001000007819 */ /* 0x000fca00000006ff */
[----:B------:R-:W-:Y:S01]  /*18b0*/  FFMA.FTZ R149, R3, R0, R157 ;  /* 0x0000000003957223 */ /* 0x000fe2000001009d */
[----:B------:R-:W-:Y:S06]  /*18c0*/  BRA `(.L_x_21604) ;  /* 0x0000000000507947 */ /* 0x000fec0003800000 */
.L_x_21603:
[----:B-----5:R-:W-:Y:S02]  /*18d0*/  PRMT R7, R151, 0x7632, R7 ;  /* 0x0000763297077816 */ /* 0x020fe40000000007 */
[----:B------:R-:W-:Y:S02]  /*18e0*/  PRMT R0, R148, 0x7632, R0 ;  /* 0x0000763294007816 */ /* 0x000fe40000000000 */
[----:B------:R-:W-:Y:S02]  /*18f0*/  PRMT R2, R149, 0x7632, R2 ;  /* 0x0000763295027816 */ /* 0x000fe40000000002 */
[----:B------:R-:W-:Y:S02]  /*1900*/  PRMT R5, R150, 0x7632, R5 ;  /* 0x0000763296057816 */ /* 0x000fe40000000005 */
[----:B0-----:R-:W-:Y:S02]  /*1910*/  SHF.L.U32 R144, R148, 0x10, RZ ;  /* 0x0000001094907819 */ /* 0x001fe400000006ff */
[----:B------:R-:W-:-:S02]  /*1920*/  SHF.L.U32 R158, R151, 0x10, RZ ;  /* 0x00000010979e7819 */ /* 0x000fc400000006ff */
[----:B------:R-:W-:Y:S01]  /*1930*/  SHF.L.U32 R146, R149, 0x10, RZ ;  /* 0x0000001095927819 */ /* 0x000fe200000006ff */
[C---:B------:R-:W-:Y:S01]  /*1940*/  FMUL.FTZ R144, R3.reuse, R144 ;  /* 0x0000009003907220 */ /* 0x040fe20000410000 */
        /* <DEDUP_REMOVED lines=9> */
[----:B------:R-:W-:-:S02]  /*19e0*/  FMUL.FTZ R145, R3, R0 ;  /* 0x0000000003917220 */ /* 0x000fc40000410000 */
[C---:B------:R-:W-:Y:S02]  /*19f0*/  FMUL.FTZ R147, R3.reuse, R2 ;  /* 0x0000000203937220 */ /* 0x040fe40000410000 */
[----:B------:R-:W-:-:S07]  /*1a00*/  FMUL.FTZ R149, R3, R156 ;  /* 0x0000009c03957220 */ /* 0x000fce0000410000 */
.L_x_21604:
        /* <DEDUP_REMOVED lines=172> */
.L_x_21633:
[----:B-1----:R-:W-:Y:S01]  /*24d0*/  FADD.FTZ R7, R163, R7 ;  /* 0x00000007a3077221 */ /* 0x002fe20000010000 */
[----:B------:R-:W-:Y:S01]  /*24e0*/  FMUL.FTZ R2, R159, R159 ;  /* 0x0000009f9f027220 */ /* 0x000fe20000410000 */
[----:B------:R-:W-:Y:S02]  /*24f0*/  ISETP.NE.AND P0, PT, RZ, UR9, PT ;  /* 0x00000009ff007c0c */ /* 0x000fe4000bf05270 */
[----:B------:R-:W-:Y:S02]  /*2500*/  FFMA.FTZ R0, R7, R156, UR4 ;  /* 0x0000000407007e23 */ /* 0x000fe4000801009c */
[----:B------:R-:W1:Y:S01]  /*2510*/  @!P2 LDC.64 R156, c[0x0][0x3c0] ;  /* 0x0000f000ff9cab82 */ /* 0x000e620000000a00 */
[----:B------:R-:W-:-:S05]  /*2520*/  FSEL R5, R2, RZ, P0 ;  /* 0x000000ff02057208 */ /* 0x000fca0000000000 */
[----:B------:R-:W-:Y:S01]  /*2530*/  FADD.FTZ R0, R0, R5 ;  /* 0x0000000500007221 */ /* 0x000fe20000010000 */
[----:B------:R-:W-:Y:S01]  /*2540*/  FSEL R5, R159, RZ, !P0 ;  /* 0x000000ff9f057208 */ /* 0x000fe20004000000 */
[----:B------:R-:W2:Y:S04]  /*2550*/  @!P2 LDC.64 R2, c[0x0][0x3c8] ;  /* 0x0000f200ff02ab82 */ /* 0x000ea80000000a00 */
[----:B------:R-:W3:Y:S01]  /*2560*/  MUFU.RSQ R0, R0 ;  /* 0x0000000000007308 */ /* 0x000ee20000001400 */
        /* <DEDUP_REMOVED lines=15> */
[----:B------:R-:W-:Y:S01]  /*2660*/  FADD.FTZ R131, -R5, R131 ;  /* 0x0000008305837221 */ /* 0x000fe20000010100 */
[----:B------:R1:W-:Y:S01]  /*2670*/  @!P2 STG.E desc[UR6][R156.64], R159 ;  /* 0x0000009f9c00a986 */ /* 0x0003e2000c101906 */
[C---:B---3--:R-:W-:Y:S01]  /*2680*/  FMUL.FTZ R7, R0.reuse, R7 ;  /* 0x0000000700077220 */ /* 0x048fe20000410000 */
[----:B------:R-:W-:Y:S01]  /*2690*/  FMUL.FTZ R110, R0, R111 ;  /* 0x0000006f006e7220 */ /* 0x000fe20000410000 */
[----:B--2---:R-:W-:-:S04]  /*26a0*/  @!P2 IMAD.WIDE R2, R4, 0x4, R2 ;  /* 0x000000040402a825 */ /* 0x004fc800078e0202 */
[----:B------:R-:W-:Y:S01]  /*26b0*/  FADD.FTZ R134, -R5, R134 ;  /* 0x0000008605867221 */ /* 0x000fe20000010100 */
[----:B------:R-:W-:Y:S01]  /*26c0*/  FFMA.FTZ R7, R7, R98, R50 ;  /* 0x0000006207077223 */ /* 0x000fe20000010032 */
[----:B------:R-:W-:Y:S01]  /*26d0*/  FFMA.FTZ R110, R110, R99, R51 ;  /* 0x000000636e6e7223 */ /* 0x000fe20000010033 */
[C---:B------:R-:W-:Y:S01]  /*26e0*/  FADD.FTZ R135, -R5.reuse, R135 ;  /* 0x0000008705877221 */ /* 0x040fe20000010100 */
[----:B------:R2:W-:Y:S01]  /*26f0*/  @!P2 STG.E desc[UR6][R2.64], R0 ;  /* 0x000000000200a986 */ /* 0x0005e2000c101906 */
[C---:B------:R-:W-:Y:S01]  /*2700*/  FADD.FTZ R136, -R5.reuse, R136 ;  /* 0x0000008805887221 */ /* 0x040fe20000010100 */
[C---:B------:R-:W-:Y:S01]  /*2710*/  FADD.FTZ R137, -R5.reuse, R137 ;  /* 0x0000008905897221 */ /* 0x040fe20000010100 */
[----:B------:R-:W-:Y:S01]  /*2720*/  F2FP.BF16.F32.PACK_AB R111, R110, R7 ;  /* 0x000000076e6f723e */ /* 0x000fe200000010ff */
[C---:B------:R-:W-:Y:S01]  /*2730*/  FADD.FTZ R7, -R5.reuse, R104 ;  /* 0x0000006805077221 */ /* 0x040fe20000010100 */
[C---:B-1----:R-:W-:Y:S01]  /*2740*/  FADD.FTZ R157, -R5.reuse, R106 ;  /* 0x0000006a059d7221 */ /* 0x042fe20000010100 */
[----:B------:R-:W-:Y:S01]  /*2750*/  FADD.FTZ R159, -R5, R108 ;  /* 0x0000006c059f7221 */ /* 0x000fe20000010100 */
[C---:B------:R-:W-:Y:S01]  /*2760*/  FMUL.FTZ R104, R0.reuse, R105 ;  /* 0x0000006900687220 */ /* 0x040fe20000410000 */
[C---:B------:R-:W-:Y:S01]  /*2770*/  FMUL.FTZ R7, R0.reuse, R7 ;  /* 0x0000000700077220 */ /* 0x040fe20000410000 */
[C---:B------:R-:W-:Y:S01]  /*2780*/  FMUL.FTZ R157, R0.reuse, R157 ;  /* 0x0000009d009d7220 */ /* 0x040fe20000410000 */
[C---:B------:R-:W-:Y:S01]  /*2790*/  FMUL.FTZ R106, R0.reuse, R107 ;  /* 0x0000006b006a7220 */ /* 0x040fe20000410000 */
[C---:B------:R-:W-:Y:S01]  /*27a0*/  FMUL.FTZ R159, R0.reuse, R159 ;  /* 0x0000009f009f7220 */ /* 0x040fe20000410000 */
[----:B--2---:R-:W0:Y:S01]  /*27b0*/  LDC.64 R2, c[0x0][0x428] ;  /* 0x00010a00ff027b82 */ /* 0x004e220000000a00 */
[----:B------:R-:W-:Y:S01]  /*27c0*/  FMUL.FTZ R108, R0, R109 ;  /* 0x0000006d006c7220 */ /* 0x000fe20000410000 */
[----:B------:R-:W-:Y:S01]  /*27d0*/  FFMA.FTZ R7, R7, R100, R52 ;  /* 0x0000006407077223 */ /* 0x000fe20000010034 */
[----:B------:R-:W-:Y:S01]  /*27e0*/  FFMA.FTZ R109, R157, R102, R54 ;  /* 0x000000669d6d7223 */ /* 0x000fe20000010036 */
[----:B------:R-:W-:Y:S01]  /*27f0*/  FFMA.FTZ R110, R159, R96, R48 ;  /* 0x000000609f6e7223 */ /* 0x000fe20000010030 */
[----:B------:R-:W-:Y:S01]  /*2800*/  FFMA.FTZ R105, R108, R97, R49 ;  /* 0x000000616c697223 */ /* 0x000fe20000010031 */
[----:B------:R-:W-:Y:S01]  /*2810*/  FFMA.FTZ R106, R106, R103, R55 ;  /* 0x000000676a6a7223 */ /* 0x000fe20000010037 */
[----:B------:R-:W-:Y:S01]  /*2820*/  FFMA.FTZ R104, R104, R101, R53 ;  /* 0x0000006568687223 */ /* 0x000fe20000010035 */
[C---:B------:R-:W-:Y:S01]  /*2830*/  FADD.FTZ R107, -R5.reuse, R116 ;  /* 0x00000074056b7221 */ /* 0x040fe20000010100 */
[----:B------:R-:W-:Y:S01]  /*2840*/  FADD.FTZ R138, -R5, R138 ;  /* 0x0000008a058a7221 */ /* 0x000fe20000010100 */
[----:B------:R-:W-:Y:S01]  /*2850*/  F2FP.BF16.F32.PACK_AB R110, R105, R110 ;  /* 0x0000006e696e723e */ /* 0x000fe200000010ff */
[C---:B------:R-:W-:Y:S01]  /*2860*/  FADD.FTZ R139, -R5.reuse, R139 ;  /* 0x0000008b058b7221 */ /* 0x040fe20000010100 */
[----:B------:R-:W-:Y:S01]  /*2870*/  F2FP.BF16.F32.PACK_AB R109, R106, R109 ;  /* 0x0000006d6a6d723e */ /* 0x000fe200000010ff */
[C---:B------:R-:W-:Y:S01]  /*2880*/  FADD.FTZ R140, -R5.reuse, R140 ;  /* 0x0000008c058c7221 */ /* 0x040fe20000010100 */
[----:B------:R-:W-:Y:S01]  /*2890*/  F2FP.BF16.F32.PACK_AB R108, R104, R7 ;  /* 0x00000007686c723e */ /* 0x000fe200000010ff */
        /* <DEDUP_REMOVED lines=9> */
[----:B0-----:R-:W-:-:S04]  /*2930*/  IMAD.WIDE.U32 R162, R160, 0x10, R2 ;  /* 0x00000010a0a27825 */ /* 0x001fc800078e0002 */
        /* <DEDUP_REMOVED lines=22> */
[C---:B0-----:R-:W-:Y:S01]  /*2aa0*/  FADD.FTZ R109, -R5.reuse, R122 ;  /* 0x0000007a056d7221 */ /* 0x041fe20000010100 */
        /* <DEDUP_REMOVED lines=51> */
[----:B------:R-:W0:Y:S01]  /*2de0*/  LDC.64 R120, c[0x0][0x380] ;  /* 0x0000e000ff787b82 */ /* 0x000e220000000a00 */
        /* <DEDUP_REMOVED lines=49> */
[----:B0-----:R-:W-:-:S03]  /*3100*/  LEA R4, R120, R4, 0x2 ;  /* 0x0000000478047211 */ /* 0x001fc600078e10ff */
[----:B------:R2:W-:Y:S01]  /*3110*/  STG.E.128 desc[UR6][R2.64], R116 ;  /* 0x0000007402007986 */ /* 0x0005e2000c101d06 */
[----:B------:R-:W-:-:S13]  /*3120*/  ISETP.GE.AND P0, PT, R4, R121, PT ;  /* 0x000000790400720c */ /* 0x000fda0003f06270 */
[----:B------:R-:W-:Y:S05]  /*3130*/  @!P0 BRA `(.L_x_21606) ;  /* 0xffffffd400288947 */ /* 0x000fea000383ffff */
[----:B------:R-:W-:Y:S05]  /*3140*/  EXIT ;  /* 0x000000000000794d */ /* 0x000fea0003800000 */
.L_x_21591:
        /* <DEDUP_REMOVED lines=8> */
.L_x_21621:
[----:B--2---:R-:W2:Y:S01]  /*31d0*/  LDC.64 R148, c[0x0][0x390] ;  /* 0x0000e400ff947b82 */ /* 0x004ea20000000a00 */
[----:B------:R-:W-:-:S05]  /*31e0*/  IMAD R0, R4, UR8, RZ ;  /* 0x0000000804007c24 */ /* 0x000fca000f8e02ff */
[----:B0-----:R-:W-:-:S04]  /*31f0*/  SHF.R.S32.HI R3, RZ, 0x1f, R0 ;  /* 0x0000001fff037819 */ /* 0x001fc80000011400 */
[----:B------:R-:W-:-:S04]  /*3200*/  LEA.HI R3, R3, R0, RZ, 0x3 ;  /* 0x0000000003037211 */ /* 0x000fc800078f18ff */
[----:B------:R-:W-:-:S05]  /*3210*/  LEA.HI.SX32 R160, R3, R6, 0x1d ;  /* 0x0000000603a07211 */ /* 0x000fca00078feaff */
[----:B--2---:R-:W-:-:S06]  /*3220*/  IMAD.WIDE.U32 R108, R160, 0x10, R148 ;  /* 0x00000010a06c7825 */ /* 0x004fcc00078e0094 */
[----:B-----5:R-:W5:Y:S01]  /*3230*/  LDG.E.128 R108, desc[UR6][R108.64] ;  /* 0x000000066c6c7981 */ /* 0x020f62000c1e1d00 */
[----:B------:R-:W-:Y:S04]  /*3240*/  BSSY.RECONVERGENT B0, `(.L_x_21607) ;  /* 0x0000027000007945 */ /* 0x000fe80003800200 */
[----:B------:R-:W-:Y:S05]  /*3250*/  @!P1 BRA `(.L_x_21608) ;  /* 0x0000000000649947 */ /* 0x000fea0003800000 */
        /* <DEDUP_REMOVED lines=9> */
[----:B------:R-:W-:Y:S02]  /*32f0*/  PRMT R7, R109, 0x7632, R7 ;  /* 0x000076326d077816 */ /* 0x000fe40000000007 */
[----:B------:R-:W-:Y:S02]  /*3300*/  PRMT R110, R111, 0x7632, R110 ;  /* 0x000076326f6e7816 */ /* 0x000fe4000000006e */
[----:B------:R-:W-:Y:S02]  /*3310*/  SHF.L.U32 R109, R109, 0x10, RZ ;  /* 0x000000106d6d7819 */ /* 0x000fe400000006ff */
[----:B------:R-:W-:Y:S02]  /*3320*/  SHF.L.U32 R111, R111, 0x10, RZ ;  /* 0x000000106f6f7819 */ /* 0x000fe400000006ff */
[----:B0-----:R-:W-:-:S02]  /*3330*/  SHF.L.U32 R2, R7, 0x10, RZ ;  /* 0x0000001007027819 */ /* 0x001fc400000006ff */
[----:B------:R-:W-:Y:S01]  /*3340*/  SHF.L.U32 R116, R110, 0x10, RZ ;  /* 0x000000106e747819 */ /* 0x000fe200000006ff */
[----:B--2---:R-:W-:Y:S01]  /*3350*/  FADD.FTZ R105, R105, R0 ;  /* 0x0000000069697221 */ /* 0x004fe20000010000 */
[----:B------:R-:W-:Y:S01]  /*3360*/  SHF.L.U32 R0, R108, 0x10, RZ ;  /* 0x000000106c007819 */ /* 0x000fe200000006ff */
[----:B------:R-:W-:Y:S01]  /*3370*/  FADD.FTZ R106, R106, R109 ;  /* 0x0000006d6a6a7221 */ /* 0x000fe20000010000 */
[----:B------:R-:W-:Y:S01]  /*3380*/  FADD.FTZ R104, R104, R5 ;  /* 0x0000000568687221 */ /* 0x000fe20000010000 */
[----:B---3--:R-:W-:Y:S01]  /*3390*/  FADD.FTZ R110, R114, R111 ;  /* 0x0000006f726e7221 */ /* 0x008fe20000010000 */
[----:B------:R-:W-:Y:S01]  /*33a0*/  FADD.FTZ R107, R107, R2 ;  /* 0x000000026b6b7221 */ /* 0x000fe20000010000 */
[----:B------:R-:W-:Y:S01]  /*33b0*/  FADD.FTZ R108, R112, R117 ;  /* 0x00000075706c7221 */ /* 0x000fe20000010000 */
[----:B------:R-:W-:Y:S01]  /*33c0*/  FADD.FTZ R109, R113, R0 ;  /* 0x00000000716d7221 */ /* 0x000fe20000010000 */
[----:B------:R-:W-:Y:S01]  /*33d0*/  FADD.FTZ R111, R115, R116 ;  /* 0x00000074736f7221 */ /* 0x000fe20000010000 */
[----:B------:R-:W-:Y:S06]  /*33e0*/  BRA `(.L_x_21609) ;  /* 0x0000000000307947 */ /* 0x000fec0003800000 */
.L_x_21608:
        /* <DEDUP_REMOVED lines=12> */
.L_x_21609:
[----:B-1----:R-:W-:Y:S05]  /*34b0*/  BSYNC.RECONVERGENT B0 ;  /* 0x0000000000007941 */ /* 0x002fea0003800200 */
.L_x_21607:
        /* <DEDUP_REMOVED lines=19> */
[----:B------:R-:W-:Y:S02]  /*35f0*/  SHF.L.U32 R127, R118, 0x10, RZ ;  /* 0x00000010767f7819 */ /* 0x000fe400000006ff */
[----:B------:R-:W-:Y:S02]  /*3600*/  PRMT R118, R119, 0x7632, R118 ;  /* 0x0000763277767816 */ /* 0x000fe40000000076 */
[----:B------:R-:W-:Y:S02]  /*3610*/  SHF.L.U32 R5, R116, 0x10, RZ ;  /* 0x0000001074057819 */ /* 0x000fe400000006ff */
[----:B------:R-:W-:Y:S02]  /*3620*/  SHF.L.U32 R117, R117, 0x10, RZ ;  /* 0x0000001075757819 */ /* 0x000fe400000006ff */
[----:B------:R-:W-:Y:S02]  /*3630*/  SHF.L.U32 R119, R119, 0x10, RZ ;  /* 0x0000001077777819 */ /* 0x000fe400000006ff */
[----:B------:R-:W-:-:S02]  /*3640*/  SHF.L.U32 R116, R7, 0x10, RZ ;  /* 0x0000001007747819 */ /* 0x000fc400000006ff */
        /* <DEDUP_REMOVED lines=11> */
.L_x_21610:
        /* <DEDUP_REMOVED lines=12> */
.L_x_21611:
        /* <DEDUP_REMOVED lines=32> */
.L_x_21612:
        /* <DEDUP_REMOVED lines=12> */
.L_x_21613:
        /* <DEDUP_REMOVED lines=32> */
.L_x_21614:
        /* <DEDUP_REMOVED lines=12> */
.L_x_21615:
        /* <DEDUP_REMOVED lines=10> */
[----:B------:R0:W3:Y:S01]  /*3de0*/  LDG.E.128 R144, desc[UR6][R150.64+0x10] ;  /* 0x0000100696907981 */ /* 0x0000e2000c1e1d00 */
[----:B-----5:R-:W-:Y:S02]  /*3df0*/  PRMT R0, R140, 0x7632, R0 ;  /* 0x000076328c007816 */ /* 0x020fe40000000000 */
[----:B------:R-:W-:Y:S02]  /*3e00*/  PRMT R7, R141, 0x7632, R7 ;  /* 0x000076328d077816 */ /* 0x000fe40000000007 */
[----:B------:R-:W-:Y:S02]  /*3e10*/  SHF.L.U32 R0, R0, 0x10, RZ ;  /* 0x0000001000007819 */ /* 0x000fe400000006ff */
[----:B------:R-:W-:-:S02]  /*3e20*/  SHF.L.U32 R5, R140, 0x10, RZ ;  /* 0x000000108c057819 */ /* 0x000fc400000006ff */
[----:B------:R-:W-:Y:S02]  /*3e30*/  SHF.L.U32 R140, R7, 0x10, RZ ;  /* 0x00000010078c7819 */ /* 0x000fe400000006ff */
[----:B------:R-:W-:Y:S02]  /*3e40*/  PRMT R7, R143, 0x7632, R7 ;  /* 0x000076328f077816 */ /* 0x000fe40000000007 */
[----:B------:R-:W-:Y:S02]  /*3e50*/  SHF.L.U32 R141, R141, 0x10, RZ ;  /* 0x000000108d8d7819 */ /* 0x000fe400000006ff */
[----:B------:R-:W-:Y:S02]  /*3e60*/  SHF.L.U32 R143, R143, 0x10, RZ ;  /* 0x000000108f8f7819 */ /* 0x000fe400000006ff */
[----:B0-----:R-:W-:Y:S01]  /*3e70*/  SHF.L.U32 R150, R7, 0x10, RZ ;  /* 0x0000001007967819 */ /* 0x001fe200000006ff */
[--C-:B--2---:R-:W-:Y:S01]  /*3e80*/  FADD.FTZ R137, R137, R0.reuse ;  /* 0x0000000089897221 */ /* 0x104fe20000010000 */
[----:B------:R-:W-:Y:S01]  /*3e90*/  PRMT R0, R142, 0x7632, R0 ;  /* 0x000076328e007816 */ /* 0x000fe20000000000 */
[----:B------:R-:W-:Y:S01]  /*3ea0*/  FADD.FTZ R136, R136, R5 ;  /* 0x0000000588887221 */ /* 0x000fe20000010000 */
[----:B------:R-:W-:Y:S01]  /*3eb0*/  SHF.L.U32 R5, R142, 0x10, RZ ;  /* 0x000000108e057819 */ /* 0x000fe200000006ff */
[----:B------:R-:W-:Y:S01]  /*3ec0*/  FADD.FTZ R138, R138, R141 ;  /* 0x0000008d8a8a7221 */ /* 0x000fe20000010000 */
[----:B------:R-:W-:Y:S01]  /*3ed0*/  SHF.L.U32 R0, R0, 0x10, RZ ;  /* 0x0000001000007819 */ /* 0x000fe200000006ff */
[----:B------:R-:W-:Y:S01]  /*3ee0*/  FADD.FTZ R139, R139, R140 ;  /* 0x0000008c8b8b7221 */ /* 0x000fe20000010000 */
[----:B---3--:R-:W-:Y:S01]  /*3ef0*/  FADD.FTZ R142, R146, R143 ;  /* 0x0000008f928e7221 */ /* 0x008fe20000010000 */
[----:B------:R-:W-:Y:S01]  /*3f00*/  FADD.FTZ R140, R144, R5 ;  /* 0x00000005908c7221 */ /* 0x000fe20000010000 */
[----:B------:R-:W-:Y:S01]  /*3f10*/  FADD.FTZ R143, R147, R150 ;  /* 0x00000096938f7221 */ /* 0x000fe20000010000 */
[----:B------:R-:W-:Y:S01]  /*3f20*/  FADD.FTZ R141, R145, R0 ;  /* 0x00000000918d7221 */ /* 0x000fe20000010000 */
[----:B------:R-:W-:Y:S06]  /*3f30*/  BRA `(.L_x_21617) ;  /* 0x0000000000307947 */ /* 0x000fec0003800000 */
.L_x_21616:
        /* <DEDUP_REMOVED lines=12> */
.L_x_21617:
        /* <DEDUP_REMOVED lines=32> */
.L_x_21618:
[C---:B-----5:R-:W-:Y:S02]  /*4200*/  PRMT R147, R149.reuse, 0x7632, R147 ;  /* 0x0000763295937816 */ /* 0x060fe40000000093 */
[----:B------:R-:W-:Y:S02]  /*4210*/  SHF.L.U32 R146, R149, 0x10, RZ ;  /* 0x0000001095927819 */ /* 0x000fe400000006ff */
[----:B0-----:R-:W-:Y:S02]  /*4220*/  PRMT R145, R148, 0x7632, R145 ;  /* 0x0000763294917816 */ /* 0x001fe40000000091 */
[----:B------:R-:W-:Y:S02]  /*4230*/  PRMT R149, R150, 0x7632, R149 ;  /* 0x0000763296957816 */ /* 0x000fe40000000095 */
[----:B------:R-:W-:Y:S02]  /*4240*/  PRMT R0, R151, 0x7632, R0 ;  /* 0x0000763297007816 */ /* 0x000fe40000000000 */
[----:B------:R-:W-:-:S02]  /*4250*/  SHF.L.U32 R144, R148, 0x10, RZ ;  /* 0x0000001094907819 */ /* 0x000fc400000006ff */
[----:B------:R-:W-:Y:S02]  /*4260*/  SHF.L.U32 R148, R150, 0x10, RZ ;  /* 0x0000001096947819 */ /* 0x000fe400000006ff */
[----:B------:R-:W-:Y:S02]  /*4270*/  SHF.L.U32 R150, R151, 0x10, RZ ;  /* 0x0000001097967819 */ /* 0x000fe400000006ff */
[----:B------:R-:W-:Y:S02]  /*4280*/  SHF.L.U32 R145, R145, 0x10, RZ ;  /* 0x0000001091917819 */ /* 0x000fe400000006ff */
[----:B------:R-:W-:Y:S02]  /*4290*/  SHF.L.U32 R147, R147, 0x10, RZ ;  /* 0x0000001093937819 */ /* 0x000fe400000006ff */
[----:B------:R-:W-:Y:S02]  /*42a0*/  SHF.L.U32 R149, R149, 0x10, RZ ;  /* 0x0000001095957819 */ /* 0x000fe400000006ff */
[----:B------:R-:W-:-:S07]  /*42b0*/  SHF.L.U32 R151, R0, 0x10, RZ ;  /* 0x0000001000977819 */ /* 0x000fce00000006ff */
.L_x_21619:
[----:B------:R-:W-:Y:S01]  /*42c0*/  FADD.FTZ R0, RZ, R104 ;  /* 0x00000068ff007221 */ /* 0x000fe20000010000 */
[----:B------:R-:W-:Y:S01]  /*42d0*/  IMAD.WIDE.U32 R2, R161, 0x20, R2 ;  /* 0x00000020a1027825 */ /* 0x000fe200078e0002 */
[----:B------:R-:W-:-:S03]  /*42e0*/  UMOV UR11, 0xffffffff ;  /* 0xffffffff000b7882 */ /* 0x000fc60000000000 */
        /* <DEDUP_REMOVED lines=8> */
[----:B------:R-:W-:Y:S01]  /*4370*/  FADD.FTZ R5, R0, R111 ;  /* 0x0000006f00057221 */ /* 0x000fe20000010000 */
[----:B0-----:R-:W0:Y:S03]  /*4380*/  S2R R2, SR_TID.X ;  /* 0x0000000000027919 */ /* 0x001e260000002100 */
        /* <DEDUP_REMOVED lines=159> */
.L_x_21645:
        /* <DEDUP_REMOVED lines=200> */
.L_x_21605:
[----:B------:R-:W-:Y:S01]  /*5a00*/  HFMA2 R2, -RZ, RZ, 0, 5.9604644775390625e-08 ;  /* 0x00000001ff027431 */ /* 0x000fe200000001ff */
[----:B------:R-:W-:Y:S01]  /*5a10*/  BSSY B0, `(.L_x_21622) ;  /* 0x0000006000007945 */ /* 0x000fe20003800000 */
[----:B------:R-:W-:Y:S02]  /*5a20*/  MOV R3, 0x1f ;  /* 0x0000001f00037802 */ /* 0x000fe40000000f00 */
[----:B------:R-:W-:-:S07]  /*5a30*/  MOV R0, 0xffffffff ;  /* 0xffffffff00007802 */ /* 0x000fce0000000f00 */
[----:B------:R-:W-:Y:S05]  /*5a40*/  WARPSYNC.COLLECTIVE R0, `(.L_x_21623) ;  /* 0x0000000000087348 */ /* 0x000fea0003c00000 */
[----:B------:R0:W1:Y:S02]  /*5a50*/  SHFL.BFLY P0, R7, R5, R2, R3 ;  /* 0x0c00000205077389 */ /* 0x0000640000000003 */
[----:B01----:R-:W-:Y:S05]  /*5a60*/  ENDCOLLECTIVE ;  /* 0x000000000000791b */ /* 0x003fea0003800000 */
.L_x_21623:
[----:B------:R-:W-:Y:S05]  /*5a70*/  BSYNC B0 ;  /* 0x0000000000007941 */ /* 0x000fea0003800000 */
.L_x_21622:
        /* <DEDUP_REMOVED lines=8> */
.L_x_21624:
[----:B------:R-:W-:Y:S02]  /*5b00*/  HFMA2 R2, -RZ, RZ, 0, 2.384185791015625e-07 ;  /* 0x00000004ff027431 */ /* 0x000fe400000001ff */
[----:B------:R-:W-:-:S05]  /*5b10*/  FADD.FTZ R157, R5, R7 ;  /* 0x00000007059d7221 */ /* 0x000fca0000010000 */
[----:B------:R-:W-:-:S07]  /*5b20*/  MOV R5, R157 ;  /* 0x0000009d00057202 */ /* 0x000fce0000000f00 */
[----:B------:R-:W-:Y:S05]  /*5b30*/  WARPSYNC.COLLECTIVE R0, `(.L_x_21625) ;  /* 0x0000000000087348 */ /* 0x000fea0003c00000 */
[----:B------:R0:W1:Y:S02]  /*5b40*/  SHFL.BFLY P0, R7, R5, R2, R3 ;  /* 0x0c00000205077389 */ /* 0x0000640000000003 */
[----:B01----:R-:W-:Y:S05]  /*5b50*/  ENDCOLLECTIVE ;  /* 0x000000000000791b */ /* 0x003fea0003800000 */
.L_x_21625:
[----:B------:R-:W-:Y:S02]  /*5b60*/  HFMA2 R2, -RZ, RZ, 0, 4.76837158203125e-07 ;  /* 0x00000008ff027431 */ /* 0x000fe400000001ff */
[----:B------:R-:W-:-:S05]  /*5b70*/  FADD.FTZ R158, R157, R7 ;  /* 0x000000079d9e7221 */ /* 0x000fca0000010000 */
[----:B------:R-:W-:-:S07]  /*5b80*/  MOV R5, R158 ;  /* 0x0000009e00057202 */ /* 0x000fce0000000f00 */
[----:B------:R-:W-:Y:S05]  /*5b90*/  WARPSYNC.COLLECTIVE R0, `(.L_x_21626) ;  /* 0x0000000000087348 */ /* 0x000fea0003c00000 */
[----:B------:R0:W1:Y:S02]  /*5ba0*/  SHFL.BFLY P0, R7, R5, R2, R3 ;  /* 0x0c00000205077389 */ /* 0x0000640000000003 */
[----:B01----:R-:W-:Y:S05]  /*5bb0*/  ENDCOLLECTIVE ;  /* 0x000000000000791b */ /* 0x003fea0003800000 */
.L_x_21626:
[----:B------:R-:W-:Y:S02]  /*5bc0*/  HFMA2 R2, -RZ, RZ, 0, 9.5367431640625e-07 ;  /* 0x00000010ff027431 */ /* 0x000fe400000001ff */
[----:B------:R-:W-:-:S05]  /*5bd0*/  FADD.FTZ R162, R158, R7 ;  /* 0x000000079ea27221 */ /* 0x000fca0000010000 */
[----:B------:R-:W-:-:S07]  /*5be0*/  MOV R5, R162 ;  /* 0x000000a200057202 */ /* 0x000fce0000000f00 */
[----:B------:R-:W-:Y:S05]  /*5bf0*/  WARPSYNC.COLLECTIVE R0, `(.L_x_21627) ;  /* 0x0000000000087348 */ /* 0x000fea0003c00000 */
[----:B------:R0:W1:Y:S02]  /*5c00*/  SHFL.BFLY P0, R7, R5, R2, R3 ;  /* 0x0c00000205077389 */ /* 0x0000640000000003 */
[----:B01----:R-:W-:Y:S05]  /*5c10*/  ENDCOLLECTIVE ;  /* 0x000000000000791b */ /* 0x003fea0003800000 */
.L_x_21627:
        /* <DEDUP_REMOVED lines=103> */
.L_x_21628:
[----:B------:R-:W-:Y:S02]  /*6290*/  HFMA2 R2, -RZ, RZ, 0, 1.1920928955078125e-07 ;  /* 0x00000002ff027431 */ /* 0x000fe400000001ff */
[----:B------:R-:W-:-:S05]  /*62a0*/  FADD.FTZ R157, R5, R7 ;  /* 0x00000007059d7221 */ /* 0x000fca0000010000 */
[----:B------:R-:W-:-:S07]  /*62b0*/  MOV R5, R157 ;  /* 0x0000009d00057202 */ /* 0x000fce0000000f00 */
[----:B------:R-:W-:Y:S05]  /*62c0*/  WARPSYNC.COLLECTIVE R0, `(.L_x_21629) ;  /* 0x0000000000087348 */ /* 0x000fea0003c00000 */
[----:B------:R0:W1:Y:S02]  /*62d0*/  SHFL.BFLY P0, R7, R5, R2, R3 ;  /* 0x0c00000205077389 */ /* 0x0000640000000003 */
[----:B01----:R-:W-:Y:S05]  /*62e0*/  ENDCOLLECTIVE ;  /* 0x000000000000791b */ /* 0x003fea0003800000 */
.L_x_21629:
[----:B------:R-:W-:Y:S02]  /*62f0*/  HFMA2 R2, -RZ, RZ, 0, 2.384185791015625e-07 ;  /* 0x00000004ff027431 */ /* 0x000fe400000001ff */
[----:B------:R-:W-:-:S05]  /*6300*/  FADD.FTZ R158, R157, R7 ;  /* 0x000000079d9e7221 */ /* 0x000fca0000010000 */
[----:B------:R-:W-:-:S07]  /*6310*/  MOV R5, R158 ;  /* 0x0000009e00057202 */ /* 0x000fce0000000f00 */
[----:B------:R-:W-:Y:S05]  /*6320*/  WARPSYNC.COLLECTIVE R0, `(.L_x_21630) ;  /* 0x0000000000087348 */ /* 0x000fea0003c00000 */
[----:B------:R0:W1:Y:S02]  /*6330*/  SHFL.BFLY P0, R7, R5, R2, R3 ;  /* 0x0c00000205077389 */ /* 0x0000640000000003 */
[----:B01----:R-:W-:Y:S05]  /*6340*/  ENDCOLLECTIVE ;  /* 0x000000000000791b */ /* 0x003fea0003800000 */
.L_x_21630:
[----:B------:R-:W-:Y:S02]  /*6350*/  HFMA2 R2, -RZ, RZ, 0, 4.76837158203125e-07 ;  /* 0x00000008ff027431 */ /* 0x000fe400000001ff */
[----:B------:R-:W-:-:S05]  /*6360*/  FADD.FTZ R162, R158, R7 ;  /* 0x000000079ea27221 */ /* 0x000fca0000010000 */
[----:B------:R-:W-:-:S07]  /*6370*/  MOV R5, R162 ;  /* 0x000000a200057202 */ /* 0x000fce0000000f00 */
[----:B------:R-:W-:Y:S05]  /*6380*/  WARPSYNC.COLLECTIVE R0, `(.L_x_21631) ;  /* 0x0000000000087348 */ /* 0x000fea0003c00000 */
[----:B------:R0:W1:Y:S02]  /*6390*/  SHFL.BFLY P0, R7, R5, R2, R3 ;  /* 0x0c00000205077389 */ /* 0x0000640000000003 */
[----:B01----:R-:W-:Y:S05]  /*63a0*/  ENDCOLLECTIVE ;  /* 0x000000000000791b */ /* 0x003fea0003800000 */
.L_x_21631:
[----:B------:R-:W-:Y:S02]  /*63b0*/  HFMA2 R2, -RZ, RZ, 0, 9.5367431640625e-07 ;  /* 0x00000010ff027431 */ /* 0x000fe400000001ff */
[----:B------:R-:W-:-:S05]  /*63c0*/  FADD.FTZ R163, R162, R7 ;  /* 0x00000007a2a37221 */ /* 0x000fca0000010000 */
[----:B------:R-:W-:-:S07]  /*63d0*/  MOV R5, R163 ;  /* 0x000000a300057202 */ /* 0x000fce0000000f00 */
[----:B------:R-:W-:Y:S05]  /*63e0*/  WARPSYNC.COLLECTIVE R0, `(.L_x_21632) ;  /* 0x0000000000087348 */ /* 0x000fea0003c00000 */
[----:B------:R0:W1:Y:S02]  /*63f0*/  SHFL.BFLY P0, R7, R5, R2, R3 ;  /* 0x0c00000205077389 */ /* 0x0000640000000003 */
[----:B01----:R-:W-:Y:S05]  /*6400*/  ENDCOLLECTIVE ;  /* 0x000000000000791b */ /* 0x003fea0003800000 */
.L_x_21632:
[----:B------:R-:W-:Y:S05]  /*6410*/  BRA `(.L_x_21633) ;  /* 0xffffffc0002c7947 */ /* 0x000fea000383ffff */
.L_x_21620:
[----:B------:R-:W-:Y:S01]  /*6420*/  HFMA2 R3, -RZ, RZ, 0, 1.847743988037109375e-06 ;  /* 0x0000001fff037431 */ /* 0x000fe200000001ff */
[----:B------:R-:W-:Y:S01]  /*6430*/  BSSY B0, `(.L_x_21634) ;  /* 0x0000006000007945 */ /* 0x000fe20003800000 */
[----:B------:R-:W-:Y:S02]  /*6440*/  MOV R2, 0x1 ;  /* 0x0000000100027802 */ /* 0x000fe40000000f00 */
[----:B------:R-:W-:-:S07]  /*6450*/  MOV R0, 0xffffffff ;  /* 0xffffffff00007802 */ /* 0x000fce0000000f00 */
[----:B------:R-:W-:Y:S05]  /*6460*/  WARPSYNC.COLLECTIVE R0, `(.L_x_21635) ;  /* 0x0000000000087348 */ /* 0x000fea0003c00000 */
[----:B------:R0:W1:Y:S02]  /*6470*/  SHFL.BFLY P0, R7, R5, R2, R3 ;  /* 0x0c00000205077389 */ /* 0x0000640000000003 */
[----:B01----:R-:W-:Y:S05]  /*6480*/  ENDCOLLECTIVE ;  /* 0x000000000000791b */ /* 0x003fea0003800000 */
.L_x_21635:
[----:B------:R-:W-:Y:S05]  /*6490*/  BSYNC B0 ;  /* 0x0000000000007941 */ /* 0x000fea0003800000 */
.L_x_21634:
        /* <DEDUP_REMOVED lines=8> */
.L_x_21636:
[----:B------:R-:W-:Y:S02]  /*6520*/  HFMA2 R2, -RZ, RZ, 0, 2.384185791015625e-07 ;  /* 0x00000004ff027431 */ /* 0x000fe400000001ff */
[----:B------:R-:W-:-:S05]  /*6530*/  FADD.FTZ R157, R5, R7 ;  /* 0x00000007059d7221 */ /* 0x000fca0000010000 */
[----:B------:R-:W-:-:S07]  /*6540*/  MOV R5, R157 ;  /* 0x0000009d00057202 */ /* 0x000fce0000000f00 */
[----:B------:R-:W-:Y:S05]  /*6550*/  WARPSYNC.COLLECTIVE R0, `(.L_x_21637) ;  /* 0x0000000000087348 */ /* 0x000fea0003c00000 */
[----:B------:R0:W1:Y:S02]  /*6560*/  SHFL.BFLY P0, R7, R5, R2, R3 ;  /* 0x0c00000205077389 */ /* 0x0000640000000003 */
[----:B01----:R-:W-:Y:S05]  /*6570*/  ENDCOLLECTIVE ;  /* 0x000000000000791b */ /* 0x003fea0003800000 */
.L_x_21637:
[----:B------:R-:W-:Y:S02]  /*6580*/  HFMA2 R2, -RZ, RZ, 0, 4.76837158203125e-07 ;  /* 0x00000008ff027431 */ /* 0x000fe400000001ff */
[----:B------:R-:W-:-:S05]  /*6590*/  FADD.FTZ R158, R157, R7 ;  /* 0x000000079d9e7221 */ /* 0x000fca0000010000 */
[----:B------:R-:W-:-:S07]  /*65a0*/  MOV R5, R158 ;  /* 0x0000009e00057202 */ /* 0x000fce0000000f00 */
[----:B------:R-:W-:Y:S05]  /*65b0*/  WARPSYNC.COLLECTIVE R0, `(.L_x_21638) ;  /* 0x0000000000087348 */ /* 0x000fea0003c00000 */
[----:B------:R0:W1:Y:S02]  /*65c0*/  SHFL.BFLY P0, R7, R5, R2, R3 ;  /* 0x0c00000205077389 */ /* 0x0000640000000003 */
[----:B01----:R-:W-:Y:S05]  /*65d0*/  ENDCOLLECTIVE ;  /* 0x000000000000791b */ /* 0x003fea0003800000 */
.L_x_21638:
[----:B------:R-:W-:Y:S02]  /*65e0*/  HFMA2 R2, -RZ, RZ, 0, 9.5367431640625e-07 ;  /* 0x00000010ff027431 */ /* 0x000fe400000001ff */
[----:B------:R-:W-:-:S05]  /*65f0*/  FADD.FTZ R162, R158, R7 ;  /* 0x000000079ea27221 */ /* 0x000fca0000010000 */
[----:B------:R-:W-:-:S07]  /*6600*/  MOV R5, R162 ;  /* 0x000000a200057202 */ /* 0x000fce0000000f00 */
[----:B------:R-:W-:Y:S05]  /*6610*/  WARPSYNC.COLLECTIVE R0, `(.L_x_21639) ;  /* 0x0000000000087348 */ /* 0x000fea0003c00000 */
[----:B------:R0:W1:Y:S02]  /*6620*/  SHFL.BFLY P0, R7, R5, R2, R3 ;  /* 0x0c00000205077389 */ /* 0x0000640000000003 */
[----:B01----:R-:W-:Y:S05]  /*6630*/  ENDCOLLECTIVE ;  /* 0x000000000000791b */ /* 0x003fea0003800000 */
.L_x_21639:
        /* <DEDUP_REMOVED lines=103> */
.L_x_21640:
[----:B------:R-:W-:Y:S02]  /*6cb0*/  HFMA2 R2, -RZ, RZ, 0, 1.1920928955078125e-07 ;  /* 0x00000002ff027431 */ /* 0x000fe400000001ff */
[----:B------:R-:W-:-:S05]  /*6cc0*/  FADD.FTZ R157, R5, R7 ;  /* 0x00000007059d7221 */ /* 0x000fca0000010000 */
[----:B------:R-:W-:-:S07]  /*6cd0*/  MOV R5, R157 ;  /* 0x0000009d00057202 */ /* 0x000fce0000000f00 */
[----:B------:R-:W-:Y:S05]  /*6ce0*/  WARPSYNC.COLLECTIVE R0, `(.L_x_21641) ;  /* 0x0000000000087348 */ /* 0x000fea0003c00000 */
[----:B------:R0:W1:Y:S02]  /*6cf0*/  SHFL.BFLY P0, R7, R5, R2, R3 ;  /* 0x0c00000205077389 */ /* 0x0000640000000003 */
[----:B01----:R-:W-:Y:S05]  /*6d00*/  ENDCOLLECTIVE ;  /* 0x000000000000791b */ /* 0x003fea0003800000 */
.L_x_21641:
[----:B------:R-:W-:Y:S02]  /*6d10*/  HFMA2 R2, -RZ, RZ, 0, 2.384185791015625e-07 ;  /* 0x00000004ff027431 */ /* 0x000fe400000001ff */
[----:B------:R-:W-:-:S05]  /*6d20*/  FADD.FTZ R158, R157, R7 ;  /* 0x000000079d9e7221 */ /* 0x000fca0000010000 */
[----:B------:R-:W-:-:S07]  /*6d30*/  MOV R5, R158 ;  /* 0x0000009e00057202 */ /* 0x000fce0000000f00 */
[----:B------:R-:W-:Y:S05]  /*6d40*/  WARPSYNC.COLLECTIVE R0, `(.L_x_21642) ;  /* 0x0000000000087348 */ /* 0x000fea0003c00000 */
[----:B------:R0:W1:Y:S02]  /*6d50*/  SHFL.BFLY P0, R7, R5, R2, R3 ;  /* 0x0c00000205077389 */ /* 0x0000640000000003 */
[----:B01----:R-:W-:Y:S05]  /*6d60*/  ENDCOLLECTIVE ;  /* 0x000000000000791b */ /* 0x003fea0003800000 */
.L_x_21642:
[----:B------:R-:W-:Y:S02]  /*6d70*/  HFMA2 R2, -RZ, RZ, 0, 4.76837158203125e-07 ;  /* 0x00000008ff027431 */ /* 0x000fe400000001ff */
[----:B------:R-:W-:-:S05]  /*6d80*/  FADD.FTZ R162, R158, R7 ;  /* 0x000000079ea27221 */ /* 0x000fca0000010000 */
[----:B------:R-:W-:-:S07]  /*6d90*/  MOV R5, R162 ;  /* 0x000000a200057202 */ /* 0x000fce0000000f00 */
[----:B------:R-:W-:Y:S05]  /*6da0*/  WARPSYNC.COLLECTIVE R0, `(.L_x_21643) ;  /* 0x0000000000087348 */ /* 0x000fea0003c00000 */
[----:B------:R0:W1:Y:S02]  /*6db0*/  SHFL.BFLY P0, R7, R5, R2, R3 ;  /* 0x0c00000205077389 */ /* 0x0000640000000003 */
[----:B01----:R-:W-:Y:S05]  /*6dc0*/  ENDCOLLECTIVE ;  /* 0x000000000000791b */ /* 0x003fea0003800000 */
.L_x_21643:
[----:B------:R-:W-:Y:S02]  /*6dd0*/  HFMA2 R2, -RZ, RZ, 0, 9.5367431640625e-07 ;  /* 0x00000010ff027431 */ /* 0x000fe400000001ff */
[----:B------:R-:W-:-:S05]  /*6de0*/  FADD.FTZ R163, R162, R7 ;  /* 0x00000007a2a37221 */ /* 0x000fca0000010000 */
[----:B------:R-:W-:-:S07]  /*6df0*/  MOV R5, R163 ;  /* 0x000000a300057202 */ /* 0x000fce0000000f00 */
[----:B------:R-:W-:Y:S05]  /*6e00*/  WARPSYNC.COLLECTIVE R0, `(.L_x_21644) ;  /* 0x0000000000087348 */ /* 0x000fea0003c00000 */
[----:B------:R0:W1:Y:S02]  /*6e10*/  SHFL.BFLY P0, R7, R5, R2, R3 ;  /* 0x0c00000205077389 */ /* 0x0000640000000003 */
[----:B01----:R-:W-:Y:S05]  /*6e20*/  ENDCOLLECTIVE ;  /* 0x000000000000791b */ /* 0x003fea0003800000 */
.L_x_21644:
[----:B------:R-:W-:Y:S05]  /*6e30*/  BRA `(.L_x_21645) ;  /* 0xffffffdc00d07947 */ /* 0x000fea000383ffff */
.L_x_21646:
        /* <DEDUP_REMOVED lines=12> */
.L_x_54393:


//--------------------- .text._ZN10layer_norm13ln_fwd_kernelINS_13Kernel_traitsIf13__nv_bfloat16fS2_fjLj1536ELj1ELj4ELj1ELj16ENS_18Kernel_traits_baseILj1536EfS2_fS2_fjLj128EEEEELb0ELb0ELb1ELb0EEEvNS_9FwdParamsE --------------------------
	.section	.text._ZN10layer_norm13ln_fwd_kernelINS_13Kernel_traitsIf13__nv_bfloat16fS2_fjLj1536ELj1ELj4ELj1ELj16ENS_18Kernel_traits_baseILj1536EfS2_fS2_fjLj128EEEEELb0ELb0ELb1ELb0EEEvNS_9FwdParamsE,"ax",@progbits
	.align	128
        .global         _ZN10layer_norm13ln_fwd_kernelINS_13Kernel_traitsIf13__nv_bfloat16fS2_fjLj1536ELj1ELj4ELj1ELj16ENS_18Kernel_traits_baseILj1536EfS2_fS2_fjLj128EEEEELb0ELb0ELb1ELb0EEEvNS_9FwdParamsE
        .type           _ZN10layer_norm13ln_fwd_kernelINS_13Kernel_traitsIf13__nv_bfloat16fS2_fjLj1536ELj1ELj4ELj1ELj16ENS_18Kernel_traits_baseILj1536EfS2_fS2_fjLj128EEEEELb0ELb0ELb1ELb0EEEvNS_9FwdParamsE,@function
        .size           _ZN10layer_norm13ln_fwd_kernelINS_13Kernel_traitsIf13__nv_bfloat16fS2_fjLj1536ELj1ELj4ELj1ELj16ENS_18Kernel_traits_baseILj1536EfS2_fS2_fjLj128EEEEELb0ELb0ELb1ELb0EEEvNS_9FwdParamsE,(.L_x_54394 - _ZN10layer_norm13ln_fwd_kernelINS_13Kernel_traitsIf13__nv_bfloat16fS2_fjLj1536ELj1ELj4ELj1ELj16ENS_18Kernel_traits_baseILj1536EfS2_fS2_fjLj128EEEEELb0ELb0ELb1ELb0EEEvNS_9FwdParamsE)
        .other          _ZN10layer_norm13ln_fwd_kernelINS_13Kernel_traitsIf13__nv_bfloat16fS2_fjLj1536ELj1ELj4ELj1ELj16ENS_18Kernel_traits_baseILj1536EfS2_fS2_fjLj128EEEEELb0ELb0ELb1ELb0EEEvNS_9FwdParamsE,@"STO_CUDA_ENTRY STV_DEFAULT"
_ZN10layer_norm13ln_fwd_kernelINS_13Kernel_traitsIf13__nv_bfloat16fS2_fjLj1536ELj1ELj4ELj1ELj16ENS_18Kernel_traits_baseILj1536EfS2_fS2_fjLj128EEEEELb0ELb0ELb1ELb0EEEvNS_9FwdParamsE:
.text._ZN10layer_norm13ln_fwd_kernelINS_13Kernel_traitsIf13__nv_bfloat16fS2_fjLj1536ELj1ELj4ELj1ELj16ENS_18Kernel_traits_baseILj1536EfS2_fS2_fjLj128EEEEELb0ELb0ELb1ELb0EEEvNS_9FwdParamsE:
        /* <DEDUP_REMOVED lines=80> */
.L_x_21648:
        /* <DEDUP_REMOVED lines=13> */
[----:B------:R-:W-:-:S06]  /*05d0*/  @P1 IADD3 R35, PT, PT, R35, 0x20, RZ ;  /* 0x0000002023231810 */ /* 0x000fcc0007ffe0ff */
        /* <DEDUP_REMOVED lines=11> */
[----:B------:R-:W5:Y:S01]  /*0690*/  @P2 LDG.E.128 R36, desc[UR6][R18.64] ;  /* 0x0000000612242981 */ /* 0x000f62000c1e1d00 */
[----:B------:R-:W-:-:S02]  /*06a0*/  CS2R R76, SRZ ;  /* 0x00000000004c7805 */ /* 0x000fc4000001ff00 */
[----:B------:R-:W-:Y:S02]  /*06b0*/  CS2R R66, SRZ ;  /* 0x0000000000427805 */ /* 0x000fe4000001ff00 */
[----:B------:R-:W-:Y:S01]  /*06c0*/  CS2R R64, SRZ ;  /* 0x0000000000407805 */ /* 0x000fe2000001ff00 */
[----:B------:R2:W5:Y:S01]  /*06d0*/  @P2 LDG.E.128 R40, desc[UR6][R18.64+0x10] ;  /* 0x0000100612282981 */ /* 0x000562000c1e1d00 */
[C---:B---3--:R-:W-:Y:S01]  /*06e0*/  @P4 IMAD.WIDE.U32 R30, R35.reuse, 0x20, R30 ;  /* 0x00000020231e4825 */ /* 0x048fe200078e001e */
[----:B------:R-:W-:-:S03]  /*06f0*/  @P4 IADD3 R35, PT, PT, R35, 0x20, RZ ;  /* 0x0000002023234810 */ /* 0x000fc60007ffe0ff */
[----:B0-----:R-:W-:Y:S01]  /*0700*/  @P0 IMAD.WIDE.U32 R16, R3, 0x20, R14 ;  /* 0x0000002003100825 */ /* 0x001fe200078e000e */
[----:B------:R-:W5:Y:S01]  /*0710*/  @P3 LDG.E.128 R52, desc[UR6][R28.64] ;  /* 0x000000061c343981 */ /* 0x000f62000c1e1d00 */
[----:B------:R-:W-:Y:S02]  /*0720*/  CS2R R62, SRZ ;  /* 0x00000000003e7805 */ /* 0x000fe4000001ff00 */
[----:B------:R-:W-:Y:S02]  /*0730*/  CS2R R60, SRZ ;  /* 0x00000000003c7805 */ /* 0x000fe4000001ff00 */
[----:B------:R-:W-:Y:S01]  /*0740*/  CS2R R50, SRZ ;  /* 0x0000000000327805 */ /* 0x000fe2000001ff00 */
[----:B------:R-:W5:Y:S01]  /*0750*/  @P0 LDG.E.128 R4, desc[UR6][R16.64] ;  /* 0x0000000610040981 */ /* 0x000f62000c1e1d00 */
[----:B-1----:R-:W-:-:S03]  /*0760*/  @P5 IMAD.WIDE.U32 R14, R35, 0x20, R32 ;  /* 0x00000020230e5825 */ /* 0x002fc600078e0020 */
[----:B------:R0:W5:Y:S01]  /*0770*/  @P0 LDG.E.128 R8, desc[UR6][R16.64+0x10] ;  /* 0x0000100610080981 */ /* 0x000162000c1e1d00 */
[----:B------:R-:W-:Y:S02]  /*0780*/  CS2R R48, SRZ ;  /* 0x0000000000307805 */ /* 0x000fe4000001ff00 */
[----:B------:R-:W-:Y:S02]  /*0790*/  CS2R R46, SRZ ;  /* 0x00000000002e7805 */ /* 0x000fe4000001ff00 */
[----:B------:R-:W-:Y:S01]  /*07a0*/  CS2R R44, SRZ ;  /* 0x00000000002c7805 */ /* 0x000fe2000001ff00 */
[----:B------:R1:W5:Y:S01]  /*07b0*/  @P3 LDG.E.128 R56, desc[UR6][R28.64+0x10] ;  /* 0x000010061c383981 */ /* 0x000362000c1e1d00 */
[----:B------:R-:W-:Y:S02]  /*07c0*/  CS2R R34, SRZ ;  /* 0x0000000000227805 */ /* 0x000fe4000001ff00 */
[----:B------:R-:W-:Y:S02]  /*07d0*/  CS2R R32, SRZ ;  /* 0x0000000000207805 */ /* 0x000fe4000001ff00 */
[----:B--2---:R-:W-:Y:S01]  /*07e0*/  CS2R R18, SRZ ;  /* 0x0000000000127805 */ /* 0x004fe2000001ff00 */
[----:B------:R-:W5:Y:S01]  /*07f0*/  @P4 LDG.E.128 R68, desc[UR6][R30.64] ;  /* 0x000000061e444981 */ /* 0x000f62000c1e1d00 */
[----:B------:R-:W-:-:S02]  /*0800*/  CS2R R12, SRZ ;  /* 0x00000000000c7805 */ /* 0x000fc4000001ff00 */
[----:B0-----:R-:W-:Y:S02]  /*0810*/  CS2R R16, SRZ ;  /* 0x0000000000107805 */ /* 0x001fe4000001ff00 */
[----:B------:R-:W-:Y:S01]  /*0820*/  @P5 CS2R R98, SRZ ;  /* 0x0000000000625805 */ /* 0x000fe2000001ff00 */
[----:B------:R0:W5:Y:S01]  /*0830*/  @P4 LDG.E.128 R72, desc[UR6][R30.64+0x10] ;  /* 0x000010061e484981 */ /* 0x000162000c1e1d00 */
[----:B------:R-:W-:Y:S02]  /*0840*/  @P5 CS2R R96, SRZ ;  /* 0x0000000000605805 */ /* 0x000fe4000001ff00 */
[----:B-1----:R-:W-:Y:S02]  /*0850*/  CS2R R28, SRZ ;  /* 0x00000000001c7805 */ /* 0x002fe4000001ff00 */
[----:B------:R-:W-:Y:S01]  /*0860*/  @P5 CS2R R94, SRZ ;  /* 0x00000000005e5805 */ /* 0x000fe2000001ff00 */
[----:B------:R-:W5:Y:S01]  /*0870*/  @P5 LDG.E.128 R84, desc[UR6][R14.64] ;  /* 0x000000060e545981 */ /* 0x000f62000c1e1d00 */
[----:B------:R-:W-:-:S03]  /*0880*/  @P5 CS2R R92, SRZ ;  /* 0x00000000005c5805 */ /* 0x000fc6000001ff00 */
[----:B------:R1:W5:Y:S01]  /*0890*/  @P5 LDG.E.128 R88, desc[UR6][R14.64+0x10] ;  /* 0x000010060e585981 */ /* 0x000362000c1e1d00 */
[----:B0-----:R-:W-:Y:S02]  /*08a0*/  CS2R R30, SRZ ;  /* 0x00000000001e7805 */ /* 0x001fe4000001ff00 */
[----:B-1----:R-:W-:-:S07]  /*08b0*/  CS2R R14, SRZ ;  /* 0x00000000000e7805 */ /* 0x002fce000001ff00 */
.L_x_21649:
[----:B------:R-:W-:Y:S05]  /*08c0*/  BSYNC.RECONVERGENT B0 ;  /* 0x0000000000007941 */ /* 0x000fea0003800200 */
.L_x_21647:
[----:B------:R-:W1:Y:S01]  /*08d0*/  LDCU UR4, c[0x0][0x384] ;  /* 0x00007080ff0477ac */ /* 0x000e620008000800 */
[----:B------:R-:W2:Y:S01]  /*08e0*/  LDCU.U8 UR5, c[0x0][0x410] ;  /* 0x00008200ff0577ac */ /* 0x000ea20008000000 */
[----:B------:R-:W3:Y:S01]  /*08f0*/  LDCU UR10, c[0x0][0x448] ;  /* 0x00008900ff0a77ac */ /* 0x000ee20008000800 */
[----:B------:R-:W4:Y:S01]  /*0900*/  LDCU.64 UR8, c[0x0][0x3a0] ;  /* 0x00007400ff0877ac */ /* 0x000f220008000a00 */
[----:B-1----:R-:W-:-:S13]  /*0910*/  ISETP.GE.AND P0, PT, R2, UR4, PT ;  /* 0x0000000402007c0c */ /* 0x002fda000bf06270 */
[----:B--234-:R-:W-:Y:S05]  /*0920*/  @P0 EXIT ;  /* 0x000000000000094d */ /* 0x01cfea0003800000 */
.L_x_21699:
[----:B------:R-:W1:Y:S08]  /*0930*/  LDC.64 R154, c[0x0][0x3f0] ;  /* 0x0000fc00ff9a7b82 */ /* 0x000e700000000a00 */
[----:B------:R-:W2:Y:S08]  /*0940*/  LDC R153, c[0x0][0x388] ;  /* 0x0000e200ff997b82 */ /* 0x000eb00000000800 */
[----:B------:R-:W3:Y:S01]  /*0950*/  LDC.64 R156, c[0x0][0x3f8] ;  /* 0x0000fe00ff9c7b82 */ /* 0x000ee20000000a00 */
[----:B-1----:R-:W-:-:S06]  /*0960*/  IMAD.WIDE R154, R2, 0x4, R154 ;  /* 0x00000004029a7825 */ /* 0x002fcc00078e029a */
[----:B------:R-:W4:Y:S01]  /*0970*/  LDG.E R154, desc[UR6][R154.64] ;  /* 0x000000069a9a7981 */ /* 0x000f22000c1e1900 */
[----:B------:R-:W-:Y:S01]  /*0980*/  ISETP.GE.U32.AND P4, PT, R0, 0x20, PT ;  /* 0x000000200000780c */ /* 0x000fe20003f86070 */
[C---:B--2---:R-:W-:Y:S02]  /*0990*/  IMAD R158, R2.reuse, R153, RZ ;  /* 0x00000099029e7224 */ /* 0x044fe400078e02ff */
[----:B---3--:R-:W-:-:S03]  /*09a0*/  IMAD.WIDE R156, R2, 0x4, R156 ;  /* 0x00000004029c7825 */ /* 0x008fc600078e029c */
[----:B------:R-:W-:Y:S02]  /*09b0*/  SHF.R.S32.HI R159, RZ, 0x1f, R158 ;  /* 0x0000001fff9f7819 */ /* 0x000fe4000001149e */
[----:B-----5:R1:W5:Y:S02]  /*09c0*/  LDG.E R152, desc[UR6][R156.64] ;  /* 0x000000069c987981 */ /* 0x020364000c1e1900 */
[----:B------:R-:W-:Y:S01]  /*09d0*/  LEA.HI R158, R159, R158, RZ, 0x3 ;  /* 0x0000009e9f9e7211 */ /* 0x000fe200078f18ff */
[----:B------:R-:W-:Y:S01]  /*09e0*/  BSSY.RECONVERGENT B0, `(.L_x_21650) ;  /* 0x000005f000007945 */ /* 0x000fe20003800200 */
[----:B-1----:R-:W-:Y:S01]  /*09f0*/  HFMA2 R156, -RZ, RZ, 0, 0 ;  /* 0x00000000ff9c7431 */ /* 0x002fe200000001ff */
[----:B----4-:R-:W-:-:S13]  /*0a00*/  ISETP.GE.AND P0, PT, R154, 0x1, PT ;  /* 0x000000019a00780c */ /* 0x010fda0003f06270 */
[----:B------:R-:W-:-:S05]  /*0a10*/  @P0 IADD3 R160, PT, PT, R154, -0x1, RZ ;  /* 0xffffffff9aa00810 */ /* 0x000fca0007ffe0ff */
[----:B------:R-:W-:-:S05]  /*0a20*/  @P0 IMAD R160, R160, R153, RZ ;  /* 0x00000099a0a00224 */ /* 0x000fca00078e02ff */
[----:B------:R-:W-:-:S04]  /*0a30*/  @P0 SHF.R.S32.HI R155, RZ, 0x1f, R160 ;  /* 0x0000001fff9b0819 */ /* 0x000fc800000114a0 */
[----:B------:R-:W-:Y:S02]  /*0a40*/  @P0 LEA.HI R160, R155, R160, RZ, 0x3 ;  /* 0x000000a09ba00211 */ /* 0x000fe400078f18ff */
[-C--:B------:R-:W-:Y:S02]  /*0a50*/  LEA.HI.SX32 R155, R158, R3.reuse, 0x1d ;  /* 0x000000039e9b7211 */ /* 0x080fe400078feaff */
[----:B------:R-:W-:Y:S01]  /*0a60*/  @P0 LEA.HI.SX32 R156, R160, R3, 0x1d ;  /* 0x00000003a09c0211 */ /* 0x000fe200078feaff */
[----:B------:R-:W-:Y:S06]  /*0a70*/  @!P4 BRA `(.L_x_21651) ;  /* 0x000000040054c947 */ /* 0x000fec0003800000 */
[----:B------:R-:W-:Y:S04]  /*0a80*/  BSSY.RECONVERGENT B1, `(.L_x_21652) ;  /* 0x0000005000017945 */ /* 0x000fe80003800200 */
[----:B------:R-:W-:Y:S05]  /*0a90*/  @!P0 BRA `(.L_x_21653) ;  /* 0x00000000000c8947 */ /* 0x000fea0003800000 */
[----:B0-----:R-:W0:Y:S02]  /*0aa0*/  LDC.64 R100, c[0x0][0x390] ;  /* 0x0000e400ff647b82 */ /* 0x001e240000000a00 */
[----:B0-----:R-:W-:-:S06]  /*0ab0*/  IMAD.WIDE.U32 R100, R156, 0x10, R100 ;  /* 0x000000109c647825 */ /* 0x001fcc00078e0064 */
[----:B------:R-:W5:Y:S02]  /*0ac0*/  LDG.E.128 R100, desc[UR6][R100.64] ;  /* 0x0000000664647981 */ /* 0x000f64000c1e1d00 */
.L_x_21653:
[----:B------:R-:W-:Y:S05]  /*0ad0*/  BSYNC.RECONVERGENT B1 ;  /* 0x0000000000017941 */ /* 0x000fea0003800200 */
.L_x_21652:
[----:B------:R-:W-:-:S04]  /*0ae0*/  UISETP.NE.U32.AND UP0, UPT, UR8, URZ, UPT ;  /* 0x000000ff0800728c */ /* 0x000fc8000bf05070 */
[----:B------:R-:W-:-:S09]  /*0af0*/  UISETP.NE.AND.EX UP0, UPT, UR9, URZ, UPT, UP0 ;  /* 0x000000ff0900728c */ /* 0x000fd2000bf05300 */
[----:B------:R-:W-:Y:S05]  /*0b00*/  BRA.U !UP0, `(.L_x_21654) ;  /* 0x0000000108887547 */ /* 0x000fea000b800000 */
[----:B------:R-:W1:Y:S02]  /*0b10*/  LDC.64 R158, c[0x0][0x3a0] ;  /* 0x0000e800ff9e7b82 */ /* 0x000e640000000a00 */
[----:B-1----:R-:W-:-:S05]  /*0b20*/  IMAD.WIDE.U32 R158, R155, 0x20, R158 ;  /* 0x000000209b9e7825 */ /* 0x002fca00078e009e */
[----:B------:R-:W2:Y:S04]  /*0b30*/  LDG.E.128 R104, desc[UR6][R158.64] ;  /* 0x000000069e687981 */ /* 0x000ea8000c1e1d00 */
[----:B------:R1:W3:Y:S01]  /*0b40*/  LDG.E.128 R108, desc[UR6][R158.64+0x10] ;  /* 0x000010069e6c7981 */ /* 0x0002e2000c1e1d00 */
[----:B------:R-:W-:-:S13]  /*0b50*/  ISETP.GT.AND P1, PT, R154, RZ, PT ;  /* 0x000000ff9a00720c */ /* 0x000fda0003f24270 */
[----:B------:R-:W2:Y:S01]  /*0b60*/  @P1 LDC R160, c[0x0][0x40c] ;  /* 0x00010300ffa01b82 */ /* 0x000ea20000000800 */
[----:B-----5:R-:W-:-:S07]  /*0b70*/  @P1 SHF.L.U32 R157, R100, 0x10, RZ ;  /* 0x00000010649d1819 */ /* 0x020fce00000006ff */
[----:B------:R-:W4:Y:S08]  /*0b80*/  @P1 LDC R161, c[0x0][0x40c] ;  /* 0x00010300ffa11b82 */ /* 0x000f300000000800 */
[----:B------:R-:W0:Y:S08]  /*0b90*/  @P1 LDC R162, c[0x0][0x40c] ;  /* 0x00010300ffa21b82 */ /* 0x000e300000000800 */
[----:B-1----:R-:W1:Y:S01]  /*0ba0*/  @P1 LDC R159, c[0x0][0x40c] ;  /* 0x00010300ff9f1b82 */ /* 0x002e620000000800 */
[----:B--2---:R-:W-:Y:S01]  /*0bb0*/  @P1 FFMA.FTZ R104, R157, R160, R104 ;  /* 0x000000a09d681223 */ /* 0x004fe20000010068 */
[----:B------:R-:W-:-:S04]  /*0bc0*/  @P1 PRMT R157, R100, 0x7632, R157 ;  /* 0x00007632649d1816 */ /* 0x000fc8000000009d */
[----:B------:R-:W-:Y:S02]  /*0bd0*/  @P1 SHF.L.U32 R160, R157, 0x10, RZ ;  /* 0x000000109da01819 */ /* 0x000fe400000006ff */
[----:B------:R-:W-:-:S03]  /*0be0*/  @P1 SHF.L.U32 R157, R101, 0x10, RZ ;  /* 0x00000010659d1819 */ /* 0x000fc600000006ff */
[----:B----4-:R-:W-:Y:S02]  /*0bf0*/  @P1 FFMA.FTZ R105, R160, R161, R105 ;  /* 0x000000a1a0691223 */ /* 0x010fe40000010069 */
[----:B0-----:R-:W-:Y:S01]  /*0c00*/  @P1 FFMA.FTZ R106, R157, R162, R106 ;  /* 0x000000a29d6a1223 */ /* 0x001fe2000001006a */
[----:B------:R-:W3:Y:S01]  /*0c10*/  @P1 LDC R160, c[0x0][0x40c] ;  /* 0x00010300ffa01b82 */ /* 0x000ee20000000800 */
[----:B------:R-:W-:-:S04]  /*0c20*/  @P1 PRMT R157, R101, 0x7632, R157 ;  /* 0x00007632659d1816 */ /* 0x000fc8000000009d */
[----:B------:R-:W-:Y:S02]  /*0c30*/  @P1 SHF.L.U32 R158, R157, 0x10, RZ ;  /* 0x000000109d9e1819 */ /* 0x000fe400000006ff */
[----:B------:R-:W-:-:S03]  /*0c40*/  @P1 SHF.L.U32 R157, R102, 0x10, RZ ;  /* 0x00000010669d1819 */ /* 0x000fc600000006ff */
[----:B-1----:R-:W-:Y:S02]  /*0c50*/  @P1 FFMA.FTZ R107, R158, R159, R107 ;  /* 0x0000009f9e6b1223 */ /* 0x002fe4000001006b */
[----:B------:R-:W0:Y:S01]  /*0c60*/  @P1 LDC R159, c[0x0][0x40c] ;  /* 0x00010300ff9f1b82 */ /* 0x000e220000000800 */
[----:B---3--:R-:W-:Y:S01]  /*0c70*/  @P1 FFMA.FTZ R108, R157, R160, R108 ;  /* 0x000000a09d6c1223 */ /* 0x008fe2000001006c */
[----:B------:R-:W-:-:S06]  /*0c80*/  @P1 PRMT R157, R102, 0x7632, R157 ;  /* 0x00007632669d1816 */ /* 0x000fcc000000009d */
[----:B------:R-:W1:Y:S01]  /*0c90*/  @P1 LDC R160, c[0x0][0x40c] ;  /* 0x00010300ffa01b82 */ /* 0x000e620000000800 */
[----:B------:R-:W-:Y:S02]  /*0ca0*/  @P1 SHF.L.U32 R158, R157, 0x10, RZ ;  /* 0x000000109d9e1819 */ /* 0x000fe400000006ff */
[----:B------:R-:W-:-:S03]  /*0cb0*/  @P1 SHF.L.U32 R157, R103, 0x10, RZ ;  /* 0x00000010679d1819 */ /* 0x000fc600000006ff */
[----:B0-----:R-:W-:Y:S02]  /*0cc0*/  @P1 FFMA.FTZ R109, R158, R159, R109 ;  /* 0x0000009f9e6d1223 */ /* 0x001fe4000001006d */
[----:B------:R-:W0:Y:S01]  /*0cd0*/  @P1 LDC R159, c[0x0][0x40c] ;  /* 0x00010300ff9f1b82 */ /* 0x000e220000000800 */
[----:B-1----:R-:W-:Y:S01]  /*0ce0*/  @P1 FFMA.FTZ R110, R157, R160, R110 ;  /* 0x000000a09d6e1223 */ /* 0x002fe2000001006e */
[----:B------:R-:W-:-:S04]  /*0cf0*/  @P1 PRMT R157, R103, 0x7632, R157 ;  /* 0x00007632679d1816 */ /* 0x000fc8000000009d */
[----:B------:R-:W-:-:S05]  /*0d00*/  @P1 SHF.L.U32 R158, R157, 0x10, RZ ;  /* 0x000000109d9e1819 */ /* 0x000fca00000006ff */
[----:B0-----:R-:W-:Y:S01]  /*0d10*/  @P1 FFMA.FTZ R111, R158, R159, R111 ;  /* 0x0000009f9e6f1223 */ /* 0x001fe2000001006f */
[----:B------:R-:W-:Y:S06]  /*0d20*/  BRA `(.L_x_21655) ;  /* 0x0000000000907947 */ /* 0x000fec0003800000 */
.L_x_21654:
[----:B------:R-:W1:Y:S01]  /*0d30*/  @P0 LDC R107, c[0x0][0x40c] ;  /* 0x00010300ff6b0b82 */ /* 0x000e620000000800 */
[----:B-----5:R-:W-:Y:S02]  /*0d40*/  @P0 PRMT R104, R100, 0x7632, R104 ;  /* 0x0000763264680816 */ /* 0x020fe40000000068 */
[----:B------:R-:W-:Y:S02]  /*0d50*/  MOV R105, RZ ;  /* 0x000000ff00697202 */ /* 0x000fe40000000f00 */
[----:B------:R-:W-:Y:S02]  /*0d60*/  @P0 SHF.L.U32 R104, R104, 0x10, RZ ;  /* 0x0000001068680819 */ /* 0x000fe400000006ff */
[----:B------:R-:W-:Y:S01]  /*0d70*/  @P0 SHF.L.U32 R106, R100, 0x10, RZ ;  /* 0x00000010646a0819 */ /* 0x000fe200000006ff */
[----:B------:R-:W2:Y:S01]  /*0d80*/  @P0 LDC R109, c[0x0][0x40c] ;  /* 0x00010300ff6d0b82 */ /* 0x000ea20000000800 */
[----:B------:R-:W-:Y:S02]  /*0d90*/  @P0 SHF.L.U32 R108, R101, 0x10, RZ ;  /* 0x00000010656c0819 */ /* 0x000fe400000006ff */
[----:B------:R-:W-:-:S05]  /*0da0*/  @P0 SHF.L.U32 R110, R102, 0x10, RZ ;  /* 0x00000010666e0819 */ /* 0x000fca00000006ff */
[----:B------:R-:W3:Y:S01]  /*0db0*/  @P0 LDC R111, c[0x0][0x40c] ;  /* 0x00010300ff6f0b82 */ /* 0x000ee20000000800 */
[----:B-1----:R-:W-:Y:S01]  /*0dc0*/  @P0 FMUL.FTZ R105, R104, R107 ;  /* 0x0000006b68690220 */ /* 0x002fe20000410000 */
[----:B------:R-:W-:Y:S01]  /*0dd0*/  @P0 PRMT R104, R101, 0x7632, R104 ;  /* 0x0000763265680816 */ /* 0x000fe20000000068 */
[----:B------:R-:W-:-:S05]  /*0de0*/  HFMA2 R107, -RZ, RZ, 0, 0 ;  /* 0x00000000ff6b7431 */ /* 0x000fca00000001ff */
[----:B------:R-:W1:Y:S01]  /*0df0*/  @P0 LDC R159, c[0x0][0x40c] ;  /* 0x00010300ff9f0b82 */ /* 0x000e620000000800 */
[----:B------:R-:W-:-:S05]  /*0e00*/  @P0 SHF.L.U32 R104, R104, 0x10, RZ ;  /* 0x0000001068680819 */ /* 0x000fca00000006ff */
[----:B--2---:R-:W-:Y:S01]  /*0e10*/  @P0 FMUL.FTZ R107, R104, R109 ;  /* 0x0000006d686b0220 */ /* 0x004fe20000410000 */
[----:B------:R-:W-:Y:S01]  /*0e20*/  @P0 PRMT R104, R102, 0x7632, R104 ;  /* 0x0000763266680816 */ /* 0x000fe20000000068 */
[----:B------:R-:W2:Y:S01]  /*0e30*/  @P0 LDC R157, c[0x0][0x40c] ;  /* 0x00010300ff9d0b82 */ /* 0x000ea20000000800 */
[----:B------:R-:W-:Y:S02]  /*0e40*/  MOV R109, RZ ;  /* 0x000000ff006d7202 */ /* 0x000fe40000000f00 */
[----:B------:R-:W-:-:S05]  /*0e50*/  @P0 SHF.L.U32 R104, R104, 0x10, RZ ;  /* 0x0000001068680819 */ /* 0x000fca00000006ff */
[----:B---3--:R-:W-:Y:S01]  /*0e60*/  @P0 FMUL.FTZ R109, R104, R111 ;  /* 0x0000006f686d0220 */ /* 0x008fe20000410000 */
[----:B------:R-:W-:Y:S01]  /*0e70*/  @P0 PRMT R104, R103, 0x7632, R104 ;  /* 0x0000763267680816 */ /* 0x000fe20000000068 */
[----:B------:R-:W-:Y:S01]  /*0e80*/  HFMA2 R111, -RZ, RZ, 0, 0 ;  /* 0x00000000ff6f7431 */ /* 0x000fe200000001ff */
[----:B------:R-:W3:Y:S02]  /*0e90*/  @P0 LDC R161, c[0x0][0x40c] ;  /* 0x00010300ffa10b82 */ /* 0x000ee40000000800 */
[----:B------:R-:W-:-:S05]  /*0ea0*/  @P0 SHF.L.U32 R104, R104, 0x10, RZ ;  /* 0x0000001068680819 */ /* 0x000fca00000006ff */
[----:B-1----:R-:W-:Y:S01]  /*0eb0*/  @P0 FMUL.FTZ R111, R104, R159 ;  /* 0x0000009f686f0220 */ /* 0x002fe20000410000 */
[----:B------:R-:W1:Y:S01]  /*0ec0*/  @P0 LDC R158, c[0x0][0x40c] ;  /* 0x00010300ff9e0b82 */ /* 0x000e620000000800 */
[----:B------:R-:W-:Y:S01]  /*0ed0*/  MOV R104, RZ ;  /* 0x000000ff00687202 */ /* 0x000fe20000000f00 */
[----:B--2---:R-:W-:Y:S01]  /*0ee0*/  @P0 FMUL.FTZ R104, R106, R157 ;  /* 0x0000009d6a680220 */ /* 0x004fe20000410000 */
[----:B------:R-:W-:Y:S01]  /*0ef0*/  HFMA2 R106, -RZ, RZ, 0, 0 ;  /* 0x00000000ff6a7431 */ /* 0x000fe200000001ff */
[----:B------:R-:W-:-:S04]  /*0f00*/  @P0 SHF.L.U32 R157, R103, 0x10, RZ ;  /* 0x00000010679d0819 */ /* 0x000fc800000006ff */
[----:B------:R-:W2:Y:S02]  /*0f10*/  @P0 LDC R159, c[0x0][0x40c] ;  /* 0x00010300ff9f0b82 */ /* 0x000ea40000000800 */
[----:B--2---:R-:W-:Y:S01]  /*0f20*/  @P0 FMUL.FTZ R106, R108, R159 ;  /* 0x0000009f6c6a0220 */ /* 0x004fe20000410000 */
[----:B------:R-:W-:Y:S01]  /*0f30*/  MOV R108, RZ ;  /* 0x000000ff006c7202 */ /* 0x000fe20000000f00 */
[----:B---3--:R-:W-:Y:S01]  /*0f40*/  @P0 FMUL.FTZ R108, R110, R161 ;  /* 0x000000a16e6c0220 */ /* 0x008fe20000410000 */
[----:B------:R-:W-:Y:S02]  /*0f50*/  HFMA2 R110, -RZ, RZ, 0, 0 ;  /* 0x00000000ff6e7431 */ /* 0x000fe400000001ff */
[----:B-1----:R-:W-:-:S07]  /*0f60*/  @P0 FMUL.FTZ R110, R157, R158 ;  /* 0x0000009e9d6e0220 */ /* 0x002fce0000410000 */
.L_x_21655:
[----:B------:R-:W1:Y:S01]  /*0f70*/  LDC.64 R158, c[0x0][0x3a8] ;  /* 0x0000ea00ff9e7b82 */ /* 0x000e620000000a00 */
[----:B------:R-:W-:Y:S01]  /*0f80*/  IADD3 R156, PT, PT, R156, 0x20, RZ ;  /* 0x000000209c9c7810 */ /* 0x000fe20007ffe0ff */
[C---:B-1----:R-:W-:Y:S01]  /*0f90*/  IMAD.WIDE.U32 R158, R155.reuse, 0x20, R158 ;  /* 0x000000209b9e7825 */ /* 0x042fe200078e009e */
[----:B------:R-:W-:-:S04]  /*0fa0*/  IADD3 R155, PT, PT, R155, 0x20, RZ ;  /* 0x000000209b9b7810 */ /* 0x000fc80007ffe0ff */
[----:B------:R1:W-:Y:S04]  /*0fb0*/  STG.E.128 desc[UR6][R158.64], R104 ;  /* 0x000000689e007986 */ /* 0x0003e8000c101d06 */
[----:B------:R1:W-:Y:S02]  /*0fc0*/  STG.E.128 desc[UR6][R158.64+0x10], R108 ;  /* 0x0000106c9e007986 */ /* 0x0003e4000c101d06 */
.L_x_21651:
[----:B------:R-:W-:Y:S05]  /*0fd0*/  BSYNC.RECONVERGENT B0 ;  /* 0x0000000000007941 */ /* 0x000fea0003800200 */
.L_x_21650:
[----:B------:R-:W-:Y:S01]  /*0fe0*/  ISETP.GE.U32.AND P1, PT, R0, 0x40, PT ;  /* 0x000000400000780c */ /* 0x000fe20003f26070 */
[----:B------:R-:W-:Y:S03]  /*0ff0*/  BSSY.RECONVERGENT B0, `(.L_x_21656) ;  /* 0x0000058000007945 */ /* 0x000fe60003800200 */
[----:B------:R-:W-:-:S09]  /*1000*/  P2R R157, PR, RZ, 0x2 ;  /* 0x00000002ff9d7803 */ /* 0x000fd20000000000 */
[----:B------:R-:W-:Y:S05]  /*1010*/  @!P1 BRA `(.L_x_21657) ;  /* 0x0000000400549947 */ /* 0x000fea0003800000 */
[----:B------:R-:W-:Y:S04]  /*1020*/  BSSY.RECONVERGENT B1, `(.L_x_21658) ;  /* 0x0000005000017945 */ /* 0x000fe80003800200 */
[----:B------:R-:W-:Y:S05]  /*1030*/  @!P0 BRA `(.L_x_21659) ;  /* 0x00000000000c8947 */ /* 0x000fea0003800000 */
[----:B0-----:R-:W0:Y:S02]  /*1040*/  LDC.64 R100, c[0x0][0x390] ;  /* 0x0000e400ff647b82 */ /* 0x001e240000000a00 */
[----:B0-----:R-:W-:-:S06]  /*1050*/  IMAD.WIDE.U32 R100, R156, 0x10, R100 ;  /* 0x000000109c647825 */ /* 0x001fcc00078e0064 */
[----:B------:R-:W5:Y:S02]  /*1060*/  LDG.E.128 R100, desc[UR6][R100.64] ;  /* 0x0000000664647981 */ /* 0x000f64000c1e1d00 */
.L_x_21659:
[----:B------:R-:W-:Y:S05]  /*1070*/  BSYNC.RECONVERGENT B1 ;  /* 0x0000000000017941 */ /* 0x000fea0003800200 */
.L_x_21658:
        /* <DEDUP_REMOVED lines=37> */
.L_x_21660:
[----:B------:R-:W2:Y:S01]  /*12d0*/  @P0 LDC R115, c[0x0][0x40c] ;  /* 0x00010300ff730b82 */ /* 0x000ea20000000800 */
[----:B-----5:R-:W-:Y:S02]  /*12e0*/  @P0 PRMT R112, R100, 0x7632, R112 ;  /* 0x0000763264700816 */ /* 0x020fe40000000070 */
[----:B------:R-:W-:Y:S02]  /*12f0*/  MOV R113, RZ ;  /* 0x000000ff00717202 */ /* 0x000fe40000000f00 */
[----:B------:R-:W-:Y:S02]  /*1300*/  @P0 SHF.L.U32 R112, R112, 0x10, RZ ;  /* 0x0000001070700819 */ /* 0x000fe400000006ff */
[----:B------:R-:W-:Y:S01]  /*1310*/  @P0 SHF.L.U32 R114, R100, 0x10, RZ ;  /* 0x0000001064720819 */ /* 0x000fe200000006ff */
[----:B------:R-:W3:Y:S01]  /*1320*/  @P0 LDC R117, c[0x0][0x40c] ;  /* 0x00010300ff750b82 */ /* 0x000ee20000000800 */
[----:B------:R-:W-:Y:S02]  /*1330*/  @P0 SHF.L.U32 R116, R101, 0x10, RZ ;  /* 0x0000001065740819 */ /* 0x000fe400000006ff */
[----:B------:R-:W-:-:S05]  /*1340*/  @P0 SHF.L.U32 R118, R102, 0x10, RZ ;  /* 0x0000001066760819 */ /* 0x000fca00000006ff */
[----:B------:R-:W4:Y:S01]  /*1350*/  @P0 LDC R119, c[0x0][0x40c] ;  /* 0x00010300ff770b82 */ /* 0x000f220000000800 */
[----:B--2---:R-:W-:Y:S01]  /*1360*/  @P0 FMUL.FTZ R113, R112, R115 ;  /* 0x0000007370710220 */ /* 0x004fe20000410000 */
[----:B------:R-:W-:Y:S01]  /*1370*/  @P0 PRMT R112, R101, 0x7632, R112 ;  /* 0x0000763265700816 */ /* 0x000fe20000000070 */
[----:B------:R-:W-:-:S05]  /*1380*/  HFMA2 R115, -RZ, RZ, 0, 0 ;  /* 0x00000000ff737431 */ /* 0x000fca00000001ff */
[----:B-1----:R-:W1:Y:S01]  /*1390*/  @P0 LDC R159, c[0x0][0x40c] ;  /* 0x00010300ff9f0b82 */ /* 0x002e620000000800 */
[----:B------:R-:W-:-:S05]  /*13a0*/  @P0 SHF.L.U32 R112, R112, 0x10, RZ ;  /* 0x0000001070700819 */ /* 0x000fca00000006ff */
[----:B---3--:R-:W-:Y:S01]  /*13b0*/  @P0 FMUL.FTZ R115, R112, R117 ;  /* 0x0000007570730220 */ /* 0x008fe20000410000 */
[----:B------:R-:W-:Y:S01]  /*13c0*/  @P0 PRMT R112, R102, 0x7632, R112 ;  /* 0x0000763266700816 */ /* 0x000fe20000000070 */
[----:B------:R-:W2:Y:S01]  /*13d0*/  @P0 LDC R157, c[0x0][0x40c] ;  /* 0x00010300ff9d0b82 */ /* 0x000ea20000000800 */
[----:B------:R-:W-:Y:S02]  /*13e0*/  MOV R117, RZ ;  /* 0x000000ff00757202 */ /* 0x000fe40000000f00 */
[----:B------:R-:W-:-:S05]  /*13f0*/  @P0 SHF.L.U32 R112, R112, 0x10, RZ ;  /* 0x0000001070700819 */ /* 0x000fca00000006ff */
[----:B----4-:R-:W-:Y:S01]  /*1400*/  @P0 FMUL.FTZ R117, R112, R119 ;  /* 0x0000007770750220 */ /* 0x010fe20000410000 */
        /* <DEDUP_REMOVED lines=16> */
.L_x_21661:
[----:B------:R-:W1:Y:S01]  /*1510*/  LDC.64 R158, c[0x0][0x3a8] ;  /* 0x0000ea00ff9e7b82 */ /* 0x000e620000000a00 */
[----:B------:R-:W-:Y:S01]  /*1520*/  IADD3 R156, PT, PT, R156, 0x20, RZ ;  /* 0x000000209c9c7810 */ /* 0x000fe20007ffe0ff */
[C---:B-1----:R-:W-:Y:S01]  /*1530*/  IMAD.WIDE.U32 R158, R155.reuse, 0x20, R158 ;  /* 0x000000209b9e7825 */ /* 0x042fe200078e009e */
[----:B------:R-:W-:-:S04]  /*1540*/  IADD3 R155, PT, PT, R155, 0x20, RZ ;  /* 0x000000209b9b7810 */ /* 0x000fc80007ffe0ff */
[----:B------:R2:W-:Y:S04]  /*1550*/  STG.E.128 desc[UR6][R158.64], R112 ;  /* 0x000000709e007986 */ /* 0x0005e8000c101d06 */
[----:B------:R2:W-:Y:S02]  /*1560*/  STG.E.128 desc[UR6][R158.64+0x10], R116 ;  /* 0x000010749e007986 */ /* 0x0005e4000c101d06 */
.L_x_21657:
[----:B------:R-:W-:Y:S05]  /*1570*/  BSYNC.RECONVERGENT B0 ;  /* 0x0000000000007941 */ /* 0x000fea0003800200 */
.L_x_21656:
        /* <DEDUP_REMOVED lines=9> */
.L_x_21665:
[----:B------:R-:W-:Y:S05]  /*1610*/  BSYNC.RECONVERGENT B1 ;  /* 0x0000000000017941 */ /* 0x000fea0003800200 */
.L_x_21664:
[----:B------:R-:W-:-:S04]  /*1620*/  UISETP.NE.U32.AND UP0, UPT, UR8, URZ, UPT ;  /* 0x000000ff0800728c */ /* 0x000fc8000bf05070 */
[----:B------:R-:W-:-:S09]  /*1630*/  UISETP.NE.AND.EX UP0, UPT, UR9, URZ, UPT, UP0 ;  /* 0x000000ff0900728c */ /* 0x000fd2000bf05300 */
[----:B------:R-:W-:Y:S05]  /*1640*/  BRA.U !UP0, `(.L_x_21666) ;  /* 0x0000000108887547 */ /* 0x000fea000b800000 */
[----:B------:R-:W1:Y:S02]  /*1650*/  LDC.64 R120, c[0x0][0x3a0] ;  /* 0x0000e800ff787b82 */ /* 0x000e640000000a00 */
[----:B-12---:R-:W-:-:S05]  /*1660*/  IMAD.WIDE.U32 R158, R155, 0x20, R120 ;  /* 0x000000209b9e7825 */ /* 0x006fca00078e0078 */
        /* <DEDUP_REMOVED lines=32> */
.L_x_21666:
[----:B------:R-:W3:Y:S01]  /*1870*/  @P0 LDC R123, c[0x0][0x40c] ;  /* 0x00010300ff7b0b82 */ /* 0x000ee20000000800 */
[----:B-----5:R-:W-:Y:S02]  /*1880*/  @P0 PRMT R120, R100, 0x7632, R120 ;  /* 0x0000763264780816 */ /* 0x020fe40000000078 */
[----:B------:R-:W-:Y:S02]  /*1890*/  MOV R121, RZ ;  /* 0x000000ff00797202 */ /* 0x000fe40000000f00 */
[----:B------:R-:W-:Y:S02]  /*18a0*/  @P0 SHF.L.U32 R120, R120, 0x10, RZ ;  /* 0x0000001078780819 */ /* 0x000fe400000006ff */
[----:B------:R-:W-:Y:S01]  /*18b0*/  @P0 SHF.L.U32 R122, R100, 0x10, RZ ;  /* 0x00000010647a0819 */ /* 0x000fe200000006ff */
[----:B------:R-:W4:Y:S01]  /*18c0*/  @P0 LDC R125, c[0x0][0x40c] ;  /* 0x00010300ff7d0b82 */ /* 0x000f220000000800 */
[----:B------:R-:W-:Y:S02]  /*18d0*/  @P0 SHF.L.U32 R124, R101, 0x10, RZ ;  /* 0x00000010657c0819 */ /* 0x000fe400000006ff */
[----:B------:R-:W-:-:S05]  /*18e0*/  @P0 SHF.L.U32 R126, R102, 0x10, RZ ;  /* 0x00000010667e0819 */ /* 0x000fca00000006ff */
[----:B------:R-:W0:Y:S01]  /*18f0*/  @P0 LDC R127, c[0x0][0x40c] ;  /* 0x00010300ff7f0b82 */ /* 0x000e220000000800 */
[----:B---3--:R-:W-:Y:S01]  /*1900*/  @P0 FMUL.FTZ R121, R120, R123 ;  /* 0x0000007b78790220 */ /* 0x008fe20000410000 */
[----:B------:R-:W-:Y:S01]  /*1910*/  @P0 PRMT R120, R101, 0x7632, R120 ;  /* 0x0000763265780816 */ /* 0x000fe20000000078 */
[----:B------:R-:W-:-:S05]  /*1920*/  HFMA2 R123, -RZ, RZ, 0, 0 ;  /* 0x00000000ff7b7431 */ /* 0x000fca00000001ff */
[----:B-12---:R-:W1:Y:S01]  /*1930*/  @P0 LDC R159, c[0x0][0x40c] ;  /* 0x00010300ff9f0b82 */ /* 0x006e620000000800 */
[----:B------:R-:W-:-:S05]  /*1940*/  @P0 SHF.L.U32 R120, R120, 0x10, RZ ;  /* 0x0000001078780819 */ /* 0x000fca00000006ff */
[----:B----4-:R-:W-:Y:S01]  /*1950*/  @P0 FMUL.FTZ R123, R120, R125 ;  /* 0x0000007d787b0220 */ /* 0x010fe20000410000 */
[----:B------:R-:W-:Y:S01]  /*1960*/  @P0 PRMT R120, R102, 0x7632, R120 ;  /* 0x0000763266780816 */ /* 0x000fe20000000078 */
[----:B------:R-:W2:Y:S01]  /*1970*/  @P0 LDC R157, c[0x0][0x40c] ;  /* 0x00010300ff9d0b82 */ /* 0x000ea20000000800 */
[----:B------:R-:W-:Y:S02]  /*1980*/  MOV R125, RZ ;  /* 0x000000ff007d7202 */ /* 0x000fe40000000f00 */
[----:B------:R-:W-:-:S05]  /*1990*/  @P0 SHF.L.U32 R120, R120, 0x10, RZ ;  /* 0x0000001078780819 */ /* 0x000fca00000006ff */
[----:B0-----:R-:W-:Y:S01]  /*19a0*/  @P0 FMUL.FTZ R125, R120, R127 ;  /* 0x0000007f787d0220 */ /* 0x001fe20000410000 */
[----:B------:R-:W-:Y:S01]  /*19b0*/  @P0 PRMT R120, R103, 0x7632, R120 ;  /* 0x0000763267780816 */ /* 0x000fe20000000078 */
[----:B------:R-:W-:Y:S01]  /*19c0*/  HFMA2 R127, -RZ, RZ, 0, 0 ;  /* 0x00000000ff7f7431 */ /* 0x000fe200000001ff */
[----:B------:R-:W0:Y:S02]  /*19d0*/  @P0 LDC R161, c[0x0][0x40c] ;  /* 0x00010300ffa10b82 */ /* 0x000e240000000800 */
        /* <DEDUP_REMOVED lines=10> */
[----:B0-----:R-:W-:Y:S01]  /*1a80*/  @P0 FMUL.FTZ R124, R126, R161 ;  /* 0x000000a17e7c0220 */ /* 0x001fe20000410000 */
[----:B------:R-:W-:Y:S02]  /*1a90*/  HFMA2 R126, -RZ, RZ, 0, 0 ;  /* 0x00000000ff7e7431 */ /* 0x000fe400000001ff */
[----:B-1----:R-:W-:-:S07]  /*1aa0*/  @P0 FMUL.FTZ R126, R157, R158 ;  /* 0x0000009e9d7e0220 */ /* 0x002fce0000410000 */
.L_x_21667:
[----:B------:R-:W0:Y:S01]  /*1ab0*/  LDC.64 R158, c[0x0][0x3a8] ;  /* 0x0000ea00ff9e7b82 */ /* 0x000e220000000a00 */
[----:B------:R-:W-:Y:S01]  /*1ac0*/  IADD3 R156, PT, PT, R156, 0x20, RZ ;  /* 0x000000209c9c7810 */ /* 0x000fe20007ffe0ff */
[C---:B0-----:R-:W-:Y:S01]  /*1ad0*/  IMAD.WIDE.U32 R158, R155.reuse, 0x20, R158 ;  /* 0x000000209b9e7825 */ /* 0x041fe200078e009e */
[----:B------:R-:W-:-:S04]  /*1ae0*/  IADD3 R155, PT, PT, R155, 0x20, RZ ;  /* 0x000000209b9b7810 */ /* 0x000fc80007ffe0ff */
[----:B------:R3:W-:Y:S04]  /*1af0*/  STG.E.128 desc[UR6][R158.64], R120 ;  /* 0x000000789e007986 */ /* 0x0007e8000c101d06 */
[----:B------:R3:W-:Y:S02]  /*1b00*/  STG.E.128 desc[UR6][R158.64+0x10], R124 ;  /* 0x0000107c9e007986 */ /* 0x0007e4000c101d06 */
.L_x_21663:
[----:B------:R-:W-:Y:S05]  /*1b10*/  BSYNC.RECONVERGENT B0 ;  /* 0x0000000000007941 */ /* 0x000fea0003800200 */
.L_x_21662:
        /* <DEDUP_REMOVED lines=9> */
.L_x_21671:
[----:B------:R-:W-:Y:S05]  /*1bb0*/  BSYNC.RECONVERGENT B1 ;  /* 0x0000000000017941 */ /* 0x000fea0003800200 */
.L_x_21670:
[----:B------:R-:W-:-:S04]  /*1bc0*/  UISETP.NE.U32.AND UP0, UPT, UR8, URZ, UPT ;  /* 0x000000ff0800728c */ /* 0x000fc8000bf05070 */
[----:B------:R-:W-:-:S09]  /*1bd0*/  UISETP.NE.AND.EX UP0, UPT, UR9, URZ, UPT, UP0 ;  /* 0x000000ff0900728c */ /* 0x000fd2000bf05300 */
[----:B------:R-:W-:Y:S05]  /*1be0*/  BRA.U !UP0, `(.L_x_21672) ;  /* 0x0000000108887547 */ /* 0x000fea000b800000 */
[----:B------:R-:W1:Y:S02]  /*1bf0*/  LDC.64 R128, c[0x0][0x3a0] ;  /* 0x0000e800ff807b82 */ /* 0x000e640000000a00 */
[----:B-123--:R-:W-:-:S05]  /*1c00*/  IMAD.WIDE.U32 R158, R155, 0x20, R128 ;  /* 0x000000209b9e7825 */ /* 0x00efca00078e0080 */
        /* <DEDUP_REMOVED lines=32> */
.L_x_21672:
[----:B------:R-:W4:Y:S01]  /*1e10*/  @P0 LDC R131, c[0x0][0x40c] ;  /* 0x00010300ff830b82 */ /* 0x000f220000000800 */
[----:B-----5:R-:W-:Y:S02]  /*1e20*/  @P0 PRMT R128, R100, 0x7632, R128 ;  /* 0x0000763264800816 */ /* 0x020fe40000000080 */
[----:B------:R-:W-:Y:S02]  /*1e30*/  MOV R129, RZ ;  /* 0x000000ff00817202 */ /* 0x000fe40000000f00 */
[----:B------:R-:W-:Y:S02]  /*1e40*/  @P0 SHF.L.U32 R128, R128, 0x10, RZ ;  /* 0x0000001080800819 */ /* 0x000fe400000006ff */
[----:B------:R-:W-:Y:S01]  /*1e50*/  @P0 SHF.L.U32 R130, R100, 0x10, RZ ;  /* 0x0000001064820819 */ /* 0x000fe200000006ff */
[----:B------:R-:W0:Y:S01]  /*1e60*/  @P0 LDC R133, c[0x0][0x40c] ;  /* 0x00010300ff850b82 */ /* 0x000e220000000800 */
[----:B------:R-:W-:Y:S02]  /*1e70*/  @P0 SHF.L.U32 R132, R101, 0x10, RZ ;  /* 0x0000001065840819 */ /* 0x000fe400000006ff */
[----:B------:R-:W-:-:S05]  /*1e80*/  @P0 SHF.L.U32 R134, R102, 0x10, RZ ;  /* 0x0000001066860819 */ /* 0x000fca00000006ff */
[----:B------:R-:W0:Y:S01]  /*1e90*/  @P0 LDC R135, c[0x0][0x40c] ;  /* 0x00010300ff870b82 */ /* 0x000e220000000800 */
[----:B----4-:R-:W-:Y:S01]  /*1ea0*/  @P0 FMUL.FTZ R129, R128, R131 ;  /* 0x0000008380810220 */ /* 0x010fe20000410000 */
[----:B------:R-:W-:Y:S01]  /*1eb0*/  @P0 PRMT R128, R101, 0x7632, R128 ;  /* 0x0000763265800816 */ /* 0x000fe20000000080 */
[----:B------:R-:W-:-:S05]  /*1ec0*/  HFMA2 R131, -RZ, RZ, 0, 0 ;  /* 0x00000000ff837431 */ /* 0x000fca00000001ff */
[----:B-123--:R-:W1:Y:S01]  /*1ed0*/  @P0 LDC R159, c[0x0][0x40c] ;  /* 0x00010300ff9f0b82 */ /* 0x00ee620000000800 */
[----:B------:R-:W-:-:S05]  /*1ee0*/  @P0 SHF.L.U32 R128, R128, 0x10, RZ ;  /* 0x0000001080800819 */ /* 0x000fca00000006ff */
[----:B0-----:R-:W-:Y:S01]  /*1ef0*/  @P0 FMUL.FTZ R131, R128, R133 ;  /* 0x0000008580830220 */ /* 0x001fe20000410000 */
[----:B------:R-:W-:Y:S01]  /*1f00*/  @P0 PRMT R128, R102, 0x7632, R128 ;  /* 0x0000763266800816 */ /* 0x000fe20000000080 */
[----:B------:R-:W0:Y:S01]  /*1f10*/  @P0 LDC R157, c[0x0][0x40c] ;  /* 0x00010300ff9d0b82 */ /* 0x000e220000000800 */
[----:B------:R-:W-:Y:S02]  /*1f20*/  MOV R133, RZ ;  /* 0x000000ff00857202 */ /* 0x000fe40000000f00 */
[----:B------:R-:W-:-:S05]  /*1f30*/  @P0 SHF.L.U32 R128, R128, 0x10, RZ ;  /* 0x0000001080800819 */ /* 0x000fca00000006ff */
[----:B------:R-:W-:Y:S01]  /*1f40*/  @P0 FMUL.FTZ R133, R128, R135 ;  /* 0x0000008780850220 */ /* 0x000fe20000410000 */
[----:B------:R-:W-:Y:S01]  /*1f50*/  @P0 PRMT R128, R103, 0x7632, R128 ;  /* 0x0000763267800816 */ /* 0x000fe20000000080 */
[----:B------:R-:W-:Y:S01]  /*1f60*/  HFMA2 R135, -RZ, RZ, 0, 0 ;  /* 0x00000000ff877431 */ /* 0x000fe200000001ff */
[----:B------:R-:W2:Y:S02]  /*1f70*/  @P0 LDC R161, c[0x0][0x40c] ;  /* 0x00010300ffa10b82 */ /* 0x000ea40000000800 */
[----:B------:R-:W-:-:S05]  /*1f80*/  @P0 SHF.L.U32 R128, R128, 0x10, RZ ;  /* 0x0000001080800819 */ /* 0x000fca00000006ff */
[----:B-1----:R-:W-:Y:S01]  /*1f90*/  @P0 FMUL.FTZ R135, R128, R159 ;  /* 0x0000009f80870220 */ /* 0x002fe20000410000 */
[----:B------:R-:W1:Y:S01]  /*1fa0*/  @P0 LDC R158, c[0x0][0x40c] ;  /* 0x00010300ff9e0b82 */ /* 0x000e620000000800 */
[----:B------:R-:W-:Y:S01]  /*1fb0*/  MOV R128, RZ ;  /* 0x000000ff00807202 */ /* 0x000fe20000000f00 */
[----:B0-----:R-:W-:Y:S01]  /*1fc0*/  @P0 FMUL.FTZ R128, R130, R157 ;  /* 0x0000009d82800220 */ /* 0x001fe20000410000 */
[----:B------:R-:W-:Y:S01]  /*1fd0*/  HFMA2 R130, -RZ, RZ, 0, 0 ;  /* 0x00000000ff827431 */ /* 0x000fe200000001ff */
[----:B------:R-:W-:-:S04]  /*1fe0*/  @P0 SHF.L.U32 R157, R103, 0x10, RZ ;  /* 0x00000010679d0819 */ /* 0x000fc800000006ff */
[----:B------:R-:W0:Y:S02]  /*1ff0*/  @P0 LDC R159, c[0x0][0x40c] ;  /* 0x00010300ff9f0b82 */ /* 0x000e240000000800 */
[----:B0-----:R-:W-:Y:S01]  /*2000*/  @P0 FMUL.FTZ R130, R132, R159 ;  /* 0x0000009f84820220 */ /* 0x001fe20000410000 */
[----:B------:R-:W-:Y:S01]  /*2010*/  MOV R132, RZ ;  /* 0x000000ff00847202 */ /* 0x000fe20000000f00 */
[----:B--2---:R-:W-:Y:S01]  /*2020*/  @P0 FMUL.FTZ R132, R134, R161 ;  /* 0x000000a186840220 */ /* 0x004fe20000410000 */
[----:B------:R-:W-:Y:S02]  /*2030*/  HFMA2 R134, -RZ, RZ, 0, 0 ;  /* 0x00000000ff867431 */ /* 0x000fe400000001ff */
[----:B-1----:R-:W-:-:S07]  /*2040*/  @P0 FMUL.FTZ R134, R157, R158 ;  /* 0x0000009e9d860220 */ /* 0x002fce0000410000 */
.L_x_21673:
[----:B------:R-:W0:Y:S01]  /*2050*/  LDC.64 R158, c[0x0][0x3a8] ;  /* 0x0000ea00ff9e7b82 */ /* 0x000e220000000a00 */
[----:B------:R-:W-:Y:S01]  /*2060*/  IADD3 R156, PT, PT, R156, 0x20, RZ ;  /* 0x000000209c9c7810 */ /* 0x000fe20007ffe0ff */
[C---:B0-----:R-:W-:Y:S01]  /*2070*/  IMAD.WIDE.U32 R158, R155.reuse, 0x20, R158 ;  /* 0x000000209b9e7825 */ /* 0x041fe200078e009e */
[----:B------:R-:W-:-:S04]  /*2080*/  IADD3 R155, PT, PT, R155, 0x20, RZ ;  /* 0x000000209b9b7810 */ /* 0x000fc80007ffe0ff */
[----:B------:R4:W-:Y:S04]  /*2090*/  STG.E.128 desc[UR6][R158.64], R128 ;  /* 0x000000809e007986 */ /* 0x0009e8000c101d06 */
[----:B------:R4:W-:Y:S02]  /*20a0*/  STG.E.128 desc[UR6][R158.64+0x10], R132 ;  /* 0x000010849e007986 */ /* 0x0009e4000c101d06 */
.L_x_21669:
[----:B------:R-:W-:Y:S05]  /*20b0*/  BSYNC.RECONVERGENT B0 ;  /* 0x0000000000007941 */ /* 0x000fea0003800200 */
.L_x_21668:
        /* <DEDUP_REMOVED lines=9> */
.L_x_21677:
[----:B------:R-:W-:Y:S05]  /*2150*/  BSYNC.RECONVERGENT B1 ;  /* 0x0000000000017941 */ /* 0x000fea0003800200 */
.L_x_21676:
[----:B------:R-:W-:-:S04]  /*2160*/  UISETP.NE.U32.AND UP0, UPT, UR8, URZ, UPT ;  /* 0x000000ff0800728c */ /* 0x000fc8000bf05070 */
[----:B------:R-:W-:-:S09]  /*2170*/  UISETP.NE.AND.EX UP0, UPT, UR9, URZ, UPT, UP0 ;  /* 0x000000ff0900728c */ /* 0x000fd2000bf05300 */
[----:B------:R-:W-:Y:S05]  /*2180*/  BRA.U !UP0, `(.L_x_21678) ;  /* 0x0000000108887547 */ /* 0x000fea000b800000 */
[----:B------:R-:W1:Y:S02]  /*2190*/  LDC.64 R136, c[0x0][0x3a0] ;  /* 0x0000e800ff887b82 */ /* 0x000e640000000a00 */
[----:B-1234-:R-:W-:-:S05]  /*21a0*/  IMAD.WIDE.U32 R158, R155, 0x20, R136 ;  /* 0x000000209b9e7825 */ /* 0x01efca00078e0088 */
        /* <DEDUP_REMOVED lines=32> */
.L_x_21678:
[----:B------:R-:W0:Y:S01]  /*23b0*/  @P0 LDC R139, c[0x0][0x40c] ;  /* 0x00010300ff8b0b82 */ /* 0x000e220000000800 */
[----:B-----5:R-:W-:Y:S02]  /*23c0*/  @P0 PRMT R136, R100, 0x7632, R136 ;  /* 0x0000763264880816 */ /* 0x020fe40000000088 */
[----:B------:R-:W-:Y:S02]  /*23d0*/  MOV R137, RZ ;  /* 0x000000ff00897202 */ /* 0x000fe40000000f00 */
[----:B------:R-:W-:Y:S02]  /*23e0*/  @P0 SHF.L.U32 R136, R136, 0x10, RZ ;  /* 0x0000001088880819 */ /* 0x000fe400000006ff */
[----:B------:R-:W-:Y:S01]  /*23f0*/  @P0 SHF.L.U32 R138, R100, 0x10, RZ ;  /* 0x00000010648a0819 */ /* 0x000fe200000006ff */
[----:B------:R-:W1:Y:S01]  /*2400*/  @P0 LDC R141, c[0x0][0x40c] ;  /* 0x00010300ff8d0b82 */ /* 0x000e620000000800 */
[----:B------:R-:W-:Y:S02]  /*2410*/  @P0 SHF.L.U32 R140, R101, 0x10, RZ ;  /* 0x00000010658c0819 */ /* 0x000fe400000006ff */
[----:B------:R-:W-:-:S05]  /*2420*/  @P0 SHF.L.U32 R142, R102, 0x10, RZ ;  /* 0x00000010668e0819 */ /* 0x000fca00000006ff */
[----:B------:R-:W1:Y:S01]  /*2430*/  @P0 LDC R143, c[0x0][0x40c] ;  /* 0x00010300ff8f0b82 */ /* 0x000e620000000800 */
[----:B0-----:R-:W-:Y:S01]  /*2440*/  @P0 FMUL.FTZ R137, R136, R139 ;  /* 0x0000008b88890220 */ /* 0x001fe20000410000 */
[----:B------:R-:W-:Y:S01]  /*2450*/  @P0 PRMT R136, R101, 0x7632, R136 ;  /* 0x0000763265880816 */ /* 0x000fe20000000088 */
[----:B------:R-:W-:-:S05]  /*2460*/  HFMA2 R139, -RZ, RZ, 0, 0 ;  /* 0x00000000ff8b7431 */ /* 0x000fca00000001ff */
[----:B-1234-:R-:W0:Y:S01]  /*2470*/  @P0 LDC R159, c[0x0][0x40c] ;  /* 0x00010300ff9f0b82 */ /* 0x01ee220000000800 */
[----:B------:R-:W-:-:S05]  /*2480*/  @P0 SHF.L.U32 R136, R136, 0x10, RZ ;  /* 0x0000001088880819 */ /* 0x000fca00000006ff */
[----:B------:R-:W-:Y:S01]  /*2490*/  @P0 FMUL.FTZ R139, R136, R141 ;  /* 0x0000008d888b0220 */ /* 0x000fe20000410000 */
[----:B------:R-:W-:Y:S01]  /*24a0*/  @P0 PRMT R136, R102, 0x7632, R136 ;  /* 0x0000763266880816 */ /* 0x000fe20000000088 */
[----:B------:R-:W1:Y:S01]  /*24b0*/  @P0 LDC R157, c[0x0][0x40c] ;  /* 0x00010300ff9d0b82 */ /* 0x000e620000000800 */
[----:B------:R-:W-:Y:S02]  /*24c0*/  MOV R141, RZ ;  /* 0x000000ff008d7202 */ /* 0x000fe40000000f00 */
[----:B------:R-:W-:-:S05]  /*24d0*/  @P0 SHF.L.U32 R136, R136, 0x10, RZ ;  /* 0x0000001088880819 */ /* 0x000fca00000006ff */
[----:B------:R-:W-:Y:S01]  /*24e0*/  @P0 FMUL.FTZ R141, R136, R143 ;  /* 0x0000008f888d0220 */ /* 0x000fe20000410000 */
        /* <DEDUP_REMOVED lines=16> */
.L_x_21679:
[----:B------:R-:W0:Y:S01]  /*25f0*/  LDC.64 R158, c[0x0][0x3a8] ;  /* 0x0000ea00ff9e7b82 */ /* 0x000e220000000a00 */
[----:B------:R-:W-:Y:S01]  /*2600*/  IADD3 R156, PT, PT, R156, 0x20, RZ ;  /* 0x000000209c9c7810 */ /* 0x000fe20007ffe0ff */
[C---:B0-----:R-:W-:Y:S01]  /*2610*/  IMAD.WIDE.U32 R158, R155.reuse, 0x20, R158 ;  /* 0x000000209b9e7825 */ /* 0x041fe200078e009e */
[----:B------:R-:W-:-:S04]  /*2620*/  IADD3 R155, PT, PT, R155, 0x20, RZ ;  /* 0x000000209b9b7810 */ /* 0x000fc80007ffe0ff */
[----:B------:R0:W-:Y:S04]  /*2630*/  STG.E.128 desc[UR6][R158.64], R136 ;  /* 0x000000889e007986 */ /* 0x0001e8000c101d06 */
[----:B------:R0:W-:Y:S02]  /*2640*/  STG.E.128 desc[UR6][R158.64+0x10], R140 ;  /* 0x0000108c9e007986 */ /* 0x0001e4000c101d06 */
.L_x_21675:
[----:B------:R-:W-:Y:S05]  /*2650*/  BSYNC.RECONVERGENT B0 ;  /* 0x0000000000007941 */ /* 0x000fea0003800200 */
.L_x_21674:
        /* <DEDUP_REMOVED lines=9> */
.L_x_21683:
[----:B------:R-:W-:Y:S05]  /*26f0*/  BSYNC.RECONVERGENT B1 ;  /* 0x0000000000017941 */ /* 0x000fea0003800200 */
.L_x_21682:
[----:B------:R-:W-:-:S04]  /*2700*/  UISETP.NE.U32.AND UP0, UPT, UR8, URZ, UPT ;  /* 0x000000ff0800728c */ /* 0x000fc8000bf05070 */
[----:B------:R-:W-:-:S09]  /*2710*/  UISETP.NE.AND.EX UP0, UPT, UR9, URZ, UPT, UP0 ;  /* 0x000000ff0900728c */ /* 0x000fd2000bf05300 */
[----:B------:R-:W-:Y:S05]  /*2720*/  BRA.U !UP0, `(.L_x_21684) ;  /* 0x0000000108887547 */ /* 0x000fea000b800000 */
[----:B------:R-:W0:Y:S02]  /*2730*/  LDC.64 R156, c[0x0][0x3a0] ;  /* 0x0000e800ff9c7b82 */ /* 0x000e240000000a00 */
[----:B0-----:R-:W-:-:S05]  /*2740*/  IMAD.WIDE.U32 R156, R155, 0x20, R156 ;  /* 0x000000209b9c7825 */ /* 0x001fca00078e009c */
[----:B------:R-:W2:Y:S04]  /*2750*/  LDG.E.128 R144, desc[UR6][R156.64] ;  /* 0x000000069c907981 */ /* 0x000ea8000c1e1d00 */
[----:B------:R0:W2:Y:S01]  /*2760*/  LDG.E.128 R148, desc[UR6][R156.64+0x10] ;  /* 0x000010069c947981 */ /* 0x0000a2000c1e1d00 */
[----:B------:R-:W-:-:S13]  /*2770*/  ISETP.GT.AND P0, PT, R154, RZ, PT ;  /* 0x000000ff9a00720c */ /* 0x000fda0003f04270 */
[----:B------:R-:W0:Y:S01]  /*2780*/  @P0 LDC R154, c[0x0][0x40c] ;  /* 0x00010300ff9a0b82 */ /* 0x000e220000000800 */
[----:B-12345:R-:W-:Y:S02]  /*2790*/  @P0 SHF.L.U32 R159, R100, 0x10, RZ ;  /* 0x00000010649f0819 */ /* 0x03efe400000006ff */
[----:B0-----:R-:W-:-:S05]  /*27a0*/  @P0 SHF.L.U32 R157, R101, 0x10, RZ ;  /* 0x00000010659d0819 */ /* 0x001fca00000006ff */
[----:B------:R-:W0:Y:S08]  /*27b0*/  @P0 LDC R158, c[0x0][0x40c] ;  /* 0x00010300ff9e0b82 */ /* 0x000e300000000800 */
[----:B------:R-:W1:Y:S01]  /*27c0*/  @P0 LDC R156, c[0x0][0x40c] ;  /* 0x00010300ff9c0b82 */ /* 0x000e620000000800 */
[----:B------:R-:W-:Y:S01]  /*27d0*/  @P0 FFMA.FTZ R144, R159, R154, R144 ;  /* 0x0000009a9f900223 */ /* 0x000fe20000010090 */
[----:B------:R-:W-:-:S06]  /*27e0*/  @P0 PRMT R154, R100, 0x7632, R154 ;  /* 0x00007632649a0816 */ /* 0x000fcc000000009a */
[----:B------:R-:W2:Y:S01]  /*27f0*/  @P0 LDC R159, c[0x0][0x40c] ;  /* 0x00010300ff9f0b82 */ /* 0x000ea20000000800 */
[----:B------:R-:W-:-:S05]  /*2800*/  @P0 SHF.L.U32 R154, R154, 0x10, RZ ;  /* 0x000000109a9a0819 */ /* 0x000fca00000006ff */
[----:B0-----:R-:W-:Y:S01]  /*2810*/  @P0 FFMA.FTZ R145, R154, R158, R145 ;  /* 0x0000009e9a910223 */ /* 0x001fe20000010091 */
[----:B------:R-:W-:Y:S01]  /*2820*/  @P0 PRMT R154, R101, 0x7632, R154 ;  /* 0x00007632659a0816 */ /* 0x000fe2000000009a */
[----:B------:R-:W0:Y:S03]  /*2830*/  @P0 LDC R158, c[0x0][0x40c] ;  /* 0x00010300ff9e0b82 */ /* 0x000e260000000800 */
[----:B------:R-:W-:-:S05]  /*2840*/  @P0 SHF.L.U32 R154, R154, 0x10, RZ ;  /* 0x000000109a9a0819 */ /* 0x000fca00000006ff */
[----:B-1----:R-:W-:Y:S01]  /*2850*/  @P0 FFMA.FTZ R147, R154, R156, R147 ;  /* 0x0000009c9a930223 */ /* 0x002fe20000010093 */
[----:B------:R-:W-:Y:S01]  /*2860*/  @P0 PRMT R154, R102, 0x7632, R154 ;  /* 0x00007632669a0816 */ /* 0x000fe2000000009a */
[----:B------:R-:W1:Y:S03]  /*2870*/  @P0 LDC R156, c[0x0][0x40c] ;  /* 0x00010300ff9c0b82 */ /* 0x000e660000000800 */
[----:B------:R-:W-:Y:S01]  /*2880*/  @P0 SHF.L.U32 R154, R154, 0x10, RZ ;  /* 0x000000109a9a0819 */ /* 0x000fe200000006ff */
[----:B--2---:R-:W-:Y:S01]  /*2890*/  @P0 FFMA.FTZ R146, R157, R159, R146 ;  /* 0x0000009f9d920223 */ /* 0x004fe20000010092 */
[----:B------:R-:W-:-:S05]  /*28a0*/  @P0 SHF.L.U32 R157, R102, 0x10, RZ ;  /* 0x00000010669d0819 */ /* 0x000fca00000006ff */
[----:B0-----:R-:W-:Y:S01]  /*28b0*/  @P0 FFMA.FTZ R148, R157, R158, R148 ;  /* 0x0000009e9d940223 */ /* 0x001fe20000010094 */
[C---:B------:R-:W-:Y:S01]  /*28c0*/  @P0 SHF.L.U32 R157, R103.reuse, 0x10, RZ ;  /* 0x00000010679d0819 */ /* 0x040fe200000006ff */
[----:B------:R-:W0:Y:S01]  /*28d0*/  @P0 LDC R158, c[0x0][0x40c] ;  /* 0x00010300ff9e0b82 */ /* 0x000e220000000800 */
[----:B-1----:R-:W-:Y:S01]  /*28e0*/  @P0 FFMA.FTZ R149, R154, R156, R149 ;  /* 0x0000009c9a950223 */ /* 0x002fe20000010095 */
[----:B------:R-:W-:-:S06]  /*28f0*/  @P0 PRMT R154, R103, 0x7632, R154 ;  /* 0x00007632679a0816 */ /* 0x000fcc000000009a */
[----:B------:R-:W1:Y:S01]  /*2900*/  @P0 LDC R156, c[0x0][0x40c] ;  /* 0x00010300ff9c0b82 */ /* 0x000e620000000800 */
[----:B------:R-:W-:Y:S01]  /*2910*/  @P0 SHF.L.U32 R154, R154, 0x10, RZ ;  /* 0x000000109a9a0819 */ /* 0x000fe200000006ff */
[----:B0-----:R-:W-:-:S04]  /*2920*/  @P0 FFMA.FTZ R150, R157, R158, R150 ;  /* 0x0000009e9d960223 */ /* 0x001fc80000010096 */
[----:B-1----:R-:W-:Y:S01]  /*2930*/  @P0 FFMA.FTZ R151, R154, R156, R151 ;  /* 0x0000009c9a970223 */ /* 0x002fe20000010097 */
[----:B------:R-:W-:Y:S06]  /*2940*/  BRA `(.L_x_21685) ;  /* 0x0000000000907947 */ /* 0x000fec0003800000 */
.L_x_21684:
[----:B------:R-:W0:Y:S01]  /*2950*/  @P0 LDC R147, c[0x0][0x40c] ;  /* 0x00010300ff930b82 */ /* 0x000e220000000800 */
[----:B-----5:R-:W-:Y:S02]  /*2960*/  @P0 PRMT R144, R100, 0x7632, R144 ;  /* 0x0000763264900816 */ /* 0x020fe40000000090 */
[----:B------:R-:W-:Y:S02]  /*2970*/  MOV R145, RZ ;  /* 0x000000ff00917202 */ /* 0x000fe40000000f00 */
[----:B------:R-:W-:Y:S02]  /*2980*/  @P0 SHF.L.U32 R144, R144, 0x10, RZ ;  /* 0x0000001090900819 */ /* 0x000fe400000006ff */
[----:B------:R-:W-:Y:S01]  /*2990*/  @P0 SHF.L.U32 R146, R100, 0x10, RZ ;  /* 0x0000001064920819 */ /* 0x000fe200000006ff */
[----:B------:R-:W1:Y:S01]  /*29a0*/  @P0 LDC R149, c[0x0][0x40c] ;  /* 0x00010300ff950b82 */ /* 0x000e620000000800 */
[----:B------:R-:W-:Y:S02]  /*29b0*/  @P0 SHF.L.U32 R148, R101, 0x10, RZ ;  /* 0x0000001065940819 */ /* 0x000fe400000006ff */
[----:B------:R-:W-:-:S02]  /*29c0*/  @P0 SHF.L.U32 R150, R102, 0x10, RZ ;  /* 0x0000001066960819 */ /* 0x000fc400000006ff */
[----:B------:R-:W-:-:S03]  /*29d0*/  @P0 SHF.L.U32 R154, R103, 0x10, RZ ;  /* 0x00000010679a0819 */ /* 0x000fc600000006ff */
        /* <DEDUP_REMOVED lines=17> */
[----:B------:R-:W-:Y:S01]  /*2af0*/  MOV R144, RZ ;  /* 0x000000ff00907202 */ /* 0x000fe20000000f00 */
[----:B------:R-:W0:Y:S01]  /*2b00*/  @P0 LDC R159, c[0x0][0x40c] ;  /* 0x00010300ff9f0b82 */ /* 0x000e220000000800 */
[----:B-1----:R-:W-:Y:S01]  /*2b10*/  @P0 FMUL.FTZ R144, R146, R157 ;  /* 0x0000009d92900220 */ /* 0x002fe20000410000 */
[----:B------:R-:W-:-:S06]  /*2b20*/  HFMA2 R146, -RZ, RZ, 0, 0 ;  /* 0x00000000ff927431 */ /* 0x000fcc00000001ff */
[----:B------:R-:W1:Y:S01]  /*2b30*/  @P0 LDC R157, c[0x0][0x40c] ;  /* 0x00010300ff9d0b82 */ /* 0x000e620000000800 */
[----:B0-----:R-:W-:Y:S01]  /*2b40*/  @P0 FMUL.FTZ R146, R148, R159 ;  /* 0x0000009f94920220 */ /* 0x001fe20000410000 */
[----:B------:R-:W-:Y:S01]  /*2b50*/  MOV R148, RZ ;  /* 0x000000ff00947202 */ /* 0x000fe20000000f00 */
[----:B--2---:R-:W-:Y:S01]  /*2b60*/  @P0 FMUL.FTZ R148, R150, R161 ;  /* 0x000000a196940220 */ /* 0x004fe20000410000 */
[----:B------:R-:W-:Y:S02]  /*2b70*/  HFMA2 R150, -RZ, RZ, 0, 0 ;  /* 0x00000000ff967431 */ /* 0x000fe400000001ff */
[----:B-1----:R-:W-:-:S07]  /*2b80*/  @P0 FMUL.FTZ R150, R154, R157 ;  /* 0x0000009d9a960220 */ /* 0x002fce0000410000 */
.L_x_21685:
[----:B------:R-:W0:Y:S02]  /*2b90*/  LDC.64 R156, c[0x0][0x3a8] ;  /* 0x0000ea00ff9c7b82 */ /* 0x000e240000000a00 */
[----:B0-----:R-:W-:-:S05]  /*2ba0*/  IMAD.WIDE.U32 R154, R155, 0x20, R156 ;  /* 0x000000209b9a7825 */ /* 0x001fca00078e009c */
[----:B------:R0:W-:Y:S04]  /*2bb0*/  STG.E.128 desc[UR6][R154.64], R144 ;  /* 0x000000909a007986 */ /* 0x0001e8000c101d06 */
[----:B------:R0:W-:Y:S02]  /*2bc0*/  STG.E.128 desc[UR6][R154.64+0x10], R148 ;  /* 0x000010949a007986 */ /* 0x0001e4000c101d06 */
.L_x_21681:
[----:B------:R-:W-:Y:S05]  /*2bd0*/  BSYNC.RECONVERGENT B0 ;  /* 0x0000000000007941 */ /* 0x000fea0003800200 */
.L_x_21680:
        /* <DEDUP_REMOVED lines=73> */
[----:B--234-:R-:W-:Y:S02]  /*3070*/  FADD.FTZ R158, R113, -R161 ;  /* 0x800000a1719e7221 */ /* 0x01cfe40000010000 */
        /* <DEDUP_REMOVED lines=103> */
.L_x_21711:
        /* <DEDUP_REMOVED lines=16> */
[----:B------:R-:W-:Y:S01]  /*37f0*/  IADD3 R152, PT, PT, R152, -0x1, RZ ;  /* 0xffffffff98987810 */ /* 0x000fe20007ffe0ff */
[----:B------:R-:W-:Y:S01]  /*3800*/  BSSY.RECONVERGENT B1, `(.L_x_21689) ;  /* 0x0000027000017945 */ /* 0x000fe20003800200 */
[----:B-1----:R-:W-:-:S03]  /*3810*/  FSEL R158, R161, RZ, !P1 ;  /* 0x000000ffa19e7208 */ /* 0x002fc60004800000 */
[----:B------:R-:W-:-:S05]  /*3820*/  IMAD R152, R152, R153, RZ ;  /* 0x0000009998987224 */ /* 0x000fca00078e02ff */
[----:B------:R-:W-:-:S04]  /*3830*/  SHF.R.S32.HI R153, RZ, 0x1f, R152 ;  /* 0x0000001fff997819 */ /* 0x000fc80000011498 */
[----:B------:R-:W-:-:S04]  /*3840*/  LEA.HI R152, R153, R152, RZ, 0x3 ;  /* 0x0000009899987211 */ /* 0x000fc800078f18ff */
[----:B------:R-:W-:Y:S01]  /*3850*/  LEA.HI.SX32 R156, R152, R3, 0x1d ;  /* 0x00000003989c7211 */ /* 0x000fe200078feaff */
[----:B------:R-:W-:Y:S06]  /*3860*/  @!P4 BRA `(.L_x_21690) ;  /* 0x000000000080c947 */ /* 0x000fec0003800000 */
[--C-:B------:R-:W-:Y:S01]  /*3870*/  FADD.FTZ R152, R104, -R158.reuse ;  /* 0x8000009e68987221 */ /* 0x100fe20000010000 */
[--C-:B------:R-:W-:Y:S01]  /*3880*/  FADD.FTZ R160, R106, -R158.reuse ;  /* 0x8000009e6aa07221 */ /* 0x100fe20000010000 */
[--C-:B------:R-:W-:Y:S01]  /*3890*/  FADD.FTZ R162, R107, -R158.reuse ;  /* 0x8000009e6ba27221 */ /* 0x100fe20000010000 */
[--C-:B0-----:R-:W-:Y:S01]  /*38a0*/  FADD.FTZ R164, R111, -R158.reuse ;  /* 0x8000009e6fa47221 */ /* 0x101fe20000010000 */
[----:B------:R-:W-:Y:S01]  /*38b0*/  FMUL.FTZ R153, R157, R152 ;  /* 0x000000989d997220 */ /* 0x000fe20000410000 */
        /* <DEDUP_REMOVED lines=9> */
[----:B------:R-:W-:Y:S01]  /*3950*/  FADD.FTZ R154, R108, -R158 ;  /* 0x8000009e6c9a7221 */ /* 0x000fe20000010000 */
[----:B------:R-:W-:-:S03]  /*3960*/  FFMA.FTZ R164, R164, R11, R19 ;  /* 0x0000000ba4a47223 */ /* 0x000fc60000010013 */
[----:B------:R-:W-:Y:S02]  /*3970*/  F2FP.BF16.F32.PACK_AB R152, R153, R152 ;  /* 0x000000989998723e */ /* 0x000fe400000010ff */
[----:B------:R-:W-:Y:S01]  /*3980*/  F2FP.BF16.F32.PACK_AB R153, R162, R155 ;  /* 0x0000009ba299723e */ /* 0x000fe200000010ff */
[----:B------:R-:W-:Y:S01]  /*3990*/  FMUL.FTZ R155, R157, R154 ;  /* 0x0000009a9d9b7220 */ /* 0x000fe20000410000 */
[--C-:B------:R-:W-:Y:S01]  /*39a0*/  FADD.FTZ R154, R109, -R158.reuse ;  /* 0x8000009e6d9a7221 */ /* 0x100fe20000010000 */
[----:B------:R-:W-:-:S03]  /*39b0*/  FADD.FTZ R162, R110, -R158 ;  /* 0x8000009e6ea27221 */ /* 0x000fc60000010000 */
[----:B------:R-:W-:Y:S01]  /*39c0*/  FMUL.FTZ R160, R157, R154 ;  /* 0x0000009a9da07220 */ /* 0x000fe20000410000 */
[----:B------:R-:W-:Y:S01]  /*39d0*/  FFMA.FTZ R154, R155, R8, R16 ;  /* 0x000000089b9a7223 */ /* 0x000fe20000010010 */
[----:B------:R-:W-:Y:S02]  /*39e0*/  FMUL.FTZ R159, R157, R162 ;  /* 0x000000a29d9f7220 */ /* 0x000fe40000410000 */
[----:B------:R-:W-:Y:S02]  /*39f0*/  FFMA.FTZ R155, R160, R9, R17 ;  /* 0x00000009a09b7223 */ /* 0x000fe40000010011 */
[----:B------:R-:W0:Y:S01]  /*3a00*/  LDC.64 R160, c[0x0][0x428] ;  /* 0x00010a00ffa07b82 */ /* 0x000e220000000a00 */
[----:B------:R-:W-:Y:S02]  /*3a10*/  FFMA.FTZ R159, R159, R10, R18 ;  /* 0x0000000a9f9f7223 */ /* 0x000fe40000010012 */
[----:B------:R-:W-:-:S03]  /*3a20*/  F2FP.BF16.F32.PACK_AB R154, R155, R154 ;  /* 0x0000009a9b9a723e */ /* 0x000fc600000010ff */
[----:B------:R-:W-:Y:S01]  /*3a30*/  F2FP.BF16.F32.PACK_AB R155, R164, R159 ;  /* 0x0000009fa49b723e */ /* 0x000fe200000010ff */
[C---:B0-----:R-:W-:Y:S01]  /*3a40*/  IMAD.WIDE.U32 R160, R156.reuse, 0x10, R160 ;  /* 0x000000109ca07825 */ /* 0x041fe200078e00a0 */
[----:B------:R-:W-:-:S04]  /*3a50*/  IADD3 R156, PT, PT, R156, 0x20, RZ ;  /* 0x000000209c9c7810 */ /* 0x000fc80007ffe0ff */
[----:B------:R1:W-:Y:S03]  /*3a60*/  STG.E.128 desc[UR6][R160.64], R152 ;  /* 0x00000098a0007986 */ /* 0x0003e6000c101d06 */
.L_x_21690:
[----:B------:R-:W-:Y:S05]  /*3a70*/  BSYNC.RECONVERGENT B1 ;  /* 0x0000000000017941 */ /* 0x000fea0003800200 */
.L_x_21689:
[----:B------:R-:W-:Y:S01]  /*3a80*/  ISETP.GE.U32.AND P0, PT, R0, 0x40, PT ;  /* 0x000000400000780c */ /* 0x000fe20003f06070 */
[----:B------:R-:W-:-:S12]  /*3a90*/  BSSY.RECONVERGENT B1, `(.L_x_21691) ;  /* 0x0000022000017945 */ /* 0x000fd80003800200 */
[----:B------:R-:W-:Y:S05]  /*3aa0*/  @!P0 BRA `(.L_x_21692) ;  /* 0x0000000000808947 */ /* 0x000fea0003800000 */
[--C-:B-1----:R-:W-:Y:S01]  /*3ab0*/  FADD.FTZ R152, R112, -R158.reuse ;  /* 0x8000009e70987221 */ /* 0x102fe20000010000 */
        /* <DEDUP_REMOVED lines=31> */
.L_x_21692:
[----:B------:R-:W-:Y:S05]  /*3cb0*/  BSYNC.RECONVERGENT B1 ;  /* 0x0000000000017941 */ /* 0x000fea0003800200 */
.L_x_21691:
[----:B------:R-:W-:Y:S01]  /*3cc0*/  ISETP.GE.U32.AND P0, PT, R0, 0x60, PT ;  /* 0x000000600000780c */ /* 0x000fe20003f06070 */
[----:B------:R-:W-:-:S12]  /*3cd0*/  BSSY.RECONVERGENT B1, `(.L_x_21693) ;  /* 0x0000022000017945 */ /* 0x000fd80003800200 */
[----:B------:R-:W-:Y:S05]  /*3ce0*/  @!P0 BRA `(.L_x_21694) ;  /* 0x0000000000808947 */ /* 0x000fea0003800000 */
[--C-:B-12---:R-:W-:Y:S01]  /*3cf0*/  FADD.FTZ R152, R120, -R158.reuse ;  /* 0x8000009e78987221 */ /* 0x106fe20000010000 */
        /* <DEDUP_REMOVED lines=31> */
.L_x_21694:
[----:B------:R-:W-:Y:S05]  /*3ef0*/  BSYNC.RECONVERGENT B1 ;  /* 0x0000000000017941 */ /* 0x000fea0003800200 */
.L_x_21693:
[----:B------:R-:W-:Y:S01]  /*3f00*/  ISETP.GE.U32.AND P0, PT, R0, 0x80, PT ;  /* 0x000000800000780c */ /* 0x000fe20003f06070 */
[----:B------:R-:W-:-:S12]  /*3f10*/  BSSY.RECONVERGENT B1, `(.L_x_21695) ;  /* 0x0000022000017945 */ /* 0x000fd80003800200 */
[----:B------:R-:W-:Y:S05]  /*3f20*/  @!P0 BRA `(.L_x_21696) ;  /* 0x0000000000808947 */ /* 0x000fea0003800000 */
[--C-:B-123--:R-:W-:Y:S01]  /*3f30*/  FADD.FTZ R152, R128, -R158.reuse ;  /* 0x8000009e80987221 */ /* 0x10efe20000010000 */
        /* <DEDUP_REMOVED lines=31> */
.L_x_21696:
[----:B------:R-:W-:Y:S05]  /*4130*/  BSYNC.RECONVERGENT B1 ;  /* 0x0000000000017941 */ /* 0x000fea0003800200 */
.L_x_21695:
[----:B------:R-:W-:Y:S01]  /*4140*/  ISETP.GE.U32.AND P0, PT, R0, 0xa0, PT ;  /* 0x000000a00000780c */ /* 0x000fe20003f06070 */
[----:B------:R-:W-:-:S12]  /*4150*/  BSSY.RECONVERGENT B1, `(.L_x_21697) ;  /* 0x0000022000017945 */ /* 0x000fd80003800200 */
[----:B------:R-:W-:Y:S05]  /*4160*/  @!P0 BRA `(.L_x_21698) ;  /* 0x0000000000808947 */ /* 0x000fea0003800000 */
[--C-:B-1234-:R-:W-:Y:S01]  /*4170*/  FADD.FTZ R152, R136, -R158.reuse ;  /* 0x8000009e88987221 */ /* 0x11efe20000010000 */
        /* <DEDUP_REMOVED lines=31> */
.L_x_21698:
[----:B------:R-:W-:Y:S05]  /*4370*/  BSYNC.RECONVERGENT B1 ;  /* 0x0000000000017941 */ /* 0x000fea0003800200 */
.L_x_21697:
[----:B------:R-:W-:-:S13]  /*4380*/  ISETP.GE.U32.AND P0, PT, R0, 0xc0, PT ;  /* 0x000000c00000780c */ /* 0x000fda0003f06070 */
        /* <DEDUP_REMOVED lines=19> */
[----:B------:R-:W-:Y:S01]  /*44c0*/  FMUL.FTZ R161, R157, R161 ;  /* 0x000000a19da17220 */ /* 0x000fe20000410000 */
[----:B------:R-:W-:Y:S01]  /*44d0*/  FFMA.FTZ R157, R164, R89, R97 ;  /* 0x00000059a49d7223 */ /* 0x000fe20000010061 */
[----:B------:R-:W-:Y:S01]  /*44e0*/  FFMA.FTZ R160, R160, R87, R95 ;  /* 0x00000057a0a07223 */ /* 0x000fe2000001005f */
[----:B------:R-:W-:Y:S01]  /*44f0*/  FFMA.FTZ R152, R152, R85, R93 ;  /* 0x0000005598987223 */ /* 0x000fe2000001005d */
[----:B------:R-:W-:-:S02]  /*4500*/  F2FP.BF16.F32.PACK_AB R155, R158, R155 ;  /* 0x0000009b9e9b723e */ /* 0x000fc400000010ff */
[----:B------:R-:W0:Y:S01]  /*4510*/  LDC.64 R158, c[0x0][0x428] ;  /* 0x00010a00ff9e7b82 */ /* 0x000e220000000a00 */
[----:B------:R-:W-:Y:S01]  /*4520*/  F2FP.BF16.F32.PACK_AB R154, R157, R154 ;  /* 0x0000009a9d9a723e */ /* 0x000fe200000010ff */
[----:B------:R-:W-:Y:S01]  /*4530*/  FFMA.FTZ R157, R153, R84, R92 ;  /* 0x00000054999d7223 */ /* 0x000fe2000001005c */
[----:B------:R-:W-:-:S04]  /*4540*/  FFMA.FTZ R153, R161, R86, R94 ;  /* 0x00000056a1997223 */ /* 0x000fc8000001005e */
[----:B------:R-:W-:Y:S02]  /*4550*/  F2FP.BF16.F32.PACK_AB R152, R152, R157 ;  /* 0x0000009d9898723e */ /* 0x000fe400000010ff */
[----:B------:R-:W-:Y:S01]  /*4560*/  F2FP.BF16.F32.PACK_AB R153, R160, R153 ;  /* 0x00000099a099723e */ /* 0x000fe200000010ff */
[----:B0-----:R-:W-:-:S05]  /*4570*/  IMAD.WIDE.U32 R158, R156, 0x10, R158 ;  /* 0x000000109c9e7825 */ /* 0x001fca00078e009e */
[----:B------:R0:W-:Y:S02]  /*4580*/  STG.E.128 desc[UR6][R158.64], R152 ;  /* 0x000000989e007986 */ /* 0x0001e4000c101d06 */
.L_x_21688:
[----:B------:R-:W-:Y:S05]  /*4590*/  BSYNC.RECONVERGENT B0 ;  /* 0x0000000000007941 */ /* 0x000fea0003800200 */
.L_x_21687:
[----:B01234-:R-:W0:Y:S02]  /*45a0*/  LDC.64 R152, c[0x0][0x380] ;  /* 0x0000e000ff987b82 */ /* 0x01fe240000000a00 */
[----:B0-----:R-:W-:-:S04]  /*45b0*/  LEA R2, R152, R2, 0x2 ;  /* 0x0000000298027211 */ /* 0x001fc800078e10ff */
[----:B------:R-:W-:-:S13]  /*45c0*/  ISETP.GE.AND P0, PT, R2, R153, PT ;  /* 0x000000990200720c */ /* 0x000fda0003f06270 */
[----:B------:R-:W-:Y:S05]  /*45d0*/  @!P0 BRA `(.L_x_21699) ;  /* 0xffffffc000d48947 */ /* 0x000fea000383ffff */
[----:B------:R-:W-:Y:S05]  /*45e0*/  EXIT ;  /* 0x000000000000794d */ /* 0x000fea0003800000 */
.L_x_21686:
[----:B-1234-:R-:W-:Y:S01]  /*45f0*/  HFMA2 R159, -RZ, RZ, 0, 5.9604644775390625e-08 ;  /* 0x00000001ff9f7431 */ /* 0x01efe200000001ff */
[----:B------:R-:W-:Y:S01]  /*4600*/  BSSY B0, `(.L_x_21700) ;  /* 0x0000007000007945 */ /* 0x000fe20003800000 */
[----:B------:R-:W-:Y:S02]  /*4610*/  MOV R162, R155 ;  /* 0x0000009b00a27202 */ /* 0x000fe40000000f00 */
[----:B------:R-:W-:Y:S02]  /*4620*/  MOV R158, 0x1f ;  /* 0x0000001f009e7802 */ /* 0x000fe40000000f00 */
[----:B------:R-:W-:-:S07]  /*4630*/  MOV R157, 0xffffffff ;  /* 0xffffffff009d7802 */ /* 0x000fce0000000f00 */
[----:B-----5:R-:W-:Y:S05]  /*4640*/  WARPSYNC.COLLECTIVE R157, `(.L_x_21701) ;  /* 0x000000009d087348 */ /* 0x020fea0003c00000 */
[----:B------:R0:W1:Y:S02]  /*4650*/  SHFL.BFLY P6, R160, R162, R159, R158 ;  /* 0x0c00009fa2a07389 */ /* 0x00006400000c009e */
[----:B01---5:R-:W-:Y:S05]  /*4660*/  ENDCOLLECTIVE ;  /* 0x000000000000791b */ /* 0x023fea0003800000 */
.L_x_21701:
[----:B------:R-:W-:Y:S05]  /*4670*/  BSYNC B0 ;  /* 0x0000000000007941 */ /* 0x000fea0003800000 */
.L_x_21700:
        /* <DEDUP_REMOVED lines=8> */
.L_x_21702:
[----:B------:R-:W-:Y:S02]  /*4700*/  HFMA2 R159, -RZ, RZ, 0, 2.384185791015625e-07 ;  /* 0x00000004ff9f7431 */ /* 0x000fe400000001ff */
[----:B------:R-:W-:-:S05]  /*4710*/  FADD.FTZ R163, R162, R160 ;  /* 0x000000a0a2a37221 */ /* 0x000fca0000010000 */
[----:B------:R-:W-:-:S07]  /*4720*/  MOV R162, R163 ;  /* 0x000000a300a27202 */ /* 0x000fce0000000f00 */
[----:B------:R-:W-:Y:S05]  /*4730*/  WARPSYNC.COLLECTIVE R157, `(.L_x_21703) ;  /* 0x000000009d087348 */ /* 0x000fea0003c00000 */
[----:B------:R0:W1:Y:S02]  /*4740*/  SHFL.BFLY P6, R160, R162, R159, R158 ;  /* 0x0c00009fa2a07389 */ /* 0x00006400000c009e */
[----:B01----:R-:W-:Y:S05]  /*4750*/  ENDCOLLECTIVE ;  /* 0x000000000000791b */ /* 0x003fea0003800000 */
.L_x_21703:
[----:B------:R-:W-:Y:S02]  /*4760*/  HFMA2 R159, -RZ, RZ, 0, 4.76837158203125e-07 ;  /* 0x00000008ff9f7431 */ /* 0x000fe400000001ff */
[----:B------:R-:W-:-:S05]  /*4770*/  FADD.FTZ R164, R163, R160 ;  /* 0x000000a0a3a47221 */ /* 0x000fca0000010000 */
[----:B------:R-:W-:-:S07]  /*4780*/  MOV R162, R164 ;  /* 0x000000a400a27202 */ /* 0x000fce0000000f00 */
[----:B------:R-:W-:Y:S05]  /*4790*/  WARPSYNC.COLLECTIVE R157, `(.L_x_21704) ;  /* 0x000000009d087348 */ /* 0x000fea0003c00000 */
[----:B------:R0:W1:Y:S02]  /*47a0*/  SHFL.BFLY P6, R160, R162, R159, R158 ;  /* 0x0c00009fa2a07389 */ /* 0x00006400000c009e */
[----:B01----:R-:W-:Y:S05]  /*47b0*/  ENDCOLLECTIVE ;  /* 0x000000000000791b */ /* 0x003fea0003800000 */
.L_x_21704:
[----:B------:R-:W-:Y:S02]  /*47c0*/  HFMA2 R159, -RZ, RZ, 0, 9.5367431640625e-07 ;  /* 0x00000010ff9f7431 */ /* 0x000fe400000001ff */
[----:B------:R-:W-:-:S05]  /*47d0*/  FADD.FTZ R165, R164, R160 ;  /* 0x000000a0a4a57221 */ /* 0x000fca0000010000 */
[----:B------:R-:W-:-:S07]  /*47e0*/  MOV R162, R165 ;  /* 0x000000a500a27202 */ /* 0x000fce0000000f00 */
[----:B------:R-:W-:Y:S05]  /*47f0*/  WARPSYNC.COLLECTIVE R157, `(.L_x_21705) ;  /* 0x000000009d087348 */ /* 0x000fea0003c00000 */
[----:B------:R0:W1:Y:S02]  /*4800*/  SHFL.BFLY P6, R160, R162, R159, R158 ;  /* 0x0c00009fa2a07389 */ /* 0x00006400000c009e */
[----:B01----:R-:W-:Y:S05]  /*4810*/  ENDCOLLECTIVE ;  /* 0x000000000000791b */ /* 0x003fea0003800000 */
.L_x_21705:
        /* <DEDUP_REMOVED lines=101> */
[----:B------:R-:W-:-:S04]  /*4e70*/  MOV R158, 0x1f ;  /* 0x0000001f009e7802 */ /* 0x000fc80000000f00 */
[----:B------:R-:W-:-:S07]  /*4e80*/  MOV R162, R154 ;  /* 0x0000009a00a27202 */ /* 0x000fce0000000f00 */
[----:B------:R-:W-:Y:S05]  /*4e90*/  WARPSYNC.COLLECTIVE R157, `(.L_x_21706) ;  /* 0x000000009d087348 */ /* 0x000fea0003c00000 */
[----:B------:R0:W1:Y:S02]  /*4ea0*/  SHFL.BFLY P6, R160, R162, R159, R158 ;  /* 0x0c00009fa2a07389 */ /* 0x00006400000c009e */
[----:B01----:R-:W-:Y:S05]  /*4eb0*/  ENDCOLLECTIVE ;  /* 0x000000000000791b */ /* 0x003fea0003800000 */
.L_x_21706:
[----:B------:R-:W-:Y:S02]  /*4ec0*/  HFMA2 R159, -RZ, RZ, 0, 1.1920928955078125e-07 ;  /* 0x00000002ff9f7431 */ /* 0x000fe400000001ff */
[----:B------:R-:W-:-:S05]  /*4ed0*/  FADD.FTZ R155, R154, R160 ;  /* 0x000000a09a9b7221 */ /* 0x000fca0000010000 */
[----:B------:R-:W-:-:S07]  /*4ee0*/  MOV R162, R155 ;  /* 0x0000009b00a27202 */ /* 0x000fce0000000f00 */
[----:B------:R-:W-:Y:S05]  /*4ef0*/  WARPSYNC.COLLECTIVE R157, `(.L_x_21707) ;  /* 0x000000009d087348 */ /* 0x000fea0003c00000 */
[----:B------:R0:W1:Y:S02]  /*4f00*/  SHFL.BFLY P6, R160, R162, R159, R158 ;  /* 0x0c00009fa2a07389 */ /* 0x00006400000c009e */
[----:B01----:R-:W-:Y:S05]  /*4f10*/  ENDCOLLECTIVE ;  /* 0x000000000000791b */ /* 0x003fea0003800000 */
.L_x_21707:
[----:B------:R-:W-:Y:S01]  /*4f20*/  MOV R159, 0x4 ;  /* 0x00000004009f7802 */ /* 0x000fe20000000f00 */
[----:B------:R-:W-:-:S07]  /*4f30*/  FADD.FTZ R162, R155, R160 ;  /* 0x000000a09ba27221 */ /* 0x000fce0000010000 */
[----:B------:R-:W-:Y:S05]  /*4f40*/  WARPSYNC.COLLECTIVE R157, `(.L_x_21708) ;  /* 0x000000009d087348 */ /* 0x000fea0003c00000 */
[----:B------:R0:W1:Y:S02]  /*4f50*/  SHFL.BFLY P6, R160, R162, R159, R158 ;  /* 0x0c00009fa2a07389 */ /* 0x00006400000c009e */
[----:B01----:R-:W-:Y:S05]  /*4f60*/  ENDCOLLECTIVE ;  /* 0x000000000000791b */ /* 0x003fea0003800000 */
.L_x_21708:
[----:B------:R-:W-:Y:S02]  /*4f70*/  HFMA2 R159, -RZ, RZ, 0, 4.76837158203125e-07 ;  /* 0x00000008ff9f7431 */ /* 0x000fe400000001ff */
[----:B------:R-:W-:-:S05]  /*4f80*/  FADD.FTZ R163, R162, R160 ;  /* 0x000000a0a2a37221 */ /* 0x000fca0000010000 */
[----:B------:R-:W-:-:S07]  /*4f90*/  MOV R162, R163 ;  /* 0x000000a300a27202 */ /* 0x000fce0000000f00 */
[----:B------:R-:W-:Y:S05]  /*4fa0*/  WARPSYNC.COLLECTIVE R157, `(.L_x_21709) ;  /* 0x000000009d087348 */ /* 0x000fea0003c00000 */
[----:B------:R0:W1:Y:S02]  /*4fb0*/  SHFL.BFLY P6, R160, R162, R159, R158 ;  /* 0x0c00009fa2a07389 */ /* 0x00006400000c009e */
[----:B01----:R-:W-:Y:S05]  /*4fc0*/  ENDCOLLECTIVE ;  /* 0x000000000000791b */ /* 0x003fea0003800000 */
.L_x_21709:
[----:B------:R-:W-:Y:S02]  /*4fd0*/  HFMA2 R159, -RZ, RZ, 0, 9.5367431640625e-07 ;  /* 0x00000010ff9f7431 */ /* 0x000fe400000001ff */
[----:B------:R-:W-:-:S05]  /*4fe0*/  FADD.FTZ R164, R163, R160 ;  /* 0x000000a0a3a47221 */ /* 0x000fca0000010000 */
[----:B------:R-:W-:-:S07]  /*4ff0*/  MOV R162, R164 ;  /* 0x000000a400a27202 */ /* 0x000fce0000000f00 */
[----:B------:R-:W-:Y:S05]  /*5000*/  WARPSYNC.COLLECTIVE R157, `(.L_x_21710) ;  /* 0x000000009d087348 */ /* 0x000fea0003c00000 */
[----:B------:R0:W1:Y:S02]  /*5010*/  SHFL.BFLY P6, R160, R162, R159, R158 ;  /* 0x0c00009fa2a07389 */ /* 0x00006400000c009e */
[----:B01----:R-:W-:Y:S05]  /*5020*/  ENDCOLLECTIVE ;  /* 0x000000000000791b */ /* 0x003fea0003800000 */
.L_x_21710:
[----:B------:R-:W-:Y:S05]  /*5030*/  BRA `(.L_x_21711) ;  /* 0xffffffe400ac7947 */ /* 0x000fea000383ffff */
.L_x_21712:
        /* <DEDUP_REMOVED lines=12> */
.L_x_54394:


//--------------------- .text._ZN10layer_norm13ln_fwd_kernelINS_13Kernel_traitsIf13__nv_bfloat16fS2_fjLj1536ELj1ELj4ELj1ELj16ENS_18Kernel_traits_baseILj1536EfS2_fS2_fjLj128EEEEELb0ELb0ELb1ELb1EEEvNS_9FwdParamsE --------------------------
	.section	.text._ZN10layer_norm13ln_fwd_kernelINS_13Kernel_traitsIf13__nv_bfloat16fS2_fjLj1536ELj1ELj4ELj1ELj16ENS_18Kernel_traits_baseILj1536EfS2_fS2_fjLj128EEEEELb0ELb0ELb1ELb1EEEvNS_9FwdParamsE,"ax",@progbits
	.align	128
        .global         _ZN10layer_norm13ln_fwd_kernelINS_13Kernel_traitsIf13__nv_bfloat16fS2_fjLj1536ELj1ELj4ELj1ELj16ENS_18Kernel_traits_baseILj1536EfS2_fS2_fjLj128EEEEELb0ELb0ELb1ELb1EEEvNS_9FwdParamsE
        .type           _ZN10layer_norm13ln_fwd_kernelINS_13Kernel_traitsIf13__nv_bfloat16fS2_fjLj1536ELj1ELj4ELj1ELj16ENS_18Kernel_traits_baseILj1536EfS2_fS2_fjLj128EEEEELb0ELb0ELb1ELb1EEEvNS_9FwdParamsE,@function
        .size           _ZN10layer_norm13ln_fwd_kernelINS_13Kernel_traitsIf13__nv_bfloat16fS2_fjLj1536ELj1ELj4ELj1ELj16ENS_18Kernel_traits_baseILj1536EfS2_fS2_fjLj128EEEEELb0ELb0ELb1ELb1EEEvNS_9FwdParamsE,(.L_x_54395 - _ZN10layer_norm13ln_fwd_kernelINS_13Kernel_traitsIf13__nv_bfloat16fS2_fjLj1536ELj1ELj4ELj1ELj16ENS_18Kernel_traits_baseILj1536EfS2_fS2_fjLj128EEEEELb0ELb0ELb1ELb1EEEvNS_9FwdParamsE)
        .other          _ZN10layer_norm13ln_fwd_kernelINS_13Kernel_traitsIf13__nv_bfloat16fS2_fjLj1536ELj1ELj4ELj1ELj16ENS_18Kernel_traits_baseILj1536EfS2_fS2_fjLj128EEEEELb0ELb0ELb1ELb1EEEvNS_9FwdParamsE,@"STO_CUDA_ENTRY STV_DEFAULT"
_ZN10layer_norm13ln_fwd_kernelINS_13Kernel_traitsIf13__nv_bfloat16fS2_fjLj1536ELj1ELj4ELj1ELj16ENS_18Kernel_traits_baseILj1536EfS2_fS2_fjLj128EEEEELb0ELb0ELb1ELb1EEEvNS_9FwdParamsE:
.text._ZN10layer_norm13ln_fwd_kernelINS_13Kernel_traitsIf13__nv_bfloat16fS2_fjLj1536ELj1ELj4ELj1ELj16ENS_18Kernel_traits_baseILj1536EfS2_fS2_fjLj128EEEEELb0ELb0ELb1ELb1EEEvNS_9FwdParamsE:
        /* <DEDUP_REMOVED lines=41> */
.L_x_21713:
        /* <DEDUP_REMOVED lines=38> */
.L_x_21714:
[----:B------:R-:W1:Y:S01]  /*04f0*/  LDCU UR4, c[0x0][0x384] ;  /* 0x00007080ff0477ac */ /* 0x000e620008000800 */
[----:B------:R-:W2:Y:S01]  /*0500*/  LDCU.U8 UR5, c[0x0][0x410] ;  /* 0x00008200ff0577ac */ /* 0x000ea20008000000 */
[----:B------:R-:W3:Y:S01]  /*0510*/  LDCU UR10, c[0x0][0x448] ;  /* 0x00008900ff0a77ac */ /* 0x000ee20008000800 */
[----:B------:R-:W4:Y:S01]  /*0520*/  LDCU.64 UR8, c[0x0][0x3a0] ;  /* 0x00007400ff0877ac */ /* 0x000f220008000a00 */
[----:B-1----:R-:W-:-:S13]  /*0530*/  ISETP.GE.AND P0, PT, R2, UR4, PT ;  /* 0x0000000402007c0c */ /* 0x002fda000bf06270 */
[----:B--234-:R-:W-:Y:S05]  /*0540*/  @P0 EXIT ;  /* 0x000000000000094d */ /* 0x01cfea0003800000 */
.L_x_21740:
[----:B0-----:R-:W0:Y:S08]  /*0550*/  LDC.64 R4, c[0x0][0x3f0] ;  /* 0x0000fc00ff047b82 */ /* 0x001e300000000a00 */
[----:B------:R-:W1:Y:S01]  /*0560*/  LDC R155, c[0x0][0x388] ;  /* 0x0000e200ff9b7b82 */ /* 0x000e620000000800 */
[----:B0-----:R-:W-:-:S05]  /*0570*/  IMAD.WIDE R4, R2, 0x4, R4 ;  /* 0x0000000402047825 */ /* 0x001fca00078e0204 */
        /* <DEDUP_REMOVED lines=41> */
[----:B------:R-:W3:Y:S08]  /*0810*/  @P2 LDC R119, c[0x0][0x40c] ;  /* 0x00010300ff772b82 */ /* 0x000ef00000000800 */
[----:B------:R-:W3:Y:S08]  /*0820*/  @P2 LDC R120, c[0x0][0x40c] ;  /* 0x00010300ff782b82 */ /* 0x000ef00000000800 */
[----:B------:R-:W3:Y:S08]  /*0830*/  @P2 LDC R121, c[0x0][0x40c] ;  /* 0x00010300ff792b82 */ /* 0x000ef00000000800 */
[----:B------:R-:W3:Y:S01]  /*0840*/  @P2 LDC R122, c[0x0][0x40c] ;  /* 0x00010300ff7a2b82 */ /* 0x000ee20000000800 */
[----:B--2---:R-:W-:Y:S01]  /*0850*/  @P2 FFMA.FTZ R6, R109, R117, R6 ;  /* 0x000000756d062223 */ /* 0x004fe20000010006 */
[----:B------:R-:W-:Y:S01]  /*0860*/  @P2 SHF.L.U32 R109, R106, 0x10, RZ ;  /* 0x000000106a6d2819 */ /* 0x000fe200000006ff */
[----:B0-----:R-:W-:Y:S01]  /*0870*/  @P2 FFMA.FTZ R4, R113, R115, R4 ;  /* 0x0000007371042223 */ /* 0x001fe20000010004 */
[----:B-1----:R-:W-:Y:S01]  /*0880*/  @P2 FFMA.FTZ R5, R114, R116, R5 ;  /* 0x0000007472052223 */ /* 0x002fe20000010005 */
[----:B----4-:R-:W-:Y:S01]  /*0890*/  @P2 FFMA.FTZ R7, R112, R118, R7 ;  /* 0x0000007670072223 */ /* 0x010fe20000010007 */
[----:B---3--:R-:W-:Y:S01]  /*08a0*/  @P2 FFMA.FTZ R149, R108, R120, R149 ;  /* 0x000000786c952223 */ /* 0x008fe20000010095 */
[----:B------:R-:W-:Y:S01]  /*08b0*/  @P2 FFMA.FTZ R148, R109, R119, R148 ;  /* 0x000000776d942223 */ /* 0x000fe20000010094 */
[----:B------:R-:W-:Y:S01]  /*08c0*/  @P2 FFMA.FTZ R150, R111, R121, R150 ;  /* 0x000000796f962223 */ /* 0x000fe20000010096 */
[----:B------:R-:W-:Y:S01]  /*08d0*/  @P2 FFMA.FTZ R151, R110, R122, R151 ;  /* 0x0000007a6e972223 */ /* 0x000fe20000010097 */
[----:B------:R-:W-:Y:S06]  /*08e0*/  BRA `(.L_x_21716) ;  /* 0x0000000000787947 */ /* 0x000fec0003800000 */
.L_x_21715:
[----:B------:R-:W0:Y:S01]  /*08f0*/  @P1 LDC R4, c[0x0][0x40c] ;  /* 0x00010300ff041b82 */ /* 0x000e220000000800 */
[----:B------:R-:W-:Y:S02]  /*0900*/  @P1 SHF.L.U32 R113, R113, 0x10, RZ ;  /* 0x0000001071711819 */ /* 0x000fe400000006ff */
[----:B------:R-:W-:Y:S02]  /*0910*/  CS2R R148, SRZ ;  /* 0x0000000000947805 */ /* 0x000fe4000001ff00 */
[----:B------:R-:W-:Y:S02]  /*0920*/  @P1 SHF.L.U32 R112, R112, 0x10, RZ ;  /* 0x0000001070701819 */ /* 0x000fe400000006ff */
[----:B------:R-:W-:Y:S02]  /*0930*/  CS2R R150, SRZ ;  /* 0x0000000000967805 */ /* 0x000fe4000001ff00 */
[----:B------:R-:W-:Y:S02]  /*0940*/  @P1 SHF.L.U32 R111, R111, 0x10, RZ ;  /* 0x000000106f6f1819 */ /* 0x000fe400000006ff */
[----:B------:R-:W-:Y:S01]  /*0950*/  MOV R5, RZ ;  /* 0x000000ff00057202 */ /* 0x000fe20000000f00 */
[----:B------:R-:W1:Y:S01]  /*0960*/  @P1 LDC R117, c[0x0][0x40c] ;  /* 0x00010300ff751b82 */ /* 0x000e620000000800 */
[----:B------:R-:W-:-:S02]  /*0970*/  MOV R7, RZ ;  /* 0x000000ff00077202 */ /* 0x000fc40000000f00 */
[----:B------:R-:W-:-:S05]  /*0980*/  @P1 SHF.L.U32 R108, R104, 0x10, RZ ;  /* 0x00000010686c1819 */ /* 0x000fca00000006ff */
[----:B------:R-:W2:Y:S08]  /*0990*/  @P1 LDC R6, c[0x0][0x40c] ;  /* 0x00010300ff061b82 */ /* 0x000eb00000000800 */
[----:B------:R-:W3:Y:S01]  /*09a0*/  @P1 LDC R116, c[0x0][0x40c] ;  /* 0x00010300ff741b82 */ /* 0x000ee20000000800 */
[----:B0-----:R-:W-:Y:S01]  /*09b0*/  @P1 FMUL.FTZ R5, R113, R4 ;  /* 0x0000000471051220 */ /* 0x001fe20000410000 */
[----:B------:R-:W-:-:S02]  /*09c0*/  @P1 SHF.L.U32 R113, R110, 0x10, RZ ;  /* 0x000000106e711819 */ /* 0x000fc400000006ff */
[----:B------:R-:W-:Y:S02]  /*09d0*/  @P1 SHF.L.U32 R110, R105, 0x10, RZ ;  /* 0x00000010696e1819 */ /* 0x000fe400000006ff */
[----:B------:R-:W-:Y:S02]  /*09e0*/  MOV R4, RZ ;  /* 0x000000ff00047202 */ /* 0x000fe40000000f00 */
[----:B------:R-:W0:Y:S01]  /*09f0*/  @P1 LDC R109, c[0x0][0x40c] ;  /* 0x00010300ff6d1b82 */ /* 0x000e220000000800 */
[----:B-1----:R-:W-:Y:S01]  /*0a00*/  @P1 FMUL.FTZ R7, R112, R117 ;  /* 0x0000007570071220 */ /* 0x002fe20000410000 */
[----:B------:R-:W-:-:S06]  /*0a10*/  @P1 SHF.L.U32 R112, R107, 0x10, RZ ;  /* 0x000000106b701819 */ /* 0x000fcc00000006ff */
[----:B------:R-:W1:Y:S01]  /*0a20*/  @P1 LDC R115, c[0x0][0x40c] ;  /* 0x00010300ff731b82 */ /* 0x000e620000000800 */
[----:B--2---:R-:W-:Y:S01]  /*0a30*/  @P1 FMUL.FTZ R149, R111, R6 ;  /* 0x000000066f951220 */ /* 0x004fe20000410000 */
[----:B------:R-:W-:Y:S02]  /*0a40*/  @P1 SHF.L.U32 R111, R106, 0x10, RZ ;  /* 0x000000106a6f1819 */ /* 0x000fe400000006ff */
[----:B------:R-:W-:-:S04]  /*0a50*/  MOV R6, RZ ;  /* 0x000000ff00067202 */ /* 0x000fc80000000f00 */
[----:B------:R-:W2:Y:S01]  /*0a60*/  @P1 LDC R114, c[0x0][0x40c] ;  /* 0x00010300ff721b82 */ /* 0x000ea20000000800 */
[----:B---3--:R-:W-:-:S07]  /*0a70*/  @P1 FMUL.FTZ R151, R113, R116 ;  /* 0x0000007471971220 */ /* 0x008fce0000410000 */
[----:B------:R-:W3:Y:S01]  /*0a80*/  @P1 LDC R119, c[0x0][0x40c] ;  /* 0x00010300ff771b82 */ /* 0x000ee20000000800 */
[----:B0-----:R-:W-:Y:S01]  /*0a90*/  @P1 FMUL.FTZ R4, R108, R109 ;  /* 0x0000006d6c041220 */ /* 0x001fe20000410000 */
[----:B-1----:R-:W-:Y:S01]  /*0aa0*/  @P1 FMUL.FTZ R6, R110, R115 ;  /* 0x000000736e061220 */ /* 0x002fe20000410000 */
[----:B--2---:R-:W-:Y:S01]  /*0ab0*/  @P1 FMUL.FTZ R148, R111, R114 ;  /* 0x000000726f941220 */ /* 0x004fe20000410000 */
[----:B---3--:R-:W-:-:S07]  /*0ac0*/  @P1 FMUL.FTZ R150, R112, R119 ;  /* 0x0000007770961220 */ /* 0x008fce0000410000 */
.L_x_21716:
[----:B------:R-:W0:Y:S01]  /*0ad0*/  LDC.64 R152, c[0x0][0x3a8] ;  /* 0x0000ea00ff987b82 */ /* 0x000e220000000a00 */
[----:B------:R-:W-:Y:S01]  /*0ae0*/  BSSY.RECONVERGENT B0, `(.L_x_21717) ;  /* 0x000000a000007945 */ /* 0x000fe20003800200 */
[C---:B------:R-:W-:Y:S01]  /*0af0*/  IADD3 R109, PT, PT, R133.reuse, 0x20, RZ ;  /* 0x00000020856d7810 */ /* 0x040fe20007ffe0ff */
[----:B0-----:R-:W-:-:S05]  /*0b00*/  IMAD.WIDE.U32 R110, R133, 0x20, R152 ;  /* 0x00000020856e7825 */ /* 0x001fca00078e0098 */
[----:B------:R0:W-:Y:S04]  /*0b10*/  STG.E.128 desc[UR6][R110.64], R4 ;  /* 0x000000046e007986 */ /* 0x0001e8000c101d06 */
[----:B------:R0:W-:Y:S01]  /*0b20*/  STG.E.128 desc[UR6][R110.64+0x10], R148 ;  /* 0x000010946e007986 */ /* 0x0001e2000c101d06 */
[----:B------:R-:W-:Y:S05]  /*0b30*/  @!P1 BRA `(.L_x_21718) ;  /* 0x0000000000109947 */ /* 0x000fea0003800000 */
[----:B------:R-:W1:Y:S01]  /*0b40*/  LDC.64 R104, c[0x0][0x390] ;  /* 0x0000e400ff687b82 */ /* 0x000e620000000a00 */
[----:B------:R-:W-:-:S05]  /*0b50*/  IADD3 R107, PT, PT, R132, 0x20, RZ ;  /* 0x00000020846b7810 */ /* 0x000fca0007ffe0ff */
[----:B-1----:R-:W-:-:S06]  /*0b60*/  IMAD.WIDE.U32 R104, R107, 0x10, R104 ;  /* 0x000000106b687825 */ /* 0x002fcc00078e0068 */
[----:B------:R-:W5:Y:S02]  /*0b70*/  LDG.E.128 R104, desc[UR6][R104.64] ;  /* 0x0000000668687981 */ /* 0x000f64000c1e1d00 */
.L_x_21718:
[----:B------:R-:W-:Y:S05]  /*0b80*/  BSYNC.RECONVERGENT B0 ;  /* 0x0000000000007941 */ /* 0x000fea0003800200 */
.L_x_21717:
[----:B-----5:R-:W-:Y:S02]  /*0b90*/  PRMT R108, R107, 0x7632, R108 ;  /* 0x000076326b6c7816 */ /* 0x020fe4000000006c */
[----:B------:R-:W-:Y:S02]  /*0ba0*/  PRMT R112, R106, 0x7632, R112 ;  /* 0x000076326a707816 */ /* 0x000fe40000000070 */
[----:B------:R-:W-:Y:S02]  /*0bb0*/  PRMT R113, R105, 0x7632, R113 ;  /* 0x0000763269717816 */ /* 0x000fe40000000071 */
[----:B------:R-:W-:Y:S01]  /*0bc0*/  PRMT R114, R104, 0x7632, R114 ;  /* 0x0000763268727816 */ /* 0x000fe20000000072 */
[----:B------:R-:W-:Y:S06]  /*0bd0*/  @!P0 BRA `(.L_x_21719) ;  /* 0x0000000000788947 */ /* 0x000fec0003800000 */
[----:B0-----:R-:W0:Y:S02]  /*0be0*/  LDC.64 R110, c[0x0][0x3a0] ;  /* 0x0000e800ff6e7b82 */ /* 0x001e240000000a00 */
        /* <DEDUP_REMOVED lines=29> */
.L_x_21719:
[----:B------:R-:W1:Y:S01]  /*0dc0*/  @P1 LDC R115, c[0x0][0x40c] ;  /* 0x00010300ff731b82 */ /* 0x000e620000000800 */
[----:B0-----:R-:W-:Y:S02]  /*0dd0*/  @P1 SHF.L.U32 R110, R113, 0x10, RZ ;  /* 0x00000010716e1819 */ /* 0x001fe400000006ff */
[----:B------:R-:W-:Y:S02]  /*0de0*/  CS2R R144, SRZ ;  /* 0x0000000000907805 */ /* 0x000fe4000001ff00 */
[----:B------:R-:W-:Y:S02]  /*0df0*/  @P1 SHF.L.U32 R114, R114, 0x10, RZ ;  /* 0x0000001072721819 */ /* 0x000fe400000006ff */
[----:B------:R-:W-:Y:S02]  /*0e00*/  CS2R R146, SRZ ;  /* 0x0000000000927805 */ /* 0x000fe4000001ff00 */
[----:B------:R-:W-:Y:S02]  /*0e10*/  @P1 SHF.L.U32 R112, R112, 0x10, RZ ;  /* 0x0000001070701819 */ /* 0x000fe400000006ff */
[----:B------:R-:W-:-:S02]  /*0e20*/  CS2R R124, SRZ ;  /* 0x00000000007c7805 */ /* 0x000fc4000001ff00 */
[----:B------:R-:W-:Y:S01]  /*0e30*/  CS2R R126, SRZ ;  /* 0x00000000007e7805 */ /* 0x000fe2000001ff00 */
[----:B------:R-:W0:Y:S08]  /*0e40*/  @P1 LDC R117, c[0x0][0x40c] ;  /* 0x00010300ff751b82 */ /* 0x000e300000000800 */
[----:B------:R-:W2:Y:S08]  /*0e50*/  @P1 LDC R121, c[0x0][0x40c] ;  /* 0x00010300ff791b82 */ /* 0x000eb00000000800 */
[----:B------:R-:W3:Y:S01]  /*0e60*/  @P1 LDC R116, c[0x0][0x40c] ;  /* 0x00010300ff741b82 */ /* 0x000ee20000000800 */
[----:B-1----:R-:W-:Y:S01]  /*0e70*/  @P1 FMUL.FTZ R145, R114, R115 ;  /* 0x0000007372911220 */ /* 0x002fe20000410000 */
[----:B------:R-:W-:-:S02]  /*0e80*/  @P1 SHF.L.U32 R115, R108, 0x10, RZ ;  /* 0x000000106c731819 */ /* 0x000fc400000006ff */
[----:B------:R-:W-:Y:S02]  /*0e90*/  @P1 SHF.L.U32 R108, R104, 0x10, RZ ;  /* 0x00000010686c1819 */ /* 0x000fe400000006ff */
[----:B------:R-:W-:Y:S02]  /*0ea0*/  @P1 SHF.L.U32 R114, R107, 0x10, RZ ;  /* 0x000000106b721819 */ /* 0x000fe400000006ff */
[----:B------:R-:W1:Y:S01]  /*0eb0*/  @P1 LDC R111, c[0x0][0x40c] ;  /* 0x00010300ff6f1b82 */ /* 0x000e620000000800 */
[----:B0-----:R-:W-:Y:S01]  /*0ec0*/  @P1 FMUL.FTZ R147, R110, R117 ;  /* 0x000000756e931220 */ /* 0x001fe20000410000 */
[----:B------:R-:W-:-:S06]  /*0ed0*/  @P1 SHF.L.U32 R110, R105, 0x10, RZ ;  /* 0x00000010696e1819 */ /* 0x000fcc00000006ff */
[----:B------:R-:W0:Y:S01]  /*0ee0*/  @P1 LDC R113, c[0x0][0x40c] ;  /* 0x00010300ff711b82 */ /* 0x000e220000000800 */
[----:B--2---:R-:W-:Y:S01]  /*0ef0*/  @P1 FMUL.FTZ R125, R112, R121 ;  /* 0x00000079707d1220 */ /* 0x004fe20000410000 */
[----:B------:R-:W-:-:S06]  /*0f00*/  @P1 SHF.L.U32 R112, R106, 0x10, RZ ;  /* 0x000000106a701819 */ /* 0x000fcc00000006ff */
[----:B------:R-:W2:Y:S01]  /*0f10*/  @P1 LDC R119, c[0x0][0x40c] ;  /* 0x00010300ff771b82 */ /* 0x000ea20000000800 */
[----:B---3--:R-:W-:-:S07]  /*0f20*/  @P1 FMUL.FTZ R127, R115, R116 ;  /* 0x00000074737f1220 */ /* 0x008fce0000410000 */
[----:B------:R-:W3:Y:S01]  /*0f30*/  @P1 LDC R123, c[0x0][0x40c] ;  /* 0x00010300ff7b1b82 */ /* 0x000ee20000000800 */
[----:B-1----:R-:W-:Y:S01]  /*0f40*/  @P1 FMUL.FTZ R144, R108, R111 ;  /* 0x0000006f6c901220 */ /* 0x002fe20000410000 */
[----:B0-----:R-:W-:Y:S01]  /*0f50*/  @P1 FMUL.FTZ R146, R110, R113 ;  /* 0x000000716e921220 */ /* 0x001fe20000410000 */
[----:B--2---:R-:W-:Y:S01]  /*0f60*/  @P1 FMUL.FTZ R124, R112, R119 ;  /* 0x00000077707c1220 */ /* 0x004fe20000410000 */
[----:B---3--:R-:W-:-:S07]  /*0f70*/  @P1 FMUL.FTZ R126, R114, R123 ;  /* 0x0000007b727e1220 */ /* 0x008fce0000410000 */
.L_x_21720:
[----:B------:R-:W-:Y:S01]  /*0f80*/  IMAD.WIDE.U32 R110, R109, 0x20, R152 ;  /* 0x000000206d6e7825 */ /* 0x000fe200078e0098 */
[----:B------:R-:W-:Y:S01]  /*0f90*/  BSSY.RECONVERGENT B0, `(.L_x_21721) ;  /* 0x0000009000007945 */ /* 0x000fe20003800200 */
[----:B------:R-:W-:-:S03]  /*0fa0*/  IADD3 R109, PT, PT, R133, 0x40, RZ ;  /* 0x00000040856d7810 */ /* 0x000fc60007ffe0ff */
[----:B------:R0:W-:Y:S04]  /*0fb0*/  STG.E.128 desc[UR6][R110.64], R144 ;  /* 0x000000906e007986 */ /* 0x0001e8000c101d06 */
[----:B------:R0:W-:Y:S01]  /*0fc0*/  STG.E.128 desc[UR6][R110.64+0x10], R124 ;  /* 0x0000107c6e007986 */ /* 0x0001e2000c101d06 */
[----:B------:R-:W-:Y:S05]  /*0fd0*/  @!P1 BRA `(.L_x_21722) ;  /* 0x0000000000109947 */ /* 0x000fea0003800000 */
[----:B------:R-:W1:Y:S01]  /*0fe0*/  LDC.64 R104, c[0x0][0x390] ;  /* 0x0000e400ff687b82 */ /* 0x000e620000000a00 */
[----:B------:R-:W-:-:S05]  /*0ff0*/  IADD3 R107, PT, PT, R132, 0x40, RZ ;  /* 0x00000040846b7810 */ /* 0x000fca0007ffe0ff */
[----:B-1----:R-:W-:-:S06]  /*1000*/  IMAD.WIDE.U32 R104, R107, 0x10, R104 ;  /* 0x000000106b687825 */ /* 0x002fcc00078e0068 */
[----:B------:R-:W5:Y:S02]  /*1010*/  LDG.E.128 R104, desc[UR6][R104.64] ;  /* 0x0000000668687981 */ /* 0x000f64000c1e1d00 */
.L_x_21722:
[----:B------:R-:W-:Y:S05]  /*1020*/  BSYNC.RECONVERGENT B0 ;  /* 0x0000000000007941 */ /* 0x000fea0003800200 */
.L_x_21721:
[----:B-----5:R-:W-:Y:S02]  /*1030*/  PRMT R108, R107, 0x7632, R108 ;  /* 0x000076326b6c7816 */ /* 0x020fe4000000006c */
[----:B0-----:R-:W-:Y:S02]  /*1040*/  PRMT R110, R106, 0x7632, R110 ;  /* 0x000076326a6e7816 */ /* 0x001fe4000000006e */
[----:B------:R-:W-:Y:S02]  /*1050*/  PRMT R111, R105, 0x7632, R111 ;  /* 0x00007632696f7816 */ /* 0x000fe4000000006f */
[----:B------:R-:W-:Y:S01]  /*1060*/  PRMT R114, R104, 0x7632, R114 ;  /* 0x0000763268727816 */ /* 0x000fe20000000072 */
[----:B------:R-:W-:Y:S06]  /*1070*/  @!P0 BRA `(.L_x_21723) ;  /* 0x0000000000788947 */ /* 0x000fec0003800000 */
[----:B------:R-:W0:Y:S02]  /*1080*/  LDC.64 R112, c[0x0][0x3a0] ;  /* 0x0000e800ff707b82 */ /* 0x000e240000000a00 */
        /* <DEDUP_REMOVED lines=23> */
[----:B-----5:R-:W-:Y:S02]  /*1200*/  @P2 FFMA.FTZ R119, R108, R135, R119 ;  /* 0x000000876c772223 */ /* 0x020fe40000010077 */
[----:B----4-:R-:W-:Y:S02]  /*1210*/  @P2 FFMA.FTZ R118, R113, R134, R118 ;  /* 0x0000008671762223 */ /* 0x010fe40000010076 */
[----:B------:R-:W1:Y:S01]  /*1220*/  @P2 LDC R120, c[0x0][0x40c] ;  /* 0x00010300ff782b82 */ /* 0x000e620000000800 */
[----:B0-----:R-:W-:Y:S01]  /*1230*/  @P2 FFMA.FTZ R131, R112, R115, R131 ;  /* 0x0000007370832223 */ /* 0x001fe20000010083 */
[----:B-1----:R-:W-:Y:S01]  /*1240*/  @P2 FFMA.FTZ R116, R111, R120, R116 ;  /* 0x000000786f742223 */ /* 0x002fe20000010074 */
[----:B------:R-:W-:Y:S06]  /*1250*/  BRA `(.L_x_21724) ;  /* 0x0000000000707947 */ /* 0x000fec0003800000 */
.L_x_21723:
[----:B------:R-:W0:Y:S01]  /*1260*/  @P1 LDC R113, c[0x0][0x40c] ;  /* 0x00010300ff711b82 */ /* 0x000e220000000800 */
[----:B------:R-:W-:Y:S02]  /*1270*/  @P1 SHF.L.U32 R112, R111, 0x10, RZ ;  /* 0x000000106f701819 */ /* 0x000fe400000006ff */
[----:B------:R-:W-:Y:S02]  /*1280*/  CS2R R128, SRZ ;  /* 0x0000000000807805 */ /* 0x000fe4000001ff00 */
[----:B------:R-:W-:Y:S02]  /*1290*/  @P1 SHF.L.U32 R114, R114, 0x10, RZ ;  /* 0x0000001072721819 */ /* 0x000fe400000006ff */
[----:B------:R-:W-:Y:S02]  /*12a0*/  CS2R R130, SRZ ;  /* 0x0000000000827805 */ /* 0x000fe4000001ff00 */
[----:B------:R-:W-:Y:S02]  /*12b0*/  @P1 SHF.L.U32 R110, R110, 0x10, RZ ;  /* 0x000000106e6e1819 */ /* 0x000fe400000006ff */
[----:B------:R-:W-:Y:S01]  /*12c0*/  CS2R R116, SRZ ;  /* 0x0000000000747805 */ /* 0x000fe2000001ff00 */
[----:B------:R-:W1:Y:S08]  /*12d0*/  @P1 LDC R119, c[0x0][0x40c] ;  /* 0x00010300ff771b82 */ /* 0x000e700000000800 */
[----:B------:R-:W2:Y:S08]  /*12e0*/  @P1 LDC R123, c[0x0][0x40c] ;  /* 0x00010300ff7b1b82 */ /* 0x000eb00000000800 */
[----:B------:R-:W3:Y:S01]  /*12f0*/  @P1 LDC R135, c[0x0][0x40c] ;  /* 0x00010300ff871b82 */ /* 0x000ee20000000800 */
[----:B0-----:R-:W-:Y:S01]  /*1300*/  @P1 FMUL.FTZ R129, R114, R113 ;  /* 0x0000007172811220 */ /* 0x001fe20000410000 */
[----:B------:R-:W-:-:S02]  /*1310*/  @P1 SHF.L.U32 R114, R108, 0x10, RZ ;  /* 0x000000106c721819 */ /* 0x000fc400000006ff */
[----:B------:R-:W-:Y:S02]  /*1320*/  @P1 SHF.L.U32 R108, R104, 0x10, RZ ;  /* 0x00000010686c1819 */ /* 0x000fe400000006ff */
[----:B------:R-:W-:Y:S02]  /*1330*/  @P1 SHF.L.U32 R113, R107, 0x10, RZ ;  /* 0x000000106b711819 */ /* 0x000fe400000006ff */
[----:B------:R-:W0:Y:S01]  /*1340*/  @P1 LDC R111, c[0x0][0x40c] ;  /* 0x00010300ff6f1b82 */ /* 0x000e220000000800 */
[----:B-1----:R-:W-:Y:S01]  /*1350*/  @P1 FMUL.FTZ R131, R112, R119 ;  /* 0x0000007770831220 */ /* 0x002fe20000410000 */
[----:B------:R-:W-:Y:S02]  /*1360*/  @P1 SHF.L.U32 R112, R106, 0x10, RZ ;  /* 0x000000106a701819 */ /* 0x000fe400000006ff */
[----:B------:R-:W-:-:S04]  /*1370*/  CS2R R118, SRZ ;  /* 0x0000000000767805 */ /* 0x000fc8000001ff00 */
[----:B------:R-:W1:Y:S01]  /*1380*/  @P1 LDC R115, c[0x0][0x40c] ;  /* 0x00010300ff731b82 */ /* 0x000e620000000800 */
[----:B--2---:R-:W-:Y:S01]  /*1390*/  @P1 FMUL.FTZ R117, R110, R123 ;  /* 0x0000007b6e751220 */ /* 0x004fe20000410000 */
[----:B------:R-:W-:-:S06]  /*13a0*/  @P1 SHF.L.U32 R110, R105, 0x10, RZ ;  /* 0x00000010696e1819 */ /* 0x000fcc00000006ff */
[----:B------:R-:W2:Y:S01]  /*13b0*/  @P1 LDC R121, c[0x0][0x40c] ;  /* 0x00010300ff791b82 */ /* 0x000ea20000000800 */
[----:B---3--:R-:W-:-:S07]  /*13c0*/  @P1 FMUL.FTZ R119, R114, R135 ;  /* 0x0000008772771220 */ /* 0x008fce0000410000 */
[----:B------:R-:W3:Y:S01]  /*13d0*/  @P1 LDC R120, c[0x0][0x40c] ;  /* 0x00010300ff781b82 */ /* 0x000ee20000000800 */
[----:B0-----:R-:W-:Y:S01]  /*13e0*/  @P1 FMUL.FTZ R128, R108, R111 ;  /* 0x0000006f6c801220 */ /* 0x001fe20000410000 */
[----:B-1----:R-:W-:Y:S01]  /*13f0*/  @P1 FMUL.FTZ R130, R110, R115 ;  /* 0x000000736e821220 */ /* 0x002fe20000410000 */
[----:B--2---:R-:W-:Y:S01]  /*1400*/  @P1 FMUL.FTZ R116, R112, R121 ;  /* 0x0000007970741220 */ /* 0x004fe20000410000 */
[----:B---3--:R-:W-:-:S07]  /*1410*/  @P1 FMUL.FTZ R118, R113, R120 ;  /* 0x0000007871761220 */ /* 0x008fce0000410000 */
.L_x_21724:
[----:B------:R-:W-:Y:S01]  /*1420*/  IMAD.WIDE.U32 R108, R109, 0x20, R152 ;  /* 0x000000206d6c7825 */ /* 0x000fe200078e0098 */
[----:B------:R-:W-:Y:S04]  /*1430*/  BSSY.RECONVERGENT B0, `(.L_x_21725) ;  /* 0x0000008000007945 */ /* 0x000fe80003800200 */
[----:B------:R0:W-:Y:S04]  /*1440*/  STG.E.128 desc[UR6][R108.64], R128 ;  /* 0x000000806c007986 */ /* 0x0001e8000c101d06 */
[----:B------:R0:W-:Y:S01]  /*1450*/  STG.E.128 desc[UR6][R108.64+0x10], R116 ;  /* 0x000010746c007986 */ /* 0x0001e2000c101d06 */
[----:B------:R-:W-:Y:S05]  /*1460*/  @!P1 BRA `(.L_x_21726) ;  /* 0x0000000000109947 */ /* 0x000fea0003800000 */
[----:B------:R-:W1:Y:S01]  /*1470*/  LDC.64 R104, c[0x0][0x390] ;  /* 0x0000e400ff687b82 */ /* 0x000e620000000a00 */
[----:B------:R-:W-:-:S05]  /*1480*/  IADD3 R107, PT, PT, R132, 0x60, RZ ;  /* 0x00000060846b7810 */ /* 0x000fca0007ffe0ff */
[----:B-1----:R-:W-:-:S06]  /*1490*/  IMAD.WIDE.U32 R104, R107, 0x10, R104 ;  /* 0x000000106b687825 */ /* 0x002fcc00078e0068 */
[----:B------:R-:W5:Y:S02]  /*14a0*/  LDG.E.128 R104, desc[UR6][R104.64] ;  /* 0x0000000668687981 */ /* 0x000f64000c1e1d00 */
.L_x_21726:
[----:B------:R-:W-:Y:S05]  /*14b0*/  BSYNC.RECONVERGENT B0 ;  /* 0x0000000000007941 */ /* 0x000fea0003800200 */
.L_x_21725:
[----:B0----5:R-:W-:Y:S02]  /*14c0*/  PRMT R108, R107, 0x7632, R108 ;  /* 0x000076326b6c7816 */ /* 0x021fe4000000006c */
        /* <DEDUP_REMOVED lines=39> */
.L_x_21727:
[----:B------:R-:W0:Y:S01]  /*1740*/  @P1 LDC R114, c[0x0][0x40c] ;  /* 0x00010300ff721b82 */ /* 0x000e220000000800 */
[----:B------:R-:W-:Y:S01]  /*1750*/  @P1 SHF.L.U32 R109, R109, 0x10, RZ ;  /* 0x000000106d6d1819 */ /* 0x000fe200000006ff */
[----:B------:R-:W-:Y:S01]  /*1760*/  HFMA2 R115, -RZ, RZ, 0, 0 ;  /* 0x00000000ff737431 */ /* 0x000fe200000001ff */
[----:B------:R-:W-:Y:S02]  /*1770*/  @P1 SHF.L.U32 R111, R111, 0x10, RZ ;  /* 0x000000106f6f1819 */ /* 0x000fe400000006ff */
        /* <DEDUP_REMOVED lines=9> */
[----:B------:R-:W-:Y:S01]  /*1810*/  HFMA2 R114, -RZ, RZ, 0, 0 ;  /* 0x00000000ff727431 */ /* 0x000fe200000001ff */
[----:B------:R-:W-:-:S05]  /*1820*/  @P1 SHF.L.U32 R109, R105, 0x10, RZ ;  /* 0x00000010696d1819 */ /* 0x000fca00000006ff */
[----:B------:R-:W0:Y:S01]  /*1830*/  @P1 LDC R135, c[0x0][0x40c] ;  /* 0x00010300ff871b82 */ /* 0x000e220000000800 */
[----:B-1----:R-:W-:Y:S01]  /*1840*/  @P1 FMUL.FTZ R121, R111, R112 ;  /* 0x000000706f791220 */ /* 0x002fe20000410000 */
[----:B------:R-:W-:Y:S02]  /*1850*/  @P1 SHF.L.U32 R111, R107, 0x10, RZ ;  /* 0x000000106b6f1819 */ /* 0x000fe400000006ff */
[----:B------:R-:W-:-:S04]  /*1860*/  MOV R112, RZ ;  /* 0x000000ff00707202 */ /* 0x000fc80000000f00 */
        /* <DEDUP_REMOVED lines=11> */
.L_x_21728:
[----:B------:R-:W-:Y:S01]  /*1920*/  IADD3 R109, PT, PT, R133, 0x60, RZ ;  /* 0x00000060856d7810 */ /* 0x000fe20007ffe0ff */
[----:B------:R-:W-:Y:S04]  /*1930*/  BSSY.RECONVERGENT B0, `(.L_x_21729) ;  /* 0x0000009000007945 */ /* 0x000fe80003800200 */
[----:B------:R-:W-:-:S05]  /*1940*/  IMAD.WIDE.U32 R108, R109, 0x20, R152 ;  /* 0x000000206d6c7825 */ /* 0x000fca00078e0098 */
[----:B------:R0:W-:Y:S04]  /*1950*/  STG.E.128 desc[UR6][R108.64], R120 ;  /* 0x000000786c007986 */ /* 0x0001e8000c101d06 */
[----:B------:R0:W-:Y:S01]  /*1960*/  STG.E.128 desc[UR6][R108.64+0x10], R112 ;  /* 0x000010706c007986 */ /* 0x0001e2000c101d06 */
[----:B------:R-:W-:Y:S05]  /*1970*/  @!P1 BRA `(.L_x_21730) ;  /* 0x0000000000109947 */ /* 0x000fea0003800000 */
[----:B------:R-:W1:Y:S01]  /*1980*/  LDC.64 R104, c[0x0][0x390] ;  /* 0x0000e400ff687b82 */ /* 0x000e620000000a00 */
[----:B------:R-:W-:-:S05]  /*1990*/  IADD3 R107, PT, PT, R132, 0x80, RZ ;  /* 0x00000080846b7810 */ /* 0x000fca0007ffe0ff */
[----:B-1----:R-:W-:-:S06]  /*19a0*/  IMAD.WIDE.U32 R104, R107, 0x10, R104 ;  /* 0x000000106b687825 */ /* 0x002fcc00078e0068 */
[----:B------:R-:W5:Y:S02]  /*19b0*/  LDG.E.128 R104, desc[UR6][R104.64] ;  /* 0x0000000668687981 */ /* 0x000f64000c1e1d00 */
.L_x_21730:
[----:B------:R-:W-:Y:S05]  /*19c0*/  BSYNC.RECONVERGENT B0 ;  /* 0x0000000000007941 */ /* 0x000fea0003800200 */
.L_x_21729:
[----:B------:R-:W-:Y:S05]  /*19d0*/  @!P0 BRA `(.L_x_21731) ;  /* 0x00000000008c8947 */ /* 0x000fea0003800000 */
[----:B------:R-:W1:Y:S01]  /*19e0*/  LDC.64 R134, c[0x0][0x3a0] ;  /* 0x0000e800ff867b82 */ /* 0x000e620000000a00 */
[----:B0-----:R-:W-:-:S05]  /*19f0*/  IADD3 R109, PT, PT, R133, 0x80, RZ ;  /* 0x00000080856d7810 */ /* 0x001fca0007ffe0ff */
[----:B-1----:R-:W-:-:S05]  /*1a00*/  IMAD.WIDE.U32 R134, R109, 0x20, R134 ;  /* 0x000000206d867825 */ /* 0x002fca00078e0086 */
        /* <DEDUP_REMOVED lines=32> */
.L_x_21731:
[----:B------:R-:W1:Y:S01]  /*1c10*/  @P1 LDC R111, c[0x0][0x40c] ;  /* 0x00010300ff6f1b82 */ /* 0x000e620000000800 */
[----:B0----5:R-:W-:Y:S02]  /*1c20*/  @P1 PRMT R108, R104, 0x7632, R108 ;  /* 0x00007632686c1816 */ /* 0x021fe4000000006c */
[----:B------:R-:W-:Y:S02]  /*1c30*/  CS2R R140, SRZ ;  /* 0x00000000008c7805 */ /* 0x000fe4000001ff00 */
[----:B------:R-:W-:Y:S02]  /*1c40*/  @P1 PRMT R109, R105, 0x7632, R109 ;  /* 0x00007632696d1816 */ /* 0x000fe4000000006d */
[----:B------:R-:W-:Y:S02]  /*1c50*/  CS2R R142, SRZ ;  /* 0x00000000008e7805 */ /* 0x000fe4000001ff00 */
[----:B------:R-:W-:Y:S02]  /*1c60*/  @P1 SHF.L.U32 R108, R108, 0x10, RZ ;  /* 0x000000106c6c1819 */ /* 0x000fe400000006ff */
[----:B------:R-:W-:Y:S01]  /*1c70*/  @P1 SHF.L.U32 R109, R109, 0x10, RZ ;  /* 0x000000106d6d1819 */ /* 0x000fe200000006ff */
[----:B------:R-:W0:Y:S01]  /*1c80*/  @P1 LDC R110, c[0x0][0x40c] ;  /* 0x00010300ff6e1b82 */ /* 0x000e220000000800 */
[----:B------:R-:W-:-:S07]  /*1c90*/  @P1 SHF.L.U32 R134, R107, 0x10, RZ ;  /* 0x000000106b861819 */ /* 0x000fce00000006ff */
[----:B------:R-:W2:Y:S08]  /*1ca0*/  @P1 LDC R139, c[0x0][0x40c] ;  /* 0x00010300ff8b1b82 */ /* 0x000eb00000000800 */
[----:B------:R-:W3:Y:S01]  /*1cb0*/  @P1 LDC R157, c[0x0][0x40c] ;  /* 0x00010300ff9d1b82 */ /* 0x000ee20000000800 */
[----:B-1----:R-:W-:Y:S01]  /*1cc0*/  @P1 FMUL.FTZ R141, R108, R111 ;  /* 0x0000006f6c8d1220 */ /* 0x002fe20000410000 */
[----:B------:R-:W-:Y:S01]  /*1cd0*/  @P1 PRMT R108, R106, 0x7632, R108 ;  /* 0x000076326a6c1816 */ /* 0x000fe2000000006c */
[----:B------:R-:W-:-:S03]  /*1ce0*/  HFMA2 R111, -RZ, RZ, 0, 0 ;  /* 0x00000000ff6f7431 */ /* 0x000fc600000001ff */
[----:B------:R-:W-:Y:S02]  /*1cf0*/  @P1 SHF.L.U32 R108, R108, 0x10, RZ ;  /* 0x000000106c6c1819 */ /* 0x000fe400000006ff */
[----:B------:R-:W1:Y:S01]  /*1d00*/  @P1 LDC R135, c[0x0][0x40c] ;  /* 0x00010300ff871b82 */ /* 0x000e620000000800 */
[----:B0-----:R-:W-:Y:S01]  /*1d10*/  @P1 FMUL.FTZ R143, R109, R110 ;  /* 0x0000006e6d8f1220 */ /* 0x001fe20000410000 */
[----:B------:R-:W-:Y:S02]  /*1d20*/  @P1 PRMT R110, R107, 0x7632, R110 ;  /* 0x000076326b6e1816 */ /* 0x000fe4000000006e */
[----:B------:R-:W-:Y:S02]  /*1d30*/  MOV R109, RZ ;  /* 0x000000ff006d7202 */ /* 0x000fe40000000f00 */
[----:B------:R-:W-:Y:S02]  /*1d40*/  @P1 SHF.L.U32 R110, R110, 0x10, RZ ;  /* 0x000000106e6e1819 */ /* 0x000fe400000006ff */
[----:B------:R-:W0:Y:S01]  /*1d50*/  @P1 LDC R137, c[0x0][0x40c] ;  /* 0x00010300ff891b82 */ /* 0x000e220000000800 */
[----:B--2---:R-:W-:Y:S01]  /*1d60*/  @P1 FMUL.FTZ R109, R108, R139 ;  /* 0x0000008b6c6d1220 */ /* 0x004fe20000410000 */
[----:B------:R-:W-:-:S06]  /*1d70*/  @P1 SHF.L.U32 R108, R104, 0x10, RZ ;  /* 0x00000010686c1819 */ /* 0x000fcc00000006ff */
[----:B------:R-:W2:Y:S01]  /*1d80*/  @P1 LDC R139, c[0x0][0x40c] ;  /* 0x00010300ff8b1b82 */ /* 0x000ea20000000800 */
[----:B---3--:R-:W-:Y:S01]  /*1d90*/  @P1 FMUL.FTZ R111, R110, R157 ;  /* 0x0000009d6e6f1220 */ /* 0x008fe20000410000 */
[----:B------:R-:W-:-:S06]  /*1da0*/  @P1 SHF.L.U32 R110, R106, 0x10, RZ ;  /* 0x000000106a6e1819 */ /* 0x000fcc00000006ff */
[----:B------:R-:W3:Y:S01]  /*1db0*/  @P1 LDC R157, c[0x0][0x40c] ;  /* 0x00010300ff9d1b82 */ /* 0x000ee20000000800 */
[----:B-1----:R-:W-:Y:S01]  /*1dc0*/  @P1 FMUL.FTZ R140, R108, R135 ;  /* 0x000000876c8c1220 */ /* 0x002fe20000410000 */
[----:B------:R-:W-:-:S05]  /*1dd0*/  @P1 SHF.L.U32 R108, R105, 0x10, RZ ;  /* 0x00000010696c1819 */ /* 0x000fca00000006ff */
[----:B0-----:R-:W-:Y:S01]  /*1de0*/  @P1 FMUL.FTZ R142, R108, R137 ;  /* 0x000000896c8e1220 */ /* 0x001fe20000410000 */
[----:B------:R-:W-:Y:S01]  /*1df0*/  MOV R108, RZ ;  /* 0x000000ff006c7202 */ /* 0x000fe20000000f00 */
[----:B--2---:R-:W-:Y:S01]  /*1e00*/  @P1 FMUL.FTZ R108, R110, R139 ;  /* 0x0000008b6e6c1220 */ /* 0x004fe20000410000 */
[----:B------:R-:W-:Y:S02]  /*1e10*/  HFMA2 R110, -RZ, RZ, 0, 0 ;  /* 0x00000000ff6e7431 */ /* 0x000fe400000001ff */
[----:B---3--:R-:W-:-:S07]  /*1e20*/  @P1 FMUL.FTZ R110, R134, R157 ;  /* 0x0000009d866e1220 */ /* 0x008fce0000410000 */
.L_x_21732:
        /* <DEDUP_REMOVED lines=10> */
.L_x_21734:
[----:B------:R-:W-:Y:S05]  /*1ed0*/  BSYNC.RECONVERGENT B0 ;  /* 0x0000000000007941 */ /* 0x000fea0003800200 */
.L_x_21733:
[----:B------:R-:W-:Y:S01]  /*1ee0*/  IADD3 R157, PT, PT, R133, 0xa0, RZ ;  /* 0x000000a0859d7810 */ /* 0x000fe20007ffe0ff */
[----:B------:R-:W-:Y:S06]  /*1ef0*/  @!P0 BRA `(.L_x_21735) ;  /* 0x0000000000888947 */ /* 0x000fec0003800000 */
[----:B------:R-:W1:Y:S02]  /*1f00*/  LDC.64 R158, c[0x0][0x3a0] ;  /* 0x0000e800ff9e7b82 */ /* 0x000e640000000a00 */
[----:B-1----:R-:W-:-:S05]  /*1f10*/  IMAD.WIDE.U32 R158, R157, 0x20, R158 ;  /* 0x000000209d9e7825 */ /* 0x002fca00078e009e */
[----:B------:R-:W2:Y:S04]  /*1f20*/  LDG.E.128 R136, desc[UR6][R158.64] ;  /* 0x000000069e887981 */ /* 0x000ea8000c1e1d00 */
[----:B0-----:R0:W3:Y:S01]  /*1f30*/  LDG.E.128 R132, desc[UR6][R158.64+0x10] ;  /* 0x000010069e847981 */ /* 0x0010e2000c1e1d00 */
        /* <DEDUP_REMOVED lines=30> */
.L_x_21735:
[----:B------:R-:W1:Y:S01]  /*2120*/  @P1 LDC R132, c[0x0][0x40c] ;  /* 0x00010300ff841b82 */ /* 0x000e620000000800 */
[----:B-----5:R-:W-:Y:S02]  /*2130*/  @P1 PRMT R3, R104, 0x7632, R3 ;  /* 0x0000763268031816 */ /* 0x020fe40000000003 */
[----:B------:R-:W-:Y:S02]  /*2140*/  CS2R R136, SRZ ;  /* 0x0000000000887805 */ /* 0x000fe4000001ff00 */
[----:B------:R-:W-:Y:S02]  /*2150*/  CS2R R138, SRZ ;  /* 0x00000000008a7805 */ /* 0x000fe4000001ff00 */
[----:B------:R-:W-:Y:S01]  /*2160*/  MOV R133, RZ ;  /* 0x000000ff00857202 */ /* 0x000fe20000000f00 */
[----:B0-----:R-:W-:Y:S01]  /*2170*/  HFMA2 R135, -RZ, RZ, 0, 0 ;  /* 0x00000000ff877431 */ /* 0x001fe200000001ff */
[----:B------:R-:W-:Y:S01]  /*2180*/  @P1 SHF.L.U32 R3, R3, 0x10, RZ ;  /* 0x0000001003031819 */ /* 0x000fe200000006ff */
[----:B------:R-:W0:Y:S08]  /*2190*/  @P1 LDC R134, c[0x0][0x40c] ;  /* 0x00010300ff861b82 */ /* 0x000e300000000800 */
        /* <DEDUP_REMOVED lines=8> */
[----:B------:R-:W-:-:S05]  /*2220*/  @P1 SHF.L.U32 R3, R3, 0x10, RZ ;  /* 0x0000001003031819 */ /* 0x000fca00000006ff */
[----:B------:R-:W3:Y:S01]  /*2230*/  @P1 LDC R158, c[0x0][0x40c] ;  /* 0x00010300ff9e1b82 */ /* 0x000ee20000000800 */
[----:B-1----:R-:W-:Y:S01]  /*2240*/  @P1 FMUL.FTZ R133, R3, R132 ;  /* 0x0000008403851220 */ /* 0x002fe20000410000 */
[----:B------:R-:W-:-:S06]  /*2250*/  @P1 PRMT R3, R107, 0x7632, R3 ;  /* 0x000076326b031816 */ /* 0x000fcc0000000003 */
[----:B------:R-:W1:Y:S01]  /*2260*/  @P1 LDC R132, c[0x0][0x40c] ;  /* 0x00010300ff841b82 */ /* 0x000e620000000800 */
[----:B------:R-:W-:-:S05]  /*2270*/  @P1 SHF.L.U32 R3, R3, 0x10, RZ ;  /* 0x0000001003031819 */ /* 0x000fca00000006ff */
[----:B0-----:R-:W-:Y:S01]  /*2280*/  @P1 FMUL.FTZ R135, R3, R134 ;  /* 0x0000008603871220 */ /* 0x001fe20000410000 */
[----:B------:R-:W-:Y:S01]  /*2290*/  @P1 SHF.L.U32 R3, R104, 0x10, RZ ;  /* 0x0000001068031819 */ /* 0x000fe200000006ff */
[----:B------:R-:W0:Y:S04]  /*22a0*/  @P1 LDC R134, c[0x0][0x40c] ;  /* 0x00010300ff861b82 */ /* 0x000e280000000800 */
[----:B-1----:R-:W-:Y:S01]  /*22b0*/  @P1 FMUL.FTZ R136, R3, R132 ;  /* 0x0000008403881220 */ /* 0x002fe20000410000 */
[----:B------:R-:W-:Y:S02]  /*22c0*/  @P1 SHF.L.U32 R3, R105, 0x10, RZ ;  /* 0x0000001069031819 */ /* 0x000fe400000006ff */
[----:B------:R-:W-:-:S03]  /*22d0*/  MOV R132, RZ ;  /* 0x000000ff00847202 */ /* 0x000fc60000000f00 */
[----:B0-----:R-:W-:Y:S01]  /*22e0*/  @P1 FMUL.FTZ R138, R3, R134 ;  /* 0x00000086038a1220 */ /* 0x001fe20000410000 */
[----:B------:R-:W-:Y:S01]  /*22f0*/  @P1 SHF.L.U32 R3, R106, 0x10, RZ ;  /* 0x000000106a031819 */ /* 0x000fe200000006ff */
[----:B------:R-:W-:-:S04]  /*2300*/  HFMA2 R134, -RZ, RZ, 0, 0 ;  /* 0x00000000ff867431 */ /* 0x000fc800000001ff */
[----:B--2---:R-:W-:Y:S01]  /*2310*/  @P1 FMUL.FTZ R132, R3, R156 ;  /* 0x0000009c03841220 */ /* 0x004fe20000410000 */
[----:B------:R-:W-:-:S05]  /*2320*/  @P1 SHF.L.U32 R3, R107, 0x10, RZ ;  /* 0x000000106b031819 */ /* 0x000fca00000006ff */
[----:B---3--:R-:W-:-:S07]  /*2330*/  @P1 FMUL.FTZ R134, R3, R158 ;  /* 0x0000009e03861220 */ /* 0x008fce0000410000 */
.L_x_21736:
        /* <DEDUP_REMOVED lines=171> */
.L_x_21752:
        /* <DEDUP_REMOVED lines=8> */
[----:B------:R-:W2:Y:S05]  /*2e70*/  @!P1 LDC.64 R156, c[0x0][0x3c8] ;  /* 0x0000f200ff9c9b82 */ /* 0x000eaa0000000a00 */
        /* <DEDUP_REMOVED lines=13> */
[C---:B------:R-:W-:Y:S01]  /*2f50*/  FMUL.FTZ R149, R3.reuse, R148 ;  /* 0x0000009403957220 */ /* 0x040fe20000410000 */
[C---:B------:R-:W-:Y:S01]  /*2f60*/  FMUL.FTZ R156, R3.reuse, R156 ;  /* 0x0000009c039c7220 */ /* 0x040fe20000410000 */
[----:B------:R-:W-:Y:S01]  /*2f70*/  FMUL.FTZ R151, R3, R150 ;  /* 0x0000009603977220 */ /* 0x000fe20000410000 */
[----:B------:R-:W-:Y:S02]  /*2f80*/  IMAD R148, R154, R155, RZ ;  /* 0x0000009b9a947224 */ /* 0x000fe400078e02ff */
[----:B------:R-:W-:Y:S01]  /*2f90*/  FFMA.FTZ R149, R149, R12, R60 ;  /* 0x0000000c95957223 */ /* 0x000fe2000001003c */
[----:B------:R-:W-:Y:S01]  /*2fa0*/  FFMA.FTZ R150, R156, R13, R61 ;  /* 0x0000000d9c967223 */ /* 0x000fe2000001003d */
[----:B------:R-:W1:Y:S01]  /*2fb0*/  LDC.64 R154, c[0x0][0x428] ;  /* 0x00010a00ff9a7b82 */ /* 0x000e620000000a00 */
[C---:B------:R-:W-:Y:S01]  /*2fc0*/  FADD.FTZ R4, -R152.reuse, R4 ;  /* 0x0000000498047221 */ /* 0x040fe20000010100 */
[----:B------:R-:W-:Y:S01]  /*2fd0*/  FADD.FTZ R156, -R152, R7 ;  /* 0x00000007989c7221 */ /* 0x000fe20000010100 */
[----:B------:R-:W-:Y:S01]  /*2fe0*/  FMUL.FTZ R158, R3, R158 ;  /* 0x0000009e039e7220 */ /* 0x000fe20000410000 */
[----:B------:R-:W-:Y:S01]  /*2ff0*/  F2FP.BF16.F32.PACK_AB R150, R150, R149 ;  /* 0x000000959696723e */ /* 0x000fe200000010ff */
[----:B------:R-:W-:Y:S01]  /*3000*/  FFMA.FTZ R151, R151, R14, R62 ;  /* 0x0000000e97977223 */ /* 0x000fe2000001003e */
[----:B------:R-:W-:Y:S01]  /*3010*/  SHF.R.S32.HI R149, RZ, 0x1f, R148 ;  /* 0x0000001fff957819 */ /* 0x000fe20000011494 */
[----:B------:R-:W-:Y:S01]  /*3020*/  FMUL.FTZ R156, R3, R156 ;  /* 0x0000009c039c7220 */ /* 0x000fe20000410000 */
[----:B------:R-:W-:Y:S01]  /*3030*/  FFMA.FTZ R158, R158, R15, R63 ;  /* 0x0000000f9e9e7223 */ /* 0x000fe2000001003f */
[C---:B------:R-:W-:Y:S01]  /*3040*/  FADD.FTZ R116, -R152.reuse, R116 ;  /* 0x0000007498747221 */ /* 0x040fe20000010100 */
[----:B------:R-:W-:Y:S01]  /*3050*/  LEA.HI R149, R149, R148, RZ, 0x3 ;  /* 0x0000009495957211 */ /* 0x000fe200078f18ff */
[C---:B------:R-:W-:Y:S01]  /*3060*/  FADD.FTZ R148, -R152.reuse, R6 ;  /* 0x0000000698947221 */ /* 0x040fe20000010100 */
[----:B------:R-:W-:Y:S01]  /*3070*/  FADD.FTZ R6, -R152, R5 ;  /* 0x0000000598067221 */ /* 0x000fe20000010100 */
[C---:B------:R-:W-:Y:S01]  /*3080*/  FMUL.FTZ R5, R3.reuse, R4 ;  /* 0x0000000403057220 */ /* 0x040fe20000410000 */
[----:B------:R-:W-:Y:S01]  /*3090*/  FFMA.FTZ R156, R156, R11, R59 ;  /* 0x0000000b9c9c7223 */ /* 0x000fe2000001003b */
[C---:B------:R-:W-:Y:S01]  /*30a0*/  FMUL.FTZ R7, R3.reuse, R148 ;  /* 0x0000009403077220 */ /* 0x040fe20000410000 */
[----:B------:R-:W-:Y:S01]  /*30b0*/  FMUL.FTZ R6, R3, R6 ;  /* 0x0000000603067220 */ /* 0x000fe20000410000 */
[----:B------:R-:W-:Y:S01]  /*30c0*/  FFMA.FTZ R5, R5, R8, R56 ;  /* 0x0000000805057223 */ /* 0x000fe20000010038 */
[----:B------:R-:W-:Y:S01]  /*30d0*/  LEA.HI.SX32 R4, R149, R0, 0x1d ;  /* 0x0000000095047211 */ /* 0x000fe200078feaff */
[----:B------:R-:W-:Y:S01]  /*30e0*/  FFMA.FTZ R7, R7, R10, R58 ;  /* 0x0000000a07077223 */ /* 0x000fe2000001003a */
[----:B------:R-:W-:Y:S01]  /*30f0*/  FFMA.FTZ R6, R6, R9, R57 ;  /* 0x0000000906067223 */ /* 0x000fe20000010039 */
[----:B------:R-:W-:Y:S01]  /*3100*/  F2FP.BF16.F32.PACK_AB R151, R158, R151 ;  /* 0x000000979e97723e */ /* 0x000fe200000010ff */
[C---:B------:R-:W-:Y:S01]  /*3110*/  FADD.FTZ R118, -R152.reuse, R118 ;  /* 0x0000007698767221 */ /* 0x040fe20000010100 */
[----:B------:R-:W-:Y:S01]  /*3120*/  FADD.FTZ R126, -R152, R126 ;  /* 0x0000007e987e7221 */ /* 0x000fe20000010100 */
[----:B------:R-:W-:Y:S01]  /*3130*/  F2FP.BF16.F32.PACK_AB R149, R156, R7 ;  /* 0x000000079c95723e */ /* 0x000fe200000010ff */
[----:B-1----:R-:W-:Y:S01]  /*3140*/  IMAD.WIDE.U32 R164, R4, 0x10, R154 ;  /* 0x0000001004a47825 */ /* 0x002fe200078e009a */
[----:B------:R-:W-:-:S03]  /*3150*/  F2FP.BF16.F32.PACK_AB R148, R6, R5 ;  /* 0x000000050694723e */ /* 0x000fc600000010ff */
        /* <DEDUP_REMOVED lines=18> */
[C---:B------:R-:W-:Y:S01]  /*3280*/  FADD.FTZ R130, -R152.reuse, R130 ;  /* 0x0000008298827221 */ /* 0x040fe20000010100 */
[C---:B------:R-:W-:Y:S01]  /*3290*/  FADD.FTZ R120, -R152.reuse, R120 ;  /* 0x0000007898787221 */ /* 0x040fe20000010100 */
[C---:B------:R-:W-:Y:S01]  /*32a0*/  FADD.FTZ R108, -R152.reuse, R108 ;  /* 0x0000006c986c7221 */ /* 0x040fe20000010100 */
[C---:B------:R-:W-:Y:S01]  /*32b0*/  FMUL.FTZ R116, R3.reuse, R121 ;  /* 0x0000007903747220 */ /* 0x040fe20000410000 */
[C---:B-1----:R-:W-:Y:S01]  /*32c0*/  FADD.FTZ R148, -R152.reuse, R131 ;  /* 0x0000008398947221 */ /* 0x042fe20000010100 */
[C---:B------:R-:W-:Y:S01]  /*32d0*/  FADD.FTZ R164, -R152.reuse, R119 ;  /* 0x0000007798a47221 */ /* 0x040fe20000010100 */
[C---:B------:R-:W-:Y:S01]  /*32e0*/  FMUL.FTZ R131, R3.reuse, R118 ;  /* 0x0000007603837220 */ /* 0x040fe20000410000 */
[C---:B------:R-:W-:Y:S01]  /*32f0*/  FMUL.FTZ R119, R3.reuse, R126 ;  /* 0x0000007e03777220 */ /* 0x040fe20000410000 */
[C---:B------:R-:W-:Y:S01]  /*3300*/  FMUL.FTZ R118, R3.reuse, R123 ;  /* 0x0000007b03767220 */ /* 0x040fe20000410000 */
        /* <DEDUP_REMOVED lines=33> */
[C---:B------:R-:W-:Y:S01]  /*3520*/  FMUL.FTZ R120, R3.reuse, R143 ;  /* 0x0000008f03787220 */ /* 0x040fe20000410000 */
[C---:B------:R-:W-:Y:S01]  /*3530*/  FMUL.FTZ R149, R3.reuse, R138 ;  /* 0x0000008a03957220 */ /* 0x040fe20000410000 */
[----:B------:R-:W-:Y:S01]  /*3540*/  FMUL.FTZ R130, R3, R139 ;  /* 0x0000008b03827220 */ /* 0x000fe20000410000 */
        /* <DEDUP_REMOVED lines=31> */
[C---:B0-----:R-:W-:Y:S01]  /*3740*/  IADD3 R161, PT, PT, R4.reuse, 0x20, RZ ;  /* 0x0000002004a17810 */ /* 0x041fe20007ffe0ff */
[----:B------:R-:W-:Y:S01]  /*3750*/  FFMA.FTZ R7, R7, R18, R66 ;  /* 0x0000001207077223 */ /* 0x000fe20000010042 */
[----:B------:R-:W-:Y:S01]  /*3760*/  IADD3 R159, PT, PT, R4, 0x40, RZ ;  /* 0x00000040049f7810 */ /* 0x000fe20007ffe0ff */
[----:B------:R-:W-:Y:S01]  /*3770*/  FFMA.FTZ R156, R156, R19, R67 ;  /* 0x000000139c9c7223 */ /* 0x000fe20000010043 */
[C---:B------:R-:W-:Y:S01]  /*3780*/  IADD3 R137, PT, PT, R4.reuse, 0x60, RZ ;  /* 0x0000006004897810 */ /* 0x040fe20007ffe0ff */
[----:B------:R-:W-:Y:S01]  /*3790*/  FFMA.FTZ R131, R131, R30, R78 ;  /* 0x0000001e83837223 */ /* 0x000fe2000001004e */
[----:B------:R-:W-:Y:S01]  /*37a0*/  IADD3 R133, PT, PT, R4, 0x80, RZ ;  /* 0x0000008004857810 */ /* 0x000fe20007ffe0ff */
[----:B------:R-:W-:Y:S01]  /*37b0*/  FFMA.FTZ R164, R164, R31, R79 ;  /* 0x0000001fa4a47223 */ /* 0x000fe2000001004f */
[----:B------:R-:W-:Y:S01]  /*37c0*/  IADD3 R109, PT, PT, R4, 0xa0, RZ ;  /* 0x000000a0046d7810 */ /* 0x000fe20007ffe0ff */
[----:B------:R-:W-:Y:S01]  /*37d0*/  FFMA.FTZ R4, R125, R24, R72 ;  /* 0x000000187d047223 */ /* 0x000fe20000010048 */
[----:B------:R-:W-:Y:S01]  /*37e0*/  F2FP.BF16.F32.PACK_AB R110, R3, R110 ;  /* 0x0000006e036e723e */ /* 0x000fe200000010ff */
        /* <DEDUP_REMOVED lines=30> */
[----:B------:R-:W-:Y:S01]  /*39d0*/  FFMA.FTZ R3, R126, R49, R97 ;  /* 0x000000317e037223 */ /* 0x000fe20000010061 */
[----:B------:R-:W-:Y:S02]  /*39e0*/  F2FP.BF16.F32.PACK_AB R109, R156, R7 ;  /* 0x000000079c6d723e */ /* 0x000fe400000010ff */
[----:B------:R-:W-:Y:S02]  /*39f0*/  F2FP.BF16.F32.PACK_AB R7, R164, R131 ;  /* 0x00000083a407723e */ /* 0x000fe400000010ff */
        /* <DEDUP_REMOVED lines=13> */
[----:B------:R-:W-:-:S05]  /*3ad0*/  F2FP.BF16.F32.PACK_AB R112, R3, R112 ;  /* 0x000000700370723e */ /* 0x000fca00000010ff */
[----:B------:R1:W-:Y:S02]  /*3ae0*/  STG.E.128 desc[UR6][R154.64], R112 ;  /* 0x000000709a007986 */ /* 0x0003e4000c101d06 */
.L_x_21739:
[----:B------:R-:W-:Y:S05]  /*3af0*/  BSYNC.RECONVERGENT B0 ;  /* 0x0000000000007941 */ /* 0x000fea0003800200 */
.L_x_21738:
[----:B-1----:R-:W1:Y:S02]  /*3b00*/  LDC.64 R4, c[0x0][0x380] ;  /* 0x0000e000ff047b82 */ /* 0x002e640000000a00 */
[----:B-1----:R-:W-:-:S04]  /*3b10*/  LEA R2, R4, R2, 0x2 ;  /* 0x0000000204027211 */ /* 0x002fc800078e10ff */
[----:B------:R-:W-:-:S13]  /*3b20*/  ISETP.GE.AND P0, PT, R2, R5, PT ;  /* 0x000000050200720c */ /* 0x000fda0003f06270 */
[----:B------:R-:W-:Y:S05]  /*3b30*/  @!P0 BRA `(.L_x_21740) ;  /* 0xffffffc800848947 */ /* 0x000fea000383ffff */
[----:B------:R-:W-:Y:S05]  /*3b40*/  EXIT ;  /* 0x000000000000794d */ /* 0x000fea0003800000 */
.L_x_21737:
        /* <DEDUP_REMOVED lines=8> */
.L_x_21742:
[----:B------:R-:W-:Y:S05]  /*3bd0*/  BSYNC B0 ;  /* 0x0000000000007941 */ /* 0x000fea0003800000 */
.L_x_21741:
        /* <DEDUP_REMOVED lines=10> */
.L_x_21743:
[----:B------:R-:W-:Y:S01]  /*3c80*/  HFMA2 R158, -RZ, RZ, 0, 2.384185791015625e-07 ;  /* 0x00000004ff9e7431 */ /* 0x000fe200000001ff */
[----:B------:R-:W-:-:S05]  /*3c90*/  MOV R160, R164 ;  /* 0x000000a400a07202 */ /* 0x000fca0000000f00 */
[----:B------:R-:W-:-:S05]  /*3ca0*/  FADD.FTZ R160, R159, R160 ;  /* 0x000000a09fa07221 */ /* 0x000fca0000010000 */
[----:B------:R-:W-:-:S07]  /*3cb0*/  MOV R163, R160 ;  /* 0x000000a000a37202 */ /* 0x000fce0000000f00 */
[----:B------:R-:W-:Y:S05]  /*3cc0*/  WARPSYNC.COLLECTIVE R156, `(.L_x_21744) ;  /* 0x000000009c087348 */ /* 0x000fea0003c00000 */
[----:B------:R0:W1:Y:S02]  /*3cd0*/  SHFL.BFLY P0, R164, R163, R158, R157 ;  /* 0x0c00009ea3a47389 */ /* 0x000064000000009d */
[----:B01----:R-:W-:Y:S05]  /*3ce0*/  ENDCOLLECTIVE ;  /* 0x000000000000791b */ /* 0x003fea0003800000 */
.L_x_21744:
[----:B------:R-:W-:Y:S01]  /*3cf0*/  HFMA2 R158, -RZ, RZ, 0, 4.76837158203125e-07 ;  /* 0x00000008ff9e7431 */ /* 0x000fe200000001ff */
[----:B------:R-:W-:-:S05]  /*3d00*/  MOV R3, R164 ;  /* 0x000000a400037202 */ /* 0x000fca0000000f00 */
[----:B------:R-:W-:-:S05]  /*3d10*/  FADD.FTZ R161, R160, R3 ;  /* 0x00000003a0a17221 */ /* 0x000fca0000010000 */
[----:B------:R-:W-:-:S07]  /*3d20*/  MOV R163, R161 ;  /* 0x000000a100a37202 */ /* 0x000fce0000000f00 */
[----:B------:R-:W-:Y:S05]  /*3d30*/  WARPSYNC.COLLECTIVE R156, `(.L_x_21745) ;  /* 0x000000009c087348 */ /* 0x000fea0003c00000 */
[----:B------:R0:W1:Y:S02]  /*3d40*/  SHFL.BFLY P0, R164, R163, R158, R157 ;  /* 0x0c00009ea3a47389 */ /* 0x000064000000009d */
[----:B01----:R-:W-:Y:S05]  /*3d50*/  ENDCOLLECTIVE ;  /* 0x000000000000791b */ /* 0x003fea0003800000 */
.L_x_21745:
[----:B------:R-:W-:Y:S01]  /*3d60*/  HFMA2 R158, -RZ, RZ, 0, 9.5367431640625e-07 ;  /* 0x00000010ff9e7431 */ /* 0x000fe200000001ff */
[----:B------:R-:W-:-:S05]  /*3d70*/  MOV R162, R164 ;  /* 0x000000a400a27202 */ /* 0x000fca0000000f00 */
[----:B------:R-:W-:-:S05]  /*3d80*/  FADD.FTZ R162, R161, R162 ;  /* 0x000000a2a1a27221 */ /* 0x000fca0000010000 */
[----:B------:R-:W-:-:S07]  /*3d90*/  MOV R163, R162 ;  /* 0x000000a200a37202 */ /* 0x000fce0000000f00 */
[----:B------:R-:W-:Y:S05]  /*3da0*/  WARPSYNC.COLLECTIVE R156, `(.L_x_21746) ;  /* 0x000000009c087348 */ /* 0x000fea0003c00000 */
[----:B------:R0:W1:Y:S02]  /*3db0*/  SHFL.BFLY P0, R164, R163, R158, R157 ;  /* 0x0c00009ea3a47389 */ /* 0x000064000000009d */
[----:B01----:R-:W-:Y:S05]  /*3dc0*/  ENDCOLLECTIVE ;  /* 0x000000000000791b */ /* 0x003fea0003800000 */
.L_x_21746:
        /* <DEDUP_REMOVED lines=105> */
.L_x_21747:
[----:B------:R-:W-:Y:S01]  /*4460*/  HFMA2 R158, -RZ, RZ, 0, 1.1920928955078125e-07 ;  /* 0x00000002ff9e7431 */ /* 0x000fe200000001ff */
[----:B------:R-:W-:-:S05]  /*4470*/  MOV R160, R164 ;  /* 0x000000a400a07202 */ /* 0x000fca0000000f00 */
[----:B------:R-:W-:-:S05]  /*4480*/  FADD.FTZ R160, R3, R160 ;  /* 0x000000a003a07221 */ /* 0x000fca0000010000 */
[----:B------:R-:W-:-:S07]  /*4490*/  MOV R163, R160 ;  /* 0x000000a000a37202 */ /* 0x000fce0000000f00 */
[----:B------:R-:W-:Y:S05]  /*44a0*/  WARPSYNC.COLLECTIVE R156, `(.L_x_21748) ;  /* 0x000000009c087348 */ /* 0x000fea0003c00000 */
[----:B------:R0:W1:Y:S02]  /*44b0*/  SHFL.BFLY P0, R164, R163, R158, R157 ;  /* 0x0c00009ea3a47389 */ /* 0x000064000000009d */
[----:B01----:R-:W-:Y:S05]  /*44c0*/  ENDCOLLECTIVE ;  /* 0x000000000000791b */ /* 0x003fea0003800000 */
.L_x_21748:
[----:B------:R-:W-:Y:S01]  /*44d0*/  HFMA2 R158, -RZ, RZ, 0, 2.384185791015625e-07 ;  /* 0x00000004ff9e7431 */ /* 0x000fe200000001ff */
[----:B------:R-:W-:-:S05]  /*44e0*/  MOV R159, R164 ;  /* 0x000000a4009f7202 */ /* 0x000fca0000000f00 */
[----:B------:R-:W-:-:S05]  /*44f0*/  FADD.FTZ R159, R160, R159 ;  /* 0x0000009fa09f7221 */ /* 0x000fca0000010000 */
[----:B------:R-:W-:-:S07]  /*4500*/  MOV R163, R159 ;  /* 0x0000009f00a37202 */ /* 0x000fce0000000f00 */
[----:B------:R-:W-:Y:S05]  /*4510*/  WARPSYNC.COLLECTIVE R156, `(.L_x_21749) ;  /* 0x000000009c087348 */ /* 0x000fea0003c00000 */
[----:B------:R0:W1:Y:S02]  /*4520*/  SHFL.BFLY P0, R164, R163, R158, R157 ;  /* 0x0c00009ea3a47389 */ /* 0x000064000000009d */
[----:B01----:R-:W-:Y:S05]  /*4530*/  ENDCOLLECTIVE ;  /* 0x000000000000791b */ /* 0x003fea0003800000 */
.L_x_21749:
[----:B------:R-:W-:Y:S01]  /*4540*/  HFMA2 R158, -RZ, RZ, 0, 4.76837158203125e-07 ;  /* 0x00000008ff9e7431 */ /* 0x000fe200000001ff */
[----:B------:R-:W-:-:S05]  /*4550*/  MOV R162, R164 ;  /* 0x000000a400a27202 */ /* 0x000fca0000000f00 */
[----:B------:R-:W-:-:S05]  /*4560*/  FADD.FTZ R162, R159, R162 ;  /* 0x000000a29fa27221 */ /* 0x000fca0000010000 */
[----:B------:R-:W-:-:S07]  /*4570*/  MOV R163, R162 ;  /* 0x000000a200a37202 */ /* 0x000fce0000000f00 */
[----:B------:R-:W-:Y:S05]  /*4580*/  WARPSYNC.COLLECTIVE R156, `(.L_x_21750) ;  /* 0x000000009c087348 */ /* 0x000fea0003c00000 */
[----:B------:R0:W1:Y:S02]  /*4590*/  SHFL.BFLY P0, R164, R163, R158, R157 ;  /* 0x0c00009ea3a47389 */ /* 0x000064000000009d */
[----:B01----:R-:W-:Y:S05]  /*45a0*/  ENDCOLLECTIVE ;  /* 0x000000000000791b */ /* 0x003fea0003800000 */
.L_x_21750:
[----:B------:R-:W-:Y:S01]  /*45b0*/  HFMA2 R158, -RZ, RZ, 0, 9.5367431640625e-07 ;  /* 0x00000010ff9e7431 */ /* 0x000fe200000001ff */
[----:B------:R-:W-:-:S05]  /*45c0*/  MOV R161, R164 ;  /* 0x000000a400a17202 */ /* 0x000fca0000000f00 */
[----:B------:R-:W-:-:S05]  /*45d0*/  FADD.FTZ R161, R162, R161 ;  /* 0x000000a1a2a17221 */ /* 0x000fca0000010000 */
[----:B------:R-:W-:-:S07]  /*45e0*/  MOV R163, R161 ;  /* 0x000000a100a37202 */ /* 0x000fce0000000f00 */
[----:B------:R-:W-:Y:S05]  /*45f0*/  WARPSYNC.COLLECTIVE R156, `(.L_x_21751) ;  /* 0x000000009c087348 */ /* 0x000fea0003c00000 */
[----:B------:R0:W1:Y:S02]  /*4600*/  SHFL.BFLY P0, R164, R163, R158, R157 ;  /* 0x0c00009ea3a47389 */ /* 0x000064000000009d */
[----:B01----:R-:W-:Y:S05]  /*4610*/  ENDCOLLECTIVE ;  /* 0x000000000000791b */ /* 0x003fea0003800000 */
.L_x_21751:
[----:B------:R-:W-:Y:S05]  /*4620*/  BRA `(.L_x_21752) ;  /* 0xffffffe400f07947 */ /* 0x000fea000383ffff */
.L_x_21753:
        /* <DEDUP_REMOVED lines=13> */
.L_x_54395:


//--------------------- .text._ZN10layer_norm13ln_fwd_kernelINS_13Kernel_traitsIf13__nv_bfloat16fS2_fjLj1536ELj1ELj4ELj1ELj16ENS_18Kernel_traits_baseILj1536EfS2_fS2_fjLj128EEEEELb0ELb1ELb0ELb0EEEvNS_9FwdParamsE --------------------------
	.section	.text._ZN10layer_norm13ln_fwd_kernelINS_13Kernel_traitsIf13__nv_bfloat16fS2_fjLj1536ELj1ELj4ELj1ELj16ENS_18Kernel_traits_baseILj1536EfS2_fS2_fjLj128EEEEELb0ELb1ELb0ELb0EEEvNS_9FwdParamsE,"ax",@progbits
	.align	128
        .global         _ZN10layer_norm13ln_fwd_kernelINS_13Kernel_traitsIf13__nv_bfloat16fS2_fjLj1536ELj1ELj4ELj1ELj16ENS_18Kernel_traits_baseILj1536EfS2_fS2_fjLj128EEEEELb0ELb1ELb0ELb0EEEvNS_9FwdParamsE
        .type           _ZN10layer_norm13ln_fwd_kernelINS_13Kernel_traitsIf13__nv_bfloat16fS2_fjLj1536ELj1ELj4ELj1ELj16ENS_18Kernel_traits_baseILj1536EfS2_fS2_fjLj128EEEEELb0ELb1ELb0ELb0EEEvNS_9FwdParamsE,@function
        .size           _ZN10layer_norm13ln_fwd_kernelINS_13Kernel_traitsIf13__nv_bfloat16fS2_fjLj1536ELj1ELj4ELj1ELj16ENS_18Kernel_traits_baseILj1536EfS2_fS2_fjLj128EEEEELb0ELb1ELb0ELb0EEEvNS_9FwdParamsE,(.L_x_54396 - _ZN10layer_norm13ln_fwd_kernelINS_13Kernel_traitsIf13__nv_bfloat16fS2_fjLj1536ELj1ELj4ELj1ELj16ENS_18Kernel_traits_baseILj1536EfS2_fS2_fjLj128EEEEELb0ELb1ELb0ELb0EEEvNS_9FwdParamsE)
        .other          _ZN10layer_norm13ln_fwd_kernelINS_13Kernel_traitsIf13__nv_bfloat16fS2_fjLj1536ELj1ELj4ELj1ELj16ENS_18Kernel_traits_baseILj1536EfS2_fS2_fjLj128EEEEELb0ELb1ELb0ELb0EEEvNS_9FwdParamsE,@"STO_CUDA_ENTRY STV_DEFAULT"
_ZN10layer_norm13ln_fwd_kernelINS_13Kernel_traitsIf13__nv_bfloat16fS2_fjLj1536ELj1ELj4ELj1ELj16ENS_18Kernel_traits_baseILj1536EfS2_fS2_fjLj128EEEEELb0ELb1ELb0ELb0EEEvNS_9FwdParamsE:
.text._ZN10layer_norm13ln_fwd_kernelINS_13Kernel_traitsIf13__nv_bfloat16fS2_fjLj1536ELj1ELj4ELj1ELj16ENS_18Kernel_traits_baseILj1536EfS2_fS2_fjLj128EEEEELb0ELb1ELb0ELb0EEEvNS_9FwdParamsE:
        /* <DEDUP_REMOVED lines=100> */
.L_x_21755:
        /* <DEDUP_REMOVED lines=10> */
[----:B0-----:R-:W-:-:S07]  /*06e0*/  @P0 IMAD.WIDE.U32 R36, R148, 0x20, R36 ;  /* 0x0000002094240825 */ /* 0x001fce00078e0024 */
[----:B------:R-:W0:Y:S01]  /*06f0*/  @P2 LDC.64 R60, c[0x0][0x3d0] ;  /* 0x0000f400ff3c2b82 */ /* 0x000e220000000a00 */
[C---:B-1----:R-:W-:Y:S01]  /*0700*/  @P0 IMAD.WIDE.U32 R38, R148.reuse, 0x20, R38 ;  /* 0x0000002094260825 */ /* 0x042fe200078e0026 */
[----:B------:R-:W-:Y:S01]  /*0710*/  @P0 LOP3.LUT R148, R148, 0x20, RZ, 0xfc, !PT ;  /* 0x0000002094940812 */ /* 0x000fe200078efcff */
[----:B------:R-:W5:Y:S05]  /*0720*/  @P0 LDG.E.128 R144, desc[UR6][R36.64] ;  /* 0x0000000624900981 */ /* 0x000f6a000c1e1d00 */
[----:B------:R-:W1:Y:S01]  /*0730*/  @P2 LDC.64 R64, c[0x0][0x3e8] ;  /* 0x0000fa00ff402b82 */ /* 0x000e620000000a00 */
[C---:B--2---:R-:W-:Y:S01]  /*0740*/  @P1 IMAD.WIDE.U32 R40, R148.reuse, 0x20, R40 ;  /* 0x0000002094281825 */ /* 0x044fe200078e0028 */
[----:B------:R-:W5:Y:S06]  /*0750*/  @P0 LDG.E.128 R140, desc[UR6][R36.64+0x10] ;  /* 0x00001006248c0981 */ /* 0x000f6c000c1e1d00 */
[----:B------:R-:W2:Y:S01]  /*0760*/  @P3 LDC.64 R84, c[0x0][0x3d0] ;  /* 0x0000f400ff543b82 */ /* 0x000ea20000000a00 */
[C---:B---3--:R-:W-:Y:S01]  /*0770*/  @P1 IMAD.WIDE.U32 R42, R148.reuse, 0x20, R42 ;  /* 0x00000020942a1825 */ /* 0x048fe200078e002a */
[----:B------:R-:W-:Y:S01]  /*0780*/  @P1 IADD3 R148, PT, PT, R148, 0x20, RZ ;  /* 0x0000002094941810 */ /* 0x000fe20007ffe0ff */
[----:B------:R-:W5:Y:S05]  /*0790*/  @P0 LDG.E.128 R128, desc[UR6][R38.64] ;  /* 0x0000000626800981 */ /* 0x000f6a000c1e1d00 */
[----:B------:R-:W3:Y:S01]  /*07a0*/  @P3 LDC.64 R86, c[0x0][0x3e8] ;  /* 0x0000fa00ff563b82 */ /* 0x000ee20000000a00 */
[C---:B0-----:R-:W-:Y:S01]  /*07b0*/  @P2 IMAD.WIDE.U32 R62, R148.reuse, 0x20, R60 ;  /* 0x00000020943e2825 */ /* 0x041fe200078e003c */
[----:B------:R0:W5:Y:S06]  /*07c0*/  @P0 LDG.E.128 R124, desc[UR6][R38.64+0x10] ;  /* 0x00001006267c0981 */ /* 0x00016c000c1e1d00 */
[----:B------:R-:W4:Y:S01]  /*07d0*/  @P4 LDC.64 R88, c[0x0][0x3d0] ;  /* 0x0000f400ff584b82 */ /* 0x000f220000000a00 */
[C---:B-1----:R-:W-:Y:S01]  /*07e0*/  @P2 IMAD.WIDE.U32 R66, R148.reuse, 0x20, R64 ;  /* 0x0000002094422825 */ /* 0x042fe200078e0040 */
[----:B------:R-:W-:Y:S01]  /*07f0*/  @P2 IADD3 R148, PT, PT, R148, 0x20, RZ ;  /* 0x0000002094942810 */ /* 0x000fe20007ffe0ff */
[----:B------:R-:W5:Y:S05]  /*0800*/  @P1 LDG.E.128 R120, desc[UR6][R40.64] ;  /* 0x0000000628781981 */ /* 0x000f6a000c1e1d00 */
[----:B------:R-:W1:Y:S01]  /*0810*/  @P4 LDC.64 R90, c[0x0][0x3e8] ;  /* 0x0000fa00ff5a4b82 */ /* 0x000e620000000a00 */
[C---:B--2---:R-:W-:Y:S01]  /*0820*/  @P3 IMAD.WIDE.U32 R84, R148.reuse, 0x20, R84 ;  /* 0x0000002094543825 */ /* 0x044fe200078e0054 */
[----:B------:R2:W5:Y:S06]  /*0830*/  @P1 LDG.E.128 R116, desc[UR6][R40.64+0x10] ;  /* 0x0000100628741981 */ /* 0x00056c000c1e1d00 */
[----:B------:R-:W1:Y:S01]  /*0840*/  @P5 LDC.64 R108, c[0x0][0x3d0] ;  /* 0x0000f400ff6c5b82 */ /* 0x000e620000000a00 */
[C---:B---3--:R-:W-:Y:S01]  /*0850*/  @P3 IMAD.WIDE.U32 R86, R148.reuse, 0x20, R86 ;  /* 0x0000002094563825 */ /* 0x048fe200078e0056 */
[----:B------:R-:W-:Y:S01]  /*0860*/  @P3 IADD3 R148, PT, PT, R148, 0x20, RZ ;  /* 0x0000002094943810 */ /* 0x000fe20007ffe0ff */
[----:B------:R-:W5:Y:S05]  /*0870*/  @P1 LDG.E.128 R104, desc[UR6][R42.64] ;  /* 0x000000062a681981 */ /* 0x000f6a000c1e1d00 */
[----:B------:R-:W3:Y:S01]  /*0880*/  @P5 LDC.64 R110, c[0x0][0x3e8] ;  /* 0x0000fa00ff6e5b82 */ /* 0x000ee20000000a00 */
[----:B----4-:R-:W-:Y:S01]  /*0890*/  @P4 IMAD.WIDE.U32 R88, R148, 0x20, R88 ;  /* 0x0000002094584825 */ /* 0x010fe200078e0058 */
[----:B------:R4:W5:Y:S01]  /*08a0*/  @P1 LDG.E.128 R100, desc[UR6][R42.64+0x10] ;  /* 0x000010062a641981 */ /* 0x000962000c1e1d00 */
[----:B0-----:R-:W-:-:S02]  /*08b0*/  CS2R R38, SRZ ;  /* 0x0000000000267805 */ /* 0x001fc4000001ff00 */
[----:B------:R-:W-:Y:S02]  /*08c0*/  CS2R R36, SRZ ;  /* 0x0000000000247805 */ /* 0x000fe4000001ff00 */
[----:B--2---:R-:W-:Y:S01]  /*08d0*/  CS2R R40, SRZ ;  /* 0x0000000000287805 */ /* 0x004fe2000001ff00 */
[----:B------:R-:W5:Y:S01]  /*08e0*/  @P2 LDG.E.128 R96, desc[UR6][R62.64] ;  /* 0x000000063e602981 */ /* 0x000f62000c1e1d00 */
[C---:B-1----:R-:W-:Y:S01]  /*08f0*/  @P4 IMAD.WIDE.U32 R90, R148.reuse, 0x20, R90 ;  /* 0x00000020945a4825 */ /* 0x042fe200078e005a */
[----:B------:R-:W-:Y:S02]  /*0900*/  @P4 IADD3 R148, PT, PT, R148, 0x20, RZ ;  /* 0x0000002094944810 */ /* 0x000fe40007ffe0ff */
[----:B------:R0:W5:Y:S01]  /*0910*/  @P2 LDG.E.128 R92, desc[UR6][R62.64+0x10] ;  /* 0x000010063e5c2981 */ /* 0x000162000c1e1d00 */
[----:B------:R-:W-:Y:S02]  /*0920*/  CS2R R114, SRZ ;  /* 0x0000000000727805 */ /* 0x000fe4000001ff00 */
[----:B----4-:R-:W-:-:S02]  /*0930*/  CS2R R42, SRZ ;  /* 0x00000000002a7805 */ /* 0x010fc4000001ff00 */
[----:B------:R-:W-:Y:S01]  /*0940*/  CS2R R112, SRZ ;  /* 0x0000000000707805 */ /* 0x000fe2000001ff00 */
[----:B------:R-:W5:Y:S01]  /*0950*/  @P2 LDG.E.128 R80, desc[UR6][R66.64] ;  /* 0x0000000642502981 */ /* 0x000f62000c1e1d00 */
[C---:B------:R-:W-:Y:S01]  /*0960*/  @P5 IMAD.WIDE.U32 R60, R148.reuse, 0x20, R108 ;  /* 0x00000020943c5825 */ /* 0x040fe200078e006c */
[----:B------:R-:W-:Y:S02]  /*0970*/  CS2R R108, SRZ ;  /* 0x00000000006c7805 */ /* 0x000fe4000001ff00 */
[----:B------:R1:W5:Y:S01]  /*0980*/  @P2 LDG.E.128 R76, desc[UR6][R66.64+0x10] ;  /* 0x00001006424c2981 */ /* 0x000362000c1e1d00 */
[----:B------:R-:W-:Y:S02]  /*0990*/  CS2R R134, SRZ ;  /* 0x0000000000867805 */ /* 0x000fe4000001ff00 */
[----:B------:R-:W-:Y:S02]  /*09a0*/  CS2R R132, SRZ ;  /* 0x0000000000847805 */ /* 0x000fe4000001ff00 */
[----:B------:R-:W-:Y:S01]  /*09b0*/  CS2R R138, SRZ ;  /* 0x00000000008a7805 */ /* 0x000fe2000001ff00 */
[----:B------:R-:W5:Y:S01]  /*09c0*/  @P3 LDG.E.128 R72, desc[UR6][R84.64] ;  /* 0x0000000654483981 */ /* 0x000f62000c1e1d00 */
[----:B---3--:R-:W-:Y:S01]  /*09d0*/  @P5 IMAD.WIDE.U32 R64, R148, 0x20, R110 ;  /* 0x0000002094405825 */ /* 0x008fe200078e006e */
[----:B0-----:R-:W-:-:S02]  /*09e0*/  CS2R R62, SRZ ;  /* 0x00000000003e7805 */ /* 0x001fc4000001ff00 */
[----:B------:R0:W5:Y:S01]  /*09f0*/  @P3 LDG.E.128 R68, desc[UR6][R84.64+0x10] ;  /* 0x0000100654443981 */ /* 0x000162000c1e1d00 */
[----:B------:R-:W-:Y:S02]  /*0a00*/  CS2R R110, SRZ ;  /* 0x00000000006e7805 */ /* 0x000fe4000001ff00 */
[----:B-1----:R-:W-:Y:S02]  /*0a10*/  CS2R R66, SRZ ;  /* 0x0000000000427805 */ /* 0x002fe4000001ff00 */
[----:B------:R-:W-:Y:S01]  /*0a20*/  CS2R R136, SRZ ;  /* 0x0000000000887805 */ /* 0x000fe2000001ff00 */
[----:B------:R-:W5:Y:S01]  /*0a30*/  @P3 LDG.E.128 R56, desc[UR6][R86.64] ;  /* 0x0000000656383981 */ /* 0x000f62000c1e1d00 */
[----:B------:R-:W-:Y:S02]  /*0a40*/  @P5 CS2R R14, SRZ ;  /* 0x00000000000e5805 */ /* 0x000fe4000001ff00 */
[----:B------:R-:W-:Y:S02]  /*0a50*/  @P5 CS2R R12, SRZ ;  /* 0x00000000000c5805 */ /* 0x000fe4000001ff00 */
[----:B------:R-:W-:Y:S01]  /*0a60*/  @P5 CS2R R18, SRZ ;  /* 0x0000000000125805 */ /* 0x000fe2000001ff00 */
[----:B------:R1:W5:Y:S01]  /*0a70*/  @P3 LDG.E.128 R52, desc[UR6][R86.64+0x10] ;  /* 0x0000100656343981 */ /* 0x000362000c1e1d00 */
[----:B------:R-:W-:-:S02]  /*0a80*/  @P5 CS2R R16, SRZ ;  /* 0x0000000000105805 */ /* 0x000fc4000001ff00 */
[----:B0-----:R-:W-:Y:S01]  /*0a90*/  CS2R R84, SRZ ;  /* 0x0000000000547805 */ /* 0x001fe2000001ff00 */
[----:B------:R-:W5:Y:S04]  /*0aa0*/  @P4 LDG.E.128 R48, desc[UR6][R88.64] ;  /* 0x0000000658304981 */ /* 0x000f68000c1e1d00 */
[----:B------:R0:W5:Y:S01]  /*0ab0*/  @P4 LDG.E.128 R44, desc[UR6][R88.64+0x10] ;  /* 0x00001006582c4981 */ /* 0x000162000c1e1d00 */
[----:B-1----:R-:W-:-:S03]  /*0ac0*/  CS2R R86, SRZ ;  /* 0x0000000000567805 */ /* 0x002fc6000001ff00 */
[----:B------:R-:W5:Y:S04]  /*0ad0*/  @P4 LDG.E.128 R32, desc[UR6][R90.64] ;  /* 0x000000065a204981 */ /* 0x000f68000c1e1d00 */
[----:B------:R1:W5:Y:S01]  /*0ae0*/  @P4 LDG.E.128 R28, desc[UR6][R90.64+0x10] ;  /* 0x000010065a1c4981 */ /* 0x000362000c1e1d00 */
[----:B0-----:R-:W-:-:S03]  /*0af0*/  CS2R R88, SRZ ;  /* 0x0000000000587805 */ /* 0x001fc6000001ff00 */
[----:B------:R-:W5:Y:S04]  /*0b00*/  @P5 LDG.E.128 R24, desc[UR6][R60.64] ;  /* 0x000000063c185981 */ /* 0x000f68000c1e1d00 */
[----:B------:R0:W5:Y:S01]  /*0b10*/  @P5 LDG.E.128 R20, desc[UR6][R60.64+0x10] ;  /* 0x000010063c145981 */ /* 0x000162000c1e1d00 */
[----:B-1----:R-:W-:-:S03]  /*0b20*/  CS2R R90, SRZ ;  /* 0x00000000005a7805 */ /* 0x002fc6000001ff00 */
[----:B------:R-:W5:Y:S04]  /*0b30*/  @P5 LDG.E.128 R8, desc[UR6][R64.64] ;  /* 0x0000000640085981 */ /* 0x000f68000c1e1d00 */
[----:B------:R1:W5:Y:S01]  /*0b40*/  @P5 LDG.E.128 R4, desc[UR6][R64.64+0x10] ;  /* 0x0000100640045981 */ /* 0x000362000c1e1d00 */
[----:B0-----:R-:W-:Y:S02]  /*0b50*/  CS2R R60, SRZ ;  /* 0x00000000003c7805 */ /* 0x001fe4000001ff00 */
[----:B-1----:R-:W-:-:S07]  /*0b60*/  CS2R R64, SRZ ;  /* 0x0000000000407805 */ /* 0x002fce000001ff00 */
.L_x_21756:
[----:B------:R-:W-:Y:S05]  /*0b70*/  BSYNC.RECONVERGENT B0 ;  /* 0x0000000000007941 */ /* 0x000fea0003800200 */
.L_x_21754:
        /* <DEDUP_REMOVED lines=14> */
.L_x_21794:
[----:B0-234-:R-:W0:Y:S02]  /*0c60*/  @P5 LDC.64 R208, c[0x0][0x3e0] ;  /* 0x0000f800ffd05b82 */ /* 0x01de240000000a00 */
[----:B0-----:R-:W-:-:S06]  /*0c70*/  @P5 IMAD.WIDE R208, R204, 0x2, R208 ;  /* 0x00000002ccd05825 */ /* 0x001fcc00078e02d0 */
        /* <DEDUP_REMOVED lines=24> */
[C---:B------:R-:W-:Y:S01]  /*0e00*/  PRMT R206, R198.reuse, 0x7632, R206 ;  /* 0x00007632c6ce7816 */ /* 0x040fe200000000ce */
[----:B------:R-:W-:Y:S01]  /*0e10*/  FMUL.FTZ R203, R203, R0 ;  /* 0x00000000cbcb7220 */ /* 0x000fe20000410000 */
        /* <DEDUP_REMOVED lines=9> */
[----:B0-----:R-:W-:Y:S01]  /*0eb0*/  SHF.L.U32 R201, R206, 0x10, RZ ;  /* 0x00000010cec97819 */ /* 0x001fe200000006ff */
[-C--:B------:R-:W-:Y:S01]  /*0ec0*/  FMUL.FTZ R196, R197, R0.reuse ;  /* 0x00000000c5c47220 */ /* 0x080fe20000410000 */
[----:B------:R-:W-:Y:S01]  /*0ed0*/  SHF.L.U32 R213, R198, 0x10, RZ ;  /* 0x00000010c6d57819 */ /* 0x000fe200000006ff */
[----:B------:R-:W-:-:S02]  /*0ee0*/  FMUL.FTZ R198, R199, R0 ;  /* 0x00000000c7c67220 */ /* 0x000fc40000410000 */
[-C--:B------:R-:W-:Y:S02]  /*0ef0*/  FMUL.FTZ R206, R201, R0.reuse ;  /* 0x00000000c9ce7220 */ /* 0x080fe40000410000 */
[----:B------:R-:W-:Y:S01]  /*0f00*/  FMUL.FTZ R208, R213, R0 ;  /* 0x00000000d5d07220 */ /* 0x000fe20000410000 */
[----:B--2---:R-:W-:Y:S01]  /*0f10*/  FFMA.FTZ R200, R203, R128, R152 ;  /* 0x00000080cbc87223 */ /* 0x004fe20000010098 */
[----:B------:R-:W-:Y:S01]  /*0f20*/  FFMA.FTZ R201, R196, R129, R153 ;  /* 0x00000081c4c97223 */ /* 0x000fe20000010099 */
[----:B------:R-:W-:Y:S01]  /*0f30*/  FFMA.FTZ R203, R198, R131, R155 ;  /* 0x00000083c6cb7223 */ /* 0x000fe2000001009b */
[----:B------:R-:W-:Y:S01]  /*0f40*/  FFMA.FTZ R202, R207, R130, R154 ;  /* 0x00000082cfca7223 */ /* 0x000fe2000001009a */
[----:B---3--:R-:W-:Y:S01]  /*0f50*/  FFMA.FTZ R196, R209, R124, R148 ;  /* 0x0000007cd1c47223 */ /* 0x008fe20000010094 */
[----:B------:R-:W-:Y:S01]  /*0f60*/  FFMA.FTZ R197, R206, R125, R149 ;  /* 0x0000007dcec57223 */ /* 0x000fe20000010095 */
[----:B------:R-:W-:Y:S01]  /*0f70*/  FFMA.FTZ R198, R211, R126, R150 ;  /* 0x0000007ed3c67223 */ /* 0x000fe20000010096 */
[----:B------:R-:W-:Y:S01]  /*0f80*/  FFMA.FTZ R199, R208, R127, R151 ;  /* 0x0000007fd0c77223 */ /* 0x000fe20000010097 */
[----:B------:R-:W-:Y:S06]  /*0f90*/  BRA `(.L_x_21760) ;  /* 0x0000000000707947 */ /* 0x000fec0003800000 */
.L_x_21759:
        /* <DEDUP_REMOVED lines=27> */
[----:B------:R-:W-:-:S07]  /*1150*/  FMUL.FTZ R199, R212, R127 ;  /* 0x0000007fd4c77220 */ /* 0x000fce0000410000 */
.L_x_21760:
[----:B------:R-:W0:Y:S01]  /*1160*/  LDC.64 R208, c[0x0][0x3a8] ;  /* 0x0000ea00ffd07b82 */ /* 0x000e220000000a00 */
[C---:B------:R-:W-:Y:S01]  /*1170*/  IADD3 R206, PT, PT, R205.reuse, 0x20, RZ ;  /* 0x00000020cdce7810 */ /* 0x040fe20007ffe0ff */
[----:B0-----:R-:W-:-:S05]  /*1180*/  IMAD.WIDE.U32 R208, R205, 0x20, R208 ;  /* 0x00000020cdd07825 */ /* 0x001fca00078e00d0 */
[----:B------:R0:W-:Y:S04]  /*1190*/  STG.E.128 desc[UR6][R208.64], R200 ;  /* 0x000000c8d0007986 */ /* 0x0001e8000c101d06 */
[----:B------:R0:W-:Y:S02]  /*11a0*/  STG.E.128 desc[UR6][R208.64+0x10], R196 ;  /* 0x000010c4d0007986 */ /* 0x0001e4000c101d06 */
.L_x_21758:
[----:B------:R-:W-:Y:S05]  /*11b0*/  BSYNC.RECONVERGENT B0 ;  /* 0x0000000000007941 */ /* 0x000fea0003800200 */
.L_x_21757:
        /* <DEDUP_REMOVED lines=32> */
[----:B------:R-:W-:Y:S01]  /*13c0*/  FMUL.FTZ R210, R191, R0 ;  /* 0x00000000bfd27220 */ /* 0x000fe20000410000 */
[----:B------:R-:W-:Y:S01]  /*13d0*/  FFMA.FTZ R192, R193, R104, R152 ;  /* 0x00000068c1c07223 */ /* 0x000fe20000010098 */
        /* <DEDUP_REMOVED lines=8> */
[----:B------:R-:W-:Y:S01]  /*1460*/  FFMA.FTZ R191, R216, R103, R151 ;  /* 0x00000067d8bf7223 */ /* 0x000fe20000010097 */
[----:B------:R-:W-:Y:S06]  /*1470*/  BRA `(.L_x_21764) ;  /* 0x0000000000707947 */ /* 0x000fec0003800000 */
.L_x_21763:
        /* <DEDUP_REMOVED lines=28> */
.L_x_21764:
[----:B------:R-:W0:Y:S02]  /*1640*/  LDC.64 R208, c[0x0][0x3a8] ;  /* 0x0000ea00ffd07b82 */ /* 0x000e240000000a00 */
[C---:B0-----:R-:W-:Y:S01]  /*1650*/  IMAD.WIDE.U32 R208, R206.reuse, 0x20, R208 ;  /* 0x00000020ced07825 */ /* 0x041fe200078e00d0 */
[----:B------:R-:W-:-:S04]  /*1660*/  IADD3 R206, PT, PT, R206, 0x20, RZ ;  /* 0x00000020cece7810 */ /* 0x000fc80007ffe0ff */
[----:B------:R1:W-:Y:S04]  /*1670*/  STG.E.128 desc[UR6][R208.64], R192 ;  /* 0x000000c0d0007986 */ /* 0x0003e8000c101d06 */
[----:B------:R1:W-:Y:S02]  /*1680*/  STG.E.128 desc[UR6][R208.64+0x10], R188 ;  /* 0x000010bcd0007986 */ /* 0x0003e4000c101d06 */
.L_x_21762:
[----:B------:R-:W-:Y:S05]  /*1690*/  BSYNC.RECONVERGENT B0 ;  /* 0x0000000000007941 */ /* 0x000fea0003800200 */
.L_x_21761:
        /* <DEDUP_REMOVED lines=9> */
[----:B--2---:R-:W-:-:S04]  /*1730*/  IMAD.WIDE.U32 R180, R206, 0x10, R180 ;  /* 0x00000010ceb47825 */ /* 0x004fc800078e00b4 */
[----:B---3--:R-:W-:Y:S02]  /*1740*/  @P0 IMAD.WIDE.U32 R184, R206, 0x20, R182 ;  /* 0x00000020ceb80825 */ /* 0x008fe400078e00b6 */
[----:B------:R-:W5:Y:S04]  /*1750*/  LDG.E.128 R180, desc[UR6][R180.64] ;  /* 0x00000006b4b47981 */ /* 0x000f68000c1e1d00 */
[----:B------:R2:W5:Y:S04]  /*1760*/  @P0 LDG.E.128 R152, desc[UR6][R184.64] ;  /* 0x00000006b8980981 */ /* 0x000568000c1e1d00 */
[----:B------:R2:W5:Y:S01]  /*1770*/  @P0 LDG.E.128 R148, desc[UR6][R184.64+0x10] ;  /* 0x00001006b8940981 */ /* 0x000562000c1e1d00 */
[----:B------:R-:W-:Y:S05]  /*1780*/  @!P0 BRA `(.L_x_21767) ;  /* 0x0000000000748947 */ /* 0x000fea0003800000 */
[C---:B--2--5:R-:W-:Y:S02]  /*1790*/  PRMT R184, R180.reuse, 0x7632, R184 ;  /* 0x00007632b4b87816 */ /* 0x064fe400000000b8 */
        /* <DEDUP_REMOVED lines=13> */
[----:B01----:R-:W-:Y:S01]  /*1870*/  SHF.L.U32 R209, R186, 0x10, RZ ;  /* 0x00000010bad17819 */ /* 0x003fe200000006ff */
        /* <DEDUP_REMOVED lines=14> */
.L_x_21767:
        /* <DEDUP_REMOVED lines=28> */
.L_x_21768:
[----:B------:R-:W0:Y:S02]  /*1b20*/  LDC.64 R208, c[0x0][0x3a8] ;  /* 0x0000ea00ffd07b82 */ /* 0x000e240000000a00 */
[C---:B0-----:R-:W-:Y:S01]  /*1b30*/  IMAD.WIDE.U32 R208, R206.reuse, 0x20, R208 ;  /* 0x00000020ced07825 */ /* 0x041fe200078e00d0 */
[----:B------:R-:W-:-:S04]  /*1b40*/  IADD3 R206, PT, PT, R206, 0x20, RZ ;  /* 0x00000020cece7810 */ /* 0x000fc80007ffe0ff */
[----:B------:R2:W-:Y:S04]  /*1b50*/  STG.E.128 desc[UR6][R208.64], R184 ;  /* 0x000000b8d0007986 */ /* 0x0005e8000c101d06 */
[----:B------:R2:W-:Y:S02]  /*1b60*/  STG.E.128 desc[UR6][R208.64+0x10], R180 ;  /* 0x000010b4d0007986 */ /* 0x0005e4000c101d06 */
.L_x_21766:
[----:B------:R-:W-:Y:S05]  /*1b70*/  BSYNC.RECONVERGENT B0 ;  /* 0x0000000000007941 */ /* 0x000fea0003800200 */
.L_x_21765:
        /* <DEDUP_REMOVED lines=9> */
[----:B---3--:R-:W-:-:S04]  /*1c10*/  IMAD.WIDE.U32 R156, R206, 0x10, R156 ;  /* 0x00000010ce9c7825 */ /* 0x008fc800078e009c */
[----:B----4-:R-:W-:Y:S02]  /*1c20*/  @P0 IMAD.WIDE.U32 R160, R206, 0x20, R158 ;  /* 0x00000020cea00825 */ /* 0x010fe400078e009e */
[----:B------:R-:W5:Y:S04]  /*1c30*/  LDG.E.128 R156, desc[UR6][R156.64] ;  /* 0x000000069c9c7981 */ /* 0x000f68000c1e1d00 */
[----:B------:R3:W5:Y:S04]  /*1c40*/  @P0 LDG.E.128 R152, desc[UR6][R160.64] ;  /* 0x00000006a0980981 */ /* 0x000768000c1e1d00 */
[----:B------:R3:W5:Y:S01]  /*1c50*/  @P0 LDG.E.128 R148, desc[UR6][R160.64+0x10] ;  /* 0x00001006a0940981 */ /* 0x000762000c1e1d00 */
[----:B------:R-:W-:Y:S05]  /*1c60*/  @!P0 BRA `(.L_x_21771) ;  /* 0x0000000000748947 */ /* 0x000fea0003800000 */
[C---:B---3-5:R-:W-:Y:S02]  /*1c70*/  PRMT R160, R156.reuse, 0x7632, R160 ;  /* 0x000076329ca07816 */ /* 0x068fe400000000a0 */
        /* <DEDUP_REMOVED lines=13> */
[----:B012---:R-:W-:Y:S01]  /*1d50*/  SHF.L.U32 R209, R162, 0x10, RZ ;  /* 0x00000010a2d17819 */ /* 0x007fe200000006ff */
        /* <DEDUP_REMOVED lines=14> */
.L_x_21771:
        /* <DEDUP_REMOVED lines=28> */
.L_x_21772:
[----:B------:R-:W0:Y:S02]  /*2000*/  LDC.64 R208, c[0x0][0x3a8] ;  /* 0x0000ea00ffd07b82 */ /* 0x000e240000000a00 */
[C---:B0-----:R-:W-:Y:S01]  /*2010*/  IMAD.WIDE.U32 R208, R206.reuse, 0x20, R208 ;  /* 0x00000020ced07825 */ /* 0x041fe200078e00d0 */
[----:B------:R-:W-:-:S04]  /*2020*/  IADD3 R206, PT, PT, R206, 0x20, RZ ;  /* 0x00000020cece7810 */ /* 0x000fc80007ffe0ff */
[----:B------:R3:W-:Y:S04]  /*2030*/  STG.E.128 desc[UR6][R208.64], R156 ;  /* 0x0000009cd0007986 */ /* 0x0007e8000c101d06 */
[----:B------:R3:W-:Y:S02]  /*2040*/  STG.E.128 desc[UR6][R208.64+0x10], R160 ;  /* 0x000010a0d0007986 */ /* 0x0007e4000c101d06 */
.L_x_21770:
[----:B------:R-:W-:Y:S05]  /*2050*/  BSYNC.RECONVERGENT B0 ;  /* 0x0000000000007941 */ /* 0x000fea0003800200 */
.L_x_21769:
        /* <DEDUP_REMOVED lines=9> */
[----:B----4-:R-:W-:-:S04]  /*20f0*/  IMAD.WIDE.U32 R164, R206, 0x10, R164 ;  /* 0x00000010cea47825 */ /* 0x010fc800078e00a4 */
[----:B0-----:R-:W-:Y:S02]  /*2100*/  @P0 IMAD.WIDE.U32 R168, R206, 0x20, R166 ;  /* 0x00000020cea80825 */ /* 0x001fe400078e00a6 */
[----:B------:R-:W5:Y:S04]  /*2110*/  LDG.E.128 R164, desc[UR6][R164.64] ;  /* 0x00000006a4a47981 */ /* 0x000f68000c1e1d00 */
        /* <DEDUP_REMOVED lines=17> */
[----:B-123--:R-:W-:Y:S01]  /*2230*/  SHF.L.U32 R209, R170, 0x10, RZ ;  /* 0x00000010aad17819 */ /* 0x00efe200000006ff */
        /* <DEDUP_REMOVED lines=14> */
.L_x_21775:
        /* <DEDUP_REMOVED lines=28> */
.L_x_21776:
[----:B------:R-:W0:Y:S02]  /*24e0*/  LDC.64 R208, c[0x0][0x3a8] ;  /* 0x0000ea00ffd07b82 */ /* 0x000e240000000a00 */
[C---:B0-----:R-:W-:Y:S01]  /*24f0*/  IMAD.WIDE.U32 R208, R206.reuse, 0x20, R208 ;  /* 0x00000020ced07825 */ /* 0x041fe200078e00d0 */
[----:B------:R-:W-:-:S04]  /*2500*/  IADD3 R206, PT, PT, R206, 0x20, RZ ;  /* 0x00000020cece7810 */ /* 0x000fc80007ffe0ff */
[----:B------:R4:W-:Y:S04]  /*2510*/  STG.E.128 desc[UR6][R208.64], R164 ;  /* 0x000000a4d0007986 */ /* 0x0009e8000c101d06 */
[----:B------:R4:W-:Y:S02]  /*2520*/  STG.E.128 desc[UR6][R208.64+0x10], R168 ;  /* 0x000010a8d0007986 */ /* 0x0009e4000c101d06 */
.L_x_21774:
[----:B------:R-:W-:Y:S05]  /*2530*/  BSYNC.RECONVERGENT B0 ;  /* 0x0000000000007941 */ /* 0x000fea0003800200 */
.L_x_21773:
        /* <DEDUP_REMOVED lines=15> */
[C---:B-----5:R-:W-:Y:S02]  /*2630*/  PRMT R178, R175.reuse, 0x7632, R178 ;  /* 0x00007632afb27816 */ /* 0x060fe400000000b2 */
[----:B------:R-:W-:Y:S02]  /*2640*/  SHF.L.U32 R179, R175, 0x10, RZ ;  /* 0x00000010afb37819 */ /* 0x000fe400000006ff */
[C---:B------:R-:W-:Y:S02]  /*2650*/  PRMT R175, R172.reuse, 0x7632, R175 ;  /* 0x00007632acaf7816 */ /* 0x040fe400000000af */
[----:B0-----:R-:W-:Y:S01]  /*2660*/  SHF.L.U32 R177, R172, 0x10, RZ ;  /* 0x00000010acb17819 */ /* 0x001fe200000006ff */
        /* <DEDUP_REMOVED lines=12> */
[----:B--234-:R-:W-:Y:S01]  /*2730*/  SHF.L.U32 R209, R176, 0x10, RZ ;  /* 0x00000010b0d17819 */ /* 0x01cfe200000006ff */
        /* <DEDUP_REMOVED lines=12> */
.L_x_21779:
        /* <DEDUP_REMOVED lines=28> */
.L_x_21780:
[----:B------:R-:W0:Y:S02]  /*29c0*/  LDC.64 R208, c[0x0][0x3a8] ;  /* 0x0000ea00ffd07b82 */ /* 0x000e240000000a00 */
[----:B0-----:R-:W-:-:S05]  /*29d0*/  IMAD.WIDE.U32 R206, R206, 0x20, R208 ;  /* 0x00000020cece7825 */ /* 0x001fca00078e00d0 */
[----:B------:R0:W-:Y:S04]  /*29e0*/  STG.E.128 desc[UR6][R206.64], R172 ;  /* 0x000000acce007986 */ /* 0x0001e8000c101d06 */
[----:B------:R0:W-:Y:S02]  /*29f0*/  STG.E.128 desc[UR6][R206.64+0x10], R176 ;  /* 0x000010b0ce007986 */ /* 0x0001e4000c101d06 */
.L_x_21778:
[----:B------:R-:W-:Y:S05]  /*2a00*/  BSYNC.RECONVERGENT B0 ;  /* 0x0000000000007941 */ /* 0x000fea0003800200 */
.L_x_21777:
[----:B------:R-:W-:Y:S01]  /*2a10*/  FADD.FTZ R0, RZ, R200 ;  /* 0x000000c8ff007221 */ /* 0x000fe20000010000 */
[C---:B------:R-:W-:Y:S01]  /*2a20*/  ISETP.GT.U32.AND P3, PT, R3.reuse, 0x3f, PT ;  /* 0x0000003f0300780c */ /* 0x040fe20003f64070 */
[----:B------:R-:W1:Y:S01]  /*2a30*/  S2R R212, SR_TID.X ;  /* 0x0000000000d47919 */ /* 0x000e620000002100 */
[----:B------:R-:W-:Y:S01]  /*2a40*/  ISETP.GT.U32.AND P2, PT, R3, 0x5f, PT ;  /* 0x0000005f0300780c */ /* 0x000fe20003f44070 */
[----:B0-----:R-:W-:Y:S01]  /*2a50*/  FADD.FTZ R207, R201, R0 ;  /* 0x00000000c9cf7221 */ /* 0x001fe20000010000 */
        /* <DEDUP_REMOVED lines=15> */
[----:B-1234-:R-:W-:-:S04]  /*2b50*/  FADD.FTZ R209, R193, R0 ;  /* 0x00000000c1d17221 */ /* 0x01efc80000010000 */
        /* <DEDUP_REMOVED lines=160> */
.L_x_21806:
        /* <DEDUP_REMOVED lines=11> */
[----:B0-----:R-:W0:Y:S01]  /*3610*/  @!P1 LDC.64 R210, c[0x0][0x3c8] ;  /* 0x0000f200ffd29b82 */ /* 0x001e220000000a00 */
[----:B-1----:R-:W-:-:S05]  /*3620*/  @!P1 IMAD.WIDE R208, R204, 0x4, R208 ;  /* 0x00000004ccd09825 */ /* 0x002fca00078e02d0 */
[----:B------:R1:W-:Y:S01]  /*3630*/  @!P1 STG.E desc[UR6][R208.64], R207 ;  /* 0x000000cfd0009986 */ /* 0x0003e2000c101906 */
[----:B0-----:R-:W-:-:S05]  /*3640*/  @!P1 IMAD.WIDE R210, R204, 0x4, R210 ;  /* 0x00000004ccd29825 */ /* 0x001fca00078e02d2 */
[----:B--2---:R1:W-:Y:S01]  /*3650*/  @!P1 STG.E desc[UR6][R210.64], R206 ;  /* 0x000000ced2009986 */ /* 0x0043e2000c101906 */
[----:B------:R-:W-:Y:S05]  /*3660*/  @!P4 BRA `(.L_x_21783) ;  /* 0x000000000080c947 */ /* 0x000fea0003800000 */
[----:B------:R-:W0:Y:S01]  /*3670*/  LDC.64 R212, c[0x0][0x428] ;  /* 0x00010a00ffd47b82 */ /* 0x000e220000000a00 */
[--C-:B-1----:R-:W-:Y:S01]  /*3680*/  FADD.FTZ R211, R202, -R0.reuse ;  /* 0x80000000cad37221 */ /* 0x102fe20000010000 */
        /* <DEDUP_REMOVED lines=30> */
.L_x_21783:
[----:B------:R-:W-:Y:S05]  /*3870*/  BSYNC.RECONVERGENT B0 ;  /* 0x0000000000007941 */ /* 0x000fea0003800200 */
.L_x_21782:
[----:B------:R-:W-:Y:S01]  /*3880*/  ISETP.GE.U32.AND P0, PT, R3, 0x40, PT ;  /* 0x000000400300780c */ /* 0x000fe20003f06070 */
[----:B------:R-:W-:-:S12]  /*3890*/  BSSY.RECONVERGENT B0, `(.L_x_21784) ;  /* 0x0000022000007945 */ /* 0x000fd80003800200 */
[----:B------:R-:W-:Y:S05]  /*38a0*/  @!P0 BRA `(.L_x_21785) ;  /* 0x0000000000808947 */ /* 0x000fea0003800000 */
[----:B0-----:R-:W0:Y:S01]  /*38b0*/  LDC.64 R212, c[0x0][0x428] ;  /* 0x00010a00ffd47b82 */ /* 0x001e220000000a00 */
        /* <DEDUP_REMOVED lines=31> */
.L_x_21785:
[----:B------:R-:W-:Y:S05]  /*3ab0*/  BSYNC.RECONVERGENT B0 ;  /* 0x0000000000007941 */ /* 0x000fea0003800200 */
.L_x_21784:
[----:B------:R-:W-:Y:S01]  /*3ac0*/  ISETP.GE.U32.AND P0, PT, R3, 0x60, PT ;  /* 0x000000600300780c */ /* 0x000fe20003f06070 */
[----:B------:R-:W-:-:S12]  /*3ad0*/  BSSY.RECONVERGENT B0, `(.L_x_21786) ;  /* 0x0000022000007945 */ /* 0x000fd80003800200 */
[----:B------:R-:W-:Y:S05]  /*3ae0*/  @!P0 BRA `(.L_x_21787) ;  /* 0x0000000000808947 */ /* 0x000fea0003800000 */
[----:B0-2---:R-:W0:Y:S01]  /*3af0*/  LDC.64 R212, c[0x0][0x428] ;  /* 0x00010a00ffd47b82 */ /* 0x005e220000000a00 */
        /* <DEDUP_REMOVED lines=31> */
.L_x_21787:
[----:B------:R-:W-:Y:S05]  /*3cf0*/  BSYNC.RECONVERGENT B0 ;  /* 0x0000000000007941 */ /* 0x000fea0003800200 */
.L_x_21786:
[----:B------:R-:W-:Y:S01]  /*3d00*/  ISETP.GE.U32.AND P0, PT, R3, 0x80, PT ;  /* 0x000000800300780c */ /* 0x000fe20003f06070 */
[----:B------:R-:W-:-:S12]  /*3d10*/  BSSY.RECONVERGENT B0, `(.L_x_21788) ;  /* 0x0000022000007945 */ /* 0x000fd80003800200 */
[----:B------:R-:W-:Y:S05]  /*3d20*/  @!P0 BRA `(.L_x_21789) ;  /* 0x0000000000808947 */ /* 0x000fea0003800000 */
[----:B0-23--:R-:W0:Y:S01]  /*3d30*/  LDC.64 R212, c[0x0][0x428] ;  /* 0x00010a00ffd47b82 */ /* 0x00de220000000a00 */
        /* <DEDUP_REMOVED lines=31> */
.L_x_21789:
[----:B------:R-:W-:Y:S05]  /*3f30*/  BSYNC.RECONVERGENT B0 ;  /* 0x0000000000007941 */ /* 0x000fea0003800200 */
.L_x_21788:
[----:B------:R-:W-:Y:S01]  /*3f40*/  ISETP.GE.U32.AND P0, PT, R3, 0xa0, PT ;  /* 0x000000a00300780c */ /* 0x000fe20003f06070 */
[----:B------:R-:W-:-:S12]  /*3f50*/  BSSY.RECONVERGENT B0, `(.L_x_21790) ;  /* 0x0000022000007945 */ /* 0x000fd80003800200 */
[----:B------:R-:W-:Y:S05]  /*3f60*/  @!P0 BRA `(.L_x_21791) ;  /* 0x0000000000808947 */ /* 0x000fea0003800000 */
[----:B0-234-:R-:W0:Y:S01]  /*3f70*/  LDC.64 R212, c[0x0][0x428] ;  /* 0x00010a00ffd47b82 */ /* 0x01de220000000a00 */
        /* <DEDUP_REMOVED lines=31> */
.L_x_21791:
[----:B------:R-:W-:Y:S05]  /*4170*/  BSYNC.RECONVERGENT B0 ;  /* 0x0000000000007941 */ /* 0x000fea0003800200 */
.L_x_21790:
        /* <DEDUP_REMOVED lines=32> */
[----:B------:R-:W-:-:S05]  /*4380*/  F2FP.BF16.F32.PACK_AB R216, R0, R207 ;  /* 0x000000cf00d8723e */ /* 0x000fca00000010ff */
[----:B------:R0:W-:Y:S02]  /*4390*/  STG.E.128 desc[UR6][R208.64], R216 ;  /* 0x000000d8d0007986 */ /* 0x0001e4000c101d06 */
.L_x_21793:
[----:B------:R-:W-:Y:S05]  /*43a0*/  BSYNC.RECONVERGENT B0 ;  /* 0x0000000000007941 */ /* 0x000fea0003800200 */
.L_x_21792:
[----:B-1----:R-:W1:Y:S02]  /*43b0*/  LDC.64 R206, c[0x0][0x380] ;  /* 0x0000e000ffce7b82 */ /* 0x002e640000000a00 */
[----:B-1----:R-:W-:-:S04]  /*43c0*/  LEA R204, R206, R204, 0x2 ;  /* 0x000000cccecc7211 */ /* 0x002fc800078e10ff */
[----:B------:R-:W-:-:S13]  /*43d0*/  ISETP.GE.AND P0, PT, R204, R207, PT ;  /* 0x000000cfcc00720c */ /* 0x000fda0003f06270 */
[----:B------:R-:W-:Y:S05]  /*43e0*/  @!P0 BRA `(.L_x_21794) ;  /* 0xffffffc8001c8947 */ /* 0x000fea000383ffff */
[----:B------:R-:W-:Y:S05]  /*43f0*/  EXIT ;  /* 0x000000000000794d */ /* 0x000fea0003800000 */
.L_x_21781:
        /* <DEDUP_REMOVED lines=8> */
.L_x_21796:
[----:B------:R-:W-:Y:S05]  /*4480*/  BSYNC B0 ;  /* 0x0000000000007941 */ /* 0x000fea0003800000 */
.L_x_21795:
        /* <DEDUP_REMOVED lines=10> */
.L_x_21797:
[----:B------:R-:W-:Y:S01]  /*4530*/  HFMA2 R217, -RZ, RZ, 0, 2.384185791015625e-07 ;  /* 0x00000004ffd97431 */ /* 0x000fe200000001ff */
[----:B------:R-:W-:-:S05]  /*4540*/  MOV R209, R213 ;  /* 0x000000d500d17202 */ /* 0x000fca0000000f00 */
[----:B------:R-:W-:-:S05]  /*4550*/  FADD.FTZ R209, R208, R209 ;  /* 0x000000d1d0d17221 */ /* 0x000fca0000010000 */
[----:B------:R-:W-:-:S07]  /*4560*/  MOV R216, R209 ;  /* 0x000000d100d87202 */ /* 0x000fce0000000f00 */
[----:B------:R-:W-:Y:S05]  /*4570*/  WARPSYNC.COLLECTIVE R215, `(.L_x_21798) ;  /* 0x00000000d7087348 */ /* 0x000fea0003c00000 */
[----:B------:R0:W1:Y:S02]  /*4580*/  SHFL.BFLY P6, R213, R216, R217, R218 ;  /* 0x0c0000d9d8d57389 */ /* 0x00006400000c00da */
[----:B01----:R-:W-:Y:S05]  /*4590*/  ENDCOLLECTIVE ;  /* 0x000000000000791b */ /* 0x003fea0003800000 */
.L_x_21798:
[----:B------:R-:W-:Y:S01]  /*45a0*/  HFMA2 R217, -RZ, RZ, 0, 4.76837158203125e-07 ;  /* 0x00000008ffd97431 */ /* 0x000fe200000001ff */
[----:B------:R-:W-:-:S05]  /*45b0*/  MOV R0, R213 ;  /* 0x000000d500007202 */ /* 0x000fca0000000f00 */
[----:B------:R-:W-:-:S05]  /*45c0*/  FADD.FTZ R210, R209, R0 ;  /* 0x00000000d1d27221 */ /* 0x000fca0000010000 */
[----:B------:R-:W-:-:S07]  /*45d0*/  MOV R216, R210 ;  /* 0x000000d200d87202 */ /* 0x000fce0000000f00 */
[----:B------:R-:W-:Y:S05]  /*45e0*/  WARPSYNC.COLLECTIVE R215, `(.L_x_21799) ;  /* 0x00000000d7087348 */ /* 0x000fea0003c00000 */
[----:B------:R0:W1:Y:S02]  /*45f0*/  SHFL.BFLY P6, R213, R216, R217, R218 ;  /* 0x0c0000d9d8d57389 */ /* 0x00006400000c00da */
[----:B01----:R-:W-:Y:S05]  /*4600*/  ENDCOLLECTIVE ;  /* 0x000000000000791b */ /* 0x003fea0003800000 */
.L_x_21799:
[----:B------:R-:W-:Y:S01]  /*4610*/  HFMA2 R217, -RZ, RZ, 0, 9.5367431640625e-07 ;  /* 0x00000010ffd97431 */ /* 0x000fe200000001ff */
[----:B------:R-:W-:-:S05]  /*4620*/  MOV R211, R213 ;  /* 0x000000d500d37202 */ /* 0x000fca0000000f00 */
[----:B------:R-:W-:-:S05]  /*4630*/  FADD.FTZ R211, R210, R211 ;  /* 0x000000d3d2d37221 */ /* 0x000fca0000010000 */
[----:B------:R-:W-:-:S07]  /*4640*/  MOV R216, R211 ;  /* 0x000000d300d87202 */ /* 0x000fce0000000f00 */
[----:B------:R-:W-:Y:S05]  /*4650*/  WARPSYNC.COLLECTIVE R215, `(.L_x_21800) ;  /* 0x00000000d7087348 */ /* 0x000fea0003c00000 */
[----:B------:R0:W1:Y:S02]  /*4660*/  SHFL.BFLY P6, R213, R216, R217, R218 ;  /* 0x0c0000d9d8d57389 */ /* 0x00006400000c00da */
[----:B01----:R-:W-:Y:S05]  /*4670*/  ENDCOLLECTIVE ;  /* 0x000000000000791b */ /* 0x003fea0003800000 */
.L_x_21800:
        /* <DEDUP_REMOVED lines=106> */
.L_x_21801:
[----:B------:R-:W-:Y:S01]  /*4d20*/  HFMA2 R217, -RZ, RZ, 0, 1.1920928955078125e-07 ;  /* 0x00000002ffd97431 */ /* 0x000fe200000001ff */
[----:B------:R-:W-:-:S05]  /*4d30*/  MOV R209, R213 ;  /* 0x000000d500d17202 */ /* 0x000fca0000000f00 */
[----:B------:R-:W-:-:S05]  /*4d40*/  FADD.FTZ R209, R0, R209 ;  /* 0x000000d100d17221 */ /* 0x000fca0000010000 */
[----:B------:R-:W-:-:S07]  /*4d50*/  MOV R216, R209 ;  /* 0x000000d100d87202 */ /* 0x000fce0000000f00 */
[----:B------:R-:W-:Y:S05]  /*4d60*/  WARPSYNC.COLLECTIVE R215, `(.L_x_21802) ;  /* 0x00000000d7087348 */ /* 0x000fea0003c00000 */
[----:B------:R0:W1:Y:S02]  /*4d70*/  SHFL.BFLY P6, R213, R216, R217, R218 ;  /* 0x0c0000d9d8d57389 */ /* 0x00006400000c00da */
[----:B01----:R-:W-:Y:S05]  /*4d80*/  ENDCOLLECTIVE ;  /* 0x000000000000791b */ /* 0x003fea0003800000 */
.L_x_21802:
[----:B------:R-:W-:Y:S01]  /*4d90*/  HFMA2 R217, -RZ, RZ, 0, 2.384185791015625e-07 ;  /* 0x00000004ffd97431 */ /* 0x000fe200000001ff */
[----:B------:R-:W-:-:S05]  /*4da0*/  MOV R208, R213 ;  /* 0x000000d500d07202 */ /* 0x000fca0000000f00 */
[----:B------:R-:W-:-:S05]  /*4db0*/  FADD.FTZ R208, R209, R208 ;  /* 0x000000d0d1d07221 */ /* 0x000fca0000010000 */
[----:B------:R-:W-:-:S07]  /*4dc0*/  MOV R216, R208 ;  /* 0x000000d000d87202 */ /* 0x000fce0000000f00 */
[----:B------:R-:W-:Y:S05]  /*4dd0*/  WARPSYNC.COLLECTIVE R215, `(.L_x_21803) ;  /* 0x00000000d7087348 */ /* 0x000fea0003c00000 */
[----:B------:R0:W1:Y:S02]  /*4de0*/  SHFL.BFLY P6, R213, R216, R217, R218 ;  /* 0x0c0000d9d8d57389 */ /* 0x00006400000c00da */
[----:B01----:R-:W-:Y:S05]  /*4df0*/  ENDCOLLECTIVE ;  /* 0x000000000000791b */ /* 0x003fea0003800000 */
.L_x_21803:
[----:B------:R-:W-:Y:S01]  /*4e00*/  HFMA2 R217, -RZ, RZ, 0, 4.76837158203125e-07 ;  /* 0x00000008ffd97431 */ /* 0x000fe200000001ff */
[----:B------:R-:W-:-:S05]  /*4e10*/  MOV R211, R213 ;  /* 0x000000d500d37202 */ /* 0x000fca0000000f00 */
[----:B------:R-:W-:-:S05]  /*4e20*/  FADD.FTZ R211, R208, R211 ;  /* 0x000000d3d0d37221 */ /* 0x000fca0000010000 */
[----:B------:R-:W-:-:S07]  /*4e30*/  MOV R216, R211 ;  /* 0x000000d300d87202 */ /* 0x000fce0000000f00 */
[----:B------:R-:W-:Y:S05]  /*4e40*/  WARPSYNC.COLLECTIVE R215, `(.L_x_21804) ;  /* 0x00000000d7087348 */ /* 0x000fea0003c00000 */
[----:B------:R0:W1:Y:S02]  /*4e50*/  SHFL.BFLY P6, R213, R216, R217, R218 ;  /* 0x0c0000d9d8d57389 */ /* 0x00006400000c00da */
[----:B01----:R-:W-:Y:S05]  /*4e60*/  ENDCOLLECTIVE ;  /* 0x000000000000791b */ /* 0x003fea0003800000 */
.L_x_21804:
[----:B------:R-:W-:Y:S01]  /*4e70*/  HFMA2 R217, -RZ, RZ, 0, 9.5367431640625e-07 ;  /* 0x00000010ffd97431 */ /* 0x000fe200000001ff */
[----:B------:R-:W-:-:S05]  /*4e80*/  MOV R210, R213 ;  /* 0x000000d500d27202 */ /* 0x000fca0000000f00 */
[----:B------:R-:W-:-:S05]  /*4e90*/  FADD.FTZ R210, R211, R210 ;  /* 0x000000d2d3d27221 */ /* 0x000fca0000010000 */
[----:B------:R-:W-:-:S07]  /*4ea0*/  MOV R216, R210 ;  /* 0x000000d200d87202 */ /* 0x000fce0000000f00 */
[----:B------:R-:W-:Y:S05]  /*4eb0*/  WARPSYNC.COLLECTIVE R215, `(.L_x_21805) ;  /* 0x00000000d7087348 */ /* 0x000fea0003c00000 */
[----:B------:R0:W1:Y:S02]  /*4ec0*/  SHFL.BFLY P6, R213, R216, R217, R218 ;  /* 0x0c0000d9d8d57389 */ /* 0x00006400000c00da */
[----:B01----:R-:W-:Y:S05]  /*4ed0*/  ENDCOLLECTIVE ;  /* 0x000000000000791b */ /* 0x003fea0003800000 */
.L_x_21805:
[----:B------:R-:W-:Y:S05]  /*4ee0*/  BRA `(.L_x_21806) ;  /* 0xffffffe4009c7947 */ /* 0x000fea000383ffff */
.L_x_21807:
        /* <DEDUP_REMOVED lines=9> */
.L_x_54396:


//--------------------- .text._ZN10layer_norm13ln_fwd_kernelINS_13Kernel_traitsIf13__nv_bfloat16fS2_fjLj1536ELj1ELj4ELj1ELj16ENS_18Kernel_traits_baseILj1536EfS2_fS2_fjLj128EEEEELb0ELb1ELb0ELb1EEEvNS_9FwdParamsE --------------------------
	.section	.text._ZN10layer_norm13ln_fwd_kernelINS_13Kernel_traitsIf13__nv_bfloat16fS2_fjLj1536ELj1ELj4ELj1ELj16ENS_18Kernel_traits_baseILj1536EfS2_fS2_fjLj128EEEEELb0ELb1ELb0ELb1EEEvNS_9FwdParamsE,"ax",@progbits
	.align	128
        .global         _ZN10layer_norm13ln_fwd_kernelINS_13Kernel_traitsIf13__nv_bfloat16fS2_fjLj1536ELj1ELj4ELj1ELj16ENS_18Kernel_traits_baseILj1536EfS2_fS2_fjLj128EEEEELb0ELb1ELb0ELb1EEEvNS_9FwdParamsE
        .type           _ZN10layer_norm13ln_fwd_kernelINS_13Kernel_traitsIf13__nv_bfloat16fS2_fjLj1536ELj1ELj4ELj1ELj16ENS_18Kernel_traits_baseILj1536EfS2_fS2_fjLj128EEEEELb0ELb1ELb0ELb1EEEvNS_9FwdParamsE,@function
        .size           _ZN10layer_norm13ln_fwd_kernelINS_13Kernel_traitsIf13__nv_bfloat16fS2_fjLj1536ELj1ELj4ELj1ELj16ENS_18Kernel_traits_baseILj1536EfS2_fS2_fjLj128EEEEELb0ELb1ELb0ELb1EEEvNS_9FwdParamsE,(.L_x_54397 - _ZN10layer_norm13ln_fwd_kernelINS_13Kernel_traitsIf13__nv_bfloat16fS2_fjLj1536ELj1ELj4ELj1ELj16ENS_18Kernel_traits_baseILj1536EfS2_fS2_fjLj128EEEEELb0ELb1ELb0ELb1EEEvNS_9FwdParamsE)
        .other          _ZN10layer_norm13ln_fwd_kernelINS_13Kernel_traitsIf13__nv_bfloat16fS2_fjLj1536ELj1ELj4ELj1ELj16ENS_18Kernel_traits_baseILj1536EfS2_fS2_fjLj128EEEEELb0ELb1ELb0ELb1EEEvNS_9FwdParamsE,@"STO_CUDA_ENTRY STV_DEFAULT"
_ZN10layer_norm13ln_fwd_kernelINS_13Kernel_traitsIf13__nv_bfloat16fS2_fjLj1536ELj1ELj4ELj1ELj16ENS_18Kernel_traits_baseILj1536EfS2_fS2_fjLj128EEEEELb0ELb1ELb0ELb1EEEvNS_9FwdParamsE:
.text._ZN10layer_norm13ln_fwd_kernelINS_13Kernel_traitsIf13__nv_bfloat16fS2_fjLj1536ELj1ELj4ELj1ELj16ENS_18Kernel_traits_baseILj1536EfS2_fS2_fjLj128EEEEELb0ELb1ELb0ELb1EEEvNS_9FwdParamsE:
        /* <DEDUP_REMOVED lines=55> */
.L_x_21808:
        /* <DEDUP_REMOVED lines=48> */
[----:B------:R-:W5:Y:S04]  /*0670*/  LDG.E.128 R136, desc[UR6][R52.64+0x1010] ;  /* 0x0010100634887981 */ /* 0x000f68000c1e1d00 */
[----:B------:R-:W5:Y:S04]  /*0680*/  LDG.E.128 R140, desc[UR6][R52.64+0x1400] ;  /* 0x00140006348c7981 */ /* 0x000f68000c1e1d00 */
[----:B------:R0:W5:Y:S02]  /*0690*/  LDG.E.128 R144, desc[UR6][R52.64+0x1410] ;  /* 0x0014100634907981 */ /* 0x000164000c1e1d00 */
[----:B0-----:R-:W-:-:S07]  /*06a0*/  CS2R R52, SRZ ;  /* 0x0000000000347805 */ /* 0x001fce000001ff00 */
.L_x_21809:
        /* <DEDUP_REMOVED lines=10> */
.L_x_21823:
[----:B------:R-:W0:Y:S01]  /*0750*/  @P0 LDC.64 R2, c[0x0][0x3e0] ;  /* 0x0000f800ff020b82 */ /* 0x000e220000000a00 */
[----:B------:R-:W-:-:S05]  /*0760*/  IMAD R0, R205, UR10, RZ ;  /* 0x0000000acd007c24 */ /* 0x000fca000f8e02ff */
[----:B-1----:R-:W-:Y:S02]  /*0770*/  SHF.R.S32.HI R159, RZ, 0x1f, R0 ;  /* 0x0000001fff9f7819 */ /* 0x002fe40000011400 */
[----:B------:R-:W1:Y:S02]  /*0780*/  LDC.64 R156, c[0x0][0x390] ;  /* 0x0000e400ff9c7b82 */ /* 0x000e640000000a00 */
[----:B------:R-:W-:-:S04]  /*0790*/  LEA.HI R159, R159, R0, RZ, 0x3 ;  /* 0x000000009f9f7211 */ /* 0x000fc800078f18ff */
[----:B------:R-:W-:Y:S01]  /*07a0*/  LEA.HI.SX32 R210, R159, R204, 0x1d ;  /* 0x000000cc9fd27211 */ /* 0x000fe200078feaff */
[----:B0-----:R-:W-:-:S06]  /*07b0*/  @P0 IMAD.WIDE R2, R205, 0x2, R2 ;  /* 0x00000002cd020825 */ /* 0x001fcc00078e0202 */
[----:B------:R-:W2:Y:S01]  /*07c0*/  @P0 LDG.E.U16 R2, desc[UR6][R2.64] ;  /* 0x0000000602020981 */ /* 0x000ea2000c1e1500 */
[----:B-1----:R-:W-:-:S05]  /*07d0*/  IMAD.WIDE.U32 R158, R210, 0x10, R156 ;  /* 0x00000010d29e7825 */ /* 0x002fca00078e009c */
[----:B-----5:R0:W5:Y:S01]  /*07e0*/  LDG.E.128 R164, desc[UR6][R158.64] ;  /* 0x000000069ea47981 */ /* 0x020162000c1e1d00 */
[----:B------:R-:W-:Y:S01]  /*07f0*/  ISETP.NE.U32.AND P1, PT, RZ, UR8, PT ;  /* 0x00000008ff007c0c */ /* 0x000fe2000bf25070 */
[----:B------:R-:W-:-:S03]  /*0800*/  HFMA2 R0, -RZ, RZ, 1.875, 0 ;  /* 0x3f800000ff007431 */ /* 0x000fc600000001ff */
[----:B------:R-:W-:Y:S02]  /*0810*/  ISETP.NE.AND.EX P1, PT, RZ, UR9, PT, P1 ;  /* 0x00000009ff007c0c */ /* 0x000fe4000bf25310 */
[----:B--2---:R-:W-:-:S11]  /*0820*/  @P0 SHF.L.U32 R0, R2, 0x10, RZ ;  /* 0x0000001002000819 */ /* 0x004fd600000006ff */
[----:B0-----:R-:W-:Y:S05]  /*0830*/  @!P1 BRA `(.L_x_21810) ;  /* 0x0000000000849947 */ /* 0x001fea0003800000 */
[----:B------:R-:W0:Y:S02]  /*0840*/  LDC.64 R2, c[0x0][0x3a0] ;  /* 0x0000e800ff027b82 */ /* 0x000e240000000a00 */
[----:B0-----:R-:W-:-:S05]  /*0850*/  IMAD.WIDE.U32 R2, R210, 0x20, R2 ;  /* 0x00000020d2027825 */ /* 0x001fca00078e0002 */
[----:B------:R-:W2:Y:S04]  /*0860*/  LDG.E.128 R148, desc[UR6][R2.64] ;  /* 0x0000000602947981 */ /* 0x000ea8000c1e1d00 */
[----:B------:R0:W3:Y:S01]  /*0870*/  LDG.E.128 R152, desc[UR6][R2.64+0x10] ;  /* 0x0000100602987981 */ /* 0x0000e2000c1e1d00 */
[C---:B-----5:R-:W-:Y:S02]  /*0880*/  PRMT R158, R164.reuse, 0x7632, R158 ;  /* 0x00007632a49e7816 */ /* 0x060fe4000000009e */
[----:B------:R-:W-:Y:S02]  /*0890*/  SHF.L.U32 R159, R164, 0x10, RZ ;  /* 0x00000010a49f7819 */ /* 0x000fe400000006ff */
[----:B------:R-:W-:Y:S02]  /*08a0*/  PRMT R160, R165, 0x7632, R160 ;  /* 0x00007632a5a07816 */ /* 0x000fe400000000a0 */
        /* <DEDUP_REMOVED lines=26> */
.L_x_21810:
[----:B-----5:R-:W-:Y:S02]  /*0a50*/  PRMT R2, R164, 0x7632, R2 ;  /* 0x00007632a4027816 */ /* 0x020fe40000000002 */
[----:B------:R-:W-:Y:S02]  /*0a60*/  PRMT R158, R165, 0x7632, R158 ;  /* 0x00007632a59e7816 */ /* 0x000fe4000000009e */
[----:B------:R-:W-:Y:S02]  /*0a70*/  PRMT R160, R166, 0x7632, R160 ;  /* 0x00007632a6a07816 */ /* 0x000fe400000000a0 */
[C---:B------:R-:W-:Y:S02]  /*0a80*/  PRMT R162, R167.reuse, 0x7632, R162 ;  /* 0x00007632a7a27816 */ /* 0x040fe400000000a2 */
        /* <DEDUP_REMOVED lines=24> */
.L_x_21811:
        /* <DEDUP_REMOVED lines=10> */
[----:B------:R0:W5:Y:S01]  /*0cb0*/  LDG.E.128 R168, desc[UR6][R160.64] ;  /* 0x00000006a0a87981 */ /* 0x000162000c1e1d00 */
[----:B------:R-:W-:Y:S05]  /*0cc0*/  @!P1 BRA `(.L_x_21812) ;  /* 0x0000000000749947 */ /* 0x000fea0003800000 */
[----:B0----5:R-:W-:Y:S02]  /*0cd0*/  PRMT R158, R168, 0x7632, R158 ;  /* 0x00007632a89e7816 */ /* 0x021fe4000000009e */
        /* <DEDUP_REMOVED lines=28> */
.L_x_21812:
        /* <DEDUP_REMOVED lines=28> */
.L_x_21813:
        /* <DEDUP_REMOVED lines=39> */
[----:B------:R-:W-:Y:S06]  /*12d0*/  BRA `(.L_x_21815) ;  /* 0x0000000000707947 */ /* 0x000fec0003800000 */
.L_x_21814:
        /* <DEDUP_REMOVED lines=28> */
.L_x_21815:
        /* <DEDUP_REMOVED lines=39> */
[----:B------:R-:W-:Y:S06]  /*1710*/  BRA `(.L_x_21817) ;  /* 0x0000000000707947 */ /* 0x000fec0003800000 */
.L_x_21816:
        /* <DEDUP_REMOVED lines=28> */
.L_x_21817:
        /* <DEDUP_REMOVED lines=40> */
.L_x_21818:
        /* <DEDUP_REMOVED lines=28> */
.L_x_21819:
        /* <DEDUP_REMOVED lines=40> */
.L_x_21820:
        /* <DEDUP_REMOVED lines=28> */
.L_x_21821:
        /* <DEDUP_REMOVED lines=172> */
.L_x_21835:
[----:B------:R-:W-:Y:S01]  /*2c20*/  FMUL.FTZ R0, R212, R212 ;  /* 0x000000d4d4007220 */ /* 0x000fe20000410000 */
[----:B-1----:R-:W-:Y:S01]  /*2c30*/  FADD.FTZ R215, R216, R215 ;  /* 0x000000d7d8d77221 */ /* 0x002fe20000010000 */
[----:B------:R-:W-:-:S03]  /*2c40*/  ISETP.NE.AND P2, PT, RZ, UR12, PT ;  /* 0x0000000cff007c0c */ /* 0x000fc6000bf45270 */
[----:B------:R-:W-:Y:S01]  /*2c50*/  FFMA.FTZ R2, R215, R2, UR11 ;  /* 0x0000000bd7027e23 */ /* 0x000fe20008010002 */
[----:B------:R-:W-:Y:S02]  /*2c60*/  FSEL R3, R0, RZ, P2 ;  /* 0x000000ff00037208 */ /* 0x000fe40001000000 */
[----:B------:R-:W-:-:S03]  /*2c70*/  FSEL R0, R212, RZ, !P2 ;  /* 0x000000ffd4007208 */ /* 0x000fc60005000000 */
[----:B------:R-:W-:Y:S02]  /*2c80*/  FADD.FTZ R215, R2, R3 ;  /* 0x0000000302d77221 */ /* 0x000fe40000010000 */
[----:B------:R-:W1:Y:S01]  /*2c90*/  @!P1 LDC.64 R2, c[0x0][0x3c0] ;  /* 0x0000f000ff029b82 */ /* 0x000e620000000a00 */
[C---:B------:R-:W-:Y:S01]  /*2ca0*/  FADD.FTZ R213, -R0.reuse, R176 ;  /* 0x000000b000d57221 */ /* 0x040fe20000010100 */
[C---:B------:R-:W-:Y:S01]  /*2cb0*/  FADD.FTZ R214, -R0.reuse, R177 ;  /* 0x000000b100d67221 */ /* 0x040fe20000010100 */
[C---:B------:R-:W-:Y:S01]  /*2cc0*/  FADD.FTZ R224, -R0.reuse, R156 ;  /* 0x0000009c00e07221 */ /* 0x040fe20000010100 */
[----:B------:R-:W2:Y:S01]  /*2cd0*/  MUFU.RSQ R215, R215 ;  /* 0x000000d700d77308 */ /* 0x000ea20000001400 */
[C---:B------:R-:W-:Y:S01]  /*2ce0*/  FADD.FTZ R226, -R0.reuse, R157 ;  /* 0x0000009d00e27221 */ /* 0x040fe20000010100 */
[C---:B------:R-:W-:Y:S01]  /*2cf0*/  FADD.FTZ R200, -R0.reuse, R200 ;  /* 0x000000c800c87221 */ /* 0x040fe20000010100 */
[C---:B------:R-:W-:Y:S01]  /*2d00*/  FADD.FTZ R201, -R0.reuse, R201 ;  /* 0x000000c900c97221 */ /* 0x040fe20000010100 */
[----:B------:R-:W3:Y:S01]  /*2d10*/  @!P1 LDC.64 R176, c[0x0][0x3c8] ;  /* 0x0000f200ffb09b82 */ /* 0x000ee20000000a00 */
[C---:B------:R-:W-:Y:S01]  /*2d20*/  FADD.FTZ R196, -R0.reuse, R196 ;  /* 0x000000c400c47221 */ /* 0x040fe20000010100 */
[C---:B------:R-:W-:Y:S01]  /*2d30*/  FADD.FTZ R197, -R0.reuse, R197 ;  /* 0x000000c500c57221 */ /* 0x040fe20000010100 */
[C---:B------:R-:W-:Y:S01]  /*2d40*/  FADD.FTZ R220, -R0.reuse, R161 ;  /* 0x000000a100dc7221 */ /* 0x040fe20000010100 */
        /* <DEDUP_REMOVED lines=8> */
[----:B------:R-:W-:Y:S01]  /*2dd0*/  FADD.FTZ R194, -R0, R194 ;  /* 0x000000c200c27221 */ /* 0x000fe20000010100 */
[C---:B--2---:R-:W-:Y:S01]  /*2de0*/  FMUL.FTZ R161, R215.reuse, R200 ;  /* 0x000000c8d7a17220 */ /* 0x044fe20000410000 */
[C---:B------:R-:W-:Y:S01]  /*2df0*/  FMUL.FTZ R200, R215.reuse, R201 ;  /* 0x000000c9d7c87220 */ /* 0x040fe20000410000 */
[----:B------:R-:W-:Y:S01]  /*2e00*/  FMUL.FTZ R201, R215, R196 ;  /* 0x000000c4d7c97220 */ /* 0x000fe20000410000 */
[----:B-1----:R-:W-:-:S04]  /*2e10*/  @!P1 IMAD.WIDE R2, R205, 0x4, R2 ;  /* 0x00000004cd029825 */ /* 0x002fc800078e0202 */
[C---:B------:R-:W-:Y:S01]  /*2e20*/  FADD.FTZ R185, -R0.reuse, R185 ;  /* 0x000000b900b97221 */ /* 0x040fe20000010100 */
[C---:B------:R-:W-:Y:S01]  /*2e30*/  FADD.FTZ R222, -R0.reuse, R163 ;  /* 0x000000a300de7221 */ /* 0x040fe20000010100 */
[C---:B------:R-:W-:Y:S01]  /*2e40*/  FMUL.FTZ R196, R215.reuse, R197 ;  /* 0x000000c5d7c47220 */ /* 0x040fe20000410000 */
[C---:B------:R-:W-:Y:S01]  /*2e50*/  FADD.FTZ R186, -R0.reuse, R186 ;  /* 0x000000ba00ba7221 */ /* 0x040fe20000010100 */
[C---:B------:R-:W-:Y:S01]  /*2e60*/  FADD.FTZ R165, -R0.reuse, R165 ;  /* 0x000000a500a57221 */ /* 0x040fe20000010100 */
[C---:B------:R-:W-:Y:S01]  /*2e70*/  FADD.FTZ R167, -R0.reuse, R167 ;  /* 0x000000a700a77221 */ /* 0x040fe20000010100 */
[C---:B------:R-:W-:Y:S01]  /*2e80*/  FADD.FTZ R162, -R0.reuse, R162 ;  /* 0x000000a200a27221 */ /* 0x040fe20000010100 */
[----:B------:R1:W-:Y:S01]  /*2e90*/  @!P1 STG.E desc[UR6][R2.64], R212 ;  /* 0x000000d402009986 */ /* 0x0003e2000c101906 */
[C---:B------:R-:W-:Y:S01]  /*2ea0*/  FMUL.FTZ R163, R215.reuse, R202 ;  /* 0x000000cad7a37220 */ /* 0x040fe20000410000 */
[C---:B------:R-:W-:Y:S01]  /*2eb0*/  FMUL.FTZ R197, R215.reuse, R198 ;  /* 0x000000c6d7c57220 */ /* 0x040fe20000410000 */
[C---:B------:R-:W-:Y:S01]  /*2ec0*/  FADD.FTZ R192, -R0.reuse, R192 ;  /* 0x000000c000c07221 */ /* 0x040fe20000010100 */
[C---:B------:R-:W-:Y:S01]  /*2ed0*/  FADD.FTZ R187, -R0.reuse, R187 ;  /* 0x000000bb00bb7221 */ /* 0x040fe20000010100 */
[C---:B0-----:R-:W-:Y:S01]  /*2ee0*/  FADD.FTZ R216, -R0.reuse, R173 ;  /* 0x000000ad00d87221 */ /* 0x041fe20000010100 */
[C---:B------:R-:W-:Y:S01]  /*2ef0*/  FMUL.FTZ R202, R215.reuse, R203 ;  /* 0x000000cbd7ca7220 */ /* 0x040fe20000410000 */
[C---:B------:R-:W-:Y:S01]  /*2f00*/  FMUL.FTZ R198, R215.reuse, R199 ;  /* 0x000000c7d7c67220 */ /* 0x040fe20000410000 */
[C---:B------:R-:W-:Y:S01]  /*2f10*/  FADD.FTZ R193, -R0.reuse, R193 ;  /* 0x000000c100c17221 */ /* 0x040fe20000010100 */
[C---:B------:R-:W-:Y:S01]  /*2f20*/  FADD.FTZ R178, -R0.reuse, R178 ;  /* 0x000000b200b27221 */ /* 0x040fe20000010100 */
[C---:B------:R-:W-:Y:S01]  /*2f30*/  FADD.FTZ R179, -R0.reuse, R179 ;  /* 0x000000b300b37221 */ /* 0x040fe20000010100 */
[C---:B------:R-:W-:Y:S01]  /*2f40*/  FADD.FTZ R228, -R0.reuse, R159 ;  /* 0x0000009f00e47221 */ /* 0x040fe20000010100 */
[C---:B-1----:R-:W-:Y:S01]  /*2f50*/  FMUL.FTZ R2, R215.reuse, R195 ;  /* 0x000000c3d7027220 */ /* 0x042fe20000410000 */
[C---:B------:R-:W-:Y:S01]  /*2f60*/  FMUL.FTZ R173, R215.reuse, R184 ;  /* 0x000000b8d7ad7220 */ /* 0x040fe20000410000 */
[C---:B------:R-:W-:Y:S01]  /*2f70*/  FMUL.FTZ R195, R215.reuse, R160 ;  /* 0x000000a0d7c37220 */ /* 0x040fe20000410000 */
[C---:B------:R-:W-:Y:S01]  /*2f80*/  FADD.FTZ R180, -R0.reuse, R180 ;  /* 0x000000b400b47221 */ /* 0x040fe20000010100 */
[C---:B------:R-:W-:Y:S01]  /*2f90*/  FADD.FTZ R181, -R0.reuse, R181 ;  /* 0x000000b500b57221 */ /* 0x040fe20000010100 */
[C---:B------:R-:W-:Y:S01]  /*2fa0*/  FMUL.FTZ R159, R215.reuse, R194 ;  /* 0x000000c2d79f7220 */ /* 0x040fe20000410000 */
[----:B------:R-:W-:Y:S01]  /*2fb0*/  FMUL.FTZ R184, R215, R185 ;  /* 0x000000b9d7b87220 */ /* 0x000fe20000410000 */
[----:B------:R-:W-:Y:S01]  /*2fc0*/  FFMA.FTZ R160, R161, R4, R52 ;  /* 0x00000004a1a07223 */ /* 0x000fe20000010034 */
[C---:B------:R-:W-:Y:S01]  /*2fd0*/  FADD.FTZ R188, -R0.reuse, R188 ;  /* 0x000000bc00bc7221 */ /* 0x040fe20000010100 */
[C---:B------:R-:W-:Y:S01]  /*2fe0*/  FADD.FTZ R182, -R0.reuse, R182 ;  /* 0x000000b600b67221 */ /* 0x040fe20000010100 */
[C---:B------:R-:W-:Y:S01]  /*2ff0*/  FADD.FTZ R183, -R0.reuse, R183 ;  /* 0x000000b700b77221 */ /* 0x040fe20000010100 */
[C---:B------:R-:W-:Y:S01]  /*3000*/  FMUL.FTZ R185, R215.reuse, R186 ;  /* 0x000000bad7b97220 */ /* 0x040fe20000410000 */
[C---:B------:R-:W-:Y:S01]  /*3010*/  FMUL.FTZ R194, R215.reuse, R165 ;  /* 0x000000a5d7c27220 */ /* 0x040fe20000410000 */
[C---:B------:R-:W-:Y:S01]  /*3020*/  FMUL.FTZ R230, R215.reuse, R167 ;  /* 0x000000a7d7e67220 */ /* 0x040fe20000410000 */
[----:B------:R-:W-:Y:S01]  /*3030*/  FMUL.FTZ R217, R215, R162 ;  /* 0x000000a2d7d97220 */ /* 0x000fe20000410000 */
        /* <DEDUP_REMOVED lines=30> */
[----:B---3--:R-:W-:-:S04]  /*3220*/  @!P1 IMAD.WIDE R176, R205, 0x4, R176 ;  /* 0x00000004cdb09825 */ /* 0x008fc800078e02b0 */
        /* <DEDUP_REMOVED lines=9> */
[----:B------:R-:W-:Y:S01]  /*32c0*/  FFMA.FTZ R0, R0, R13, R61 ;  /* 0x0000000d00007223 */ /* 0x000fe2000001003d */
        /* <DEDUP_REMOVED lines=8> */
[--C-:B------:R-:W-:Y:S01]  /*3350*/  IMAD.WIDE.U32 R164, R207, 0x10, R156.reuse ;  /* 0x00000010cfa47825 */ /* 0x100fe200078e009c */
[----:B------:R-:W-:Y:S03]  /*3360*/  @!P1 STG.E desc[UR6][R176.64], R215 ;  /* 0x000000d7b0009986 */ /* 0x000fe6000c101906 */
[C---:B------:R-:W-:Y:S01]  /*3370*/  FMUL.FTZ R203, R215.reuse, R172 ;  /* 0x000000acd7cb7220 */ /* 0x040fe20000410000 */
[----:B------:R-:W-:Y:S01]  /*3380*/  FMUL.FTZ R216, R215, R216 ;  /* 0x000000d8d7d87220 */ /* 0x000fe20000410000 */
[--C-:B------:R-:W-:Y:S01]  /*3390*/  IMAD.WIDE.U32 R166, R209, 0x10, R156.reuse ;  /* 0x00000010d1a67825 */ /* 0x100fe200078e009c */
[----:B------:R0:W-:Y:S03]  /*33a0*/  STG.E.128 desc[UR6][R168.64], R160 ;  /* 0x000000a0a8007986 */ /* 0x0001e6000c101d06 */
[C---:B------:R-:W-:Y:S01]  /*33b0*/  FMUL.FTZ R223, R215.reuse, R158 ;  /* 0x0000009ed7df7220 */ /* 0x040fe20000410000 */
[----:B------:R-:W-:Y:S01]  /*33c0*/  FMUL.FTZ R219, R215, R174 ;  /* 0x000000aed7db7220 */ /* 0x000fe20000410000 */
        /* <DEDUP_REMOVED lines=8> */
[----:B------:R-:W-:Y:S01]  /*3450*/  IMAD.WIDE.U32 R170, R211, 0x10, R156 ;  /* 0x00000010d3aa7825 */ /* 0x000fe200078e009c */
[----:B------:R-:W-:-:S03]  /*3460*/  F2FP.BF16.F32.PACK_AB R156, R0, R3 ;  /* 0x00000003009c723e */ /* 0x000fc600000010ff */
[----:B------:R-:W-:Y:S01]  /*3470*/  FFMA.FTZ R3, R184, R21, R69 ;  /* 0x00000015b8037223 */ /* 0x000fe20000010045 */
[----:B------:R-:W-:Y:S01]  /*3480*/  FFMA.FTZ R157, R159, R14, R62 ;  /* 0x0000000e9f9d7223 */ /* 0x000fe2000001003e */
[C---:B------:R-:W-:Y:S01]  /*3490*/  FMUL.FTZ R222, R215.reuse, R222 ;  /* 0x000000ded7de7220 */ /* 0x040fe20000410000 */
[C---:B------:R-:W-:Y:S01]  /*34a0*/  FMUL.FTZ R221, R215.reuse, R224 ;  /* 0x000000e0d7dd7220 */ /* 0x040fe20000410000 */
[----:B------:R-:W-:Y:S01]  /*34b0*/  FMUL.FTZ R226, R215, R226 ;  /* 0x000000e2d7e27220 */ /* 0x000fe20000410000 */
[----:B0-----:R-:W-:Y:S01]  /*34c0*/  FFMA.FTZ R160, R173, R20, R68 ;  /* 0x00000014ada07223 */ /* 0x001fe20000010044 */
[----:B------:R-:W-:Y:S01]  /*34d0*/  FFMA.FTZ R162, R213, R24, R72 ;  /* 0x00000018d5a27223 */ /* 0x000fe20000010048 */
[----:B------:R-:W-:Y:S01]  /*34e0*/  FFMA.FTZ R169, R214, R25, R73 ;  /* 0x00000019d6a97223 */ /* 0x000fe20000010049 */
[----:B------:R-:W-:Y:S01]  /*34f0*/  FFMA.FTZ R173, R194, R33, R81 ;  /* 0x00000021c2ad7223 */ /* 0x000fe20000010051 */
[----:B------:R-:W-:Y:S01]  /*3500*/  FMUL.FTZ R228, R215, R228 ;  /* 0x000000e4d7e47220 */ /* 0x000fe20000410000 */
        /* <DEDUP_REMOVED lines=52> */
[----:B0-----:R-:W-:-:S03]  /*3850*/  LEA R205, R168, R205, 0x2 ;  /* 0x000000cda8cd7211 */ /* 0x001fc600078e10ff */
[----:B------:R1:W-:Y:S01]  /*3860*/  STG.E.128 desc[UR6][R170.64], R216 ;  /* 0x000000d8aa007986 */ /* 0x0003e2000c101d06 */
[----:B------:R-:W-:-:S13]  /*3870*/  ISETP.GE.AND P1, PT, R205, R169, PT ;  /* 0x000000a9cd00720c */ /* 0x000fda0003f26270 */
[----:B------:R-:W-:Y:S05]  /*3880*/  @!P1 BRA `(.L_x_21823) ;  /* 0xffffffcc00b09947 */ /* 0x000fea000383ffff */
[----:B------:R-:W-:Y:S05]  /*3890*/  EXIT ;  /* 0x000000000000794d */ /* 0x000fea0003800000 */
.L_x_21822:
        /* <DEDUP_REMOVED lines=8> */
.L_x_21825:
[----:B------:R-:W-:Y:S05]  /*3920*/  BSYNC B0 ;  /* 0x0000000000007941 */ /* 0x000fea0003800000 */
.L_x_21824:
        /* <DEDUP_REMOVED lines=9> */
.L_x_21826:
[----:B------:R-:W-:Y:S01]  /*39c0*/  HFMA2 R219, -RZ, RZ, 0, 2.384185791015625e-07 ;  /* 0x00000004ffdb7431 */ /* 0x000fe200000001ff */
[----:B------:R-:W-:-:S05]  /*39d0*/  MOV R2, R218 ;  /* 0x000000da00027202 */ /* 0x000fca0000000f00 */
[----:B------:R-:W-:-:S05]  /*39e0*/  FADD.FTZ R213, R3, R2 ;  /* 0x0000000203d57221 */ /* 0x000fca0000010000 */
[----:B------:R-:W-:-:S07]  /*39f0*/  MOV R220, R213 ;  /* 0x000000d500dc7202 */ /* 0x000fce0000000f00 */
[----:B------:R-:W-:Y:S05]  /*3a00*/  WARPSYNC.COLLECTIVE R217, `(.L_x_21827) ;  /* 0x00000000d9087348 */ /* 0x000fea0003c00000 */
[----:B------:R0:W1:Y:S02]  /*3a10*/  SHFL.BFLY P2, R218, R220, R219, R222 ;  /* 0x0c0000dbdcda7389 */ /* 0x00006400000400de */
[----:B01----:R-:W-:Y:S05]  /*3a20*/  ENDCOLLECTIVE ;  /* 0x000000000000791b */ /* 0x003fea0003800000 */
.L_x_21827:
        /* <DEDUP_REMOVED lines=8> */
.L_x_21828:
[----:B------:R-:W-:Y:S01]  /*3ab0*/  HFMA2 R219, -RZ, RZ, 0, 9.5367431640625e-07 ;  /* 0x00000010ffdb7431 */ /* 0x000fe200000001ff */
[----:B------:R-:W-:-:S05]  /*3ac0*/  MOV R215, R218 ;  /* 0x000000da00d77202 */ /* 0x000fca0000000f00 */
[----:B------:R-:W-:-:S05]  /*3ad0*/  FADD.FTZ R215, R214, R215 ;  /* 0x000000d7d6d77221 */ /* 0x000fca0000010000 */
[----:B------:R-:W-:-:S07]  /*3ae0*/  MOV R220, R215 ;  /* 0x000000d700dc7202 */ /* 0x000fce0000000f00 */
[----:B------:R-:W-:Y:S05]  /*3af0*/  WARPSYNC.COLLECTIVE R217, `(.L_x_21829) ;  /* 0x00000000d9087348 */ /* 0x000fea0003c00000 */
[----:B------:R0:W1:Y:S02]  /*3b00*/  SHFL.BFLY P2, R218, R220, R219, R222 ;  /* 0x0c0000dbdcda7389 */ /* 0x00006400000400de */
[----:B01----:R-:W-:Y:S05]  /*3b10*/  ENDCOLLECTIVE ;  /* 0x000000000000791b */ /* 0x003fea0003800000 */
.L_x_21829:
        /* <DEDUP_REMOVED lines=104> */
.L_x_21830:
[----:B------:R-:W-:Y:S01]  /*41a0*/  HFMA2 R219, -RZ, RZ, 0, 1.1920928955078125e-07 ;  /* 0x00000002ffdb7431 */ /* 0x000fe200000001ff */
[----:B------:R-:W-:-:S05]  /*41b0*/  MOV R3, R218 ;  /* 0x000000da00037202 */ /* 0x000fca0000000f00 */
[----:B------:R-:W-:-:S05]  /*41c0*/  FADD.FTZ R3, R0, R3 ;  /* 0x0000000300037221 */ /* 0x000fca0000010000 */
[----:B------:R-:W-:-:S07]  /*41d0*/  MOV R220, R3 ;  /* 0x0000000300dc7202 */ /* 0x000fce0000000f00 */
[----:B------:R-:W-:Y:S05]  /*41e0*/  WARPSYNC.COLLECTIVE R217, `(.L_x_21831) ;  /* 0x00000000d9087348 */ /* 0x000fea0003c00000 */
[----:B------:R0:W1:Y:S02]  /*41f0*/  SHFL.BFLY P2, R218, R220, R219, R222 ;  /* 0x0c0000dbdcda7389 */ /* 0x00006400000400de */
[----:B01----:R-:W-:Y:S05]  /*4200*/  ENDCOLLECTIVE ;  /* 0x000000000000791b */ /* 0x003fea0003800000 */
.L_x_21831:
[----:B------:R-:W-:Y:S01]  /*4210*/  HFMA2 R219, -RZ, RZ, 0, 2.384185791015625e-07 ;  /* 0x00000004ffdb7431 */ /* 0x000fe200000001ff */
[----:B------:R-:W-:-:S05]  /*4220*/  MOV R214, R218 ;  /* 0x000000da00d67202 */ /* 0x000fca0000000f00 */
[----:B------:R-:W-:-:S05]  /*4230*/  FADD.FTZ R214, R3, R214 ;  /* 0x000000d603d67221 */ /* 0x000fca0000010000 */
[----:B------:R-:W-:-:S07]  /*4240*/  MOV R220, R214 ;  /* 0x000000d600dc7202 */ /* 0x000fce0000000f00 */
[----:B------:R-:W-:Y:S05]  /*4250*/  WARPSYNC.COLLECTIVE R217, `(.L_x_21832) ;  /* 0x00000000d9087348 */ /* 0x000fea0003c00000 */
[----:B------:R0:W1:Y:S02]  /*4260*/  SHFL.BFLY P2, R218, R220, R219, R222 ;  /* 0x0c0000dbdcda7389 */ /* 0x00006400000400de */
[----:B01----:R-:W-:Y:S05]  /*4270*/  ENDCOLLECTIVE ;  /* 0x000000000000791b */ /* 0x003fea0003800000 */
.L_x_21832:
[----:B------:R-:W-:Y:S01]  /*4280*/  HFMA2 R219, -RZ, RZ, 0, 4.76837158203125e-07 ;  /* 0x00000008ffdb7431 */ /* 0x000fe200000001ff */
[----:B------:R-:W-:-:S05]  /*4290*/  MOV R213, R218 ;  /* 0x000000da00d57202 */ /* 0x000fca0000000f00 */
[----:B------:R-:W-:-:S05]  /*42a0*/  FADD.FTZ R213, R214, R213 ;  /* 0x000000d5d6d57221 */ /* 0x000fca0000010000 */
[----:B------:R-:W-:-:S07]  /*42b0*/  MOV R220, R213 ;  /* 0x000000d500dc7202 */ /* 0x000fce0000000f00 */
[----:B------:R-:W-:Y:S05]  /*42c0*/  WARPSYNC.COLLECTIVE R217, `(.L_x_21833) ;  /* 0x00000000d9087348 */ /* 0x000fea0003c00000 */
[----:B------:R0:W1:Y:S02]  /*42d0*/  SHFL.BFLY P2, R218, R220, R219, R222 ;  /* 0x0c0000dbdcda7389 */ /* 0x00006400000400de */
[----:B01----:R-:W-:Y:S05]  /*42e0*/  ENDCOLLECTIVE ;  /* 0x000000000000791b */ /* 0x003fea0003800000 */
.L_x_21833:
[----:B------:R-:W-:Y:S01]  /*42f0*/  HFMA2 R219, -RZ, RZ, 0, 9.5367431640625e-07 ;  /* 0x00000010ffdb7431 */ /* 0x000fe200000001ff */
[----:B------:R-:W-:-:S05]  /*4300*/  MOV R216, R218 ;  /* 0x000000da00d87202 */ /* 0x000fca0000000f00 */
[----:B------:R-:W-:-:S05]  /*4310*/  FADD.FTZ R216, R213, R216 ;  /* 0x000000d8d5d87221 */ /* 0x000fca0000010000 */
[----:B------:R-:W-:-:S07]  /*4320*/  MOV R220, R216 ;  /* 0x000000d800dc7202 */ /* 0x000fce0000000f00 */
[----:B------:R-:W-:Y:S05]  /*4330*/  WARPSYNC.COLLECTIVE R217, `(.L_x_21834) ;  /* 0x00000000d9087348 */ /* 0x000fea0003c00000 */
[----:B------:R0:W1:Y:S02]  /*4340*/  SHFL.BFLY P2, R218, R220, R219, R222 ;  /* 0x0c0000dbdcda7389 */ /* 0x00006400000400de */
[----:B01----:R-:W-:Y:S05]  /*4350*/  ENDCOLLECTIVE ;  /* 0x000000000000791b */ /* 0x003fea0003800000 */
.L_x_21834:
[----:B------:R-:W-:Y:S01]  /*4360*/  MOV R215, R218 ;  /* 0x000000da00d77202 */ /* 0x000fe20000000f00 */
[----:B------:R-:W-:Y:S06]  /*4370*/  BRA `(.L_x_21835) ;  /* 0xffffffe800287947 */ /* 0x000fec000383ffff */
.L_x_21836:
        /* <DEDUP_REMOVED lines=16> */
.L_x_54397:


//--------------------- .text._ZN10layer_norm13ln_fwd_kernelINS_13Kernel_traitsIf13__nv_bfloat16fS2_fjLj1536ELj1ELj4ELj1ELj16ENS_18Kernel_traits_baseILj1536EfS2_fS2_fjLj128EEEEELb0ELb1ELb1ELb0EEEvNS_9FwdParamsE --------------------------
	.section	.text._ZN10layer_norm13ln_fwd_kernelINS_13Kernel_traitsIf13__nv_bfloat16fS2_fjLj1536ELj1ELj4ELj1ELj16ENS_18Kernel_traits_baseILj1536EfS2_fS2_fjLj128EEEEELb0ELb1ELb1ELb0EEEvNS_9FwdParamsE,"ax",@progbits
	.align	128
        .global         _ZN10layer_norm13ln_fwd_kernelINS_13Kernel_traitsIf13__nv_bfloat16fS2_fjLj1536ELj1ELj4ELj1ELj16ENS_18Kernel_traits_baseILj1536EfS2_fS2_fjLj128EEEEELb0ELb1ELb1ELb0EEEvNS_9FwdParamsE
        .type           _ZN10layer_norm13ln_fwd_kernelINS_13Kernel_traitsIf13__nv_bfloat16fS2_fjLj1536ELj1ELj4ELj1ELj16ENS_18Kernel_traits_baseILj1536EfS2_fS2_fjLj128EEEEELb0ELb1ELb1ELb0EEEvNS_9FwdParamsE,@function
        .size           _ZN10layer_norm13ln_fwd_kernelINS_13Kernel_traitsIf13__nv_bfloat16fS2_fjLj1536ELj1ELj4ELj1ELj16ENS_18Kernel_traits_baseILj1536EfS2_fS2_fjLj128EEEEELb0ELb1ELb1ELb0EEEvNS_9FwdParamsE,(.L_x_54398 - _ZN10layer_norm13ln_fwd_kernelINS_13Kernel_traitsIf13__nv_bfloat16fS2_fjLj1536ELj1ELj4ELj1ELj16ENS_18Kernel_traits_baseILj1536EfS2_fS2_fjLj128EEEEELb0ELb1ELb1ELb0EEEvNS_9FwdParamsE)
        .other          _ZN10layer_norm13ln_fwd_kernelINS_13Kernel_traitsIf13__nv_bfloat16fS2_fjLj1536ELj1ELj4ELj1ELj16ENS_18Kernel_traits_baseILj1536EfS2_fS2_fjLj128EEEEELb0ELb1ELb1ELb0EEEvNS_9FwdParamsE,@"STO_CUDA_ENTRY STV_DEFAULT"
_ZN10layer_norm13ln_fwd_kernelINS_13Kernel_traitsIf13__nv_bfloat16fS2_fjLj1536ELj1ELj4ELj1ELj16ENS_18Kernel_traits_baseILj1536EfS2_fS2_fjLj128EEEEELb0ELb1ELb1ELb0EEEvNS_9FwdParamsE:
.text._ZN10layer_norm13ln_fwd_kernelINS_13Kernel_traitsIf13__nv_bfloat16fS2_fjLj1536ELj1ELj4ELj1ELj16ENS_18Kernel_traits_baseILj1536EfS2_fS2_fjLj128EEEEELb0ELb1ELb1ELb0EEEvNS_9FwdParamsE:
        /* <DEDUP_REMOVED lines=104> */
.L_x_21838:
        /* <DEDUP_REMOVED lines=83> */
.L_x_21839:
[----:B------:R-:W-:Y:S05]  /*0bb0*/  BSYNC.RECONVERGENT B0 ;  /* 0x0000000000007941 */ /* 0x000fea0003800200 */
.L_x_21837:
[----:B------:R-:W1:Y:S01]  /*0bc0*/  LDCU UR4, c[0x0][0x384] ;  /* 0x00007080ff0477ac */ /* 0x000e620008000800 */
[----:B------:R-:W2:Y:S01]  /*0bd0*/  LDCU UR11, c[0x0][0x40c] ;  /* 0x00008180ff0b77ac */ /* 0x000ea20008000800 */
[----:B------:R-:W3:Y:S01]  /*0be0*/  LDCU.U8 UR5, c[0x0][0x410] ;  /* 0x00008200ff0577ac */ /* 0x000ee20008000000 */
[----:B------:R-:W4:Y:S01]  /*0bf0*/  LDCU UR10, c[0x0][0x448] ;  /* 0x00008900ff0a77ac */ /* 0x000f220008000800 */
[----:B------:R-:W0:Y:S01]  /*0c00*/  LDCU.64 UR8, c[0x0][0x3a0] ;  /* 0x00007400ff0877ac */ /* 0x000e220008000a00 */
[----:B-1----:R-:W-:-:S13]  /*0c10*/  ISETP.GE.AND P0, PT, R2, UR4, PT ;  /* 0x0000000402007c0c */ /* 0x002fda000bf06270 */
[----:B0-234-:R-:W-:Y:S05]  /*0c20*/  @P0 EXIT ;  /* 0x000000000000094d */ /* 0x01dfea0003800000 */
.L_x_21885:
[----:B-1234-:R-:W0:Y:S08]  /*0c30*/  LDC.64 R212, c[0x0][0x3f0] ;  /* 0x0000fc00ffd47b82 */ /* 0x01ee300000000a00 */
[----:B------:R-:W1:Y:S08]  /*0c40*/  LDC.64 R214, c[0x0][0x3f8] ;  /* 0x0000fe00ffd67b82 */ /* 0x000e700000000a00 */
[----:B------:R-:W2:Y:S01]  /*0c50*/  LDC R211, c[0x0][0x388] ;  /* 0x0000e200ffd37b82 */ /* 0x000ea20000000800 */
[----:B0-----:R-:W-:-:S05]  /*0c60*/  IMAD.WIDE R212, R2, 0x4, R212 ;  /* 0x0000000402d47825 */ /* 0x001fca00078e02d4 */
[----:B------:R0:W3:Y:S01]  /*0c70*/  LDG.E R0, desc[UR6][R212.64] ;  /* 0x00000006d4007981 */ /* 0x0000e2000c1e1900 */
[----:B-1----:R-:W-:-:S05]  /*0c80*/  IMAD.WIDE R214, R2, 0x4, R214 ;  /* 0x0000000402d67825 */ /* 0x002fca00078e02d6 */
[----:B-----5:R1:W5:Y:S01]  /*0c90*/  LDG.E R209, desc[UR6][R214.64] ;  /* 0x00000006d6d17981 */ /* 0x020362000c1e1900 */
[----:B------:R-:W-:Y:S01]  /*0ca0*/  ISETP.GE.U32.AND P0, PT, R3, 0x20, PT ;  /* 0x000000200300780c */ /* 0x000fe20003f06070 */
[----:B0-----:R-:W-:Y:S02]  /*0cb0*/  HFMA2 R212, -RZ, RZ, 0, 0 ;  /* 0x00000000ffd47431 */ /* 0x001fe400000001ff */
[----:B--2---:R-:W-:Y:S01]  /*0cc0*/  IMAD R210, R2, R211, RZ ;  /* 0x000000d302d27224 */ /* 0x004fe200078e02ff */
[----:B------:R-:W-:Y:S04]  /*0cd0*/  BSSY.RECONVERGENT B0, `(.L_x_21840) ;  /* 0x0000079000007945 */ /* 0x000fe80003800200 */
[----:B------:R-:W-:-:S04]  /*0ce0*/  SHF.R.S32.HI R217, RZ, 0x1f, R210 ;  /* 0x0000001fffd97819 */ /* 0x000fc800000114d2 */
[----:B------:R-:W-:-:S04]  /*0cf0*/  LEA.HI R217, R217, R210, RZ, 0x3 ;  /* 0x000000d2d9d97211 */ /* 0x000fc800078f18ff */
[----:B------:R-:W-:Y:S02]  /*0d00*/  LEA.HI.SX32 R210, R217, R208, 0x1d ;  /* 0x000000d0d9d27211 */ /* 0x000fe400078feaff */
[----:B---3--:R-:W-:-:S13]  /*0d10*/  ISETP.GE.AND P1, PT, R0, 0x1, PT ;  /* 0x000000010000780c */ /* 0x008fda0003f26270 */
[----:B------:R-:W0:Y:S01]  /*0d20*/  @P1 S2R R219, SR_TID.X ;  /* 0x0000000000db1919 */ /* 0x000e220000002100 */
[----:B------:R-:W-:-:S05]  /*0d30*/  @P1 IADD3 R216, PT, PT, R0, -0x1, RZ ;  /* 0xffffffff00d81810 */ /* 0x000fca0007ffe0ff */
[----:B------:R-:W-:-:S05]  /*0d40*/  @P1 IMAD R216, R216, R211, RZ ;  /* 0x000000d3d8d81224 */ /* 0x000fca00078e02ff */
[----:B------:R-:W-:-:S04]  /*0d50*/  @P1 SHF.R.S32.HI R213, RZ, 0x1f, R216 ;  /* 0x0000001fffd51819 */ /* 0x000fc800000114d8 */
[----:B------:R-:W-:Y:S02]  /*0d60*/  @P1 LEA.HI R213, R213, R216, RZ, 0x3 ;  /* 0x000000d8d5d51211 */ /* 0x000fe400078f18ff */
[----:B0-----:R-:W-:-:S04]  /*0d70*/  @P1 LOP3.LUT R208, R219, 0x1f, RZ, 0xc0, !PT ;  /* 0x0000001fdbd01812 */ /* 0x001fc800078ec0ff */
[----:B------:R-:W-:Y:S01]  /*0d80*/  @P1 LEA.HI.SX32 R212, R213, R208, 0x1d ;  /* 0x000000d0d5d41211 */ /* 0x000fe200078feaff */
[----:B-1----:R-:W-:Y:S06]  /*0d90*/  @!P0 BRA `(.L_x_21841) ;  /* 0x0000000400b08947 */ /* 0x002fec0003800000 */
[----:B------:R-:W-:Y:S04]  /*0da0*/  BSSY.RECONVERGENT B1, `(.L_x_21842) ;  /* 0x0000005000017945 */ /* 0x000fe80003800200 */
[----:B------:R-:W-:Y:S05]  /*0db0*/  @!P1 BRA `(.L_x_21843) ;  /* 0x00000000000c9947 */ /* 0x000fea0003800000 */
[----:B------:R-:W0:Y:S02]  /*0dc0*/  LDC.64 R204, c[0x0][0x390] ;  /* 0x0000e400ffcc7b82 */ /* 0x000e240000000a00 */
[----:B0-----:R-:W-:-:S06]  /*0dd0*/  IMAD.WIDE.U32 R204, R212, 0x10, R204 ;  /* 0x00000010d4cc7825 */ /* 0x001fcc00078e00cc */
[----:B------:R-:W5:Y:S02]  /*0de0*/  LDG.E.128 R204, desc[UR6][R204.64] ;  /* 0x00000006cccc7981 */ /* 0x000f64000c1e1d00 */
.L_x_21843:
[----:B------:R-:W-:Y:S05]  /*0df0*/  BSYNC.RECONVERGENT B1 ;  /* 0x0000000000017941 */ /* 0x000fea0003800200 */
.L_x_21842:
        /* <DEDUP_REMOVED lines=10> */
[C---:B-----5:R-:W-:Y:S02]  /*0ea0*/  @P2 PRMT R191, R204.reuse, 0x7632, R191 ;  /* 0x00007632ccbf2816 */ /* 0x060fe400000000bf */
[----:B0-----:R-:W-:Y:S02]  /*0eb0*/  @P2 PRMT R188, R205, 0x7632, R188 ;  /* 0x00007632cdbc2816 */ /* 0x001fe400000000bc */
[----:B------:R-:W-:Y:S02]  /*0ec0*/  @P2 SHF.L.U32 R191, R191, 0x10, RZ ;  /* 0x00000010bfbf2819 */ /* 0x000fe400000006ff */
[----:B------:R-:W-:Y:S01]  /*0ed0*/  @P2 SHF.L.U32 R190, R204, 0x10, RZ ;  /* 0x00000010ccbe2819 */ /* 0x000fe200000006ff */
[----:B------:R-:W0:Y:S01]  /*0ee0*/  @P2 LDC R195, c[0x0][0x40c] ;  /* 0x00010300ffc32b82 */ /* 0x000e220000000800 */
[----:B------:R-:W-:Y:S02]  /*0ef0*/  @P2 SHF.L.U32 R193, R188, 0x10, RZ ;  /* 0x00000010bcc12819 */ /* 0x000fe400000006ff */
[----:B------:R-:W-:-:S05]  /*0f00*/  @P2 SHF.L.U32 R192, R205, 0x10, RZ ;  /* 0x00000010cdc02819 */ /* 0x000fca00000006ff */
        /* <DEDUP_REMOVED lines=10> */
[----:B----4-:R-:W-:-:S07]  /*0fb0*/  @P2 FMUL.FTZ R191, R192, R213 ;  /* 0x000000d5c0bf2220 */ /* 0x010fce0000410000 */
[----:B------:R-:W4:Y:S01]  /*0fc0*/  @P2 LDC R220, c[0x0][0x40c] ;  /* 0x00010300ffdc2b82 */ /* 0x000f220000000800 */
[----:B------:R-:W-:Y:S01]  /*0fd0*/  @P2 FMUL.FTZ R213, R190, R215 ;  /* 0x000000d7bed52220 */ /* 0x000fe20000410000 */
[----:B-1----:R-:W-:Y:S01]  /*0fe0*/  @P2 FMUL.FTZ R214, R193, R214 ;  /* 0x000000d6c1d62220 */ /* 0x002fe20000410000 */
[----:B0-----:R-:W-:Y:S01]  /*0ff0*/  @P2 FMUL.FTZ R216, R194, R217 ;  /* 0x000000d9c2d82220 */ /* 0x001fe20000410000 */
        /* <DEDUP_REMOVED lines=17> */
[----:B------:R-:W-:-:S04]  /*1110*/  PRMT R191, R207, 0x7632, R191 ;  /* 0x00007632cfbf7816 */ /* 0x000fc800000000bf */
[----:B------:R-:W-:-:S05]  /*1120*/  SHF.L.U32 R191, R191, 0x10, RZ ;  /* 0x00000010bfbf7819 */ /* 0x000fca00000006ff */
[----:B------:R-:W-:-:S04]  /*1130*/  FMUL.FTZ R214, R191, UR11 ;  /* 0x0000000bbfd67c20 */ /* 0x000fc80008410000 */
[----:B------:R-:W-:Y:S01]  /*1140*/  FFMA.FTZ R191, R214, R127, R199 ;  /* 0x0000007fd6bf7223 */ /* 0x000fe200000100c7 */
[----:B------:R-:W-:Y:S06]  /*1150*/  BRA `(.L_x_21846) ;  /* 0x0000000000a47947 */ /* 0x000fec0003800000 */
.L_x_21845:
[----:B------:R-:W0:Y:S01]  /*1160*/  @P1 LDC R191, c[0x0][0x40c] ;  /* 0x00010300ffbf1b82 */ /* 0x000e220000000800 */
[C---:B-----5:R-:W-:Y:S02]  /*1170*/  @P1 SHF.L.U32 R190, R204.reuse, 0x10, RZ ;  /* 0x00000010ccbe1819 */ /* 0x060fe400000006ff */
[----:B------:R-:W-:Y:S02]  /*1180*/  @P1 PRMT R188, R204, 0x7632, R188 ;  /* 0x00007632ccbc1816 */ /* 0x000fe400000000bc */
[----:B------:R-:W-:Y:S02]  /*1190*/  @P1 PRMT R189, R205, 0x7632, R189 ;  /* 0x00007632cdbd1816 */ /* 0x000fe400000000bd */
[----:B------:R-:W-:Y:S01]  /*11a0*/  @P1 SHF.L.U32 R188, R188, 0x10, RZ ;  /* 0x00000010bcbc1819 */ /* 0x000fe200000006ff */
[----:B------:R-:W1:Y:S01]  /*11b0*/  @P1 LDC R193, c[0x0][0x40c] ;  /* 0x00010300ffc11b82 */ /* 0x000e620000000800 */
[----:B------:R-:W-:Y:S02]  /*11c0*/  @P1 SHF.L.U32 R189, R189, 0x10, RZ ;  /* 0x00000010bdbd1819 */ /* 0x000fe400000006ff */
[----:B------:R-:W-:-:S05]  /*11d0*/  @P1 SHF.L.U32 R192, R205, 0x10, RZ ;  /* 0x00000010cdc01819 */ /* 0x000fca00000006ff */
[----:B------:R-:W2:Y:S08]  /*11e0*/  @P1 LDC R214, c[0x0][0x40c] ;  /* 0x00010300ffd61b82 */ /* 0x000eb00000000800 */
[----:B------:R-:W3:Y:S01]  /*11f0*/  @P1 LDC R215, c[0x0][0x40c] ;  /* 0x00010300ffd71b82 */ /* 0x000ee20000000800 */
[----:B0-----:R-:W-:Y:S01]  /*1200*/  @P1 FMUL.FTZ R191, R190, R191 ;  /* 0x000000bfbebf1220 */ /* 0x001fe20000410000 */
[----:B------:R-:W-:-:S04]  /*1210*/  @P1 PRMT R190, R206, 0x7632, R190 ;  /* 0x00007632cebe1816 */ /* 0x000fc800000000be */
[----:B------:R-:W-:Y:S02]  /*1220*/  @P1 SHF.L.U32 R190, R190, 0x10, RZ ;  /* 0x00000010bebe1819 */ /* 0x000fe400000006ff */
[----:B------:R-:W0:Y:S01]  /*1230*/  @P1 LDC R194, c[0x0][0x40c] ;  /* 0x00010300ffc21b82 */ /* 0x000e220000000800 */
[----:B-1----:R-:W-:Y:S01]  /*1240*/  @P1 FMUL.FTZ R188, R188, R193 ;  /* 0x000000c1bcbc1220 */ /* 0x002fe20000410000 */
[----:B------:R-:W-:-:S06]  /*1250*/  @P1 SHF.L.U32 R193, R206, 0x10, RZ ;  /* 0x00000010cec11819 */ /* 0x000fcc00000006ff */
[----:B------:R-:W1:Y:S01]  /*1260*/  @P1 LDC R195, c[0x0][0x40c] ;  /* 0x00010300ffc31b82 */ /* 0x000e620000000800 */
[----:B--2---:R-:W-:Y:S01]  /*1270*/  @P1 FMUL.FTZ R214, R189, R214 ;  /* 0x000000d6bdd61220 */ /* 0x004fe20000410000 */
[----:B------:R-:W-:-:S04]  /*1280*/  @P1 PRMT R189, R207, 0x7632, R189 ;  /* 0x00007632cfbd1816 */ /* 0x000fc800000000bd */
[----:B------:R-:W-:Y:S02]  /*1290*/  @P1 SHF.L.U32 R189, R189, 0x10, RZ ;  /* 0x00000010bdbd1819 */ /* 0x000fe400000006ff */
[----:B------:R-:W2:Y:S01]  /*12a0*/  @P1 LDC R217, c[0x0][0x40c] ;  /* 0x00010300ffd91b82 */ /* 0x000ea20000000800 */
[----:B---3--:R-:W-:Y:S01]  /*12b0*/  @P1 FMUL.FTZ R216, R190, R215 ;  /* 0x000000d7bed81220 */ /* 0x008fe20000410000 */
[----:B------:R-:W-:-:S06]  /*12c0*/  @P1 SHF.L.U32 R190, R207, 0x10, RZ ;  /* 0x00000010cfbe1819 */ /* 0x000fcc00000006ff */
[----:B------:R-:W3:Y:S01]  /*12d0*/  @P1 LDC R220, c[0x0][0x40c] ;  /* 0x00010300ffdc1b82 */ /* 0x000ee20000000800 */
[----:B0-----:R-:W-:Y:S01]  /*12e0*/  @P1 FMUL.FTZ R213, R193, R194 ;  /* 0x000000c2c1d51220 */ /* 0x001fe20000410000 */
[----:B------:R-:W-:Y:S02]  /*12f0*/  HFMA2 R194, -RZ, RZ, 0, 0 ;  /* 0x00000000ffc27431 */ /* 0x000fe400000001ff */
[----:B-1----:R-:W-:Y:S01]  /*1300*/  @P1 FMUL.FTZ R195, R192, R195 ;  /* 0x000000c3c0c31220 */ /* 0x002fe20000410000 */
[----:B------:R-:W-:Y:S02]  /*1310*/  CS2R R192, SRZ ;  /* 0x0000000000c07805 */ /* 0x000fe4000001ff00 */
[----:B------:R-:W-:Y:S01]  /*1320*/  @P1 FMUL.FTZ R192, R191, R128 ;  /* 0x00000080bfc01220 */ /* 0x000fe20000410000 */
[----:B------:R-:W-:Y:S01]  /*1330*/  @P1 FMUL.FTZ R193, R188, R129 ;  /* 0x00000081bcc11220 */ /* 0x000fe20000410000 */
[----:B------:R-:W-:Y:S01]  /*1340*/  @P1 FMUL.FTZ R194, R195, R130 ;  /* 0x00000082c3c21220 */ /* 0x000fe20000410000 */
[----:B------:R-:W-:Y:S01]  /*1350*/  MOV R195, RZ ;  /* 0x000000ff00c37202 */ /* 0x000fe20000000f00 */
[----:B------:R-:W-:Y:S01]  /*1360*/  @P1 FMUL.FTZ R195, R214, R131 ;  /* 0x00000083d6c31220 */ /* 0x000fe20000410000 */
[----:B--2---:R-:W-:Y:S01]  /*1370*/  @P1 FMUL.FTZ R217, R190, R217 ;  /* 0x000000d9bed91220 */ /* 0x004fe20000410000 */
[----:B------:R-:W-:-:S03]  /*1380*/  CS2R R190, SRZ ;  /* 0x0000000000be7805 */ /* 0x000fc6000001ff00 */
[----:B------:R-:W-:Y:S01]  /*1390*/  @P1 FMUL.FTZ R190, R217, R126 ;  /* 0x0000007ed9be1220 */ /* 0x000fe20000410000 */
[----:B---3--:R-:W-:Y:S01]  /*13a0*/  @P1 FMUL.FTZ R220, R189, R220 ;  /* 0x000000dcbddc1220 */ /* 0x008fe20000410000 */
[----:B------:R-:W-:Y:S02]  /*13b0*/  CS2R R188, SRZ ;  /* 0x0000000000bc7805 */ /* 0x000fe4000001ff00 */
[----:B------:R-:W-:Y:S01]  /*13c0*/  @P1 FMUL.FTZ R188, R213, R124 ;  /* 0x0000007cd5bc1220 */ /* 0x000fe20000410000 */
[----:B------:R-:W-:Y:S01]  /*13d0*/  @P1 FMUL.FTZ R189, R216, R125 ;  /* 0x0000007dd8bd1220 */ /* 0x000fe20000410000 */
[----:B------:R-:W-:-:S07]  /*13e0*/  @P1 FMUL.FTZ R191, R220, R127 ;  /* 0x0000007fdcbf1220 */ /* 0x000fce0000410000 */
.L_x_21846:
[----:B------:R-:W-:Y:S05]  /*13f0*/  BSYNC.RECONVERGENT B1 ;  /* 0x0000000000017941 */ /* 0x000fea0003800200 */
.L_x_21844:
[----:B------:R-:W0:Y:S01]  /*1400*/  LDC.64 R214, c[0x0][0x3a8] ;  /* 0x0000ea00ffd67b82 */ /* 0x000e220000000a00 */
[----:B------:R-:W-:Y:S01]  /*1410*/  IADD3 R212, PT, PT, R212, 0x20, RZ ;  /* 0x00000020d4d47810 */ /* 0x000fe20007ffe0ff */
[C---:B0-----:R-:W-:Y:S01]  /*1420*/  IMAD.WIDE.U32 R214, R210.reuse, 0x20, R214 ;  /* 0x00000020d2d67825 */ /* 0x041fe200078e00d6 */
[----:B------:R-:W-:-:S04]  /*1430*/  IADD3 R210, PT, PT, R210, 0x20, RZ ;  /* 0x00000020d2d27810 */ /* 0x000fc80007ffe0ff */
[----:B------:R0:W-:Y:S04]  /*1440*/  STG.E.128 desc[UR6][R214.64], R192 ;  /* 0x000000c0d6007986 */ /* 0x0001e8000c101d06 */
[----:B------:R0:W-:Y:S02]  /*1450*/  STG.E.128 desc[UR6][R214.64+0x10], R188 ;  /* 0x000010bcd6007986 */ /* 0x0001e4000c101d06 */
.L_x_21841:
[----:B------:R-:W-:Y:S05]  /*1460*/  BSYNC.RECONVERGENT B0 ;  /* 0x0000000000007941 */ /* 0x000fea0003800200 */
.L_x_21840:
        /* <DEDUP_REMOVED lines=18> */
[C---:B-----5:R-:W-:Y:S02]  /*1590*/  @P2 SHF.L.U32 R182, R204.reuse, 0x10, RZ ;  /* 0x00000010ccb62819 */ /* 0x060fe400000006ff */
[C---:B------:R-:W-:Y:S02]  /*15a0*/  @P2 PRMT R181, R205.reuse, 0x7632, R181 ;  /* 0x00007632cdb52816 */ /* 0x040fe400000000b5 */
[----:B------:R-:W-:Y:S02]  /*15b0*/  @P2 PRMT R180, R204, 0x7632, R180 ;  /* 0x00007632ccb42816 */ /* 0x000fe400000000b4 */
[----:B------:R-:W-:Y:S01]  /*15c0*/  @P2 SHF.L.U32 R184, R205, 0x10, RZ ;  /* 0x00000010cdb82819 */ /* 0x000fe200000006ff */
[----:B------:R-:W2:Y:S01]  /*15d0*/  @P2 LDC R187, c[0x0][0x40c] ;  /* 0x00010300ffbb2b82 */ /* 0x000ea20000000800 */
[----:B------:R-:W-:Y:S02]  /*15e0*/  @P2 SHF.L.U32 R181, R181, 0x10, RZ ;  /* 0x00000010b5b52819 */ /* 0x000fe400000006ff */
[----:B------:R-:W-:-:S05]  /*15f0*/  @P2 SHF.L.U32 R180, R180, 0x10, RZ ;  /* 0x00000010b4b42819 */ /* 0x000fca00000006ff */
[----:B0-----:R-:W0:Y:S08]  /*1600*/  @P2 LDC R214, c[0x0][0x40c] ;  /* 0x00010300ffd62b82 */ /* 0x001e300000000800 */
[----:B------:R-:W3:Y:S01]  /*1610*/  @P2 LDC R185, c[0x0][0x40c] ;  /* 0x00010300ffb92b82 */ /* 0x000ee20000000800 */
[----:B-1----:R-:W-:Y:S01]  /*1620*/  @P2 FMUL.FTZ R183, R182, R183 ;  /* 0x000000b7b6b72220 */ /* 0x002fe20000410000 */
[----:B------:R-:W-:-:S04]  /*1630*/  @P2 PRMT R182, R206, 0x7632, R182 ;  /* 0x00007632ceb62816 */ /* 0x000fc800000000b6 */
[----:B------:R-:W-:Y:S02]  /*1640*/  @P2 SHF.L.U32 R182, R182, 0x10, RZ ;  /* 0x00000010b6b62819 */ /* 0x000fe400000006ff */
[----:B------:R-:W1:Y:S01]  /*1650*/  @P2 LDC R217, c[0x0][0x40c] ;  /* 0x00010300ffd92b82 */ /* 0x000e620000000800 */
[----:B--2---:R-:W-:Y:S01]  /*1660*/  @P2 FMUL.FTZ R213, R184, R187 ;  /* 0x000000bbb8d52220 */ /* 0x004fe20000410000 */
[----:B------:R-:W-:Y:S02]  /*1670*/  @P2 SHF.L.U32 R187, R207, 0x10, RZ ;  /* 0x00000010cfbb2819 */ /* 0x000fe400000006ff */
[----:B------:R-:W-:Y:S01]  /*1680*/  MOV R184, R200 ;  /* 0x000000c800b87202 */ /* 0x000fe20000000f00 */
[----:B------:R-:W-:Y:S01]  /*1690*/  @P2 FFMA.FTZ R184, R183, R104, R200 ;  /* 0x00000068b7b82223 */ /* 0x000fe200000100c8 */
[----:B------:R-:W-:Y:S02]  /*16a0*/  MOV R183, R199 ;  /* 0x000000c700b77202 */ /* 0x000fe40000000f00 */
[----:B------:R-:W2:Y:S01]  /*16b0*/  @P2 LDC R186, c[0x0][0x40c] ;  /* 0x00010300ffba2b82 */ /* 0x000ea20000000800 */
[----:B0-----:R-:W-:Y:S01]  /*16c0*/  @P2 FMUL.FTZ R214, R181, R214 ;  /* 0x000000d6b5d62220 */ /* 0x001fe20000410000 */
[----:B------:R-:W-:-:S06]  /*16d0*/  @P2 SHF.L.U32 R181, R206, 0x10, RZ ;  /* 0x00000010ceb52819 */ /* 0x000fcc00000006ff */
[----:B------:R-:W0:Y:S01]  /*16e0*/  @P2 LDC R220, c[0x0][0x40c] ;  /* 0x00010300ffdc2b82 */ /* 0x000e220000000800 */
[----:B---3--:R-:W-:Y:S01]  /*16f0*/  @P2 FMUL.FTZ R180, R180, R185 ;  /* 0x000000b9b4b42220 */ /* 0x008fe20000410000 */
[----:B------:R-:W-:-:S03]  /*1700*/  MOV R185, R201 ;  /* 0x000000c900b97202 */ /* 0x000fc60000000f00 */
[----:B------:R-:W-:Y:S01]  /*1710*/  @P2 FFMA.FTZ R185, R180, R105, R201 ;  /* 0x00000069b4b92223 */ /* 0x000fe200000100c9 */
[----:B------:R-:W-:Y:S01]  /*1720*/  MOV R180, R196 ;  /* 0x000000c400b47202 */ /* 0x000fe20000000f00 */
[----:B-1----:R-:W-:Y:S01]  /*1730*/  @P2 FMUL.FTZ R216, R182, R217 ;  /* 0x000000d9b6d82220 */ /* 0x002fe20000410000 */
[----:B------:R-:W-:Y:S01]  /*1740*/  MOV R182, R198 ;  /* 0x000000c600b67202 */ /* 0x000fe20000000f00 */
[----:B--2---:R-:W-:Y:S01]  /*1750*/  @P2 FMUL.FTZ R215, R181, R186 ;  /* 0x000000bab5d72220 */ /* 0x004fe20000410000 */
[----:B------:R-:W-:Y:S01]  /*1760*/  MOV R186, R202 ;  /* 0x000000ca00ba7202 */ /* 0x000fe20000000f00 */
[----:B------:R-:W-:Y:S01]  /*1770*/  @P2 FFMA.FTZ R186, R213, R106, R202 ;  /* 0x0000006ad5ba2223 */ /* 0x000fe200000100ca */
[----:B------:R-:W-:Y:S01]  /*1780*/  MOV R181, R197 ;  /* 0x000000c500b57202 */ /* 0x000fe20000000f00 */
[----:B------:R-:W-:Y:S01]  /*1790*/  @P2 FFMA.FTZ R180, R215, R100, R196 ;  /* 0x00000064d7b42223 */ /* 0x000fe200000100c4 */
[----:B------:R-:W-:Y:S01]  /*17a0*/  @P2 FFMA.FTZ R181, R216, R101, R197 ;  /* 0x00000065d8b52223 */ /* 0x000fe200000100c5 */
[----:B0-----:R-:W-:Y:S01]  /*17b0*/  @P2 FMUL.FTZ R217, R187, R220 ;  /* 0x000000dcbbd92220 */ /* 0x001fe20000410000 */
[----:B------:R-:W-:Y:S01]  /*17c0*/  MOV R187, R203 ;  /* 0x000000cb00bb7202 */ /* 0x000fe20000000f00 */
[----:B------:R-:W-:-:S02]  /*17d0*/  @P2 FFMA.FTZ R187, R214, R107, R203 ;  /* 0x0000006bd6bb2223 */ /* 0x000fc400000100cb */
[----:B------:R-:W-:Y:S01]  /*17e0*/  @P2 FFMA.FTZ R182, R217, R102, R198 ;  /* 0x00000066d9b62223 */ /* 0x000fe200000100c6 */
[----:B------:R-:W-:Y:S06]  /*17f0*/  @!P2 BRA `(.L_x_21851) ;  /* 0x0000000000b8a947 */ /* 0x000fec0003800000 */
[----:B------:R-:W-:-:S04]  /*1800*/  PRMT R183, R207, 0x7632, R183 ;  /* 0x00007632cfb77816 */ /* 0x000fc800000000b7 */
[----:B------:R-:W-:-:S05]  /*1810*/  SHF.L.U32 R183, R183, 0x10, RZ ;  /* 0x00000010b7b77819 */ /* 0x000fca00000006ff */
[----:B------:R-:W-:-:S04]  /*1820*/  FMUL.FTZ R214, R183, UR11 ;  /* 0x0000000bb7d67c20 */ /* 0x000fc80008410000 */
[----:B------:R-:W-:Y:S01]  /*1830*/  FFMA.FTZ R183, R214, R103, R199 ;  /* 0x00000067d6b77223 */ /* 0x000fe200000100c7 */
[----:B------:R-:W-:Y:S06]  /*1840*/  BRA `(.L_x_21851) ;  /* 0x0000000000a47947 */ /* 0x000fec0003800000 */
.L_x_21850:
[----:B-1----:R-:W1:Y:S01]  /*1850*/  @P1 LDC R183, c[0x0][0x40c] ;  /* 0x00010300ffb71b82 */ /* 0x002e620000000800 */
[C---:B-----5:R-:W-:Y:S02]  /*1860*/  @P1 SHF.L.U32 R182, R204.reuse, 0x10, RZ ;  /* 0x00000010ccb61819 */ /* 0x060fe400000006ff */
[----:B------:R-:W-:Y:S02]  /*1870*/  @P1 PRMT R180, R204, 0x7632, R180 ;  /* 0x00007632ccb41816 */ /* 0x000fe400000000b4 */
        /* <DEDUP_REMOVED lines=12> */
[----:B------:R-:W-:-:S06]  /*1940*/  @P1 SHF.L.U32 R185, R206, 0x10, RZ ;  /* 0x00000010ceb91819 */ /* 0x000fcc00000006ff */
[----:B------:R-:W2:Y:S01]  /*1950*/  @P1 LDC R187, c[0x0][0x40c] ;  /* 0x00010300ffbb1b82 */ /* 0x000ea20000000800 */
[----:B0-----:R-:W-:Y:S01]  /*1960*/  @P1 FMUL.FTZ R214, R181, R214 ;  /* 0x000000d6b5d61220 */ /* 0x001fe20000410000 */
[----:B------:R-:W-:-:S04]  /*1970*/  @P1 PRMT R181, R207, 0x7632, R181 ;  /* 0x00007632cfb51816 */ /* 0x000fc800000000b5 */
[----:B------:R-:W-:Y:S02]  /*1980*/  @P1 SHF.L.U32 R181, R181, 0x10, RZ ;  /* 0x00000010b5b51819 */ /* 0x000fe400000006ff */
[----:B------:R-:W0:Y:S01]  /*1990*/  @P1 LDC R217, c[0x0][0x40c] ;  /* 0x00010300ffd91b82 */ /* 0x000e220000000800 */
[----:B---3--:R-:W-:Y:S01]  /*19a0*/  @P1 FMUL.FTZ R216, R182, R215 ;  /* 0x000000d7b6d81220 */ /* 0x008fe20000410000 */
[----:B------:R-:W-:-:S06]  /*19b0*/  @P1 SHF.L.U32 R182, R207, 0x10, RZ ;  /* 0x00000010cfb61819 */ /* 0x000fcc00000006ff */
[----:B------:R-:W3:Y:S01]  /*19c0*/  @P1 LDC R220, c[0x0][0x40c] ;  /* 0x00010300ffdc1b82 */ /* 0x000ee20000000800 */
[----:B-1----:R-:W-:Y:S01]  /*19d0*/  @P1 FMUL.FTZ R213, R185, R186 ;  /* 0x000000bab9d51220 */ /* 0x002fe20000410000 */
[----:B------:R-:W-:Y:S02]  /*19e0*/  HFMA2 R186, -RZ, RZ, 0, 0 ;  /* 0x00000000ffba7431 */ /* 0x000fe400000001ff */
[----:B--2---:R-:W-:Y:S01]  /*19f0*/  @P1 FMUL.FTZ R187, R184, R187 ;  /* 0x000000bbb8bb1220 */ /* 0x004fe20000410000 */
[----:B------:R-:W-:Y:S02]  /*1a00*/  CS2R R184, SRZ ;  /* 0x0000000000b87805 */ /* 0x000fe4000001ff00 */
[----:B------:R-:W-:Y:S01]  /*1a10*/  @P1 FMUL.FTZ R184, R183, R104 ;  /* 0x00000068b7b81220 */ /* 0x000fe20000410000 */
[----:B------:R-:W-:Y:S01]  /*1a20*/  @P1 FMUL.FTZ R185, R180, R105 ;  /* 0x00000069b4b91220 */ /* 0x000fe20000410000 */
[----:B------:R-:W-:Y:S01]  /*1a30*/  @P1 FMUL.FTZ R186, R187, R106 ;  /* 0x0000006abbba1220 */ /* 0x000fe20000410000 */
[----:B------:R-:W-:Y:S01]  /*1a40*/  MOV R187, RZ ;  /* 0x000000ff00bb7202 */ /* 0x000fe20000000f00 */
[----:B------:R-:W-:Y:S01]  /*1a50*/  @P1 FMUL.FTZ R187, R214, R107 ;  /* 0x0000006bd6bb1220 */ /* 0x000fe20000410000 */
[----:B0-----:R-:W-:Y:S01]  /*1a60*/  @P1 FMUL.FTZ R217, R182, R217 ;  /* 0x000000d9b6d91220 */ /* 0x001fe20000410000 */
[----:B------:R-:W-:-:S03]  /*1a70*/  CS2R R182, SRZ ;  /* 0x0000000000b67805 */ /* 0x000fc6000001ff00 */
[----:B------:R-:W-:Y:S01]  /*1a80*/  @P1 FMUL.FTZ R182, R217, R102 ;  /* 0x00000066d9b61220 */ /* 0x000fe20000410000 */
[----:B---3--:R-:W-:Y:S01]  /*1a90*/  @P1 FMUL.FTZ R220, R181, R220 ;  /* 0x000000dcb5dc1220 */ /* 0x008fe20000410000 */
[----:B------:R-:W-:Y:S02]  /*1aa0*/  CS2R R180, SRZ ;  /* 0x0000000000b47805 */ /* 0x000fe4000001ff00 */
[----:B------:R-:W-:Y:S01]  /*1ab0*/  @P1 FMUL.FTZ R180, R213, R100 ;  /* 0x00000064d5b41220 */ /* 0x000fe20000410000 */
[----:B------:R-:W-:Y:S01]  /*1ac0*/  @P1 FMUL.FTZ R181, R216, R101 ;  /* 0x00000065d8b51220 */ /* 0x000fe20000410000 */
[----:B------:R-:W-:-:S07]  /*1ad0*/  @P1 FMUL.FTZ R183, R220, R103 ;  /* 0x00000067dcb71220 */ /* 0x000fce0000410000 */
.L_x_21851:
[----:B------:R-:W-:Y:S05]  /*1ae0*/  BSYNC.RECONVERGENT B1 ;  /* 0x0000000000017941 */ /* 0x000fea0003800200 */
.L_x_21849:
[----:B------:R-:W0:Y:S01]  /*1af0*/  LDC.64 R214, c[0x0][0x3a8] ;  /* 0x0000ea00ffd67b82 */ /* 0x000e220000000a00 */
[----:B------:R-:W-:Y:S01]  /*1b00*/  IADD3 R212, PT, PT, R212, 0x20, RZ ;  /* 0x00000020d4d47810 */ /* 0x000fe20007ffe0ff */
[C---:B0-----:R-:W-:Y:S01]  /*1b10*/  IMAD.WIDE.U32 R214, R210.reuse, 0x20, R214 ;  /* 0x00000020d2d67825 */ /* 0x041fe200078e00d6 */
[----:B------:R-:W-:-:S04]  /*1b20*/  IADD3 R210, PT, PT, R210, 0x20, RZ ;  /* 0x00000020d2d27810 */ /* 0x000fc80007ffe0ff */
[----:B------:R1:W-:Y:S04]  /*1b30*/  STG.E.128 desc[UR6][R214.64], R184 ;  /* 0x000000b8d6007986 */ /* 0x0003e8000c101d06 */
[----:B------:R1:W-:Y:S02]  /*1b40*/  STG.E.128 desc[UR6][R214.64+0x10], R180 ;  /* 0x000010b4d6007986 */ /* 0x0003e4000c101d06 */
.L_x_21848:
[----:B------:R-:W-:Y:S05]  /*1b50*/  BSYNC.RECONVERGENT B0 ;  /* 0x0000000000007941 */ /* 0x000fea0003800200 */
.L_x_21847:
        /* <DEDUP_REMOVED lines=18> */
[C---:B-----5:R-:W-:Y:S02]  /*1c80*/  @P2 SHF.L.U32 R174, R204.reuse, 0x10, RZ ;  /* 0x00000010ccae2819 */ /* 0x060fe400000006ff */
[C---:B------:R-:W-:Y:S02]  /*1c90*/  @P2 PRMT R173, R205.reuse, 0x7632, R173 ;  /* 0x00007632cdad2816 */ /* 0x040fe400000000ad */
[----:B------:R-:W-:Y:S02]  /*1ca0*/  @P2 PRMT R172, R204, 0x7632, R172 ;  /* 0x00007632ccac2816 */ /* 0x000fe400000000ac */
[----:B------:R-:W-:Y:S01]  /*1cb0*/  @P2 SHF.L.U32 R176, R205, 0x10, RZ ;  /* 0x00000010cdb02819 */ /* 0x000fe200000006ff */
[----:B------:R-:W3:Y:S01]  /*1cc0*/  @P2 LDC R179, c[0x0][0x40c] ;  /* 0x00010300ffb32b82 */ /* 0x000ee20000000800 */
[----:B------:R-:W-:Y:S02]  /*1cd0*/  @P2 SHF.L.U32 R173, R173, 0x10, RZ ;  /* 0x00000010adad2819 */ /* 0x000fe400000006ff */
[----:B------:R-:W-:-:S05]  /*1ce0*/  @P2 SHF.L.U32 R172, R172, 0x10, RZ ;  /* 0x00000010acac2819 */ /* 0x000fca00000006ff */
[----:B01----:R-:W0:Y:S08]  /*1cf0*/  @P2 LDC R214, c[0x0][0x40c] ;  /* 0x00010300ffd62b82 */ /* 0x003e300000000800 */
[----:B------:R-:W1:Y:S01]  /*1d00*/  @P2 LDC R177, c[0x0][0x40c] ;  /* 0x00010300ffb12b82 */ /* 0x000e620000000800 */
[----:B--2---:R-:W-:Y:S01]  /*1d10*/  @P2 FMUL.FTZ R175, R174, R175 ;  /* 0x000000afaeaf2220 */ /* 0x004fe20000410000 */
[----:B------:R-:W-:-:S04]  /*1d20*/  @P2 PRMT R174, R206, 0x7632, R174 ;  /* 0x00007632ceae2816 */ /* 0x000fc800000000ae */
[----:B------:R-:W-:Y:S02]  /*1d30*/  @P2 SHF.L.U32 R174, R174, 0x10, RZ ;  /* 0x00000010aeae2819 */ /* 0x000fe400000006ff */
[----:B------:R-:W2:Y:S01]  /*1d40*/  @P2 LDC R217, c[0x0][0x40c] ;  /* 0x00010300ffd92b82 */ /* 0x000ea20000000800 */
[----:B---3--:R-:W-:Y:S01]  /*1d50*/  @P2 FMUL.FTZ R213, R176, R179 ;  /* 0x000000b3b0d52220 */ /* 0x008fe20000410000 */
[----:B------:R-:W-:Y:S02]  /*1d60*/  @P2 SHF.L.U32 R179, R207, 0x10, RZ ;  /* 0x00000010cfb32819 */ /* 0x000fe400000006ff */
[----:B------:R-:W-:Y:S01]  /*1d70*/  MOV R176, R200 ;  /* 0x000000c800b07202 */ /* 0x000fe20000000f00 */
[----:B------:R-:W-:Y:S01]  /*1d80*/  @P2 FFMA.FTZ R176, R175, R80, R200 ;  /* 0x00000050afb02223 */ /* 0x000fe200000100c8 */
[----:B------:R-:W-:Y:S02]  /*1d90*/  MOV R175, R199 ;  /* 0x000000c700af7202 */ /* 0x000fe40000000f00 */
[----:B------:R-:W3:Y:S01]  /*1da0*/  @P2 LDC R178, c[0x0][0x40c] ;  /* 0x00010300ffb22b82 */ /* 0x000ee20000000800 */
[----:B0-----:R-:W-:Y:S01]  /*1db0*/  @P2 FMUL.FTZ R214, R173, R214 ;  /* 0x000000d6add62220 */ /* 0x001fe20000410000 */
[----:B------:R-:W-:-:S06]  /*1dc0*/  @P2 SHF.L.U32 R173, R206, 0x10, RZ ;  /* 0x00000010cead2819 */ /* 0x000fcc00000006ff */
[----:B------:R-:W0:Y:S01]  /*1dd0*/  @P2 LDC R220, c[0x0][0x40c] ;  /* 0x00010300ffdc2b82 */ /* 0x000e220000000800 */
[----:B-1----:R-:W-:Y:S01]  /*1de0*/  @P2 FMUL.FTZ R172, R172, R177 ;  /* 0x000000b1acac2220 */ /* 0x002fe20000410000 */
[----:B------:R-:W-:-:S03]  /*1df0*/  MOV R177, R201 ;  /* 0x000000c900b17202 */ /* 0x000fc60000000f00 */
[----:B------:R-:W-:Y:S01]  /*1e00*/  @P2 FFMA.FTZ R177, R172, R81, R201 ;  /* 0x00000051acb12223 */ /* 0x000fe200000100c9 */
[----:B------:R-:W-:Y:S01]  /*1e10*/  MOV R172, R196 ;  /* 0x000000c400ac7202 */ /* 0x000fe20000000f00 */
[----:B--2---:R-:W-:Y:S01]  /*1e20*/  @P2 FMUL.FTZ R216, R174, R217 ;  /* 0x000000d9aed82220 */ /* 0x004fe20000410000 */
[----:B------:R-:W-:Y:S01]  /*1e30*/  MOV R174, R198 ;  /* 0x000000c600ae7202 */ /* 0x000fe20000000f00 */
[----:B---3--:R-:W-:Y:S01]  /*1e40*/  @P2 FMUL.FTZ R215, R173, R178 ;  /* 0x000000b2add72220 */ /* 0x008fe20000410000 */
        /* <DEDUP_REMOVED lines=15> */
.L_x_21855:
[----:B--2---:R-:W2:Y:S01]  /*1f40*/  @P1 LDC R175, c[0x0][0x40c] ;  /* 0x00010300ffaf1b82 */ /* 0x004ea20000000800 */
[C---:B-----5:R-:W-:Y:S02]  /*1f50*/  @P1 SHF.L.U32 R174, R204.reuse, 0x10, RZ ;  /* 0x00000010ccae1819 */ /* 0x060fe400000006ff */
[----:B------:R-:W-:Y:S02]  /*1f60*/  @P1 PRMT R172, R204, 0x7632, R172 ;  /* 0x00007632ccac1816 */ /* 0x000fe400000000ac */
        /* <DEDUP_REMOVED lines=22> */
[----:B------:R-:W-:Y:S02]  /*20d0*/  HFMA2 R178, -RZ, RZ, 0, 0 ;  /* 0x00000000ffb27431 */ /* 0x000fe400000001ff */
[----:B---3--:R-:W-:Y:S01]  /*20e0*/  @P1 FMUL.FTZ R179, R176, R179 ;  /* 0x000000b3b0b31220 */ /* 0x008fe20000410000 */
        /* <DEDUP_REMOVED lines=9> */
[----:B-1----:R-:W-:Y:S01]  /*2180*/  @P1 FMUL.FTZ R220, R173, R220 ;  /* 0x000000dcaddc1220 */ /* 0x002fe20000410000 */
[----:B------:R-:W-:Y:S02]  /*2190*/  CS2R R172, SRZ ;  /* 0x0000000000ac7805 */ /* 0x000fe4000001ff00 */
[----:B------:R-:W-:Y:S01]  /*21a0*/  @P1 FMUL.FTZ R172, R213, R76 ;  /* 0x0000004cd5ac1220 */ /* 0x000fe20000410000 */
[----:B------:R-:W-:Y:S01]  /*21b0*/  @P1 FMUL.FTZ R173, R216, R77 ;  /* 0x0000004dd8ad1220 */ /* 0x000fe20000410000 */
[----:B------:R-:W-:-:S07]  /*21c0*/  @P1 FMUL.FTZ R175, R220, R79 ;  /* 0x0000004fdcaf1220 */ /* 0x000fce0000410000 */
.L_x_21856:
[----:B------:R-:W-:Y:S05]  /*21d0*/  BSYNC.RECONVERGENT B1 ;  /* 0x0000000000017941 */ /* 0x000fea0003800200 */
.L_x_21854:
[----:B------:R-:W0:Y:S01]  /*21e0*/  LDC.64 R214, c[0x0][0x3a8] ;  /* 0x0000ea00ffd67b82 */ /* 0x000e220000000a00 */
[----:B------:R-:W-:Y:S01]  /*21f0*/  IADD3 R212, PT, PT, R212, 0x20, RZ ;  /* 0x00000020d4d47810 */ /* 0x000fe20007ffe0ff */
[C---:B0-----:R-:W-:Y:S01]  /*2200*/  IMAD.WIDE.U32 R214, R210.reuse, 0x20, R214 ;  /* 0x00000020d2d67825 */ /* 0x041fe200078e00d6 */
[----:B------:R-:W-:-:S04]  /*2210*/  IADD3 R210, PT, PT, R210, 0x20, RZ ;  /* 0x00000020d2d27810 */ /* 0x000fc80007ffe0ff */
[----:B------:R2:W-:Y:S04]  /*2220*/  STG.E.128 desc[UR6][R214.64], R176 ;  /* 0x000000b0d6007986 */ /* 0x0005e8000c101d06 */
[----:B------:R2:W-:Y:S02]  /*2230*/  STG.E.128 desc[UR6][R214.64+0x10], R172 ;  /* 0x000010acd6007986 */ /* 0x0005e4000c101d06 */
.L_x_21853:
[----:B------:R-:W-:Y:S05]  /*2240*/  BSYNC.RECONVERGENT B0 ;  /* 0x0000000000007941 */ /* 0x000fea0003800200 */
.L_x_21852:
        /* <DEDUP_REMOVED lines=18> */
[C---:B-----5:R-:W-:Y:S02]  /*2370*/  @P2 SHF.L.U32 R166, R204.reuse, 0x10, RZ ;  /* 0x00000010cca62819 */ /* 0x060fe400000006ff */
[C---:B------:R-:W-:Y:S02]  /*2380*/  @P2 PRMT R165, R205.reuse, 0x7632, R165 ;  /* 0x00007632cda52816 */ /* 0x040fe400000000a5 */
[----:B------:R-:W-:Y:S02]  /*2390*/  @P2 PRMT R164, R204, 0x7632, R164 ;  /* 0x00007632cca42816 */ /* 0x000fe400000000a4 */
[----:B------:R-:W-:Y:S01]  /*23a0*/  @P2 SHF.L.U32 R168, R205, 0x10, RZ ;  /* 0x00000010cda82819 */ /* 0x000fe200000006ff */
[----:B------:R-:W4:Y:S01]  /*23b0*/  @P2 LDC R171, c[0x0][0x40c] ;  /* 0x00010300ffab2b82 */ /* 0x000f220000000800 */
[----:B------:R-:W-:Y:S02]  /*23c0*/  @P2 SHF.L.U32 R165, R165, 0x10, RZ ;  /* 0x00000010a5a52819 */ /* 0x000fe400000006ff */
[----:B------:R-:W-:-:S05]  /*23d0*/  @P2 SHF.L.U32 R164, R164, 0x10, RZ ;  /* 0x00000010a4a42819 */ /* 0x000fca00000006ff */
[----:B012---:R-:W0:Y:S08]  /*23e0*/  @P2 LDC R214, c[0x0][0x40c] ;  /* 0x00010300ffd62b82 */ /* 0x007e300000000800 */
[----:B------:R-:W1:Y:S01]  /*23f0*/  @P2 LDC R169, c[0x0][0x40c] ;  /* 0x00010300ffa92b82 */ /* 0x000e620000000800 */
[----:B---3--:R-:W-:Y:S01]  /*2400*/  @P2 FMUL.FTZ R167, R166, R167 ;  /* 0x000000a7a6a72220 */ /* 0x008fe20000410000 */
[----:B------:R-:W-:-:S04]  /*2410*/  @P2 PRMT R166, R206, 0x7632, R166 ;  /* 0x00007632cea62816 */ /* 0x000fc800000000a6 */
[----:B------:R-:W-:Y:S02]  /*2420*/  @P2 SHF.L.U32 R166, R166, 0x10, RZ ;  /* 0x00000010a6a62819 */ /* 0x000fe400000006ff */
[----:B------:R-:W2:Y:S01]  /*2430*/  @P2 LDC R217, c[0x0][0x40c] ;  /* 0x00010300ffd92b82 */ /* 0x000ea20000000800 */
[----:B----4-:R-:W-:Y:S01]  /*2440*/  @P2 FMUL.FTZ R213, R168, R171 ;  /* 0x000000aba8d52220 */ /* 0x010fe20000410000 */
        /* <DEDUP_REMOVED lines=30> */
.L_x_21860:
[----:B---3--:R-:W3:Y:S01]  /*2630*/  @P1 LDC R167, c[0x0][0x40c] ;  /* 0x00010300ffa71b82 */ /* 0x008ee20000000800 */
[C---:B-----5:R-:W-:Y:S02]  /*2640*/  @P1 SHF.L.U32 R166, R204.reuse, 0x10, RZ ;  /* 0x00000010cca61819 */ /* 0x060fe400000006ff */
[----:B------:R-:W-:Y:S02]  /*2650*/  @P1 PRMT R164, R204, 0x7632, R164 ;  /* 0x00007632cca41816 */ /* 0x000fe400000000a4 */
        /* <DEDUP_REMOVED lines=38> */
.L_x_21861:
[----:B------:R-:W-:Y:S05]  /*28c0*/  BSYNC.RECONVERGENT B1 ;  /* 0x0000000000017941 */ /* 0x000fea0003800200 */
.L_x_21859:
[----:B------:R-:W0:Y:S01]  /*28d0*/  LDC.64 R214, c[0x0][0x3a8] ;  /* 0x0000ea00ffd67b82 */ /* 0x000e220000000a00 */
[----:B------:R-:W-:Y:S01]  /*28e0*/  IADD3 R212, PT, PT, R212, 0x20, RZ ;  /* 0x00000020d4d47810 */ /* 0x000fe20007ffe0ff */
[C---:B0-----:R-:W-:Y:S01]  /*28f0*/  IMAD.WIDE.U32 R214, R210.reuse, 0x20, R214 ;  /* 0x00000020d2d67825 */ /* 0x041fe200078e00d6 */
[----:B------:R-:W-:-:S04]  /*2900*/  IADD3 R210, PT, PT, R210, 0x20, RZ ;  /* 0x00000020d2d27810 */ /* 0x000fc80007ffe0ff */
[----:B------:R3:W-:Y:S04]  /*2910*/  STG.E.128 desc[UR6][R214.64], R168 ;  /* 0x000000a8d6007986 */ /* 0x0007e8000c101d06 */
[----:B------:R3:W-:Y:S02]  /*2920*/  STG.E.128 desc[UR6][R214.64+0x10], R164 ;  /* 0x000010a4d6007986 */ /* 0x0007e4000c101d06 */
.L_x_21858:
[----:B------:R-:W-:Y:S05]  /*2930*/  BSYNC.RECONVERGENT B0 ;  /* 0x0000000000007941 */ /* 0x000fea0003800200 */
.L_x_21857:
        /* <DEDUP_REMOVED lines=18> */
[C---:B-----5:R-:W-:Y:S02]  /*2a60*/  @P2 SHF.L.U32 R158, R204.reuse, 0x10, RZ ;  /* 0x00000010cc9e2819 */ /* 0x060fe400000006ff */
[C---:B------:R-:W-:Y:S02]  /*2a70*/  @P2 PRMT R157, R205.reuse, 0x7632, R157 ;  /* 0x00007632cd9d2816 */ /* 0x040fe4000000009d */
[----:B------:R-:W-:Y:S02]  /*2a80*/  @P2 PRMT R156, R204, 0x7632, R156 ;  /* 0x00007632cc9c2816 */ /* 0x000fe4000000009c */
[----:B------:R-:W-:Y:S01]  /*2a90*/  @P2 SHF.L.U32 R160, R205, 0x10, RZ ;  /* 0x00000010cda02819 */ /* 0x000fe200000006ff */
[----:B------:R-:W4:Y:S01]  /*2aa0*/  @P2 LDC R163, c[0x0][0x40c] ;  /* 0x00010300ffa32b82 */ /* 0x000f220000000800 */
[----:B------:R-:W-:Y:S02]  /*2ab0*/  @P2 SHF.L.U32 R157, R157, 0x10, RZ ;  /* 0x000000109d9d2819 */ /* 0x000fe400000006ff */
[----:B------:R-:W-:-:S05]  /*2ac0*/  @P2 SHF.L.U32 R156, R156, 0x10, RZ ;  /* 0x000000109c9c2819 */ /* 0x000fca00000006ff */
[----:B-123--:R-:W1:Y:S08]  /*2ad0*/  @P2 LDC R214, c[0x0][0x40c] ;  /* 0x00010300ffd62b82 */ /* 0x00ee700000000800 */
[----:B------:R-:W2:Y:S01]  /*2ae0*/  @P2 LDC R161, c[0x0][0x40c] ;  /* 0x00010300ffa12b82 */ /* 0x000ea20000000800 */
[----:B0-----:R-:W-:Y:S01]  /*2af0*/  @P2 FMUL.FTZ R159, R158, R159 ;  /* 0x0000009f9e9f2220 */ /* 0x001fe20000410000 */
[----:B------:R-:W-:-:S04]  /*2b00*/  @P2 PRMT R158, R206, 0x7632, R158 ;  /* 0x00007632ce9e2816 */ /* 0x000fc8000000009e */
[----:B------:R-:W-:Y:S02]  /*2b10*/  @P2 SHF.L.U32 R158, R158, 0x10, RZ ;  /* 0x000000109e9e2819 */ /* 0x000fe400000006ff */
[----:B------:R-:W0:Y:S01]  /*2b20*/  @P2 LDC R217, c[0x0][0x40c] ;  /* 0x00010300ffd92b82 */ /* 0x000e220000000800 */
[----:B----4-:R-:W-:Y:S01]  /*2b30*/  @P2 FMUL.FTZ R213, R160, R163 ;  /* 0x000000a3a0d52220 */ /* 0x010fe20000410000 */
[----:B------:R-:W-:Y:S02]  /*2b40*/  @P2 SHF.L.U32 R163, R207, 0x10, RZ ;  /* 0x00000010cfa32819 */ /* 0x000fe400000006ff */
[----:B------:R-:W-:Y:S01]  /*2b50*/  MOV R160, R200 ;  /* 0x000000c800a07202 */ /* 0x000fe20000000f00 */
[----:B------:R-:W-:Y:S01]  /*2b60*/  @P2 FFMA.FTZ R160, R159, R32, R200 ;  /* 0x000000209fa02223 */ /* 0x000fe200000100c8 */
[----:B------:R-:W-:Y:S02]  /*2b70*/  MOV R159, R199 ;  /* 0x000000c7009f7202 */ /* 0x000fe40000000f00 */
[----:B------:R-:W3:Y:S01]  /*2b80*/  @P2 LDC R162, c[0x0][0x40c] ;  /* 0x00010300ffa22b82 */ /* 0x000ee20000000800 */
[----:B-1----:R-:W-:Y:S01]  /*2b90*/  @P2 FMUL.FTZ R214, R157, R214 ;  /* 0x000000d69dd62220 */ /* 0x002fe20000410000 */
[----:B------:R-:W-:-:S06]  /*2ba0*/  @P2 SHF.L.U32 R157, R206, 0x10, RZ ;  /* 0x00000010ce9d2819 */ /* 0x000fcc00000006ff */
[----:B------:R-:W1:Y:S01]  /*2bb0*/  @P2 LDC R220, c[0x0][0x40c] ;  /* 0x00010300ffdc2b82 */ /* 0x000e620000000800 */
[----:B--2---:R-:W-:Y:S01]  /*2bc0*/  @P2 FMUL.FTZ R156, R156, R161 ;  /* 0x000000a19c9c2220 */ /* 0x004fe20000410000 */
[----:B------:R-:W-:-:S03]  /*2bd0*/  MOV R161, R201 ;  /* 0x000000c900a17202 */ /* 0x000fc60000000f00 */
[----:B------:R-:W-:Y:S01]  /*2be0*/  @P2 FFMA.FTZ R161, R156, R33, R201 ;  /* 0x000000219ca12223 */ /* 0x000fe200000100c9 */
[----:B------:R-:W-:Y:S01]  /*2bf0*/  MOV R156, R196 ;  /* 0x000000c4009c7202 */ /* 0x000fe20000000f00 */
[----:B0-----:R-:W-:Y:S01]  /*2c00*/  @P2 FMUL.FTZ R216, R158, R217 ;  /* 0x000000d99ed82220 */ /* 0x001fe20000410000 */
[----:B------:R-:W-:Y:S01]  /*2c10*/  MOV R158, R198 ;  /* 0x000000c6009e7202 */ /* 0x000fe20000000f00 */
[----:B---3--:R-:W-:Y:S01]  /*2c20*/  @P2 FMUL.FTZ R215, R157, R162 ;  /* 0x000000a29dd72220 */ /* 0x008fe20000410000 */
[----:B------:R-:W-:Y:S01]  /*2c30*/  MOV R162, R202 ;  /* 0x000000ca00a27202 */ /* 0x000fe20000000f00 */
[----:B------:R-:W-:Y:S01]  /*2c40*/  @P2 FFMA.FTZ R162, R213, R34, R202 ;  /* 0x00000022d5a22223 */ /* 0x000fe200000100ca */
[----:B------:R-:W-:Y:S01]  /*2c50*/  MOV R157, R197 ;  /* 0x000000c5009d7202 */ /* 0x000fe20000000f00 */
[----:B------:R-:W-:Y:S01]  /*2c60*/  @P2 FFMA.FTZ R156, R215, R28, R196 ;  /* 0x0000001cd79c2223 */ /* 0x000fe200000100c4 */
[----:B------:R-:W-:Y:S01]  /*2c70*/  @P2 FFMA.FTZ R157, R216, R29, R197 ;  /* 0x0000001dd89d2223 */ /* 0x000fe200000100c5 */
[----:B-1----:R-:W-:Y:S01]  /*2c80*/  @P2 FMUL.FTZ R217, R163, R220 ;  /* 0x000000dca3d92220 */ /* 0x002fe20000410000 */
        /* <DEDUP_REMOVED lines=9> */
.L_x_21865:
[----:B----4-:R-:W0:Y:S01]  /*2d20*/  @P1 LDC R159, c[0x0][0x40c] ;  /* 0x00010300ff9f1b82 */ /* 0x010e220000000800 */
[C---:B-----5:R-:W-:Y:S02]  /*2d30*/  @P1 SHF.L.U32 R158, R204.reuse, 0x10, RZ ;  /* 0x00000010cc9e1819 */ /* 0x060fe400000006ff */
[----:B------:R-:W-:Y:S02]  /*2d40*/  @P1 PRMT R156, R204, 0x7632, R156 ;  /* 0x00007632cc9c1816 */ /* 0x000fe4000000009c */
        /* <DEDUP_REMOVED lines=12> */
[----:B------:R-:W-:-:S06]  /*2e10*/  @P1 SHF.L.U32 R161, R206, 0x10, RZ ;  /* 0x00000010cea11819 */ /* 0x000fcc00000006ff */
        /* <DEDUP_REMOVED lines=17> */
[----:B-1----:R-:W-:Y:S01]  /*2f30*/  @P1 FMUL.FTZ R217, R158, R217 ;  /* 0x000000d99ed91220 */ /* 0x002fe20000410000 */
[----:B------:R-:W-:-:S03]  /*2f40*/  CS2R R158, SRZ ;  /* 0x00000000009e7805 */ /* 0x000fc6000001ff00 */
[----:B------:R-:W-:Y:S01]  /*2f50*/  @P1 FMUL.FTZ R158, R217, R30 ;  /* 0x0000001ed99e1220 */ /* 0x000fe20000410000 */
[----:B--2---:R-:W-:Y:S01]  /*2f60*/  @P1 FMUL.FTZ R220, R157, R220 ;  /* 0x000000dc9ddc1220 */ /* 0x004fe20000410000 */
[----:B------:R-:W-:Y:S02]  /*2f70*/  CS2R R156, SRZ ;  /* 0x00000000009c7805 */ /* 0x000fe4000001ff00 */
[----:B------:R-:W-:Y:S01]  /*2f80*/  @P1 FMUL.FTZ R156, R213, R28 ;  /* 0x0000001cd59c1220 */ /* 0x000fe20000410000 */
[----:B------:R-:W-:Y:S01]  /*2f90*/  @P1 FMUL.FTZ R157, R216, R29 ;  /* 0x0000001dd89d1220 */ /* 0x000fe20000410000 */
[----:B------:R-:W-:-:S07]  /*2fa0*/  @P1 FMUL.FTZ R159, R220, R31 ;  /* 0x0000001fdc9f1220 */ /* 0x000fce0000410000 */
.L_x_21866:
[----:B------:R-:W-:Y:S05]  /*2fb0*/  BSYNC.RECONVERGENT B1 ;  /* 0x0000000000017941 */ /* 0x000fea0003800200 */
.L_x_21864:
[----:B------:R-:W0:Y:S01]  /*2fc0*/  LDC.64 R214, c[0x0][0x3a8] ;  /* 0x0000ea00ffd67b82 */ /* 0x000e220000000a00 */
[----:B------:R-:W-:Y:S01]  /*2fd0*/  IADD3 R212, PT, PT, R212, 0x20, RZ ;  /* 0x00000020d4d47810 */ /* 0x000fe20007ffe0ff */
[C---:B0-----:R-:W-:Y:S01]  /*2fe0*/  IMAD.WIDE.U32 R214, R210.reuse, 0x20, R214 ;  /* 0x00000020d2d67825 */ /* 0x041fe200078e00d6 */
[----:B------:R-:W-:-:S04]  /*2ff0*/  IADD3 R210, PT, PT, R210, 0x20, RZ ;  /* 0x00000020d2d27810 */ /* 0x000fc80007ffe0ff */
[----:B------:R4:W-:Y:S04]  /*3000*/  STG.E.128 desc[UR6][R214.64], R160 ;  /* 0x000000a0d6007986 */ /* 0x0009e8000c101d06 */
[----:B------:R4:W-:Y:S02]  /*3010*/  STG.E.128 desc[UR6][R214.64+0x10], R156 ;  /* 0x0000109cd6007986 */ /* 0x0009e4000c101d06 */
.L_x_21863:
[----:B------:R-:W-:Y:S05]  /*3020*/  BSYNC.RECONVERGENT B0 ;  /* 0x0000000000007941 */ /* 0x000fea0003800200 */
.L_x_21862:
        /* <DEDUP_REMOVED lines=16> */
[----:B------:R-:W-:Y:S02]  /*3130*/  ISETP.GT.AND P1, PT, R0, RZ, PT ;  /* 0x000000ff0000720c */ /* 0x000fe40003f24270 */
[----:B-----5:R-:W-:-:S11]  /*3140*/  MOV R154, R202 ;  /* 0x000000ca009a7202 */ /* 0x020fd60000000f00 */
[----:B------:R-:W1:Y:S01]  /*3150*/  @P1 LDC R150, c[0x0][0x40c] ;  /* 0x00010300ff961b82 */ /* 0x000e620000000800 */
[C---:B0-----:R-:W-:Y:S02]  /*3160*/  @P1 SHF.L.U32 R149, R204.reuse, 0x10, RZ ;  /* 0x00000010cc951819 */ /* 0x041fe400000006ff */
[C---:B------:R-:W-:Y:S02]  /*3170*/  @P1 PRMT R148, R205.reuse, 0x7632, R148 ;  /* 0x00007632cd941816 */ /* 0x040fe40000000094 */
[----:B------:R-:W-:Y:S02]  /*3180*/  @P1 PRMT R0, R204, 0x7632, R0 ;  /* 0x00007632cc001816 */ /* 0x000fe40000000000 */
[----:B------:R-:W-:Y:S01]  /*3190*/  @P1 SHF.L.U32 R148, R148, 0x10, RZ ;  /* 0x0000001094941819 */ /* 0x000fe200000006ff */
[----:B--234-:R-:W0:Y:S01]  /*31a0*/  @P1 LDC R215, c[0x0][0x40c] ;  /* 0x00010300ffd71b82 */ /* 0x01ce220000000800 */
[----:B------:R-:W-:Y:S02]  /*31b0*/  @P1 SHF.L.U32 R0, R0, 0x10, RZ ;  /* 0x0000001000001819 */ /* 0x000fe400000006ff */
[----:B------:R-:W-:-:S05]  /*31c0*/  @P1 SHF.L.U32 R152, R205, 0x10, RZ ;  /* 0x00000010cd981819 */ /* 0x000fca00000006ff */
[----:B------:R-:W2:Y:S08]  /*31d0*/  @P1 LDC R153, c[0x0][0x40c] ;  /* 0x00010300ff991b82 */ /* 0x000eb00000000800 */
[----:B------:R-:W3:Y:S01]  /*31e0*/  @P1 LDC R155, c[0x0][0x40c] ;  /* 0x00010300ff9b1b82 */ /* 0x000ee20000000800 */
[----:B-1----:R-:W-:Y:S01]  /*31f0*/  @P1 FMUL.FTZ R151, R149, R150 ;  /* 0x0000009695971220 */ /* 0x002fe20000410000 */
[----:B------:R-:W-:-:S02]  /*3200*/  @P1 PRMT R149, R206, 0x7632, R149 ;  /* 0x00007632ce951816 */ /* 0x000fc40000000095 */
[----:B------:R-:W-:Y:S02]  /*3210*/  @P1 SHF.L.U32 R150, R207, 0x10, RZ ;  /* 0x00000010cf961819 */ /* 0x000fe400000006ff */
[----:B------:R-:W-:Y:S02]  /*3220*/  @P1 SHF.L.U32 R149, R149, 0x10, RZ ;  /* 0x0000001095951819 */ /* 0x000fe400000006ff */
[----:B------:R-:W1:Y:S01]  /*3230*/  @P1 LDC R217, c[0x0][0x40c] ;  /* 0x00010300ffd91b82 */ /* 0x000e620000000800 */
[----:B0-----:R-:W-:Y:S01]  /*3240*/  @P1 FMUL.FTZ R212, R148, R215 ;  /* 0x000000d794d41220 */ /* 0x001fe20000410000 */
[----:B------:R-:W-:-:S06]  /*3250*/  @P1 SHF.L.U32 R148, R206, 0x10, RZ ;  /* 0x00000010ce941819 */ /* 0x000fcc00000006ff */
[----:B------:R-:W0:Y:S01]  /*3260*/  @P1 LDC R214, c[0x0][0x40c] ;  /* 0x00010300ffd61b82 */ /* 0x000e220000000800 */
[----:B--2---:R-:W-:Y:S01]  /*3270*/  @P1 FMUL.FTZ R0, R0, R153 ;  /* 0x0000009900001220 */ /* 0x004fe20000410000 */
[----:B------:R-:W-:-:S03]  /*3280*/  MOV R153, R201 ;  /* 0x000000c900997202 */ /* 0x000fc60000000f00 */
[----:B------:R-:W-:-:S03]  /*3290*/  @P1 FFMA.FTZ R153, R0, R9, R201 ;  /* 0x0000000900991223 */ /* 0x000fc600000100c9 */
[----:B------:R-:W2:Y:S01]  /*32a0*/  @P1 LDC R219, c[0x0][0x40c] ;  /* 0x00010300ffdb1b82 */ /* 0x000ea20000000800 */
[----:B---3--:R-:W-:Y:S01]  /*32b0*/  @P1 FMUL.FTZ R213, R152, R155 ;  /* 0x0000009b98d51220 */ /* 0x008fe20000410000 */
[----:B------:R-:W-:Y:S01]  /*32c0*/  MOV R152, R200 ;  /* 0x000000c800987202 */ /* 0x000fe20000000f00 */
[----:B------:R-:W-:Y:S01]  /*32d0*/  @P1 FFMA.FTZ R152, R151, R8, R200 ;  /* 0x0000000897981223 */ /* 0x000fe200000100c8 */
[----:B------:R-:W-:Y:S01]  /*32e0*/  MOV R155, R203 ;  /* 0x000000cb009b7202 */ /* 0x000fe20000000f00 */
[----:B------:R-:W-:Y:S01]  /*32f0*/  @P1 FFMA.FTZ R154, R213, R10, R202 ;  /* 0x0000000ad59a1223 */ /* 0x000fe200000100ca */
[----:B------:R-:W-:Y:S01]  /*3300*/  @P1 FFMA.FTZ R155, R212, R11, R203 ;  /* 0x0000000bd49b1223 */ /* 0x000fe200000100cb */
[----:B------:R-:W-:Y:S01]  /*3310*/  MOV R151, R199 ;  /* 0x000000c700977202 */ /* 0x000fe20000000f00 */
[----:B-1----:R-:W-:Y:S01]  /*3320*/  @P1 FMUL.FTZ R217, R148, R217 ;  /* 0x000000d994d91220 */ /* 0x002fe20000410000 */
[----:B------:R-:W-:-:S03]  /*3330*/  MOV R148, R196 ;  /* 0x000000c400947202 */ /* 0x000fc60000000f00 */
[----:B------:R-:W-:Y:S01]  /*3340*/  @P1 FFMA.FTZ R148, R217, R4, R196 ;  /* 0x00000004d9941223 */ /* 0x000fe200000100c4 */
[----:B0-----:R-:W-:Y:S01]  /*3350*/  @P1 FMUL.FTZ R214, R149, R214 ;  /* 0x000000d695d61220 */ /* 0x001fe20000410000 */
[----:B------:R-:W-:-:S03]  /*3360*/  MOV R149, R197 ;  /* 0x000000c500957202 */ /* 0x000fc60000000f00 */
[----:B------:R-:W-:Y:S01]  /*3370*/  @P1 FFMA.FTZ R149, R214, R5, R197 ;  /* 0x00000005d6951223 */ /* 0x000fe200000100c5 */
[----:B--2---:R-:W-:Y:S01]  /*3380*/  @P1 FMUL.FTZ R219, R150, R219 ;  /* 0x000000db96db1220 */ /* 0x004fe20000410000 */
[----:B------:R-:W-:-:S03]  /*3390*/  MOV R150, R198 ;  /* 0x000000c600967202 */ /* 0x000fc60000000f00 */
[----:B------:R-:W-:Y:S01]  /*33a0*/  @P1 FFMA.FTZ R150, R219, R6, R198 ;  /* 0x00000006db961223 */ /* 0x000fe200000100c6 */
[----:B------:R-:W-:Y:S06]  /*33b0*/  @!P1 BRA `(.L_x_21871) ;  /* 0x0000000000b89947 */ /* 0x000fec0003800000 */
[----:B------:R-:W-:-:S04]  /*33c0*/  PRMT R0, R207, 0x7632, R0 ;  /* 0x00007632cf007816 */ /* 0x000fc80000000000 */
[----:B------:R-:W-:-:S05]  /*33d0*/  SHF.L.U32 R0, R0, 0x10, RZ ;  /* 0x0000001000007819 */ /* 0x000fca00000006ff */
[----:B------:R-:W-:-:S04]  /*33e0*/  FMUL.FTZ R0, R0, UR11 ;  /* 0x0000000b00007c20 */ /* 0x000fc80008410000 */
[----:B------:R-:W-:Y:S01]  /*33f0*/  FFMA.FTZ R151, R0, R7, R199 ;  /* 0x0000000700977223 */ /* 0x000fe200000100c7 */
[----:B------:R-:W-:Y:S06]  /*3400*/  BRA `(.L_x_21871) ;  /* 0x0000000000a47947 */ /* 0x000fec0003800000 */
.L_x_21870:
[----:B------:R-:W1:Y:S01]  /*3410*/  @P1 LDC R150, c[0x0][0x40c] ;  /* 0x00010300ff961b82 */ /* 0x000e620000000800 */
[C---:B0----5:R-:W-:Y:S01]  /*3420*/  @P1 SHF.L.U32 R149, R204.reuse, 0x10, RZ ;  /* 0x00000010cc951819 */ /* 0x061fe200000006ff */
[----:B------:R-:W-:Y:S01]  /*3430*/  HFMA2 R154, -RZ, RZ, 0, 0 ;  /* 0x00000000ff9a7431 */ /* 0x000fe200000001ff */
[----:B------:R-:W-:Y:S02]  /*3440*/  @P1 PRMT R148, R205, 0x7632, R148 ;  /* 0x00007632cd941816 */ /* 0x000fe40000000094 */
[----:B------:R-:W-:Y:S02]  /*3450*/  @P1 PRMT R0, R204, 0x7632, R0 ;  /* 0x00007632cc001816 */ /* 0x000fe40000000000 */
[----:B------:R-:W-:Y:S01]  /*3460*/  @P1 SHF.L.U32 R148, R148, 0x10, RZ ;  /* 0x0000001094941819 */ /* 0x000fe200000006ff */
[----:B------:R-:W0:Y:S01]  /*3470*/  @P1 LDC R213, c[0x0][0x40c] ;  /* 0x00010300ffd51b82 */ /* 0x000e220000000800 */
[----:B------:R-:W-:Y:S02]  /*3480*/  @P1 SHF.L.U32 R0, R0, 0x10, RZ ;  /* 0x0000001000001819 */ /* 0x000fe400000006ff */
[----:B------:R-:W-:-:S05]  /*3490*/  @P1 SHF.L.U32 R152, R206, 0x10, RZ ;  /* 0x00000010ce981819 */ /* 0x000fca00000006ff */
[----:B--234-:R-:W2:Y:S08]  /*34a0*/  @P1 LDC R214, c[0x0][0x40c] ;  /* 0x00010300ffd61b82 */ /* 0x01ceb00000000800 */
[----:B------:R-:W3:Y:S01]  /*34b0*/  @P1 LDC R153, c[0x0][0x40c] ;  /* 0x00010300ff991b82 */ /* 0x000ee20000000800 */
[----:B-1----:R-:W-:Y:S01]  /*34c0*/  @P1 FMUL.FTZ R151, R149, R150 ;  /* 0x0000009695971220 */ /* 0x002fe20000410000 */
[----:B------:R-:W-:-:S02]  /*34d0*/  @P1 PRMT R149, R206, 0x7632, R149 ;  /* 0x00007632ce951816 */ /* 0x000fc40000000095 */
[----:B------:R-:W-:Y:S02]  /*34e0*/  @P1 SHF.L.U32 R150, R205, 0x10, RZ ;  /* 0x00000010cd961819 */ /* 0x000fe400000006ff */
[----:B------:R-:W-:Y:S02]  /*34f0*/  @P1 SHF.L.U32 R149, R149, 0x10, RZ ;  /* 0x0000001095951819 */ /* 0x000fe400000006ff */
[----:B------:R-:W1:Y:S01]  /*3500*/  @P1 LDC R155, c[0x0][0x40c] ;  /* 0x00010300ff9b1b82 */ /* 0x000e620000000800 */
[----:B0-----:R-:W-:Y:S01]  /*3510*/  @P1 FMUL.FTZ R212, R148, R213 ;  /* 0x000000d594d41220 */ /* 0x001fe20000410000 */
[----:B------:R-:W-:-:S04]  /*3520*/  @P1 PRMT R148, R207, 0x7632, R148 ;  /* 0x00007632cf941816 */ /* 0x000fc80000000094 */
[----:B------:R-:W-:Y:S02]  /*3530*/  @P1 SHF.L.U32 R148, R148, 0x10, RZ ;  /* 0x0000001094941819 */ /* 0x000fe400000006ff */
[----:B------:R-:W0:Y:S01]  /*3540*/  @P1 LDC R215, c[0x0][0x40c] ;  /* 0x00010300ffd71b82 */ /* 0x000e220000000800 */
[----:B--2---:R-:W-:Y:S01]  /*3550*/  @P1 FMUL.FTZ R214, R149, R214 ;  /* 0x000000d695d61220 */ /* 0x004fe20000410000 */
[----:B------:R-:W-:-:S06]  /*3560*/  @P1 SHF.L.U32 R149, R207, 0x10, RZ ;  /* 0x00000010cf951819 */ /* 0x000fcc00000006ff */
[----:B------:R-:W2:Y:S01]  /*3570*/  @P1 LDC R216, c[0x0][0x40c] ;  /* 0x00010300ffd81b82 */ /* 0x000ea20000000800 */
[----:B---3--:R-:W-:-:S07]  /*3580*/  @P1 FMUL.FTZ R0, R0, R153 ;  /* 0x0000009900001220 */ /* 0x008fce0000410000 */
[----:B------:R-:W3:Y:S01]  /*3590*/  @P1 LDC R217, c[0x0][0x40c] ;  /* 0x00010300ffd91b82 */ /* 0x000ee20000000800 */
[----:B-1----:R-:W-:-:S04]  /*35a0*/  @P1 FMUL.FTZ R155, R150, R155 ;  /* 0x0000009b969b1220 */ /* 0x002fc80000410000 */
[----:B------:R-:W-:Y:S01]  /*35b0*/  @P1 FMUL.FTZ R154, R155, R10 ;  /* 0x0000000a9b9a1220 */ /* 0x000fe20000410000 */
[----:B------:R-:W-:Y:S01]  /*35c0*/  MOV R155, RZ ;  /* 0x000000ff009b7202 */ /* 0x000fe20000000f00 */
[----:B------:R-:W-:Y:S01]  /*35d0*/  @P1 FMUL.FTZ R155, R212, R11 ;  /* 0x0000000bd49b1220 */ /* 0x000fe20000410000 */
[----:B0-----:R-:W-:Y:S01]  /*35e0*/  @P1 FMUL.FTZ R215, R152, R215 ;  /* 0x000000d798d71220 */ /* 0x001fe20000410000 */
[----:B------:R-:W-:Y:S02]  /*35f0*/  CS2R R152, SRZ ;  /* 0x0000000000987805 */ /* 0x000fe4000001ff00 */
[----:B------:R-:W-:Y:S01]  /*3600*/  @P1 FMUL.FTZ R152, R151, R8 ;  /* 0x0000000897981220 */ /* 0x000fe20000410000 */
[----:B------:R-:W-:Y:S01]  /*3610*/  CS2R R150, SRZ ;  /* 0x0000000000967805 */ /* 0x000fe2000001ff00 */
[----:B------:R-:W-:Y:S01]  /*3620*/  @P1 FMUL.FTZ R153, R0, R9 ;  /* 0x0000000900991220 */ /* 0x000fe20000410000 */
[----:B--2---:R-:W-:-:S04]  /*3630*/  @P1 FMUL.FTZ R213, R149, R216 ;  /* 0x000000d895d51220 */ /* 0x004fc80000410000 */
[----:B------:R-:W-:Y:S01]  /*3640*/  @P1 FMUL.FTZ R150, R213, R6 ;  /* 0x00000006d5961220 */ /* 0x000fe20000410000 */
[----:B---3--:R-:W-:Y:S01]  /*3650*/  @P1 FMUL.FTZ R216, R148, R217 ;  /* 0x000000d994d81220 */ /* 0x008fe20000410000 */
[----:B------:R-:W-:Y:S02]  /*3660*/  CS2R R148, SRZ ;  /* 0x0000000000947805 */ /* 0x000fe4000001ff00 */
[----:B------:R-:W-:Y:S01]  /*3670*/  @P1 FMUL.FTZ R148, R215, R4 ;  /* 0x00000004d7941220 */ /* 0x000fe20000410000 */
[----:B------:R-:W-:Y:S01]  /*3680*/  @P1 FMUL.FTZ R149, R214, R5 ;  /* 0x00000005d6951220 */ /* 0x000fe20000410000 */
[----:B------:R-:W-:-:S07]  /*3690*/  @P1 FMUL.FTZ R151, R216, R7 ;  /* 0x00000007d8971220 */ /* 0x000fce0000410000 */
.L_x_21871:
[----:B------:R-:W-:Y:S05]  /*36a0*/  BSYNC.RECONVERGENT B1 ;  /* 0x0000000000017941 */ /* 0x000fea0003800200 */
.L_x_21869:
[----:B------:R-:W0:Y:S02]  /*36b0*/  LDC.64 R212, c[0x0][0x3a8] ;  /* 0x0000ea00ffd47b82 */ /* 0x000e240000000a00 */
[----:B0-----:R-:W-:-:S05]  /*36c0*/  IMAD.WIDE.U32 R212, R210, 0x20, R212 ;  /* 0x00000020d2d47825 */ /* 0x001fca00078e00d4 */
[----:B------:R0:W-:Y:S04]  /*36d0*/  STG.E.128 desc[UR6][R212.64], R152 ;  /* 0x00000098d4007986 */ /* 0x0001e8000c101d06 */
[----:B------:R0:W-:Y:S02]  /*36e0*/  STG.E.128 desc[UR6][R212.64+0x10], R148 ;  /* 0x00001094d4007986 */ /* 0x0001e4000c101d06 */
.L_x_21868:
[----:B------:R-:W-:Y:S05]  /*36f0*/  BSYNC.RECONVERGENT B0 ;  /* 0x0000000000007941 */ /* 0x000fea0003800200 */
.L_x_21867:
        /* <DEDUP_REMOVED lines=16> */
[----:B-1234-:R-:W-:Y:S02]  /*3800*/  FSEL R215, R0, RZ, P0 ;  /* 0x000000ff00d77208 */ /* 0x01efe40000000000 */
[----:B------:R-:W-:-:S03]  /*3810*/  LOP3.LUT P6, RZ, R210, 0x1f, RZ, 0xc0, !PT ;  /* 0x0000001fd2ff7812 */ /* 0x000fc600078cc0ff */
        /* <DEDUP_REMOVED lines=160> */
.L_x_21897:
        /* <DEDUP_REMOVED lines=15> */
[----:B-----5:R-:W-:-:S13]  /*4310*/  ISETP.GE.AND P1, PT, R209, 0x1, PT ;  /* 0x00000001d100780c */ /* 0x020fda0003f26270 */
[----:B-1----:R-:W-:Y:S05]  /*4320*/  @!P1 BRA `(.L_x_21874) ;  /* 0x0000000c006c9947 */ /* 0x002fea0003800000 */
        /* <DEDUP_REMOVED lines=41> */
.L_x_21876:
[----:B------:R-:W-:Y:S05]  /*45c0*/  BSYNC.RECONVERGENT B1 ;  /* 0x0000000000017941 */ /* 0x000fea0003800200 */
.L_x_21875:
[----:B------:R-:W-:Y:S01]  /*45d0*/  LOP3.LUT P0, RZ, R218, 0x10, RZ, 0xc0, !PT ;  /* 0x00000010daff7812 */ /* 0x000fe2000780c0ff */
        /* <DEDUP_REMOVED lines=34> */
.L_x_21878:
[----:B------:R-:W-:Y:S05]  /*4800*/  BSYNC.RECONVERGENT B1 ;  /* 0x0000000000017941 */ /* 0x000fea0003800200 */
.L_x_21877:
        /* <DEDUP_REMOVED lines=35> */
.L_x_21880:
[----:B------:R-:W-:Y:S05]  /*4a40*/  BSYNC.RECONVERGENT B1 ;  /* 0x0000000000017941 */ /* 0x000fea0003800200 */
.L_x_21879:
        /* <DEDUP_REMOVED lines=35> */
.L_x_21882:
[----:B------:R-:W-:Y:S05]  /*4c80*/  BSYNC.RECONVERGENT B1 ;  /* 0x0000000000017941 */ /* 0x000fea0003800200 */
.L_x_21881:
        /* <DEDUP_REMOVED lines=35> */
.L_x_21884:
[----:B------:R-:W-:Y:S05]  /*4ec0*/  BSYNC.RECONVERGENT B1 ;  /* 0x0000000000017941 */ /* 0x000fea0003800200 */
.L_x_21883:
        /* <DEDUP_REMOVED lines=33> */
.L_x_21874:
[----:B------:R-:W-:Y:S05]  /*50e0*/  BSYNC.RECONVERGENT B0 ;  /* 0x0000000000007941 */ /* 0x000fea0003800200 */
.L_x_21873:
[----:B0-----:R-:W0:Y:S02]  /*50f0*/  LDC.64 R210, c[0x0][0x380] ;  /* 0x0000e000ffd27b82 */ /* 0x001e240000000a00 */
[----:B0-----:R-:W-:-:S04]  /*5100*/  LEA R2, R210, R2, 0x2 ;  /* 0x00000002d2027211 */ /* 0x001fc800078e10ff */
[----:B------:R-:W-:-:S13]  /*5110*/  ISETP.GE.AND P0, PT, R2, R211, PT ;  /* 0x000000d30200720c */ /* 0x000fda0003f06270 */
[----:B------:R-:W-:Y:S05]  /*5120*/  @!P0 BRA `(.L_x_21885) ;  /* 0xffffffb800c08947 */ /* 0x000fea000383ffff */
[----:B------:R-:W-:Y:S05]  /*5130*/  EXIT ;  /* 0x000000000000794d */ /* 0x000fea0003800000 */
.L_x_21872:
        /* <DEDUP_REMOVED lines=8> */
.L_x_21887:
[----:B------:R-:W-:Y:S05]  /*51c0*/  BSYNC B0 ;  /* 0x0000000000007941 */ /* 0x000fea0003800000 */
.L_x_21886:
        /* <DEDUP_REMOVED lines=9> */
.L_x_21888:
[----:B------:R-:W-:Y:S01]  /*5260*/  HFMA2 R222, -RZ, RZ, 0, 2.384185791015625e-07 ;  /* 0x00000004ffde7431 */ /* 0x000fe200000001ff */
[----:B------:R-:W-:-:S05]  /*5270*/  MOV R213, R221 ;  /* 0x000000dd00d57202 */ /* 0x000fca0000000f00 */
[----:B------:R-:W-:-:S05]  /*5280*/  FADD.FTZ R216, R214, R213 ;  /* 0x000000d5d6d87221 */ /* 0x000fca0000010000 */
[----:B------:R-:W-:-:S07]  /*5290*/  MOV R223, R216 ;  /* 0x000000d800df7202 */ /* 0x000fce0000000f00 */
[----:B------:R-:W-:Y:S05]  /*52a0*/  WARPSYNC.COLLECTIVE R220, `(.L_x_21889) ;  /* 0x00000000dc087348 */ /* 0x000fea0003c00000 */
[----:B------:R0:W1:Y:S02]  /*52b0*/  SHFL.BFLY P6, R221, R223, R222, R225 ;  /* 0x0c0000dedfdd7389 */ /* 0x00006400000c00e1 */
[----:B01----:R-:W-:Y:S05]  /*52c0*/  ENDCOLLECTIVE ;  /* 0x000000000000791b */ /* 0x003fea0003800000 */
.L_x_21889:
        /* <DEDUP_REMOVED lines=8> */
.L_x_21890:
[----:B------:R-:W-:Y:S01]  /*5350*/  HFMA2 R222, -RZ, RZ, 0, 9.5367431640625e-07 ;  /* 0x00000010ffde7431 */ /* 0x000fe200000001ff */
[----:B------:R-:W-:-:S05]  /*5360*/  MOV R0, R221 ;  /* 0x000000dd00007202 */ /* 0x000fca0000000f00 */
[----:B------:R-:W-:-:S05]  /*5370*/  FADD.FTZ R219, R217, R0 ;  /* 0x00000000d9db7221 */ /* 0x000fca0000010000 */
[----:B------:R-:W-:-:S07]  /*5380*/  MOV R223, R219 ;  /* 0x000000db00df7202 */ /* 0x000fce0000000f00 */
[----:B------:R-:W-:Y:S05]  /*5390*/  WARPSYNC.COLLECTIVE R220, `(.L_x_21891) ;  /* 0x00000000dc087348 */ /* 0x000fea0003c00000 */
[----:B------:R0:W1:Y:S02]  /*53a0*/  SHFL.BFLY P6, R221, R223, R222, R225 ;  /* 0x0c0000dedfdd7389 */ /* 0x00006400000c00e1 */
[----:B01----:R-:W-:Y:S05]  /*53b0*/  ENDCOLLECTIVE ;  /* 0x000000000000791b */ /* 0x003fea0003800000 */
.L_x_21891:
        /* <DEDUP_REMOVED lines=105> */
.L_x_21892:
[----:B------:R-:W-:Y:S01]  /*5a50*/  HFMA2 R222, -RZ, RZ, 0, 1.1920928955078125e-07 ;  /* 0x00000002ffde7431 */ /* 0x000fe200000001ff */
[----:B------:R-:W-:-:S05]  /*5a60*/  MOV R215, R221 ;  /* 0x000000dd00d77202 */ /* 0x000fca0000000f00 */
[----:B------:R-:W-:-:S05]  /*5a70*/  FADD.FTZ R215, R0, R215 ;  /* 0x000000d700d77221 */ /* 0x000fca0000010000 */
[----:B------:R-:W-:-:S07]  /*5a80*/  MOV R223, R215 ;  /* 0x000000d700df7202 */ /* 0x000fce0000000f00 */
[----:B------:R-:W-:Y:S05]  /*5a90*/  WARPSYNC.COLLECTIVE R220, `(.L_x_21893) ;  /* 0x00000000dc087348 */ /* 0x000fea0003c00000 */
[----:B------:R0:W1:Y:S02]  /*5aa0*/  SHFL.BFLY P6, R221, R223, R222, R225 ;  /* 0x0c0000dedfdd7389 */ /* 0x00006400000c00e1 */
[----:B01----:R-:W-:Y:S05]  /*5ab0*/  ENDCOLLECTIVE ;  /* 0x000000000000791b */ /* 0x003fea0003800000 */
.L_x_21893:
[----:B------:R-:W-:Y:S01]  /*5ac0*/  HFMA2 R222, -RZ, RZ, 0, 2.384185791015625e-07 ;  /* 0x00000004ffde7431 */ /* 0x000fe200000001ff */
[----:B------:R-:W-:-:S05]  /*5ad0*/  MOV R214, R221 ;  /* 0x000000dd00d67202 */ /* 0x000fca0000000f00 */
[----:B------:R-:W-:-:S05]  /*5ae0*/  FADD.FTZ R214, R215, R214 ;  /* 0x000000d6d7d67221 */ /* 0x000fca0000010000 */
[----:B------:R-:W-:-:S07]  /*5af0*/  MOV R223, R214 ;  /* 0x000000d600df7202 */ /* 0x000fce0000000f00 */
[----:B------:R-:W-:Y:S05]  /*5b00*/  WARPSYNC.COLLECTIVE R220, `(.L_x_21894) ;  /* 0x00000000dc087348 */ /* 0x000fea0003c00000 */
[----:B------:R0:W1:Y:S02]  /*5b10*/  SHFL.BFLY P6, R221, R223, R222, R225 ;  /* 0x0c0000dedfdd7389 */ /* 0x00006400000c00e1 */
[----:B01----:R-:W-:Y:S05]  /*5b20*/  ENDCOLLECTIVE ;  /* 0x000000000000791b */ /* 0x003fea0003800000 */
.L_x_21894:
[----:B------:R-:W-:Y:S01]  /*5b30*/  HFMA2 R222, -RZ, RZ, 0, 4.76837158203125e-07 ;  /* 0x00000008ffde7431 */ /* 0x000fe200000001ff */
[----:B------:R-:W-:-:S05]  /*5b40*/  MOV R217, R221 ;  /* 0x000000dd00d97202 */ /* 0x000fca0000000f00 */
[----:B------:R-:W-:-:S05]  /*5b50*/  FADD.FTZ R217, R214, R217 ;  /* 0x000000d9d6d97221 */ /* 0x000fca0000010000 */
[----:B------:R-:W-:-:S07]  /*5b60*/  MOV R223, R217 ;  /* 0x000000d900df7202 */ /* 0x000fce0000000f00 */
[----:B------:R-:W-:Y:S05]  /*5b70*/  WARPSYNC.COLLECTIVE R220, `(.L_x_21895) ;  /* 0x00000000dc087348 */ /* 0x000fea0003c00000 */
[----:B------:R0:W1:Y:S02]  /*5b80*/  SHFL.BFLY P6, R221, R223, R222, R225 ;  /* 0x0c0000dedfdd7389 */ /* 0x00006400000c00e1 */
[----:B01----:R-:W-:Y:S05]  /*5b90*/  ENDCOLLECTIVE ;  /* 0x000000000000791b */ /* 0x003fea0003800000 */
.L_x_21895:
[----:B------:R-:W-:Y:S01]  /*5ba0*/  HFMA2 R222, -RZ, RZ, 0, 9.5367431640625e-07 ;  /* 0x00000010ffde7431 */ /* 0x000fe200000001ff */
[----:B------:R-:W-:-:S05]  /*5bb0*/  MOV R216, R221 ;  /* 0x000000dd00d87202 */ /* 0x000fca0000000f00 */
[----:B------:R-:W-:-:S05]  /*5bc0*/  FADD.FTZ R216, R217, R216 ;  /* 0x000000d8d9d87221 */ /* 0x000fca0000010000 */
[----:B------:R-:W-:-:S07]  /*5bd0*/  MOV R223, R216 ;  /* 0x000000d800df7202 */ /* 0x000fce0000000f00 */
[----:B------:R-:W-:Y:S05]  /*5be0*/  WARPSYNC.COLLECTIVE R220, `(.L_x_21896) ;  /* 0x00000000dc087348 */ /* 0x000fea0003c00000 */
[----:B------:R0:W1:Y:S02]  /*5bf0*/  SHFL.BFLY P6, R221, R223, R222, R225 ;  /* 0x0c0000dedfdd7389 */ /* 0x00006400000c00e1 */
[----:B01----:R-:W-:Y:S05]  /*5c00*/  ENDCOLLECTIVE ;  /* 0x000000000000791b */ /* 0x003fea0003800000 */
.L_x_21896:
[----:B------:R-:W-:Y:S01]  /*5c10*/  MOV R219, R221 ;  /* 0x000000dd00db7202 */ /* 0x000fe20000000f00 */
[----:B------:R-:W-:Y:S06]  /*5c20*/  BRA `(.L_x_21897) ;  /* 0xffffffe4007c7947 */ /* 0x000fec000383ffff */
.L_x_21898:
        /* <DEDUP_REMOVED lines=13> */
.L_x_54398:


//--------------------- .text._ZN10layer_norm13ln_fwd_kernelINS_13Kernel_traitsIf13__nv_bfloat16fS2_fjLj1536ELj1ELj4ELj1ELj16ENS_18Kernel_traits_baseILj1536EfS2_fS2_fjLj128EEEEELb0ELb1ELb1ELb1EEEvNS_9FwdParamsE --------------------------
	.section	.text._ZN10layer_norm13ln_fwd_kernelINS_13Kernel_traitsIf13__nv_bfloat16fS2_fjLj1536ELj1ELj4ELj1ELj16ENS_18Kernel_traits_baseILj1536EfS2_fS2_fjLj128EEEEELb0ELb1ELb1ELb1EEEvNS_9FwdParamsE,"ax",@progbits
	.align	128
        .global         _ZN10layer_norm13ln_fwd_kernelINS_13Kernel_traitsIf13__nv_bfloat16fS2_fjLj1536ELj1ELj4ELj1ELj16ENS_18Kernel_traits_baseILj1536EfS2_fS2_fjLj128EEEEELb0ELb1ELb1ELb1EEEvNS_9FwdParamsE
        .type           _ZN10layer_norm13ln_fwd_kernelINS_13Kernel_traitsIf13__nv_bfloat16fS2_fjLj1536ELj1ELj4ELj1ELj16ENS_18Kernel_traits_baseILj1536EfS2_fS2_fjLj128EEEEELb0ELb1ELb1ELb1EEEvNS_9FwdParamsE,@function
        .size           _ZN10layer_norm13ln_fwd_kernelINS_13Kernel_traitsIf13__nv_bfloat16fS2_fjLj1536ELj1ELj4ELj1ELj16ENS_18Kernel_traits_baseILj1536EfS2_fS2_fjLj128EEEEELb0ELb1ELb1ELb1EEEvNS_9FwdParamsE,(.L_x_54399 - _ZN10layer_norm13ln_fwd_kernelINS_13Kernel_traitsIf13__nv_bfloat16fS2_fjLj1536ELj1ELj4ELj1ELj16ENS_18Kernel_traits_baseILj1536EfS2_fS2_fjLj128EEEEELb0ELb1ELb1ELb1EEEvNS_9FwdParamsE)
        .other          _ZN10layer_norm13ln_fwd_kernelINS_13Kernel_traitsIf13__nv_bfloat16fS2_fjLj1536ELj1ELj4ELj1ELj16ENS_18Kernel_traits_baseILj1536EfS2_fS2_fjLj128EEEEELb0ELb1ELb1ELb1EEEvNS_9FwdParamsE,@"STO_CUDA_ENTRY STV_DEFAULT"
_ZN10layer_norm13ln_fwd_kernelINS_13Kernel_traitsIf13__nv_bfloat16fS2_fjLj1536ELj1ELj4ELj1ELj16ENS_18Kernel_traits_baseILj1536EfS2_fS2_fjLj128EEEEELb0ELb1ELb1ELb1EEEvNS_9FwdParamsE:
.text._ZN10layer_norm13ln_fwd_kernelINS_13Kernel_traitsIf13__nv_bfloat16fS2_fjLj1536ELj1ELj4ELj1ELj16ENS_18Kernel_traits_baseILj1536EfS2_fS2_fjLj128EEEEELb0ELb1ELb1ELb1EEEvNS_9FwdParamsE:
        /* <DEDUP_REMOVED lines=55> */
.L_x_21899:
        /* <DEDUP_REMOVED lines=52> */
.L_x_21900:
[----:B------:R-:W1:Y:S01]  /*06b0*/  LDCU UR4, c[0x0][0x384] ;  /* 0x00007080ff0477ac */ /* 0x000e620008000800 */
[----:B------:R-:W2:Y:S01]  /*06c0*/  LDCU UR11, c[0x0][0x40c] ;  /* 0x00008180ff0b77ac */ /* 0x000ea20008000800 */
[----:B------:R-:W3:Y:S01]  /*06d0*/  LDCU.U8 UR5, c[0x0][0x410] ;  /* 0x00008200ff0577ac */ /* 0x000ee20008000000 */
[----:B------:R-:W4:Y:S01]  /*06e0*/  LDCU UR10, c[0x0][0x448] ;  /* 0x00008900ff0a77ac */ /* 0x000f220008000800 */
[----:B------:R-:W0:Y:S01]  /*06f0*/  LDCU.64 UR8, c[0x0][0x3a0] ;  /* 0x00007400ff0877ac */ /* 0x000e220008000a00 */
[----:B-1----:R-:W-:-:S13]  /*0700*/  ISETP.GE.AND P0, PT, R2, UR4, PT ;  /* 0x0000000402007c0c */ /* 0x002fda000bf06270 */
[----:B0-234-:R-:W-:Y:S05]  /*0710*/  @P0 EXIT ;  /* 0x000000000000094d */ /* 0x01dfea0003800000 */
.L_x_21922:
[----:B------:R-:W0:Y:S08]  /*0720*/  LDC.64 R160, c[0x0][0x3f0] ;  /* 0x0000fc00ffa07b82 */ /* 0x000e300000000a00 */
[----:B------:R-:W1:Y:S08]  /*0730*/  LDC R207, c[0x0][0x388] ;  /* 0x0000e200ffcf7b82 */ /* 0x000e700000000800 */
[----:B------:R-:W2:Y:S01]  /*0740*/  LDC.64 R162, c[0x0][0x3f8] ;  /* 0x0000fe00ffa27b82 */ /* 0x000ea20000000a00 */
[----:B0-----:R-:W-:-:S05]  /*0750*/  IMAD.WIDE R160, R2, 0x4, R160 ;  /* 0x0000000402a07825 */ /* 0x001fca00078e02a0 */
[----:B------:R0:W3:Y:S01]  /*0760*/  LDG.E R0, desc[UR6][R160.64] ;  /* 0x00000006a0007981 */ /* 0x0000e2000c1e1900 */
[----:B-1----:R-:W-:-:S05]  /*0770*/  IMAD R166, R2, R207, RZ ;  /* 0x000000cf02a67224 */ /* 0x002fca00078e02ff */
[----:B------:R-:W-:Y:S01]  /*0780*/  SHF.R.S32.HI R167, RZ, 0x1f, R166 ;  /* 0x0000001fffa77819 */ /* 0x000fe200000114a6 */
[----:B0-----:R-:W-:Y:S02]  /*0790*/  HFMA2 R160, -RZ, RZ, 0, 0 ;  /* 0x00000000ffa07431 */ /* 0x001fe400000001ff */
[----:B--2---:R-:W-:Y:S01]  /*07a0*/  IMAD.WIDE R162, R2, 0x4, R162 ;  /* 0x0000000402a27825 */ /* 0x004fe200078e02a2 */
        /* <DEDUP_REMOVED lines=38> */
[----:B------:R-:W-:-:S06]  /*0a10*/  @P2 SHF.L.U32 R169, R151, 0x10, RZ ;  /* 0x0000001097a92819 */ /* 0x000fcc00000006ff */
[----:B------:R-:W0:Y:S01]  /*0a20*/  @P2 LDC R175, c[0x0][0x40c] ;  /* 0x00010300ffaf2b82 */ /* 0x000e220000000800 */
[----:B----4-:R-:W-:Y:S01]  /*0a30*/  @P2 FMUL.FTZ R165, R166, R171 ;  /* 0x000000aba6a52220 */ /* 0x010fe20000410000 */
[----:B------:R-:W-:-:S06]  /*0a40*/  @P2 SHF.L.U32 R166, R150, 0x10, RZ ;  /* 0x0000001096a62819 */ /* 0x000fcc00000006ff */
        /* <DEDUP_REMOVED lines=26> */
.L_x_21902:
[----:B------:R-:W0:Y:S01]  /*0bf0*/  @P1 LDC R165, c[0x0][0x40c] ;  /* 0x00010300ffa51b82 */ /* 0x000e220000000800 */
[C---:B-----5:R-:W-:Y:S02]  /*0c00*/  @P1 SHF.L.U32 R164, R148.reuse, 0x10, RZ ;  /* 0x0000001094a41819 */ /* 0x060fe400000006ff */
[----:B------:R-:W-:Y:S02]  /*0c10*/  CS2R R208, SRZ ;  /* 0x0000000000d07805 */ /* 0x000fe4000001ff00 */
[----:B------:R-:W-:Y:S02]  /*0c20*/  @P1 PRMT R163, R149, 0x7632, R163 ;  /* 0x0000763295a31816 */ /* 0x000fe400000000a3 */
[----:B------:R-:W-:Y:S02]  /*0c30*/  CS2R R210, SRZ ;  /* 0x0000000000d27805 */ /* 0x000fe4000001ff00 */
[----:B------:R-:W-:Y:S02]  /*0c40*/  @P1 PRMT R162, R148, 0x7632, R162 ;  /* 0x0000763294a21816 */ /* 0x000fe400000000a2 */
[----:B------:R-:W-:-:S02]  /*0c50*/  CS2R R200, SRZ ;  /* 0x0000000000c87805 */ /* 0x000fc4000001ff00 */
[----:B------:R-:W-:Y:S01]  /*0c60*/  @P1 SHF.L.U32 R163, R163, 0x10, RZ ;  /* 0x00000010a3a31819 */ /* 0x000fe200000006ff */
[----:B------:R-:W1:Y:S01]  /*0c70*/  @P1 LDC R168, c[0x0][0x40c] ;  /* 0x00010300ffa81b82 */ /* 0x000e620000000800 */
[----:B------:R-:W-:Y:S02]  /*0c80*/  @P1 SHF.L.U32 R166, R149, 0x10, RZ ;  /* 0x0000001095a61819 */ /* 0x000fe400000006ff */
[----:B------:R-:W-:Y:S02]  /*0c90*/  CS2R R202, SRZ ;  /* 0x0000000000ca7805 */ /* 0x000fe4000001ff00 */
        /* <DEDUP_REMOVED lines=13> */
[----:B--2---:R-:W-:-:S04]  /*0d70*/  @P1 FMUL.FTZ R171, R166, R171 ;  /* 0x000000aba6ab1220 */ /* 0x004fc80000410000 */
[----:B------:R-:W-:-:S03]  /*0d80*/  @P1 FMUL.FTZ R210, R171, R102 ;  /* 0x00000066abd21220 */ /* 0x000fc60000410000 */
[----:B------:R-:W2:Y:S01]  /*0d90*/  @P1 LDC R174, c[0x0][0x40c] ;  /* 0x00010300ffae1b82 */ /* 0x000ea20000000800 */
[----:B---3--:R-:W-:Y:S01]  /*0da0*/  @P1 FMUL.FTZ R162, R162, R169 ;  /* 0x000000a9a2a21220 */ /* 0x008fe20000410000 */
[----:B------:R-:W-:-:S03]  /*0db0*/  @P1 SHF.L.U32 R169, R150, 0x10, RZ ;  /* 0x0000001096a91819 */ /* 0x000fc600000006ff */
[----:B------:R-:W-:-:S03]  /*0dc0*/  @P1 FMUL.FTZ R209, R162, R101 ;  /* 0x00000065a2d11220 */ /* 0x000fc60000410000 */
[----:B------:R-:W3:Y:S01]  /*0dd0*/  @P1 LDC R176, c[0x0][0x40c] ;  /* 0x00010300ffb01b82 */ /* 0x000ee20000000800 */
[----:B0-----:R-:W-:Y:S01]  /*0de0*/  @P1 FMUL.FTZ R166, R165, R172 ;  /* 0x000000aca5a61220 */ /* 0x001fe20000410000 */
[----:B------:R-:W-:-:S03]  /*0df0*/  @P1 SHF.L.U32 R165, R151, 0x10, RZ ;  /* 0x0000001097a51819 */ /* 0x000fc600000006ff */
[----:B------:R-:W-:Y:S01]  /*0e00*/  @P1 FMUL.FTZ R201, R166, R105 ;  /* 0x00000069a6c91220 */ /* 0x000fe20000410000 */
[----:B-1----:R-:W-:-:S04]  /*0e10*/  @P1 FMUL.FTZ R169, R169, R170 ;  /* 0x000000aaa9a91220 */ /* 0x002fc80000410000 */
[----:B------:R-:W-:Y:S01]  /*0e20*/  @P1 FMUL.FTZ R200, R169, R104 ;  /* 0x00000068a9c81220 */ /* 0x000fe20000410000 */
[----:B--2---:R-:W-:-:S04]  /*0e30*/  @P1 FMUL.FTZ R165, R165, R174 ;  /* 0x000000aea5a51220 */ /* 0x004fc80000410000 */
[----:B------:R-:W-:Y:S01]  /*0e40*/  @P1 FMUL.FTZ R202, R165, R106 ;  /* 0x0000006aa5ca1220 */ /* 0x000fe20000410000 */
[----:B---3--:R-:W-:-:S04]  /*0e50*/  @P1 FMUL.FTZ R168, R163, R176 ;  /* 0x000000b0a3a81220 */ /* 0x008fc80000410000 */
[----:B------:R-:W-:-:S07]  /*0e60*/  @P1 FMUL.FTZ R203, R168, R107 ;  /* 0x0000006ba8cb1220 */ /* 0x000fce0000410000 */
.L_x_21903:
[----:B------:R-:W-:Y:S05]  /*0e70*/  BSYNC.RECONVERGENT B0 ;  /* 0x0000000000007941 */ /* 0x000fea0003800200 */
.L_x_21901:
        /* <DEDUP_REMOVED lines=15> */
[----:B------:R-:W-:Y:S02]  /*0f70*/  ISETP.GT.AND P2, PT, R0, RZ, PT ;  /* 0x000000ff0000720c */ /* 0x000fe40003f44270 */
[----:B-----5:R-:W-:Y:S02]  /*0f80*/  MOV R196, R152 ;  /* 0x0000009800c47202 */ /* 0x020fe40000000f00 */
[----:B------:R-:W-:Y:S02]  /*0f90*/  MOV R197, R153 ;  /* 0x0000009900c57202 */ /* 0x000fe40000000f00 */
[----:B------:R-:W-:Y:S02]  /*0fa0*/  MOV R198, R154 ;  /* 0x0000009a00c67202 */ /* 0x000fe40000000f00 */
[----:B------:R-:W-:Y:S02]  /*0fb0*/  MOV R199, R155 ;  /* 0x0000009b00c77202 */ /* 0x000fe40000000f00 */
[----:B------:R-:W-:-:S02]  /*0fc0*/  MOV R192, R156 ;  /* 0x0000009c00c07202 */ /* 0x000fc40000000f00 */
[----:B------:R-:W-:Y:S01]  /*0fd0*/  MOV R193, R157 ;  /* 0x0000009d00c17202 */ /* 0x000fe20000000f00 */
[----:B0-----:R-:W0:Y:S01]  /*0fe0*/  @P2 LDC R165, c[0x0][0x40c] ;  /* 0x00010300ffa52b82 */ /* 0x001e220000000800 */
[C---:B------:R-:W-:Y:S02]  /*0ff0*/  @P2 SHF.L.U32 R164, R148.reuse, 0x10, RZ ;  /* 0x0000001094a42819 */ /* 0x040fe400000006ff */
[----:B------:R-:W-:Y:S02]  /*1000*/  @P2 PRMT R163, R149, 0x7632, R163 ;  /* 0x0000763295a32816 */ /* 0x000fe400000000a3 */
[----:B------:R-:W-:Y:S02]  /*1010*/  @P2 PRMT R162, R148, 0x7632, R162 ;  /* 0x0000763294a22816 */ /* 0x000fe400000000a2 */
[----:B------:R-:W-:Y:S01]  /*1020*/  @P2 SHF.L.U32 R163, R163, 0x10, RZ ;  /* 0x00000010a3a32819 */ /* 0x000fe200000006ff */
[----:B------:R-:W1:Y:S01]  /*1030*/  @P2 LDC R168, c[0x0][0x40c] ;  /* 0x00010300ffa82b82 */ /* 0x000e620000000800 */
[----:B------:R-:W-:-:S02]  /*1040*/  @P2 SHF.L.U32 R166, R149, 0x10, RZ ;  /* 0x0000001095a62819 */ /* 0x000fc400000006ff */
[----:B------:R-:W-:Y:S02]  /*1050*/  @P2 SHF.L.U32 R162, R162, 0x10, RZ ;  /* 0x00000010a2a22819 */ /* 0x000fe400000006ff */
[----:B------:R-:W-:Y:S02]  /*1060*/  MOV R194, R158 ;  /* 0x0000009e00c27202 */ /* 0x000fe40000000f00 */
[----:B------:R-:W-:Y:S01]  /*1070*/  MOV R195, R159 ;  /* 0x0000009f00c37202 */ /* 0x000fe20000000f00 */
[----:B------:R-:W2:Y:S08]  /*1080*/  @P2 LDC R171, c[0x0][0x40c] ;  /* 0x00010300ffab2b82 */ /* 0x000eb00000000800 */
[----:B------:R-:W3:Y:S01]  /*1090*/  @P2 LDC R169, c[0x0][0x40c] ;  /* 0x00010300ffa92b82 */ /* 0x000ee20000000800 */
[----:B0-----:R-:W-:Y:S01]  /*10a0*/  @P2 FMUL.FTZ R167, R164, R165 ;  /* 0x000000a5a4a72220 */ /* 0x001fe20000410000 */
[----:B------:R-:W-:-:S03]  /*10b0*/  @P2 PRMT R165, R150, 0x7632, R165 ;  /* 0x0000763296a52816 */ /* 0x000fc600000000a5 */
[----:B------:R-:W-:Y:S01]  /*10c0*/  @P2 FFMA.FTZ R196, R167, R108, R152 ;  /* 0x0000006ca7c42223 */ /* 0x000fe20000010098 */
[----:B------:R-:W-:Y:S02]  /*10d0*/  @P2 SHF.L.U32 R165, R165, 0x10, RZ ;  /* 0x00000010a5a52819 */ /* 0x000fe400000006ff */
[----:B------:R-:W0:Y:S01]  /*10e0*/  @P2 LDC R170, c[0x0][0x40c] ;  /* 0x00010300ffaa2b82 */ /* 0x000e220000000800 */
[----:B-1----:R-:W-:Y:S01]  /*10f0*/  @P2 FMUL.FTZ R164, R163, R168 ;  /* 0x000000a8a3a42220 */ /* 0x002fe20000410000 */
[----:B------:R-:W-:Y:S02]  /*1100*/  @P2 SHF.L.U32 R163, R150, 0x10, RZ ;  /* 0x0000001096a32819 */ /* 0x000fe400000006ff */
[----:B------:R-:W-:Y:S01]  /*1110*/  @P2 SHF.L.U32 R168, R151, 0x10, RZ ;  /* 0x0000001097a82819 */ /* 0x000fe200000006ff */
[----:B------:R-:W-:-:S03]  /*1120*/  @P2 FFMA.FTZ R199, R164, R111, R155 ;  /* 0x0000006fa4c72223 */ /* 0x000fc6000001009b */
[----:B------:R-:W1:Y:S01]  /*1130*/  @P2 LDC R172, c[0x0][0x40c] ;  /* 0x00010300ffac2b82 */ /* 0x000e620000000800 */
[----:B--2---:R-:W-:-:S04]  /*1140*/  @P2 FMUL.FTZ R171, R166, R171 ;  /* 0x000000aba6ab2220 */ /* 0x004fc80000410000 */
[----:B------:R-:W-:-:S03]  /*1150*/  @P2 FFMA.FTZ R198, R171, R110, R154 ;  /* 0x0000006eabc62223 */ /* 0x000fc6000001009a */
[----:B------:R-:W2:Y:S01]  /*1160*/  @P2 LDC R173, c[0x0][0x40c] ;  /* 0x00010300ffad2b82 */ /* 0x000ea20000000800 */
[----:B---3--:R-:W-:-:S04]  /*1170*/  @P2 FMUL.FTZ R162, R162, R169 ;  /* 0x000000a9a2a22220 */ /* 0x008fc80000410000 */
[----:B------:R-:W-:Y:S01]  /*1180*/  @P2 FFMA.FTZ R197, R162, R109, R153 ;  /* 0x0000006da2c52223 */ /* 0x000fe20000010099 */
[----:B0-----:R-:W-:-:S04]  /*1190*/  @P2 FMUL.FTZ R163, R163, R170 ;  /* 0x000000aaa3a32220 */ /* 0x001fc80000410000 */
[----:B------:R-:W-:Y:S01]  /*11a0*/  @P2 FFMA.FTZ R192, R163, R112, R156 ;  /* 0x00000070a3c02223 */ /* 0x000fe2000001009c */
[----:B-1----:R-:W-:-:S04]  /*11b0*/  @P2 FMUL.FTZ R166, R165, R172 ;  /* 0x000000aca5a62220 */ /* 0x002fc80000410000 */
[----:B------:R-:W-:Y:S01]  /*11c0*/  @P2 FFMA.FTZ R193, R166, R113, R157 ;  /* 0x00000071a6c12223 */ /* 0x000fe2000001009d */
[----:B--2---:R-:W-:-:S04]  /*11d0*/  @P2 FMUL.FTZ R173, R168, R173 ;  /* 0x000000ada8ad2220 */ /* 0x004fc80000410000 */
[----:B------:R-:W-:Y:S01]  /*11e0*/  @P2 FFMA.FTZ R194, R173, R114, R158 ;  /* 0x00000072adc22223 */ /* 0x000fe2000001009e */
[----:B------:R-:W-:Y:S06]  /*11f0*/  @!P2 BRA `(.L_x_21906) ;  /* 0x0000000000b4a947 */ /* 0x000fec0003800000 */
[----:B------:R-:W-:-:S04]  /*1200*/  PRMT R162, R151, 0x7632, R162 ;  /* 0x0000763297a27816 */ /* 0x000fc800000000a2 */
[----:B------:R-:W-:-:S05]  /*1210*/  SHF.L.U32 R162, R162, 0x10, RZ ;  /* 0x00000010a2a27819 */ /* 0x000fca00000006ff */
[----:B------:R-:W-:-:S04]  /*1220*/  FMUL.FTZ R162, R162, UR11 ;  /* 0x0000000ba2a27c20 */ /* 0x000fc80008410000 */
[----:B------:R-:W-:Y:S01]  /*1230*/  FFMA.FTZ R195, R162, R115, R159 ;  /* 0x00000073a2c37223 */ /* 0x000fe2000001009f */
[----:B------:R-:W-:Y:S06]  /*1240*/  BRA `(.L_x_21906) ;  /* 0x0000000000a07947 */ /* 0x000fec0003800000 */
.L_x_21905:
[----:B0-----:R-:W0:Y:S01]  /*1250*/  @P1 LDC R165, c[0x0][0x40c] ;  /* 0x00010300ffa51b82 */ /* 0x001e220000000800 */
        /* <DEDUP_REMOVED lines=39> */
.L_x_21906:
[----:B------:R-:W-:Y:S05]  /*14d0*/  BSYNC.RECONVERGENT B0 ;  /* 0x0000000000007941 */ /* 0x000fea0003800200 */
.L_x_21904:
        /* <DEDUP_REMOVED lines=22> */
[----:B--2---:R-:W0:Y:S01]  /*1640*/  @P2 LDC R165, c[0x0][0x40c] ;  /* 0x00010300ffa52b82 */ /* 0x004e220000000800 */
        /* <DEDUP_REMOVED lines=38> */
.L_x_21908:
[----:B--2---:R-:W0:Y:S01]  /*18b0*/  @P1 LDC R165, c[0x0][0x40c] ;  /* 0x00010300ffa51b82 */ /* 0x004e220000000800 */
        /* <DEDUP_REMOVED lines=39> */
.L_x_21909:
[----:B------:R-:W-:Y:S05]  /*1b30*/  BSYNC.RECONVERGENT B0 ;  /* 0x0000000000007941 */ /* 0x000fea0003800200 */
.L_x_21907:
        /* <DEDUP_REMOVED lines=29> */
[----:B------:R-:W-:-:S05]  /*1d10*/  @P2 SHF.L.U32 R162, R162, 0x10, RZ ;  /* 0x00000010a2a22819 */ /* 0x000fca00000006ff */
        /* <DEDUP_REMOVED lines=15> */
[----:B---3--:R-:W-:Y:S01]  /*1e10*/  @P2 FMUL.FTZ R166, R165, R172 ;  /* 0x000000aca5a62220 */ /* 0x008fe20000410000 */
[----:B------:R-:W-:Y:S01]  /*1e20*/  MOV R172, R156 ;  /* 0x0000009c00ac7202 */ /* 0x000fe20000000f00 */
[----:B0-----:R-:W-:-:S04]  /*1e30*/  @P2 FMUL.FTZ R162, R162, R169 ;  /* 0x000000a9a2a22220 */ /* 0x001fc80000410000 */
[----:B------:R-:W-:Y:S01]  /*1e40*/  @P2 FFMA.FTZ R189, R162, R125, R153 ;  /* 0x0000007da2bd2223 */ /* 0x000fe20000010099 */
[----:B-1----:R-:W-:-:S04]  /*1e50*/  @P2 FMUL.FTZ R163, R163, R170 ;  /* 0x000000aaa3a32220 */ /* 0x002fc80000410000 */
[----:B------:R-:W-:Y:S01]  /*1e60*/  @P2 FFMA.FTZ R172, R163, R128, R156 ;  /* 0x00000080a3ac2223 */ /* 0x000fe2000001009c */
[----:B--2---:R-:W-:Y:S01]  /*1e70*/  @P2 FMUL.FTZ R165, R168, R173 ;  /* 0x000000ada8a52220 */ /* 0x004fe20000410000 */
[----:B------:R-:W-:Y:S01]  /*1e80*/  MOV R173, R157 ;  /* 0x0000009d00ad7202 */ /* 0x000fe20000000f00 */
[----:B------:R-:W-:Y:S02]  /*1e90*/  @P2 FFMA.FTZ R173, R166, R129, R157 ;  /* 0x00000081a6ad2223 */ /* 0x000fe4000001009d */
[----:B------:R-:W-:Y:S01]  /*1ea0*/  @P2 FFMA.FTZ R174, R165, R130, R158 ;  /* 0x00000082a5ae2223 */ /* 0x000fe2000001009e */
[----:B------:R-:W-:Y:S06]  /*1eb0*/  @!P2 BRA `(.L_x_21912) ;  /* 0x0000000000b4a947 */ /* 0x000fec0003800000 */
[----:B------:R-:W-:-:S04]  /*1ec0*/  PRMT R162, R151, 0x7632, R162 ;  /* 0x0000763297a27816 */ /* 0x000fc800000000a2 */
[----:B------:R-:W-:-:S05]  /*1ed0*/  SHF.L.U32 R162, R162, 0x10, RZ ;  /* 0x00000010a2a27819 */ /* 0x000fca00000006ff */
[----:B------:R-:W-:-:S04]  /*1ee0*/  FMUL.FTZ R162, R162, UR11 ;  /* 0x0000000ba2a27c20 */ /* 0x000fc80008410000 */
[----:B------:R-:W-:Y:S01]  /*1ef0*/  FFMA.FTZ R175, R162, R131, R159 ;  /* 0x00000083a2af7223 */ /* 0x000fe2000001009f */
[----:B------:R-:W-:Y:S06]  /*1f00*/  BRA `(.L_x_21912) ;  /* 0x0000000000a07947 */ /* 0x000fec0003800000 */
.L_x_21911:
[----:B--2---:R-:W0:Y:S01]  /*1f10*/  @P1 LDC R165, c[0x0][0x40c] ;  /* 0x00010300ffa51b82 */ /* 0x004e220000000800 */
[C---:B-----5:R-:W-:Y:S02]  /*1f20*/  @P1 SHF.L.U32 R164, R148.reuse, 0x10, RZ ;  /* 0x0000001094a41819 */ /* 0x060fe400000006ff */
[----:B------:R-:W-:Y:S02]  /*1f30*/  CS2R R188, SRZ ;  /* 0x0000000000bc7805 */ /* 0x000fe4000001ff00 */
[----:B------:R-:W-:Y:S02]  /*1f40*/  @P1 PRMT R163, R149, 0x7632, R163 ;  /* 0x0000763295a31816 */ /* 0x000fe400000000a3 */
[----:B------:R-:W-:Y:S02]  /*1f50*/  CS2R R190, SRZ ;  /* 0x0000000000be7805 */ /* 0x000fe4000001ff00 */
        /* <DEDUP_REMOVED lines=25> */
[----:B------:R-:W-:Y:S02]  /*20f0*/  @P1 SHF.L.U32 R165, R151, 0x10, RZ ;  /* 0x0000001097a51819 */ /* 0x000fe400000006ff */
[----:B------:R-:W-:Y:S02]  /*2100*/  CS2R R172, SRZ ;  /* 0x0000000000ac7805 */ /* 0x000fe4000001ff00 */
[----:B------:R-:W-:Y:S01]  /*2110*/  @P1 FMUL.FTZ R173, R166, R129 ;  /* 0x00000081a6ad1220 */ /* 0x000fe20000410000 */
[----:B-1----:R-:W-:-:S04]  /*2120*/  @P1 FMUL.FTZ R169, R169, R170 ;  /* 0x000000aaa9a91220 */ /* 0x002fc80000410000 */
[----:B------:R-:W-:Y:S01]  /*2130*/  @P1 FMUL.FTZ R172, R169, R128 ;  /* 0x00000080a9ac1220 */ /* 0x000fe20000410000 */
[----:B--2---:R-:W-:Y:S01]  /*2140*/  @P1 FMUL.FTZ R165, R165, R174 ;  /* 0x000000aea5a51220 */ /* 0x004fe20000410000 */
[----:B------:R-:W-:-:S03]  /*2150*/  CS2R R174, SRZ ;  /* 0x0000000000ae7805 */ /* 0x000fc6000001ff00 */
[----:B------:R-:W-:Y:S01]  /*2160*/  @P1 FMUL.FTZ R174, R165, R130 ;  /* 0x00000082a5ae1220 */ /* 0x000fe20000410000 */
[----:B---3--:R-:W-:-:S04]  /*2170*/  @P1 FMUL.FTZ R168, R163, R176 ;  /* 0x000000b0a3a81220 */ /* 0x008fc80000410000 */
[----:B------:R-:W-:-:S07]  /*2180*/  @P1 FMUL.FTZ R175, R168, R131 ;  /* 0x00000083a8af1220 */ /* 0x000fce0000410000 */
.L_x_21912:
[----:B------:R-:W-:Y:S05]  /*2190*/  BSYNC.RECONVERGENT B0 ;  /* 0x0000000000007941 */ /* 0x000fea0003800200 */
.L_x_21910:
        /* <DEDUP_REMOVED lines=18> */
[----:B------:R-:W-:-:S07]  /*22c0*/  MOV R178, R154 ;  /* 0x0000009a00b27202 */ /* 0x000fce0000000f00 */
[----:B--2---:R-:W0:Y:S01]  /*22d0*/  @P2 LDC R165, c[0x0][0x40c] ;  /* 0x00010300ffa52b82 */ /* 0x004e220000000800 */
[C---:B------:R-:W-:Y:S02]  /*22e0*/  @P2 PRMT R163, R149.reuse, 0x7632, R163 ;  /* 0x0000763295a32816 */ /* 0x040fe400000000a3 */
[C---:B------:R-:W-:Y:S02]  /*22f0*/  @P2 SHF.L.U32 R164, R148.reuse, 0x10, RZ ;  /* 0x0000001094a42819 */ /* 0x040fe400000006ff */
[----:B------:R-:W-:Y:S02]  /*2300*/  @P2 SHF.L.U32 R166, R149, 0x10, RZ ;  /* 0x0000001095a62819 */ /* 0x000fe400000006ff */
[----:B------:R-:W-:Y:S01]  /*2310*/  @P2 SHF.L.U32 R163, R163, 0x10, RZ ;  /* 0x00000010a3a32819 */ /* 0x000fe200000006ff */
[----:B------:R-:W1:Y:S01]  /*2320*/  @P2 LDC R169, c[0x0][0x40c] ;  /* 0x00010300ffa92b82 */ /* 0x000e620000000800 */
[----:B------:R-:W-:-:S04]  /*2330*/  @P2 PRMT R162, R148, 0x7632, R162 ;  /* 0x0000763294a22816 */ /* 0x000fc800000000a2 */
[----:B------:R-:W-:-:S03]  /*2340*/  @P2 SHF.L.U32 R162, R162, 0x10, RZ ;  /* 0x00000010a2a22819 */ /* 0x000fc600000006ff */
        /* <DEDUP_REMOVED lines=9> */
[----:B------:R-:W-:Y:S01]  /*23e0*/  MOV R165, R157 ;  /* 0x0000009d00a57202 */ /* 0x000fe20000000f00 */
[----:B------:R-:W-:-:S03]  /*23f0*/  @P2 FFMA.FTZ R178, R169, R134, R154 ;  /* 0x00000086a9b22223 */ /* 0x000fc6000001009a */
[----:B------:R-:W1:Y:S01]  /*2400*/  @P2 LDC R179, c[0x0][0x40c] ;  /* 0x00010300ffb32b82 */ /* 0x000e620000000800 */
[----:B--2---:R-:W-:Y:S01]  /*2410*/  @P2 FMUL.FTZ R168, R163, R168 ;  /* 0x000000a8a3a82220 */ /* 0x004fe20000410000 */
[----:B------:R-:W-:-:S06]  /*2420*/  @P2 SHF.L.U32 R163, R150, 0x10, RZ ;  /* 0x0000001096a32819 */ /* 0x000fcc00000006ff */
[----:B------:R-:W2:Y:S01]  /*2430*/  @P2 LDC R171, c[0x0][0x40c] ;  /* 0x00010300ffab2b82 */ /* 0x000ea20000000800 */
[----:B---3--:R-:W-:-:S04]  /*2440*/  @P2 FMUL.FTZ R162, R162, R167 ;  /* 0x000000a7a2a22220 */ /* 0x008fc80000410000 */
[----:B------:R-:W-:Y:S01]  /*2450*/  @P2 FFMA.FTZ R177, R162, R133, R153 ;  /* 0x00000085a2b12223 */ /* 0x000fe20000010099 */
[----:B0-----:R-:W-:Y:S01]  /*2460*/  @P2 FMUL.FTZ R163, R163, R170 ;  /* 0x000000aaa3a32220 */ /* 0x001fe20000410000 */
[----:B-1----:R-:W-:Y:S01]  /*2470*/  @P2 FMUL.FTZ R167, R166, R179 ;  /* 0x000000b3a6a72220 */ /* 0x002fe20000410000 */
[----:B------:R-:W-:Y:S02]  /*2480*/  MOV R166, R158 ;  /* 0x0000009e00a67202 */ /* 0x000fe40000000f00 */
[----:B------:R-:W-:Y:S01]  /*2490*/  MOV R179, R155 ;  /* 0x0000009b00b37202 */ /* 0x000fe20000000f00 */
[----:B------:R-:W-:Y:S01]  /*24a0*/  @P2 FFMA.FTZ R166, R167, R138, R158 ;  /* 0x0000008aa7a62223 */ /* 0x000fe2000001009e */
[----:B------:R-:W-:Y:S01]  /*24b0*/  @P2 FFMA.FTZ R179, R168, R135, R155 ;  /* 0x00000087a8b32223 */ /* 0x000fe2000001009b */
[----:B------:R-:W-:Y:S01]  /*24c0*/  MOV R167, R159 ;  /* 0x0000009f00a77202 */ /* 0x000fe20000000f00 */
[----:B--2---:R-:W-:Y:S01]  /*24d0*/  @P2 FMUL.FTZ R170, R164, R171 ;  /* 0x000000aba4aa2220 */ /* 0x004fe20000410000 */
        /* <DEDUP_REMOVED lines=9> */
.L_x_21914:
[----:B--2---:R-:W0:Y:S01]  /*2570*/  @P1 LDC R165, c[0x0][0x40c] ;  /* 0x00010300ffa51b82 */ /* 0x004e220000000800 */
[C---:B-----5:R-:W-:Y:S01]  /*2580*/  @P1 PRMT R162, R148.reuse, 0x7632, R162 ;  /* 0x0000763294a21816 */ /* 0x060fe200000000a2 */
[----:B------:R-:W-:Y:S01]  /*2590*/  HFMA2 R178, -RZ, RZ, 0, 0 ;  /* 0x00000000ffb27431 */ /* 0x000fe200000001ff */
[----:B------:R-:W-:Y:S02]  /*25a0*/  @P1 SHF.L.U32 R164, R148, 0x10, RZ ;  /* 0x0000001094a41819 */ /* 0x000fe400000006ff */
        /* <DEDUP_REMOVED lines=18> */
[----:B---3--:R-:W-:-:S07]  /*26d0*/  @P1 FMUL.FTZ R171, R167, R170 ;  /* 0x000000aaa7ab1220 */ /* 0x008fce0000410000 */
[----:B------:R-:W3:Y:S01]  /*26e0*/  @P1 LDC R204, c[0x0][0x40c] ;  /* 0x00010300ffcc1b82 */ /* 0x000ee20000000800 */
[----:B0-----:R-:W-:Y:S01]  /*26f0*/  @P1 FMUL.FTZ R170, R164, R177 ;  /* 0x000000b1a4aa1220 */ /* 0x001fe20000410000 */
[----:B------:R-:W-:Y:S02]  /*2700*/  @P1 SHF.L.U32 R164, R151, 0x10, RZ ;  /* 0x0000001097a41819 */ /* 0x000fe400000006ff */
[----:B------:R-:W-:Y:S02]  /*2710*/  CS2R R176, SRZ ;  /* 0x0000000000b07805 */ /* 0x000fe4000001ff00 */
[----:B------:R-:W-:Y:S01]  /*2720*/  @P1 FMUL.FTZ R176, R165, R132 ;  /* 0x00000084a5b01220 */ /* 0x000fe20000410000 */
[----:B------:R-:W-:Y:S01]  /*2730*/  @P1 FMUL.FTZ R177, R162, R133 ;  /* 0x00000085a2b11220 */ /* 0x000fe20000410000 */
[----:B-1----:R-:W-:Y:S01]  /*2740*/  @P1 FMUL.FTZ R169, R166, R169 ;  /* 0x000000a9a6a91220 */ /* 0x002fe20000410000 */
[----:B------:R-:W-:-:S03]  /*2750*/  CS2R R166, SRZ ;  /* 0x0000000000a67805 */ /* 0x000fc6000001ff00 */
[----:B------:R-:W-:Y:S01]  /*2760*/  @P1 FMUL.FTZ R178, R169, R134 ;  /* 0x00000086a9b21220 */ /* 0x000fe20000410000 */
[----:B--2---:R-:W-:Y:S01]  /*2770*/  @P1 FMUL.FTZ R215, R164, R179 ;  /* 0x000000b3a4d71220 */ /* 0x004fe20000410000 */
[----:B------:R-:W-:Y:S02]  /*2780*/  CS2R R164, SRZ ;  /* 0x0000000000a47805 */ /* 0x000fe4000001ff00 */
[----:B------:R-:W-:Y:S01]  /*2790*/  MOV R179, RZ ;  /* 0x000000ff00b37202 */ /* 0x000fe20000000f00 */
[----:B------:R-:W-:Y:S01]  /*27a0*/  @P1 FMUL.FTZ R179, R168, R135 ;  /* 0x00000087a8b31220 */ /* 0x000fe20000410000 */
[----:B------:R-:W-:Y:S01]  /*27b0*/  @P1 FMUL.FTZ R164, R171, R136 ;  /* 0x00000088aba41220 */ /* 0x000fe20000410000 */
[----:B------:R-:W-:Y:S01]  /*27c0*/  @P1 FMUL.FTZ R165, R170, R137 ;  /* 0x00000089aaa51220 */ /* 0x000fe20000410000 */
[----:B------:R-:W-:Y:S01]  /*27d0*/  @P1 FMUL.FTZ R166, R215, R138 ;  /* 0x0000008ad7a61220 */ /* 0x000fe20000410000 */
[----:B---3--:R-:W-:-:S04]  /*27e0*/  @P1 FMUL.FTZ R204, R163, R204 ;  /* 0x000000cca3cc1220 */ /* 0x008fc80000410000 */
[----:B------:R-:W-:-:S07]  /*27f0*/  @P1 FMUL.FTZ R167, R204, R139 ;  /* 0x0000008bcca71220 */ /* 0x000fce0000410000 */
.L_x_21915:
[----:B------:R-:W-:Y:S05]  /*2800*/  BSYNC.RECONVERGENT B0 ;  /* 0x0000000000007941 */ /* 0x000fea0003800200 */
.L_x_21913:
        /* <DEDUP_REMOVED lines=17> */
[----:B--2---:R-:W0:Y:S01]  /*2920*/  @P0 LDC R162, c[0x0][0x40c] ;  /* 0x00010300ffa20b82 */ /* 0x004e220000000800 */
[C---:B------:R-:W-:Y:S02]  /*2930*/  @P0 SHF.L.U32 R161, R148.reuse, 0x10, RZ ;  /* 0x0000001094a10819 */ /* 0x040fe400000006ff */
[C---:B------:R-:W-:Y:S02]  /*2940*/  @P0 PRMT R160, R149.reuse, 0x7632, R160 ;  /* 0x0000763295a00816 */ /* 0x040fe400000000a0 */
        /* <DEDUP_REMOVED lines=8> */
[----:B------:R-:W-:-:S02]  /*29d0*/  @P0 PRMT R161, R150, 0x7632, R161 ;  /* 0x0000763296a10816 */ /* 0x000fc400000000a1 */
[----:B------:R-:W-:Y:S02]  /*29e0*/  @P0 SHF.L.U32 R162, R151, 0x10, RZ ;  /* 0x0000001097a20819 */ /* 0x000fe400000006ff */
[----:B------:R-:W-:Y:S02]  /*29f0*/  @P0 SHF.L.U32 R161, R161, 0x10, RZ ;  /* 0x00000010a1a10819 */ /* 0x000fe400000006ff */
[----:B------:R-:W0:Y:S01]  /*2a00*/  @P0 LDC R221, c[0x0][0x40c] ;  /* 0x00010300ffdd0b82 */ /* 0x000e220000000800 */
[----:B-1----:R-:W-:Y:S01]  /*2a10*/  @P0 FMUL.FTZ R204, R160, R219 ;  /* 0x000000dba0cc0220 */ /* 0x002fe20000410000 */
[----:B------:R-:W-:-:S06]  /*2a20*/  @P0 SHF.L.U32 R160, R150, 0x10, RZ ;  /* 0x0000001096a00819 */ /* 0x000fcc00000006ff */
[----:B------:R-:W1:Y:S01]  /*2a30*/  @P0 LDC R206, c[0x0][0x40c] ;  /* 0x00010300ffce0b82 */ /* 0x000e620000000800 */
        /* <DEDUP_REMOVED lines=11> */
[----:B0-----:R-:W-:Y:S01]  /*2af0*/  @P0 FMUL.FTZ R221, R160, R221 ;  /* 0x000000dda0dd0220 */ /* 0x001fe20000410000 */
[----:B------:R-:W-:-:S03]  /*2b00*/  MOV R160, R156 ;  /* 0x0000009c00a07202 */ /* 0x000fc60000000f00 */
[----:B------:R-:W-:Y:S01]  /*2b10*/  @P0 FFMA.FTZ R160, R221, R144, R156 ;  /* 0x00000090dda00223 */ /* 0x000fe2000001009c */
[----:B-1----:R-:W-:Y:S01]  /*2b20*/  @P0 FMUL.FTZ R206, R161, R206 ;  /* 0x000000cea1ce0220 */ /* 0x002fe20000410000 */
        /* <DEDUP_REMOVED lines=11> */
.L_x_21917:
[----:B--2---:R-:W0:Y:S01]  /*2be0*/  @P1 LDC R162, c[0x0][0x40c] ;  /* 0x00010300ffa21b82 */ /* 0x004e220000000800 */
[C---:B-----5:R-:W-:Y:S01]  /*2bf0*/  @P1 SHF.L.U32 R161, R148.reuse, 0x10, RZ ;  /* 0x0000001094a11819 */ /* 0x060fe200000006ff */
[----:B------:R-:W-:Y:S01]  /*2c00*/  HFMA2 R170, -RZ, RZ, 0, 0 ;  /* 0x00000000ffaa7431 */ /* 0x000fe200000001ff */
        /* <DEDUP_REMOVED lines=14> */
[----:B------:R-:W-:-:S04]  /*2cf0*/  @P1 PRMT R160, R151, 0x7632, R160 ;  /* 0x0000763297a01816 */ /* 0x000fc800000000a0 */
[----:B------:R-:W-:Y:S02]  /*2d00*/  @P1 SHF.L.U32 R160, R160, 0x10, RZ ;  /* 0x00000010a0a01819 */ /* 0x000fe400000006ff */
[----:B------:R-:W1:Y:S01]  /*2d10*/  @P1 LDC R219, c[0x0][0x40c] ;  /* 0x00010300ffdb1b82 */ /* 0x000e620000000800 */
[----:B--2---:R-:W-:Y:S01]  /*2d20*/  @P1 FMUL.FTZ R206, R161, R206 ;  /* 0x000000cea1ce1220 */ /* 0x004fe20000410000 */
[----:B------:R-:W-:-:S06]  /*2d30*/  @P1 SHF.L.U32 R161, R151, 0x10, RZ ;  /* 0x0000001097a11819 */ /* 0x000fcc00000006ff */
[----:B------:R-:W2:Y:S01]  /*2d40*/  @P1 LDC R214, c[0x0][0x40c] ;  /* 0x00010300ffd61b82 */ /* 0x000ea20000000800 */
[----:B---3--:R-:W-:-:S07]  /*2d50*/  @P1 FMUL.FTZ R0, R0, R169 ;  /* 0x000000a900001220 */ /* 0x008fce0000410000 */
[----:B------:R-:W3:Y:S01]  /*2d60*/  @P1 LDC R221, c[0x0][0x40c] ;  /* 0x00010300ffdd1b82 */ /* 0x000ee20000000800 */
[----:B0-----:R-:W-:-:S04]  /*2d70*/  @P1 FMUL.FTZ R171, R162, R171 ;  /* 0x000000aba2ab1220 */ /* 0x001fc80000410000 */
[----:B------:R-:W-:Y:S01]  /*2d80*/  @P1 FMUL.FTZ R170, R171, R142 ;  /* 0x0000008eabaa1220 */ /* 0x000fe20000410000 */
[----:B------:R-:W-:Y:S01]  /*2d90*/  MOV R171, RZ ;  /* 0x000000ff00ab7202 */ /* 0x000fe20000000f00 */
[----:B------:R-:W-:Y:S01]  /*2da0*/  @P1 FMUL.FTZ R171, R204, R143 ;  /* 0x0000008fccab1220 */ /* 0x000fe20000410000 */
[----:B-1----:R-:W-:Y:S01]  /*2db0*/  @P1 FMUL.FTZ R219, R168, R219 ;  /* 0x000000dba8db1220 */ /* 0x002fe20000410000 */
        /* <DEDUP_REMOVED lines=11> */
.L_x_21918:
[----:B------:R-:W-:Y:S05]  /*2e70*/  BSYNC.RECONVERGENT B0 ;  /* 0x0000000000007941 */ /* 0x000fea0003800200 */
.L_x_21916:
        /* <DEDUP_REMOVED lines=172> */
.L_x_21934:
        /* <DEDUP_REMOVED lines=10> */
[----:B-1----:R-:W-:-:S05]  /*39e0*/  @!P0 IMAD.WIDE R212, R2, 0x4, R214 ;  /* 0x0000000402d48825 */ /* 0x002fca00078e02d6 */
[----:B------:R1:W-:Y:S01]  /*39f0*/  @!P0 STG.E desc[UR6][R212.64], R206 ;  /* 0x000000ced4008986 */ /* 0x0003e2000c101906 */
[----:B0-----:R-:W-:-:S05]  /*3a00*/  @!P0 IMAD.WIDE R214, R2, 0x4, R216 ;  /* 0x0000000402d68825 */ /* 0x001fca00078e02d8 */
[----:B--2---:R1:W-:Y:S01]  /*3a10*/  @!P0 STG.E desc[UR6][R214.64], R0 ;  /* 0x00000000d6008986 */ /* 0x0043e2000c101906 */
[----:B------:R-:W-:-:S13]  /*3a20*/  ISETP.GE.AND P0, PT, R205, 0x1, PT ;  /* 0x00000001cd00780c */ /* 0x000fda0003f06270 */
[----:B-1----:R-:W-:Y:S05]  /*3a30*/  @!P0 BRA `(.L_x_21921) ;  /* 0x0000000c00048947 */ /* 0x002fea0003800000 */
[----:B------:R-:W-:Y:S02]  /*3a40*/  IADD3 R212, PT, PT, R205, -0x1, RZ ;  /* 0xffffffffcdd47810 */ /* 0x000fe40007ffe0ff */
[----:B------:R-:W-:-:S03]  /*3a50*/  FSEL R205, R206, RZ, !P1 ;  /* 0x000000ffcecd7208 */ /* 0x000fc60004800000 */
        /* <DEDUP_REMOVED lines=54> */
[----:B------:R-:W-:Y:S01]  /*3dc0*/  FFMA.FTZ R170, R164, R7, R55 ;  /* 0x00000007a4aa7223 */ /* 0x000fe20000010037 */
[----:B------:R-:W-:Y:S01]  /*3dd0*/  SHF.R.S32.HI R160, RZ, 0x1f, R3 ;  /* 0x0000001fffa07819 */ /* 0x000fe20000011403 */
[----:B------:R-:W-:Y:S01]  /*3de0*/  FFMA.FTZ R207, R207, R4, R52 ;  /* 0x00000004cfcf7223 */ /* 0x000fe20000010034 */
[----:B------:R-:W-:Y:S01]  /*3df0*/  FFMA.FTZ R165, R163, R8, R56 ;  /* 0x00000008a3a57223 */ /* 0x000fe20000010038 */
[----:B------:R-:W-:Y:S01]  /*3e00*/  FFMA.FTZ R206, R206, R9, R57 ;  /* 0x00000009cece7223 */ /* 0x000fe20000010039 */
[----:B------:R-:W-:Y:S01]  /*3e10*/  FFMA.FTZ R164, R162, R5, R53 ;  /* 0x00000005a2a47223 */ /* 0x000fe20000010035 */
[----:B------:R-:W-:Y:S01]  /*3e20*/  LEA.HI R168, R160, R3, RZ, 0x3 ;  /* 0x00000003a0a87211 */ /* 0x000fe200078f18ff */
[C---:B------:R-:W-:Y:S01]  /*3e30*/  FMUL.FTZ R209, R0.reuse, R202 ;  /* 0x000000ca00d17220 */ /* 0x040fe20000410000 */
[----:B------:R-:W-:Y:S01]  /*3e40*/  FMUL.FTZ R208, R0, R208 ;  /* 0x000000d000d07220 */ /* 0x000fe20000410000 */
[----:B------:R-:W-:Y:S01]  /*3e50*/  F2FP.BF16.F32.PACK_AB R162, R206, R165 ;  /* 0x000000a5cea2723e */ /* 0x000fe200000010ff */
[----:B------:R-:W-:Y:S01]  /*3e60*/  FMUL.FTZ R215, R0, R215 ;  /* 0x000000d700d77220 */ /* 0x000fe20000410000 */
[----:B------:R-:W-:Y:S01]  /*3e70*/  F2FP.BF16.F32.PACK_AB R160, R164, R207 ;  /* 0x000000cfa4a0723e */ /* 0x000fe200000010ff */
[----:B------:R-:W-:Y:S01]  /*3e80*/  FFMA.FTZ R163, R209, R10, R58 ;  /* 0x0000000ad1a37223 */ /* 0x000fe2000001003a */
[----:B------:R-:W0:Y:S01]  /*3e90*/  LDC.64 R164, c[0x0][0x428] ;  /* 0x00010a00ffa47b82 */ /* 0x000e220000000a00 */
[----:B------:R-:W-:Y:S01]  /*3ea0*/  LOP3.LUT R3, R204, 0x1f, RZ, 0xc0, !PT ;  /* 0x0000001fcc037812 */ /* 0x000fe200078ec0ff */
[----:B------:R-:W-:Y:S01]  /*3eb0*/  FFMA.FTZ R208, R208, R11, R59 ;  /* 0x0000000bd0d07223 */ /* 0x000fe2000001003b */
[----:B------:R-:W-:Y:S01]  /*3ec0*/  FMUL.FTZ R214, R0, R167 ;  /* 0x000000a700d67220 */ /* 0x000fe20000410000 */
[----:B------:R-:W-:Y:S01]  /*3ed0*/  FFMA.FTZ R161, R215, R6, R54 ;  /* 0x00000006d7a17223 */ /* 0x000fe20000010036 */
        /* <DEDUP_REMOVED lines=9> */
[C---:B------:R-:W-:Y:S01]  /*3f70*/  IADD3 R169, PT, PT, R167.reuse, 0x20, RZ ;  /* 0x00000020a7a97810 */ /* 0x040fe20007ffe0ff */
[C---:B------:R-:W-:Y:S01]  /*3f80*/  FMUL.FTZ R178, R0.reuse, R197 ;  /* 0x000000c500b27220 */ /* 0x040fe20000410000 */
[C---:B------:R-:W-:Y:S01]  /*3f90*/  IADD3 R171, PT, PT, R167.reuse, 0x40, RZ ;  /* 0x00000040a7ab7810 */ /* 0x040fe20007ffe0ff */
[C---:B------:R-:W-:Y:S01]  /*3fa0*/  FMUL.FTZ R201, R0.reuse, R201 ;  /* 0x000000c900c97220 */ /* 0x040fe20000410000 */
[C---:B------:R-:W-:Y:S01]  /*3fb0*/  IADD3 R173, PT, PT, R167.reuse, 0x60, RZ ;  /* 0x00000060a7ad7810 */ /* 0x040fe20007ffe0ff */
[C---:B------:R-:W-:Y:S01]  /*3fc0*/  FMUL.FTZ R191, R0.reuse, R191 ;  /* 0x000000bf00bf7220 */ /* 0x040fe20000410000 */
[C---:B------:R-:W-:Y:S01]  /*3fd0*/  IADD3 R175, PT, PT, R167.reuse, 0x80, RZ ;  /* 0x00000080a7af7810 */ /* 0x040fe20007ffe0ff */
[----:B------:R-:W-:Y:S01]  /*3fe0*/  FMUL.FTZ R200, R0, R187 ;  /* 0x000000bb00c87220 */ /* 0x000fe20000410000 */
[C---:B------:R-:W-:Y:S01]  /*3ff0*/  IADD3 R181, PT, PT, R167.reuse, 0xa0, RZ ;  /* 0x000000a0a7b57810 */ /* 0x040fe20007ffe0ff */
[----:B------:R-:W-:Y:S01]  /*4000*/  FFMA.FTZ R187, R202, R33, R81 ;  /* 0x00000021cabb7223 */ /* 0x000fe20000010051 */
[----:B------:R-:W-:Y:S01]  /*4010*/  F2FP.BF16.F32.PACK_AB R161, R170, R161 ;  /* 0x000000a1aaa1723e */ /* 0x000fe200000010ff */
[----:B0-----:R-:W-:-:S04]  /*4020*/  IMAD.WIDE.U32 R176, R167, 0x10, R164 ;  /* 0x00000010a7b07825 */ /* 0x001fc800078e00a4 */
[C---:B------:R-:W-:Y:S01]  /*4030*/  FMUL.FTZ R219, R0.reuse, R219 ;  /* 0x000000db00db7220 */ /* 0x040fe20000410000 */
[C---:B------:R-:W-:Y:S01]  /*4040*/  FMUL.FTZ R221, R0.reuse, R221 ;  /* 0x000000dd00dd7220 */ /* 0x040fe20000410000 */
[C---:B------:R-:W-:Y:S01]  /*4050*/  FMUL.FTZ R231, R0.reuse, R231 ;  /* 0x000000e700e77220 */ /* 0x040fe20000410000 */
[--C-:B------:R-:W-:Y:S01]  /*4060*/  IMAD.WIDE.U32 R168, R169, 0x10, R164.reuse ;  /* 0x00000010a9a87825 */ /* 0x100fe200078e00a4 */
[----:B------:R0:W-:Y:S03]  /*4070*/  STG.E.128 desc[UR6][R176.64], R160 ;  /* 0x000000a0b0007986 */ /* 0x0001e6000c101d06 */
[C---:B------:R-:W-:Y:S01]  /*4080*/  FMUL.FTZ R190, R0.reuse, R227 ;  /* 0x000000e300be7220 */ /* 0x040fe20000410000 */
[----:B------:R-:W-:Y:S01]  /*4090*/  FMUL.FTZ R203, R0, R203 ;  /* 0x000000cb00cb7220 */ /* 0x000fe20000410000 */
[----:B------:R-:W-:-:S04]  /*40a0*/  IMAD.WIDE.U32 R170, R171, 0x10, R164 ;  /* 0x00000010abaa7825 */ /* 0x000fc800078e00a4 */
[C---:B------:R-:W-:Y:S01]  /*40b0*/  FMUL.FTZ R182, R0.reuse, R199 ;  /* 0x000000c700b67220 */ /* 0x040fe20000410000 */
        /* <DEDUP_REMOVED lines=8> */
[----:B------:R-:W-:Y:S01]  /*4140*/  FMUL.FTZ R225, R0, R225 ;  /* 0x000000e100e17220 */ /* 0x000fe20000410000 */
[----:B------:R-:W-:Y:S01]  /*4150*/  FFMA.FTZ R188, R188, R23, R71 ;  /* 0x00000017bcbc7223 */ /* 0x000fe20000010047 */
[----:B------:R-:W-:-:S04]  /*4160*/  IMAD.WIDE.U32 R180, R181, 0x10, R164 ;  /* 0x00000010b5b47825 */ /* 0x000fc800078e00a4 */
[----:B------:R-:W-:Y:S01]  /*4170*/  FFMA.FTZ R165, R178, R13, R61 ;  /* 0x0000000db2a57223 */ /* 0x000fe2000001003d */
[----:B------:R-:W-:Y:S01]  /*4180*/  FFMA.FTZ R178, R191, R32, R80 ;  /* 0x00000020bfb27223 */ /* 0x000fe20000010050 */
[----:B0-----:R-:W-:Y:S01]  /*4190*/  FFMA.FTZ R160, R201, R12, R60 ;  /* 0x0000000cc9a07223 */ /* 0x001fe2000001003c */
[----:B------:R-:W-:Y:S01]  /*41a0*/  FFMA.FTZ R164, R219, R20, R68 ;  /* 0x00000014dba47223 */ /* 0x000fe20000010044 */
[----:B------:R-:W-:Y:S01]  /*41b0*/  FFMA.FTZ R177, R184, R21, R69 ;  /* 0x00000015b8b17223 */ /* 0x000fe20000010045 */
[----:B------:R-:W-:Y:S01]  /*41c0*/  FFMA.FTZ R176, R231, R28, R76 ;  /* 0x0000001ce7b07223 */ /* 0x000fe2000001004c */
[----:B------:R-:W-:Y:S01]  /*41d0*/  F2FP.BF16.F32.PACK_AB R178, R187, R178 ;  /* 0x000000b2bbb2723e */ /* 0x000fe200000010ff */
[----:B------:R-:W-:Y:S01]  /*41e0*/  FFMA.FTZ R187, R190, R29, R77 ;  /* 0x0000001dbebb7223 */ /* 0x000fe2000001004d */
[----:B------:R-:W-:Y:S01]  /*41f0*/  F2FP.BF16.F32.PACK_AB R160, R165, R160 ;  /* 0x000000a0a5a0723e */ /* 0x000fe200000010ff */
        /* <DEDUP_REMOVED lines=69> */
.L_x_21921:
[----:B------:R-:W-:Y:S05]  /*4650*/  BSYNC.RECONVERGENT B0 ;  /* 0x0000000000007941 */ /* 0x000fea0003800200 */
.L_x_21920:
[----:B0-----:R-:W0:Y:S02]  /*4660*/  LDC.64 R160, c[0x0][0x380] ;  /* 0x0000e000ffa07b82 */ /* 0x001e240000000a00 */
[----:B0-----:R-:W-:-:S04]  /*4670*/  LEA R2, R160, R2, 0x2 ;  /* 0x00000002a0027211 */ /* 0x001fc800078e10ff */
[----:B------:R-:W-:-:S13]  /*4680*/  ISETP.GE.AND P0, PT, R2, R161, PT ;  /* 0x000000a10200720c */ /* 0x000fda0003f06270 */
[----:B------:R-:W-:Y:S05]  /*4690*/  @!P0 BRA `(.L_x_21922) ;  /* 0xffffffc000208947 */ /* 0x000fea000383ffff */
[----:B------:R-:W-:Y:S05]  /*46a0*/  EXIT ;  /* 0x000000000000794d */ /* 0x000fea0003800000 */
.L_x_21919:
        /* <DEDUP_REMOVED lines=8> */
.L_x_21924:
[----:B------:R-:W-:Y:S05]  /*4730*/  BSYNC B0 ;  /* 0x0000000000007941 */ /* 0x000fea0003800000 */
.L_x_21923:
        /* <DEDUP_REMOVED lines=10> */
.L_x_21925:
[----:B------:R-:W-:Y:S01]  /*47e0*/  HFMA2 R220, -RZ, RZ, 0, 2.384185791015625e-07 ;  /* 0x00000004ffdc7431 */ /* 0x000fe200000001ff */
[----:B------:R-:W-:-:S05]  /*47f0*/  MOV R206, R217 ;  /* 0x000000d900ce7202 */ /* 0x000fca0000000f00 */
[----:B------:R-:W-:-:S05]  /*4800*/  FADD.FTZ R214, R213, R206 ;  /* 0x000000ced5d67221 */ /* 0x000fca0000010000 */
[----:B------:R-:W-:-:S07]  /*4810*/  MOV R219, R214 ;  /* 0x000000d600db7202 */ /* 0x000fce0000000f00 */
[----:B------:R-:W-:Y:S05]  /*4820*/  WARPSYNC.COLLECTIVE R218, `(.L_x_21926) ;  /* 0x00000000da087348 */ /* 0x000fea0003c00000 */
[----:B------:R0:W1:Y:S02]  /*4830*/  SHFL.BFLY P1, R217, R219, R220, R221 ;  /* 0x0c0000dcdbd97389 */ /* 0x00006400000200dd */
[----:B01----:R-:W-:Y:S05]  /*4840*/  ENDCOLLECTIVE ;  /* 0x000000000000791b */ /* 0x003fea0003800000 */
.L_x_21926:
[----:B------:R-:W-:Y:S01]  /*4850*/  HFMA2 R220, -RZ, RZ, 0, 4.76837158203125e-07 ;  /* 0x00000008ffdc7431 */ /* 0x000fe200000001ff */
[----:B------:R-:W-:-:S05]  /*4860*/  MOV R215, R217 ;  /* 0x000000d900d77202 */ /* 0x000fca0000000f00 */
[----:B------:R-:W-:-:S05]  /*4870*/  FADD.FTZ R215, R214, R215 ;  /* 0x000000d7d6d77221 */ /* 0x000fca0000010000 */
[----:B------:R-:W-:-:S07]  /*4880*/  MOV R219, R215 ;  /* 0x000000d700db7202 */ /* 0x000fce0000000f00 */
[----:B------:R-:W-:Y:S05]  /*4890*/  WARPSYNC.COLLECTIVE R218, `(.L_x_21927) ;  /* 0x00000000da087348 */ /* 0x000fea0003c00000 */
[----:B------:R0:W1:Y:S02]  /*48a0*/  SHFL.BFLY P1, R217, R219, R220, R221 ;  /* 0x0c0000dcdbd97389 */ /* 0x00006400000200dd */
[----:B01----:R-:W-:Y:S05]  /*48b0*/  ENDCOLLECTIVE ;  /* 0x000000000000791b */ /* 0x003fea0003800000 */
.L_x_21927:
[----:B------:R-:W-:Y:S01]  /*48c0*/  HFMA2 R220, -RZ, RZ, 0, 9.5367431640625e-07 ;  /* 0x00000010ffdc7431 */ /* 0x000fe200000001ff */
[----:B------:R-:W-:-:S05]  /*48d0*/  MOV R206, R217 ;  /* 0x000000d900ce7202 */ /* 0x000fca0000000f00 */
[----:B------:R-:W-:-:S05]  /*48e0*/  FADD.FTZ R216, R215, R206 ;  /* 0x000000ced7d87221 */ /* 0x000fca0000010000 */
[----:B------:R-:W-:-:S07]  /*48f0*/  MOV R219, R216 ;  /* 0x000000d800db7202 */ /* 0x000fce0000000f00 */
[----:B------:R-:W-:Y:S05]  /*4900*/  WARPSYNC.COLLECTIVE R218, `(.L_x_21928) ;  /* 0x00000000da087348 */ /* 0x000fea0003c00000 */
[----:B------:R0:W1:Y:S02]  /*4910*/  SHFL.BFLY P1, R217, R219, R220, R221 ;  /* 0x0c0000dcdbd97389 */ /* 0x00006400000200dd */
[----:B01----:R-:W-:Y:S05]  /*4920*/  ENDCOLLECTIVE ;  /* 0x000000000000791b */ /* 0x003fea0003800000 */
.L_x_21928:
        /* <DEDUP_REMOVED lines=103> */
.L_x_21929:
[----:B------:R-:W-:Y:S01]  /*4fa0*/  HFMA2 R220, -RZ, RZ, 0, 1.1920928955078125e-07 ;  /* 0x00000002ffdc7431 */ /* 0x000fe200000001ff */
[----:B------:R-:W-:-:S05]  /*4fb0*/  MOV R213, R217 ;  /* 0x000000d900d57202 */ /* 0x000fca0000000f00 */
[----:B------:R-:W-:-:S05]  /*4fc0*/  FADD.FTZ R213, R0, R213 ;  /* 0x000000d500d57221 */ /* 0x000fca0000010000 */
[----:B------:R-:W-:-:S07]  /*4fd0*/  MOV R219, R213 ;  /* 0x000000d500db7202 */ /* 0x000fce0000000f00 */
[----:B------:R-:W-:Y:S05]  /*4fe0*/  WARPSYNC.COLLECTIVE R218, `(.L_x_21930) ;  /* 0x00000000da087348 */ /* 0x000fea0003c00000 */
[----:B------:R0:W1:Y:S02]  /*4ff0*/  SHFL.BFLY P1, R217, R219, R220, R221 ;  /* 0x0c0000dcdbd97389 */ /* 0x00006400000200dd */
[----:B01----:R-:W-:Y:S05]  /*5000*/  ENDCOLLECTIVE ;  /* 0x000000000000791b */ /* 0x003fea0003800000 */
.L_x_21930:
[----:B------:R-:W-:Y:S01]  /*5010*/  HFMA2 R220, -RZ, RZ, 0, 2.384185791015625e-07 ;  /* 0x00000004ffdc7431 */ /* 0x000fe200000001ff */
[----:B------:R-:W-:-:S05]  /*5020*/  MOV R214, R217 ;  /* 0x000000d900d67202 */ /* 0x000fca0000000f00 */
[----:B------:R-:W-:-:S05]  /*5030*/  FADD.FTZ R214, R213, R214 ;  /* 0x000000d6d5d67221 */ /* 0x000fca0000010000 */
[----:B------:R-:W-:-:S07]  /*5040*/  MOV R219, R214 ;  /* 0x000000d600db7202 */ /* 0x000fce0000000f00 */
[----:B------:R-:W-:Y:S05]  /*5050*/  WARPSYNC.COLLECTIVE R218, `(.L_x_21931) ;  /* 0x00000000da087348 */ /* 0x000fea0003c00000 */
[----:B------:R0:W1:Y:S02]  /*5060*/  SHFL.BFLY P1, R217, R219, R220, R221 ;  /* 0x0c0000dcdbd97389 */ /* 0x00006400000200dd */
[----:B01----:R-:W-:Y:S05]  /*5070*/  ENDCOLLECTIVE ;  /* 0x000000000000791b */ /* 0x003fea0003800000 */
.L_x_21931:
[----:B------:R-:W-:Y:S01]  /*5080*/  HFMA2 R220, -RZ, RZ, 0, 4.76837158203125e-07 ;  /* 0x00000008ffdc7431 */ /* 0x000fe200000001ff */
[----:B------:R-:W-:-:S05]  /*5090*/  MOV R215, R217 ;  /* 0x000000d900d77202 */ /* 0x000fca0000000f00 */
[----:B------:R-:W-:-:S05]  /*50a0*/  FADD.FTZ R215, R214, R215 ;  /* 0x000000d7d6d77221 */ /* 0x000fca0000010000 */
[----:B------:R-:W-:-:S07]  /*50b0*/  MOV R219, R215 ;  /* 0x000000d700db7202 */ /* 0x000fce0000000f00 */
[----:B------:R-:W-:Y:S05]  /*50c0*/  WARPSYNC.COLLECTIVE R218, `(.L_x_21932) ;  /* 0x00000000da087348 */ /* 0x000fea0003c00000 */
[----:B------:R0:W1:Y:S02]  /*50d0*/  SHFL.BFLY P1, R217, R219, R220, R221 ;  /* 0x0c0000dcdbd97389 */ /* 0x00006400000200dd */
[----:B01----:R-:W-:Y:S05]  /*50e0*/  ENDCOLLECTIVE ;  /* 0x000000000000791b */ /* 0x003fea0003800000 */
.L_x_21932:
[----:B------:R-:W-:Y:S01]  /*50f0*/  HFMA2 R220, -RZ, RZ, 0, 9.5367431640625e-07 ;  /* 0x00000010ffdc7431 */ /* 0x000fe200000001ff */
[----:B------:R-:W-:-:S05]  /*5100*/  MOV R216, R217 ;  /* 0x000000d900d87202 */ /* 0x000fca0000000f00 */
[----:B------:R-:W-:-:S05]  /*5110*/  FADD.FTZ R216, R215, R216 ;  /* 0x000000d8d7d87221 */ /* 0x000fca0000010000 */
[----:B------:R-:W-:-:S07]  /*5120*/  MOV R219, R216 ;  /* 0x000000d800db7202 */ /* 0x000fce0000000f00 */
[----:B------:R-:W-:Y:S05]  /*5130*/  WARPSYNC.COLLECTIVE R218, `(.L_x_21933) ;  /* 0x00000000da087348 */ /* 0x000fea0003c00000 */
[----:B------:R0:W1:Y:S02]  /*5140*/  SHFL.BFLY P1, R217, R219, R220, R221 ;  /* 0x0c0000dcdbd97389 */ /* 0x00006400000200dd */
[----:B01----:R-:W-:Y:S05]  /*5150*/  ENDCOLLECTIVE ;  /* 0x000000000000791b */ /* 0x003fea0003800000 */
.L_x_21933:
[----:B------:R-:W-:Y:S05]  /*5160*/  BRA `(.L_x_21934) ;  /* 0xffffffe400f47947 */ /* 0x000fea000383ffff */
.L_x_21935:
        /* <DEDUP_REMOVED lines=9> */
.L_x_54399:


//--------------------- .text._ZN10layer_norm13ln_fwd_kernelINS_13Kernel_traitsIf13__nv_bfloat16fS2_fjLj1536ELj1ELj4ELj1ELj16ENS_18Kernel_traits_baseILj1536EfS2_fS2_fjLj128EEEEELb1ELb0ELb0ELb0EEEvNS_9FwdParamsE --------------------------
	.section	.text._ZN10layer_norm13ln_fwd_kernelINS_13Kernel_traitsIf13__nv_bfloat16fS2_fjLj1536ELj1ELj4ELj1ELj16ENS_18Kernel_traits_baseILj1536EfS2_fS2_fjLj128EEEEELb1ELb0ELb0ELb0EEEvNS_9FwdParamsE,"ax",@progbits
	.align	128
        .global         _ZN10layer_norm13ln_fwd_kernelINS_13Kernel_traitsIf13__nv_bfloat16fS2_fjLj1536ELj1ELj4ELj1ELj16ENS_18Kernel_traits_baseILj1536EfS2_fS2_fjLj128EEEEELb1ELb0ELb0ELb0EEEvNS_9FwdParamsE
        .type           _ZN10layer_norm13ln_fwd_kernelINS_13Kernel_traitsIf13__nv_bfloat16fS2_fjLj1536ELj1ELj4ELj1ELj16ENS_18Kernel_traits_baseILj1536EfS2_fS2_fjLj128EEEEELb1ELb0ELb0ELb0EEEvNS_9FwdParamsE,@function
        .size           _ZN10layer_norm13ln_fwd_kernelINS_13Kernel_traitsIf13__nv_bfloat16fS2_fjLj1536ELj1ELj4ELj1ELj16ENS_18Kernel_traits_baseILj1536EfS2_fS2_fjLj128EEEEELb1ELb0ELb0ELb0EEEvNS_9FwdParamsE,(.L_x_54400 - _ZN10layer_norm13ln_fwd_kernelINS_13Kernel_traitsIf13__nv_bfloat16fS2_fjLj1536ELj1ELj4ELj1ELj16ENS_18Kernel_traits_baseILj1536EfS2_fS2_fjLj128EEEEELb1ELb0ELb0ELb0EEEvNS_9FwdParamsE)
        .other          _ZN10layer_norm13ln_fwd_kernelINS_13Kernel_traitsIf13__nv_bfloat16fS2_fjLj1536ELj1ELj4ELj1ELj16ENS_18Kernel_traits_baseILj1536EfS2_fS2_fjLj128EEEEELb1ELb0ELb0ELb0EEEvNS_9FwdParamsE,@"STO_CUDA_ENTRY STV_DEFAULT"
_ZN10layer_norm13ln_fwd_kernelINS_13Kernel_traitsIf13__nv_bfloat16fS2_fjLj1536ELj1ELj4ELj1ELj16ENS_18Kernel_traits_baseILj1536EfS2_fS2_fjLj128EEEEELb1ELb0ELb0ELb0EEEvNS_9FwdParamsE:
.text._ZN10layer_norm13ln_fwd_kernelINS_13Kernel_traitsIf13__nv_bfloat16fS2_fjLj1536ELj1ELj4ELj1ELj16ENS_18Kernel_traits_baseILj1536EfS2_fS2_fjLj128EEEEELb1ELb0ELb0ELb0EEEvNS_9FwdParamsE:
        /* <DEDUP_REMOVED lines=25> */
[----:B0-----:R-:W-:-:S02]  /*0190*/  USHF.L.U32 UR4, UR5, 0x2, URZ ;  /* 0x0000000205047899 */ /* 0x001fc400080006ff */
[--C-:B---3--:R-:W-:Y:S01]  /*01a0*/  IMAD R157, R157, UR5, R154.reuse ;  /* 0x000000059d9d7c24 */ /* 0x108fe2000f8e029a */
[----:B------:R-:W-:-:S04]  /*01b0*/  SHF.R.U32.HI R154, RZ, 0x5, R154 ;  /* 0x00000005ff9a7819 */ /* 0x000fc8000001169a */
[----:B------:R-:W-:Y:S02]  /*01c0*/  LOP3.LUT R154, R154, UR4, RZ, 0xfc, !PT ;  /* 0x000000049a9a7c12 */ /* 0x000fe4000f8efcff */
[----:B-1----:R-:W-:Y:S02]  /*01d0*/  @P0 IADD3 R0, P1, PT, R4, R7, RZ ;  /* 0x0000000704000210 */ /* 0x002fe40007f3e0ff */
[----:B------:R-:W-:-:S03]  /*01e0*/  LOP3.LUT R7, R105, 0x1f, RZ, 0x3c, !PT ;  /* 0x0000001f69077812 */ /* 0x000fc600078e3cff */
[----:B------:R-:W-:Y:S01]  /*01f0*/  @P0 IMAD.X R155, RZ, RZ, R5, P1 ;  /* 0x000000ffff9b0224 */ /* 0x000fe200008e0605 */
[----:B------:R-:W-:Y:S02]  /*0200*/  LEA.HI.SX32 R156, R6, R7, 0x1d ;  /* 0x00000007069c7211 */ /* 0x000fe400078feaff */
[----:B--2---:R-:W-:Y:S01]  /*0210*/  IADD3 R106, PT, PT, R2, -0x61c88647, RZ ;  /* 0x9e3779b9026a7810 */ /* 0x004fe20007ffe0ff */
[C---:B------:R-:W-:Y:S01]  /*0220*/  VIADD R107, R3.reuse, 0xbb67ae85 ;  /* 0xbb67ae85036b7836 */ /* 0x040fe20000000000 */
        /* <DEDUP_REMOVED lines=80> */
.L_x_21937:
        /* <DEDUP_REMOVED lines=59> */
.L_x_21938:
[----:B------:R-:W-:Y:S05]  /*0ae0*/  BSYNC.RECONVERGENT B0 ;  /* 0x0000000000007941 */ /* 0x000fea0003800200 */
.L_x_21936:
[----:B------:R-:W1:Y:S02]  /*0af0*/  LDCU UR4, c[0x0][0x384] ;  /* 0x00007080ff0477ac */ /* 0x000e640008000800 */
[----:B-1----:R-:W-:-:S13]  /*0b00*/  ISETP.GE.AND P0, PT, R154, UR4, PT ;  /* 0x000000049a007c0c */ /* 0x002fda000bf06270 */
[----:B------:R-:W-:Y:S05]  /*0b10*/  @P0 EXIT ;  /* 0x000000000000094d */ /* 0x000fea0003800000 */
[----:B0-----:R-:W-:Y:S01]  /*0b20*/  IMAD.HI.U32 R100, R157, -0x326172a9, RZ ;  /* 0xcd9e8d579d647827 */ /* 0x001fe200078e00ff */
[----:B------:R-:W0:Y:S01]  /*0b30*/  LDCU.64 UR4, c[0x0][0x3e0] ;  /* 0x00007c00ff0477ac */ /* 0x000e220008000a00 */
[----:B------:R-:W-:Y:S02]  /*0b40*/  LOP3.LUT R168, R168, 0xffffffbf, RZ, 0xc0, !PT ;  /* 0xffffffbfa8a87812 */ /* 0x000fe400078ec0ff */
[----:B------:R-:W-:Y:S01]  /*0b50*/  IMAD.HI.U32 R101, R169, -0x2daee0ad, RZ ;  /* 0xd2511f53a9657827 */ /* 0x000fe200078e00ff */
[----:B------:R-:W-:Y:S01]  /*0b60*/  LOP3.LUT R100, R155, R100, R2, 0x96, !PT ;  /* 0x000000649b647212 */ /* 0x000fe200078e9602 */
[----:B------:R-:W1:Y:S01]  /*0b70*/  LDCU UR12, c[0x0][0x388] ;  /* 0x00007100ff0c77ac */ /* 0x000e620008000800 */
        /* <DEDUP_REMOVED lines=9> */
[----:B0-----:R-:W-:Y:S01]  /*0c10*/  ISETP.NE.U32.AND P0, PT, RZ, UR4, PT ;  /* 0x00000004ff007c0c */ /* 0x001fe2000bf05070 */
[----:B------:R-:W-:Y:S01]  /*0c20*/  IMAD R101, R101, -0x326172a9, RZ ;  /* 0xcd9e8d5765657824 */ /* 0x000fe200078e02ff */
[----:B------:R-:W-:Y:S01]  /*0c30*/  LOP3.LUT R102, R106, R103, R102, 0x96, !PT ;  /* 0x000000676a667212 */ /* 0x000fe200078e9666 */
[----:B------:R-:W-:Y:S01]  /*0c40*/  IMAD R106, R100, -0x2daee0ad, RZ ;  /* 0xd2511f53646a7824 */ /* 0x000fe200078e02ff */
[----:B------:R-:W-:Y:S01]  /*0c50*/  ISETP.NE.AND.EX P0, PT, RZ, UR5, PT, P0 ;  /* 0x00000005ff007c0c */ /* 0x000fe2000bf05300 */
[----:B------:R-:W-:Y:S01]  /*0c60*/  IMAD.HI.U32 R100, R104, -0x326172a9, RZ ;  /* 0xcd9e8d5768647827 */ /* 0x000fe200078e00ff */
[----:B------:R-:W0:Y:S03]  /*0c70*/  LDCU.64 UR8, c[0x0][0x3a0] ;  /* 0x00007400ff0877ac */ /* 0x000e260008000a00 */
        /* <DEDUP_REMOVED lines=49> */
.L_x_22455:
[----:B------:R-:W-:-:S13]  /*0f90*/  LOP3.LUT P1, RZ, R168, 0x40, RZ, 0xc0, !PT ;  /* 0x00000040a8ff7812 */ /* 0x000fda000782c0ff */
[----:B--234-:R-:W0:Y:S02]  /*0fa0*/  @P1 LDC.64 R162, c[0x0][0x3e0] ;  /* 0x0000f800ffa21b82 */ /* 0x01ce240000000a00 */
[----:B0-----:R-:W-:-:S06]  /*0fb0*/  @P1 IMAD.WIDE R162, R154, 0x2, R162 ;  /* 0x000000029aa21825 */ /* 0x001fcc00078e02a2 */
[----:B------:R-:W2:Y:S01]  /*0fc0*/  @P1 LDG.E.U16 R162, desc[UR6][R162.64] ;  /* 0x00000006a2a21981 */ /* 0x000ea2000c1e1500 */
[----:B------:R-:W-:Y:S01]  /*0fd0*/  IMAD R0, R154, UR12, RZ ;  /* 0x0000000c9a007c24 */ /* 0x000fe2000f8e02ff */
[----:B------:R-:W-:Y:S01]  /*0fe0*/  ISETP.GE.U32.AND P0, PT, R156, 0x20, PT ;  /* 0x000000209c00780c */ /* 0x000fe20003f06070 */
[----:B------:R-:W-:Y:S01]  /*0ff0*/  BSSY.RECONVERGENT B0, `(.L_x_21939) ;  /* 0x000064f000007945 */ /* 0x000fe20003800200 */
[----:B------:R-:W0:Y:S01]  /*1000*/  S2R R158, SR_TID.X ;  /* 0x00000000009e7919 */ /* 0x000e220000002100 */
[----:B------:R-:W-:Y:S02]  /*1010*/  LOP3.LUT R168, R168, 0xffffffef, RZ, 0xc0, !PT ;  /* 0xffffffefa8a87812 */ /* 0x000fe400078ec0ff */
[----:B------:R-:W-:-:S04]  /*1020*/  SHF.R.S32.HI R159, RZ, 0x1f, R0 ;  /* 0x0000001fff9f7819 */ /* 0x000fc80000011400 */
[----:B------:R-:W-:Y:S01]  /*1030*/  LEA.HI R159, R159, R0, RZ, 0x3 ;  /* 0x000000009f9f7211 */ /* 0x000fe200078f18ff */
[----:B------:R-:W-:-:S03]  /*1040*/  HFMA2 R0, -RZ, RZ, 1.875, 0 ;  /* 0x3f800000ff007431 */ /* 0x000fc600000001ff */
        /* <DEDUP_REMOVED lines=18> */
[----:B------:R-:W-:Y:S01]  /*1170*/  MOV R163, 0x2 ;  /* 0x0000000200a37802 */ /* 0x000fe20000000f00 */
[----:B------:R-:W-:Y:S02]  /*1180*/  IMAD.MOV.U32 R161, RZ, RZ, R150 ;  /* 0x000000ffffa17224 */ /* 0x000fe400078e0096 */
[----:B------:R-:W-:-:S08]  /*1190*/  IMAD.MOV.U32 R162, RZ, RZ, R160 ;  /* 0x000000ffffa27224 */ /* 0x000fd000078e00a0 */
[----:B0-----:R-:W-:Y:S05]  /*11a0*/  @!P0 BRA `(.L_x_21943) ;  /* 0x00000004005c8947 */ /* 0x001fea0003800000 */
[----:B------:R-:W-:-:S05]  /*11b0*/  HFMA2 R162, -RZ, RZ, 0, 1.1920928955078125e-07 ;  /* 0x00000002ffa27431 */ /* 0x000fca00000001ff */
[----:B------:R-:W-:-:S05]  /*11c0*/  VIADDMNMX.U32 R159, R151, 0xfffffffe, R162, PT ;  /* 0xfffffffe979f7846 */ /* 0x000fca00038000a2 */
[----:B------:R-:W-:-:S04]  /*11d0*/  IMAD.SHL.U32 R159, R159, 0x4, RZ ;  /* 0x000000049f9f7824 */ /* 0x000fc800078e00ff */
[----:B------:R-:W0:Y:S02]  /*11e0*/  LDC R162, c[0x2][R159] ;  /* 0x008000009fa27b82 */ /* 0x000e240000000800 */
[----:B0-----:R-:W-:-:S04]  /*11f0*/  SHF.R.S32.HI R163, RZ, 0x1f, R162 ;  /* 0x0000001fffa37819 */ /* 0x001fc800000114a2 */
.L_x_54232:
[----:B------:R-:W-:Y:S05]  /*1200*/  BRX R162 -0x1210                                       (*"BRANCH_TARGETS .L_x_54233,.L_x_54234,.L_x_54235"*) ;  /* 0xffffffeca27c7949 */ /* 0x000fea000383ffff */
.L_x_54235:
[----:B------:R-:W-:Y:S01]  /*1210*/  VIADD R163, R151, 0x1 ;  /* 0x0000000197a37836 */ /* 0x000fe20000000000 */
[----:B------:R-:W-:Y:S01]  /*1220*/  MOV R162, R160 ;  /* 0x000000a000a27202 */ /* 0x000fe20000000f00 */
[----:B------:R-:W-:Y:S01]  /*1230*/  IMAD.MOV.U32 R161, RZ, RZ, R152 ;  /* 0x000000ffffa17224 */ /* 0x000fe200078e0098 */
[----:B------:R-:W-:Y:S06]  /*1240*/  BRA `(.L_x_21943) ;  /* 0x0000000400347947 */ /* 0x000fec0003800000 */
.L_x_54233:
[----:B------:R-:W-:Y:S01]  /*1250*/  IMAD.MOV.U32 R162, RZ, RZ, R160 ;  /* 0x000000ffffa27224 */ /* 0x000fe200078e00a0 */
[----:B------:R-:W-:Y:S01]  /*1260*/  MOV R163, 0x3 ;  /* 0x0000000300a37802 */ /* 0x000fe20000000f00 */
[----:B------:R-:W-:Y:S01]  /*1270*/  IMAD.MOV.U32 R161, RZ, RZ, R153 ;  /* 0x000000ffffa17224 */ /* 0x000fe200078e0099 */
[----:B------:R-:W-:Y:S06]  /*1280*/  BRA `(.L_x_21943) ;  /* 0x0000000400247947 */ /* 0x000fec0003800000 */
.L_x_54234:
        /* <DEDUP_REMOVED lines=13> */
.L_x_21945:
[----:B------:R-:W-:Y:S05]  /*1360*/  BSYNC.RECONVERGENT B2 ;  /* 0x0000000000027941 */ /* 0x000fea0003800200 */
.L_x_21944:
[----:B------:R-:W-:Y:S01]  /*1370*/  IMAD.WIDE.U32 R152, R157, -0x326172a9, RZ ;  /* 0xcd9e8d579d987825 */ /* 0x000fe200078e00ff */
[----:B------:R-:W-:Y:S02]  /*1380*/  LOP3.LUT R170, R149, R151, R3, 0x96, !PT ;  /* 0x0000009795aa7212 */ /* 0x000fe400078e9603 */
[----:B------:R-:W-:Y:S02]  /*1390*/  IADD3 R151, PT, PT, R2, -0x61c88647, RZ ;  /* 0x9e3779b902977810 */ /* 0x000fe40007ffe0ff */
[----:B------:R-:W-:Y:S01]  /*13a0*/  LOP3.LUT R162, R155, R153, R2, 0x96, !PT ;  /* 0x000000999ba27212 */ /* 0x000fe200078e9602 */
[----:B------:R-:W-:Y:S01]  /*13b0*/  IMAD.WIDE.U32 R170, R170, -0x326172a9, RZ ;  /* 0xcd9e8d57aaaa7825 */ /* 0x000fe200078e00ff */
[----:B------:R-:W-:Y:S02]  /*13c0*/  IADD3 R159, PT, PT, R2, 0x3c6ef372, RZ ;  /* 0x3c6ef372029f7810 */ /* 0x000fe40007ffe0ff */
[----:B------:R-:W-:Y:S01]  /*13d0*/  MOV R161, R160 ;  /* 0x000000a000a17202 */ /* 0x000fe20000000f00 */
[----:B------:R-:W-:Y:S01]  /*13e0*/  IMAD.WIDE.U32 R162, R162, -0x2daee0ad, RZ ;  /* 0xd2511f53a2a27825 */ /* 0x000fe200078e00ff */
[----:B------:R-:W-:-:S03]  /*13f0*/  LOP3.LUT R151, R151, R152, R171, 0x96, !PT ;  /* 0x0000009897977212 */ /* 0x000fc600078e96ab */
        /* <DEDUP_REMOVED lines=49> */
[----:B------:R-:W-:-:S07]  /*1710*/  IMAD.MOV.U32 R163, RZ, RZ, RZ ;  /* 0x000000ffffa37224 */ /* 0x000fce00078e00ff */
.L_x_21943:
[----:B------:R-:W-:Y:S05]  /*1720*/  BSYNC.RECONVERGENT B1 ;  /* 0x0000000000017941 */ /* 0x000fea0003800200 */
.L_x_21942:
        /* <DEDUP_REMOVED lines=28> */
.L_x_21948:
        /* <DEDUP_REMOVED lines=13> */
.L_x_21950:
[----:B------:R-:W-:Y:S05]  /*19c0*/  BSYNC.RECONVERGENT B2 ;  /* 0x0000000000027941 */ /* 0x000fea0003800200 */
.L_x_21949:
        /* <DEDUP_REMOVED lines=59> */
[----:B------:R-:W-:-:S07]  /*1d80*/  MOV R162, R170 ;  /* 0x000000aa00a27202 */ /* 0x000fce0000000f00 */
.L_x_21947:
[----:B------:R-:W-:Y:S05]  /*1d90*/  BSYNC.RECONVERGENT B1 ;  /* 0x0000000000017941 */ /* 0x000fea0003800200 */
.L_x_21946:
        /* <DEDUP_REMOVED lines=22> */
.L_x_21953:
        /* <DEDUP_REMOVED lines=13> */
.L_x_21955:
[----:B------:R-:W-:Y:S05]  /*1fd0*/  BSYNC.RECONVERGENT B2 ;  /* 0x0000000000027941 */ /* 0x000fea0003800200 */
.L_x_21954:
        /* <DEDUP_REMOVED lines=60> */
.L_x_21952:
[----:B------:R-:W-:Y:S05]  /*23a0*/  BSYNC.RECONVERGENT B1 ;  /* 0x0000000000017941 */ /* 0x000fea0003800200 */
.L_x_21951:
        /* <DEDUP_REMOVED lines=23> */
.L_x_21958:
        /* <DEDUP_REMOVED lines=13> */
.L_x_21960:
[----:B------:R-:W-:Y:S05]  /*25f0*/  BSYNC.RECONVERGENT B2 ;  /* 0x0000000000027941 */ /* 0x000fea0003800200 */
.L_x_21959:
[----:B------:R-:W-:Y:S01]  /*2600*/  IMAD.WIDE.U32 R150, R157, -0x326172a9, RZ ;  /* 0xcd9e8d579d967825 */ /* 0x000fe200078e00ff */
[----:B------:R-:W-:Y:S02]  /*2610*/  LOP3.LUT R170, R149, R145, R3, 0x96, !PT ;  /* 0x0000009195aa7212 */ /* 0x000fe400078e9603 */
[----:B------:R-:W-:Y:S02]  /*2620*/  IADD3 R145, PT, PT, R2, -0x61c88647, RZ ;  /* 0x9e3779b902917810 */ /* 0x000fe40007ffe0ff */
        /* <DEDUP_REMOVED lines=50> */
[----:B------:R-:W-:Y:S02]  /*2950*/  HFMA2 R151, -RZ, RZ, 0, 0 ;  /* 0x00000000ff977431 */ /* 0x000fe400000001ff */
[----:B------:R-:W-:Y:S01]  /*2960*/  IMAD.WIDE.U32 R170, R170, -0x2daee0ad, RZ ;  /* 0xd2511f53aaaa7825 */ /* 0x000fe200078e00ff */
[----:B------:R-:W-:Y:S02]  /*2970*/  LOP3.LUT R152, R145, R150, R173, 0x96, !PT ;  /* 0x0000009691987212 */ /* 0x000fe400078e96ad */
[----:B------:R-:W-:Y:S01]  /*2980*/  MOV R150, R172 ;  /* 0x000000ac00967202 */ /* 0x000fe20000000f00 */
[----:B------:R-:W-:-:S05]  /*2990*/  VIADD R153, R3, 0x96a522ad ;  /* 0x96a522ad03997836 */ /* 0x000fca0000000000 */
[----:B------:R-:W-:Y:S01]  /*29a0*/  LOP3.LUT R153, R153, R144, R171, 0x96, !PT ;  /* 0x0000009099997212 */ /* 0x000fe200078e96ab */
[----:B------:R-:W-:Y:S02]  /*29b0*/  IMAD.MOV.U32 R144, RZ, RZ, R162 ;  /* 0x000000ffff907224 */ /* 0x000fe400078e00a2 */
[----:B------:R-:W-:-:S07]  /*29c0*/  IMAD.MOV.U32 R162, RZ, RZ, R170 ;  /* 0x000000ffffa27224 */ /* 0x000fce00078e00aa */
.L_x_21957:
[----:B------:R-:W-:Y:S05]  /*29d0*/  BSYNC.RECONVERGENT B1 ;  /* 0x0000000000017941 */ /* 0x000fea0003800200 */
.L_x_21956:
        /* <DEDUP_REMOVED lines=22> */
.L_x_21963:
        /* <DEDUP_REMOVED lines=13> */
.L_x_21965:
[----:B------:R-:W-:Y:S05]  /*2c10*/  BSYNC.RECONVERGENT B2 ;  /* 0x0000000000027941 */ /* 0x000fea0003800200 */
.L_x_21964:
[----:B------:R-:W-:Y:S01]  /*2c20*/  IMAD.WIDE.U32 R150, R157, -0x326172a9, RZ ;  /* 0xcd9e8d579d967825 */ /* 0x000fe200078e00ff */
[----:B------:R-:W-:Y:S02]  /*2c30*/  LOP3.LUT R170, R149, R145, R3, 0x96, !PT ;  /* 0x0000009195aa7212 */ /* 0x000fe400078e9603 */
[----:B------:R-:W-:Y:S01]  /*2c40*/  IADD3 R145, PT, PT, R2, -0x61c88647, RZ ;  /* 0x9e3779b902917810 */ /* 0x000fe20007ffe0ff */
        /* <DEDUP_REMOVED lines=15> */
[----:B------:R-:W-:-:S03]  /*2d40*/  IADD3 R163, PT, PT, R3, -0x126145ec, RZ ;  /* 0xed9eba1403a37810 */ /* 0x000fc60007ffe0ff */
        /* <DEDUP_REMOVED lines=42> */
.L_x_21962:
[----:B------:R-:W-:Y:S05]  /*2ff0*/  BSYNC.RECONVERGENT B1 ;  /* 0x0000000000017941 */ /* 0x000fea0003800200 */
.L_x_21961:
        /* <DEDUP_REMOVED lines=23> */
.L_x_21968:
        /* <DEDUP_REMOVED lines=13> */
.L_x_21970:
[----:B------:R-:W-:Y:S05]  /*3240*/  BSYNC.RECONVERGENT B2 ;  /* 0x0000000000027941 */ /* 0x000fea0003800200 */
.L_x_21969:
        /* <DEDUP_REMOVED lines=49> */
[----:B------:R-:W-:Y:S02]  /*3560*/  LOP3.LUT R151, R151, R170, R175, 0x96, !PT ;  /* 0x000000aa97977212 */ /* 0x000fe400078e96af */
[----:B------:R-:W-:Y:S01]  /*3570*/  LOP3.LUT R145, R145, R172, R153, 0x96, !PT ;  /* 0x000000ac91917212 */ /* 0x000fe200078e9699 */
[----:B------:R-:W-:Y:S02]  /*3580*/  VIADD R153, R2, 0x8ff34781 ;  /* 0x8ff3478102997836 */ /* 0x000fe40000000000 */
[----:B------:R-:W-:-:S04]  /*3590*/  IMAD.WIDE.U32 R150, R151, -0x326172a9, RZ ;  /* 0xcd9e8d5797967825 */ /* 0x000fc800078e00ff */
[----:B------:R-:W-:Y:S01]  /*35a0*/  IMAD.WIDE.U32 R170, R145, -0x2daee0ad, RZ ;  /* 0xd2511f5391aa7825 */ /* 0x000fe200078e00ff */
[----:B------:R-:W-:-:S03]  /*35b0*/  LOP3.LUT R152, R153, R152, R151, 0x96, !PT ;  /* 0x0000009899987212 */ /* 0x000fc600078e9697 */
[----:B------:R-:W-:-:S05]  /*35c0*/  VIADD R145, R3, 0x96a522ad ;  /* 0x96a522ad03917836 */ /* 0x000fca0000000000 */
[----:B------:R-:W-:Y:S02]  /*35d0*/  LOP3.LUT R153, R145, R174, R171, 0x96, !PT ;  /* 0x000000ae91997212 */ /* 0x000fe400078e96ab */
[----:B------:R-:W-:Y:S01]  /*35e0*/  MOV R145, R162 ;  /* 0x000000a200917202 */ /* 0x000fe20000000f00 */
[----:B------:R-:W-:Y:S02]  /*35f0*/  IMAD.MOV.U32 R162, RZ, RZ, R170 ;  /* 0x000000ffffa27224 */ /* 0x000fe400078e00aa */
[----:B------:R-:W-:-:S07]  /*3600*/  IMAD.MOV.U32 R170, RZ, RZ, RZ ;  /* 0x000000ffffaa7224 */ /* 0x000fce00078e00ff */
.L_x_21967:
[----:B------:R-:W-:Y:S05]  /*3610*/  BSYNC.RECONVERGENT B1 ;  /* 0x0000000000017941 */ /* 0x000fea0003800200 */
.L_x_21966:
[----:B------:R-:W-:Y:S01]  /*3620*/  I2FP.F32.U32 R164, R145 ;  /* 0x0000009100a47245 */ /* 0x000fe20000201000 */
[----:B------:R-:W-:Y:S01]  /*3630*/  BSSY.RECONVERGENT B1, `(.L_x_21971) ;  /* 0x000005f000017945 */ /* 0x000fe20003800200 */
[----:B------:R-:W-:Y:S02]  /*3640*/  SHF.L.U32 R151, R146, 0x10, RZ ;  /* 0x0000001092977819 */ /* 0x000fe400000006ff */
[----:B------:R-:W-:Y:S01]  /*3650*/  ISETP.NE.AND P5, PT, R170, 0x1, PT ;  /* 0x00000001aa00780c */ /* 0x000fe20003fa5270 */
[----:B------:R-:W-:Y:S01]  /*3660*/  FFMA.FTZ R145, R164, R161, 1.1641532182693481445e-10 ;  /* 0x2f000000a4917423 */ /* 0x000fe200000100a1 */
[----:B------:R-:W-:Y:S02]  /*3670*/  IMAD.MOV.U32 R164, RZ, RZ, 0x2 ;  /* 0x00000002ffa47424 */ /* 0x000fe400078e00ff */
        /* <DEDUP_REMOVED lines=16> */
.L_x_21973:
        /* <DEDUP_REMOVED lines=13> */
.L_x_21975:
[----:B------:R-:W-:Y:S05]  /*3850*/  BSYNC.RECONVERGENT B2 ;  /* 0x0000000000027941 */ /* 0x000fea0003800200 */
.L_x_21974:
        /* <DEDUP_REMOVED lines=60> */
.L_x_21972:
[----:B------:R-:W-:Y:S05]  /*3c20*/  BSYNC.RECONVERGENT B1 ;  /* 0x0000000000017941 */ /* 0x000fea0003800200 */
.L_x_21971:
        /* <DEDUP_REMOVED lines=9> */
[----:B------:R-:W-:-:S03]  /*3cc0*/  HFMA2 R151, -RZ, RZ, 0, 1.1920928955078125e-07 ;  /* 0x00000002ff977431 */ /* 0x000fc600000001ff */
        /* <DEDUP_REMOVED lines=13> */
.L_x_21978:
        /* <DEDUP_REMOVED lines=15> */
.L_x_21980:
[----:B------:R-:W-:Y:S05]  /*3e90*/  BSYNC.RECONVERGENT B2 ;  /* 0x0000000000027941 */ /* 0x000fea0003800200 */
.L_x_21979:
        /* <DEDUP_REMOVED lines=56> */
[----:B------:R-:W-:Y:S01]  /*4220*/  HFMA2 R151, -RZ, RZ, 0, 0 ;  /* 0x00000000ff977431 */ /* 0x000fe200000001ff */
[----:B------:R-:W-:Y:S01]  /*4230*/  LOP3.LUT R153, R163, R172, R165, 0x96, !PT ;  /* 0x000000aca3997212 */ /* 0x000fe200078e96a5 */
[----:B------:R-:W-:Y:S02]  /*4240*/  IMAD.MOV.U32 R163, RZ, RZ, R162 ;  /* 0x000000ffffa37224 */ /* 0x000fe400078e00a2 */
[----:B------:R-:W-:-:S07]  /*4250*/  IMAD.MOV.U32 R162, RZ, RZ, R164 ;  /* 0x000000ffffa27224 */ /* 0x000fce00078e00a4 */
.L_x_21977:
[----:B------:R-:W-:Y:S05]  /*4260*/  BSYNC.RECONVERGENT B1 ;  /* 0x0000000000017941 */ /* 0x000fea0003800200 */
.L_x_21976:
        /* <DEDUP_REMOVED lines=10> */
.L_x_21941:
        /* <DEDUP_REMOVED lines=16> */
.L_x_21984:
        /* <DEDUP_REMOVED lines=13> */
.L_x_21986:
[----:B------:R-:W-:Y:S05]  /*44e0*/  BSYNC.RECONVERGENT B2 ;  /* 0x0000000000027941 */ /* 0x000fea0003800200 */
.L_x_21985:
        /* <DEDUP_REMOVED lines=57> */
[----:B------:R-:W-:Y:S02]  /*4880*/  MOV R120, R160 ;  /* 0x000000a000787202 */ /* 0x000fe40000000f00 */
[----:B------:R-:W-:-:S07]  /*4890*/  LOP3.LUT R152, R121, R122, R151, 0x96, !PT ;  /* 0x0000007a79987212 */ /* 0x000fce00078e9697 */
.L_x_21983:
[----:B------:R-:W-:Y:S05]  /*48a0*/  BSYNC.RECONVERGENT B1 ;  /* 0x0000000000017941 */ /* 0x000fea0003800200 */
.L_x_21982:
        /* <DEDUP_REMOVED lines=10> */
[----:B------:R-:W-:-:S02]  /*4950*/  IMAD.MOV.U32 R161, RZ, RZ, 0x2 ;  /* 0x00000002ffa17424 */ /* 0x000fc400078e00ff */
[----:B------:R-:W-:Y:S01]  /*4960*/  FMUL.FTZ R123, R123, R0 ;  /* 0x000000007b7b7220 */ /* 0x000fe20000410000 */
[----:B------:R-:W-:Y:S01]  /*4970*/  IMAD.MOV.U32 R151, RZ, RZ, R150 ;  /* 0x000000ffff977224 */ /* 0x000fe200078e0096 */
[----:B0-----:R-:W-:Y:S02]  /*4980*/  FSETP.LE.FTZ.AND P1, PT, R160, R121, PT ;  /* 0x00000079a000720b */ /* 0x001fe40003f33000 */
[----:B-1----:R-:W-:-:S11]  /*4990*/  FMUL.FTZ R123, R123, R122 ;  /* 0x0000007a7b7b7220 */ /* 0x002fd60000410000 */
        /* <DEDUP_REMOVED lines=10> */
.L_x_21989:
        /* <DEDUP_REMOVED lines=13> */
.L_x_21991:
[----:B------:R-:W-:Y:S05]  /*4b10*/  BSYNC.RECONVERGENT B2 ;  /* 0x0000000000027941 */ /* 0x000fea0003800200 */
.L_x_21990:
        /* <DEDUP_REMOVED lines=60> */
.L_x_21988:
[----:B------:R-:W-:Y:S05]  /*4ee0*/  BSYNC.RECONVERGENT B1 ;  /* 0x0000000000017941 */ /* 0x000fea0003800200 */
.L_x_21987:
[----:B------:R-:W-:Y:S01]  /*4ef0*/  ISETP.NE.AND P1, PT, R161, 0x1, PT ;  /* 0x00000001a100780c */ /* 0x000fe20003f25270 */
[----:B------:R-:W-:Y:S01]  /*4f00*/  BSSY.RECONVERGENT B1, `(.L_x_21992) ;  /* 0x000005c000017945 */ /* 0x000fe20003800200 */
[----:B------:R-:W-:Y:S01]  /*4f10*/  I2FP.F32.U32 R151, R151 ;  /* 0x0000009700977245 */ /* 0x000fe20000201000 */
[----:B------:R-:W-:Y:S02]  /*4f20*/  HFMA2 R163, -RZ, RZ, 0, 1.1920928955078125e-07 ;  /* 0x00000002ffa37431 */ /* 0x000fe400000001ff */
[----:B------:R-:W-:Y:S02]  /*4f30*/  IMAD.MOV.U32 R159, RZ, RZ, R150 ;  /* 0x000000ffff9f7224 */ /* 0x000fe400078e0096 */
[----:B------:R-:W-:Y:S01]  /*4f40*/  FFMA.FTZ R160, R151, R120, 1.1641532182693481445e-10 ;  /* 0x2f00000097a07423 */ /* 0x000fe20000010078 */
[----:B------:R-:W-:-:S04]  /*4f50*/  IMAD.U32 R151, R144, 0x10000, RZ ;  /* 0x0001000090977824 */ /* 0x000fc800078e00ff */
[----:B------:R-:W-:Y:S01]  /*4f60*/  FMUL.FTZ R151, R151, R0 ;  /* 0x0000000097977220 */ /* 0x000fe20000410000 */
[----:B------:R-:W-:-:S03]  /*4f70*/  FSETP.LE.FTZ.AND P0, PT, R160, R121, PT ;  /* 0x00000079a000720b */ /* 0x000fc60003f13000 */
        /* <DEDUP_REMOVED lines=10> */
.L_x_21994:
        /* <DEDUP_REMOVED lines=13> */
.L_x_21996:
[----:B------:R-:W-:Y:S05]  /*50f0*/  BSYNC.RECONVERGENT B2 ;  /* 0x0000000000027941 */ /* 0x000fea0003800200 */
.L_x_21995:
[----:B------:R-:W-:Y:S01]  /*5100*/  IMAD.WIDE.U32 R152, R157, -0x326172a9, RZ ;  /* 0xcd9e8d579d987825 */ /* 0x000fe200078e00ff */
[----:B------:R-:W-:-:S03]  /*5110*/  LOP3.LUT R164, R149, R151, R3, 0x96, !PT ;  /* 0x0000009795a47212 */ /* 0x000fc600078e9603 */
[----:B------:R-:W-:Y:S02]  /*5120*/  HFMA2 R163, -RZ, RZ, 0, 0 ;  /* 0x00000000ffa37431 */ /* 0x000fe400000001ff */
        /* <DEDUP_REMOVED lines=55> */
[----:B------:R-:W-:Y:S02]  /*54a0*/  IMAD.MOV.U32 R159, RZ, RZ, R162 ;  /* 0x000000ffff9f7224 */ /* 0x000fe400078e00a2 */
[----:B------:R-:W-:-:S07]  /*54b0*/  IMAD.MOV.U32 R162, RZ, RZ, R160 ;  /* 0x000000ffffa27224 */ /* 0x000fce00078e00a0 */
.L_x_21993:
[----:B------:R-:W-:Y:S05]  /*54c0*/  BSYNC.RECONVERGENT B1 ;  /* 0x0000000000017941 */ /* 0x000fea0003800200 */
.L_x_21992:
[----:B------:R-:W-:Y:S01]  /*54d0*/  ISETP.NE.AND P2, PT, R163, 0x1, PT ;  /* 0x00000001a300780c */ /* 0x000fe20003f45270 */
[----:B------:R-:W-:Y:S01]  /*54e0*/  BSSY.RECONVERGENT B1, `(.L_x_21997) ;  /* 0x000005d000017945 */ /* 0x000fe20003800200 */
[----:B------:R-:W-:Y:S01]  /*54f0*/  I2FP.F32.U32 R151, R159 ;  /* 0x0000009f00977245 */ /* 0x000fe20000201000 */
[----:B------:R-:W-:Y:S01]  /*5500*/  IMAD.MOV.U32 R164, RZ, RZ, 0x2 ;  /* 0x00000002ffa47424 */ /* 0x000fe200078e00ff */
[----:B------:R-:W-:-:S03]  /*5510*/  PRMT R159, R145, 0x7632, R159 ;  /* 0x00007632919f7816 */ /* 0x000fc6000000009f */
[----:B------:R-:W-:Y:S01]  /*5520*/  FFMA.FTZ R160, R151, R120, 1.1641532182693481445e-10 ;  /* 0x2f00000097a07423 */ /* 0x000fe20000010078 */
[----:B------:R-:W-:-:S04]  /*5530*/  IMAD.U32 R151, R145, 0x10000, RZ ;  /* 0x0001000091977824 */ /* 0x000fc800078e00ff */
[----:B------:R-:W-:Y:S01]  /*5540*/  FMUL.FTZ R161, R151, R0 ;  /* 0x0000000097a17220 */ /* 0x000fe20000410000 */
[----:B------:R-:W-:Y:S02]  /*5550*/  FSETP.LE.FTZ.AND P1, PT, R160, R121, PT ;  /* 0x00000079a000720b */ /* 0x000fe40003f33000 */
        /* <DEDUP_REMOVED lines=11> */
.L_x_21999:
        /* <DEDUP_REMOVED lines=13> */
.L_x_22001:
[----:B------:R-:W-:Y:S05]  /*56e0*/  BSYNC.RECONVERGENT B2 ;  /* 0x0000000000027941 */ /* 0x000fea0003800200 */
.L_x_22000:
        /* <DEDUP_REMOVED lines=44> */
[----:B------:R-:W-:Y:S01]  /*59b0*/  IMAD.WIDE.U32 R166, R151, -0x2daee0ad, RZ ;  /* 0xd2511f5397a67825 */ /* 0x000fe200078e00ff */
[----:B------:R-:W-:Y:S02]  /*59c0*/  IADD3 R151, PT, PT, R2, -0xe443238, RZ ;  /* 0xf1bbcdc802977810 */ /* 0x000fe40007ffe0ff */
[----:B------:R-:W-:Y:S01]  /*59d0*/  LOP3.LUT R153, R153, R150, R161, 0x96, !PT ;  /* 0x0000009699997212 */ /* 0x000fe200078e96a1 */
[C---:B------:R-:W-:Y:S02]  /*59e0*/  VIADD R161, R3.reuse, 0xdb3d7428 ;  /* 0xdb3d742803a17836 */ /* 0x040fe40000000000 */
[----:B------:R-:W-:Y:S02]  /*59f0*/  VIADD R163, R3, 0x96a522ad ;  /* 0x96a522ad03a37836 */ /* 0x000fe40000000000 */
[----:B------:R-:W-:Y:S01]  /*5a00*/  IMAD.WIDE.U32 R152, R153, -0x326172a9, RZ ;  /* 0xcd9e8d5799987825 */ /* 0x000fe200078e00ff */
[----:B------:R-:W-:-:S04]  /*5a10*/  LOP3.LUT R161, R161, R160, R167, 0x96, !PT ;  /* 0x000000a0a1a17212 */ /* 0x000fc800078e96a7 */
[----:B------:R-:W-:Y:S01]  /*5a20*/  LOP3.LUT R160, R151, R164, R153, 0x96, !PT ;  /* 0x000000a497a07212 */ /* 0x000fe200078e9699 */
[----:B------:R-:W-:-:S04]  /*5a30*/  IMAD.WIDE.U32 R150, R161, -0x326172a9, RZ ;  /* 0xcd9e8d57a1967825 */ /* 0x000fc800078e00ff */
[----:B------:R-:W-:Y:S02]  /*5a40*/  VIADD R153, R2, 0x8ff34781 ;  /* 0x8ff3478102997836 */ /* 0x000fe40000000000 */
[----:B------:R-:W-:-:S03]  /*5a50*/  IMAD.WIDE.U32 R160, R160, -0x2daee0ad, RZ ;  /* 0xd2511f53a0a07825 */ /* 0x000fc600078e00ff */
[----:B------:R-:W-:Y:S01]  /*5a60*/  LOP3.LUT R152, R153, R152, R151, 0x96, !PT ;  /* 0x0000009899987212 */ /* 0x000fe200078e9697 */
[----:B------:R-:W-:Y:S01]  /*5a70*/  IMAD.MOV.U32 R164, RZ, RZ, RZ ;  /* 0x000000ffffa47224 */ /* 0x000fe200078e00ff */
[----:B------:R-:W-:Y:S01]  /*5a80*/  MOV R151, R162 ;  /* 0x000000a200977202 */ /* 0x000fe20000000f00 */
[----:B------:R-:W-:Y:S01]  /*5a90*/  IMAD.MOV.U32 R162, RZ, RZ, R160 ;  /* 0x000000ffffa27224 */ /* 0x000fe200078e00a0 */
[----:B------:R-:W-:-:S07]  /*5aa0*/  LOP3.LUT R153, R163, R166, R161, 0x96, !PT ;  /* 0x000000a6a3997212 */ /* 0x000fce00078e96a1 */
.L_x_21998:
[----:B------:R-:W-:Y:S05]  /*5ab0*/  BSYNC.RECONVERGENT B1 ;  /* 0x0000000000017941 */ /* 0x000fea0003800200 */
.L_x_21997:
        /* <DEDUP_REMOVED lines=19> */
.L_x_22004:
        /* <DEDUP_REMOVED lines=13> */
.L_x_22006:
[----:B------:R-:W-:Y:S05]  /*5cc0*/  BSYNC.RECONVERGENT B2 ;  /* 0x0000000000027941 */ /* 0x000fea0003800200 */
.L_x_22005:
        /* <DEDUP_REMOVED lines=50> */
[----:B------:R-:W-:Y:S02]  /*5ff0*/  VIADD R151, R2, 0xf1bbcdc8 ;  /* 0xf1bbcdc802977836 */ /* 0x000fe40000000000 */
[----:B------:R-:W-:-:S03]  /*6000*/  IMAD.MOV.U32 R165, RZ, RZ, RZ ;  /* 0x000000ffffa57224 */ /* 0x000fc600078e00ff */
        /* <DEDUP_REMOVED lines=8> */
.L_x_22003:
[----:B------:R-:W-:Y:S05]  /*6090*/  BSYNC.RECONVERGENT B1 ;  /* 0x0000000000017941 */ /* 0x000fea0003800200 */
.L_x_22002:
[----:B------:R-:W-:Y:S01]  /*60a0*/  ISETP.NE.AND P4, PT, R165, 0x1, PT ;  /* 0x00000001a500780c */ /* 0x000fe20003f85270 */
[C---:B------:R-:W-:Y:S01]  /*60b0*/  IMAD.U32 R161, R146.reuse, 0x10000, RZ ;  /* 0x0001000092a17824 */ /* 0x040fe200078e00ff */
        /* <DEDUP_REMOVED lines=18> */
.L_x_22009:
        /* <DEDUP_REMOVED lines=13> */
.L_x_22011:
[----:B------:R-:W-:Y:S05]  /*62b0*/  BSYNC.RECONVERGENT B2 ;  /* 0x0000000000027941 */ /* 0x000fea0003800200 */
.L_x_22010:
        /* <DEDUP_REMOVED lines=60> */
.L_x_22008:
[----:B------:R-:W-:Y:S05]  /*6680*/  BSYNC.RECONVERGENT B1 ;  /* 0x0000000000017941 */ /* 0x000fea0003800200 */
.L_x_22007:
        /* <DEDUP_REMOVED lines=19> */
.L_x_22014:
        /* <DEDUP_REMOVED lines=13> */
.L_x_22016:
[----:B------:R-:W-:Y:S05]  /*6890*/  BSYNC.RECONVERGENT B2 ;  /* 0x0000000000027941 */ /* 0x000fea0003800200 */
.L_x_22015:
        /* <DEDUP_REMOVED lines=60> */
.L_x_22013:
[----:B------:R-:W-:Y:S05]  /*6c60*/  BSYNC.RECONVERGENT B1 ;  /* 0x0000000000017941 */ /* 0x000fea0003800200 */
.L_x_22012:
        /* <DEDUP_REMOVED lines=20> */
.L_x_22019:
        /* <DEDUP_REMOVED lines=15> */
.L_x_22021:
[----:B------:R-:W-:Y:S05]  /*6ea0*/  BSYNC.RECONVERGENT B2 ;  /* 0x0000000000027941 */ /* 0x000fea0003800200 */
.L_x_22020:
        /* <DEDUP_REMOVED lines=56> */
[----:B------:R-:W-:Y:S01]  /*7230*/  IMAD.MOV.U32 R151, RZ, RZ, RZ ;  /* 0x000000ffff977224 */ /* 0x000fe200078e00ff */
[----:B------:R-:W-:Y:S01]  /*7240*/  LOP3.LUT R153, R163, R170, R165, 0x96, !PT ;  /* 0x000000aaa3997212 */ /* 0x000fe200078e96a5 */
[----:B------:R-:W-:Y:S01]  /*7250*/  IMAD.MOV.U32 R163, RZ, RZ, R162 ;  /* 0x000000ffffa37224 */ /* 0x000fe200078e00a2 */
[----:B------:R-:W-:-:S07]  /*7260*/  MOV R162, R164 ;  /* 0x000000a400a27202 */ /* 0x000fce0000000f00 */
.L_x_22018:
[----:B------:R-:W-:Y:S05]  /*7270*/  BSYNC.RECONVERGENT B1 ;  /* 0x0000000000017941 */ /* 0x000fea0003800200 */
.L_x_22017:
        /* <DEDUP_REMOVED lines=16> */
.L_x_21981:
        /* <DEDUP_REMOVED lines=16> */
[----:B------:R-:W-:Y:S01]  /*7480*/  MOV R160, R162 ;  /* 0x000000a200a07202 */ /* 0x000fe20000000f00 */
[C---:B------:R-:W-:Y:S01]  /*7490*/  VIADD R159, R148.reuse, 0x20 ;  /* 0x00000020949f7836 */ /* 0x040fe20000000000 */
[----:B------:R0:W-:Y:S01]  /*74a0*/  STG.E.128 desc[UR6][R164.64], R120 ;  /* 0x00000078a4007986 */ /* 0x0001e2000c101d06 */
[----:B-1----:R-:W-:-:S03]  /*74b0*/  IMAD.WIDE.U32 R166, R148, 0x8, R166 ;  /* 0x0000000894a67825 */ /* 0x002fc600078e00a6 */
[----:B------:R0:W-:Y:S04]  /*74c0*/  STG.E.128 desc[UR6][R164.64+0x10], R144 ;  /* 0x00001090a4007986 */ /* 0x0001e8000c101d06 */
[----:B------:R0:W-:Y:S02]  /*74d0*/  STG.E.64 desc[UR6][R166.64], R170 ;  /* 0x000000aaa6007986 */ /* 0x0001e4000c101b06 */
.L_x_21940:
[----:B------:R-:W-:Y:S05]  /*74e0*/  BSYNC.RECONVERGENT B0 ;  /* 0x0000000000007941 */ /* 0x000fea0003800200 */
.L_x_21939:
        /* <DEDUP_REMOVED lines=11> */
[----:B0-----:R-:W0:Y:S02]  /*75a0*/  LDC.64 R170, c[0x0][0x3a0] ;  /* 0x0000e800ffaa7b82 */ /* 0x001e240000000a00 */
        /* <DEDUP_REMOVED lines=19> */
.L_x_22027:
        /* <DEDUP_REMOVED lines=13> */
.L_x_22029:
[----:B------:R-:W-:Y:S05]  /*77b0*/  BSYNC.RECONVERGENT B2 ;  /* 0x0000000000027941 */ /* 0x000fea0003800200 */
.L_x_22028:
[----:B------:R-:W-:Y:S01]  /*77c0*/  IMAD.WIDE.U32 R152, R157, -0x326172a9, RZ ;  /* 0xcd9e8d579d987825 */ /* 0x000fe200078e00ff */
[----:B------:R-:W-:Y:S02]  /*77d0*/  LOP3.LUT R170, R149, R151, R3, 0x96, !PT ;  /* 0x0000009795aa7212 */ /* 0x000fe400078e9603 */
[----:B------:R-:W-:Y:S02]  /*77e0*/  IADD3 R151, PT, PT, R2, -0x61c88647, RZ ;  /* 0x9e3779b902977810 */ /* 0x000fe40007ffe0ff */
        /* <DEDUP_REMOVED lines=55> */
[----:B------:R-:W-:-:S07]  /*7b60*/  MOV R163, R160 ;  /* 0x000000a000a37202 */ /* 0x000fce0000000f00 */
.L_x_22026:
[----:B------:R-:W-:Y:S05]  /*7b70*/  BSYNC.RECONVERGENT B1 ;  /* 0x0000000000017941 */ /* 0x000fea0003800200 */
.L_x_22025:
        /* <DEDUP_REMOVED lines=28> */
.L_x_22032:
        /* <DEDUP_REMOVED lines=13> */
.L_x_22034:
[----:B------:R-:W-:Y:S05]  /*7e10*/  BSYNC.RECONVERGENT B2 ;  /* 0x0000000000027941 */ /* 0x000fea0003800200 */
.L_x_22033:
        /* <DEDUP_REMOVED lines=60> */
.L_x_22031:
[----:B------:R-:W-:Y:S05]  /*81e0*/  BSYNC.RECONVERGENT B1 ;  /* 0x0000000000017941 */ /* 0x000fea0003800200 */
.L_x_22030:
        /* <DEDUP_REMOVED lines=22> */
.L_x_22037:
        /* <DEDUP_REMOVED lines=13> */
.L_x_22039:
[----:B------:R-:W-:Y:S05]  /*8420*/  BSYNC.RECONVERGENT B2 ;  /* 0x0000000000027941 */ /* 0x000fea0003800200 */
.L_x_22038:
        /* <DEDUP_REMOVED lines=60> */
.L_x_22036:
[----:B------:R-:W-:Y:S05]  /*87f0*/  BSYNC.RECONVERGENT B1 ;  /* 0x0000000000017941 */ /* 0x000fea0003800200 */
.L_x_22035:
        /* <DEDUP_REMOVED lines=23> */
.L_x_22042:
        /* <DEDUP_REMOVED lines=13> */
.L_x_22044:
[----:B------:R-:W-:Y:S05]  /*8a40*/  BSYNC.RECONVERGENT B2 ;  /* 0x0000000000027941 */ /* 0x000fea0003800200 */
.L_x_22043:
        /* <DEDUP_REMOVED lines=61> */
.L_x_22041:
[----:B------:R-:W-:Y:S05]  /*8e20*/  BSYNC.RECONVERGENT B1 ;  /* 0x0000000000017941 */ /* 0x000fea0003800200 */
.L_x_22040:
        /* <DEDUP_REMOVED lines=22> */
.L_x_22047:
        /* <DEDUP_REMOVED lines=13> */
.L_x_22049:
[----:B------:R-:W-:Y:S05]  /*9060*/  BSYNC.RECONVERGENT B2 ;  /* 0x0000000000027941 */ /* 0x000fea0003800200 */
.L_x_22048:
        /* <DEDUP_REMOVED lines=58> */
[----:B------:R-:W-:Y:S02]  /*9410*/  IMAD.MOV.U32 R162, RZ, RZ, R170 ;  /* 0x000000ffffa27224 */ /* 0x000fe400078e00aa */
[----:B------:R-:W-:Y:S01]  /*9420*/  HFMA2 R170, -RZ, RZ, 0, 0 ;  /* 0x00000000ffaa7431 */ /* 0x000fe200000001ff */
[----:B------:R-:W-:-:S07]  /*9430*/  LOP3.LUT R153, R153, R124, R171, 0x96, !PT ;  /* 0x0000007c99997212 */ /* 0x000fce00078e96ab */
.L_x_22046:
[----:B------:R-:W-:Y:S05]  /*9440*/  BSYNC.RECONVERGENT B1 ;  /* 0x0000000000017941 */ /* 0x000fea0003800200 */
.L_x_22045:
        /* <DEDUP_REMOVED lines=23> */
.L_x_22052:
        /* <DEDUP_REMOVED lines=13> */
.L_x_22054:
[----:B------:R-:W-:Y:S05]  /*9690*/  BSYNC.RECONVERGENT B2 ;  /* 0x0000000000027941 */ /* 0x000fea0003800200 */
.L_x_22053:
        /* <DEDUP_REMOVED lines=57> */
[----:B------:R-:W-:Y:S01]  /*9a30*/  IMAD.MOV.U32 R171, RZ, RZ, RZ ;  /* 0x000000ffffab7224 */ /* 0x000fe200078e00ff */
[----:B------:R-:W-:Y:S01]  /*9a40*/  MOV R125, R162 ;  /* 0x000000a2007d7202 */ /* 0x000fe20000000f00 */
[----:B------:R-:W-:-:S07]  /*9a50*/  IMAD.MOV.U32 R162, RZ, RZ, R170 ;  /* 0x000000ffffa27224 */ /* 0x000fce00078e00aa */
.L_x_22051:
[----:B------:R-:W-:Y:S05]  /*9a60*/  BSYNC.RECONVERGENT B1 ;  /* 0x0000000000017941 */ /* 0x000fea0003800200 */
.L_x_22050:
[----:B------:R-:W-:Y:S01]  /*9a70*/  I2FP.F32.U32 R164, R125 ;  /* 0x0000007d00a47245 */ /* 0x000fe20000201000 */
[----:B------:R-:W-:Y:S01]  /*9a80*/  BSSY.RECONVERGENT B1, `(.L_x_22055) ;  /* 0x000005f000017945 */ /* 0x000fe20003800200 */
[----:B------:R-:W-:Y:S01]  /*9a90*/  SHF.L.U32 R125, R126, 0x10, RZ ;  /* 0x000000107e7d7819 */ /* 0x000fe200000006ff */
[----:B------:R-:W-:Y:S01]  /*9aa0*/  IMAD.MOV.U32 R151, RZ, RZ, R150 ;  /* 0x000000ffff977224 */ /* 0x000fe200078e0096 */
[----:B------:R-:W-:Y:S01]  /*9ab0*/  ISETP.NE.AND P5, PT, R171, 0x1, PT ;  /* 0x00000001ab00780c */ /* 0x000fe20003fa5270 */
[----:B------:R-:W-:Y:S02]  /*9ac0*/  FFMA.FTZ R164, R164, R163, 1.1641532182693481445e-10 ;  /* 0x2f000000a4a47423 */ /* 0x000fe400000100a3 */
[----:B------:R-:W-:-:S03]  /*9ad0*/  FMUL.FTZ R125, R125, R0 ;  /* 0x000000007d7d7220 */ /* 0x000fc60000410000 */
[----:B------:R-:W-:Y:S01]  /*9ae0*/  FSETP.GTU.FTZ.AND P4, PT, R164, R161, PT ;  /* 0x000000a1a400720b */ /* 0x000fe20003f9c000 */
[----:B------:R-:W-:Y:S01]  /*9af0*/  FMUL.FTZ R125, R125, R160 ;  /* 0x000000a07d7d7220 */ /* 0x000fe20000410000 */
[----:B------:R-:W-:-:S04]  /*9b00*/  IMAD.MOV.U32 R164, RZ, RZ, 0x2 ;  /* 0x00000002ffa47424 */ /* 0x000fc800078e00ff */
        /* <DEDUP_REMOVED lines=12> */
.L_x_22057:
        /* <DEDUP_REMOVED lines=13> */
.L_x_22059:
[----:B------:R-:W-:Y:S05]  /*9ca0*/  BSYNC.RECONVERGENT B2 ;  /* 0x0000000000027941 */ /* 0x000fea0003800200 */
.L_x_22058:
        /* <DEDUP_REMOVED lines=60> */
.L_x_22056:
[----:B------:R-:W-:Y:S05]  /*a070*/  BSYNC.RECONVERGENT B1 ;  /* 0x0000000000017941 */ /* 0x000fea0003800200 */
.L_x_22055:
        /* <DEDUP_REMOVED lines=9> */
[----:B------:R-:W-:Y:S01]  /*a110*/  FSEL R165, R151, RZ, !P5 ;  /* 0x000000ff97a57208 */ /* 0x000fe20006800000 */
[----:B------:R-:W-:Y:S01]  /*a120*/  HFMA2 R151, -RZ, RZ, 0, 1.1920928955078125e-07 ;  /* 0x00000002ff977431 */ /* 0x000fe200000001ff */
        /* <DEDUP_REMOVED lines=12> */
.L_x_22062:
        /* <DEDUP_REMOVED lines=15> */
.L_x_22064:
[----:B------:R-:W-:Y:S05]  /*a2e0*/  BSYNC.RECONVERGENT B2 ;  /* 0x0000000000027941 */ /* 0x000fea0003800200 */
.L_x_22063:
        /* <DEDUP_REMOVED lines=60> */
.L_x_22061:
[----:B------:R-:W-:Y:S05]  /*a6b0*/  BSYNC.RECONVERGENT B1 ;  /* 0x0000000000017941 */ /* 0x000fea0003800200 */
.L_x_22060:
        /* <DEDUP_REMOVED lines=10> */
.L_x_22024:
        /* <DEDUP_REMOVED lines=16> */
.L_x_22068:
        /* <DEDUP_REMOVED lines=13> */
.L_x_22070:
[----:B------:R-:W-:Y:S05]  /*a930*/  BSYNC.RECONVERGENT B2 ;  /* 0x0000000000027941 */ /* 0x000fea0003800200 */
.L_x_22069:
        /* <DEDUP_REMOVED lines=59> */
.L_x_22067:
[----:B------:R-:W-:Y:S05]  /*acf0*/  BSYNC.RECONVERGENT B1 ;  /* 0x0000000000017941 */ /* 0x000fea0003800200 */
.L_x_22066:
[----:B------:R-:W1:Y:S01]  /*ad00*/  LDC R101, c[0x0][0x404] ;  /* 0x00010100ff657b82 */ /* 0x000e620000000800 */
[----:B------:R-:W-:Y:S01]  /*ad10*/  I2FP.F32.U32 R103, R100 ;  /* 0x0000006400677245 */ /* 0x000fe20000201000 */
[----:B------:R-:W-:Y:S01]  /*ad20*/  IMAD.MOV.U32 R100, RZ, RZ, 0x2f800000 ;  /* 0x2f800000ff647424 */ /* 0x000fe200078e00ff */
[----:B------:R-:W-:Y:S01]  /*ad30*/  ISETP.NE.AND P0, PT, R161, 0x1, PT ;  /* 0x00000001a100780c */ /* 0x000fe20003f05270 */
[----:B------:R-:W-:Y:S01]  /*ad40*/  BSSY.RECONVERGENT B1, `(.L_x_22071) ;  /* 0x000005f000017945 */ /* 0x000fe20003800200 */
[----:B------:R-:W-:Y:S01]  /*ad50*/  LOP3.LUT R168, R168, 0xfffffffd, RZ, 0xc0, !PT ;  /* 0xfffffffda8a87812 */ /* 0x000fe200078ec0ff */
[----:B------:R-:W-:Y:S01]  /*ad60*/  FFMA.FTZ R160, R103, R100, 1.1641532182693481445e-10 ;  /* 0x2f00000067a07423 */ /* 0x000fe20000010064 */
[C---:B-----5:R-:W-:Y:S01]  /*ad70*/  SHF.L.U32 R103, R124.reuse, 0x10, RZ ;  /* 0x000000107c677819 */ /* 0x060fe200000006ff */
[----:B------:R-:W2:Y:S01]  /*ad80*/  LDC R102, c[0x0][0x408] ;  /* 0x00010200ff667b82 */ /* 0x000ea20000000800 */
[----:B------:R-:W-:Y:S01]  /*ad90*/  PRMT R124, R124, 0x7632, R124 ;  /* 0x000076327c7c7816 */ /* 0x000fe2000000007c */
[----:B------:R-:W-:-:S02]  /*ada0*/  IMAD.MOV.U32 R163, RZ, RZ, 0x2 ;  /* 0x00000002ffa37424 */ /* 0x000fc400078e00ff */
[----:B------:R-:W-:Y:S01]  /*adb0*/  FMUL.FTZ R103, R103, R0 ;  /* 0x0000000067677220 */ /* 0x000fe20000410000 */
[----:B------:R-:W-:Y:S01]  /*adc0*/  IMAD.MOV.U32 R151, RZ, RZ, R150 ;  /* 0x000000ffff977224 */ /* 0x000fe200078e0096 */
[----:B-1----:R-:W-:Y:S02]  /*add0*/  FSETP.LE.FTZ.AND P1, PT, R160, R101, PT ;  /* 0x00000065a000720b */ /* 0x002fe40003f33000 */
[----:B--2---:R-:W-:-:S11]  /*ade0*/  FMUL.FTZ R103, R103, R102 ;  /* 0x0000006667677220 */ /* 0x004fd60000410000 */
        /* <DEDUP_REMOVED lines=10> */
.L_x_22073:
        /* <DEDUP_REMOVED lines=13> */
.L_x_22075:
[----:B------:R-:W-:Y:S05]  /*af60*/  BSYNC.RECONVERGENT B2 ;  /* 0x0000000000027941 */ /* 0x000fea0003800200 */
.L_x_22074:
[----:B------:R-:W-:Y:S01]  /*af70*/  IMAD.WIDE.U32 R152, R157, -0x326172a9, RZ ;  /* 0xcd9e8d579d987825 */ /* 0x000fe200078e00ff */
[----:B0-----:R-:W-:-:S03]  /*af80*/  LOP3.LUT R164, R149, R151, R3, 0x96, !PT ;  /* 0x0000009795a47212 */ /* 0x001fc600078e9603 */
        /* <DEDUP_REMOVED lines=58> */
.L_x_22072:
[----:B------:R-:W-:Y:S05]  /*b330*/  BSYNC.RECONVERGENT B1 ;  /* 0x0000000000017941 */ /* 0x000fea0003800200 */
.L_x_22071:
[----:B------:R-:W-:Y:S01]  /*b340*/  ISETP.NE.AND P1, PT, R163, 0x1, PT ;  /* 0x00000001a300780c */ /* 0x000fe20003f25270 */
[----:B------:R-:W-:Y:S01]  /*b350*/  BSSY.RECONVERGENT B1, `(.L_x_22076) ;  /* 0x000005c000017945 */ /* 0x000fe20003800200 */
[----:B------:R-:W-:Y:S01]  /*b360*/  I2FP.F32.U32 R151, R151 ;  /* 0x0000009700977245 */ /* 0x000fe20000201000 */
[----:B0-----:R-:W-:Y:S02]  /*b370*/  HFMA2 R164, -RZ, RZ, 0, 1.1920928955078125e-07 ;  /* 0x00000002ffa47431 */ /* 0x001fe400000001ff */
        /* <DEDUP_REMOVED lines=15> */
.L_x_22078:
        /* <DEDUP_REMOVED lines=13> */
.L_x_22080:
[----:B------:R-:W-:Y:S05]  /*b540*/  BSYNC.RECONVERGENT B2 ;  /* 0x0000000000027941 */ /* 0x000fea0003800200 */
.L_x_22079:
        /* <DEDUP_REMOVED lines=53> */
[----:B------:R-:W-:Y:S02]  /*b8a0*/  HFMA2 R164, -RZ, RZ, 0, 0 ;  /* 0x00000000ffa47431 */ /* 0x000fe400000001ff */
[----:B------:R-:W-:Y:S02]  /*b8b0*/  VIADD R153, R2, 0x8ff34781 ;  /* 0x8ff3478102997836 */ /* 0x000fe40000000000 */
[----:B------:R-:W-:-:S03]  /*b8c0*/  IMAD.WIDE.U32 R160, R160, -0x2daee0ad, RZ ;  /* 0xd2511f53a0a07825 */ /* 0x000fc600078e00ff */
[----:B------:R-:W-:Y:S02]  /*b8d0*/  LOP3.LUT R152, R153, R152, R151, 0x96, !PT ;  /* 0x0000009899987212 */ /* 0x000fe400078e9697 */
[----:B------:R-:W-:Y:S01]  /*b8e0*/  LOP3.LUT R153, R163, R166, R161, 0x96, !PT ;  /* 0x000000a6a3997212 */ /* 0x000fe200078e96a1 */
[----:B------:R-:W-:Y:S02]  /*b8f0*/  IMAD.MOV.U32 R161, RZ, RZ, R162 ;  /* 0x000000ffffa17224 */ /* 0x000fe400078e00a2 */
[----:B------:R-:W-:-:S07]  /*b900*/  IMAD.MOV.U32 R162, RZ, RZ, R160 ;  /* 0x000000ffffa27224 */ /* 0x000fce00078e00a0 */
.L_x_22077:
[----:B------:R-:W-:Y:S05]  /*b910*/  BSYNC.RECONVERGENT B1 ;  /* 0x0000000000017941 */ /* 0x000fea0003800200 */
.L_x_22076:
        /* <DEDUP_REMOVED lines=20> */
.L_x_22083:
        /* <DEDUP_REMOVED lines=13> */
.L_x_22085:
[----:B------:R-:W-:Y:S05]  /*bb30*/  BSYNC.RECONVERGENT B2 ;  /* 0x0000000000027941 */ /* 0x000fea0003800200 */
.L_x_22084:
        /* <DEDUP_REMOVED lines=60> */
.L_x_22082:
[----:B------:R-:W-:Y:S05]  /*bf00*/  BSYNC.RECONVERGENT B1 ;  /* 0x0000000000017941 */ /* 0x000fea0003800200 */
.L_x_22081:
        /* <DEDUP_REMOVED lines=19> */
.L_x_22088:
        /* <DEDUP_REMOVED lines=13> */
.L_x_22090:
[----:B------:R-:W-:Y:S05]  /*c110*/  BSYNC.RECONVERGENT B2 ;  /* 0x0000000000027941 */ /* 0x000fea0003800200 */
.L_x_22089:
        /* <DEDUP_REMOVED lines=60> */
.L_x_22087:
[----:B------:R-:W-:Y:S05]  /*c4e0*/  BSYNC.RECONVERGENT B1 ;  /* 0x0000000000017941 */ /* 0x000fea0003800200 */
.L_x_22086:
        /* <DEDUP_REMOVED lines=20> */
.L_x_22093:
        /* <DEDUP_REMOVED lines=13> */
.L_x_22095:
[----:B------:R-:W-:Y:S05]  /*c700*/  BSYNC.RECONVERGENT B2 ;  /* 0x0000000000027941 */ /* 0x000fea0003800200 */
.L_x_22094:
        /* <DEDUP_REMOVED lines=60> */
.L_x_22092:
[----:B------:R-:W-:Y:S05]  /*cad0*/  BSYNC.RECONVERGENT B1 ;  /* 0x0000000000017941 */ /* 0x000fea0003800200 */
.L_x_22091:
        /* <DEDUP_REMOVED lines=19> */
.L_x_22098:
        /* <DEDUP_REMOVED lines=13> */
.L_x_22100:
[----:B------:R-:W-:Y:S05]  /*cce0*/  BSYNC.RECONVERGENT B2 ;  /* 0x0000000000027941 */ /* 0x000fea0003800200 */
.L_x_22099:
        /* <DEDUP_REMOVED lines=60> */
.L_x_22097:
[----:B------:R-:W-:Y:S05]  /*d0b0*/  BSYNC.RECONVERGENT B1 ;  /* 0x0000000000017941 */ /* 0x000fea0003800200 */
.L_x_22096:
        /* <DEDUP_REMOVED lines=20> */
.L_x_22103:
        /* <DEDUP_REMOVED lines=15> */
.L_x_22105:
[----:B------:R-:W-:Y:S05]  /*d2f0*/  BSYNC.RECONVERGENT B2 ;  /* 0x0000000000027941 */ /* 0x000fea0003800200 */
.L_x_22104:
        /* <DEDUP_REMOVED lines=60> */
.L_x_22102:
[----:B------:R-:W-:Y:S05]  /*d6c0*/  BSYNC.RECONVERGENT B1 ;  /* 0x0000000000017941 */ /* 0x000fea0003800200 */
.L_x_22101:
        /* <DEDUP_REMOVED lines=16> */
.L_x_22065:
        /* <DEDUP_REMOVED lines=18> */
[----:B-1----:R-:W-:-:S03]  /*d8f0*/  IMAD.WIDE.U32 R166, R159, 0x8, R166 ;  /* 0x000000089fa67825 */ /* 0x002fc600078e00a6 */
[----:B------:R2:W-:Y:S01]  /*d900*/  STG.E.128 desc[UR6][R164.64+0x10], R124 ;  /* 0x0000107ca4007986 */ /* 0x0005e2000c101d06 */
[----:B------:R-:W-:-:S03]  /*d910*/  VIADD R159, R159, 0x20 ;  /* 0x000000209f9f7836 */ /* 0x000fc60000000000 */
[----:B------:R2:W-:Y:S04]  /*d920*/  STG.E.64 desc[UR6][R166.64], R170 ;  /* 0x000000aaa6007986 */ /* 0x0005e8000c101b06 */
.L_x_22023:
[----:B------:R-:W-:Y:S05]  /*d930*/  BSYNC.RECONVERGENT B0 ;  /* 0x0000000000007941 */ /* 0x000fea0003800200 */
.L_x_22022:
        /* <DEDUP_REMOVED lines=11> */
[----:B------:R-:W0:Y:S02]  /*d9f0*/  LDC.64 R104, c[0x0][0x3a0] ;  /* 0x0000e800ff687b82 */ /* 0x000e240000000a00 */
[----:B0-2---:R-:W-:-:S05]  /*da00*/  IMAD.WIDE.U32 R170, R159, 0x20, R104 ;  /* 0x000000209faa7825 */ /* 0x005fca00078e0068 */
        /* <DEDUP_REMOVED lines=18> */
.L_x_22111:
        /* <DEDUP_REMOVED lines=13> */
.L_x_22113:
[----:B------:R-:W-:Y:S05]  /*dc00*/  BSYNC.RECONVERGENT B2 ;  /* 0x0000000000027941 */ /* 0x000fea0003800200 */
.L_x_22112:
        /* <DEDUP_REMOVED lines=57> */
[----:B------:R-:W-:Y:S01]  /*dfa0*/  IMAD.MOV.U32 R172, RZ, RZ, RZ ;  /* 0x000000ffffac7224 */ /* 0x000fe200078e00ff */
[----:B------:R-:W-:-:S07]  /*dfb0*/  MOV R163, R160 ;  /* 0x000000a000a37202 */ /* 0x000fce0000000f00 */
.L_x_22110:
[----:B------:R-:W-:Y:S05]  /*dfc0*/  BSYNC.RECONVERGENT B1 ;  /* 0x0000000000017941 */ /* 0x000fea0003800200 */
.L_x_22109:
        /* <DEDUP_REMOVED lines=28> */
.L_x_22116:
        /* <DEDUP_REMOVED lines=13> */
.L_x_22118:
[----:B------:R-:W-:Y:S05]  /*e260*/  BSYNC.RECONVERGENT B2 ;  /* 0x0000000000027941 */ /* 0x000fea0003800200 */
.L_x_22117:
        /* <DEDUP_REMOVED lines=56> */
[----:B------:R-:W-:Y:S01]  /*e5f0*/  IMAD.MOV.U32 R151, RZ, RZ, R162 ;  /* 0x000000ffff977224 */ /* 0x000fe200078e00a2 */
[----:B------:R-:W-:Y:S01]  /*e600*/  LOP3.LUT R153, R173, R174, R171, 0x96, !PT ;  /* 0x000000aead997212 */ /* 0x000fe200078e96ab */
[----:B------:R-:W-:Y:S01]  /*e610*/  IMAD.MOV.U32 R171, RZ, RZ, RZ ;  /* 0x000000ffffab7224 */ /* 0x000fe200078e00ff */
[----:B------:R-:W-:-:S07]  /*e620*/  MOV R162, R170 ;  /* 0x000000aa00a27202 */ /* 0x000fce0000000f00 */
.L_x_22115:
[----:B------:R-:W-:Y:S05]  /*e630*/  BSYNC.RECONVERGENT B1 ;  /* 0x0000000000017941 */ /* 0x000fea0003800200 */
.L_x_22114:
        /* <DEDUP_REMOVED lines=22> */
.L_x_22121:
        /* <DEDUP_REMOVED lines=13> */
.L_x_22123:
[----:B------:R-:W-:Y:S05]  /*e870*/  BSYNC.RECONVERGENT B2 ;  /* 0x0000000000027941 */ /* 0x000fea0003800200 */
.L_x_22122:
[----:B------:R-:W-:Y:S01]  /*e880*/  IMAD.WIDE.U32 R152, R157, -0x326172a9, RZ ;  /* 0xcd9e8d579d987825 */ /* 0x000fe200078e00ff */
[----:B------:R-:W-:Y:S02]  /*e890*/  LOP3.LUT R172, R149, R151, R3, 0x96, !PT ;  /* 0x0000009795ac7212 */ /* 0x000fe400078e9603 */
[----:B------:R-:W-:Y:S02]  /*e8a0*/  IADD3 R151, PT, PT, R2, -0x61c88647, RZ ;  /* 0x9e3779b902977810 */ /* 0x000fe40007ffe0ff */
[----:B------:R-:W-:Y:S01]  /*e8b0*/  LOP3.LUT R170, R155, R153, R2, 0x96, !PT ;  /* 0x000000999baa7212 */ /* 0x000fe200078e9602 */
[----:B------:R-:W-:Y:S01]  /*e8c0*/  IMAD.WIDE.U32 R172, R172, -0x326172a9, RZ ;  /* 0xcd9e8d57acac7825 */ /* 0x000fe200078e00ff */
[----:B------:R-:W-:-:S03]  /*e8d0*/  MOV R128, R162 ;  /* 0x000000a200807202 */ /* 0x000fc60000000f00 */
        /* <DEDUP_REMOVED lines=42> */
[C---:B------:R-:W-:Y:S01]  /*eb80*/  IADD3 R171, PT, PT, R3.reuse, -0x24c28bd8, RZ ;  /* 0xdb3d742803ab7810 */ /* 0x040fe20007ffe0ff */
[----:B------:R-:W-:Y:S02]  /*eb90*/  VIADD R173, R3, 0x96a522ad ;  /* 0x96a522ad03ad7836 */ /* 0x000fe40000000000 */
[----:B------:R-:W-:Y:S01]  /*eba0*/  IMAD.WIDE.U32 R152, R153, -0x326172a9, RZ ;  /* 0xcd9e8d5799987825 */ /* 0x000fe200078e00ff */
[----:B------:R-:W-:-:S04]  /*ebb0*/  LOP3.LUT R171, R171, R170, R175, 0x96, !PT ;  /* 0x000000aaabab7212 */ /* 0x000fc800078e96af */
        /* <DEDUP_REMOVED lines=8> */
.L_x_22120:
[----:B------:R-:W-:Y:S05]  /*ec40*/  BSYNC.RECONVERGENT B1 ;  /* 0x0000000000017941 */ /* 0x000fea0003800200 */
.L_x_22119:
        /* <DEDUP_REMOVED lines=23> */
.L_x_22126:
        /* <DEDUP_REMOVED lines=13> */
.L_x_22128:
[----:B------:R-:W-:Y:S05]  /*ee90*/  BSYNC.RECONVERGENT B2 ;  /* 0x0000000000027941 */ /* 0x000fea0003800200 */
.L_x_22127:
        /* <DEDUP_REMOVED lines=61> */
.L_x_22125:
[----:B------:R-:W-:Y:S05]  /*f270*/  BSYNC.RECONVERGENT B1 ;  /* 0x0000000000017941 */ /* 0x000fea0003800200 */
.L_x_22124:
        /* <DEDUP_REMOVED lines=22> */
.L_x_22131:
        /* <DEDUP_REMOVED lines=13> */
.L_x_22133:
[----:B------:R-:W-:Y:S05]  /*f4b0*/  BSYNC.RECONVERGENT B2 ;  /* 0x0000000000027941 */ /* 0x000fea0003800200 */
.L_x_22132:
        /* <DEDUP_REMOVED lines=61> */
.L_x_22130:
[----:B------:R-:W-:Y:S05]  /*f890*/  BSYNC.RECONVERGENT B1 ;  /* 0x0000000000017941 */ /* 0x000fea0003800200 */
.L_x_22129:
        /* <DEDUP_REMOVED lines=23> */
.L_x_22136:
        /* <DEDUP_REMOVED lines=13> */
.L_x_22138:
[----:B------:R-:W-:Y:S05]  /*fae0*/  BSYNC.RECONVERGENT B2 ;  /* 0x0000000000027941 */ /* 0x000fea0003800200 */
.L_x_22137:
        /* <DEDUP_REMOVED lines=57> */
[----:B------:R-:W-:Y:S01]  /*fe80*/  IMAD.MOV.U32 R129, RZ, RZ, R162 ;  /* 0x000000ffff817224 */ /* 0x000fe200078e00a2 */
[----:B------:R-:W-:Y:S01]  /*fe90*/  MOV R162, R170 ;  /* 0x000000aa00a27202 */ /* 0x000fe20000000f00 */
[----:B------:R-:W-:-:S07]  /*fea0*/  IMAD.MOV.U32 R170, RZ, RZ, RZ ;  /* 0x000000ffffaa7224 */ /* 0x000fce00078e00ff */
.L_x_22135:
[----:B------:R-:W-:Y:S05]  /*feb0*/  BSYNC.RECONVERGENT B1 ;  /* 0x0000000000017941 */ /* 0x000fea0003800200 */
.L_x_22134:
        /* <DEDUP_REMOVED lines=22> */
.L_x_22141:
        /* <DEDUP_REMOVED lines=13> */
.L_x_22143:
[----:B------:R-:W-:Y:S05]  /*100f0*/  BSYNC.RECONVERGENT B2 ;  /* 0x0000000000027941 */ /* 0x000fea0003800200 */
.L_x_22142:
        /* <DEDUP_REMOVED lines=57> */
[----:B------:R-:W-:Y:S02]  /*10490*/  IMAD.MOV.U32 R162, RZ, RZ, R164 ;  /* 0x000000ffffa27224 */ /* 0x000fe400078e00a4 */
[----:B------:R-:W-:Y:S01]  /*104a0*/  HFMA2 R164, -RZ, RZ, 0, 0 ;  /* 0x00000000ffa47431 */ /* 0x000fe200000001ff */
[----:B------:R-:W-:-:S07]  /*104b0*/  LOP3.LUT R153, R171, R172, R165, 0x96, !PT ;  /* 0x000000acab997212 */ /* 0x000fce00078e96a5 */
.L_x_22140:
[----:B------:R-:W-:Y:S05]  /*104c0*/  BSYNC.RECONVERGENT B1 ;  /* 0x0000000000017941 */ /* 0x000fea0003800200 */
.L_x_22139:
        /* <DEDUP_REMOVED lines=23> */
.L_x_22146:
        /* <DEDUP_REMOVED lines=15> */
.L_x_22148:
[----:B------:R-:W-:Y:S05]  /*10730*/  BSYNC.RECONVERGENT B2 ;  /* 0x0000000000027941 */ /* 0x000fea0003800200 */
.L_x_22147:
        /* <DEDUP_REMOVED lines=56> */
[----:B------:R-:W-:Y:S01]  /*10ac0*/  IMAD.MOV.U32 R151, RZ, RZ, RZ ;  /* 0x000000ffff977224 */ /* 0x000fe200078e00ff */
[----:B------:R-:W-:Y:S01]  /*10ad0*/  LOP3.LUT R153, R171, R172, R165, 0x96, !PT ;  /* 0x000000acab997212 */ /* 0x000fe200078e96a5 */
[----:B------:R-:W-:Y:S01]  /*10ae0*/  IMAD.MOV.U32 R165, RZ, RZ, R162 ;  /* 0x000000ffffa57224 */ /* 0x000fe200078e00a2 */
[----:B------:R-:W-:-:S07]  /*10af0*/  MOV R162, R164 ;  /* 0x000000a400a27202 */ /* 0x000fce0000000f00 */
.L_x_22145:
[----:B------:R-:W-:Y:S05]  /*10b00*/  BSYNC.RECONVERGENT B1 ;  /* 0x0000000000017941 */ /* 0x000fea0003800200 */
.L_x_22144:
        /* <DEDUP_REMOVED lines=10> */
.L_x_22108:
        /* <DEDUP_REMOVED lines=16> */
.L_x_22152:
        /* <DEDUP_REMOVED lines=13> */
.L_x_22154:
[----:B------:R-:W-:Y:S05]  /*10d80*/  BSYNC.RECONVERGENT B2 ;  /* 0x0000000000027941 */ /* 0x000fea0003800200 */
.L_x_22153:
        /* <DEDUP_REMOVED lines=58> */
[----:B------:R-:W-:-:S07]  /*11130*/  IMAD.MOV.U32 R104, RZ, RZ, R160 ;  /* 0x000000ffff687224 */ /* 0x000fce00078e00a0 */
.L_x_22151:
[----:B------:R-:W-:Y:S05]  /*11140*/  BSYNC.RECONVERGENT B1 ;  /* 0x0000000000017941 */ /* 0x000fea0003800200 */
.L_x_22150:
        /* <DEDUP_REMOVED lines=8> */
[----:B------:R-:W3:Y:S01]  /*111d0*/  LDC R106, c[0x0][0x408] ;  /* 0x00010200ff6a7b82 */ /* 0x000ee20000000800 */
[----:B------:R-:W-:Y:S01]  /*111e0*/  PRMT R128, R128, 0x7632, R128 ;  /* 0x0000763280807816 */ /* 0x000fe20000000080 */
[----:B------:R-:W-:Y:S01]  /*111f0*/  IMAD.MOV.U32 R163, RZ, RZ, 0x2 ;  /* 0x00000002ffa37424 */ /* 0x000fe200078e00ff */
[----:B------:R-:W-:Y:S01]  /*11200*/  MOV R151, R150 ;  /* 0x0000009600977202 */ /* 0x000fe20000000f00 */
[----:B------:R-:W-:Y:S01]  /*11210*/  FMUL.FTZ R107, R107, R0 ;  /* 0x000000006b6b7220 */ /* 0x000fe20000410000 */
[----:B-1----:R-:W-:-:S03]  /*11220*/  FSETP.LE.FTZ.AND P1, PT, R160, R105, PT ;  /* 0x00000069a000720b */ /* 0x002fc60003f33000 */
[----:B---3--:R-:W-:-:S10]  /*11230*/  FMUL.FTZ R107, R107, R106 ;  /* 0x0000006a6b6b7220 */ /* 0x008fd40000410000 */
        /* <DEDUP_REMOVED lines=10> */
.L_x_22157:
        /* <DEDUP_REMOVED lines=13> */
.L_x_22159:
[----:B------:R-:W-:Y:S05]  /*113b0*/  BSYNC.RECONVERGENT B2 ;  /* 0x0000000000027941 */ /* 0x000fea0003800200 */
.L_x_22158:
[----:B------:R-:W-:Y:S01]  /*113c0*/  IMAD.WIDE.U32 R152, R157, -0x326172a9, RZ ;  /* 0xcd9e8d579d987825 */ /* 0x000fe200078e00ff */
[----:B0-2---:R-:W-:Y:S02]  /*113d0*/  LOP3.LUT R164, R149, R151, R3, 0x96, !PT ;  /* 0x0000009795a47212 */ /* 0x005fe400078e9603 */
        /* <DEDUP_REMOVED lines=57> */
[----:B------:R-:W-:-:S07]  /*11770*/  HFMA2 R163, -RZ, RZ, 0, 0 ;  /* 0x00000000ffa37431 */ /* 0x000fce00000001ff */
.L_x_22156:
[----:B------:R-:W-:Y:S05]  /*11780*/  BSYNC.RECONVERGENT B1 ;  /* 0x0000000000017941 */ /* 0x000fea0003800200 */
.L_x_22155:
[----:B------:R-:W-:Y:S01]  /*11790*/  ISETP.NE.AND P1, PT, R163, 0x1, PT ;  /* 0x00000001a300780c */ /* 0x000fe20003f25270 */
[----:B------:R-:W-:Y:S01]  /*117a0*/  BSSY.RECONVERGENT B1, `(.L_x_22160) ;  /* 0x000005c000017945 */ /* 0x000fe20003800200 */
[----:B------:R-:W-:Y:S01]  /*117b0*/  I2FP.F32.U32 R151, R151 ;  /* 0x0000009700977245 */ /* 0x000fe20000201000 */
[----:B------:R-:W-:Y:S01]  /*117c0*/  IMAD.MOV.U32 R161, RZ, RZ, R150 ;  /* 0x000000ffffa17224 */ /* 0x000fe200078e0096 */
[----:B0-2---:R-:W-:-:S03]  /*117d0*/  MOV R164, 0x2 ;  /* 0x0000000200a47802 */ /* 0x005fc60000000f00 */
        /* <DEDUP_REMOVED lines=14> */
.L_x_22162:
        /* <DEDUP_REMOVED lines=13> */
.L_x_22164:
[----:B------:R-:W-:Y:S05]  /*11990*/  BSYNC.RECONVERGENT B2 ;  /* 0x0000000000027941 */ /* 0x000fea0003800200 */
.L_x_22163:
        /* <DEDUP_REMOVED lines=41> */
[C---:B------:R-:W-:Y:S02]  /*11c30*/  IADD3 R153, PT, PT, R3.reuse, 0x1fd5c5a3, RZ ;  /* 0x1fd5c5a303997810 */ /* 0x040fe40007ffe0ff */
[----:B------:R-:W-:Y:S01]  /*11c40*/  IADD3 R163, PT, PT, R3, -0x695add53, RZ ;  /* 0x96a522ad03a37810 */ /* 0x000fe20007ffe0ff */
        /* <DEDUP_REMOVED lines=17> */
.L_x_22161:
[----:B------:R-:W-:Y:S05]  /*11d60*/  BSYNC.RECONVERGENT B1 ;  /* 0x0000000000017941 */ /* 0x000fea0003800200 */
.L_x_22160:
        /* <DEDUP_REMOVED lines=20> */
.L_x_22167:
        /* <DEDUP_REMOVED lines=13> */
.L_x_22169:
[----:B------:R-:W-:Y:S05]  /*11f80*/  BSYNC.RECONVERGENT B2 ;  /* 0x0000000000027941 */ /* 0x000fea0003800200 */
.L_x_22168:
        /* <DEDUP_REMOVED lines=60> */
.L_x_22166:
[----:B------:R-:W-:Y:S05]  /*12350*/  BSYNC.RECONVERGENT B1 ;  /* 0x0000000000017941 */ /* 0x000fea0003800200 */
.L_x_22165:
        /* <DEDUP_REMOVED lines=19> */
.L_x_22172:
        /* <DEDUP_REMOVED lines=13> */
.L_x_22174:
[----:B------:R-:W-:Y:S05]  /*12560*/  BSYNC.RECONVERGENT B2 ;  /* 0x0000000000027941 */ /* 0x000fea0003800200 */
.L_x_22173:
        /* <DEDUP_REMOVED lines=58> */
[----:B------:R-:W-:Y:S01]  /*12910*/  IMAD.MOV.U32 R165, RZ, RZ, RZ ;  /* 0x000000ffffa57224 */ /* 0x000fe200078e00ff */
[----:B------:R-:W-:-:S07]  /*12920*/  MOV R162, R164 ;  /* 0x000000a400a27202 */ /* 0x000fce0000000f00 */
.L_x_22171:
[----:B------:R-:W-:Y:S05]  /*12930*/  BSYNC.RECONVERGENT B1 ;  /* 0x0000000000017941 */ /* 0x000fea0003800200 */
.L_x_22170:
[----:B------:R-:W-:Y:S01]  /*12940*/  ISETP.NE.AND P4, PT, R165, 0x1, PT ;  /* 0x00000001a500780c */ /* 0x000fe20003f85270 */
[----:B------:R-:W-:Y:S01]  /*12950*/  BSSY.RECONVERGENT B1, `(.L_x_22175) ;  /* 0x000005d000017945 */ /* 0x000fe20003800200 */
[----:B------:R-:W-:Y:S01]  /*12960*/  I2FP.F32.U32 R151, R151 ;  /* 0x0000009700977245 */ /* 0x000fe20000201000 */
[----:B------:R-:W-:Y:S01]  /*12970*/  IMAD.MOV.U32 R166, RZ, RZ, 0x2 ;  /* 0x00000002ffa67424 */ /* 0x000fe200078e00ff */
[----:B------:R-:W-:-:S03]  /*12980*/  SHF.L.U32 R161, R130, 0x10, RZ ;  /* 0x0000001082a17819 */ /* 0x000fc600000006ff */
[----:B------:R-:W-:Y:S01]  /*12990*/  FFMA.FTZ R164, R151, R104, 1.1641532182693481445e-10 ;  /* 0x2f00000097a47423 */ /* 0x000fe20000010068 */
[----:B------:R-:W-:Y:S01]  /*129a0*/  MOV R151, R150 ;  /* 0x0000009600977202 */ /* 0x000fe20000000f00 */
[----:B------:R-:W-:Y:S01]  /*129b0*/  FMUL.FTZ R163, R161, R0 ;  /* 0x00000000a1a37220 */ /* 0x000fe20000410000 */
[----:B------:R-:W-:Y:S02]  /*129c0*/  PRMT R161, R130, 0x7632, R161 ;  /* 0x0000763282a17816 */ /* 0x000fe400000000a1 */
        /* <DEDUP_REMOVED lines=11> */
.L_x_22177:
        /* <DEDUP_REMOVED lines=13> */
.L_x_22179:
[----:B------:R-:W-:Y:S05]  /*12b50*/  BSYNC.RECONVERGENT B2 ;  /* 0x0000000000027941 */ /* 0x000fea0003800200 */
.L_x_22178:
[----:B------:R-:W-:Y:S01]  /*12b60*/  IMAD.WIDE.U32 R152, R157, -0x326172a9, RZ ;  /* 0xcd9e8d579d987825 */ /* 0x000fe200078e00ff */
[----:B------:R-:W-:Y:S02]  /*12b70*/  LOP3.LUT R166, R149, R151, R3, 0x96, !PT ;  /* 0x0000009795a67212 */ /* 0x000fe400078e9603 */
[C---:B------:R-:W-:Y:S01]  /*12b80*/  IADD3 R151, PT, PT, R2.reuse, -0x61c88647, RZ ;  /* 0x9e3779b902977810 */ /* 0x040fe20007ffe0ff */
        /* <DEDUP_REMOVED lines=47> */
[----:B------:R-:W-:-:S05]  /*12e80*/  IMAD.WIDE.U32 R152, R153, -0x326172a9, RZ ;  /* 0xcd9e8d5799987825 */ /* 0x000fca00078e00ff */
        /* <DEDUP_REMOVED lines=8> */
[----:B------:R-:W-:-:S07]  /*12f10*/  LOP3.LUT R153, R163, R170, R165, 0x96, !PT ;  /* 0x000000aaa3997212 */ /* 0x000fce00078e96a5 */
.L_x_22176:
[----:B------:R-:W-:Y:S05]  /*12f20*/  BSYNC.RECONVERGENT B1 ;  /* 0x0000000000017941 */ /* 0x000fea0003800200 */
.L_x_22175:
        /* <DEDUP_REMOVED lines=19> */
.L_x_22182:
        /* <DEDUP_REMOVED lines=13> */
.L_x_22184:
[----:B------:R-:W-:Y:S05]  /*13130*/  BSYNC.RECONVERGENT B2 ;  /* 0x0000000000027941 */ /* 0x000fea0003800200 */
.L_x_22183:
        /* <DEDUP_REMOVED lines=56> */
[----:B------:R-:W-:Y:S01]  /*134c0*/  LOP3.LUT R152, R153, R152, R151, 0x96, !PT ;  /* 0x0000009899987212 */ /* 0x000fe200078e9697 */
[----:B------:R-:W-:Y:S01]  /*134d0*/  IMAD.MOV.U32 R151, RZ, RZ, R162 ;  /* 0x000000ffff977224 */ /* 0x000fe200078e00a2 */
[----:B------:R-:W-:Y:S02]  /*134e0*/  LOP3.LUT R153, R163, R170, R165, 0x96, !PT ;  /* 0x000000aaa3997212 */ /* 0x000fe400078e96a5 */
[----:B------:R-:W-:-:S07]  /*134f0*/  MOV R162, R164 ;  /* 0x000000a400a27202 */ /* 0x000fce0000000f00 */
.L_x_22181:
[----:B------:R-:W-:Y:S05]  /*13500*/  BSYNC.RECONVERGENT B1 ;  /* 0x0000000000017941 */ /* 0x000fea0003800200 */
.L_x_22180:
        /* <DEDUP_REMOVED lines=20> */
.L_x_22187:
        /* <DEDUP_REMOVED lines=15> */
.L_x_22189:
[----:B------:R-:W-:Y:S05]  /*13740*/  BSYNC.RECONVERGENT B2 ;  /* 0x0000000000027941 */ /* 0x000fea0003800200 */
.L_x_22188:
        /* <DEDUP_REMOVED lines=57> */
[----:B------:R-:W-:Y:S02]  /*13ae0*/  LOP3.LUT R153, R167, R170, R165, 0x96, !PT ;  /* 0x000000aaa7997212 */ /* 0x000fe400078e96a5 */
[----:B------:R-:W-:Y:S01]  /*13af0*/  MOV R165, R162 ;  /* 0x000000a200a57202 */ /* 0x000fe20000000f00 */
[----:B------:R-:W-:-:S07]  /*13b00*/  IMAD.MOV.U32 R162, RZ, RZ, R164 ;  /* 0x000000ffffa27224 */ /* 0x000fce00078e00a4 */
.L_x_22186:
[----:B------:R-:W-:Y:S05]  /*13b10*/  BSYNC.RECONVERGENT B1 ;  /* 0x0000000000017941 */ /* 0x000fea0003800200 */
.L_x_22185:
        /* <DEDUP_REMOVED lines=16> */
.L_x_22149:
        /* <DEDUP_REMOVED lines=22> */
.L_x_22107:
[----:B------:R-:W-:Y:S05]  /*13d80*/  BSYNC.RECONVERGENT B0 ;  /* 0x0000000000007941 */ /* 0x000fea0003800200 */
.L_x_22106:
        /* <DEDUP_REMOVED lines=12> */
[----:B0-23--:R-:W-:-:S05]  /*13e50*/  IMAD.WIDE.U32 R170, R159, 0x20, R108 ;  /* 0x000000209faa7825 */ /* 0x00dfca00078e006c */
        /* <DEDUP_REMOVED lines=18> */
.L_x_22195:
        /* <DEDUP_REMOVED lines=13> */
.L_x_22197:
[----:B------:R-:W-:Y:S05]  /*14050*/  BSYNC.RECONVERGENT B2 ;  /* 0x0000000000027941 */ /* 0x000fea0003800200 */
.L_x_22196:
        /* <DEDUP_REMOVED lines=59> */
.L_x_22194:
[----:B------:R-:W-:Y:S05]  /*14410*/  BSYNC.RECONVERGENT B1 ;  /* 0x0000000000017941 */ /* 0x000fea0003800200 */
.L_x_22193:
        /* <DEDUP_REMOVED lines=28> */
.L_x_22200:
        /* <DEDUP_REMOVED lines=13> */
.L_x_22202:
[----:B------:R-:W-:Y:S05]  /*146b0*/  BSYNC.RECONVERGENT B2 ;  /* 0x0000000000027941 */ /* 0x000fea0003800200 */
.L_x_22201:
        /* <DEDUP_REMOVED lines=60> */
.L_x_22199:
[----:B------:R-:W-:Y:S05]  /*14a80*/  BSYNC.RECONVERGENT B1 ;  /* 0x0000000000017941 */ /* 0x000fea0003800200 */
.L_x_22198:
        /* <DEDUP_REMOVED lines=22> */
.L_x_22205:
        /* <DEDUP_REMOVED lines=13> */
.L_x_22207:
[----:B------:R-:W-:Y:S05]  /*14cc0*/  BSYNC.RECONVERGENT B2 ;  /* 0x0000000000027941 */ /* 0x000fea0003800200 */
.L_x_22206:
        /* <DEDUP_REMOVED lines=60> */
.L_x_22204:
[----:B------:R-:W-:Y:S05]  /*15090*/  BSYNC.RECONVERGENT B1 ;  /* 0x0000000000017941 */ /* 0x000fea0003800200 */
.L_x_22203:
        /* <DEDUP_REMOVED lines=23> */
.L_x_22210:
        /* <DEDUP_REMOVED lines=13> */
.L_x_22212:
[----:B------:R-:W-:Y:S05]  /*152e0*/  BSYNC.RECONVERGENT B2 ;  /* 0x0000000000027941 */ /* 0x000fea0003800200 */
.L_x_22211:
        /* <DEDUP_REMOVED lines=61> */
.L_x_22209:
[----:B------:R-:W-:Y:S05]  /*156c0*/  BSYNC.RECONVERGENT B1 ;  /* 0x0000000000017941 */ /* 0x000fea0003800200 */
.L_x_22208:
        /* <DEDUP_REMOVED lines=22> */
.L_x_22215:
        /* <DEDUP_REMOVED lines=13> */
.L_x_22217:
[----:B------:R-:W-:Y:S05]  /*15900*/  BSYNC.RECONVERGENT B2 ;  /* 0x0000000000027941 */ /* 0x000fea0003800200 */
.L_x_22216:
        /* <DEDUP_REMOVED lines=61> */
.L_x_22214:
[----:B------:R-:W-:Y:S05]  /*15ce0*/  BSYNC.RECONVERGENT B1 ;  /* 0x0000000000017941 */ /* 0x000fea0003800200 */
.L_x_22213:
        /* <DEDUP_REMOVED lines=23> */
.L_x_22220:
        /* <DEDUP_REMOVED lines=13> */
.L_x_22222:
[----:B------:R-:W-:Y:S05]  /*15f30*/  BSYNC.RECONVERGENT B2 ;  /* 0x0000000000027941 */ /* 0x000fea0003800200 */
.L_x_22221:
        /* <DEDUP_REMOVED lines=60> */
.L_x_22219:
[----:B------:R-:W-:Y:S05]  /*16300*/  BSYNC.RECONVERGENT B1 ;  /* 0x0000000000017941 */ /* 0x000fea0003800200 */
.L_x_22218:
        /* <DEDUP_REMOVED lines=22> */
.L_x_22225:
        /* <DEDUP_REMOVED lines=13> */
.L_x_22227:
[----:B------:R-:W-:Y:S05]  /*16540*/  BSYNC.RECONVERGENT B2 ;  /* 0x0000000000027941 */ /* 0x000fea0003800200 */
.L_x_22226:
        /* <DEDUP_REMOVED lines=60> */
.L_x_22224:
[----:B------:R-:W-:Y:S05]  /*16910*/  BSYNC.RECONVERGENT B1 ;  /* 0x0000000000017941 */ /* 0x000fea0003800200 */
.L_x_22223:
        /* <DEDUP_REMOVED lines=23> */
.L_x_22230:
        /* <DEDUP_REMOVED lines=15> */
.L_x_22232:
[----:B------:R-:W-:Y:S05]  /*16b80*/  BSYNC.RECONVERGENT B2 ;  /* 0x0000000000027941 */ /* 0x000fea0003800200 */
.L_x_22231:
        /* <DEDUP_REMOVED lines=60> */
.L_x_22229:
[----:B------:R-:W-:Y:S05]  /*16f50*/  BSYNC.RECONVERGENT B1 ;  /* 0x0000000000017941 */ /* 0x000fea0003800200 */
.L_x_22228:
        /* <DEDUP_REMOVED lines=10> */
.L_x_22192:
        /* <DEDUP_REMOVED lines=16> */
.L_x_22236:
        /* <DEDUP_REMOVED lines=13> */
.L_x_22238:
[----:B------:R-:W-:Y:S05]  /*171d0*/  BSYNC.RECONVERGENT B2 ;  /* 0x0000000000027941 */ /* 0x000fea0003800200 */
.L_x_22237:
        /* <DEDUP_REMOVED lines=59> */
.L_x_22235:
[----:B------:R-:W-:Y:S05]  /*17590*/  BSYNC.RECONVERGENT B1 ;  /* 0x0000000000017941 */ /* 0x000fea0003800200 */
.L_x_22234:
        /* <DEDUP_REMOVED lines=8> */
[----:B------:R-:W4:Y:S01]  /*17620*/  LDC R110, c[0x0][0x408] ;  /* 0x00010200ff6e7b82 */ /* 0x000f220000000800 */
[----:B------:R-:W-:Y:S02]  /*17630*/  PRMT R132, R132, 0x7632, R132 ;  /* 0x0000763284847816 */ /* 0x000fe40000000084 */
[----:B------:R-:W-:Y:S01]  /*17640*/  MOV R151, R150 ;  /* 0x0000009600977202 */ /* 0x000fe20000000f00 */
[----:B------:R-:W-:Y:S01]  /*17650*/  FMUL.FTZ R111, R111, R0 ;  /* 0x000000006f6f7220 */ /* 0x000fe20000410000 */
[----:B-1----:R-:W-:Y:S01]  /*17660*/  FSETP.LE.FTZ.AND P1, PT, R160, R109, PT ;  /* 0x0000006da000720b */ /* 0x002fe20003f33000 */
[----:B------:R-:W-:-:S02]  /*17670*/  IMAD.MOV.U32 R160, RZ, RZ, 0x2 ;  /* 0x00000002ffa07424 */ /* 0x000fc400078e00ff */
[----:B----4-:R-:W-:-:S10]  /*17680*/  FMUL.FTZ R111, R111, R110 ;  /* 0x0000006e6f6f7220 */ /* 0x010fd40000410000 */
        /* <DEDUP_REMOVED lines=10> */
.L_x_22241:
        /* <DEDUP_REMOVED lines=13> */
.L_x_22243:
[----:B------:R-:W-:Y:S05]  /*17800*/  BSYNC.RECONVERGENT B2 ;  /* 0x0000000000027941 */ /* 0x000fea0003800200 */
.L_x_22242:
[----:B------:R-:W-:Y:S01]  /*17810*/  IMAD.WIDE.U32 R152, R157, -0x326172a9, RZ ;  /* 0xcd9e8d579d987825 */ /* 0x000fe200078e00ff */
[----:B0-23--:R-:W-:Y:S02]  /*17820*/  LOP3.LUT R164, R149, R151, R3, 0x96, !PT ;  /* 0x0000009795a47212 */ /* 0x00dfe400078e9603 */
        /* <DEDUP_REMOVED lines=58> */
.L_x_22240:
[----:B------:R-:W-:Y:S05]  /*17bd0*/  BSYNC.RECONVERGENT B1 ;  /* 0x0000000000017941 */ /* 0x000fea0003800200 */
.L_x_22239:
[----:B------:R-:W-:Y:S01]  /*17be0*/  ISETP.NE.AND P1, PT, R160, 0x1, PT ;  /* 0x00000001a000780c */ /* 0x000fe20003f25270 */
[----:B------:R-:W-:Y:S01]  /*17bf0*/  IMAD.U32 R161, R132, 0x10000, RZ ;  /* 0x0001000084a17824 */ /* 0x000fe200078e00ff */
[----:B------:R-:W-:Y:S01]  /*17c00*/  I2FP.F32.U32 R151, R151 ;  /* 0x0000009700977245 */ /* 0x000fe20000201000 */
[----:B------:R-:W-:Y:S01]  /*17c10*/  BSSY.RECONVERGENT B1, `(.L_x_22244) ;  /* 0x000005a000017945 */ /* 0x000fe20003800200 */
[----:B0-23--:R-:W-:Y:S01]  /*17c20*/  MOV R164, 0x2 ;  /* 0x0000000200a47802 */ /* 0x00dfe20000000f00 */
[----:B------:R-:W-:Y:S02]  /*17c30*/  FMUL.FTZ R161, R161, R0 ;  /* 0x00000000a1a17220 */ /* 0x000fe40000410000 */
        /* <DEDUP_REMOVED lines=13> */
.L_x_22246:
        /* <DEDUP_REMOVED lines=13> */
.L_x_22248:
[----:B------:R-:W-:Y:S05]  /*17de0*/  BSYNC.RECONVERGENT B2 ;  /* 0x0000000000027941 */ /* 0x000fea0003800200 */
.L_x_22247:
        /* <DEDUP_REMOVED lines=60> */
.L_x_22245:
[----:B------:R-:W-:Y:S05]  /*181b0*/  BSYNC.RECONVERGENT B1 ;  /* 0x0000000000017941 */ /* 0x000fea0003800200 */
.L_x_22244:
        /* <DEDUP_REMOVED lines=20> */
.L_x_22251:
        /* <DEDUP_REMOVED lines=13> */
.L_x_22253:
[----:B------:R-:W-:Y:S05]  /*183d0*/  BSYNC.RECONVERGENT B2 ;  /* 0x0000000000027941 */ /* 0x000fea0003800200 */
.L_x_22252:
        /* <DEDUP_REMOVED lines=60> */
.L_x_22250:
[----:B------:R-:W-:Y:S05]  /*187a0*/  BSYNC.RECONVERGENT B1 ;  /* 0x0000000000017941 */ /* 0x000fea0003800200 */
.L_x_22249:
        /* <DEDUP_REMOVED lines=19> */
.L_x_22256:
        /* <DEDUP_REMOVED lines=13> */
.L_x_22258:
[----:B------:R-:W-:Y:S05]  /*189b0*/  BSYNC.RECONVERGENT B2 ;  /* 0x0000000000027941 */ /* 0x000fea0003800200 */
.L_x_22257:
        /* <DEDUP_REMOVED lines=60> */
.L_x_22255:
[----:B------:R-:W-:Y:S05]  /*18d80*/  BSYNC.RECONVERGENT B1 ;  /* 0x0000000000017941 */ /* 0x000fea0003800200 */
.L_x_22254:
        /* <DEDUP_REMOVED lines=20> */
.L_x_22261:
        /* <DEDUP_REMOVED lines=13> */
.L_x_22263:
[----:B------:R-:W-:Y:S05]  /*18fa0*/  BSYNC.RECONVERGENT B2 ;  /* 0x0000000000027941 */ /* 0x000fea0003800200 */
.L_x_22262:
        /* <DEDUP_REMOVED lines=60> */
.L_x_22260:
[----:B------:R-:W-:Y:S05]  /*19370*/  BSYNC.RECONVERGENT B1 ;  /* 0x0000000000017941 */ /* 0x000fea0003800200 */
.L_x_22259:
        /* <DEDUP_REMOVED lines=19> */
.L_x_22266:
        /* <DEDUP_REMOVED lines=13> */
.L_x_22268:
[----:B------:R-:W-:Y:S05]  /*19580*/  BSYNC.RECONVERGENT B2 ;  /* 0x0000000000027941 */ /* 0x000fea0003800200 */
.L_x_22267:
        /* <DEDUP_REMOVED lines=60> */
.L_x_22265:
[----:B------:R-:W-:Y:S05]  /*19950*/  BSYNC.RECONVERGENT B1 ;  /* 0x0000000000017941 */ /* 0x000fea0003800200 */
.L_x_22264:
        /* <DEDUP_REMOVED lines=20> */
.L_x_22271:
        /* <DEDUP_REMOVED lines=15> */
.L_x_22273:
[----:B------:R-:W-:Y:S05]  /*19b90*/  BSYNC.RECONVERGENT B2 ;  /* 0x0000000000027941 */ /* 0x000fea0003800200 */
.L_x_22272:
        /* <DEDUP_REMOVED lines=60> */
.L_x_22270:
[----:B------:R-:W-:Y:S05]  /*19f60*/  BSYNC.RECONVERGENT B1 ;  /* 0x0000000000017941 */ /* 0x000fea0003800200 */
.L_x_22269:
        /* <DEDUP_REMOVED lines=16> */
.L_x_22233:
        /* <DEDUP_REMOVED lines=22> */
.L_x_22191:
[----:B------:R-:W-:Y:S05]  /*1a1d0*/  BSYNC.RECONVERGENT B0 ;  /* 0x0000000000007941 */ /* 0x000fea0003800200 */
.L_x_22190:
        /* <DEDUP_REMOVED lines=12> */
[----:B0-234-:R-:W-:-:S05]  /*1a2a0*/  IMAD.WIDE.U32 R170, R159, 0x20, R112 ;  /* 0x000000209faa7825 */ /* 0x01dfca00078e0070 */
        /* <DEDUP_REMOVED lines=18> */
.L_x_22279:
        /* <DEDUP_REMOVED lines=13> */
.L_x_22281:
[----:B------:R-:W-:Y:S05]  /*1a4a0*/  BSYNC.RECONVERGENT B2 ;  /* 0x0000000000027941 */ /* 0x000fea0003800200 */
.L_x_22280:
        /* <DEDUP_REMOVED lines=59> */
.L_x_22278:
[----:B------:R-:W-:Y:S05]  /*1a860*/  BSYNC.RECONVERGENT B1 ;  /* 0x0000000000017941 */ /* 0x000fea0003800200 */
.L_x_22277:
        /* <DEDUP_REMOVED lines=28> */
.L_x_22284:
        /* <DEDUP_REMOVED lines=13> */
.L_x_22286:
[----:B------:R-:W-:Y:S05]  /*1ab00*/  BSYNC.RECONVERGENT B2 ;  /* 0x0000000000027941 */ /* 0x000fea0003800200 */
.L_x_22285:
        /* <DEDUP_REMOVED lines=60> */
.L_x_22283:
[----:B------:R-:W-:Y:S05]  /*1aed0*/  BSYNC.RECONVERGENT B1 ;  /* 0x0000000000017941 */ /* 0x000fea0003800200 */
.L_x_22282:
        /* <DEDUP_REMOVED lines=22> */
.L_x_22289:
        /* <DEDUP_REMOVED lines=13> */
.L_x_22291:
[----:B------:R-:W-:Y:S05]  /*1b110*/  BSYNC.RECONVERGENT B2 ;  /* 0x0000000000027941 */ /* 0x000fea0003800200 */
.L_x_22290:
        /* <DEDUP_REMOVED lines=60> */
.L_x_22288:
[----:B------:R-:W-:Y:S05]  /*1b4e0*/  BSYNC.RECONVERGENT B1 ;  /* 0x0000000000017941 */ /* 0x000fea0003800200 */
.L_x_22287:
        /* <DEDUP_REMOVED lines=23> */
.L_x_22294:
        /* <DEDUP_REMOVED lines=13> */
.L_x_22296:
[----:B------:R-:W-:Y:S05]  /*1b730*/  BSYNC.RECONVERGENT B2 ;  /* 0x0000000000027941 */ /* 0x000fea0003800200 */
.L_x_22295:
        /* <DEDUP_REMOVED lines=61> */
.L_x_22293:
[----:B------:R-:W-:Y:S05]  /*1bb10*/  BSYNC.RECONVERGENT B1 ;  /* 0x0000000000017941 */ /* 0x000fea0003800200 */
.L_x_22292:
        /* <DEDUP_REMOVED lines=22> */
.L_x_22299:
        /* <DEDUP_REMOVED lines=13> */
.L_x_22301:
[----:B------:R-:W-:Y:S05]  /*1bd50*/  BSYNC.RECONVERGENT B2 ;  /* 0x0000000000027941 */ /* 0x000fea0003800200 */
.L_x_22300:
        /* <DEDUP_REMOVED lines=61> */
.L_x_22298:
[----:B------:R-:W-:Y:S05]  /*1c130*/  BSYNC.RECONVERGENT B1 ;  /* 0x0000000000017941 */ /* 0x000fea0003800200 */
.L_x_22297:
        /* <DEDUP_REMOVED lines=23> */
.L_x_22304:
        /* <DEDUP_REMOVED lines=13> */
.L_x_22306:
[----:B------:R-:W-:Y:S05]  /*1c380*/  BSYNC.RECONVERGENT B2 ;  /* 0x0000000000027941 */ /* 0x000fea0003800200 */
.L_x_22305:
        /* <DEDUP_REMOVED lines=60> */
.L_x_22303:
[----:B------:R-:W-:Y:S05]  /*1c750*/  BSYNC.RECONVERGENT B1 ;  /* 0x0000000000017941 */ /* 0x000fea0003800200 */
.L_x_22302:
        /* <DEDUP_REMOVED lines=22> */
.L_x_22309:
        /* <DEDUP_REMOVED lines=13> */
.L_x_22311:
[----:B------:R-:W-:Y:S05]  /*1c990*/  BSYNC.RECONVERGENT B2 ;  /* 0x0000000000027941 */ /* 0x000fea0003800200 */
.L_x_22310:
        /* <DEDUP_REMOVED lines=60> */
.L_x_22308:
[----:B------:R-:W-:Y:S05]  /*1cd60*/  BSYNC.RECONVERGENT B1 ;  /* 0x0000000000017941 */ /* 0x000fea0003800200 */
.L_x_22307:
        /* <DEDUP_REMOVED lines=23> */
.L_x_22314:
        /* <DEDUP_REMOVED lines=15> */
.L_x_22316:
[----:B------:R-:W-:Y:S05]  /*1cfd0*/  BSYNC.RECONVERGENT B2 ;  /* 0x0000000000027941 */ /* 0x000fea0003800200 */
.L_x_22315:
        /* <DEDUP_REMOVED lines=60> */
.L_x_22313:
[----:B------:R-:W-:Y:S05]  /*1d3a0*/  BSYNC.RECONVERGENT B1 ;  /* 0x0000000000017941 */ /* 0x000fea0003800200 */
.L_x_22312:
        /* <DEDUP_REMOVED lines=10> */
.L_x_22276:
        /* <DEDUP_REMOVED lines=16> */
.L_x_22320:
        /* <DEDUP_REMOVED lines=13> */
.L_x_22322:
[----:B------:R-:W-:Y:S05]  /*1d620*/  BSYNC.RECONVERGENT B2 ;  /* 0x0000000000027941 */ /* 0x000fea0003800200 */
.L_x_22321:
        /* <DEDUP_REMOVED lines=59> */
.L_x_22319:
[----:B------:R-:W-:Y:S05]  /*1d9e0*/  BSYNC.RECONVERGENT B1 ;  /* 0x0000000000017941 */ /* 0x000fea0003800200 */
.L_x_22318:
[----:B------:R-:W1:Y:S01]  /*1d9f0*/  LDC R113, c[0x0][0x404] ;  /* 0x00010100ff717b82 */ /* 0x000e620000000800 */
[----:B------:R-:W-:Y:S01]  /*1da00*/  I2FP.F32.U32 R115, R112 ;  /* 0x0000007000737245 */ /* 0x000fe20000201000 */
[----:B------:R-:W-:Y:S01]  /*1da10*/  IMAD.MOV.U32 R112, RZ, RZ, 0x2f800000 ;  /* 0x2f800000ff707424 */ /* 0x000fe200078e00ff */
[----:B------:R-:W-:Y:S01]  /*1da20*/  LOP3.LUT R168, R168, 0xfffffffd, RZ, 0xc0, !PT ;  /* 0xfffffffda8a87812 */ /* 0x000fe200078ec0ff */
[----:B------:R-:W-:Y:S01]  /*1da30*/  BSSY.RECONVERGENT B1, `(.L_x_22323) ;  /* 0x000005f000017945 */ /* 0x000fe20003800200 */
[C---:B-----5:R-:W-:Y:S01]  /*1da40*/  SHF.L.U32 R151, R136.reuse, 0x10, RZ ;  /* 0x0000001088977819 */ /* 0x060fe200000006ff */
[----:B------:R-:W-:Y:S01]  /*1da50*/  FFMA.FTZ R160, R115, R112, 1.1641532182693481445e-10 ;  /* 0x2f00000073a07423 */ /* 0x000fe20000010070 */
[----:B------:R-:W-:Y:S01]  /*1da60*/  PRMT R136, R136, 0x7632, R136 ;  /* 0x0000763288887816 */ /* 0x000fe20000000088 */
[----:B------:R-:W0:Y:S01]  /*1da70*/  LDC R114, c[0x0][0x408] ;  /* 0x00010200ff727b82 */ /* 0x000e220000000800 */
[----:B------:R-:W-:Y:S02]  /*1da80*/  IMAD.MOV.U32 R163, RZ, RZ, 0x2 ;  /* 0x00000002ffa37424 */ /* 0x000fe400078e00ff */
[----:B------:R-:W-:Y:S01]  /*1da90*/  FMUL.FTZ R115, R151, R0 ;  /* 0x0000000097737220 */ /* 0x000fe20000410000 */
[----:B------:R-:W-:-:S02]  /*1daa0*/  MOV R151, R150 ;  /* 0x0000009600977202 */ /* 0x000fc40000000f00 */
[----:B-1----:R-:W-:Y:S01]  /*1dab0*/  FSETP.LE.FTZ.AND P0, PT, R160, R113, PT ;  /* 0x00000071a000720b */ /* 0x002fe20003f13000 */
[----:B0-----:R-:W-:-:S12]  /*1dac0*/  FMUL.FTZ R115, R115, R114 ;  /* 0x0000007273737220 */ /* 0x001fd80000410000 */
[----:B------:R-:W-:Y:S02]  /*1dad0*/  @P0 LOP3.LUT R168, R168, 0x2, RZ, 0xfc, !PT ;  /* 0x00000002a8a80812 */ /* 0x000fe400078efcff */
[----:B------:R-:W-:-:S13]  /*1dae0*/  ISETP.NE.AND P0, PT, R161, 0x1, PT ;  /* 0x00000001a100780c */ /* 0x000fda0003f05270 */
        /* <DEDUP_REMOVED lines=9> */
.L_x_22325:
        /* <DEDUP_REMOVED lines=13> */
.L_x_22327:
[----:B------:R-:W-:Y:S05]  /*1dc50*/  BSYNC.RECONVERGENT B2 ;  /* 0x0000000000027941 */ /* 0x000fea0003800200 */
.L_x_22326:
[----:B------:R-:W-:Y:S01]  /*1dc60*/  IMAD.WIDE.U32 R152, R157, -0x326172a9, RZ ;  /* 0xcd9e8d579d987825 */ /* 0x000fe200078e00ff */
[----:B--234-:R-:W-:Y:S02]  /*1dc70*/  LOP3.LUT R164, R149, R151, R3, 0x96, !PT ;  /* 0x0000009795a47212 */ /* 0x01cfe400078e9603 */
        /* <DEDUP_REMOVED lines=58> */
.L_x_22324:
[----:B------:R-:W-:Y:S05]  /*1e020*/  BSYNC.RECONVERGENT B1 ;  /* 0x0000000000017941 */ /* 0x000fea0003800200 */
.L_x_22323:
[----:B------:R-:W-:Y:S01]  /*1e030*/  ISETP.NE.AND P1, PT, R163, 0x1, PT ;  /* 0x00000001a300780c */ /* 0x000fe20003f25270 */
[----:B------:R-:W-:Y:S01]  /*1e040*/  IMAD.U32 R161, R136, 0x10000, RZ ;  /* 0x0001000088a17824 */ /* 0x000fe200078e00ff */
[----:B------:R-:W-:Y:S01]  /*1e050*/  I2FP.F32.U32 R151, R151 ;  /* 0x0000009700977245 */ /* 0x000fe20000201000 */
[----:B------:R-:W-:Y:S01]  /*1e060*/  BSSY.RECONVERGENT B1, `(.L_x_22328) ;  /* 0x000005a000017945 */ /* 0x000fe20003800200 */
[----:B--234-:R-:W-:Y:S01]  /*1e070*/  MOV R164, 0x2 ;  /* 0x0000000200a47802 */ /* 0x01cfe20000000f00 */
        /* <DEDUP_REMOVED lines=14> */
.L_x_22330:
        /* <DEDUP_REMOVED lines=13> */
.L_x_22332:
[----:B------:R-:W-:Y:S05]  /*1e230*/  BSYNC.RECONVERGENT B2 ;  /* 0x0000000000027941 */ /* 0x000fea0003800200 */
.L_x_22331:
        /* <DEDUP_REMOVED lines=60> */
.L_x_22329:
[----:B------:R-:W-:Y:S05]  /*1e600*/  BSYNC.RECONVERGENT B1 ;  /* 0x0000000000017941 */ /* 0x000fea0003800200 */
.L_x_22328:
        /* <DEDUP_REMOVED lines=20> */
.L_x_22335:
        /* <DEDUP_REMOVED lines=13> */
.L_x_22337:
[----:B------:R-:W-:Y:S05]  /*1e820*/  BSYNC.RECONVERGENT B2 ;  /* 0x0000000000027941 */ /* 0x000fea0003800200 */
.L_x_22336:
        /* <DEDUP_REMOVED lines=60> */
.L_x_22334:
[----:B------:R-:W-:Y:S05]  /*1ebf0*/  BSYNC.RECONVERGENT B1 ;  /* 0x0000000000017941 */ /* 0x000fea0003800200 */
.L_x_22333:
        /* <DEDUP_REMOVED lines=19> */
.L_x_22340:
        /* <DEDUP_REMOVED lines=13> */
.L_x_22342:
[----:B------:R-:W-:Y:S05]  /*1ee00*/  BSYNC.RECONVERGENT B2 ;  /* 0x0000000000027941 */ /* 0x000fea0003800200 */
.L_x_22341:
        /* <DEDUP_REMOVED lines=60> */
.L_x_22339:
[----:B------:R-:W-:Y:S05]  /*1f1d0*/  BSYNC.RECONVERGENT B1 ;  /* 0x0000000000017941 */ /* 0x000fea0003800200 */
.L_x_22338:
        /* <DEDUP_REMOVED lines=20> */
.L_x_22345:
        /* <DEDUP_REMOVED lines=13> */
.L_x_22347:
[----:B------:R-:W-:Y:S05]  /*1f3f0*/  BSYNC.RECONVERGENT B2 ;  /* 0x0000000000027941 */ /* 0x000fea0003800200 */
.L_x_22346:
        /* <DEDUP_REMOVED lines=60> */
.L_x_22344:
[----:B------:R-:W-:Y:S05]  /*1f7c0*/  BSYNC.RECONVERGENT B1 ;  /* 0x0000000000017941 */ /* 0x000fea0003800200 */
.L_x_22343:
        /* <DEDUP_REMOVED lines=19> */
.L_x_22350:
        /* <DEDUP_REMOVED lines=13> */
.L_x_22352:
[----:B------:R-:W-:Y:S05]  /*1f9d0*/  BSYNC.RECONVERGENT B2 ;  /* 0x0000000000027941 */ /* 0x000fea0003800200 */
.L_x_22351:
        /* <DEDUP_REMOVED lines=60> */
.L_x_22349:
[----:B------:R-:W-:Y:S05]  /*1fda0*/  BSYNC.RECONVERGENT B1 ;  /* 0x0000000000017941 */ /* 0x000fea0003800200 */
.L_x_22348:
        /* <DEDUP_REMOVED lines=20> */
.L_x_22355:
        /* <DEDUP_REMOVED lines=15> */
.L_x_22357:
[----:B------:R-:W-:Y:S05]  /*1ffe0*/  BSYNC.RECONVERGENT B2 ;  /* 0x0000000000027941 */ /* 0x000fea0003800200 */
.L_x_22356:
        /* <DEDUP_REMOVED lines=60> */
.L_x_22354:
[----:B------:R-:W-:Y:S05]  /*203b0*/  BSYNC.RECONVERGENT B1 ;  /* 0x0000000000017941 */ /* 0x000fea0003800200 */
.L_x_22353:
        /* <DEDUP_REMOVED lines=16> */
.L_x_22317:
        /* <DEDUP_REMOVED lines=22> */
.L_x_22275:
[----:B------:R-:W-:Y:S05]  /*20620*/  BSYNC.RECONVERGENT B0 ;  /* 0x0000000000007941 */ /* 0x000fea0003800200 */
.L_x_22274:
        /* <DEDUP_REMOVED lines=31> */
.L_x_22363:
        /* <DEDUP_REMOVED lines=13> */
.L_x_22365:
[----:B------:R-:W-:Y:S05]  /*208f0*/  BSYNC.RECONVERGENT B2 ;  /* 0x0000000000027941 */ /* 0x000fea0003800200 */
.L_x_22364:
        /* <DEDUP_REMOVED lines=59> */
.L_x_22362:
[----:B------:R-:W-:Y:S05]  /*20cb0*/  BSYNC.RECONVERGENT B1 ;  /* 0x0000000000017941 */ /* 0x000fea0003800200 */
.L_x_22361:
        /* <DEDUP_REMOVED lines=28> */
.L_x_22368:
        /* <DEDUP_REMOVED lines=13> */
.L_x_22370:
[----:B------:R-:W-:Y:S05]  /*20f50*/  BSYNC.RECONVERGENT B2 ;  /* 0x0000000000027941 */ /* 0x000fea0003800200 */
.L_x_22369:
        /* <DEDUP_REMOVED lines=60> */
.L_x_22367:
[----:B------:R-:W-:Y:S05]  /*21320*/  BSYNC.RECONVERGENT B1 ;  /* 0x0000000000017941 */ /* 0x000fea0003800200 */
.L_x_22366:
        /* <DEDUP_REMOVED lines=22> */
.L_x_22373:
        /* <DEDUP_REMOVED lines=13> */
.L_x_22375:
[----:B------:R-:W-:Y:S05]  /*21560*/  BSYNC.RECONVERGENT B2 ;  /* 0x0000000000027941 */ /* 0x000fea0003800200 */
.L_x_22374:
        /* <DEDUP_REMOVED lines=60> */
.L_x_22372:
[----:B------:R-:W-:Y:S05]  /*21930*/  BSYNC.RECONVERGENT B1 ;  /* 0x0000000000017941 */ /* 0x000fea0003800200 */
.L_x_22371:
        /* <DEDUP_REMOVED lines=23> */
.L_x_22378:
        /* <DEDUP_REMOVED lines=13> */
.L_x_22380:
[----:B------:R-:W-:Y:S05]  /*21b80*/  BSYNC.RECONVERGENT B2 ;  /* 0x0000000000027941 */ /* 0x000fea0003800200 */
.L_x_22379:
        /* <DEDUP_REMOVED lines=61> */
.L_x_22377:
[----:B------:R-:W-:Y:S05]  /*21f60*/  BSYNC.RECONVERGENT B1 ;  /* 0x0000000000017941 */ /* 0x000fea0003800200 */
.L_x_22376:
        /* <DEDUP_REMOVED lines=22> */
.L_x_22383:
        /* <DEDUP_REMOVED lines=13> */
.L_x_22385:
[----:B------:R-:W-:Y:S05]  /*221a0*/  BSYNC.RECONVERGENT B2 ;  /* 0x0000000000027941 */ /* 0x000fea0003800200 */
.L_x_22384:
        /* <DEDUP_REMOVED lines=61> */
.L_x_22382:
[----:B------:R-:W-:Y:S05]  /*22580*/  BSYNC.RECONVERGENT B1 ;  /* 0x0000000000017941 */ /* 0x000fea0003800200 */
.L_x_22381:
        /* <DEDUP_REMOVED lines=23> */
.L_x_22388:
        /* <DEDUP_REMOVED lines=13> */
.L_x_22390:
[----:B------:R-:W-:Y:S05]  /*227d0*/  BSYNC.RECONVERGENT B2 ;  /* 0x0000000000027941 */ /* 0x000fea0003800200 */
.L_x_22389:
        /* <DEDUP_REMOVED lines=60> */
.L_x_22387:
[----:B------:R-:W-:Y:S05]  /*22ba0*/  BSYNC.RECONVERGENT B1 ;  /* 0x0000000000017941 */ /* 0x000fea0003800200 */
.L_x_22386:
        /* <DEDUP_REMOVED lines=22> */
.L_x_22393:
        /* <DEDUP_REMOVED lines=13> */
.L_x_22395:
[----:B------:R-:W-:Y:S05]  /*22de0*/  BSYNC.RECONVERGENT B2 ;  /* 0x0000000000027941 */ /* 0x000fea0003800200 */
.L_x_22394:
        /* <DEDUP_REMOVED lines=60> */
.L_x_22392:
[----:B------:R-:W-:Y:S05]  /*231b0*/  BSYNC.RECONVERGENT B1 ;  /* 0x0000000000017941 */ /* 0x000fea0003800200 */
.L_x_22391:
        /* <DEDUP_REMOVED lines=23> */
.L_x_22398:
        /* <DEDUP_REMOVED lines=15> */
.L_x_22400:
[----:B------:R-:W-:Y:S05]  /*23420*/  BSYNC.RECONVERGENT B2 ;  /* 0x0000000000027941 */ /* 0x000fea0003800200 */
.L_x_22399:
        /* <DEDUP_REMOVED lines=60> */
.L_x_22397:
[----:B------:R-:W-:Y:S05]  /*237f0*/  BSYNC.RECONVERGENT B1 ;  /* 0x0000000000017941 */ /* 0x000fea0003800200 */
.L_x_22396:
        /* <DEDUP_REMOVED lines=10> */
.L_x_22360:
        /* <DEDUP_REMOVED lines=16> */
.L_x_22404:
        /* <DEDUP_REMOVED lines=13> */
.L_x_22406:
[----:B------:R-:W-:Y:S05]  /*23a70*/  BSYNC.RECONVERGENT B2 ;  /* 0x0000000000027941 */ /* 0x000fea0003800200 */
.L_x_22405:
        /* <DEDUP_REMOVED lines=58> */
[----:B------:R-:W-:-:S07]  /*23e20*/  IMAD.MOV.U32 R116, RZ, RZ, R160 ;  /* 0x000000ffff747224 */ /* 0x000fce00078e00a0 */
.L_x_22403:
[----:B------:R-:W-:Y:S05]  /*23e30*/  BSYNC.RECONVERGENT B1 ;  /* 0x0000000000017941 */ /* 0x000fea0003800200 */
.L_x_22402:
[----:B------:R-:W1:Y:S01]  /*23e40*/  LDC R118, c[0x0][0x404] ;  /* 0x00010100ff767b82 */ /* 0x000e620000000800 */
        /* <DEDUP_REMOVED lines=10> */
[----:B0-234-:R-:W-:Y:S01]  /*23ef0*/  IMAD.MOV.U32 R164, RZ, RZ, 0x2 ;  /* 0x00000002ffa47424 */ /* 0x01dfe200078e00ff */
[----:B------:R-:W-:-:S02]  /*23f00*/  MOV R161, R150 ;  /* 0x0000009600a17202 */ /* 0x000fc40000000f00 */
[----:B-1----:R-:W-:Y:S01]  /*23f10*/  FSETP.LE.FTZ.AND P1, PT, R151, R118, PT ;  /* 0x000000769700720b */ /* 0x002fe20003f33000 */
[----:B------:R-:W-:-:S12]  /*23f20*/  FMUL.FTZ R119, R160, R117 ;  /* 0x00000075a0777220 */ /* 0x000fd80000410000 */
        /* <DEDUP_REMOVED lines=10> */
.L_x_22409:
        /* <DEDUP_REMOVED lines=13> */
.L_x_22411:
[----:B------:R-:W-:Y:S05]  /*240a0*/  BSYNC.RECONVERGENT B2 ;  /* 0x0000000000027941 */ /* 0x000fea0003800200 */
.L_x_22410:
        /* <DEDUP_REMOVED lines=54> */
[----:B------:R-:W-:Y:S02]  /*24410*/  HFMA2 R164, -RZ, RZ, 0, 0 ;  /* 0x00000000ffa47431 */ /* 0x000fe400000001ff */
[----:B------:R-:W-:Y:S01]  /*24420*/  IMAD.WIDE.U32 R160, R160, -0x2daee0ad, RZ ;  /* 0xd2511f53a0a07825 */ /* 0x000fe200078e00ff */
[----:B------:R-:W-:-:S04]  /*24430*/  LOP3.LUT R152, R153, R152, R151, 0x96, !PT ;  /* 0x0000009899987212 */ /* 0x000fc800078e9697 */
[----:B------:R-:W-:Y:S02]  /*24440*/  LOP3.LUT R153, R163, R166, R161, 0x96, !PT ;  /* 0x000000a6a3997212 */ /* 0x000fe400078e96a1 */
[----:B------:R-:W-:Y:S01]  /*24450*/  MOV R161, R162 ;  /* 0x000000a200a17202 */ /* 0x000fe20000000f00 */
[----:B------:R-:W-:-:S07]  /*24460*/  IMAD.MOV.U32 R162, RZ, RZ, R160 ;  /* 0x000000ffffa27224 */ /* 0x000fce00078e00a0 */
.L_x_22408:
[----:B------:R-:W-:Y:S05]  /*24470*/  BSYNC.RECONVERGENT B1 ;  /* 0x0000000000017941 */ /* 0x000fea0003800200 */
.L_x_22407:
[----:B------:R-:W-:Y:S01]  /*24480*/  ISETP.NE.AND P1, PT, R164, 0x1, PT ;  /* 0x00000001a400780c */ /* 0x000fe20003f25270 */
[----:B------:R-:W-:Y:S01]  /*24490*/  BSSY.RECONVERGENT B1, `(.L_x_22412) ;  /* 0x000005c000017945 */ /* 0x000fe20003800200 */
[----:B------:R-:W-:Y:S01]  /*244a0*/  I2FP.F32.U32 R151, R161 ;  /* 0x000000a100977245 */ /* 0x000fe20000201000 */
[----:B------:R-:W-:Y:S01]  /*244b0*/  IMAD.U32 R161, R140, 0x10000, RZ ;  /* 0x000100008ca17824 */ /* 0x000fe200078e00ff */
[----:B------:R-:W-:-:S03]  /*244c0*/  MOV R165, 0x2 ;  /* 0x0000000200a57802 */ /* 0x000fc60000000f00 */
[----:B------:R-:W-:Y:S01]  /*244d0*/  FFMA.FTZ R151, R151, R116, 1.1641532182693481445e-10 ;  /* 0x2f00000097977423 */ /* 0x000fe20000010074 */
[----:B------:R-:W-:Y:S01]  /*244e0*/  FMUL.FTZ R140, R161, R0 ;  /* 0x00000000a18c7220 */ /* 0x000fe20000410000 */
[----:B------:R-:W-:-:S03]  /*244f0*/  IMAD.MOV.U32 R161, RZ, RZ, R150 ;  /* 0x000000ffffa17224 */ /* 0x000fc600078e0096 */
[----:B------:R-:W-:Y:S01]  /*24500*/  FMUL.FTZ R140, R140, R117 ;  /* 0x000000758c8c7220 */ /* 0x000fe20000410000 */
        /* <DEDUP_REMOVED lines=10> */
.L_x_22414:
        /* <DEDUP_REMOVED lines=13> */
.L_x_22416:
[----:B------:R-:W-:Y:S05]  /*24680*/  BSYNC.RECONVERGENT B2 ;  /* 0x0000000000027941 */ /* 0x000fea0003800200 */
.L_x_22415:
        /* <DEDUP_REMOVED lines=44> */
[----:B------:R-:W-:-:S03]  /*24950*/  LOP3.LUT R151, R151, R152, R165, 0x96, !PT ;  /* 0x0000009897977212 */ /* 0x000fc600078e96a5 */
[----:B------:R-:W-:Y:S01]  /*24960*/  IMAD.MOV.U32 R165, RZ, RZ, RZ ;  /* 0x000000ffffa57224 */ /* 0x000fe200078e00ff */
        /* <DEDUP_REMOVED lines=10> */
[----:B------:R-:W-:-:S04]  /*24a10*/  LOP3.LUT R152, R153, R152, R151, 0x96, !PT ;  /* 0x0000009899987212 */ /* 0x000fc800078e9697 */
[----:B------:R-:W-:Y:S01]  /*24a20*/  LOP3.LUT R153, R163, R166, R161, 0x96, !PT ;  /* 0x000000a6a3997212 */ /* 0x000fe200078e96a1 */
[----:B------:R-:W-:Y:S01]  /*24a30*/  IMAD.MOV.U32 R161, RZ, RZ, R162 ;  /* 0x000000ffffa17224 */ /* 0x000fe200078e00a2 */
[----:B------:R-:W-:-:S07]  /*24a40*/  MOV R162, R160 ;  /* 0x000000a000a27202 */ /* 0x000fce0000000f00 */
.L_x_22413:
[----:B------:R-:W-:Y:S05]  /*24a50*/  BSYNC.RECONVERGENT B1 ;  /* 0x0000000000017941 */ /* 0x000fea0003800200 */
.L_x_22412:
[----:B------:R-:W-:Y:S01]  /*24a60*/  ISETP.NE.AND P2, PT, R165, 0x1, PT ;  /* 0x00000001a500780c */ /* 0x000fe20003f45270 */
[----:B------:R-:W-:Y:S01]  /*24a70*/  BSSY.RECONVERGENT B1, `(.L_x_22417) ;  /* 0x000005d000017945 */ /* 0x000fe20003800200 */
[----:B------:R-:W-:Y:S01]  /*24a80*/  I2FP.F32.U32 R151, R161 ;  /* 0x000000a100977245 */ /* 0x000fe20000201000 */
[----:B------:R-:W-:Y:S01]  /*24a90*/  IMAD.MOV.U32 R164, RZ, RZ, 0x2 ;  /* 0x00000002ffa47424 */ /* 0x000fe200078e00ff */
[C---:B------:R-:W-:Y:S02]  /*24aa0*/  SHF.L.U32 R161, R141.reuse, 0x10, RZ ;  /* 0x000000108da17819 */ /* 0x040fe400000006ff */
[----:B------:R-:W-:Y:S01]  /*24ab0*/  PRMT R163, R141, 0x7632, R163 ;  /* 0x000076328da37816 */ /* 0x000fe200000000a3 */
[----:B------:R-:W-:Y:S02]  /*24ac0*/  FFMA.FTZ R151, R151, R116, 1.1641532182693481445e-10 ;  /* 0x2f00000097977423 */ /* 0x000fe40000010074 */
        /* <DEDUP_REMOVED lines=13> */
.L_x_22419:
        /* <DEDUP_REMOVED lines=13> */
.L_x_22421:
[----:B------:R-:W-:Y:S05]  /*24c70*/  BSYNC.RECONVERGENT B2 ;  /* 0x0000000000027941 */ /* 0x000fea0003800200 */
.L_x_22420:
        /* <DEDUP_REMOVED lines=60> */
.L_x_22418:
[----:B------:R-:W-:Y:S05]  /*25040*/  BSYNC.RECONVERGENT B1 ;  /* 0x0000000000017941 */ /* 0x000fea0003800200 */
.L_x_22417:
        /* <DEDUP_REMOVED lines=19> */
.L_x_22424:
        /* <DEDUP_REMOVED lines=13> */
.L_x_22426:
[----:B------:R-:W-:Y:S05]  /*25250*/  BSYNC.RECONVERGENT B2 ;  /* 0x0000000000027941 */ /* 0x000fea0003800200 */
.L_x_22425:
        /* <DEDUP_REMOVED lines=57> */
[----:B------:R-:W-:Y:S01]  /*255f0*/  IMAD.MOV.U32 R161, RZ, RZ, R162 ;  /* 0x000000ffffa17224 */ /* 0x000fe200078e00a2 */
[----:B------:R-:W-:Y:S01]  /*25600*/  MOV R162, R164 ;  /* 0x000000a400a27202 */ /* 0x000fe20000000f00 */
[----:B------:R-:W-:-:S07]  /*25610*/  IMAD.MOV.U32 R165, RZ, RZ, RZ ;  /* 0x000000ffffa57224 */ /* 0x000fce00078e00ff */
.L_x_22423:
[----:B------:R-:W-:Y:S05]  /*25620*/  BSYNC.RECONVERGENT B1 ;  /* 0x0000000000017941 */ /* 0x000fea0003800200 */
.L_x_22422:
[----:B------:R-:W-:Y:S01]  /*25630*/  ISETP.NE.AND P4, PT, R165, 0x1, PT ;  /* 0x00000001a500780c */ /* 0x000fe20003f85270 */
[----:B------:R-:W-:Y:S01]  /*25640*/  BSSY.RECONVERGENT B1, `(.L_x_22427) ;  /* 0x000005d000017945 */ /* 0x000fe20003800200 */
[----:B------:R-:W-:Y:S01]  /*25650*/  I2FP.F32.U32 R151, R161 ;  /* 0x000000a100977245 */ /* 0x000fe20000201000 */
[----:B------:R-:W-:Y:S01]  /*25660*/  IMAD.MOV.U32 R166, RZ, RZ, 0x2 ;  /* 0x00000002ffa67424 */ /* 0x000fe200078e00ff */
[C---:B------:R-:W-:Y:S02]  /*25670*/  SHF.L.U32 R161, R142.reuse, 0x10, RZ ;  /* 0x000000108ea17819 */ /* 0x040fe400000006ff */
[----:B------:R-:W-:Y:S01]  /*25680*/  MOV R163, R150 ;  /* 0x0000009600a37202 */ /* 0x000fe20000000f00 */
[----:B------:R-:W-:Y:S02]  /*25690*/  FFMA.FTZ R151, R151, R116, 1.1641532182693481445e-10 ;  /* 0x2f00000097977423 */ /* 0x000fe40000010074 */
[----:B------:R-:W-:Y:S01]  /*256a0*/  FMUL.FTZ R164, R161, R0 ;  /* 0x00000000a1a47220 */ /* 0x000fe20000410000 */
[----:B------:R-:W-:-:S02]  /*256b0*/  PRMT R161, R142, 0x7632, R161 ;  /* 0x000076328ea17816 */ /* 0x000fc400000000a1 */
        /* <DEDUP_REMOVED lines=11> */
.L_x_22429:
        /* <DEDUP_REMOVED lines=13> */
.L_x_22431:
[----:B------:R-:W-:Y:S05]  /*25840*/  BSYNC.RECONVERGENT B2 ;  /* 0x0000000000027941 */ /* 0x000fea0003800200 */
.L_x_22430:
        /* <DEDUP_REMOVED lines=60> */
.L_x_22428:
[----:B------:R-:W-:Y:S05]  /*25c10*/  BSYNC.RECONVERGENT B1 ;  /* 0x0000000000017941 */ /* 0x000fea0003800200 */
.L_x_22427:
        /* <DEDUP_REMOVED lines=19> */
.L_x_22434:
        /* <DEDUP_REMOVED lines=13> */
.L_x_22436:
[----:B------:R-:W-:Y:S05]  /*25e20*/  BSYNC.RECONVERGENT B2 ;  /* 0x0000000000027941 */ /* 0x000fea0003800200 */
.L_x_22435:
        /* <DEDUP_REMOVED lines=58> */
[----:B------:R-:W-:Y:S01]  /*261d0*/  IMAD.MOV.U32 R163, RZ, RZ, R162 ;  /* 0x000000ffffa37224 */ /* 0x000fe200078e00a2 */
[----:B------:R-:W-:-:S07]  /*261e0*/  MOV R162, R164 ;  /* 0x000000a400a27202 */ /* 0x000fce0000000f00 */
.L_x_22433:
[----:B------:R-:W-:Y:S05]  /*261f0*/  BSYNC.RECONVERGENT B1 ;  /* 0x0000000000017941 */ /* 0x000fea0003800200 */
.L_x_22432:
        /* <DEDUP_REMOVED lines=20> */
.L_x_22439:
        /* <DEDUP_REMOVED lines=15> */
.L_x_22441:
[----:B------:R-:W-:Y:S05]  /*26430*/  BSYNC.RECONVERGENT B2 ;  /* 0x0000000000027941 */ /* 0x000fea0003800200 */
.L_x_22440:
        /* <DEDUP_REMOVED lines=53> */
[----:B------:R-:W-:Y:S02]  /*26790*/  IADD3 R153, PT, PT, R2, -0x700cb87f, RZ ;  /* 0x8ff3478102997810 */ /* 0x000fe40007ffe0ff */
[----:B------:R-:W-:Y:S01]  /*267a0*/  MOV R166, R162 ;  /* 0x000000a200a67202 */ /* 0x000fe20000000f00 */
[----:B------:R-:W-:Y:S01]  /*267b0*/  IMAD.WIDE.U32 R164, R164, -0x2daee0ad, RZ ;  /* 0xd2511f53a4a47825 */ /* 0x000fe200078e00ff */
[----:B------:R-:W-:-:S03]  /*267c0*/  LOP3.LUT R152, R153, R152, R151, 0x96, !PT ;  /* 0x0000009899987212 */ /* 0x000fc600078e9697 */
[----:B------:R-:W-:Y:S02]  /*267d0*/  HFMA2 R151, -RZ, RZ, 0, 0 ;  /* 0x00000000ff977431 */ /* 0x000fe400000001ff */
[----:B------:R-:W-:Y:S01]  /*267e0*/  IMAD.MOV.U32 R162, RZ, RZ, R164 ;  /* 0x000000ffffa27224 */ /* 0x000fe200078e00a4 */
[----:B------:R-:W-:-:S07]  /*267f0*/  LOP3.LUT R153, R167, R170, R165, 0x96, !PT ;  /* 0x000000aaa7997212 */ /* 0x000fce00078e96a5 */
.L_x_22438:
[----:B------:R-:W-:Y:S05]  /*26800*/  BSYNC.RECONVERGENT B1 ;  /* 0x0000000000017941 */ /* 0x000fea0003800200 */
.L_x_22437:
        /* <DEDUP_REMOVED lines=16> */
.L_x_22401:
        /* <DEDUP_REMOVED lines=18> */
[----:B-1----:R-:W-:-:S03]  /*26a30*/  IMAD.WIDE.U32 R166, R159, 0x8, R166 ;  /* 0x000000089fa67825 */ /* 0x002fc600078e00a6 */
[----:B------:R0:W-:Y:S04]  /*26a40*/  STG.E.128 desc[UR6][R164.64+0x10], R140 ;  /* 0x0000108ca4007986 */ /* 0x0001e8000c101d06 */
[----:B------:R0:W-:Y:S02]  /*26a50*/  STG.E.64 desc[UR6][R166.64], R170 ;  /* 0x000000aaa6007986 */ /* 0x0001e4000c101b06 */
.L_x_22359:
[----:B------:R-:W-:Y:S05]  /*26a60*/  BSYNC.RECONVERGENT B0 ;  /* 0x0000000000007941 */ /* 0x000fea0003800200 */
.L_x_22358:
[----:B------:R-:W-:Y:S01]  /*26a70*/  FADD.FTZ R0, RZ, R120 ;  /* 0x00000078ff007221 */ /* 0x000fe20000010000 */
        /* <DEDUP_REMOVED lines=57> */
[----:B------:R-:W1:Y:S01]  /*26e10*/  SHFL.BFLY PT, R0, R161, 0x1, 0x1f ;  /* 0x0c201f00a1007f89 */ /* 0x000e6200000e0000 */
[----:B------:R-:W-:Y:S01]  /*26e20*/  LOP3.LUT P6, RZ, R168, 0x10, RZ, 0xc0, !PT ;  /* 0x00000010a8ff7812 */ /* 0x000fe200078cc0ff */
[----:B-1----:R-:W-:-:S05]  /*26e30*/  FADD.FTZ R162, R161, R0 ;  /* 0x00000000a1a27221 */ /* 0x002fca0000010000 */
[----:B------:R-:W1:Y:S02]  /*26e40*/  SHFL.BFLY PT, R159, R162, 0x2, 0x1f ;  /* 0x0c401f00a29f7f89 */ /* 0x000e6400000e0000 */
[----:B-1----:R-:W-:-:S05]  /*26e50*/  FADD.FTZ R163, R162, R159 ;  /* 0x0000009fa2a37221 */ /* 0x002fca0000010000 */
[----:B------:R-:W0:Y:S02]  /*26e60*/  SHFL.BFLY PT, R0, R163, 0x4, 0x1f ;  /* 0x0c801f00a3007f89 */ /* 0x000e2400000e0000 */
[----:B0-234-:R-:W-:-:S05]  /*26e70*/  FADD.FTZ R164, R163, R0 ;  /* 0x00000000a3a47221 */ /* 0x01dfca0000010000 */
        /* <DEDUP_REMOVED lines=112> */
.L_x_22467:
        /* <DEDUP_REMOVED lines=49> */
.L_x_22444:
[----:B------:R-:W-:Y:S05]  /*27890*/  BSYNC.RECONVERGENT B0 ;  /* 0x0000000000007941 */ /* 0x000fea0003800200 */
.L_x_22443:
        /* <DEDUP_REMOVED lines=35> */
.L_x_22446:
[----:B------:R-:W-:Y:S05]  /*27ad0*/  BSYNC.RECONVERGENT B0 ;  /* 0x0000000000007941 */ /* 0x000fea0003800200 */
.L_x_22445:
        /* <DEDUP_REMOVED lines=35> */
.L_x_22448:
[----:B------:R-:W-:Y:S05]  /*27d10*/  BSYNC.RECONVERGENT B0 ;  /* 0x0000000000007941 */ /* 0x000fea0003800200 */
.L_x_22447:
        /* <DEDUP_REMOVED lines=35> */
.L_x_22450:
[----:B------:R-:W-:Y:S05]  /*27f50*/  BSYNC.RECONVERGENT B0 ;  /* 0x0000000000007941 */ /* 0x000fea0003800200 */
.L_x_22449:
        /* <DEDUP_REMOVED lines=35> */
.L_x_22452:
[----:B------:R-:W-:Y:S05]  /*28190*/  BSYNC.RECONVERGENT B0 ;  /* 0x0000000000007941 */ /* 0x000fea0003800200 */
.L_x_22451:
        /* <DEDUP_REMOVED lines=34> */
.L_x_22454:
[----:B------:R-:W-:Y:S05]  /*283c0*/  BSYNC.RECONVERGENT B0 ;  /* 0x0000000000007941 */ /* 0x000fea0003800200 */
.L_x_22453:
[----:B01----:R-:W0:Y:S02]  /*283d0*/  LDC.64 R158, c[0x0][0x380] ;  /* 0x0000e000ff9e7b82 */ /* 0x003e240000000a00 */
[----:B0-----:R-:W-:-:S04]  /*283e0*/  LEA R154, R158, R154, 0x2 ;  /* 0x0000009a9e9a7211 */ /* 0x001fc800078e10ff */
[----:B------:R-:W-:-:S13]  /*283f0*/  ISETP.GE.AND P0, PT, R154, R159, PT ;  /* 0x0000009f9a00720c */ /* 0x000fda0003f06270 */
[----:B------:R-:W-:Y:S05]  /*28400*/  @!P0 BRA `(.L_x_22455) ;  /* 0xfffffd8800e08947 */ /* 0x000fea000383ffff */
[----:B------:R-:W-:Y:S05]  /*28410*/  EXIT ;  /* 0x000000000000794d */ /* 0x000fea0003800000 */
.L_x_22442:
[----:B0-234-:R-:W-:Y:S01]  /*28420*/  HFMA2 R170, -RZ, RZ, 0, 5.9604644775390625e-08 ;  /* 0x00000001ffaa7431 */ /* 0x01dfe200000001ff */
[----:B------:R-:W-:Y:S01]  /*28430*/  BSSY B0, `(.L_x_22456) ;  /* 0x0000007000007945 */ /* 0x000fe20003800000 */
[----:B------:R-:W-:Y:S01]  /*28440*/  IMAD.MOV.U32 R171, RZ, RZ, R161 ;  /* 0x000000ffffab7224 */ /* 0x000fe200078e00a1 */
[----:B------:R-:W-:Y:S01]  /*28450*/  MOV R166, 0xffffffff ;  /* 0xffffffff00a67802 */ /* 0x000fe20000000f00 */
[----:B------:R-:W-:-:S07]  /*28460*/  IMAD.MOV.U32 R173, RZ, RZ, 0x1f ;  /* 0x0000001fffad7424 */ /* 0x000fce00078e00ff */
[----:B-----5:R-:W-:Y:S05]  /*28470*/  WARPSYNC.COLLECTIVE R166, `(.L_x_22457) ;  /* 0x00000000a6087348 */ /* 0x020fea0003c00000 */
[----:B------:R0:W1:Y:S02]  /*28480*/  SHFL.BFLY P6, R167, R171, R170, R173 ;  /* 0x0c0000aaaba77389 */ /* 0x00006400000c00ad */
[----:B01---5:R-:W-:Y:S05]  /*28490*/  ENDCOLLECTIVE ;  /* 0x000000000000791b */ /* 0x023fea0003800000 */
.L_x_22457:
[----:B------:R-:W-:Y:S05]  /*284a0*/  BSYNC B0 ;  /* 0x0000000000007941 */ /* 0x000fea0003800000 */
.L_x_22456:
        /* <DEDUP_REMOVED lines=9> */
.L_x_22458:
[----:B------:R-:W-:Y:S01]  /*28540*/  HFMA2 R170, -RZ, RZ, 0, 2.384185791015625e-07 ;  /* 0x00000004ffaa7431 */ /* 0x000fe200000001ff */
[----:B------:R-:W-:-:S05]  /*28550*/  MOV R159, R167 ;  /* 0x000000a7009f7202 */ /* 0x000fca0000000f00 */
[----:B------:R-:W-:-:S04]  /*28560*/  FADD.FTZ R163, R162, R159 ;  /* 0x0000009fa2a37221 */ /* 0x000fc80000010000 */
[----:B------:R-:W-:-:S07]  /*28570*/  IMAD.MOV.U32 R171, RZ, RZ, R163 ;  /* 0x000000ffffab7224 */ /* 0x000fce00078e00a3 */
[----:B------:R-:W-:Y:S05]  /*28580*/  WARPSYNC.COLLECTIVE R166, `(.L_x_22459) ;  /* 0x00000000a6087348 */ /* 0x000fea0003c00000 */
[----:B------:R0:W1:Y:S02]  /*28590*/  SHFL.BFLY P6, R167, R171, R170, R173 ;  /* 0x0c0000aaaba77389 */ /* 0x00006400000c00ad */
[----:B01----:R-:W-:Y:S05]  /*285a0*/  ENDCOLLECTIVE ;  /* 0x000000000000791b */ /* 0x003fea0003800000 */
.L_x_22459:
[----:B------:R-:W-:Y:S02]  /*285b0*/  IMAD.MOV.U32 R170, RZ, RZ, 0x8 ;  /* 0x00000008ffaa7424 */ /* 0x000fe400078e00ff */
[----:B------:R-:W-:-:S04]  /*285c0*/  IMAD.MOV.U32 R0, RZ, RZ, R167 ;  /* 0x000000ffff007224 */ /* 0x000fc800078e00a7 */
[----:B------:R-:W-:-:S05]  /*285d0*/  FADD.FTZ R164, R163, R0 ;  /* 0x00000000a3a47221 */ /* 0x000fca0000010000 */
[----:B------:R-:W-:-:S07]  /*285e0*/  MOV R171, R164 ;  /* 0x000000a400ab7202 */ /* 0x000fce0000000f00 */
[----:B------:R-:W-:Y:S05]  /*285f0*/  WARPSYNC.COLLECTIVE R166, `(.L_x_22460) ;  /* 0x00000000a6087348 */ /* 0x000fea0003c00000 */
[----:B------:R0:W1:Y:S02]  /*28600*/  SHFL.BFLY P6, R167, R171, R170, R173 ;  /* 0x0c0000aaaba77389 */ /* 0x00006400000c00ad */
[----:B01----:R-:W-:Y:S05]  /*28610*/  ENDCOLLECTIVE ;  /* 0x000000000000791b */ /* 0x003fea0003800000 */
.L_x_22460:
        /* <DEDUP_REMOVED lines=8> */
.L_x_22461:
[----:B------:R-:W-:Y:S02]  /*286a0*/  IMAD.MOV.U32 R170, RZ, RZ, 0x1 ;  /* 0x00000001ffaa7424 */ /* 0x000fe400078e00ff */
[----:B------:R-:W-:Y:S01]  /*286b0*/  IMAD.MOV.U32 R0, RZ, RZ, R167 ;  /* 0x000000ffff007224 */ /* 0x000fe200078e00a7 */
        /* <DEDUP_REMOVED lines=104> */
.L_x_22462:
[----:B------:R-:W-:Y:S01]  /*28d40*/  HFMA2 R170, -RZ, RZ, 0, 1.1920928955078125e-07 ;  /* 0x00000002ffaa7431 */ /* 0x000fe200000001ff */
[----:B------:R-:W-:-:S05]  /*28d50*/  MOV R161, R167 ;  /* 0x000000a700a17202 */ /* 0x000fca0000000f00 */
[----:B------:R-:W-:-:S04]  /*28d60*/  FADD.FTZ R161, R0, R161 ;  /* 0x000000a100a17221 */ /* 0x000fc80000010000 */
[----:B------:R-:W-:-:S07]  /*28d70*/  IMAD.MOV.U32 R171, RZ, RZ, R161 ;  /* 0x000000ffffab7224 */ /* 0x000fce00078e00a1 */
[----:B------:R-:W-:Y:S05]  /*28d80*/  WARPSYNC.COLLECTIVE R166, `(.L_x_22463) ;  /* 0x00000000a6087348 */ /* 0x000fea0003c00000 */
[----:B------:R0:W1:Y:S02]  /*28d90*/  SHFL.BFLY P6, R167, R171, R170, R173 ;  /* 0x0c0000aaaba77389 */ /* 0x00006400000c00ad */
[----:B01----:R-:W-:Y:S05]  /*28da0*/  ENDCOLLECTIVE ;  /* 0x000000000000791b */ /* 0x003fea0003800000 */
.L_x_22463:
[----:B------:R-:W-:Y:S02]  /*28db0*/  IMAD.MOV.U32 R170, RZ, RZ, 0x4 ;  /* 0x00000004ffaa7424 */ /* 0x000fe400078e00ff */
[----:B------:R-:W-:-:S04]  /*28dc0*/  IMAD.MOV.U32 R162, RZ, RZ, R167 ;  /* 0x000000ffffa27224 */ /* 0x000fc800078e00a7 */
[----:B------:R-:W-:-:S05]  /*28dd0*/  FADD.FTZ R162, R161, R162 ;  /* 0x000000a2a1a27221 */ /* 0x000fca0000010000 */
[----:B------:R-:W-:-:S07]  /*28de0*/  MOV R171, R162 ;  /* 0x000000a200ab7202 */ /* 0x000fce0000000f00 */
[----:B------:R-:W-:Y:S05]  /*28df0*/  WARPSYNC.COLLECTIVE R166, `(.L_x_22464) ;  /* 0x00000000a6087348 */ /* 0x000fea0003c00000 */
[----:B------:R0:W1:Y:S02]  /*28e00*/  SHFL.BFLY P6, R167, R171, R170, R173 ;  /* 0x0c0000aaaba77389 */ /* 0x00006400000c00ad */
[----:B01----:R-:W-:Y:S05]  /*28e10*/  ENDCOLLECTIVE ;  /* 0x000000000000791b */ /* 0x003fea0003800000 */
.L_x_22464:
[----:B------:R-:W-:Y:S01]  /*28e20*/  HFMA2 R170, -RZ, RZ, 0, 4.76837158203125e-07 ;  /* 0x00000008ffaa7431 */ /* 0x000fe200000001ff */
[----:B------:R-:W-:-:S05]  /*28e30*/  MOV R163, R167 ;  /* 0x000000a700a37202 */ /* 0x000fca0000000f00 */
[----:B------:R-:W-:-:S04]  /*28e40*/  FADD.FTZ R163, R162, R163 ;  /* 0x000000a3a2a37221 */ /* 0x000fc80000010000 */
[----:B------:R-:W-:-:S07]  /*28e50*/  IMAD.MOV.U32 R171, RZ, RZ, R163 ;  /* 0x000000ffffab7224 */ /* 0x000fce00078e00a3 */
[----:B------:R-:W-:Y:S05]  /*28e60*/  WARPSYNC.COLLECTIVE R166, `(.L_x_22465) ;  /* 0x00000000a6087348 */ /* 0x000fea0003c00000 */
[----:B------:R0:W1:Y:S02]  /*28e70*/  SHFL.BFLY P6, R167, R171, R170, R173 ;  /* 0x0c0000aaaba77389 */ /* 0x00006400000c00ad */
[----:B01----:R-:W-:Y:S05]  /*28e80*/  ENDCOLLECTIVE ;  /* 0x000000000000791b */ /* 0x003fea0003800000 */
.L_x_22465:
[----:B------:R-:W-:Y:S02]  /*28e90*/  IMAD.MOV.U32 R170, RZ, RZ, 0x10 ;  /* 0x00000010ffaa7424 */ /* 0x000fe400078e00ff */
[----:B------:R-:W-:-:S04]  /*28ea0*/  IMAD.MOV.U32 R164, RZ, RZ, R167 ;  /* 0x000000ffffa47224 */ /* 0x000fc800078e00a7 */
[----:B------:R-:W-:-:S05]  /*28eb0*/  FADD.FTZ R164, R163, R164 ;  /* 0x000000a4a3a47221 */ /* 0x000fca0000010000 */
[----:B------:R-:W-:-:S07]  /*28ec0*/  MOV R171, R164 ;  /* 0x000000a400ab7202 */ /* 0x000fce0000000f00 */
[----:B------:R-:W-:Y:S05]  /*28ed0*/  WARPSYNC.COLLECTIVE R166, `(.L_x_22466) ;  /* 0x00000000a6087348 */ /* 0x000fea0003c00000 */
[----:B------:R0:W1:Y:S02]  /*28ee0*/  SHFL.BFLY P6, R167, R171, R170, R173 ;  /* 0x0c0000aaaba77389 */ /* 0x00006400000c00ad */
[----:B01----:R-:W-:Y:S05]  /*28ef0*/  ENDCOLLECTIVE ;  /* 0x000000000000791b */ /* 0x003fea0003800000 */
.L_x_22466:
[----:B------:R-:W-:Y:S01]  /*28f00*/  MOV R165, R167 ;  /* 0x000000a700a57202 */ /* 0x000fe20000000f00 */
[----:B------:R-:W-:Y:S06]  /*28f10*/  BRA `(.L_x_22467) ;  /* 0xffffffe400987947 */ /* 0x000fec000383ffff */
.L_x_22468:
        /* <DEDUP_REMOVED lines=14> */
.L_x_54400:


//--------------------- .text._ZN10layer_norm13ln_fwd_kernelINS_13Kernel_traitsIf13__nv_bfloat16fS2_fjLj1536ELj1ELj4ELj1ELj16ENS_18Kernel_traits_baseILj1536EfS2_fS2_fjLj128EEEEELb1ELb0ELb0ELb1EEEvNS_9FwdParamsE --------------------------
	.section	.text._ZN10layer_norm13ln_fwd_kernelINS_13Kernel_traitsIf13__nv_bfloat16fS2_fjLj1536ELj1ELj4ELj1ELj16ENS_18Kernel_traits_baseILj1536EfS2_fS2_fjLj128EEEEELb1ELb0ELb0ELb1EEEvNS_9FwdParamsE,"ax",@progbits
	.align	128
        .global         _ZN10layer_norm13ln_fwd_kernelINS_13Kernel_traitsIf13__nv_bfloat16fS2_fjLj1536ELj1ELj4ELj1ELj16ENS_18Kernel_traits_baseILj1536EfS2_fS2_fjLj128EEEEELb1ELb0ELb0ELb1EEEvNS_9FwdParamsE
        .type           _ZN10layer_norm13ln_fwd_kernelINS_13Kernel_traitsIf13__nv_bfloat16fS2_fjLj1536ELj1ELj4ELj1ELj16ENS_18Kernel_traits_baseILj1536EfS2_fS2_fjLj128EEEEELb1ELb0ELb0ELb1EEEvNS_9FwdParamsE,@function
        .size           _ZN10layer_norm13ln_fwd_kernelINS_13Kernel_traitsIf13__nv_bfloat16fS2_fjLj1536ELj1ELj4ELj1ELj16ENS_18Kernel_traits_baseILj1536EfS2_fS2_fjLj128EEEEELb1ELb0ELb0ELb1EEEvNS_9FwdParamsE,(.L_x_54401 - _ZN10layer_norm13ln_fwd_kernelINS_13Kernel_traitsIf13__nv_bfloat16fS2_fjLj1536ELj1ELj4ELj1ELj16ENS_18Kernel_traits_baseILj1536EfS2_fS2_fjLj128EEEEELb1ELb0ELb0ELb1EEEvNS_9FwdParamsE)
        .other          _ZN10layer_norm13ln_fwd_kernelINS_13Kernel_traitsIf13__nv_bfloat16fS2_fjLj1536ELj1ELj4ELj1ELj16ENS_18Kernel_traits_baseILj1536EfS2_fS2_fjLj128EEEEELb1ELb0ELb0ELb1EEEvNS_9FwdParamsE,@"STO_CUDA_ENTRY STV_DEFAULT"
_ZN10layer_norm13ln_fwd_kernelINS_13Kernel_traitsIf13__nv_bfloat16fS2_fjLj1536ELj1ELj4ELj1ELj16ENS_18Kernel_traits_baseILj1536EfS2_fS2_fjLj128EEEEELb1ELb0ELb0ELb1EEEvNS_9FwdParamsE:
.text._ZN10layer_norm13ln_fwd_kernelINS_13Kernel_traitsIf13__nv_bfloat16fS2_fjLj1536ELj1ELj4ELj1ELj16ENS_18Kernel_traits_baseILj1536EfS2_fS2_fjLj128EEEEELb1ELb0ELb0ELb1EEEvNS_9FwdParamsE:
        /* <DEDUP_REMOVED lines=18> */
[----:B----4-:R-:W-:-:S03]  /*0120*/  SHF.R.U32.HI R162, RZ, 0x5, R53 ;  /* 0x00000005ffa27819 */ /* 0x010fc60000011635 */
[----:B------:R-:W-:-:S03]  /*0130*/  UISETP.NE.AND.EX UP0, UPT, UR9, URZ, UPT, UP0 ;  /* 0x000000ff0900728c */ /* 0x000fc6000bf05300 */
[----:B------:R-:W3:Y:S01]  /*0140*/  LDC R0, c[0x0][0x360] ;  /* 0x0000d800ff007b82 */ /* 0x000ee20000000800 */
[----:B0-----:R-:W-:-:S06]  /*0150*/  USHF.L.U32 UR4, UR5, 0x2, URZ ;  /* 0x0000000205047899 */ /* 0x001fcc00080006ff */
[----:B------:R-:W-:Y:S01]  /*0160*/  LOP3.LUT R162, R162, UR4, RZ, 0xfc, !PT ;  /* 0x00000004a2a27c12 */ /* 0x000fe2000f8efcff */
[----:B---3--:R-:W-:Y:S01]  /*0170*/  IMAD R163, R0, UR5, R53 ;  /* 0x0000000500a37c24 */ /* 0x008fe2000f8e0235 */
[----:B------:R-:W-:Y:S02]  /*0180*/  LOP3.LUT R53, R53, 0x1f, RZ, 0xc0, !PT ;  /* 0x0000001f35357812 */ /* 0x000fe400078ec0ff */
[----:B-1----:R-:W-:-:S05]  /*0190*/  @P0 IADD3 R150, P1, PT, R4, R7, RZ ;  /* 0x0000000704960210 */ /* 0x002fca0007f3e0ff */
[----:B------:R-:W-:Y:S01]  /*01a0*/  @P0 IMAD.X R151, RZ, RZ, R5, P1 ;  /* 0x000000ffff970224 */ /* 0x000fe200008e0605 */
        /* <DEDUP_REMOVED lines=50> */
.L_x_22469:
[----:B------:R-:W0:Y:S01]  /*04d0*/  LDC.64 R4, c[0x0][0x3d0] ;  /* 0x0000f400ff047b82 */ /* 0x000e220000000a00 */
        /* <DEDUP_REMOVED lines=17> */
[----:B------:R-:W-:Y:S01]  /*05f0*/  CS2R R64, SRZ ;  /* 0x0000000000407805 */ /* 0x000fe2000001ff00 */
[----:B0-----:R-:W-:Y:S01]  /*0600*/  IMAD.WIDE.U32 R52, R53, 0x20, R4 ;  /* 0x0000002035347825 */ /* 0x001fe200078e0004 */
[----:B------:R-:W-:-:S02]  /*0610*/  CS2R R62, SRZ ;  /* 0x00000000003e7805 */ /* 0x000fc4000001ff00 */
[----:B------:R-:W-:Y:S02]  /*0620*/  CS2R R60, SRZ ;  /* 0x00000000003c7805 */ /* 0x000fe4000001ff00 */
[----:B------:R-:W-:Y:S02]  /*0630*/  CS2R R58, SRZ ;  /* 0x00000000003a7805 */ /* 0x000fe4000001ff00 */
[----:B------:R-:W-:Y:S01]  /*0640*/  CS2R R56, SRZ ;  /* 0x0000000000387805 */ /* 0x000fe2000001ff00 */
[----:B------:R-:W5:Y:S01]  /*0650*/  LDG.E.128 R4, desc[UR6][R52.64] ;  /* 0x0000000634047981 */ /* 0x000f62000c1e1d00 */
[----:B------:R-:W-:-:S03]  /*0660*/  CS2R R54, SRZ ;  /* 0x0000000000367805 */ /* 0x000fc6000001ff00 */
        /* <DEDUP_REMOVED lines=12> */
.L_x_22470:
[----:B------:R-:W1:Y:S02]  /*0730*/  LDCU UR4, c[0x0][0x384] ;  /* 0x00007080ff0477ac */ /* 0x000e640008000800 */
[----:B-1----:R-:W-:-:S13]  /*0740*/  ISETP.GE.AND P0, PT, R162, UR4, PT ;  /* 0x00000004a2007c0c */ /* 0x002fda000bf06270 */
[----:B------:R-:W-:Y:S05]  /*0750*/  @P0 EXIT ;  /* 0x000000000000094d */ /* 0x000fea0003800000 */
[----:B------:R-:W-:Y:S01]  /*0760*/  IMAD.HI.U32 R0, R163, -0x326172a9, RZ ;  /* 0xcd9e8d57a3007827 */ /* 0x000fe200078e00ff */
[----:B------:R-:W1:Y:S01]  /*0770*/  LDCU.64 UR4, c[0x0][0x3e0] ;  /* 0x00007c00ff0477ac */ /* 0x000e620008000a00 */
[----:B------:R-:W-:Y:S02]  /*0780*/  LOP3.LUT R185, R185, 0xfffffff7, RZ, 0xc0, !PT ;  /* 0xfffffff7b9b97812 */ /* 0x000fe400078ec0ff */
[----:B------:R-:W-:Y:S02]  /*0790*/  HFMA2 R159, -RZ, RZ, 0, 0 ;  /* 0x00000000ff9f7431 */ /* 0x000fe400000001ff */
[----:B0-----:R-:W-:Y:S01]  /*07a0*/  IMAD.HI.U32 R101, R186, -0x2daee0ad, RZ ;  /* 0xd2511f53ba657827 */ /* 0x001fe200078e00ff */
[----:B------:R-:W-:Y:S01]  /*07b0*/  LOP3.LUT R0, R161, R0, R2, 0x96, !PT ;  /* 0x00000000a1007212 */ /* 0x000fe200078e9602 */
[----:B------:R-:W0:Y:S01]  /*07c0*/  LDCU UR13, c[0x0][0x404] ;  /* 0x00008080ff0d77ac */ /* 0x000e220008000800 */
[----:B------:R-:W-:Y:S01]  /*07d0*/  LOP3.LUT R150, R150, 0x3, RZ, 0xc0, !PT ;  /* 0x0000000396967812 */ /* 0x000fe200078ec0ff */
[----:B------:R-:W-:Y:S01]  /*07e0*/  IMAD R105, R186, -0x2daee0ad, RZ ;  /* 0xd2511f53ba697824 */ /* 0x000fe200078e02ff */
[----:B------:R-:W-:Y:S01]  /*07f0*/  LOP3.LUT R101, R101, R3, RZ, 0x3c, !PT ;  /* 0x0000000365657212 */ /* 0x000fe200078e3cff */
[----:B------:R-:W-:Y:S01]  /*0800*/  IMAD R103, R163, -0x326172a9, RZ ;  /* 0xcd9e8d57a3677824 */ /* 0x000fe200078e02ff */
[----:B------:R-:W2:Y:S01]  /*0810*/  LDCU UR14, c[0x0][0x408] ;  /* 0x00008100ff0e77ac */ /* 0x000ea20008000800 */
        /* <DEDUP_REMOVED lines=16> */
[----:B------:R-:W-:Y:S01]  /*0920*/  IMAD R105, R100, -0x2daee0ad, RZ ;  /* 0xd2511f5364697824 */ /* 0x000fe200078e02ff */
[----:B------:R-:W0:Y:S01]  /*0930*/  LDCU.64 UR8, c[0x0][0x3a0] ;  /* 0x00007400ff0877ac */ /* 0x000e220008000a00 */
        /* <DEDUP_REMOVED lines=42> */
[----:B01234-:R-:W-:-:S07]  /*0be0*/  IMAD R188, R0, -0x2daee0ad, RZ ;  /* 0xd2511f5300bc7824 */ /* 0x01ffce00078e02ff */
.L_x_22963:
        /* <DEDUP_REMOVED lines=54> */
.L_x_54236:
[----:B------:R-:W-:Y:S05]  /*0f50*/  BRX R112 -0xf60                                        (*"BRANCH_TARGETS .L_x_54237,.L_x_54238,.L_x_54239"*) ;  /* 0xfffffff070287949 */ /* 0x000fea000383ffff */
.L_x_54239:
[----:B------:R-:W-:Y:S01]  /*0f60*/  IADD3 R114, PT, PT, R150, 0x1, RZ ;  /* 0x0000000196727810 */ /* 0x000fe20007ffe0ff */
[----:B------:R-:W-:Y:S02]  /*0f70*/  IMAD.MOV.U32 R120, RZ, RZ, R188 ;  /* 0x000000ffff787224 */ /* 0x000fe400078e00bc */
[----:B------:R-:W-:Y:S01]  /*0f80*/  IMAD.MOV.U32 R115, RZ, RZ, R158 ;  /* 0x000000ffff737224 */ /* 0x000fe200078e009e */
[----:B------:R-:W-:Y:S06]  /*0f90*/  BRA `(.L_x_22473) ;  /* 0x0000000000f07947 */ /* 0x000fec0003800000 */
.L_x_54237:
[----:B------:R-:W-:Y:S01]  /*0fa0*/  MOV R120, R188 ;  /* 0x000000bc00787202 */ /* 0x000fe20000000f00 */
[----:B------:R-:W-:Y:S02]  /*0fb0*/  IMAD.MOV.U32 R114, RZ, RZ, 0x3 ;  /* 0x00000003ff727424 */ /* 0x000fe400078e00ff */
[----:B------:R-:W-:Y:S01]  /*0fc0*/  IMAD.MOV.U32 R115, RZ, RZ, R160 ;  /* 0x000000ffff737224 */ /* 0x000fe200078e00a0 */
[----:B------:R-:W-:Y:S06]  /*0fd0*/  BRA `(.L_x_22473) ;  /* 0x0000000000e07947 */ /* 0x000fec0003800000 */
.L_x_54238:
        /* <DEDUP_REMOVED lines=13> */
.L_x_22475:
[----:B------:R-:W-:Y:S05]  /*10b0*/  BSYNC.RECONVERGENT B1 ;  /* 0x0000000000017941 */ /* 0x000fea0003800200 */
.L_x_22474:
        /* <DEDUP_REMOVED lines=42> */
.L_x_22473:
[----:B------:R-:W-:Y:S05]  /*1360*/  BSYNC.RECONVERGENT B0 ;  /* 0x0000000000007941 */ /* 0x000fea0003800200 */
.L_x_22472:
        /* <DEDUP_REMOVED lines=10> */
[----:B------:R-:W-:Y:S01]  /*1410*/  FMUL.FTZ R112, R112, R183 ;  /* 0x000000b770707220 */ /* 0x000fe20000410000 */
[----:B------:R-:W-:Y:S01]  /*1420*/  FSETP.GTU.FTZ.AND P0, PT, R113, R184, PT ;  /* 0x000000b87100720b */ /* 0x000fe20003f1c000 */
[----:B------:R-:W-:-:S03]  /*1430*/  IMAD.MOV.U32 R116, RZ, RZ, 0x2 ;  /* 0x00000002ff747424 */ /* 0x000fc600078e00ff */
[----:B------:R-:W-:Y:S01]  /*1440*/  FSEL R113, R112, RZ, !P0 ;  /* 0x000000ff70717208 */ /* 0x000fe20004000000 */
[----:B------:R-:W-:Y:S01]  /*1450*/  IMAD.MOV.U32 R112, RZ, RZ, R156 ;  /* 0x000000ffff707224 */ /* 0x000fe200078e009c */
        /* <DEDUP_REMOVED lines=12> */
.L_x_22478:
        /* <DEDUP_REMOVED lines=13> */
.L_x_22480:
[----:B------:R-:W-:Y:S05]  /*15f0*/  BSYNC.RECONVERGENT B1 ;  /* 0x0000000000017941 */ /* 0x000fea0003800200 */
.L_x_22479:
        /* <DEDUP_REMOVED lines=43> */
.L_x_22477:
[----:B------:R-:W-:Y:S05]  /*18b0*/  BSYNC.RECONVERGENT B0 ;  /* 0x0000000000007941 */ /* 0x000fea0003800200 */
.L_x_22476:
        /* <DEDUP_REMOVED lines=22> */
.L_x_22483:
        /* <DEDUP_REMOVED lines=13> */
.L_x_22485:
[----:B------:R-:W-:Y:S05]  /*1af0*/  BSYNC.RECONVERGENT B1 ;  /* 0x0000000000017941 */ /* 0x000fea0003800200 */
.L_x_22484:
        /* <DEDUP_REMOVED lines=43> */
.L_x_22482:
[----:B------:R-:W-:Y:S05]  /*1db0*/  BSYNC.RECONVERGENT B0 ;  /* 0x0000000000007941 */ /* 0x000fea0003800200 */
.L_x_22481:
        /* <DEDUP_REMOVED lines=23> */
.L_x_22488:
        /* <DEDUP_REMOVED lines=13> */
.L_x_22490:
[----:B------:R-:W-:Y:S05]  /*2000*/  BSYNC.RECONVERGENT B1 ;  /* 0x0000000000017941 */ /* 0x000fea0003800200 */
.L_x_22489:
        /* <DEDUP_REMOVED lines=43> */
.L_x_22487:
[----:B------:R-:W-:Y:S05]  /*22c0*/  BSYNC.RECONVERGENT B0 ;  /* 0x0000000000007941 */ /* 0x000fea0003800200 */
.L_x_22486:
        /* <DEDUP_REMOVED lines=22> */
.L_x_22493:
        /* <DEDUP_REMOVED lines=13> */
.L_x_22495:
[----:B------:R-:W-:Y:S05]  /*2500*/  BSYNC.RECONVERGENT B1 ;  /* 0x0000000000017941 */ /* 0x000fea0003800200 */
.L_x_22494:
        /* <DEDUP_REMOVED lines=43> */
.L_x_22492:
[----:B------:R-:W-:Y:S05]  /*27c0*/  BSYNC.RECONVERGENT B0 ;  /* 0x0000000000007941 */ /* 0x000fea0003800200 */
.L_x_22491:
        /* <DEDUP_REMOVED lines=23> */
.L_x_22498:
        /* <DEDUP_REMOVED lines=13> */
.L_x_22500:
[----:B------:R-:W-:Y:S05]  /*2a10*/  BSYNC.RECONVERGENT B1 ;  /* 0x0000000000017941 */ /* 0x000fea0003800200 */
.L_x_22499:
        /* <DEDUP_REMOVED lines=43> */
.L_x_22497:
[----:B------:R-:W-:Y:S05]  /*2cd0*/  BSYNC.RECONVERGENT B0 ;  /* 0x0000000000007941 */ /* 0x000fea0003800200 */
.L_x_22496:
        /* <DEDUP_REMOVED lines=22> */
.L_x_22503:
        /* <DEDUP_REMOVED lines=13> */
.L_x_22505:
[----:B------:R-:W-:Y:S05]  /*2f10*/  BSYNC.RECONVERGENT B1 ;  /* 0x0000000000017941 */ /* 0x000fea0003800200 */
.L_x_22504:
        /* <DEDUP_REMOVED lines=43> */
.L_x_22502:
[----:B------:R-:W-:Y:S05]  /*31d0*/  BSYNC.RECONVERGENT B0 ;  /* 0x0000000000007941 */ /* 0x000fea0003800200 */
.L_x_22501:
        /* <DEDUP_REMOVED lines=23> */
.L_x_22508:
        /* <DEDUP_REMOVED lines=15> */
.L_x_22510:
[----:B------:R-:W-:Y:S05]  /*3440*/  BSYNC.RECONVERGENT B1 ;  /* 0x0000000000017941 */ /* 0x000fea0003800200 */
.L_x_22509:
        /* <DEDUP_REMOVED lines=43> */
.L_x_22507:
[----:B------:R-:W-:Y:S05]  /*3700*/  BSYNC.RECONVERGENT B0 ;  /* 0x0000000000007941 */ /* 0x000fea0003800200 */
.L_x_22506:
        /* <DEDUP_REMOVED lines=10> */
.L_x_22471:
        /* <DEDUP_REMOVED lines=16> */
.L_x_22514:
        /* <DEDUP_REMOVED lines=13> */
.L_x_22516:
[----:B------:R-:W-:Y:S05]  /*3980*/  BSYNC.RECONVERGENT B1 ;  /* 0x0000000000017941 */ /* 0x000fea0003800200 */
.L_x_22515:
        /* <DEDUP_REMOVED lines=42> */
.L_x_22513:
[----:B------:R-:W-:Y:S05]  /*3c30*/  BSYNC.RECONVERGENT B0 ;  /* 0x0000000000007941 */ /* 0x000fea0003800200 */
.L_x_22512:
[----:B------:R-:W-:Y:S01]  /*3c40*/  I2FP.F32.U32 R101, R100 ;  /* 0x0000006400657245 */ /* 0x000fe20000201000 */
[----:B------:R-:W-:Y:S01]  /*3c50*/  IMAD.U32 R184, RZ, RZ, UR13 ;  /* 0x0000000dffb87e24 */ /* 0x000fe2000f8e00ff */
[----:B------:R-:W-:Y:S01]  /*3c60*/  ISETP.NE.AND P0, PT, R102, 0x1, PT ;  /* 0x000000016600780c */ /* 0x000fe20003f05270 */
[----:B------:R-:W-:Y:S01]  /*3c70*/  IMAD.U32 R183, RZ, RZ, UR14 ;  /* 0x0000000effb77e24 */ /* 0x000fe2000f8e00ff */
[C---:B-----5:R-:W-:Y:S01]  /*3c80*/  SHF.L.U32 R103, R104.reuse, 0x10, RZ ;  /* 0x0000001068677819 */ /* 0x060fe200000006ff */
[----:B------:R-:W-:Y:S01]  /*3c90*/  FFMA.FTZ R101, R101, R0, 1.1641532182693481445e-10 ;  /* 0x2f00000065657423 */ /* 0x000fe20000010000 */
[----:B------:R-:W-:Y:S01]  /*3ca0*/  LOP3.LUT R185, R185, 0xfffffffd, RZ, 0xc0, !PT ;  /* 0xfffffffdb9b97812 */ /* 0x000fe200078ec0ff */
[----:B------:R-:W-:Y:S01]  /*3cb0*/  BSSY.RECONVERGENT B0, `(.L_x_22517) ;  /* 0x000004a000007945 */ /* 0x000fe20003800200 */
[----:B------:R-:W-:Y:S01]  /*3cc0*/  PRMT R104, R104, 0x7632, R104 ;  /* 0x0000763268687816 */ /* 0x000fe20000000068 */
[----:B------:R-:W-:Y:S01]  /*3cd0*/  FMUL.FTZ R100, R103, R182 ;  /* 0x000000b667647220 */ /* 0x000fe20000410000 */
[----:B------:R-:W-:Y:S01]  /*3ce0*/  FSETP.LE.FTZ.AND P1, PT, R101, R184, PT ;  /* 0x000000b86500720b */ /* 0x000fe20003f33000 */
[----:B------:R-:W-:Y:S01]  /*3cf0*/  IMAD.MOV.U32 R108, RZ, RZ, 0x2 ;  /* 0x00000002ff6c7424 */ /* 0x000fe200078e00ff */
        /* <DEDUP_REMOVED lines=12> */
.L_x_22519:
        /* <DEDUP_REMOVED lines=13> */
.L_x_22521:
[----:B------:R-:W-:Y:S05]  /*3e90*/  BSYNC.RECONVERGENT B1 ;  /* 0x0000000000017941 */ /* 0x000fea0003800200 */
.L_x_22520:
        /* <DEDUP_REMOVED lines=43> */
.L_x_22518:
[----:B------:R-:W-:Y:S05]  /*4150*/  BSYNC.RECONVERGENT B0 ;  /* 0x0000000000007941 */ /* 0x000fea0003800200 */
.L_x_22517:
[----:B------:R-:W-:Y:S01]  /*4160*/  ISETP.NE.AND P1, PT, R108, 0x1, PT ;  /* 0x000000016c00780c */ /* 0x000fe20003f25270 */
[----:B------:R-:W-:Y:S01]  /*4170*/  IMAD.U32 R103, R104, 0x10000, RZ ;  /* 0x0001000068677824 */ /* 0x000fe200078e00ff */
[----:B------:R-:W-:Y:S01]  /*4180*/  I2FP.F32.U32 R101, R101 ;  /* 0x0000006500657245 */ /* 0x000fe20000201000 */
[----:B------:R-:W-:Y:S01]  /*4190*/  BSSY.RECONVERGENT B0, `(.L_x_22522) ;  /* 0x0000049000007945 */ /* 0x000fe20003800200 */
[----:B------:R-:W-:Y:S02]  /*41a0*/  IMAD.MOV.U32 R110, RZ, RZ, 0x2 ;  /* 0x00000002ff6e7424 */ /* 0x000fe400078e00ff */
[----:B------:R-:W-:Y:S01]  /*41b0*/  FMUL.FTZ R102, R103, R182 ;  /* 0x000000b667667220 */ /* 0x000fe20000410000 */
[----:B------:R-:W-:Y:S01]  /*41c0*/  MOV R103, R156 ;  /* 0x0000009c00677202 */ /* 0x000fe20000000f00 */
[----:B------:R-:W-:-:S05]  /*41d0*/  FFMA.FTZ R101, R101, R0, 1.1641532182693481445e-10 ;  /* 0x2f00000065657423 */ /* 0x000fca0000010000 */
[----:B------:R-:W-:Y:S01]  /*41e0*/  FSETP.LE.FTZ.AND P0, PT, R101, R184, PT ;  /* 0x000000b86500720b */ /* 0x000fe20003f13000 */
        /* <DEDUP_REMOVED lines=10> */
.L_x_22524:
        /* <DEDUP_REMOVED lines=13> */
.L_x_22526:
[----:B------:R-:W-:Y:S05]  /*4360*/  BSYNC.RECONVERGENT B1 ;  /* 0x0000000000017941 */ /* 0x000fea0003800200 */
.L_x_22525:
        /* <DEDUP_REMOVED lines=43> */
.L_x_22523:
[----:B------:R-:W-:Y:S05]  /*4620*/  BSYNC.RECONVERGENT B0 ;  /* 0x0000000000007941 */ /* 0x000fea0003800200 */
.L_x_22522:
        /* <DEDUP_REMOVED lines=20> */
.L_x_22529:
        /* <DEDUP_REMOVED lines=13> */
.L_x_22531:
[----:B------:R-:W-:Y:S05]  /*4840*/  BSYNC.RECONVERGENT B1 ;  /* 0x0000000000017941 */ /* 0x000fea0003800200 */
.L_x_22530:
        /* <DEDUP_REMOVED lines=43> */
.L_x_22528:
[----:B------:R-:W-:Y:S05]  /*4b00*/  BSYNC.RECONVERGENT B0 ;  /* 0x0000000000007941 */ /* 0x000fea0003800200 */
.L_x_22527:
[----:B------:R-:W-:Y:S01]  /*4b10*/  ISETP.NE.AND P3, PT, R108, 0x1, PT ;  /* 0x000000016c00780c */ /* 0x000fe20003f65270 */
[----:B------:R-:W-:Y:S01]  /*4b20*/  IMAD.U32 R103, R103, 0x10000, RZ ;  /* 0x0001000067677824 */ /* 0x000fe200078e00ff */
[----:B------:R-:W-:Y:S01]  /*4b30*/  I2FP.F32.U32 R105, R104 ;  /* 0x0000006800697245 */ /* 0x000fe20000201000 */
[----:B------:R-:W-:Y:S01]  /*4b40*/  BSSY.RECONVERGENT B0, `(.L_x_22532) ;  /* 0x0000049000007945 */ /* 0x000fe20003800200 */
[----:B------:R-:W-:Y:S02]  /*4b50*/  IMAD.MOV.U32 R110, RZ, RZ, 0x2 ;  /* 0x00000002ff6e7424 */ /* 0x000fe400078e00ff */
[----:B------:R-:W-:Y:S01]  /*4b60*/  FMUL.FTZ R104, R103, R182 ;  /* 0x000000b667687220 */ /* 0x000fe20000410000 */
[----:B------:R-:W-:-:S03]  /*4b70*/  FFMA.FTZ R105, R105, R0, 1.1641532182693481445e-10 ;  /* 0x2f00000069697423 */ /* 0x000fc60000010000 */
[----:B------:R-:W-:Y:S02]  /*4b80*/  FMUL.FTZ R103, R104, R183 ;  /* 0x000000b768677220 */ /* 0x000fe40000410000 */
        /* <DEDUP_REMOVED lines=11> */
.L_x_22534:
        /* <DEDUP_REMOVED lines=13> */
.L_x_22536:
[----:B------:R-:W-:Y:S05]  /*4d10*/  BSYNC.RECONVERGENT B1 ;  /* 0x0000000000017941 */ /* 0x000fea0003800200 */
.L_x_22535:
        /* <DEDUP_REMOVED lines=43> */
.L_x_22533:
[----:B------:R-:W-:Y:S05]  /*4fd0*/  BSYNC.RECONVERGENT B0 ;  /* 0x0000000000007941 */ /* 0x000fea0003800200 */
.L_x_22532:
        /* <DEDUP_REMOVED lines=20> */
.L_x_22539:
        /* <DEDUP_REMOVED lines=13> */
.L_x_22541:
[----:B------:R-:W-:Y:S05]  /*51f0*/  BSYNC.RECONVERGENT B1 ;  /* 0x0000000000017941 */ /* 0x000fea0003800200 */
.L_x_22540:
        /* <DEDUP_REMOVED lines=43> */
.L_x_22538:
[----:B------:R-:W-:Y:S05]  /*54b0*/  BSYNC.RECONVERGENT B0 ;  /* 0x0000000000007941 */ /* 0x000fea0003800200 */
.L_x_22537:
        /* <DEDUP_REMOVED lines=19> */
.L_x_22544:
        /* <DEDUP_REMOVED lines=13> */
.L_x_22546:
[----:B------:R-:W-:Y:S05]  /*56c0*/  BSYNC.RECONVERGENT B1 ;  /* 0x0000000000017941 */ /* 0x000fea0003800200 */
.L_x_22545:
        /* <DEDUP_REMOVED lines=43> */
.L_x_22543:
[----:B------:R-:W-:Y:S05]  /*5980*/  BSYNC.RECONVERGENT B0 ;  /* 0x0000000000007941 */ /* 0x000fea0003800200 */
.L_x_22542:
        /* <DEDUP_REMOVED lines=20> */
.L_x_22549:
        /* <DEDUP_REMOVED lines=15> */
.L_x_22551:
[----:B------:R-:W-:Y:S05]  /*5bc0*/  BSYNC.RECONVERGENT B1 ;  /* 0x0000000000017941 */ /* 0x000fea0003800200 */
.L_x_22550:
        /* <DEDUP_REMOVED lines=43> */
.L_x_22548:
[----:B------:R-:W-:Y:S05]  /*5e80*/  BSYNC.RECONVERGENT B0 ;  /* 0x0000000000007941 */ /* 0x000fea0003800200 */
.L_x_22547:
        /* <DEDUP_REMOVED lines=16> */
.L_x_22511:
        /* <DEDUP_REMOVED lines=45> */
.L_x_22555:
        /* <DEDUP_REMOVED lines=13> */
.L_x_22557:
[----:B------:R-:W-:Y:S05]  /*6330*/  BSYNC.RECONVERGENT B1 ;  /* 0x0000000000017941 */ /* 0x000fea0003800200 */
.L_x_22556:
        /* <DEDUP_REMOVED lines=43> */
.L_x_22554:
[----:B------:R-:W-:Y:S05]  /*65f0*/  BSYNC.RECONVERGENT B0 ;  /* 0x0000000000007941 */ /* 0x000fea0003800200 */
.L_x_22553:
[----:B------:R-:W-:Y:S01]  /*6600*/  I2FP.F32.U32 R123, R124 ;  /* 0x0000007c007b7245 */ /* 0x000fe20000201000 */
[C---:B-----5:R-:W-:Y:S01]  /*6610*/  IMAD.U32 R125, R112.reuse, 0x10000, RZ ;  /* 0x00010000707d7824 */ /* 0x060fe200078e00ff */
        /* <DEDUP_REMOVED lines=23> */
.L_x_22560:
        /* <DEDUP_REMOVED lines=13> */
.L_x_22562:
[----:B------:R-:W-:Y:S05]  /*6860*/  BSYNC.RECONVERGENT B1 ;  /* 0x0000000000017941 */ /* 0x000fea0003800200 */
.L_x_22561:
        /* <DEDUP_REMOVED lines=43> */
.L_x_22559:
[----:B------:R-:W-:Y:S05]  /*6b20*/  BSYNC.RECONVERGENT B0 ;  /* 0x0000000000007941 */ /* 0x000fea0003800200 */
.L_x_22558:
        /* <DEDUP_REMOVED lines=22> */
.L_x_22565:
        /* <DEDUP_REMOVED lines=13> */
.L_x_22567:
[----:B------:R-:W-:Y:S05]  /*6d60*/  BSYNC.RECONVERGENT B1 ;  /* 0x0000000000017941 */ /* 0x000fea0003800200 */
.L_x_22566:
        /* <DEDUP_REMOVED lines=43> */
.L_x_22564:
[----:B------:R-:W-:Y:S05]  /*7020*/  BSYNC.RECONVERGENT B0 ;  /* 0x0000000000007941 */ /* 0x000fea0003800200 */
.L_x_22563:
        /* <DEDUP_REMOVED lines=23> */
.L_x_22570:
        /* <DEDUP_REMOVED lines=13> */
.L_x_22572:
[----:B------:R-:W-:Y:S05]  /*7270*/  BSYNC.RECONVERGENT B1 ;  /* 0x0000000000017941 */ /* 0x000fea0003800200 */
.L_x_22571:
        /* <DEDUP_REMOVED lines=43> */
.L_x_22569:
[----:B------:R-:W-:Y:S05]  /*7530*/  BSYNC.RECONVERGENT B0 ;  /* 0x0000000000007941 */ /* 0x000fea0003800200 */
.L_x_22568:
        /* <DEDUP_REMOVED lines=22> */
.L_x_22575:
        /* <DEDUP_REMOVED lines=13> */
.L_x_22577:
[----:B------:R-:W-:Y:S05]  /*7770*/  BSYNC.RECONVERGENT B1 ;  /* 0x0000000000017941 */ /* 0x000fea0003800200 */
.L_x_22576:
        /* <DEDUP_REMOVED lines=43> */
.L_x_22574:
[----:B------:R-:W-:Y:S05]  /*7a30*/  BSYNC.RECONVERGENT B0 ;  /* 0x0000000000007941 */ /* 0x000fea0003800200 */
.L_x_22573:
        /* <DEDUP_REMOVED lines=23> */
.L_x_22580:
        /* <DEDUP_REMOVED lines=13> */
.L_x_22582:
[----:B------:R-:W-:Y:S05]  /*7c80*/  BSYNC.RECONVERGENT B1 ;  /* 0x0000000000017941 */ /* 0x000fea0003800200 */
.L_x_22581:
        /* <DEDUP_REMOVED lines=43> */
.L_x_22579:
[----:B------:R-:W-:Y:S05]  /*7f40*/  BSYNC.RECONVERGENT B0 ;  /* 0x0000000000007941 */ /* 0x000fea0003800200 */
.L_x_22578:
        /* <DEDUP_REMOVED lines=22> */
.L_x_22585:
        /* <DEDUP_REMOVED lines=13> */
.L_x_22587:
[----:B------:R-:W-:Y:S05]  /*8180*/  BSYNC.RECONVERGENT B1 ;  /* 0x0000000000017941 */ /* 0x000fea0003800200 */
.L_x_22586:
        /* <DEDUP_REMOVED lines=43> */
.L_x_22584:
[----:B------:R-:W-:Y:S05]  /*8440*/  BSYNC.RECONVERGENT B0 ;  /* 0x0000000000007941 */ /* 0x000fea0003800200 */
.L_x_22583:
        /* <DEDUP_REMOVED lines=23> */
.L_x_22590:
        /* <DEDUP_REMOVED lines=15> */
.L_x_22592:
[----:B------:R-:W-:Y:S05]  /*86b0*/  BSYNC.RECONVERGENT B1 ;  /* 0x0000000000017941 */ /* 0x000fea0003800200 */
.L_x_22591:
        /* <DEDUP_REMOVED lines=43> */
.L_x_22589:
[----:B------:R-:W-:Y:S05]  /*8970*/  BSYNC.RECONVERGENT B0 ;  /* 0x0000000000007941 */ /* 0x000fea0003800200 */
.L_x_22588:
        /* <DEDUP_REMOVED lines=10> */
.L_x_22552:
        /* <DEDUP_REMOVED lines=16> */
.L_x_22596:
        /* <DEDUP_REMOVED lines=13> */
.L_x_22598:
[----:B------:R-:W-:Y:S05]  /*8bf0*/  BSYNC.RECONVERGENT B1 ;  /* 0x0000000000017941 */ /* 0x000fea0003800200 */
.L_x_22597:
        /* <DEDUP_REMOVED lines=42> */
.L_x_22595:
[----:B------:R-:W-:Y:S05]  /*8ea0*/  BSYNC.RECONVERGENT B0 ;  /* 0x0000000000007941 */ /* 0x000fea0003800200 */
.L_x_22594:
        /* <DEDUP_REMOVED lines=22> */
.L_x_22601:
        /* <DEDUP_REMOVED lines=13> */
.L_x_22603:
[----:B------:R-:W-:Y:S05]  /*90e0*/  BSYNC.RECONVERGENT B1 ;  /* 0x0000000000017941 */ /* 0x000fea0003800200 */
.L_x_22602:
        /* <DEDUP_REMOVED lines=43> */
.L_x_22600:
[----:B------:R-:W-:Y:S05]  /*93a0*/  BSYNC.RECONVERGENT B0 ;  /* 0x0000000000007941 */ /* 0x000fea0003800200 */
.L_x_22599:
        /* <DEDUP_REMOVED lines=19> */
.L_x_22606:
        /* <DEDUP_REMOVED lines=13> */
.L_x_22608:
[----:B------:R-:W-:Y:S05]  /*95b0*/  BSYNC.RECONVERGENT B1 ;  /* 0x0000000000017941 */ /* 0x000fea0003800200 */
.L_x_22607:
        /* <DEDUP_REMOVED lines=43> */
.L_x_22605:
[----:B------:R-:W-:Y:S05]  /*9870*/  BSYNC.RECONVERGENT B0 ;  /* 0x0000000000007941 */ /* 0x000fea0003800200 */
.L_x_22604:
        /* <DEDUP_REMOVED lines=20> */
.L_x_22611:
        /* <DEDUP_REMOVED lines=13> */
.L_x_22613:
[----:B------:R-:W-:Y:S05]  /*9a90*/  BSYNC.RECONVERGENT B1 ;  /* 0x0000000000017941 */ /* 0x000fea0003800200 */
.L_x_22612:
        /* <DEDUP_REMOVED lines=43> */
.L_x_22610:
[----:B------:R-:W-:Y:S05]  /*9d50*/  BSYNC.RECONVERGENT B0 ;  /* 0x0000000000007941 */ /* 0x000fea0003800200 */
.L_x_22609:
        /* <DEDUP_REMOVED lines=19> */
.L_x_22616:
        /* <DEDUP_REMOVED lines=13> */
.L_x_22618:
[----:B------:R-:W-:Y:S05]  /*9f60*/  BSYNC.RECONVERGENT B1 ;  /* 0x0000000000017941 */ /* 0x000fea0003800200 */
.L_x_22617:
        /* <DEDUP_REMOVED lines=43> */
.L_x_22615:
[----:B------:R-:W-:Y:S05]  /*a220*/  BSYNC.RECONVERGENT B0 ;  /* 0x0000000000007941 */ /* 0x000fea0003800200 */
.L_x_22614:
        /* <DEDUP_REMOVED lines=20> */
.L_x_22621:
        /* <DEDUP_REMOVED lines=13> */
.L_x_22623:
[----:B------:R-:W-:Y:S05]  /*a440*/  BSYNC.RECONVERGENT B1 ;  /* 0x0000000000017941 */ /* 0x000fea0003800200 */
.L_x_22622:
        /* <DEDUP_REMOVED lines=43> */
.L_x_22620:
[----:B------:R-:W-:Y:S05]  /*a700*/  BSYNC.RECONVERGENT B0 ;  /* 0x0000000000007941 */ /* 0x000fea0003800200 */
.L_x_22619:
        /* <DEDUP_REMOVED lines=19> */
.L_x_22626:
        /* <DEDUP_REMOVED lines=13> */
.L_x_22628:
[----:B------:R-:W-:Y:S05]  /*a910*/  BSYNC.RECONVERGENT B1 ;  /* 0x0000000000017941 */ /* 0x000fea0003800200 */
.L_x_22627:
        /* <DEDUP_REMOVED lines=43> */
.L_x_22625:
[----:B------:R-:W-:Y:S05]  /*abd0*/  BSYNC.RECONVERGENT B0 ;  /* 0x0000000000007941 */ /* 0x000fea0003800200 */
.L_x_22624:
        /* <DEDUP_REMOVED lines=20> */
.L_x_22631:
        /* <DEDUP_REMOVED lines=15> */
.L_x_22633:
[----:B------:R-:W-:Y:S05]  /*ae10*/  BSYNC.RECONVERGENT B1 ;  /* 0x0000000000017941 */ /* 0x000fea0003800200 */
.L_x_22632:
        /* <DEDUP_REMOVED lines=43> */
.L_x_22630:
[----:B------:R-:W-:Y:S05]  /*b0d0*/  BSYNC.RECONVERGENT B0 ;  /* 0x0000000000007941 */ /* 0x000fea0003800200 */
.L_x_22629:
        /* <DEDUP_REMOVED lines=16> */
.L_x_22593:
        /* <DEDUP_REMOVED lines=43> */
.L_x_22637:
        /* <DEDUP_REMOVED lines=13> */
.L_x_22639:
[----:B------:R-:W-:Y:S05]  /*b560*/  BSYNC.RECONVERGENT B1 ;  /* 0x0000000000017941 */ /* 0x000fea0003800200 */
.L_x_22638:
        /* <DEDUP_REMOVED lines=42> */
.L_x_22636:
[----:B------:R-:W-:Y:S05]  /*b810*/  BSYNC.RECONVERGENT B0 ;  /* 0x0000000000007941 */ /* 0x000fea0003800200 */
.L_x_22635:
[----:B------:R-:W-:Y:S01]  /*b820*/  I2FP.F32.U32 R131, R132 ;  /* 0x0000008400837245 */ /* 0x000fe20000201000 */
[C---:B-----5:R-:W-:Y:S01]  /*b830*/  IMAD.U32 R133, R120.reuse, 0x10000, RZ ;  /* 0x0001000078857824 */ /* 0x060fe200078e00ff */
        /* <DEDUP_REMOVED lines=23> */
.L_x_22642:
        /* <DEDUP_REMOVED lines=13> */
.L_x_22644:
[----:B------:R-:W-:Y:S05]  /*ba80*/  BSYNC.RECONVERGENT B1 ;  /* 0x0000000000017941 */ /* 0x000fea0003800200 */
.L_x_22643:
        /* <DEDUP_REMOVED lines=43> */
.L_x_22641:
[----:B------:R-:W-:Y:S05]  /*bd40*/  BSYNC.RECONVERGENT B0 ;  /* 0x0000000000007941 */ /* 0x000fea0003800200 */
.L_x_22640:
        /* <DEDUP_REMOVED lines=22> */
.L_x_22647:
        /* <DEDUP_REMOVED lines=13> */
.L_x_22649:
[----:B------:R-:W-:Y:S05]  /*bf80*/  BSYNC.RECONVERGENT B1 ;  /* 0x0000000000017941 */ /* 0x000fea0003800200 */
.L_x_22648:
        /* <DEDUP_REMOVED lines=43> */
.L_x_22646:
[----:B------:R-:W-:Y:S05]  /*c240*/  BSYNC.RECONVERGENT B0 ;  /* 0x0000000000007941 */ /* 0x000fea0003800200 */
.L_x_22645:
        /* <DEDUP_REMOVED lines=23> */
.L_x_22652:
        /* <DEDUP_REMOVED lines=13> */
.L_x_22654:
[----:B------:R-:W-:Y:S05]  /*c490*/  BSYNC.RECONVERGENT B1 ;  /* 0x0000000000017941 */ /* 0x000fea0003800200 */
.L_x_22653:
        /* <DEDUP_REMOVED lines=43> */
.L_x_22651:
[----:B------:R-:W-:Y:S05]  /*c750*/  BSYNC.RECONVERGENT B0 ;  /* 0x0000000000007941 */ /* 0x000fea0003800200 */
.L_x_22650:
        /* <DEDUP_REMOVED lines=22> */
.L_x_22657:
        /* <DEDUP_REMOVED lines=13> */
.L_x_22659:
[----:B------:R-:W-:Y:S05]  /*c990*/  BSYNC.RECONVERGENT B1 ;  /* 0x0000000000017941 */ /* 0x000fea0003800200 */
.L_x_22658:
        /* <DEDUP_REMOVED lines=43> */
.L_x_22656:
[----:B------:R-:W-:Y:S05]  /*cc50*/  BSYNC.RECONVERGENT B0 ;  /* 0x0000000000007941 */ /* 0x000fea0003800200 */
.L_x_22655:
        /* <DEDUP_REMOVED lines=23> */
.L_x_22662:
        /* <DEDUP_REMOVED lines=13> */
.L_x_22664:
[----:B------:R-:W-:Y:S05]  /*cea0*/  BSYNC.RECONVERGENT B1 ;  /* 0x0000000000017941 */ /* 0x000fea0003800200 */
.L_x_22663:
        /* <DEDUP_REMOVED lines=43> */
.L_x_22661:
[----:B------:R-:W-:Y:S05]  /*d160*/  BSYNC.RECONVERGENT B0 ;  /* 0x0000000000007941 */ /* 0x000fea0003800200 */
.L_x_22660:
        /* <DEDUP_REMOVED lines=22> */
.L_x_22667:
        /* <DEDUP_REMOVED lines=13> */
.L_x_22669:
[----:B------:R-:W-:Y:S05]  /*d3a0*/  BSYNC.RECONVERGENT B1 ;  /* 0x0000000000017941 */ /* 0x000fea0003800200 */
.L_x_22668:
        /* <DEDUP_REMOVED lines=43> */
.L_x_22666:
[----:B------:R-:W-:Y:S05]  /*d660*/  BSYNC.RECONVERGENT B0 ;  /* 0x0000000000007941 */ /* 0x000fea0003800200 */
.L_x_22665:
        /* <DEDUP_REMOVED lines=23> */
.L_x_22672:
        /* <DEDUP_REMOVED lines=15> */
.L_x_22674:
[----:B------:R-:W-:Y:S05]  /*d8d0*/  BSYNC.RECONVERGENT B1 ;  /* 0x0000000000017941 */ /* 0x000fea0003800200 */
.L_x_22673:
        /* <DEDUP_REMOVED lines=43> */
.L_x_22671:
[----:B------:R-:W-:Y:S05]  /*db90*/  BSYNC.RECONVERGENT B0 ;  /* 0x0000000000007941 */ /* 0x000fea0003800200 */
.L_x_22670:
        /* <DEDUP_REMOVED lines=10> */
.L_x_22634:
        /* <DEDUP_REMOVED lines=16> */
.L_x_22678:
        /* <DEDUP_REMOVED lines=13> */
.L_x_22680:
[----:B------:R-:W-:Y:S05]  /*de10*/  BSYNC.RECONVERGENT B1 ;  /* 0x0000000000017941 */ /* 0x000fea0003800200 */
.L_x_22679:
        /* <DEDUP_REMOVED lines=40> */
[----:B------:R-:W-:Y:S01]  /*e0a0*/  LOP3.LUT R160, R172, R118, R137, 0x96, !PT ;  /* 0x00000076aca07212 */ /* 0x000fe200078e9689 */
[----:B------:R-:W-:-:S07]  /*e0b0*/  IMAD.MOV.U32 R118, RZ, RZ, RZ ;  /* 0x000000ffff767224 */ /* 0x000fce00078e00ff */
.L_x_22677:
[----:B------:R-:W-:Y:S05]  /*e0c0*/  BSYNC.RECONVERGENT B0 ;  /* 0x0000000000007941 */ /* 0x000fea0003800200 */
.L_x_22676:
[----:B------:R-:W-:Y:S01]  /*e0d0*/  I2FP.F32.U32 R117, R116 ;  /* 0x0000007400757245 */ /* 0x000fe20000201000 */
[----:B------:R-:W-:Y:S01]  /*e0e0*/  BSSY.RECONVERGENT B0, `(.L_x_22681) ;  /* 0x000004e000007945 */ /* 0x000fe20003800200 */
[----:B------:R-:W-:Y:S01]  /*e0f0*/  ISETP.NE.AND P0, PT, R118, 0x1, PT ;  /* 0x000000017600780c */ /* 0x000fe20003f05270 */
[----:B------:R-:W-:Y:S01]  /*e100*/  IMAD.MOV.U32 R124, RZ, RZ, 0x2 ;  /* 0x00000002ff7c7424 */ /* 0x000fe200078e00ff */
[C---:B-----5:R-:W-:Y:S01]  /*e110*/  SHF.L.U32 R119, R120.reuse, 0x10, RZ ;  /* 0x0000001078777819 */ /* 0x060fe200000006ff */
        /* <DEDUP_REMOVED lines=17> */
.L_x_22683:
        /* <DEDUP_REMOVED lines=13> */
.L_x_22685:
[----:B------:R-:W-:Y:S05]  /*e300*/  BSYNC.RECONVERGENT B1 ;  /* 0x0000000000017941 */ /* 0x000fea0003800200 */
.L_x_22684:
        /* <DEDUP_REMOVED lines=43> */
.L_x_22682:
[----:B------:R-:W-:Y:S05]  /*e5c0*/  BSYNC.RECONVERGENT B0 ;  /* 0x0000000000007941 */ /* 0x000fea0003800200 */
.L_x_22681:
[----:B------:R-:W-:Y:S01]  /*e5d0*/  ISETP.NE.AND P1, PT, R124, 0x1, PT ;  /* 0x000000017c00780c */ /* 0x000fe20003f25270 */
[----:B------:R-:W-:Y:S01]  /*e5e0*/  BSSY.RECONVERGENT B0, `(.L_x_22686) ;  /* 0x000004b000007945 */ /* 0x000fe20003800200 */
[----:B------:R-:W-:Y:S01]  /*e5f0*/  I2FP.F32.U32 R117, R117 ;  /* 0x0000007500757245 */ /* 0x000fe20000201000 */
[----:B------:R-:W-:Y:S01]  /*e600*/  IMAD.MOV.U32 R126, RZ, RZ, 0x2 ;  /* 0x00000002ff7e7424 */ /* 0x000fe200078e00ff */
[----:B------:R-:W-:-:S03]  /*e610*/  SHF.L.U32 R119, R120, 0x10, RZ ;  /* 0x0000001078777819 */ /* 0x000fc600000006ff */
[----:B------:R-:W-:Y:S02]  /*e620*/  FFMA.FTZ R117, R117, R0, 1.1641532182693481445e-10 ;  /* 0x2f00000075757423 */ /* 0x000fe40000010000 */
[----:B------:R-:W-:Y:S01]  /*e630*/  FMUL.FTZ R118, R119, R182 ;  /* 0x000000b677767220 */ /* 0x000fe20000410000 */
[----:B------:R-:W-:Y:S02]  /*e640*/  IMAD.MOV.U32 R119, RZ, RZ, R156 ;  /* 0x000000ffff777224 */ /* 0x000fe400078e009c */
        /* <DEDUP_REMOVED lines=11> */
.L_x_22688:
        /* <DEDUP_REMOVED lines=13> */
.L_x_22690:
[----:B------:R-:W-:Y:S05]  /*e7d0*/  BSYNC.RECONVERGENT B1 ;  /* 0x0000000000017941 */ /* 0x000fea0003800200 */
.L_x_22689:
        /* <DEDUP_REMOVED lines=43> */
.L_x_22687:
[----:B------:R-:W-:Y:S05]  /*ea90*/  BSYNC.RECONVERGENT B0 ;  /* 0x0000000000007941 */ /* 0x000fea0003800200 */
.L_x_22686:
        /* <DEDUP_REMOVED lines=20> */
.L_x_22693:
        /* <DEDUP_REMOVED lines=13> */
.L_x_22695:
[----:B------:R-:W-:Y:S05]  /*ecb0*/  BSYNC.RECONVERGENT B1 ;  /* 0x0000000000017941 */ /* 0x000fea0003800200 */
.L_x_22694:
        /* <DEDUP_REMOVED lines=43> */
.L_x_22692:
[----:B------:R-:W-:Y:S05]  /*ef70*/  BSYNC.RECONVERGENT B0 ;  /* 0x0000000000007941 */ /* 0x000fea0003800200 */
.L_x_22691:
[----:B------:R-:W-:Y:S01]  /*ef80*/  ISETP.NE.AND P3, PT, R124, 0x1, PT ;  /* 0x000000017c00780c */ /* 0x000fe20003f65270 */
[----:B------:R-:W-:Y:S01]  /*ef90*/  BSSY.RECONVERGENT B0, `(.L_x_22696) ;  /* 0x000004b000007945 */ /* 0x000fe20003800200 */
[----:B------:R-:W-:Y:S01]  /*efa0*/  I2FP.F32.U32 R121, R120 ;  /* 0x0000007800797245 */ /* 0x000fe20000201000 */
[----:B------:R-:W-:Y:S01]  /*efb0*/  IMAD.MOV.U32 R126, RZ, RZ, 0x2 ;  /* 0x00000002ff7e7424 */ /* 0x000fe200078e00ff */
[----:B------:R-:W-:-:S03]  /*efc0*/  SHF.L.U32 R119, R119, 0x10, RZ ;  /* 0x0000001077777819 */ /* 0x000fc600000006ff */
        /* <DEDUP_REMOVED lines=14> */
.L_x_22698:
        /* <DEDUP_REMOVED lines=13> */
.L_x_22700:
[----:B------:R-:W-:Y:S05]  /*f180*/  BSYNC.RECONVERGENT B1 ;  /* 0x0000000000017941 */ /* 0x000fea0003800200 */
.L_x_22699:
        /* <DEDUP_REMOVED lines=43> */
.L_x_22697:
[----:B------:R-:W-:Y:S05]  /*f440*/  BSYNC.RECONVERGENT B0 ;  /* 0x0000000000007941 */ /* 0x000fea0003800200 */
.L_x_22696:
        /* <DEDUP_REMOVED lines=20> */
.L_x_22703:
        /* <DEDUP_REMOVED lines=13> */
.L_x_22705:
[----:B------:R-:W-:Y:S05]  /*f660*/  BSYNC.RECONVERGENT B1 ;  /* 0x0000000000017941 */ /* 0x000fea0003800200 */
.L_x_22704:
        /* <DEDUP_REMOVED lines=43> */
.L_x_22702:
[----:B------:R-:W-:Y:S05]  /*f920*/  BSYNC.RECONVERGENT B0 ;  /* 0x0000000000007941 */ /* 0x000fea0003800200 */
.L_x_22701:
        /* <DEDUP_REMOVED lines=19> */
.L_x_22708:
        /* <DEDUP_REMOVED lines=13> */
.L_x_22710:
[----:B------:R-:W-:Y:S05]  /*fb30*/  BSYNC.RECONVERGENT B1 ;  /* 0x0000000000017941 */ /* 0x000fea0003800200 */
.L_x_22709:
        /* <DEDUP_REMOVED lines=43> */
.L_x_22707:
[----:B------:R-:W-:Y:S05]  /*fdf0*/  BSYNC.RECONVERGENT B0 ;  /* 0x0000000000007941 */ /* 0x000fea0003800200 */
.L_x_22706:
        /* <DEDUP_REMOVED lines=20> */
.L_x_22713:
        /* <DEDUP_REMOVED lines=15> */
.L_x_22715:
[----:B------:R-:W-:Y:S05]  /*10030*/  BSYNC.RECONVERGENT B1 ;  /* 0x0000000000017941 */ /* 0x000fea0003800200 */
.L_x_22714:
        /* <DEDUP_REMOVED lines=43> */
.L_x_22712:
[----:B------:R-:W-:Y:S05]  /*102f0*/  BSYNC.RECONVERGENT B0 ;  /* 0x0000000000007941 */ /* 0x000fea0003800200 */
.L_x_22711:
        /* <DEDUP_REMOVED lines=16> */
.L_x_22675:
        /* <DEDUP_REMOVED lines=43> */
.L_x_22719:
        /* <DEDUP_REMOVED lines=13> */
.L_x_22721:
[----:B------:R-:W-:Y:S05]  /*10780*/  BSYNC.RECONVERGENT B1 ;  /* 0x0000000000017941 */ /* 0x000fea0003800200 */
.L_x_22720:
        /* <DEDUP_REMOVED lines=42> */
.L_x_22718:
[----:B------:R-:W-:Y:S05]  /*10a30*/  BSYNC.RECONVERGENT B0 ;  /* 0x0000000000007941 */ /* 0x000fea0003800200 */
.L_x_22717:
[----:B------:R-:W-:Y:S01]  /*10a40*/  I2FP.F32.U32 R139, R144 ;  /* 0x00000090008b7245 */ /* 0x000fe20000201000 */
[----:B------:R-:W-:Y:S01]  /*10a50*/  BSSY.RECONVERGENT B0, `(.L_x_22722) ;  /* 0x0000051000007945 */ /* 0x000fe20003800200 */
[C---:B-----5:R-:W-:Y:S01]  /*10a60*/  SHF.L.U32 R145, R128.reuse, 0x10, RZ ;  /* 0x0000001080917819 */ /* 0x060fe200000006ff */
[----:B------:R-:W-:Y:S01]  /*10a70*/  IMAD.MOV.U32 R138, RZ, RZ, 0x2 ;  /* 0x00000002ff8a7424 */ /* 0x000fe200078e00ff */
[----:B------:R-:W-:Y:S01]  /*10a80*/  ISETP.NE.AND P1, PT, R137, 0x1, PT ;  /* 0x000000018900780c */ /* 0x000fe20003f25270 */
[----:B------:R-:W-:Y:S01]  /*10a90*/  FFMA.FTZ R139, R139, R0, 1.1641532182693481445e-10 ;  /* 0x2f0000008b8b7423 */ /* 0x000fe20000010000 */
[----:B------:R-:W-:Y:S01]  /*10aa0*/  LOP3.LUT R185, R185, 0xfffffffd, RZ, 0xc0, !PT ;  /* 0xfffffffdb9b97812 */ /* 0x000fe200078ec0ff */
[----:B------:R-:W-:Y:S01]  /*10ab0*/  FMUL.FTZ R136, R145, R182 ;  /* 0x000000b691887220 */ /* 0x000fe20000410000 */
[----:B------:R-:W-:Y:S02]  /*10ac0*/  PRMT R128, R128, 0x7632, R128 ;  /* 0x0000763280807816 */ /* 0x000fe40000000080 */
[----:B------:R-:W-:Y:S01]  /*10ad0*/  FSETP.GTU.FTZ.AND P0, PT, R139, R184, PT ;  /* 0x000000b88b00720b */ /* 0x000fe20003f1c000 */
[----:B------:R-:W-:-:S05]  /*10ae0*/  FMUL.FTZ R136, R136, R183 ;  /* 0x000000b788887220 */ /* 0x000fca0000410000 */
        /* <DEDUP_REMOVED lines=14> */
.L_x_22724:
        /* <DEDUP_REMOVED lines=13> */
.L_x_22726:
[----:B------:R-:W-:Y:S05]  /*10ca0*/  BSYNC.RECONVERGENT B1 ;  /* 0x0000000000017941 */ /* 0x000fea0003800200 */
.L_x_22725:
        /* <DEDUP_REMOVED lines=43> */
.L_x_22723:
[----:B------:R-:W-:Y:S05]  /*10f60*/  BSYNC.RECONVERGENT B0 ;  /* 0x0000000000007941 */ /* 0x000fea0003800200 */
.L_x_22722:
        /* <DEDUP_REMOVED lines=22> */
.L_x_22729:
        /* <DEDUP_REMOVED lines=13> */
.L_x_22731:
[----:B------:R-:W-:Y:S05]  /*111a0*/  BSYNC.RECONVERGENT B1 ;  /* 0x0000000000017941 */ /* 0x000fea0003800200 */
.L_x_22730:
        /* <DEDUP_REMOVED lines=43> */
.L_x_22728:
[----:B------:R-:W-:Y:S05]  /*11460*/  BSYNC.RECONVERGENT B0 ;  /* 0x0000000000007941 */ /* 0x000fea0003800200 */
.L_x_22727:
        /* <DEDUP_REMOVED lines=23> */
.L_x_22734:
        /* <DEDUP_REMOVED lines=13> */
.L_x_22736:
[----:B------:R-:W-:Y:S05]  /*116b0*/  BSYNC.RECONVERGENT B1 ;  /* 0x0000000000017941 */ /* 0x000fea0003800200 */
.L_x_22735:
        /* <DEDUP_REMOVED lines=43> */
.L_x_22733:
[----:B------:R-:W-:Y:S05]  /*11970*/  BSYNC.RECONVERGENT B0 ;  /* 0x0000000000007941 */ /* 0x000fea0003800200 */
.L_x_22732:
        /* <DEDUP_REMOVED lines=22> */
.L_x_22739:
        /* <DEDUP_REMOVED lines=13> */
.L_x_22741:
[----:B------:R-:W-:Y:S05]  /*11bb0*/  BSYNC.RECONVERGENT B1 ;  /* 0x0000000000017941 */ /* 0x000fea0003800200 */
.L_x_22740:
        /* <DEDUP_REMOVED lines=43> */
.L_x_22738:
[----:B------:R-:W-:Y:S05]  /*11e70*/  BSYNC.RECONVERGENT B0 ;  /* 0x0000000000007941 */ /* 0x000fea0003800200 */
.L_x_22737:
        /* <DEDUP_REMOVED lines=23> */
.L_x_22744:
        /* <DEDUP_REMOVED lines=13> */
.L_x_22746:
[----:B------:R-:W-:Y:S05]  /*120c0*/  BSYNC.RECONVERGENT B1 ;  /* 0x0000000000017941 */ /* 0x000fea0003800200 */
.L_x_22745:
        /* <DEDUP_REMOVED lines=43> */
.L_x_22743:
[----:B------:R-:W-:Y:S05]  /*12380*/  BSYNC.RECONVERGENT B0 ;  /* 0x0000000000007941 */ /* 0x000fea0003800200 */
.L_x_22742:
        /* <DEDUP_REMOVED lines=22> */
.L_x_22749:
        /* <DEDUP_REMOVED lines=13> */
.L_x_22751:
[----:B------:R-:W-:Y:S05]  /*125c0*/  BSYNC.RECONVERGENT B1 ;  /* 0x0000000000017941 */ /* 0x000fea0003800200 */
.L_x_22750:
        /* <DEDUP_REMOVED lines=43> */
.L_x_22748:
[----:B------:R-:W-:Y:S05]  /*12880*/  BSYNC.RECONVERGENT B0 ;  /* 0x0000000000007941 */ /* 0x000fea0003800200 */
.L_x_22747:
        /* <DEDUP_REMOVED lines=23> */
.L_x_22754:
        /* <DEDUP_REMOVED lines=15> */
.L_x_22756:
[----:B------:R-:W-:Y:S05]  /*12af0*/  BSYNC.RECONVERGENT B1 ;  /* 0x0000000000017941 */ /* 0x000fea0003800200 */
.L_x_22755:
        /* <DEDUP_REMOVED lines=43> */
.L_x_22753:
[----:B------:R-:W-:Y:S05]  /*12db0*/  BSYNC.RECONVERGENT B0 ;  /* 0x0000000000007941 */ /* 0x000fea0003800200 */
.L_x_22752:
        /* <DEDUP_REMOVED lines=10> */
.L_x_22716:
        /* <DEDUP_REMOVED lines=16> */
.L_x_22760:
        /* <DEDUP_REMOVED lines=13> */
.L_x_22762:
[----:B------:R-:W-:Y:S05]  /*13030*/  BSYNC.RECONVERGENT B1 ;  /* 0x0000000000017941 */ /* 0x000fea0003800200 */
.L_x_22761:
        /* <DEDUP_REMOVED lines=42> */
.L_x_22759:
[----:B------:R-:W-:Y:S05]  /*132e0*/  BSYNC.RECONVERGENT B0 ;  /* 0x0000000000007941 */ /* 0x000fea0003800200 */
.L_x_22758:
        /* <DEDUP_REMOVED lines=22> */
.L_x_22765:
        /* <DEDUP_REMOVED lines=13> */
.L_x_22767:
[----:B------:R-:W-:Y:S05]  /*13520*/  BSYNC.RECONVERGENT B1 ;  /* 0x0000000000017941 */ /* 0x000fea0003800200 */
.L_x_22766:
        /* <DEDUP_REMOVED lines=43> */
.L_x_22764:
[----:B------:R-:W-:Y:S05]  /*137e0*/  BSYNC.RECONVERGENT B0 ;  /* 0x0000000000007941 */ /* 0x000fea0003800200 */
.L_x_22763:
[----:B------:R-:W-:Y:S01]  /*137f0*/  ISETP.NE.AND P1, PT, R132, 0x1, PT ;  /* 0x000000018400780c */ /* 0x000fe20003f25270 */
[----:B------:R-:W-:Y:S01]  /*13800*/  IMAD.U32 R127, R128, 0x10000, RZ ;  /* 0x00010000807f7824 */ /* 0x000fe200078e00ff */
[----:B------:R-:W-:Y:S01]  /*13810*/  I2FP.F32.U32 R125, R125 ;  /* 0x0000007d007d7245 */ /* 0x000fe20000201000 */
[----:B------:R-:W-:Y:S01]  /*13820*/  BSSY.RECONVERGENT B0, `(.L_x_22768) ;  /* 0x0000049000007945 */ /* 0x000fe20003800200 */
[----:B------:R-:W-:Y:S02]  /*13830*/  HFMA2 R134, -RZ, RZ, 0, 1.1920928955078125e-07 ;  /* 0x00000002ff867431 */ /* 0x000fe400000001ff */
[----:B------:R-:W-:Y:S01]  /*13840*/  FMUL.FTZ R126, R127, R182 ;  /* 0x000000b67f7e7220 */ /* 0x000fe20000410000 */
[----:B------:R-:W-:Y:S02]  /*13850*/  IMAD.MOV.U32 R127, RZ, RZ, R156 ;  /* 0x000000ffff7f7224 */ /* 0x000fe400078e009c */
        /* <DEDUP_REMOVED lines=12> */
.L_x_22770:
        /* <DEDUP_REMOVED lines=13> */
.L_x_22772:
[----:B------:R-:W-:Y:S05]  /*139f0*/  BSYNC.RECONVERGENT B1 ;  /* 0x0000000000017941 */ /* 0x000fea0003800200 */
.L_x_22771:
        /* <DEDUP_REMOVED lines=43> */
.L_x_22769:
[----:B------:R-:W-:Y:S05]  /*13cb0*/  BSYNC.RECONVERGENT B0 ;  /* 0x0000000000007941 */ /* 0x000fea0003800200 */
.L_x_22768:
        /* <DEDUP_REMOVED lines=20> */
.L_x_22775:
        /* <DEDUP_REMOVED lines=13> */
.L_x_22777:
[----:B------:R-:W-:Y:S05]  /*13ed0*/  BSYNC.RECONVERGENT B1 ;  /* 0x0000000000017941 */ /* 0x000fea0003800200 */
.L_x_22776:
        /* <DEDUP_REMOVED lines=41> */
[----:B------:R-:W-:Y:S01]  /*14170*/  IMAD.MOV.U32 R128, RZ, RZ, R150 ;  /* 0x000000ffff807224 */ /* 0x000fe200078e0096 */
[----:B------:R-:W-:-:S07]  /*14180*/  MOV R150, R134 ;  /* 0x0000008600967202 */ /* 0x000fce0000000f00 */
.L_x_22774:
[----:B------:R-:W-:Y:S05]  /*14190*/  BSYNC.RECONVERGENT B0 ;  /* 0x0000000000007941 */ /* 0x000fea0003800200 */
.L_x_22773:
        /* <DEDUP_REMOVED lines=19> */
.L_x_22780:
        /* <DEDUP_REMOVED lines=13> */
.L_x_22782:
[----:B------:R-:W-:Y:S05]  /*143a0*/  BSYNC.RECONVERGENT B1 ;  /* 0x0000000000017941 */ /* 0x000fea0003800200 */
.L_x_22781:
        /* <DEDUP_REMOVED lines=43> */
.L_x_22779:
[----:B------:R-:W-:Y:S05]  /*14660*/  BSYNC.RECONVERGENT B0 ;  /* 0x0000000000007941 */ /* 0x000fea0003800200 */
.L_x_22778:
        /* <DEDUP_REMOVED lines=20> */
.L_x_22785:
        /* <DEDUP_REMOVED lines=13> */
.L_x_22787:
[----:B------:R-:W-:Y:S05]  /*14880*/  BSYNC.RECONVERGENT B1 ;  /* 0x0000000000017941 */ /* 0x000fea0003800200 */
.L_x_22786:
        /* <DEDUP_REMOVED lines=43> */
.L_x_22784:
[----:B------:R-:W-:Y:S05]  /*14b40*/  BSYNC.RECONVERGENT B0 ;  /* 0x0000000000007941 */ /* 0x000fea0003800200 */
.L_x_22783:
        /* <DEDUP_REMOVED lines=19> */
.L_x_22790:
        /* <DEDUP_REMOVED lines=13> */
.L_x_22792:
[----:B------:R-:W-:Y:S05]  /*14d50*/  BSYNC.RECONVERGENT B1 ;  /* 0x0000000000017941 */ /* 0x000fea0003800200 */
.L_x_22791:
        /* <DEDUP_REMOVED lines=43> */
.L_x_22789:
[----:B------:R-:W-:Y:S05]  /*15010*/  BSYNC.RECONVERGENT B0 ;  /* 0x0000000000007941 */ /* 0x000fea0003800200 */
.L_x_22788:
        /* <DEDUP_REMOVED lines=20> */
.L_x_22795:
        /* <DEDUP_REMOVED lines=15> */
.L_x_22797:
[----:B------:R-:W-:Y:S05]  /*15250*/  BSYNC.RECONVERGENT B1 ;  /* 0x0000000000017941 */ /* 0x000fea0003800200 */
.L_x_22796:
        /* <DEDUP_REMOVED lines=43> */
.L_x_22794:
[----:B------:R-:W-:Y:S05]  /*15510*/  BSYNC.RECONVERGENT B0 ;  /* 0x0000000000007941 */ /* 0x000fea0003800200 */
.L_x_22793:
        /* <DEDUP_REMOVED lines=16> */
.L_x_22757:
        /* <DEDUP_REMOVED lines=43> */
.L_x_22801:
        /* <DEDUP_REMOVED lines=13> */
.L_x_22803:
[----:B------:R-:W-:Y:S05]  /*159a0*/  BSYNC.RECONVERGENT B1 ;  /* 0x0000000000017941 */ /* 0x000fea0003800200 */
.L_x_22802:
        /* <DEDUP_REMOVED lines=43> */
.L_x_22800:
[----:B------:R-:W-:Y:S05]  /*15c60*/  BSYNC.RECONVERGENT B0 ;  /* 0x0000000000007941 */ /* 0x000fea0003800200 */
.L_x_22799:
        /* <DEDUP_REMOVED lines=25> */
.L_x_22806:
        /* <DEDUP_REMOVED lines=13> */
.L_x_22808:
[----:B------:R-:W-:Y:S05]  /*15ed0*/  BSYNC.RECONVERGENT B1 ;  /* 0x0000000000017941 */ /* 0x000fea0003800200 */
.L_x_22807:
        /* <DEDUP_REMOVED lines=43> */
.L_x_22805:
[----:B------:R-:W-:Y:S05]  /*16190*/  BSYNC.RECONVERGENT B0 ;  /* 0x0000000000007941 */ /* 0x000fea0003800200 */
.L_x_22804:
        /* <DEDUP_REMOVED lines=22> */
.L_x_22811:
        /* <DEDUP_REMOVED lines=13> */
.L_x_22813:
[----:B------:R-:W-:Y:S05]  /*163d0*/  BSYNC.RECONVERGENT B1 ;  /* 0x0000000000017941 */ /* 0x000fea0003800200 */
.L_x_22812:
        /* <DEDUP_REMOVED lines=43> */
.L_x_22810:
[----:B------:R-:W-:Y:S05]  /*16690*/  BSYNC.RECONVERGENT B0 ;  /* 0x0000000000007941 */ /* 0x000fea0003800200 */
.L_x_22809:
        /* <DEDUP_REMOVED lines=23> */
.L_x_22816:
        /* <DEDUP_REMOVED lines=13> */
.L_x_22818:
[----:B------:R-:W-:Y:S05]  /*168e0*/  BSYNC.RECONVERGENT B1 ;  /* 0x0000000000017941 */ /* 0x000fea0003800200 */
.L_x_22817:
        /* <DEDUP_REMOVED lines=43> */
.L_x_22815:
[----:B------:R-:W-:Y:S05]  /*16ba0*/  BSYNC.RECONVERGENT B0 ;  /* 0x0000000000007941 */ /* 0x000fea0003800200 */
.L_x_22814:
        /* <DEDUP_REMOVED lines=22> */
.L_x_22821:
        /* <DEDUP_REMOVED lines=13> */
.L_x_22823:
[----:B------:R-:W-:Y:S05]  /*16de0*/  BSYNC.RECONVERGENT B1 ;  /* 0x0000000000017941 */ /* 0x000fea0003800200 */
.L_x_22822:
        /* <DEDUP_REMOVED lines=43> */
.L_x_22820:
[----:B------:R-:W-:Y:S05]  /*170a0*/  BSYNC.RECONVERGENT B0 ;  /* 0x0000000000007941 */ /* 0x000fea0003800200 */
.L_x_22819:
        /* <DEDUP_REMOVED lines=23> */
.L_x_22826:
        /* <DEDUP_REMOVED lines=13> */
.L_x_22828:
[----:B------:R-:W-:Y:S05]  /*172f0*/  BSYNC.RECONVERGENT B1 ;  /* 0x0000000000017941 */ /* 0x000fea0003800200 */
.L_x_22827:
        /* <DEDUP_REMOVED lines=43> */
.L_x_22825:
[----:B------:R-:W-:Y:S05]  /*175b0*/  BSYNC.RECONVERGENT B0 ;  /* 0x0000000000007941 */ /* 0x000fea0003800200 */
.L_x_22824:
        /* <DEDUP_REMOVED lines=22> */
.L_x_22831:
        /* <DEDUP_REMOVED lines=13> */
.L_x_22833:
[----:B------:R-:W-:Y:S05]  /*177f0*/  BSYNC.RECONVERGENT B1 ;  /* 0x0000000000017941 */ /* 0x000fea0003800200 */
.L_x_22832:
        /* <DEDUP_REMOVED lines=43> */
.L_x_22830:
[----:B------:R-:W-:Y:S05]  /*17ab0*/  BSYNC.RECONVERGENT B0 ;  /* 0x0000000000007941 */ /* 0x000fea0003800200 */
.L_x_22829:
        /* <DEDUP_REMOVED lines=23> */
.L_x_22836:
        /* <DEDUP_REMOVED lines=15> */
.L_x_22838:
[----:B------:R-:W-:Y:S05]  /*17d20*/  BSYNC.RECONVERGENT B1 ;  /* 0x0000000000017941 */ /* 0x000fea0003800200 */
.L_x_22837:
        /* <DEDUP_REMOVED lines=43> */
.L_x_22835:
[----:B------:R-:W-:Y:S05]  /*17fe0*/  BSYNC.RECONVERGENT B0 ;  /* 0x0000000000007941 */ /* 0x000fea0003800200 */
.L_x_22834:
        /* <DEDUP_REMOVED lines=10> */
.L_x_22798:
        /* <DEDUP_REMOVED lines=16> */
.L_x_22842:
        /* <DEDUP_REMOVED lines=13> */
.L_x_22844:
[----:B------:R-:W-:Y:S05]  /*18260*/  BSYNC.RECONVERGENT B1 ;  /* 0x0000000000017941 */ /* 0x000fea0003800200 */
.L_x_22843:
        /* <DEDUP_REMOVED lines=41> */
[----:B------:R-:W-:Y:S01]  /*18500*/  IMAD.MOV.U32 R132, RZ, RZ, R150 ;  /* 0x000000ffff847224 */ /* 0x000fe200078e0096 */
[----:B------:R-:W-:-:S07]  /*18510*/  MOV R190, R144 ;  /* 0x0000009000be7202 */ /* 0x000fce0000000f00 */
.L_x_22841:
[----:B------:R-:W-:Y:S05]  /*18520*/  BSYNC.RECONVERGENT B0 ;  /* 0x0000000000007941 */ /* 0x000fea0003800200 */
.L_x_22840:
        /* <DEDUP_REMOVED lines=22> */
.L_x_22847:
        /* <DEDUP_REMOVED lines=13> */
.L_x_22849:
[----:B------:R-:W-:Y:S05]  /*18760*/  BSYNC.RECONVERGENT B1 ;  /* 0x0000000000017941 */ /* 0x000fea0003800200 */
.L_x_22848:
        /* <DEDUP_REMOVED lines=43> */
.L_x_22846:
[----:B------:R-:W-:Y:S05]  /*18a20*/  BSYNC.RECONVERGENT B0 ;  /* 0x0000000000007941 */ /* 0x000fea0003800200 */
.L_x_22845:
[----:B------:R-:W-:Y:S01]  /*18a30*/  ISETP.NE.AND P1, PT, R144, 0x1, PT ;  /* 0x000000019000780c */ /* 0x000fe20003f25270 */
[----:B------:R-:W-:Y:S01]  /*18a40*/  IMAD.U32 R135, R136, 0x10000, RZ ;  /* 0x0001000088877824 */ /* 0x000fe200078e00ff */
[----:B------:R-:W-:Y:S01]  /*18a50*/  I2FP.F32.U32 R133, R133 ;  /* 0x0000008500857245 */ /* 0x000fe20000201000 */
[----:B------:R-:W-:Y:S01]  /*18a60*/  BSSY.RECONVERGENT B0, `(.L_x_22850) ;  /* 0x0000049000007945 */ /* 0x000fe20003800200 */
[----:B------:R-:W-:Y:S01]  /*18a70*/  MOV R146, 0x2 ;  /* 0x0000000200927802 */ /* 0x000fe20000000f00 */
        /* <DEDUP_REMOVED lines=14> */
.L_x_22852:
        /* <DEDUP_REMOVED lines=13> */
.L_x_22854:
[----:B------:R-:W-:Y:S05]  /*18c30*/  BSYNC.RECONVERGENT B1 ;  /* 0x0000000000017941 */ /* 0x000fea0003800200 */
.L_x_22853:
        /* <DEDUP_REMOVED lines=43> */
.L_x_22851:
[----:B------:R-:W-:Y:S05]  /*18ef0*/  BSYNC.RECONVERGENT B0 ;  /* 0x0000000000007941 */ /* 0x000fea0003800200 */
.L_x_22850:
        /* <DEDUP_REMOVED lines=20> */
.L_x_22857:
        /* <DEDUP_REMOVED lines=13> */
.L_x_22859:
[----:B------:R-:W-:Y:S05]  /*19110*/  BSYNC.RECONVERGENT B1 ;  /* 0x0000000000017941 */ /* 0x000fea0003800200 */
.L_x_22858:
        /* <DEDUP_REMOVED lines=43> */
.L_x_22856:
[----:B------:R-:W-:Y:S05]  /*193d0*/  BSYNC.RECONVERGENT B0 ;  /* 0x0000000000007941 */ /* 0x000fea0003800200 */
.L_x_22855:
        /* <DEDUP_REMOVED lines=19> */
.L_x_22862:
        /* <DEDUP_REMOVED lines=13> */
.L_x_22864:
[----:B------:R-:W-:Y:S05]  /*195e0*/  BSYNC.RECONVERGENT B1 ;  /* 0x0000000000017941 */ /* 0x000fea0003800200 */
.L_x_22863:
        /* <DEDUP_REMOVED lines=43> */
.L_x_22861:
[----:B------:R-:W-:Y:S05]  /*198a0*/  BSYNC.RECONVERGENT B0 ;  /* 0x0000000000007941 */ /* 0x000fea0003800200 */
.L_x_22860:
        /* <DEDUP_REMOVED lines=20> */
.L_x_22867:
        /* <DEDUP_REMOVED lines=13> */
.L_x_22869:
[----:B------:R-:W-:Y:S05]  /*19ac0*/  BSYNC.RECONVERGENT B1 ;  /* 0x0000000000017941 */ /* 0x000fea0003800200 */
.L_x_22868:
        /* <DEDUP_REMOVED lines=43> */
.L_x_22866:
[----:B------:R-:W-:Y:S05]  /*19d80*/  BSYNC.RECONVERGENT B0 ;  /* 0x0000000000007941 */ /* 0x000fea0003800200 */
.L_x_22865:
        /* <DEDUP_REMOVED lines=19> */
.L_x_22872:
        /* <DEDUP_REMOVED lines=13> */
.L_x_22874:
[----:B------:R-:W-:Y:S05]  /*19f90*/  BSYNC.RECONVERGENT B1 ;  /* 0x0000000000017941 */ /* 0x000fea0003800200 */
.L_x_22873:
        /* <DEDUP_REMOVED lines=43> */
.L_x_22871:
[----:B------:R-:W-:Y:S05]  /*1a250*/  BSYNC.RECONVERGENT B0 ;  /* 0x0000000000007941 */ /* 0x000fea0003800200 */
.L_x_22870:
        /* <DEDUP_REMOVED lines=20> */
.L_x_22877:
        /* <DEDUP_REMOVED lines=15> */
.L_x_22879:
[----:B------:R-:W-:Y:S05]  /*1a490*/  BSYNC.RECONVERGENT B1 ;  /* 0x0000000000017941 */ /* 0x000fea0003800200 */
.L_x_22878:
        /* <DEDUP_REMOVED lines=43> */
.L_x_22876:
[----:B------:R-:W-:Y:S05]  /*1a750*/  BSYNC.RECONVERGENT B0 ;  /* 0x0000000000007941 */ /* 0x000fea0003800200 */
.L_x_22875:
        /* <DEDUP_REMOVED lines=16> */
.L_x_22839:
        /* <DEDUP_REMOVED lines=43> */
.L_x_22883:
        /* <DEDUP_REMOVED lines=13> */
.L_x_22885:
[----:B------:R-:W-:Y:S05]  /*1abe0*/  BSYNC.RECONVERGENT B1 ;  /* 0x0000000000017941 */ /* 0x000fea0003800200 */
.L_x_22884:
        /* <DEDUP_REMOVED lines=43> */
.L_x_22882:
[----:B------:R-:W-:Y:S05]  /*1aea0*/  BSYNC.RECONVERGENT B0 ;  /* 0x0000000000007941 */ /* 0x000fea0003800200 */
.L_x_22881:
        /* <DEDUP_REMOVED lines=25> */
.L_x_22888:
        /* <DEDUP_REMOVED lines=13> */
.L_x_22890:
[----:B------:R-:W-:Y:S05]  /*1b110*/  BSYNC.RECONVERGENT B1 ;  /* 0x0000000000017941 */ /* 0x000fea0003800200 */
.L_x_22889:
        /* <DEDUP_REMOVED lines=43> */
.L_x_22887:
[----:B------:R-:W-:Y:S05]  /*1b3d0*/  BSYNC.RECONVERGENT B0 ;  /* 0x0000000000007941 */ /* 0x000fea0003800200 */
.L_x_22886:
        /* <DEDUP_REMOVED lines=22> */
.L_x_22893:
        /* <DEDUP_REMOVED lines=13> */
.L_x_22895:
[----:B------:R-:W-:Y:S05]  /*1b610*/  BSYNC.RECONVERGENT B1 ;  /* 0x0000000000017941 */ /* 0x000fea0003800200 */
.L_x_22894:
        /* <DEDUP_REMOVED lines=43> */
.L_x_22892:
[----:B------:R-:W-:Y:S05]  /*1b8d0*/  BSYNC.RECONVERGENT B0 ;  /* 0x0000000000007941 */ /* 0x000fea0003800200 */
.L_x_22891:
        /* <DEDUP_REMOVED lines=23> */
.L_x_22898:
        /* <DEDUP_REMOVED lines=13> */
.L_x_22900:
[----:B------:R-:W-:Y:S05]  /*1bb20*/  BSYNC.RECONVERGENT B1 ;  /* 0x0000000000017941 */ /* 0x000fea0003800200 */
.L_x_22899:
        /* <DEDUP_REMOVED lines=43> */
.L_x_22897:
[----:B------:R-:W-:Y:S05]  /*1bde0*/  BSYNC.RECONVERGENT B0 ;  /* 0x0000000000007941 */ /* 0x000fea0003800200 */
.L_x_22896:
        /* <DEDUP_REMOVED lines=22> */
.L_x_22903:
        /* <DEDUP_REMOVED lines=13> */
.L_x_22905:
[----:B------:R-:W-:Y:S05]  /*1c020*/  BSYNC.RECONVERGENT B1 ;  /* 0x0000000000017941 */ /* 0x000fea0003800200 */
.L_x_22904:
        /* <DEDUP_REMOVED lines=43> */
.L_x_22902:
[----:B------:R-:W-:Y:S05]  /*1c2e0*/  BSYNC.RECONVERGENT B0 ;  /* 0x0000000000007941 */ /* 0x000fea0003800200 */
.L_x_22901:
        /* <DEDUP_REMOVED lines=23> */
.L_x_22908:
        /* <DEDUP_REMOVED lines=13> */
.L_x_22910:
[----:B------:R-:W-:Y:S05]  /*1c530*/  BSYNC.RECONVERGENT B1 ;  /* 0x0000000000017941 */ /* 0x000fea0003800200 */
.L_x_22909:
        /* <DEDUP_REMOVED lines=43> */
.L_x_22907:
[----:B------:R-:W-:Y:S05]  /*1c7f0*/  BSYNC.RECONVERGENT B0 ;  /* 0x0000000000007941 */ /* 0x000fea0003800200 */
.L_x_22906:
        /* <DEDUP_REMOVED lines=22> */
.L_x_22913:
        /* <DEDUP_REMOVED lines=13> */
.L_x_22915:
[----:B------:R-:W-:Y:S05]  /*1ca30*/  BSYNC.RECONVERGENT B1 ;  /* 0x0000000000017941 */ /* 0x000fea0003800200 */
.L_x_22914:
        /* <DEDUP_REMOVED lines=42> */
[----:B------:R-:W-:-:S07]  /*1cce0*/  IMAD.MOV.U32 R188, RZ, RZ, R200 ;  /* 0x000000ffffbc7224 */ /* 0x000fce00078e00c8 */
.L_x_22912:
[----:B------:R-:W-:Y:S05]  /*1ccf0*/  BSYNC.RECONVERGENT B0 ;  /* 0x0000000000007941 */ /* 0x000fea0003800200 */
.L_x_22911:
        /* <DEDUP_REMOVED lines=23> */
.L_x_22918:
        /* <DEDUP_REMOVED lines=15> */
.L_x_22920:
[----:B------:R-:W-:Y:S05]  /*1cf60*/  BSYNC.RECONVERGENT B1 ;  /* 0x0000000000017941 */ /* 0x000fea0003800200 */
.L_x_22919:
        /* <DEDUP_REMOVED lines=43> */
.L_x_22917:
[----:B------:R-:W-:Y:S05]  /*1d220*/  BSYNC.RECONVERGENT B0 ;  /* 0x0000000000007941 */ /* 0x000fea0003800200 */
.L_x_22916:
        /* <DEDUP_REMOVED lines=10> */
.L_x_22880:
        /* <DEDUP_REMOVED lines=16> */
.L_x_22924:
        /* <DEDUP_REMOVED lines=13> */
.L_x_22926:
[----:B------:R-:W-:Y:S05]  /*1d4a0*/  BSYNC.RECONVERGENT B1 ;  /* 0x0000000000017941 */ /* 0x000fea0003800200 */
.L_x_22925:
        /* <DEDUP_REMOVED lines=43> */
.L_x_22923:
[----:B------:R-:W-:Y:S05]  /*1d760*/  BSYNC.RECONVERGENT B0 ;  /* 0x0000000000007941 */ /* 0x000fea0003800200 */
.L_x_22922:
        /* <DEDUP_REMOVED lines=22> */
.L_x_22929:
        /* <DEDUP_REMOVED lines=13> */
.L_x_22931:
[----:B------:R-:W-:Y:S05]  /*1d9a0*/  BSYNC.RECONVERGENT B1 ;  /* 0x0000000000017941 */ /* 0x000fea0003800200 */
.L_x_22930:
        /* <DEDUP_REMOVED lines=43> */
.L_x_22928:
[----:B------:R-:W-:Y:S05]  /*1dc60*/  BSYNC.RECONVERGENT B0 ;  /* 0x0000000000007941 */ /* 0x000fea0003800200 */
.L_x_22927:
[----:B------:R-:W-:Y:S01]  /*1dc70*/  ISETP.NE.AND P1, PT, R152, 0x1, PT ;  /* 0x000000019800780c */ /* 0x000fe20003f25270 */
[----:B------:R-:W-:Y:S01]  /*1dc80*/  BSSY.RECONVERGENT B0, `(.L_x_22932) ;  /* 0x000004b000007945 */ /* 0x000fe20003800200 */
[----:B------:R-:W-:Y:S01]  /*1dc90*/  I2FP.F32.U32 R145, R145 ;  /* 0x0000009100917245 */ /* 0x000fe20000201000 */
[----:B------:R-:W-:Y:S01]  /*1dca0*/  IMAD.MOV.U32 R154, RZ, RZ, 0x2 ;  /* 0x00000002ff9a7424 */ /* 0x000fe200078e00ff */
[----:B------:R-:W-:-:S03]  /*1dcb0*/  SHF.L.U32 R147, R148, 0x10, RZ ;  /* 0x0000001094937819 */ /* 0x000fc600000006ff */
[----:B------:R-:W-:Y:S02]  /*1dcc0*/  FFMA.FTZ R145, R145, R0, 1.1641532182693481445e-10 ;  /* 0x2f00000091917423 */ /* 0x000fe40000010000 */
[----:B------:R-:W-:Y:S01]  /*1dcd0*/  FMUL.FTZ R146, R147, R182 ;  /* 0x000000b693927220 */ /* 0x000fe20000410000 */
[----:B------:R-:W-:Y:S02]  /*1dce0*/  MOV R147, R156 ;  /* 0x0000009c00937202 */ /* 0x000fe40000000f00 */
        /* <DEDUP_REMOVED lines=11> */
.L_x_22934:
        /* <DEDUP_REMOVED lines=13> */
.L_x_22936:
[----:B------:R-:W-:Y:S05]  /*1de70*/  BSYNC.RECONVERGENT B1 ;  /* 0x0000000000017941 */ /* 0x000fea0003800200 */
.L_x_22935:
        /* <DEDUP_REMOVED lines=43> */
.L_x_22933:
[----:B------:R-:W-:Y:S05]  /*1e130*/  BSYNC.RECONVERGENT B0 ;  /* 0x0000000000007941 */ /* 0x000fea0003800200 */
.L_x_22932:
        /* <DEDUP_REMOVED lines=20> */
.L_x_22939:
        /* <DEDUP_REMOVED lines=13> */
.L_x_22941:
[----:B------:R-:W-:Y:S05]  /*1e350*/  BSYNC.RECONVERGENT B1 ;  /* 0x0000000000017941 */ /* 0x000fea0003800200 */
.L_x_22940:
        /* <DEDUP_REMOVED lines=43> */
.L_x_22938:
[----:B------:R-:W-:Y:S05]  /*1e610*/  BSYNC.RECONVERGENT B0 ;  /* 0x0000000000007941 */ /* 0x000fea0003800200 */
.L_x_22937:
        /* <DEDUP_REMOVED lines=19> */
.L_x_22944:
        /* <DEDUP_REMOVED lines=13> */
.L_x_22946:
[----:B------:R-:W-:Y:S05]  /*1e820*/  BSYNC.RECONVERGENT B1 ;  /* 0x0000000000017941 */ /* 0x000fea0003800200 */
.L_x_22945:
        /* <DEDUP_REMOVED lines=43> */
.L_x_22943:
[----:B------:R-:W-:Y:S05]  /*1eae0*/  BSYNC.RECONVERGENT B0 ;  /* 0x0000000000007941 */ /* 0x000fea0003800200 */
.L_x_22942:
        /* <DEDUP_REMOVED lines=20> */
.L_x_22949:
        /* <DEDUP_REMOVED lines=13> */
.L_x_22951:
[----:B------:R-:W-:Y:S05]  /*1ed00*/  BSYNC.RECONVERGENT B1 ;  /* 0x0000000000017941 */ /* 0x000fea0003800200 */
.L_x_22950:
        /* <DEDUP_REMOVED lines=43> */
.L_x_22948:
[----:B------:R-:W-:Y:S05]  /*1efc0*/  BSYNC.RECONVERGENT B0 ;  /* 0x0000000000007941 */ /* 0x000fea0003800200 */
.L_x_22947:
        /* <DEDUP_REMOVED lines=19> */
.L_x_22954:
        /* <DEDUP_REMOVED lines=13> */
.L_x_22956:
[----:B------:R-:W-:Y:S05]  /*1f1d0*/  BSYNC.RECONVERGENT B1 ;  /* 0x0000000000017941 */ /* 0x000fea0003800200 */
.L_x_22955:
        /* <DEDUP_REMOVED lines=41> */
[----:B------:R-:W-:Y:S02]  /*1f470*/  LOP3.LUT R160, R172, R148, R199, 0x96, !PT ;  /* 0x00000094aca07212 */ /* 0x000fe400078e96c7 */
[----:B------:R-:W-:-:S07]  /*1f480*/  MOV R188, R198 ;  /* 0x000000c600bc7202 */ /* 0x000fce0000000f00 */
.L_x_22953:
[----:B------:R-:W-:Y:S05]  /*1f490*/  BSYNC.RECONVERGENT B0 ;  /* 0x0000000000007941 */ /* 0x000fea0003800200 */
.L_x_22952:
        /* <DEDUP_REMOVED lines=20> */
.L_x_22959:
        /* <DEDUP_REMOVED lines=15> */
.L_x_22961:
[----:B------:R-:W-:Y:S05]  /*1f6d0*/  BSYNC.RECONVERGENT B1 ;  /* 0x0000000000017941 */ /* 0x000fea0003800200 */
.L_x_22960:
        /* <DEDUP_REMOVED lines=43> */
.L_x_22958:
[----:B------:R-:W-:Y:S05]  /*1f990*/  BSYNC.RECONVERGENT B0 ;  /* 0x0000000000007941 */ /* 0x000fea0003800200 */
.L_x_22957:
        /* <DEDUP_REMOVED lines=16> */
.L_x_22921:
        /* <DEDUP_REMOVED lines=186> */
.L_x_22975:
[----:B------:R-:W-:Y:S01]  /*20640*/  FMUL.FTZ R0, R140, R140 ;  /* 0x0000008c8c007220 */ /* 0x000fe20000410000 */
[----:B------:R-:W-:Y:S01]  /*20650*/  ISETP.NE.AND P1, PT, RZ, UR12, PT ;  /* 0x0000000cff007c0c */ /* 0x000fe2000bf25270 */
[----:B01----:R-:W-:-:S03]  /*20660*/  FADD.FTZ R148, R148, R151 ;  /* 0x0000009794947221 */ /* 0x003fc60000010000 */
[----:B------:R-:W-:Y:S01]  /*20670*/  FSEL R0, R0, RZ, P1 ;  /* 0x000000ff00007208 */ /* 0x000fe20000800000 */
[----:B------:R-:W-:Y:S01]  /*20680*/  FFMA.FTZ R141, R148, R141, UR11 ;  /* 0x0000000b948d7e23 */ /* 0x000fe2000801008d */
[----:B------:R-:W-:-:S03]  /*20690*/  FSEL R142, R140, RZ, !P1 ;  /* 0x000000ff8c8e7208 */ /* 0x000fc60004800000 */
[----:B------:R-:W-:Y:S02]  /*206a0*/  FADD.FTZ R0, R141, R0 ;  /* 0x000000008d007221 */ /* 0x000fe40000010000 */
[C---:B------:R-:W-:Y:S01]  /*206b0*/  FADD.FTZ R141, -R142.reuse, R100 ;  /* 0x000000648e8d7221 */ /* 0x040fe20000010100 */
[C---:B------:R-:W-:Y:S01]  /*206c0*/  FADD.FTZ R143, -R142.reuse, R101 ;  /* 0x000000658e8f7221 */ /* 0x040fe20000010100 */
[----:B------:R-:W0:Y:S01]  /*206d0*/  MUFU.RSQ R203, R0 ;  /* 0x0000000000cb7308 */ /* 0x000e220000001400 */
[----:B------:R-:W1:Y:S01]  /*206e0*/  @!P0 LDC.64 R100, c[0x0][0x3c0] ;  /* 0x0000f000ff648b82 */ /* 0x000e620000000a00 */
[C---:B------:R-:W-:Y:S01]  /*206f0*/  FADD.FTZ R151, -R142.reuse, R104 ;  /* 0x000000688e977221 */ /* 0x040fe20000010100 */
[C---:B------:R-:W-:Y:S01]  /*20700*/  FADD.FTZ R164, -R142.reuse, R105 ;  /* 0x000000698ea47221 */ /* 0x040fe20000010100 */
[C---:B------:R-:W-:Y:S01]  /*20710*/  FADD.FTZ R165, -R142.reuse, R106 ;  /* 0x0000006a8ea57221 */ /* 0x040fe20000010100 */
[C---:B------:R-:W-:Y:S01]  /*20720*/  FADD.FTZ R166, -R142.reuse, R107 ;  /* 0x0000006b8ea67221 */ /* 0x040fe20000010100 */
[C---:B------:R-:W-:Y:S01]  /*20730*/  FADD.FTZ R148, -R142.reuse, R102 ;  /* 0x000000668e947221 */ /* 0x040fe20000010100 */
[C---:B------:R-:W-:Y:S01]  /*20740*/  FADD.FTZ R149, -R142.reuse, R103 ;  /* 0x000000678e957221 */ /* 0x040fe20000010100 */
[C---:B------:R-:W-:Y:S01]  /*20750*/  FADD.FTZ R167, -R142.reuse, R108 ;  /* 0x0000006c8ea77221 */ /* 0x040fe20000010100 */
[----:B------:R-:W2:Y:S01]  /*20760*/  @!P0 LDC.64 R106, c[0x0][0x3c8] ;  /* 0x0000f200ff6a8b82 */ /* 0x000ea20000000a00 */
[C---:B------:R-:W-:Y:S01]  /*20770*/  FADD.FTZ R109, -R142.reuse, R109 ;  /* 0x0000006d8e6d7221 */ /* 0x040fe20000010100 */
[C---:B------:R-:W-:Y:S01]  /*20780*/  FADD.FTZ R168, -R142.reuse, R122 ;  /* 0x0000007a8ea87221 */ /* 0x040fe20000010100 */
[C---:B------:R-:W-:Y:S01]  /*20790*/  FADD.FTZ R118, -R142.reuse, R118 ;  /* 0x000000768e767221 */ /* 0x040fe20000010100 */
[C---:B------:R-:W-:Y:S01]  /*207a0*/  FADD.FTZ R119, -R142.reuse, R119 ;  /* 0x000000778e777221 */ /* 0x040fe20000010100 */
[C---:B------:R-:W-:Y:S01]  /*207b0*/  FADD.FTZ R110, -R142.reuse, R110 ;  /* 0x0000006e8e6e7221 */ /* 0x040fe20000010100 */
[C---:B------:R-:W-:Y:S01]  /*207c0*/  FADD.FTZ R111, -R142.reuse, R111 ;  /* 0x0000006f8e6f7221 */ /* 0x040fe20000010100 */
[----:B------:R-:W-:Y:S01]  /*207d0*/  FADD.FTZ R112, -R142, R112 ;  /* 0x000000708e707221 */ /* 0x000fe20000010100 */
[----:B------:R-:W3:Y:S01]  /*207e0*/  LDC.64 R104, c[0x0][0x428] ;  /* 0x00010a00ff687b82 */ /* 0x000ee20000000a00 */
[C---:B0-----:R-:W-:Y:S01]  /*207f0*/  FMUL.FTZ R141, R203.reuse, R141 ;  /* 0x0000008dcb8d7220 */ /* 0x041fe20000410000 */
[C---:B------:R-:W-:Y:S01]  /*20800*/  FMUL.FTZ R102, R203.reuse, R143 ;  /* 0x0000008fcb667220 */ /* 0x040fe20000410000 */
[C---:B------:R-:W-:Y:S01]  /*20810*/  FMUL.FTZ R103, R203.reuse, R148 ;  /* 0x00000094cb677220 */ /* 0x040fe20000410000 */
[C---:B------:R-:W-:Y:S01]  /*20820*/  FMUL.FTZ R108, R203.reuse, R149 ;  /* 0x00000095cb6c7220 */ /* 0x040fe20000410000 */
[----:B------:R-:W-:Y:S01]  /*20830*/  FMUL.FTZ R122, R203, R109 ;  /* 0x0000006dcb7a7220 */ /* 0x000fe20000410000 */
[----:B------:R-:W-:Y:S01]  /*20840*/  FFMA.FTZ R109, R102, R5, R53 ;  /* 0x00000005666d7223 */ /* 0x000fe20000010035 */
[----:B------:R-:W-:Y:S01]  /*20850*/  FADD.FTZ R113, -R142, R113 ;  /* 0x000000718e717221 */ /* 0x000fe20000010100 */
[----:B-1----:R-:W-:-:S04]  /*20860*/  @!P0 IMAD.WIDE R100, R162, 0x4, R100 ;  /* 0x00000004a2648825 */ /* 0x002fc800078e0264 */
[----:B------:R-:W-:Y:S01]  /*20870*/  FFMA.FTZ R108, R108, R7, R55 ;  /* 0x000000076c6c7223 */ /* 0x000fe20000010037 */
[C---:B------:R-:W-:Y:S01]  /*20880*/  FADD.FTZ R114, -R142.reuse, R114 ;  /* 0x000000728e727221 */ /* 0x040fe20000010100 */
[C---:B------:R-:W-:Y:S01]  /*20890*/  FADD.FTZ R115, -R142.reuse, R115 ;  /* 0x000000738e737221 */ /* 0x040fe20000010100 */
[C---:B------:R-:W-:Y:S01]  /*208a0*/  FADD.FTZ R116, -R142.reuse, R116 ;  /* 0x000000748e747221 */ /* 0x040fe20000010100 */
[----:B------:R0:W-:Y:S01]  /*208b0*/  @!P0 STG.E desc[UR6][R100.64], R140 ;  /* 0x0000008c64008986 */ /* 0x0001e2000c101906 */
        /* <DEDUP_REMOVED lines=10> */
[----:B------:R-:W-:Y:S01]  /*20960*/  FMUL.FTZ R132, R203, R119 ;  /* 0x00000077cb847220 */ /* 0x000fe20000410000 */
[----:B0-----:R-:W-:Y:S01]  /*20970*/  FFMA.FTZ R100, R141, R4, R52 ;  /* 0x000000048d647223 */ /* 0x001fe20000010034 */
        /* <DEDUP_REMOVED lines=22> */
[----:B--2---:R-:W-:Y:S01]  /*20ae0*/  @!P0 IMAD.WIDE R106, R162, 0x4, R106 ;  /* 0x00000004a26a8825 */ /* 0x004fe200078e026a */
[----:B------:R-:W-:-:S03]  /*20af0*/  F2FP.BF16.F32.PACK_AB R100, R109, R100 ;  /* 0x000000646d64723e */ /* 0x000fc600000010ff */
[----:B------:R-:W-:Y:S01]  /*20b00*/  FFMA.FTZ R151, R151, R8, R56 ;  /* 0x0000000897977223 */ /* 0x000fe20000010038 */
[----:B------:R-:W-:Y:S01]  /*20b10*/  FFMA.FTZ R103, R165, R10, R58 ;  /* 0x0000000aa5677223 */ /* 0x000fe2000001003a */
[----:B---3--:R-:W-:-:S04]  /*20b20*/  IMAD.WIDE.U32 R120, R157, 0x10, R104 ;  /* 0x000000109d787825 */ /* 0x008fc800078e0068 */
[----:B------:R-:W-:Y:S01]  /*20b30*/  FFMA.FTZ R166, R166, R11, R59 ;  /* 0x0000000ba6a67223 */ /* 0x000fe2000001003b */
[----:B------:R-:W-:Y:S01]  /*20b40*/  FFMA.FTZ R164, R164, R9, R57 ;  /* 0x00000009a4a47223 */ /* 0x000fe20000010039 */
[----:B------:R-:W-:Y:S01]  /*20b50*/  FFMA.FTZ R132, R132, R23, R71 ;  /* 0x0000001784847223 */ /* 0x000fe20000010047 */
[----:B------:R-:W-:-:S04]  /*20b60*/  IMAD.WIDE.U32 R108, R189, 0x10, R104 ;  /* 0x00000010bd6c7825 */ /* 0x000fc800078e0068 */
[----:B------:R-:W-:Y:S01]  /*20b70*/  FMUL.FTZ R167, R203, R167 ;  /* 0x000000a7cba77220 */ /* 0x000fe20000410000 */
[----:B------:R0:W-:Y:S01]  /*20b80*/  @!P0 STG.E desc[UR6][R106.64], R203 ;  /* 0x000000cb6a008986 */ /* 0x0001e2000c101906 */
        /* <DEDUP_REMOVED lines=8> */
[----:B------:R-:W-:Y:S01]  /*20c10*/  FADD.FTZ R181, -R142, R135 ;  /* 0x000000878eb57221 */ /* 0x000fe20000010100 */
[----:B------:R-:W-:-:S04]  /*20c20*/  IMAD.WIDE.U32 R114, R195, 0x10, R104 ;  /* 0x00000010c3727825 */ /* 0x000fc800078e0068 */
[C---:B------:R-:W-:Y:S01]  /*20c30*/  FADD.FTZ R182, -R142.reuse, R136 ;  /* 0x000000888eb67221 */ /* 0x040fe20000010100 */
[----:B0-----:R-:W-:Y:S01]  /*20c40*/  FFMA.FTZ R106, R133, R24, R72 ;  /* 0x00000018856a7223 */ /* 0x001fe20000010048 */
[----:B------:R-:W-:Y:S01]  /*20c50*/  FADD.FTZ R183, -R142, R137 ;  /* 0x000000898eb77221 */ /* 0x000fe20000010100 */
[----:B------:R-:W-:-:S04]  /*20c60*/  IMAD.WIDE.U32 R116, R197, 0x10, R104 ;  /* 0x00000010c5747825 */ /* 0x000fc800078e0068 */
[----:B------:R-:W-:Y:S01]  /*20c70*/  FFMA.FTZ R105, R131, R22, R70 ;  /* 0x0000001683697223 */ /* 0x000fe20000010046 */
[C---:B------:R-:W-:Y:S01]  /*20c80*/  FADD.FTZ R184, -R142.reuse, R138 ;  /* 0x0000008a8eb87221 */ /* 0x040fe20000010100 */
[C---:B------:R-:W-:Y:S01]  /*20c90*/  FADD.FTZ R187, -R142.reuse, R139 ;  /* 0x0000008b8ebb7221 */ /* 0x040fe20000010100 */
[C---:B------:R-:W-:Y:S01]  /*20ca0*/  FADD.FTZ R190, -R142.reuse, R144 ;  /* 0x000000908ebe7221 */ /* 0x040fe20000010100 */
[----:B------:R-:W-:Y:S01]  /*20cb0*/  FADD.FTZ R192, -R142, R145 ;  /* 0x000000918ec07221 */ /* 0x000fe20000010100 */
[----:B------:R-:W-:Y:S01]  /*20cc0*/  F2FP.BF16.F32.PACK_AB R105, R132, R105 ;  /* 0x000000698469723e */ /* 0x000fe200000010ff */
[C---:B------:R-:W-:Y:S01]  /*20cd0*/  FADD.FTZ R194, -R142.reuse, R146 ;  /* 0x000000928ec27221 */ /* 0x040fe20000010100 */
[----:B------:R-:W0:Y:S01]  /*20ce0*/  LDC.64 R132, c[0x0][0x380] ;  /* 0x0000e000ff847b82 */ /* 0x000e220000000a00 */
[C---:B------:R-:W-:Y:S01]  /*20cf0*/  FADD.FTZ R196, -R142.reuse, R147 ;  /* 0x000000938ec47221 */ /* 0x040fe20000010100 */
[C---:B------:R-:W-:Y:S01]  /*20d00*/  FADD.FTZ R198, -R142.reuse, R152 ;  /* 0x000000988ec67221 */ /* 0x040fe20000010100 */
[C---:B------:R-:W-:Y:S01]  /*20d10*/  FADD.FTZ R199, -R142.reuse, R153 ;  /* 0x000000998ec77221 */ /* 0x040fe20000010100 */
[C---:B------:R-:W-:Y:S01]  /*20d20*/  FADD.FTZ R200, -R142.reuse, R154 ;  /* 0x0000009a8ec87221 */ /* 0x040fe20000010100 */
[----:B------:R-:W-:Y:S01]  /*20d30*/  FADD.FTZ R201, -R142, R155 ;  /* 0x0000009b8ec97221 */ /* 0x000fe20000010100 */
[C---:B------:R-:W-:Y:S01]  /*20d40*/  FMUL.FTZ R143, R203.reuse, R174 ;  /* 0x000000aecb8f7220 */ /* 0x040fe20000410000 */
[----:B------:R-:W-:Y:S01]  /*20d50*/  FMUL.FTZ R142, R203, R175 ;  /* 0x000000afcb8e7220 */ /* 0x000fe20000410000 */
[----:B------:R1:W-:Y:S01]  /*20d60*/  STG.E.128 desc[UR6][R120.64], R100 ;  /* 0x0000006478007986 */ /* 0x0003e2000c101d06 */
[----:B------:R-:W-:Y:S01]  /*20d70*/  FFMA.FTZ R123, R123, R14, R62 ;  /* 0x0000000e7b7b7223 */ /* 0x000fe2000001003e */
[----:B------:R-:W-:Y:S01]  /*20d80*/  FFMA.FTZ R124, R124, R15, R63 ;  /* 0x0000000f7c7c7223 */ /* 0x000fe2000001003f */
[----:B------:R-:W-:Y:S01]  /*20d90*/  FFMA.FTZ R104, R129, R20, R68 ;  /* 0x0000001481687223 */ /* 0x000fe20000010044 */
        /* <DEDUP_REMOVED lines=14> */
[----:B-1----:R-:W-:Y:S01]  /*20e80*/  F2FP.BF16.F32.PACK_AB R102, R126, R125 ;  /* 0x0000007d7e66723e */ /* 0x002fe200000010ff */
[----:B------:R-:W-:Y:S01]  /*20e90*/  FFMA.FTZ R121, R130, R21, R69 ;  /* 0x0000001582797223 */ /* 0x000fe20000010045 */
[----:B------:R-:W-:Y:S01]  /*20ea0*/  F2FP.BF16.F32.PACK_AB R100, R122, R167 ;  /* 0x000000a77a64723e */ /* 0x000fe200000010ff */
        /* <DEDUP_REMOVED lines=45> */
[----:B------:R-:W-:Y:S01]  /*21180*/  F2FP.BF16.F32.PACK_AB R106, R123, R106 ;  /* 0x0000006a7b6a723e */ /* 0x000fe200000010ff */
[----:B0-----:R-:W-:Y:S01]  /*21190*/  IMAD R162, R132, 0x4, R162 ;  /* 0x0000000484a27824 */ /* 0x001fe200078e02a2 */
        /* <DEDUP_REMOVED lines=11> */
[----:B------:R1:W-:Y:S01]  /*21250*/  STG.E.128 desc[UR6][R114.64], R124 ;  /* 0x0000007c72007986 */ /* 0x0003e2000c101d06 */
[----:B------:R-:W-:Y:S02]  /*21260*/  F2FP.BF16.F32.PACK_AB R129, R196, R169 ;  /* 0x000000a9c481723e */ /* 0x000fe400000010ff */
[----:B------:R-:W-:Y:S02]  /*21270*/  F2FP.BF16.F32.PACK_AB R128, R0, R155 ;  /* 0x0000009b0080723e */ /* 0x000fe400000010ff */
[----:B------:R-:W-:-:S03]  /*21280*/  ISETP.GE.AND P0, PT, R162, R133, PT ;  /* 0x00000085a200720c */ /* 0x000fc60003f06270 */
[----:B------:R1:W-:Y:S10]  /*21290*/  STG.E.128 desc[UR6][R116.64], R128 ;  /* 0x0000008074007986 */ /* 0x0003f4000c101d06 */
[----:B------:R-:W-:Y:S05]  /*212a0*/  @!P0 BRA `(.L_x_22963) ;  /* 0xfffffdf800508947 */ /* 0x000fea000383ffff */
[----:B------:R-:W-:Y:S05]  /*212b0*/  EXIT ;  /* 0x000000000000794d */ /* 0x000fea0003800000 */
.L_x_22962:
        /* <DEDUP_REMOVED lines=8> */
.L_x_22965:
[----:B------:R-:W-:Y:S05]  /*21340*/  BSYNC B0 ;  /* 0x0000000000007941 */ /* 0x000fea0003800000 */
.L_x_22964:
        /* <DEDUP_REMOVED lines=9> */
.L_x_22966:
[----:B------:R-:W-:Y:S02]  /*213e0*/  IMAD.MOV.U32 R166, RZ, RZ, 0x4 ;  /* 0x00000004ffa67424 */ /* 0x000fe400078e00ff */
[----:B------:R-:W-:-:S04]  /*213f0*/  IMAD.MOV.U32 R141, RZ, RZ, R151 ;  /* 0x000000ffff8d7224 */ /* 0x000fc800078e0097 */
[----:B------:R-:W-:-:S05]  /*21400*/  FADD.FTZ R143, R142, R141 ;  /* 0x0000008d8e8f7221 */ /* 0x000fca0000010000 */
[----:B------:R-:W-:-:S07]  /*21410*/  MOV R165, R143 ;  /* 0x0000008f00a57202 */ /* 0x000fce0000000f00 */
[----:B------:R-:W-:Y:S05]  /*21420*/  WARPSYNC.COLLECTIVE R164, `(.L_x_22967) ;  /* 0x00000000a4087348 */ /* 0x000fea0003c00000 */
[----:B------:R0:W1:Y:S02]  /*21430*/  SHFL.BFLY P1, R151, R165, R166, R167 ;  /* 0x0c0000a6a5977389 */ /* 0x00006400000200a7 */
[----:B01----:R-:W-:Y:S05]  /*21440*/  ENDCOLLECTIVE ;  /* 0x000000000000791b */ /* 0x003fea0003800000 */
.L_x_22967:
[----:B------:R-:W-:Y:S01]  /*21450*/  HFMA2 R166, -RZ, RZ, 0, 4.76837158203125e-07 ;  /* 0x00000008ffa67431 */ /* 0x000fe200000001ff */
[----:B------:R-:W-:-:S05]  /*21460*/  MOV R140, R151 ;  /* 0x00000097008c7202 */ /* 0x000fca0000000f00 */
[----:B------:R-:W-:-:S04]  /*21470*/  FADD.FTZ R148, R143, R140 ;  /* 0x0000008c8f947221 */ /* 0x000fc80000010000 */
[----:B------:R-:W-:-:S07]  /*21480*/  IMAD.MOV.U32 R165, RZ, RZ, R148 ;  /* 0x000000ffffa57224 */ /* 0x000fce00078e0094 */
[----:B------:R-:W-:Y:S05]  /*21490*/  WARPSYNC.COLLECTIVE R164, `(.L_x_22968) ;  /* 0x00000000a4087348 */ /* 0x000fea0003c00000 */
[----:B------:R0:W1:Y:S02]  /*214a0*/  SHFL.BFLY P1, R151, R165, R166, R167 ;  /* 0x0c0000a6a5977389 */ /* 0x00006400000200a7 */
[----:B01----:R-:W-:Y:S05]  /*214b0*/  ENDCOLLECTIVE ;  /* 0x000000000000791b */ /* 0x003fea0003800000 */
.L_x_22968:
        /* <DEDUP_REMOVED lines=8> */
.L_x_22969:
        /* <DEDUP_REMOVED lines=104> */
.L_x_22970:
[----:B------:R-:W-:Y:S02]  /*21bc0*/  IMAD.MOV.U32 R166, RZ, RZ, 0x2 ;  /* 0x00000002ffa67424 */ /* 0x000fe400078e00ff */
[----:B------:R-:W-:-:S04]  /*21bd0*/  IMAD.MOV.U32 R143, RZ, RZ, R151 ;  /* 0x000000ffff8f7224 */ /* 0x000fc800078e0097 */
[----:B------:R-:W-:-:S05]  /*21be0*/  FADD.FTZ R143, R0, R143 ;  /* 0x0000008f008f7221 */ /* 0x000fca0000010000 */
[----:B------:R-:W-:-:S07]  /*21bf0*/  MOV R165, R143 ;  /* 0x0000008f00a57202 */ /* 0x000fce0000000f00 */
[----:B------:R-:W-:Y:S05]  /*21c00*/  WARPSYNC.COLLECTIVE R164, `(.L_x_22971) ;  /* 0x00000000a4087348 */ /* 0x000fea0003c00000 */
[----:B------:R0:W1:Y:S02]  /*21c10*/  SHFL.BFLY P1, R151, R165, R166, R167 ;  /* 0x0c0000a6a5977389 */ /* 0x00006400000200a7 */
[----:B01----:R-:W-:Y:S05]  /*21c20*/  ENDCOLLECTIVE ;  /* 0x000000000000791b */ /* 0x003fea0003800000 */
.L_x_22971:
[----:B------:R-:W-:Y:S01]  /*21c30*/  HFMA2 R166, -RZ, RZ, 0, 2.384185791015625e-07 ;  /* 0x00000004ffa67431 */ /* 0x000fe200000001ff */
[----:B------:R-:W-:-:S05]  /*21c40*/  MOV R142, R151 ;  /* 0x00000097008e7202 */ /* 0x000fca0000000f00 */
[----:B------:R-:W-:-:S04]  /*21c50*/  FADD.FTZ R142, R143, R142 ;  /* 0x0000008e8f8e7221 */ /* 0x000fc80000010000 */
[----:B------:R-:W-:-:S07]  /*21c60*/  IMAD.MOV.U32 R165, RZ, RZ, R142 ;  /* 0x000000ffffa57224 */ /* 0x000fce00078e008e */
[----:B------:R-:W-:Y:S05]  /*21c70*/  WARPSYNC.COLLECTIVE R164, `(.L_x_22972) ;  /* 0x00000000a4087348 */ /* 0x000fea0003c00000 */
[----:B------:R0:W1:Y:S02]  /*21c80*/  SHFL.BFLY P1, R151, R165, R166, R167 ;  /* 0x0c0000a6a5977389 */ /* 0x00006400000200a7 */
[----:B01----:R-:W-:Y:S05]  /*21c90*/  ENDCOLLECTIVE ;  /* 0x000000000000791b */ /* 0x003fea0003800000 */
.L_x_22972:
[----:B------:R-:W-:Y:S02]  /*21ca0*/  IMAD.MOV.U32 R166, RZ, RZ, 0x8 ;  /* 0x00000008ffa67424 */ /* 0x000fe400078e00ff */
[----:B------:R-:W-:-:S04]  /*21cb0*/  IMAD.MOV.U32 R149, RZ, RZ, R151 ;  /* 0x000000ffff957224 */ /* 0x000fc800078e0097 */
[----:B------:R-:W-:-:S05]  /*21cc0*/  FADD.FTZ R149, R142, R149 ;  /* 0x000000958e957221 */ /* 0x000fca0000010000 */
[----:B------:R-:W-:-:S07]  /*21cd0*/  MOV R165, R149 ;  /* 0x0000009500a57202 */ /* 0x000fce0000000f00 */
[----:B------:R-:W-:Y:S05]  /*21ce0*/  WARPSYNC.COLLECTIVE R164, `(.L_x_22973) ;  /* 0x00000000a4087348 */ /* 0x000fea0003c00000 */
[----:B------:R0:W1:Y:S02]  /*21cf0*/  SHFL.BFLY P1, R151, R165, R166, R167 ;  /* 0x0c0000a6a5977389 */ /* 0x00006400000200a7 */
[----:B01----:R-:W-:Y:S05]  /*21d00*/  ENDCOLLECTIVE ;  /* 0x000000000000791b */ /* 0x003fea0003800000 */
.L_x_22973:
[----:B------:R-:W-:Y:S01]  /*21d10*/  HFMA2 R166, -RZ, RZ, 0, 9.5367431640625e-07 ;  /* 0x00000010ffa67431 */ /* 0x000fe200000001ff */
[----:B------:R-:W-:-:S05]  /*21d20*/  MOV R148, R151 ;  /* 0x0000009700947202 */ /* 0x000fca0000000f00 */
[----:B------:R-:W-:-:S04]  /*21d30*/  FADD.FTZ R148, R149, R148 ;  /* 0x0000009495947221 */ /* 0x000fc80000010000 */
[----:B------:R-:W-:-:S07]  /*21d40*/  IMAD.MOV.U32 R165, RZ, RZ, R148 ;  /* 0x000000ffffa57224 */ /* 0x000fce00078e0094 */
[----:B------:R-:W-:Y:S05]  /*21d50*/  WARPSYNC.COLLECTIVE R164, `(.L_x_22974) ;  /* 0x00000000a4087348 */ /* 0x000fea0003c00000 */
[----:B------:R0:W1:Y:S02]  /*21d60*/  SHFL.BFLY P1, R151, R165, R166, R167 ;  /* 0x0c0000a6a5977389 */ /* 0x00006400000200a7 */
[----:B01----:R-:W-:Y:S05]  /*21d70*/  ENDCOLLECTIVE ;  /* 0x000000000000791b */ /* 0x003fea0003800000 */
.L_x_22974:
[----:B------:R-:W-:Y:S05]  /*21d80*/  BRA `(.L_x_22975) ;  /* 0xffffffe8002c7947 */ /* 0x000fea000383ffff */
.L_x_22976:
        /* <DEDUP_REMOVED lines=15> */
.L_x_54401:


//--------------------- .text._ZN10layer_norm13ln_fwd_kernelINS_13Kernel_traitsIf13__nv_bfloat16fS2_fjLj1536ELj1ELj4ELj1ELj16ENS_18Kernel_traits_baseILj1536EfS2_fS2_fjLj128EEEEELb1ELb0ELb1ELb0EEEvNS_9FwdParamsE --------------------------
	.section	.text._ZN10layer_norm13ln_fwd_kernelINS_13Kernel_traitsIf13__nv_bfloat16fS2_fjLj1536ELj1ELj4ELj1ELj16ENS_18Kernel_traits_baseILj1536EfS2_fS2_fjLj128EEEEELb1ELb0ELb1ELb0EEEvNS_9FwdParamsE,"ax",@progbits
	.align	128
        .global         _ZN10layer_norm13ln_fwd_kernelINS_13Kernel_traitsIf13__nv_bfloat16fS2_fjLj1536ELj1ELj4ELj1ELj16ENS_18Kernel_traits_baseILj1536EfS2_fS2_fjLj128EEEEELb1ELb0ELb1ELb0EEEvNS_9FwdParamsE
        .type           _ZN10layer_norm13ln_fwd_kernelINS_13Kernel_traitsIf13__nv_bfloat16fS2_fjLj1536ELj1ELj4ELj1ELj16ENS_18Kernel_traits_baseILj1536EfS2_fS2_fjLj128EEEEELb1ELb0ELb1ELb0EEEvNS_9FwdParamsE,@function
        .size           _ZN10layer_norm13ln_fwd_kernelINS_13Kernel_traitsIf13__nv_bfloat16fS2_fjLj1536ELj1ELj4ELj1ELj16ENS_18Kernel_traits_baseILj1536EfS2_fS2_fjLj128EEEEELb1ELb0ELb1ELb0EEEvNS_9FwdParamsE,(.L_x_54402 - _ZN10layer_norm13ln_fwd_kernelINS_13Kernel_traitsIf13__nv_bfloat16fS2_fjLj1536ELj1ELj4ELj1ELj16ENS_18Kernel_traits_baseILj1536EfS2_fS2_fjLj128EEEEELb1ELb0ELb1ELb0EEEvNS_9FwdParamsE)
        .other          _ZN10layer_norm13ln_fwd_kernelINS_13Kernel_traitsIf13__nv_bfloat16fS2_fjLj1536ELj1ELj4ELj1ELj16ENS_18Kernel_traits_baseILj1536EfS2_fS2_fjLj128EEEEELb1ELb0ELb1ELb0EEEvNS_9FwdParamsE,@"STO_CUDA_ENTRY STV_DEFAULT"
_ZN10layer_norm13ln_fwd_kernelINS_13Kernel_traitsIf13__nv_bfloat16fS2_fjLj1536ELj1ELj4ELj1ELj16ENS_18Kernel_traits_baseILj1536EfS2_fS2_fjLj128EEEEELb1ELb0ELb1ELb0EEEvNS_9FwdParamsE:
.text._ZN10layer_norm13ln_fwd_kernelINS_13Kernel_traitsIf13__nv_bfloat16fS2_fjLj1536ELj1ELj4ELj1ELj16ENS_18Kernel_traits_baseILj1536EfS2_fS2_fjLj128EEEEELb1ELb0ELb1ELb0EEEvNS_9FwdParamsE:
        /* <DEDUP_REMOVED lines=33> */
[----:B------:R-:W-:Y:S02]  /*0210*/  LEA.HI.SX32 R168, R6, R7, 0x1d ;  /* 0x0000000706a87211 */ /* 0x000fe400078feaff */
[--C-:B------:R-:W-:Y:S01]  /*0220*/  SHF.R.U64 R177, R0, 0x2, R167.reuse ;  /* 0x0000000200b17819 */ /* 0x100fe200000012a7 */
        /* <DEDUP_REMOVED lines=50> */
[----:B------:R2:W5:Y:S03]  /*0550*/  @P1 LD.E.128 R68, desc[UR6][R10.64+0x10] ;  /* 0x000010060a441980 */ /* 0x000566000c101d00 */
[----:B------:R-:W-:Y:S01]  /*0560*/  @P2 VIADD R105, R105, 0x20 ;  /* 0x0000002069692836 */ /* 0x000fe20000000000 */
[----:B------:R2:W5:Y:S03]  /*0570*/  @P2 LDG.E.128 R64, desc[UR6][R12.64] ;  /* 0x000000060c402981 */ /* 0x000566000c1e1d00 */
[C---:B0-----:R-:W-:Y:S01]  /*0580*/  @P3 IMAD.WIDE.U32 R16, R105.reuse, 0x20, R16 ;  /* 0x0000002069103825 */ /* 0x041fe200078e0010 */
[----:B------:R2:W5:Y:S03]  /*0590*/  @P2 LDG.E.128 R60, desc[UR6][R12.64+0x10] ;  /* 0x000010060c3c2981 */ /* 0x000566000c1e1d00 */
[C---:B------:R-:W-:Y:S01]  /*05a0*/  @P3 IMAD.WIDE.U32 R18, R105.reuse, 0x20, R18 ;  /* 0x0000002069123825 */ /* 0x040fe200078e0012 */
[----:B------:R-:W-:Y:S01]  /*05b0*/  @P3 IADD3 R105, PT, PT, R105, 0x20, RZ ;  /* 0x0000002069693810 */ /* 0x000fe20007ffe0ff */
[----:B------:R2:W5:Y:S04]  /*05c0*/  @P2 LD.E.128 R56, desc[UR6][R14.64] ;  /* 0x000000060e382980 */ /* 0x000568000c101d00 */
[C---:B------:R-:W-:Y:S01]  /*05d0*/  @P4 IMAD.WIDE.U32 R100, R105.reuse, 0x20, R100 ;  /* 0x0000002069644825 */ /* 0x040fe200078e0064 */
[----:B------:R2:W5:Y:S03]  /*05e0*/  @P2 LD.E.128 R52, desc[UR6][R14.64+0x10] ;  /* 0x000010060e342980 */ /* 0x000566000c101d00 */
[C---:B------:R-:W-:Y:S01]  /*05f0*/  @P4 IMAD.WIDE.U32 R102, R105.reuse, 0x20, R102 ;  /* 0x0000002069664825 */ /* 0x040fe200078e0066 */
        /* <DEDUP_REMOVED lines=20> */
.L_x_22978:
        /* <DEDUP_REMOVED lines=26> */
[----:B-1----:R-:W-:Y:S02]  /*08e0*/  CS2R R20, SRZ ;  /* 0x0000000000147805 */ /* 0x002fe4000001ff00 */
[----:B------:R-:W-:Y:S01]  /*08f0*/  CS2R R58, SRZ ;  /* 0x00000000003a7805 */ /* 0x000fe2000001ff00 */
[----:B------:R-:W5:Y:S01]  /*0900*/  @P2 LDG.E.128 R64, desc[UR6][R26.64] ;  /* 0x000000061a402981 */ /* 0x000f62000c1e1d00 */
[----:B------:R-:W-:Y:S01]  /*0910*/  @P3 VIADD R105, R105, 0x20 ;  /* 0x0000002069693836 */ /* 0x000fe20000000000 */
[----:B------:R-:W-:-:S02]  /*0920*/  CS2R R56, SRZ ;  /* 0x0000000000387805 */ /* 0x000fc4000001ff00 */
[----:B------:R-:W-:Y:S01]  /*0930*/  CS2R R70, SRZ ;  /* 0x0000000000467805 */ /* 0x000fe2000001ff00 */
[----:B------:R1:W5:Y:S01]  /*0940*/  @P2 LDG.E.128 R60, desc[UR6][R26.64+0x10] ;  /* 0x000010061a3c2981 */ /* 0x000362000c1e1d00 */
[C---:B0-----:R-:W-:Y:S01]  /*0950*/  @P4 IMAD.WIDE.U32 R40, R105.reuse, 0x20, R40 ;  /* 0x0000002069284825 */ /* 0x041fe200078e0028 */
[----:B--2---:R-:W-:Y:S02]  /*0960*/  CS2R R24, SRZ ;  /* 0x0000000000187805 */ /* 0x004fe4000001ff00 */
[----:B------:R-:W-:Y:S01]  /*0970*/  CS2R R68, SRZ ;  /* 0x0000000000447805 */ /* 0x000fe2000001ff00 */
[----:B------:R-:W5:Y:S01]  /*0980*/  @P3 LDG.E.128 R48, desc[UR6][R38.64] ;  /* 0x0000000626303981 */ /* 0x000f62000c1e1d00 */
[----:B------:R-:W-:Y:S01]  /*0990*/  @P4 VIADD R105, R105, 0x20 ;  /* 0x0000002069694836 */ /* 0x000fe20000000000 */
[----:B------:R-:W-:Y:S02]  /*09a0*/  CS2R R74, SRZ ;  /* 0x00000000004a7805 */ /* 0x000fe4000001ff00 */
[----:B------:R-:W-:Y:S01]  /*09b0*/  CS2R R72, SRZ ;  /* 0x0000000000487805 */ /* 0x000fe2000001ff00 */
[----:B------:R0:W5:Y:S01]  /*09c0*/  @P3 LDG.E.128 R44, desc[UR6][R38.64+0x10] ;  /* 0x00001006262c3981 */ /* 0x000162000c1e1d00 */
[----:B----4-:R-:W-:Y:S01]  /*09d0*/  @P5 IMAD.WIDE.U32 R36, R105, 0x20, R42 ;  /* 0x0000002069245825 */ /* 0x010fe200078e002a */
[----:B-1----:R-:W-:-:S02]  /*09e0*/  CS2R R26, SRZ ;  /* 0x00000000001a7805 */ /* 0x002fc4000001ff00 */
[----:B------:R-:W-:Y:S01]  /*09f0*/  CS2R R42, SRZ ;  /* 0x00000000002a7805 */ /* 0x000fe2000001ff00 */
[----:B------:R-:W5:Y:S01]  /*0a00*/  @P4 LDG.E.128 R32, desc[UR6][R40.64] ;  /* 0x0000000628204981 */ /* 0x000f62000c1e1d00 */
[----:B------:R-:W-:Y:S02]  /*0a10*/  CS2R R86, SRZ ;  /* 0x0000000000567805 */ /* 0x000fe4000001ff00 */
[----:B------:R-:W-:Y:S02]  /*0a20*/  CS2R R84, SRZ ;  /* 0x0000000000547805 */ /* 0x000fe4000001ff00 */
[----:B------:R-:W-:Y:S01]  /*0a30*/  CS2R R90, SRZ ;  /* 0x00000000005a7805 */ /* 0x000fe2000001ff00 */
[----:B------:R1:W5:Y:S01]  /*0a40*/  @P4 LDG.E.128 R28, desc[UR6][R40.64+0x10] ;  /* 0x00001006281c4981 */ /* 0x000362000c1e1d00 */
[----:B------:R-:W-:Y:S02]  /*0a50*/  CS2R R88, SRZ ;  /* 0x0000000000587805 */ /* 0x000fe4000001ff00 */
[----:B0-----:R-:W-:-:S02]  /*0a60*/  CS2R R38, SRZ ;  /* 0x0000000000267805 */ /* 0x001fc4000001ff00 */
[----:B------:R-:W-:Y:S01]  /*0a70*/  @P5 CS2R R6, SRZ ;  /* 0x0000000000065805 */ /* 0x000fe2000001ff00 */
[----:B------:R-:W5:Y:S01]  /*0a80*/  @P5 LDG.E.128 R16, desc[UR6][R36.64] ;  /* 0x0000000624105981 */ /* 0x000f62000c1e1d00 */
[----:B------:R-:W-:Y:S02]  /*0a90*/  @P5 CS2R R4, SRZ ;  /* 0x0000000000045805 */ /* 0x000fe4000001ff00 */
[----:B------:R-:W-:Y:S02]  /*0aa0*/  @P5 CS2R R10, SRZ ;  /* 0x00000000000a5805 */ /* 0x000fe4000001ff00 */
[----:B------:R-:W-:Y:S01]  /*0ab0*/  @P5 CS2R R8, SRZ ;  /* 0x0000000000085805 */ /* 0x000fe2000001ff00 */
[----:B------:R0:W5:Y:S01]  /*0ac0*/  @P5 LDG.E.128 R12, desc[UR6][R36.64+0x10] ;  /* 0x00001006240c5981 */ /* 0x000162000c1e1d00 */
[----:B-1----:R-:W-:Y:S02]  /*0ad0*/  CS2R R40, SRZ ;  /* 0x0000000000287805 */ /* 0x002fe4000001ff00 */
[----:B0-----:R-:W-:-:S07]  /*0ae0*/  CS2R R36, SRZ ;  /* 0x0000000000247805 */ /* 0x001fce000001ff00 */
.L_x_22979:
[----:B------:R-:W-:Y:S05]  /*0af0*/  BSYNC.RECONVERGENT B0 ;  /* 0x0000000000007941 */ /* 0x000fea0003800200 */
.L_x_22977:
[----:B------:R-:W1:Y:S02]  /*0b00*/  LDCU UR4, c[0x0][0x384] ;  /* 0x00007080ff0477ac */ /* 0x000e640008000800 */
[----:B-1----:R-:W-:-:S13]  /*0b10*/  ISETP.GE.AND P0, PT, R166, UR4, PT ;  /* 0x00000004a6007c0c */ /* 0x002fda000bf06270 */
[----:B------:R-:W-:Y:S05]  /*0b20*/  @P0 EXIT ;  /* 0x000000000000094d */ /* 0x000fea0003800000 */
[----:B0-----:R-:W-:-:S04]  /*0b30*/  IMAD.HI.U32 R100, R169, -0x326172a9, RZ ;  /* 0xcd9e8d57a9647827 */ /* 0x001fc800078e00ff */
[----:B------:R-:W-:Y:S01]  /*0b40*/  HFMA2 R161, -RZ, RZ, 0, 0 ;  /* 0x00000000ffa17431 */ /* 0x000fe200000001ff */
[----:B------:R-:W-:Y:S01]  /*0b50*/  LOP3.LUT R163, R0, 0x3, RZ, 0xc0, !PT ;  /* 0x0000000300a37812 */ /* 0x000fe200078ec0ff */
[----:B------:R-:W0:Y:S01]  /*0b60*/  LDCU UR8, c[0x0][0x404] ;  /* 0x00008080ff0877ac */ /* 0x000e220008000800 */
[----:B------:R-:W-:Y:S01]  /*0b70*/  IMAD.HI.U32 R101, R177, -0x2daee0ad, RZ ;  /* 0xd2511f53b1657827 */ /* 0x000fe200078e00ff */
[----:B------:R-:W-:Y:S01]  /*0b80*/  LOP3.LUT R100, R167, R100, R2, 0x96, !PT ;  /* 0x00000064a7647212 */ /* 0x000fe200078e9602 */
[----:B------:R-:W1:Y:S02]  /*0b90*/  LDCU.U8 UR9, c[0x0][0x410] ;  /* 0x00008200ff0977ac */ /* 0x000e640008000000 */
[----:B------:R-:W-:Y:S01]  /*0ba0*/  IMAD R105, R177, -0x2daee0ad, RZ ;  /* 0xd2511f53b1697824 */ /* 0x000fe200078e02ff */
[----:B------:R-:W-:Y:S01]  /*0bb0*/  LOP3.LUT R101, R101, R3, RZ, 0x3c, !PT ;  /* 0x0000000365657212 */ /* 0x000fe200078e3cff */
[----:B------:R-:W-:Y:S01]  /*0bc0*/  IMAD R103, R169, -0x326172a9, RZ ;  /* 0xcd9e8d57a9677824 */ /* 0x000fe200078e02ff */
[----:B------:R-:W2:Y:S01]  /*0bd0*/  LDCU UR12, c[0x0][0x448] ;  /* 0x00008900ff0c77ac */ /* 0x000ea20008000800 */
[----:B------:R-:W-:Y:S01]  /*0be0*/  IMAD.HI.U32 R104, R100, -0x2daee0ad, RZ ;  /* 0xd2511f5364687827 */ /* 0x000fe200078e00ff */
[----:B------:R-:W3:Y:S03]  /*0bf0*/  LDCU.64 UR10, c[0x0][0x408] ;  /* 0x00008100ff0a77ac */ /* 0x000ee60008000a00 */
[----:B------:R-:W-:Y:S01]  /*0c00*/  IMAD.HI.U32 R102, R101, -0x326172a9, RZ ;  /* 0xcd9e8d5765667827 */ /* 0x000fe200078e00ff */
[----:B------:R-:W-:Y:S01]  /*0c10*/  LOP3.LUT R104, R107, R105, R104, 0x96, !PT ;  /* 0x000000696b687212 */ /* 0x000fe200078e9668 */
[----:B------:R-:W4:Y:S02]  /*0c20*/  LDCU.64 UR4, c[0x0][0x3a0] ;  /* 0x00007400ff0477ac */ /* 0x000f240008000a00 */
[----:B------:R-:W-:Y:S01]  /*0c30*/  IMAD R101, R101, -0x326172a9, RZ ;  /* 0xcd9e8d5765657824 */ /* 0x000fe200078e02ff */
[----:B------:R-:W-:Y:S01]  /*0c40*/  LOP3.LUT R102, R106, R103, R102, 0x96, !PT ;  /* 0x000000676a667212 */ /* 0x000fe200078e9666 */
[----:B------:R-:W-:-:S02]  /*0c50*/  IMAD R106, R100, -0x2daee0ad, RZ ;  /* 0xd2511f53646a7824 */ /* 0x000fc400078e02ff */
        /* <DEDUP_REMOVED lines=48> */
.L_x_23693:
        /* <DEDUP_REMOVED lines=11> */
[----:B------:R-:W-:Y:S01]  /*1010*/  LEA.HI R173, R173, R0, RZ, 0x3 ;  /* 0x00000000adad7211 */ /* 0x000fe200078f18ff */
[----:B------:R-:W-:-:S03]  /*1020*/  IMAD.MOV.U32 R0, RZ, RZ, RZ ;  /* 0x000000ffff007224 */ /* 0x000fc600078e00ff */
        /* <DEDUP_REMOVED lines=15> */
.L_x_22983:
[----:B------:R-:W-:Y:S05]  /*1120*/  BSYNC.RECONVERGENT B1 ;  /* 0x0000000000017941 */ /* 0x000fea0003800200 */
.L_x_22982:
        /* <DEDUP_REMOVED lines=29> */
.L_x_22990:
        /* <DEDUP_REMOVED lines=13> */
.L_x_22992:
[----:B------:R-:W-:Y:S05]  /*13d0*/  BSYNC.RECONVERGENT B4 ;  /* 0x0000000000047941 */ /* 0x000fea0003800200 */
.L_x_22991:
        /* <DEDUP_REMOVED lines=56> */
[----:B------:R-:W-:Y:S01]  /*1760*/  VIADD R165, R3, 0x96a522ad ;  /* 0x96a522ad03a57836 */ /* 0x000fe20000000000 */
[----:B------:R-:W-:Y:S01]  /*1770*/  MOV R176, R178 ;  /* 0x000000b200b07202 */ /* 0x000fe20000000f00 */
[----:B------:R-:W-:-:S03]  /*1780*/  IMAD.MOV.U32 R159, RZ, RZ, R160 ;  /* 0x000000ffff9f7224 */ /* 0x000fc600078e00a0 */
[----:B------:R-:W-:-:S07]  /*1790*/  LOP3.LUT R165, R165, R182, R179, 0x96, !PT ;  /* 0x000000b6a5a57212 */ /* 0x000fce00078e96b3 */
.L_x_22989:
[----:B------:R-:W-:Y:S05]  /*17a0*/  BSYNC.RECONVERGENT B3 ;  /* 0x0000000000037941 */ /* 0x000fea0003800200 */
.L_x_22988:
        /* <DEDUP_REMOVED lines=10> */
.L_x_22987:
[----:B------:R-:W-:Y:S05]  /*1850*/  BSYNC.RECONVERGENT B2 ;  /* 0x0000000000027941 */ /* 0x000fea0003800200 */
.L_x_22986:
        /* <DEDUP_REMOVED lines=20> */
.L_x_22997:
        /* <DEDUP_REMOVED lines=13> */
.L_x_22999:
[----:B------:R-:W-:Y:S05]  /*1a70*/  BSYNC.RECONVERGENT B4 ;  /* 0x0000000000047941 */ /* 0x000fea0003800200 */
.L_x_22998:
        /* <DEDUP_REMOVED lines=60> */
.L_x_22996:
[----:B------:R-:W-:Y:S05]  /*1e40*/  BSYNC.RECONVERGENT B3 ;  /* 0x0000000000037941 */ /* 0x000fea0003800200 */
.L_x_22995:
        /* <DEDUP_REMOVED lines=11> */
.L_x_22994:
[----:B------:R-:W-:Y:S05]  /*1f00*/  BSYNC.RECONVERGENT B2 ;  /* 0x0000000000027941 */ /* 0x000fea0003800200 */
.L_x_22993:
        /* <DEDUP_REMOVED lines=20> */
.L_x_23004:
        /* <DEDUP_REMOVED lines=13> */
.L_x_23006:
[----:B------:R-:W-:Y:S05]  /*2120*/  BSYNC.RECONVERGENT B4 ;  /* 0x0000000000047941 */ /* 0x000fea0003800200 */
.L_x_23005:
        /* <DEDUP_REMOVED lines=41> */
[----:B------:R-:W-:Y:S02]  /*23c0*/  HFMA2 R175, -RZ, RZ, 0, 0 ;  /* 0x00000000ffaf7431 */ /* 0x000fe400000001ff */
[----:B------:R-:W-:Y:S01]  /*23d0*/  IMAD.WIDE.U32 R178, R157, -0x2daee0ad, RZ ;  /* 0xd2511f539db27825 */ /* 0x000fe200078e00ff */
[----:B------:R-:W-:-:S03]  /*23e0*/  LOP3.LUT R163, R163, R164, R181, 0x96, !PT ;  /* 0x000000a4a3a37212 */ /* 0x000fc600078e96b5 */
        /* <DEDUP_REMOVED lines=9> */
[----:B------:R-:W-:-:S04]  /*2480*/  VIADD R165, R2, 0x8ff34781 ;  /* 0x8ff3478102a57836 */ /* 0x000fc80000000000 */
[----:B------:R-:W-:Y:S01]  /*2490*/  IMAD.WIDE.U32 R178, R157, -0x2daee0ad, RZ ;  /* 0xd2511f539db27825 */ /* 0x000fe200078e00ff */
[----:B------:R-:W-:Y:S02]  /*24a0*/  IADD3 R157, PT, PT, R3, -0x695add53, RZ ;  /* 0x96a522ad039d7810 */ /* 0x000fe40007ffe0ff */
[----:B------:R-:W-:Y:S01]  /*24b0*/  LOP3.LUT R164, R165, R164, R163, 0x96, !PT ;  /* 0x000000a4a5a47212 */ /* 0x000fe200078e96a3 */
[----:B------:R-:W-:Y:S01]  /*24c0*/  IMAD.MOV.U32 R176, RZ, RZ, R178 ;  /* 0x000000ffffb07224 */ /* 0x000fe200078e00b2 */
[----:B------:R-:W-:Y:S01]  /*24d0*/  LOP3.LUT R165, R157, R182, R179, 0x96, !PT ;  /* 0x000000b69da57212 */ /* 0x000fe200078e96b3 */
[----:B------:R-:W-:-:S07]  /*24e0*/  IMAD.MOV.U32 R157, RZ, RZ, R160 ;  /* 0x000000ffff9d7224 */ /* 0x000fce00078e00a0 */
.L_x_23003:
[----:B------:R-:W-:Y:S05]  /*24f0*/  BSYNC.RECONVERGENT B3 ;  /* 0x0000000000037941 */ /* 0x000fea0003800200 */
.L_x_23002:
        /* <DEDUP_REMOVED lines=10> */
.L_x_23001:
[----:B------:R-:W-:Y:S05]  /*25a0*/  BSYNC.RECONVERGENT B2 ;  /* 0x0000000000027941 */ /* 0x000fea0003800200 */
.L_x_23000:
        /* <DEDUP_REMOVED lines=20> */
.L_x_23011:
        /* <DEDUP_REMOVED lines=13> */
.L_x_23013:
[----:B------:R-:W-:Y:S05]  /*27c0*/  BSYNC.RECONVERGENT B4 ;  /* 0x0000000000047941 */ /* 0x000fea0003800200 */
.L_x_23012:
        /* <DEDUP_REMOVED lines=60> */
.L_x_23010:
[----:B------:R-:W-:Y:S05]  /*2b90*/  BSYNC.RECONVERGENT B3 ;  /* 0x0000000000037941 */ /* 0x000fea0003800200 */
.L_x_23009:
        /* <DEDUP_REMOVED lines=11> */
.L_x_23008:
[----:B------:R-:W-:Y:S05]  /*2c50*/  BSYNC.RECONVERGENT B2 ;  /* 0x0000000000027941 */ /* 0x000fea0003800200 */
.L_x_23007:
        /* <DEDUP_REMOVED lines=20> */
.L_x_23018:
        /* <DEDUP_REMOVED lines=13> */
.L_x_23020:
[----:B------:R-:W-:Y:S05]  /*2e70*/  BSYNC.RECONVERGENT B4 ;  /* 0x0000000000047941 */ /* 0x000fea0003800200 */
.L_x_23019:
        /* <DEDUP_REMOVED lines=44> */
[----:B------:R-:W-:Y:S01]  /*3140*/  IMAD.MOV.U32 R175, RZ, RZ, RZ ;  /* 0x000000ffffaf7224 */ /* 0x000fe200078e00ff */
[----:B------:R-:W-:-:S03]  /*3150*/  LOP3.LUT R155, R155, R162, R179, 0x96, !PT ;  /* 0x000000a29b9b7212 */ /* 0x000fc600078e96b3 */
        /* <DEDUP_REMOVED lines=11> */
[----:B------:R-:W-:-:S03]  /*3210*/  IMAD.MOV.U32 R176, RZ, RZ, R178 ;  /* 0x000000ffffb07224 */ /* 0x000fc600078e00b2 */
[----:B------:R-:W-:Y:S02]  /*3220*/  LOP3.LUT R165, R155, R182, R179, 0x96, !PT ;  /* 0x000000b69ba57212 */ /* 0x000fe400078e96b3 */
[----:B------:R-:W-:-:S07]  /*3230*/  MOV R155, R160 ;  /* 0x000000a0009b7202 */ /* 0x000fce0000000f00 */
.L_x_23017:
[----:B------:R-:W-:Y:S05]  /*3240*/  BSYNC.RECONVERGENT B3 ;  /* 0x0000000000037941 */ /* 0x000fea0003800200 */
.L_x_23016:
        /* <DEDUP_REMOVED lines=10> */
.L_x_23015:
[----:B------:R-:W-:Y:S05]  /*32f0*/  BSYNC.RECONVERGENT B2 ;  /* 0x0000000000027941 */ /* 0x000fea0003800200 */
.L_x_23014:
        /* <DEDUP_REMOVED lines=20> */
.L_x_23025:
        /* <DEDUP_REMOVED lines=13> */
.L_x_23027:
[----:B------:R-:W-:Y:S05]  /*3510*/  BSYNC.RECONVERGENT B4 ;  /* 0x0000000000047941 */ /* 0x000fea0003800200 */
.L_x_23026:
        /* <DEDUP_REMOVED lines=59> */
[----:B------:R-:W-:-:S07]  /*38d0*/  IMAD.MOV.U32 R160, RZ, RZ, R178 ;  /* 0x000000ffffa07224 */ /* 0x000fce00078e00b2 */
.L_x_23024:
[----:B------:R-:W-:Y:S05]  /*38e0*/  BSYNC.RECONVERGENT B3 ;  /* 0x0000000000037941 */ /* 0x000fea0003800200 */
.L_x_23023:
        /* <DEDUP_REMOVED lines=11> */
.L_x_23022:
[----:B------:R-:W-:Y:S05]  /*39a0*/  BSYNC.RECONVERGENT B2 ;  /* 0x0000000000027941 */ /* 0x000fea0003800200 */
.L_x_23021:
        /* <DEDUP_REMOVED lines=20> */
.L_x_23032:
        /* <DEDUP_REMOVED lines=13> */
.L_x_23034:
[----:B------:R-:W-:Y:S05]  /*3bc0*/  BSYNC.RECONVERGENT B4 ;  /* 0x0000000000047941 */ /* 0x000fea0003800200 */
.L_x_23033:
        /* <DEDUP_REMOVED lines=47> */
[----:B------:R-:W-:Y:S02]  /*3ec0*/  IMAD.MOV.U32 R175, RZ, RZ, RZ ;  /* 0x000000ffffaf7224 */ /* 0x000fe400078e00ff */
[----:B------:R-:W-:Y:S01]  /*3ed0*/  IMAD.WIDE.U32 R164, R153, -0x326172a9, RZ ;  /* 0xcd9e8d5799a47825 */ /* 0x000fe200078e00ff */
[C---:B------:R-:W-:Y:S02]  /*3ee0*/  IADD3 R153, PT, PT, R2.reuse, -0xe443238, RZ ;  /* 0xf1bbcdc802997810 */ /* 0x040fe40007ffe0ff */
[----:B------:R-:W-:Y:S02]  /*3ef0*/  LOP3.LUT R163, R163, R178, R183, 0x96, !PT ;  /* 0x000000b2a3a37212 */ /* 0x000fe400078e96b7 */
[----:B------:R-:W-:Y:S01]  /*3f00*/  LOP3.LUT R153, R153, R180, R165, 0x96, !PT ;  /* 0x000000b499997212 */ /* 0x000fe200078e96a5 */
[----:B------:R-:W-:-:S02]  /*3f10*/  VIADD R165, R2, 0x8ff34781 ;  /* 0x8ff3478102a57836 */ /* 0x000fc40000000000 */
[----:B------:R-:W-:-:S04]  /*3f20*/  IMAD.WIDE.U32 R162, R163, -0x326172a9, RZ ;  /* 0xcd9e8d57a3a27825 */ /* 0x000fc800078e00ff */
[----:B------:R-:W-:Y:S01]  /*3f30*/  IMAD.WIDE.U32 R178, R153, -0x2daee0ad, RZ ;  /* 0xd2511f5399b27825 */ /* 0x000fe200078e00ff */
[----:B------:R-:W-:-:S03]  /*3f40*/  LOP3.LUT R164, R165, R164, R163, 0x96, !PT ;  /* 0x000000a4a5a47212 */ /* 0x000fc600078e96a3 */
[----:B------:R-:W-:-:S05]  /*3f50*/  VIADD R153, R3, 0x96a522ad ;  /* 0x96a522ad03997836 */ /* 0x000fca0000000000 */
[----:B------:R-:W-:Y:S02]  /*3f60*/  LOP3.LUT R165, R153, R182, R179, 0x96, !PT ;  /* 0x000000b699a57212 */ /* 0x000fe400078e96b3 */
[----:B------:R-:W-:-:S07]  /*3f70*/  MOV R153, R160 ;  /* 0x000000a000997202 */ /* 0x000fce0000000f00 */
.L_x_23031:
[----:B------:R-:W-:Y:S05]  /*3f80*/  BSYNC.RECONVERGENT B3 ;  /* 0x0000000000037941 */ /* 0x000fea0003800200 */
.L_x_23030:
        /* <DEDUP_REMOVED lines=10> */
.L_x_23029:
[----:B------:R-:W-:Y:S05]  /*4030*/  BSYNC.RECONVERGENT B2 ;  /* 0x0000000000027941 */ /* 0x000fea0003800200 */
.L_x_23028:
        /* <DEDUP_REMOVED lines=19> */
.L_x_23038:
        /* <DEDUP_REMOVED lines=13> */
.L_x_23040:
[----:B------:R-:W-:Y:S05]  /*4240*/  BSYNC.RECONVERGENT B3 ;  /* 0x0000000000037941 */ /* 0x000fea0003800200 */
.L_x_23039:
        /* <DEDUP_REMOVED lines=51> */
[----:B------:R-:W-:-:S05]  /*4580*/  IMAD.WIDE.U32 R164, R165, -0x326172a9, RZ ;  /* 0xcd9e8d57a5a47825 */ /* 0x000fca00078e00ff */
        /* <DEDUP_REMOVED lines=8> */
.L_x_23037:
[----:B------:R-:W-:Y:S05]  /*4610*/  BSYNC.RECONVERGENT B2 ;  /* 0x0000000000027941 */ /* 0x000fea0003800200 */
.L_x_23036:
        /* <DEDUP_REMOVED lines=12> */
.L_x_22985:
        /* <DEDUP_REMOVED lines=21> */
.L_x_23045:
        /* <DEDUP_REMOVED lines=13> */
.L_x_23047:
[----:B------:R-:W-:Y:S05]  /*4900*/  BSYNC.RECONVERGENT B4 ;  /* 0x0000000000047941 */ /* 0x000fea0003800200 */
.L_x_23046:
        /* <DEDUP_REMOVED lines=56> */
[----:B------:R-:W-:Y:S02]  /*4c90*/  IMAD.MOV.U32 R176, RZ, RZ, R106 ;  /* 0x000000ffffb07224 */ /* 0x000fe400078e006a */
[----:B------:R-:W-:Y:S01]  /*4ca0*/  HFMA2 R106, -RZ, RZ, 0, 0 ;  /* 0x00000000ff6a7431 */ /* 0x000fe200000001ff */
[----:B------:R-:W-:Y:S01]  /*4cb0*/  LOP3.LUT R165, R165, R104, R107, 0x96, !PT ;  /* 0x00000068a5a57212 */ /* 0x000fe200078e966b */
[----:B------:R-:W-:-:S07]  /*4cc0*/  IMAD.MOV.U32 R104, RZ, RZ, R160 ;  /* 0x000000ffff687224 */ /* 0x000fce00078e00a0 */
.L_x_23044:
[----:B------:R-:W-:Y:S05]  /*4cd0*/  BSYNC.RECONVERGENT B3 ;  /* 0x0000000000037941 */ /* 0x000fea0003800200 */
.L_x_23043:
        /* <DEDUP_REMOVED lines=9> */
.L_x_23042:
[----:B------:R-:W-:Y:S05]  /*4d70*/  BSYNC.RECONVERGENT B2 ;  /* 0x0000000000027941 */ /* 0x000fea0003800200 */
.L_x_23041:
        /* <DEDUP_REMOVED lines=17> */
.L_x_23052:
        /* <DEDUP_REMOVED lines=13> */
.L_x_23054:
[----:B------:R-:W-:Y:S05]  /*4f60*/  BSYNC.RECONVERGENT B4 ;  /* 0x0000000000047941 */ /* 0x000fea0003800200 */
.L_x_23053:
        /* <DEDUP_REMOVED lines=59> */
[----:B------:R-:W-:-:S07]  /*5320*/  IMAD.MOV.U32 R107, RZ, RZ, RZ ;  /* 0x000000ffff6b7224 */ /* 0x000fce00078e00ff */
.L_x_23051:
[----:B------:R-:W-:Y:S05]  /*5330*/  BSYNC.RECONVERGENT B3 ;  /* 0x0000000000037941 */ /* 0x000fea0003800200 */
.L_x_23050:
        /* <DEDUP_REMOVED lines=10> */
.L_x_23049:
[----:B------:R-:W-:Y:S05]  /*53e0*/  BSYNC.RECONVERGENT B2 ;  /* 0x0000000000027941 */ /* 0x000fea0003800200 */
.L_x_23048:
        /* <DEDUP_REMOVED lines=17> */
.L_x_23059:
        /* <DEDUP_REMOVED lines=13> */
.L_x_23061:
[----:B------:R-:W-:Y:S05]  /*55d0*/  BSYNC.RECONVERGENT B4 ;  /* 0x0000000000047941 */ /* 0x000fea0003800200 */
.L_x_23060:
        /* <DEDUP_REMOVED lines=46> */
[----:B------:R-:W-:-:S04]  /*58c0*/  IMAD.WIDE.U32 R164, R129, -0x326172a9, RZ ;  /* 0xcd9e8d5781a47825 */ /* 0x000fc800078e00ff */
[----:B------:R-:W-:Y:S02]  /*58d0*/  VIADD R129, R2, 0xf1bbcdc8 ;  /* 0xf1bbcdc802817836 */ /* 0x000fe40000000000 */
[----:B------:R-:W-:-:S03]  /*58e0*/  VIADD R131, R3, 0xdb3d7428 ;  /* 0xdb3d742803837836 */ /* 0x000fc60000000000 */
        /* <DEDUP_REMOVED lines=8> */
[----:B------:R-:W-:Y:S01]  /*5970*/  MOV R176, R128 ;  /* 0x0000008000b07202 */ /* 0x000fe20000000f00 */
[----:B------:R-:W-:Y:S01]  /*5980*/  IMAD.MOV.U32 R128, RZ, RZ, RZ ;  /* 0x000000ffff807224 */ /* 0x000fe200078e00ff */
[----:B------:R-:W-:-:S07]  /*5990*/  LOP3.LUT R164, R107, R164, R163, 0x96, !PT ;  /* 0x000000a46ba47212 */ /* 0x000fce00078e96a3 */
.L_x_23058:
[----:B------:R-:W-:Y:S05]  /*59a0*/  BSYNC.RECONVERGENT B3 ;  /* 0x0000000000037941 */ /* 0x000fea0003800200 */
.L_x_23057:
        /* <DEDUP_REMOVED lines=9> */
.L_x_23056:
[----:B------:R-:W-:Y:S05]  /*5a40*/  BSYNC.RECONVERGENT B2 ;  /* 0x0000000000027941 */ /* 0x000fea0003800200 */
.L_x_23055:
        /* <DEDUP_REMOVED lines=17> */
.L_x_23066:
        /* <DEDUP_REMOVED lines=13> */
.L_x_23068:
[----:B------:R-:W-:Y:S05]  /*5c30*/  BSYNC.RECONVERGENT B4 ;  /* 0x0000000000047941 */ /* 0x000fea0003800200 */
.L_x_23067:
        /* <DEDUP_REMOVED lines=53> */
[----:B------:R-:W-:-:S04]  /*5f90*/  VIADD R129, R2, 0x8ff34781 ;  /* 0x8ff3478102817836 */ /* 0x000fc80000000000 */
[----:B------:R-:W-:Y:S01]  /*5fa0*/  IMAD.WIDE.U32 R178, R107, -0x2daee0ad, RZ ;  /* 0xd2511f536bb27825 */ /* 0x000fe200078e00ff */
[----:B------:R-:W-:-:S03]  /*5fb0*/  LOP3.LUT R164, R129, R130, R163, 0x96, !PT ;  /* 0x0000008281a47212 */ /* 0x000fc600078e96a3 */
[----:B------:R-:W-:Y:S02]  /*5fc0*/  HFMA2 R129, -RZ, RZ, 0, 0 ;  /* 0x00000000ff817431 */ /* 0x000fe400000001ff */
[----:B------:R-:W-:Y:S01]  /*5fd0*/  IMAD.MOV.U32 R107, RZ, RZ, R176 ;  /* 0x000000ffff6b7224 */ /* 0x000fe200078e00b0 */
[----:B------:R-:W-:Y:S01]  /*5fe0*/  LOP3.LUT R165, R165, R128, R179, 0x96, !PT ;  /* 0x00000080a5a57212 */ /* 0x000fe200078e96b3 */
[----:B------:R-:W-:-:S07]  /*5ff0*/  IMAD.MOV.U32 R176, RZ, RZ, R178 ;  /* 0x000000ffffb07224 */ /* 0x000fce00078e00b2 */
.L_x_23065:
[----:B------:R-:W-:Y:S05]  /*6000*/  BSYNC.RECONVERGENT B3 ;  /* 0x0000000000037941 */ /* 0x000fea0003800200 */
.L_x_23064:
        /* <DEDUP_REMOVED lines=10> */
.L_x_23063:
[----:B------:R-:W-:Y:S05]  /*60b0*/  BSYNC.RECONVERGENT B2 ;  /* 0x0000000000027941 */ /* 0x000fea0003800200 */
.L_x_23062:
        /* <DEDUP_REMOVED lines=17> */
.L_x_23073:
        /* <DEDUP_REMOVED lines=13> */
.L_x_23075:
[----:B------:R-:W-:Y:S05]  /*62a0*/  BSYNC.RECONVERGENT B4 ;  /* 0x0000000000047941 */ /* 0x000fea0003800200 */
.L_x_23074:
        /* <DEDUP_REMOVED lines=44> */
[----:B------:R-:W-:Y:S01]  /*6570*/  IADD3 R155, PT, PT, R2, -0xe443238, RZ ;  /* 0xf1bbcdc8029b7810 */ /* 0x000fe20007ffe0ff */
[----:B------:R-:W-:Y:S01]  /*6580*/  VIADD R165, R3, 0x96a522ad ;  /* 0x96a522ad03a57836 */ /* 0x000fe20000000000 */
        /* <DEDUP_REMOVED lines=14> */
.L_x_23072:
[----:B------:R-:W-:Y:S05]  /*6670*/  BSYNC.RECONVERGENT B3 ;  /* 0x0000000000037941 */ /* 0x000fea0003800200 */
.L_x_23071:
        /* <DEDUP_REMOVED lines=9> */
.L_x_23070:
[----:B------:R-:W-:Y:S05]  /*6710*/  BSYNC.RECONVERGENT B2 ;  /* 0x0000000000027941 */ /* 0x000fea0003800200 */
.L_x_23069:
        /* <DEDUP_REMOVED lines=17> */
.L_x_23080:
        /* <DEDUP_REMOVED lines=13> */
.L_x_23082:
[----:B------:R-:W-:Y:S05]  /*6900*/  BSYNC.RECONVERGENT B4 ;  /* 0x0000000000047941 */ /* 0x000fea0003800200 */
.L_x_23081:
        /* <DEDUP_REMOVED lines=54> */
[----:B------:R-:W-:Y:S02]  /*6c70*/  IMAD.MOV.U32 R131, RZ, RZ, RZ ;  /* 0x000000ffff837224 */ /* 0x000fe400078e00ff */
[----:B------:R-:W-:Y:S01]  /*6c80*/  IMAD.WIDE.U32 R178, R178, -0x2daee0ad, RZ ;  /* 0xd2511f53b2b27825 */ /* 0x000fe200078e00ff */
[----:B------:R-:W-:Y:S02]  /*6c90*/  LOP3.LUT R164, R129, R162, R181, 0x96, !PT ;  /* 0x000000a281a47212 */ /* 0x000fe400078e96b5 */
[----:B------:R-:W-:Y:S01]  /*6ca0*/  MOV R129, R176 ;  /* 0x000000b000817202 */ /* 0x000fe20000000f00 */
[----:B------:R-:W-:Y:S01]  /*6cb0*/  IMAD.MOV.U32 R162, RZ, RZ, R180 ;  /* 0x000000ffffa27224 */ /* 0x000fe200078e00b4 */
[----:B------:R-:W-:Y:S01]  /*6cc0*/  LOP3.LUT R165, R165, R130, R179, 0x96, !PT ;  /* 0x00000082a5a57212 */ /* 0x000fe200078e96b3 */
[----:B------:R-:W-:-:S07]  /*6cd0*/  IMAD.MOV.U32 R176, RZ, RZ, R178 ;  /* 0x000000ffffb07224 */ /* 0x000fce00078e00b2 */
.L_x_23079:
[----:B------:R-:W-:Y:S05]  /*6ce0*/  BSYNC.RECONVERGENT B3 ;  /* 0x0000000000037941 */ /* 0x000fea0003800200 */
.L_x_23078:
        /* <DEDUP_REMOVED lines=10> */
.L_x_23077:
[----:B------:R-:W-:Y:S05]  /*6d90*/  BSYNC.RECONVERGENT B2 ;  /* 0x0000000000027941 */ /* 0x000fea0003800200 */
.L_x_23076:
        /* <DEDUP_REMOVED lines=17> */
.L_x_23087:
        /* <DEDUP_REMOVED lines=13> */
.L_x_23089:
[----:B------:R-:W-:Y:S05]  /*6f80*/  BSYNC.RECONVERGENT B4 ;  /* 0x0000000000047941 */ /* 0x000fea0003800200 */
.L_x_23088:
        /* <DEDUP_REMOVED lines=57> */
[----:B------:R-:W-:-:S05]  /*7320*/  IMAD.WIDE.U32 R178, R178, -0x2daee0ad, RZ ;  /* 0xd2511f53b2b27825 */ /* 0x000fca00078e00ff */
[----:B------:R-:W-:Y:S02]  /*7330*/  LOP3.LUT R165, R165, R130, R179, 0x96, !PT ;  /* 0x00000082a5a57212 */ /* 0x000fe400078e96b3 */
[----:B------:R-:W-:Y:S01]  /*7340*/  MOV R130, R176 ;  /* 0x000000b000827202 */ /* 0x000fe20000000f00 */
[----:B------:R-:W-:-:S07]  /*7350*/  IMAD.MOV.U32 R176, RZ, RZ, R178 ;  /* 0x000000ffffb07224 */ /* 0x000fce00078e00b2 */
.L_x_23086:
[----:B------:R-:W-:Y:S05]  /*7360*/  BSYNC.RECONVERGENT B3 ;  /* 0x0000000000037941 */ /* 0x000fea0003800200 */
.L_x_23085:
[----:B------:R-:W-:Y:S01]  /*7370*/  HFMA2 R131, -RZ, RZ, 0.1171875, 0 ;  /* 0x2f800000ff837431 */ /* 0x000fe200000001ff */
[----:B------:R-:W-:Y:S01]  /*7380*/  I2FP.F32.U32 R130, R130 ;  /* 0x0000008200827245 */ /* 0x000fe20000201000 */
[----:B-----5:R-:W-:-:S04]  /*7390*/  IMAD.U32 R153, R103, 0x10000, RZ ;  /* 0x0001000067997824 */ /* 0x020fc800078e00ff */
[----:B------:R-:W-:Y:S01]  /*73a0*/  FMUL.FTZ R153, R153, UR11 ;  /* 0x0000000b99997c20 */ /* 0x000fe20008410000 */
[----:B------:R-:W-:-:S05]  /*73b0*/  FFMA.FTZ R130, R130, R131, 1.1641532182693481445e-10 ;  /* 0x2f00000082827423 */ /* 0x000fca0000010083 */
[----:B------:R-:W-:Y:S01]  /*73c0*/  FSETP.GTU.FTZ.AND P2, PT, R130, UR8, PT ;  /* 0x0000000882007c0b */ /* 0x000fe2000bf5c000 */
[----:B------:R-:W-:-:S03]  /*73d0*/  FMUL.FTZ R130, R153, UR10 ;  /* 0x0000000a99827c20 */ /* 0x000fc60008410000 */
[----:B------:R-:W-:Y:S02]  /*73e0*/  SEL R153, RZ, 0x1, P2 ;  /* 0x00000001ff997807 */ /* 0x000fe40001000000 */
[----:B------:R-:W-:-:S07]  /*73f0*/  FSEL R130, R130, RZ, !P2 ;  /* 0x000000ff82827208 */ /* 0x000fce0005000000 */
.L_x_23084:
[----:B------:R-:W-:Y:S05]  /*7400*/  BSYNC.RECONVERGENT B2 ;  /* 0x0000000000027941 */ /* 0x000fea0003800200 */
.L_x_23083:
[----:B------:R-:W-:Y:S01]  /*7410*/  IMAD.MOV.U32 R163, RZ, RZ, R160 ;  /* 0x000000ffffa37224 */ /* 0x000fe200078e00a0 */
[----:B------:R-:W-:Y:S01]  /*7420*/  MOV R131, RZ ;  /* 0x000000ff00837202 */ /* 0x000fe20000000f00 */
        /* <DEDUP_REMOVED lines=14> */
.L_x_23092:
        /* <DEDUP_REMOVED lines=13> */
.L_x_23094:
[----:B------:R-:W-:Y:S05]  /*75e0*/  BSYNC.RECONVERGENT B3 ;  /* 0x0000000000037941 */ /* 0x000fea0003800200 */
.L_x_23093:
        /* <DEDUP_REMOVED lines=56> */
[----:B------:R-:W-:-:S03]  /*7970*/  IMAD.MOV.U32 R163, RZ, RZ, RZ ;  /* 0x000000ffffa37224 */ /* 0x000fc600078e00ff */
[----:B------:R-:W-:Y:S01]  /*7980*/  LOP3.LUT R165, R131, R182, R179, 0x96, !PT ;  /* 0x000000b683a57212 */ /* 0x000fe200078e96b3 */
[----:B------:R-:W-:Y:S01]  /*7990*/  IMAD.MOV.U32 R131, RZ, RZ, R176 ;  /* 0x000000ffff837224 */ /* 0x000fe200078e00b0 */
[----:B------:R-:W-:-:S07]  /*79a0*/  MOV R176, R178 ;  /* 0x000000b200b07202 */ /* 0x000fce0000000f00 */
.L_x_23091:
[----:B------:R-:W-:Y:S05]  /*79b0*/  BSYNC.RECONVERGENT B2 ;  /* 0x0000000000027941 */ /* 0x000fea0003800200 */
.L_x_23090:
        /* <DEDUP_REMOVED lines=10> */
.L_x_23035:
[----:B------:R-:W-:Y:S05]  /*7a60*/  BSYNC.RECONVERGENT B1 ;  /* 0x0000000000017941 */ /* 0x000fea0003800200 */
.L_x_22984:
[----:B------:R-:W0:Y:S01]  /*7a70*/  LDC.64 R178, c[0x0][0x3a8] ;  /* 0x0000ea00ffb27b82 */ /* 0x000e220000000a00 */
[----:B------:R-:W-:Y:S01]  /*7a80*/  BSSY.RECONVERGENT B1, `(.L_x_23095) ;  /* 0x000001a000017945 */ /* 0x000fe20003800200 */
[----:B------:R-:W-:Y:S02]  /*7a90*/  IMAD.MOV.U32 R160, RZ, RZ, R176 ;  /* 0x000000ffffa07224 */ /* 0x000fe400078e00b0 */
[----:B0-----:R-:W-:-:S05]  /*7aa0*/  IMAD.WIDE.U32 R178, R173, 0x20, R178 ;  /* 0x00000020adb27825 */ /* 0x001fca00078e00b2 */
[----:B-----5:R0:W-:Y:S04]  /*7ab0*/  STG.E.128 desc[UR6][R178.64], R104 ;  /* 0x00000068b2007986 */ /* 0x0201e8000c101d06 */
[----:B------:R0:W-:Y:S01]  /*7ac0*/  STG.E.128 desc[UR6][R178.64+0x10], R128 ;  /* 0x00001080b2007986 */ /* 0x0001e2000c101d06 */
[----:B------:R-:W-:Y:S05]  /*7ad0*/  @!P1 BRA `(.L_x_23096) ;  /* 0x0000000000509947 */ /* 0x000fea0003800000 */
[----:B------:R-:W-:Y:S01]  /*7ae0*/  IMAD.U32 R176, R153, 0x10000, RZ ;  /* 0x0001000099b07824 */ /* 0x000fe200078e00ff */
[----:B------:R-:W1:Y:S01]  /*7af0*/  LDC.64 R184, c[0x0][0x3b0] ;  /* 0x0000ec00ffb87b82 */ /* 0x000e620000000a00 */
[----:B------:R-:W-:Y:S02]  /*7b00*/  LOP3.LUT R175, R152, 0xffff, RZ, 0xc0, !PT ;  /* 0x0000ffff98af7812 */ /* 0x000fe400078ec0ff */
[----:B------:R-:W-:Y:S02]  /*7b10*/  LOP3.LUT R180, R157, 0xff, RZ, 0xc0, !PT ;  /* 0x000000ff9db47812 */ /* 0x000fe400078ec0ff */
[----:B0-----:R-:W-:Y:S02]  /*7b20*/  LOP3.LUT R178, R176, 0xff0000, RZ, 0xc0, !PT ;  /* 0x00ff0000b0b27812 */ /* 0x001fe400078ec0ff */
        /* <DEDUP_REMOVED lines=12> */
[----:B-1----:R-:W-:Y:S01]  /*7bf0*/  IMAD.WIDE.U32 R178, R0, 0x8, R184 ;  /* 0x0000000800b27825 */ /* 0x002fe200078e00b8 */
[----:B------:R-:W-:-:S05]  /*7c00*/  LOP3.LUT R180, R180, 0xff, R159, 0xf8, !PT ;  /* 0x000000ffb4b47812 */ /* 0x000fca00078ef89f */
[----:B------:R1:W-:Y:S02]  /*7c10*/  STG.E.64 desc[UR6][R178.64], R180 ;  /* 0x000000b4b2007986 */ /* 0x0003e4000c101b06 */
.L_x_23096:
[----:B------:R-:W-:Y:S05]  /*7c20*/  BSYNC.RECONVERGENT B1 ;  /* 0x0000000000017941 */ /* 0x000fea0003800200 */
.L_x_23095:
[----:B------:R-:W-:Y:S01]  /*7c30*/  IADD3 R173, PT, PT, R173, 0x20, RZ ;  /* 0x00000020adad7810 */ /* 0x000fe20007ffe0ff */
[----:B------:R-:W-:-:S07]  /*7c40*/  VIADD R0, R0, 0x20 ;  /* 0x0000002000007836 */ /* 0x000fce0000000000 */
.L_x_22981:
[----:B------:R-:W-:Y:S05]  /*7c50*/  BSYNC.RECONVERGENT B0 ;  /* 0x0000000000007941 */ /* 0x000fea0003800200 */
.L_x_22980:
        /* <DEDUP_REMOVED lines=9> */
.L_x_23100:
[----:B------:R-:W-:Y:S05]  /*7cf0*/  BSYNC.RECONVERGENT B1 ;  /* 0x0000000000017941 */ /* 0x000fea0003800200 */
.L_x_23099:
        /* <DEDUP_REMOVED lines=29> */
.L_x_23107:
        /* <DEDUP_REMOVED lines=13> */
.L_x_23109:
[----:B------:R-:W-:Y:S05]  /*7fa0*/  BSYNC.RECONVERGENT B4 ;  /* 0x0000000000047941 */ /* 0x000fea0003800200 */
.L_x_23108:
        /* <DEDUP_REMOVED lines=60> */
.L_x_23106:
[----:B------:R-:W-:Y:S05]  /*8370*/  BSYNC.RECONVERGENT B3 ;  /* 0x0000000000037941 */ /* 0x000fea0003800200 */
.L_x_23105:
        /* <DEDUP_REMOVED lines=10> */
.L_x_23104:
[----:B------:R-:W-:Y:S05]  /*8420*/  BSYNC.RECONVERGENT B2 ;  /* 0x0000000000027941 */ /* 0x000fea0003800200 */
.L_x_23103:
        /* <DEDUP_REMOVED lines=20> */
.L_x_23114:
        /* <DEDUP_REMOVED lines=13> */
.L_x_23116:
[----:B------:R-:W-:Y:S05]  /*8640*/  BSYNC.RECONVERGENT B4 ;  /* 0x0000000000047941 */ /* 0x000fea0003800200 */
.L_x_23115:
        /* <DEDUP_REMOVED lines=60> */
.L_x_23113:
[----:B------:R-:W-:Y:S05]  /*8a10*/  BSYNC.RECONVERGENT B3 ;  /* 0x0000000000037941 */ /* 0x000fea0003800200 */
.L_x_23112:
        /* <DEDUP_REMOVED lines=11> */
.L_x_23111:
[----:B------:R-:W-:Y:S05]  /*8ad0*/  BSYNC.RECONVERGENT B2 ;  /* 0x0000000000027941 */ /* 0x000fea0003800200 */
.L_x_23110:
        /* <DEDUP_REMOVED lines=20> */
.L_x_23121:
        /* <DEDUP_REMOVED lines=13> */
.L_x_23123:
[----:B------:R-:W-:Y:S05]  /*8cf0*/  BSYNC.RECONVERGENT B4 ;  /* 0x0000000000047941 */ /* 0x000fea0003800200 */
.L_x_23122:
        /* <DEDUP_REMOVED lines=56> */
[----:B------:R-:W-:Y:S01]  /*9080*/  VIADD R157, R3, 0x96a522ad ;  /* 0x96a522ad039d7836 */ /* 0x000fe20000000000 */
[----:B------:R-:W-:-:S04]  /*9090*/  MOV R176, R178 ;  /* 0x000000b200b07202 */ /* 0x000fc80000000f00 */
[----:B------:R-:W-:Y:S01]  /*90a0*/  LOP3.LUT R165, R157, R184, R179, 0x96, !PT ;  /* 0x000000b89da57212 */ /* 0x000fe200078e96b3 */
[----:B------:R-:W-:-:S07]  /*90b0*/  IMAD.MOV.U32 R157, RZ, RZ, R160 ;  /* 0x000000ffff9d7224 */ /* 0x000fce00078e00a0 */
.L_x_23120:
[----:B------:R-:W-:Y:S05]  /*90c0*/  BSYNC.RECONVERGENT B3 ;  /* 0x0000000000037941 */ /* 0x000fea0003800200 */
.L_x_23119:
        /* <DEDUP_REMOVED lines=10> */
.L_x_23118:
[----:B------:R-:W-:Y:S05]  /*9170*/  BSYNC.RECONVERGENT B2 ;  /* 0x0000000000027941 */ /* 0x000fea0003800200 */
.L_x_23117:
        /* <DEDUP_REMOVED lines=20> */
.L_x_23128:
        /* <DEDUP_REMOVED lines=13> */
.L_x_23130:
[----:B------:R-:W-:Y:S05]  /*9390*/  BSYNC.RECONVERGENT B4 ;  /* 0x0000000000047941 */ /* 0x000fea0003800200 */
.L_x_23129:
        /* <DEDUP_REMOVED lines=60> */
.L_x_23127:
[----:B------:R-:W-:Y:S05]  /*9760*/  BSYNC.RECONVERGENT B3 ;  /* 0x0000000000037941 */ /* 0x000fea0003800200 */
.L_x_23126:
        /* <DEDUP_REMOVED lines=11> */
.L_x_23125:
[----:B------:R-:W-:Y:S05]  /*9820*/  BSYNC.RECONVERGENT B2 ;  /* 0x0000000000027941 */ /* 0x000fea0003800200 */
.L_x_23124:
        /* <DEDUP_REMOVED lines=20> */
.L_x_23135:
        /* <DEDUP_REMOVED lines=13> */
.L_x_23137:
[----:B------:R-:W-:Y:S05]  /*9a40*/  BSYNC.RECONVERGENT B4 ;  /* 0x0000000000047941 */ /* 0x000fea0003800200 */
.L_x_23136:
        /* <DEDUP_REMOVED lines=60> */
.L_x_23134:
[----:B------:R-:W-:Y:S05]  /*9e10*/  BSYNC.RECONVERGENT B3 ;  /* 0x0000000000037941 */ /* 0x000fea0003800200 */
.L_x_23133:
        /* <DEDUP_REMOVED lines=10> */
.L_x_23132:
[----:B------:R-:W-:Y:S05]  /*9ec0*/  BSYNC.RECONVERGENT B2 ;  /* 0x0000000000027941 */ /* 0x000fea0003800200 */
.L_x_23131:
        /* <DEDUP_REMOVED lines=20> */
.L_x_23142:
        /* <DEDUP_REMOVED lines=13> */
.L_x_23144:
[----:B------:R-:W-:Y:S05]  /*a0e0*/  BSYNC.RECONVERGENT B4 ;  /* 0x0000000000047941 */ /* 0x000fea0003800200 */
.L_x_23143:
        /* <DEDUP_REMOVED lines=60> */
.L_x_23141:
[----:B------:R-:W-:Y:S05]  /*a4b0*/  BSYNC.RECONVERGENT B3 ;  /* 0x0000000000037941 */ /* 0x000fea0003800200 */
.L_x_23140:
        /* <DEDUP_REMOVED lines=11> */
.L_x_23139:
[----:B------:R-:W-:Y:S05]  /*a570*/  BSYNC.RECONVERGENT B2 ;  /* 0x0000000000027941 */ /* 0x000fea0003800200 */
.L_x_23138:
        /* <DEDUP_REMOVED lines=20> */
.L_x_23149:
        /* <DEDUP_REMOVED lines=13> */
.L_x_23151:
[----:B------:R-:W-:Y:S05]  /*a790*/  BSYNC.RECONVERGENT B4 ;  /* 0x0000000000047941 */ /* 0x000fea0003800200 */
.L_x_23150:
        /* <DEDUP_REMOVED lines=41> */
[----:B------:R-:W-:Y:S02]  /*aa30*/  HFMA2 R175, -RZ, RZ, 0, 0 ;  /* 0x00000000ffaf7431 */ /* 0x000fe400000001ff */
        /* <DEDUP_REMOVED lines=14> */
[----:B------:R-:W-:-:S05]  /*ab20*/  VIADD R153, R3, 0x96a522ad ;  /* 0x96a522ad03997836 */ /* 0x000fca0000000000 */
[----:B------:R-:W-:Y:S01]  /*ab30*/  LOP3.LUT R165, R153, R184, R179, 0x96, !PT ;  /* 0x000000b899a57212 */ /* 0x000fe200078e96b3 */
[----:B------:R-:W-:-:S07]  /*ab40*/  IMAD.MOV.U32 R153, RZ, RZ, R160 ;  /* 0x000000ffff997224 */ /* 0x000fce00078e00a0 */
.L_x_23148:
[----:B------:R-:W-:Y:S05]  /*ab50*/  BSYNC.RECONVERGENT B3 ;  /* 0x0000000000037941 */ /* 0x000fea0003800200 */
.L_x_23147:
        /* <DEDUP_REMOVED lines=10> */
.L_x_23146:
[----:B------:R-:W-:Y:S05]  /*ac00*/  BSYNC.RECONVERGENT B2 ;  /* 0x0000000000027941 */ /* 0x000fea0003800200 */
.L_x_23145:
        /* <DEDUP_REMOVED lines=19> */
.L_x_23155:
        /* <DEDUP_REMOVED lines=13> */
.L_x_23157:
[----:B------:R-:W-:Y:S05]  /*ae10*/  BSYNC.RECONVERGENT B3 ;  /* 0x0000000000037941 */ /* 0x000fea0003800200 */
.L_x_23156:
        /* <DEDUP_REMOVED lines=60> */
.L_x_23154:
[----:B------:R-:W-:Y:S05]  /*b1e0*/  BSYNC.RECONVERGENT B2 ;  /* 0x0000000000027941 */ /* 0x000fea0003800200 */
.L_x_23153:
        /* <DEDUP_REMOVED lines=12> */
.L_x_23102:
[----:B------:R-:W-:Y:S01]  /*b2b0*/  BSSY.RECONVERGENT B2, `(.L_x_23158) ;  /* 0x0000069000027945 */ /* 0x000fe20003800200 */
[----:B------:R-:W-:Y:S01]  /*b2c0*/  IMAD.MOV.U32 R176, RZ, RZ, R160 ;  /* 0x000000ffffb07224 */ /* 0x000fe200078e00a0 */
[----:B------:R-:W-:Y:S01]  /*b2d0*/  MOV R110, R163 ;  /* 0x000000a3006e7202 */ /* 0x000fe20000000f00 */
        /* <DEDUP_REMOVED lines=18> */
.L_x_23162:
        /* <DEDUP_REMOVED lines=13> */
.L_x_23164:
[----:B------:R-:W-:Y:S05]  /*b4d0*/  BSYNC.RECONVERGENT B4 ;  /* 0x0000000000047941 */ /* 0x000fea0003800200 */
.L_x_23163:
        /* <DEDUP_REMOVED lines=60> */
.L_x_23161:
[----:B------:R-:W-:Y:S05]  /*b8a0*/  BSYNC.RECONVERGENT B3 ;  /* 0x0000000000037941 */ /* 0x000fea0003800200 */
.L_x_23160:
        /* <DEDUP_REMOVED lines=9> */
.L_x_23159:
[----:B------:R-:W-:Y:S05]  /*b940*/  BSYNC.RECONVERGENT B2 ;  /* 0x0000000000027941 */ /* 0x000fea0003800200 */
.L_x_23158:
        /* <DEDUP_REMOVED lines=17> */
.L_x_23169:
        /* <DEDUP_REMOVED lines=13> */
.L_x_23171:
[----:B------:R-:W-:Y:S05]  /*bb30*/  BSYNC.RECONVERGENT B4 ;  /* 0x0000000000047941 */ /* 0x000fea0003800200 */
.L_x_23170:
        /* <DEDUP_REMOVED lines=56> */
[----:B------:R-:W-:Y:S01]  /*bec0*/  IMAD.MOV.U32 R109, RZ, RZ, R176 ;  /* 0x000000ffff6d7224 */ /* 0x000fe200078e00b0 */
[----:B------:R-:W-:Y:S01]  /*bed0*/  MOV R176, R132 ;  /* 0x0000008400b07202 */ /* 0x000fe20000000f00 */
[----:B------:R-:W-:Y:S01]  /*bee0*/  IMAD.MOV.U32 R111, RZ, RZ, RZ ;  /* 0x000000ffff6f7224 */ /* 0x000fe200078e00ff */
[----:B------:R-:W-:-:S07]  /*bef0*/  LOP3.LUT R165, R165, R110, R133, 0x96, !PT ;  /* 0x0000006ea5a57212 */ /* 0x000fce00078e9685 */
.L_x_23168:
[----:B------:R-:W-:Y:S05]  /*bf00*/  BSYNC.RECONVERGENT B3 ;  /* 0x0000000000037941 */ /* 0x000fea0003800200 */
.L_x_23167:
        /* <DEDUP_REMOVED lines=10> */
.L_x_23166:
[----:B------:R-:W-:Y:S05]  /*bfb0*/  BSYNC.RECONVERGENT B2 ;  /* 0x0000000000027941 */ /* 0x000fea0003800200 */
.L_x_23165:
        /* <DEDUP_REMOVED lines=17> */
.L_x_23176:
        /* <DEDUP_REMOVED lines=13> */
.L_x_23178:
[----:B------:R-:W-:Y:S05]  /*c1a0*/  BSYNC.RECONVERGENT B4 ;  /* 0x0000000000047941 */ /* 0x000fea0003800200 */
.L_x_23177:
[----:B------:R-:W-:Y:S01]  /*c1b0*/  IMAD.WIDE.U32 R132, R169, -0x326172a9, RZ ;  /* 0xcd9e8d57a9847825 */ /* 0x000fe200078e00ff */
[----:B------:R-:W-:Y:S02]  /*c1c0*/  LOP3.LUT R162, R161, R111, R3, 0x96, !PT ;  /* 0x0000006fa1a27212 */ /* 0x000fe400078e9603 */
[----:B------:R-:W-:Y:S01]  /*c1d0*/  IADD3 R157, PT, PT, R3, 0x76cf5d0a, RZ ;  /* 0x76cf5d0a039d7810 */ /* 0x000fe20007ffe0ff */
[----:B------:R-:W-:Y:S01]  /*c1e0*/  VIADD R111, R2, 0x9e3779b9 ;  /* 0x9e3779b9026f7836 */ /* 0x000fe20000000000 */
[----:B------:R-:W-:Y:S01]  /*c1f0*/  LOP3.LUT R134, R167, R133, R2, 0x96, !PT ;  /* 0x00000085a7867212 */ /* 0x000fe200078e9602 */
[----:B------:R-:W-:Y:S02]  /*c200*/  VIADD R133, R3, 0xbb67ae85 ;  /* 0xbb67ae8503857836 */ /* 0x000fe40000000000 */
[----:B------:R-:W-:-:S04]  /*c210*/  IMAD.WIDE.U32 R162, R162, -0x326172a9, RZ ;  /* 0xcd9e8d57a2a27825 */ /* 0x000fc800078e00ff */
        /* <DEDUP_REMOVED lines=40> */
[----:B------:R-:W-:-:S03]  /*c4a0*/  IADD3 R133, PT, PT, R2, -0xe443238, RZ ;  /* 0xf1bbcdc802857810 */ /* 0x000fc60007ffe0ff */
        /* <DEDUP_REMOVED lines=12> */
.L_x_23175:
[----:B------:R-:W-:Y:S05]  /*c570*/  BSYNC.RECONVERGENT B3 ;  /* 0x0000000000037941 */ /* 0x000fea0003800200 */
.L_x_23174:
        /* <DEDUP_REMOVED lines=9> */
.L_x_23173:
[----:B------:R-:W-:Y:S05]  /*c610*/  BSYNC.RECONVERGENT B2 ;  /* 0x0000000000027941 */ /* 0x000fea0003800200 */
.L_x_23172:
        /* <DEDUP_REMOVED lines=17> */
.L_x_23183:
        /* <DEDUP_REMOVED lines=13> */
.L_x_23185:
[----:B------:R-:W-:Y:S05]  /*c800*/  BSYNC.RECONVERGENT B4 ;  /* 0x0000000000047941 */ /* 0x000fea0003800200 */
.L_x_23184:
        /* <DEDUP_REMOVED lines=45> */
[C---:B------:R-:W-:Y:S01]  /*cae0*/  VIADD R163, R3.reuse, 0xdb3d7428 ;  /* 0xdb3d742803a37836 */ /* 0x040fe20000000000 */
[----:B------:R-:W-:Y:S01]  /*caf0*/  IADD3 R165, PT, PT, R3, -0x695add53, RZ ;  /* 0x96a522ad03a57810 */ /* 0x000fe20007ffe0ff */
[----:B------:R-:W-:-:S04]  /*cb00*/  IMAD.WIDE.U32 R132, R133, -0x2daee0ad, RZ ;  /* 0xd2511f5385847825 */ /* 0x000fc800078e00ff */
[----:B------:R-:W-:Y:S01]  /*cb10*/  IMAD.WIDE.U32 R134, R111, -0x326172a9, RZ ;  /* 0xcd9e8d576f867825 */ /* 0x000fe200078e00ff */
[C---:B------:R-:W-:Y:S02]  /*cb20*/  IADD3 R111, PT, PT, R2.reuse, -0xe443238, RZ ;  /* 0xf1bbcdc8026f7810 */ /* 0x040fe40007ffe0ff */
[----:B------:R-:W-:Y:S01]  /*cb30*/  LOP3.LUT R163, R163, R162, R133, 0x96, !PT ;  /* 0x000000a2a3a37212 */ /* 0x000fe200078e9685 */
[----:B------:R-:W-:Y:S01]  /*cb40*/  VIADD R133, R2, 0x8ff34781 ;  /* 0x8ff3478102857836 */ /* 0x000fe20000000000 */
[----:B------:R-:W-:-:S03]  /*cb50*/  LOP3.LUT R111, R111, R164, R135, 0x96, !PT ;  /* 0x000000a46f6f7212 */ /* 0x000fc600078e9687 */
[----:B------:R-:W-:-:S04]  /*cb60*/  IMAD.WIDE.U32 R162, R163, -0x326172a9, RZ ;  /* 0xcd9e8d57a3a27825 */ /* 0x000fc800078e00ff */
[----:B0-----:R-:W-:Y:S01]  /*cb70*/  IMAD.WIDE.U32 R178, R111, -0x2daee0ad, RZ ;  /* 0xd2511f536fb27825 */ /* 0x001fe200078e00ff */
[----:B------:R-:W-:-:S03]  /*cb80*/  LOP3.LUT R164, R133, R134, R163, 0x96, !PT ;  /* 0x0000008685a47212 */ /* 0x000fc600078e96a3 */
[----:B------:R-:W-:Y:S01]  /*cb90*/  IMAD.MOV.U32 R111, RZ, RZ, R176 ;  /* 0x000000ffff6f7224 */ /* 0x000fe200078e00b0 */
[----:B------:R-:W-:Y:S01]  /*cba0*/  LOP3.LUT R165, R165, R132, R179, 0x96, !PT ;  /* 0x00000084a5a57212 */ /* 0x000fe200078e96b3 */
[----:B------:R-:W-:Y:S01]  /*cbb0*/  IMAD.MOV.U32 R133, RZ, RZ, RZ ;  /* 0x000000ffff857224 */ /* 0x000fe200078e00ff */
[----:B------:R-:W-:-:S07]  /*cbc0*/  MOV R176, R178 ;  /* 0x000000b200b07202 */ /* 0x000fce0000000f00 */
.L_x_23182:
[----:B------:R-:W-:Y:S05]  /*cbd0*/  BSYNC.RECONVERGENT B3 ;  /* 0x0000000000037941 */ /* 0x000fea0003800200 */
.L_x_23181:
        /* <DEDUP_REMOVED lines=10> */
.L_x_23180:
[----:B------:R-:W-:Y:S05]  /*cc80*/  BSYNC.RECONVERGENT B2 ;  /* 0x0000000000027941 */ /* 0x000fea0003800200 */
.L_x_23179:
        /* <DEDUP_REMOVED lines=17> */
.L_x_23190:
        /* <DEDUP_REMOVED lines=13> */
.L_x_23192:
[----:B------:R-:W-:Y:S05]  /*ce70*/  BSYNC.RECONVERGENT B4 ;  /* 0x0000000000047941 */ /* 0x000fea0003800200 */
.L_x_23191:
        /* <DEDUP_REMOVED lines=46> */
[----:B------:R-:W-:Y:S01]  /*d160*/  IMAD.WIDE.U32 R132, R133, -0x2daee0ad, RZ ;  /* 0xd2511f5385847825 */ /* 0x000fe200078e00ff */
[----:B------:R-:W-:-:S03]  /*d170*/  IADD3 R165, PT, PT, R3, -0x695add53, RZ ;  /* 0x96a522ad03a57810 */ /* 0x000fc60007ffe0ff */
[----:B------:R-:W-:-:S04]  /*d180*/  IMAD.WIDE.U32 R134, R135, -0x326172a9, RZ ;  /* 0xcd9e8d5787867825 */ /* 0x000fc800078e00ff */
[----:B------:R-:W-:Y:S01]  /*d190*/  VIADD R163, R3, 0xdb3d7428 ;  /* 0xdb3d742803a37836 */ /* 0x000fe20000000000 */
[----:B------:R-:W-:-:S04]  /*d1a0*/  LOP3.LUT R155, R155, R164, R135, 0x96, !PT ;  /* 0x000000a49b9b7212 */ /* 0x000fc800078e9687 */
[----:B------:R-:W-:Y:S01]  /*d1b0*/  LOP3.LUT R163, R163, R162, R133, 0x96, !PT ;  /* 0x000000a2a3a37212 */ /* 0x000fe200078e9685 */
[----:B0-----:R-:W-:-:S04]  /*d1c0*/  IMAD.WIDE.U32 R178, R155, -0x2daee0ad, RZ ;  /* 0xd2511f539bb27825 */ /* 0x001fc800078e00ff */
[----:B------:R-:W-:Y:S01]  /*d1d0*/  IMAD.WIDE.U32 R162, R163, -0x326172a9, RZ ;  /* 0xcd9e8d57a3a27825 */ /* 0x000fe200078e00ff */
[----:B------:R-:W-:-:S03]  /*d1e0*/  LOP3.LUT R165, R165, R132, R179, 0x96, !PT ;  /* 0x00000084a5a57212 */ /* 0x000fc600078e96b3 */
[----:B------:R-:W-:Y:S02]  /*d1f0*/  VIADD R133, R2, 0x8ff34781 ;  /* 0x8ff3478102857836 */ /* 0x000fe40000000000 */
[----:B------:R-:W-:Y:S01]  /*d200*/  IMAD.MOV.U32 R132, RZ, RZ, R176 ;  /* 0x000000ffff847224 */ /* 0x000fe200078e00b0 */
[----:B------:R-:W-:Y:S02]  /*d210*/  MOV R176, R178 ;  /* 0x000000b200b07202 */ /* 0x000fe40000000f00 */
[----:B------:R-:W-:Y:S01]  /*d220*/  LOP3.LUT R164, R133, R134, R163, 0x96, !PT ;  /* 0x0000008685a47212 */ /* 0x000fe200078e96a3 */
[----:B------:R-:W-:-:S07]  /*d230*/  IMAD.MOV.U32 R134, RZ, RZ, RZ ;  /* 0x000000ffff867224 */ /* 0x000fce00078e00ff */
.L_x_23189:
[----:B------:R-:W-:Y:S05]  /*d240*/  BSYNC.RECONVERGENT B3 ;  /* 0x0000000000037941 */ /* 0x000fea0003800200 */
.L_x_23188:
        /* <DEDUP_REMOVED lines=9> */
.L_x_23187:
[----:B------:R-:W-:Y:S05]  /*d2e0*/  BSYNC.RECONVERGENT B2 ;  /* 0x0000000000027941 */ /* 0x000fea0003800200 */
.L_x_23186:
        /* <DEDUP_REMOVED lines=17> */
.L_x_23197:
        /* <DEDUP_REMOVED lines=13> */
.L_x_23199:
[----:B------:R-:W-:Y:S05]  /*d4d0*/  BSYNC.RECONVERGENT B4 ;  /* 0x0000000000047941 */ /* 0x000fea0003800200 */
.L_x_23198:
[----:B------:R-:W-:Y:S01]  /*d4e0*/  IMAD.WIDE.U32 R162, R169, -0x326172a9, RZ ;  /* 0xcd9e8d57a9a27825 */ /* 0x000fe200078e00ff */
[----:B0-----:R-:W-:Y:S02]  /*d4f0*/  LOP3.LUT R178, R161, R135, R3, 0x96, !PT ;  /* 0x00000087a1b27212 */ /* 0x001fe400078e9603 */
        /* <DEDUP_REMOVED lines=48> */
[----:B------:R-:W-:Y:S01]  /*d800*/  HFMA2 R135, -RZ, RZ, 0, 0 ;  /* 0x00000000ff877431 */ /* 0x000fe200000001ff */
[----:B------:R-:W-:Y:S01]  /*d810*/  LOP3.LUT R178, R133, R178, R163, 0x96, !PT ;  /* 0x000000b285b27212 */ /* 0x000fe200078e96a3 */
[----:B------:R-:W-:Y:S02]  /*d820*/  VIADD R133, R2, 0x8ff34781 ;  /* 0x8ff3478102857836 */ /* 0x000fe40000000000 */
        /* <DEDUP_REMOVED lines=8> */
.L_x_23196:
[----:B------:R-:W-:Y:S05]  /*d8b0*/  BSYNC.RECONVERGENT B3 ;  /* 0x0000000000037941 */ /* 0x000fea0003800200 */
.L_x_23195:
        /* <DEDUP_REMOVED lines=10> */
.L_x_23194:
[----:B------:R-:W-:Y:S05]  /*d960*/  BSYNC.RECONVERGENT B2 ;  /* 0x0000000000027941 */ /* 0x000fea0003800200 */
.L_x_23193:
        /* <DEDUP_REMOVED lines=17> */
.L_x_23204:
        /* <DEDUP_REMOVED lines=13> */
.L_x_23206:
[----:B------:R-:W-:Y:S05]  /*db50*/  BSYNC.RECONVERGENT B4 ;  /* 0x0000000000047941 */ /* 0x000fea0003800200 */
.L_x_23205:
[----:B------:R-:W-:Y:S01]  /*db60*/  IMAD.WIDE.U32 R162, R169, -0x326172a9, RZ ;  /* 0xcd9e8d57a9a27825 */ /* 0x000fe200078e00ff */
[----:B0-----:R-:W-:Y:S02]  /*db70*/  LOP3.LUT R178, R161, R135, R3, 0x96, !PT ;  /* 0x00000087a1b27212 */ /* 0x001fe400078e9603 */
        /* <DEDUP_REMOVED lines=57> */
[----:B------:R-:W-:Y:S01]  /*df10*/  IMAD.MOV.U32 R134, RZ, RZ, R176 ;  /* 0x000000ffff867224 */ /* 0x000fe200078e00b0 */
[----:B------:R-:W-:-:S07]  /*df20*/  MOV R176, R178 ;  /* 0x000000b200b07202 */ /* 0x000fce0000000f00 */
.L_x_23203:
[----:B------:R-:W-:Y:S05]  /*df30*/  BSYNC.RECONVERGENT B3 ;  /* 0x0000000000037941 */ /* 0x000fea0003800200 */
.L_x_23202:
        /* <DEDUP_REMOVED lines=9> */
.L_x_23201:
[----:B------:R-:W-:Y:S05]  /*dfd0*/  BSYNC.RECONVERGENT B2 ;  /* 0x0000000000027941 */ /* 0x000fea0003800200 */
.L_x_23200:
        /* <DEDUP_REMOVED lines=16> */
.L_x_23209:
        /* <DEDUP_REMOVED lines=13> */
.L_x_23211:
[----:B------:R-:W-:Y:S05]  /*e1b0*/  BSYNC.RECONVERGENT B3 ;  /* 0x0000000000037941 */ /* 0x000fea0003800200 */
.L_x_23210:
[----:B------:R-:W-:Y:S01]  /*e1c0*/  IMAD.WIDE.U32 R164, R169, -0x326172a9, RZ ;  /* 0xcd9e8d57a9a47825 */ /* 0x000fe200078e00ff */
[----:B------:R-:W-:Y:S02]  /*e1d0*/  LOP3.LUT R182, R161, R163, R3, 0x96, !PT ;  /* 0x000000a3a1b67212 */ /* 0x000fe400078e9603 */
[----:B------:R-:W-:Y:S01]  /*e1e0*/  IADD3 R163, PT, PT, R3, -0x4498517b, RZ ;  /* 0xbb67ae8503a37810 */ /* 0x000fe20007ffe0ff */
[----:B------:R-:W-:Y:S01]  /*e1f0*/  VIADD R135, R2, 0x9e3779b9 ;  /* 0x9e3779b902877836 */ /* 0x000fe20000000000 */
[----:B0-----:R-:W-:Y:S01]  /*e200*/  LOP3.LUT R178, R167, R165, R2, 0x96, !PT ;  /* 0x000000a5a7b27212 */ /* 0x001fe200078e9602 */
        /* <DEDUP_REMOVED lines=51> */
[----:B------:R-:W-:Y:S01]  /*e540*/  IMAD.MOV.U32 R163, RZ, RZ, RZ ;  /* 0x000000ffffa37224 */ /* 0x000fe200078e00ff */
[----:B------:R-:W-:Y:S01]  /*e550*/  LOP3.LUT R165, R135, R184, R179, 0x96, !PT ;  /* 0x000000b887a57212 */ /* 0x000fe200078e96b3 */
[----:B------:R-:W-:Y:S01]  /*e560*/  IMAD.MOV.U32 R135, RZ, RZ, R176 ;  /* 0x000000ffff877224 */ /* 0x000fe200078e00b0 */
[----:B------:R-:W-:-:S07]  /*e570*/  MOV R176, R178 ;  /* 0x000000b200b07202 */ /* 0x000fce0000000f00 */
.L_x_23208:
[----:B------:R-:W-:Y:S05]  /*e580*/  BSYNC.RECONVERGENT B2 ;  /* 0x0000000000027941 */ /* 0x000fea0003800200 */
.L_x_23207:
[----:B------:R-:W-:Y:S01]  /*e590*/  HFMA2 R160, -RZ, RZ, 0.1171875, 0 ;  /* 0x2f800000ffa07431 */ /* 0x000fe200000001ff */
[----:B-----5:R-:W-:Y:S02]  /*e5a0*/  PRMT R152, R103, 0x7632, R152 ;  /* 0x0000763267987816 */ /* 0x020fe40000000098 */
        /* <DEDUP_REMOVED lines=8> */
.L_x_23152:
[----:B------:R-:W-:Y:S05]  /*e630*/  BSYNC.RECONVERGENT B1 ;  /* 0x0000000000017941 */ /* 0x000fea0003800200 */
.L_x_23101:
[----:B0-----:R-:W0:Y:S01]  /*e640*/  LDC.64 R178, c[0x0][0x3a8] ;  /* 0x0000ea00ffb27b82 */ /* 0x001e220000000a00 */
[----:B------:R-:W-:Y:S01]  /*e650*/  BSSY.RECONVERGENT B1, `(.L_x_23212) ;  /* 0x000001a000017945 */ /* 0x000fe20003800200 */
[----:B------:R-:W-:Y:S01]  /*e660*/  MOV R160, R176 ;  /* 0x000000b000a07202 */ /* 0x000fe20000000f00 */
[----:B0-----:R-:W-:-:S05]  /*e670*/  IMAD.WIDE.U32 R178, R173, 0x20, R178 ;  /* 0x00000020adb27825 */ /* 0x001fca00078e00b2 */
[----:B-----5:R0:W-:Y:S04]  /*e680*/  STG.E.128 desc[UR6][R178.64], R108 ;  /* 0x0000006cb2007986 */ /* 0x0201e8000c101d06 */
[----:B------:R0:W-:Y:S01]  /*e690*/  STG.E.128 desc[UR6][R178.64+0x10], R132 ;  /* 0x00001084b2007986 */ /* 0x0001e2000c101d06 */
[----:B------:R-:W-:Y:S05]  /*e6a0*/  @!P1 BRA `(.L_x_23213) ;  /* 0x0000000000509947 */ /* 0x000fea0003800000 */
[----:B------:R-:W-:Y:S01]  /*e6b0*/  IMAD.U32 R176, R153, 0x10000, RZ ;  /* 0x0001000099b07824 */ /* 0x000fe200078e00ff */
[----:B------:R-:W1:Y:S01]  /*e6c0*/  LDC.64 R186, c[0x0][0x3b0] ;  /* 0x0000ec00ffba7b82 */ /* 0x000e620000000a00 */
[----:B------:R-:W-:Y:S02]  /*e6d0*/  LOP3.LUT R175, R152, 0xffff, RZ, 0xc0, !PT ;  /* 0x0000ffff98af7812 */ /* 0x000fe400078ec0ff */
[----:B0-----:R-:W-:Y:S02]  /*e6e0*/  PRMT R178, R154, 0x7104, RZ ;  /* 0x000071049ab27816 */ /* 0x001fe400000000ff */
        /* <DEDUP_REMOVED lines=11> */
[----:B-1----:R-:W-:Y:S01]  /*e7a0*/  IMAD.WIDE.U32 R186, R0, 0x8, R186 ;  /* 0x0000000800ba7825 */ /* 0x002fe200078e00ba */
[----:B------:R-:W-:Y:S02]  /*e7b0*/  LOP3.LUT R178, R184, R178, R182, 0xfe, !PT ;  /* 0x000000b2b8b27212 */ /* 0x000fe400078efeb6 */
[----:B------:R-:W-:Y:S02]  /*e7c0*/  LOP3.LUT R179, R175, R185, RZ, 0xfc, !PT ;  /* 0x000000b9afb37212 */ /* 0x000fe400078efcff */
[----:B------:R-:W-:-:S05]  /*e7d0*/  LOP3.LUT R178, R178, 0xff, R159, 0xf8, !PT ;  /* 0x000000ffb2b27812 */ /* 0x000fca00078ef89f */
[----:B------:R1:W-:Y:S02]  /*e7e0*/  STG.E.64 desc[UR6][R186.64], R178 ;  /* 0x000000b2ba007986 */ /* 0x0003e4000c101b06 */
.L_x_23213:
[----:B------:R-:W-:Y:S05]  /*e7f0*/  BSYNC.RECONVERGENT B1 ;  /* 0x0000000000017941 */ /* 0x000fea0003800200 */
.L_x_23212:
[----:B------:R-:W-:Y:S01]  /*e800*/  IADD3 R173, PT, PT, R173, 0x20, RZ ;  /* 0x00000020adad7810 */ /* 0x000fe20007ffe0ff */
[----:B------:R-:W-:-:S07]  /*e810*/  VIADD R0, R0, 0x20 ;  /* 0x0000002000007836 */ /* 0x000fce0000000000 */
.L_x_23098:
[----:B------:R-:W-:Y:S05]  /*e820*/  BSYNC.RECONVERGENT B0 ;  /* 0x0000000000007941 */ /* 0x000fea0003800200 */
.L_x_23097:
        /* <DEDUP_REMOVED lines=9> */
.L_x_23217:
[----:B------:R-:W-:Y:S05]  /*e8c0*/  BSYNC.RECONVERGENT B1 ;  /* 0x0000000000017941 */ /* 0x000fea0003800200 */
.L_x_23216:
        /* <DEDUP_REMOVED lines=29> */
.L_x_23224:
        /* <DEDUP_REMOVED lines=13> */
.L_x_23226:
[----:B------:R-:W-:Y:S05]  /*eb70*/  BSYNC.RECONVERGENT B4 ;  /* 0x0000000000047941 */ /* 0x000fea0003800200 */
.L_x_23225:
        /* <DEDUP_REMOVED lines=53> */
[----:B------:R-:W-:-:S03]  /*eed0*/  IADD3 R165, PT, PT, R2, -0x700cb87f, RZ ;  /* 0x8ff3478102a57810 */ /* 0x000fc60007ffe0ff */
[----:B------:R-:W-:Y:S01]  /*eee0*/  IMAD.WIDE.U32 R178, R159, -0x2daee0ad, RZ ;  /* 0xd2511f539fb27825 */ /* 0x000fe200078e00ff */
[----:B------:R-:W-:-:S03]  /*eef0*/  LOP3.LUT R164, R165, R164, R163, 0x96, !PT ;  /* 0x000000a4a5a47212 */ /* 0x000fc600078e96a3 */
[----:B------:R-:W-:Y:S01]  /*ef00*/  VIADD R159, R3, 0x96a522ad ;  /* 0x96a522ad039f7836 */ /* 0x000fe20000000000 */
[----:B------:R-:W-:-:S04]  /*ef10*/  MOV R176, R178 ;  /* 0x000000b200b07202 */ /* 0x000fc80000000f00 */
[----:B------:R-:W-:Y:S01]  /*ef20*/  LOP3.LUT R165, R159, R186, R179, 0x96, !PT ;  /* 0x000000ba9fa57212 */ /* 0x000fe200078e96b3 */
[----:B------:R-:W-:-:S07]  /*ef30*/  IMAD.MOV.U32 R159, RZ, RZ, R160 ;  /* 0x000000ffff9f7224 */ /* 0x000fce00078e00a0 */
.L_x_23223:
[----:B------:R-:W-:Y:S05]  /*ef40*/  BSYNC.RECONVERGENT B3 ;  /* 0x0000000000037941 */ /* 0x000fea0003800200 */
.L_x_23222:
        /* <DEDUP_REMOVED lines=10> */
.L_x_23221:
[----:B------:R-:W-:Y:S05]  /*eff0*/  BSYNC.RECONVERGENT B2 ;  /* 0x0000000000027941 */ /* 0x000fea0003800200 */
.L_x_23220:
        /* <DEDUP_REMOVED lines=20> */
.L_x_23231:
        /* <DEDUP_REMOVED lines=13> */
.L_x_23233:
[----:B------:R-:W-:Y:S05]  /*f210*/  BSYNC.RECONVERGENT B4 ;  /* 0x0000000000047941 */ /* 0x000fea0003800200 */
.L_x_23232:
[----:B------:R-:W-:Y:S01]  /*f220*/  IMAD.WIDE.U32 R164, R169, -0x326172a9, RZ ;  /* 0xcd9e8d57a9a47825 */ /* 0x000fe200078e00ff */
[----:B------:R-:W-:Y:S02]  /*f230*/  LOP3.LUT R184, R161, R163, R3, 0x96, !PT ;  /* 0x000000a3a1b87212 */ /* 0x000fe400078e9603 */
[C---:B------:R-:W-:Y:S01]  /*f240*/  IADD3 R175, PT, PT, R2.reuse, 0x3c6ef372, RZ ;  /* 0x3c6ef37202af7810 */ /* 0x040fe20007ffe0ff */
[----:B------:R-:W-:Y:S01]  /*f250*/  VIADD R163, R2, 0x9e3779b9 ;  /* 0x9e3779b902a37836 */ /* 0x000fe20000000000 */
[----:B------:R-:W-:Y:S01]  /*f260*/  LOP3.LUT R178, R167, R165, R2, 0x96, !PT ;  /* 0x000000a5a7b27212 */ /* 0x000fe200078e9602 */
[----:B------:R-:W-:Y:S01]  /*f270*/  IMAD.WIDE.U32 R184, R184, -0x326172a9, RZ ;  /* 0xcd9e8d57b8b87825 */ /* 0x000fe200078e00ff */
[----:B------:R-:W-:Y:S02]  /*f280*/  IADD3 R165, PT, PT, R3, -0x4498517b, RZ ;  /* 0xbb67ae8503a57810 */ /* 0x000fe40007ffe0ff */
[----:B------:R-:W-:Y:S01]  /*f290*/  MOV R158, R176 ;  /* 0x000000b0009e7202 */ /* 0x000fe20000000f00 */
        /* <DEDUP_REMOVED lines=52> */
.L_x_23230:
[----:B------:R-:W-:Y:S05]  /*f5e0*/  BSYNC.RECONVERGENT B3 ;  /* 0x0000000000037941 */ /* 0x000fea0003800200 */
.L_x_23229:
        /* <DEDUP_REMOVED lines=11> */
.L_x_23228:
[----:B------:R-:W-:Y:S05]  /*f6a0*/  BSYNC.RECONVERGENT B2 ;  /* 0x0000000000027941 */ /* 0x000fea0003800200 */
.L_x_23227:
        /* <DEDUP_REMOVED lines=20> */
.L_x_23238:
        /* <DEDUP_REMOVED lines=13> */
.L_x_23240:
[----:B------:R-:W-:Y:S05]  /*f8c0*/  BSYNC.RECONVERGENT B4 ;  /* 0x0000000000047941 */ /* 0x000fea0003800200 */
.L_x_23239:
        /* <DEDUP_REMOVED lines=60> */
.L_x_23237:
[----:B------:R-:W-:Y:S05]  /*fc90*/  BSYNC.RECONVERGENT B3 ;  /* 0x0000000000037941 */ /* 0x000fea0003800200 */
.L_x_23236:
        /* <DEDUP_REMOVED lines=10> */
.L_x_23235:
[----:B------:R-:W-:Y:S05]  /*fd40*/  BSYNC.RECONVERGENT B2 ;  /* 0x0000000000027941 */ /* 0x000fea0003800200 */
.L_x_23234:
        /* <DEDUP_REMOVED lines=20> */
.L_x_23245:
        /* <DEDUP_REMOVED lines=13> */
.L_x_23247:
[----:B------:R-:W-:Y:S05]  /*ff60*/  BSYNC.RECONVERGENT B4 ;  /* 0x0000000000047941 */ /* 0x000fea0003800200 */
.L_x_23246:
        /* <DEDUP_REMOVED lines=60> */
.L_x_23244:
[----:B------:R-:W-:Y:S05]  /*10330*/  BSYNC.RECONVERGENT B3 ;  /* 0x0000000000037941 */ /* 0x000fea0003800200 */
.L_x_23243:
        /* <DEDUP_REMOVED lines=11> */
.L_x_23242:
[----:B------:R-:W-:Y:S05]  /*103f0*/  BSYNC.RECONVERGENT B2 ;  /* 0x0000000000027941 */ /* 0x000fea0003800200 */
.L_x_23241:
        /* <DEDUP_REMOVED lines=20> */
.L_x_23252:
        /* <DEDUP_REMOVED lines=13> */
.L_x_23254:
[----:B------:R-:W-:Y:S05]  /*10610*/  BSYNC.RECONVERGENT B4 ;  /* 0x0000000000047941 */ /* 0x000fea0003800200 */
.L_x_23253:
        /* <DEDUP_REMOVED lines=60> */
.L_x_23251:
[----:B------:R-:W-:Y:S05]  /*109e0*/  BSYNC.RECONVERGENT B3 ;  /* 0x0000000000037941 */ /* 0x000fea0003800200 */
.L_x_23250:
        /* <DEDUP_REMOVED lines=10> */
.L_x_23249:
[----:B------:R-:W-:Y:S05]  /*10a90*/  BSYNC.RECONVERGENT B2 ;  /* 0x0000000000027941 */ /* 0x000fea0003800200 */
.L_x_23248:
        /* <DEDUP_REMOVED lines=20> */
.L_x_23259:
        /* <DEDUP_REMOVED lines=13> */
.L_x_23261:
[----:B------:R-:W-:Y:S05]  /*10cb0*/  BSYNC.RECONVERGENT B4 ;  /* 0x0000000000047941 */ /* 0x000fea0003800200 */
.L_x_23260:
        /* <DEDUP_REMOVED lines=60> */
.L_x_23258:
[----:B------:R-:W-:Y:S05]  /*11080*/  BSYNC.RECONVERGENT B3 ;  /* 0x0000000000037941 */ /* 0x000fea0003800200 */
.L_x_23257:
        /* <DEDUP_REMOVED lines=11> */
.L_x_23256:
[----:B------:R-:W-:Y:S05]  /*11140*/  BSYNC.RECONVERGENT B2 ;  /* 0x0000000000027941 */ /* 0x000fea0003800200 */
.L_x_23255:
        /* <DEDUP_REMOVED lines=20> */
.L_x_23266:
        /* <DEDUP_REMOVED lines=13> */
.L_x_23268:
[----:B------:R-:W-:Y:S05]  /*11360*/  BSYNC.RECONVERGENT B4 ;  /* 0x0000000000047941 */ /* 0x000fea0003800200 */
.L_x_23267:
        /* <DEDUP_REMOVED lines=47> */
[----:B------:R-:W-:Y:S01]  /*11660*/  IMAD.MOV.U32 R175, RZ, RZ, RZ ;  /* 0x000000ffffaf7224 */ /* 0x000fe200078e00ff */
        /* <DEDUP_REMOVED lines=8> */
[----:B------:R-:W-:-:S05]  /*116f0*/  VIADD R153, R3, 0x96a522ad ;  /* 0x96a522ad03997836 */ /* 0x000fca0000000000 */
[----:B------:R-:W-:Y:S02]  /*11700*/  LOP3.LUT R165, R153, R186, R179, 0x96, !PT ;  /* 0x000000ba99a57212 */ /* 0x000fe400078e96b3 */
[----:B------:R-:W-:-:S07]  /*11710*/  MOV R153, R160 ;  /* 0x000000a000997202 */ /* 0x000fce0000000f00 */
.L_x_23265:
[----:B------:R-:W-:Y:S05]  /*11720*/  BSYNC.RECONVERGENT B3 ;  /* 0x0000000000037941 */ /* 0x000fea0003800200 */
.L_x_23264:
        /* <DEDUP_REMOVED lines=10> */
.L_x_23263:
[----:B------:R-:W-:Y:S05]  /*117d0*/  BSYNC.RECONVERGENT B2 ;  /* 0x0000000000027941 */ /* 0x000fea0003800200 */
.L_x_23262:
        /* <DEDUP_REMOVED lines=19> */
.L_x_23272:
        /* <DEDUP_REMOVED lines=13> */
.L_x_23274:
[----:B------:R-:W-:Y:S05]  /*119e0*/  BSYNC.RECONVERGENT B3 ;  /* 0x0000000000037941 */ /* 0x000fea0003800200 */
.L_x_23273:
[----:B------:R-:W-:Y:S01]  /*119f0*/  IMAD.WIDE.U32 R164, R169, -0x326172a9, RZ ;  /* 0xcd9e8d57a9a47825 */ /* 0x000fe200078e00ff */
[----:B------:R-:W-:Y:S02]  /*11a00*/  LOP3.LUT R186, R161, R163, R3, 0x96, !PT ;  /* 0x000000a3a1ba7212 */ /* 0x000fe400078e9603 */
[C---:B------:R-:W-:Y:S01]  /*11a10*/  IADD3 R163, PT, PT, R2.reuse, -0x61c88647, RZ ;  /* 0x9e3779b902a37810 */ /* 0x040fe20007ffe0ff */
        /* <DEDUP_REMOVED lines=53> */
[----:B------:R-:W-:-:S03]  /*11d70*/  LOP3.LUT R164, R165, R164, R163, 0x96, !PT ;  /* 0x000000a4a5a47212 */ /* 0x000fc600078e96a3 */
[----:B------:R-:W-:Y:S01]  /*11d80*/  HFMA2 R163, -RZ, RZ, 0, 0 ;  /* 0x00000000ffa37431 */ /* 0x000fe200000001ff */
[----:B------:R-:W-:Y:S02]  /*11d90*/  LOP3.LUT R165, R175, R188, R185, 0x96, !PT ;  /* 0x000000bcafa57212 */ /* 0x000fe400078e96b9 */
[----:B------:R-:W-:-:S07]  /*11da0*/  MOV R176, R184 ;  /* 0x000000b800b07202 */ /* 0x000fce0000000f00 */
.L_x_23271:
[----:B------:R-:W-:Y:S05]  /*11db0*/  BSYNC.RECONVERGENT B2 ;  /* 0x0000000000027941 */ /* 0x000fea0003800200 */
.L_x_23270:
        /* <DEDUP_REMOVED lines=12> */
.L_x_23219:
        /* <DEDUP_REMOVED lines=21> */
.L_x_23279:
        /* <DEDUP_REMOVED lines=13> */
.L_x_23281:
[----:B------:R-:W-:Y:S05]  /*120a0*/  BSYNC.RECONVERGENT B4 ;  /* 0x0000000000047941 */ /* 0x000fea0003800200 */
.L_x_23280:
        /* <DEDUP_REMOVED lines=55> */
[----:B------:R-:W-:-:S03]  /*12420*/  IMAD.WIDE.U32 R114, R115, -0x2daee0ad, RZ ;  /* 0xd2511f5373727825 */ /* 0x000fc600078e00ff */
[----:B------:R-:W-:Y:S01]  /*12430*/  MOV R176, R114 ;  /* 0x0000007200b07202 */ /* 0x000fe20000000f00 */
[----:B------:R-:W-:Y:S01]  /*12440*/  HFMA2 R114, -RZ, RZ, 0, 0 ;  /* 0x00000000ff727431 */ /* 0x000fe200000001ff */
[----:B------:R-:W-:Y:S01]  /*12450*/  LOP3.LUT R165, R165, R112, R115, 0x96, !PT ;  /* 0x00000070a5a57212 */ /* 0x000fe200078e9673 */
[----:B------:R-:W-:-:S07]  /*12460*/  IMAD.MOV.U32 R112, RZ, RZ, R160 ;  /* 0x000000ffff707224 */ /* 0x000fce00078e00a0 */
.L_x_23278:
[----:B------:R-:W-:Y:S05]  /*12470*/  BSYNC.RECONVERGENT B3 ;  /* 0x0000000000037941 */ /* 0x000fea0003800200 */
.L_x_23277:
        /* <DEDUP_REMOVED lines=9> */
.L_x_23276:
[----:B------:R-:W-:Y:S05]  /*12510*/  BSYNC.RECONVERGENT B2 ;  /* 0x0000000000027941 */ /* 0x000fea0003800200 */
.L_x_23275:
        /* <DEDUP_REMOVED lines=17> */
.L_x_23286:
        /* <DEDUP_REMOVED lines=13> */
.L_x_23288:
[----:B------:R-:W-:Y:S05]  /*12700*/  BSYNC.RECONVERGENT B4 ;  /* 0x0000000000047941 */ /* 0x000fea0003800200 */
.L_x_23287:
        /* <DEDUP_REMOVED lines=60> */
.L_x_23285:
[----:B------:R-:W-:Y:S05]  /*12ad0*/  BSYNC.RECONVERGENT B3 ;  /* 0x0000000000037941 */ /* 0x000fea0003800200 */
.L_x_23284:
        /* <DEDUP_REMOVED lines=10> */
.L_x_23283:
[----:B------:R-:W-:Y:S05]  /*12b80*/  BSYNC.RECONVERGENT B2 ;  /* 0x0000000000027941 */ /* 0x000fea0003800200 */
.L_x_23282:
        /* <DEDUP_REMOVED lines=17> */
.L_x_23293:
        /* <DEDUP_REMOVED lines=13> */
.L_x_23295:
[----:B------:R-:W-:Y:S05]  /*12d70*/  BSYNC.RECONVERGENT B4 ;  /* 0x0000000000047941 */ /* 0x000fea0003800200 */
.L_x_23294:
[----:B------:R-:W-:Y:S01]  /*12d80*/  IMAD.WIDE.U32 R136, R169, -0x326172a9, RZ ;  /* 0xcd9e8d57a9887825 */ /* 0x000fe200078e00ff */
[----:B------:R-:W-:Y:S02]  /*12d90*/  LOP3.LUT R162, R161, R115, R3, 0x96, !PT ;  /* 0x00000073a1a27212 */ /* 0x000fe400078e9603 */
[----:B------:R-:W-:Y:S02]  /*12da0*/  IADD3 R115, PT, PT, R2, -0x61c88647, RZ ;  /* 0x9e3779b902737810 */ /* 0x000fe40007ffe0ff */
[----:B------:R-:W-:Y:S01]  /*12db0*/  LOP3.LUT R138, R167, R137, R2, 0x96, !PT ;  /* 0x00000089a78a7212 */ /* 0x000fe200078e9602 */
[C---:B------:R-:W-:Y:S01]  /*12dc0*/  VIADD R137, R3.reuse, 0xbb67ae85 ;  /* 0xbb67ae8503897836 */ /* 0x040fe20000000000 */
[----:B------:R-:W-:Y:S01]  /*12dd0*/  IADD3 R157, PT, PT, R3, 0x76cf5d0a, RZ ;  /* 0x76cf5d0a039d7810 */ /* 0x000fe20007ffe0ff */
[----:B------:R-:W-:-:S04]  /*12de0*/  IMAD.WIDE.U32 R162, R162, -0x326172a9, RZ ;  /* 0xcd9e8d57a2a27825 */ /* 0x000fc800078e00ff */
[----:B------:R-:W-:Y:S01]  /*12df0*/  IMAD.WIDE.U32 R138, R138, -0x2daee0ad, RZ ;  /* 0xd2511f538a8a7825 */ /* 0x000fe200078e00ff */
[----:B------:R-:W-:-:S04]  /*12e00*/  LOP3.LUT R115, R115, R136, R163, 0x96, !PT ;  /* 0x0000008873737212 */ /* 0x000fc800078e96a3 */
        /* <DEDUP_REMOVED lines=43> */
[----:B------:R-:W-:Y:S02]  /*130c0*/  VIADD R165, R3, 0x96a522ad ;  /* 0x96a522ad03a57836 */ /* 0x000fe40000000000 */
[----:B------:R-:W-:-:S04]  /*130d0*/  IMAD.WIDE.U32 R162, R139, -0x326172a9, RZ ;  /* 0xcd9e8d578ba27825 */ /* 0x000fc800078e00ff */
[----:B------:R-:W-:Y:S01]  /*130e0*/  IMAD.WIDE.U32 R136, R137, -0x2daee0ad, RZ ;  /* 0xd2511f5389887825 */ /* 0x000fe200078e00ff */
[----:B------:R-:W-:-:S04]  /*130f0*/  LOP3.LUT R164, R115, R164, R163, 0x96, !PT ;  /* 0x000000a473a47212 */ /* 0x000fc800078e96a3 */
[----:B------:R-:W-:Y:S02]  /*13100*/  LOP3.LUT R165, R165, R114, R137, 0x96, !PT ;  /* 0x00000072a5a57212 */ /* 0x000fe400078e9689 */
[----:B------:R-:W-:Y:S01]  /*13110*/  MOV R114, R176 ;  /* 0x000000b000727202 */ /* 0x000fe20000000f00 */
[----:B------:R-:W-:Y:S02]  /*13120*/  IMAD.MOV.U32 R176, RZ, RZ, R136 ;  /* 0x000000ffffb07224 */ /* 0x000fe400078e0088 */
[----:B------:R-:W-:-:S07]  /*13130*/  HFMA2 R136, -RZ, RZ, 0, 0 ;  /* 0x00000000ff887431 */ /* 0x000fce00000001ff */
.L_x_23292:
[----:B------:R-:W-:Y:S05]  /*13140*/  BSYNC.RECONVERGENT B3 ;  /* 0x0000000000037941 */ /* 0x000fea0003800200 */
.L_x_23291:
        /* <DEDUP_REMOVED lines=9> */
.L_x_23290:
[----:B------:R-:W-:Y:S05]  /*131e0*/  BSYNC.RECONVERGENT B2 ;  /* 0x0000000000027941 */ /* 0x000fea0003800200 */
.L_x_23289:
        /* <DEDUP_REMOVED lines=17> */
.L_x_23300:
        /* <DEDUP_REMOVED lines=13> */
.L_x_23302:
[----:B------:R-:W-:Y:S05]  /*133d0*/  BSYNC.RECONVERGENT B4 ;  /* 0x0000000000047941 */ /* 0x000fea0003800200 */
.L_x_23301:
        /* <DEDUP_REMOVED lines=54> */
[----:B------:R-:W-:Y:S01]  /*13740*/  LOP3.LUT R164, R137, R138, R163, 0x96, !PT ;  /* 0x0000008a89a47212 */ /* 0x000fe200078e96a3 */
[----:B------:R-:W-:Y:S02]  /*13750*/  HFMA2 R137, -RZ, RZ, 0, 0 ;  /* 0x00000000ff897431 */ /* 0x000fe400000001ff */
[----:B01----:R-:W-:Y:S01]  /*13760*/  IMAD.WIDE.U32 R178, R115, -0x2daee0ad, RZ ;  /* 0xd2511f5373b27825 */ /* 0x003fe200078e00ff */
[----:B------:R-:W-:-:S03]  /*13770*/  MOV R115, R176 ;  /* 0x000000b000737202 */ /* 0x000fc60000000f00 */
[----:B------:R-:W-:Y:S01]  /*13780*/  IMAD.MOV.U32 R176, RZ, RZ, R178 ;  /* 0x000000ffffb07224 */ /* 0x000fe200078e00b2 */
[----:B------:R-:W-:-:S07]  /*13790*/  LOP3.LUT R165, R165, R136, R179, 0x96, !PT ;  /* 0x00000088a5a57212 */ /* 0x000fce00078e96b3 */
.L_x_23299:
[----:B------:R-:W-:Y:S05]  /*137a0*/  BSYNC.RECONVERGENT B3 ;  /* 0x0000000000037941 */ /* 0x000fea0003800200 */
.L_x_23298:
        /* <DEDUP_REMOVED lines=10> */
.L_x_23297:
[----:B------:R-:W-:Y:S05]  /*13850*/  BSYNC.RECONVERGENT B2 ;  /* 0x0000000000027941 */ /* 0x000fea0003800200 */
.L_x_23296:
        /* <DEDUP_REMOVED lines=17> */
.L_x_23307:
        /* <DEDUP_REMOVED lines=13> */
.L_x_23309:
[----:B------:R-:W-:Y:S05]  /*13a40*/  BSYNC.RECONVERGENT B4 ;  /* 0x0000000000047941 */ /* 0x000fea0003800200 */
.L_x_23308:
        /* <DEDUP_REMOVED lines=43> */
[C---:B------:R-:W-:Y:S02]  /*13d00*/  VIADD R139, R3.reuse, 0x1fd5c5a3 ;  /* 0x1fd5c5a3038b7836 */ /* 0x040fe40000000000 */
[----:B------:R-:W-:Y:S02]  /*13d10*/  VIADD R155, R2, 0xf1bbcdc8 ;  /* 0xf1bbcdc8029b7836 */ /* 0x000fe40000000000 */
        /* <DEDUP_REMOVED lines=9> */
[----:B01----:R-:W-:Y:S01]  /*13db0*/  IMAD.WIDE.U32 R178, R155, -0x2daee0ad, RZ ;  /* 0xd2511f539bb27825 */ /* 0x003fe200078e00ff */
[----:B------:R-:W-:-:S03]  /*13dc0*/  LOP3.LUT R164, R137, R138, R163, 0x96, !PT ;  /* 0x0000008a89a47212 */ /* 0x000fc600078e96a3 */
[----:B------:R-:W-:Y:S01]  /*13dd0*/  HFMA2 R138, -RZ, RZ, 0, 0 ;  /* 0x00000000ff8a7431 */ /* 0x000fe200000001ff */
[----:B------:R-:W-:Y:S02]  /*13de0*/  LOP3.LUT R165, R165, R136, R179, 0x96, !PT ;  /* 0x00000088a5a57212 */ /* 0x000fe400078e96b3 */
[----:B------:R-:W-:Y:S01]  /*13df0*/  MOV R136, R176 ;  /* 0x000000b000887202 */ /* 0x000fe20000000f00 */
[----:B------:R-:W-:-:S07]  /*13e00*/  IMAD.MOV.U32 R176, RZ, RZ, R178 ;  /* 0x000000ffffb07224 */ /* 0x000fce00078e00b2 */
.L_x_23306:
[----:B------:R-:W-:Y:S05]  /*13e10*/  BSYNC.RECONVERGENT B3 ;  /* 0x0000000000037941 */ /* 0x000fea0003800200 */
.L_x_23305:
        /* <DEDUP_REMOVED lines=9> */
.L_x_23304:
[----:B------:R-:W-:Y:S05]  /*13eb0*/  BSYNC.RECONVERGENT B2 ;  /* 0x0000000000027941 */ /* 0x000fea0003800200 */
.L_x_23303:
        /* <DEDUP_REMOVED lines=17> */
.L_x_23314:
        /* <DEDUP_REMOVED lines=13> */
.L_x_23316:
[----:B------:R-:W-:Y:S05]  /*140a0*/  BSYNC.RECONVERGENT B4 ;  /* 0x0000000000047941 */ /* 0x000fea0003800200 */
.L_x_23315:
        /* <DEDUP_REMOVED lines=59> */
[----:B------:R-:W-:-:S02]  /*14460*/  LOP3.LUT R165, R165, R138, R179, 0x96, !PT ;  /* 0x0000008aa5a57212 */ /* 0x000fc400078e96b3 */
[----:B------:R-:W-:-:S07]  /*14470*/  MOV R176, R178 ;  /* 0x000000b200b07202 */ /* 0x000fce0000000f00 */
.L_x_23313:
[----:B------:R-:W-:Y:S05]  /*14480*/  BSYNC.RECONVERGENT B3 ;  /* 0x0000000000037941 */ /* 0x000fea0003800200 */
.L_x_23312:
        /* <DEDUP_REMOVED lines=10> */
.L_x_23311:
[----:B------:R-:W-:Y:S05]  /*14530*/  BSYNC.RECONVERGENT B2 ;  /* 0x0000000000027941 */ /* 0x000fea0003800200 */
.L_x_23310:
        /* <DEDUP_REMOVED lines=17> */
.L_x_23321:
        /* <DEDUP_REMOVED lines=13> */
.L_x_23323:
[----:B------:R-:W-:Y:S05]  /*14720*/  BSYNC.RECONVERGENT B4 ;  /* 0x0000000000047941 */ /* 0x000fea0003800200 */
.L_x_23322:
[----:B------:R-:W-:Y:S01]  /*14730*/  IMAD.WIDE.U32 R162, R169, -0x326172a9, RZ ;  /* 0xcd9e8d57a9a27825 */ /* 0x000fe200078e00ff */
[----:B01----:R-:W-:-:S03]  /*14740*/  LOP3.LUT R178, R161, R139, R3, 0x96, !PT ;  /* 0x0000008ba1b27212 */ /* 0x003fc600078e9603 */
        /* <DEDUP_REMOVED lines=59> */
.L_x_23320:
[----:B------:R-:W-:Y:S05]  /*14b00*/  BSYNC.RECONVERGENT B3 ;  /* 0x0000000000037941 */ /* 0x000fea0003800200 */
.L_x_23319:
        /* <DEDUP_REMOVED lines=9> */
.L_x_23318:
[----:B------:R-:W-:Y:S05]  /*14ba0*/  BSYNC.RECONVERGENT B2 ;  /* 0x0000000000027941 */ /* 0x000fea0003800200 */
.L_x_23317:
        /* <DEDUP_REMOVED lines=16> */
.L_x_23326:
        /* <DEDUP_REMOVED lines=13> */
.L_x_23328:
[----:B------:R-:W-:Y:S05]  /*14d80*/  BSYNC.RECONVERGENT B3 ;  /* 0x0000000000037941 */ /* 0x000fea0003800200 */
.L_x_23327:
[----:B------:R-:W-:Y:S01]  /*14d90*/  IMAD.WIDE.U32 R164, R169, -0x326172a9, RZ ;  /* 0xcd9e8d57a9a47825 */ /* 0x000fe200078e00ff */
[----:B------:R-:W-:Y:S02]  /*14da0*/  LOP3.LUT R184, R161, R163, R3, 0x96, !PT ;  /* 0x000000a3a1b87212 */ /* 0x000fe400078e9603 */
[----:B------:R-:W-:Y:S01]  /*14db0*/  IADD3 R139, PT, PT, R2, -0x61c88647, RZ ;  /* 0x9e3779b9028b7810 */ /* 0x000fe20007ffe0ff */
[----:B------:R-:W-:Y:S01]  /*14dc0*/  VIADD R163, R3, 0xbb67ae85 ;  /* 0xbb67ae8503a37836 */ /* 0x000fe20000000000 */
        /* <DEDUP_REMOVED lines=56> */
.L_x_23325:
[----:B------:R-:W-:Y:S05]  /*15150*/  BSYNC.RECONVERGENT B2 ;  /* 0x0000000000027941 */ /* 0x000fea0003800200 */
.L_x_23324:
        /* <DEDUP_REMOVED lines=10> */
.L_x_23269:
[----:B------:R-:W-:Y:S05]  /*15200*/  BSYNC.RECONVERGENT B1 ;  /* 0x0000000000017941 */ /* 0x000fea0003800200 */
.L_x_23218:
[----:B01----:R-:W0:Y:S01]  /*15210*/  LDC.64 R178, c[0x0][0x3a8] ;  /* 0x0000ea00ffb27b82 */ /* 0x003e220000000a00 */
[----:B------:R-:W-:Y:S01]  /*15220*/  BSSY.RECONVERGENT B1, `(.L_x_23329) ;  /* 0x000001a000017945 */ /* 0x000fe20003800200 */
[----:B------:R-:W-:Y:S02]  /*15230*/  IMAD.MOV.U32 R160, RZ, RZ, R176 ;  /* 0x000000ffffa07224 */ /* 0x000fe400078e00b0 */
[----:B0-----:R-:W-:-:S05]  /*15240*/  IMAD.WIDE.U32 R178, R173, 0x20, R178 ;  /* 0x00000020adb27825 */ /* 0x001fca00078e00b2 */
[----:B-----5:R0:W-:Y:S04]  /*15250*/  STG.E.128 desc[UR6][R178.64], R112 ;  /* 0x00000070b2007986 */ /* 0x0201e8000c101d06 */
[----:B------:R0:W-:Y:S01]  /*15260*/  STG.E.128 desc[UR6][R178.64+0x10], R136 ;  /* 0x00001088b2007986 */ /* 0x0001e2000c101d06 */
[----:B------:R-:W-:Y:S05]  /*15270*/  @!P1 BRA `(.L_x_23330) ;  /* 0x0000000000509947 */ /* 0x000fea0003800000 */
[----:B------:R-:W-:Y:S01]  /*15280*/  SHF.L.U32 R176, R153, 0x10, RZ ;  /* 0x0000001099b07819 */ /* 0x000fe200000006ff */
[----:B------:R-:W1:Y:S01]  /*15290*/  LDC.64 R188, c[0x0][0x3b0] ;  /* 0x0000ec00ffbc7b82 */ /* 0x000e620000000a00 */
[----:B------:R-:W-:Y:S02]  /*152a0*/  LOP3.LUT R175, R152, 0xffff, RZ, 0xc0, !PT ;  /* 0x0000ffff98af7812 */ /* 0x000fe400078ec0ff */
[----:B------:R-:W-:Y:S02]  /*152b0*/  LOP3.LUT R176, R176, 0xff0000, RZ, 0xc0, !PT ;  /* 0x00ff0000b0b07812 */ /* 0x000fe400078ec0ff */
[----:B0-----:R-:W-:Y:S02]  /*152c0*/  PRMT R178, R154, 0x7104, RZ ;  /* 0x000071049ab27816 */ /* 0x001fe400000000ff */
        /* <DEDUP_REMOVED lines=15> */
.L_x_23330:
[----:B------:R-:W-:Y:S05]  /*153c0*/  BSYNC.RECONVERGENT B1 ;  /* 0x0000000000017941 */ /* 0x000fea0003800200 */
.L_x_23329:
[----:B------:R-:W-:Y:S01]  /*153d0*/  VIADD R173, R173, 0x20 ;  /* 0x00000020adad7836 */ /* 0x000fe20000000000 */
[----:B------:R-:W-:-:S07]  /*153e0*/  IADD3 R0, PT, PT, R0, 0x20, RZ ;  /* 0x0000002000007810 */ /* 0x000fce0007ffe0ff */
.L_x_23215:
[----:B------:R-:W-:Y:S05]  /*153f0*/  BSYNC.RECONVERGENT B0 ;  /* 0x0000000000007941 */ /* 0x000fea0003800200 */
.L_x_23214:
        /* <DEDUP_REMOVED lines=9> */
.L_x_23334:
[----:B------:R-:W-:Y:S05]  /*15490*/  BSYNC.RECONVERGENT B1 ;  /* 0x0000000000017941 */ /* 0x000fea0003800200 */
.L_x_23333:
        /* <DEDUP_REMOVED lines=29> */
.L_x_23341:
        /* <DEDUP_REMOVED lines=13> */
.L_x_23343:
[----:B------:R-:W-:Y:S05]  /*15740*/  BSYNC.RECONVERGENT B4 ;  /* 0x0000000000047941 */ /* 0x000fea0003800200 */
.L_x_23342:
        /* <DEDUP_REMOVED lines=60> */
.L_x_23340:
[----:B------:R-:W-:Y:S05]  /*15b10*/  BSYNC.RECONVERGENT B3 ;  /* 0x0000000000037941 */ /* 0x000fea0003800200 */
.L_x_23339:
        /* <DEDUP_REMOVED lines=10> */
.L_x_23338:
[----:B------:R-:W-:Y:S05]  /*15bc0*/  BSYNC.RECONVERGENT B2 ;  /* 0x0000000000027941 */ /* 0x000fea0003800200 */
.L_x_23337:
        /* <DEDUP_REMOVED lines=20> */
.L_x_23348:
        /* <DEDUP_REMOVED lines=13> */
.L_x_23350:
[----:B------:R-:W-:Y:S05]  /*15de0*/  BSYNC.RECONVERGENT B4 ;  /* 0x0000000000047941 */ /* 0x000fea0003800200 */
.L_x_23349:
        /* <DEDUP_REMOVED lines=60> */
.L_x_23347:
[----:B------:R-:W-:Y:S05]  /*161b0*/  BSYNC.RECONVERGENT B3 ;  /* 0x0000000000037941 */ /* 0x000fea0003800200 */
.L_x_23346:
        /* <DEDUP_REMOVED lines=11> */
.L_x_23345:
[----:B------:R-:W-:Y:S05]  /*16270*/  BSYNC.RECONVERGENT B2 ;  /* 0x0000000000027941 */ /* 0x000fea0003800200 */
.L_x_23344:
        /* <DEDUP_REMOVED lines=20> */
.L_x_23355:
        /* <DEDUP_REMOVED lines=13> */
.L_x_23357:
[----:B------:R-:W-:Y:S05]  /*16490*/  BSYNC.RECONVERGENT B4 ;  /* 0x0000000000047941 */ /* 0x000fea0003800200 */
.L_x_23356:
        /* <DEDUP_REMOVED lines=60> */
.L_x_23354:
[----:B------:R-:W-:Y:S05]  /*16860*/  BSYNC.RECONVERGENT B3 ;  /* 0x0000000000037941 */ /* 0x000fea0003800200 */
.L_x_23353:
        /* <DEDUP_REMOVED lines=10> */
.L_x_23352:
[----:B------:R-:W-:Y:S05]  /*16910*/  BSYNC.RECONVERGENT B2 ;  /* 0x0000000000027941 */ /* 0x000fea0003800200 */
.L_x_23351:
        /* <DEDUP_REMOVED lines=20> */
.L_x_23362:
        /* <DEDUP_REMOVED lines=13> */
.L_x_23364:
[----:B------:R-:W-:Y:S05]  /*16b30*/  BSYNC.RECONVERGENT B4 ;  /* 0x0000000000047941 */ /* 0x000fea0003800200 */
.L_x_23363:
        /* <DEDUP_REMOVED lines=60> */
.L_x_23361:
[----:B------:R-:W-:Y:S05]  /*16f00*/  BSYNC.RECONVERGENT B3 ;  /* 0x0000000000037941 */ /* 0x000fea0003800200 */
.L_x_23360:
        /* <DEDUP_REMOVED lines=11> */
.L_x_23359:
[----:B------:R-:W-:Y:S05]  /*16fc0*/  BSYNC.RECONVERGENT B2 ;  /* 0x0000000000027941 */ /* 0x000fea0003800200 */
.L_x_23358:
        /* <DEDUP_REMOVED lines=20> */
.L_x_23369:
        /* <DEDUP_REMOVED lines=13> */
.L_x_23371:
[----:B------:R-:W-:Y:S05]  /*171e0*/  BSYNC.RECONVERGENT B4 ;  /* 0x0000000000047941 */ /* 0x000fea0003800200 */
.L_x_23370:
        /* <DEDUP_REMOVED lines=60> */
.L_x_23368:
[----:B------:R-:W-:Y:S05]  /*175b0*/  BSYNC.RECONVERGENT B3 ;  /* 0x0000000000037941 */ /* 0x000fea0003800200 */
.L_x_23367:
        /* <DEDUP_REMOVED lines=10> */
.L_x_23366:
[----:B------:R-:W-:Y:S05]  /*17660*/  BSYNC.RECONVERGENT B2 ;  /* 0x0000000000027941 */ /* 0x000fea0003800200 */
.L_x_23365:
        /* <DEDUP_REMOVED lines=20> */
.L_x_23376:
        /* <DEDUP_REMOVED lines=13> */
.L_x_23378:
[----:B------:R-:W-:Y:S05]  /*17880*/  BSYNC.RECONVERGENT B4 ;  /* 0x0000000000047941 */ /* 0x000fea0003800200 */
.L_x_23377:
        /* <DEDUP_REMOVED lines=60> */
.L_x_23375:
[----:B------:R-:W-:Y:S05]  /*17c50*/  BSYNC.RECONVERGENT B3 ;  /* 0x0000000000037941 */ /* 0x000fea0003800200 */
.L_x_23374:
        /* <DEDUP_REMOVED lines=11> */
.L_x_23373:
[----:B------:R-:W-:Y:S05]  /*17d10*/  BSYNC.RECONVERGENT B2 ;  /* 0x0000000000027941 */ /* 0x000fea0003800200 */
.L_x_23372:
        /* <DEDUP_REMOVED lines=20> */
.L_x_23383:
        /* <DEDUP_REMOVED lines=13> */
.L_x_23385:
[----:B------:R-:W-:Y:S05]  /*17f30*/  BSYNC.RECONVERGENT B4 ;  /* 0x0000000000047941 */ /* 0x000fea0003800200 */
.L_x_23384:
        /* <DEDUP_REMOVED lines=59> */
.L_x_23382:
[----:B------:R-:W-:Y:S05]  /*182f0*/  BSYNC.RECONVERGENT B3 ;  /* 0x0000000000037941 */ /* 0x000fea0003800200 */
.L_x_23381:
        /* <DEDUP_REMOVED lines=10> */
.L_x_23380:
[----:B------:R-:W-:Y:S05]  /*183a0*/  BSYNC.RECONVERGENT B2 ;  /* 0x0000000000027941 */ /* 0x000fea0003800200 */
.L_x_23379:
        /* <DEDUP_REMOVED lines=19> */
.L_x_23389:
        /* <DEDUP_REMOVED lines=13> */
.L_x_23391:
[----:B------:R-:W-:Y:S05]  /*185b0*/  BSYNC.RECONVERGENT B3 ;  /* 0x0000000000037941 */ /* 0x000fea0003800200 */
.L_x_23390:
        /* <DEDUP_REMOVED lines=60> */
.L_x_23388:
[----:B------:R-:W-:Y:S05]  /*18980*/  BSYNC.RECONVERGENT B2 ;  /* 0x0000000000027941 */ /* 0x000fea0003800200 */
.L_x_23387:
        /* <DEDUP_REMOVED lines=12> */
.L_x_23336:
        /* <DEDUP_REMOVED lines=21> */
.L_x_23396:
        /* <DEDUP_REMOVED lines=13> */
.L_x_23398:
[----:B------:R-:W-:Y:S05]  /*18c70*/  BSYNC.RECONVERGENT B4 ;  /* 0x0000000000047941 */ /* 0x000fea0003800200 */
.L_x_23397:
        /* <DEDUP_REMOVED lines=60> */
.L_x_23395:
[----:B------:R-:W-:Y:S05]  /*19040*/  BSYNC.RECONVERGENT B3 ;  /* 0x0000000000037941 */ /* 0x000fea0003800200 */
.L_x_23394:
        /* <DEDUP_REMOVED lines=9> */
.L_x_23393:
[----:B------:R-:W-:Y:S05]  /*190e0*/  BSYNC.RECONVERGENT B2 ;  /* 0x0000000000027941 */ /* 0x000fea0003800200 */
.L_x_23392:
        /* <DEDUP_REMOVED lines=17> */
.L_x_23403:
        /* <DEDUP_REMOVED lines=13> */
.L_x_23405:
[----:B------:R-:W-:Y:S05]  /*192d0*/  BSYNC.RECONVERGENT B4 ;  /* 0x0000000000047941 */ /* 0x000fea0003800200 */
.L_x_23404:
        /* <DEDUP_REMOVED lines=60> */
.L_x_23402:
[----:B------:R-:W-:Y:S05]  /*196a0*/  BSYNC.RECONVERGENT B3 ;  /* 0x0000000000037941 */ /* 0x000fea0003800200 */
.L_x_23401:
        /* <DEDUP_REMOVED lines=10> */
.L_x_23400:
[----:B------:R-:W-:Y:S05]  /*19750*/  BSYNC.RECONVERGENT B2 ;  /* 0x0000000000027941 */ /* 0x000fea0003800200 */
.L_x_23399:
        /* <DEDUP_REMOVED lines=17> */
.L_x_23410:
        /* <DEDUP_REMOVED lines=13> */
.L_x_23412:
[----:B------:R-:W-:Y:S05]  /*19940*/  BSYNC.RECONVERGENT B4 ;  /* 0x0000000000047941 */ /* 0x000fea0003800200 */
.L_x_23411:
        /* <DEDUP_REMOVED lines=60> */
.L_x_23409:
[----:B------:R-:W-:Y:S05]  /*19d10*/  BSYNC.RECONVERGENT B3 ;  /* 0x0000000000037941 */ /* 0x000fea0003800200 */
.L_x_23408:
        /* <DEDUP_REMOVED lines=9> */
.L_x_23407:
[----:B------:R-:W-:Y:S05]  /*19db0*/  BSYNC.RECONVERGENT B2 ;  /* 0x0000000000027941 */ /* 0x000fea0003800200 */
.L_x_23406:
        /* <DEDUP_REMOVED lines=17> */
.L_x_23417:
        /* <DEDUP_REMOVED lines=13> */
.L_x_23419:
[----:B------:R-:W-:Y:S05]  /*19fa0*/  BSYNC.RECONVERGENT B4 ;  /* 0x0000000000047941 */ /* 0x000fea0003800200 */
.L_x_23418:
        /* <DEDUP_REMOVED lines=55> */
[----:B------:R-:W-:-:S03]  /*1a320*/  LOP3.LUT R164, R141, R142, R163, 0x96, !PT ;  /* 0x0000008e8da47212 */ /* 0x000fc600078e96a3 */
[----:B------:R-:W-:Y:S01]  /*1a330*/  IMAD.MOV.U32 R119, RZ, RZ, R176 ;  /* 0x000000ffff777224 */ /* 0x000fe200078e00b0 */
[----:B------:R-:W-:Y:S01]  /*1a340*/  LOP3.LUT R165, R165, R140, R179, 0x96, !PT ;  /* 0x0000008ca5a57212 */ /* 0x000fe200078e96b3 */
[----:B------:R-:W-:Y:S01]  /*1a350*/  IMAD.MOV.U32 R141, RZ, RZ, RZ ;  /* 0x000000ffff8d7224 */ /* 0x000fe200078e00ff */
[----:B------:R-:W-:-:S07]  /*1a360*/  MOV R176, R178 ;  /* 0x000000b200b07202 */ /* 0x000fce0000000f00 */
.L_x_23416:
[----:B------:R-:W-:Y:S05]  /*1a370*/  BSYNC.RECONVERGENT B3 ;  /* 0x0000000000037941 */ /* 0x000fea0003800200 */
.L_x_23415:
        /* <DEDUP_REMOVED lines=10> */
.L_x_23414:
[----:B------:R-:W-:Y:S05]  /*1a420*/  BSYNC.RECONVERGENT B2 ;  /* 0x0000000000027941 */ /* 0x000fea0003800200 */
.L_x_23413:
        /* <DEDUP_REMOVED lines=17> */
.L_x_23424:
        /* <DEDUP_REMOVED lines=13> */
.L_x_23426:
[----:B------:R-:W-:Y:S05]  /*1a610*/  BSYNC.RECONVERGENT B4 ;  /* 0x0000000000047941 */ /* 0x000fea0003800200 */
.L_x_23425:
        /* <DEDUP_REMOVED lines=52> */
[----:B01----:R-:W-:-:S04]  /*1a960*/  IMAD.WIDE.U32 R178, R155, -0x2daee0ad, RZ ;  /* 0xd2511f539bb27825 */ /* 0x003fc800078e00ff */
[----:B------:R-:W-:Y:S01]  /*1a970*/  IMAD.WIDE.U32 R162, R163, -0x326172a9, RZ ;  /* 0xcd9e8d57a3a27825 */ /* 0x000fe200078e00ff */
[----:B------:R-:W-:-:S03]  /*1a980*/  LOP3.LUT R165, R165, R140, R179, 0x96, !PT ;  /* 0x0000008ca5a57212 */ /* 0x000fc600078e96b3 */
[----:B------:R-:W-:Y:S02]  /*1a990*/  VIADD R141, R2, 0x8ff34781 ;  /* 0x8ff34781028d7836 */ /* 0x000fe40000000000 */
[----:B------:R-:W-:Y:S01]  /*1a9a0*/  IMAD.MOV.U32 R140, RZ, RZ, R176 ;  /* 0x000000ffff8c7224 */ /* 0x000fe200078e00b0 */
[----:B------:R-:W-:Y:S02]  /*1a9b0*/  MOV R176, R178 ;  /* 0x000000b200b07202 */ /* 0x000fe40000000f00 */
[----:B------:R-:W-:Y:S01]  /*1a9c0*/  LOP3.LUT R164, R141, R142, R163, 0x96, !PT ;  /* 0x0000008e8da47212 */ /* 0x000fe200078e96a3 */
[----:B------:R-:W-:-:S07]  /*1a9d0*/  IMAD.MOV.U32 R142, RZ, RZ, RZ ;  /* 0x000000ffff8e7224 */ /* 0x000fce00078e00ff */
.L_x_23423:
[----:B------:R-:W-:Y:S05]  /*1a9e0*/  BSYNC.RECONVERGENT B3 ;  /* 0x0000000000037941 */ /* 0x000fea0003800200 */
.L_x_23422:
        /* <DEDUP_REMOVED lines=9> */
.L_x_23421:
[----:B------:R-:W-:Y:S05]  /*1aa80*/  BSYNC.RECONVERGENT B2 ;  /* 0x0000000000027941 */ /* 0x000fea0003800200 */
.L_x_23420:
        /* <DEDUP_REMOVED lines=17> */
.L_x_23431:
        /* <DEDUP_REMOVED lines=13> */
.L_x_23433:
[----:B------:R-:W-:Y:S05]  /*1ac70*/  BSYNC.RECONVERGENT B4 ;  /* 0x0000000000047941 */ /* 0x000fea0003800200 */
.L_x_23432:
        /* <DEDUP_REMOVED lines=61> */
.L_x_23430:
[----:B------:R-:W-:Y:S05]  /*1b050*/  BSYNC.RECONVERGENT B3 ;  /* 0x0000000000037941 */ /* 0x000fea0003800200 */
.L_x_23429:
        /* <DEDUP_REMOVED lines=10> */
.L_x_23428:
[----:B------:R-:W-:Y:S05]  /*1b100*/  BSYNC.RECONVERGENT B2 ;  /* 0x0000000000027941 */ /* 0x000fea0003800200 */
.L_x_23427:
        /* <DEDUP_REMOVED lines=17> */
.L_x_23438:
        /* <DEDUP_REMOVED lines=13> */
.L_x_23440:
[----:B------:R-:W-:Y:S05]  /*1b2f0*/  BSYNC.RECONVERGENT B4 ;  /* 0x0000000000047941 */ /* 0x000fea0003800200 */
.L_x_23439:
        /* <DEDUP_REMOVED lines=61> */
.L_x_23437:
[----:B------:R-:W-:Y:S05]  /*1b6d0*/  BSYNC.RECONVERGENT B3 ;  /* 0x0000000000037941 */ /* 0x000fea0003800200 */
.L_x_23436:
        /* <DEDUP_REMOVED lines=9> */
.L_x_23435:
[----:B------:R-:W-:Y:S05]  /*1b770*/  BSYNC.RECONVERGENT B2 ;  /* 0x0000000000027941 */ /* 0x000fea0003800200 */
.L_x_23434:
        /* <DEDUP_REMOVED lines=16> */
.L_x_23443:
        /* <DEDUP_REMOVED lines=13> */
.L_x_23445:
[----:B------:R-:W-:Y:S05]  /*1b950*/  BSYNC.RECONVERGENT B3 ;  /* 0x0000000000037941 */ /* 0x000fea0003800200 */
.L_x_23444:
        /* <DEDUP_REMOVED lines=60> */
.L_x_23442:
[----:B------:R-:W-:Y:S05]  /*1bd20*/  BSYNC.RECONVERGENT B2 ;  /* 0x0000000000027941 */ /* 0x000fea0003800200 */
.L_x_23441:
        /* <DEDUP_REMOVED lines=10> */
.L_x_23386:
[----:B------:R-:W-:Y:S05]  /*1bdd0*/  BSYNC.RECONVERGENT B1 ;  /* 0x0000000000017941 */ /* 0x000fea0003800200 */
.L_x_23335:
[----:B01----:R-:W0:Y:S01]  /*1bde0*/  LDC.64 R178, c[0x0][0x3a8] ;  /* 0x0000ea00ffb27b82 */ /* 0x003e220000000a00 */
        /* <DEDUP_REMOVED lines=26> */
.L_x_23447:
[----:B------:R-:W-:Y:S05]  /*1bf90*/  BSYNC.RECONVERGENT B1 ;  /* 0x0000000000017941 */ /* 0x000fea0003800200 */
.L_x_23446:
[----:B------:R-:W-:Y:S01]  /*1bfa0*/  IADD3 R173, PT, PT, R173, 0x20, RZ ;  /* 0x00000020adad7810 */ /* 0x000fe20007ffe0ff */
[----:B------:R-:W-:-:S07]  /*1bfb0*/  VIADD R0, R0, 0x20 ;  /* 0x0000002000007836 */ /* 0x000fce0000000000 */
.L_x_23332:
[----:B------:R-:W-:Y:S05]  /*1bfc0*/  BSYNC.RECONVERGENT B0 ;  /* 0x0000000000007941 */ /* 0x000fea0003800200 */
.L_x_23331:
        /* <DEDUP_REMOVED lines=9> */
.L_x_23451:
[----:B------:R-:W-:Y:S05]  /*1c060*/  BSYNC.RECONVERGENT B1 ;  /* 0x0000000000017941 */ /* 0x000fea0003800200 */
.L_x_23450:
        /* <DEDUP_REMOVED lines=29> */
.L_x_23458:
        /* <DEDUP_REMOVED lines=13> */
.L_x_23460:
[----:B------:R-:W-:Y:S05]  /*1c310*/  BSYNC.RECONVERGENT B4 ;  /* 0x0000000000047941 */ /* 0x000fea0003800200 */
.L_x_23459:
        /* <DEDUP_REMOVED lines=60> */
.L_x_23457:
[----:B------:R-:W-:Y:S05]  /*1c6e0*/  BSYNC.RECONVERGENT B3 ;  /* 0x0000000000037941 */ /* 0x000fea0003800200 */
.L_x_23456:
        /* <DEDUP_REMOVED lines=10> */
.L_x_23455:
[----:B------:R-:W-:Y:S05]  /*1c790*/  BSYNC.RECONVERGENT B2 ;  /* 0x0000000000027941 */ /* 0x000fea0003800200 */
.L_x_23454:
        /* <DEDUP_REMOVED lines=20> */
.L_x_23465:
        /* <DEDUP_REMOVED lines=13> */
.L_x_23467:
[----:B------:R-:W-:Y:S05]  /*1c9b0*/  BSYNC.RECONVERGENT B4 ;  /* 0x0000000000047941 */ /* 0x000fea0003800200 */
.L_x_23466:
        /* <DEDUP_REMOVED lines=60> */
.L_x_23464:
[----:B------:R-:W-:Y:S05]  /*1cd80*/  BSYNC.RECONVERGENT B3 ;  /* 0x0000000000037941 */ /* 0x000fea0003800200 */
.L_x_23463:
        /* <DEDUP_REMOVED lines=11> */
.L_x_23462:
[----:B------:R-:W-:Y:S05]  /*1ce40*/  BSYNC.RECONVERGENT B2 ;  /* 0x0000000000027941 */ /* 0x000fea0003800200 */
.L_x_23461:
        /* <DEDUP_REMOVED lines=20> */
.L_x_23472:
        /* <DEDUP_REMOVED lines=13> */
.L_x_23474:
[----:B------:R-:W-:Y:S05]  /*1d060*/  BSYNC.RECONVERGENT B4 ;  /* 0x0000000000047941 */ /* 0x000fea0003800200 */
.L_x_23473:
        /* <DEDUP_REMOVED lines=60> */
.L_x_23471:
[----:B------:R-:W-:Y:S05]  /*1d430*/  BSYNC.RECONVERGENT B3 ;  /* 0x0000000000037941 */ /* 0x000fea0003800200 */
.L_x_23470:
        /* <DEDUP_REMOVED lines=10> */
.L_x_23469:
[----:B------:R-:W-:Y:S05]  /*1d4e0*/  BSYNC.RECONVERGENT B2 ;  /* 0x0000000000027941 */ /* 0x000fea0003800200 */
.L_x_23468:
        /* <DEDUP_REMOVED lines=20> */
.L_x_23479:
        /* <DEDUP_REMOVED lines=13> */
.L_x_23481:
[----:B------:R-:W-:Y:S05]  /*1d700*/  BSYNC.RECONVERGENT B4 ;  /* 0x0000000000047941 */ /* 0x000fea0003800200 */
.L_x_23480:
        /* <DEDUP_REMOVED lines=60> */
.L_x_23478:
[----:B------:R-:W-:Y:S05]  /*1dad0*/  BSYNC.RECONVERGENT B3 ;  /* 0x0000000000037941 */ /* 0x000fea0003800200 */
.L_x_23477:
        /* <DEDUP_REMOVED lines=11> */
.L_x_23476:
[----:B------:R-:W-:Y:S05]  /*1db90*/  BSYNC.RECONVERGENT B2 ;  /* 0x0000000000027941 */ /* 0x000fea0003800200 */
.L_x_23475:
        /* <DEDUP_REMOVED lines=20> */
.L_x_23486:
        /* <DEDUP_REMOVED lines=13> */
.L_x_23488:
[----:B------:R-:W-:Y:S05]  /*1ddb0*/  BSYNC.RECONVERGENT B4 ;  /* 0x0000000000047941 */ /* 0x000fea0003800200 */
.L_x_23487:
        /* <DEDUP_REMOVED lines=60> */
.L_x_23485:
[----:B------:R-:W-:Y:S05]  /*1e180*/  BSYNC.RECONVERGENT B3 ;  /* 0x0000000000037941 */ /* 0x000fea0003800200 */
.L_x_23484:
        /* <DEDUP_REMOVED lines=10> */
.L_x_23483:
[----:B------:R-:W-:Y:S05]  /*1e230*/  BSYNC.RECONVERGENT B2 ;  /* 0x0000000000027941 */ /* 0x000fea0003800200 */
.L_x_23482:
        /* <DEDUP_REMOVED lines=20> */
.L_x_23493:
        /* <DEDUP_REMOVED lines=13> */
.L_x_23495:
[----:B------:R-:W-:Y:S05]  /*1e450*/  BSYNC.RECONVERGENT B4 ;  /* 0x0000000000047941 */ /* 0x000fea0003800200 */
.L_x_23494:
        /* <DEDUP_REMOVED lines=60> */
.L_x_23492:
[----:B------:R-:W-:Y:S05]  /*1e820*/  BSYNC.RECONVERGENT B3 ;  /* 0x0000000000037941 */ /* 0x000fea0003800200 */
.L_x_23491:
        /* <DEDUP_REMOVED lines=11> */
.L_x_23490:
[----:B------:R-:W-:Y:S05]  /*1e8e0*/  BSYNC.RECONVERGENT B2 ;  /* 0x0000000000027941 */ /* 0x000fea0003800200 */
.L_x_23489:
        /* <DEDUP_REMOVED lines=20> */
.L_x_23500:
        /* <DEDUP_REMOVED lines=13> */
.L_x_23502:
[----:B------:R-:W-:Y:S05]  /*1eb00*/  BSYNC.RECONVERGENT B4 ;  /* 0x0000000000047941 */ /* 0x000fea0003800200 */
.L_x_23501:
        /* <DEDUP_REMOVED lines=59> */
.L_x_23499:
[----:B------:R-:W-:Y:S05]  /*1eec0*/  BSYNC.RECONVERGENT B3 ;  /* 0x0000000000037941 */ /* 0x000fea0003800200 */
.L_x_23498:
        /* <DEDUP_REMOVED lines=10> */
.L_x_23497:
[----:B------:R-:W-:Y:S05]  /*1ef70*/  BSYNC.RECONVERGENT B2 ;  /* 0x0000000000027941 */ /* 0x000fea0003800200 */
.L_x_23496:
        /* <DEDUP_REMOVED lines=19> */
.L_x_23506:
        /* <DEDUP_REMOVED lines=13> */
.L_x_23508:
[----:B------:R-:W-:Y:S05]  /*1f180*/  BSYNC.RECONVERGENT B3 ;  /* 0x0000000000037941 */ /* 0x000fea0003800200 */
.L_x_23507:
        /* <DEDUP_REMOVED lines=60> */
.L_x_23505:
[----:B------:R-:W-:Y:S05]  /*1f550*/  BSYNC.RECONVERGENT B2 ;  /* 0x0000000000027941 */ /* 0x000fea0003800200 */
.L_x_23504:
        /* <DEDUP_REMOVED lines=12> */
.L_x_23453:
        /* <DEDUP_REMOVED lines=21> */
.L_x_23513:
        /* <DEDUP_REMOVED lines=13> */
.L_x_23515:
[----:B------:R-:W-:Y:S05]  /*1f840*/  BSYNC.RECONVERGENT B4 ;  /* 0x0000000000047941 */ /* 0x000fea0003800200 */
.L_x_23514:
        /* <DEDUP_REMOVED lines=60> */
.L_x_23512:
[----:B------:R-:W-:Y:S05]  /*1fc10*/  BSYNC.RECONVERGENT B3 ;  /* 0x0000000000037941 */ /* 0x000fea0003800200 */
.L_x_23511:
        /* <DEDUP_REMOVED lines=9> */
.L_x_23510:
[----:B------:R-:W-:Y:S05]  /*1fcb0*/  BSYNC.RECONVERGENT B2 ;  /* 0x0000000000027941 */ /* 0x000fea0003800200 */
.L_x_23509:
        /* <DEDUP_REMOVED lines=17> */
.L_x_23520:
        /* <DEDUP_REMOVED lines=13> */
.L_x_23522:
[----:B------:R-:W-:Y:S05]  /*1fea0*/  BSYNC.RECONVERGENT B4 ;  /* 0x0000000000047941 */ /* 0x000fea0003800200 */
.L_x_23521:
        /* <DEDUP_REMOVED lines=60> */
.L_x_23519:
[----:B------:R-:W-:Y:S05]  /*20270*/  BSYNC.RECONVERGENT B3 ;  /* 0x0000000000037941 */ /* 0x000fea0003800200 */
.L_x_23518:
        /* <DEDUP_REMOVED lines=10> */
.L_x_23517:
[----:B------:R-:W-:Y:S05]  /*20320*/  BSYNC.RECONVERGENT B2 ;  /* 0x0000000000027941 */ /* 0x000fea0003800200 */
.L_x_23516:
        /* <DEDUP_REMOVED lines=17> */
.L_x_23527:
        /* <DEDUP_REMOVED lines=13> */
.L_x_23529:
[----:B------:R-:W-:Y:S05]  /*20510*/  BSYNC.RECONVERGENT B4 ;  /* 0x0000000000047941 */ /* 0x000fea0003800200 */
.L_x_23528:
        /* <DEDUP_REMOVED lines=60> */
.L_x_23526:
[----:B------:R-:W-:Y:S05]  /*208e0*/  BSYNC.RECONVERGENT B3 ;  /* 0x0000000000037941 */ /* 0x000fea0003800200 */
.L_x_23525:
        /* <DEDUP_REMOVED lines=9> */
.L_x_23524:
[----:B------:R-:W-:Y:S05]  /*20980*/  BSYNC.RECONVERGENT B2 ;  /* 0x0000000000027941 */ /* 0x000fea0003800200 */
.L_x_23523:
        /* <DEDUP_REMOVED lines=17> */
.L_x_23534:
        /* <DEDUP_REMOVED lines=13> */
.L_x_23536:
[----:B------:R-:W-:Y:S05]  /*20b70*/  BSYNC.RECONVERGENT B4 ;  /* 0x0000000000047941 */ /* 0x000fea0003800200 */
.L_x_23535:
        /* <DEDUP_REMOVED lines=60> */
.L_x_23533:
[----:B------:R-:W-:Y:S05]  /*20f40*/  BSYNC.RECONVERGENT B3 ;  /* 0x0000000000037941 */ /* 0x000fea0003800200 */
.L_x_23532:
        /* <DEDUP_REMOVED lines=10> */
.L_x_23531:
[----:B------:R-:W-:Y:S05]  /*20ff0*/  BSYNC.RECONVERGENT B2 ;  /* 0x0000000000027941 */ /* 0x000fea0003800200 */
.L_x_23530:
        /* <DEDUP_REMOVED lines=17> */
.L_x_23541:
        /* <DEDUP_REMOVED lines=13> */
.L_x_23543:
[----:B------:R-:W-:Y:S05]  /*211e0*/  BSYNC.RECONVERGENT B4 ;  /* 0x0000000000047941 */ /* 0x000fea0003800200 */
.L_x_23542:
        /* <DEDUP_REMOVED lines=60> */
.L_x_23540:
[----:B------:R-:W-:Y:S05]  /*215b0*/  BSYNC.RECONVERGENT B3 ;  /* 0x0000000000037941 */ /* 0x000fea0003800200 */
.L_x_23539:
        /* <DEDUP_REMOVED lines=9> */
.L_x_23538:
[----:B------:R-:W-:Y:S05]  /*21650*/  BSYNC.RECONVERGENT B2 ;  /* 0x0000000000027941 */ /* 0x000fea0003800200 */
.L_x_23537:
        /* <DEDUP_REMOVED lines=17> */
.L_x_23548:
        /* <DEDUP_REMOVED lines=13> */
.L_x_23550:
[----:B------:R-:W-:Y:S05]  /*21840*/  BSYNC.RECONVERGENT B4 ;  /* 0x0000000000047941 */ /* 0x000fea0003800200 */
.L_x_23549:
        /* <DEDUP_REMOVED lines=61> */
.L_x_23547:
[----:B------:R-:W-:Y:S05]  /*21c20*/  BSYNC.RECONVERGENT B3 ;  /* 0x0000000000037941 */ /* 0x000fea0003800200 */
.L_x_23546:
        /* <DEDUP_REMOVED lines=10> */
.L_x_23545:
[----:B------:R-:W-:Y:S05]  /*21cd0*/  BSYNC.RECONVERGENT B2 ;  /* 0x0000000000027941 */ /* 0x000fea0003800200 */
.L_x_23544:
        /* <DEDUP_REMOVED lines=17> */
.L_x_23555:
        /* <DEDUP_REMOVED lines=13> */
.L_x_23557:
[----:B------:R-:W-:Y:S05]  /*21ec0*/  BSYNC.RECONVERGENT B4 ;  /* 0x0000000000047941 */ /* 0x000fea0003800200 */
.L_x_23556:
        /* <DEDUP_REMOVED lines=61> */
.L_x_23554:
[----:B------:R-:W-:Y:S05]  /*222a0*/  BSYNC.RECONVERGENT B3 ;  /* 0x0000000000037941 */ /* 0x000fea0003800200 */
.L_x_23553:
[----:B------:R-:W-:Y:S01]  /*222b0*/  I2FP.F32.U32 R146, R146 ;  /* 0x0000009200927245 */ /* 0x000fe20000201000 */
[----:B------:R-:W-:Y:S01]  /*222c0*/  IMAD.MOV.U32 R147, RZ, RZ, 0x2f800000 ;  /* 0x2f800000ff937424 */ /* 0x000fe200078e00ff */
[----:B-----5:R-:W-:-:S03]  /*222d0*/  SHF.L.U32 R153, R103, 0x10, RZ ;  /* 0x0000001067997819 */ /* 0x020fc600000006ff */
[----:B------:R-:W-:Y:S02]  /*222e0*/  FFMA.FTZ R146, R146, R147, 1.1641532182693481445e-10 ;  /* 0x2f00000092927423 */ /* 0x000fe40000010093 */
[----:B------:R-:W-:-:S03]  /*222f0*/  FMUL.FTZ R153, R153, UR11 ;  /* 0x0000000b99997c20 */ /* 0x000fc60008410000 */
[----:B------:R-:W-:Y:S01]  /*22300*/  FSETP.GTU.FTZ.AND P2, PT, R146, UR8, PT ;  /* 0x0000000892007c0b */ /* 0x000fe2000bf5c000 */
[----:B------:R-:W-:-:S05]  /*22310*/  FMUL.FTZ R153, R153, UR10 ;  /* 0x0000000a99997c20 */ /* 0x000fca0008410000 */
[----:B------:R-:W-:Y:S02]  /*22320*/  FSEL R146, R153, RZ, !P2 ;  /* 0x000000ff99927208 */ /* 0x000fe40005000000 */
[----:B------:R-:W-:-:S07]  /*22330*/  SEL R153, RZ, 0x1, P2 ;  /* 0x00000001ff997807 */ /* 0x000fce0001000000 */
.L_x_23552:
[----:B------:R-:W-:Y:S05]  /*22340*/  BSYNC.RECONVERGENT B2 ;  /* 0x0000000000027941 */ /* 0x000fea0003800200 */
.L_x_23551:
        /* <DEDUP_REMOVED lines=16> */
.L_x_23560:
        /* <DEDUP_REMOVED lines=13> */
.L_x_23562:
[----:B------:R-:W-:Y:S05]  /*22520*/  BSYNC.RECONVERGENT B3 ;  /* 0x0000000000037941 */ /* 0x000fea0003800200 */
.L_x_23561:
[----:B------:R-:W-:Y:S01]  /*22530*/  IMAD.WIDE.U32 R164, R169, -0x326172a9, RZ ;  /* 0xcd9e8d57a9a47825 */ /* 0x000fe200078e00ff */
[----:B-1----:R-:W-:Y:S02]  /*22540*/  LOP3.LUT R186, R161, R163, R3, 0x96, !PT ;  /* 0x000000a3a1ba7212 */ /* 0x002fe400078e9603 */
[----:B------:R-:W-:Y:S01]  /*22550*/  IADD3 R147, PT, PT, R2, -0x61c88647, RZ ;  /* 0x9e3779b902937810 */ /* 0x000fe20007ffe0ff */
[----:B------:R-:W-:Y:S01]  /*22560*/  VIADD R163, R3, 0xbb67ae85 ;  /* 0xbb67ae8503a37836 */ /* 0x000fe20000000000 */
[----:B0-----:R-:W-:Y:S01]  /*22570*/  LOP3.LUT R178, R167, R165, R2, 0x96, !PT ;  /* 0x000000a5a7b27212 */ /* 0x001fe200078e9602 */
        /* <DEDUP_REMOVED lines=55> */
.L_x_23559:
[----:B------:R-:W-:Y:S05]  /*228f0*/  BSYNC.RECONVERGENT B2 ;  /* 0x0000000000027941 */ /* 0x000fea0003800200 */
.L_x_23558:
        /* <DEDUP_REMOVED lines=10> */
.L_x_23503:
[----:B------:R-:W-:Y:S05]  /*229a0*/  BSYNC.RECONVERGENT B1 ;  /* 0x0000000000017941 */ /* 0x000fea0003800200 */
.L_x_23452:
        /* <DEDUP_REMOVED lines=27> */
.L_x_23564:
[----:B------:R-:W-:Y:S05]  /*22b60*/  BSYNC.RECONVERGENT B1 ;  /* 0x0000000000017941 */ /* 0x000fea0003800200 */
.L_x_23563:
[----:B------:R-:W-:Y:S01]  /*22b70*/  VIADD R173, R173, 0x20 ;  /* 0x00000020adad7836 */ /* 0x000fe20000000000 */
[----:B------:R-:W-:-:S07]  /*22b80*/  IADD3 R0, PT, PT, R0, 0x20, RZ ;  /* 0x0000002000007810 */ /* 0x000fce0007ffe0ff */
.L_x_23449:
[----:B------:R-:W-:Y:S05]  /*22b90*/  BSYNC.RECONVERGENT B0 ;  /* 0x0000000000007941 */ /* 0x000fea0003800200 */
.L_x_23448:
        /* <DEDUP_REMOVED lines=9> */
.L_x_23568:
[----:B------:R-:W-:Y:S05]  /*22c30*/  BSYNC.RECONVERGENT B1 ;  /* 0x0000000000017941 */ /* 0x000fea0003800200 */
.L_x_23567:
        /* <DEDUP_REMOVED lines=29> */
.L_x_23575:
        /* <DEDUP_REMOVED lines=13> */
.L_x_23577:
[----:B------:R-:W-:Y:S05]  /*22ee0*/  BSYNC.RECONVERGENT B4 ;  /* 0x0000000000047941 */ /* 0x000fea0003800200 */
.L_x_23576:
        /* <DEDUP_REMOVED lines=59> */
.L_x_23574:
[----:B------:R-:W-:Y:S05]  /*232a0*/  BSYNC.RECONVERGENT B3 ;  /* 0x0000000000037941 */ /* 0x000fea0003800200 */
.L_x_23573:
        /* <DEDUP_REMOVED lines=10> */
.L_x_23572:
[----:B------:R-:W-:Y:S05]  /*23350*/  BSYNC.RECONVERGENT B2 ;  /* 0x0000000000027941 */ /* 0x000fea0003800200 */
.L_x_23571:
        /* <DEDUP_REMOVED lines=20> */
.L_x_23582:
        /* <DEDUP_REMOVED lines=13> */
.L_x_23584:
[----:B------:R-:W-:Y:S05]  /*23570*/  BSYNC.RECONVERGENT B4 ;  /* 0x0000000000047941 */ /* 0x000fea0003800200 */
.L_x_23583:
        /* <DEDUP_REMOVED lines=60> */
.L_x_23581:
[----:B------:R-:W-:Y:S05]  /*23940*/  BSYNC.RECONVERGENT B3 ;  /* 0x0000000000037941 */ /* 0x000fea0003800200 */
.L_x_23580:
        /* <DEDUP_REMOVED lines=11> */
.L_x_23579:
[----:B------:R-:W-:Y:S05]  /*23a00*/  BSYNC.RECONVERGENT B2 ;  /* 0x0000000000027941 */ /* 0x000fea0003800200 */
.L_x_23578:
        /* <DEDUP_REMOVED lines=20> */
.L_x_23589:
        /* <DEDUP_REMOVED lines=13> */
.L_x_23591:
[----:B------:R-:W-:Y:S05]  /*23c20*/  BSYNC.RECONVERGENT B4 ;  /* 0x0000000000047941 */ /* 0x000fea0003800200 */
.L_x_23590:
        /* <DEDUP_REMOVED lines=56> */
[----:B------:R-:W-:Y:S01]  /*23fb0*/  LOP3.LUT R165, R157, R186, R175, 0x96, !PT ;  /* 0x000000ba9da57212 */ /* 0x000fe200078e96af */
[----:B------:R-:W-:Y:S01]  /*23fc0*/  IMAD.MOV.U32 R175, RZ, RZ, RZ ;  /* 0x000000ffffaf7224 */ /* 0x000fe200078e00ff */
[----:B------:R-:W-:-:S07]  /*23fd0*/  MOV R157, R160 ;  /* 0x000000a0009d7202 */ /* 0x000fce0000000f00 */
.L_x_23588:
[----:B------:R-:W-:Y:S05]  /*23fe0*/  BSYNC.RECONVERGENT B3 ;  /* 0x0000000000037941 */ /* 0x000fea0003800200 */
.L_x_23587:
        /* <DEDUP_REMOVED lines=10> */
.L_x_23586:
[----:B------:R-:W-:Y:S05]  /*24090*/  BSYNC.RECONVERGENT B2 ;  /* 0x0000000000027941 */ /* 0x000fea0003800200 */
.L_x_23585:
        /* <DEDUP_REMOVED lines=20> */
.L_x_23596:
        /* <DEDUP_REMOVED lines=13> */
.L_x_23598:
[----:B------:R-:W-:Y:S05]  /*242b0*/  BSYNC.RECONVERGENT B4 ;  /* 0x0000000000047941 */ /* 0x000fea0003800200 */
.L_x_23597:
        /* <DEDUP_REMOVED lines=60> */
.L_x_23595:
[----:B------:R-:W-:Y:S05]  /*24680*/  BSYNC.RECONVERGENT B3 ;  /* 0x0000000000037941 */ /* 0x000fea0003800200 */
.L_x_23594:
        /* <DEDUP_REMOVED lines=11> */
.L_x_23593:
[----:B------:R-:W-:Y:S05]  /*24740*/  BSYNC.RECONVERGENT B2 ;  /* 0x0000000000027941 */ /* 0x000fea0003800200 */
.L_x_23592:
        /* <DEDUP_REMOVED lines=20> */
.L_x_23603:
        /* <DEDUP_REMOVED lines=13> */
.L_x_23605:
[----:B------:R-:W-:Y:S05]  /*24960*/  BSYNC.RECONVERGENT B4 ;  /* 0x0000000000047941 */ /* 0x000fea0003800200 */
.L_x_23604:
        /* <DEDUP_REMOVED lines=59> */
.L_x_23602:
[----:B------:R-:W-:Y:S05]  /*24d20*/  BSYNC.RECONVERGENT B3 ;  /* 0x0000000000037941 */ /* 0x000fea0003800200 */
.L_x_23601:
        /* <DEDUP_REMOVED lines=10> */
.L_x_23600:
[----:B------:R-:W-:Y:S05]  /*24dd0*/  BSYNC.RECONVERGENT B2 ;  /* 0x0000000000027941 */ /* 0x000fea0003800200 */
.L_x_23599:
        /* <DEDUP_REMOVED lines=20> */
.L_x_23610:
        /* <DEDUP_REMOVED lines=13> */
.L_x_23612:
[----:B------:R-:W-:Y:S05]  /*24ff0*/  BSYNC.RECONVERGENT B4 ;  /* 0x0000000000047941 */ /* 0x000fea0003800200 */
.L_x_23611:
        /* <DEDUP_REMOVED lines=60> */
.L_x_23609:
[----:B------:R-:W-:Y:S05]  /*253c0*/  BSYNC.RECONVERGENT B3 ;  /* 0x0000000000037941 */ /* 0x000fea0003800200 */
.L_x_23608:
        /* <DEDUP_REMOVED lines=11> */
.L_x_23607:
[----:B------:R-:W-:Y:S05]  /*25480*/  BSYNC.RECONVERGENT B2 ;  /* 0x0000000000027941 */ /* 0x000fea0003800200 */
.L_x_23606:
        /* <DEDUP_REMOVED lines=20> */
.L_x_23617:
        /* <DEDUP_REMOVED lines=13> */
.L_x_23619:
[----:B------:R-:W-:Y:S05]  /*256a0*/  BSYNC.RECONVERGENT B4 ;  /* 0x0000000000047941 */ /* 0x000fea0003800200 */
.L_x_23618:
        /* <DEDUP_REMOVED lines=59> */
.L_x_23616:
[----:B------:R-:W-:Y:S05]  /*25a60*/  BSYNC.RECONVERGENT B3 ;  /* 0x0000000000037941 */ /* 0x000fea0003800200 */
.L_x_23615:
        /* <DEDUP_REMOVED lines=10> */
.L_x_23614:
[----:B------:R-:W-:Y:S05]  /*25b10*/  BSYNC.RECONVERGENT B2 ;  /* 0x0000000000027941 */ /* 0x000fea0003800200 */
.L_x_23613:
        /* <DEDUP_REMOVED lines=19> */
.L_x_23623:
        /* <DEDUP_REMOVED lines=13> */
.L_x_23625:
[----:B------:R-:W-:Y:S05]  /*25d20*/  BSYNC.RECONVERGENT B3 ;  /* 0x0000000000037941 */ /* 0x000fea0003800200 */
.L_x_23624:
        /* <DEDUP_REMOVED lines=60> */
.L_x_23622:
[----:B------:R-:W-:Y:S05]  /*260f0*/  BSYNC.RECONVERGENT B2 ;  /* 0x0000000000027941 */ /* 0x000fea0003800200 */
.L_x_23621:
        /* <DEDUP_REMOVED lines=12> */
.L_x_23570:
        /* <DEDUP_REMOVED lines=21> */
.L_x_23630:
        /* <DEDUP_REMOVED lines=13> */
.L_x_23632:
[----:B------:R-:W-:Y:S05]  /*263e0*/  BSYNC.RECONVERGENT B4 ;  /* 0x0000000000047941 */ /* 0x000fea0003800200 */
.L_x_23631:
        /* <DEDUP_REMOVED lines=56> */
[----:B------:R-:W-:-:S05]  /*26770*/  IMAD.WIDE.U32 R174, R127, -0x2daee0ad, RZ ;  /* 0xd2511f537fae7825 */ /* 0x000fca00078e00ff */
[----:B------:R-:W-:Y:S02]  /*26780*/  LOP3.LUT R165, R165, R124, R175, 0x96, !PT ;  /* 0x0000007ca5a57212 */ /* 0x000fe400078e96af */
[----:B------:R-:W-:-:S07]  /*26790*/  MOV R124, R160 ;  /* 0x000000a0007c7202 */ /* 0x000fce0000000f00 */
.L_x_23629:
[----:B------:R-:W-:Y:S05]  /*267a0*/  BSYNC.RECONVERGENT B3 ;  /* 0x0000000000037941 */ /* 0x000fea0003800200 */
.L_x_23628:
        /* <DEDUP_REMOVED lines=9> */
.L_x_23627:
[----:B------:R-:W-:Y:S05]  /*26840*/  BSYNC.RECONVERGENT B2 ;  /* 0x0000000000027941 */ /* 0x000fea0003800200 */
.L_x_23626:
        /* <DEDUP_REMOVED lines=17> */
.L_x_23637:
        /* <DEDUP_REMOVED lines=13> */
.L_x_23639:
[----:B------:R-:W-:Y:S05]  /*26a30*/  BSYNC.RECONVERGENT B4 ;  /* 0x0000000000047941 */ /* 0x000fea0003800200 */
.L_x_23638:
        /* <DEDUP_REMOVED lines=60> */
.L_x_23636:
[----:B------:R-:W-:Y:S05]  /*26e00*/  BSYNC.RECONVERGENT B3 ;  /* 0x0000000000037941 */ /* 0x000fea0003800200 */
.L_x_23635:
        /* <DEDUP_REMOVED lines=10> */
.L_x_23634:
[----:B------:R-:W-:Y:S05]  /*26eb0*/  BSYNC.RECONVERGENT B2 ;  /* 0x0000000000027941 */ /* 0x000fea0003800200 */
.L_x_23633:
        /* <DEDUP_REMOVED lines=17> */
.L_x_23644:
        /* <DEDUP_REMOVED lines=13> */
.L_x_23646:
[----:B------:R-:W-:Y:S05]  /*270a0*/  BSYNC.RECONVERGENT B4 ;  /* 0x0000000000047941 */ /* 0x000fea0003800200 */
.L_x_23645:
        /* <DEDUP_REMOVED lines=60> */
.L_x_23643:
[----:B------:R-:W-:Y:S05]  /*27470*/  BSYNC.RECONVERGENT B3 ;  /* 0x0000000000037941 */ /* 0x000fea0003800200 */
.L_x_23642:
        /* <DEDUP_REMOVED lines=9> */
.L_x_23641:
[----:B------:R-:W-:Y:S05]  /*27510*/  BSYNC.RECONVERGENT B2 ;  /* 0x0000000000027941 */ /* 0x000fea0003800200 */
.L_x_23640:
        /* <DEDUP_REMOVED lines=17> */
.L_x_23651:
        /* <DEDUP_REMOVED lines=13> */
.L_x_23653:
[----:B------:R-:W-:Y:S05]  /*27700*/  BSYNC.RECONVERGENT B4 ;  /* 0x0000000000047941 */ /* 0x000fea0003800200 */
.L_x_23652:
        /* <DEDUP_REMOVED lines=60> */
.L_x_23650:
[----:B------:R-:W-:Y:S05]  /*27ad0*/  BSYNC.RECONVERGENT B3 ;  /* 0x0000000000037941 */ /* 0x000fea0003800200 */
.L_x_23649:
        /* <DEDUP_REMOVED lines=10> */
.L_x_23648:
[----:B------:R-:W-:Y:S05]  /*27b80*/  BSYNC.RECONVERGENT B2 ;  /* 0x0000000000027941 */ /* 0x000fea0003800200 */
.L_x_23647:
        /* <DEDUP_REMOVED lines=17> */
.L_x_23658:
        /* <DEDUP_REMOVED lines=13> */
.L_x_23660:
[----:B------:R-:W-:Y:S05]  /*27d70*/  BSYNC.RECONVERGENT B4 ;  /* 0x0000000000047941 */ /* 0x000fea0003800200 */
.L_x_23659:
        /* <DEDUP_REMOVED lines=60> */
.L_x_23657:
[----:B------:R-:W-:Y:S05]  /*28140*/  BSYNC.RECONVERGENT B3 ;  /* 0x0000000000037941 */ /* 0x000fea0003800200 */
.L_x_23656:
        /* <DEDUP_REMOVED lines=9> */
.L_x_23655:
[----:B------:R-:W-:Y:S05]  /*281e0*/  BSYNC.RECONVERGENT B2 ;  /* 0x0000000000027941 */ /* 0x000fea0003800200 */
.L_x_23654:
        /* <DEDUP_REMOVED lines=17> */
.L_x_23665:
        /* <DEDUP_REMOVED lines=13> */
.L_x_23667:
[----:B------:R-:W-:Y:S05]  /*283d0*/  BSYNC.RECONVERGENT B4 ;  /* 0x0000000000047941 */ /* 0x000fea0003800200 */
.L_x_23666:
        /* <DEDUP_REMOVED lines=61> */
.L_x_23664:
[----:B------:R-:W-:Y:S05]  /*287b0*/  BSYNC.RECONVERGENT B3 ;  /* 0x0000000000037941 */ /* 0x000fea0003800200 */
.L_x_23663:
        /* <DEDUP_REMOVED lines=10> */
.L_x_23662:
[----:B------:R-:W-:Y:S05]  /*28860*/  BSYNC.RECONVERGENT B2 ;  /* 0x0000000000027941 */ /* 0x000fea0003800200 */
.L_x_23661:
        /* <DEDUP_REMOVED lines=17> */
.L_x_23672:
        /* <DEDUP_REMOVED lines=13> */
.L_x_23674:
[----:B------:R-:W-:Y:S05]  /*28a50*/  BSYNC.RECONVERGENT B4 ;  /* 0x0000000000047941 */ /* 0x000fea0003800200 */
.L_x_23673:
        /* <DEDUP_REMOVED lines=61> */
.L_x_23671:
[----:B------:R-:W-:Y:S05]  /*28e30*/  BSYNC.RECONVERGENT B3 ;  /* 0x0000000000037941 */ /* 0x000fea0003800200 */
.L_x_23670:
        /* <DEDUP_REMOVED lines=9> */
.L_x_23669:
[----:B------:R-:W-:Y:S05]  /*28ed0*/  BSYNC.RECONVERGENT B2 ;  /* 0x0000000000027941 */ /* 0x000fea0003800200 */
.L_x_23668:
        /* <DEDUP_REMOVED lines=20> */
.L_x_23677:
        /* <DEDUP_REMOVED lines=13> */
.L_x_23679:
[----:B------:R-:W-:Y:S05]  /*290f0*/  BSYNC.RECONVERGENT B3 ;  /* 0x0000000000037941 */ /* 0x000fea0003800200 */
.L_x_23678:
[----:B------:R-:W-:Y:S01]  /*29100*/  IMAD.WIDE.U32 R164, R169, -0x326172a9, RZ ;  /* 0xcd9e8d57a9a47825 */ /* 0x000fe200078e00ff */
[----:B-1----:R-:W-:Y:S02]  /*29110*/  LOP3.LUT R186, R161, R163, R3, 0x96, !PT ;  /* 0x000000a3a1ba7212 */ /* 0x002fe400078e9603 */
        /* <DEDUP_REMOVED lines=58> */
.L_x_23676:
[----:B------:R-:W-:Y:S05]  /*294c0*/  BSYNC.RECONVERGENT B2 ;  /* 0x0000000000027941 */ /* 0x000fea0003800200 */
.L_x_23675:
        /* <DEDUP_REMOVED lines=10> */
.L_x_23620:
[----:B------:R-:W-:Y:S05]  /*29570*/  BSYNC.RECONVERGENT B1 ;  /* 0x0000000000017941 */ /* 0x000fea0003800200 */
.L_x_23569:
[----:B------:R-:W2:Y:S02]  /*29580*/  LDC.64 R174, c[0x0][0x3a8] ;  /* 0x0000ea00ffae7b82 */ /* 0x000ea40000000a00 */
[----:B--2---:R-:W-:-:S05]  /*29590*/  IMAD.WIDE.U32 R174, R173, 0x20, R174 ;  /* 0x00000020adae7825 */ /* 0x004fca00078e00ae */
        /* <DEDUP_REMOVED lines=17> */
[----:B------:R-:W-:Y:S02]  /*296b0*/  LOP3.LUT R173, R179, R173, R175, 0xfe, !PT ;  /* 0x000000adb3ad7212 */ /* 0x000fe400078efeaf */
[----:B------:R-:W-:Y:S01]  /*296c0*/  LOP3.LUT R178, R186, R174, R178, 0xfe, !PT ;  /* 0x000000aebab27212 */ /* 0x000fe200078efeb2 */
[----:B-1----:R-:W-:Y:S01]  /*296d0*/  IMAD.WIDE.U32 R174, R0, 0x8, R188 ;  /* 0x0000000800ae7825 */ /* 0x002fe200078e00bc */
[----:B------:R-:W-:Y:S02]  /*296e0*/  LOP3.LUT R179, R173, R187, RZ, 0xfc, !PT ;  /* 0x000000bbadb37212 */ /* 0x000fe400078efcff */
[----:B------:R-:W-:-:S05]  /*296f0*/  LOP3.LUT R178, R178, 0xff, R159, 0xf8, !PT ;  /* 0x000000ffb2b27812 */ /* 0x000fca00078ef89f */
[----:B------:R3:W-:Y:S02]  /*29700*/  STG.E.64 desc[UR6][R174.64], R178 ;  /* 0x000000b2ae007986 */ /* 0x0007e4000c101b06 */
.L_x_23566:
[----:B------:R-:W-:Y:S05]  /*29710*/  BSYNC.RECONVERGENT B0 ;  /* 0x0000000000007941 */ /* 0x000fea0003800200 */
.L_x_23565:
[----:B------:R-:W-:Y:S01]  /*29720*/  FADD.FTZ R0, RZ, R104 ;  /* 0x00000068ff007221 */ /* 0x000fe20000010000 */
        /* <DEDUP_REMOVED lines=13> */
[----:B01-3--:R-:W-:-:S05]  /*29800*/  FSEL R179, R0, RZ, P0 ;  /* 0x000000ff00b37208 */ /* 0x00bfca0000000000 */
        /* <DEDUP_REMOVED lines=30> */
[----:B------:R-:W-:Y:S02]  /*299f0*/  FADD.FTZ R0, R146, R173 ;  /* 0x000000ad92007221 */ /* 0x000fe40000010000 */
[----:B------:R-:W0:Y:S02]  /*29a00*/  S2R R173, SR_TID.X ;  /* 0x0000000000ad7919 */ /* 0x000e240000002100 */
[----:B------:R-:W-:-:S04]  /*29a10*/  @P4 FADD.FTZ R179, R147, R0 ;  /* 0x0000000093b34221 */ /* 0x000fc80000010000 */
[----:B------:R-:W-:-:S04]  /*29a20*/  FADD.FTZ R0, R124, R179 ;  /* 0x000000b37c007221 */ /* 0x000fc80000010000 */
[----:B--2---:R-:W-:-:S04]  /*29a30*/  FADD.FTZ R175, R125, R0 ;  /* 0x000000007daf7221 */ /* 0x004fc80000010000 */
[----:B------:R-:W-:-:S04]  /*29a40*/  FADD.FTZ R0, R126, R175 ;  /* 0x000000af7e007221 */ /* 0x000fc80000010000 */
[----:B------:R-:W-:-:S04]  /*29a50*/  FADD.FTZ R175, R127, R0 ;  /* 0x000000007faf7221 */ /* 0x000fc80000010000 */
[----:B------:R-:W-:-:S04]  /*29a60*/  FADD.FTZ R0, R148, R175 ;  /* 0x000000af94007221 */ /* 0x000fc80000010000 */
[----:B------:R-:W-:-:S04]  /*29a70*/  FADD.FTZ R175, R149, R0 ;  /* 0x0000000095af7221 */ /* 0x000fc80000010000 */
[----:B------:R-:W-:Y:S01]  /*29a80*/  FADD.FTZ R0, R150, R175 ;  /* 0x000000af96007221 */ /* 0x000fe20000010000 */
[----:B0-----:R-:W-:-:S03]  /*29a90*/  LOP3.LUT P6, RZ, R173, 0x1f, RZ, 0xc0, !PT ;  /* 0x0000001fadff7812 */ /* 0x001fc600078cc0ff */
[----:B------:R-:W-:Y:S01]  /*29aa0*/  @P5 FADD.FTZ R179, R151, R0 ;  /* 0x0000000097b35221 */ /* 0x000fe20000010000 */
[----:B------:R-:W-:Y:S01]  /*29ab0*/  P2R R0, PR, RZ, 0x40 ;  /* 0x00000040ff007803 */ /* 0x000fe20000000000 */
[----:B------:R-:W-:Y:S08]  /*29ac0*/  BRA.DIV UR13, `(.L_x_23680) ;  /* 0x000000160da07947 */ /* 0x000ff0000b800000 */
        /* <DEDUP_REMOVED lines=118> */
.L_x_23705:
        /* <DEDUP_REMOVED lines=17> */
[----:B------:R-:W-:Y:S01]  /*2a340*/  VIADD R172, R172, 0xffffffff ;  /* 0xffffffffacac7836 */ /* 0x000fe20000000000 */
[----:B------:R-:W-:Y:S01]  /*2a350*/  LOP3.LUT R170, R173, 0x1f, RZ, 0xc0, !PT ;  /* 0x0000001fadaa7812 */ /* 0x000fe200078ec0ff */
[----:B------:R-:W-:Y:S02]  /*2a360*/  BSSY.RECONVERGENT B1, `(.L_x_23683) ;  /* 0x0000027000017945 */ /* 0x000fe40003800200 */
[----:B------:R-:W-:-:S05]  /*2a370*/  IMAD R172, R172, R171, RZ ;  /* 0x000000abacac7224 */ /* 0x000fca00078e02ff */
[----:B------:R-:W-:-:S04]  /*2a380*/  SHF.R.S32.HI R171, RZ, 0x1f, R172 ;  /* 0x0000001fffab7819 */ /* 0x000fc800000114ac */
[----:B------:R-:W-:Y:S02]  /*2a390*/  LEA.HI R181, R171, R172, RZ, 0x3 ;  /* 0x000000acabb57211 */ /* 0x000fe400078f18ff */
[----:B------:R-:W-:Y:S02]  /*2a3a0*/  FSEL R171, R174, RZ, !P1 ;  /* 0x000000ffaeab7208 */ /* 0x000fe40004800000 */
        /* <DEDUP_REMOVED lines=34> */
.L_x_23684:
[----:B------:R-:W-:Y:S05]  /*2a5d0*/  BSYNC.RECONVERGENT B1 ;  /* 0x0000000000017941 */ /* 0x000fea0003800200 */
.L_x_23683:
        /* <DEDUP_REMOVED lines=35> */
.L_x_23686:
[----:B------:R-:W-:Y:S05]  /*2a810*/  BSYNC.RECONVERGENT B1 ;  /* 0x0000000000017941 */ /* 0x000fea0003800200 */
.L_x_23685:
        /* <DEDUP_REMOVED lines=35> */
.L_x_23688:
[----:B------:R-:W-:Y:S05]  /*2aa50*/  BSYNC.RECONVERGENT B1 ;  /* 0x0000000000017941 */ /* 0x000fea0003800200 */
.L_x_23687:
        /* <DEDUP_REMOVED lines=35> */
.L_x_23690:
[----:B------:R-:W-:Y:S05]  /*2ac90*/  BSYNC.RECONVERGENT B1 ;  /* 0x0000000000017941 */ /* 0x000fea0003800200 */
.L_x_23689:
        /* <DEDUP_REMOVED lines=35> */
.L_x_23692:
[----:B------:R-:W-:Y:S05]  /*2aed0*/  BSYNC.RECONVERGENT B1 ;  /* 0x0000000000017941 */ /* 0x000fea0003800200 */
.L_x_23691:
        /* <DEDUP_REMOVED lines=33> */
.L_x_23682:
[----:B------:R-:W-:Y:S05]  /*2b0f0*/  BSYNC.RECONVERGENT B0 ;  /* 0x0000000000007941 */ /* 0x000fea0003800200 */
.L_x_23681:
[----:B01234-:R-:W0:Y:S02]  /*2b100*/  LDC.64 R172, c[0x0][0x380] ;  /* 0x0000e000ffac7b82 */ /* 0x01fe240000000a00 */
[----:B0-----:R-:W-:-:S05]  /*2b110*/  IMAD R166, R172, 0x4, R166 ;  /* 0x00000004aca67824 */ /* 0x001fca00078e02a6 */
[----:B------:R-:W-:-:S13]  /*2b120*/  ISETP.GE.AND P0, PT, R166, R173, PT ;  /* 0x000000ada600720c */ /* 0x000fda0003f06270 */
[----:B------:R-:W-:Y:S05]  /*2b130*/  @!P0 BRA `(.L_x_23693) ;  /* 0xfffffd5c00888947 */ /* 0x000fea000383ffff */
[----:B------:R-:W-:Y:S05]  /*2b140*/  EXIT ;  /* 0x000000000000794d */ /* 0x000fea0003800000 */
.L_x_23680:
        /* <DEDUP_REMOVED lines=8> */
.L_x_23695:
[----:B------:R-:W-:Y:S05]  /*2b1d0*/  BSYNC B0 ;  /* 0x0000000000007941 */ /* 0x000fea0003800000 */
.L_x_23694:
        /* <DEDUP_REMOVED lines=9> */
.L_x_23696:
        /* <DEDUP_REMOVED lines=8> */
.L_x_23697:
[----:B------:R-:W-:Y:S01]  /*2b2f0*/  HFMA2 R190, -RZ, RZ, 0, 4.76837158203125e-07 ;  /* 0x00000008ffbe7431 */ /* 0x000fe200000001ff */
[----:B------:R-:W-:-:S05]  /*2b300*/  MOV R0, R187 ;  /* 0x000000bb00007202 */ /* 0x000fca0000000f00 */
[----:B------:R-:W-:-:S04]  /*2b310*/  FADD.FTZ R185, R181, R0 ;  /* 0x00000000b5b97221 */ /* 0x000fc80000010000 */
[----:B------:R-:W-:-:S07]  /*2b320*/  IMAD.MOV.U32 R189, RZ, RZ, R185 ;  /* 0x000000ffffbd7224 */ /* 0x000fce00078e00b9 */
[----:B------:R-:W-:Y:S05]  /*2b330*/  WARPSYNC.COLLECTIVE R188, `(.L_x_23698) ;  /* 0x00000000bc087348 */ /* 0x000fea0003c00000 */
[----:B------:R0:W1:Y:S02]  /*2b340*/  SHFL.BFLY P6, R187, R189, R190, R191 ;  /* 0x0c0000bebdbb7389 */ /* 0x00006400000c00bf */
[----:B01----:R-:W-:Y:S05]  /*2b350*/  ENDCOLLECTIVE ;  /* 0x000000000000791b */ /* 0x003fea0003800000 */
.L_x_23698:
[----:B------:R-:W-:Y:S02]  /*2b360*/  IMAD.MOV.U32 R190, RZ, RZ, 0x10 ;  /* 0x00000010ffbe7424 */ /* 0x000fe400078e00ff */
[----:B------:R-:W-:-:S04]  /*2b370*/  IMAD.MOV.U32 R0, RZ, RZ, R187 ;  /* 0x000000ffff007224 */ /* 0x000fc800078e00bb */
[----:B------:R-:W-:-:S05]  /*2b380*/  FADD.FTZ R186, R185, R0 ;  /* 0x00000000b9ba7221 */ /* 0x000fca0000010000 */
[----:B------:R-:W-:-:S07]  /*2b390*/  MOV R189, R186 ;  /* 0x000000ba00bd7202 */ /* 0x000fce0000000f00 */
[----:B------:R-:W-:Y:S05]  /*2b3a0*/  WARPSYNC.COLLECTIVE R188, `(.L_x_23699) ;  /* 0x00000000bc087348 */ /* 0x000fea0003c00000 */
[----:B------:R0:W1:Y:S02]  /*2b3b0*/  SHFL.BFLY P6, R187, R189, R190, R191 ;  /* 0x0c0000bebdbb7389 */ /* 0x00006400000c00bf */
[----:B01----:R-:W-:Y:S05]  /*2b3c0*/  ENDCOLLECTIVE ;  /* 0x000000000000791b */ /* 0x003fea0003800000 */
.L_x_23699:
[----:B------:R-:W-:Y:S02]  /*2b3d0*/  IMAD.MOV.U32 R190, RZ, RZ, 0x1 ;  /* 0x00000001ffbe7424 */ /* 0x000fe400078e00ff */
        /* <DEDUP_REMOVED lines=103> */
.L_x_23700:
[----:B------:R-:W-:Y:S01]  /*2ba50*/  HFMA2 R190, -RZ, RZ, 0, 1.1920928955078125e-07 ;  /* 0x00000002ffbe7431 */ /* 0x000fe200000001ff */
[----:B------:R-:W-:-:S05]  /*2ba60*/  MOV R179, R187 ;  /* 0x000000bb00b37202 */ /* 0x000fca0000000f00 */
[----:B------:R-:W-:-:S04]  /*2ba70*/  FADD.FTZ R179, R0, R179 ;  /* 0x000000b300b37221 */ /* 0x000fc80000010000 */
[----:B------:R-:W-:-:S07]  /*2ba80*/  IMAD.MOV.U32 R189, RZ, RZ, R179 ;  /* 0x000000ffffbd7224 */ /* 0x000fce00078e00b3 */
[----:B------:R-:W-:Y:S05]  /*2ba90*/  WARPSYNC.COLLECTIVE R188, `(.L_x_23701) ;  /* 0x00000000bc087348 */ /* 0x000fea0003c00000 */
[----:B------:R0:W1:Y:S02]  /*2baa0*/  SHFL.BFLY P6, R187, R189, R190, R191 ;  /* 0x0c0000bebdbb7389 */ /* 0x00006400000c00bf */
[----:B01----:R-:W-:Y:S05]  /*2bab0*/  ENDCOLLECTIVE ;  /* 0x000000000000791b */ /* 0x003fea0003800000 */
.L_x_23701:
[----:B------:R-:W-:Y:S02]  /*2bac0*/  IMAD.MOV.U32 R190, RZ, RZ, 0x4 ;  /* 0x00000004ffbe7424 */ /* 0x000fe400078e00ff */
[----:B------:R-:W-:-:S04]  /*2bad0*/  IMAD.MOV.U32 R178, RZ, RZ, R187 ;  /* 0x000000ffffb27224 */ /* 0x000fc800078e00bb */
[----:B------:R-:W-:-:S05]  /*2bae0*/  FADD.FTZ R178, R179, R178 ;  /* 0x000000b2b3b27221 */ /* 0x000fca0000010000 */
[----:B------:R-:W-:-:S07]  /*2baf0*/  MOV R189, R178 ;  /* 0x000000b200bd7202 */ /* 0x000fce0000000f00 */
[----:B------:R-:W-:Y:S05]  /*2bb00*/  WARPSYNC.COLLECTIVE R188, `(.L_x_23702) ;  /* 0x00000000bc087348 */ /* 0x000fea0003c00000 */
[----:B------:R0:W1:Y:S02]  /*2bb10*/  SHFL.BFLY P6, R187, R189, R190, R191 ;  /* 0x0c0000bebdbb7389 */ /* 0x00006400000c00bf */
[----:B01----:R-:W-:Y:S05]  /*2bb20*/  ENDCOLLECTIVE ;  /* 0x000000000000791b */ /* 0x003fea0003800000 */
.L_x_23702:
[----:B------:R-:W-:Y:S01]  /*2bb30*/  HFMA2 R190, -RZ, RZ, 0, 4.76837158203125e-07 ;  /* 0x00000008ffbe7431 */ /* 0x000fe200000001ff */
[----:B------:R-:W-:-:S05]  /*2bb40*/  MOV R181, R187 ;  /* 0x000000bb00b57202 */ /* 0x000fca0000000f00 */
[----:B------:R-:W-:-:S04]  /*2bb50*/  FADD.FTZ R181, R178, R181 ;  /* 0x000000b5b2b57221 */ /* 0x000fc80000010000 */
[----:B------:R-:W-:-:S07]  /*2bb60*/  IMAD.MOV.U32 R189, RZ, RZ, R181 ;  /* 0x000000ffffbd7224 */ /* 0x000fce00078e00b5 */
[----:B------:R-:W-:Y:S05]  /*2bb70*/  WARPSYNC.COLLECTIVE R188, `(.L_x_23703) ;  /* 0x00000000bc087348 */ /* 0x000fea0003c00000 */
[----:B------:R0:W1:Y:S02]  /*2bb80*/  SHFL.BFLY P6, R187, R189, R190, R191 ;  /* 0x0c0000bebdbb7389 */ /* 0x00006400000c00bf */
[----:B01----:R-:W-:Y:S05]  /*2bb90*/  ENDCOLLECTIVE ;  /* 0x000000000000791b */ /* 0x003fea0003800000 */
.L_x_23703:
[----:B------:R-:W-:Y:S02]  /*2bba0*/  IMAD.MOV.U32 R190, RZ, RZ, 0x10 ;  /* 0x00000010ffbe7424 */ /* 0x000fe400078e00ff */
[----:B------:R-:W-:-:S04]  /*2bbb0*/  IMAD.MOV.U32 R186, RZ, RZ, R187 ;  /* 0x000000ffffba7224 */ /* 0x000fc800078e00bb */
[----:B------:R-:W-:-:S05]  /*2bbc0*/  FADD.FTZ R186, R181, R186 ;  /* 0x000000bab5ba7221 */ /* 0x000fca0000010000 */
[----:B------:R-:W-:-:S07]  /*2bbd0*/  MOV R189, R186 ;  /* 0x000000ba00bd7202 */ /* 0x000fce0000000f00 */
[----:B------:R-:W-:Y:S05]  /*2bbe0*/  WARPSYNC.COLLECTIVE R188, `(.L_x_23704) ;  /* 0x00000000bc087348 */ /* 0x000fea0003c00000 */
[----:B------:R0:W1:Y:S02]  /*2bbf0*/  SHFL.BFLY P6, R187, R189, R190, R191 ;  /* 0x0c0000bebdbb7389 */ /* 0x00006400000c00bf */
[----:B01----:R-:W-:Y:S05]  /*2bc00*/  ENDCOLLECTIVE ;  /* 0x000000000000791b */ /* 0x003fea0003800000 */
.L_x_23704:
[----:B------:R-:W-:Y:S01]  /*2bc10*/  MOV R185, R187 ;  /* 0x000000bb00b97202 */ /* 0x000fe20000000f00 */
[----:B------:R-:W-:Y:S06]  /*2bc20*/  BRA `(.L_x_23705) ;  /* 0xffffffe400807947 */ /* 0x000fec000383ffff */
.L_x_23706:
        /* <DEDUP_REMOVED lines=13> */
.L_x_54402:


//--------------------- .text._ZN10layer_norm13ln_fwd_kernelINS_13Kernel_traitsIf13__nv_bfloat16fS2_fjLj1536ELj1ELj4ELj1ELj16ENS_18Kernel_traits_baseILj1536EfS2_fS2_fjLj128EEEEELb1ELb0ELb1ELb1EEEvNS_9FwdParamsE --------------------------
	.section	.text._ZN10layer_norm13ln_fwd_kernelINS_13Kernel_traitsIf13__nv_bfloat16fS2_fjLj1536ELj1ELj4ELj1ELj16ENS_18Kernel_traits_baseILj1536EfS2_fS2_fjLj128EEEEELb1ELb0ELb1ELb1EEEvNS_9FwdParamsE,"ax",@progbits
	.align	128
        .global         _ZN10layer_norm13ln_fwd_kernelINS_13Kernel_traitsIf13__nv_bfloat16fS2_fjLj1536ELj1ELj4ELj1ELj16ENS_18Kernel_traits_baseILj1536EfS2_fS2_fjLj128EEEEELb1ELb0ELb1ELb1EEEvNS_9FwdParamsE
        .type           _ZN10layer_norm13ln_fwd_kernelINS_13Kernel_traitsIf13__nv_bfloat16fS2_fjLj1536ELj1ELj4ELj1ELj16ENS_18Kernel_traits_baseILj1536EfS2_fS2_fjLj128EEEEELb1ELb0ELb1ELb1EEEvNS_9FwdParamsE,@function
        .size           _ZN10layer_norm13ln_fwd_kernelINS_13Kernel_traitsIf13__nv_bfloat16fS2_fjLj1536ELj1ELj4ELj1ELj16ENS_18Kernel_traits_baseILj1536EfS2_fS2_fjLj128EEEEELb1ELb0ELb1ELb1EEEvNS_9FwdParamsE,(.L_x_54403 - _ZN10layer_norm13ln_fwd_kernelINS_13Kernel_traitsIf13__nv_bfloat16fS2_fjLj1536ELj1ELj4ELj1ELj16ENS_18Kernel_traits_baseILj1536EfS2_fS2_fjLj128EEEEELb1ELb0ELb1ELb1EEEvNS_9FwdParamsE)
        .other          _ZN10layer_norm13ln_fwd_kernelINS_13Kernel_traitsIf13__nv_bfloat16fS2_fjLj1536ELj1ELj4ELj1ELj16ENS_18Kernel_traits_baseILj1536EfS2_fS2_fjLj128EEEEELb1ELb0ELb1ELb1EEEvNS_9FwdParamsE,@"STO_CUDA_ENTRY STV_DEFAULT"
_ZN10layer_norm13ln_fwd_kernelINS_13Kernel_traitsIf13__nv_bfloat16fS2_fjLj1536ELj1ELj4ELj1ELj16ENS_18Kernel_traits_baseILj1536EfS2_fS2_fjLj128EEEEELb1ELb0ELb1ELb1EEEvNS_9FwdParamsE:
.text._ZN10layer_norm13ln_fwd_kernelINS_13Kernel_traitsIf13__nv_bfloat16fS2_fjLj1536ELj1ELj4ELj1ELj16ENS_18Kernel_traits_baseILj1536EfS2_fS2_fjLj128EEEEELb1ELb0ELb1ELb1EEEvNS_9FwdParamsE:
        /* <DEDUP_REMOVED lines=77> */
.L_x_23707:
        /* <DEDUP_REMOVED lines=38> */
.L_x_23708:
[----:B------:R-:W1:Y:S02]  /*0730*/  LDCU UR4, c[0x0][0x384] ;  /* 0x00007080ff0477ac */ /* 0x000e640008000800 */
[----:B-1----:R-:W-:-:S13]  /*0740*/  ISETP.GE.AND P0, PT, R168, UR4, PT ;  /* 0x00000004a8007c0c */ /* 0x002fda000bf06270 */
[----:B------:R-:W-:Y:S05]  /*0750*/  @P0 EXIT ;  /* 0x000000000000094d */ /* 0x000fea0003800000 */
[----:B------:R-:W-:-:S04]  /*0760*/  IMAD.HI.U32 R0, R171, -0x326172a9, RZ ;  /* 0xcd9e8d57ab007827 */ /* 0x000fc800078e00ff */
[----:B------:R-:W-:Y:S01]  /*0770*/  HFMA2 R165, -RZ, RZ, 0, 0 ;  /* 0x00000000ffa57431 */ /* 0x000fe200000001ff */
[----:B------:R-:W-:Y:S01]  /*0780*/  LOP3.LUT R187, R187, 0x3, RZ, 0xc0, !PT ;  /* 0x00000003bbbb7812 */ /* 0x000fe200078ec0ff */
[----:B------:R-:W1:Y:S01]  /*0790*/  LDCU UR8, c[0x0][0x404] ;  /* 0x00008080ff0877ac */ /* 0x000e620008000800 */
[C---:B0-----:R-:W-:Y:S01]  /*07a0*/  IMAD.HI.U32 R101, R190.reuse, -0x2daee0ad, RZ ;  /* 0xd2511f53be657827 */ /* 0x041fe200078e00ff */
[----:B------:R-:W-:Y:S01]  /*07b0*/  LOP3.LUT R0, R169, R0, R2, 0x96, !PT ;  /* 0x00000000a9007212 */ /* 0x000fe200078e9602 */
[----:B------:R-:W0:Y:S02]  /*07c0*/  LDCU.U8 UR9, c[0x0][0x410] ;  /* 0x00008200ff0977ac */ /* 0x000e240008000000 */
[----:B------:R-:W-:Y:S01]  /*07d0*/  IMAD R105, R190, -0x2daee0ad, RZ ;  /* 0xd2511f53be697824 */ /* 0x000fe200078e02ff */
[----:B------:R-:W-:Y:S01]  /*07e0*/  LOP3.LUT R101, R101, R3, RZ, 0x3c, !PT ;  /* 0x0000000365657212 */ /* 0x000fe200078e3cff */
[----:B------:R-:W-:Y:S01]  /*07f0*/  IMAD R103, R171, -0x326172a9, RZ ;  /* 0xcd9e8d57ab677824 */ /* 0x000fe200078e02ff */
[----:B------:R-:W2:Y:S01]  /*0800*/  LDCU UR12, c[0x0][0x448] ;  /* 0x00008900ff0c77ac */ /* 0x000ea20008000800 */
[----:B------:R-:W-:Y:S01]  /*0810*/  IMAD.HI.U32 R102, R0, -0x2daee0ad, RZ ;  /* 0xd2511f5300667827 */ /* 0x000fe200078e00ff */
[----:B------:R-:W3:Y:S03]  /*0820*/  LDCU.64 UR10, c[0x0][0x408] ;  /* 0x00008100ff0a77ac */ /* 0x000ee60008000a00 */
[C---:B------:R-:W-:Y:S01]  /*0830*/  IMAD.HI.U32 R100, R101.reuse, -0x326172a9, RZ ;  /* 0xcd9e8d5765647827 */ /* 0x040fe200078e00ff */
        /* <DEDUP_REMOVED lines=53> */
.L_x_24400:
[----:B------:R-:W0:Y:S08]  /*0b90*/  LDC.64 R104, c[0x0][0x3f0] ;  /* 0x0000fc00ff687b82 */ /* 0x000e300000000a00 */
[----:B------:R-:W1:Y:S08]  /*0ba0*/  LDC R163, c[0x0][0x388] ;  /* 0x0000e200ffa37b82 */ /* 0x000e700000000800 */
[----:B------:R-:W2:Y:S01]  /*0bb0*/  LDC.64 R106, c[0x0][0x3f8] ;  /* 0x0000fe00ff6a7b82 */ /* 0x000ea20000000a00 */
[----:B0-----:R-:W-:-:S05]  /*0bc0*/  IMAD.WIDE R104, R168, 0x4, R104 ;  /* 0x00000004a8687825 */ /* 0x001fca00078e0268 */
[----:B------:R2:W3:Y:S01]  /*0bd0*/  LDG.E R185, desc[UR6][R104.64] ;  /* 0x0000000668b97981 */ /* 0x0004e2000c1e1900 */
[----:B------:R-:W-:Y:S02]  /*0be0*/  IMAD.MOV.U32 R144, RZ, RZ, RZ ;  /* 0x000000ffff907224 */ /* 0x000fe400078e00ff */
[----:B--2---:R-:W-:-:S05]  /*0bf0*/  IMAD.WIDE R104, R168, 0x4, R106 ;  /* 0x00000004a8687825 */ /* 0x004fca00078e026a */
[----:B-----5:R0:W5:Y:S01]  /*0c00*/  LDG.E R162, desc[UR6][R104.64] ;  /* 0x0000000668a27981 */ /* 0x020162000c1e1900 */
[----:B---3--:R-:W-:-:S13]  /*0c10*/  ISETP.GE.AND P1, PT, R185, 0x1, PT ;  /* 0x00000001b900780c */ /* 0x008fda0003f26270 */
[----:B------:R-:W2:Y:S01]  /*0c20*/  @P1 LDC.64 R108, c[0x0][0x390] ;  /* 0x0000e400ff6c1b82 */ /* 0x000ea20000000a00 */
[----:B------:R-:W-:-:S04]  /*0c30*/  @P1 VIADD R0, R185, 0xffffffff ;  /* 0xffffffffb9001836 */ /* 0x000fc80000000000 */
        /* <DEDUP_REMOVED lines=9> */
[----:B------:R-:W-:Y:S01]  /*0cd0*/  SHF.R.S32.HI R109, RZ, 0x1f, R0 ;  /* 0x0000001fff6d7819 */ /* 0x000fe20000011400 */
[----:B------:R-:W-:Y:S03]  /*0ce0*/  BSSY.RECONVERGENT B0, `(.L_x_23709) ;  /* 0x00005b2000007945 */ /* 0x000fe60003800200 */
        /* <DEDUP_REMOVED lines=9> */
[----:B------:R-:W-:Y:S01]  /*0d80*/  VIADD R177, R3, 0xbb67ae85 ;  /* 0xbb67ae8503b17836 */ /* 0x000fe20000000000 */
[C---:B------:R-:W-:Y:S01]  /*0d90*/  IADD3 R172, PT, PT, R2.reuse, 0x3c6ef372, RZ ;  /* 0x3c6ef37202ac7810 */ /* 0x040fe20007ffe0ff */
[C---:B------:R-:W-:Y:S01]  /*0da0*/  VIADD R176, R2.reuse, 0x1715609d ;  /* 0x1715609d02b07836 */ /* 0x040fe20000000000 */
[----:B------:R-:W-:Y:S01]  /*0db0*/  LEA.HI.SX32 R145, R109, R170, 0x1d ;  /* 0x000000aa6d917211 */ /* 0x000fe200078feaff */
[----:B------:R-:W-:-:S02]  /*0dc0*/  VIADD R174, R2, 0x5384540f ;  /* 0x5384540f02ae7836 */ /* 0x000fc40000000000 */
[C---:B------:R-:W-:Y:S02]  /*0dd0*/  VIADD R173, R3.reuse, 0xed9eba14 ;  /* 0xed9eba1403ad7836 */ /* 0x040fe40000000000 */
[----:B------:R-:W-:Y:S01]  /*0de0*/  VIADD R0, R3, 0x646e171e ;  /* 0x646e171e03007836 */ /* 0x000fe20000000000 */
[----:B0-----:R-:W-:Y:S06]  /*0df0*/  @!P0 BRA `(.L_x_23710) ;  /* 0x0000002c00bc8947 */ /* 0x001fec0003800000 */
        /* <DEDUP_REMOVED lines=25> */
.L_x_23715:
        /* <DEDUP_REMOVED lines=13> */
.L_x_23717:
[----:B------:R-:W-:Y:S05]  /*1060*/  BSYNC.RECONVERGENT B3 ;  /* 0x0000000000037941 */ /* 0x000fea0003800200 */
.L_x_23716:
        /* <DEDUP_REMOVED lines=35> */
[C---:B------:R-:W-:Y:S01]  /*12a0*/  VIADD R115, R3.reuse, 0xdb3d7428 ;  /* 0xdb3d742803737836 */ /* 0x040fe20000000000 */
[----:B------:R-:W-:Y:S01]  /*12b0*/  LOP3.LUT R114, R184, R118, R167, 0x96, !PT ;  /* 0x00000076b8727212 */ /* 0x000fe200078e96a7 */
[----:B------:R-:W-:-:S03]  /*12c0*/  VIADD R167, R3, 0x96a522ad ;  /* 0x96a522ad03a77836 */ /* 0x000fc60000000000 */
[----:B------:R-:W-:Y:S01]  /*12d0*/  LOP3.LUT R116, R115, R116, R113, 0x96, !PT ;  /* 0x0000007473747212 */ /* 0x000fe200078e9671 */
[----:B------:R-:W-:-:S04]  /*12e0*/  IMAD.WIDE.U32 R114, R114, -0x2daee0ad, RZ ;  /* 0xd2511f5372727825 */ /* 0x000fc800078e00ff */
[----:B------:R-:W-:Y:S01]  /*12f0*/  IMAD.WIDE.U32 R116, R116, -0x326172a9, RZ ;  /* 0xcd9e8d5774747825 */ /* 0x000fe200078e00ff */
[----:B------:R-:W-:-:S03]  /*1300*/  LOP3.LUT R167, R167, R112, R115, 0x96, !PT ;  /* 0x00000070a7a77212 */ /* 0x000fc600078e9673 */
[----:B------:R-:W-:Y:S02]  /*1310*/  IMAD.MOV.U32 R120, RZ, RZ, R114 ;  /* 0x000000ffff787224 */ /* 0x000fe400078e0072 */
[----:B------:R-:W-:Y:S01]  /*1320*/  HFMA2 R114, -RZ, RZ, 0, 0 ;  /* 0x00000000ff727431 */ /* 0x000fe200000001ff */
[----:B------:R-:W-:Y:S01]  /*1330*/  LOP3.LUT R166, R181, R166, R117, 0x96, !PT ;  /* 0x000000a6b5a67212 */ /* 0x000fe200078e9675 */
[----:B------:R-:W-:Y:S01]  /*1340*/  IMAD.MOV.U32 R112, RZ, RZ, R186 ;  /* 0x000000ffff707224 */ /* 0x000fe200078e00ba */
[----:B------:R-:W-:-:S07]  /*1350*/  MOV R164, R116 ;  /* 0x0000007400a47202 */ /* 0x000fce0000000f00 */
.L_x_23714:
[----:B------:R-:W-:Y:S05]  /*1360*/  BSYNC.RECONVERGENT B2 ;  /* 0x0000000000027941 */ /* 0x000fea0003800200 */
.L_x_23713:
        /* <DEDUP_REMOVED lines=10> */
.L_x_23712:
[----:B------:R-:W-:Y:S05]  /*1410*/  BSYNC.RECONVERGENT B1 ;  /* 0x0000000000017941 */ /* 0x000fea0003800200 */
.L_x_23711:
        /* <DEDUP_REMOVED lines=20> */
.L_x_23722:
        /* <DEDUP_REMOVED lines=13> */
.L_x_23724:
[----:B------:R-:W-:Y:S05]  /*1630*/  BSYNC.RECONVERGENT B3 ;  /* 0x0000000000037941 */ /* 0x000fea0003800200 */
.L_x_23723:
        /* <DEDUP_REMOVED lines=28> */
[----:B------:R-:W-:Y:S02]  /*1800*/  VIADD R115, R3, 0x1fd5c5a3 ;  /* 0x1fd5c5a303737836 */ /* 0x000fe40000000000 */
[----:B------:R-:W-:-:S04]  /*1810*/  IMAD.WIDE.U32 R118, R119, -0x326172a9, RZ ;  /* 0xcd9e8d5777767825 */ /* 0x000fc800078e00ff */
[----:B------:R-:W-:Y:S01]  /*1820*/  IMAD.WIDE.U32 R116, R116, -0x2daee0ad, RZ ;  /* 0xd2511f5374747825 */ /* 0x000fe200078e00ff */
[----:B------:R-:W-:-:S04]  /*1830*/  LOP3.LUT R113, R174, R114, R119, 0x96, !PT ;  /* 0x00000072ae717212 */ /* 0x000fc800078e9677 */
[----:B------:R-:W-:Y:S01]  /*1840*/  LOP3.LUT R115, R115, R112, R117, 0x96, !PT ;  /* 0x0000007073737212 */ /* 0x000fe200078e9675 */
[----:B------:R-:W-:-:S04]  /*1850*/  IMAD.WIDE.U32 R112, R113, -0x2daee0ad, RZ ;  /* 0xd2511f5371707825 */ /* 0x000fc800078e00ff */
[----:B------:R-:W-:-:S04]  /*1860*/  IMAD.WIDE.U32 R166, R115, -0x326172a9, RZ ;  /* 0xcd9e8d5773a67825 */ /* 0x000fc800078e00ff */
[C---:B------:R-:W-:Y:S01]  /*1870*/  VIADD R117, R3.reuse, 0xdb3d7428 ;  /* 0xdb3d742803757836 */ /* 0x040fe20000000000 */
[----:B------:R-:W-:Y:S02]  /*1880*/  LOP3.LUT R114, R184, R118, R167, 0x96, !PT ;  /* 0x00000076b8727212 */ /* 0x000fe400078e96a7 */
[----:B------:R-:W-:Y:S02]  /*1890*/  IADD3 R167, PT, PT, R3, -0x695add53, RZ ;  /* 0x96a522ad03a77810 */ /* 0x000fe40007ffe0ff */
[----:B------:R-:W-:Y:S01]  /*18a0*/  LOP3.LUT R117, R117, R116, R113, 0x96, !PT ;  /* 0x0000007475757212 */ /* 0x000fe200078e9671 */
[----:B------:R-:W-:Y:S01]  /*18b0*/  IMAD.WIDE.U32 R114, R114, -0x2daee0ad, RZ ;  /* 0xd2511f5372727825 */ /* 0x000fe200078e00ff */
[----:B------:R-:W-:-:S03]  /*18c0*/  MOV R113, R120 ;  /* 0x0000007800717202 */ /* 0x000fc60000000f00 */
[----:B------:R-:W-:Y:S01]  /*18d0*/  IMAD.WIDE.U32 R116, R117, -0x326172a9, RZ ;  /* 0xcd9e8d5775747825 */ /* 0x000fe200078e00ff */
[----:B------:R-:W-:-:S03]  /*18e0*/  LOP3.LUT R167, R167, R112, R115, 0x96, !PT ;  /* 0x00000070a7a77212 */ /* 0x000fc600078e9673 */
[----:B------:R-:W-:Y:S01]  /*18f0*/  IMAD.MOV.U32 R164, RZ, RZ, R116 ;  /* 0x000000ffffa47224 */ /* 0x000fe200078e0074 */
[----:B------:R-:W-:Y:S01]  /*1900*/  LOP3.LUT R166, R181, R166, R117, 0x96, !PT ;  /* 0x000000a6b5a67212 */ /* 0x000fe200078e9675 */
[----:B------:R-:W-:Y:S02]  /*1910*/  IMAD.MOV.U32 R121, RZ, RZ, R114 ;  /* 0x000000ffff797224 */ /* 0x000fe400078e0072 */
[----:B------:R-:W-:-:S07]  /*1920*/  IMAD.MOV.U32 R112, RZ, RZ, RZ ;  /* 0x000000ffff707224 */ /* 0x000fce00078e00ff */
.L_x_23721:
[----:B------:R-:W-:Y:S05]  /*1930*/  BSYNC.RECONVERGENT B2 ;  /* 0x0000000000027941 */ /* 0x000fea0003800200 */
.L_x_23720:
        /* <DEDUP_REMOVED lines=11> */
.L_x_23719:
[----:B------:R-:W-:Y:S05]  /*19f0*/  BSYNC.RECONVERGENT B1 ;  /* 0x0000000000017941 */ /* 0x000fea0003800200 */
.L_x_23718:
        /* <DEDUP_REMOVED lines=20> */
.L_x_23729:
        /* <DEDUP_REMOVED lines=13> */
.L_x_23731:
[----:B------:R-:W-:Y:S05]  /*1c10*/  BSYNC.RECONVERGENT B3 ;  /* 0x0000000000037941 */ /* 0x000fea0003800200 */
.L_x_23730:
        /* <DEDUP_REMOVED lines=10> */
[----:B------:R-:W-:Y:S02]  /*1cc0*/  LOP3.LUT R117, R117, R116, R113, 0x96, !PT ;  /* 0x0000007475757212 */ /* 0x000fe400078e9671 */
[----:B------:R-:W-:-:S03]  /*1cd0*/  LOP3.LUT R116, R172, R118, R115, 0x96, !PT ;  /* 0x00000076ac747212 */ /* 0x000fc600078e9673 */
        /* <DEDUP_REMOVED lines=31> */
[----:B------:R-:W-:Y:S01]  /*1ed0*/  MOV R120, R114 ;  /* 0x0000007200787202 */ /* 0x000fe20000000f00 */
[----:B------:R-:W-:Y:S02]  /*1ee0*/  IMAD.MOV.U32 R164, RZ, RZ, R116 ;  /* 0x000000ffffa47224 */ /* 0x000fe400078e0074 */
[----:B------:R-:W-:Y:S01]  /*1ef0*/  IMAD.MOV.U32 R114, RZ, RZ, R121 ;  /* 0x000000ffff727224 */ /* 0x000fe200078e0079 */
[----:B------:R-:W-:-:S07]  /*1f00*/  LOP3.LUT R167, R167, R112, R115, 0x96, !PT ;  /* 0x00000070a7a77212 */ /* 0x000fce00078e9673 */
.L_x_23728:
[----:B------:R-:W-:Y:S05]  /*1f10*/  BSYNC.RECONVERGENT B2 ;  /* 0x0000000000027941 */ /* 0x000fea0003800200 */
.L_x_23727:
        /* <DEDUP_REMOVED lines=10> */
.L_x_23726:
[----:B------:R-:W-:Y:S05]  /*1fc0*/  BSYNC.RECONVERGENT B1 ;  /* 0x0000000000017941 */ /* 0x000fea0003800200 */
.L_x_23725:
        /* <DEDUP_REMOVED lines=20> */
.L_x_23736:
        /* <DEDUP_REMOVED lines=13> */
.L_x_23738:
[----:B------:R-:W-:Y:S05]  /*21e0*/  BSYNC.RECONVERGENT B3 ;  /* 0x0000000000037941 */ /* 0x000fea0003800200 */
.L_x_23737:
        /* <DEDUP_REMOVED lines=47> */
.L_x_23735:
[----:B------:R-:W-:Y:S05]  /*24e0*/  BSYNC.RECONVERGENT B2 ;  /* 0x0000000000027941 */ /* 0x000fea0003800200 */
.L_x_23734:
        /* <DEDUP_REMOVED lines=11> */
.L_x_23733:
[----:B------:R-:W-:Y:S05]  /*25a0*/  BSYNC.RECONVERGENT B1 ;  /* 0x0000000000017941 */ /* 0x000fea0003800200 */
.L_x_23732:
        /* <DEDUP_REMOVED lines=20> */
.L_x_23743:
        /* <DEDUP_REMOVED lines=13> */
.L_x_23745:
[----:B------:R-:W-:Y:S05]  /*27c0*/  BSYNC.RECONVERGENT B3 ;  /* 0x0000000000037941 */ /* 0x000fea0003800200 */
.L_x_23744:
        /* <DEDUP_REMOVED lines=37> */
[----:B------:R-:W-:Y:S01]  /*2a20*/  IMAD.MOV.U32 R113, RZ, RZ, RZ ;  /* 0x000000ffff717224 */ /* 0x000fe200078e00ff */
        /* <DEDUP_REMOVED lines=9> */
.L_x_23742:
[----:B------:R-:W-:Y:S05]  /*2ac0*/  BSYNC.RECONVERGENT B2 ;  /* 0x0000000000027941 */ /* 0x000fea0003800200 */
.L_x_23741:
        /* <DEDUP_REMOVED lines=10> */
.L_x_23740:
[----:B------:R-:W-:Y:S05]  /*2b70*/  BSYNC.RECONVERGENT B1 ;  /* 0x0000000000017941 */ /* 0x000fea0003800200 */
.L_x_23739:
        /* <DEDUP_REMOVED lines=20> */
.L_x_23750:
        /* <DEDUP_REMOVED lines=13> */
.L_x_23752:
[----:B------:R-:W-:Y:S05]  /*2d90*/  BSYNC.RECONVERGENT B3 ;  /* 0x0000000000037941 */ /* 0x000fea0003800200 */
.L_x_23751:
        /* <DEDUP_REMOVED lines=47> */
.L_x_23749:
[----:B------:R-:W-:Y:S05]  /*3090*/  BSYNC.RECONVERGENT B2 ;  /* 0x0000000000027941 */ /* 0x000fea0003800200 */
.L_x_23748:
        /* <DEDUP_REMOVED lines=11> */
.L_x_23747:
[----:B------:R-:W-:Y:S05]  /*3150*/  BSYNC.RECONVERGENT B1 ;  /* 0x0000000000017941 */ /* 0x000fea0003800200 */
.L_x_23746:
        /* <DEDUP_REMOVED lines=20> */
.L_x_23757:
        /* <DEDUP_REMOVED lines=13> */
.L_x_23759:
[----:B------:R-:W-:Y:S05]  /*3370*/  BSYNC.RECONVERGENT B3 ;  /* 0x0000000000037941 */ /* 0x000fea0003800200 */
.L_x_23758:
        /* <DEDUP_REMOVED lines=47> */
.L_x_23756:
[----:B------:R-:W-:Y:S05]  /*3670*/  BSYNC.RECONVERGENT B2 ;  /* 0x0000000000027941 */ /* 0x000fea0003800200 */
.L_x_23755:
        /* <DEDUP_REMOVED lines=10> */
.L_x_23754:
[----:B------:R-:W-:Y:S05]  /*3720*/  BSYNC.RECONVERGENT B1 ;  /* 0x0000000000017941 */ /* 0x000fea0003800200 */
.L_x_23753:
        /* <DEDUP_REMOVED lines=19> */
.L_x_23763:
        /* <DEDUP_REMOVED lines=13> */
.L_x_23765:
[----:B------:R-:W-:Y:S05]  /*3930*/  BSYNC.RECONVERGENT B2 ;  /* 0x0000000000027941 */ /* 0x000fea0003800200 */
.L_x_23764:
        /* <DEDUP_REMOVED lines=46> */
.L_x_23762:
[----:B------:R-:W-:Y:S05]  /*3c20*/  BSYNC.RECONVERGENT B1 ;  /* 0x0000000000017941 */ /* 0x000fea0003800200 */
.L_x_23761:
        /* <DEDUP_REMOVED lines=12> */
.L_x_23710:
[----:B------:R-:W-:Y:S01]  /*3cf0*/  BSSY.RECONVERGENT B1, `(.L_x_23766) ;  /* 0x000005b000017945 */ /* 0x000fe20003800200 */
[C---:B------:R-:W-:Y:S01]  /*3d00*/  IADD3 R112, PT, PT, R3.reuse, 0x1fd5c5a3, RZ ;  /* 0x1fd5c5a303707810 */ /* 0x040fe20007ffe0ff */
[C---:B------:R-:W-:Y:S01]  /*3d10*/  VIADD R113, R3.reuse, 0x96a522ad ;  /* 0x96a522ad03717836 */ /* 0x040fe20000000000 */
[C---:B------:R-:W-:Y:S01]  /*3d20*/  IADD3 R115, PT, PT, R3.reuse, -0x24c28bd8, RZ ;  /* 0xdb3d742803737810 */ /* 0x040fe20007ffe0ff */
[----:B------:R-:W-:Y:S01]  /*3d30*/  VIADD R114, R3, 0x76cf5d0a ;  /* 0x76cf5d0a03727836 */ /* 0x000fe20000000000 */
[----:B------:R-:W-:Y:S01]  /*3d40*/  MOV R104, RZ ;  /* 0x000000ff00687202 */ /* 0x000fe20000000f00 */
        /* <DEDUP_REMOVED lines=19> */
.L_x_23770:
        /* <DEDUP_REMOVED lines=13> */
.L_x_23772:
[----:B------:R-:W-:Y:S05]  /*3f50*/  BSYNC.RECONVERGENT B3 ;  /* 0x0000000000037941 */ /* 0x000fea0003800200 */
.L_x_23771:
        /* <DEDUP_REMOVED lines=42> */
.L_x_23769:
[----:B------:R-:W-:Y:S05]  /*4200*/  BSYNC.RECONVERGENT B2 ;  /* 0x0000000000027941 */ /* 0x000fea0003800200 */
.L_x_23768:
        /* <DEDUP_REMOVED lines=9> */
.L_x_23767:
[----:B------:R-:W-:Y:S05]  /*42a0*/  BSYNC.RECONVERGENT B1 ;  /* 0x0000000000017941 */ /* 0x000fea0003800200 */
.L_x_23766:
        /* <DEDUP_REMOVED lines=17> */
.L_x_23777:
        /* <DEDUP_REMOVED lines=13> */
.L_x_23779:
[----:B------:R-:W-:Y:S05]  /*4490*/  BSYNC.RECONVERGENT B3 ;  /* 0x0000000000037941 */ /* 0x000fea0003800200 */
.L_x_23778:
        /* <DEDUP_REMOVED lines=43> */
.L_x_23776:
[----:B------:R-:W-:Y:S05]  /*4750*/  BSYNC.RECONVERGENT B2 ;  /* 0x0000000000027941 */ /* 0x000fea0003800200 */
.L_x_23775:
        /* <DEDUP_REMOVED lines=10> */
.L_x_23774:
[----:B------:R-:W-:Y:S05]  /*4800*/  BSYNC.RECONVERGENT B1 ;  /* 0x0000000000017941 */ /* 0x000fea0003800200 */
.L_x_23773:
        /* <DEDUP_REMOVED lines=17> */
.L_x_23784:
        /* <DEDUP_REMOVED lines=13> */
.L_x_23786:
[----:B------:R-:W-:Y:S05]  /*49f0*/  BSYNC.RECONVERGENT B3 ;  /* 0x0000000000037941 */ /* 0x000fea0003800200 */
.L_x_23785:
        /* <DEDUP_REMOVED lines=43> */
.L_x_23783:
[----:B------:R-:W-:Y:S05]  /*4cb0*/  BSYNC.RECONVERGENT B2 ;  /* 0x0000000000027941 */ /* 0x000fea0003800200 */
.L_x_23782:
        /* <DEDUP_REMOVED lines=9> */
.L_x_23781:
[----:B------:R-:W-:Y:S05]  /*4d50*/  BSYNC.RECONVERGENT B1 ;  /* 0x0000000000017941 */ /* 0x000fea0003800200 */
.L_x_23780:
        /* <DEDUP_REMOVED lines=17> */
.L_x_23791:
        /* <DEDUP_REMOVED lines=13> */
.L_x_23793:
[----:B------:R-:W-:Y:S05]  /*4f40*/  BSYNC.RECONVERGENT B3 ;  /* 0x0000000000037941 */ /* 0x000fea0003800200 */
.L_x_23792:
        /* <DEDUP_REMOVED lines=43> */
.L_x_23790:
[----:B------:R-:W-:Y:S05]  /*5200*/  BSYNC.RECONVERGENT B2 ;  /* 0x0000000000027941 */ /* 0x000fea0003800200 */
.L_x_23789:
        /* <DEDUP_REMOVED lines=10> */
.L_x_23788:
[----:B------:R-:W-:Y:S05]  /*52b0*/  BSYNC.RECONVERGENT B1 ;  /* 0x0000000000017941 */ /* 0x000fea0003800200 */
.L_x_23787:
        /* <DEDUP_REMOVED lines=17> */
.L_x_23798:
        /* <DEDUP_REMOVED lines=13> */
.L_x_23800:
[----:B------:R-:W-:Y:S05]  /*54a0*/  BSYNC.RECONVERGENT B3 ;  /* 0x0000000000037941 */ /* 0x000fea0003800200 */
.L_x_23799:
        /* <DEDUP_REMOVED lines=43> */
.L_x_23797:
[----:B------:R-:W-:Y:S05]  /*5760*/  BSYNC.RECONVERGENT B2 ;  /* 0x0000000000027941 */ /* 0x000fea0003800200 */
.L_x_23796:
        /* <DEDUP_REMOVED lines=9> */
.L_x_23795:
[----:B------:R-:W-:Y:S05]  /*5800*/  BSYNC.RECONVERGENT B1 ;  /* 0x0000000000017941 */ /* 0x000fea0003800200 */
.L_x_23794:
        /* <DEDUP_REMOVED lines=17> */
.L_x_23805:
        /* <DEDUP_REMOVED lines=13> */
.L_x_23807:
[----:B------:R-:W-:Y:S05]  /*59f0*/  BSYNC.RECONVERGENT B3 ;  /* 0x0000000000037941 */ /* 0x000fea0003800200 */
.L_x_23806:
        /* <DEDUP_REMOVED lines=43> */
.L_x_23804:
[----:B------:R-:W-:Y:S05]  /*5cb0*/  BSYNC.RECONVERGENT B2 ;  /* 0x0000000000027941 */ /* 0x000fea0003800200 */
.L_x_23803:
        /* <DEDUP_REMOVED lines=10> */
.L_x_23802:
[----:B------:R-:W-:Y:S05]  /*5d60*/  BSYNC.RECONVERGENT B1 ;  /* 0x0000000000017941 */ /* 0x000fea0003800200 */
.L_x_23801:
        /* <DEDUP_REMOVED lines=17> */
.L_x_23812:
        /* <DEDUP_REMOVED lines=13> */
.L_x_23814:
[----:B------:R-:W-:Y:S05]  /*5f50*/  BSYNC.RECONVERGENT B3 ;  /* 0x0000000000037941 */ /* 0x000fea0003800200 */
.L_x_23813:
        /* <DEDUP_REMOVED lines=43> */
.L_x_23811:
[----:B------:R-:W-:Y:S05]  /*6210*/  BSYNC.RECONVERGENT B2 ;  /* 0x0000000000027941 */ /* 0x000fea0003800200 */
.L_x_23810:
        /* <DEDUP_REMOVED lines=9> */
.L_x_23809:
[----:B------:R-:W-:Y:S05]  /*62b0*/  BSYNC.RECONVERGENT B1 ;  /* 0x0000000000017941 */ /* 0x000fea0003800200 */
.L_x_23808:
        /* <DEDUP_REMOVED lines=16> */
.L_x_23817:
        /* <DEDUP_REMOVED lines=13> */
.L_x_23819:
[----:B------:R-:W-:Y:S05]  /*6490*/  BSYNC.RECONVERGENT B2 ;  /* 0x0000000000027941 */ /* 0x000fea0003800200 */
.L_x_23818:
        /* <DEDUP_REMOVED lines=43> */
.L_x_23816:
[----:B------:R-:W-:Y:S05]  /*6750*/  BSYNC.RECONVERGENT B1 ;  /* 0x0000000000017941 */ /* 0x000fea0003800200 */
.L_x_23815:
        /* <DEDUP_REMOVED lines=10> */
.L_x_23760:
[----:B------:R-:W-:Y:S05]  /*6800*/  BSYNC.RECONVERGENT B0 ;  /* 0x0000000000007941 */ /* 0x000fea0003800200 */
.L_x_23709:
[----:B------:R-:W0:Y:S01]  /*6810*/  LDC.64 R152, c[0x0][0x3a8] ;  /* 0x0000ea00ff987b82 */ /* 0x000e220000000a00 */
[----:B------:R-:W-:Y:S01]  /*6820*/  BSSY.RECONVERGENT B0, `(.L_x_23820) ;  /* 0x0000019000007945 */ /* 0x000fe20003800200 */
[----:B0-----:R-:W-:-:S05]  /*6830*/  IMAD.WIDE.U32 R112, R145, 0x20, R152 ;  /* 0x0000002091707825 */ /* 0x001fca00078e0098 */
[----:B-----5:R0:W-:Y:S04]  /*6840*/  STG.E.128 desc[UR6][R112.64], R104 ;  /* 0x0000006870007986 */ /* 0x0201e8000c101d06 */
[----:B------:R0:W-:Y:S01]  /*6850*/  STG.E.128 desc[UR6][R112.64+0x10], R108 ;  /* 0x0000106c70007986 */ /* 0x0001e2000c101d06 */
[----:B------:R-:W-:Y:S05]  /*6860*/  @!P1 BRA `(.L_x_23821) ;  /* 0x0000000000509947 */ /* 0x000fea0003800000 */
        /* <DEDUP_REMOVED lines=20> */
.L_x_23821:
[----:B------:R-:W-:Y:S05]  /*69b0*/  BSYNC.RECONVERGENT B0 ;  /* 0x0000000000007941 */ /* 0x000fea0003800200 */
.L_x_23820:
[----:B------:R-:W-:Y:S04]  /*69c0*/  BSSY.RECONVERGENT B0, `(.L_x_23822) ;  /* 0x0000006000007945 */ /* 0x000fe80003800200 */
[----:B------:R-:W-:Y:S05]  /*69d0*/  @!P1 BRA `(.L_x_23823) ;  /* 0x0000000000109947 */ /* 0x000fea0003800000 */
[----:B------:R-:W2:Y:S01]  /*69e0*/  LDC.64 R100, c[0x0][0x390] ;  /* 0x0000e400ff647b82 */ /* 0x000ea20000000a00 */
[----:B------:R-:W-:-:S04]  /*69f0*/  VIADD R103, R144, 0x20 ;  /* 0x0000002090677836 */ /* 0x000fc80000000000 */
[----:B--2---:R-:W-:-:S06]  /*6a00*/  IMAD.WIDE.U32 R100, R103, 0x10, R100 ;  /* 0x0000001067647825 */ /* 0x004fcc00078e0064 */
[----:B------:R-:W5:Y:S02]  /*6a10*/  LDG.E.128 R100, desc[UR6][R100.64] ;  /* 0x0000000664647981 */ /* 0x000f64000c1e1d00 */
.L_x_23823:
[----:B------:R-:W-:Y:S05]  /*6a20*/  BSYNC.RECONVERGENT B0 ;  /* 0x0000000000007941 */ /* 0x000fea0003800200 */
.L_x_23822:
[----:B------:R-:W-:Y:S04]  /*6a30*/  BSSY.RECONVERGENT B0, `(.L_x_23824) ;  /* 0x00005bf000007945 */ /* 0x000fe80003800200 */
[----:B------:R-:W-:Y:S05]  /*6a40*/  @!P0 BRA `(.L_x_23825) ;  /* 0x0000002c00c08947 */ /* 0x000fea0003800000 */
[----:B------:R-:W2:Y:S01]  /*6a50*/  LDC.64 R122, c[0x0][0x3a0] ;  /* 0x0000e800ff7a7b82 */ /* 0x000ea20000000a00 */
[----:B01----:R-:W-:-:S05]  /*6a60*/  IADD3 R113, PT, PT, R145, 0x20, RZ ;  /* 0x0000002091717810 */ /* 0x003fca0007ffe0ff */
[----:B--2---:R-:W-:-:S05]  /*6a70*/  IMAD.WIDE.U32 R122, R113, 0x20, R122 ;  /* 0x00000020717a7825 */ /* 0x004fca00078e007a */
        /* <DEDUP_REMOVED lines=23> */
.L_x_23830:
        /* <DEDUP_REMOVED lines=13> */
.L_x_23832:
[----:B------:R-:W-:Y:S05]  /*6cc0*/  BSYNC.RECONVERGENT B3 ;  /* 0x0000000000037941 */ /* 0x000fea0003800200 */
.L_x_23831:
        /* <DEDUP_REMOVED lines=47> */
.L_x_23829:
[----:B------:R-:W-:Y:S05]  /*6fc0*/  BSYNC.RECONVERGENT B2 ;  /* 0x0000000000027941 */ /* 0x000fea0003800200 */
.L_x_23828:
        /* <DEDUP_REMOVED lines=10> */
.L_x_23827:
[----:B------:R-:W-:Y:S05]  /*7070*/  BSYNC.RECONVERGENT B1 ;  /* 0x0000000000017941 */ /* 0x000fea0003800200 */
.L_x_23826:
        /* <DEDUP_REMOVED lines=20> */
.L_x_23837:
        /* <DEDUP_REMOVED lines=13> */
.L_x_23839:
[----:B------:R-:W-:Y:S05]  /*7290*/  BSYNC.RECONVERGENT B3 ;  /* 0x0000000000037941 */ /* 0x000fea0003800200 */
.L_x_23838:
        /* <DEDUP_REMOVED lines=47> */
.L_x_23836:
[----:B------:R-:W-:Y:S05]  /*7590*/  BSYNC.RECONVERGENT B2 ;  /* 0x0000000000027941 */ /* 0x000fea0003800200 */
.L_x_23835:
        /* <DEDUP_REMOVED lines=11> */
.L_x_23834:
[----:B------:R-:W-:Y:S05]  /*7650*/  BSYNC.RECONVERGENT B1 ;  /* 0x0000000000017941 */ /* 0x000fea0003800200 */
.L_x_23833:
        /* <DEDUP_REMOVED lines=20> */
.L_x_23844:
        /* <DEDUP_REMOVED lines=13> */
.L_x_23846:
[----:B------:R-:W-:Y:S05]  /*7870*/  BSYNC.RECONVERGENT B3 ;  /* 0x0000000000037941 */ /* 0x000fea0003800200 */
.L_x_23845:
        /* <DEDUP_REMOVED lines=47> */
.L_x_23843:
[----:B------:R-:W-:Y:S05]  /*7b70*/  BSYNC.RECONVERGENT B2 ;  /* 0x0000000000027941 */ /* 0x000fea0003800200 */
.L_x_23842:
        /* <DEDUP_REMOVED lines=10> */
.L_x_23841:
[----:B------:R-:W-:Y:S05]  /*7c20*/  BSYNC.RECONVERGENT B1 ;  /* 0x0000000000017941 */ /* 0x000fea0003800200 */
.L_x_23840:
        /* <DEDUP_REMOVED lines=20> */
.L_x_23851:
        /* <DEDUP_REMOVED lines=13> */
.L_x_23853:
[----:B------:R-:W-:Y:S05]  /*7e40*/  BSYNC.RECONVERGENT B3 ;  /* 0x0000000000037941 */ /* 0x000fea0003800200 */
.L_x_23852:
        /* <DEDUP_REMOVED lines=47> */
.L_x_23850:
[----:B------:R-:W-:Y:S05]  /*8140*/  BSYNC.RECONVERGENT B2 ;  /* 0x0000000000027941 */ /* 0x000fea0003800200 */
.L_x_23849:
        /* <DEDUP_REMOVED lines=11> */
.L_x_23848:
[----:B------:R-:W-:Y:S05]  /*8200*/  BSYNC.RECONVERGENT B1 ;  /* 0x0000000000017941 */ /* 0x000fea0003800200 */
.L_x_23847:
        /* <DEDUP_REMOVED lines=20> */
.L_x_23858:
        /* <DEDUP_REMOVED lines=13> */
.L_x_23860:
[----:B------:R-:W-:Y:S05]  /*8420*/  BSYNC.RECONVERGENT B3 ;  /* 0x0000000000037941 */ /* 0x000fea0003800200 */
.L_x_23859:
        /* <DEDUP_REMOVED lines=47> */
.L_x_23857:
[----:B------:R-:W-:Y:S05]  /*8720*/  BSYNC.RECONVERGENT B2 ;  /* 0x0000000000027941 */ /* 0x000fea0003800200 */
.L_x_23856:
        /* <DEDUP_REMOVED lines=10> */
.L_x_23855:
[----:B------:R-:W-:Y:S05]  /*87d0*/  BSYNC.RECONVERGENT B1 ;  /* 0x0000000000017941 */ /* 0x000fea0003800200 */
.L_x_23854:
        /* <DEDUP_REMOVED lines=20> */
.L_x_23865:
        /* <DEDUP_REMOVED lines=13> */
.L_x_23867:
[----:B------:R-:W-:Y:S05]  /*89f0*/  BSYNC.RECONVERGENT B3 ;  /* 0x0000000000037941 */ /* 0x000fea0003800200 */
.L_x_23866:
        /* <DEDUP_REMOVED lines=47> */
.L_x_23864:
[----:B------:R-:W-:Y:S05]  /*8cf0*/  BSYNC.RECONVERGENT B2 ;  /* 0x0000000000027941 */ /* 0x000fea0003800200 */
.L_x_23863:
        /* <DEDUP_REMOVED lines=11> */
.L_x_23862:
[----:B------:R-:W-:Y:S05]  /*8db0*/  BSYNC.RECONVERGENT B1 ;  /* 0x0000000000017941 */ /* 0x000fea0003800200 */
.L_x_23861:
        /* <DEDUP_REMOVED lines=20> */
.L_x_23872:
        /* <DEDUP_REMOVED lines=13> */
.L_x_23874:
[----:B------:R-:W-:Y:S05]  /*8fd0*/  BSYNC.RECONVERGENT B3 ;  /* 0x0000000000037941 */ /* 0x000fea0003800200 */
.L_x_23873:
        /* <DEDUP_REMOVED lines=47> */
.L_x_23871:
[----:B------:R-:W-:Y:S05]  /*92d0*/  BSYNC.RECONVERGENT B2 ;  /* 0x0000000000027941 */ /* 0x000fea0003800200 */
.L_x_23870:
        /* <DEDUP_REMOVED lines=10> */
.L_x_23869:
[----:B------:R-:W-:Y:S05]  /*9380*/  BSYNC.RECONVERGENT B1 ;  /* 0x0000000000017941 */ /* 0x000fea0003800200 */
.L_x_23868:
        /* <DEDUP_REMOVED lines=19> */
.L_x_23878:
        /* <DEDUP_REMOVED lines=13> */
.L_x_23880:
[----:B------:R-:W-:Y:S05]  /*9590*/  BSYNC.RECONVERGENT B2 ;  /* 0x0000000000027941 */ /* 0x000fea0003800200 */
.L_x_23879:
        /* <DEDUP_REMOVED lines=46> */
.L_x_23877:
[----:B------:R-:W-:Y:S05]  /*9880*/  BSYNC.RECONVERGENT B1 ;  /* 0x0000000000017941 */ /* 0x000fea0003800200 */
.L_x_23876:
        /* <DEDUP_REMOVED lines=12> */
.L_x_23825:
[----:B------:R-:W-:Y:S01]  /*9950*/  BSSY.RECONVERGENT B1, `(.L_x_23881) ;  /* 0x000005b000017945 */ /* 0x000fe20003800200 */
[----:B------:R-:W-:Y:S01]  /*9960*/  IMAD.MOV.U32 R128, RZ, RZ, R120 ;  /* 0x000000ffff807224 */ /* 0x000fe200078e0078 */
[----:B-1----:R-:W-:Y:S01]  /*9970*/  MOV R114, R121 ;  /* 0x0000007900727202 */ /* 0x002fe20000000f00 */
[----:B0-----:R-:W-:Y:S01]  /*9980*/  IMAD.MOV.U32 R112, RZ, RZ, RZ ;  /* 0x000000ffff707224 */ /* 0x001fe200078e00ff */
        /* <DEDUP_REMOVED lines=17> */
.L_x_23885:
        /* <DEDUP_REMOVED lines=13> */
.L_x_23887:
[----:B------:R-:W-:Y:S05]  /*9b70*/  BSYNC.RECONVERGENT B3 ;  /* 0x0000000000037941 */ /* 0x000fea0003800200 */
.L_x_23886:
        /* <DEDUP_REMOVED lines=42> */
[----:B------:R-:W-:Y:S02]  /*9e20*/  IMAD.MOV.U32 R164, RZ, RZ, R114 ;  /* 0x000000ffffa47224 */ /* 0x000fe400078e0072 */
[----:B------:R-:W-:Y:S01]  /*9e30*/  HFMA2 R114, -RZ, RZ, 0, 0 ;  /* 0x00000000ff727431 */ /* 0x000fe200000001ff */
[----:B------:R-:W-:Y:S01]  /*9e40*/  LOP3.LUT R167, R167, R112, R129, 0x96, !PT ;  /* 0x00000070a7a77212 */ /* 0x000fe200078e9681 */
[----:B------:R-:W-:-:S07]  /*9e50*/  IMAD.MOV.U32 R112, RZ, RZ, R120 ;  /* 0x000000ffff707224 */ /* 0x000fce00078e0078 */
.L_x_23884:
[----:B------:R-:W-:Y:S05]  /*9e60*/  BSYNC.RECONVERGENT B2 ;  /* 0x0000000000027941 */ /* 0x000fea0003800200 */
.L_x_23883:
        /* <DEDUP_REMOVED lines=9> */
.L_x_23882:
[----:B------:R-:W-:Y:S05]  /*9f00*/  BSYNC.RECONVERGENT B1 ;  /* 0x0000000000017941 */ /* 0x000fea0003800200 */
.L_x_23881:
        /* <DEDUP_REMOVED lines=17> */
.L_x_23892:
        /* <DEDUP_REMOVED lines=13> */
.L_x_23894:
[----:B------:R-:W-:Y:S05]  /*a0f0*/  BSYNC.RECONVERGENT B3 ;  /* 0x0000000000037941 */ /* 0x000fea0003800200 */
.L_x_23893:
[----:B------:R-:W-:Y:S01]  /*a100*/  IMAD.WIDE.U32 R116, R171, -0x326172a9, RZ ;  /* 0xcd9e8d57ab747825 */ /* 0x000fe200078e00ff */
[----:B------:R-:W-:Y:S02]  /*a110*/  LOP3.LUT R120, R165, R115, R3, 0x96, !PT ;  /* 0x00000073a5787212 */ /* 0x000fe400078e9603 */
[----:B------:R-:W-:Y:S02]  /*a120*/  IADD3 R113, PT, PT, R3, 0x76cf5d0a, RZ ;  /* 0x76cf5d0a03717810 */ /* 0x000fe40007ffe0ff */
        /* <DEDUP_REMOVED lines=44> */
.L_x_23891:
[----:B------:R-:W-:Y:S05]  /*a3f0*/  BSYNC.RECONVERGENT B2 ;  /* 0x0000000000027941 */ /* 0x000fea0003800200 */
.L_x_23890:
        /* <DEDUP_REMOVED lines=10> */
.L_x_23889:
[----:B------:R-:W-:Y:S05]  /*a4a0*/  BSYNC.RECONVERGENT B1 ;  /* 0x0000000000017941 */ /* 0x000fea0003800200 */
.L_x_23888:
        /* <DEDUP_REMOVED lines=17> */
.L_x_23899:
        /* <DEDUP_REMOVED lines=13> */
.L_x_23901:
[----:B------:R-:W-:Y:S05]  /*a690*/  BSYNC.RECONVERGENT B3 ;  /* 0x0000000000037941 */ /* 0x000fea0003800200 */
.L_x_23900:
        /* <DEDUP_REMOVED lines=47> */
.L_x_23898:
[----:B------:R-:W-:Y:S05]  /*a990*/  BSYNC.RECONVERGENT B2 ;  /* 0x0000000000027941 */ /* 0x000fea0003800200 */
.L_x_23897:
        /* <DEDUP_REMOVED lines=9> */
.L_x_23896:
[----:B------:R-:W-:Y:S05]  /*aa30*/  BSYNC.RECONVERGENT B1 ;  /* 0x0000000000017941 */ /* 0x000fea0003800200 */
.L_x_23895:
        /* <DEDUP_REMOVED lines=17> */
.L_x_23906:
        /* <DEDUP_REMOVED lines=13> */
.L_x_23908:
[----:B------:R-:W-:Y:S05]  /*ac20*/  BSYNC.RECONVERGENT B3 ;  /* 0x0000000000037941 */ /* 0x000fea0003800200 */
.L_x_23907:
        /* <DEDUP_REMOVED lines=37> */
[----:B------:R-:W-:Y:S02]  /*ae80*/  HFMA2 R117, -RZ, RZ, 0, 0 ;  /* 0x00000000ff757431 */ /* 0x000fe400000001ff */
[----:B------:R-:W-:Y:S01]  /*ae90*/  IMAD.MOV.U32 R115, RZ, RZ, R128 ;  /* 0x000000ffff737224 */ /* 0x000fe200078e0080 */
        /* <DEDUP_REMOVED lines=8> */
.L_x_23905:
[----:B------:R-:W-:Y:S05]  /*af20*/  BSYNC.RECONVERGENT B2 ;  /* 0x0000000000027941 */ /* 0x000fea0003800200 */
.L_x_23904:
        /* <DEDUP_REMOVED lines=10> */
.L_x_23903:
[----:B------:R-:W-:Y:S05]  /*afd0*/  BSYNC.RECONVERGENT B1 ;  /* 0x0000000000017941 */ /* 0x000fea0003800200 */
.L_x_23902:
        /* <DEDUP_REMOVED lines=17> */
.L_x_23913:
        /* <DEDUP_REMOVED lines=13> */
.L_x_23915:
[----:B------:R-:W-:Y:S05]  /*b1c0*/  BSYNC.RECONVERGENT B3 ;  /* 0x0000000000037941 */ /* 0x000fea0003800200 */
.L_x_23914:
        /* <DEDUP_REMOVED lines=47> */
.L_x_23912:
[----:B------:R-:W-:Y:S05]  /*b4c0*/  BSYNC.RECONVERGENT B2 ;  /* 0x0000000000027941 */ /* 0x000fea0003800200 */
.L_x_23911:
        /* <DEDUP_REMOVED lines=9> */
.L_x_23910:
[----:B------:R-:W-:Y:S05]  /*b560*/  BSYNC.RECONVERGENT B1 ;  /* 0x0000000000017941 */ /* 0x000fea0003800200 */
.L_x_23909:
        /* <DEDUP_REMOVED lines=17> */
.L_x_23920:
        /* <DEDUP_REMOVED lines=13> */
.L_x_23922:
[----:B------:R-:W-:Y:S05]  /*b750*/  BSYNC.RECONVERGENT B3 ;  /* 0x0000000000037941 */ /* 0x000fea0003800200 */
.L_x_23921:
        /* <DEDUP_REMOVED lines=47> */
.L_x_23919:
[----:B------:R-:W-:Y:S05]  /*ba50*/  BSYNC.RECONVERGENT B2 ;  /* 0x0000000000027941 */ /* 0x000fea0003800200 */
.L_x_23918:
        /* <DEDUP_REMOVED lines=10> */
.L_x_23917:
[----:B------:R-:W-:Y:S05]  /*bb00*/  BSYNC.RECONVERGENT B1 ;  /* 0x0000000000017941 */ /* 0x000fea0003800200 */
.L_x_23916:
        /* <DEDUP_REMOVED lines=17> */
.L_x_23927:
        /* <DEDUP_REMOVED lines=13> */
.L_x_23929:
[----:B------:R-:W-:Y:S05]  /*bcf0*/  BSYNC.RECONVERGENT B3 ;  /* 0x0000000000037941 */ /* 0x000fea0003800200 */
.L_x_23928:
        /* <DEDUP_REMOVED lines=44> */
[----:B------:R-:W-:Y:S02]  /*bfc0*/  IMAD.MOV.U32 R128, RZ, RZ, R120 ;  /* 0x000000ffff807224 */ /* 0x000fe400078e0078 */
[----:B------:R-:W-:Y:S01]  /*bfd0*/  HFMA2 R120, -RZ, RZ, 0, 0 ;  /* 0x00000000ff787431 */ /* 0x000fe200000001ff */
[----:B------:R-:W-:-:S07]  /*bfe0*/  MOV R164, R122 ;  /* 0x0000007a00a47202 */ /* 0x000fce0000000f00 */
.L_x_23926:
[----:B------:R-:W-:Y:S05]  /*bff0*/  BSYNC.RECONVERGENT B2 ;  /* 0x0000000000027941 */ /* 0x000fea0003800200 */
.L_x_23925:
        /* <DEDUP_REMOVED lines=9> */
.L_x_23924:
[----:B------:R-:W-:Y:S05]  /*c090*/  BSYNC.RECONVERGENT B1 ;  /* 0x0000000000017941 */ /* 0x000fea0003800200 */
.L_x_23923:
        /* <DEDUP_REMOVED lines=16> */
.L_x_23932:
        /* <DEDUP_REMOVED lines=13> */
.L_x_23934:
[----:B------:R-:W-:Y:S05]  /*c270*/  BSYNC.RECONVERGENT B2 ;  /* 0x0000000000027941 */ /* 0x000fea0003800200 */
.L_x_23933:
[----:B------:R-:W-:Y:S01]  /*c280*/  IMAD.WIDE.U32 R122, R171, -0x326172a9, RZ ;  /* 0xcd9e8d57ab7a7825 */ /* 0x000fe200078e00ff */
[----:B------:R-:W-:Y:S02]  /*c290*/  LOP3.LUT R126, R165, R121, R3, 0x96, !PT ;  /* 0x00000079a57e7212 */ /* 0x000fe400078e9603 */
[----:B------:R-:W-:Y:S01]  /*c2a0*/  IADD3 R119, PT, PT, R3, 0x76cf5d0a, RZ ;  /* 0x76cf5d0a03777810 */ /* 0x000fe20007ffe0ff */
        /* <DEDUP_REMOVED lines=44> */
.L_x_23931:
[----:B------:R-:W-:Y:S05]  /*c570*/  BSYNC.RECONVERGENT B1 ;  /* 0x0000000000017941 */ /* 0x000fea0003800200 */
.L_x_23930:
        /* <DEDUP_REMOVED lines=10> */
.L_x_23875:
[----:B------:R-:W-:Y:S05]  /*c620*/  BSYNC.RECONVERGENT B0 ;  /* 0x0000000000007941 */ /* 0x000fea0003800200 */
.L_x_23824:
        /* <DEDUP_REMOVED lines=27> */
.L_x_23936:
[----:B------:R-:W-:Y:S05]  /*c7e0*/  BSYNC.RECONVERGENT B0 ;  /* 0x0000000000007941 */ /* 0x000fea0003800200 */
.L_x_23935:
[----:B------:R-:W-:Y:S04]  /*c7f0*/  BSSY.RECONVERGENT B0, `(.L_x_23937) ;  /* 0x0000006000007945 */ /* 0x000fe80003800200 */
[----:B------:R-:W-:Y:S05]  /*c800*/  @!P1 BRA `(.L_x_23938) ;  /* 0x0000000000109947 */ /* 0x000fea0003800000 */
[----:B------:R-:W2:Y:S01]  /*c810*/  LDC.64 R100, c[0x0][0x390] ;  /* 0x0000e400ff647b82 */ /* 0x000ea20000000a00 */
[----:B------:R-:W-:-:S04]  /*c820*/  VIADD R103, R144, 0x40 ;  /* 0x0000004090677836 */ /* 0x000fc80000000000 */
[----:B--2---:R-:W-:-:S06]  /*c830*/  IMAD.WIDE.U32 R100, R103, 0x10, R100 ;  /* 0x0000001067647825 */ /* 0x004fcc00078e0064 */
[----:B------:R-:W5:Y:S02]  /*c840*/  LDG.E.128 R100, desc[UR6][R100.64] ;  /* 0x0000000664647981 */ /* 0x000f64000c1e1d00 */
.L_x_23938:
[----:B------:R-:W-:Y:S05]  /*c850*/  BSYNC.RECONVERGENT B0 ;  /* 0x0000000000007941 */ /* 0x000fea0003800200 */
.L_x_23937:
[----:B------:R-:W-:Y:S04]  /*c860*/  BSSY.RECONVERGENT B0, `(.L_x_23939) ;  /* 0x00005bf000007945 */ /* 0x000fe80003800200 */
[----:B------:R-:W-:Y:S05]  /*c870*/  @!P0 BRA `(.L_x_23940) ;  /* 0x0000002c00c08947 */ /* 0x000fea0003800000 */
[----:B------:R-:W2:Y:S01]  /*c880*/  LDC.64 R130, c[0x0][0x3a0] ;  /* 0x0000e800ff827b82 */ /* 0x000ea20000000a00 */
[----:B01----:R-:W-:-:S04]  /*c890*/  VIADD R121, R145, 0x40 ;  /* 0x0000004091797836 */ /* 0x003fc80000000000 */
[----:B--2---:R-:W-:-:S05]  /*c8a0*/  IMAD.WIDE.U32 R130, R121, 0x20, R130 ;  /* 0x0000002079827825 */ /* 0x004fca00078e0082 */
        /* <DEDUP_REMOVED lines=23> */
.L_x_23945:
        /* <DEDUP_REMOVED lines=13> */
.L_x_23947:
[----:B------:R-:W-:Y:S05]  /*caf0*/  BSYNC.RECONVERGENT B3 ;  /* 0x0000000000037941 */ /* 0x000fea0003800200 */
.L_x_23946:
        /* <DEDUP_REMOVED lines=47> */
.L_x_23944:
[----:B------:R-:W-:Y:S05]  /*cdf0*/  BSYNC.RECONVERGENT B2 ;  /* 0x0000000000027941 */ /* 0x000fea0003800200 */
.L_x_23943:
        /* <DEDUP_REMOVED lines=10> */
.L_x_23942:
[----:B------:R-:W-:Y:S05]  /*cea0*/  BSYNC.RECONVERGENT B1 ;  /* 0x0000000000017941 */ /* 0x000fea0003800200 */
.L_x_23941:
        /* <DEDUP_REMOVED lines=20> */
.L_x_23952:
        /* <DEDUP_REMOVED lines=13> */
.L_x_23954:
[----:B------:R-:W-:Y:S05]  /*d0c0*/  BSYNC.RECONVERGENT B3 ;  /* 0x0000000000037941 */ /* 0x000fea0003800200 */
.L_x_23953:
        /* <DEDUP_REMOVED lines=47> */
.L_x_23951:
[----:B------:R-:W-:Y:S05]  /*d3c0*/  BSYNC.RECONVERGENT B2 ;  /* 0x0000000000027941 */ /* 0x000fea0003800200 */
.L_x_23950:
        /* <DEDUP_REMOVED lines=11> */
.L_x_23949:
[----:B------:R-:W-:Y:S05]  /*d480*/  BSYNC.RECONVERGENT B1 ;  /* 0x0000000000017941 */ /* 0x000fea0003800200 */
.L_x_23948:
        /* <DEDUP_REMOVED lines=20> */
.L_x_23959:
        /* <DEDUP_REMOVED lines=13> */
.L_x_23961:
[----:B------:R-:W-:Y:S05]  /*d6a0*/  BSYNC.RECONVERGENT B3 ;  /* 0x0000000000037941 */ /* 0x000fea0003800200 */
.L_x_23960:
        /* <DEDUP_REMOVED lines=47> */
.L_x_23958:
[----:B------:R-:W-:Y:S05]  /*d9a0*/  BSYNC.RECONVERGENT B2 ;  /* 0x0000000000027941 */ /* 0x000fea0003800200 */
.L_x_23957:
        /* <DEDUP_REMOVED lines=10> */
.L_x_23956:
[----:B------:R-:W-:Y:S05]  /*da50*/  BSYNC.RECONVERGENT B1 ;  /* 0x0000000000017941 */ /* 0x000fea0003800200 */
.L_x_23955:
        /* <DEDUP_REMOVED lines=20> */
.L_x_23966:
        /* <DEDUP_REMOVED lines=13> */
.L_x_23968:
[----:B------:R-:W-:Y:S05]  /*dc70*/  BSYNC.RECONVERGENT B3 ;  /* 0x0000000000037941 */ /* 0x000fea0003800200 */
.L_x_23967:
        /* <DEDUP_REMOVED lines=47> */
.L_x_23965:
[----:B------:R-:W-:Y:S05]  /*df70*/  BSYNC.RECONVERGENT B2 ;  /* 0x0000000000027941 */ /* 0x000fea0003800200 */
.L_x_23964:
        /* <DEDUP_REMOVED lines=11> */
.L_x_23963:
[----:B------:R-:W-:Y:S05]  /*e030*/  BSYNC.RECONVERGENT B1 ;  /* 0x0000000000017941 */ /* 0x000fea0003800200 */
.L_x_23962:
        /* <DEDUP_REMOVED lines=20> */
.L_x_23973:
        /* <DEDUP_REMOVED lines=13> */
.L_x_23975:
[----:B------:R-:W-:Y:S05]  /*e250*/  BSYNC.RECONVERGENT B3 ;  /* 0x0000000000037941 */ /* 0x000fea0003800200 */
.L_x_23974:
        /* <DEDUP_REMOVED lines=47> */
.L_x_23972:
[----:B------:R-:W-:Y:S05]  /*e550*/  BSYNC.RECONVERGENT B2 ;  /* 0x0000000000027941 */ /* 0x000fea0003800200 */
.L_x_23971:
        /* <DEDUP_REMOVED lines=10> */
.L_x_23970:
[----:B------:R-:W-:Y:S05]  /*e600*/  BSYNC.RECONVERGENT B1 ;  /* 0x0000000000017941 */ /* 0x000fea0003800200 */
.L_x_23969:
        /* <DEDUP_REMOVED lines=20> */
.L_x_23980:
        /* <DEDUP_REMOVED lines=13> */
.L_x_23982:
[----:B------:R-:W-:Y:S05]  /*e820*/  BSYNC.RECONVERGENT B3 ;  /* 0x0000000000037941 */ /* 0x000fea0003800200 */
.L_x_23981:
        /* <DEDUP_REMOVED lines=47> */
.L_x_23979:
[----:B------:R-:W-:Y:S05]  /*eb20*/  BSYNC.RECONVERGENT B2 ;  /* 0x0000000000027941 */ /* 0x000fea0003800200 */
.L_x_23978:
        /* <DEDUP_REMOVED lines=11> */
.L_x_23977:
[----:B------:R-:W-:Y:S05]  /*ebe0*/  BSYNC.RECONVERGENT B1 ;  /* 0x0000000000017941 */ /* 0x000fea0003800200 */
.L_x_23976:
        /* <DEDUP_REMOVED lines=20> */
.L_x_23987:
        /* <DEDUP_REMOVED lines=13> */
.L_x_23989:
[----:B------:R-:W-:Y:S05]  /*ee00*/  BSYNC.RECONVERGENT B3 ;  /* 0x0000000000037941 */ /* 0x000fea0003800200 */
.L_x_23988:
        /* <DEDUP_REMOVED lines=40> */
[----:B------:R-:W-:Y:S02]  /*f090*/  HFMA2 R129, -RZ, RZ, 0, 0 ;  /* 0x00000000ff817431 */ /* 0x000fe400000001ff */
[----:B------:R-:W-:Y:S01]  /*f0a0*/  IMAD.WIDE.U32 R132, R133, -0x326172a9, RZ ;  /* 0xcd9e8d5785847825 */ /* 0x000fe200078e00ff */
[----:B------:R-:W-:Y:S02]  /*f0b0*/  MOV R138, R130 ;  /* 0x00000082008a7202 */ /* 0x000fe40000000f00 */
[----:B------:R-:W-:Y:S01]  /*f0c0*/  LOP3.LUT R167, R167, R128, R131, 0x96, !PT ;  /* 0x00000080a7a77212 */ /* 0x000fe200078e9683 */
[----:B------:R-:W-:Y:S01]  /*f0d0*/  IMAD.MOV.U32 R164, RZ, RZ, R132 ;  /* 0x000000ffffa47224 */ /* 0x000fe200078e0084 */
[----:B------:R-:W-:Y:S01]  /*f0e0*/  LOP3.LUT R166, R181, R166, R133, 0x96, !PT ;  /* 0x000000a6b5a67212 */ /* 0x000fe200078e9685 */
[----:B------:R-:W-:-:S07]  /*f0f0*/  IMAD.MOV.U32 R130, RZ, RZ, R137 ;  /* 0x000000ffff827224 */ /* 0x000fce00078e0089 */
.L_x_23986:
[----:B------:R-:W-:Y:S05]  /*f100*/  BSYNC.RECONVERGENT B2 ;  /* 0x0000000000027941 */ /* 0x000fea0003800200 */
.L_x_23985:
        /* <DEDUP_REMOVED lines=10> */
.L_x_23984:
[----:B------:R-:W-:Y:S05]  /*f1b0*/  BSYNC.RECONVERGENT B1 ;  /* 0x0000000000017941 */ /* 0x000fea0003800200 */
.L_x_23983:
        /* <DEDUP_REMOVED lines=19> */
.L_x_23993:
        /* <DEDUP_REMOVED lines=13> */
.L_x_23995:
[----:B------:R-:W-:Y:S05]  /*f3c0*/  BSYNC.RECONVERGENT B2 ;  /* 0x0000000000027941 */ /* 0x000fea0003800200 */
.L_x_23994:
        /* <DEDUP_REMOVED lines=46> */
.L_x_23992:
[----:B------:R-:W-:Y:S05]  /*f6b0*/  BSYNC.RECONVERGENT B1 ;  /* 0x0000000000017941 */ /* 0x000fea0003800200 */
.L_x_23991:
        /* <DEDUP_REMOVED lines=12> */
.L_x_23940:
[----:B------:R-:W-:Y:S01]  /*f780*/  BSSY.RECONVERGENT B1, `(.L_x_23996) ;  /* 0x000005b000017945 */ /* 0x000fe20003800200 */
[----:B01----:R-:W-:Y:S01]  /*f790*/  HFMA2 R120, -RZ, RZ, 0, 0 ;  /* 0x00000000ff787431 */ /* 0x003fe200000001ff */
        /* <DEDUP_REMOVED lines=19> */
.L_x_24000:
        /* <DEDUP_REMOVED lines=13> */
.L_x_24002:
[----:B------:R-:W-:Y:S05]  /*f9a0*/  BSYNC.RECONVERGENT B3 ;  /* 0x0000000000037941 */ /* 0x000fea0003800200 */
.L_x_24001:
        /* <DEDUP_REMOVED lines=46> */
.L_x_23999:
[----:B------:R-:W-:Y:S05]  /*fc90*/  BSYNC.RECONVERGENT B2 ;  /* 0x0000000000027941 */ /* 0x000fea0003800200 */
.L_x_23998:
        /* <DEDUP_REMOVED lines=9> */
.L_x_23997:
[----:B------:R-:W-:Y:S05]  /*fd30*/  BSYNC.RECONVERGENT B1 ;  /* 0x0000000000017941 */ /* 0x000fea0003800200 */
.L_x_23996:
        /* <DEDUP_REMOVED lines=17> */
.L_x_24007:
        /* <DEDUP_REMOVED lines=13> */
.L_x_24009:
[----:B------:R-:W-:Y:S05]  /*ff20*/  BSYNC.RECONVERGENT B3 ;  /* 0x0000000000037941 */ /* 0x000fea0003800200 */
.L_x_24008:
        /* <DEDUP_REMOVED lines=38> */
[----:B------:R-:W-:Y:S02]  /*10190*/  MOV R121, R136 ;  /* 0x0000008800797202 */ /* 0x000fe40000000f00 */
[----:B------:R-:W-:Y:S01]  /*101a0*/  LOP3.LUT R124, R184, R128, R167, 0x96, !PT ;  /* 0x00000080b87c7212 */ /* 0x000fe200078e96a7 */
[----:B------:R-:W-:Y:S01]  /*101b0*/  IMAD.WIDE.U32 R126, R126, -0x326172a9, RZ ;  /* 0xcd9e8d577e7e7825 */ /* 0x000fe200078e00ff */
[----:B------:R-:W-:-:S03]  /*101c0*/  IADD3 R167, PT, PT, R3, -0x695add53, RZ ;  /* 0x96a522ad03a77810 */ /* 0x000fc60007ffe0ff */
[----:B------:R-:W-:Y:S01]  /*101d0*/  IMAD.WIDE.U32 R124, R124, -0x2daee0ad, RZ ;  /* 0xd2511f537c7c7825 */ /* 0x000fe200078e00ff */
[----:B------:R-:W-:-:S03]  /*101e0*/  LOP3.LUT R166, R181, R166, R127, 0x96, !PT ;  /* 0x000000a6b5a67212 */ /* 0x000fc600078e967f */
[----:B------:R-:W-:Y:S01]  /*101f0*/  IMAD.MOV.U32 R164, RZ, RZ, R126 ;  /* 0x000000ffffa47224 */ /* 0x000fe200078e007e */
[----:B------:R-:W-:Y:S01]  /*10200*/  LOP3.LUT R167, R167, R122, R125, 0x96, !PT ;  /* 0x0000007aa7a77212 */ /* 0x000fe200078e967d */
[----:B------:R-:W-:-:S07]  /*10210*/  IMAD.MOV.U32 R136, RZ, RZ, R124 ;  /* 0x000000ffff887224 */ /* 0x000fce00078e007c */
.L_x_24006:
[----:B------:R-:W-:Y:S05]  /*10220*/  BSYNC.RECONVERGENT B2 ;  /* 0x0000000000027941 */ /* 0x000fea0003800200 */
.L_x_24005:
        /* <DEDUP_REMOVED lines=10> */
.L_x_24004:
[----:B------:R-:W-:Y:S05]  /*102d0*/  BSYNC.RECONVERGENT B1 ;  /* 0x0000000000017941 */ /* 0x000fea0003800200 */
.L_x_24003:
        /* <DEDUP_REMOVED lines=17> */
.L_x_24014:
        /* <DEDUP_REMOVED lines=13> */
.L_x_24016:
[----:B------:R-:W-:Y:S05]  /*104c0*/  BSYNC.RECONVERGENT B3 ;  /* 0x0000000000037941 */ /* 0x000fea0003800200 */
.L_x_24015:
        /* <DEDUP_REMOVED lines=42> */
[----:B------:R-:W-:Y:S02]  /*10770*/  VIADD R167, R3, 0x96a522ad ;  /* 0x96a522ad03a77836 */ /* 0x000fe40000000000 */
[----:B------:R-:W-:Y:S01]  /*10780*/  IMAD.MOV.U32 R125, RZ, RZ, R136 ;  /* 0x000000ffff7d7224 */ /* 0x000fe200078e0088 */
[----:B------:R-:W-:Y:S01]  /*10790*/  MOV R136, R122 ;  /* 0x0000007a00887202 */ /* 0x000fe20000000f00 */
[----:B------:R-:W-:Y:S01]  /*107a0*/  IMAD.MOV.U32 R124, RZ, RZ, RZ ;  /* 0x000000ffff7c7224 */ /* 0x000fe200078e00ff */
[----:B------:R-:W-:-:S07]  /*107b0*/  LOP3.LUT R167, R167, R128, R123, 0x96, !PT ;  /* 0x00000080a7a77212 */ /* 0x000fce00078e967b */
.L_x_24013:
[----:B------:R-:W-:Y:S05]  /*107c0*/  BSYNC.RECONVERGENT B2 ;  /* 0x0000000000027941 */ /* 0x000fea0003800200 */
.L_x_24012:
        /* <DEDUP_REMOVED lines=9> */
.L_x_24011:
[----:B------:R-:W-:Y:S05]  /*10860*/  BSYNC.RECONVERGENT B1 ;  /* 0x0000000000017941 */ /* 0x000fea0003800200 */
.L_x_24010:
        /* <DEDUP_REMOVED lines=17> */
.L_x_24021:
        /* <DEDUP_REMOVED lines=13> */
.L_x_24023:
[----:B------:R-:W-:Y:S05]  /*10a50*/  BSYNC.RECONVERGENT B3 ;  /* 0x0000000000037941 */ /* 0x000fea0003800200 */
.L_x_24022:
        /* <DEDUP_REMOVED lines=47> */
.L_x_24020:
[----:B------:R-:W-:Y:S05]  /*10d50*/  BSYNC.RECONVERGENT B2 ;  /* 0x0000000000027941 */ /* 0x000fea0003800200 */
.L_x_24019:
        /* <DEDUP_REMOVED lines=10> */
.L_x_24018:
[----:B------:R-:W-:Y:S05]  /*10e00*/  BSYNC.RECONVERGENT B1 ;  /* 0x0000000000017941 */ /* 0x000fea0003800200 */
.L_x_24017:
        /* <DEDUP_REMOVED lines=17> */
.L_x_24028:
        /* <DEDUP_REMOVED lines=13> */
.L_x_24030:
[----:B------:R-:W-:Y:S05]  /*10ff0*/  BSYNC.RECONVERGENT B3 ;  /* 0x0000000000037941 */ /* 0x000fea0003800200 */
.L_x_24029:
        /* <DEDUP_REMOVED lines=47> */
.L_x_24027:
[----:B------:R-:W-:Y:S05]  /*112f0*/  BSYNC.RECONVERGENT B2 ;  /* 0x0000000000027941 */ /* 0x000fea0003800200 */
.L_x_24026:
        /* <DEDUP_REMOVED lines=9> */
.L_x_24025:
[----:B------:R-:W-:Y:S05]  /*11390*/  BSYNC.RECONVERGENT B1 ;  /* 0x0000000000017941 */ /* 0x000fea0003800200 */
.L_x_24024:
        /* <DEDUP_REMOVED lines=17> */
.L_x_24035:
        /* <DEDUP_REMOVED lines=13> */
.L_x_24037:
[----:B------:R-:W-:Y:S05]  /*11580*/  BSYNC.RECONVERGENT B3 ;  /* 0x0000000000037941 */ /* 0x000fea0003800200 */
.L_x_24036:
        /* <DEDUP_REMOVED lines=45> */
[----:B------:R-:W-:Y:S02]  /*11860*/  HFMA2 R127, -RZ, RZ, 0, 0 ;  /* 0x00000000ff7f7431 */ /* 0x000fe400000001ff */
[----:B------:R-:W-:-:S07]  /*11870*/  IMAD.MOV.U32 R136, RZ, RZ, R126 ;  /* 0x000000ffff887224 */ /* 0x000fce00078e007e */
.L_x_24034:
[----:B------:R-:W-:Y:S05]  /*11880*/  BSYNC.RECONVERGENT B2 ;  /* 0x0000000000027941 */ /* 0x000fea0003800200 */
.L_x_24033:
        /* <DEDUP_REMOVED lines=10> */
.L_x_24032:
[----:B------:R-:W-:Y:S05]  /*11930*/  BSYNC.RECONVERGENT B1 ;  /* 0x0000000000017941 */ /* 0x000fea0003800200 */
.L_x_24031:
        /* <DEDUP_REMOVED lines=17> */
.L_x_24042:
        /* <DEDUP_REMOVED lines=13> */
.L_x_24044:
[----:B------:R-:W-:Y:S05]  /*11b20*/  BSYNC.RECONVERGENT B3 ;  /* 0x0000000000037941 */ /* 0x000fea0003800200 */
.L_x_24043:
        /* <DEDUP_REMOVED lines=47> */
.L_x_24041:
[----:B------:R-:W-:Y:S05]  /*11e20*/  BSYNC.RECONVERGENT B2 ;  /* 0x0000000000027941 */ /* 0x000fea0003800200 */
.L_x_24040:
        /* <DEDUP_REMOVED lines=9> */
.L_x_24039:
[----:B------:R-:W-:Y:S05]  /*11ec0*/  BSYNC.RECONVERGENT B1 ;  /* 0x0000000000017941 */ /* 0x000fea0003800200 */
.L_x_24038:
        /* <DEDUP_REMOVED lines=16> */
.L_x_24047:
        /* <DEDUP_REMOVED lines=13> */
.L_x_24049:
[----:B------:R-:W-:Y:S05]  /*120a0*/  BSYNC.RECONVERGENT B2 ;  /* 0x0000000000027941 */ /* 0x000fea0003800200 */
.L_x_24048:
        /* <DEDUP_REMOVED lines=47> */
.L_x_24046:
[----:B------:R-:W-:Y:S05]  /*123a0*/  BSYNC.RECONVERGENT B1 ;  /* 0x0000000000017941 */ /* 0x000fea0003800200 */
.L_x_24045:
        /* <DEDUP_REMOVED lines=10> */
.L_x_23990:
[----:B------:R-:W-:Y:S05]  /*12450*/  BSYNC.RECONVERGENT B0 ;  /* 0x0000000000007941 */ /* 0x000fea0003800200 */
.L_x_23939:
[----:B------:R-:W-:Y:S01]  /*12460*/  VIADD R129, R145, 0x40 ;  /* 0x0000004091817836 */ /* 0x000fe20000000000 */
[----:B------:R-:W-:Y:S03]  /*12470*/  BSSY.RECONVERGENT B0, `(.L_x_24050) ;  /* 0x000001a000007945 */ /* 0x000fe60003800200 */
[----:B------:R-:W-:-:S05]  /*12480*/  IMAD.WIDE.U32 R128, R129, 0x20, R152 ;  /* 0x0000002081807825 */ /* 0x000fca00078e0098 */
[----:B-----5:R0:W-:Y:S04]  /*12490*/  STG.E.128 desc[UR6][R128.64], R120 ;  /* 0x0000007880007986 */ /* 0x0201e8000c101d06 */
        /* <DEDUP_REMOVED lines=19> */
[----:B------:R-:W-:Y:S02]  /*125d0*/  LOP3.LUT R133, R139, R133, RZ, 0xfc, !PT ;  /* 0x000000858b857212 */ /* 0x000fe400078efcff */
[----:B------:R-:W-:Y:S01]  /*125e0*/  LOP3.LUT R132, R128, 0xff, R161, 0xf8, !PT ;  /* 0x000000ff80847812 */ /* 0x000fe200078ef8a1 */
[----:B0-----:R-:W-:-:S05]  /*125f0*/  IMAD.WIDE.U32 R128, R129, 0x8, R134 ;  /* 0x0000000881807825 */ /* 0x001fca00078e0086 */
[----:B------:R1:W-:Y:S02]  /*12600*/  STG.E.64 desc[UR6][R128.64], R132 ;  /* 0x0000008480007986 */ /* 0x0003e4000c101b06 */
.L_x_24051:
[----:B------:R-:W-:Y:S05]  /*12610*/  BSYNC.RECONVERGENT B0 ;  /* 0x0000000000007941 */ /* 0x000fea0003800200 */
.L_x_24050:
[----:B------:R-:W-:Y:S04]  /*12620*/  BSSY.RECONVERGENT B0, `(.L_x_24052) ;  /* 0x0000006000007945 */ /* 0x000fe80003800200 */
[----:B------:R-:W-:Y:S05]  /*12630*/  @!P1 BRA `(.L_x_24053) ;  /* 0x0000000000109947 */ /* 0x000fea0003800000 */
[----:B------:R-:W2:Y:S01]  /*12640*/  LDC.64 R100, c[0x0][0x390] ;  /* 0x0000e400ff647b82 */ /* 0x000ea20000000a00 */
[----:B------:R-:W-:-:S05]  /*12650*/  IADD3 R103, PT, PT, R144, 0x60, RZ ;  /* 0x0000006090677810 */ /* 0x000fca0007ffe0ff */
[----:B--2---:R-:W-:-:S06]  /*12660*/  IMAD.WIDE.U32 R100, R103, 0x10, R100 ;  /* 0x0000001067647825 */ /* 0x004fcc00078e0064 */
[----:B------:R-:W5:Y:S02]  /*12670*/  LDG.E.128 R100, desc[UR6][R100.64] ;  /* 0x0000000664647981 */ /* 0x000f64000c1e1d00 */
.L_x_24053:
[----:B------:R-:W-:Y:S05]  /*12680*/  BSYNC.RECONVERGENT B0 ;  /* 0x0000000000007941 */ /* 0x000fea0003800200 */
.L_x_24052:
        /* <DEDUP_REMOVED lines=28> */
.L_x_24060:
        /* <DEDUP_REMOVED lines=13> */
.L_x_24062:
[----:B------:R-:W-:Y:S05]  /*12920*/  BSYNC.RECONVERGENT B3 ;  /* 0x0000000000037941 */ /* 0x000fea0003800200 */
.L_x_24061:
        /* <DEDUP_REMOVED lines=46> */
[----:B------:R-:W-:-:S07]  /*12c10*/  MOV R140, R136 ;  /* 0x00000088008c7202 */ /* 0x000fce0000000f00 */
.L_x_24059:
[----:B------:R-:W-:Y:S05]  /*12c20*/  BSYNC.RECONVERGENT B2 ;  /* 0x0000000000027941 */ /* 0x000fea0003800200 */
.L_x_24058:
        /* <DEDUP_REMOVED lines=10> */
.L_x_24057:
[----:B------:R-:W-:Y:S05]  /*12cd0*/  BSYNC.RECONVERGENT B1 ;  /* 0x0000000000017941 */ /* 0x000fea0003800200 */
.L_x_24056:
        /* <DEDUP_REMOVED lines=20> */
.L_x_24067:
        /* <DEDUP_REMOVED lines=13> */
.L_x_24069:
[----:B------:R-:W-:Y:S05]  /*12ef0*/  BSYNC.RECONVERGENT B3 ;  /* 0x0000000000037941 */ /* 0x000fea0003800200 */
.L_x_24068:
        /* <DEDUP_REMOVED lines=47> */
.L_x_24066:
[----:B------:R-:W-:Y:S05]  /*131f0*/  BSYNC.RECONVERGENT B2 ;  /* 0x0000000000027941 */ /* 0x000fea0003800200 */
.L_x_24065:
        /* <DEDUP_REMOVED lines=11> */
.L_x_24064:
[----:B------:R-:W-:Y:S05]  /*132b0*/  BSYNC.RECONVERGENT B1 ;  /* 0x0000000000017941 */ /* 0x000fea0003800200 */
.L_x_24063:
        /* <DEDUP_REMOVED lines=20> */
.L_x_24074:
        /* <DEDUP_REMOVED lines=13> */
.L_x_24076:
[----:B------:R-:W-:Y:S05]  /*134d0*/  BSYNC.RECONVERGENT B3 ;  /* 0x0000000000037941 */ /* 0x000fea0003800200 */
.L_x_24075:
        /* <DEDUP_REMOVED lines=47> */
.L_x_24073:
[----:B------:R-:W-:Y:S05]  /*137d0*/  BSYNC.RECONVERGENT B2 ;  /* 0x0000000000027941 */ /* 0x000fea0003800200 */
.L_x_24072:
        /* <DEDUP_REMOVED lines=10> */
.L_x_24071:
[----:B------:R-:W-:Y:S05]  /*13880*/  BSYNC.RECONVERGENT B1 ;  /* 0x0000000000017941 */ /* 0x000fea0003800200 */
.L_x_24070:
        /* <DEDUP_REMOVED lines=20> */
.L_x_24081:
        /* <DEDUP_REMOVED lines=13> */
.L_x_24083:
[----:B------:R-:W-:Y:S05]  /*13aa0*/  BSYNC.RECONVERGENT B3 ;  /* 0x0000000000037941 */ /* 0x000fea0003800200 */
.L_x_24082:
        /* <DEDUP_REMOVED lines=47> */
.L_x_24080:
[----:B------:R-:W-:Y:S05]  /*13da0*/  BSYNC.RECONVERGENT B2 ;  /* 0x0000000000027941 */ /* 0x000fea0003800200 */
.L_x_24079:
        /* <DEDUP_REMOVED lines=11> */
.L_x_24078:
[----:B------:R-:W-:Y:S05]  /*13e60*/  BSYNC.RECONVERGENT B1 ;  /* 0x0000000000017941 */ /* 0x000fea0003800200 */
.L_x_24077:
        /* <DEDUP_REMOVED lines=20> */
.L_x_24088:
        /* <DEDUP_REMOVED lines=13> */
.L_x_24090:
[----:B------:R-:W-:Y:S05]  /*14080*/  BSYNC.RECONVERGENT B3 ;  /* 0x0000000000037941 */ /* 0x000fea0003800200 */
.L_x_24089:
        /* <DEDUP_REMOVED lines=47> */
.L_x_24087:
[----:B------:R-:W-:Y:S05]  /*14380*/  BSYNC.RECONVERGENT B2 ;  /* 0x0000000000027941 */ /* 0x000fea0003800200 */
.L_x_24086:
        /* <DEDUP_REMOVED lines=10> */
.L_x_24085:
[----:B------:R-:W-:Y:S05]  /*14430*/  BSYNC.RECONVERGENT B1 ;  /* 0x0000000000017941 */ /* 0x000fea0003800200 */
.L_x_24084:
        /* <DEDUP_REMOVED lines=20> */
.L_x_24095:
        /* <DEDUP_REMOVED lines=13> */
.L_x_24097:
[----:B------:R-:W-:Y:S05]  /*14650*/  BSYNC.RECONVERGENT B3 ;  /* 0x0000000000037941 */ /* 0x000fea0003800200 */
.L_x_24096:
        /* <DEDUP_REMOVED lines=47> */
.L_x_24094:
[----:B------:R-:W-:Y:S05]  /*14950*/  BSYNC.RECONVERGENT B2 ;  /* 0x0000000000027941 */ /* 0x000fea0003800200 */
.L_x_24093:
        /* <DEDUP_REMOVED lines=11> */
.L_x_24092:
[----:B------:R-:W-:Y:S05]  /*14a10*/  BSYNC.RECONVERGENT B1 ;  /* 0x0000000000017941 */ /* 0x000fea0003800200 */
.L_x_24091:
        /* <DEDUP_REMOVED lines=20> */
.L_x_24102:
        /* <DEDUP_REMOVED lines=13> */
.L_x_24104:
[----:B------:R-:W-:Y:S05]  /*14c30*/  BSYNC.RECONVERGENT B3 ;  /* 0x0000000000037941 */ /* 0x000fea0003800200 */
.L_x_24103:
        /* <DEDUP_REMOVED lines=47> */
.L_x_24101:
[----:B------:R-:W-:Y:S05]  /*14f30*/  BSYNC.RECONVERGENT B2 ;  /* 0x0000000000027941 */ /* 0x000fea0003800200 */
.L_x_24100:
        /* <DEDUP_REMOVED lines=10> */
.L_x_24099:
[----:B------:R-:W-:Y:S05]  /*14fe0*/  BSYNC.RECONVERGENT B1 ;  /* 0x0000000000017941 */ /* 0x000fea0003800200 */
.L_x_24098:
        /* <DEDUP_REMOVED lines=19> */
.L_x_24108:
        /* <DEDUP_REMOVED lines=13> */
.L_x_24110:
[----:B------:R-:W-:Y:S05]  /*151f0*/  BSYNC.RECONVERGENT B2 ;  /* 0x0000000000027941 */ /* 0x000fea0003800200 */
.L_x_24109:
        /* <DEDUP_REMOVED lines=44> */
[----:B------:R-:W-:Y:S02]  /*154c0*/  HFMA2 R147, -RZ, RZ, 0, 0 ;  /* 0x00000000ff937431 */ /* 0x000fe400000001ff */
[----:B------:R-:W-:-:S07]  /*154d0*/  IMAD.MOV.U32 R136, RZ, RZ, R138 ;  /* 0x000000ffff887224 */ /* 0x000fce00078e008a */
.L_x_24107:
[----:B------:R-:W-:Y:S05]  /*154e0*/  BSYNC.RECONVERGENT B1 ;  /* 0x0000000000017941 */ /* 0x000fea0003800200 */
.L_x_24106:
        /* <DEDUP_REMOVED lines=12> */
.L_x_24055:
        /* <DEDUP_REMOVED lines=21> */
.L_x_24115:
        /* <DEDUP_REMOVED lines=13> */
.L_x_24117:
[----:B------:R-:W-:Y:S05]  /*157d0*/  BSYNC.RECONVERGENT B3 ;  /* 0x0000000000037941 */ /* 0x000fea0003800200 */
.L_x_24116:
        /* <DEDUP_REMOVED lines=43> */
[----:B------:R-:W-:-:S05]  /*15a90*/  VIADD R167, R3, 0x96a522ad ;  /* 0x96a522ad03a77836 */ /* 0x000fca0000000000 */
[----:B------:R-:W-:Y:S01]  /*15aa0*/  LOP3.LUT R167, R167, R128, R147, 0x96, !PT ;  /* 0x00000080a7a77212 */ /* 0x000fe200078e9693 */
[----:B------:R-:W-:-:S07]  /*15ab0*/  IMAD.MOV.U32 R128, RZ, RZ, R136 ;  /* 0x000000ffff807224 */ /* 0x000fce00078e0088 */
.L_x_24114:
[----:B------:R-:W-:Y:S05]  /*15ac0*/  BSYNC.RECONVERGENT B2 ;  /* 0x0000000000027941 */ /* 0x000fea0003800200 */
.L_x_24113:
        /* <DEDUP_REMOVED lines=9> */
.L_x_24112:
[----:B------:R-:W-:Y:S05]  /*15b60*/  BSYNC.RECONVERGENT B1 ;  /* 0x0000000000017941 */ /* 0x000fea0003800200 */
.L_x_24111:
        /* <DEDUP_REMOVED lines=17> */
.L_x_24122:
        /* <DEDUP_REMOVED lines=13> */
.L_x_24124:
[----:B------:R-:W-:Y:S05]  /*15d50*/  BSYNC.RECONVERGENT B3 ;  /* 0x0000000000037941 */ /* 0x000fea0003800200 */
.L_x_24123:
        /* <DEDUP_REMOVED lines=47> */
.L_x_24121:
[----:B------:R-:W-:Y:S05]  /*16050*/  BSYNC.RECONVERGENT B2 ;  /* 0x0000000000027941 */ /* 0x000fea0003800200 */
.L_x_24120:
        /* <DEDUP_REMOVED lines=10> */
.L_x_24119:
[----:B------:R-:W-:Y:S05]  /*16100*/  BSYNC.RECONVERGENT B1 ;  /* 0x0000000000017941 */ /* 0x000fea0003800200 */
.L_x_24118:
        /* <DEDUP_REMOVED lines=17> */
.L_x_24129:
        /* <DEDUP_REMOVED lines=13> */
.L_x_24131:
[----:B------:R-:W-:Y:S05]  /*162f0*/  BSYNC.RECONVERGENT B3 ;  /* 0x0000000000037941 */ /* 0x000fea0003800200 */
.L_x_24130:
        /* <DEDUP_REMOVED lines=47> */
.L_x_24128:
[----:B------:R-:W-:Y:S05]  /*165f0*/  BSYNC.RECONVERGENT B2 ;  /* 0x0000000000027941 */ /* 0x000fea0003800200 */
.L_x_24127:
        /* <DEDUP_REMOVED lines=9> */
.L_x_24126:
[----:B------:R-:W-:Y:S05]  /*16690*/  BSYNC.RECONVERGENT B1 ;  /* 0x0000000000017941 */ /* 0x000fea0003800200 */
.L_x_24125:
        /* <DEDUP_REMOVED lines=17> */
.L_x_24136:
        /* <DEDUP_REMOVED lines=13> */
.L_x_24138:
[----:B------:R-:W-:Y:S05]  /*16880*/  BSYNC.RECONVERGENT B3 ;  /* 0x0000000000037941 */ /* 0x000fea0003800200 */
.L_x_24137:
        /* <DEDUP_REMOVED lines=47> */
.L_x_24135:
[----:B------:R-:W-:Y:S05]  /*16b80*/  BSYNC.RECONVERGENT B2 ;  /* 0x0000000000027941 */ /* 0x000fea0003800200 */
.L_x_24134:
        /* <DEDUP_REMOVED lines=10> */
.L_x_24133:
[----:B------:R-:W-:Y:S05]  /*16c30*/  BSYNC.RECONVERGENT B1 ;  /* 0x0000000000017941 */ /* 0x000fea0003800200 */
.L_x_24132:
        /* <DEDUP_REMOVED lines=17> */
.L_x_24143:
        /* <DEDUP_REMOVED lines=13> */
.L_x_24145:
[----:B------:R-:W-:Y:S05]  /*16e20*/  BSYNC.RECONVERGENT B3 ;  /* 0x0000000000037941 */ /* 0x000fea0003800200 */
.L_x_24144:
        /* <DEDUP_REMOVED lines=47> */
.L_x_24142:
[----:B------:R-:W-:Y:S05]  /*17120*/  BSYNC.RECONVERGENT B2 ;  /* 0x0000000000027941 */ /* 0x000fea0003800200 */
.L_x_24141:
        /* <DEDUP_REMOVED lines=9> */
.L_x_24140:
[----:B------:R-:W-:Y:S05]  /*171c0*/  BSYNC.RECONVERGENT B1 ;  /* 0x0000000000017941 */ /* 0x000fea0003800200 */
.L_x_24139:
        /* <DEDUP_REMOVED lines=17> */
.L_x_24150:
        /* <DEDUP_REMOVED lines=13> */
.L_x_24152:
[----:B------:R-:W-:Y:S05]  /*173b0*/  BSYNC.RECONVERGENT B3 ;  /* 0x0000000000037941 */ /* 0x000fea0003800200 */
.L_x_24151:
        /* <DEDUP_REMOVED lines=47> */
.L_x_24149:
[----:B------:R-:W-:Y:S05]  /*176b0*/  BSYNC.RECONVERGENT B2 ;  /* 0x0000000000027941 */ /* 0x000fea0003800200 */
.L_x_24148:
        /* <DEDUP_REMOVED lines=10> */
.L_x_24147:
[----:B------:R-:W-:Y:S05]  /*17760*/  BSYNC.RECONVERGENT B1 ;  /* 0x0000000000017941 */ /* 0x000fea0003800200 */
.L_x_24146:
        /* <DEDUP_REMOVED lines=17> */
.L_x_24157:
        /* <DEDUP_REMOVED lines=13> */
.L_x_24159:
[----:B------:R-:W-:Y:S05]  /*17950*/  BSYNC.RECONVERGENT B3 ;  /* 0x0000000000037941 */ /* 0x000fea0003800200 */
.L_x_24158:
        /* <DEDUP_REMOVED lines=47> */
.L_x_24156:
[----:B------:R-:W-:Y:S05]  /*17c50*/  BSYNC.RECONVERGENT B2 ;  /* 0x0000000000027941 */ /* 0x000fea0003800200 */
.L_x_24155:
        /* <DEDUP_REMOVED lines=9> */
.L_x_24154:
[----:B------:R-:W-:Y:S05]  /*17cf0*/  BSYNC.RECONVERGENT B1 ;  /* 0x0000000000017941 */ /* 0x000fea0003800200 */
.L_x_24153:
        /* <DEDUP_REMOVED lines=16> */
.L_x_24162:
        /* <DEDUP_REMOVED lines=13> */
.L_x_24164:
[----:B------:R-:W-:Y:S05]  /*17ed0*/  BSYNC.RECONVERGENT B2 ;  /* 0x0000000000027941 */ /* 0x000fea0003800200 */
.L_x_24163:
        /* <DEDUP_REMOVED lines=47> */
.L_x_24161:
[----:B------:R-:W-:Y:S05]  /*181d0*/  BSYNC.RECONVERGENT B1 ;  /* 0x0000000000017941 */ /* 0x000fea0003800200 */
.L_x_24160:
        /* <DEDUP_REMOVED lines=10> */
.L_x_24105:
[----:B------:R-:W-:Y:S05]  /*18280*/  BSYNC.RECONVERGENT B0 ;  /* 0x0000000000007941 */ /* 0x000fea0003800200 */
.L_x_24054:
        /* <DEDUP_REMOVED lines=27> */
.L_x_24166:
[----:B------:R-:W-:Y:S05]  /*18440*/  BSYNC.RECONVERGENT B0 ;  /* 0x0000000000007941 */ /* 0x000fea0003800200 */
.L_x_24165:
[----:B------:R-:W-:Y:S04]  /*18450*/  BSSY.RECONVERGENT B0, `(.L_x_24167) ;  /* 0x0000006000007945 */ /* 0x000fe80003800200 */
[----:B------:R-:W-:Y:S05]  /*18460*/  @!P1 BRA `(.L_x_24168) ;  /* 0x0000000000109947 */ /* 0x000fea0003800000 */
[----:B------:R-:W2:Y:S01]  /*18470*/  LDC.64 R100, c[0x0][0x390] ;  /* 0x0000e400ff647b82 */ /* 0x000ea20000000a00 */
[----:B------:R-:W-:-:S04]  /*18480*/  VIADD R103, R144, 0x80 ;  /* 0x0000008090677836 */ /* 0x000fc80000000000 */
[----:B--2---:R-:W-:-:S06]  /*18490*/  IMAD.WIDE.U32 R100, R103, 0x10, R100 ;  /* 0x0000001067647825 */ /* 0x004fcc00078e0064 */
[----:B------:R-:W5:Y:S02]  /*184a0*/  LDG.E.128 R100, desc[UR6][R100.64] ;  /* 0x0000000664647981 */ /* 0x000f64000c1e1d00 */
.L_x_24168:
[----:B------:R-:W-:Y:S05]  /*184b0*/  BSYNC.RECONVERGENT B0 ;  /* 0x0000000000007941 */ /* 0x000fea0003800200 */
.L_x_24167:
        /* <DEDUP_REMOVED lines=28> */
.L_x_24175:
        /* <DEDUP_REMOVED lines=13> */
.L_x_24177:
[----:B------:R-:W-:Y:S05]  /*18750*/  BSYNC.RECONVERGENT B3 ;  /* 0x0000000000037941 */ /* 0x000fea0003800200 */
.L_x_24176:
        /* <DEDUP_REMOVED lines=47> */
.L_x_24174:
[----:B------:R-:W-:Y:S05]  /*18a50*/  BSYNC.RECONVERGENT B2 ;  /* 0x0000000000027941 */ /* 0x000fea0003800200 */
.L_x_24173:
        /* <DEDUP_REMOVED lines=10> */
.L_x_24172:
[----:B------:R-:W-:Y:S05]  /*18b00*/  BSYNC.RECONVERGENT B1 ;  /* 0x0000000000017941 */ /* 0x000fea0003800200 */
.L_x_24171:
        /* <DEDUP_REMOVED lines=20> */
.L_x_24182:
        /* <DEDUP_REMOVED lines=13> */
.L_x_24184:
[----:B------:R-:W-:Y:S05]  /*18d20*/  BSYNC.RECONVERGENT B3 ;  /* 0x0000000000037941 */ /* 0x000fea0003800200 */
.L_x_24183:
        /* <DEDUP_REMOVED lines=38> */
[----:B------:R-:W-:-:S03]  /*18f90*/  LOP3.LUT R186, R184, R186, R151, 0x96, !PT ;  /* 0x000000bab8ba7212 */ /* 0x000fc600078e9697 */
[----:B------:R-:W-:Y:S01]  /*18fa0*/  IMAD.WIDE.U32 R188, R167, -0x326172a9, RZ ;  /* 0xcd9e8d57a7bc7825 */ /* 0x000fe200078e00ff */
[----:B------:R-:W-:-:S03]  /*18fb0*/  IADD3 R167, PT, PT, R3, -0x695add53, RZ ;  /* 0x96a522ad03a77810 */ /* 0x000fc60007ffe0ff */
[----:B------:R-:W-:Y:S01]  /*18fc0*/  IMAD.WIDE.U32 R186, R186, -0x2daee0ad, RZ ;  /* 0xd2511f53baba7825 */ /* 0x000fe200078e00ff */
[----:B------:R-:W-:-:S03]  /*18fd0*/  LOP3.LUT R166, R181, R150, R189, 0x96, !PT ;  /* 0x00000096b5a67212 */ /* 0x000fc600078e96bd */
[----:B------:R-:W-:Y:S01]  /*18fe0*/  IMAD.MOV.U32 R164, RZ, RZ, R188 ;  /* 0x000000ffffa47224 */ /* 0x000fe200078e00bc */
[----:B------:R-:W-:Y:S01]  /*18ff0*/  LOP3.LUT R167, R167, R146, R187, 0x96, !PT ;  /* 0x00000092a7a77212 */ /* 0x000fe200078e96bb */
[----:B------:R-:W-:Y:S01]  /*19000*/  IMAD.MOV.U32 R150, RZ, RZ, R148 ;  /* 0x000000ffff967224 */ /* 0x000fe200078e0094 */
[----:B------:R-:W-:-:S07]  /*19010*/  MOV R146, R186 ;  /* 0x000000ba00927202 */ /* 0x000fce0000000f00 */
.L_x_24181:
[----:B------:R-:W-:Y:S05]  /*19020*/  BSYNC.RECONVERGENT B2 ;  /* 0x0000000000027941 */ /* 0x000fea0003800200 */
.L_x_24180:
        /* <DEDUP_REMOVED lines=11> */
.L_x_24179:
[----:B------:R-:W-:Y:S05]  /*190e0*/  BSYNC.RECONVERGENT B1 ;  /* 0x0000000000017941 */ /* 0x000fea0003800200 */
.L_x_24178:
        /* <DEDUP_REMOVED lines=20> */
.L_x_24189:
        /* <DEDUP_REMOVED lines=13> */
.L_x_24191:
[----:B------:R-:W-:Y:S05]  /*19300*/  BSYNC.RECONVERGENT B3 ;  /* 0x0000000000037941 */ /* 0x000fea0003800200 */
.L_x_24190:
        /* <DEDUP_REMOVED lines=47> */
.L_x_24188:
[----:B------:R-:W-:Y:S05]  /*19600*/  BSYNC.RECONVERGENT B2 ;  /* 0x0000000000027941 */ /* 0x000fea0003800200 */
.L_x_24187:
        /* <DEDUP_REMOVED lines=10> */
.L_x_24186:
[----:B------:R-:W-:Y:S05]  /*196b0*/  BSYNC.RECONVERGENT B1 ;  /* 0x0000000000017941 */ /* 0x000fea0003800200 */
.L_x_24185:
        /* <DEDUP_REMOVED lines=20> */
.L_x_24196:
        /* <DEDUP_REMOVED lines=13> */
.L_x_24198:
[----:B------:R-:W-:Y:S05]  /*198d0*/  BSYNC.RECONVERGENT B3 ;  /* 0x0000000000037941 */ /* 0x000fea0003800200 */
.L_x_24197:
        /* <DEDUP_REMOVED lines=47> */
.L_x_24195:
[----:B------:R-:W-:Y:S05]  /*19bd0*/  BSYNC.RECONVERGENT B2 ;  /* 0x0000000000027941 */ /* 0x000fea0003800200 */
.L_x_24194:
        /* <DEDUP_REMOVED lines=11> */
.L_x_24193:
[----:B------:R-:W-:Y:S05]  /*19c90*/  BSYNC.RECONVERGENT B1 ;  /* 0x0000000000017941 */ /* 0x000fea0003800200 */
.L_x_24192:
        /* <DEDUP_REMOVED lines=20> */
.L_x_24203:
        /* <DEDUP_REMOVED lines=13> */
.L_x_24205:
[----:B------:R-:W-:Y:S05]  /*19eb0*/  BSYNC.RECONVERGENT B3 ;  /* 0x0000000000037941 */ /* 0x000fea0003800200 */
.L_x_24204:
        /* <DEDUP_REMOVED lines=47> */
.L_x_24202:
[----:B------:R-:W-:Y:S05]  /*1a1b0*/  BSYNC.RECONVERGENT B2 ;  /* 0x0000000000027941 */ /* 0x000fea0003800200 */
.L_x_24201:
        /* <DEDUP_REMOVED lines=10> */
.L_x_24200:
[----:B------:R-:W-:Y:S05]  /*1a260*/  BSYNC.RECONVERGENT B1 ;  /* 0x0000000000017941 */ /* 0x000fea0003800200 */
.L_x_24199:
        /* <DEDUP_REMOVED lines=20> */
.L_x_24210:
        /* <DEDUP_REMOVED lines=13> */
.L_x_24212:
[----:B------:R-:W-:Y:S05]  /*1a480*/  BSYNC.RECONVERGENT B3 ;  /* 0x0000000000037941 */ /* 0x000fea0003800200 */
.L_x_24211:
        /* <DEDUP_REMOVED lines=47> */
.L_x_24209:
[----:B------:R-:W-:Y:S05]  /*1a780*/  BSYNC.RECONVERGENT B2 ;  /* 0x0000000000027941 */ /* 0x000fea0003800200 */
.L_x_24208:
        /* <DEDUP_REMOVED lines=11> */
.L_x_24207:
[----:B------:R-:W-:Y:S05]  /*1a840*/  BSYNC.RECONVERGENT B1 ;  /* 0x0000000000017941 */ /* 0x000fea0003800200 */
.L_x_24206:
        /* <DEDUP_REMOVED lines=20> */
.L_x_24217:
        /* <DEDUP_REMOVED lines=13> */
.L_x_24219:
[----:B------:R-:W-:Y:S05]  /*1aa60*/  BSYNC.RECONVERGENT B3 ;  /* 0x0000000000037941 */ /* 0x000fea0003800200 */
.L_x_24218:
        /* <DEDUP_REMOVED lines=47> */
.L_x_24216:
[----:B------:R-:W-:Y:S05]  /*1ad60*/  BSYNC.RECONVERGENT B2 ;  /* 0x0000000000027941 */ /* 0x000fea0003800200 */
.L_x_24215:
        /* <DEDUP_REMOVED lines=10> */
.L_x_24214:
[----:B------:R-:W-:Y:S05]  /*1ae10*/  BSYNC.RECONVERGENT B1 ;  /* 0x0000000000017941 */ /* 0x000fea0003800200 */
.L_x_24213:
        /* <DEDUP_REMOVED lines=19> */
.L_x_24223:
        /* <DEDUP_REMOVED lines=13> */
.L_x_24225:
[----:B------:R-:W-:Y:S05]  /*1b020*/  BSYNC.RECONVERGENT B2 ;  /* 0x0000000000027941 */ /* 0x000fea0003800200 */
.L_x_24224:
        /* <DEDUP_REMOVED lines=46> */
.L_x_24222:
[----:B------:R-:W-:Y:S05]  /*1b310*/  BSYNC.RECONVERGENT B1 ;  /* 0x0000000000017941 */ /* 0x000fea0003800200 */
.L_x_24221:
        /* <DEDUP_REMOVED lines=12> */
.L_x_24170:
        /* <DEDUP_REMOVED lines=21> */
.L_x_24230:
        /* <DEDUP_REMOVED lines=13> */
.L_x_24232:
[----:B------:R-:W-:Y:S05]  /*1b600*/  BSYNC.RECONVERGENT B3 ;  /* 0x0000000000037941 */ /* 0x000fea0003800200 */
.L_x_24231:
        /* <DEDUP_REMOVED lines=46> */
.L_x_24229:
[----:B------:R-:W-:Y:S05]  /*1b8f0*/  BSYNC.RECONVERGENT B2 ;  /* 0x0000000000027941 */ /* 0x000fea0003800200 */
.L_x_24228:
        /* <DEDUP_REMOVED lines=9> */
.L_x_24227:
[----:B------:R-:W-:Y:S05]  /*1b990*/  BSYNC.RECONVERGENT B1 ;  /* 0x0000000000017941 */ /* 0x000fea0003800200 */
.L_x_24226:
        /* <DEDUP_REMOVED lines=17> */
.L_x_24237:
        /* <DEDUP_REMOVED lines=13> */
.L_x_24239:
[----:B------:R-:W-:Y:S05]  /*1bb80*/  BSYNC.RECONVERGENT B3 ;  /* 0x0000000000037941 */ /* 0x000fea0003800200 */
.L_x_24238:
        /* <DEDUP_REMOVED lines=47> */
.L_x_24236:
[----:B------:R-:W-:Y:S05]  /*1be80*/  BSYNC.RECONVERGENT B2 ;  /* 0x0000000000027941 */ /* 0x000fea0003800200 */
.L_x_24235:
        /* <DEDUP_REMOVED lines=10> */
.L_x_24234:
[----:B------:R-:W-:Y:S05]  /*1bf30*/  BSYNC.RECONVERGENT B1 ;  /* 0x0000000000017941 */ /* 0x000fea0003800200 */
.L_x_24233:
        /* <DEDUP_REMOVED lines=17> */
.L_x_24244:
        /* <DEDUP_REMOVED lines=13> */
.L_x_24246:
[----:B------:R-:W-:Y:S05]  /*1c120*/  BSYNC.RECONVERGENT B3 ;  /* 0x0000000000037941 */ /* 0x000fea0003800200 */
.L_x_24245:
        /* <DEDUP_REMOVED lines=47> */
.L_x_24243:
[----:B------:R-:W-:Y:S05]  /*1c420*/  BSYNC.RECONVERGENT B2 ;  /* 0x0000000000027941 */ /* 0x000fea0003800200 */
.L_x_24242:
        /* <DEDUP_REMOVED lines=9> */
.L_x_24241:
[----:B------:R-:W-:Y:S05]  /*1c4c0*/  BSYNC.RECONVERGENT B1 ;  /* 0x0000000000017941 */ /* 0x000fea0003800200 */
.L_x_24240:
        /* <DEDUP_REMOVED lines=17> */
.L_x_24251:
        /* <DEDUP_REMOVED lines=13> */
.L_x_24253:
[----:B------:R-:W-:Y:S05]  /*1c6b0*/  BSYNC.RECONVERGENT B3 ;  /* 0x0000000000037941 */ /* 0x000fea0003800200 */
.L_x_24252:
        /* <DEDUP_REMOVED lines=47> */
.L_x_24250:
[----:B------:R-:W-:Y:S05]  /*1c9b0*/  BSYNC.RECONVERGENT B2 ;  /* 0x0000000000027941 */ /* 0x000fea0003800200 */
.L_x_24249:
        /* <DEDUP_REMOVED lines=10> */
.L_x_24248:
[----:B------:R-:W-:Y:S05]  /*1ca60*/  BSYNC.RECONVERGENT B1 ;  /* 0x0000000000017941 */ /* 0x000fea0003800200 */
.L_x_24247:
        /* <DEDUP_REMOVED lines=17> */
.L_x_24258:
        /* <DEDUP_REMOVED lines=13> */
.L_x_24260:
[----:B------:R-:W-:Y:S05]  /*1cc50*/  BSYNC.RECONVERGENT B3 ;  /* 0x0000000000037941 */ /* 0x000fea0003800200 */
.L_x_24259:
        /* <DEDUP_REMOVED lines=47> */
.L_x_24257:
[----:B------:R-:W-:Y:S05]  /*1cf50*/  BSYNC.RECONVERGENT B2 ;  /* 0x0000000000027941 */ /* 0x000fea0003800200 */
.L_x_24256:
        /* <DEDUP_REMOVED lines=9> */
.L_x_24255:
[----:B------:R-:W-:Y:S05]  /*1cff0*/  BSYNC.RECONVERGENT B1 ;  /* 0x0000000000017941 */ /* 0x000fea0003800200 */
.L_x_24254:
        /* <DEDUP_REMOVED lines=17> */
.L_x_24265:
        /* <DEDUP_REMOVED lines=13> */
.L_x_24267:
[----:B------:R-:W-:Y:S05]  /*1d1e0*/  BSYNC.RECONVERGENT B3 ;  /* 0x0000000000037941 */ /* 0x000fea0003800200 */
.L_x_24266:
        /* <DEDUP_REMOVED lines=47> */
.L_x_24264:
[----:B------:R-:W-:Y:S05]  /*1d4e0*/  BSYNC.RECONVERGENT B2 ;  /* 0x0000000000027941 */ /* 0x000fea0003800200 */
.L_x_24263:
        /* <DEDUP_REMOVED lines=10> */
.L_x_24262:
[----:B------:R-:W-:Y:S05]  /*1d590*/  BSYNC.RECONVERGENT B1 ;  /* 0x0000000000017941 */ /* 0x000fea0003800200 */
.L_x_24261:
        /* <DEDUP_REMOVED lines=17> */
.L_x_24272:
        /* <DEDUP_REMOVED lines=13> */
.L_x_24274:
[----:B------:R-:W-:Y:S05]  /*1d780*/  BSYNC.RECONVERGENT B3 ;  /* 0x0000000000037941 */ /* 0x000fea0003800200 */
.L_x_24273:
        /* <DEDUP_REMOVED lines=47> */
.L_x_24271:
[----:B------:R-:W-:Y:S05]  /*1da80*/  BSYNC.RECONVERGENT B2 ;  /* 0x0000000000027941 */ /* 0x000fea0003800200 */
.L_x_24270:
        /* <DEDUP_REMOVED lines=9> */
.L_x_24269:
[----:B------:R-:W-:Y:S05]  /*1db20*/  BSYNC.RECONVERGENT B1 ;  /* 0x0000000000017941 */ /* 0x000fea0003800200 */
.L_x_24268:
        /* <DEDUP_REMOVED lines=16> */
.L_x_24277:
        /* <DEDUP_REMOVED lines=13> */
.L_x_24279:
[----:B------:R-:W-:Y:S05]  /*1dd00*/  BSYNC.RECONVERGENT B2 ;  /* 0x0000000000027941 */ /* 0x000fea0003800200 */
.L_x_24278:
        /* <DEDUP_REMOVED lines=37> */
[----:B------:R-:W-:Y:S02]  /*1df60*/  MOV R143, R188 ;  /* 0x000000bc008f7202 */ /* 0x000fe40000000f00 */
[----:B------:R-:W-:Y:S02]  /*1df70*/  LOP3.LUT R151, R151, R150, R147, 0x96, !PT ;  /* 0x0000009697977212 */ /* 0x000fe400078e9693 */
[----:B------:R-:W-:-:S03]  /*1df80*/  LOP3.LUT R150, R184, R166, R149, 0x96, !PT ;  /* 0x000000a6b8967212 */ /* 0x000fc600078e9695 */
[----:B------:R-:W-:-:S04]  /*1df90*/  IMAD.WIDE.U32 R186, R151, -0x326172a9, RZ ;  /* 0xcd9e8d5797ba7825 */ /* 0x000fc800078e00ff */
[----:B------:R-:W-:Y:S01]  /*1dfa0*/  IMAD.WIDE.U32 R150, R150, -0x2daee0ad, RZ ;  /* 0xd2511f5396967825 */ /* 0x000fe200078e00ff */
[----:B------:R-:W-:-:S03]  /*1dfb0*/  LOP3.LUT R166, R181, R148, R187, 0x96, !PT ;  /* 0x00000094b5a67212 */ /* 0x000fc600078e96bb */
[----:B------:R-:W-:Y:S02]  /*1dfc0*/  HFMA2 R187, -RZ, RZ, 0, 0 ;  /* 0x00000000ffbb7431 */ /* 0x000fe400000001ff */
[----:B------:R-:W-:Y:S01]  /*1dfd0*/  IMAD.MOV.U32 R164, RZ, RZ, R186 ;  /* 0x000000ffffa47224 */ /* 0x000fe200078e00ba */
[----:B------:R-:W-:Y:S01]  /*1dfe0*/  LOP3.LUT R167, R167, R146, R151, 0x96, !PT ;  /* 0x00000092a7a77212 */ /* 0x000fe200078e9697 */
[----:B------:R-:W-:-:S07]  /*1dff0*/  IMAD.MOV.U32 R188, RZ, RZ, R150 ;  /* 0x000000ffffbc7224 */ /* 0x000fce00078e0096 */
.L_x_24276:
[----:B------:R-:W-:Y:S05]  /*1e000*/  BSYNC.RECONVERGENT B1 ;  /* 0x0000000000017941 */ /* 0x000fea0003800200 */
.L_x_24275:
        /* <DEDUP_REMOVED lines=10> */
.L_x_24220:
[----:B------:R-:W-:Y:S05]  /*1e0b0*/  BSYNC.RECONVERGENT B0 ;  /* 0x0000000000007941 */ /* 0x000fea0003800200 */
.L_x_24169:
[----:B------:R-:W-:Y:S01]  /*1e0c0*/  VIADD R147, R145, 0x80 ;  /* 0x0000008091937836 */ /* 0x000fe20000000000 */
[----:B------:R-:W-:Y:S01]  /*1e0d0*/  BSSY.RECONVERGENT B0, `(.L_x_24280) ;  /* 0x000001b000007945 */ /* 0x000fe20003800200 */
[----:B------:R-:W-:Y:S02]  /*1e0e0*/  IADD3 R189, PT, PT, R144, 0xa0, RZ ;  /* 0x000000a090bd7810 */ /* 0x000fe40007ffe0ff */
[----:B------:R-:W-:-:S05]  /*1e0f0*/  IMAD.WIDE.U32 R146, R147, 0x20, R152 ;  /* 0x0000002093927825 */ /* 0x000fca00078e0098 */
        /* <DEDUP_REMOVED lines=20> */
[----:B------:R-:W-:Y:S01]  /*1e240*/  LOP3.LUT R193, R191, R193, RZ, 0xfc, !PT ;  /* 0x000000c1bfc17212 */ /* 0x000fe200078efcff */
[----:B0-----:R-:W-:Y:S01]  /*1e250*/  IMAD.WIDE.U32 R146, R149, 0x8, R146 ;  /* 0x0000000895927825 */ /* 0x001fe200078e0092 */
[----:B------:R-:W-:-:S05]  /*1e260*/  LOP3.LUT R192, R148, 0xff, R161, 0xf8, !PT ;  /* 0x000000ff94c07812 */ /* 0x000fca00078ef8a1 */
[----:B------:R1:W-:Y:S02]  /*1e270*/  STG.E.64 desc[UR6][R146.64], R192 ;  /* 0x000000c092007986 */ /* 0x0003e4000c101b06 */
.L_x_24281:
[----:B------:R-:W-:Y:S05]  /*1e280*/  BSYNC.RECONVERGENT B0 ;  /* 0x0000000000007941 */ /* 0x000fea0003800200 */
.L_x_24280:
[----:B------:R-:W-:Y:S04]  /*1e290*/  BSSY.RECONVERGENT B0, `(.L_x_24282) ;  /* 0x0000005000007945 */ /* 0x000fe80003800200 */
[----:B------:R-:W-:Y:S05]  /*1e2a0*/  @!P1 BRA `(.L_x_24283) ;  /* 0x00000000000c9947 */ /* 0x000fea0003800000 */
[----:B------:R-:W2:Y:S02]  /*1e2b0*/  LDC.64 R100, c[0x0][0x390] ;  /* 0x0000e400ff647b82 */ /* 0x000ea40000000a00 */
[----:B--2---:R-:W-:-:S06]  /*1e2c0*/  IMAD.WIDE.U32 R100, R189, 0x10, R100 ;  /* 0x00000010bd647825 */ /* 0x004fcc00078e0064 */
[----:B------:R-:W5:Y:S02]  /*1e2d0*/  LDG.E.128 R100, desc[UR6][R100.64] ;  /* 0x0000000664647981 */ /* 0x000f64000c1e1d00 */
.L_x_24283:
[----:B------:R-:W-:Y:S05]  /*1e2e0*/  BSYNC.RECONVERGENT B0 ;  /* 0x0000000000007941 */ /* 0x000fea0003800200 */
.L_x_24282:
[----:B------:R-:W-:Y:S01]  /*1e2f0*/  BSSY.RECONVERGENT B0, `(.L_x_24284) ;  /* 0x00005be000007945 */ /* 0x000fe20003800200 */
[----:B------:R-:W-:-:S03]  /*1e300*/  VIADD R191, R145, 0xa0 ;  /* 0x000000a091bf7836 */ /* 0x000fc60000000000 */
[----:B------:R-:W-:Y:S05]  /*1e310*/  @!P0 BRA `(.L_x_24285) ;  /* 0x0000002c00b88947 */ /* 0x000fea0003800000 */
[----:B-1----:R-:W1:Y:S02]  /*1e320*/  LDC.64 R192, c[0x0][0x3a0] ;  /* 0x0000e800ffc07b82 */ /* 0x002e640000000a00 */
[----:B-1----:R-:W-:-:S05]  /*1e330*/  IMAD.WIDE.U32 R192, R191, 0x20, R192 ;  /* 0x00000020bfc07825 */ /* 0x002fca00078e00c0 */
[----:B0-----:R0:W5:Y:S04]  /*1e340*/  LDG.E.128 R144, desc[UR6][R192.64] ;  /* 0x00000006c0907981 */ /* 0x001168000c1e1d00 */
        /* <DEDUP_REMOVED lines=22> */
.L_x_24290:
        /* <DEDUP_REMOVED lines=13> */
.L_x_24292:
[----:B------:R-:W-:Y:S05]  /*1e580*/  BSYNC.RECONVERGENT B3 ;  /* 0x0000000000037941 */ /* 0x000fea0003800200 */
.L_x_24291:
        /* <DEDUP_REMOVED lines=40> */
[----:B------:R-:W-:Y:S01]  /*1e810*/  IMAD.WIDE.U32 R194, R161, -0x326172a9, RZ ;  /* 0xcd9e8d57a1c27825 */ /* 0x000fe200078e00ff */
[----:B------:R-:W-:-:S03]  /*1e820*/  MOV R161, R188 ;  /* 0x000000bc00a17202 */ /* 0x000fc60000000f00 */
[----:B------:R-:W-:Y:S01]  /*1e830*/  IMAD.WIDE.U32 R192, R192, -0x2daee0ad, RZ ;  /* 0xd2511f53c0c07825 */ /* 0x000fe200078e00ff */
[----:B------:R-:W-:Y:S02]  /*1e840*/  LOP3.LUT R166, R181, R166, R195, 0x96, !PT ;  /* 0x000000a6b5a67212 */ /* 0x000fe400078e96c3 */
[----:B------:R-:W-:Y:S02]  /*1e850*/  MOV R164, R194 ;  /* 0x000000c200a47202 */ /* 0x000fe40000000f00 */
[----:B------:R-:W-:Y:S01]  /*1e860*/  LOP3.LUT R167, R167, R186, R193, 0x96, !PT ;  /* 0x000000baa7a77212 */ /* 0x000fe200078e96c1 */
[----:B------:R-:W-:-:S07]  /*1e870*/  IMAD.MOV.U32 R186, RZ, RZ, R192 ;  /* 0x000000ffffba7224 */ /* 0x000fce00078e00c0 */
.L_x_24289:
[----:B------:R-:W-:Y:S05]  /*1e880*/  BSYNC.RECONVERGENT B2 ;  /* 0x0000000000027941 */ /* 0x000fea0003800200 */
.L_x_24288:
        /* <DEDUP_REMOVED lines=10> */
.L_x_24287:
[----:B------:R-:W-:Y:S05]  /*1e930*/  BSYNC.RECONVERGENT B1 ;  /* 0x0000000000017941 */ /* 0x000fea0003800200 */
.L_x_24286:
        /* <DEDUP_REMOVED lines=20> */
.L_x_24297:
        /* <DEDUP_REMOVED lines=13> */
.L_x_24299:
[----:B------:R-:W-:Y:S05]  /*1eb50*/  BSYNC.RECONVERGENT B3 ;  /* 0x0000000000037941 */ /* 0x000fea0003800200 */
.L_x_24298:
[----:B------:R-:W-:Y:S01]  /*1eb60*/  IMAD.WIDE.U32 R192, R171, -0x326172a9, RZ ;  /* 0xcd9e8d57abc07825 */ /* 0x000fe200078e00ff */
[----:B------:R-:W-:Y:S02]  /*1eb70*/  LOP3.LUT R196, R165, R167, R3, 0x96, !PT ;  /* 0x000000a7a5c47212 */ /* 0x000fe400078e9603 */
[----:B------:R-:W-:Y:S01]  /*1eb80*/  IADD3 R185, PT, PT, R3, 0x76cf5d0a, RZ ;  /* 0x76cf5d0a03b97810 */ /* 0x000fe20007ffe0ff */
[----:B------:R-:W-:Y:S01]  /*1eb90*/  IMAD.MOV.U32 R187, RZ, RZ, RZ ;  /* 0x000000ffffbb7224 */ /* 0x000fe200078e00ff */
        /* <DEDUP_REMOVED lines=43> */
.L_x_24296:
[----:B------:R-:W-:Y:S05]  /*1ee50*/  BSYNC.RECONVERGENT B2 ;  /* 0x0000000000027941 */ /* 0x000fea0003800200 */
.L_x_24295:
        /* <DEDUP_REMOVED lines=11> */
.L_x_24294:
[----:B------:R-:W-:Y:S05]  /*1ef10*/  BSYNC.RECONVERGENT B1 ;  /* 0x0000000000017941 */ /* 0x000fea0003800200 */
.L_x_24293:
        /* <DEDUP_REMOVED lines=20> */
.L_x_24304:
        /* <DEDUP_REMOVED lines=13> */
.L_x_24306:
[----:B------:R-:W-:Y:S05]  /*1f130*/  BSYNC.RECONVERGENT B3 ;  /* 0x0000000000037941 */ /* 0x000fea0003800200 */
.L_x_24305:
        /* <DEDUP_REMOVED lines=47> */
.L_x_24303:
[----:B------:R-:W-:Y:S05]  /*1f430*/  BSYNC.RECONVERGENT B2 ;  /* 0x0000000000027941 */ /* 0x000fea0003800200 */
.L_x_24302:
        /* <DEDUP_REMOVED lines=10> */
.L_x_24301:
[----:B------:R-:W-:Y:S05]  /*1f4e0*/  BSYNC.RECONVERGENT B1 ;  /* 0x0000000000017941 */ /* 0x000fea0003800200 */
.L_x_24300:
        /* <DEDUP_REMOVED lines=20> */
.L_x_24311:
        /* <DEDUP_REMOVED lines=13> */
.L_x_24313:
[----:B------:R-:W-:Y:S05]  /*1f700*/  BSYNC.RECONVERGENT B3 ;  /* 0x0000000000037941 */ /* 0x000fea0003800200 */
.L_x_24312:
        /* <DEDUP_REMOVED lines=47> */
.L_x_24310:
[----:B------:R-:W-:Y:S05]  /*1fa00*/  BSYNC.RECONVERGENT B2 ;  /* 0x0000000000027941 */ /* 0x000fea0003800200 */
.L_x_24309:
        /* <DEDUP_REMOVED lines=11> */
.L_x_24308:
[----:B------:R-:W-:Y:S05]  /*1fac0*/  BSYNC.RECONVERGENT B1 ;  /* 0x0000000000017941 */ /* 0x000fea0003800200 */
.L_x_24307:
        /* <DEDUP_REMOVED lines=20> */
.L_x_24318:
        /* <DEDUP_REMOVED lines=13> */
.L_x_24320:
[----:B------:R-:W-:Y:S05]  /*1fce0*/  BSYNC.RECONVERGENT B3 ;  /* 0x0000000000037941 */ /* 0x000fea0003800200 */
.L_x_24319:
        /* <DEDUP_REMOVED lines=47> */
.L_x_24317:
[----:B------:R-:W-:Y:S05]  /*1ffe0*/  BSYNC.RECONVERGENT B2 ;  /* 0x0000000000027941 */ /* 0x000fea0003800200 */
.L_x_24316:
        /* <DEDUP_REMOVED lines=10> */
.L_x_24315:
[----:B------:R-:W-:Y:S05]  /*20090*/  BSYNC.RECONVERGENT B1 ;  /* 0x0000000000017941 */ /* 0x000fea0003800200 */
.L_x_24314:
        /* <DEDUP_REMOVED lines=20> */
.L_x_24325:
        /* <DEDUP_REMOVED lines=13> */
.L_x_24327:
[----:B------:R-:W-:Y:S05]  /*202b0*/  BSYNC.RECONVERGENT B3 ;  /* 0x0000000000037941 */ /* 0x000fea0003800200 */
.L_x_24326:
        /* <DEDUP_REMOVED lines=47> */
.L_x_24324:
[----:B------:R-:W-:Y:S05]  /*205b0*/  BSYNC.RECONVERGENT B2 ;  /* 0x0000000000027941 */ /* 0x000fea0003800200 */
.L_x_24323:
        /* <DEDUP_REMOVED lines=11> */
.L_x_24322:
[----:B------:R-:W-:Y:S05]  /*20670*/  BSYNC.RECONVERGENT B1 ;  /* 0x0000000000017941 */ /* 0x000fea0003800200 */
.L_x_24321:
        /* <DEDUP_REMOVED lines=20> */
.L_x_24332:
        /* <DEDUP_REMOVED lines=13> */
.L_x_24334:
[----:B------:R-:W-:Y:S05]  /*20890*/  BSYNC.RECONVERGENT B3 ;  /* 0x0000000000037941 */ /* 0x000fea0003800200 */
.L_x_24333:
[----:B------:R-:W-:Y:S01]  /*208a0*/  IMAD.WIDE.U32 R186, R171, -0x326172a9, RZ ;  /* 0xcd9e8d57abba7825 */ /* 0x000fe200078e00ff */
[----:B------:R-:W-:-:S03]  /*208b0*/  LOP3.LUT R194, R165, R167, R3, 0x96, !PT ;  /* 0x000000a7a5c27212 */ /* 0x000fc600078e9603 */
[----:B------:R-:W-:Y:S01]  /*208c0*/  HFMA2 R185, -RZ, RZ, 0, 0 ;  /* 0x00000000ffb97431 */ /* 0x000fe200000001ff */
        /* <DEDUP_REMOVED lines=43> */
.L_x_24331:
[----:B------:R-:W-:Y:S05]  /*20b80*/  BSYNC.RECONVERGENT B2 ;  /* 0x0000000000027941 */ /* 0x000fea0003800200 */
.L_x_24330:
        /* <DEDUP_REMOVED lines=10> */
.L_x_24329:
[----:B------:R-:W-:Y:S05]  /*20c30*/  BSYNC.RECONVERGENT B1 ;  /* 0x0000000000017941 */ /* 0x000fea0003800200 */
.L_x_24328:
        /* <DEDUP_REMOVED lines=19> */
.L_x_24338:
        /* <DEDUP_REMOVED lines=13> */
.L_x_24340:
[----:B------:R-:W-:Y:S05]  /*20e40*/  BSYNC.RECONVERGENT B2 ;  /* 0x0000000000027941 */ /* 0x000fea0003800200 */
.L_x_24339:
[----:B------:R-:W-:Y:S01]  /*20e50*/  IMAD.WIDE.U32 R186, R171, -0x326172a9, RZ ;  /* 0xcd9e8d57abba7825 */ /* 0x000fe200078e00ff */
[----:B------:R-:W-:Y:S02]  /*20e60*/  LOP3.LUT R196, R165, R167, R3, 0x96, !PT ;  /* 0x000000a7a5c47212 */ /* 0x000fe400078e9603 */
[----:B------:R-:W-:Y:S02]  /*20e70*/  MOV R154, R192 ;  /* 0x000000c0009a7202 */ /* 0x000fe40000000f00 */
        /* <DEDUP_REMOVED lines=42> */
[----:B------:R-:W-:-:S07]  /*21120*/  IMAD.MOV.U32 R187, RZ, RZ, RZ ;  /* 0x000000ffffbb7224 */ /* 0x000fce00078e00ff */
.L_x_24337:
[----:B------:R-:W-:Y:S05]  /*21130*/  BSYNC.RECONVERGENT B1 ;  /* 0x0000000000017941 */ /* 0x000fea0003800200 */
.L_x_24336:
        /* <DEDUP_REMOVED lines=12> */
.L_x_24285:
[----:B------:R-:W-:Y:S01]  /*21200*/  BSSY.RECONVERGENT B1, `(.L_x_24341) ;  /* 0x000005b000017945 */ /* 0x000fe20003800200 */
[----:B------:R-:W-:Y:S01]  /*21210*/  HFMA2 R144, -RZ, RZ, 0, 0 ;  /* 0x00000000ff907431 */ /* 0x000fe200000001ff */
        /* <DEDUP_REMOVED lines=19> */
.L_x_24345:
        /* <DEDUP_REMOVED lines=13> */
.L_x_24347:
[----:B------:R-:W-:Y:S05]  /*21420*/  BSYNC.RECONVERGENT B3 ;  /* 0x0000000000037941 */ /* 0x000fea0003800200 */
.L_x_24346:
        /* <DEDUP_REMOVED lines=46> */
.L_x_24344:
[----:B------:R-:W-:Y:S05]  /*21710*/  BSYNC.RECONVERGENT B2 ;  /* 0x0000000000027941 */ /* 0x000fea0003800200 */
.L_x_24343:
        /* <DEDUP_REMOVED lines=9> */
.L_x_24342:
[----:B------:R-:W-:Y:S05]  /*217b0*/  BSYNC.RECONVERGENT B1 ;  /* 0x0000000000017941 */ /* 0x000fea0003800200 */
.L_x_24341:
        /* <DEDUP_REMOVED lines=17> */
.L_x_24352:
        /* <DEDUP_REMOVED lines=13> */
.L_x_24354:
[----:B------:R-:W-:Y:S05]  /*219a0*/  BSYNC.RECONVERGENT B3 ;  /* 0x0000000000037941 */ /* 0x000fea0003800200 */
.L_x_24353:
        /* <DEDUP_REMOVED lines=38> */
[----:B------:R-:W-:Y:S01]  /*21c10*/  LOP3.LUT R151, R151, R150, R147, 0x96, !PT ;  /* 0x0000009697977212 */ /* 0x000fe200078e9693 */
[----:B------:R-:W-:Y:S01]  /*21c20*/  HFMA2 R147, -RZ, RZ, 0, 0 ;  /* 0x00000000ff937431 */ /* 0x000fe200000001ff */
[----:B------:R-:W-:-:S03]  /*21c30*/  LOP3.LUT R150, R184, R166, R149, 0x96, !PT ;  /* 0x000000a6b8967212 */ /* 0x000fc600078e9695 */
[----:B------:R-:W-:-:S04]  /*21c40*/  IMAD.WIDE.U32 R192, R151, -0x326172a9, RZ ;  /* 0xcd9e8d5797c07825 */ /* 0x000fc800078e00ff */
[----:B------:R-:W-:Y:S01]  /*21c50*/  IMAD.WIDE.U32 R150, R150, -0x2daee0ad, RZ ;  /* 0xd2511f5396967825 */ /* 0x000fe200078e00ff */
[----:B------:R-:W-:-:S03]  /*21c60*/  LOP3.LUT R166, R181, R148, R193, 0x96, !PT ;  /* 0x00000094b5a67212 */ /* 0x000fc600078e96c1 */
[----:B------:R-:W-:Y:S01]  /*21c70*/  IMAD.MOV.U32 R164, RZ, RZ, R192 ;  /* 0x000000ffffa47224 */ /* 0x000fe200078e00c0 */
[----:B------:R-:W-:Y:S01]  /*21c80*/  LOP3.LUT R167, R167, R146, R151, 0x96, !PT ;  /* 0x00000092a7a77212 */ /* 0x000fe200078e9697 */
[----:B------:R-:W-:-:S07]  /*21c90*/  IMAD.MOV.U32 R186, RZ, RZ, R150 ;  /* 0x000000ffffba7224 */ /* 0x000fce00078e0096 */
.L_x_24351:
[----:B------:R-:W-:Y:S05]  /*21ca0*/  BSYNC.RECONVERGENT B2 ;  /* 0x0000000000027941 */ /* 0x000fea0003800200 */
.L_x_24350:
        /* <DEDUP_REMOVED lines=10> */
.L_x_24349:
[----:B------:R-:W-:Y:S05]  /*21d50*/  BSYNC.RECONVERGENT B1 ;  /* 0x0000000000017941 */ /* 0x000fea0003800200 */
.L_x_24348:
        /* <DEDUP_REMOVED lines=17> */
.L_x_24359:
        /* <DEDUP_REMOVED lines=13> */
.L_x_24361:
[----:B------:R-:W-:Y:S05]  /*21f40*/  BSYNC.RECONVERGENT B3 ;  /* 0x0000000000037941 */ /* 0x000fea0003800200 */
.L_x_24360:
        /* <DEDUP_REMOVED lines=47> */
.L_x_24358:
[----:B------:R-:W-:Y:S05]  /*22240*/  BSYNC.RECONVERGENT B2 ;  /* 0x0000000000027941 */ /* 0x000fea0003800200 */
.L_x_24357:
        /* <DEDUP_REMOVED lines=9> */
.L_x_24356:
[----:B------:R-:W-:Y:S05]  /*222e0*/  BSYNC.RECONVERGENT B1 ;  /* 0x0000000000017941 */ /* 0x000fea0003800200 */
.L_x_24355:
        /* <DEDUP_REMOVED lines=17> */
.L_x_24366:
        /* <DEDUP_REMOVED lines=13> */
.L_x_24368:
[----:B------:R-:W-:Y:S05]  /*224d0*/  BSYNC.RECONVERGENT B3 ;  /* 0x0000000000037941 */ /* 0x000fea0003800200 */
.L_x_24367:
        /* <DEDUP_REMOVED lines=46> */
[----:B------:R-:W-:-:S07]  /*227c0*/  IMAD.MOV.U32 R186, RZ, RZ, R192 ;  /* 0x000000ffffba7224 */ /* 0x000fce00078e00c0 */
.L_x_24365:
[----:B------:R-:W-:Y:S05]  /*227d0*/  BSYNC.RECONVERGENT B2 ;  /* 0x0000000000027941 */ /* 0x000fea0003800200 */
.L_x_24364:
        /* <DEDUP_REMOVED lines=10> */
.L_x_24363:
[----:B------:R-:W-:Y:S05]  /*22880*/  BSYNC.RECONVERGENT B1 ;  /* 0x0000000000017941 */ /* 0x000fea0003800200 */
.L_x_24362:
        /* <DEDUP_REMOVED lines=17> */
.L_x_24373:
        /* <DEDUP_REMOVED lines=13> */
.L_x_24375:
[----:B------:R-:W-:Y:S05]  /*22a70*/  BSYNC.RECONVERGENT B3 ;  /* 0x0000000000037941 */ /* 0x000fea0003800200 */
.L_x_24374:
        /* <DEDUP_REMOVED lines=47> */
.L_x_24372:
[----:B------:R-:W-:Y:S05]  /*22d70*/  BSYNC.RECONVERGENT B2 ;  /* 0x0000000000027941 */ /* 0x000fea0003800200 */
.L_x_24371:
        /* <DEDUP_REMOVED lines=9> */
.L_x_24370:
[----:B------:R-:W-:Y:S05]  /*22e10*/  BSYNC.RECONVERGENT B1 ;  /* 0x0000000000017941 */ /* 0x000fea0003800200 */
.L_x_24369:
        /* <DEDUP_REMOVED lines=17> */
.L_x_24380:
        /* <DEDUP_REMOVED lines=13> */
.L_x_24382:
[----:B------:R-:W-:Y:S05]  /*23000*/  BSYNC.RECONVERGENT B3 ;  /* 0x0000000000037941 */ /* 0x000fea0003800200 */
.L_x_24381:
        /* <DEDUP_REMOVED lines=47> */
.L_x_24379:
[----:B------:R-:W-:Y:S05]  /*23300*/  BSYNC.RECONVERGENT B2 ;  /* 0x0000000000027941 */ /* 0x000fea0003800200 */
.L_x_24378:
        /* <DEDUP_REMOVED lines=10> */
.L_x_24377:
[----:B------:R-:W-:Y:S05]  /*233b0*/  BSYNC.RECONVERGENT B1 ;  /* 0x0000000000017941 */ /* 0x000fea0003800200 */
.L_x_24376:
        /* <DEDUP_REMOVED lines=17> */
.L_x_24387:
        /* <DEDUP_REMOVED lines=13> */
.L_x_24389:
[----:B------:R-:W-:Y:S05]  /*235a0*/  BSYNC.RECONVERGENT B3 ;  /* 0x0000000000037941 */ /* 0x000fea0003800200 */
.L_x_24388:
[----:B------:R-:W-:Y:S01]  /*235b0*/  IMAD.WIDE.U32 R166, R171, -0x326172a9, RZ ;  /* 0xcd9e8d57aba67825 */ /* 0x000fe200078e00ff */
[----:B------:R-:W-:Y:S02]  /*235c0*/  LOP3.LUT R194, R165, R151, R3, 0x96, !PT ;  /* 0x00000097a5c27212 */ /* 0x000fe400078e9603 */
[----:B------:R-:W-:Y:S02]  /*235d0*/  IADD3 R155, PT, PT, R3, 0x76cf5d0a, RZ ;  /* 0x76cf5d0a039b7810 */ /* 0x000fe40007ffe0ff */
        /* <DEDUP_REMOVED lines=44> */
.L_x_24386:
[----:B------:R-:W-:Y:S05]  /*238a0*/  BSYNC.RECONVERGENT B2 ;  /* 0x0000000000027941 */ /* 0x000fea0003800200 */
.L_x_24385:
        /* <DEDUP_REMOVED lines=9> */
.L_x_24384:
[----:B------:R-:W-:Y:S05]  /*23940*/  BSYNC.RECONVERGENT B1 ;  /* 0x0000000000017941 */ /* 0x000fea0003800200 */
.L_x_24383:
        /* <DEDUP_REMOVED lines=16> */
.L_x_24392:
        /* <DEDUP_REMOVED lines=13> */
.L_x_24394:
[----:B------:R-:W-:Y:S05]  /*23b20*/  BSYNC.RECONVERGENT B2 ;  /* 0x0000000000027941 */ /* 0x000fea0003800200 */
.L_x_24393:
        /* <DEDUP_REMOVED lines=40> */
[----:B------:R-:W-:Y:S01]  /*23db0*/  IMAD.WIDE.U32 R176, R151, -0x326172a9, RZ ;  /* 0xcd9e8d5797b07825 */ /* 0x000fe200078e00ff */
[----:B------:R-:W-:-:S03]  /*23dc0*/  MOV R151, R186 ;  /* 0x000000ba00977202 */ /* 0x000fc60000000f00 */
[----:B------:R-:W-:Y:S01]  /*23dd0*/  IMAD.WIDE.U32 R172, R172, -0x2daee0ad, RZ ;  /* 0xd2511f53acac7825 */ /* 0x000fe200078e00ff */
[----:B------:R-:W-:-:S03]  /*23de0*/  LOP3.LUT R166, R181, R166, R177, 0x96, !PT ;  /* 0x000000a6b5a67212 */ /* 0x000fc600078e96b1 */
[----:B------:R-:W-:Y:S01]  /*23df0*/  IMAD.MOV.U32 R164, RZ, RZ, R176 ;  /* 0x000000ffffa47224 */ /* 0x000fe200078e00b0 */
[----:B------:R-:W-:Y:S01]  /*23e00*/  LOP3.LUT R167, R167, R174, R173, 0x96, !PT ;  /* 0x000000aea7a77212 */ /* 0x000fe200078e96ad */
[----:B------:R-:W-:-:S07]  /*23e10*/  IMAD.MOV.U32 R186, RZ, RZ, R172 ;  /* 0x000000ffffba7224 */ /* 0x000fce00078e00ac */
.L_x_24391:
[----:B------:R-:W-:Y:S05]  /*23e20*/  BSYNC.RECONVERGENT B1 ;  /* 0x0000000000017941 */ /* 0x000fea0003800200 */
.L_x_24390:
        /* <DEDUP_REMOVED lines=10> */
.L_x_24335:
[----:B------:R-:W-:Y:S05]  /*23ed0*/  BSYNC.RECONVERGENT B0 ;  /* 0x0000000000007941 */ /* 0x000fea0003800200 */
.L_x_24284:
[----:B------:R-:W-:Y:S01]  /*23ee0*/  FADD.FTZ R0, RZ, R104 ;  /* 0x00000068ff007221 */ /* 0x000fe20000010000 */
[----:B------:R-:W0:Y:S01]  /*23ef0*/  S2R R172, SR_TID.X ;  /* 0x0000000000ac7919 */ /* 0x000e220000002100 */
[----:B------:R-:W-:Y:S01]  /*23f00*/  IMAD.WIDE.U32 R152, R191, 0x20, R152 ;  /* 0x00000020bf987825 */ /* 0x000fe200078e0098 */
[----:B------:R-:W-:Y:S03]  /*23f10*/  BSSY.RECONVERGENT B0, `(.L_x_24395) ;  /* 0x0000047000007945 */ /* 0x000fe60003800200 */
[----:B------:R-:W-:Y:S01]  /*23f20*/  FADD.FTZ R173, R0, R105 ;  /* 0x0000006900ad7221 */ /* 0x000fe20000010000 */
[----:B-----5:R1:W-:Y:S03]  /*23f30*/  STG.E.128 desc[UR6][R152.64], R144 ;  /* 0x0000009098007986 */ /* 0x0203e6000c101d06 */
        /* <DEDUP_REMOVED lines=63> */
[----:B------:R-:W-:Y:S01]  /*24330*/  LOP3.LUT R174, R176, R152, R174, 0xfe, !PT ;  /* 0x00000098b0ae7212 */ /* 0x000fe200078efeae */
[----:B0-----:R-:W-:Y:S01]  /*24340*/  IMAD.WIDE.U32 R152, R189, 0x8, R178 ;  /* 0x00000008bd987825 */ /* 0x001fe200078e00b2 */
[----:B------:R-:W-:Y:S02]  /*24350*/  LOP3.LUT R175, R173, R177, RZ, 0xfc, !PT ;  /* 0x000000b1adaf7212 */ /* 0x000fe400078efcff */
[----:B------:R-:W-:-:S05]  /*24360*/  LOP3.LUT R174, R174, 0xff, R161, 0xf8, !PT ;  /* 0x000000ffaeae7812 */ /* 0x000fca00078ef8a1 */
[----:B------:R0:W-:Y:S02]  /*24370*/  STG.E.64 desc[UR6][R152.64], R174 ;  /* 0x000000ae98007986 */ /* 0x0001e4000c101b06 */
.L_x_24396:
[----:B------:R-:W-:Y:S05]  /*24380*/  BSYNC.RECONVERGENT B0 ;  /* 0x0000000000007941 */ /* 0x000fea0003800200 */
.L_x_24395:
[----:B------:R-:W-:Y:S01]  /*24390*/  UMOV UR13, 0xffffffff ;  /* 0xffffffff000d7882 */ /* 0x000fe20000000000 */
[----:B------:R-:W-:Y:S02]  /*243a0*/  FADD.FTZ R0, R0, R151 ;  /* 0x0000009700007221 */ /* 0x000fe40000010000 */
[----:B------:R-:W-:Y:S05]  /*243b0*/  BRA.DIV UR13, `(.L_x_24397) ;  /* 0x000000160d307947 */ /* 0x000fea000b800000 */
[----:B0-----:R-:W0:Y:S02]  /*243c0*/  SHFL.BFLY PT, R153, R0, 0x1, 0x1f ;  /* 0x0c201f0000997f89 */ /* 0x001e2400000e0000 */
        /* <DEDUP_REMOVED lines=116> */
.L_x_24412:
        /* <DEDUP_REMOVED lines=17> */
[----:B------:R-:W-:Y:S02]  /*24c20*/  FSEL R152, R152, RZ, !P1 ;  /* 0x000000ff98987208 */ /* 0x000fe40004800000 */
[----:B------:R-:W-:Y:S01]  /*24c30*/  LOP3.LUT R170, R172, 0x1f, RZ, 0xc0, !PT ;  /* 0x0000001facaa7812 */ /* 0x000fe200078ec0ff */
[----:B------:R-:W-:Y:S02]  /*24c40*/  IMAD R162, R162, R163, RZ ;  /* 0x000000a3a2a27224 */ /* 0x000fe400078e02ff */
        /* <DEDUP_REMOVED lines=9> */
[----:B------:R-:W-:Y:S01]  /*24ce0*/  FMUL.FTZ R108, R0, R107 ;  /* 0x0000006b006c7220 */ /* 0x000fe20000410000 */
[C---:B------:R-:W-:Y:S01]  /*24cf0*/  FADD.FTZ R175, -R152.reuse, R110 ;  /* 0x0000006e98af7221 */ /* 0x040fe20000010100 */
[----:B------:R-:W-:Y:S01]  /*24d00*/  FADD.FTZ R111, -R152, R111 ;  /* 0x0000006f986f7221 */ /* 0x000fe20000010100 */
[----:B------:R-:W-:Y:S01]  /*24d10*/  FMUL.FTZ R110, R0, R109 ;  /* 0x0000006d006e7220 */ /* 0x000fe20000410000 */
[----:B------:R-:W-:Y:S01]  /*24d20*/  SHF.R.S32.HI R105, RZ, 0x1f, R162 ;  /* 0x0000001fff697819 */ /* 0x000fe200000114a2 */
[----:B------:R-:W-:Y:S01]  /*24d30*/  FFMA.FTZ R104, R153, R96, R48 ;  /* 0x0000006099687223 */ /* 0x000fe20000010030 */
[----:B------:R-:W-:Y:S01]  /*24d40*/  FFMA.FTZ R163, R163, R98, R50 ;  /* 0x00000062a3a37223 */ /* 0x000fe20000010032 */
[----:B------:R-:W-:Y:S01]  /*24d50*/  FFMA.FTZ R108, R108, R99, R51 ;  /* 0x000000636c6c7223 */ /* 0x000fe20000010033 */
[----:B------:R-:W-:Y:S01]  /*24d60*/  FFMA.FTZ R109, R106, R97, R49 ;  /* 0x000000616a6d7223 */ /* 0x000fe20000010031 */
[----:B------:R-:W-:Y:S01]  /*24d70*/  FADD.FTZ R177, -R152, R112 ;  /* 0x0000007098b17221 */ /* 0x000fe20000010100 */
[----:B------:R-:W-:Y:S01]  /*24d80*/  FMUL.FTZ R112, R0, R111 ;  /* 0x0000006f00707220 */ /* 0x000fe20000410000 */
[----:B------:R-:W-:Y:S01]  /*24d90*/  LEA.HI R111, R105, R162, RZ, 0x3 ;  /* 0x000000a2696f7211 */ /* 0x000fe200078f18ff */
[----:B------:R-:W-:Y:S01]  /*24da0*/  FADD.FTZ R113, -R152, R113 ;  /* 0x0000007198717221 */ /* 0x000fe20000010100 */
[----:B------:R-:W-:Y:S01]  /*24db0*/  F2FP.BF16.F32.PACK_AB R105, R108, R163 ;  /* 0x000000a36c69723e */ /* 0x000fe200000010ff */
[C---:B------:R-:W-:Y:S01]  /*24dc0*/  FMUL.FTZ R173, R0.reuse, R173 ;  /* 0x000000ad00ad7220 */ /* 0x040fe20000410000 */
[----:B------:R-:W-:Y:S01]  /*24dd0*/  F2FP.BF16.F32.PACK_AB R104, R109, R104 ;  /* 0x000000686d68723e */ /* 0x000fe200000010ff */
[----:B------:R-:W-:Y:S01]  /*24de0*/  FMUL.FTZ R175, R0, R175 ;  /* 0x000000af00af7220 */ /* 0x000fe20000410000 */
[----:B------:R-:W0:Y:S01]  /*24df0*/  LDC.64 R108, c[0x0][0x428] ;  /* 0x00010a00ff6c7b82 */ /* 0x000e220000000a00 */
[----:B------:R-:W-:Y:S01]  /*24e00*/  FADD.FTZ R185, -R152, R120 ;  /* 0x0000007898b97221 */ /* 0x000fe20000010100 */
[----:B------:R-:W-:Y:S01]  /*24e10*/  FFMA.FTZ R173, R173, R92, R44 ;  /* 0x0000005cadad7223 */ /* 0x000fe2000001002c */
[----:B------:R-:W-:Y:S01]  /*24e20*/  FFMA.FTZ R110, R110, R93, R45 ;  /* 0x0000005d6e6e7223 */ /* 0x000fe2000001002d */
[----:B------:R-:W-:Y:S01]  /*24e30*/  FMUL.FTZ R120, R0, R113 ;  /* 0x0000007100787220 */ /* 0x000fe20000410000 */
[----:B------:R-:W-:Y:S01]  /*24e40*/  FFMA.FTZ R107, R175, R94, R46 ;  /* 0x0000005eaf6b7223 */ /* 0x000fe2000001002e */
[----:B------:R-:W-:Y:S01]  /*24e50*/  FFMA.FTZ R112, R112, R95, R47 ;  /* 0x0000005f70707223 */ /* 0x000fe2000001002f */
[----:B------:R-:W-:Y:S01]  /*24e60*/  LEA.HI.SX32 R113, R111, R170, 0x1d ;  /* 0x000000aa6f717211 */ /* 0x000fe200078feaff */
[C---:B------:R-:W-:Y:S01]  /*24e70*/  FADD.FTZ R179, -R152.reuse, R114 ;  /* 0x0000007298b37221 */ /* 0x040fe20000010100 */
[----:B------:R-:W-:Y:S01]  /*24e80*/  FADD.FTZ R115, -R152, R115 ;  /* 0x0000007398737221 */ /* 0x000fe20000010100 */
[----:B------:R-:W-:Y:S01]  /*24e90*/  F2FP.BF16.F32.PACK_AB R106, R110, R173 ;  /* 0x000000ad6e6a723e */ /* 0x000fe200000010ff */
[----:B------:R-:W-:Y:S01]  /*24ea0*/  FADD.FTZ R189, -R152, R122 ;  /* 0x0000007a98bd7221 */ /* 0x000fe20000010100 */
[----:B------:R-:W-:Y:S01]  /*24eb0*/  F2FP.BF16.F32.PACK_AB R107, R112, R107 ;  /* 0x0000006b706b723e */ /* 0x000fe200000010ff */
[C---:B------:R-:W-:Y:S01]  /*24ec0*/  FMUL.FTZ R179, R0.reuse, R179 ;  /* 0x000000b300b37220 */ /* 0x040fe20000410000 */
[----:B------:R-:W-:Y:S01]  /*24ed0*/  FMUL.FTZ R122, R0, R115 ;  /* 0x00000073007a7220 */ /* 0x000fe20000410000 */
[C---:B------:R-:W-:Y:S01]  /*24ee0*/  FADD.FTZ R117, -R152.reuse, R117 ;  /* 0x0000007598757221 */ /* 0x040fe20000010100 */
[C---:B------:R-:W-:Y:S01]  /*24ef0*/  FADD.FTZ R199, -R152.reuse, R132 ;  /* 0x0000008498c77221 */ /* 0x040fe20000010100 */
[C---:B------:R-:W-:Y:S01]  /*24f00*/  FADD.FTZ R133, -R152.reuse, R133 ;  /* 0x0000008598857221 */ /* 0x040fe20000010100 */
[C---:B------:R-:W-:Y:S01]  /*24f10*/  FADD.FTZ R121, -R152.reuse, R121 ;  /* 0x0000007998797221 */ /* 0x040fe20000010100 */
[C---:B------:R-:W-:Y:S01]  /*24f20*/  FADD.FTZ R119, -R152.reuse, R119 ;  /* 0x0000007798777221 */ /* 0x040fe20000010100 */
[----:B------:R-:W-:Y:S01]  /*24f30*/  FADD.FTZ R125, -R152, R125 ;  /* 0x0000007d987d7221 */ /* 0x000fe20000010100 */
[----:B------:R-:W-:Y:S01]  /*24f40*/  FFMA.FTZ R122, R122, R91, R43 ;  /* 0x0000005b7a7a7223 */ /* 0x000fe2000001002b */
[C---:B------:R-:W-:Y:S01]  /*24f50*/  FADD.FTZ R193, -R152.reuse, R126 ;  /* 0x0000007e98c17221 */ /* 0x040fe20000010100 */
[----:B------:R-:W-:Y:S01]  /*24f60*/  FADD.FTZ R127, -R152, R127 ;  /* 0x0000007f987f7221 */ /* 0x000fe20000010100 */
[----:B0-----:R-:W-:-:S04]  /*24f70*/  IMAD.WIDE.U32 R110, R113, 0x10, R108 ;  /* 0x00000010716e7825 */ /* 0x001fc800078e006c */
[C---:B------:R-:W-:Y:S01]  /*24f80*/  FADD.FTZ R209, -R152.reuse, R142 ;  /* 0x0000008e98d17221 */ /* 0x040fe20000010100 */
[----:B------:R-:W-:Y:S01]  /*24f90*/  FADD.FTZ R197, -R152, R130 ;  /* 0x0000008298c57221 */ /* 0x000fe20000010100 */
[C---:B------:R-:W-:Y:S01]  /*24fa0*/  FMUL.FTZ R126, R0.reuse, R117 ;  /* 0x00000075007e7220 */ /* 0x040fe20000410000 */
[C---:B------:R-:W-:Y:S01]  /*24fb0*/  FMUL.FTZ R199, R0.reuse, R199 ;  /* 0x000000c700c77220 */ /* 0x040fe20000410000 */
[----:B------:R0:W-:Y:S01]  /*24fc0*/  STG.E.128 desc[UR6][R110.64], R104 ;  /* 0x000000686e007986 */ /* 0x0001e2000c101d06 */
[----:B------:R-:W-:Y:S01]  /*24fd0*/  FMUL.FTZ R142, R0, R133 ;  /* 0x00000085008e7220 */ /* 0x000fe20000410000 */
[C---:B------:R-:W-:Y:S01]  /*24fe0*/  FADD.FTZ R195, -R152.reuse, R128 ;  /* 0x0000008098c37221 */ /* 0x040fe20000010100 */
[----:B------:R-:W-:Y:S01]  /*24ff0*/  FADD.FTZ R201, -R152, R134 ;  /* 0x0000008698c97221 */ /* 0x000fe20000010100 */
[----:B------:R-:W-:Y:S01]  /*25000*/  FMUL.FTZ R130, R0, R121 ;  /* 0x0000007900827220 */ /* 0x000fe20000410000 */
[C---:B------:R-:W-:Y:S01]  /*25010*/  VIADD R115, R113.reuse, 0x20 ;  /* 0x0000002071737836 */ /* 0x040fe20000000000 */
[C---:B------:R-:W-:Y:S01]  /*25020*/  IADD3 R117, PT, PT, R113.reuse, 0x40, RZ ;  /* 0x0000004071757810 */ /* 0x040fe20007ffe0ff */
[C---:B------:R-:W-:Y:S01]  /*25030*/  FADD.FTZ R183, -R152.reuse, R118 ;  /* 0x0000007698b77221 */ /* 0x040fe20000010100 */
[C---:B------:R-:W-:Y:S01]  /*25040*/  FADD.FTZ R129, -R152.reuse, R129 ;  /* 0x0000008198817221 */ /* 0x040fe20000010100 */
[----:B------:R-:W-:Y:S01]  /*25050*/  FADD.FTZ R203, -R152, R136 ;  /* 0x0000008898cb7221 */ /* 0x000fe20000010100 */
[C---:B------:R-:W-:Y:S01]  /*25060*/  FMUL.FTZ R128, R0.reuse, R119 ;  /* 0x0000007700807220 */ /* 0x040fe20000410000 */
[C---:B------:R-:W-:Y:S01]  /*25070*/  FMUL.FTZ R134, R0.reuse, R125 ;  /* 0x0000007d00867220 */ /* 0x040fe20000410000 */
[C---:B------:R-:W-:Y:S01]  /*25080*/  IADD3 R121, PT, PT, R113.reuse, 0x80, RZ ;  /* 0x0000008071797810 */ /* 0x040fe20007ffe0ff */
[----:B------:R-:W-:Y:S01]  /*25090*/  FMUL.FTZ R136, R0, R127 ;  /* 0x0000007f00887220 */ /* 0x000fe20000410000 */
[----:B------:R-:W-:-:S02]  /*250a0*/  VIADD R119, R113, 0x60 ;  /* 0x0000006071777836 */ /* 0x000fc40000000000 */
[----:B------:R-:W-:Y:S01]  /*250b0*/  FMUL.FTZ R177, R0, R177 ;  /* 0x000000b100b17220 */ /* 0x000fe20000410000 */
[----:B------:R-:W-:Y:S02]  /*250c0*/  VIADD R125, R113, 0xa0 ;  /* 0x000000a0717d7836 */ /* 0x000fe40000000000 */
[----:B------:R-:W-:Y:S01]  /*250d0*/  FFMA.FTZ R127, R142, R69, R21 ;  /* 0x000000458e7f7223 */ /* 0x000fe20000010015 */
[----:B0-----:R-:W-:Y:S01]  /*250e0*/  FFMA.FTZ R105, R179, R90, R42 ;  /* 0x0000005ab3697223 */ /* 0x001fe2000001002a */
[C---:B------:R-:W-:Y:S01]  /*250f0*/  FADD.FTZ R181, -R152.reuse, R116 ;  /* 0x0000007498b57221 */ /* 0x040fe20000010100 */
[----:B------:R-:W-:Y:S01]  /*25100*/  FADD.FTZ R205, -R152, R138 ;  /* 0x0000008a98cd7221 */ /* 0x000fe20000010100 */
[----:B------:R-:W-:Y:S01]  /*25110*/  FMUL.FTZ R185, R0, R185 ;  /* 0x000000b900b97220 */ /* 0x000fe20000410000 */
[----:B------:R-:W-:Y:S01]  /*25120*/  IMAD.WIDE.U32 R112, R115, 0x10, R108 ;  /* 0x0000001073707825 */ /* 0x000fe200078e006c */
[----:B------:R-:W-:-:S03]  /*25130*/  F2FP.BF16.F32.PACK_AB R105, R122, R105 ;  /* 0x000000697a69723e */ /* 0x000fc600000010ff */
[----:B------:R-:W-:Y:S01]  /*25140*/  FFMA.FTZ R122, R199, R68, R20 ;  /* 0x00000044c77a7223 */ /* 0x000fe20000010014 */
[C---:B------:R-:W-:Y:S01]  /*25150*/  FADD.FTZ R123, -R152.reuse, R123 ;  /* 0x0000007b987b7221 */ /* 0x040fe20000010100 */
[----:B------:R-:W-:Y:S01]  /*25160*/  FADD.FTZ R191, -R152, R124 ;  /* 0x0000007c98bf7221 */ /* 0x000fe20000010100 */
[C---:B------:R-:W-:Y:S01]  /*25170*/  FMUL.FTZ R183, R0.reuse, R183 ;  /* 0x000000b700b77220 */ /* 0x040fe20000410000 */
[C---:B------:R-:W-:Y:S01]  /*25180*/  FMUL.FTZ R195, R0.reuse, R195 ;  /* 0x000000c300c37220 */ /* 0x040fe20000410000 */
[----:B------:R-:W-:Y:S01]  /*25190*/  FMUL.FTZ R138, R0, R129 ;  /* 0x00000081008a7220 */ /* 0x000fe20000410000 */
[----:B------:R-:W-:-:S04]  /*251a0*/  IMAD.WIDE.U32 R114, R117, 0x10, R108 ;  /* 0x0000001075727825 */ /* 0x000fc800078e006c */
[C---:B------:R-:W-:Y:S01]  /*251b0*/  FADD.FTZ R131, -R152.reuse, R131 ;  /* 0x0000008398837221 */ /* 0x040fe20000010100 */
[C---:B------:R-:W-:Y:S01]  /*251c0*/  FADD.FTZ R135, -R152.reuse, R135 ;  /* 0x0000008798877221 */ /* 0x040fe20000010100 */
[----:B------:R-:W-:Y:S01]  /*251d0*/  FADD.FTZ R137, -R152, R137 ;  /* 0x0000008998897221 */ /* 0x000fe20000010100 */
        /* <DEDUP_REMOVED lines=17> */
[----:B------:R-:W-:Y:S01]  /*252f0*/  FMUL.FTZ R181, R0, R181 ;  /* 0x000000b500b57220 */ /* 0x000fe20000410000 */
[----:B------:R-:W-:Y:S01]  /*25300*/  FFMA.FTZ R108, R185, R80, R32 ;  /* 0x00000050b96c7223 */ /* 0x000fe20000010020 */
[----:B------:R-:W-:Y:S01]  /*25310*/  FFMA.FTZ R121, R130, R81, R33 ;  /* 0x0000005182797223 */ /* 0x000fe20000010021 */
[----:B------:R-:W-:Y:S01]  /*25320*/  F2FP.BF16.F32.PACK_AB R122, R127, R122 ;  /* 0x0000007a7f7a723e */ /* 0x000fe200000010ff */
        /* <DEDUP_REMOVED lines=79> */
.L_x_24399:
[----:B------:R-:W-:Y:S05]  /*25820*/  BSYNC.RECONVERGENT B0 ;  /* 0x0000000000007941 */ /* 0x000fea0003800200 */
.L_x_24398:
[----:B0-----:R-:W0:Y:S02]  /*25830*/  LDC.64 R104, c[0x0][0x380] ;  /* 0x0000e000ff687b82 */ /* 0x001e240000000a00 */
[----:B0-----:R-:W-:-:S04]  /*25840*/  LEA R168, R104, R168, 0x2 ;  /* 0x000000a868a87211 */ /* 0x001fc800078e10ff */
[----:B------:R-:W-:-:S13]  /*25850*/  ISETP.GE.AND P0, PT, R168, R105, PT ;  /* 0x00000069a800720c */ /* 0x000fda0003f06270 */
[----:B------:R-:W-:Y:S05]  /*25860*/  @!P0 BRA `(.L_x_24400) ;  /* 0xfffffdb000c88947 */ /* 0x000fea000383ffff */
[----:B------:R-:W-:Y:S05]  /*25870*/  EXIT ;  /* 0x000000000000794d */ /* 0x000fea0003800000 */
.L_x_24397:
[----:B------:R-:W-:Y:S01]  /*25880*/  HFMA2 R180, -RZ, RZ, 0, 5.9604644775390625e-08 ;  /* 0x00000001ffb47431 */ /* 0x000fe200000001ff */
[----:B------:R-:W-:Y:S01]  /*25890*/  BSSY B0, `(.L_x_24401) ;  /* 0x0000007000007945 */ /* 0x000fe20003800000 */
[----:B------:R-:W-:Y:S01]  /*258a0*/  IMAD.MOV.U32 R179, RZ, RZ, R0 ;  /* 0x000000ffffb37224 */ /* 0x000fe200078e0000 */
[----:B------:R-:W-:Y:S01]  /*258b0*/  MOV R178, 0xffffffff ;  /* 0xffffffff00b27802 */ /* 0x000fe20000000f00 */
[----:B------:R-:W-:-:S07]  /*258c0*/  IMAD.MOV.U32 R181, RZ, RZ, 0x1f ;  /* 0x0000001fffb57424 */ /* 0x000fce00078e00ff */
[----:B0-----:R-:W-:Y:S05]  /*258d0*/  WARPSYNC.COLLECTIVE R178, `(.L_x_24402) ;  /* 0x00000000b2087348 */ /* 0x001fea0003c00000 */
[----:B------:R1:W2:Y:S02]  /*258e0*/  SHFL.BFLY P1, R177, R179, R180, R181 ;  /* 0x0c0000b4b3b17389 */ /* 0x0002a400000200b5 */
[----:B012---:R-:W-:Y:S05]  /*258f0*/  ENDCOLLECTIVE ;  /* 0x000000000000791b */ /* 0x007fea0003800000 */
.L_x_24402:
[----:B------:R-:W-:Y:S05]  /*25900*/  BSYNC B0 ;  /* 0x0000000000007941 */ /* 0x000fea0003800000 */
.L_x_24401:
        /* <DEDUP_REMOVED lines=9> */
.L_x_24403:
[----:B------:R-:W-:Y:S01]  /*259a0*/  HFMA2 R180, -RZ, RZ, 0, 2.384185791015625e-07 ;  /* 0x00000004ffb47431 */ /* 0x000fe200000001ff */
[----:B------:R-:W-:-:S05]  /*259b0*/  MOV R152, R177 ;  /* 0x000000b100987202 */ /* 0x000fca0000000f00 */
[----:B------:R-:W-:-:S04]  /*259c0*/  FADD.FTZ R174, R173, R152 ;  /* 0x00000098adae7221 */ /* 0x000fc80000010000 */
[----:B------:R-:W-:-:S07]  /*259d0*/  IMAD.MOV.U32 R179, RZ, RZ, R174 ;  /* 0x000000ffffb37224 */ /* 0x000fce00078e00ae */
[----:B------:R-:W-:Y:S05]  /*259e0*/  WARPSYNC.COLLECTIVE R178, `(.L_x_24404) ;  /* 0x00000000b2087348 */ /* 0x000fea0003c00000 */
[----:B------:R0:W1:Y:S02]  /*259f0*/  SHFL.BFLY P1, R177, R179, R180, R181 ;  /* 0x0c0000b4b3b17389 */ /* 0x00006400000200b5 */
[----:B01----:R-:W-:Y:S05]  /*25a00*/  ENDCOLLECTIVE ;  /* 0x000000000000791b */ /* 0x003fea0003800000 */
.L_x_24404:
        /* <DEDUP_REMOVED lines=8> */
.L_x_24405:
[----:B------:R-:W-:Y:S01]  /*25a90*/  HFMA2 R180, -RZ, RZ, 0, 9.5367431640625e-07 ;  /* 0x00000010ffb47431 */ /* 0x000fe200000001ff */
[----:B------:R-:W-:-:S05]  /*25aa0*/  MOV R152, R177 ;  /* 0x000000b100987202 */ /* 0x000fca0000000f00 */
[----:B------:R-:W-:-:S04]  /*25ab0*/  FADD.FTZ R176, R175, R152 ;  /* 0x00000098afb07221 */ /* 0x000fc80000010000 */
[----:B------:R-:W-:-:S07]  /*25ac0*/  IMAD.MOV.U32 R179, RZ, RZ, R176 ;  /* 0x000000ffffb37224 */ /* 0x000fce00078e00b0 */
[----:B------:R-:W-:Y:S05]  /*25ad0*/  WARPSYNC.COLLECTIVE R178, `(.L_x_24406) ;  /* 0x00000000b2087348 */ /* 0x000fea0003c00000 */
[----:B------:R0:W1:Y:S02]  /*25ae0*/  SHFL.BFLY P1, R177, R179, R180, R181 ;  /* 0x0c0000b4b3b17389 */ /* 0x00006400000200b5 */
[----:B01----:R-:W-:Y:S05]  /*25af0*/  ENDCOLLECTIVE ;  /* 0x000000000000791b */ /* 0x003fea0003800000 */
.L_x_24406:
        /* <DEDUP_REMOVED lines=103> */
.L_x_24407:
[----:B------:R-:W-:Y:S02]  /*26170*/  IMAD.MOV.U32 R180, RZ, RZ, 0x2 ;  /* 0x00000002ffb47424 */ /* 0x000fe400078e00ff */
[----:B------:R-:W-:-:S04]  /*26180*/  IMAD.MOV.U32 R173, RZ, RZ, R177 ;  /* 0x000000ffffad7224 */ /* 0x000fc800078e00b1 */
[----:B------:R-:W-:-:S05]  /*26190*/  FADD.FTZ R173, R0, R173 ;  /* 0x000000ad00ad7221 */ /* 0x000fca0000010000 */
[----:B------:R-:W-:-:S07]  /*261a0*/  MOV R179, R173 ;  /* 0x000000ad00b37202 */ /* 0x000fce0000000f00 */
[----:B------:R-:W-:Y:S05]  /*261b0*/  WARPSYNC.COLLECTIVE R178, `(.L_x_24408) ;  /* 0x00000000b2087348 */ /* 0x000fea0003c00000 */
[----:B------:R0:W1:Y:S02]  /*261c0*/  SHFL.BFLY P1, R177, R179, R180, R181 ;  /* 0x0c0000b4b3b17389 */ /* 0x00006400000200b5 */
[----:B01----:R-:W-:Y:S05]  /*261d0*/  ENDCOLLECTIVE ;  /* 0x000000000000791b */ /* 0x003fea0003800000 */
.L_x_24408:
[----:B------:R-:W-:Y:S01]  /*261e0*/  HFMA2 R180, -RZ, RZ, 0, 2.384185791015625e-07 ;  /* 0x00000004ffb47431 */ /* 0x000fe200000001ff */
[----:B------:R-:W-:-:S05]  /*261f0*/  MOV R174, R177 ;  /* 0x000000b100ae7202 */ /* 0x000fca0000000f00 */
[----:B------:R-:W-:-:S04]  /*26200*/  FADD.FTZ R174, R173, R174 ;  /* 0x000000aeadae7221 */ /* 0x000fc80000010000 */
[----:B------:R-:W-:-:S07]  /*26210*/  IMAD.MOV.U32 R179, RZ, RZ, R174 ;  /* 0x000000ffffb37224 */ /* 0x000fce00078e00ae */
[----:B------:R-:W-:Y:S05]  /*26220*/  WARPSYNC.COLLECTIVE R178, `(.L_x_24409) ;  /* 0x00000000b2087348 */ /* 0x000fea0003c00000 */
[----:B------:R0:W1:Y:S02]  /*26230*/  SHFL.BFLY P1, R177, R179, R180, R181 ;  /* 0x0c0000b4b3b17389 */ /* 0x00006400000200b5 */
[----:B01----:R-:W-:Y:S05]  /*26240*/  ENDCOLLECTIVE ;  /* 0x000000000000791b */ /* 0x003fea0003800000 */
.L_x_24409:
[----:B------:R-:W-:Y:S02]  /*26250*/  IMAD.MOV.U32 R180, RZ, RZ, 0x8 ;  /* 0x00000008ffb47424 */ /* 0x000fe400078e00ff */
[----:B------:R-:W-:-:S04]  /*26260*/  IMAD.MOV.U32 R175, RZ, RZ, R177 ;  /* 0x000000ffffaf7224 */ /* 0x000fc800078e00b1 */
[----:B------:R-:W-:-:S05]  /*26270*/  FADD.FTZ R175, R174, R175 ;  /* 0x000000afaeaf7221 */ /* 0x000fca0000010000 */
[----:B------:R-:W-:-:S07]  /*26280*/  MOV R179, R175 ;  /* 0x000000af00b37202 */ /* 0x000fce0000000f00 */
[----:B------:R-:W-:Y:S05]  /*26290*/  WARPSYNC.COLLECTIVE R178, `(.L_x_24410) ;  /* 0x00000000b2087348 */ /* 0x000fea0003c00000 */
[----:B------:R0:W1:Y:S02]  /*262a0*/  SHFL.BFLY P1, R177, R179, R180, R181 ;  /* 0x0c0000b4b3b17389 */ /* 0x00006400000200b5 */
[----:B01----:R-:W-:Y:S05]  /*262b0*/  ENDCOLLECTIVE ;  /* 0x000000000000791b */ /* 0x003fea0003800000 */
.L_x_24410:
[----:B------:R-:W-:Y:S01]  /*262c0*/  HFMA2 R180, -RZ, RZ, 0, 9.5367431640625e-07 ;  /* 0x00000010ffb47431 */ /* 0x000fe200000001ff */
[----:B------:R-:W-:-:S05]  /*262d0*/  MOV R176, R177 ;  /* 0x000000b100b07202 */ /* 0x000fca0000000f00 */
[----:B------:R-:W-:-:S04]  /*262e0*/  FADD.FTZ R176, R175, R176 ;  /* 0x000000b0afb07221 */ /* 0x000fc80000010000 */
[----:B------:R-:W-:-:S07]  /*262f0*/  IMAD.MOV.U32 R179, RZ, RZ, R176 ;  /* 0x000000ffffb37224 */ /* 0x000fce00078e00b0 */
[----:B------:R-:W-:Y:S05]  /*26300*/  WARPSYNC.COLLECTIVE R178, `(.L_x_24411) ;  /* 0x00000000b2087348 */ /* 0x000fea0003c00000 */
[----:B------:R0:W1:Y:S02]  /*26310*/  SHFL.BFLY P1, R177, R179, R180, R181 ;  /* 0x0c0000b4b3b17389 */ /* 0x00006400000200b5 */
[----:B01----:R-:W-:Y:S05]  /*26320*/  ENDCOLLECTIVE ;  /* 0x000000000000791b */ /* 0x003fea0003800000 */
.L_x_24411:
[----:B------:R-:W-:Y:S05]  /*26330*/  BRA `(.L_x_24412) ;  /* 0xffffffe400f47947 */ /* 0x000fea000383ffff */
.L_x_24413:
        /* <DEDUP_REMOVED lines=12> */
.L_x_54403:


//--------------------- .text._ZN10layer_norm13ln_fwd_kernelINS_13Kernel_traitsIf13__nv_bfloat16fS2_fjLj1536ELj1ELj4ELj1ELj16ENS_18Kernel_traits_baseILj1536EfS2_fS2_fjLj128EEEEELb1ELb1ELb0ELb0EEEvNS_9FwdParamsE --------------------------
	.section	.text._ZN10layer_norm13ln_fwd_kernelINS_13Kernel_traitsIf13__nv_bfloat16fS2_fjLj1536ELj1ELj4ELj1ELj16ENS_18Kernel_traits_baseILj1536EfS2_fS2_fjLj128EEEEELb1ELb1ELb0ELb0EEEvNS_9FwdParamsE,"ax",@progbits
	.align	128
        .global         _ZN10layer_norm13ln_fwd_kernelINS_13Kernel_traitsIf13__nv_bfloat16fS2_fjLj1536ELj1ELj4ELj1ELj16ENS_18Kernel_traits_baseILj1536EfS2_fS2_fjLj128EEEEELb1ELb1ELb0ELb0EEEvNS_9FwdParamsE
        .type           _ZN10layer_norm13ln_fwd_kernelINS_13Kernel_traitsIf13__nv_bfloat16fS2_fjLj1536ELj1ELj4ELj1ELj16ENS_18Kernel_traits_baseILj1536EfS2_fS2_fjLj128EEEEELb1ELb1ELb0ELb0EEEvNS_9FwdParamsE,@function
        .size           _ZN10layer_norm13ln_fwd_kernelINS_13Kernel_traitsIf13__nv_bfloat16fS2_fjLj1536ELj1ELj4ELj1ELj16ENS_18Kernel_traits_baseILj1536EfS2_fS2_fjLj128EEEEELb1ELb1ELb0ELb0EEEvNS_9FwdParamsE,(.L_x_54404 - _ZN10layer_norm13ln_fwd_kernelINS_13Kernel_traitsIf13__nv_bfloat16fS2_fjLj1536ELj1ELj4ELj1ELj16ENS_18Kernel_traits_baseILj1536EfS2_fS2_fjLj128EEEEELb1ELb1ELb0ELb0EEEvNS_9FwdParamsE)
        .other          _ZN10layer_norm13ln_fwd_kernelINS_13Kernel_traitsIf13__nv_bfloat16fS2_fjLj1536ELj1ELj4ELj1ELj16ENS_18Kernel_traits_baseILj1536EfS2_fS2_fjLj128EEEEELb1ELb1ELb0ELb0EEEvNS_9FwdParamsE,@"STO_CUDA_ENTRY STV_DEFAULT"
_ZN10layer_norm13ln_fwd_kernelINS_13Kernel_traitsIf13__nv_bfloat16fS2_fjLj1536ELj1ELj4ELj1ELj16ENS_18Kernel_traits_baseILj1536EfS2_fS2_fjLj128EEEEELb1ELb1ELb0ELb0EEEvNS_9FwdParamsE:
.text._ZN10layer_norm13ln_fwd_kernelINS_13Kernel_traitsIf13__nv_bfloat16fS2_fjLj1536ELj1ELj4ELj1ELj16ENS_18Kernel_traits_baseILj1536EfS2_fS2_fjLj128EEEEELb1ELb1ELb0ELb0EEEvNS_9FwdParamsE:
        /* <DEDUP_REMOVED lines=14> */
[----:B------:R-:W3:Y:S01]  /*00e0*/  @P0 LDC R9, c[0x0][0x460] ;  /* 0x00011800ff090b82 */ /* 0x000ee20000000800 */
[----:B----4-:R-:W-:-:S06]  /*00f0*/  @P0 IMAD.MOV.U32 R5, RZ, RZ, R7 ;  /* 0x000000ffff050224 */ /* 0x010fcc00078e0007 */
[----:B------:R-:W3:Y:S01]  /*0100*/  @P0 LDG.E.64 R4, desc[UR8][R4.64] ;  /* 0x0000000804040981 */ /* 0x000ee2000c1e1b00 */
[----:B------:R-:W4:Y:S01]  /*0110*/  S2UR UR5, SR_CTAID.X ;  /* 0x00000000000579c3 */ /* 0x000f220000002500 */
[----:B0-----:R-:W-:Y:S01]  /*0120*/  UISETP.NE.U32.AND UP0, UPT, UR10, URZ, UPT ;  /* 0x000000ff0a00728c */ /* 0x001fe2000bf05070 */
[----:B------:R-:W-:Y:S03]  /*0130*/  BSSY.RECONVERGENT B0, `(.L_x_24414) ;  /* 0x00000cd000007945 */ /* 0x000fe60003800200 */
[----:B------:R-:W-:Y:S02]  /*0140*/  UISETP.NE.AND.EX UP0, UPT, UR11, URZ, UPT, UP0 ;  /* 0x000000ff0b00728c */ /* 0x000fe4000bf05300 */
[----:B----4-:R-:W-:Y:S01]  /*0150*/  USHF.L.U32 UR4, UR5, 0x2, URZ ;  /* 0x0000000205047899 */ /* 0x010fe200080006ff */
[----:B--2---:R-:W-:Y:S02]  /*0160*/  @P0 R2UR UR7, R3 ;  /* 0x00000000030702ca */ /* 0x004fe400000e0000 */
[----:B------:R-:W0:Y:S01]  /*0170*/  LDC R3, c[0x0][0x360] ;  /* 0x0000d800ff037b82 */ /* 0x000e220000000800 */
[----:B------:R-:W-:-:S02]  /*0180*/  @P0 R2UR UR6, R2 ;  /* 0x00000000020602ca */ /* 0x000fc400000e0000 */
[----:B-----5:R-:W-:-:S04]  /*0190*/  SHF.R.S32.HI R2, RZ, 0x1f, R215 ;  /* 0x0000001fff027819 */ /* 0x020fc800000114d7 */
[----:B------:R-:W-:Y:S02]  /*01a0*/  LEA.HI R215, R2, R215, RZ, 0x3 ;  /* 0x000000d702d77211 */ /* 0x000fe400078f18ff */
[----:B-1----:R-:W-:Y:S02]  /*01b0*/  LOP3.LUT R2, R214, 0x1f, RZ, 0xc0, !PT ;  /* 0x0000001fd6027812 */ /* 0x002fe400078ec0ff */
[----:B------:R-:W-:Y:S02]  /*01c0*/  UIADD3 UR15, UPT, UPT, UR7, -0x4498517b, URZ ;  /* 0xbb67ae85070f7890 */ /* 0x000fe4000fffe0ff */
[----:B------:R-:W-:Y:S01]  /*01d0*/  UIADD3 UR17, UPT, UPT, UR7, 0x76cf5d0a, URZ ;  /* 0x76cf5d0a07117890 */ /* 0x000fe2000fffe0ff */
[----:B---3--:R-:W-:Y:S01]  /*01e0*/  @P0 IADD3 R0, P1, PT, R4, R9, RZ ;  /* 0x0000000904000210 */ /* 0x008fe20007f3e0ff */
[----:B------:R-:W-:Y:S01]  /*01f0*/  UIADD3 UR14, UPT, UPT, UR6, -0x61c88647, URZ ;  /* 0x9e3779b9060e7890 */ /* 0x000fe2000fffe0ff */
[----:B------:R-:W-:Y:S01]  /*0200*/  LOP3.LUT R4, R2, 0x1f, RZ, 0x3c, !PT ;  /* 0x0000001f02047812 */ /* 0x000fe200078e3cff */
[----:B------:R-:W-:-:S02]  /*0210*/  UIADD3 UR16, UPT, UPT, UR6, 0x3c6ef372, URZ ;  /* 0x3c6ef37206107890 */ /* 0x000fc4000fffe0ff */
[----:B------:R-:W-:Y:S01]  /*0220*/  @P0 IMAD.X R7, RZ, RZ, R5, P1 ;  /* 0x000000ffff070224 */ /* 0x000fe200008e0605 */
[----:B------:R-:W-:Y:S01]  /*0230*/  LEA.HI.SX32 R215, R215, R4, 0x1d ;  /* 0x00000004d7d77211 */ /* 0x000fe200078feaff */
[----:B------:R-:W-:Y:S02]  /*0240*/  UIADD3 UR18, UPT, UPT, UR6, -0x255992d5, URZ ;  /* 0xdaa66d2b06127890 */ /* 0x000fe4000fffe0ff */
[----:B------:R-:W-:Y:S01]  /*0250*/  UIADD3 UR19, UPT, UPT, UR7, 0x32370b8f, URZ ;  /* 0x32370b8f07137890 */ /* 0x000fe2000fffe0ff */
[--C-:B0-----:R-:W-:Y:S01]  /*0260*/  IMAD R216, R3, UR5, R214.reuse ;  /* 0x0000000503d87c24 */ /* 0x101fe2000f8e02d6 */
[----:B------:R-:W-:Y:S01]  /*0270*/  SHF.R.U32.HI R214, RZ, 0x5, R214 ;  /* 0x00000005ffd67819 */ /* 0x000fe200000116d6 */
[----:B------:R-:W-:Y:S01]  /*0280*/  UIADD3 UR20, UPT, UPT, UR6, 0x78dde6e4, URZ ;  /* 0x78dde6e406147890 */ /* 0x000fe2000fffe0ff */
[--C-:B------:R-:W-:Y:S01]  /*0290*/  SHF.R.U64 R213, R0, 0x2, R7.reuse ;  /* 0x0000000200d57819 */ /* 0x100fe20000001207 */
[----:B------:R-:W-:Y:S01]  /*02a0*/  UIADD3 UR21, UPT, UPT, UR7, -0x126145ec, URZ ;  /* 0xed9eba1407157890 */ /* 0x000fe2000fffe0ff */
[----:B------:R-:W-:Y:S01]  /*02b0*/  LOP3.LUT R214, R214, UR4, RZ, 0xfc, !PT ;  /* 0x00000004d6d67c12 */ /* 0x000fe2000f8efcff */
[----:B------:R-:W-:Y:S01]  /*02c0*/  UIADD3 UR22, UPT, UPT, UR6, 0x1715609d, URZ ;  /* 0x1715609d06167890 */ /* 0x000fe2000fffe0ff */
[----:B------:R-:W-:Y:S01]  /*02d0*/  SHF.R.U32.HI R212, RZ, 0x2, R7 ;  /* 0x00000002ffd47819 */ /* 0x000fe20000011607 */
[----:B------:R-:W-:-:S02]  /*02e0*/  UIADD3 UR23, UPT, UPT, UR7, -0x56f99767, URZ ;  /* 0xa906689907177890 */ /* 0x000fc4000fffe0ff */
[----:B------:R-:W-:Y:S02]  /*02f0*/  UIADD3 UR24, UPT, UPT, UR6, -0x4ab325aa, URZ ;  /* 0xb54cda5606187890 */ /* 0x000fe4000fffe0ff */
[----:B------:R-:W-:Y:S02]  /*0300*/  UIADD3 UR25, UPT, UPT, UR7, 0x646e171e, URZ ;  /* 0x646e171e07197890 */ /* 0x000fe4000fffe0ff */
[----:B------:R-:W-:Y:S02]  /*0310*/  UIADD3 UR26, UPT, UPT, UR6, 0x5384540f, URZ ;  /* 0x5384540f061a7890 */ /* 0x000fe4000fffe0ff */
[----:B------:R-:W-:Y:S02]  /*0320*/  UIADD3 UR27, UPT, UPT, UR7, 0x1fd5c5a3, URZ ;  /* 0x1fd5c5a3071b7890 */ /* 0x000fe4000fffe0ff */
[----:B------:R-:W-:Y:S02]  /*0330*/  UIADD3 UR28, UPT, UPT, UR6, -0xe443238, URZ ;  /* 0xf1bbcdc8061c7890 */ /* 0x000fe4000fffe0ff */
[----:B------:R-:W-:-:S02]  /*0340*/  UIADD3 UR29, UPT, UPT, UR7, -0x24c28bd8, URZ ;  /* 0xdb3d7428071d7890 */ /* 0x000fc4000fffe0ff */
        /* <DEDUP_REMOVED lines=88> */
.L_x_24415:
        /* <DEDUP_REMOVED lines=21> */
[----:B------:R-:W5:Y:S03]  /*0a20*/  @P0 LDG.E.128 R128, desc[UR8][R40.64+0x10] ;  /* 0x0000100828800981 */ /* 0x000f66000c1e1d00 */
[----:B------:R-:W-:Y:S01]  /*0a30*/  @P1 VIADD R2, R2, 0x20 ;  /* 0x0000002002021836 */ /* 0x000fe20000000000 */
[----:B------:R-:W5:Y:S02]  /*0a40*/  @P1 LDG.E.128 R124, desc[UR8][R42.64] ;  /* 0x000000082a7c1981 */ /* 0x000f64000c1e1d00 */
[----:B------:R-:W3:Y:S01]  /*0a50*/  @P3 LDC.64 R68, c[0x0][0x3e8] ;  /* 0x0000fa00ff443b82 */ /* 0x000ee20000000a00 */
[C---:B0-----:R-:W-:Y:S01]  /*0a60*/  @P2 IMAD.WIDE.U32 R46, R2.reuse, 0x20, R46 ;  /* 0x00000020022e2825 */ /* 0x041fe200078e002e */
[----:B------:R0:W5:Y:S06]  /*0a70*/  @P1 LDG.E.128 R120, desc[UR8][R42.64+0x10] ;  /* 0x000010082a781981 */ /* 0x00016c000c1e1d00 */
[----:B------:R-:W4:Y:S01]  /*0a80*/  @P4 LDC.64 R4, c[0x0][0x3d0] ;  /* 0x0000f400ff044b82 */ /* 0x000f220000000a00 */
[C---:B-1----:R-:W-:Y:S01]  /*0a90*/  @P2 IMAD.WIDE.U32 R64, R2.reuse, 0x20, R64 ;  /* 0x0000002002402825 */ /* 0x042fe200078e0040 */
[----:B------:R-:W5:Y:S03]  /*0aa0*/  @P1 LDG.E.128 R108, desc[UR8][R44.64] ;  /* 0x000000082c6c1981 */ /* 0x000f66000c1e1d00 */
[----:B------:R-:W-:Y:S01]  /*0ab0*/  @P2 VIADD R2, R2, 0x20 ;  /* 0x0000002002022836 */ /* 0x000fe20000000000 */
[----:B------:R1:W5:Y:S02]  /*0ac0*/  @P1 LDG.E.128 R104, desc[UR8][R44.64+0x10] ;  /* 0x000010082c681981 */ /* 0x000364000c1e1d00 */
[----:B------:R-:W1:Y:S01]  /*0ad0*/  @P4 LDC.64 R88, c[0x0][0x3e8] ;  /* 0x0000fa00ff584b82 */ /* 0x000e620000000a00 */
[C---:B--2---:R-:W-:Y:S01]  /*0ae0*/  @P3 IMAD.WIDE.U32 R66, R2.reuse, 0x20, R66 ;  /* 0x0000002002423825 */ /* 0x044fe200078e0042 */
[----:B------:R-:W5:Y:S06]  /*0af0*/  @P2 LDG.E.128 R100, desc[UR8][R46.64] ;  /* 0x000000082e642981 */ /* 0x000f6c000c1e1d00 */
[----:B------:R-:W2:Y:S01]  /*0b00*/  @P5 LDC.64 R90, c[0x0][0x3d0] ;  /* 0x0000f400ff5a5b82 */ /* 0x000ea20000000a00 */
[C---:B---3--:R-:W-:Y:S01]  /*0b10*/  @P3 IMAD.WIDE.U32 R68, R2.reuse, 0x20, R68 ;  /* 0x0000002002443825 */ /* 0x048fe200078e0044 */
[----:B------:R-:W-:Y:S01]  /*0b20*/  @P3 IADD3 R2, PT, PT, R2, 0x20, RZ ;  /* 0x0000002002023810 */ /* 0x000fe20007ffe0ff */
[----:B------:R3:W5:Y:S05]  /*0b30*/  @P2 LDG.E.128 R96, desc[UR8][R46.64+0x10] ;  /* 0x000010082e602981 */ /* 0x00076a000c1e1d00 */
[----:B------:R-:W2:Y:S01]  /*0b40*/  @P5 LDC.64 R92, c[0x0][0x3e8] ;  /* 0x0000fa00ff5c5b82 */ /* 0x000ea20000000a00 */
[----:B----4-:R-:W-:Y:S01]  /*0b50*/  @P4 IMAD.WIDE.U32 R70, R2, 0x20, R4 ;  /* 0x0000002002464825 */ /* 0x010fe200078e0004 */
[----:B------:R-:W5:Y:S01]  /*0b60*/  @P2 LDG.E.128 R84, desc[UR8][R64.64] ;  /* 0x0000000840542981 */ /* 0x000f62000c1e1d00 */
[----:B0-----:R-:W-:-:S02]  /*0b70*/  CS2R R42, SRZ ;  /* 0x00000000002a7805 */ /* 0x001fc4000001ff00 */
[----:B------:R-:W-:Y:S02]  /*0b80*/  CS2R R40, SRZ ;  /* 0x0000000000287805 */ /* 0x000fe4000001ff00 */
[----:B-1----:R-:W-:Y:S01]  /*0b90*/  CS2R R44, SRZ ;  /* 0x00000000002c7805 */ /* 0x002fe2000001ff00 */
[----:B------:R0:W5:Y:S01]  /*0ba0*/  @P2 LDG.E.128 R80, desc[UR8][R64.64+0x10] ;  /* 0x0000100840502981 */ /* 0x000162000c1e1d00 */
[C---:B------:R-:W-:Y:S01]  /*0bb0*/  @P4 IMAD.WIDE.U32 R88, R2.reuse, 0x20, R88 ;  /* 0x0000002002584825 */ /* 0x040fe200078e0058 */
[----:B---3--:R-:W-:Y:S02]  /*0bc0*/  CS2R R46, SRZ ;  /* 0x00000000002e7805 */ /* 0x008fe4000001ff00 */
[----:B------:R-:W5:Y:S01]  /*0bd0*/  @P3 LDG.E.128 R76, desc[UR8][R66.64] ;  /* 0x00000008424c3981 */ /* 0x000f62000c1e1d00 */
[----:B------:R-:W-:Y:S01]  /*0be0*/  @P4 VIADD R2, R2, 0x20 ;  /* 0x0000002002024836 */ /* 0x000fe20000000000 */
[----:B------:R-:W-:Y:S02]  /*0bf0*/  CS2R R94, SRZ ;  /* 0x00000000005e7805 */ /* 0x000fe4000001ff00 */
[----:B------:R1:W5:Y:S01]  /*0c00*/  @P3 LDG.E.128 R72, desc[UR8][R66.64+0x10] ;  /* 0x0000100842483981 */ /* 0x000362000c1e1d00 */
[----:B--2---:R-:W-:Y:S01]  /*0c10*/  @P5 IMAD.WIDE.U32 R4, R2, 0x20, R90 ;  /* 0x0000002002045825 */ /* 0x004fe200078e005a */
[----:B0-----:R-:W-:-:S02]  /*0c20*/  CS2R R64, SRZ ;  /* 0x0000000000407805 */ /* 0x001fc4000001ff00 */
[----:B------:R-:W5:Y:S04]  /*0c30*/  @P3 LDG.E.128 R60, desc[UR8][R68.64] ;  /* 0x00000008443c3981 */ /* 0x000f68000c1e1d00 */
[----:B------:R-:W5:Y:S01]  /*0c40*/  @P5 LDG.E.128 R28, desc[UR8][R4.64] ;  /* 0x00000008041c5981 */ /* 0x000f62000c1e1d00 */
[----:B------:R-:W-:-:S03]  /*0c50*/  @P5 IMAD.WIDE.U32 R2, R2, 0x20, R92 ;  /* 0x0000002002025825 */ /* 0x000fc600078e005c */
[----:B------:R-:W5:Y:S04]  /*0c60*/  @P5 LDG.E.128 R24, desc[UR8][R4.64+0x10] ;  /* 0x0000100804185981 */ /* 0x000f68000c1e1d00 */
[----:B------:R-:W5:Y:S04]  /*0c70*/  @P5 LDG.E.128 R12, desc[UR8][R2.64] ;  /* 0x00000008020c5981 */ /* 0x000f68000c1e1d00 */
[----:B------:R-:W5:Y:S01]  /*0c80*/  @P5 LDG.E.128 R8, desc[UR8][R2.64+0x10] ;  /* 0x0000100802085981 */ /* 0x000f62000c1e1d00 */
[----:B-1----:R-:W-:Y:S02]  /*0c90*/  CS2R R66, SRZ ;  /* 0x0000000000427805 */ /* 0x002fe4000001ff00 */
[----:B------:R-:W-:-:S02]  /*0ca0*/  CS2R R90, SRZ ;  /* 0x00000000005a7805 */ /* 0x000fc4000001ff00 */
[----:B------:R-:W-:Y:S01]  /*0cb0*/  CS2R R92, SRZ ;  /* 0x00000000005c7805 */ /* 0x000fe2000001ff00 */
[----:B------:R0:W5:Y:S01]  /*0cc0*/  @P3 LDG.E.128 R56, desc[UR8][R68.64+0x10] ;  /* 0x0000100844383981 */ /* 0x000162000c1e1d00 */
[----:B------:R-:W-:Y:S02]  /*0cd0*/  CS2R R114, SRZ ;  /* 0x0000000000727805 */ /* 0x000fe4000001ff00 */
[----:B------:R-:W-:Y:S02]  /*0ce0*/  CS2R R112, SRZ ;  /* 0x0000000000707805 */ /* 0x000fe4000001ff00 */
[----:B------:R-:W-:Y:S01]  /*0cf0*/  CS2R R118, SRZ ;  /* 0x0000000000767805 */ /* 0x000fe2000001ff00 */
[----:B------:R-:W5:Y:S01]  /*0d00*/  @P4 LDG.E.128 R52, desc[UR8][R70.64] ;  /* 0x0000000846344981 */ /* 0x000f62000c1e1d00 */
[----:B------:R-:W-:Y:S02]  /*0d10*/  CS2R R116, SRZ ;  /* 0x0000000000747805 */ /* 0x000fe4000001ff00 */
[----:B------:R-:W-:-:S02]  /*0d20*/  CS2R R138, SRZ ;  /* 0x00000000008a7805 */ /* 0x000fc4000001ff00 */
[----:B------:R-:W-:Y:S01]  /*0d30*/  CS2R R136, SRZ ;  /* 0x0000000000887805 */ /* 0x000fe2000001ff00 */
[----:B------:R1:W5:Y:S01]  /*0d40*/  @P4 LDG.E.128 R48, desc[UR8][R70.64+0x10] ;  /* 0x0000100846304981 */ /* 0x000362000c1e1d00 */
[----:B------:R-:W-:Y:S02]  /*0d50*/  CS2R R142, SRZ ;  /* 0x00000000008e7805 */ /* 0x000fe4000001ff00 */
[----:B0-----:R-:W-:Y:S02]  /*0d60*/  CS2R R68, SRZ ;  /* 0x0000000000447805 */ /* 0x001fe4000001ff00 */
[----:B------:R-:W-:Y:S01]  /*0d70*/  CS2R R140, SRZ ;  /* 0x00000000008c7805 */ /* 0x000fe2000001ff00 */
[----:B------:R-:W5:Y:S01]  /*0d80*/  @P4 LDG.E.128 R36, desc[UR8][R88.64] ;  /* 0x0000000858244981 */ /* 0x000f62000c1e1d00 */
[----:B------:R-:W-:Y:S02]  /*0d90*/  @P5 CS2R R18, SRZ ;  /* 0x0000000000125805 */ /* 0x000fe4000001ff00 */
[----:B------:R-:W-:-:S02]  /*0da0*/  @P5 CS2R R16, SRZ ;  /* 0x0000000000105805 */ /* 0x000fc4000001ff00 */
[----:B------:R-:W-:Y:S01]  /*0db0*/  @P5 CS2R R22, SRZ ;  /* 0x0000000000165805 */ /* 0x000fe2000001ff00 */
[----:B------:R0:W5:Y:S01]  /*0dc0*/  @P4 LDG.E.128 R32, desc[UR8][R88.64+0x10] ;  /* 0x0000100858204981 */ /* 0x000162000c1e1d00 */
[----:B------:R-:W-:Y:S02]  /*0dd0*/  @P5 CS2R R20, SRZ ;  /* 0x0000000000145805 */ /* 0x000fe4000001ff00 */
[----:B-1----:R-:W-:Y:S02]  /*0de0*/  CS2R R70, SRZ ;  /* 0x0000000000467805 */ /* 0x002fe4000001ff00 */
[----:B0-----:R-:W-:-:S07]  /*0df0*/  CS2R R88, SRZ ;  /* 0x0000000000587805 */ /* 0x001fce000001ff00 */
.L_x_24416:
[----:B------:R-:W-:Y:S05]  /*0e00*/  BSYNC.RECONVERGENT B0 ;  /* 0x0000000000007941 */ /* 0x000fea0003800200 */
.L_x_24414:
        /* <DEDUP_REMOVED lines=9> */
[----:B------:R-:W1:Y:S02]  /*0ea0*/  LDCU UR32, c[0x0][0x388] ;  /* 0x00007100ff2077ac */ /* 0x000e640008000800 */
[----:B------:R-:W-:Y:S01]  /*0eb0*/  IMAD R5, R216, -0x326172a9, RZ ;  /* 0xcd9e8d57d8057824 */ /* 0x000fe200078e02ff */
[----:B------:R-:W-:Y:S01]  /*0ec0*/  LOP3.LUT R2, R2, UR7, RZ, 0x3c, !PT ;  /* 0x0000000702027c12 */ /* 0x000fe2000f8e3cff */
[----:B------:R-:W-:Y:S01]  /*0ed0*/  IMAD R7, R213, -0x2daee0ad, RZ ;  /* 0xd2511f53d5077824 */ /* 0x000fe200078e02ff */
[----:B------:R-:W2:Y:S01]  /*0ee0*/  LDCU.U8 UR12, c[0x0][0x410] ;  /* 0x00008200ff0c77ac */ /* 0x000ea20008000000 */
[----:B------:R-:W-:Y:S01]  /*0ef0*/  IMAD.HI.U32 R6, R3, -0x2daee0ad, RZ ;  /* 0xd2511f5303067827 */ /* 0x000fe200078e00ff */
[----:B------:R-:W3:Y:S03]  /*0f00*/  LDCU UR13, c[0x0][0x448] ;  /* 0x00008900ff0d77ac */ /* 0x000ee60008000800 */
[----:B------:R-:W-:Y:S01]  /*0f10*/  IMAD.HI.U32 R4, R2, -0x326172a9, RZ ;  /* 0xcd9e8d5702047827 */ /* 0x000fe200078e00ff */
[----:B------:R-:W-:Y:S01]  /*0f20*/  LOP3.LUT R6, R7, UR15, R6, 0x96, !PT ;  /* 0x0000000f07067c12 */ /* 0x000fe2000f8e9606 */
[----:B0-----:R-:W-:-:S02]  /*0f30*/  UISETP.NE.U32.AND UP0, UPT, UR4, URZ, UPT ;  /* 0x000000ff0400728c */ /* 0x001fc4000bf05070 */
[----:B------:R-:W-:Y:S01]  /*0f40*/  IMAD R152, R3, -0x2daee0ad, RZ ;  /* 0xd2511f5303987824 */ /* 0x000fe200078e02ff */
[----:B------:R-:W-:Y:S01]  /*0f50*/  LOP3.LUT R4, R5, UR14, R4, 0x96, !PT ;  /* 0x0000000e05047c12 */ /* 0x000fe2000f8e9604 */
[----:B------:R-:W-:Y:S01]  /*0f60*/  IMAD R5, R2, -0x326172a9, RZ ;  /* 0xcd9e8d5702057824 */ /* 0x000fe200078e02ff */
[----:B------:R-:W0:Y:S01]  /*0f70*/  LDCU.64 UR10, c[0x0][0x3a0] ;  /* 0x00007400ff0a77ac */ /* 0x000e220008000a00 */
[----:B------:R-:W-:Y:S01]  /*0f80*/  IMAD.HI.U32 R2, R6, -0x326172a9, RZ ;  /* 0xcd9e8d5706027827 */ /* 0x000fe200078e00ff */
[----:B------:R-:W-:-:S03]  /*0f90*/  UISETP.NE.AND.EX UP0, UPT, UR5, URZ, UPT, UP0 ;  /* 0x000000ff0500728c */ /* 0x000fc6000bf05300 */
        /* <DEDUP_REMOVED lines=48> */
.L_x_24934:
        /* <DEDUP_REMOVED lines=42> */
.L_x_54240:
[----:B------:R-:W-:Y:S05]  /*1540*/  BRX R160 -0x1550                                       (*"BRANCH_TARGETS .L_x_54241,.L_x_54242,.L_x_54243"*) ;  /* 0xffffffe8a0ac7949 */ /* 0x000fea000383ffff */
.L_x_54243:
[----:B------:R-:W-:Y:S01]  /*1550*/  IADD3 R162, PT, PT, R209, 0x1, RZ ;  /* 0x00000001d1a27810 */ /* 0x000fe20007ffe0ff */
[----:B------:R-:W-:Y:S02]  /*1560*/  IMAD.MOV.U32 R220, RZ, RZ, R3 ;  /* 0x000000ffffdc7224 */ /* 0x000fe400078e0003 */
[----:B------:R-:W-:Y:S01]  /*1570*/  IMAD.MOV.U32 R163, RZ, RZ, R210 ;  /* 0x000000ffffa37224 */ /* 0x000fe200078e00d2 */
[----:B------:R-:W-:Y:S06]  /*1580*/  BRA `(.L_x_24422) ;  /* 0x0000000000f07947 */ /* 0x000fec0003800000 */
.L_x_54241:
[----:B------:R-:W-:Y:S01]  /*1590*/  MOV R220, R3 ;  /* 0x0000000300dc7202 */ /* 0x000fe20000000f00 */
[----:B------:R-:W-:Y:S02]  /*15a0*/  IMAD.MOV.U32 R162, RZ, RZ, 0x3 ;  /* 0x00000003ffa27424 */ /* 0x000fe400078e00ff */
[----:B------:R-:W-:Y:S01]  /*15b0*/  IMAD.MOV.U32 R163, RZ, RZ, R211 ;  /* 0x000000ffffa37224 */ /* 0x000fe200078e00d3 */
[----:B------:R-:W-:Y:S06]  /*15c0*/  BRA `(.L_x_24422) ;  /* 0x0000000000e07947 */ /* 0x000fec0003800000 */
.L_x_54242:
        /* <DEDUP_REMOVED lines=13> */
.L_x_24424:
[----:B------:R-:W-:Y:S05]  /*16a0*/  BSYNC.RECONVERGENT B3 ;  /* 0x0000000000037941 */ /* 0x000fea0003800200 */
.L_x_24423:
        /* <DEDUP_REMOVED lines=42> */
.L_x_24422:
[----:B------:R-:W-:Y:S05]  /*1950*/  BSYNC.RECONVERGENT B2 ;  /* 0x0000000000027941 */ /* 0x000fea0003800200 */
.L_x_24421:
        /* <DEDUP_REMOVED lines=11> */
[----:B------:R-:W-:Y:S01]  /*1a10*/  IMAD.MOV.U32 R163, RZ, RZ, R2 ;  /* 0x000000ffffa37224 */ /* 0x000fe200078e0002 */
[----:B0-----:R-:W-:-:S04]  /*1a20*/  FSETP.GTU.FTZ.AND P0, PT, R160, R3, PT ;  /* 0x00000003a000720b */ /* 0x001fc80003f1c000 */
[----:B------:R-:W-:Y:S01]  /*1a30*/  PLOP3.LUT P2, PT, P0, PT, PT, 0x8, 0x80 ;  /* 0x000000000080781c */ /* 0x000fe2000074e170 */
[----:B-1----:R-:W-:-:S05]  /*1a40*/  FMUL.FTZ R192, R192, R195 ;  /* 0x000000c3c0c07220 */ /* 0x002fca0000410000 */
[----:B------:R-:W-:Y:S01]  /*1a50*/  FSEL R161, R192, RZ, !P0 ;  /* 0x000000ffc0a17208 */ /* 0x000fe20004000000 */
[----:B------:R-:W-:-:S06]  /*1a60*/  HFMA2 R192, -RZ, RZ, 0, 1.1920928955078125e-07 ;  /* 0x00000002ffc07431 */ /* 0x000fcc00000001ff */
[----:B------:R-:W-:Y:S01]  /*1a70*/  @P2 LOP3.LUT R0, R0, 0x2, RZ, 0xfc, !PT ;  /* 0x0000000200002812 */ /* 0x000fe200078efcff */
[----:B------:R-:W-:Y:S01]  /*1a80*/  FFMA.FTZ R160, R161, R132, R152 ;  /* 0x00000084a1a07223 */ /* 0x000fe20000010098 */
        /* <DEDUP_REMOVED lines=9> */
.L_x_24427:
        /* <DEDUP_REMOVED lines=13> */
.L_x_24429:
[----:B------:R-:W-:Y:S05]  /*1bf0*/  BSYNC.RECONVERGENT B3 ;  /* 0x0000000000037941 */ /* 0x000fea0003800200 */
.L_x_24428:
        /* <DEDUP_REMOVED lines=43> */
.L_x_24426:
[----:B------:R-:W-:Y:S05]  /*1eb0*/  BSYNC.RECONVERGENT B2 ;  /* 0x0000000000027941 */ /* 0x000fea0003800200 */
.L_x_24425:
        /* <DEDUP_REMOVED lines=22> */
.L_x_24432:
        /* <DEDUP_REMOVED lines=13> */
.L_x_24434:
[----:B------:R-:W-:Y:S05]  /*20f0*/  BSYNC.RECONVERGENT B3 ;  /* 0x0000000000037941 */ /* 0x000fea0003800200 */
.L_x_24433:
        /* <DEDUP_REMOVED lines=43> */
.L_x_24431:
[----:B------:R-:W-:Y:S05]  /*23b0*/  BSYNC.RECONVERGENT B2 ;  /* 0x0000000000027941 */ /* 0x000fea0003800200 */
.L_x_24430:
        /* <DEDUP_REMOVED lines=23> */
.L_x_24437:
        /* <DEDUP_REMOVED lines=13> */
.L_x_24439:
[----:B------:R-:W-:Y:S05]  /*2600*/  BSYNC.RECONVERGENT B3 ;  /* 0x0000000000037941 */ /* 0x000fea0003800200 */
.L_x_24438:
        /* <DEDUP_REMOVED lines=43> */
.L_x_24436:
[----:B------:R-:W-:Y:S05]  /*28c0*/  BSYNC.RECONVERGENT B2 ;  /* 0x0000000000027941 */ /* 0x000fea0003800200 */
.L_x_24435:
        /* <DEDUP_REMOVED lines=22> */
.L_x_24442:
        /* <DEDUP_REMOVED lines=13> */
.L_x_24444:
[----:B------:R-:W-:Y:S05]  /*2b00*/  BSYNC.RECONVERGENT B3 ;  /* 0x0000000000037941 */ /* 0x000fea0003800200 */
.L_x_24443:
        /* <DEDUP_REMOVED lines=43> */
.L_x_24441:
[----:B------:R-:W-:Y:S05]  /*2dc0*/  BSYNC.RECONVERGENT B2 ;  /* 0x0000000000027941 */ /* 0x000fea0003800200 */
.L_x_24440:
        /* <DEDUP_REMOVED lines=23> */
.L_x_24447:
        /* <DEDUP_REMOVED lines=13> */
.L_x_24449:
[----:B------:R-:W-:Y:S05]  /*3010*/  BSYNC.RECONVERGENT B3 ;  /* 0x0000000000037941 */ /* 0x000fea0003800200 */
.L_x_24448:
        /* <DEDUP_REMOVED lines=43> */
.L_x_24446:
[----:B------:R-:W-:Y:S05]  /*32d0*/  BSYNC.RECONVERGENT B2 ;  /* 0x0000000000027941 */ /* 0x000fea0003800200 */
.L_x_24445:
        /* <DEDUP_REMOVED lines=22> */
.L_x_24452:
        /* <DEDUP_REMOVED lines=13> */
.L_x_24454:
[----:B------:R-:W-:Y:S05]  /*3510*/  BSYNC.RECONVERGENT B3 ;  /* 0x0000000000037941 */ /* 0x000fea0003800200 */
.L_x_24453:
        /* <DEDUP_REMOVED lines=43> */
.L_x_24451:
[----:B------:R-:W-:Y:S05]  /*37d0*/  BSYNC.RECONVERGENT B2 ;  /* 0x0000000000027941 */ /* 0x000fea0003800200 */
.L_x_24450:
        /* <DEDUP_REMOVED lines=23> */
.L_x_24457:
        /* <DEDUP_REMOVED lines=15> */
.L_x_24459:
[----:B------:R-:W-:Y:S05]  /*3a40*/  BSYNC.RECONVERGENT B3 ;  /* 0x0000000000037941 */ /* 0x000fea0003800200 */
.L_x_24458:
        /* <DEDUP_REMOVED lines=43> */
.L_x_24456:
[----:B------:R-:W-:Y:S05]  /*3d00*/  BSYNC.RECONVERGENT B2 ;  /* 0x0000000000027941 */ /* 0x000fea0003800200 */
.L_x_24455:
        /* <DEDUP_REMOVED lines=10> */
.L_x_24420:
        /* <DEDUP_REMOVED lines=16> */
.L_x_24463:
        /* <DEDUP_REMOVED lines=13> */
.L_x_24465:
[----:B------:R-:W-:Y:S05]  /*3f80*/  BSYNC.RECONVERGENT B3 ;  /* 0x0000000000037941 */ /* 0x000fea0003800200 */
.L_x_24464:
        /* <DEDUP_REMOVED lines=42> */
.L_x_24462:
[----:B------:R-:W-:Y:S05]  /*4230*/  BSYNC.RECONVERGENT B2 ;  /* 0x0000000000027941 */ /* 0x000fea0003800200 */
.L_x_24461:
[----:B------:R-:W0:Y:S01]  /*4240*/  LDC R3, c[0x0][0x404] ;  /* 0x00010100ff037b82 */ /* 0x000e220000000800 */
[----:B------:R-:W-:Y:S01]  /*4250*/  I2FP.F32.U32 R163, R160 ;  /* 0x000000a000a37245 */ /* 0x000fe20000201000 */
[----:B------:R-:W-:Y:S01]  /*4260*/  IMAD.MOV.U32 R160, RZ, RZ, 0x2f800000 ;  /* 0x2f800000ffa07424 */ /* 0x000fe200078e00ff */
[----:B------:R-:W-:Y:S01]  /*4270*/  ISETP.NE.AND P1, PT, R192, 0x1, PT ;  /* 0x00000001c000780c */ /* 0x000fe20003f25270 */
[----:B------:R-:W-:Y:S01]  /*4280*/  BSSY.RECONVERGENT B2, `(.L_x_24466) ;  /* 0x0000050000027945 */ /* 0x000fe20003800200 */
[----:B------:R-:W-:Y:S01]  /*4290*/  LOP3.LUT R0, R0, 0xfffffffd, RZ, 0xc0, !PT ;  /* 0xfffffffd00007812 */ /* 0x000fe200078ec0ff */
[----:B------:R-:W-:Y:S01]  /*42a0*/  FFMA.FTZ R162, R163, R160, 1.1641532182693481445e-10 ;  /* 0x2f000000a3a27423 */ /* 0x000fe200000100a0 */
[C---:B-----5:R-:W-:Y:S01]  /*42b0*/  IMAD.U32 R163, R4.reuse, 0x10000, RZ ;  /* 0x0001000004a37824 */ /* 0x060fe200078e00ff */
[----:B------:R-:W1:Y:S01]  /*42c0*/  LDC R161, c[0x0][0x408] ;  /* 0x00010200ffa17b82 */ /* 0x000e620000000800 */
[----:B------:R-:W-:Y:S01]  /*42d0*/  HFMA2 R194, -RZ, RZ, 0, 1.1920928955078125e-07 ;  /* 0x00000002ffc27431 */ /* 0x000fe200000001ff */
[----:B------:R-:W-:-:S02]  /*42e0*/  PRMT R4, R4, 0x7632, R4 ;  /* 0x0000763204047816 */ /* 0x000fc40000000004 */
[----:B0-----:R-:W-:Y:S01]  /*42f0*/  FSETP.GTU.FTZ.AND P0, PT, R162, R3, PT ;  /* 0x00000003a200720b */ /* 0x001fe20003f1c000 */
[----:B------:R-:W-:-:S03]  /*4300*/  FMUL.FTZ R162, R163, R218 ;  /* 0x000000daa3a27220 */ /* 0x000fc60000410000 */
[----:B------:R-:W-:Y:S01]  /*4310*/  PLOP3.LUT P2, PT, P0, PT, PT, 0x8, 0x80 ;  /* 0x000000000080781c */ /* 0x000fe2000074e170 */
[----:B-1----:R-:W-:Y:S01]  /*4320*/  FMUL.FTZ R163, R162, R161 ;  /* 0x000000a1a2a37220 */ /* 0x002fe20000410000 */
[----:B------:R-:W-:-:S04]  /*4330*/  IMAD.MOV.U32 R162, RZ, RZ, R2 ;  /* 0x000000ffffa27224 */ /* 0x000fc800078e0002 */
[----:B------:R-:W-:-:S07]  /*4340*/  FSEL R163, R163, RZ, !P0 ;  /* 0x000000ffa3a37208 */ /* 0x000fce0004000000 */
        /* <DEDUP_REMOVED lines=10> */
.L_x_24468:
        /* <DEDUP_REMOVED lines=13> */
.L_x_24470:
[----:B------:R-:W-:Y:S05]  /*44c0*/  BSYNC.RECONVERGENT B3 ;  /* 0x0000000000037941 */ /* 0x000fea0003800200 */
.L_x_24469:
        /* <DEDUP_REMOVED lines=43> */
.L_x_24467:
[----:B------:R-:W-:Y:S05]  /*4780*/  BSYNC.RECONVERGENT B2 ;  /* 0x0000000000027941 */ /* 0x000fea0003800200 */
.L_x_24466:
[----:B------:R-:W-:Y:S01]  /*4790*/  I2FP.F32.U32 R193, R162 ;  /* 0x000000a200c17245 */ /* 0x000fe20000201000 */
[----:B------:R-:W-:Y:S01]  /*47a0*/  BSSY.RECONVERGENT B2, `(.L_x_24471) ;  /* 0x000004d000027945 */ /* 0x000fe20003800200 */
[----:B------:R-:W-:Y:S01]  /*47b0*/  ISETP.NE.AND P2, PT, R194, 0x1, PT ;  /* 0x00000001c200780c */ /* 0x000fe20003f45270 */
[----:B------:R-:W-:Y:S02]  /*47c0*/  HFMA2 R195, -RZ, RZ, 0, 1.1920928955078125e-07 ;  /* 0x00000002ffc37431 */ /* 0x000fe400000001ff */
[----:B------:R-:W-:Y:S01]  /*47d0*/  FFMA.FTZ R162, R193, R160, 1.1641532182693481445e-10 ;  /* 0x2f000000c1a27423 */ /* 0x000fe200000100a0 */
[----:B------:R-:W-:-:S04]  /*47e0*/  IMAD.U32 R193, R4, 0x10000, RZ ;  /* 0x0001000004c17824 */ /* 0x000fc800078e00ff */
[----:B------:R-:W-:Y:S01]  /*47f0*/  FMUL.FTZ R4, R193, R218 ;  /* 0x000000dac1047220 */ /* 0x000fe20000410000 */
[----:B------:R-:W-:Y:S01]  /*4800*/  FSETP.GTU.FTZ.AND P1, PT, R162, R3, PT ;  /* 0x00000003a200720b */ /* 0x000fe20003f3c000 */
[----:B------:R-:W-:Y:S02]  /*4810*/  IMAD.MOV.U32 R162, RZ, RZ, R2 ;  /* 0x000000ffffa27224 */ /* 0x000fe400078e0002 */
[----:B------:R-:W-:Y:S01]  /*4820*/  FMUL.FTZ R4, R4, R161 ;  /* 0x000000a104047220 */ /* 0x000fe20000410000 */
[----:B------:R-:W-:-:S04]  /*4830*/  PLOP3.LUT P0, PT, P1, PT, PT, 0x8, 0x80 ;  /* 0x000000000080781c */ /* 0x000fc80000f0e170 */
[----:B------:R-:W-:Y:S01]  /*4840*/  FSEL R4, R4, RZ, !P1 ;  /* 0x000000ff04047208 */ /* 0x000fe20004800000 */
        /* <DEDUP_REMOVED lines=9> */
.L_x_24473:
        /* <DEDUP_REMOVED lines=13> */
.L_x_24475:
[----:B------:R-:W-:Y:S05]  /*49b0*/  BSYNC.RECONVERGENT B3 ;  /* 0x0000000000037941 */ /* 0x000fea0003800200 */
.L_x_24474:
        /* <DEDUP_REMOVED lines=43> */
.L_x_24472:
[----:B------:R-:W-:Y:S05]  /*4c70*/  BSYNC.RECONVERGENT B2 ;  /* 0x0000000000027941 */ /* 0x000fea0003800200 */
.L_x_24471:
[----:B------:R-:W-:Y:S01]  /*4c80*/  I2FP.F32.U32 R193, R162 ;  /* 0x000000a200c17245 */ /* 0x000fe20000201000 */
[----:B------:R-:W-:Y:S01]  /*4c90*/  BSSY.RECONVERGENT B2, `(.L_x_24476) ;  /* 0x000004e000027945 */ /* 0x000fe20003800200 */
[----:B------:R-:W-:Y:S01]  /*4ca0*/  ISETP.NE.AND P3, PT, R195, 0x1, PT ;  /* 0x00000001c300780c */ /* 0x000fe20003f65270 */
[----:B------:R-:W-:Y:S02]  /*4cb0*/  HFMA2 R194, -RZ, RZ, 0, 1.1920928955078125e-07 ;  /* 0x00000002ffc27431 */ /* 0x000fe400000001ff */
[----:B------:R-:W-:Y:S02]  /*4cc0*/  IMAD.MOV.U32 R192, RZ, RZ, R2 ;  /* 0x000000ffffc07224 */ /* 0x000fe400078e0002 */
[----:B------:R-:W-:Y:S01]  /*4cd0*/  FFMA.FTZ R162, R193, R160, 1.1641532182693481445e-10 ;  /* 0x2f000000c1a27423 */ /* 0x000fe200000100a0 */
[----:B------:R-:W-:-:S04]  /*4ce0*/  IMAD.U32 R193, R5, 0x10000, RZ ;  /* 0x0001000005c17824 */ /* 0x000fc800078e00ff */
[----:B------:R-:W-:Y:S01]  /*4cf0*/  FSETP.GTU.FTZ.AND P2, PT, R162, R3, PT ;  /* 0x00000003a200720b */ /* 0x000fe20003f5c000 */
[----:B------:R-:W-:-:S03]  /*4d00*/  FMUL.FTZ R162, R193, R218 ;  /* 0x000000dac1a27220 */ /* 0x000fc60000410000 */
[----:B------:R-:W-:Y:S01]  /*4d10*/  PLOP3.LUT P1, PT, P2, PT, PT, 0x8, 0x80 ;  /* 0x000000000080781c */ /* 0x000fe2000172e170 */
[----:B------:R-:W-:Y:S01]  /*4d20*/  FMUL.FTZ R193, R162, R161 ;  /* 0x000000a1a2c17220 */ /* 0x000fe20000410000 */
[----:B------:R-:W-:-:S04]  /*4d30*/  PRMT R162, R5, 0x7632, R162 ;  /* 0x0000763205a27816 */ /* 0x000fc800000000a2 */
[----:B------:R-:W-:Y:S01]  /*4d40*/  FSEL R5, R193, RZ, !P2 ;  /* 0x000000ffc1057208 */ /* 0x000fe20005000000 */
        /* <DEDUP_REMOVED lines=9> */
.L_x_24478:
        /* <DEDUP_REMOVED lines=13> */
.L_x_24480:
[----:B------:R-:W-:Y:S05]  /*4eb0*/  BSYNC.RECONVERGENT B3 ;  /* 0x0000000000037941 */ /* 0x000fea0003800200 */
.L_x_24479:
        /* <DEDUP_REMOVED lines=43> */
.L_x_24477:
[----:B------:R-:W-:Y:S05]  /*5170*/  BSYNC.RECONVERGENT B2 ;  /* 0x0000000000027941 */ /* 0x000fea0003800200 */
.L_x_24476:
        /* <DEDUP_REMOVED lines=21> */
.L_x_24483:
        /* <DEDUP_REMOVED lines=13> */
.L_x_24485:
[----:B------:R-:W-:Y:S05]  /*53a0*/  BSYNC.RECONVERGENT B3 ;  /* 0x0000000000037941 */ /* 0x000fea0003800200 */
.L_x_24484:
        /* <DEDUP_REMOVED lines=43> */
.L_x_24482:
[----:B------:R-:W-:Y:S05]  /*5660*/  BSYNC.RECONVERGENT B2 ;  /* 0x0000000000027941 */ /* 0x000fea0003800200 */
.L_x_24481:
        /* <DEDUP_REMOVED lines=9> */
[----:B------:R-:W-:Y:S02]  /*5700*/  HFMA2 R194, -RZ, RZ, 0, 1.1920928955078125e-07 ;  /* 0x00000002ffc27431 */ /* 0x000fe400000001ff */
[----:B------:R-:W-:Y:S01]  /*5710*/  IMAD.MOV.U32 R162, RZ, RZ, R2 ;  /* 0x000000ffffa27224 */ /* 0x000fe200078e0002 */
        /* <DEDUP_REMOVED lines=11> */
.L_x_24488:
        /* <DEDUP_REMOVED lines=13> */
.L_x_24490:
[----:B------:R-:W-:Y:S05]  /*58a0*/  BSYNC.RECONVERGENT B3 ;  /* 0x0000000000037941 */ /* 0x000fea0003800200 */
.L_x_24489:
        /* <DEDUP_REMOVED lines=43> */
.L_x_24487:
[----:B------:R-:W-:Y:S05]  /*5b60*/  BSYNC.RECONVERGENT B2 ;  /* 0x0000000000027941 */ /* 0x000fea0003800200 */
.L_x_24486:
        /* <DEDUP_REMOVED lines=21> */
.L_x_24493:
        /* <DEDUP_REMOVED lines=13> */
.L_x_24495:
[----:B------:R-:W-:Y:S05]  /*5d90*/  BSYNC.RECONVERGENT B3 ;  /* 0x0000000000037941 */ /* 0x000fea0003800200 */
.L_x_24494:
        /* <DEDUP_REMOVED lines=43> */
.L_x_24492:
[----:B------:R-:W-:Y:S05]  /*6050*/  BSYNC.RECONVERGENT B2 ;  /* 0x0000000000027941 */ /* 0x000fea0003800200 */
.L_x_24491:
        /* <DEDUP_REMOVED lines=22> */
.L_x_24498:
        /* <DEDUP_REMOVED lines=15> */
.L_x_24500:
[----:B------:R-:W-:Y:S05]  /*62b0*/  BSYNC.RECONVERGENT B3 ;  /* 0x0000000000037941 */ /* 0x000fea0003800200 */
.L_x_24499:
        /* <DEDUP_REMOVED lines=41> */
[----:B------:R-:W-:Y:S02]  /*6550*/  LOP3.LUT R211, R194, UR31, R223, 0x96, !PT ;  /* 0x0000001fc2d37c12 */ /* 0x000fe4000f8e96df */
[----:B------:R-:W-:-:S07]  /*6560*/  MOV R220, R222 ;  /* 0x000000de00dc7202 */ /* 0x000fce0000000f00 */
.L_x_24497:
[----:B------:R-:W-:Y:S05]  /*6570*/  BSYNC.RECONVERGENT B2 ;  /* 0x0000000000027941 */ /* 0x000fea0003800200 */
.L_x_24496:
[----:B------:R-:W-:Y:S01]  /*6580*/  I2FP.F32.U32 R195, R195 ;  /* 0x000000c300c37245 */ /* 0x000fe20000201000 */
[----:B------:R-:W-:-:S04]  /*6590*/  IMAD.U32 R221, R162, 0x10000, RZ ;  /* 0x00010000a2dd7824 */ /* 0x000fc800078e00ff */
[----:B------:R-:W-:Y:S01]  /*65a0*/  FMUL.FTZ R194, R221, R218 ;  /* 0x000000daddc27220 */ /* 0x000fe20000410000 */
[----:B------:R-:W-:Y:S01]  /*65b0*/  FFMA.FTZ R162, R195, R160, 1.1641532182693481445e-10 ;  /* 0x2f000000c3a27423 */ /* 0x000fe200000100a0 */
[----:B------:R-:W-:Y:S01]  /*65c0*/  FMUL.FTZ R160, R163, R132 ;  /* 0x00000084a3a07220 */ /* 0x000fe20000410000 */
[----:B------:R-:W-:Y:S01]  /*65d0*/  FMUL.FTZ R163, R192, R135 ;  /* 0x00000087c0a37220 */ /* 0x000fe20000410000 */
[----:B------:R-:W-:Y:S01]  /*65e0*/  FMUL.FTZ R194, R194, R161 ;  /* 0x000000a1c2c27220 */ /* 0x000fe20000410000 */
[----:B------:R-:W-:Y:S01]  /*65f0*/  FMUL.FTZ R161, R4, R133 ;  /* 0x0000008504a17220 */ /* 0x000fe20000410000 */
[----:B------:R-:W-:Y:S01]  /*6600*/  FSETP.GTU.FTZ.AND P6, PT, R162, R3, PT ;  /* 0x00000003a200720b */ /* 0x000fe20003fdc000 */
[----:B------:R-:W-:Y:S01]  /*6610*/  FMUL.FTZ R192, R193, R128 ;  /* 0x00000080c1c07220 */ /* 0x000fe20000410000 */
[----:B------:R-:W-:Y:S01]  /*6620*/  FMUL.FTZ R162, R5, R134 ;  /* 0x0000008605a27220 */ /* 0x000fe20000410000 */
[----:B------:R-:W-:Y:S01]  /*6630*/  FMUL.FTZ R193, R6, R129 ;  /* 0x0000008106c17220 */ /* 0x000fe20000410000 */
[----:B------:R-:W-:Y:S01]  /*6640*/  FSEL R4, R194, RZ, !P6 ;  /* 0x000000ffc2047208 */ /* 0x000fe20007000000 */
[----:B------:R-:W-:Y:S01]  /*6650*/  FMUL.FTZ R194, R7, R130 ;  /* 0x0000008207c27220 */ /* 0x000fe20000410000 */
[----:B------:R-:W-:-:S03]  /*6660*/  PLOP3.LUT P6, PT, P6, PT, PT, 0x8, 0x80 ;  /* 0x000000000080781c */ /* 0x000fc600037ce170 */
[----:B------:R-:W-:-:S10]  /*6670*/  FMUL.FTZ R195, R4, R131 ;  /* 0x0000008304c37220 */ /* 0x000fd40000410000 */
.L_x_24460:
        /* <DEDUP_REMOVED lines=22> */
.L_x_24419:
[----:B------:R-:W-:Y:S05]  /*67e0*/  BSYNC.RECONVERGENT B1 ;  /* 0x0000000000017941 */ /* 0x000fea0003800200 */
.L_x_24418:
        /* <DEDUP_REMOVED lines=31> */
.L_x_24506:
        /* <DEDUP_REMOVED lines=13> */
.L_x_24508:
[----:B------:R-:W-:Y:S05]  /*6ab0*/  BSYNC.RECONVERGENT B3 ;  /* 0x0000000000037941 */ /* 0x000fea0003800200 */
.L_x_24507:
        /* <DEDUP_REMOVED lines=42> */
.L_x_24505:
[----:B------:R-:W-:Y:S05]  /*6d60*/  BSYNC.RECONVERGENT B2 ;  /* 0x0000000000027941 */ /* 0x000fea0003800200 */
.L_x_24504:
        /* <DEDUP_REMOVED lines=12> */
[----:B0-----:R-:W-:-:S04]  /*6e30*/  FSETP.GTU.FTZ.AND P0, PT, R164, R3, PT ;  /* 0x00000003a400720b */ /* 0x001fc80003f1c000 */
[----:B------:R-:W-:Y:S01]  /*6e40*/  PLOP3.LUT P2, PT, P0, PT, PT, 0x8, 0x80 ;  /* 0x000000000080781c */ /* 0x000fe2000074e170 */
[----:B-1----:R-:W-:-:S05]  /*6e50*/  FMUL.FTZ R166, R166, R199 ;  /* 0x000000c7a6a67220 */ /* 0x002fca0000410000 */
[----:B------:R-:W-:Y:S02]  /*6e60*/  FSEL R165, R166, RZ, !P0 ;  /* 0x000000ffa6a57208 */ /* 0x000fe40004000000 */
[----:B------:R-:W-:-:S05]  /*6e70*/  MOV R166, R2 ;  /* 0x0000000200a67202 */ /* 0x000fca0000000f00 */
[----:B------:R-:W-:Y:S01]  /*6e80*/  @P2 LOP3.LUT R0, R0, 0x2, RZ, 0xfc, !PT ;  /* 0x0000000200002812 */ /* 0x000fe200078efcff */
[----:B------:R-:W-:Y:S01]  /*6e90*/  FFMA.FTZ R164, R165, R108, R152 ;  /* 0x0000006ca5a47223 */ /* 0x000fe20000010098 */
        /* <DEDUP_REMOVED lines=9> */
.L_x_24511:
        /* <DEDUP_REMOVED lines=13> */
.L_x_24513:
[----:B------:R-:W-:Y:S05]  /*7000*/  BSYNC.RECONVERGENT B3 ;  /* 0x0000000000037941 */ /* 0x000fea0003800200 */
.L_x_24512:
        /* <DEDUP_REMOVED lines=43> */
.L_x_24510:
[----:B------:R-:W-:Y:S05]  /*72c0*/  BSYNC.RECONVERGENT B2 ;  /* 0x0000000000027941 */ /* 0x000fea0003800200 */
.L_x_24509:
        /* <DEDUP_REMOVED lines=22> */
.L_x_24516:
        /* <DEDUP_REMOVED lines=13> */
.L_x_24518:
[----:B------:R-:W-:Y:S05]  /*7500*/  BSYNC.RECONVERGENT B3 ;  /* 0x0000000000037941 */ /* 0x000fea0003800200 */
.L_x_24517:
        /* <DEDUP_REMOVED lines=40> */
[----:B------:R-:W-:Y:S01]  /*7790*/  LOP3.LUT R211, R166, UR31, R225, 0x96, !PT ;  /* 0x0000001fa6d37c12 */ /* 0x000fe2000f8e96e1 */
[----:B------:R-:W-:Y:S02]  /*77a0*/  IMAD.MOV.U32 R166, RZ, RZ, R222 ;  /* 0x000000ffffa67224 */ /* 0x000fe400078e00de */
[----:B------:R-:W-:-:S07]  /*77b0*/  IMAD.MOV.U32 R222, RZ, RZ, R224 ;  /* 0x000000ffffde7224 */ /* 0x000fce00078e00e0 */
.L_x_24515:
[----:B------:R-:W-:Y:S05]  /*77c0*/  BSYNC.RECONVERGENT B2 ;  /* 0x0000000000027941 */ /* 0x000fea0003800200 */
.L_x_24514:
        /* <DEDUP_REMOVED lines=23> */
.L_x_24521:
        /* <DEDUP_REMOVED lines=13> */
.L_x_24523:
[----:B------:R-:W-:Y:S05]  /*7a10*/  BSYNC.RECONVERGENT B3 ;  /* 0x0000000000037941 */ /* 0x000fea0003800200 */
.L_x_24522:
        /* <DEDUP_REMOVED lines=43> */
.L_x_24520:
[----:B------:R-:W-:Y:S05]  /*7cd0*/  BSYNC.RECONVERGENT B2 ;  /* 0x0000000000027941 */ /* 0x000fea0003800200 */
.L_x_24519:
        /* <DEDUP_REMOVED lines=22> */
.L_x_24526:
        /* <DEDUP_REMOVED lines=13> */
.L_x_24528:
[----:B------:R-:W-:Y:S05]  /*7f10*/  BSYNC.RECONVERGENT B3 ;  /* 0x0000000000037941 */ /* 0x000fea0003800200 */
.L_x_24527:
        /* <DEDUP_REMOVED lines=43> */
.L_x_24525:
[----:B------:R-:W-:Y:S05]  /*81d0*/  BSYNC.RECONVERGENT B2 ;  /* 0x0000000000027941 */ /* 0x000fea0003800200 */
.L_x_24524:
        /* <DEDUP_REMOVED lines=23> */
.L_x_24531:
        /* <DEDUP_REMOVED lines=13> */
.L_x_24533:
[----:B------:R-:W-:Y:S05]  /*8420*/  BSYNC.RECONVERGENT B3 ;  /* 0x0000000000037941 */ /* 0x000fea0003800200 */
.L_x_24532:
        /* <DEDUP_REMOVED lines=43> */
.L_x_24530:
[----:B------:R-:W-:Y:S05]  /*86e0*/  BSYNC.RECONVERGENT B2 ;  /* 0x0000000000027941 */ /* 0x000fea0003800200 */
.L_x_24529:
        /* <DEDUP_REMOVED lines=22> */
.L_x_24536:
        /* <DEDUP_REMOVED lines=13> */
.L_x_24538:
[----:B------:R-:W-:Y:S05]  /*8920*/  BSYNC.RECONVERGENT B3 ;  /* 0x0000000000037941 */ /* 0x000fea0003800200 */
.L_x_24537:
        /* <DEDUP_REMOVED lines=43> */
.L_x_24535:
[----:B------:R-:W-:Y:S05]  /*8be0*/  BSYNC.RECONVERGENT B2 ;  /* 0x0000000000027941 */ /* 0x000fea0003800200 */
.L_x_24534:
        /* <DEDUP_REMOVED lines=23> */
.L_x_24541:
        /* <DEDUP_REMOVED lines=15> */
.L_x_24543:
[----:B------:R-:W-:Y:S05]  /*8e50*/  BSYNC.RECONVERGENT B3 ;  /* 0x0000000000037941 */ /* 0x000fea0003800200 */
.L_x_24542:
        /* <DEDUP_REMOVED lines=43> */
.L_x_24540:
[----:B------:R-:W-:Y:S05]  /*9110*/  BSYNC.RECONVERGENT B2 ;  /* 0x0000000000027941 */ /* 0x000fea0003800200 */
.L_x_24539:
        /* <DEDUP_REMOVED lines=10> */
.L_x_24503:
        /* <DEDUP_REMOVED lines=16> */
.L_x_24547:
        /* <DEDUP_REMOVED lines=13> */
.L_x_24549:
[----:B------:R-:W-:Y:S05]  /*9390*/  BSYNC.RECONVERGENT B3 ;  /* 0x0000000000037941 */ /* 0x000fea0003800200 */
.L_x_24548:
        /* <DEDUP_REMOVED lines=42> */
.L_x_24546:
[----:B------:R-:W-:Y:S05]  /*9640*/  BSYNC.RECONVERGENT B2 ;  /* 0x0000000000027941 */ /* 0x000fea0003800200 */
.L_x_24545:
[----:B------:R-:W0:Y:S01]  /*9650*/  LDC R3, c[0x0][0x404] ;  /* 0x00010100ff037b82 */ /* 0x000e220000000800 */
[----:B------:R-:W-:Y:S01]  /*9660*/  I2FP.F32.U32 R167, R164 ;  /* 0x000000a400a77245 */ /* 0x000fe20000201000 */
[----:B------:R-:W-:Y:S01]  /*9670*/  HFMA2 R164, -RZ, RZ, 0.1171875, 0 ;  /* 0x2f800000ffa47431 */ /* 0x000fe200000001ff */
[----:B------:R-:W-:Y:S01]  /*9680*/  ISETP.NE.AND P1, PT, R196, 0x1, PT ;  /* 0x00000001c400780c */ /* 0x000fe20003f25270 */
[----:B------:R-:W-:Y:S01]  /*9690*/  BSSY.RECONVERGENT B2, `(.L_x_24550) ;  /* 0x0000050000027945 */ /* 0x000fe20003800200 */
[----:B------:R-:W-:Y:S01]  /*96a0*/  LOP3.LUT R0, R0, 0xfffffffd, RZ, 0xc0, !PT ;  /* 0xfffffffd00007812 */ /* 0x000fe200078ec0ff */
[----:B------:R-:W-:Y:S02]  /*96b0*/  IMAD.MOV.U32 R198, RZ, RZ, 0x2 ;  /* 0x00000002ffc67424 */ /* 0x000fe400078e00ff */
[----:B------:R-:W1:Y:S01]  /*96c0*/  LDC R165, c[0x0][0x408] ;  /* 0x00010200ffa57b82 */ /* 0x000e620000000800 */
[----:B------:R-:W-:Y:S01]  /*96d0*/  FFMA.FTZ R166, R167, R164, 1.1641532182693481445e-10 ;  /* 0x2f000000a7a67423 */ /* 0x000fe200000100a4 */
[C---:B-----5:R-:W-:Y:S01]  /*96e0*/  IMAD.U32 R167, R4.reuse, 0x10000, RZ ;  /* 0x0001000004a77824 */ /* 0x060fe200078e00ff */
[----:B------:R-:W-:-:S03]  /*96f0*/  PRMT R4, R4, 0x7632, R4 ;  /* 0x0000763204047816 */ /* 0x000fc60000000004 */
[----:B0-----:R-:W-:Y:S01]  /*9700*/  FSETP.GTU.FTZ.AND P0, PT, R166, R3, PT ;  /* 0x00000003a600720b */ /* 0x001fe20003f1c000 */
[----:B------:R-:W-:-:S03]  /*9710*/  FMUL.FTZ R166, R167, R218 ;  /* 0x000000daa7a67220 */ /* 0x000fc60000410000 */
[----:B------:R-:W-:Y:S01]  /*9720*/  PLOP3.LUT P2, PT, P0, PT, PT, 0x8, 0x80 ;  /* 0x000000000080781c */ /* 0x000fe2000074e170 */
[----:B-1----:R-:W-:Y:S01]  /*9730*/  FMUL.FTZ R167, R166, R165 ;  /* 0x000000a5a6a77220 */ /* 0x002fe20000410000 */
[----:B------:R-:W-:-:S04]  /*9740*/  MOV R166, R2 ;  /* 0x0000000200a67202 */ /* 0x000fc80000000f00 */
        /* <DEDUP_REMOVED lines=11> */
.L_x_24552:
        /* <DEDUP_REMOVED lines=13> */
.L_x_24554:
[----:B------:R-:W-:Y:S05]  /*98d0*/  BSYNC.RECONVERGENT B3 ;  /* 0x0000000000037941 */ /* 0x000fea0003800200 */
.L_x_24553:
        /* <DEDUP_REMOVED lines=43> */
.L_x_24551:
[----:B------:R-:W-:Y:S05]  /*9b90*/  BSYNC.RECONVERGENT B2 ;  /* 0x0000000000027941 */ /* 0x000fea0003800200 */
.L_x_24550:
[----:B------:R-:W-:Y:S01]  /*9ba0*/  I2FP.F32.U32 R197, R166 ;  /* 0x000000a600c57245 */ /* 0x000fe20000201000 */
[----:B------:R-:W-:Y:S01]  /*9bb0*/  BSSY.RECONVERGENT B2, `(.L_x_24555) ;  /* 0x000004d000027945 */ /* 0x000fe20003800200 */
[----:B------:R-:W-:Y:S01]  /*9bc0*/  ISETP.NE.AND P2, PT, R198, 0x1, PT ;  /* 0x00000001c600780c */ /* 0x000fe20003f45270 */
[----:B------:R-:W-:Y:S02]  /*9bd0*/  IMAD.MOV.U32 R199, RZ, RZ, 0x2 ;  /* 0x00000002ffc77424 */ /* 0x000fe400078e00ff */
[----:B------:R-:W-:Y:S01]  /*9be0*/  FFMA.FTZ R166, R197, R164, 1.1641532182693481445e-10 ;  /* 0x2f000000c5a67423 */ /* 0x000fe200000100a4 */
[----:B------:R-:W-:-:S04]  /*9bf0*/  IMAD.U32 R197, R4, 0x10000, RZ ;  /* 0x0001000004c57824 */ /* 0x000fc800078e00ff */
[----:B------:R-:W-:Y:S01]  /*9c00*/  FMUL.FTZ R4, R197, R218 ;  /* 0x000000dac5047220 */ /* 0x000fe20000410000 */
[----:B------:R-:W-:Y:S02]  /*9c10*/  FSETP.GTU.FTZ.AND P1, PT, R166, R3, PT ;  /* 0x00000003a600720b */ /* 0x000fe40003f3c000 */
[----:B------:R-:W-:Y:S01]  /*9c20*/  MOV R166, R2 ;  /* 0x0000000200a67202 */ /* 0x000fe20000000f00 */
        /* <DEDUP_REMOVED lines=12> */
.L_x_24557:
        /* <DEDUP_REMOVED lines=13> */
.L_x_24559:
[----:B------:R-:W-:Y:S05]  /*9dc0*/  BSYNC.RECONVERGENT B3 ;  /* 0x0000000000037941 */ /* 0x000fea0003800200 */
.L_x_24558:
        /* <DEDUP_REMOVED lines=43> */
.L_x_24556:
[----:B------:R-:W-:Y:S05]  /*a080*/  BSYNC.RECONVERGENT B2 ;  /* 0x0000000000027941 */ /* 0x000fea0003800200 */
.L_x_24555:
[----:B------:R-:W-:Y:S01]  /*a090*/  I2FP.F32.U32 R197, R166 ;  /* 0x000000a600c57245 */ /* 0x000fe20000201000 */
[----:B------:R-:W-:Y:S01]  /*a0a0*/  BSSY.RECONVERGENT B2, `(.L_x_24560) ;  /* 0x000004e000027945 */ /* 0x000fe20003800200 */
[----:B------:R-:W-:Y:S01]  /*a0b0*/  ISETP.NE.AND P3, PT, R199, 0x1, PT ;  /* 0x00000001c700780c */ /* 0x000fe20003f65270 */
[----:B------:R-:W-:Y:S01]  /*a0c0*/  IMAD.MOV.U32 R198, RZ, RZ, 0x2 ;  /* 0x00000002ffc67424 */ /* 0x000fe200078e00ff */
[----:B------:R-:W-:Y:S01]  /*a0d0*/  MOV R196, R2 ;  /* 0x0000000200c47202 */ /* 0x000fe20000000f00 */
        /* <DEDUP_REMOVED lines=17> */
.L_x_24562:
        /* <DEDUP_REMOVED lines=13> */
.L_x_24564:
[----:B------:R-:W-:Y:S05]  /*a2c0*/  BSYNC.RECONVERGENT B3 ;  /* 0x0000000000037941 */ /* 0x000fea0003800200 */
.L_x_24563:
        /* <DEDUP_REMOVED lines=43> */
.L_x_24561:
[----:B------:R-:W-:Y:S05]  /*a580*/  BSYNC.RECONVERGENT B2 ;  /* 0x0000000000027941 */ /* 0x000fea0003800200 */
.L_x_24560:
        /* <DEDUP_REMOVED lines=21> */
.L_x_24567:
        /* <DEDUP_REMOVED lines=13> */
.L_x_24569:
[----:B------:R-:W-:Y:S05]  /*a7b0*/  BSYNC.RECONVERGENT B3 ;  /* 0x0000000000037941 */ /* 0x000fea0003800200 */
.L_x_24568:
        /* <DEDUP_REMOVED lines=43> */
.L_x_24566:
[----:B------:R-:W-:Y:S05]  /*aa70*/  BSYNC.RECONVERGENT B2 ;  /* 0x0000000000027941 */ /* 0x000fea0003800200 */
.L_x_24565:
        /* <DEDUP_REMOVED lines=22> */
.L_x_24572:
        /* <DEDUP_REMOVED lines=13> */
.L_x_24574:
[----:B------:R-:W-:Y:S05]  /*acb0*/  BSYNC.RECONVERGENT B3 ;  /* 0x0000000000037941 */ /* 0x000fea0003800200 */
.L_x_24573:
        /* <DEDUP_REMOVED lines=43> */
.L_x_24571:
[----:B------:R-:W-:Y:S05]  /*af70*/  BSYNC.RECONVERGENT B2 ;  /* 0x0000000000027941 */ /* 0x000fea0003800200 */
.L_x_24570:
        /* <DEDUP_REMOVED lines=21> */
.L_x_24577:
        /* <DEDUP_REMOVED lines=13> */
.L_x_24579:
[----:B------:R-:W-:Y:S05]  /*b1a0*/  BSYNC.RECONVERGENT B3 ;  /* 0x0000000000037941 */ /* 0x000fea0003800200 */
.L_x_24578:
        /* <DEDUP_REMOVED lines=43> */
.L_x_24576:
[----:B------:R-:W-:Y:S05]  /*b460*/  BSYNC.RECONVERGENT B2 ;  /* 0x0000000000027941 */ /* 0x000fea0003800200 */
.L_x_24575:
        /* <DEDUP_REMOVED lines=22> */
.L_x_24582:
        /* <DEDUP_REMOVED lines=15> */
.L_x_24584:
[----:B------:R-:W-:Y:S05]  /*b6c0*/  BSYNC.RECONVERGENT B3 ;  /* 0x0000000000037941 */ /* 0x000fea0003800200 */
.L_x_24583:
        /* <DEDUP_REMOVED lines=43> */
.L_x_24581:
[----:B------:R-:W-:Y:S05]  /*b980*/  BSYNC.RECONVERGENT B2 ;  /* 0x0000000000027941 */ /* 0x000fea0003800200 */
.L_x_24580:
        /* <DEDUP_REMOVED lines=16> */
.L_x_24544:
        /* <DEDUP_REMOVED lines=22> */
.L_x_24502:
[----:B------:R-:W-:Y:S05]  /*bbf0*/  BSYNC.RECONVERGENT B1 ;  /* 0x0000000000017941 */ /* 0x000fea0003800200 */
.L_x_24501:
        /* <DEDUP_REMOVED lines=9> */
[----:B0-----:R-:W-:-:S04]  /*bc90*/  IMAD.WIDE.U32 R4, R220, 0x10, R4 ;  /* 0x00000010dc047825 */ /* 0x001fc800078e0004 */
[----:B-1----:R-:W-:Y:S02]  /*bca0*/  @P0 IMAD.WIDE.U32 R168, R220, 0x20, R6 ;  /* 0x00000020dca80825 */ /* 0x002fe400078e0006 */
[----:B------:R-:W5:Y:S04]  /*bcb0*/  LDG.E.128 R4, desc[UR8][R4.64] ;  /* 0x0000000804047981 */ /* 0x000f68000c1e1d00 */
[----:B------:R0:W5:Y:S04]  /*bcc0*/  @P0 LDG.E.128 R152, desc[UR8][R168.64] ;  /* 0x00000008a8980981 */ /* 0x000168000c1e1d00 */
        /* <DEDUP_REMOVED lines=18> */
.L_x_24590:
        /* <DEDUP_REMOVED lines=13> */
.L_x_24592:
[----:B------:R-:W-:Y:S05]  /*bec0*/  BSYNC.RECONVERGENT B3 ;  /* 0x0000000000037941 */ /* 0x000fea0003800200 */
.L_x_24591:
        /* <DEDUP_REMOVED lines=42> */
.L_x_24589:
[----:B------:R-:W-:Y:S05]  /*c170*/  BSYNC.RECONVERGENT B2 ;  /* 0x0000000000027941 */ /* 0x000fea0003800200 */
.L_x_24588:
        /* <DEDUP_REMOVED lines=12> */
[----:B0-----:R-:W-:-:S04]  /*c240*/  FSETP.GTU.FTZ.AND P0, PT, R168, R3, PT ;  /* 0x00000003a800720b */ /* 0x001fc80003f1c000 */
[----:B------:R-:W-:Y:S01]  /*c250*/  PLOP3.LUT P2, PT, P0, PT, PT, 0x8, 0x80 ;  /* 0x000000000080781c */ /* 0x000fe2000074e170 */
[----:B-1----:R-:W-:-:S05]  /*c260*/  FMUL.FTZ R170, R170, R203 ;  /* 0x000000cbaaaa7220 */ /* 0x002fca0000410000 */
[----:B------:R-:W-:Y:S01]  /*c270*/  FSEL R169, R170, RZ, !P0 ;  /* 0x000000ffaaa97208 */ /* 0x000fe20004000000 */
[----:B------:R-:W-:-:S06]  /*c280*/  IMAD.MOV.U32 R170, RZ, RZ, R2 ;  /* 0x000000ffffaa7224 */ /* 0x000fcc00078e0002 */
[----:B------:R-:W-:Y:S01]  /*c290*/  @P2 LOP3.LUT R0, R0, 0x2, RZ, 0xfc, !PT ;  /* 0x0000000200002812 */ /* 0x000fe200078efcff */
[----:B------:R-:W-:Y:S01]  /*c2a0*/  FFMA.FTZ R168, R169, R84, R152 ;  /* 0x00000054a9a87223 */ /* 0x000fe20000010098 */
        /* <DEDUP_REMOVED lines=9> */
.L_x_24595:
        /* <DEDUP_REMOVED lines=13> */
.L_x_24597:
[----:B------:R-:W-:Y:S05]  /*c410*/  BSYNC.RECONVERGENT B3 ;  /* 0x0000000000037941 */ /* 0x000fea0003800200 */
.L_x_24596:
        /* <DEDUP_REMOVED lines=43> */
.L_x_24594:
[----:B------:R-:W-:Y:S05]  /*c6d0*/  BSYNC.RECONVERGENT B2 ;  /* 0x0000000000027941 */ /* 0x000fea0003800200 */
.L_x_24593:
        /* <DEDUP_REMOVED lines=9> */
[----:B------:R-:W-:Y:S02]  /*c770*/  IMAD.MOV.U32 R170, RZ, RZ, R2 ;  /* 0x000000ffffaa7224 */ /* 0x000fe400078e0002 */
[----:B------:R-:W-:Y:S02]  /*c780*/  PLOP3.LUT P0, PT, P1, PT, PT, 0x8, 0x80 ;  /* 0x000000000080781c */ /* 0x000fe40000f0e170 */
[----:B------:R-:W-:-:S05]  /*c790*/  FSEL R4, R4, RZ, !P1 ;  /* 0x000000ff04047208 */ /* 0x000fca0004800000 */
        /* <DEDUP_REMOVED lines=10> */
.L_x_24600:
        /* <DEDUP_REMOVED lines=13> */
.L_x_24602:
[----:B------:R-:W-:Y:S05]  /*c910*/  BSYNC.RECONVERGENT B3 ;  /* 0x0000000000037941 */ /* 0x000fea0003800200 */
.L_x_24601:
        /* <DEDUP_REMOVED lines=43> */
.L_x_24599:
[----:B------:R-:W-:Y:S05]  /*cbd0*/  BSYNC.RECONVERGENT B2 ;  /* 0x0000000000027941 */ /* 0x000fea0003800200 */
.L_x_24598:
        /* <DEDUP_REMOVED lines=23> */
.L_x_24605:
        /* <DEDUP_REMOVED lines=13> */
.L_x_24607:
[----:B------:R-:W-:Y:S05]  /*ce20*/  BSYNC.RECONVERGENT B3 ;  /* 0x0000000000037941 */ /* 0x000fea0003800200 */
.L_x_24606:
        /* <DEDUP_REMOVED lines=43> */
.L_x_24604:
[----:B------:R-:W-:Y:S05]  /*d0e0*/  BSYNC.RECONVERGENT B2 ;  /* 0x0000000000027941 */ /* 0x000fea0003800200 */
.L_x_24603:
        /* <DEDUP_REMOVED lines=22> */
.L_x_24610:
        /* <DEDUP_REMOVED lines=13> */
.L_x_24612:
[----:B------:R-:W-:Y:S05]  /*d320*/  BSYNC.RECONVERGENT B3 ;  /* 0x0000000000037941 */ /* 0x000fea0003800200 */
.L_x_24611:
        /* <DEDUP_REMOVED lines=43> */
.L_x_24609:
[----:B------:R-:W-:Y:S05]  /*d5e0*/  BSYNC.RECONVERGENT B2 ;  /* 0x0000000000027941 */ /* 0x000fea0003800200 */
.L_x_24608:
        /* <DEDUP_REMOVED lines=23> */
.L_x_24615:
        /* <DEDUP_REMOVED lines=13> */
.L_x_24617:
[----:B------:R-:W-:Y:S05]  /*d830*/  BSYNC.RECONVERGENT B3 ;  /* 0x0000000000037941 */ /* 0x000fea0003800200 */
.L_x_24616:
        /* <DEDUP_REMOVED lines=43> */
.L_x_24614:
[----:B------:R-:W-:Y:S05]  /*daf0*/  BSYNC.RECONVERGENT B2 ;  /* 0x0000000000027941 */ /* 0x000fea0003800200 */
.L_x_24613:
        /* <DEDUP_REMOVED lines=22> */
.L_x_24620:
        /* <DEDUP_REMOVED lines=13> */
.L_x_24622:
[----:B------:R-:W-:Y:S05]  /*dd30*/  BSYNC.RECONVERGENT B3 ;  /* 0x0000000000037941 */ /* 0x000fea0003800200 */
.L_x_24621:
        /* <DEDUP_REMOVED lines=43> */
.L_x_24619:
[----:B------:R-:W-:Y:S05]  /*dff0*/  BSYNC.RECONVERGENT B2 ;  /* 0x0000000000027941 */ /* 0x000fea0003800200 */
.L_x_24618:
        /* <DEDUP_REMOVED lines=23> */
.L_x_24625:
        /* <DEDUP_REMOVED lines=15> */
.L_x_24627:
[----:B------:R-:W-:Y:S05]  /*e260*/  BSYNC.RECONVERGENT B3 ;  /* 0x0000000000037941 */ /* 0x000fea0003800200 */
.L_x_24626:
        /* <DEDUP_REMOVED lines=43> */
.L_x_24624:
[----:B------:R-:W-:Y:S05]  /*e520*/  BSYNC.RECONVERGENT B2 ;  /* 0x0000000000027941 */ /* 0x000fea0003800200 */
.L_x_24623:
        /* <DEDUP_REMOVED lines=10> */
.L_x_24587:
        /* <DEDUP_REMOVED lines=16> */
.L_x_24631:
        /* <DEDUP_REMOVED lines=13> */
.L_x_24633:
[----:B------:R-:W-:Y:S05]  /*e7a0*/  BSYNC.RECONVERGENT B3 ;  /* 0x0000000000037941 */ /* 0x000fea0003800200 */
.L_x_24632:
        /* <DEDUP_REMOVED lines=42> */
.L_x_24630:
[----:B------:R-:W-:Y:S05]  /*ea50*/  BSYNC.RECONVERGENT B2 ;  /* 0x0000000000027941 */ /* 0x000fea0003800200 */
.L_x_24629:
        /* <DEDUP_REMOVED lines=27> */
.L_x_24636:
        /* <DEDUP_REMOVED lines=13> */
.L_x_24638:
[----:B------:R-:W-:Y:S05]  /*ece0*/  BSYNC.RECONVERGENT B3 ;  /* 0x0000000000037941 */ /* 0x000fea0003800200 */
.L_x_24637:
        /* <DEDUP_REMOVED lines=43> */
.L_x_24635:
[----:B------:R-:W-:Y:S05]  /*efa0*/  BSYNC.RECONVERGENT B2 ;  /* 0x0000000000027941 */ /* 0x000fea0003800200 */
.L_x_24634:
[----:B------:R-:W-:Y:S01]  /*efb0*/  I2FP.F32.U32 R201, R170 ;  /* 0x000000aa00c97245 */ /* 0x000fe20000201000 */
[----:B------:R-:W-:Y:S01]  /*efc0*/  BSSY.RECONVERGENT B2, `(.L_x_24639) ;  /* 0x000004d000027945 */ /* 0x000fe20003800200 */
[----:B------:R-:W-:Y:S01]  /*efd0*/  ISETP.NE.AND P2, PT, R202, 0x1, PT ;  /* 0x00000001ca00780c */ /* 0x000fe20003f45270 */
[----:B------:R-:W-:Y:S02]  /*efe0*/  IMAD.MOV.U32 R209, RZ, RZ, 0x2 ;  /* 0x00000002ffd17424 */ /* 0x000fe400078e00ff */
[----:B------:R-:W-:Y:S01]  /*eff0*/  FFMA.FTZ R170, R201, R168, 1.1641532182693481445e-10 ;  /* 0x2f000000c9aa7423 */ /* 0x000fe200000100a8 */
[----:B------:R-:W-:-:S04]  /*f000*/  SHF.L.U32 R201, R4, 0x10, RZ ;  /* 0x0000001004c97819 */ /* 0x000fc800000006ff */
[----:B------:R-:W-:Y:S01]  /*f010*/  FSETP.GTU.FTZ.AND P1, PT, R170, R3, PT ;  /* 0x00000003aa00720b */ /* 0x000fe20003f3c000 */
[----:B------:R-:W-:Y:S01]  /*f020*/  FMUL.FTZ R4, R201, R218 ;  /* 0x000000dac9047220 */ /* 0x000fe20000410000 */
[----:B------:R-:W-:Y:S02]  /*f030*/  IMAD.MOV.U32 R170, RZ, RZ, R2 ;  /* 0x000000ffffaa7224 */ /* 0x000fe400078e0002 */
[----:B------:R-:W-:Y:S01]  /*f040*/  PLOP3.LUT P0, PT, P1, PT, PT, 0x8, 0x80 ;  /* 0x000000000080781c */ /* 0x000fe20000f0e170 */
[----:B------:R-:W-:-:S05]  /*f050*/  FMUL.FTZ R4, R4, R169 ;  /* 0x000000a904047220 */ /* 0x000fca0000410000 */
[----:B------:R-:W-:Y:S01]  /*f060*/  FSEL R4, R4, RZ, !P1 ;  /* 0x000000ff04047208 */ /* 0x000fe20004800000 */
        /* <DEDUP_REMOVED lines=9> */
.L_x_24641:
        /* <DEDUP_REMOVED lines=13> */
.L_x_24643:
[----:B------:R-:W-:Y:S05]  /*f1d0*/  BSYNC.RECONVERGENT B3 ;  /* 0x0000000000037941 */ /* 0x000fea0003800200 */
.L_x_24642:
        /* <DEDUP_REMOVED lines=43> */
.L_x_24640:
[----:B------:R-:W-:Y:S05]  /*f490*/  BSYNC.RECONVERGENT B2 ;  /* 0x0000000000027941 */ /* 0x000fea0003800200 */
.L_x_24639:
        /* <DEDUP_REMOVED lines=22> */
.L_x_24646:
        /* <DEDUP_REMOVED lines=13> */
.L_x_24648:
[----:B------:R-:W-:Y:S05]  /*f6d0*/  BSYNC.RECONVERGENT B3 ;  /* 0x0000000000037941 */ /* 0x000fea0003800200 */
.L_x_24647:
        /* <DEDUP_REMOVED lines=43> */
.L_x_24645:
[----:B------:R-:W-:Y:S05]  /*f990*/  BSYNC.RECONVERGENT B2 ;  /* 0x0000000000027941 */ /* 0x000fea0003800200 */
.L_x_24644:
        /* <DEDUP_REMOVED lines=21> */
.L_x_24651:
        /* <DEDUP_REMOVED lines=13> */
.L_x_24653:
[----:B------:R-:W-:Y:S05]  /*fbc0*/  BSYNC.RECONVERGENT B3 ;  /* 0x0000000000037941 */ /* 0x000fea0003800200 */
.L_x_24652:
        /* <DEDUP_REMOVED lines=43> */
.L_x_24650:
[----:B------:R-:W-:Y:S05]  /*fe80*/  BSYNC.RECONVERGENT B2 ;  /* 0x0000000000027941 */ /* 0x000fea0003800200 */
.L_x_24649:
        /* <DEDUP_REMOVED lines=22> */
.L_x_24656:
        /* <DEDUP_REMOVED lines=13> */
.L_x_24658:
[----:B------:R-:W-:Y:S05]  /*100c0*/  BSYNC.RECONVERGENT B3 ;  /* 0x0000000000037941 */ /* 0x000fea0003800200 */
.L_x_24657:
        /* <DEDUP_REMOVED lines=43> */
.L_x_24655:
[----:B------:R-:W-:Y:S05]  /*10380*/  BSYNC.RECONVERGENT B2 ;  /* 0x0000000000027941 */ /* 0x000fea0003800200 */
.L_x_24654:
        /* <DEDUP_REMOVED lines=21> */
.L_x_24661:
        /* <DEDUP_REMOVED lines=13> */
.L_x_24663:
[----:B------:R-:W-:Y:S05]  /*105b0*/  BSYNC.RECONVERGENT B3 ;  /* 0x0000000000037941 */ /* 0x000fea0003800200 */
.L_x_24662:
        /* <DEDUP_REMOVED lines=43> */
.L_x_24660:
[----:B------:R-:W-:Y:S05]  /*10870*/  BSYNC.RECONVERGENT B2 ;  /* 0x0000000000027941 */ /* 0x000fea0003800200 */
.L_x_24659:
        /* <DEDUP_REMOVED lines=22> */
.L_x_24666:
        /* <DEDUP_REMOVED lines=15> */
.L_x_24668:
[----:B------:R-:W-:Y:S05]  /*10ad0*/  BSYNC.RECONVERGENT B3 ;  /* 0x0000000000037941 */ /* 0x000fea0003800200 */
.L_x_24667:
        /* <DEDUP_REMOVED lines=43> */
.L_x_24665:
[----:B------:R-:W-:Y:S05]  /*10d90*/  BSYNC.RECONVERGENT B2 ;  /* 0x0000000000027941 */ /* 0x000fea0003800200 */
.L_x_24664:
[----:B------:R-:W-:Y:S02]  /*10da0*/  SHF.L.U32 R221, R170, 0x10, RZ ;  /* 0x00000010aadd7819 */ /* 0x000fe400000006ff */
[----:B------:R-:W-:-:S03]  /*10db0*/  I2FP.F32.U32 R203, R203 ;  /* 0x000000cb00cb7245 */ /* 0x000fc60000201000 */
[----:B------:R-:W-:Y:S02]  /*10dc0*/  FMUL.FTZ R202, R221, R218 ;  /* 0x000000daddca7220 */ /* 0x000fe40000410000 */
        /* <DEDUP_REMOVED lines=13> */
.L_x_24628:
        /* <DEDUP_REMOVED lines=20> */
[----:B------:R-:W-:-:S03]  /*10fe0*/  VIADD R220, R220, 0x20 ;  /* 0x00000020dcdc7836 */ /* 0x000fc60000000000 */
[----:B------:R3:W-:Y:S04]  /*10ff0*/  STG.E.64 desc[UR8][R4.64], R6 ;  /* 0x0000000604007986 */ /* 0x0007e8000c101b08 */
.L_x_24586:
[----:B------:R-:W-:Y:S05]  /*11000*/  BSYNC.RECONVERGENT B1 ;  /* 0x0000000000017941 */ /* 0x000fea0003800200 */
.L_x_24585:
        /* <DEDUP_REMOVED lines=31> */
.L_x_24674:
        /* <DEDUP_REMOVED lines=13> */
.L_x_24676:
[----:B------:R-:W-:Y:S05]  /*112d0*/  BSYNC.RECONVERGENT B3 ;  /* 0x0000000000037941 */ /* 0x000fea0003800200 */
.L_x_24675:
        /* <DEDUP_REMOVED lines=42> */
.L_x_24673:
[----:B------:R-:W-:Y:S05]  /*11580*/  BSYNC.RECONVERGENT B2 ;  /* 0x0000000000027941 */ /* 0x000fea0003800200 */
.L_x_24672:
        /* <DEDUP_REMOVED lines=11> */
[----:B------:R-:W-:-:S02]  /*11640*/  PRMT R4, R4, 0x7632, R4 ;  /* 0x0000763204047816 */ /* 0x000fc40000000004 */
        /* <DEDUP_REMOVED lines=16> */
.L_x_24679:
        /* <DEDUP_REMOVED lines=13> */
.L_x_24681:
[----:B------:R-:W-:Y:S05]  /*11820*/  BSYNC.RECONVERGENT B3 ;  /* 0x0000000000037941 */ /* 0x000fea0003800200 */
.L_x_24680:
        /* <DEDUP_REMOVED lines=43> */
.L_x_24678:
[----:B------:R-:W-:Y:S05]  /*11ae0*/  BSYNC.RECONVERGENT B2 ;  /* 0x0000000000027941 */ /* 0x000fea0003800200 */
.L_x_24677:
        /* <DEDUP_REMOVED lines=22> */
.L_x_24684:
        /* <DEDUP_REMOVED lines=13> */
.L_x_24686:
[----:B------:R-:W-:Y:S05]  /*11d20*/  BSYNC.RECONVERGENT B3 ;  /* 0x0000000000037941 */ /* 0x000fea0003800200 */
.L_x_24685:
        /* <DEDUP_REMOVED lines=43> */
.L_x_24683:
[----:B------:R-:W-:Y:S05]  /*11fe0*/  BSYNC.RECONVERGENT B2 ;  /* 0x0000000000027941 */ /* 0x000fea0003800200 */
.L_x_24682:
        /* <DEDUP_REMOVED lines=23> */
.L_x_24689:
        /* <DEDUP_REMOVED lines=13> */
.L_x_24691:
[----:B------:R-:W-:Y:S05]  /*12230*/  BSYNC.RECONVERGENT B3 ;  /* 0x0000000000037941 */ /* 0x000fea0003800200 */
.L_x_24690:
        /* <DEDUP_REMOVED lines=43> */
.L_x_24688:
[----:B------:R-:W-:Y:S05]  /*124f0*/  BSYNC.RECONVERGENT B2 ;  /* 0x0000000000027941 */ /* 0x000fea0003800200 */
.L_x_24687:
        /* <DEDUP_REMOVED lines=22> */
.L_x_24694:
        /* <DEDUP_REMOVED lines=13> */
.L_x_24696:
[----:B------:R-:W-:Y:S05]  /*12730*/  BSYNC.RECONVERGENT B3 ;  /* 0x0000000000037941 */ /* 0x000fea0003800200 */
.L_x_24695:
        /* <DEDUP_REMOVED lines=43> */
.L_x_24693:
[----:B------:R-:W-:Y:S05]  /*129f0*/  BSYNC.RECONVERGENT B2 ;  /* 0x0000000000027941 */ /* 0x000fea0003800200 */
.L_x_24692:
        /* <DEDUP_REMOVED lines=23> */
.L_x_24699:
        /* <DEDUP_REMOVED lines=13> */
.L_x_24701:
[----:B------:R-:W-:Y:S05]  /*12c40*/  BSYNC.RECONVERGENT B3 ;  /* 0x0000000000037941 */ /* 0x000fea0003800200 */
.L_x_24700:
        /* <DEDUP_REMOVED lines=43> */
.L_x_24698:
[----:B------:R-:W-:Y:S05]  /*12f00*/  BSYNC.RECONVERGENT B2 ;  /* 0x0000000000027941 */ /* 0x000fea0003800200 */
.L_x_24697:
        /* <DEDUP_REMOVED lines=22> */
.L_x_24704:
        /* <DEDUP_REMOVED lines=13> */
.L_x_24706:
[----:B------:R-:W-:Y:S05]  /*13140*/  BSYNC.RECONVERGENT B3 ;  /* 0x0000000000037941 */ /* 0x000fea0003800200 */
.L_x_24705:
        /* <DEDUP_REMOVED lines=43> */
.L_x_24703:
[----:B------:R-:W-:Y:S05]  /*13400*/  BSYNC.RECONVERGENT B2 ;  /* 0x0000000000027941 */ /* 0x000fea0003800200 */
.L_x_24702:
        /* <DEDUP_REMOVED lines=23> */
.L_x_24709:
        /* <DEDUP_REMOVED lines=15> */
.L_x_24711:
[----:B------:R-:W-:Y:S05]  /*13670*/  BSYNC.RECONVERGENT B3 ;  /* 0x0000000000037941 */ /* 0x000fea0003800200 */
.L_x_24710:
        /* <DEDUP_REMOVED lines=43> */
.L_x_24708:
[----:B------:R-:W-:Y:S05]  /*13930*/  BSYNC.RECONVERGENT B2 ;  /* 0x0000000000027941 */ /* 0x000fea0003800200 */
.L_x_24707:
        /* <DEDUP_REMOVED lines=10> */
.L_x_24671:
        /* <DEDUP_REMOVED lines=16> */
.L_x_24715:
        /* <DEDUP_REMOVED lines=13> */
.L_x_24717:
[----:B------:R-:W-:Y:S05]  /*13bb0*/  BSYNC.RECONVERGENT B3 ;  /* 0x0000000000037941 */ /* 0x000fea0003800200 */
.L_x_24716:
        /* <DEDUP_REMOVED lines=42> */
.L_x_24714:
[----:B------:R-:W-:Y:S05]  /*13e60*/  BSYNC.RECONVERGENT B2 ;  /* 0x0000000000027941 */ /* 0x000fea0003800200 */
.L_x_24713:
        /* <DEDUP_REMOVED lines=27> */
.L_x_24720:
        /* <DEDUP_REMOVED lines=13> */
.L_x_24722:
[----:B------:R-:W-:Y:S05]  /*140f0*/  BSYNC.RECONVERGENT B3 ;  /* 0x0000000000037941 */ /* 0x000fea0003800200 */
.L_x_24721:
        /* <DEDUP_REMOVED lines=43> */
.L_x_24719:
[----:B------:R-:W-:Y:S05]  /*143b0*/  BSYNC.RECONVERGENT B2 ;  /* 0x0000000000027941 */ /* 0x000fea0003800200 */
.L_x_24718:
        /* <DEDUP_REMOVED lines=21> */
.L_x_24725:
        /* <DEDUP_REMOVED lines=13> */
.L_x_24727:
[----:B------:R-:W-:Y:S05]  /*145e0*/  BSYNC.RECONVERGENT B3 ;  /* 0x0000000000037941 */ /* 0x000fea0003800200 */
.L_x_24726:
        /* <DEDUP_REMOVED lines=43> */
.L_x_24724:
[----:B------:R-:W-:Y:S05]  /*148a0*/  BSYNC.RECONVERGENT B2 ;  /* 0x0000000000027941 */ /* 0x000fea0003800200 */
.L_x_24723:
        /* <DEDUP_REMOVED lines=9> */
[----:B------:R-:W-:Y:S01]  /*14940*/  IMAD.MOV.U32 R204, RZ, RZ, R2 ;  /* 0x000000ffffcc7224 */ /* 0x000fe200078e0002 */
[----:B------:R-:W-:Y:S02]  /*14950*/  PRMT R174, R5, 0x7632, R174 ;  /* 0x0000763205ae7816 */ /* 0x000fe400000000ae */
        /* <DEDUP_REMOVED lines=11> */
.L_x_24730:
        /* <DEDUP_REMOVED lines=13> */
.L_x_24732:
[----:B------:R-:W-:Y:S05]  /*14ae0*/  BSYNC.RECONVERGENT B3 ;  /* 0x0000000000037941 */ /* 0x000fea0003800200 */
.L_x_24731:
        /* <DEDUP_REMOVED lines=43> */
.L_x_24729:
[----:B------:R-:W-:Y:S05]  /*14da0*/  BSYNC.RECONVERGENT B2 ;  /* 0x0000000000027941 */ /* 0x000fea0003800200 */
.L_x_24728:
        /* <DEDUP_REMOVED lines=21> */
.L_x_24735:
        /* <DEDUP_REMOVED lines=13> */
.L_x_24737:
[----:B------:R-:W-:Y:S05]  /*14fd0*/  BSYNC.RECONVERGENT B3 ;  /* 0x0000000000037941 */ /* 0x000fea0003800200 */
.L_x_24736:
        /* <DEDUP_REMOVED lines=43> */
.L_x_24734:
[----:B------:R-:W-:Y:S05]  /*15290*/  BSYNC.RECONVERGENT B2 ;  /* 0x0000000000027941 */ /* 0x000fea0003800200 */
.L_x_24733:
[----:B------:R-:W-:Y:S01]  /*152a0*/  I2FP.F32.U32 R205, R205 ;  /* 0x000000cd00cd7245 */ /* 0x000fe20000201000 */
[C---:B------:R-:W-:Y:S01]  /*152b0*/  IMAD.U32 R207, R6.reuse, 0x10000, RZ ;  /* 0x0001000006cf7824 */ /* 0x040fe200078e00ff */
        /* <DEDUP_REMOVED lines=20> */
.L_x_24740:
        /* <DEDUP_REMOVED lines=13> */
.L_x_24742:
[----:B------:R-:W-:Y:S05]  /*154d0*/  BSYNC.RECONVERGENT B3 ;  /* 0x0000000000037941 */ /* 0x000fea0003800200 */
.L_x_24741:
        /* <DEDUP_REMOVED lines=43> */
.L_x_24739:
[----:B------:R-:W-:Y:S05]  /*15790*/  BSYNC.RECONVERGENT B2 ;  /* 0x0000000000027941 */ /* 0x000fea0003800200 */
.L_x_24738:
        /* <DEDUP_REMOVED lines=21> */
.L_x_24745:
        /* <DEDUP_REMOVED lines=13> */
.L_x_24747:
[----:B------:R-:W-:Y:S05]  /*159c0*/  BSYNC.RECONVERGENT B3 ;  /* 0x0000000000037941 */ /* 0x000fea0003800200 */
.L_x_24746:
        /* <DEDUP_REMOVED lines=43> */
.L_x_24744:
[----:B------:R-:W-:Y:S05]  /*15c80*/  BSYNC.RECONVERGENT B2 ;  /* 0x0000000000027941 */ /* 0x000fea0003800200 */
.L_x_24743:
        /* <DEDUP_REMOVED lines=22> */
.L_x_24750:
        /* <DEDUP_REMOVED lines=15> */
.L_x_24752:
[----:B------:R-:W-:Y:S05]  /*15ee0*/  BSYNC.RECONVERGENT B3 ;  /* 0x0000000000037941 */ /* 0x000fea0003800200 */
.L_x_24751:
        /* <DEDUP_REMOVED lines=43> */
.L_x_24749:
[----:B------:R-:W-:Y:S05]  /*161a0*/  BSYNC.RECONVERGENT B2 ;  /* 0x0000000000027941 */ /* 0x000fea0003800200 */
.L_x_24748:
        /* <DEDUP_REMOVED lines=16> */
.L_x_24712:
        /* <DEDUP_REMOVED lines=22> */
.L_x_24670:
[----:B------:R-:W-:Y:S05]  /*16410*/  BSYNC.RECONVERGENT B1 ;  /* 0x0000000000017941 */ /* 0x000fea0003800200 */
.L_x_24669:
        /* <DEDUP_REMOVED lines=31> */
.L_x_24758:
        /* <DEDUP_REMOVED lines=13> */
.L_x_24760:
[----:B------:R-:W-:Y:S05]  /*166e0*/  BSYNC.RECONVERGENT B3 ;  /* 0x0000000000037941 */ /* 0x000fea0003800200 */
.L_x_24759:
        /* <DEDUP_REMOVED lines=42> */
.L_x_24757:
[----:B------:R-:W-:Y:S05]  /*16990*/  BSYNC.RECONVERGENT B2 ;  /* 0x0000000000027941 */ /* 0x000fea0003800200 */
.L_x_24756:
        /* <DEDUP_REMOVED lines=15> */
[----:B------:R-:W-:Y:S02]  /*16a90*/  PLOP3.LUT P1, PT, P1, PT, PT, 0x8, 0x80 ;  /* 0x000000000080781c */ /* 0x000fe40000f2e170 */
[----:B------:R-:W-:Y:S01]  /*16aa0*/  MOV R178, R2 ;  /* 0x0000000200b27202 */ /* 0x000fe20000000f00 */
        /* <DEDUP_REMOVED lines=11> */
.L_x_24763:
        /* <DEDUP_REMOVED lines=13> */
.L_x_24765:
[----:B------:R-:W-:Y:S05]  /*16c30*/  BSYNC.RECONVERGENT B3 ;  /* 0x0000000000037941 */ /* 0x000fea0003800200 */
.L_x_24764:
        /* <DEDUP_REMOVED lines=43> */
.L_x_24762:
[----:B------:R-:W-:Y:S05]  /*16ef0*/  BSYNC.RECONVERGENT B2 ;  /* 0x0000000000027941 */ /* 0x000fea0003800200 */
.L_x_24761:
        /* <DEDUP_REMOVED lines=22> */
.L_x_24768:
        /* <DEDUP_REMOVED lines=13> */
.L_x_24770:
[----:B------:R-:W-:Y:S05]  /*17130*/  BSYNC.RECONVERGENT B3 ;  /* 0x0000000000037941 */ /* 0x000fea0003800200 */
.L_x_24769:
        /* <DEDUP_REMOVED lines=43> */
.L_x_24767:
[----:B------:R-:W-:Y:S05]  /*173f0*/  BSYNC.RECONVERGENT B2 ;  /* 0x0000000000027941 */ /* 0x000fea0003800200 */
.L_x_24766:
        /* <DEDUP_REMOVED lines=23> */
.L_x_24773:
        /* <DEDUP_REMOVED lines=13> */
.L_x_24775:
[----:B------:R-:W-:Y:S05]  /*17640*/  BSYNC.RECONVERGENT B3 ;  /* 0x0000000000037941 */ /* 0x000fea0003800200 */
.L_x_24774:
        /* <DEDUP_REMOVED lines=43> */
.L_x_24772:
[----:B------:R-:W-:Y:S05]  /*17900*/  BSYNC.RECONVERGENT B2 ;  /* 0x0000000000027941 */ /* 0x000fea0003800200 */
.L_x_24771:
        /* <DEDUP_REMOVED lines=22> */
.L_x_24778:
        /* <DEDUP_REMOVED lines=13> */
.L_x_24780:
[----:B------:R-:W-:Y:S05]  /*17b40*/  BSYNC.RECONVERGENT B3 ;  /* 0x0000000000037941 */ /* 0x000fea0003800200 */
.L_x_24779:
        /* <DEDUP_REMOVED lines=43> */
.L_x_24777:
[----:B------:R-:W-:Y:S05]  /*17e00*/  BSYNC.RECONVERGENT B2 ;  /* 0x0000000000027941 */ /* 0x000fea0003800200 */
.L_x_24776:
        /* <DEDUP_REMOVED lines=23> */
.L_x_24783:
        /* <DEDUP_REMOVED lines=13> */
.L_x_24785:
[----:B------:R-:W-:Y:S05]  /*18050*/  BSYNC.RECONVERGENT B3 ;  /* 0x0000000000037941 */ /* 0x000fea0003800200 */
.L_x_24784:
        /* <DEDUP_REMOVED lines=43> */
.L_x_24782:
[----:B------:R-:W-:Y:S05]  /*18310*/  BSYNC.RECONVERGENT B2 ;  /* 0x0000000000027941 */ /* 0x000fea0003800200 */
.L_x_24781:
        /* <DEDUP_REMOVED lines=22> */
.L_x_24788:
        /* <DEDUP_REMOVED lines=13> */
.L_x_24790:
[----:B------:R-:W-:Y:S05]  /*18550*/  BSYNC.RECONVERGENT B3 ;  /* 0x0000000000037941 */ /* 0x000fea0003800200 */
.L_x_24789:
        /* <DEDUP_REMOVED lines=43> */
.L_x_24787:
[----:B------:R-:W-:Y:S05]  /*18810*/  BSYNC.RECONVERGENT B2 ;  /* 0x0000000000027941 */ /* 0x000fea0003800200 */
.L_x_24786:
        /* <DEDUP_REMOVED lines=23> */
.L_x_24793:
        /* <DEDUP_REMOVED lines=15> */
.L_x_24795:
[----:B------:R-:W-:Y:S05]  /*18a80*/  BSYNC.RECONVERGENT B3 ;  /* 0x0000000000037941 */ /* 0x000fea0003800200 */
.L_x_24794:
        /* <DEDUP_REMOVED lines=43> */
.L_x_24792:
[----:B------:R-:W-:Y:S05]  /*18d40*/  BSYNC.RECONVERGENT B2 ;  /* 0x0000000000027941 */ /* 0x000fea0003800200 */
.L_x_24791:
        /* <DEDUP_REMOVED lines=10> */
.L_x_24755:
        /* <DEDUP_REMOVED lines=16> */
.L_x_24799:
        /* <DEDUP_REMOVED lines=13> */
.L_x_24801:
[----:B------:R-:W-:Y:S05]  /*18fc0*/  BSYNC.RECONVERGENT B3 ;  /* 0x0000000000037941 */ /* 0x000fea0003800200 */
.L_x_24800:
        /* <DEDUP_REMOVED lines=42> */
.L_x_24798:
[----:B------:R-:W-:Y:S05]  /*19270*/  BSYNC.RECONVERGENT B2 ;  /* 0x0000000000027941 */ /* 0x000fea0003800200 */
.L_x_24797:
        /* <DEDUP_REMOVED lines=10> */
[----:B------:R-:W-:-:S02]  /*19320*/  IMAD.MOV.U32 R179, RZ, RZ, R2 ;  /* 0x000000ffffb37224 */ /* 0x000fc400078e0002 */
[----:B------:R-:W-:Y:S01]  /*19330*/  FFMA.FTZ R177, R177, R176, 1.1641532182693481445e-10 ;  /* 0x2f000000b1b17423 */ /* 0x000fe200000100b0 */
[----:B0-----:R-:W-:-:S04]  /*19340*/  FMUL.FTZ R180, R180, R3 ;  /* 0x00000003b4b47220 */ /* 0x001fc80000410000 */
[----:B-1----:R-:W-:-:S04]  /*19350*/  FSETP.GTU.FTZ.AND P1, PT, R177, R178, PT ;  /* 0x000000b2b100720b */ /* 0x002fc80003f3c000 */
[----:B------:R-:W-:Y:S01]  /*19360*/  FSEL R177, R180, RZ, !P1 ;  /* 0x000000ffb4b17208 */ /* 0x000fe20004800000 */
[----:B------:R-:W-:Y:S01]  /*19370*/  HFMA2 R180, -RZ, RZ, 0, 1.1920928955078125e-07 ;  /* 0x00000002ffb47431 */ /* 0x000fe200000001ff */
        /* <DEDUP_REMOVED lines=11> */
.L_x_24804:
        /* <DEDUP_REMOVED lines=13> */
.L_x_24806:
[----:B------:R-:W-:Y:S05]  /*19500*/  BSYNC.RECONVERGENT B3 ;  /* 0x0000000000037941 */ /* 0x000fea0003800200 */
.L_x_24805:
        /* <DEDUP_REMOVED lines=43> */
.L_x_24803:
[----:B------:R-:W-:Y:S05]  /*197c0*/  BSYNC.RECONVERGENT B2 ;  /* 0x0000000000027941 */ /* 0x000fea0003800200 */
.L_x_24802:
        /* <DEDUP_REMOVED lines=21> */
.L_x_24809:
        /* <DEDUP_REMOVED lines=13> */
.L_x_24811:
[----:B------:R-:W-:Y:S05]  /*199f0*/  BSYNC.RECONVERGENT B3 ;  /* 0x0000000000037941 */ /* 0x000fea0003800200 */
.L_x_24810:
        /* <DEDUP_REMOVED lines=43> */
.L_x_24808:
[----:B------:R-:W-:Y:S05]  /*19cb0*/  BSYNC.RECONVERGENT B2 ;  /* 0x0000000000027941 */ /* 0x000fea0003800200 */
.L_x_24807:
[----:B------:R-:W-:Y:S01]  /*19cc0*/  I2FP.F32.U32 R179, R179 ;  /* 0x000000b300b37245 */ /* 0x000fe20000201000 */
[----:B------:R-:W-:Y:S01]  /*19cd0*/  IMAD.U32 R183, R5, 0x10000, RZ ;  /* 0x0001000005b77824 */ /* 0x000fe200078e00ff */
[----:B------:R-:W-:Y:S01]  /*19ce0*/  ISETP.NE.AND P2, PT, R209, 0x1, PT ;  /* 0x00000001d100780c */ /* 0x000fe20003f45270 */
[----:B------:R-:W-:Y:S01]  /*19cf0*/  BSSY.RECONVERGENT B2, `(.L_x_24812) ;  /* 0x000004c000027945 */ /* 0x000fe20003800200 */
[----:B------:R-:W-:Y:S02]  /*19d00*/  IMAD.MOV.U32 R180, RZ, RZ, R2 ;  /* 0x000000ffffb47224 */ /* 0x000fe400078e0002 */
[----:B------:R-:W-:Y:S01]  /*19d10*/  FFMA.FTZ R181, R179, R176, 1.1641532182693481445e-10 ;  /* 0x2f000000b3b57423 */ /* 0x000fe200000100b0 */
[----:B------:R-:W-:Y:S01]  /*19d20*/  FMUL.FTZ R182, R183, R218 ;  /* 0x000000dab7b67220 */ /* 0x000fe20000410000 */
[----:B------:R-:W-:Y:S02]  /*19d30*/  PRMT R179, R5, 0x7632, R179 ;  /* 0x0000763205b37816 */ /* 0x000fe400000000b3 */
[----:B------:R-:W-:Y:S01]  /*19d40*/  MOV R183, 0x2 ;  /* 0x0000000200b77802 */ /* 0x000fe20000000f00 */
        /* <DEDUP_REMOVED lines=13> */
.L_x_24814:
        /* <DEDUP_REMOVED lines=13> */
.L_x_24816:
[----:B------:R-:W-:Y:S05]  /*19ef0*/  BSYNC.RECONVERGENT B3 ;  /* 0x0000000000037941 */ /* 0x000fea0003800200 */
.L_x_24815:
        /* <DEDUP_REMOVED lines=43> */
.L_x_24813:
[----:B------:R-:W-:Y:S05]  /*1a1b0*/  BSYNC.RECONVERGENT B2 ;  /* 0x0000000000027941 */ /* 0x000fea0003800200 */
.L_x_24812:
        /* <DEDUP_REMOVED lines=21> */
.L_x_24819:
        /* <DEDUP_REMOVED lines=13> */
.L_x_24821:
[----:B------:R-:W-:Y:S05]  /*1a3e0*/  BSYNC.RECONVERGENT B3 ;  /* 0x0000000000037941 */ /* 0x000fea0003800200 */
.L_x_24820:
        /* <DEDUP_REMOVED lines=43> */
.L_x_24818:
[----:B------:R-:W-:Y:S05]  /*1a6a0*/  BSYNC.RECONVERGENT B2 ;  /* 0x0000000000027941 */ /* 0x000fea0003800200 */
.L_x_24817:
        /* <DEDUP_REMOVED lines=22> */
.L_x_24824:
        /* <DEDUP_REMOVED lines=13> */
.L_x_24826:
[----:B------:R-:W-:Y:S05]  /*1a8e0*/  BSYNC.RECONVERGENT B3 ;  /* 0x0000000000037941 */ /* 0x000fea0003800200 */
.L_x_24825:
        /* <DEDUP_REMOVED lines=43> */
.L_x_24823:
[----:B------:R-:W-:Y:S05]  /*1aba0*/  BSYNC.RECONVERGENT B2 ;  /* 0x0000000000027941 */ /* 0x000fea0003800200 */
.L_x_24822:
        /* <DEDUP_REMOVED lines=21> */
.L_x_24829:
        /* <DEDUP_REMOVED lines=13> */
.L_x_24831:
[----:B------:R-:W-:Y:S05]  /*1add0*/  BSYNC.RECONVERGENT B3 ;  /* 0x0000000000037941 */ /* 0x000fea0003800200 */
.L_x_24830:
        /* <DEDUP_REMOVED lines=43> */
.L_x_24828:
[----:B------:R-:W-:Y:S05]  /*1b090*/  BSYNC.RECONVERGENT B2 ;  /* 0x0000000000027941 */ /* 0x000fea0003800200 */
.L_x_24827:
        /* <DEDUP_REMOVED lines=22> */
.L_x_24834:
        /* <DEDUP_REMOVED lines=15> */
.L_x_24836:
[----:B------:R-:W-:Y:S05]  /*1b2f0*/  BSYNC.RECONVERGENT B3 ;  /* 0x0000000000037941 */ /* 0x000fea0003800200 */
.L_x_24835:
        /* <DEDUP_REMOVED lines=43> */
.L_x_24833:
[----:B------:R-:W-:Y:S05]  /*1b5b0*/  BSYNC.RECONVERGENT B2 ;  /* 0x0000000000027941 */ /* 0x000fea0003800200 */
.L_x_24832:
[----:B------:R-:W-:Y:S01]  /*1b5c0*/  IMAD.U32 R183, R179, 0x10000, RZ ;  /* 0x00010000b3b77824 */ /* 0x000fe200078e00ff */
[----:B------:R-:W-:-:S03]  /*1b5d0*/  I2FP.F32.U32 R179, R182 ;  /* 0x000000b600b37245 */ /* 0x000fc60000201000 */
[----:B------:R-:W-:Y:S02]  /*1b5e0*/  FMUL.FTZ R182, R183, R218 ;  /* 0x000000dab7b67220 */ /* 0x000fe40000410000 */
[----:B------:R-:W-:Y:S01]  /*1b5f0*/  FFMA.FTZ R179, R179, R176, 1.1641532182693481445e-10 ;  /* 0x2f000000b3b37423 */ /* 0x000fe200000100b0 */
[----:B------:R-:W-:Y:S01]  /*1b600*/  FMUL.FTZ R176, R177, R36 ;  /* 0x00000024b1b07220 */ /* 0x000fe20000410000 */
[----:B------:R-:W-:Y:S01]  /*1b610*/  FMUL.FTZ R182, R182, R3 ;  /* 0x00000003b6b67220 */ /* 0x000fe20000410000 */
[----:B------:R-:W-:Y:S02]  /*1b620*/  FMUL.FTZ R177, R4, R37 ;  /* 0x0000002504b17220 */ /* 0x000fe40000410000 */
[----:B------:R-:W-:Y:S01]  /*1b630*/  FSETP.GTU.FTZ.AND P6, PT, R179, R178, PT ;  /* 0x000000b2b300720b */ /* 0x000fe20003fdc000 */
[----:B------:R-:W-:Y:S01]  /*1b640*/  FMUL.FTZ R179, R180, R39 ;  /* 0x00000027b4b37220 */ /* 0x000fe20000410000 */
[----:B------:R-:W-:Y:S01]  /*1b650*/  FMUL.FTZ R180, R181, R32 ;  /* 0x00000020b5b47220 */ /* 0x000fe20000410000 */
[----:B------:R-:W-:Y:S01]  /*1b660*/  FMUL.FTZ R178, R5, R38 ;  /* 0x0000002605b27220 */ /* 0x000fe20000410000 */
[----:B------:R-:W-:Y:S01]  /*1b670*/  FSEL R4, R182, RZ, !P6 ;  /* 0x000000ffb6047208 */ /* 0x000fe20007000000 */
[----:B------:R-:W-:Y:S01]  /*1b680*/  FMUL.FTZ R181, R6, R33 ;  /* 0x0000002106b57220 */ /* 0x000fe20000410000 */
[----:B------:R-:W-:Y:S01]  /*1b690*/  PLOP3.LUT P6, PT, P6, PT, PT, 0x8, 0x80 ;  /* 0x000000000080781c */ /* 0x000fe200037ce170 */
[----:B------:R-:W-:-:S02]  /*1b6a0*/  FMUL.FTZ R182, R7, R34 ;  /* 0x0000002207b67220 */ /* 0x000fc40000410000 */
[----:B------:R-:W-:-:S10]  /*1b6b0*/  FMUL.FTZ R183, R4, R35 ;  /* 0x0000002304b77220 */ /* 0x000fd40000410000 */
.L_x_24796:
        /* <DEDUP_REMOVED lines=22> */
.L_x_24754:
[----:B------:R-:W-:Y:S05]  /*1b820*/  BSYNC.RECONVERGENT B1 ;  /* 0x0000000000017941 */ /* 0x000fea0003800200 */
.L_x_24753:
        /* <DEDUP_REMOVED lines=31> */
.L_x_24842:
        /* <DEDUP_REMOVED lines=13> */
.L_x_24844:
[----:B------:R-:W-:Y:S05]  /*1baf0*/  BSYNC.RECONVERGENT B3 ;  /* 0x0000000000037941 */ /* 0x000fea0003800200 */
.L_x_24843:
        /* <DEDUP_REMOVED lines=42> */
.L_x_24841:
[----:B------:R-:W-:Y:S05]  /*1bda0*/  BSYNC.RECONVERGENT B2 ;  /* 0x0000000000027941 */ /* 0x000fea0003800200 */
.L_x_24840:
        /* <DEDUP_REMOVED lines=28> */
.L_x_24847:
        /* <DEDUP_REMOVED lines=13> */
.L_x_24849:
[----:B------:R-:W-:Y:S05]  /*1c040*/  BSYNC.RECONVERGENT B3 ;  /* 0x0000000000037941 */ /* 0x000fea0003800200 */
.L_x_24848:
        /* <DEDUP_REMOVED lines=43> */
.L_x_24846:
[----:B------:R-:W-:Y:S05]  /*1c300*/  BSYNC.RECONVERGENT B2 ;  /* 0x0000000000027941 */ /* 0x000fea0003800200 */
.L_x_24845:
        /* <DEDUP_REMOVED lines=22> */
.L_x_24852:
        /* <DEDUP_REMOVED lines=13> */
.L_x_24854:
[----:B------:R-:W-:Y:S05]  /*1c540*/  BSYNC.RECONVERGENT B3 ;  /* 0x0000000000037941 */ /* 0x000fea0003800200 */
.L_x_24853:
        /* <DEDUP_REMOVED lines=43> */
.L_x_24851:
[----:B------:R-:W-:Y:S05]  /*1c800*/  BSYNC.RECONVERGENT B2 ;  /* 0x0000000000027941 */ /* 0x000fea0003800200 */
.L_x_24850:
        /* <DEDUP_REMOVED lines=23> */
.L_x_24857:
        /* <DEDUP_REMOVED lines=13> */
.L_x_24859:
[----:B------:R-:W-:Y:S05]  /*1ca50*/  BSYNC.RECONVERGENT B3 ;  /* 0x0000000000037941 */ /* 0x000fea0003800200 */
.L_x_24858:
        /* <DEDUP_REMOVED lines=43> */
.L_x_24856:
[----:B------:R-:W-:Y:S05]  /*1cd10*/  BSYNC.RECONVERGENT B2 ;  /* 0x0000000000027941 */ /* 0x000fea0003800200 */
.L_x_24855:
        /* <DEDUP_REMOVED lines=22> */
.L_x_24862:
        /* <DEDUP_REMOVED lines=13> */
.L_x_24864:
[----:B------:R-:W-:Y:S05]  /*1cf50*/  BSYNC.RECONVERGENT B3 ;  /* 0x0000000000037941 */ /* 0x000fea0003800200 */
.L_x_24863:
        /* <DEDUP_REMOVED lines=43> */
.L_x_24861:
[----:B------:R-:W-:Y:S05]  /*1d210*/  BSYNC.RECONVERGENT B2 ;  /* 0x0000000000027941 */ /* 0x000fea0003800200 */
.L_x_24860:
        /* <DEDUP_REMOVED lines=23> */
.L_x_24867:
        /* <DEDUP_REMOVED lines=13> */
.L_x_24869:
[----:B------:R-:W-:Y:S05]  /*1d460*/  BSYNC.RECONVERGENT B3 ;  /* 0x0000000000037941 */ /* 0x000fea0003800200 */
.L_x_24868:
        /* <DEDUP_REMOVED lines=43> */
.L_x_24866:
[----:B------:R-:W-:Y:S05]  /*1d720*/  BSYNC.RECONVERGENT B2 ;  /* 0x0000000000027941 */ /* 0x000fea0003800200 */
.L_x_24865:
        /* <DEDUP_REMOVED lines=22> */
.L_x_24872:
        /* <DEDUP_REMOVED lines=13> */
.L_x_24874:
[----:B------:R-:W-:Y:S05]  /*1d960*/  BSYNC.RECONVERGENT B3 ;  /* 0x0000000000037941 */ /* 0x000fea0003800200 */
.L_x_24873:
        /* <DEDUP_REMOVED lines=43> */
.L_x_24871:
[----:B------:R-:W-:Y:S05]  /*1dc20*/  BSYNC.RECONVERGENT B2 ;  /* 0x0000000000027941 */ /* 0x000fea0003800200 */
.L_x_24870:
        /* <DEDUP_REMOVED lines=23> */
.L_x_24877:
        /* <DEDUP_REMOVED lines=15> */
.L_x_24879:
[----:B------:R-:W-:Y:S05]  /*1de90*/  BSYNC.RECONVERGENT B3 ;  /* 0x0000000000037941 */ /* 0x000fea0003800200 */
.L_x_24878:
        /* <DEDUP_REMOVED lines=43> */
.L_x_24876:
[----:B------:R-:W-:Y:S05]  /*1e150*/  BSYNC.RECONVERGENT B2 ;  /* 0x0000000000027941 */ /* 0x000fea0003800200 */
.L_x_24875:
[----:B------:R-:W-:Y:S01]  /*1e160*/  HFMA2 R5, -RZ, RZ, 0.1171875, 0 ;  /* 0x2f800000ff057431 */ /* 0x000fe200000001ff */
[----:B------:R-:W-:Y:S01]  /*1e170*/  I2FP.F32.U32 R4, R4 ;  /* 0x0000000400047245 */ /* 0x000fe20000201000 */
[----:B------:R-:W-:-:S04]  /*1e180*/  IMAD.U32 R7, R7, 0x10000, RZ ;  /* 0x0001000007077824 */ /* 0x000fc800078e00ff */
[----:B------:R-:W-:Y:S01]  /*1e190*/  FMUL.FTZ R218, R7, R218 ;  /* 0x000000da07da7220 */ /* 0x000fe20000410000 */
[----:B------:R-:W-:-:S03]  /*1e1a0*/  FFMA.FTZ R4, R4, R5, 1.1641532182693481445e-10 ;  /* 0x2f00000004047423 */ /* 0x000fc60000010005 */
[----:B------:R-:W-:Y:S02]  /*1e1b0*/  FMUL.FTZ R218, R218, R3 ;  /* 0x00000003dada7220 */ /* 0x000fe40000410000 */
[----:B------:R-:W-:-:S04]  /*1e1c0*/  FSETP.GTU.FTZ.AND P6, PT, R4, R191, PT ;  /* 0x000000bf0400720b */ /* 0x000fc80003fdc000 */
[----:B------:R-:W-:Y:S02]  /*1e1d0*/  FSEL R218, R218, RZ, !P6 ;  /* 0x000000ffdada7208 */ /* 0x000fe40007000000 */
[----:B------:R-:W-:-:S03]  /*1e1e0*/  PLOP3.LUT P6, PT, P6, PT, PT, 0x8, 0x80 ;  /* 0x000000000080781c */ /* 0x000fc600037ce170 */
[----:B------:R-:W-:Y:S01]  /*1e1f0*/  FFMA.FTZ R191, R218, R11, R159 ;  /* 0x0000000bdabf7223 */ /* 0x000fe2000001009f */
[----:B------:R-:W-:Y:S09]  /*1e200*/  BRA `(.L_x_24880) ;  /* 0x0000002800387947 */ /* 0x000ff20003800000 */
.L_x_24839:
        /* <DEDUP_REMOVED lines=16> */
.L_x_24883:
        /* <DEDUP_REMOVED lines=13> */
.L_x_24885:
[----:B------:R-:W-:Y:S05]  /*1e3e0*/  BSYNC.RECONVERGENT B3 ;  /* 0x0000000000037941 */ /* 0x000fea0003800200 */
.L_x_24884:
        /* <DEDUP_REMOVED lines=42> */
.L_x_24882:
[----:B------:R-:W-:Y:S05]  /*1e690*/  BSYNC.RECONVERGENT B2 ;  /* 0x0000000000027941 */ /* 0x000fea0003800200 */
.L_x_24881:
        /* <DEDUP_REMOVED lines=10> */
[----:B------:R-:W-:Y:S01]  /*1e740*/  IMAD.MOV.U32 R190, RZ, RZ, 0x2 ;  /* 0x00000002ffbe7424 */ /* 0x000fe200078e00ff */
[----:B------:R-:W-:-:S02]  /*1e750*/  MOV R187, R2 ;  /* 0x0000000200bb7202 */ /* 0x000fc40000000f00 */
[----:B0-----:R-:W-:Y:S01]  /*1e760*/  FMUL.FTZ R188, R188, R3 ;  /* 0x00000003bcbc7220 */ /* 0x001fe20000410000 */
[----:B-1----:R-:W-:-:S04]  /*1e770*/  FSETP.GTU.FTZ.AND P0, PT, R185, R186, PT ;  /* 0x000000bab900720b */ /* 0x002fc80003f1c000 */
        /* <DEDUP_REMOVED lines=13> */
.L_x_24888:
        /* <DEDUP_REMOVED lines=13> */
.L_x_24890:
[----:B------:R-:W-:Y:S05]  /*1e920*/  BSYNC.RECONVERGENT B3 ;  /* 0x0000000000037941 */ /* 0x000fea0003800200 */
.L_x_24889:
        /* <DEDUP_REMOVED lines=43> */
.L_x_24887:
[----:B------:R-:W-:Y:S05]  /*1ebe0*/  BSYNC.RECONVERGENT B2 ;  /* 0x0000000000027941 */ /* 0x000fea0003800200 */
.L_x_24886:
        /* <DEDUP_REMOVED lines=21> */
.L_x_24893:
        /* <DEDUP_REMOVED lines=13> */
.L_x_24895:
[----:B------:R-:W-:Y:S05]  /*1ee10*/  BSYNC.RECONVERGENT B3 ;  /* 0x0000000000037941 */ /* 0x000fea0003800200 */
.L_x_24894:
        /* <DEDUP_REMOVED lines=43> */
.L_x_24892:
[----:B------:R-:W-:Y:S05]  /*1f0d0*/  BSYNC.RECONVERGENT B2 ;  /* 0x0000000000027941 */ /* 0x000fea0003800200 */
.L_x_24891:
[----:B------:R-:W-:Y:S01]  /*1f0e0*/  I2FP.F32.U32 R187, R188 ;  /* 0x000000bc00bb7245 */ /* 0x000fe20000201000 */
[----:B------:R-:W-:Y:S01]  /*1f0f0*/  BSSY.RECONVERGENT B2, `(.L_x_24896) ;  /* 0x000004e000027945 */ /* 0x000fe20003800200 */
[----:B------:R-:W-:Y:S02]  /*1f100*/  SHF.L.U32 R191, R5, 0x10, RZ ;  /* 0x0000001005bf7819 */ /* 0x000fe400000006ff */
        /* <DEDUP_REMOVED lines=19> */
.L_x_24898:
        /* <DEDUP_REMOVED lines=13> */
.L_x_24900:
[----:B------:R-:W-:Y:S05]  /*1f310*/  BSYNC.RECONVERGENT B3 ;  /* 0x0000000000037941 */ /* 0x000fea0003800200 */
.L_x_24899:
        /* <DEDUP_REMOVED lines=43> */
.L_x_24897:
[----:B------:R-:W-:Y:S05]  /*1f5d0*/  BSYNC.RECONVERGENT B2 ;  /* 0x0000000000027941 */ /* 0x000fea0003800200 */
.L_x_24896:
        /* <DEDUP_REMOVED lines=21> */
.L_x_24903:
        /* <DEDUP_REMOVED lines=13> */
.L_x_24905:
[----:B------:R-:W-:Y:S05]  /*1f800*/  BSYNC.RECONVERGENT B3 ;  /* 0x0000000000037941 */ /* 0x000fea0003800200 */
.L_x_24904:
        /* <DEDUP_REMOVED lines=43> */
.L_x_24902:
[----:B------:R-:W-:Y:S05]  /*1fac0*/  BSYNC.RECONVERGENT B2 ;  /* 0x0000000000027941 */ /* 0x000fea0003800200 */
.L_x_24901:
        /* <DEDUP_REMOVED lines=22> */
.L_x_24908:
        /* <DEDUP_REMOVED lines=13> */
.L_x_24910:
[----:B------:R-:W-:Y:S05]  /*1fd00*/  BSYNC.RECONVERGENT B3 ;  /* 0x0000000000037941 */ /* 0x000fea0003800200 */
.L_x_24909:
        /* <DEDUP_REMOVED lines=43> */
.L_x_24907:
[----:B------:R-:W-:Y:S05]  /*1ffc0*/  BSYNC.RECONVERGENT B2 ;  /* 0x0000000000027941 */ /* 0x000fea0003800200 */
.L_x_24906:
        /* <DEDUP_REMOVED lines=21> */
.L_x_24913:
        /* <DEDUP_REMOVED lines=13> */
.L_x_24915:
[----:B------:R-:W-:Y:S05]  /*201f0*/  BSYNC.RECONVERGENT B3 ;  /* 0x0000000000037941 */ /* 0x000fea0003800200 */
.L_x_24914:
        /* <DEDUP_REMOVED lines=43> */
.L_x_24912:
[----:B------:R-:W-:Y:S05]  /*204b0*/  BSYNC.RECONVERGENT B2 ;  /* 0x0000000000027941 */ /* 0x000fea0003800200 */
.L_x_24911:
        /* <DEDUP_REMOVED lines=22> */
.L_x_24918:
        /* <DEDUP_REMOVED lines=15> */
.L_x_24920:
[----:B------:R-:W-:Y:S05]  /*20710*/  BSYNC.RECONVERGENT B3 ;  /* 0x0000000000037941 */ /* 0x000fea0003800200 */
.L_x_24919:
        /* <DEDUP_REMOVED lines=43> */
.L_x_24917:
[----:B------:R-:W-:Y:S05]  /*209d0*/  BSYNC.RECONVERGENT B2 ;  /* 0x0000000000027941 */ /* 0x000fea0003800200 */
.L_x_24916:
[----:B------:R-:W-:Y:S01]  /*209e0*/  I2FP.F32.U32 R187, R190 ;  /* 0x000000be00bb7245 */ /* 0x000fe20000201000 */
[----:B------:R-:W-:Y:S01]  /*209f0*/  FMUL.FTZ R190, R7, R10 ;  /* 0x0000000a07be7220 */ /* 0x000fe20000410000 */
[----:B------:R-:W-:Y:S01]  /*20a00*/  SHF.L.U32 R191, R184, 0x10, RZ ;  /* 0x00000010b8bf7819 */ /* 0x000fe200000006ff */
[----:B------:R-:W-:-:S04]  /*20a10*/  IMAD.MOV.U32 R184, RZ, RZ, 0x2f800000 ;  /* 0x2f800000ffb87424 */ /* 0x000fc800078e00ff */
[----:B------:R-:W-:Y:S01]  /*20a20*/  FMUL.FTZ R218, R191, R218 ;  /* 0x000000dabfda7220 */ /* 0x000fe20000410000 */
        /* <DEDUP_REMOVED lines=12> */
.L_x_24880:
        /* <DEDUP_REMOVED lines=21> */
.L_x_24838:
[----:B------:R-:W-:Y:S05]  /*20c40*/  BSYNC.RECONVERGENT B1 ;  /* 0x0000000000017941 */ /* 0x000fea0003800200 */
.L_x_24837:
        /* <DEDUP_REMOVED lines=177> */
.L_x_24946:
        /* <DEDUP_REMOVED lines=12> */
[----:B0-----:R-:W-:-:S04]  /*21820*/  @!P5 IMAD.WIDE R6, R214, 0x4, R220 ;  /* 0x00000004d606d825 */ /* 0x001fc800078e02dc */
[----:B-1----:R-:W-:Y:S01]  /*21830*/  @!P5 IMAD.WIDE R220, R214, 0x4, R222 ;  /* 0x00000004d6dcd825 */ /* 0x002fe200078e02de */
[----:B------:R0:W-:Y:S04]  /*21840*/  @!P5 STG.E desc[UR8][R6.64], R5 ;  /* 0x000000050600d986 */ /* 0x0001e8000c101908 */
        /* <DEDUP_REMOVED lines=34> */
.L_x_24923:
[----:B------:R-:W-:Y:S05]  /*21a70*/  BSYNC.RECONVERGENT B1 ;  /* 0x0000000000017941 */ /* 0x000fea0003800200 */
.L_x_24922:
        /* <DEDUP_REMOVED lines=35> */
.L_x_24925:
[----:B------:R-:W-:Y:S05]  /*21cb0*/  BSYNC.RECONVERGENT B1 ;  /* 0x0000000000017941 */ /* 0x000fea0003800200 */
.L_x_24924:
        /* <DEDUP_REMOVED lines=35> */
.L_x_24927:
[----:B------:R-:W-:Y:S05]  /*21ef0*/  BSYNC.RECONVERGENT B1 ;  /* 0x0000000000017941 */ /* 0x000fea0003800200 */
.L_x_24926:
        /* <DEDUP_REMOVED lines=35> */
.L_x_24929:
[----:B------:R-:W-:Y:S05]  /*22130*/  BSYNC.RECONVERGENT B1 ;  /* 0x0000000000017941 */ /* 0x000fea0003800200 */
.L_x_24928:
        /* <DEDUP_REMOVED lines=35> */
.L_x_24931:
[----:B------:R-:W-:Y:S05]  /*22370*/  BSYNC.RECONVERGENT B1 ;  /* 0x0000000000017941 */ /* 0x000fea0003800200 */
.L_x_24930:
        /* <DEDUP_REMOVED lines=34> */
.L_x_24933:
[----:B------:R-:W-:Y:S05]  /*225a0*/  BSYNC.RECONVERGENT B1 ;  /* 0x0000000000017941 */ /* 0x000fea0003800200 */
.L_x_24932:
[----:B01234-:R-:W0:Y:S02]  /*225b0*/  LDC.64 R4, c[0x0][0x380] ;  /* 0x0000e000ff047b82 */ /* 0x01fe240000000a00 */
[----:B0-----:R-:W-:-:S04]  /*225c0*/  LEA R214, R4, R214, 0x2 ;  /* 0x000000d604d67211 */ /* 0x001fc800078e10ff */
[----:B------:R-:W-:-:S13]  /*225d0*/  ISETP.GE.AND P0, PT, R214, R5, PT ;  /* 0x00000005d600720c */ /* 0x000fda0003f06270 */
[----:B------:R-:W-:Y:S05]  /*225e0*/  @!P0 BRA `(.L_x_24934) ;  /* 0xfffffdec002c8947 */ /* 0x000fea000383ffff */
[----:B------:R-:W-:Y:S05]  /*225f0*/  BSYNC B0 ;  /* 0x0000000000007941 */ /* 0x000fea0003800000 */
.L_x_24417:
[----:B------:R-:W-:Y:S05]  /*22600*/  EXIT ;  /* 0x000000000000794d */ /* 0x000fea0003800000 */
.L_x_24921:
        /* <DEDUP_REMOVED lines=8> */
.L_x_24936:
[----:B------:R-:W-:Y:S05]  /*22690*/  BSYNC B1 ;  /* 0x0000000000017941 */ /* 0x000fea0003800000 */
.L_x_24935:
        /* <DEDUP_REMOVED lines=10> */
.L_x_24937:
[----:B------:R-:W-:Y:S01]  /*22740*/  HFMA2 R224, -RZ, RZ, 0, 2.384185791015625e-07 ;  /* 0x00000004ffe07431 */ /* 0x000fe200000001ff */
[----:B------:R-:W-:-:S05]  /*22750*/  MOV R4, R221 ;  /* 0x000000dd00047202 */ /* 0x000fca0000000f00 */
[----:B------:R-:W-:-:S04]  /*22760*/  FADD.FTZ R218, R7, R4 ;  /* 0x0000000407da7221 */ /* 0x000fc80000010000 */
[----:B------:R-:W-:-:S07]  /*22770*/  IMAD.MOV.U32 R223, RZ, RZ, R218 ;  /* 0x000000ffffdf7224 */ /* 0x000fce00078e00da */
[----:B------:R-:W-:Y:S05]  /*22780*/  WARPSYNC.COLLECTIVE R222, `(.L_x_24938) ;  /* 0x00000000de087348 */ /* 0x000fea0003c00000 */
[----:B------:R0:W1:Y:S02]  /*22790*/  SHFL.BFLY P6, R221, R223, R224, R225 ;  /* 0x0c0000e0dfdd7389 */ /* 0x00006400000c00e1 */
[----:B01----:R-:W-:Y:S05]  /*227a0*/  ENDCOLLECTIVE ;  /* 0x000000000000791b */ /* 0x003fea0003800000 */
.L_x_24938:
[----:B------:R-:W-:Y:S02]  /*227b0*/  IMAD.MOV.U32 R224, RZ, RZ, 0x8 ;  /* 0x00000008ffe07424 */ /* 0x000fe400078e00ff */
[----:B------:R-:W-:-:S04]  /*227c0*/  IMAD.MOV.U32 R219, RZ, RZ, R221 ;  /* 0x000000ffffdb7224 */ /* 0x000fc800078e00dd */
[----:B------:R-:W-:-:S05]  /*227d0*/  FADD.FTZ R219, R218, R219 ;  /* 0x000000dbdadb7221 */ /* 0x000fca0000010000 */
[----:B------:R-:W-:-:S07]  /*227e0*/  MOV R223, R219 ;  /* 0x000000db00df7202 */ /* 0x000fce0000000f00 */
[----:B------:R-:W-:Y:S05]  /*227f0*/  WARPSYNC.COLLECTIVE R222, `(.L_x_24939) ;  /* 0x00000000de087348 */ /* 0x000fea0003c00000 */
[----:B------:R0:W1:Y:S02]  /*22800*/  SHFL.BFLY P6, R221, R223, R224, R225 ;  /* 0x0c0000e0dfdd7389 */ /* 0x00006400000c00e1 */
[----:B01----:R-:W-:Y:S05]  /*22810*/  ENDCOLLECTIVE ;  /* 0x000000000000791b */ /* 0x003fea0003800000 */
.L_x_24939:
[----:B------:R-:W-:Y:S01]  /*22820*/  HFMA2 R224, -RZ, RZ, 0, 9.5367431640625e-07 ;  /* 0x00000010ffe07431 */ /* 0x000fe200000001ff */
[----:B------:R-:W-:-:S05]  /*22830*/  MOV R4, R221 ;  /* 0x000000dd00047202 */ /* 0x000fca0000000f00 */
[----:B------:R-:W-:-:S04]  /*22840*/  FADD.FTZ R220, R219, R4 ;  /* 0x00000004dbdc7221 */ /* 0x000fc80000010000 */
[----:B------:R-:W-:-:S07]  /*22850*/  IMAD.MOV.U32 R223, RZ, RZ, R220 ;  /* 0x000000ffffdf7224 */ /* 0x000fce00078e00dc */
[----:B------:R-:W-:Y:S05]  /*22860*/  WARPSYNC.COLLECTIVE R222, `(.L_x_24940) ;  /* 0x00000000de087348 */ /* 0x000fea0003c00000 */
[----:B------:R0:W1:Y:S02]  /*22870*/  SHFL.BFLY P6, R221, R223, R224, R225 ;  /* 0x0c0000e0dfdd7389 */ /* 0x00006400000c00e1 */
[----:B01----:R-:W-:Y:S05]  /*22880*/  ENDCOLLECTIVE ;  /* 0x000000000000791b */ /* 0x003fea0003800000 */
.L_x_24940:
[----:B------:R-:W-:Y:S01]  /*22890*/  MOV R224, 0x1 ;  /* 0x0000000100e07802 */ /* 0x000fe20000000f00 */
[----:B------:R-:W-:Y:S01]  /*228a0*/  FADD.FTZ R5, R220, R221 ;  /* 0x000000dddc057221 */ /* 0x000fe20000010000 */
[----:B------:R-:W-:-:S03]  /*228b0*/  LOP3.LUT P6, RZ, R0, 0x10, RZ, 0xc0, !PT ;  /* 0x0000001000ff7812 */ /* 0x000fc600078cc0ff */
        /* <DEDUP_REMOVED lines=102> */
.L_x_24941:
[----:B------:R-:W-:Y:S02]  /*22f20*/  IMAD.MOV.U32 R224, RZ, RZ, 0x2 ;  /* 0x00000002ffe07424 */ /* 0x000fe400078e00ff */
[----:B------:R-:W-:-:S04]  /*22f30*/  IMAD.MOV.U32 R7, RZ, RZ, R221 ;  /* 0x000000ffff077224 */ /* 0x000fc800078e00dd */
[----:B------:R-:W-:-:S05]  /*22f40*/  FADD.FTZ R7, R4, R7 ;  /* 0x0000000704077221 */ /* 0x000fca0000010000 */
[----:B------:R-:W-:-:S07]  /*22f50*/  MOV R223, R7 ;  /* 0x0000000700df7202 */ /* 0x000fce0000000f00 */
[----:B------:R-:W-:Y:S05]  /*22f60*/  WARPSYNC.COLLECTIVE R222, `(.L_x_24942) ;  /* 0x00000000de087348 */ /* 0x000fea0003c00000 */
[----:B------:R0:W1:Y:S02]  /*22f70*/  SHFL.BFLY P6, R221, R223, R224, R225 ;  /* 0x0c0000e0dfdd7389 */ /* 0x00006400000c00e1 */
[----:B01----:R-:W-:Y:S05]  /*22f80*/  ENDCOLLECTIVE ;  /* 0x000000000000791b */ /* 0x003fea0003800000 */
.L_x_24942:
[----:B------:R-:W-:Y:S01]  /*22f90*/  HFMA2 R224, -RZ, RZ, 0, 2.384185791015625e-07 ;  /* 0x00000004ffe07431 */ /* 0x000fe200000001ff */
[----:B------:R-:W-:-:S05]  /*22fa0*/  MOV R218, R221 ;  /* 0x000000dd00da7202 */ /* 0x000fca0000000f00 */
[----:B------:R-:W-:-:S04]  /*22fb0*/  FADD.FTZ R218, R7, R218 ;  /* 0x000000da07da7221 */ /* 0x000fc80000010000 */
[----:B------:R-:W-:-:S07]  /*22fc0*/  IMAD.MOV.U32 R223, RZ, RZ, R218 ;  /* 0x000000ffffdf7224 */ /* 0x000fce00078e00da */
[----:B------:R-:W-:Y:S05]  /*22fd0*/  WARPSYNC.COLLECTIVE R222, `(.L_x_24943) ;  /* 0x00000000de087348 */ /* 0x000fea0003c00000 */
[----:B------:R0:W1:Y:S02]  /*22fe0*/  SHFL.BFLY P6, R221, R223, R224, R225 ;  /* 0x0c0000e0dfdd7389 */ /* 0x00006400000c00e1 */
[----:B01----:R-:W-:Y:S05]  /*22ff0*/  ENDCOLLECTIVE ;  /* 0x000000000000791b */ /* 0x003fea0003800000 */
.L_x_24943:
[----:B------:R-:W-:Y:S02]  /*23000*/  IMAD.MOV.U32 R224, RZ, RZ, 0x8 ;  /* 0x00000008ffe07424 */ /* 0x000fe400078e00ff */
[----:B------:R-:W-:-:S04]  /*23010*/  IMAD.MOV.U32 R219, RZ, RZ, R221 ;  /* 0x000000ffffdb7224 */ /* 0x000fc800078e00dd */
[----:B------:R-:W-:-:S05]  /*23020*/  FADD.FTZ R219, R218, R219 ;  /* 0x000000dbdadb7221 */ /* 0x000fca0000010000 */
[----:B------:R-:W-:-:S07]  /*23030*/  MOV R223, R219 ;  /* 0x000000db00df7202 */ /* 0x000fce0000000f00 */
[----:B------:R-:W-:Y:S05]  /*23040*/  WARPSYNC.COLLECTIVE R222, `(.L_x_24944) ;  /* 0x00000000de087348 */ /* 0x000fea0003c00000 */
[----:B------:R0:W1:Y:S02]  /*23050*/  SHFL.BFLY P6, R221, R223, R224, R225 ;  /* 0x0c0000e0dfdd7389 */ /* 0x00006400000c00e1 */
[----:B01----:R-:W-:Y:S05]  /*23060*/  ENDCOLLECTIVE ;  /* 0x000000000000791b */ /* 0x003fea0003800000 */
.L_x_24944:
[----:B------:R-:W-:Y:S01]  /*23070*/  HFMA2 R224, -RZ, RZ, 0, 9.5367431640625e-07 ;  /* 0x00000010ffe07431 */ /* 0x000fe200000001ff */
[----:B------:R-:W-:-:S05]  /*23080*/  MOV R220, R221 ;  /* 0x000000dd00dc7202 */ /* 0x000fca0000000f00 */
[----:B------:R-:W-:-:S04]  /*23090*/  FADD.FTZ R220, R219, R220 ;  /* 0x000000dcdbdc7221 */ /* 0x000fc80000010000 */
[----:B------:R-:W-:-:S07]  /*230a0*/  IMAD.MOV.U32 R223, RZ, RZ, R220 ;  /* 0x000000ffffdf7224 */ /* 0x000fce00078e00dc */
[----:B------:R-:W-:Y:S05]  /*230b0*/  WARPSYNC.COLLECTIVE R222, `(.L_x_24945) ;  /* 0x00000000de087348 */ /* 0x000fea0003c00000 */
[----:B------:R0:W1:Y:S02]  /*230c0*/  SHFL.BFLY P6, R221, R223, R224, R225 ;  /* 0x0c0000e0dfdd7389 */ /* 0x00006400000c00e1 */
[----:B01----:R-:W-:Y:S05]  /*230d0*/  ENDCOLLECTIVE ;  /* 0x000000000000791b */ /* 0x003fea0003800000 */
.L_x_24945:
[----:B------:R-:W-:Y:S05]  /*230e0*/  BRA `(.L_x_24946) ;  /* 0xffffffe4009c7947 */ /* 0x000fea000383ffff */
.L_x_24947:
        /* <DEDUP_REMOVED lines=9> */
.L_x_54404:


//--------------------- .text._ZN10layer_norm13ln_fwd_kernelINS_13Kernel_traitsIf13__nv_bfloat16fS2_fjLj1536ELj1ELj4ELj1ELj16ENS_18Kernel_traits_baseILj1536EfS2_fS2_fjLj128EEEEELb1ELb1ELb0ELb1EEEvNS_9FwdParamsE --------------------------
	.section	.text._ZN10layer_norm13ln_fwd_kernelINS_13Kernel_traitsIf13__nv_bfloat16fS2_fjLj1536ELj1ELj4ELj1ELj16ENS_18Kernel_traits_baseILj1536EfS2_fS2_fjLj128EEEEELb1ELb1ELb0ELb1EEEvNS_9FwdParamsE,"ax",@progbits
	.align	128
        .global         _ZN10layer_norm13ln_fwd_kernelINS_13Kernel_traitsIf13__nv_bfloat16fS2_fjLj1536ELj1ELj4ELj1ELj16ENS_18Kernel_traits_baseILj1536EfS2_fS2_fjLj128EEEEELb1ELb1ELb0ELb1EEEvNS_9FwdParamsE
        .type           _ZN10layer_norm13ln_fwd_kernelINS_13Kernel_traitsIf13__nv_bfloat16fS2_fjLj1536ELj1ELj4ELj1ELj16ENS_18Kernel_traits_baseILj1536EfS2_fS2_fjLj128EEEEELb1ELb1ELb0ELb1EEEvNS_9FwdParamsE,@function
        .size           _ZN10layer_norm13ln_fwd_kernelINS_13Kernel_traitsIf13__nv_bfloat16fS2_fjLj1536ELj1ELj4ELj1ELj16ENS_18Kernel_traits_baseILj1536EfS2_fS2_fjLj128EEEEELb1ELb1ELb0ELb1EEEvNS_9FwdParamsE,(.L_x_54405 - _ZN10layer_norm13ln_fwd_kernelINS_13Kernel_traitsIf13__nv_bfloat16fS2_fjLj1536ELj1ELj4ELj1ELj16ENS_18Kernel_traits_baseILj1536EfS2_fS2_fjLj128EEEEELb1ELb1ELb0ELb1EEEvNS_9FwdParamsE)
        .other          _ZN10layer_norm13ln_fwd_kernelINS_13Kernel_traitsIf13__nv_bfloat16fS2_fjLj1536ELj1ELj4ELj1ELj16ENS_18Kernel_traits_baseILj1536EfS2_fS2_fjLj128EEEEELb1ELb1ELb0ELb1EEEvNS_9FwdParamsE,@"STO_CUDA_ENTRY STV_DEFAULT"
_ZN10layer_norm13ln_fwd_kernelINS_13Kernel_traitsIf13__nv_bfloat16fS2_fjLj1536ELj1ELj4ELj1ELj16ENS_18Kernel_traits_baseILj1536EfS2_fS2_fjLj128EEEEELb1ELb1ELb0ELb1EEEvNS_9FwdParamsE:
.text._ZN10layer_norm13ln_fwd_kernelINS_13Kernel_traitsIf13__nv_bfloat16fS2_fjLj1536ELj1ELj4ELj1ELj16ENS_18Kernel_traits_baseILj1536EfS2_fS2_fjLj128EEEEELb1ELb1ELb0ELb1EEEvNS_9FwdParamsE:
[----:B------:R-:W-:Y:S01]  /*0000*/  LDC R1, c[0x0][0x37c] ;  /* 0x0000df00ff017b82 */ /* 0x000fe20000000800 */
[----:B------:R-:W0:Y:S01]  /*0010*/  LDCU.U8 UR4, c[0x0][0x464] ;  /* 0x00008c80ff0477ac */ /* 0x000e220008000000 */
[----:B------:R-:W1:Y:S01]  /*0020*/  LDCU.64 UR6, c[0x0][0x450] ;  /* 0x00008a00ff0677ac */ /* 0x000e620008000a00 */
[----:B------:R-:W2:Y:S05]  /*0030*/  LDCU.64 UR8, c[0x0][0x358] ;  /* 0x00006b00ff0877ac */ /* 0x000eaa0008000a00 */
[----:B------:R-:W3:Y:S01]  /*0040*/  LDC R218, c[0x0][0x458] ;  /* 0x00011600ffda7b82 */ /* 0x000ee20000000800 */
[----:B------:R-:W4:Y:S07]  /*0050*/  LDCU.64 UR10, c[0x0][0x438] ;  /* 0x00008700ff0a77ac */ /* 0x000f2e0008000a00 */
[----:B------:R-:W5:Y:S01]  /*0060*/  LDC R219, c[0x0][0x45c] ;  /* 0x00011700ffdb7b82 */ /* 0x000f620000000800 */
[----:B0-----:R-:W-:Y:S01]  /*0070*/  ISETP.NE.AND P0, PT, RZ, UR4, PT ;  /* 0x00000004ff007c0c */ /* 0x001fe2000bf05270 */
[----:B-1----:R-:W-:-:S02]  /*0080*/  IMAD.U32 R2, RZ, RZ, UR6 ;  /* 0x00000006ff027e24 */ /* 0x002fc4000f8e00ff */
[----:B------:R-:W-:-:S10]  /*0090*/  IMAD.U32 R3, RZ, RZ, UR7 ;  /* 0x00000007ff037e24 */ /* 0x000fd4000f8e00ff */
[----:B--2---:R-:W2:Y:S01]  /*00a0*/  @P0 LDG.E.64 R2, desc[UR8][R2.64] ;  /* 0x0000000802020981 */ /* 0x004ea2000c1e1b00 */
[----:B------:R-:W0:Y:S01]  /*00b0*/  @P0 LDC R7, c[0x0][0x460] ;  /* 0x00011800ff070b82 */ /* 0x000e220000000800 */
[----:B---3--:R-:W-:Y:S01]  /*00c0*/  @P0 MOV R4, R218 ;  /* 0x000000da00040202 */ /* 0x008fe20000000f00 */
[----:B-----5:R-:W-:-:S06]  /*00d0*/  @P0 IMAD.MOV.U32 R5, RZ, RZ, R219 ;  /* 0x000000ffff050224 */ /* 0x020fcc00078e00db */
[----:B------:R-:W0:Y:S01]  /*00e0*/  @P0 LDG.E.64 R4, desc[UR8][R4.64] ;  /* 0x0000000804040981 */ /* 0x000e22000c1e1b00 */
[----:B------:R-:W1:Y:S01]  /*00f0*/  S2UR UR5, SR_CTAID.X ;  /* 0x00000000000579c3 */ /* 0x000e620000002500 */
[----:B----4-:R-:W-:Y:S01]  /*0100*/  UISETP.NE.U32.AND UP0, UPT, UR10, URZ, UPT ;  /* 0x000000ff0a00728c */ /* 0x010fe2000bf05070 */
[----:B------:R-:W3:Y:S03]  /*0110*/  S2R R6, SR_TID.X ;  /* 0x0000000000067919 */ /* 0x000ee60000002100 */
[----:B------:R-:W-:Y:S02]  /*0120*/  UISETP.NE.AND.EX UP0, UPT, UR11, URZ, UPT, UP0 ;  /* 0x000000ff0b00728c */ /* 0x000fe4000bf05300 */
[----:B-1----:R-:W-:Y:S01]  /*0130*/  USHF.L.U32 UR4, UR5, 0x2, URZ ;  /* 0x0000000205047899 */ /* 0x002fe200080006ff */
[----:B---3--:R-:W-:-:S05]  /*0140*/  SHF.R.U32.HI R10, RZ, 0x5, R6 ;  /* 0x00000005ff0a7819 */ /* 0x008fca0000011606 */
[----:B------:R-:W-:Y:S02]  /*0150*/  LOP3.LUT R10, R10, UR4, RZ, 0xfc, !PT ;  /* 0x000000040a0a7c12 */ /* 0x000fe4000f8efcff */
[----:B--2---:R-:W-:Y:S02]  /*0160*/  @P0 R2UR UR7, R3 ;  /* 0x00000000030702ca */ /* 0x004fe400000e0000 */
[----:B------:R-:W1:Y:S01]  /*0170*/  LDC R3, c[0x0][0x360] ;  /* 0x0000d800ff037b82 */ /* 0x000e620000000800 */
[----:B------:R-:W-:Y:S02]  /*0180*/  @P0 R2UR UR6, R2 ;  /* 0x00000000020602ca */ /* 0x000fe400000e0000 */
[----:B------:R-:W-:-:S08]  /*0190*/  LOP3.LUT R2, R6, 0x1f, RZ, 0xc0, !PT ;  /* 0x0000001f06027812 */ /* 0x000fd000078ec0ff */
[----:B------:R-:W-:Y:S02]  /*01a0*/  UIADD3 UR14, UPT, UPT, UR7, -0x4498517b, URZ ;  /* 0xbb67ae85070e7890 */ /* 0x000fe4000fffe0ff */
[----:B------:R-:W-:Y:S01]  /*01b0*/  UIADD3 UR16, UPT, UPT, UR7, 0x76cf5d0a, URZ ;  /* 0x76cf5d0a07107890 */ /* 0x000fe2000fffe0ff */
[----:B0-----:R-:W-:Y:S01]  /*01c0*/  @P0 IADD3 R218, P1, PT, R4, R7, RZ ;  /* 0x0000000704da0210 */ /* 0x001fe20007f3e0ff */
[----:B------:R-:W-:Y:S02]  /*01d0*/  UIADD3 UR10, UPT, UPT, UR6, -0x61c88647, URZ ;  /* 0x9e3779b9060a7890 */ /* 0x000fe4000fffe0ff */
[----:B------:R-:W-:Y:S02]  /*01e0*/  UIADD3 UR15, UPT, UPT, UR6, 0x3c6ef372, URZ ;  /* 0x3c6ef372060f7890 */ /* 0x000fe4000fffe0ff */
[----:B------:R-:W-:Y:S01]  /*01f0*/  @P0 IMAD.X R219, RZ, RZ, R5, P1 ;  /* 0x000000ffffdb0224 */ /* 0x000fe200008e0605 */
[----:B------:R-:W-:Y:S02]  /*0200*/  UIADD3 UR17, UPT, UPT, UR6, -0x255992d5, URZ ;  /* 0xdaa66d2b06117890 */ /* 0x000fe4000fffe0ff */
[----:B------:R-:W-:Y:S01]  /*0210*/  UIADD3 UR18, UPT, UPT, UR7, 0x32370b8f, URZ ;  /* 0x32370b8f07127890 */ /* 0x000fe2000fffe0ff */
[----:B-1----:R-:W-:Y:S01]  /*0220*/  IMAD R0, R3, UR5, R6 ;  /* 0x0000000503007c24 */ /* 0x002fe2000f8e0206 */
[--C-:B------:R-:W-:Y:S01]  /*0230*/  SHF.R.U64 R3, R218, 0x2, R219.reuse ;  /* 0x00000002da037819 */ /* 0x100fe200000012db */
[----:B------:R-:W-:Y:S01]  /*0240*/  UIADD3 UR19, UPT, UPT, UR6, 0x78dde6e4, URZ ;  /* 0x78dde6e406137890 */ /* 0x000fe2000fffe0ff */
[----:B------:R-:W-:Y:S01]  /*0250*/  SHF.R.U32.HI R4, RZ, 0x2, R219 ;  /* 0x00000002ff047819 */ /* 0x000fe200000116db */
[----:B------:R-:W-:-:S02]  /*0260*/  UIADD3 UR20, UPT, UPT, UR7, -0x126145ec, URZ ;  /* 0xed9eba1407147890 */ /* 0x000fc4000fffe0ff */
[----:B------:R-:W-:Y:S02]  /*0270*/  UIADD3 UR21, UPT, UPT, UR6, 0x1715609d, URZ ;  /* 0x1715609d06157890 */ /* 0x000fe4000fffe0ff */
[----:B------:R-:W-:Y:S02]  /*0280*/  UIADD3 UR22, UPT, UPT, UR7, -0x56f99767, URZ ;  /* 0xa906689907167890 */ /* 0x000fe4000fffe0ff */
[----:B------:R-:W-:Y:S02]  /*0290*/  UIADD3 UR23, UPT, UPT, UR6, -0x4ab325aa, URZ ;  /* 0xb54cda5606177890 */ /* 0x000fe4000fffe0ff */
[----:B------:R-:W-:Y:S02]  /*02a0*/  UIADD3 UR24, UPT, UPT, UR7, 0x646e171e, URZ ;  /* 0x646e171e07187890 */ /* 0x000fe4000fffe0ff */
[----:B------:R-:W-:Y:S02]  /*02b0*/  UIADD3 UR25, UPT, UPT, UR6, 0x5384540f, URZ ;  /* 0x5384540f06197890 */ /* 0x000fe4000fffe0ff */
[----:B------:R-:W-:-:S02]  /*02c0*/  UIADD3 UR26, UPT, UPT, UR7, 0x1fd5c5a3, URZ ;  /* 0x1fd5c5a3071a7890 */ /* 0x000fc4000fffe0ff */
        /* <DEDUP_REMOVED lines=48> */
.L_x_24948:
        /* <DEDUP_REMOVED lines=52> */
.L_x_24949:
        /* <DEDUP_REMOVED lines=9> */
[----:B------:R-:W0:Y:S02]  /*09a0*/  LDCU UR32, c[0x0][0x404] ;  /* 0x00008080ff2077ac */ /* 0x000e240008000800 */
[----:B------:R-:W-:Y:S01]  /*09b0*/  IMAD R12, R3, -0x2daee0ad, RZ ;  /* 0xd2511f53030c7824 */ /* 0x000fe200078e02ff */
[----:B------:R-:W-:Y:S01]  /*09c0*/  LOP3.LUT R6, R6, UR7, RZ, 0x3c, !PT ;  /* 0x0000000706067c12 */ /* 0x000fe2000f8e3cff */
[C---:B------:R-:W-:Y:S01]  /*09d0*/  IMAD.HI.U32 R9, R5.reuse, -0x2daee0ad, RZ ;  /* 0xd2511f5305097827 */ /* 0x040fe200078e00ff */
[----:B------:R-:W2:Y:S03]  /*09e0*/  LDCU UR33, c[0x0][0x408] ;  /* 0x00008100ff2177ac */ /* 0x000ea60008000800 */
[----:B------:R-:W-:Y:S01]  /*09f0*/  IMAD R8, R0, -0x326172a9, RZ ;  /* 0xcd9e8d5700087824 */ /* 0x000fe200078e02ff */
[----:B------:R-:W-:Y:S01]  /*0a00*/  LOP3.LUT R9, R12, UR14, R9, 0x96, !PT ;  /* 0x0000000e0c097c12 */ /* 0x000fe2000f8e9609 */
[----:B------:R-:W-:Y:S01]  /*0a10*/  IMAD.HI.U32 R7, R6, -0x326172a9, RZ ;  /* 0xcd9e8d5706077827 */ /* 0x000fe200078e00ff */
[----:B------:R-:W3:Y:S03]  /*0a20*/  LDCU UR12, c[0x0][0x388] ;  /* 0x00007100ff0c77ac */ /* 0x000ee60008000800 */
[----:B------:R-:W-:Y:S01]  /*0a30*/  IMAD R11, R5, -0x2daee0ad, RZ ;  /* 0xd2511f53050b7824 */ /* 0x000fe200078e02ff */
[----:B------:R-:W-:Y:S01]  /*0a40*/  LOP3.LUT R7, R8, UR10, R7, 0x96, !PT ;  /* 0x0000000a08077c12 */ /* 0x000fe2000f8e9607 */
[----:B------:R-:W-:Y:S01]  /*0a50*/  IMAD R6, R6, -0x326172a9, RZ ;  /* 0xcd9e8d5706067824 */ /* 0x000fe200078e02ff */
[----:B-1----:R-:W-:Y:S01]  /*0a60*/  UISETP.NE.U32.AND UP0, UPT, UR4, URZ, UPT ;  /* 0x000000ff0400728c */ /* 0x002fe2000bf05070 */
[----:B------:R-:W-:Y:S01]  /*0a70*/  IMAD.HI.U32 R5, R9, -0x326172a9, RZ ;  /* 0xcd9e8d5709057827 */ /* 0x000fe200078e00ff */
[----:B------:R-:W1:Y:S03]  /*0a80*/  LDCU.U8 UR31, c[0x0][0x410] ;  /* 0x00008200ff1f77ac */ /* 0x000e660008000000 */
[C---:B------:R-:W-:Y:S01]  /*0a90*/  IMAD.HI.U32 R8, R7.reuse, -0x2daee0ad, RZ ;  /* 0xd2511f5307087827 */ /* 0x040fe200078e00ff */
        /* <DEDUP_REMOVED lines=9> */
[----:B------:R-:W-:-:S03]  /*0b30*/  UISETP.NE.AND.EX UP0, UPT, UR5, URZ, UPT, UP0 ;  /* 0x000000ff0500728c */ /* 0x000fc6000bf05300 */
        /* <DEDUP_REMOVED lines=38> */
[----:B------:R-:W-:Y:S02]  /*0da0*/  HFMA2 R7, -RZ, RZ, 0, 0 ;  /* 0x00000000ff077431 */ /* 0x000fe400000001ff */
[----:B01234-:R-:W-:-:S07]  /*0db0*/  IMAD R8, R14, -0x326172a9, RZ ;  /* 0xcd9e8d570e087824 */ /* 0x01ffce00078e02ff */
.L_x_25443:
[----:B-1----:R-:W0:Y:S01]  /*0dc0*/  LDC.64 R212, c[0x0][0x390] ;  /* 0x0000e400ffd47b82 */ /* 0x002e220000000a00 */
        /* <DEDUP_REMOVED lines=16> */
[----:B------:R-:W-:-:S02]  /*0ed0*/  ISETP.NE.AND.EX P0, PT, RZ, UR11, PT, P0 ;  /* 0x0000000bff007c0c */ /* 0x000fc4000bf05300 */
[----:B------:R-:W-:-:S04]  /*0ee0*/  MOV R227, UR6 ;  /* 0x0000000600e37c02 */ /* 0x000fc80008000f00 */
[----:B------:R-:W-:-:S05]  /*0ef0*/  IADD3 R227, PT, PT, R227, -0x61c88647, RZ ;  /* 0x9e3779b9e3e37810 */ /* 0x000fca0007ffe0ff */
[----:B--2---:R-:W-:Y:S02]  /*0f00*/  @P1 IMAD.U32 R219, R12, 0x10000, RZ ;  /* 0x000100000cdb1824 */ /* 0x004fe400078e00ff */
        /* <DEDUP_REMOVED lines=16> */
.L_x_54244:
[----:B------:R-:W-:Y:S05]  /*1010*/  BRX R12 -0x1020                                        (*"BRANCH_TARGETS .L_x_54245,.L_x_54246,.L_x_54247"*) ;  /* 0xffffffec0cf87949 */ /* 0x000fea000383ffff */
.L_x_54247:
[----:B------:R-:W-:Y:S01]  /*1020*/  IADD3 R11, PT, PT, R218, 0x1, RZ ;  /* 0x00000001da0b7810 */ /* 0x000fe20007ffe0ff */
[----:B------:R-:W-:Y:S02]  /*1030*/  IMAD.MOV.U32 R14, RZ, RZ, R216 ;  /* 0x000000ffff0e7224 */ /* 0x000fe400078e00d8 */
[----:B------:R-:W-:Y:S01]  /*1040*/  IMAD.MOV.U32 R20, RZ, RZ, R6 ;  /* 0x000000ffff147224 */ /* 0x000fe200078e0006 */
[----:B------:R-:W-:Y:S06]  /*1050*/  BRA `(.L_x_24953) ;  /* 0x0000000000f47947 */ /* 0x000fec0003800000 */
.L_x_54245:
[----:B------:R-:W-:Y:S01]  /*1060*/  MOV R14, R216 ;  /* 0x000000d8000e7202 */ /* 0x000fe20000000f00 */
[----:B------:R-:W-:Y:S02]  /*1070*/  IMAD.MOV.U32 R11, RZ, RZ, 0x3 ;  /* 0x00000003ff0b7424 */ /* 0x000fe400078e00ff */
[----:B------:R-:W-:Y:S01]  /*1080*/  IMAD.MOV.U32 R20, RZ, RZ, R5 ;  /* 0x000000ffff147224 */ /* 0x000fe200078e0005 */
[----:B------:R-:W-:Y:S06]  /*1090*/  BRA `(.L_x_24953) ;  /* 0x0000000000e47947 */ /* 0x000fec0003800000 */
.L_x_54246:
        /* <DEDUP_REMOVED lines=13> */
.L_x_24955:
[----:B------:R-:W-:Y:S05]  /*1170*/  BSYNC.RECONVERGENT B2 ;  /* 0x0000000000027941 */ /* 0x000fea0003800200 */
.L_x_24954:
[----:B------:R-:W-:Y:S01]  /*1180*/  IMAD.WIDE.U32 R20, R0, -0x326172a9, RZ ;  /* 0xcd9e8d5700147825 */ /* 0x000fe200078e00ff */
[----:B------:R-:W-:-:S03]  /*1190*/  LOP3.LUT R24, R7, UR7, R13, 0x96, !PT ;  /* 0x0000000707187c12 */ /* 0x000fc6000f8e960d */
[----:B------:R-:W-:Y:S01]  /*11a0*/  IMAD.MOV.U32 R11, RZ, RZ, RZ ;  /* 0x000000ffff0b7224 */ /* 0x000fe200078e00ff */
        /* <DEDUP_REMOVED lines=40> */
.L_x_24953:
[----:B------:R-:W-:Y:S05]  /*1430*/  BSYNC.RECONVERGENT B1 ;  /* 0x0000000000017941 */ /* 0x000fea0003800200 */
.L_x_24952:
        /* <DEDUP_REMOVED lines=26> */
.L_x_24958:
        /* <DEDUP_REMOVED lines=13> */
.L_x_24960:
[----:B------:R-:W-:Y:S05]  /*16b0*/  BSYNC.RECONVERGENT B2 ;  /* 0x0000000000027941 */ /* 0x000fea0003800200 */
.L_x_24959:
        /* <DEDUP_REMOVED lines=43> */
.L_x_24957:
[----:B------:R-:W-:Y:S05]  /*1970*/  BSYNC.RECONVERGENT B1 ;  /* 0x0000000000017941 */ /* 0x000fea0003800200 */
.L_x_24956:
        /* <DEDUP_REMOVED lines=23> */
.L_x_24963:
        /* <DEDUP_REMOVED lines=13> */
.L_x_24965:
[----:B------:R-:W-:Y:S05]  /*1bc0*/  BSYNC.RECONVERGENT B2 ;  /* 0x0000000000027941 */ /* 0x000fea0003800200 */
.L_x_24964:
[----:B------:R-:W-:Y:S01]  /*1bd0*/  IMAD.WIDE.U32 R20, R0, -0x326172a9, RZ ;  /* 0xcd9e8d5700147825 */ /* 0x000fe200078e00ff */
[----:B------:R-:W-:-:S03]  /*1be0*/  LOP3.LUT R24, R7, UR7, R13, 0x96, !PT ;  /* 0x0000000707187c12 */ /* 0x000fc6000f8e960d */
[----:B------:R-:W-:Y:S01]  /*1bf0*/  IMAD.MOV.U32 R11, RZ, RZ, R14 ;  /* 0x000000ffff0b7224 */ /* 0x000fe200078e000e */
        /* <DEDUP_REMOVED lines=40> */
.L_x_24962:
[----:B------:R-:W-:Y:S05]  /*1e80*/  BSYNC.RECONVERGENT B1 ;  /* 0x0000000000017941 */ /* 0x000fea0003800200 */
.L_x_24961:
        /* <DEDUP_REMOVED lines=23> */
.L_x_24968:
        /* <DEDUP_REMOVED lines=13> */
.L_x_24970:
[----:B------:R-:W-:Y:S05]  /*20d0*/  BSYNC.RECONVERGENT B2 ;  /* 0x0000000000027941 */ /* 0x000fea0003800200 */
.L_x_24969:
        /* <DEDUP_REMOVED lines=43> */
.L_x_24967:
[----:B------:R-:W-:Y:S05]  /*2390*/  BSYNC.RECONVERGENT B1 ;  /* 0x0000000000017941 */ /* 0x000fea0003800200 */
.L_x_24966:
        /* <DEDUP_REMOVED lines=22> */
.L_x_24973:
        /* <DEDUP_REMOVED lines=13> */
.L_x_24975:
[----:B------:R-:W-:Y:S05]  /*25d0*/  BSYNC.RECONVERGENT B2 ;  /* 0x0000000000027941 */ /* 0x000fea0003800200 */
.L_x_24974:
        /* <DEDUP_REMOVED lines=43> */
.L_x_24972:
[----:B------:R-:W-:Y:S05]  /*2890*/  BSYNC.RECONVERGENT B1 ;  /* 0x0000000000017941 */ /* 0x000fea0003800200 */
.L_x_24971:
        /* <DEDUP_REMOVED lines=23> */
.L_x_24978:
        /* <DEDUP_REMOVED lines=13> */
.L_x_24980:
[----:B------:R-:W-:Y:S05]  /*2ae0*/  BSYNC.RECONVERGENT B2 ;  /* 0x0000000000027941 */ /* 0x000fea0003800200 */
.L_x_24979:
        /* <DEDUP_REMOVED lines=43> */
.L_x_24977:
[----:B------:R-:W-:Y:S05]  /*2da0*/  BSYNC.RECONVERGENT B1 ;  /* 0x0000000000017941 */ /* 0x000fea0003800200 */
.L_x_24976:
        /* <DEDUP_REMOVED lines=22> */
.L_x_24983:
        /* <DEDUP_REMOVED lines=13> */
.L_x_24985:
[----:B------:R-:W-:Y:S05]  /*2fe0*/  BSYNC.RECONVERGENT B2 ;  /* 0x0000000000027941 */ /* 0x000fea0003800200 */
.L_x_24984:
        /* <DEDUP_REMOVED lines=43> */
.L_x_24982:
[----:B------:R-:W-:Y:S05]  /*32a0*/  BSYNC.RECONVERGENT B1 ;  /* 0x0000000000017941 */ /* 0x000fea0003800200 */
.L_x_24981:
        /* <DEDUP_REMOVED lines=23> */
.L_x_24988:
        /* <DEDUP_REMOVED lines=15> */
.L_x_24990:
[----:B------:R-:W-:Y:S05]  /*3510*/  BSYNC.RECONVERGENT B2 ;  /* 0x0000000000027941 */ /* 0x000fea0003800200 */
.L_x_24989:
[----:B------:R-:W-:Y:S01]  /*3520*/  IMAD.WIDE.U32 R16, R0, -0x326172a9, RZ ;  /* 0xcd9e8d5700107825 */ /* 0x000fe200078e00ff */
[----:B------:R-:W-:-:S03]  /*3530*/  LOP3.LUT R20, R7, UR7, R13, 0x96, !PT ;  /* 0x0000000707147c12 */ /* 0x000fc6000f8e960d */
[----:B------:R-:W-:Y:S01]  /*3540*/  HFMA2 R28, -RZ, RZ, 0, 0 ;  /* 0x00000000ff1c7431 */ /* 0x000fe200000001ff */
        /* <DEDUP_REMOVED lines=40> */
.L_x_24987:
[----:B------:R-:W-:Y:S05]  /*37d0*/  BSYNC.RECONVERGENT B1 ;  /* 0x0000000000017941 */ /* 0x000fea0003800200 */
.L_x_24986:
        /* <DEDUP_REMOVED lines=10> */
.L_x_24951:
        /* <DEDUP_REMOVED lines=16> */
.L_x_24994:
        /* <DEDUP_REMOVED lines=13> */
.L_x_24996:
[----:B------:R-:W-:Y:S05]  /*3a50*/  BSYNC.RECONVERGENT B2 ;  /* 0x0000000000027941 */ /* 0x000fea0003800200 */
.L_x_24995:
        /* <DEDUP_REMOVED lines=43> */
.L_x_24993:
[----:B------:R-:W-:Y:S05]  /*3d10*/  BSYNC.RECONVERGENT B1 ;  /* 0x0000000000017941 */ /* 0x000fea0003800200 */
.L_x_24992:
[----:B------:R-:W-:Y:S01]  /*3d20*/  I2FP.F32.U32 R11, R11 ;  /* 0x0000000b000b7245 */ /* 0x000fe20000201000 */
[----:B------:R-:W-:Y:S01]  /*3d30*/  IMAD.U32 R225, RZ, RZ, UR32 ;  /* 0x00000020ffe17e24 */ /* 0x000fe2000f8e00ff */
[----:B------:R-:W-:Y:S01]  /*3d40*/  ISETP.NE.AND P2, PT, R13, 0x1, PT ;  /* 0x000000010d00780c */ /* 0x000fe20003f45270 */
[----:B-----5:R-:W-:Y:S01]  /*3d50*/  IMAD.U32 R20, R16, 0x10000, RZ ;  /* 0x0001000010147824 */ /* 0x020fe200078e00ff */
[----:B------:R-:W-:Y:S01]  /*3d60*/  MOV R226, UR33 ;  /* 0x0000002100e27c02 */ /* 0x000fe20008000f00 */
[----:B------:R-:W-:Y:S01]  /*3d70*/  FFMA.FTZ R12, R11, R224, 1.1641532182693481445e-10 ;  /* 0x2f0000000b0c7423 */ /* 0x000fe200000100e0 */
[----:B------:R-:W-:Y:S01]  /*3d80*/  BSSY.RECONVERGENT B1, `(.L_x_24997) ;  /* 0x000004c000017945 */ /* 0x000fe20003800200 */
[----:B------:R-:W-:Y:S01]  /*3d90*/  FMUL.FTZ R11, R20, R219 ;  /* 0x000000db140b7220 */ /* 0x000fe20000410000 */
[----:B------:R-:W-:Y:S01]  /*3da0*/  PRMT R16, R16, 0x7632, R16 ;  /* 0x0000763210107816 */ /* 0x000fe20000000010 */
[----:B------:R-:W-:Y:S01]  /*3db0*/  IMAD.MOV.U32 R20, RZ, RZ, 0x2 ;  /* 0x00000002ff147424 */ /* 0x000fe200078e00ff */
[----:B------:R-:W-:Y:S01]  /*3dc0*/  FSETP.GTU.FTZ.AND P1, PT, R12, R225, PT ;  /* 0x000000e10c00720b */ /* 0x000fe20003f3c000 */
[----:B------:R-:W-:Y:S01]  /*3dd0*/  FMUL.FTZ R11, R11, R226 ;  /* 0x000000e20b0b7220 */ /* 0x000fe20000410000 */
[----:B------:R-:W-:-:S02]  /*3de0*/  IMAD.MOV.U32 R12, RZ, RZ, R8 ;  /* 0x000000ffff0c7224 */ /* 0x000fc400078e0008 */
[----:B------:R-:W-:Y:S02]  /*3df0*/  PLOP3.LUT P3, PT, P1, PT, PT, 0x8, 0x80 ;  /* 0x000000000080781c */ /* 0x000fe40000f6e170 */
[----:B------:R-:W-:Y:S02]  /*3e00*/  FSEL R11, R11, RZ, !P1 ;  /* 0x000000ff0b0b7208 */ /* 0x000fe40004800000 */
        /* <DEDUP_REMOVED lines=10> */
.L_x_24999:
        /* <DEDUP_REMOVED lines=13> */
.L_x_25001:
[----:B------:R-:W-:Y:S05]  /*3f80*/  BSYNC.RECONVERGENT B2 ;  /* 0x0000000000027941 */ /* 0x000fea0003800200 */
.L_x_25000:
        /* <DEDUP_REMOVED lines=43> */
.L_x_24998:
[----:B------:R-:W-:Y:S05]  /*4240*/  BSYNC.RECONVERGENT B1 ;  /* 0x0000000000017941 */ /* 0x000fea0003800200 */
.L_x_24997:
[----:B------:R-:W-:Y:S01]  /*4250*/  I2FP.F32.U32 R13, R12 ;  /* 0x0000000c000d7245 */ /* 0x000fe20000201000 */
[----:B------:R-:W-:Y:S01]  /*4260*/  BSSY.RECONVERGENT B1, `(.L_x_25002) ;  /* 0x000004e000017945 */ /* 0x000fe20003800200 */
[----:B------:R-:W-:Y:S01]  /*4270*/  ISETP.NE.AND P2, PT, R20, 0x1, PT ;  /* 0x000000011400780c */ /* 0x000fe20003f45270 */
[----:B------:R-:W-:Y:S01]  /*4280*/  IMAD.MOV.U32 R21, RZ, RZ, 0x2 ;  /* 0x00000002ff157424 */ /* 0x000fe200078e00ff */
[----:B------:R-:W-:Y:S01]  /*4290*/  SHF.L.U32 R16, R16, 0x10, RZ ;  /* 0x0000001010107819 */ /* 0x000fe200000006ff */
[----:B------:R-:W-:-:S04]  /*42a0*/  FFMA.FTZ R12, R13, R224, 1.1641532182693481445e-10 ;  /* 0x2f0000000d0c7423 */ /* 0x000fc800000100e0 */
[----:B------:R-:W-:Y:S01]  /*42b0*/  FMUL.FTZ R13, R16, R219 ;  /* 0x000000db100d7220 */ /* 0x000fe20000410000 */
[----:B------:R-:W-:-:S03]  /*42c0*/  FSETP.GTU.FTZ.AND P1, PT, R12, R225, PT ;  /* 0x000000e10c00720b */ /* 0x000fc60003f3c000 */
[----:B------:R-:W-:Y:S01]  /*42d0*/  FMUL.FTZ R12, R13, R226 ;  /* 0x000000e20d0c7220 */ /* 0x000fe20000410000 */
[----:B------:R-:W-:Y:S01]  /*42e0*/  PLOP3.LUT P3, PT, P1, PT, PT, 0x8, 0x80 ;  /* 0x000000000080781c */ /* 0x000fe20000f6e170 */
[----:B------:R-:W-:-:S03]  /*42f0*/  IMAD.MOV.U32 R13, RZ, RZ, R8 ;  /* 0x000000ffff0d7224 */ /* 0x000fc600078e0008 */
        /* <DEDUP_REMOVED lines=11> */
.L_x_25004:
        /* <DEDUP_REMOVED lines=13> */
.L_x_25006:
[----:B------:R-:W-:Y:S05]  /*4480*/  BSYNC.RECONVERGENT B2 ;  /* 0x0000000000027941 */ /* 0x000fea0003800200 */
.L_x_25005:
[----:B------:R-:W-:Y:S01]  /*4490*/  IMAD.WIDE.U32 R22, R0, -0x326172a9, RZ ;  /* 0xcd9e8d5700167825 */ /* 0x000fe200078e00ff */
[----:B------:R-:W-:Y:S02]  /*44a0*/  LOP3.LUT R28, R7, UR7, R21, 0x96, !PT ;  /* 0x00000007071c7c12 */ /* 0x000fe4000f8e9615 */
[----:B------:R-:W-:Y:S02]  /*44b0*/  MOV R13, R14 ;  /* 0x0000000e000d7202 */ /* 0x000fe40000000f00 */
        /* <DEDUP_REMOVED lines=40> */
.L_x_25003:
[----:B------:R-:W-:Y:S05]  /*4740*/  BSYNC.RECONVERGENT B1 ;  /* 0x0000000000017941 */ /* 0x000fea0003800200 */
.L_x_25002:
[----:B------:R-:W-:Y:S01]  /*4750*/  I2FP.F32.U32 R13, R13 ;  /* 0x0000000d000d7245 */ /* 0x000fe20000201000 */
[----:B------:R-:W-:Y:S01]  /*4760*/  BSSY.RECONVERGENT B1, `(.L_x_25007) ;  /* 0x000004e000017945 */ /* 0x000fe20003800200 */
[----:B------:R-:W-:Y:S02]  /*4770*/  ISETP.NE.AND P3, PT, R21, 0x1, PT ;  /* 0x000000011500780c */ /* 0x000fe40003f65270 */
[----:B------:R-:W-:Y:S01]  /*4780*/  SHF.L.U32 R20, R17, 0x10, RZ ;  /* 0x0000001011147819 */ /* 0x000fe200000006ff */
[----:B------:R-:W-:Y:S01]  /*4790*/  FFMA.FTZ R16, R13, R224, 1.1641532182693481445e-10 ;  /* 0x2f0000000d107423 */ /* 0x000fe200000100e0 */
[----:B------:R-:W-:-:S03]  /*47a0*/  PRMT R28, R17, 0x7632, R28 ;  /* 0x00007632111c7816 */ /* 0x000fc6000000001c */
[----:B------:R-:W-:Y:S01]  /*47b0*/  FMUL.FTZ R13, R20, R219 ;  /* 0x000000db140d7220 */ /* 0x000fe20000410000 */
[----:B------:R-:W-:Y:S01]  /*47c0*/  FSETP.GTU.FTZ.AND P2, PT, R16, R225, PT ;  /* 0x000000e11000720b */ /* 0x000fe20003f5c000 */
[----:B------:R-:W-:Y:S02]  /*47d0*/  IMAD.MOV.U32 R20, RZ, RZ, 0x2 ;  /* 0x00000002ff147424 */ /* 0x000fe400078e00ff */
[----:B------:R-:W-:Y:S01]  /*47e0*/  FMUL.FTZ R13, R13, R226 ;  /* 0x000000e20d0d7220 */ /* 0x000fe20000410000 */
[----:B------:R-:W-:Y:S01]  /*47f0*/  PLOP3.LUT P1, PT, P2, PT, PT, 0x8, 0x80 ;  /* 0x000000000080781c */ /* 0x000fe2000172e170 */
[----:B------:R-:W-:-:S03]  /*4800*/  IMAD.MOV.U32 R16, RZ, RZ, R8 ;  /* 0x000000ffff107224 */ /* 0x000fc600078e0008 */
        /* <DEDUP_REMOVED lines=10> */
.L_x_25009:
        /* <DEDUP_REMOVED lines=13> */
.L_x_25011:
[----:B------:R-:W-:Y:S05]  /*4980*/  BSYNC.RECONVERGENT B2 ;  /* 0x0000000000027941 */ /* 0x000fea0003800200 */
.L_x_25010:
        /* <DEDUP_REMOVED lines=43> */
.L_x_25008:
[----:B------:R-:W-:Y:S05]  /*4c40*/  BSYNC.RECONVERGENT B1 ;  /* 0x0000000000017941 */ /* 0x000fea0003800200 */
.L_x_25007:
        /* <DEDUP_REMOVED lines=21> */
.L_x_25014:
        /* <DEDUP_REMOVED lines=13> */
.L_x_25016:
[----:B------:R-:W-:Y:S05]  /*4e70*/  BSYNC.RECONVERGENT B2 ;  /* 0x0000000000027941 */ /* 0x000fea0003800200 */
.L_x_25015:
        /* <DEDUP_REMOVED lines=43> */
.L_x_25013:
[----:B------:R-:W-:Y:S05]  /*5130*/  BSYNC.RECONVERGENT B1 ;  /* 0x0000000000017941 */ /* 0x000fea0003800200 */
.L_x_25012:
        /* <DEDUP_REMOVED lines=22> */
.L_x_25019:
        /* <DEDUP_REMOVED lines=13> */
.L_x_25021:
[----:B------:R-:W-:Y:S05]  /*5370*/  BSYNC.RECONVERGENT B2 ;  /* 0x0000000000027941 */ /* 0x000fea0003800200 */
.L_x_25020:
        /* <DEDUP_REMOVED lines=43> */
.L_x_25018:
[----:B------:R-:W-:Y:S05]  /*5630*/  BSYNC.RECONVERGENT B1 ;  /* 0x0000000000017941 */ /* 0x000fea0003800200 */
.L_x_25017:
        /* <DEDUP_REMOVED lines=21> */
.L_x_25024:
        /* <DEDUP_REMOVED lines=13> */
.L_x_25026:
[----:B------:R-:W-:Y:S05]  /*5860*/  BSYNC.RECONVERGENT B2 ;  /* 0x0000000000027941 */ /* 0x000fea0003800200 */
.L_x_25025:
        /* <DEDUP_REMOVED lines=43> */
.L_x_25023:
[----:B------:R-:W-:Y:S05]  /*5b20*/  BSYNC.RECONVERGENT B1 ;  /* 0x0000000000017941 */ /* 0x000fea0003800200 */
.L_x_25022:
        /* <DEDUP_REMOVED lines=22> */
.L_x_25029:
        /* <DEDUP_REMOVED lines=15> */
.L_x_25031:
[----:B------:R-:W-:Y:S05]  /*5d80*/  BSYNC.RECONVERGENT B2 ;  /* 0x0000000000027941 */ /* 0x000fea0003800200 */
.L_x_25030:
        /* <DEDUP_REMOVED lines=43> */
.L_x_25028:
[----:B------:R-:W-:Y:S05]  /*6040*/  BSYNC.RECONVERGENT B1 ;  /* 0x0000000000017941 */ /* 0x000fea0003800200 */
.L_x_25027:
[----:B------:R-:W-:Y:S01]  /*6050*/  I2FP.F32.U32 R21, R21 ;  /* 0x0000001500157245 */ /* 0x000fe20000201000 */
[----:B------:R-:W-:Y:S01]  /*6060*/  FMUL.FTZ R57, R12, R113 ;  /* 0x000000710c397220 */ /* 0x000fe20000410000 */
[----:B------:R-:W-:Y:S01]  /*6070*/  SHF.L.U32 R30, R30, 0x10, RZ ;  /* 0x000000101e1e7819 */ /* 0x000fe200000006ff */
[----:B------:R-:W-:Y:S01]  /*6080*/  FMUL.FTZ R56, R11, R112 ;  /* 0x000000700b387220 */ /* 0x000fe20000410000 */
        /* <DEDUP_REMOVED lines=8> */
[----:B------:R-:W-:-:S04]  /*6110*/  FMUL.FTZ R54, R19, R110 ;  /* 0x0000006e13367220 */ /* 0x000fc80000410000 */
[----:B------:R-:W-:Y:S02]  /*6120*/  FSEL R12, R21, RZ, !P6 ;  /* 0x000000ff150c7208 */ /* 0x000fe40007000000 */
[----:B------:R-:W-:-:S03]  /*6130*/  PLOP3.LUT P6, PT, P6, PT, PT, 0x8, 0x80 ;  /* 0x000000000080781c */ /* 0x000fc600037ce170 */
[----:B------:R-:W-:-:S10]  /*6140*/  FMUL.FTZ R55, R12, R111 ;  /* 0x0000006f0c377220 */ /* 0x000fd40000410000 */
.L_x_24991:
[----:B------:R-:W0:Y:S01]  /*6150*/  LDC.64 R222, c[0x0][0x3a8] ;  /* 0x0000ea00ffde7b82 */ /* 0x000e220000000a00 */
[----:B------:R-:W-:Y:S02]  /*6160*/  SEL R16, RZ, 0x10000, !P5 ;  /* 0x00010000ff107807 */ /* 0x000fe40006800000 */
[----:B------:R-:W-:Y:S02]  /*6170*/  ISETP.NE.AND P5, PT, R27, RZ, PT ;  /* 0x000000ff1b00720c */ /* 0x000fe40003fa5270 */
[----:B------:R-:W-:Y:S02]  /*6180*/  SEL R17, RZ, 0x1000000, !P6 ;  /* 0x01000000ff117807 */ /* 0x000fe40007000000 */
[----:B------:R-:W-:Y:S01]  /*6190*/  SEL R27, RZ, 0x100, !P4 ;  /* 0x00000100ff1b7807 */ /* 0x000fe20006000000 */
[----:B------:R-:W1:Y:S01]  /*61a0*/  LDC.64 R220, c[0x0][0x3b0] ;  /* 0x0000ec00ffdc7b82 */ /* 0x000e620000000a00 */
[----:B------:R-:W-:Y:S02]  /*61b0*/  ISETP.NE.AND P6, PT, R26, RZ, PT ;  /* 0x000000ff1a00720c */ /* 0x000fe40003fc5270 */
        /* <DEDUP_REMOVED lines=12> */
[C---:B------:R-:W-:Y:S01]  /*6280*/  IMAD.WIDE.U32 R16, R12.reuse, 0x10, R212 ;  /* 0x000000100c107825 */ /* 0x040fe200078e00d4 */
[----:B------:R0:W-:Y:S03]  /*6290*/  STG.E.128 desc[UR8][R20.64], R56 ;  /* 0x0000003814007986 */ /* 0x0001e6000c101d08 */
[----:B-1----:R-:W-:Y:S01]  /*62a0*/  IMAD.WIDE.U32 R22, R15, 0x8, R220 ;  /* 0x000000080f167825 */ /* 0x002fe200078e00dc */
[----:B------:R0:W-:Y:S04]  /*62b0*/  STG.E.128 desc[UR8][R20.64+0x10], R52 ;  /* 0x0000103414007986 */ /* 0x0001e8000c101d08 */
[----:B------:R0:W-:Y:S01]  /*62c0*/  STG.E.64 desc[UR8][R22.64], R26 ;  /* 0x0000001a16007986 */ /* 0x0001e2000c101b08 */
[----:B--2---:R-:W-:-:S03]  /*62d0*/  @P0 IMAD.WIDE.U32 R24, R12, 0x20, R24 ;  /* 0x000000200c180825 */ /* 0x004fc600078e0018 */
[----:B------:R-:W5:Y:S04]  /*62e0*/  LDG.E.128 R16, desc[UR8][R16.64] ;  /* 0x0000000810107981 */ /* 0x000f68000c1e1d00 */
[----:B------:R0:W5:Y:S04]  /*62f0*/  @P0 LDG.E.128 R64, desc[UR8][R24.64] ;  /* 0x0000000818400981 */ /* 0x000168000c1e1d00 */
        /* <DEDUP_REMOVED lines=18> */
.L_x_25035:
        /* <DEDUP_REMOVED lines=13> */
.L_x_25037:
[----:B------:R-:W-:Y:S05]  /*64f0*/  BSYNC.RECONVERGENT B2 ;  /* 0x0000000000027941 */ /* 0x000fea0003800200 */
.L_x_25036:
        /* <DEDUP_REMOVED lines=43> */
.L_x_25034:
[----:B------:R-:W-:Y:S05]  /*67b0*/  BSYNC.RECONVERGENT B1 ;  /* 0x0000000000017941 */ /* 0x000fea0003800200 */
.L_x_25033:
        /* <DEDUP_REMOVED lines=12> */
[----:B------:R-:W-:Y:S02]  /*6880*/  PLOP3.LUT P3, PT, P1, PT, PT, 0x8, 0x80 ;  /* 0x000000000080781c */ /* 0x000fe40000f6e170 */
[----:B------:R-:W-:-:S05]  /*6890*/  FSEL R11, R11, RZ, !P1 ;  /* 0x000000ff0b0b7208 */ /* 0x000fca0004800000 */
[----:B------:R-:W-:-:S06]  /*68a0*/  FFMA.FTZ R48, R11, R104, R64 ;  /* 0x000000680b307223 */ /* 0x000fcc0000010040 */
        /* <DEDUP_REMOVED lines=10> */
.L_x_25040:
        /* <DEDUP_REMOVED lines=13> */
.L_x_25042:
[----:B------:R-:W-:Y:S05]  /*6a20*/  BSYNC.RECONVERGENT B2 ;  /* 0x0000000000027941 */ /* 0x000fea0003800200 */
.L_x_25041:
        /* <DEDUP_REMOVED lines=43> */
.L_x_25039:
[----:B------:R-:W-:Y:S05]  /*6ce0*/  BSYNC.RECONVERGENT B1 ;  /* 0x0000000000017941 */ /* 0x000fea0003800200 */
.L_x_25038:
        /* <DEDUP_REMOVED lines=8> */
[----:B------:R-:W-:Y:S01]  /*6d70*/  FSETP.GTU.FTZ.AND P1, PT, R14, R225, PT ;  /* 0x000000e10e00720b */ /* 0x000fe20003f3c000 */
[----:B------:R-:W-:-:S03]  /*6d80*/  FMUL.FTZ R11, R11, R226 ;  /* 0x000000e20b0b7220 */ /* 0x000fc60000410000 */
[----:B------:R-:W-:Y:S02]  /*6d90*/  PLOP3.LUT P3, PT, P1, PT, PT, 0x8, 0x80 ;  /* 0x000000000080781c */ /* 0x000fe40000f6e170 */
[----:B------:R-:W-:Y:S02]  /*6da0*/  FSEL R14, R11, RZ, !P1 ;  /* 0x000000ff0b0e7208 */ /* 0x000fe40004800000 */
[----:B------:R-:W-:-:S03]  /*6db0*/  MOV R11, R8 ;  /* 0x00000008000b7202 */ /* 0x000fc60000000f00 */
        /* <DEDUP_REMOVED lines=11> */
.L_x_25045:
        /* <DEDUP_REMOVED lines=13> */
.L_x_25047:
[----:B------:R-:W-:Y:S05]  /*6f40*/  BSYNC.RECONVERGENT B2 ;  /* 0x0000000000027941 */ /* 0x000fea0003800200 */
.L_x_25046:
        /* <DEDUP_REMOVED lines=43> */
.L_x_25044:
[----:B------:R-:W-:Y:S05]  /*7200*/  BSYNC.RECONVERGENT B1 ;  /* 0x0000000000017941 */ /* 0x000fea0003800200 */
.L_x_25043:
        /* <DEDUP_REMOVED lines=23> */
.L_x_25050:
        /* <DEDUP_REMOVED lines=13> */
.L_x_25052:
[----:B------:R-:W-:Y:S05]  /*7450*/  BSYNC.RECONVERGENT B2 ;  /* 0x0000000000027941 */ /* 0x000fea0003800200 */
.L_x_25051:
        /* <DEDUP_REMOVED lines=43> */
.L_x_25049:
[----:B------:R-:W-:Y:S05]  /*7710*/  BSYNC.RECONVERGENT B1 ;  /* 0x0000000000017941 */ /* 0x000fea0003800200 */
.L_x_25048:
        /* <DEDUP_REMOVED lines=22> */
.L_x_25055:
        /* <DEDUP_REMOVED lines=13> */
.L_x_25057:
[----:B------:R-:W-:Y:S05]  /*7950*/  BSYNC.RECONVERGENT B2 ;  /* 0x0000000000027941 */ /* 0x000fea0003800200 */
.L_x_25056:
        /* <DEDUP_REMOVED lines=43> */
.L_x_25054:
[----:B------:R-:W-:Y:S05]  /*7c10*/  BSYNC.RECONVERGENT B1 ;  /* 0x0000000000017941 */ /* 0x000fea0003800200 */
.L_x_25053:
        /* <DEDUP_REMOVED lines=23> */
.L_x_25060:
        /* <DEDUP_REMOVED lines=13> */
.L_x_25062:
[----:B------:R-:W-:Y:S05]  /*7e60*/  BSYNC.RECONVERGENT B2 ;  /* 0x0000000000027941 */ /* 0x000fea0003800200 */
.L_x_25061:
        /* <DEDUP_REMOVED lines=43> */
.L_x_25059:
[----:B------:R-:W-:Y:S05]  /*8120*/  BSYNC.RECONVERGENT B1 ;  /* 0x0000000000017941 */ /* 0x000fea0003800200 */
.L_x_25058:
        /* <DEDUP_REMOVED lines=22> */
.L_x_25065:
        /* <DEDUP_REMOVED lines=13> */
.L_x_25067:
[----:B------:R-:W-:Y:S05]  /*8360*/  BSYNC.RECONVERGENT B2 ;  /* 0x0000000000027941 */ /* 0x000fea0003800200 */
.L_x_25066:
        /* <DEDUP_REMOVED lines=43> */
.L_x_25064:
[----:B------:R-:W-:Y:S05]  /*8620*/  BSYNC.RECONVERGENT B1 ;  /* 0x0000000000017941 */ /* 0x000fea0003800200 */
.L_x_25063:
        /* <DEDUP_REMOVED lines=23> */
.L_x_25070:
        /* <DEDUP_REMOVED lines=15> */
.L_x_25072:
[----:B------:R-:W-:Y:S05]  /*8890*/  BSYNC.RECONVERGENT B2 ;  /* 0x0000000000027941 */ /* 0x000fea0003800200 */
.L_x_25071:
        /* <DEDUP_REMOVED lines=43> */
.L_x_25069:
[----:B------:R-:W-:Y:S05]  /*8b50*/  BSYNC.RECONVERGENT B1 ;  /* 0x0000000000017941 */ /* 0x000fea0003800200 */
.L_x_25068:
        /* <DEDUP_REMOVED lines=10> */
.L_x_25032:
        /* <DEDUP_REMOVED lines=16> */
.L_x_25076:
        /* <DEDUP_REMOVED lines=13> */
.L_x_25078:
[----:B------:R-:W-:Y:S05]  /*8dd0*/  BSYNC.RECONVERGENT B2 ;  /* 0x0000000000027941 */ /* 0x000fea0003800200 */
.L_x_25077:
        /* <DEDUP_REMOVED lines=43> */
.L_x_25075:
[----:B------:R-:W-:Y:S05]  /*9090*/  BSYNC.RECONVERGENT B1 ;  /* 0x0000000000017941 */ /* 0x000fea0003800200 */
.L_x_25074:
        /* <DEDUP_REMOVED lines=24> */
.L_x_25081:
        /* <DEDUP_REMOVED lines=13> */
.L_x_25083:
[----:B------:R-:W-:Y:S05]  /*92f0*/  BSYNC.RECONVERGENT B2 ;  /* 0x0000000000027941 */ /* 0x000fea0003800200 */
.L_x_25082:
        /* <DEDUP_REMOVED lines=43> */
.L_x_25080:
[----:B------:R-:W-:Y:S05]  /*95b0*/  BSYNC.RECONVERGENT B1 ;  /* 0x0000000000017941 */ /* 0x000fea0003800200 */
.L_x_25079:
[----:B------:R-:W-:Y:S01]  /*95c0*/  I2FP.F32.U32 R13, R13 ;  /* 0x0000000d000d7245 */ /* 0x000fe20000201000 */
[----:B------:R-:W-:Y:S01]  /*95d0*/  IMAD.U32 R16, R16, 0x10000, RZ ;  /* 0x0001000010107824 */ /* 0x000fe200078e00ff */
[----:B------:R-:W-:Y:S01]  /*95e0*/  ISETP.NE.AND P2, PT, R22, 0x1, PT ;  /* 0x000000011600780c */ /* 0x000fe20003f45270 */
[----:B------:R-:W-:Y:S01]  /*95f0*/  BSSY.RECONVERGENT B1, `(.L_x_25084) ;  /* 0x000004d000017945 */ /* 0x000fe20003800200 */
[----:B------:R-:W-:Y:S01]  /*9600*/  LOP3.LUT R9, R9, 0xfffffffd, RZ, 0xc0, !PT ;  /* 0xfffffffd09097812 */ /* 0x000fe200078ec0ff */
[----:B------:R-:W-:Y:S01]  /*9610*/  FFMA.FTZ R14, R13, R224, 1.1641532182693481445e-10 ;  /* 0x2f0000000d0e7423 */ /* 0x000fe200000100e0 */
[----:B------:R-:W-:Y:S01]  /*9620*/  FMUL.FTZ R13, R16, R219 ;  /* 0x000000db100d7220 */ /* 0x000fe20000410000 */
[----:B------:R-:W-:Y:S01]  /*9630*/  IMAD.MOV.U32 R21, RZ, RZ, 0x2 ;  /* 0x00000002ff157424 */ /* 0x000fe200078e00ff */
[----:B------:R-:W-:Y:S02]  /*9640*/  MOV R16, R8 ;  /* 0x0000000800107202 */ /* 0x000fe40000000f00 */
[----:B------:R-:W-:Y:S01]  /*9650*/  FSETP.GTU.FTZ.AND P1, PT, R14, R225, PT ;  /* 0x000000e10e00720b */ /* 0x000fe20003f3c000 */
[----:B------:R-:W-:-:S03]  /*9660*/  FMUL.FTZ R13, R13, R226 ;  /* 0x000000e20d0d7220 */ /* 0x000fc60000410000 */
        /* <DEDUP_REMOVED lines=12> */
.L_x_25086:
        /* <DEDUP_REMOVED lines=13> */
.L_x_25088:
[----:B------:R-:W-:Y:S05]  /*9800*/  BSYNC.RECONVERGENT B2 ;  /* 0x0000000000027941 */ /* 0x000fea0003800200 */
.L_x_25087:
        /* <DEDUP_REMOVED lines=43> */
.L_x_25085:
[----:B------:R-:W-:Y:S05]  /*9ac0*/  BSYNC.RECONVERGENT B1 ;  /* 0x0000000000017941 */ /* 0x000fea0003800200 */
.L_x_25084:
        /* <DEDUP_REMOVED lines=22> */
.L_x_25091:
        /* <DEDUP_REMOVED lines=13> */
.L_x_25093:
[----:B------:R-:W-:Y:S05]  /*9d00*/  BSYNC.RECONVERGENT B2 ;  /* 0x0000000000027941 */ /* 0x000fea0003800200 */
.L_x_25092:
        /* <DEDUP_REMOVED lines=43> */
.L_x_25090:
[----:B------:R-:W-:Y:S05]  /*9fc0*/  BSYNC.RECONVERGENT B1 ;  /* 0x0000000000017941 */ /* 0x000fea0003800200 */
.L_x_25089:
[----:B------:R-:W-:Y:S01]  /*9fd0*/  I2FP.F32.U32 R21, R16 ;  /* 0x0000001000157245 */ /* 0x000fe20000201000 */
[----:B------:R-:W-:Y:S01]  /*9fe0*/  IMAD.U32 R22, R17, 0x10000, RZ ;  /* 0x0001000011167824 */ /* 0x000fe200078e00ff */
[----:B------:R-:W-:Y:S01]  /*9ff0*/  ISETP.NE.AND P4, PT, R23, 0x1, PT ;  /* 0x000000011700780c */ /* 0x000fe20003f85270 */
[----:B------:R-:W-:Y:S01]  /*a000*/  BSSY.RECONVERGENT B1, `(.L_x_25094) ;  /* 0x000004b000017945 */ /* 0x000fe20003800200 */
[----:B------:R-:W-:Y:S02]  /*a010*/  IMAD.MOV.U32 R25, RZ, RZ, 0x2 ;  /* 0x00000002ff197424 */ /* 0x000fe400078e00ff */
[----:B------:R-:W-:Y:S01]  /*a020*/  FFMA.FTZ R16, R21, R224, 1.1641532182693481445e-10 ;  /* 0x2f00000015107423 */ /* 0x000fe200000100e0 */
[----:B------:R-:W-:-:S04]  /*a030*/  FMUL.FTZ R17, R22, R219 ;  /* 0x000000db16117220 */ /* 0x000fc80000410000 */
        /* <DEDUP_REMOVED lines=14> */
.L_x_25096:
        /* <DEDUP_REMOVED lines=13> */
.L_x_25098:
[----:B------:R-:W-:Y:S05]  /*a1f0*/  BSYNC.RECONVERGENT B2 ;  /* 0x0000000000027941 */ /* 0x000fea0003800200 */
.L_x_25097:
        /* <DEDUP_REMOVED lines=43> */
.L_x_25095:
[----:B------:R-:W-:Y:S05]  /*a4b0*/  BSYNC.RECONVERGENT B1 ;  /* 0x0000000000017941 */ /* 0x000fea0003800200 */
.L_x_25094:
        /* <DEDUP_REMOVED lines=22> */
.L_x_25101:
        /* <DEDUP_REMOVED lines=13> */
.L_x_25103:
[----:B------:R-:W-:Y:S05]  /*a6f0*/  BSYNC.RECONVERGENT B2 ;  /* 0x0000000000027941 */ /* 0x000fea0003800200 */
.L_x_25102:
        /* <DEDUP_REMOVED lines=43> */
.L_x_25100:
[----:B------:R-:W-:Y:S05]  /*a9b0*/  BSYNC.RECONVERGENT B1 ;  /* 0x0000000000017941 */ /* 0x000fea0003800200 */
.L_x_25099:
        /* <DEDUP_REMOVED lines=21> */
.L_x_25106:
        /* <DEDUP_REMOVED lines=13> */
.L_x_25108:
[----:B------:R-:W-:Y:S05]  /*abe0*/  BSYNC.RECONVERGENT B2 ;  /* 0x0000000000027941 */ /* 0x000fea0003800200 */
.L_x_25107:
        /* <DEDUP_REMOVED lines=43> */
.L_x_25105:
[----:B------:R-:W-:Y:S05]  /*aea0*/  BSYNC.RECONVERGENT B1 ;  /* 0x0000000000017941 */ /* 0x000fea0003800200 */
.L_x_25104:
[----:B------:R-:W-:Y:S01]  /*aeb0*/  I2FP.F32.U32 R21, R22 ;  /* 0x0000001600157245 */ /* 0x000fe20000201000 */
[----:B------:R-:W-:Y:S01]  /*aec0*/  IMAD.U32 R24, R19, 0x10000, RZ ;  /* 0x0001000013187824 */ /* 0x000fe200078e00ff */
[----:B------:R-:W-:Y:S01]  /*aed0*/  ISETP.NE.AND P6, PT, R26, 0x1, PT ;  /* 0x000000011a00780c */ /* 0x000fe20003fc5270 */
[----:B------:R-:W-:Y:S01]  /*aee0*/  BSSY.RECONVERGENT B1, `(.L_x_25109) ;  /* 0x000004e000017945 */ /* 0x000fe20003800200 */
[----:B------:R-:W-:Y:S02]  /*aef0*/  IMAD.MOV.U32 R30, RZ, RZ, 0x2 ;  /* 0x00000002ff1e7424 */ /* 0x000fe400078e00ff */
[----:B------:R-:W-:Y:S01]  /*af00*/  FFMA.FTZ R22, R21, R224, 1.1641532182693481445e-10 ;  /* 0x2f00000015167423 */ /* 0x000fe200000100e0 */
[----:B------:R-:W-:Y:S01]  /*af10*/  FMUL.FTZ R25, R24, R219 ;  /* 0x000000db18197220 */ /* 0x000fe20000410000 */
[----:B------:R-:W-:Y:S02]  /*af20*/  PRMT R21, R19, 0x7632, R21 ;  /* 0x0000763213157816 */ /* 0x000fe40000000015 */
[----:B------:R-:W-:Y:S01]  /*af30*/  MOV R23, R8 ;  /* 0x0000000800177202 */ /* 0x000fe20000000f00 */
        /* <DEDUP_REMOVED lines=13> */
.L_x_25111:
        /* <DEDUP_REMOVED lines=15> */
.L_x_25113:
[----:B------:R-:W-:Y:S05]  /*b100*/  BSYNC.RECONVERGENT B2 ;  /* 0x0000000000027941 */ /* 0x000fea0003800200 */
.L_x_25112:
        /* <DEDUP_REMOVED lines=43> */
.L_x_25110:
[----:B------:R-:W-:Y:S05]  /*b3c0*/  BSYNC.RECONVERGENT B1 ;  /* 0x0000000000017941 */ /* 0x000fea0003800200 */
.L_x_25109:
[----:B------:R-:W-:Y:S01]  /*b3d0*/  I2FP.F32.U32 R23, R23 ;  /* 0x0000001700177245 */ /* 0x000fe20000201000 */
[----:B------:R-:W-:Y:S02]  /*b3e0*/  IMAD.U32 R24, R21, 0x10000, RZ ;  /* 0x0001000015187824 */ /* 0x000fe400078e00ff */
[----:B------:R-:W-:Y:S01]  /*b3f0*/  FMUL.FTZ R49, R14, R105 ;  /* 0x000000690e317220 */ /* 0x000fe20000410000 */
[----:B------:R-:W-:Y:S01]  /*b400*/  FMUL.FTZ R48, R11, R104 ;  /* 0x000000680b307220 */ /* 0x000fe20000410000 */
[----:B------:R-:W-:Y:S01]  /*b410*/  FMUL.FTZ R50, R13, R106 ;  /* 0x0000006a0d327220 */ /* 0x000fe20000410000 */
[----:B------:R-:W-:Y:S01]  /*b420*/  FFMA.FTZ R22, R23, R224, 1.1641532182693481445e-10 ;  /* 0x2f00000017167423 */ /* 0x000fe200000100e0 */
[----:B------:R-:W-:Y:S01]  /*b430*/  FMUL.FTZ R21, R24, R219 ;  /* 0x000000db18157220 */ /* 0x000fe20000410000 */
[----:B------:R-:W-:Y:S01]  /*b440*/  FMUL.FTZ R51, R16, R107 ;  /* 0x0000006b10337220 */ /* 0x000fe20000410000 */
[----:B------:R-:W-:Y:S01]  /*b450*/  FMUL.FTZ R44, R17, R100 ;  /* 0x00000064112c7220 */ /* 0x000fe20000410000 */
[----:B------:R-:W-:Y:S01]  /*b460*/  FMUL.FTZ R45, R18, R101 ;  /* 0x00000065122d7220 */ /* 0x000fe20000410000 */
[----:B------:R-:W-:Y:S01]  /*b470*/  FMUL.FTZ R21, R21, R226 ;  /* 0x000000e215157220 */ /* 0x000fe20000410000 */
[----:B------:R-:W-:Y:S01]  /*b480*/  FSETP.GTU.FTZ.AND P6, PT, R22, R225, PT ;  /* 0x000000e11600720b */ /* 0x000fe20003fdc000 */
[----:B------:R-:W-:-:S03]  /*b490*/  FMUL.FTZ R46, R19, R102 ;  /* 0x00000066132e7220 */ /* 0x000fc60000410000 */
[----:B------:R-:W-:Y:S02]  /*b4a0*/  FSEL R14, R21, RZ, !P6 ;  /* 0x000000ff150e7208 */ /* 0x000fe40007000000 */
[----:B------:R-:W-:-:S03]  /*b4b0*/  PLOP3.LUT P6, PT, P6, PT, PT, 0x8, 0x80 ;  /* 0x000000000080781c */ /* 0x000fc600037ce170 */
[----:B------:R-:W-:-:S10]  /*b4c0*/  FMUL.FTZ R47, R14, R103 ;  /* 0x000000670e2f7220 */ /* 0x000fd40000410000 */
.L_x_25073:
        /* <DEDUP_REMOVED lines=14> */
[----:B------:R-:W-:Y:S01]  /*b5b0*/  LOP3.LUT R13, R13, R11, R14, 0xfe, !PT ;  /* 0x0000000b0d0d7212 */ /* 0x000fe200078efe0e */
[----:B------:R-:W-:Y:S01]  /*b5c0*/  VIADD R11, R15, 0x40 ;  /* 0x000000400f0b7836 */ /* 0x000fe20000000000 */
[----:B------:R-:W-:Y:S02]  /*b5d0*/  SEL R28, RZ, 0x1, !P3 ;  /* 0x00000001ff1c7807 */ /* 0x000fe40005800000 */
[----:B------:R-:W-:Y:S01]  /*b5e0*/  SEL R14, RZ, 0x1, !P6 ;  /* 0x00000001ff0e7807 */ /* 0x000fe20007000000 */
[----:B------:R-:W-:Y:S01]  /*b5f0*/  IMAD.WIDE.U32 R16, R11, 0x10, R212 ;  /* 0x000000100b107825 */ /* 0x000fe200078e00d4 */
[----:B------:R-:W-:-:S02]  /*b600*/  LOP3.LUT R29, R29, R28, RZ, 0xfc, !PT ;  /* 0x0000001c1d1d7212 */ /* 0x000fc400078efcff */
[----:B------:R-:W-:Y:S01]  /*b610*/  LOP3.LUT R28, R13, R14, RZ, 0xfc, !PT ;  /* 0x0000000e0d1c7212 */ /* 0x000fe200078efcff */
[----:B0-----:R-:W-:-:S04]  /*b620*/  @P0 IMAD.WIDE.U32 R26, R11, 0x20, R26 ;  /* 0x000000200b1a0825 */ /* 0x001fc800078e001a */
[----:B------:R1:W-:Y:S04]  /*b630*/  STG.E.64 desc[UR8][R24.64], R28 ;  /* 0x0000001c18007986 */ /* 0x0003e8000c101b08 */
[----:B------:R1:W5:Y:S04]  /*b640*/  @P0 LDG.E.128 R64, desc[UR8][R26.64] ;  /* 0x000000081a400981 */ /* 0x000368000c1e1d00 */
[----:B------:R1:W5:Y:S04]  /*b650*/  @P0 LDG.E.128 R60, desc[UR8][R26.64+0x10] ;  /* 0x000010081a3c0981 */ /* 0x000368000c1e1d00 */
[----:B------:R-:W5:Y:S01]  /*b660*/  LDG.E.128 R16, desc[UR8][R16.64] ;  /* 0x0000000810107981 */ /* 0x000f62000c1e1d00 */
[----:B------:R-:W-:Y:S05]  /*b670*/  @!P0 BRA `(.L_x_25114) ;  /* 0x0000002800388947 */ /* 0x000fea0003800000 */
[----:B------:R-:W-:Y:S01]  /*b680*/  ISETP.NE.AND P1, PT, R30, 0x1, PT ;  /* 0x000000011e00780c */ /* 0x000fe20003f25270 */
[----:B------:R-:W-:Y:S01]  /*b690*/  BSSY.RECONVERGENT B1, `(.L_x_25115) ;  /* 0x0000048000017945 */ /* 0x000fe20003800200 */
[----:B------:R-:W-:Y:S02]  /*b6a0*/  HFMA2 R21, -RZ, RZ, 0, 1.1920928955078125e-07 ;  /* 0x00000002ff157431 */ /* 0x000fe400000001ff */
[----:B------:R-:W-:Y:S02]  /*b6b0*/  IMAD.MOV.U32 R13, RZ, RZ, R8 ;  /* 0x000000ffff0d7224 */ /* 0x000fe400078e0008 */
[----:B-1----:R-:W-:-:S07]  /*b6c0*/  IMAD.MOV.U32 R22, RZ, RZ, R20 ;  /* 0x000000ffff167224 */ /* 0x002fce00078e0014 */
        /* <DEDUP_REMOVED lines=11> */
.L_x_25117:
        /* <DEDUP_REMOVED lines=13> */
.L_x_25119:
[----:B------:R-:W-:Y:S05]  /*b850*/  BSYNC.RECONVERGENT B2 ;  /* 0x0000000000027941 */ /* 0x000fea0003800200 */
.L_x_25118:
        /* <DEDUP_REMOVED lines=43> */
.L_x_25116:
[----:B------:R-:W-:Y:S05]  /*bb10*/  BSYNC.RECONVERGENT B1 ;  /* 0x0000000000017941 */ /* 0x000fea0003800200 */
.L_x_25115:
        /* <DEDUP_REMOVED lines=25> */
.L_x_25122:
        /* <DEDUP_REMOVED lines=13> */
.L_x_25124:
[----:B------:R-:W-:Y:S05]  /*bd80*/  BSYNC.RECONVERGENT B2 ;  /* 0x0000000000027941 */ /* 0x000fea0003800200 */
.L_x_25123:
        /* <DEDUP_REMOVED lines=43> */
.L_x_25121:
[----:B------:R-:W-:Y:S05]  /*c040*/  BSYNC.RECONVERGENT B1 ;  /* 0x0000000000017941 */ /* 0x000fea0003800200 */
.L_x_25120:
        /* <DEDUP_REMOVED lines=8> */
[----:B------:R-:W-:Y:S01]  /*c0d0*/  FSETP.GTU.FTZ.AND P1, PT, R14, R225, PT ;  /* 0x000000e10e00720b */ /* 0x000fe20003f3c000 */
[----:B------:R-:W-:-:S03]  /*c0e0*/  FMUL.FTZ R13, R13, R226 ;  /* 0x000000e20d0d7220 */ /* 0x000fc60000410000 */
[----:B------:R-:W-:Y:S02]  /*c0f0*/  PLOP3.LUT P3, PT, P1, PT, PT, 0x8, 0x80 ;  /* 0x000000000080781c */ /* 0x000fe40000f6e170 */
[----:B------:R-:W-:Y:S01]  /*c100*/  FSEL R14, R13, RZ, !P1 ;  /* 0x000000ff0d0e7208 */ /* 0x000fe20004800000 */
[----:B------:R-:W-:-:S04]  /*c110*/  IMAD.MOV.U32 R13, RZ, RZ, R8 ;  /* 0x000000ffff0d7224 */ /* 0x000fc800078e0008 */
        /* <DEDUP_REMOVED lines=11> */
.L_x_25127:
        /* <DEDUP_REMOVED lines=13> */
.L_x_25129:
[----:B------:R-:W-:Y:S05]  /*c2a0*/  BSYNC.RECONVERGENT B2 ;  /* 0x0000000000027941 */ /* 0x000fea0003800200 */
.L_x_25128:
        /* <DEDUP_REMOVED lines=43> */
.L_x_25126:
[----:B------:R-:W-:Y:S05]  /*c560*/  BSYNC.RECONVERGENT B1 ;  /* 0x0000000000017941 */ /* 0x000fea0003800200 */
.L_x_25125:
        /* <DEDUP_REMOVED lines=23> */
.L_x_25132:
        /* <DEDUP_REMOVED lines=13> */
.L_x_25134:
[----:B------:R-:W-:Y:S05]  /*c7b0*/  BSYNC.RECONVERGENT B2 ;  /* 0x0000000000027941 */ /* 0x000fea0003800200 */
.L_x_25133:
        /* <DEDUP_REMOVED lines=43> */
.L_x_25131:
[----:B------:R-:W-:Y:S05]  /*ca70*/  BSYNC.RECONVERGENT B1 ;  /* 0x0000000000017941 */ /* 0x000fea0003800200 */
.L_x_25130:
        /* <DEDUP_REMOVED lines=22> */
.L_x_25137:
        /* <DEDUP_REMOVED lines=13> */
.L_x_25139:
[----:B------:R-:W-:Y:S05]  /*ccb0*/  BSYNC.RECONVERGENT B2 ;  /* 0x0000000000027941 */ /* 0x000fea0003800200 */
.L_x_25138:
        /* <DEDUP_REMOVED lines=43> */
.L_x_25136:
[----:B------:R-:W-:Y:S05]  /*cf70*/  BSYNC.RECONVERGENT B1 ;  /* 0x0000000000017941 */ /* 0x000fea0003800200 */
.L_x_25135:
        /* <DEDUP_REMOVED lines=23> */
.L_x_25142:
        /* <DEDUP_REMOVED lines=13> */
.L_x_25144:
[----:B------:R-:W-:Y:S05]  /*d1c0*/  BSYNC.RECONVERGENT B2 ;  /* 0x0000000000027941 */ /* 0x000fea0003800200 */
.L_x_25143:
        /* <DEDUP_REMOVED lines=43> */
.L_x_25141:
[----:B------:R-:W-:Y:S05]  /*d480*/  BSYNC.RECONVERGENT B1 ;  /* 0x0000000000017941 */ /* 0x000fea0003800200 */
.L_x_25140:
        /* <DEDUP_REMOVED lines=22> */
.L_x_25147:
        /* <DEDUP_REMOVED lines=13> */
.L_x_25149:
[----:B------:R-:W-:Y:S05]  /*d6c0*/  BSYNC.RECONVERGENT B2 ;  /* 0x0000000000027941 */ /* 0x000fea0003800200 */
.L_x_25148:
        /* <DEDUP_REMOVED lines=43> */
.L_x_25146:
[----:B------:R-:W-:Y:S05]  /*d980*/  BSYNC.RECONVERGENT B1 ;  /* 0x0000000000017941 */ /* 0x000fea0003800200 */
.L_x_25145:
        /* <DEDUP_REMOVED lines=23> */
.L_x_25152:
        /* <DEDUP_REMOVED lines=15> */
.L_x_25154:
[----:B------:R-:W-:Y:S05]  /*dbf0*/  BSYNC.RECONVERGENT B2 ;  /* 0x0000000000027941 */ /* 0x000fea0003800200 */
.L_x_25153:
        /* <DEDUP_REMOVED lines=43> */
.L_x_25151:
[----:B------:R-:W-:Y:S05]  /*deb0*/  BSYNC.RECONVERGENT B1 ;  /* 0x0000000000017941 */ /* 0x000fea0003800200 */
.L_x_25150:
        /* <DEDUP_REMOVED lines=10> */
.L_x_25114:
        /* <DEDUP_REMOVED lines=16> */
.L_x_25158:
        /* <DEDUP_REMOVED lines=13> */
.L_x_25160:
[----:B------:R-:W-:Y:S05]  /*e130*/  BSYNC.RECONVERGENT B2 ;  /* 0x0000000000027941 */ /* 0x000fea0003800200 */
.L_x_25159:
        /* <DEDUP_REMOVED lines=43> */
.L_x_25157:
[----:B------:R-:W-:Y:S05]  /*e3f0*/  BSYNC.RECONVERGENT B1 ;  /* 0x0000000000017941 */ /* 0x000fea0003800200 */
.L_x_25156:
        /* <DEDUP_REMOVED lines=24> */
.L_x_25163:
        /* <DEDUP_REMOVED lines=13> */
.L_x_25165:
[----:B------:R-:W-:Y:S05]  /*e650*/  BSYNC.RECONVERGENT B2 ;  /* 0x0000000000027941 */ /* 0x000fea0003800200 */
.L_x_25164:
        /* <DEDUP_REMOVED lines=43> */
.L_x_25162:
[----:B------:R-:W-:Y:S05]  /*e910*/  BSYNC.RECONVERGENT B1 ;  /* 0x0000000000017941 */ /* 0x000fea0003800200 */
.L_x_25161:
[----:B------:R-:W-:Y:S01]  /*e920*/  I2FP.F32.U32 R21, R14 ;  /* 0x0000000e00157245 */ /* 0x000fe20000201000 */
[----:B------:R-:W-:Y:S01]  /*e930*/  IMAD.U32 R16, R16, 0x10000, RZ ;  /* 0x0001000010107824 */ /* 0x000fe200078e00ff */
[----:B------:R-:W-:Y:S01]  /*e940*/  ISETP.NE.AND P2, PT, R20, 0x1, PT ;  /* 0x000000011400780c */ /* 0x000fe20003f45270 */
[----:B------:R-:W-:Y:S01]  /*e950*/  BSSY.RECONVERGENT B1, `(.L_x_25166) ;  /* 0x000004d000017945 */ /* 0x000fe20003800200 */
[----:B------:R-:W-:Y:S01]  /*e960*/  LOP3.LUT R9, R9, 0xfffffffd, RZ, 0xc0, !PT ;  /* 0xfffffffd09097812 */ /* 0x000fe200078ec0ff */
[----:B------:R-:W-:Y:S01]  /*e970*/  FFMA.FTZ R14, R21, R224, 1.1641532182693481445e-10 ;  /* 0x2f000000150e7423 */ /* 0x000fe200000100e0 */
[----:B------:R-:W-:Y:S01]  /*e980*/  FMUL.FTZ R21, R16, R219 ;  /* 0x000000db10157220 */ /* 0x000fe20000410000 */
[----:B------:R-:W-:Y:S02]  /*e990*/  HFMA2 R23, -RZ, RZ, 0, 1.1920928955078125e-07 ;  /* 0x00000002ff177431 */ /* 0x000fe400000001ff */
[----:B------:R-:W-:Y:S01]  /*e9a0*/  IMAD.MOV.U32 R16, RZ, RZ, R8 ;  /* 0x000000ffff107224 */ /* 0x000fe200078e0008 */
        /* <DEDUP_REMOVED lines=14> */
.L_x_25168:
        /* <DEDUP_REMOVED lines=13> */
.L_x_25170:
[----:B------:R-:W-:Y:S05]  /*eb60*/  BSYNC.RECONVERGENT B2 ;  /* 0x0000000000027941 */ /* 0x000fea0003800200 */
.L_x_25169:
        /* <DEDUP_REMOVED lines=43> */
.L_x_25167:
[----:B------:R-:W-:Y:S05]  /*ee20*/  BSYNC.RECONVERGENT B1 ;  /* 0x0000000000017941 */ /* 0x000fea0003800200 */
.L_x_25166:
        /* <DEDUP_REMOVED lines=9> */
[----:B------:R-:W-:Y:S02]  /*eec0*/  FSETP.GTU.FTZ.AND P2, PT, R16, R225, PT ;  /* 0x000000e11000720b */ /* 0x000fe40003f5c000 */
[----:B------:R-:W-:Y:S02]  /*eed0*/  PRMT R16, R17, 0x7632, R16 ;  /* 0x0000763211107816 */ /* 0x000fe40000000010 */
        /* <DEDUP_REMOVED lines=11> */
.L_x_25173:
        /* <DEDUP_REMOVED lines=13> */
.L_x_25175:
[----:B------:R-:W-:Y:S05]  /*f060*/  BSYNC.RECONVERGENT B2 ;  /* 0x0000000000027941 */ /* 0x000fea0003800200 */
.L_x_25174:
        /* <DEDUP_REMOVED lines=43> */
.L_x_25172:
[----:B------:R-:W-:Y:S05]  /*f320*/  BSYNC.RECONVERGENT B1 ;  /* 0x0000000000017941 */ /* 0x000fea0003800200 */
.L_x_25171:
        /* <DEDUP_REMOVED lines=21> */
.L_x_25178:
        /* <DEDUP_REMOVED lines=13> */
.L_x_25180:
[----:B------:R-:W-:Y:S05]  /*f550*/  BSYNC.RECONVERGENT B2 ;  /* 0x0000000000027941 */ /* 0x000fea0003800200 */
.L_x_25179:
        /* <DEDUP_REMOVED lines=43> */
.L_x_25177:
[----:B------:R-:W-:Y:S05]  /*f810*/  BSYNC.RECONVERGENT B1 ;  /* 0x0000000000017941 */ /* 0x000fea0003800200 */
.L_x_25176:
        /* <DEDUP_REMOVED lines=22> */
.L_x_25183:
        /* <DEDUP_REMOVED lines=13> */
.L_x_25185:
[----:B------:R-:W-:Y:S05]  /*fa50*/  BSYNC.RECONVERGENT B2 ;  /* 0x0000000000027941 */ /* 0x000fea0003800200 */
.L_x_25184:
        /* <DEDUP_REMOVED lines=43> */
.L_x_25182:
[----:B------:R-:W-:Y:S05]  /*fd10*/  BSYNC.RECONVERGENT B1 ;  /* 0x0000000000017941 */ /* 0x000fea0003800200 */
.L_x_25181:
        /* <DEDUP_REMOVED lines=21> */
.L_x_25188:
        /* <DEDUP_REMOVED lines=13> */
.L_x_25190:
[----:B------:R-:W-:Y:S05]  /*ff40*/  BSYNC.RECONVERGENT B2 ;  /* 0x0000000000027941 */ /* 0x000fea0003800200 */
.L_x_25189:
        /* <DEDUP_REMOVED lines=43> */
.L_x_25187:
[----:B------:R-:W-:Y:S05]  /*10200*/  BSYNC.RECONVERGENT B1 ;  /* 0x0000000000017941 */ /* 0x000fea0003800200 */
.L_x_25186:
        /* <DEDUP_REMOVED lines=22> */
.L_x_25193:
        /* <DEDUP_REMOVED lines=15> */
.L_x_25195:
[----:B------:R-:W-:Y:S05]  /*10460*/  BSYNC.RECONVERGENT B2 ;  /* 0x0000000000027941 */ /* 0x000fea0003800200 */
.L_x_25194:
        /* <DEDUP_REMOVED lines=43> */
.L_x_25192:
[----:B------:R-:W-:Y:S05]  /*10720*/  BSYNC.RECONVERGENT B1 ;  /* 0x0000000000017941 */ /* 0x000fea0003800200 */
.L_x_25191:
        /* <DEDUP_REMOVED lines=16> */
.L_x_25155:
[----:B------:R-:W0:Y:S01]  /*10830*/  @P0 LDC.64 R16, c[0x0][0x3a0] ;  /* 0x0000e800ff100b82 */ /* 0x000e220000000a00 */
[----:B------:R-:W-:Y:S01]  /*10840*/  SEL R20, RZ, 0x10000, !P5 ;  /* 0x00010000ff147807 */ /* 0x000fe20006800000 */
[----:B------:R-:W-:Y:S01]  /*10850*/  IMAD.WIDE.U32 R24, R11, 0x8, R220 ;  /* 0x000000080b187825 */ /* 0x000fe200078e00dc */
[----:B------:R-:W-:Y:S02]  /*10860*/  LOP3.LUT P5, RZ, R9, 0x2, RZ, 0xc0, !PT ;  /* 0x0000000209ff7812 */ /* 0x000fe400078ac0ff */
[----:B------:R-:W-:Y:S02]  /*10870*/  SEL R18, RZ, 0x1000000, !P2 ;  /* 0x01000000ff127807 */ /* 0x000fe40005000000 */
[----:B------:R-:W-:Y:S02]  /*10880*/  SEL R14, RZ, 0x10000, !P1 ;  /* 0x00010000ff0e7807 */ /* 0x000fe40004800000 */
[----:B------:R-:W-:Y:S02]  /*10890*/  SEL R13, RZ, 0x100, !P5 ;  /* 0x00000100ff0d7807 */ /* 0x000fe40006800000 */
[----:B------:R-:W-:-:S02]  /*108a0*/  SEL R19, RZ, 0x1000000, !P6 ;  /* 0x01000000ff137807 */ /* 0x000fc40007000000 */
[----:B------:R-:W-:Y:S02]  /*108b0*/  SEL R29, RZ, 0x100, !P4 ;  /* 0x00000100ff1d7807 */ /* 0x000fe40006000000 */
[----:B------:R-:W-:Y:S02]  /*108c0*/  LOP3.LUT P6, RZ, R9, 0x4, RZ, 0xc0, !PT ;  /* 0x0000000409ff7812 */ /* 0x000fe400078cc0ff */
[----:B------:R-:W-:Y:S02]  /*108d0*/  LOP3.LUT R13, R13, R18, R14, 0xfe, !PT ;  /* 0x000000120d0d7212 */ /* 0x000fe400078efe0e */
[----:B------:R-:W-:Y:S02]  /*108e0*/  IADD3 R14, PT, PT, R15, 0x60, RZ ;  /* 0x000000600f0e7810 */ /* 0x000fe40007ffe0ff */
[----:B------:R-:W-:Y:S01]  /*108f0*/  LOP3.LUT R29, R29, R19, R20, 0xfe, !PT ;  /* 0x000000131d1d7212 */ /* 0x000fe200078efe14 */
[----:B------:R-:W-:Y:S01]  /*10900*/  IMAD.WIDE.U32 R20, R11, 0x20, R222 ;  /* 0x000000200b147825 */ /* 0x000fe200078e00de */
[----:B------:R-:W-:-:S02]  /*10910*/  SEL R28, RZ, 0x1, !P3 ;  /* 0x00000001ff1c7807 */ /* 0x000fc40005800000 */
[----:B------:R-:W-:Y:S01]  /*10920*/  SEL R18, RZ, 0x1, !P6 ;  /* 0x00000001ff127807 */ /* 0x000fe20007000000 */
[C---:B0-----:R-:W-:Y:S01]  /*10930*/  @P0 IMAD.WIDE.U32 R26, R14.reuse, 0x20, R16 ;  /* 0x000000200e1a0825 */ /* 0x041fe200078e0010 */
[----:B------:R-:W-:Y:S01]  /*10940*/  LOP3.LUT R29, R29, R28, RZ, 0xfc, !PT ;  /* 0x0000001c1d1d7212 */ /* 0x000fe200078efcff */
[----:B------:R0:W-:Y:S01]  /*10950*/  STG.E.128 desc[UR8][R20.64], R40 ;  /* 0x0000002814007986 */ /* 0x0001e2000c101d08 */
[----:B------:R-:W-:Y:S01]  /*10960*/  LOP3.LUT R28, R13, R18, RZ, 0xfc, !PT ;  /* 0x000000120d1c7212 */ /* 0x000fe200078efcff */
[----:B------:R-:W-:Y:S02]  /*10970*/  IMAD.WIDE.U32 R16, R14, 0x10, R212 ;  /* 0x000000100e107825 */ /* 0x000fe400078e00d4 */
[----:B------:R0:W-:Y:S04]  /*10980*/  STG.E.128 desc[UR8][R20.64+0x10], R36 ;  /* 0x0000102414007986 */ /* 0x0001e8000c101d08 */
[----:B------:R0:W-:Y:S04]  /*10990*/  STG.E.64 desc[UR8][R24.64], R28 ;  /* 0x0000001c18007986 */ /* 0x0001e8000c101b08 */
[----:B------:R0:W5:Y:S04]  /*109a0*/  @P0 LDG.E.128 R64, desc[UR8][R26.64] ;  /* 0x000000081a400981 */ /* 0x000168000c1e1d00 */
[----:B------:R0:W5:Y:S04]  /*109b0*/  @P0 LDG.E.128 R60, desc[UR8][R26.64+0x10] ;  /* 0x000010081a3c0981 */ /* 0x000168000c1e1d00 */
[----:B------:R-:W5:Y:S01]  /*109c0*/  LDG.E.128 R16, desc[UR8][R16.64] ;  /* 0x0000000810107981 */ /* 0x000f62000c1e1d00 */
        /* <DEDUP_REMOVED lines=17> */
.L_x_25199:
        /* <DEDUP_REMOVED lines=13> */
.L_x_25201:
[----:B------:R-:W-:Y:S05]  /*10bb0*/  BSYNC.RECONVERGENT B2 ;  /* 0x0000000000027941 */ /* 0x000fea0003800200 */
.L_x_25200:
        /* <DEDUP_REMOVED lines=43> */
.L_x_25198:
[----:B------:R-:W-:Y:S05]  /*10e70*/  BSYNC.RECONVERGENT B1 ;  /* 0x0000000000017941 */ /* 0x000fea0003800200 */
.L_x_25197:
[----:B------:R-:W-:Y:S01]  /*10e80*/  I2FP.F32.U32 R13, R13 ;  /* 0x0000000d000d7245 */ /* 0x000fe20000201000 */
[----:B------:R-:W-:Y:S01]  /*10e90*/  BSSY.RECONVERGENT B1, `(.L_x_25202) ;  /* 0x0000051000017945 */ /* 0x000fe20003800200 */
[----:B-----5:R-:W-:Y:S01]  /*10ea0*/  SHF.L.U32 R24, R16, 0x10, RZ ;  /* 0x0000001010187819 */ /* 0x020fe200000006ff */
[----:B------:R-:W-:Y:S01]  /*10eb0*/  IMAD.MOV.U32 R21, RZ, RZ, R8 ;  /* 0x000000ffff157224 */ /* 0x000fe200078e0008 */
[----:B------:R-:W-:Y:S01]  /*10ec0*/  ISETP.NE.AND P2, PT, R23, 0x1, PT ;  /* 0x000000011700780c */ /* 0x000fe20003f45270 */
[----:B------:R-:W-:Y:S01]  /*10ed0*/  FFMA.FTZ R22, R13, R224, 1.1641532182693481445e-10 ;  /* 0x2f0000000d167423 */ /* 0x000fe200000100e0 */
[----:B------:R-:W-:Y:S01]  /*10ee0*/  LOP3.LUT R9, R9, 0xfffffffb, RZ, 0xc0, !PT ;  /* 0xfffffffb09097812 */ /* 0x000fe200078ec0ff */
[----:B------:R-:W-:Y:S01]  /*10ef0*/  FMUL.FTZ R13, R24, R219 ;  /* 0x000000db180d7220 */ /* 0x000fe20000410000 */
[----:B------:R-:W-:Y:S01]  /*10f00*/  PRMT R16, R16, 0x7632, R16 ;  /* 0x0000763210107816 */ /* 0x000fe20000000010 */
[----:B------:R-:W-:Y:S01]  /*10f10*/  IMAD.MOV.U32 R24, RZ, RZ, 0x2 ;  /* 0x00000002ff187424 */ /* 0x000fe200078e00ff */
[----:B------:R-:W-:Y:S01]  /*10f20*/  FSETP.GTU.FTZ.AND P1, PT, R22, R225, PT ;  /* 0x000000e11600720b */ /* 0x000fe20003f3c000 */
[----:B------:R-:W-:-:S03]  /*10f30*/  FMUL.FTZ R13, R13, R226 ;  /* 0x000000e20d0d7220 */ /* 0x000fc60000410000 */
        /* <DEDUP_REMOVED lines=13> */
.L_x_25204:
        /* <DEDUP_REMOVED lines=13> */
.L_x_25206:
[----:B------:R-:W-:Y:S05]  /*110e0*/  BSYNC.RECONVERGENT B2 ;  /* 0x0000000000027941 */ /* 0x000fea0003800200 */
.L_x_25205:
        /* <DEDUP_REMOVED lines=43> */
.L_x_25203:
[----:B------:R-:W-:Y:S05]  /*113a0*/  BSYNC.RECONVERGENT B1 ;  /* 0x0000000000017941 */ /* 0x000fea0003800200 */
.L_x_25202:
        /* <DEDUP_REMOVED lines=24> */
.L_x_25209:
        /* <DEDUP_REMOVED lines=13> */
.L_x_25211:
[----:B------:R-:W-:Y:S05]  /*11600*/  BSYNC.RECONVERGENT B2 ;  /* 0x0000000000027941 */ /* 0x000fea0003800200 */
.L_x_25210:
        /* <DEDUP_REMOVED lines=43> */
.L_x_25208:
[----:B------:R-:W-:Y:S05]  /*118c0*/  BSYNC.RECONVERGENT B1 ;  /* 0x0000000000017941 */ /* 0x000fea0003800200 */
.L_x_25207:
        /* <DEDUP_REMOVED lines=23> */
.L_x_25214:
        /* <DEDUP_REMOVED lines=13> */
.L_x_25216:
[----:B------:R-:W-:Y:S05]  /*11b10*/  BSYNC.RECONVERGENT B2 ;  /* 0x0000000000027941 */ /* 0x000fea0003800200 */
.L_x_25215:
        /* <DEDUP_REMOVED lines=43> */
.L_x_25213:
[----:B------:R-:W-:Y:S05]  /*11dd0*/  BSYNC.RECONVERGENT B1 ;  /* 0x0000000000017941 */ /* 0x000fea0003800200 */
.L_x_25212:
        /* <DEDUP_REMOVED lines=11> */
[----:B------:R-:W-:-:S04]  /*11e90*/  IMAD.MOV.U32 R13, RZ, RZ, R8 ;  /* 0x000000ffff0d7224 */ /* 0x000fc800078e0008 */
        /* <DEDUP_REMOVED lines=10> */
.L_x_25219:
        /* <DEDUP_REMOVED lines=13> */
.L_x_25221:
[----:B------:R-:W-:Y:S05]  /*12010*/  BSYNC.RECONVERGENT B2 ;  /* 0x0000000000027941 */ /* 0x000fea0003800200 */
.L_x_25220:
        /* <DEDUP_REMOVED lines=43> */
.L_x_25218:
[----:B------:R-:W-:Y:S05]  /*122d0*/  BSYNC.RECONVERGENT B1 ;  /* 0x0000000000017941 */ /* 0x000fea0003800200 */
.L_x_25217:
        /* <DEDUP_REMOVED lines=23> */
.L_x_25224:
        /* <DEDUP_REMOVED lines=13> */
.L_x_25226:
[----:B------:R-:W-:Y:S05]  /*12520*/  BSYNC.RECONVERGENT B2 ;  /* 0x0000000000027941 */ /* 0x000fea0003800200 */
.L_x_25225:
        /* <DEDUP_REMOVED lines=43> */
.L_x_25223:
[----:B------:R-:W-:Y:S05]  /*127e0*/  BSYNC.RECONVERGENT B1 ;  /* 0x0000000000017941 */ /* 0x000fea0003800200 */
.L_x_25222:
        /* <DEDUP_REMOVED lines=22> */
.L_x_25229:
        /* <DEDUP_REMOVED lines=13> */
.L_x_25231:
[----:B------:R-:W-:Y:S05]  /*12a20*/  BSYNC.RECONVERGENT B2 ;  /* 0x0000000000027941 */ /* 0x000fea0003800200 */
.L_x_25230:
        /* <DEDUP_REMOVED lines=43> */
.L_x_25228:
[----:B------:R-:W-:Y:S05]  /*12ce0*/  BSYNC.RECONVERGENT B1 ;  /* 0x0000000000017941 */ /* 0x000fea0003800200 */
.L_x_25227:
        /* <DEDUP_REMOVED lines=23> */
.L_x_25234:
        /* <DEDUP_REMOVED lines=15> */
.L_x_25236:
[----:B------:R-:W-:Y:S05]  /*12f50*/  BSYNC.RECONVERGENT B2 ;  /* 0x0000000000027941 */ /* 0x000fea0003800200 */
.L_x_25235:
        /* <DEDUP_REMOVED lines=43> */
.L_x_25233:
[----:B------:R-:W-:Y:S05]  /*13210*/  BSYNC.RECONVERGENT B1 ;  /* 0x0000000000017941 */ /* 0x000fea0003800200 */
.L_x_25232:
        /* <DEDUP_REMOVED lines=10> */
.L_x_25196:
        /* <DEDUP_REMOVED lines=16> */
.L_x_25240:
        /* <DEDUP_REMOVED lines=13> */
.L_x_25242:
[----:B------:R-:W-:Y:S05]  /*13490*/  BSYNC.RECONVERGENT B2 ;  /* 0x0000000000027941 */ /* 0x000fea0003800200 */
.L_x_25241:
        /* <DEDUP_REMOVED lines=43> */
.L_x_25239:
[----:B------:R-:W-:Y:S05]  /*13750*/  BSYNC.RECONVERGENT B1 ;  /* 0x0000000000017941 */ /* 0x000fea0003800200 */
.L_x_25238:
[----:B------:R-:W-:Y:S01]  /*13760*/  I2FP.F32.U32 R13, R13 ;  /* 0x0000000d000d7245 */ /* 0x000fe20000201000 */
[----:B------:R-:W-:Y:S01]  /*13770*/  BSSY.RECONVERGENT B1, `(.L_x_25243) ;  /* 0x0000050000017945 */ /* 0x000fe20003800200 */
[----:B------:R-:W-:Y:S01]  /*13780*/  ISETP.NE.AND P2, PT, R23, 0x1, PT ;  /* 0x000000011700780c */ /* 0x000fe20003f45270 */
[----:B------:R-:W-:Y:S01]  /*13790*/  IMAD.MOV.U32 R21, RZ, RZ, R8 ;  /* 0x000000ffff157224 */ /* 0x000fe200078e0008 */
[C---:B-----5:R-:W-:Y:S01]  /*137a0*/  SHF.L.U32 R24, R16.reuse, 0x10, RZ ;  /* 0x0000001010187819 */ /* 0x060fe200000006ff */
[----:B------:R-:W-:Y:S01]  /*137b0*/  FFMA.FTZ R22, R13, R224, 1.1641532182693481445e-10 ;  /* 0x2f0000000d167423 */ /* 0x000fe200000100e0 */
[----:B------:R-:W-:Y:S02]  /*137c0*/  LOP3.LUT R9, R9, 0xfffffffb, RZ, 0xc0, !PT ;  /* 0xfffffffb09097812 */ /* 0x000fe400078ec0ff */
[----:B------:R-:W-:Y:S01]  /*137d0*/  PRMT R16, R16, 0x7632, R16 ;  /* 0x0000763210107816 */ /* 0x000fe20000000010 */
[----:B------:R-:W-:Y:S01]  /*137e0*/  FMUL.FTZ R13, R24, R219 ;  /* 0x000000db180d7220 */ /* 0x000fe20000410000 */
[----:B------:R-:W-:Y:S01]  /*137f0*/  FSETP.GTU.FTZ.AND P1, PT, R22, R225, PT ;  /* 0x000000e11600720b */ /* 0x000fe20003f3c000 */
[----:B------:R-:W-:-:S02]  /*13800*/  IMAD.MOV.U32 R24, RZ, RZ, 0x2 ;  /* 0x00000002ff187424 */ /* 0x000fc400078e00ff */
        /* <DEDUP_REMOVED lines=13> */
.L_x_25245:
        /* <DEDUP_REMOVED lines=13> */
.L_x_25247:
[----:B------:R-:W-:Y:S05]  /*139b0*/  BSYNC.RECONVERGENT B2 ;  /* 0x0000000000027941 */ /* 0x000fea0003800200 */
.L_x_25246:
        /* <DEDUP_REMOVED lines=43> */
.L_x_25244:
[----:B------:R-:W-:Y:S05]  /*13c70*/  BSYNC.RECONVERGENT B1 ;  /* 0x0000000000017941 */ /* 0x000fea0003800200 */
.L_x_25243:
[----:B------:R-:W-:Y:S01]  /*13c80*/  I2FP.F32.U32 R21, R21 ;  /* 0x0000001500157245 */ /* 0x000fe20000201000 */
[----:B------:R-:W-:Y:S01]  /*13c90*/  BSSY.RECONVERGENT B1, `(.L_x_25248) ;  /* 0x000004f000017945 */ /* 0x000fe20003800200 */
[----:B------:R-:W-:Y:S01]  /*13ca0*/  ISETP.NE.AND P2, PT, R24, 0x1, PT ;  /* 0x000000011800780c */ /* 0x000fe20003f45270 */
[----:B------:R-:W-:Y:S01]  /*13cb0*/  IMAD.MOV.U32 R25, RZ, RZ, 0x2 ;  /* 0x00000002ff197424 */ /* 0x000fe200078e00ff */
[----:B------:R-:W-:Y:S01]  /*13cc0*/  SHF.L.U32 R16, R16, 0x10, RZ ;  /* 0x0000001010107819 */ /* 0x000fe200000006ff */
[----:B------:R-:W-:Y:S01]  /*13cd0*/  FFMA.FTZ R22, R21, R224, 1.1641532182693481445e-10 ;  /* 0x2f00000015167423 */ /* 0x000fe200000100e0 */
[----:B------:R-:W-:-:S03]  /*13ce0*/  LOP3.LUT R9, R9, 0xfffffffd, RZ, 0xc0, !PT ;  /* 0xfffffffd09097812 */ /* 0x000fc600078ec0ff */
[----:B------:R-:W-:Y:S01]  /*13cf0*/  FMUL.FTZ R21, R16, R219 ;  /* 0x000000db10157220 */ /* 0x000fe20000410000 */
[----:B------:R-:W-:-:S03]  /*13d00*/  FSETP.GTU.FTZ.AND P1, PT, R22, R225, PT ;  /* 0x000000e11600720b */ /* 0x000fc60003f3c000 */
[----:B------:R-:W-:Y:S01]  /*13d10*/  FMUL.FTZ R16, R21, R226 ;  /* 0x000000e215107220 */ /* 0x000fe20000410000 */
[----:B------:R-:W-:Y:S01]  /*13d20*/  PLOP3.LUT P3, PT, P1, PT, PT, 0x8, 0x80 ;  /* 0x000000000080781c */ /* 0x000fe20000f6e170 */
[----:B------:R-:W-:-:S03]  /*13d30*/  IMAD.MOV.U32 R21, RZ, RZ, R8 ;  /* 0x000000ffff157224 */ /* 0x000fc600078e0008 */
        /* <DEDUP_REMOVED lines=11> */
.L_x_25250:
        /* <DEDUP_REMOVED lines=13> */
.L_x_25252:
[----:B------:R-:W-:Y:S05]  /*13ec0*/  BSYNC.RECONVERGENT B2 ;  /* 0x0000000000027941 */ /* 0x000fea0003800200 */
.L_x_25251:
        /* <DEDUP_REMOVED lines=43> */
.L_x_25249:
[----:B------:R-:W-:Y:S05]  /*14180*/  BSYNC.RECONVERGENT B1 ;  /* 0x0000000000017941 */ /* 0x000fea0003800200 */
.L_x_25248:
[----:B------:R-:W-:Y:S01]  /*14190*/  I2FP.F32.U32 R21, R21 ;  /* 0x0000001500157245 */ /* 0x000fe20000201000 */
[----:B------:R-:W-:Y:S01]  /*141a0*/  BSSY.RECONVERGENT B1, `(.L_x_25253) ;  /* 0x000004e000017945 */ /* 0x000fe20003800200 */
[----:B------:R-:W-:Y:S01]  /*141b0*/  ISETP.NE.AND P3, PT, R25, 0x1, PT ;  /* 0x000000011900780c */ /* 0x000fe20003f65270 */
[----:B------:R-:W-:Y:S01]  /*141c0*/  IMAD.MOV.U32 R26, RZ, RZ, 0x2 ;  /* 0x00000002ff1a7424 */ /* 0x000fe200078e00ff */
[----:B------:R-:W-:Y:S01]  /*141d0*/  SHF.L.U32 R24, R17, 0x10, RZ ;  /* 0x0000001011187819 */ /* 0x000fe200000006ff */
[----:B------:R-:W-:-:S04]  /*141e0*/  FFMA.FTZ R22, R21, R224, 1.1641532182693481445e-10 ;  /* 0x2f00000015167423 */ /* 0x000fc800000100e0 */
[----:B------:R-:W-:Y:S01]  /*141f0*/  FMUL.FTZ R21, R24, R219 ;  /* 0x000000db18157220 */ /* 0x000fe20000410000 */
[----:B------:R-:W-:Y:S01]  /*14200*/  FSETP.GTU.FTZ.AND P2, PT, R22, R225, PT ;  /* 0x000000e11600720b */ /* 0x000fe20003f5c000 */
[----:B------:R-:W-:Y:S02]  /*14210*/  IMAD.MOV.U32 R22, RZ, RZ, R8 ;  /* 0x000000ffff167224 */ /* 0x000fe400078e0008 */
[----:B------:R-:W-:Y:S01]  /*14220*/  FMUL.FTZ R23, R21, R226 ;  /* 0x000000e215177220 */ /* 0x000fe20000410000 */
[----:B------:R-:W-:Y:S02]  /*14230*/  PRMT R21, R17, 0x7632, R21 ;  /* 0x0000763211157816 */ /* 0x000fe40000000015 */
        /* <DEDUP_REMOVED lines=11> */
.L_x_25255:
        /* <DEDUP_REMOVED lines=13> */
.L_x_25257:
[----:B------:R-:W-:Y:S05]  /*143c0*/  BSYNC.RECONVERGENT B2 ;  /* 0x0000000000027941 */ /* 0x000fea0003800200 */
.L_x_25256:
        /* <DEDUP_REMOVED lines=43> */
.L_x_25254:
[----:B------:R-:W-:Y:S05]  /*14680*/  BSYNC.RECONVERGENT B1 ;  /* 0x0000000000017941 */ /* 0x000fea0003800200 */
.L_x_25253:
        /* <DEDUP_REMOVED lines=21> */
.L_x_25260:
        /* <DEDUP_REMOVED lines=13> */
.L_x_25262:
[----:B------:R-:W-:Y:S05]  /*148b0*/  BSYNC.RECONVERGENT B2 ;  /* 0x0000000000027941 */ /* 0x000fea0003800200 */
.L_x_25261:
        /* <DEDUP_REMOVED lines=43> */
.L_x_25259:
[----:B------:R-:W-:Y:S05]  /*14b70*/  BSYNC.RECONVERGENT B1 ;  /* 0x0000000000017941 */ /* 0x000fea0003800200 */
.L_x_25258:
[----:B------:R-:W-:Y:S01]  /*14b80*/  I2FP.F32.U32 R21, R23 ;  /* 0x0000001700157245 */ /* 0x000fe20000201000 */
[C---:B------:R-:W-:Y:S01]  /*14b90*/  IMAD.U32 R26, R18.reuse, 0x10000, RZ ;  /* 0x00010000121a7824 */ /* 0x040fe200078e00ff */
        /* <DEDUP_REMOVED lines=20> */
.L_x_25265:
        /* <DEDUP_REMOVED lines=13> */
.L_x_25267:
[----:B------:R-:W-:Y:S05]  /*14db0*/  BSYNC.RECONVERGENT B2 ;  /* 0x0000000000027941 */ /* 0x000fea0003800200 */
.L_x_25266:
        /* <DEDUP_REMOVED lines=43> */
.L_x_25264:
[----:B------:R-:W-:Y:S05]  /*15070*/  BSYNC.RECONVERGENT B1 ;  /* 0x0000000000017941 */ /* 0x000fea0003800200 */
.L_x_25263:
        /* <DEDUP_REMOVED lines=21> */
.L_x_25270:
        /* <DEDUP_REMOVED lines=13> */
.L_x_25272:
[----:B------:R-:W-:Y:S05]  /*152a0*/  BSYNC.RECONVERGENT B2 ;  /* 0x0000000000027941 */ /* 0x000fea0003800200 */
.L_x_25271:
        /* <DEDUP_REMOVED lines=43> */
.L_x_25269:
[----:B------:R-:W-:Y:S05]  /*15560*/  BSYNC.RECONVERGENT B1 ;  /* 0x0000000000017941 */ /* 0x000fea0003800200 */
.L_x_25268:
        /* <DEDUP_REMOVED lines=22> */
.L_x_25275:
        /* <DEDUP_REMOVED lines=15> */
.L_x_25277:
[----:B------:R-:W-:Y:S05]  /*157c0*/  BSYNC.RECONVERGENT B2 ;  /* 0x0000000000027941 */ /* 0x000fea0003800200 */
.L_x_25276:
        /* <DEDUP_REMOVED lines=43> */
.L_x_25274:
[----:B------:R-:W-:Y:S05]  /*15a80*/  BSYNC.RECONVERGENT B1 ;  /* 0x0000000000017941 */ /* 0x000fea0003800200 */
.L_x_25273:
        /* <DEDUP_REMOVED lines=16> */
.L_x_25237:
        /* <DEDUP_REMOVED lines=16> */
[----:B0-----:R-:W-:Y:S01]  /*15c90*/  @P0 IMAD.WIDE.U32 R26, R13, 0x20, R16 ;  /* 0x000000200d1a0825 */ /* 0x001fe200078e0010 */
        /* <DEDUP_REMOVED lines=26> */
.L_x_25281:
        /* <DEDUP_REMOVED lines=13> */
.L_x_25283:
[----:B------:R-:W-:Y:S05]  /*15f10*/  BSYNC.RECONVERGENT B2 ;  /* 0x0000000000027941 */ /* 0x000fea0003800200 */
.L_x_25282:
        /* <DEDUP_REMOVED lines=43> */
.L_x_25280:
[----:B------:R-:W-:Y:S05]  /*161d0*/  BSYNC.RECONVERGENT B1 ;  /* 0x0000000000017941 */ /* 0x000fea0003800200 */
.L_x_25279:
        /* <DEDUP_REMOVED lines=9> */
[----:B------:R-:W-:Y:S01]  /*16270*/  IMAD.MOV.U32 R22, RZ, RZ, R8 ;  /* 0x000000ffff167224 */ /* 0x000fe200078e0008 */
        /* <DEDUP_REMOVED lines=15> */
.L_x_25286:
        /* <DEDUP_REMOVED lines=13> */
.L_x_25288:
[----:B------:R-:W-:Y:S05]  /*16440*/  BSYNC.RECONVERGENT B2 ;  /* 0x0000000000027941 */ /* 0x000fea0003800200 */
.L_x_25287:
        /* <DEDUP_REMOVED lines=43> */
.L_x_25285:
[----:B------:R-:W-:Y:S05]  /*16700*/  BSYNC.RECONVERGENT B1 ;  /* 0x0000000000017941 */ /* 0x000fea0003800200 */
.L_x_25284:
        /* <DEDUP_REMOVED lines=24> */
.L_x_25291:
        /* <DEDUP_REMOVED lines=13> */
.L_x_25293:
[----:B------:R-:W-:Y:S05]  /*16960*/  BSYNC.RECONVERGENT B2 ;  /* 0x0000000000027941 */ /* 0x000fea0003800200 */
.L_x_25292:
        /* <DEDUP_REMOVED lines=43> */
.L_x_25290:
[----:B------:R-:W-:Y:S05]  /*16c20*/  BSYNC.RECONVERGENT B1 ;  /* 0x0000000000017941 */ /* 0x000fea0003800200 */
.L_x_25289:
        /* <DEDUP_REMOVED lines=23> */
.L_x_25296:
        /* <DEDUP_REMOVED lines=13> */
.L_x_25298:
[----:B------:R-:W-:Y:S05]  /*16e70*/  BSYNC.RECONVERGENT B2 ;  /* 0x0000000000027941 */ /* 0x000fea0003800200 */
.L_x_25297:
        /* <DEDUP_REMOVED lines=43> */
.L_x_25295:
[----:B------:R-:W-:Y:S05]  /*17130*/  BSYNC.RECONVERGENT B1 ;  /* 0x0000000000017941 */ /* 0x000fea0003800200 */
.L_x_25294:
        /* <DEDUP_REMOVED lines=22> */
.L_x_25301:
        /* <DEDUP_REMOVED lines=13> */
.L_x_25303:
[----:B------:R-:W-:Y:S05]  /*17370*/  BSYNC.RECONVERGENT B2 ;  /* 0x0000000000027941 */ /* 0x000fea0003800200 */
.L_x_25302:
        /* <DEDUP_REMOVED lines=43> */
.L_x_25300:
[----:B------:R-:W-:Y:S05]  /*17630*/  BSYNC.RECONVERGENT B1 ;  /* 0x0000000000017941 */ /* 0x000fea0003800200 */
.L_x_25299:
        /* <DEDUP_REMOVED lines=23> */
.L_x_25306:
        /* <DEDUP_REMOVED lines=13> */
.L_x_25308:
[----:B------:R-:W-:Y:S05]  /*17880*/  BSYNC.RECONVERGENT B2 ;  /* 0x0000000000027941 */ /* 0x000fea0003800200 */
.L_x_25307:
        /* <DEDUP_REMOVED lines=43> */
.L_x_25305:
[----:B------:R-:W-:Y:S05]  /*17b40*/  BSYNC.RECONVERGENT B1 ;  /* 0x0000000000017941 */ /* 0x000fea0003800200 */
.L_x_25304:
        /* <DEDUP_REMOVED lines=22> */
.L_x_25311:
        /* <DEDUP_REMOVED lines=13> */
.L_x_25313:
[----:B------:R-:W-:Y:S05]  /*17d80*/  BSYNC.RECONVERGENT B2 ;  /* 0x0000000000027941 */ /* 0x000fea0003800200 */
.L_x_25312:
        /* <DEDUP_REMOVED lines=43> */
.L_x_25310:
[----:B------:R-:W-:Y:S05]  /*18040*/  BSYNC.RECONVERGENT B1 ;  /* 0x0000000000017941 */ /* 0x000fea0003800200 */
.L_x_25309:
        /* <DEDUP_REMOVED lines=23> */
.L_x_25316:
        /* <DEDUP_REMOVED lines=15> */
.L_x_25318:
[----:B------:R-:W-:Y:S05]  /*182b0*/  BSYNC.RECONVERGENT B2 ;  /* 0x0000000000027941 */ /* 0x000fea0003800200 */
.L_x_25317:
        /* <DEDUP_REMOVED lines=43> */
.L_x_25315:
[----:B------:R-:W-:Y:S05]  /*18570*/  BSYNC.RECONVERGENT B1 ;  /* 0x0000000000017941 */ /* 0x000fea0003800200 */
.L_x_25314:
        /* <DEDUP_REMOVED lines=10> */
.L_x_25278:
        /* <DEDUP_REMOVED lines=16> */
.L_x_25322:
        /* <DEDUP_REMOVED lines=13> */
.L_x_25324:
[----:B------:R-:W-:Y:S05]  /*187f0*/  BSYNC.RECONVERGENT B2 ;  /* 0x0000000000027941 */ /* 0x000fea0003800200 */
.L_x_25323:
        /* <DEDUP_REMOVED lines=43> */
.L_x_25321:
[----:B------:R-:W-:Y:S05]  /*18ab0*/  BSYNC.RECONVERGENT B1 ;  /* 0x0000000000017941 */ /* 0x000fea0003800200 */
.L_x_25320:
[----:B------:R-:W-:Y:S01]  /*18ac0*/  I2FP.F32.U32 R21, R21 ;  /* 0x0000001500157245 */ /* 0x000fe20000201000 */
[----:B------:R-:W-:Y:S01]  /*18ad0*/  BSSY.RECONVERGENT B1, `(.L_x_25325) ;  /* 0x0000050000017945 */ /* 0x000fe20003800200 */
[----:B------:R-:W-:Y:S02]  /*18ae0*/  ISETP.NE.AND P2, PT, R23, 0x1, PT ;  /* 0x000000011700780c */ /* 0x000fe40003f45270 */
        /* <DEDUP_REMOVED lines=8> */
[----:B------:R-:W-:Y:S02]  /*18b70*/  PLOP3.LUT P3, PT, P1, PT, PT, 0x8, 0x80 ;  /* 0x000000000080781c */ /* 0x000fe40000f6e170 */
[----:B------:R-:W-:Y:S02]  /*18b80*/  MOV R21, R8 ;  /* 0x0000000800157202 */ /* 0x000fe40000000f00 */
        /* <DEDUP_REMOVED lines=11> */
.L_x_25327:
        /* <DEDUP_REMOVED lines=13> */
.L_x_25329:
[----:B------:R-:W-:Y:S05]  /*18d10*/  BSYNC.RECONVERGENT B2 ;  /* 0x0000000000027941 */ /* 0x000fea0003800200 */
.L_x_25328:
        /* <DEDUP_REMOVED lines=43> */
.L_x_25326:
[----:B------:R-:W-:Y:S05]  /*18fd0*/  BSYNC.RECONVERGENT B1 ;  /* 0x0000000000017941 */ /* 0x000fea0003800200 */
.L_x_25325:
        /* <DEDUP_REMOVED lines=8> */
[----:B------:R-:W-:Y:S02]  /*19060*/  FSETP.GTU.FTZ.AND P1, PT, R20, R225, PT ;  /* 0x000000e11400720b */ /* 0x000fe40003f3c000 */
[----:B------:R-:W-:Y:S01]  /*19070*/  MOV R16, R8 ;  /* 0x0000000800107202 */ /* 0x000fe20000000f00 */
        /* <DEDUP_REMOVED lines=13> */
.L_x_25332:
        /* <DEDUP_REMOVED lines=13> */
.L_x_25334:
[----:B------:R-:W-:Y:S05]  /*19220*/  BSYNC.RECONVERGENT B2 ;  /* 0x0000000000027941 */ /* 0x000fea0003800200 */
.L_x_25333:
        /* <DEDUP_REMOVED lines=43> */
.L_x_25331:
[----:B------:R-:W-:Y:S05]  /*194e0*/  BSYNC.RECONVERGENT B1 ;  /* 0x0000000000017941 */ /* 0x000fea0003800200 */
.L_x_25330:
[----:B------:R-:W-:Y:S01]  /*194f0*/  I2FP.F32.U32 R21, R16 ;  /* 0x0000001000157245 */ /* 0x000fe20000201000 */
[----:B------:R-:W-:Y:S01]  /*19500*/  BSSY.RECONVERGENT B1, `(.L_x_25335) ;  /* 0x000004e000017945 */ /* 0x000fe20003800200 */
[----:B------:R-:W-:Y:S01]  /*19510*/  ISETP.NE.AND P3, PT, R24, 0x1, PT ;  /* 0x000000011800780c */ /* 0x000fe20003f65270 */
[----:B------:R-:W-:Y:S01]  /*19520*/  IMAD.MOV.U32 R26, RZ, RZ, 0x2 ;  /* 0x00000002ff1a7424 */ /* 0x000fe200078e00ff */
[----:B------:R-:W-:Y:S01]  /*19530*/  SHF.L.U32 R22, R17, 0x10, RZ ;  /* 0x0000001011167819 */ /* 0x000fe200000006ff */
[----:B------:R-:W-:Y:S01]  /*19540*/  FFMA.FTZ R16, R21, R224, 1.1641532182693481445e-10 ;  /* 0x2f00000015107423 */ /* 0x000fe200000100e0 */
[----:B------:R-:W-:-:S03]  /*19550*/  PRMT R17, R17, 0x7632, R17 ;  /* 0x0000763211117816 */ /* 0x000fc60000000011 */
        /* <DEDUP_REMOVED lines=15> */
.L_x_25337:
        /* <DEDUP_REMOVED lines=13> */
.L_x_25339:
[----:B------:R-:W-:Y:S05]  /*19720*/  BSYNC.RECONVERGENT B2 ;  /* 0x0000000000027941 */ /* 0x000fea0003800200 */
.L_x_25338:
        /* <DEDUP_REMOVED lines=43> */
.L_x_25336:
[----:B------:R-:W-:Y:S05]  /*199e0*/  BSYNC.RECONVERGENT B1 ;  /* 0x0000000000017941 */ /* 0x000fea0003800200 */
.L_x_25335:
        /* <DEDUP_REMOVED lines=21> */
.L_x_25342:
        /* <DEDUP_REMOVED lines=13> */
.L_x_25344:
[----:B------:R-:W-:Y:S05]  /*19c10*/  BSYNC.RECONVERGENT B2 ;  /* 0x0000000000027941 */ /* 0x000fea0003800200 */
.L_x_25343:
        /* <DEDUP_REMOVED lines=43> */
.L_x_25341:
[----:B------:R-:W-:Y:S05]  /*19ed0*/  BSYNC.RECONVERGENT B1 ;  /* 0x0000000000017941 */ /* 0x000fea0003800200 */
.L_x_25340:
        /* <DEDUP_REMOVED lines=22> */
.L_x_25347:
        /* <DEDUP_REMOVED lines=13> */
.L_x_25349:
[----:B------:R-:W-:Y:S05]  /*1a110*/  BSYNC.RECONVERGENT B2 ;  /* 0x0000000000027941 */ /* 0x000fea0003800200 */
.L_x_25348:
        /* <DEDUP_REMOVED lines=43> */
.L_x_25346:
[----:B------:R-:W-:Y:S05]  /*1a3d0*/  BSYNC.RECONVERGENT B1 ;  /* 0x0000000000017941 */ /* 0x000fea0003800200 */
.L_x_25345:
        /* <DEDUP_REMOVED lines=21> */
.L_x_25352:
        /* <DEDUP_REMOVED lines=13> */
.L_x_25354:
[----:B------:R-:W-:Y:S05]  /*1a600*/  BSYNC.RECONVERGENT B2 ;  /* 0x0000000000027941 */ /* 0x000fea0003800200 */
.L_x_25353:
        /* <DEDUP_REMOVED lines=43> */
.L_x_25351:
[----:B------:R-:W-:Y:S05]  /*1a8c0*/  BSYNC.RECONVERGENT B1 ;  /* 0x0000000000017941 */ /* 0x000fea0003800200 */
.L_x_25350:
[----:B------:R-:W-:Y:S01]  /*1a8d0*/  I2FP.F32.U32 R17, R16 ;  /* 0x0000001000117245 */ /* 0x000fe20000201000 */
[----:B------:R-:W-:Y:S01]  /*1a8e0*/  BSSY.RECONVERGENT B1, `(.L_x_25355) ;  /* 0x0000050000017945 */ /* 0x000fe20003800200 */
[----:B------:R-:W-:Y:S01]  /*1a8f0*/  SHF.L.U32 R24, R19, 0x10, RZ ;  /* 0x0000001013187819 */ /* 0x000fe200000006ff */
[----:B------:R-:W-:Y:S01]  /*1a900*/  IMAD.MOV.U32 R232, RZ, RZ, 0x2 ;  /* 0x00000002ffe87424 */ /* 0x000fe200078e00ff */
[----:B------:R-:W-:Y:S01]  /*1a910*/  ISETP.NE.AND P6, PT, R26, 0x1, PT ;  /* 0x000000011a00780c */ /* 0x000fe20003fc5270 */
[----:B------:R-:W-:Y:S01]  /*1a920*/  FFMA.FTZ R16, R17, R224, 1.1641532182693481445e-10 ;  /* 0x2f00000011107423 */ /* 0x000fe200000100e0 */
[----:B------:R-:W-:Y:S01]  /*1a930*/  MOV R17, R8 ;  /* 0x0000000800117202 */ /* 0x000fe20000000f00 */
[----:B------:R-:W-:Y:S01]  /*1a940*/  FMUL.FTZ R27, R24, R219 ;  /* 0x000000db181b7220 */ /* 0x000fe20000410000 */
[----:B------:R-:W-:Y:S02]  /*1a950*/  PRMT R24, R19, 0x7632, R24 ;  /* 0x0000763213187816 */ /* 0x000fe40000000018 */
        /* <DEDUP_REMOVED lines=13> */
.L_x_25357:
        /* <DEDUP_REMOVED lines=15> */
.L_x_25359:
[----:B------:R-:W-:Y:S05]  /*1ab20*/  BSYNC.RECONVERGENT B2 ;  /* 0x0000000000027941 */ /* 0x000fea0003800200 */
.L_x_25358:
        /* <DEDUP_REMOVED lines=41> */
[----:B------:R-:W-:Y:S02]  /*1adc0*/  LOP3.LUT R5, R16, UR30, R27, 0x96, !PT ;  /* 0x0000001e10057c12 */ /* 0x000fe4000f8e961b */
[----:B------:R-:W-:-:S07]  /*1add0*/  MOV R218, R26 ;  /* 0x0000001a00da7202 */ /* 0x000fce0000000f00 */
.L_x_25356:
[----:B------:R-:W-:Y:S05]  /*1ade0*/  BSYNC.RECONVERGENT B1 ;  /* 0x0000000000017941 */ /* 0x000fea0003800200 */
.L_x_25355:
[----:B------:R-:W-:Y:S01]  /*1adf0*/  I2FP.F32.U32 R17, R17 ;  /* 0x0000001100117245 */ /* 0x000fe20000201000 */
[----:B------:R-:W-:Y:S01]  /*1ae00*/  FMUL.FTZ R26, R23, R82 ;  /* 0x00000052171a7220 */ /* 0x000fe20000410000 */
[----:B------:R-:W-:Y:S01]  /*1ae10*/  SHF.L.U32 R24, R24, 0x10, RZ ;  /* 0x0000001018187819 */ /* 0x000fe200000006ff */
[----:B------:R-:W-:Y:S01]  /*1ae20*/  FMUL.FTZ R27, R22, R83 ;  /* 0x00000053161b7220 */ /* 0x000fe20000410000 */
[----:B------:R-:W-:Y:S01]  /*1ae30*/  FMUL.FTZ R22, R19, R78 ;  /* 0x0000004e13167220 */ /* 0x000fe20000410000 */
[----:B------:R-:W-:Y:S02]  /*1ae40*/  FFMA.FTZ R16, R17, R224, 1.1641532182693481445e-10 ;  /* 0x2f00000011107423 */ /* 0x000fe400000100e0 */
[----:B------:R-:W-:Y:S01]  /*1ae50*/  FMUL.FTZ R17, R24, R219 ;  /* 0x000000db18117220 */ /* 0x000fe20000410000 */
[----:B------:R-:W-:Y:S01]  /*1ae60*/  FMUL.FTZ R24, R25, R80 ;  /* 0x0000005019187220 */ /* 0x000fe20000410000 */
[----:B------:R-:W-:Y:S01]  /*1ae70*/  FMUL.FTZ R25, R20, R81 ;  /* 0x0000005114197220 */ /* 0x000fe20000410000 */
[----:B------:R-:W-:Y:S01]  /*1ae80*/  FSETP.GTU.FTZ.AND P6, PT, R16, R225, PT ;  /* 0x000000e11000720b */ /* 0x000fe20003fdc000 */
[----:B------:R-:W-:Y:S01]  /*1ae90*/  FMUL.FTZ R17, R17, R226 ;  /* 0x000000e211117220 */ /* 0x000fe20000410000 */
[----:B------:R-:W-:Y:S01]  /*1aea0*/  FMUL.FTZ R20, R21, R76 ;  /* 0x0000004c15147220 */ /* 0x000fe20000410000 */
[----:B------:R-:W-:-:S03]  /*1aeb0*/  FMUL.FTZ R21, R18, R77 ;  /* 0x0000004d12157220 */ /* 0x000fc60000410000 */
[----:B------:R-:W-:Y:S02]  /*1aec0*/  FSEL R16, R17, RZ, !P6 ;  /* 0x000000ff11107208 */ /* 0x000fe40007000000 */
[----:B------:R-:W-:-:S03]  /*1aed0*/  PLOP3.LUT P6, PT, P6, PT, PT, 0x8, 0x80 ;  /* 0x000000000080781c */ /* 0x000fc600037ce170 */
[----:B------:R-:W-:-:S10]  /*1aee0*/  FMUL.FTZ R23, R16, R79 ;  /* 0x0000004f10177220 */ /* 0x000fd40000410000 */
.L_x_25319:
[----:B------:R-:W0:Y:S01]  /*1aef0*/  @P0 LDC.64 R230, c[0x0][0x3a0] ;  /* 0x0000e800ffe60b82 */ /* 0x000e220000000a00 */
[----:B------:R-:W-:Y:S01]  /*1af00*/  SEL R19, RZ, 0x10000, !P5 ;  /* 0x00010000ff137807 */ /* 0x000fe20006800000 */
[----:B------:R-:W-:Y:S01]  /*1af10*/  VIADD R217, R15, 0xa0 ;  /* 0x000000a00fd97836 */ /* 0x000fe20000000000 */
[----:B------:R-:W-:Y:S01]  /*1af20*/  LOP3.LUT P5, RZ, R9, 0x2, RZ, 0xc0, !PT ;  /* 0x0000000209ff7812 */ /* 0x000fe200078ac0ff */
[----:B------:R-:W-:Y:S01]  /*1af30*/  IMAD.WIDE.U32 R228, R13, 0x8, R220 ;  /* 0x000000080de47825 */ /* 0x000fe200078e00dc */
[----:B------:R-:W-:Y:S02]  /*1af40*/  SEL R215, RZ, 0x1000000, !P6 ;  /* 0x01000000ffd77807 */ /* 0x000fe40007000000 */
[----:B------:R-:W-:Y:S01]  /*1af50*/  SEL R214, RZ, 0x100, !P4 ;  /* 0x00000100ffd67807 */ /* 0x000fe20006000000 */
[----:B------:R-:W-:Y:S01]  /*1af60*/  IMAD.WIDE.U32 R212, R217, 0x10, R212 ;  /* 0x00000010d9d47825 */ /* 0x000fe200078e00d4 */
[----:B------:R-:W-:Y:S02]  /*1af70*/  LOP3.LUT P6, RZ, R9, 0x4, RZ, 0xc0, !PT ;  /* 0x0000000409ff7812 */ /* 0x000fe400078cc0ff */
[----:B------:R-:W-:-:S02]  /*1af80*/  SEL R16, RZ, 0x1000000, !P2 ;  /* 0x01000000ff107807 */ /* 0x000fc40005000000 */
[----:B------:R-:W-:Y:S02]  /*1af90*/  SEL R17, RZ, 0x10000, !P1 ;  /* 0x00010000ff117807 */ /* 0x000fe40004800000 */
[----:B------:R-:W-:Y:S02]  /*1afa0*/  SEL R18, RZ, 0x100, !P5 ;  /* 0x00000100ff127807 */ /* 0x000fe40006800000 */
[----:B------:R-:W-:Y:S02]  /*1afb0*/  LOP3.LUT R214, R214, R215, R19, 0xfe, !PT ;  /* 0x000000d7d6d67212 */ /* 0x000fe400078efe13 */
[----:B------:R-:W-:Y:S01]  /*1afc0*/  LOP3.LUT R18, R18, R16, R17, 0xfe, !PT ;  /* 0x0000001012127212 */ /* 0x000fe200078efe11 */
[----:B------:R-:W-:Y:S01]  /*1afd0*/  IMAD.WIDE.U32 R16, R13, 0x20, R222 ;  /* 0x000000200d107825 */ /* 0x000fe200078e00de */
[----:B------:R-:W-:Y:S02]  /*1afe0*/  SEL R19, RZ, 0x1, !P3 ;  /* 0x00000001ff137807 */ /* 0x000fe40005800000 */
[----:B------:R-:W-:Y:S01]  /*1aff0*/  SEL R215, RZ, 0x1, !P6 ;  /* 0x00000001ffd77807 */ /* 0x000fe20007000000 */
[----:B0-----:R-:W-:Y:S01]  /*1b000*/  @P0 IMAD.WIDE.U32 R230, R217, 0x20, R230 ;  /* 0x00000020d9e60825 */ /* 0x001fe200078e00e6 */
[----:B------:R-:W-:Y:S01]  /*1b010*/  LOP3.LUT R19, R214, R19, RZ, 0xfc, !PT ;  /* 0x00000013d6137212 */ /* 0x000fe200078efcff */
[----:B------:R0:W-:Y:S01]  /*1b020*/  STG.E.128 desc[UR8][R16.64], R24 ;  /* 0x0000001810007986 */ /* 0x0001e2000c101d08 */
[----:B------:R-:W-:-:S03]  /*1b030*/  LOP3.LUT R18, R18, R215, RZ, 0xfc, !PT ;  /* 0x000000d712127212 */ /* 0x000fc600078efcff */
        /* <DEDUP_REMOVED lines=22> */
.L_x_25363:
        /* <DEDUP_REMOVED lines=13> */
.L_x_25365:
[----:B------:R-:W-:Y:S05]  /*1b270*/  BSYNC.RECONVERGENT B2 ;  /* 0x0000000000027941 */ /* 0x000fea0003800200 */
.L_x_25364:
        /* <DEDUP_REMOVED lines=43> */
.L_x_25362:
[----:B------:R-:W-:Y:S05]  /*1b530*/  BSYNC.RECONVERGENT B1 ;  /* 0x0000000000017941 */ /* 0x000fea0003800200 */
.L_x_25361:
        /* <DEDUP_REMOVED lines=11> */
[----:B------:R-:W-:-:S02]  /*1b5f0*/  MOV R18, R8 ;  /* 0x0000000800127202 */ /* 0x000fc40000000f00 */
        /* <DEDUP_REMOVED lines=13> */
.L_x_25368:
        /* <DEDUP_REMOVED lines=13> */
.L_x_25370:
[----:B------:R-:W-:Y:S05]  /*1b7a0*/  BSYNC.RECONVERGENT B2 ;  /* 0x0000000000027941 */ /* 0x000fea0003800200 */
.L_x_25369:
        /* <DEDUP_REMOVED lines=43> */
.L_x_25367:
[----:B------:R-:W-:Y:S05]  /*1ba60*/  BSYNC.RECONVERGENT B1 ;  /* 0x0000000000017941 */ /* 0x000fea0003800200 */
.L_x_25366:
        /* <DEDUP_REMOVED lines=9> */
[----:B------:R-:W-:-:S03]  /*1bb00*/  FMUL.FTZ R17, R17, R226 ;  /* 0x000000e211117220 */ /* 0x000fc60000410000 */
[----:B------:R-:W-:Y:S02]  /*1bb10*/  PLOP3.LUT P0, PT, P1, PT, PT, 0x8, 0x80 ;  /* 0x000000000080781c */ /* 0x000fe40000f0e170 */
[----:B------:R-:W-:-:S05]  /*1bb20*/  FSEL R18, R17, RZ, !P1 ;  /* 0x000000ff11127208 */ /* 0x000fca0004800000 */
[----:B------:R-:W-:Y:S01]  /*1bb30*/  FFMA.FTZ R17, R18, R73, R65 ;  /* 0x0000004912117223 */ /* 0x000fe20000010041 */
        /* <DEDUP_REMOVED lines=9> */
.L_x_25373:
        /* <DEDUP_REMOVED lines=13> */
.L_x_25375:
[----:B------:R-:W-:Y:S05]  /*1bca0*/  BSYNC.RECONVERGENT B2 ;  /* 0x0000000000027941 */ /* 0x000fea0003800200 */
.L_x_25374:
        /* <DEDUP_REMOVED lines=43> */
.L_x_25372:
[----:B------:R-:W-:Y:S05]  /*1bf60*/  BSYNC.RECONVERGENT B1 ;  /* 0x0000000000017941 */ /* 0x000fea0003800200 */
.L_x_25371:
        /* <DEDUP_REMOVED lines=9> */
[----:B------:R-:W-:-:S03]  /*1c000*/  FMUL.FTZ R19, R19, R226 ;  /* 0x000000e213137220 */ /* 0x000fc60000410000 */
[----:B------:R-:W-:Y:S02]  /*1c010*/  PLOP3.LUT P1, PT, P2, PT, PT, 0x8, 0x80 ;  /* 0x000000000080781c */ /* 0x000fe4000172e170 */
[----:B------:R-:W-:Y:S02]  /*1c020*/  FSEL R229, R19, RZ, !P2 ;  /* 0x000000ff13e57208 */ /* 0x000fe40005000000 */
[----:B------:R-:W-:-:S03]  /*1c030*/  PRMT R19, R213, 0x7632, R19 ;  /* 0x00007632d5137816 */ /* 0x000fc60000000013 */
        /* <DEDUP_REMOVED lines=10> */
.L_x_25378:
        /* <DEDUP_REMOVED lines=13> */
.L_x_25380:
[----:B------:R-:W-:Y:S05]  /*1c1b0*/  BSYNC.RECONVERGENT B2 ;  /* 0x0000000000027941 */ /* 0x000fea0003800200 */
.L_x_25379:
        /* <DEDUP_REMOVED lines=43> */
.L_x_25377:
[----:B------:R-:W-:Y:S05]  /*1c470*/  BSYNC.RECONVERGENT B1 ;  /* 0x0000000000017941 */ /* 0x000fea0003800200 */
.L_x_25376:
        /* <DEDUP_REMOVED lines=22> */
.L_x_25383:
        /* <DEDUP_REMOVED lines=13> */
.L_x_25385:
[----:B------:R-:W-:Y:S05]  /*1c6b0*/  BSYNC.RECONVERGENT B2 ;  /* 0x0000000000027941 */ /* 0x000fea0003800200 */
.L_x_25384:
        /* <DEDUP_REMOVED lines=43> */
.L_x_25382:
[----:B------:R-:W-:Y:S05]  /*1c970*/  BSYNC.RECONVERGENT B1 ;  /* 0x0000000000017941 */ /* 0x000fea0003800200 */
.L_x_25381:
        /* <DEDUP_REMOVED lines=23> */
.L_x_25388:
        /* <DEDUP_REMOVED lines=13> */
.L_x_25390:
[----:B------:R-:W-:Y:S05]  /*1cbc0*/  BSYNC.RECONVERGENT B2 ;  /* 0x0000000000027941 */ /* 0x000fea0003800200 */
.L_x_25389:
        /* <DEDUP_REMOVED lines=43> */
.L_x_25387:
[----:B------:R-:W-:Y:S05]  /*1ce80*/  BSYNC.RECONVERGENT B1 ;  /* 0x0000000000017941 */ /* 0x000fea0003800200 */
.L_x_25386:
        /* <DEDUP_REMOVED lines=22> */
.L_x_25393:
        /* <DEDUP_REMOVED lines=13> */
.L_x_25395:
[----:B------:R-:W-:Y:S05]  /*1d0c0*/  BSYNC.RECONVERGENT B2 ;  /* 0x0000000000027941 */ /* 0x000fea0003800200 */
.L_x_25394:
        /* <DEDUP_REMOVED lines=43> */
.L_x_25392:
[----:B------:R-:W-:Y:S05]  /*1d380*/  BSYNC.RECONVERGENT B1 ;  /* 0x0000000000017941 */ /* 0x000fea0003800200 */
.L_x_25391:
        /* <DEDUP_REMOVED lines=23> */
.L_x_25398:
        /* <DEDUP_REMOVED lines=15> */
.L_x_25400:
[----:B------:R-:W-:Y:S05]  /*1d5f0*/  BSYNC.RECONVERGENT B2 ;  /* 0x0000000000027941 */ /* 0x000fea0003800200 */
.L_x_25399:
        /* <DEDUP_REMOVED lines=43> */
.L_x_25397:
[----:B------:R-:W-:Y:S05]  /*1d8b0*/  BSYNC.RECONVERGENT B1 ;  /* 0x0000000000017941 */ /* 0x000fea0003800200 */
.L_x_25396:
        /* <DEDUP_REMOVED lines=10> */
.L_x_25360:
[----:B------:R-:W-:Y:S01]  /*1d960*/  ISETP.NE.AND P0, PT, R232, 0x1, PT ;  /* 0x00000001e800780c */ /* 0x000fe20003f05270 */
[----:B------:R-:W-:Y:S01]  /*1d970*/  IMAD.U32 R235, RZ, RZ, UR6 ;  /* 0x00000006ffeb7e24 */ /* 0x000fe2000f8e00ff */
[----:B------:R-:W-:Y:S01]  /*1d980*/  BSSY.RECONVERGENT B1, `(.L_x_25402) ;  /* 0x0000049000017945 */ /* 0x000fe20003800200 */
[----:B0-----:R-:W-:Y:S02]  /*1d990*/  HFMA2 R19, -RZ, RZ, 0, 1.1920928955078125e-07 ;  /* 0x00000002ff137431 */ /* 0x001fe400000001ff */
[----:B------:R-:W-:Y:S01]  /*1d9a0*/  IMAD.MOV.U32 R16, RZ, RZ, R8 ;  /* 0x000000ffff107224 */ /* 0x000fe200078e0008 */
[----:B------:R-:W-:Y:S01]  /*1d9b0*/  MOV R216, R218 ;  /* 0x000000da00d87202 */ /* 0x000fe20000000f00 */
[----:B------:R-:W-:-:S06]  /*1d9c0*/  VIADD R235, R235, 0x9e3779b9 ;  /* 0x9e3779b9ebeb7836 */ /* 0x000fcc0000000000 */
        /* <DEDUP_REMOVED lines=11> */
.L_x_25404:
        /* <DEDUP_REMOVED lines=13> */
.L_x_25406:
[----:B------:R-:W-:Y:S05]  /*1db50*/  BSYNC.RECONVERGENT B2 ;  /* 0x0000000000027941 */ /* 0x000fea0003800200 */
.L_x_25405:
        /* <DEDUP_REMOVED lines=43> */
.L_x_25403:
[----:B------:R-:W-:Y:S05]  /*1de10*/  BSYNC.RECONVERGENT B1 ;  /* 0x0000000000017941 */ /* 0x000fea0003800200 */
.L_x_25402:
        /* <DEDUP_REMOVED lines=24> */
.L_x_25409:
        /* <DEDUP_REMOVED lines=13> */
.L_x_25411:
[----:B------:R-:W-:Y:S05]  /*1e070*/  BSYNC.RECONVERGENT B2 ;  /* 0x0000000000027941 */ /* 0x000fea0003800200 */
.L_x_25410:
        /* <DEDUP_REMOVED lines=43> */
.L_x_25408:
[----:B------:R-:W-:Y:S05]  /*1e330*/  BSYNC.RECONVERGENT B1 ;  /* 0x0000000000017941 */ /* 0x000fea0003800200 */
.L_x_25407:
        /* <DEDUP_REMOVED lines=21> */
.L_x_25414:
        /* <DEDUP_REMOVED lines=13> */
.L_x_25416:
[----:B------:R-:W-:Y:S05]  /*1e560*/  BSYNC.RECONVERGENT B2 ;  /* 0x0000000000027941 */ /* 0x000fea0003800200 */
.L_x_25415:
        /* <DEDUP_REMOVED lines=43> */
.L_x_25413:
[----:B------:R-:W-:Y:S05]  /*1e820*/  BSYNC.RECONVERGENT B1 ;  /* 0x0000000000017941 */ /* 0x000fea0003800200 */
.L_x_25412:
        /* <DEDUP_REMOVED lines=22> */
.L_x_25419:
        /* <DEDUP_REMOVED lines=13> */
.L_x_25421:
[----:B------:R-:W-:Y:S05]  /*1ea60*/  BSYNC.RECONVERGENT B2 ;  /* 0x0000000000027941 */ /* 0x000fea0003800200 */
.L_x_25420:
        /* <DEDUP_REMOVED lines=43> */
.L_x_25418:
[----:B------:R-:W-:Y:S05]  /*1ed20*/  BSYNC.RECONVERGENT B1 ;  /* 0x0000000000017941 */ /* 0x000fea0003800200 */
.L_x_25417:
        /* <DEDUP_REMOVED lines=21> */
.L_x_25424:
        /* <DEDUP_REMOVED lines=13> */
.L_x_25426:
[----:B------:R-:W-:Y:S05]  /*1ef50*/  BSYNC.RECONVERGENT B2 ;  /* 0x0000000000027941 */ /* 0x000fea0003800200 */
.L_x_25425:
        /* <DEDUP_REMOVED lines=43> */
.L_x_25423:
[----:B------:R-:W-:Y:S05]  /*1f210*/  BSYNC.RECONVERGENT B1 ;  /* 0x0000000000017941 */ /* 0x000fea0003800200 */
.L_x_25422:
[----:B------:R-:W-:Y:S01]  /*1f220*/  I2FP.F32.U32 R17, R213 ;  /* 0x000000d500117245 */ /* 0x000fe20000201000 */
[----:B------:R-:W-:Y:S01]  /*1f230*/  IMAD.U32 R218, R214, 0x10000, RZ ;  /* 0x00010000d6da7824 */ /* 0x000fe200078e00ff */
        /* <DEDUP_REMOVED lines=20> */
.L_x_25429:
        /* <DEDUP_REMOVED lines=13> */
.L_x_25431:
[----:B------:R-:W-:Y:S05]  /*1f450*/  BSYNC.RECONVERGENT B2 ;  /* 0x0000000000027941 */ /* 0x000fea0003800200 */
.L_x_25430:
        /* <DEDUP_REMOVED lines=43> */
.L_x_25428:
[----:B------:R-:W-:Y:S05]  /*1f710*/  BSYNC.RECONVERGENT B1 ;  /* 0x0000000000017941 */ /* 0x000fea0003800200 */
.L_x_25427:
        /* <DEDUP_REMOVED lines=21> */
.L_x_25434:
        /* <DEDUP_REMOVED lines=13> */
.L_x_25436:
[----:B------:R-:W-:Y:S05]  /*1f940*/  BSYNC.RECONVERGENT B2 ;  /* 0x0000000000027941 */ /* 0x000fea0003800200 */
.L_x_25435:
        /* <DEDUP_REMOVED lines=43> */
.L_x_25433:
[----:B------:R-:W-:Y:S05]  /*1fc00*/  BSYNC.RECONVERGENT B1 ;  /* 0x0000000000017941 */ /* 0x000fea0003800200 */
.L_x_25432:
        /* <DEDUP_REMOVED lines=22> */
.L_x_25439:
        /* <DEDUP_REMOVED lines=15> */
.L_x_25441:
[----:B------:R-:W-:Y:S05]  /*1fe60*/  BSYNC.RECONVERGENT B2 ;  /* 0x0000000000027941 */ /* 0x000fea0003800200 */
.L_x_25440:
        /* <DEDUP_REMOVED lines=43> */
.L_x_25438:
[----:B------:R-:W-:Y:S05]  /*20120*/  BSYNC.RECONVERGENT B1 ;  /* 0x0000000000017941 */ /* 0x000fea0003800200 */
.L_x_25437:
[----:B------:R-:W-:Y:S01]  /*20130*/  I2FP.F32.U32 R17, R17 ;  /* 0x0000001100117245 */ /* 0x000fe20000201000 */
[----:B------:R-:W-:Y:S02]  /*20140*/  IMAD.U32 R234, R234, 0x10000, RZ ;  /* 0x00010000eaea7824 */ /* 0x000fe400078e00ff */
[----:B------:R-:W-:Y:S02]  /*20150*/  FMUL.FTZ R16, R227, R72 ;  /* 0x00000048e3107220 */ /* 0x000fe40000410000 */
        /* <DEDUP_REMOVED lines=10> */
[----:B------:R-:W-:-:S02]  /*20200*/  FSEL R224, R219, RZ, !P6 ;  /* 0x000000ffdbe07208 */ /* 0x000fc40007000000 */
[----:B------:R-:W-:-:S03]  /*20210*/  PLOP3.LUT P6, PT, P6, PT, PT, 0x8, 0x80 ;  /* 0x000000000080781c */ /* 0x000fc600037ce170 */
[----:B------:R-:W-:-:S10]  /*20220*/  FMUL.FTZ R215, R224, R71 ;  /* 0x00000047e0d77220 */ /* 0x000fd40000410000 */
.L_x_25401:
        /* <DEDUP_REMOVED lines=17> */
[----:B------:R-:W-:Y:S01]  /*20340*/  SEL R219, RZ, 0x1, !P3 ;  /* 0x00000001ffdb7807 */ /* 0x000fe20005800000 */
[----:B------:R-:W-:Y:S01]  /*20350*/  UMOV UR4, 0xffffffff ;  /* 0xffffffff00047882 */ /* 0x000fe20000000000 */
[----:B------:R-:W-:Y:S01]  /*20360*/  LOP3.LUT R226, R226, R228, R227, 0xfe, !PT ;  /* 0x000000e4e2e27212 */ /* 0x000fe200078efee3 */
[----:B------:R-:W-:Y:S01]  /*20370*/  FADD.FTZ R225, R224, R53 ;  /* 0x00000035e0e17221 */ /* 0x000fe20000010000 */
[----:B------:R-:W-:-:S02]  /*20380*/  SEL R227, RZ, 0x1, !P6 ;  /* 0x00000001ffe37807 */ /* 0x000fc40007000000 */
        /* <DEDUP_REMOVED lines=164> */
.L_x_25455:
[----:B------:R-:W-:Y:S01]  /*20dd0*/  FMUL.FTZ R219, R220, R220 ;  /* 0x000000dcdcdb7220 */ /* 0x000fe20000410000 */
[----:B------:R-:W-:Y:S01]  /*20de0*/  ISETP.NE.AND P1, PT, RZ, UR31, PT ;  /* 0x0000001fff007c0c */ /* 0x000fe2000bf25270 */
[----:B-1----:R-:W-:-:S03]  /*20df0*/  FADD.FTZ R226, R225, R226 ;  /* 0x000000e2e1e27221 */ /* 0x002fc60000010000 */
[----:B------:R-:W-:Y:S01]  /*20e00*/  FSEL R222, R219, RZ, P1 ;  /* 0x000000ffdbde7208 */ /* 0x000fe20000800000 */
[----:B------:R-:W-:Y:S01]  /*20e10*/  FFMA.FTZ R221, R226, R221, UR13 ;  /* 0x0000000de2dd7e23 */ /* 0x000fe200080100dd */
[----:B------:R-:W-:-:S03]  /*20e20*/  FSEL R219, R220, RZ, !P1 ;  /* 0x000000ffdcdb7208 */ /* 0x000fc60004800000 */
[----:B------:R-:W-:Y:S02]  /*20e30*/  FADD.FTZ R221, R221, R222 ;  /* 0x000000dedddd7221 */ /* 0x000fe40000010000 */
[C---:B------:R-:W-:Y:S01]  /*20e40*/  FADD.FTZ R222, -R219.reuse, R40 ;  /* 0x00000028dbde7221 */ /* 0x040fe20000010100 */
[C---:B------:R-:W-:Y:S01]  /*20e50*/  FADD.FTZ R223, -R219.reuse, R41 ;  /* 0x00000029dbdf7221 */ /* 0x040fe20000010100 */
[C---:B------:R-:W-:Y:S01]  /*20e60*/  FADD.FTZ R230, -R219.reuse, R16 ;  /* 0x00000010dbe67221 */ /* 0x040fe20000010100 */
[----:B------:R-:W1:Y:S01]  /*20e70*/  @!P0 LDC.64 R40, c[0x0][0x3c0] ;  /* 0x0000f000ff288b82 */ /* 0x000e620000000a00 */
[----:B------:R-:W2:Y:S01]  /*20e80*/  MUFU.RSQ R221, R221 ;  /* 0x000000dd00dd7308 */ /* 0x000ea20000001400 */
[C---:B------:R-:W-:Y:S01]  /*20e90*/  FADD.FTZ R232, -R219.reuse, R17 ;  /* 0x00000011dbe87221 */ /* 0x040fe20000010100 */
[C---:B------:R-:W-:Y:S01]  /*20ea0*/  FADD.FTZ R224, -R219.reuse, R32 ;  /* 0x00000020dbe07221 */ /* 0x040fe20000010100 */
[C---:B0-----:R-:W-:Y:S01]  /*20eb0*/  FADD.FTZ R225, -R219.reuse, R33 ;  /* 0x00000021dbe17221 */ /* 0x041fe20000010100 */
        /* <DEDUP_REMOVED lines=9> */
[C---:B------:R-:W-:Y:S01]  /*20f50*/  FADD.FTZ R47, -R219.reuse, R47 ;  /* 0x0000002fdb2f7221 */ /* 0x040fe20000010100 */
[C---:B------:R-:W-:Y:S01]  /*20f60*/  FADD.FTZ R57, -R219.reuse, R57 ;  /* 0x00000039db397221 */ /* 0x040fe20000010100 */
[----:B------:R-:W3:Y:S01]  /*20f70*/  @!P0 LDC.64 R32, c[0x0][0x3c8] ;  /* 0x0000f200ff208b82 */ /* 0x000ee20000000a00 */
[C---:B------:R-:W-:Y:S01]  /*20f80*/  FADD.FTZ R228, -R219.reuse, R23 ;  /* 0x00000017dbe47221 */ /* 0x040fe20000010100 */
[C---:B------:R-:W-:Y:S01]  /*20f90*/  FADD.FTZ R34, -R219.reuse, R34 ;  /* 0x00000022db227221 */ /* 0x040fe20000010100 */
[C---:B------:R-:W-:Y:S01]  /*20fa0*/  FADD.FTZ R27, -R219.reuse, R27 ;  /* 0x0000001bdb1b7221 */ /* 0x040fe20000010100 */
[----:B------:R-:W-:Y:S01]  /*20fb0*/  FADD.FTZ R22, -R219, R22 ;  /* 0x00000016db167221 */ /* 0x000fe20000010100 */
[----:B--2---:R-:W-:Y:S01]  /*20fc0*/  FMUL.FTZ R23, R221, R52 ;  /* 0x00000034dd177220 */ /* 0x004fe20000410000 */
[C---:B------:R-:W-:Y:S01]  /*20fd0*/  FADD.FTZ R35, -R219.reuse, R35 ;  /* 0x00000023db237221 */ /* 0x040fe20000010100 */
[----:B------:R-:W-:Y:S01]  /*20fe0*/  FADD.FTZ R234, -R219, R19 ;  /* 0x00000013dbea7221 */ /* 0x000fe20000010100 */
[----:B-1----:R-:W-:-:S04]  /*20ff0*/  @!P0 IMAD.WIDE R40, R10, 0x4, R40 ;  /* 0x000000040a288825 */ /* 0x002fc800078e0228 */
[----:B------:R-:W-:Y:S01]  /*21000*/  FMUL.FTZ R52, R221, R53 ;  /* 0x00000035dd347220 */ /* 0x000fe20000410000 */
[C---:B------:R-:W-:Y:S01]  /*21010*/  FADD.FTZ R58, -R219.reuse, R58 ;  /* 0x0000003adb3a7221 */ /* 0x040fe20000010100 */
[C---:B------:R-:W-:Y:S01]  /*21020*/  FADD.FTZ R54, -R219.reuse, R54 ;  /* 0x00000036db367221 */ /* 0x040fe20000010100 */
[C---:B------:R-:W-:Y:S01]  /*21030*/  FADD.FTZ R49, -R219.reuse, R49 ;  /* 0x00000031db317221 */ /* 0x040fe20000010100 */
[----:B------:R1:W-:Y:S01]  /*21040*/  @!P0 STG.E desc[UR8][R40.64], R220 ;  /* 0x000000dc28008986 */ /* 0x0003e2000c101908 */
[----:B------:R-:W-:Y:S01]  /*21050*/  FADD.FTZ R28, -R219, R28 ;  /* 0x0000001cdb1c7221 */ /* 0x000fe20000010100 */
[----:B------:R-:W-:Y:S01]  /*21060*/  FMUL.FTZ R19, R221, R56 ;  /* 0x00000038dd137220 */ /* 0x000fe20000410000 */
[C---:B------:R-:W-:Y:S01]  /*21070*/  FADD.FTZ R59, -R219.reuse, R59 ;  /* 0x0000003bdb3b7221 */ /* 0x040fe20000010100 */
[C---:B------:R-:W-:Y:S01]  /*21080*/  FADD.FTZ R55, -R219.reuse, R55 ;  /* 0x00000037db377221 */ /* 0x040fe20000010100 */
[C---:B------:R-:W-:Y:S01]  /*21090*/  FADD.FTZ R50, -R219.reuse, R50 ;  /* 0x00000032db327221 */ /* 0x040fe20000010100 */
[----:B------:R-:W-:Y:S01]  /*210a0*/  FADD.FTZ R29, -R219, R29 ;  /* 0x0000001ddb1d7221 */ /* 0x000fe20000010100 */
[----:B------:R-:W-:Y:S01]  /*210b0*/  FMUL.FTZ R56, R221, R57 ;  /* 0x00000039dd387220 */ /* 0x000fe20000410000 */
[C---:B------:R-:W-:Y:S01]  /*210c0*/  FADD.FTZ R39, -R219.reuse, R39 ;  /* 0x00000027db277221 */ /* 0x040fe20000010100 */
[----:B------:R-:W-:Y:S01]  /*210d0*/  FADD.FTZ R24, -R219, R24 ;  /* 0x00000018db187221 */ /* 0x000fe20000010100 */
[C---:B------:R-:W-:Y:S01]  /*210e0*/  FMUL.FTZ R57, R221.reuse, R34 ;  /* 0x00000022dd397220 */ /* 0x040fe20000410000 */
[C---:B------:R-:W-:Y:S01]  /*210f0*/  FMUL.FTZ R227, R221.reuse, R22 ;  /* 0x00000016dde37220 */ /* 0x040fe20000410000 */
[C---:B-1----:R-:W-:Y:S01]  /*21100*/  FMUL.FTZ R41, R221.reuse, R48 ;  /* 0x00000030dd297220 */ /* 0x042fe20000410000 */
[C---:B------:R-:W-:Y:S01]  /*21110*/  FMUL.FTZ R48, R221.reuse, R51 ;  /* 0x00000033dd307220 */ /* 0x040fe20000410000 */
        /* <DEDUP_REMOVED lines=9> */
[----:B------:R-:W-:Y:S01]  /*211b0*/  FADD.FTZ R226, -R219, R21 ;  /* 0x00000015dbe27221 */ /* 0x000fe20000010100 */
[----:B------:R-:W-:Y:S01]  /*211c0*/  FMUL.FTZ R34, R221, R35 ;  /* 0x00000023dd227220 */ /* 0x000fe20000410000 */
[----:B------:R-:W-:Y:S01]  /*211d0*/  FFMA.FTZ R22, R23, R204, R156 ;  /* 0x000000cc17167223 */ /* 0x000fe2000001009c */
[----:B------:R-:W-:Y:S01]  /*211e0*/  FFMA.FTZ R27, R52, R205, R157 ;  /* 0x000000cd341b7223 */ /* 0x000fe2000001009d */
        /* <DEDUP_REMOVED lines=16> */
[----:B------:R-:W-:Y:S01]  /*212f0*/  FMUL.FTZ R29, R221, R24 ;  /* 0x00000018dd1d7220 */ /* 0x000fe20000410000 */
        /* <DEDUP_REMOVED lines=13> */
[----:B------:R-:W-:Y:S01]  /*213d0*/  FADD.FTZ R18, -R219, R18 ;  /* 0x00000012db127221 */ /* 0x000fe20000010100 */
[----:B------:R-:W-:Y:S01]  /*213e0*/  FMUL.FTZ R43, R221, R36 ;  /* 0x00000024dd2b7220 */ /* 0x000fe20000410000 */
[----:B------:R-:W-:Y:S01]  /*213f0*/  FFMA.FTZ R21, R21, R210, R162 ;  /* 0x000000d215157223 */ /* 0x000fe200000100a2 */
[----:B------:R-:W-:Y:S01]  /*21400*/  FFMA.FTZ R23, R53, R206, R158 ;  /* 0x000000ce35177223 */ /* 0x000fe2000001009e */
[----:B------:R-:W-:Y:S01]  /*21410*/  FFMA.FTZ R54, R54, R207, R159 ;  /* 0x000000cf36367223 */ /* 0x000fe2000001009f */
[----:B------:R-:W-:Y:S01]  /*21420*/  FFMA.FTZ R58, R58, R211, R163 ;  /* 0x000000d33a3a7223 */ /* 0x000fe200000100a3 */
[----:B0-----:R-:W-:-:S04]  /*21430*/  IMAD.WIDE.U32 R26, R12, 0x10, R16 ;  /* 0x000000100c1a7825 */ /* 0x001fc800078e0010 */
[----:B------:R-:W-:Y:S01]  /*21440*/  FADD.FTZ R212, -R219, R212 ;  /* 0x000000d4dbd47221 */ /* 0x000fe20000010100 */
[----:B------:R-:W-:Y:S01]  /*21450*/  FMUL.FTZ R36, R221, R37 ;  /* 0x00000025dd247220 */ /* 0x000fe20000410000 */
[----:B------:R-:W-:Y:S01]  /*21460*/  FFMA.FTZ R12, R41, R200, R152 ;  /* 0x000000c8290c7223 */ /* 0x000fe20000010098 */
[----:B------:R-:W-:-:S04]  /*21470*/  IMAD.WIDE.U32 R30, R11, 0x10, R16 ;  /* 0x000000100b1e7825 */ /* 0x000fc800078e0010 */
[----:B------:R-:W-:Y:S01]  /*21480*/  FFMA.FTZ R11, R40, R201, R153 ;  /* 0x000000c9280b7223 */ /* 0x000fe20000010099 */
[C---:B------:R-:W-:Y:S01]  /*21490*/  FMUL.FTZ R37, R221.reuse, R38 ;  /* 0x00000026dd257220 */ /* 0x040fe20000410000 */
[----:B------:R-:W-:Y:S01]  /*214a0*/  FMUL.FTZ R38, R221, R225 ;  /* 0x000000e1dd267220 */ /* 0x000fe20000410000 */
[----:B---3--:R-:W-:-:S04]  /*214b0*/  @!P0 IMAD.WIDE R32, R10, 0x4, R32 ;  /* 0x000000040a208825 */ /* 0x008fc800078e0220 */
[----:B------:R-:W-:Y:S01]  /*214c0*/  FMUL.FTZ R225, R221, R18 ;  /* 0x00000012dde17220 */ /* 0x000fe20000410000 */
[----:B------:R-:W-:Y:S01]  /*214d0*/  F2FP.BF16.F32.PACK_AB R20, R20, R19 ;  /* 0x000000131414723e */ /* 0x000fe200000010ff */
[----:B------:R-:W-:Y:S01]  /*214e0*/  FADD.FTZ R236, -R219, R213 ;  /* 0x000000d5dbec7221 */ /* 0x000fe20000010100 */
[----:B------:R-:W-:Y:S01]  /*214f0*/  FMUL.FTZ R229, R221, R212 ;  /* 0x000000d4dde57220 */ /* 0x000fe20000410000 */
[----:B------:R-:W-:Y:S01]  /*21500*/  F2FP.BF16.F32.PACK_AB R23, R54, R23 ;  /* 0x000000173617723e */ /* 0x000fe200000010ff */
[--C-:B------:R-:W-:Y:S01]  /*21510*/  IMAD.WIDE.U32 R18, R15, 0x10, R16.reuse ;  /* 0x000000100f127825 */ /* 0x100fe200078e0010 */
[----:B------:R-:W-:Y:S01]  /*21520*/  F2FP.BF16.F32.PACK_AB R21, R58, R21 ;  /* 0x000000153a15723e */ /* 0x000fe200000010ff */
[----:B------:R-:W0:Y:S01]  /*21530*/  LDC.64 R40, c[0x0][0x380] ;  /* 0x0000e000ff287b82 */ /* 0x000e220000000a00 */
[----:B------:R-:W-:Y:S01]  /*21540*/  F2FP.BF16.F32.PACK_AB R12, R11, R12 ;  /* 0x0000000c0b0c723e */ /* 0x000fe200000010ff */
[----:B------:R-:W-:-:S04]  /*21550*/  IMAD.WIDE.U32 R52, R14, 0x10, R16 ;  /* 0x000000100e347825 */ /* 0x000fc800078e0010 */
[----:B------:R-:W-:Y:S01]  /*21560*/  FFMA.FTZ R11, R50, R193, R145 ;  /* 0x000000c1320b7223 */ /* 0x000fe20000010091 */
[----:B------:R1:W-:Y:S01]  /*21570*/  @!P0 STG.E desc[UR8][R32.64], R221 ;  /* 0x000000dd20008986 */ /* 0x0003e2000c101908 */
[----:B------:R-:W-:Y:S01]  /*21580*/  FFMA.FTZ R14, R51, R196, R148 ;  /* 0x000000c4330e7223 */ /* 0x000fe20000010094 */
[----:B------:R-:W-:-:S04]  /*21590*/  IMAD.WIDE.U32 R58, R13, 0x10, R16 ;  /* 0x000000100d3a7825 */ /* 0x000fc800078e0010 */
[----:B------:R-:W-:Y:S01]  /*215a0*/  FADD.FTZ R214, -R219, R214 ;  /* 0x000000d6dbd67221 */ /* 0x000fe20000010100 */
[----:B------:R2:W-:Y:S01]  /*215b0*/  STG.E.128 desc[UR8][R18.64], R20 ;  /* 0x0000001412007986 */ /* 0x0005e2000c101d08 */
[----:B------:R-:W-:Y:S01]  /*215c0*/  FFMA.FTZ R37, R37, R190, R142 ;  /* 0x000000be25257223 */ /* 0x000fe2000001008e */
[----:B------:R-:W-:-:S04]  /*215d0*/  IMAD.WIDE.U32 R212, R217, 0x10, R16 ;  /* 0x00000010d9d47825 */ /* 0x000fc800078e0010 */
[----:B------:R-:W-:Y:S01]  /*215e0*/  FFMA.FTZ R16, R47, R192, R144 ;  /* 0x000000c02f107223 */ /* 0x000fe20000010090 */
[----:B------:R-:W-:Y:S01]  /*215f0*/  FFMA.FTZ R17, R44, R197, R149 ;  /* 0x000000c52c117223 */ /* 0x000fe20000010095 */
[----:B------:R-:W-:Y:S01]  /*21600*/  FFMA.FTZ R220, R220, R191, R143 ;  /* 0x000000bfdcdc7223 */ /* 0x000fe2000001008f */
[----:B------:R-:W-:Y:S01]  /*21610*/  FFMA.FTZ R25, R25, R178, R130 ;  /* 0x000000b219197223 */ /* 0x000fe20000010082 */
[----:B------:R-:W-:Y:S01]  /*21620*/  FFMA.FTZ R222, R222, R179, R131 ;  /* 0x000000b3dede7223 */ /* 0x000fe20000010083 */
[----:B-1----:R-:W-:Y:S01]  /*21630*/  FFMA.FTZ R33, R28, R181, R133 ;  /* 0x000000b51c217223 */ /* 0x002fe20000010085 */
        /* <DEDUP_REMOVED lines=13> */
[----:B------:R-:W-:Y:S01]  /*21710*/  FMUL.FTZ R238, R221, R238 ;  /* 0x000000eeddee7220 */ /* 0x000fe20000410000 */
        /* <DEDUP_REMOVED lines=50> */
[----:B------:R-:W-:Y:S05]  /*21a40*/  BSYNC B0 ;  /* 0x0000000000007941 */ /* 0x000fea0003800000 */
.L_x_24950:
[----:B------:R-:W-:Y:S05]  /*21a50*/  EXIT ;  /* 0x000000000000794d */ /* 0x000fea0003800000 */
.L_x_25442:
        /* <DEDUP_REMOVED lines=8> */
.L_x_25445:
[----:B------:R-:W-:Y:S05]  /*21ae0*/  BSYNC B1 ;  /* 0x0000000000017941 */ /* 0x000fea0003800000 */
.L_x_25444:
        /* <DEDUP_REMOVED lines=10> */
.L_x_25446:
[----:B------:R-:W-:Y:S01]  /*21b90*/  HFMA2 R229, -RZ, RZ, 0, 2.384185791015625e-07 ;  /* 0x00000004ffe57431 */ /* 0x000fe200000001ff */
[----:B------:R-:W-:-:S05]  /*21ba0*/  MOV R219, R228 ;  /* 0x000000e400db7202 */ /* 0x000fca0000000f00 */
[----:B------:R-:W-:-:S04]  /*21bb0*/  FADD.FTZ R223, R222, R219 ;  /* 0x000000dbdedf7221 */ /* 0x000fc80000010000 */
[----:B------:R-:W-:-:S07]  /*21bc0*/  IMAD.MOV.U32 R230, RZ, RZ, R223 ;  /* 0x000000ffffe67224 */ /* 0x000fce00078e00df */
[----:B------:R-:W-:Y:S05]  /*21bd0*/  WARPSYNC.COLLECTIVE R227, `(.L_x_25447) ;  /* 0x00000000e3087348 */ /* 0x000fea0003c00000 */
[----:B------:R0:W1:Y:S02]  /*21be0*/  SHFL.BFLY P1, R228, R230, R229, R232 ;  /* 0x0c0000e5e6e47389 */ /* 0x00006400000200e8 */
[----:B01----:R-:W-:Y:S05]  /*21bf0*/  ENDCOLLECTIVE ;  /* 0x000000000000791b */ /* 0x003fea0003800000 */
.L_x_25447:
[----:B------:R-:W-:Y:S02]  /*21c00*/  IMAD.MOV.U32 R229, RZ, RZ, 0x8 ;  /* 0x00000008ffe57424 */ /* 0x000fe400078e00ff */
[----:B------:R-:W-:-:S04]  /*21c10*/  IMAD.MOV.U32 R220, RZ, RZ, R228 ;  /* 0x000000ffffdc7224 */ /* 0x000fc800078e00e4 */
[----:B------:R-:W-:-:S05]  /*21c20*/  FADD.FTZ R224, R223, R220 ;  /* 0x000000dcdfe07221 */ /* 0x000fca0000010000 */
[----:B------:R-:W-:-:S07]  /*21c30*/  MOV R230, R224 ;  /* 0x000000e000e67202 */ /* 0x000fce0000000f00 */
[----:B------:R-:W-:Y:S05]  /*21c40*/  WARPSYNC.COLLECTIVE R227, `(.L_x_25448) ;  /* 0x00000000e3087348 */ /* 0x000fea0003c00000 */
[----:B------:R0:W1:Y:S02]  /*21c50*/  SHFL.BFLY P1, R228, R230, R229, R232 ;  /* 0x0c0000e5e6e47389 */ /* 0x00006400000200e8 */
[----:B01----:R-:W-:Y:S05]  /*21c60*/  ENDCOLLECTIVE ;  /* 0x000000000000791b */ /* 0x003fea0003800000 */
.L_x_25448:
[----:B------:R-:W-:Y:S01]  /*21c70*/  HFMA2 R229, -RZ, RZ, 0, 9.5367431640625e-07 ;  /* 0x00000010ffe57431 */ /* 0x000fe200000001ff */
[----:B------:R-:W-:-:S05]  /*21c80*/  MOV R219, R228 ;  /* 0x000000e400db7202 */ /* 0x000fca0000000f00 */
[----:B------:R-:W-:-:S04]  /*21c90*/  FADD.FTZ R225, R224, R219 ;  /* 0x000000dbe0e17221 */ /* 0x000fc80000010000 */
[----:B------:R-:W-:-:S07]  /*21ca0*/  IMAD.MOV.U32 R230, RZ, RZ, R225 ;  /* 0x000000ffffe67224 */ /* 0x000fce00078e00e1 */
[----:B------:R-:W-:Y:S05]  /*21cb0*/  WARPSYNC.COLLECTIVE R227, `(.L_x_25449) ;  /* 0x00000000e3087348 */ /* 0x000fea0003c00000 */
[----:B------:R0:W1:Y:S02]  /*21cc0*/  SHFL.BFLY P1, R228, R230, R229, R232 ;  /* 0x0c0000e5e6e47389 */ /* 0x00006400000200e8 */
[----:B01----:R-:W-:Y:S05]  /*21cd0*/  ENDCOLLECTIVE ;  /* 0x000000000000791b */ /* 0x003fea0003800000 */
.L_x_25449:
        /* <DEDUP_REMOVED lines=104> */
.L_x_25450:
[----:B------:R-:W-:Y:S01]  /*22360*/  HFMA2 R229, -RZ, RZ, 0, 1.1920928955078125e-07 ;  /* 0x00000002ffe57431 */ /* 0x000fe200000001ff */
[----:B------:R-:W-:-:S05]  /*22370*/  MOV R222, R228 ;  /* 0x000000e400de7202 */ /* 0x000fca0000000f00 */
[----:B------:R-:W-:-:S04]  /*22380*/  FADD.FTZ R222, R219, R222 ;  /* 0x000000dedbde7221 */ /* 0x000fc80000010000 */
[----:B------:R-:W-:-:S07]  /*22390*/  IMAD.MOV.U32 R230, RZ, RZ, R222 ;  /* 0x000000ffffe67224 */ /* 0x000fce00078e00de */
[----:B------:R-:W-:Y:S05]  /*223a0*/  WARPSYNC.COLLECTIVE R227, `(.L_x_25451) ;  /* 0x00000000e3087348 */ /* 0x000fea0003c00000 */
[----:B------:R0:W1:Y:S02]  /*223b0*/  SHFL.BFLY P1, R228, R230, R229, R232 ;  /* 0x0c0000e5e6e47389 */ /* 0x00006400000200e8 */
[----:B01----:R-:W-:Y:S05]  /*223c0*/  ENDCOLLECTIVE ;  /* 0x000000000000791b */ /* 0x003fea0003800000 */
.L_x_25451:
[----:B------:R-:W-:Y:S02]  /*223d0*/  IMAD.MOV.U32 R229, RZ, RZ, 0x4 ;  /* 0x00000004ffe57424 */ /* 0x000fe400078e00ff */
[----:B------:R-:W-:-:S04]  /*223e0*/  IMAD.MOV.U32 R223, RZ, RZ, R228 ;  /* 0x000000ffffdf7224 */ /* 0x000fc800078e00e4 */
[----:B------:R-:W-:-:S05]  /*223f0*/  FADD.FTZ R223, R222, R223 ;  /* 0x000000dfdedf7221 */ /* 0x000fca0000010000 */
[----:B------:R-:W-:-:S07]  /*22400*/  MOV R230, R223 ;  /* 0x000000df00e67202 */ /* 0x000fce0000000f00 */
[----:B------:R-:W-:Y:S05]  /*22410*/  WARPSYNC.COLLECTIVE R227, `(.L_x_25452) ;  /* 0x00000000e3087348 */ /* 0x000fea0003c00000 */
[----:B------:R0:W1:Y:S02]  /*22420*/  SHFL.BFLY P1, R228, R230, R229, R232 ;  /* 0x0c0000e5e6e47389 */ /* 0x00006400000200e8 */
[----:B01----:R-:W-:Y:S05]  /*22430*/  ENDCOLLECTIVE ;  /* 0x000000000000791b */ /* 0x003fea0003800000 */
.L_x_25452:
[----:B------:R-:W-:Y:S01]  /*22440*/  HFMA2 R229, -RZ, RZ, 0, 4.76837158203125e-07 ;  /* 0x00000008ffe57431 */ /* 0x000fe200000001ff */
[----:B------:R-:W-:-:S05]  /*22450*/  MOV R224, R228 ;  /* 0x000000e400e07202 */ /* 0x000fca0000000f00 */
[----:B------:R-:W-:-:S04]  /*22460*/  FADD.FTZ R224, R223, R224 ;  /* 0x000000e0dfe07221 */ /* 0x000fc80000010000 */
[----:B------:R-:W-:-:S07]  /*22470*/  IMAD.MOV.U32 R230, RZ, RZ, R224 ;  /* 0x000000ffffe67224 */ /* 0x000fce00078e00e0 */
[----:B------:R-:W-:Y:S05]  /*22480*/  WARPSYNC.COLLECTIVE R227, `(.L_x_25453) ;  /* 0x00000000e3087348 */ /* 0x000fea0003c00000 */
[----:B------:R0:W1:Y:S02]  /*22490*/  SHFL.BFLY P1, R228, R230, R229, R232 ;  /* 0x0c0000e5e6e47389 */ /* 0x00006400000200e8 */
[----:B01----:R-:W-:Y:S05]  /*224a0*/  ENDCOLLECTIVE ;  /* 0x000000000000791b */ /* 0x003fea0003800000 */
.L_x_25453:
[----:B------:R-:W-:Y:S02]  /*224b0*/  IMAD.MOV.U32 R229, RZ, RZ, 0x10 ;  /* 0x00000010ffe57424 */ /* 0x000fe400078e00ff */
[----:B------:R-:W-:-:S04]  /*224c0*/  IMAD.MOV.U32 R225, RZ, RZ, R228 ;  /* 0x000000ffffe17224 */ /* 0x000fc800078e00e4 */
[----:B------:R-:W-:-:S05]  /*224d0*/  FADD.FTZ R225, R224, R225 ;  /* 0x000000e1e0e17221 */ /* 0x000fca0000010000 */
[----:B------:R-:W-:-:S07]  /*224e0*/  MOV R230, R225 ;  /* 0x000000e100e67202 */ /* 0x000fce0000000f00 */
[----:B------:R-:W-:Y:S05]  /*224f0*/  WARPSYNC.COLLECTIVE R227, `(.L_x_25454) ;  /* 0x00000000e3087348 */ /* 0x000fea0003c00000 */
[----:B------:R0:W1:Y:S02]  /*22500*/  SHFL.BFLY P1, R228, R230, R229, R232 ;  /* 0x0c0000e5e6e47389 */ /* 0x00006400000200e8 */
[----:B01----:R-:W-:Y:S05]  /*22510*/  ENDCOLLECTIVE ;  /* 0x000000000000791b */ /* 0x003fea0003800000 */
.L_x_25454:
[----:B------:R-:W-:Y:S01]  /*22520*/  MOV R226, R228 ;  /* 0x000000e400e27202 */ /* 0x000fe20000000f00 */
[----:B------:R-:W-:Y:S06]  /*22530*/  BRA `(.L_x_25455) ;  /* 0xffffffe800247947 */ /* 0x000fec000383ffff */
.L_x_25456:
        /* <DEDUP_REMOVED lines=12> */
.L_x_54405:


//--------------------- .text._ZN10layer_norm13ln_fwd_kernelINS_13Kernel_traitsIf13__nv_bfloat16fS2_fjLj1536ELj1ELj4ELj1ELj16ENS_18Kernel_traits_baseILj1536EfS2_fS2_fjLj128EEEEELb1ELb1ELb1ELb0EEEvNS_9FwdParamsE --------------------------
	.section	.text._ZN10layer_norm13ln_fwd_kernelINS_13Kernel_traitsIf13__nv_bfloat16fS2_fjLj1536ELj1ELj4ELj1ELj16ENS_18Kernel_traits_baseILj1536EfS2_fS2_fjLj128EEEEELb1ELb1ELb1ELb0EEEvNS_9FwdParamsE,"ax",@progbits
	.align	128
        .global         _ZN10layer_norm13ln_fwd_kernelINS_13Kernel_traitsIf13__nv_bfloat16fS2_fjLj1536ELj1ELj4ELj1ELj16ENS_18Kernel_traits_baseILj1536EfS2_fS2_fjLj128EEEEELb1ELb1ELb1ELb0EEEvNS_9FwdParamsE
        .type           _ZN10layer_norm13ln_fwd_kernelINS_13Kernel_traitsIf13__nv_bfloat16fS2_fjLj1536ELj1ELj4ELj1ELj16ENS_18Kernel_traits_baseILj1536EfS2_fS2_fjLj128EEEEELb1ELb1ELb1ELb0EEEvNS_9FwdParamsE,@function
        .size           _ZN10layer_norm13ln_fwd_kernelINS_13Kernel_traitsIf13__nv_bfloat16fS2_fjLj1536ELj1ELj4ELj1ELj16ENS_18Kernel_traits_baseILj1536EfS2_fS2_fjLj128EEEEELb1ELb1ELb1ELb0EEEvNS_9FwdParamsE,(.L_x_54406 - _ZN10layer_norm13ln_fwd_kernelINS_13Kernel_traitsIf13__nv_bfloat16fS2_fjLj1536ELj1ELj4ELj1ELj16ENS_18Kernel_traits_baseILj1536EfS2_fS2_fjLj128EEEEELb1ELb1ELb1ELb0EEEvNS_9FwdParamsE)
        .other          _ZN10layer_norm13ln_fwd_kernelINS_13Kernel_traitsIf13__nv_bfloat16fS2_fjLj1536ELj1ELj4ELj1ELj16ENS_18Kernel_traits_baseILj1536EfS2_fS2_fjLj128EEEEELb1ELb1ELb1ELb0EEEvNS_9FwdParamsE,@"STO_CUDA_ENTRY STV_DEFAULT"
_ZN10layer_norm13ln_fwd_kernelINS_13Kernel_traitsIf13__nv_bfloat16fS2_fjLj1536ELj1ELj4ELj1ELj16ENS_18Kernel_traits_baseILj1536EfS2_fS2_fjLj128EEEEELb1ELb1ELb1ELb0EEEvNS_9FwdParamsE:
.text._ZN10layer_norm13ln_fwd_kernelINS_13Kernel_traitsIf13__nv_bfloat16fS2_fjLj1536ELj1ELj4ELj1ELj16ENS_18Kernel_traits_baseILj1536EfS2_fS2_fjLj128EEEEELb1ELb1ELb1ELb0EEEvNS_9FwdParamsE:
        /* <DEDUP_REMOVED lines=89> */
[----:B------:R4:W5:Y:S03]  /*0590*/  @P1 LDG.E.128 R40, desc[UR6][R136.64+0x10] ;  /* 0x0000100688281981 */ /* 0x000966000c1e1d00 */
[----:B------:R-:W-:Y:S01]  /*05a0*/  @P1 VIADD R7, R7, 0x20 ;  /* 0x0000002007071836 */ /* 0x000fe20000000000 */
[----:B------:R4:W5:Y:S03]  /*05b0*/  @P1 LD.E.128 R44, desc[UR6][R138.64] ;  /* 0x000000068a2c1980 */ /* 0x000966000c101d00 */
[C---:B-1----:R-:W-:Y:S01]  /*05c0*/  @P2 IMAD.WIDE.U32 R142, R7.reuse, 0x20, R142 ;  /* 0x00000020078e2825 */ /* 0x042fe200078e008e */
[----:B------:R4:W5:Y:S03]  /*05d0*/  @P1 LD.E.128 R48, desc[UR6][R138.64+0x10] ;  /* 0x000010068a301980 */ /* 0x000966000c101d00 */
[C---:B------:R-:W-:Y:S01]  /*05e0*/  @P2 IMAD.WIDE.U32 R144, R7.reuse, 0x20, R144 ;  /* 0x0000002007902825 */ /* 0x040fe200078e0090 */
[----:B------:R4:W5:Y:S03]  /*05f0*/  @P1 LDG.E.128 R52, desc[UR6][R140.64] ;  /* 0x000000068c341981 */ /* 0x000966000c1e1d00 */
        /* <DEDUP_REMOVED lines=44> */
.L_x_25458:
        /* <DEDUP_REMOVED lines=24> */
[----:B------:R-:W5:Y:S06]  /*0a40*/  @P0 LDG.E.128 R32, desc[UR6][R24.64+0x10] ;  /* 0x0000100618200981 */ /* 0x000f6c000c1e1d00 */
[----:B------:R-:W0:Y:S01]  /*0a50*/  @P4 LDC.64 R8, c[0x0][0x3d0] ;  /* 0x0000f400ff084b82 */ /* 0x000e220000000a00 */
[C---:B-1----:R-:W-:Y:S01]  /*0a60*/  @P2 IMAD.WIDE.U32 R48, R7.reuse, 0x20, R48 ;  /* 0x0000002007302825 */ /* 0x042fe200078e0030 */
[----:B------:R-:W5:Y:S03]  /*0a70*/  @P1 LDG.E.128 R36, desc[UR6][R26.64] ;  /* 0x000000061a241981 */ /* 0x000f66000c1e1d00 */
[----:B------:R-:W-:Y:S01]  /*0a80*/  @P2 VIADD R7, R7, 0x20 ;  /* 0x0000002007072836 */ /* 0x000fe20000000000 */
[----:B------:R-:W5:Y:S02]  /*0a90*/  @P1 LDG.E.128 R40, desc[UR6][R26.64+0x10] ;  /* 0x000010061a281981 */ /* 0x000f64000c1e1d00 */
        /* <DEDUP_REMOVED lines=9> */
[----:B0-----:R-:W-:Y:S01]  /*0b30*/  @P4 IMAD.WIDE.U32 R70, R7, 0x20, R8 ;  /* 0x0000002007464825 */ /* 0x001fe200078e0008 */
[----:B------:R-:W5:Y:S01]  /*0b40*/  @P2 LDG.E.128 R64, desc[UR6][R46.64+0x10] ;  /* 0x000010062e402981 */ /* 0x000f62000c1e1d00 */
[----:B------:R-:W-:-:S02]  /*0b50*/  CS2R R122, SRZ ;  /* 0x00000000007a7805 */ /* 0x000fc4000001ff00 */
[----:B------:R-:W-:Y:S02]  /*0b60*/  CS2R R120, SRZ ;  /* 0x0000000000787805 */ /* 0x000fe4000001ff00 */
[----:B------:R-:W-:Y:S01]  /*0b70*/  CS2R R118, SRZ ;  /* 0x0000000000767805 */ /* 0x000fe2000001ff00 */
[----:B------:R-:W5:Y:S01]  /*0b80*/  @P2 LDG.E.128 R76, desc[UR6][R48.64] ;  /* 0x00000006304c2981 */ /* 0x000f62000c1e1d00 */
[C---:B-1----:R-:W-:Y:S01]  /*0b90*/  @P4 IMAD.WIDE.U32 R72, R7.reuse, 0x20, R20 ;  /* 0x0000002007484825 */ /* 0x042fe200078e0014 */
[----:B------:R-:W-:Y:S02]  /*0ba0*/  @P4 IADD3 R7, PT, PT, R7, 0x20, RZ ;  /* 0x0000002007074810 */ /* 0x000fe40007ffe0ff */
[----:B------:R-:W5:Y:S01]  /*0bb0*/  @P2 LDG.E.128 R80, desc[UR6][R48.64+0x10] ;  /* 0x0000100630502981 */ /* 0x000f62000c1e1d00 */
[----:B------:R-:W-:Y:S02]  /*0bc0*/  CS2R R116, SRZ ;  /* 0x0000000000747805 */ /* 0x000fe4000001ff00 */
[----:B------:R-:W-:-:S02]  /*0bd0*/  CS2R R98, SRZ ;  /* 0x0000000000627805 */ /* 0x000fc4000001ff00 */
[----:B------:R-:W-:Y:S01]  /*0be0*/  CS2R R96, SRZ ;  /* 0x0000000000607805 */ /* 0x000fe2000001ff00 */
[----:B------:R-:W5:Y:S01]  /*0bf0*/  @P3 LDG.E.128 R84, desc[UR6][R50.64] ;  /* 0x0000000632543981 */ /* 0x000f62000c1e1d00 */
[C---:B--2---:R-:W-:Y:S01]  /*0c00*/  @P5 IMAD.WIDE.U32 R8, R7.reuse, 0x20, R74 ;  /* 0x0000002007085825 */ /* 0x044fe200078e004a */
[----:B------:R-:W-:Y:S02]  /*0c10*/  CS2R R94, SRZ ;  /* 0x00000000005e7805 */ /* 0x000fe4000001ff00 */
[----:B------:R0:W5:Y:S04]  /*0c20*/  @P3 LDG.E.128 R88, desc[UR6][R50.64+0x10] ;  /* 0x0000100632583981 */ /* 0x000168000c1e1d00 */
[----:B------:R-:W5:Y:S04]  /*0c30*/  @P5 LDG.E.128 R132, desc[UR6][R8.64] ;  /* 0x0000000608845981 */ /* 0x000f68000c1e1d00 */
[----:B------:R-:W5:Y:S01]  /*0c40*/  @P5 LDG.E.128 R136, desc[UR6][R8.64+0x10] ;  /* 0x0000100608885981 */ /* 0x000f62000c1e1d00 */
[----:B---3--:R-:W-:Y:S01]  /*0c50*/  @P5 IMAD.WIDE.U32 R20, R7, 0x20, R92 ;  /* 0x0000002007145825 */ /* 0x008fe200078e005c */
[----:B------:R-:W-:-:S02]  /*0c60*/  CS2R R92, SRZ ;  /* 0x00000000005c7805 */ /* 0x000fc4000001ff00 */
[----:B------:R-:W-:Y:S01]  /*0c70*/  CS2R R74, SRZ ;  /* 0x00000000004a7805 */ /* 0x000fe2000001ff00 */
[----:B------:R-:W5:Y:S01]  /*0c80*/  @P3 LDG.E.128 R100, desc[UR6][R68.64] ;  /* 0x0000000644643981 */ /* 0x000f62000c1e1d00 */
[----:B0-----:R-:W-:Y:S02]  /*0c90*/  CS2R R50, SRZ ;  /* 0x0000000000327805 */ /* 0x001fe4000001ff00 */
[----:B------:R-:W-:Y:S02]  /*0ca0*/  CS2R R48, SRZ ;  /* 0x0000000000307805 */ /* 0x000fe4000001ff00 */
[----:B------:R-:W-:Y:S01]  /*0cb0*/  CS2R R46, SRZ ;  /* 0x00000000002e7805 */ /* 0x000fe2000001ff00 */
[----:B------:R0:W5:Y:S01]  /*0cc0*/  @P3 LDG.E.128 R104, desc[UR6][R68.64+0x10] ;  /* 0x0000100644683981 */ /* 0x000162000c1e1d00 */
[----:B------:R-:W-:Y:S02]  /*0cd0*/  CS2R R44, SRZ ;  /* 0x00000000002c7805 */ /* 0x000fe4000001ff00 */
[----:B------:R-:W-:-:S02]  /*0ce0*/  CS2R R26, SRZ ;  /* 0x00000000001a7805 */ /* 0x000fc4000001ff00 */
[----:B------:R-:W-:Y:S01]  /*0cf0*/  CS2R R24, SRZ ;  /* 0x0000000000187805 */ /* 0x000fe2000001ff00 */
[----:B------:R-:W5:Y:S01]  /*0d00*/  @P4 LDG.E.128 R108, desc[UR6][R70.64] ;  /* 0x00000006466c4981 */ /* 0x000f62000c1e1d00 */
[----:B------:R-:W-:Y:S02]  /*0d10*/  CS2R R22, SRZ ;  /* 0x0000000000167805 */ /* 0x000fe4000001ff00 */
[----:B------:R-:W-:Y:S02]  /*0d20*/  @P5 CS2R R146, SRZ ;  /* 0x0000000000925805 */ /* 0x000fe4000001ff00 */
[----:B------:R-:W-:Y:S01]  /*0d30*/  @P5 CS2R R144, SRZ ;  /* 0x0000000000905805 */ /* 0x000fe2000001ff00 */
[----:B------:R1:W5:Y:S01]  /*0d40*/  @P4 LDG.E.128 R112, desc[UR6][R70.64+0x10] ;  /* 0x0000100646704981 */ /* 0x000362000c1e1d00 */
[----:B------:R-:W-:Y:S02]  /*0d50*/  @P5 CS2R R142, SRZ ;  /* 0x00000000008e5805 */ /* 0x000fe4000001ff00 */
[----:B0-----:R-:W-:-:S02]  /*0d60*/  CS2R R68, SRZ ;  /* 0x0000000000447805 */ /* 0x001fc4000001ff00 */
[----:B------:R-:W-:Y:S01]  /*0d70*/  @P5 CS2R R140, SRZ ;  /* 0x00000000008c5805 */ /* 0x000fe2000001ff00 */
[----:B------:R-:W5:Y:S04]  /*0d80*/  @P4 LDG.E.128 R124, desc[UR6][R72.64] ;  /* 0x00000006487c4981 */ /* 0x000f68000c1e1d00 */
[----:B------:R0:W5:Y:S01]  /*0d90*/  @P4 LDG.E.128 R128, desc[UR6][R72.64+0x10] ;  /* 0x0000100648804981 */ /* 0x000162000c1e1d00 */
[----:B-1----:R-:W-:-:S03]  /*0da0*/  CS2R R70, SRZ ;  /* 0x0000000000467805 */ /* 0x002fc6000001ff00 */
[----:B------:R-:W5:Y:S04]  /*0db0*/  @P5 LDG.E.128 R148, desc[UR6][R20.64] ;  /* 0x0000000614945981 */ /* 0x000f68000c1e1d00 */
[----:B------:R1:W5:Y:S01]  /*0dc0*/  @P5 LDG.E.128 R152, desc[UR6][R20.64+0x10] ;  /* 0x0000100614985981 */ /* 0x000362000c1e1d00 */
[----:B0-----:R-:W-:Y:S02]  /*0dd0*/  CS2R R72, SRZ ;  /* 0x0000000000487805 */ /* 0x001fe4000001ff00 */
[----:B-1----:R-:W-:-:S07]  /*0de0*/  CS2R R20, SRZ ;  /* 0x0000000000147805 */ /* 0x002fce000001ff00 */
.L_x_25459:
[----:B------:R-:W-:Y:S05]  /*0df0*/  BSYNC.RECONVERGENT B0 ;  /* 0x0000000000007941 */ /* 0x000fea0003800200 */
.L_x_25457:
[----:B------:R-:W1:Y:S02]  /*0e00*/  LDCU UR8, c[0x0][0x384] ;  /* 0x00007080ff0877ac */ /* 0x000e640008000800 */
[----:B-1----:R-:W-:-:S13]  /*0e10*/  ISETP.GE.AND P0, PT, R4, UR8, PT ;  /* 0x0000000804007c0c */ /* 0x002fda000bf06270 */
[----:B------:R-:W-:Y:S05]  /*0e20*/  @P0 EXIT ;  /* 0x000000000000094d */ /* 0x000fea0003800000 */
[----:B------:R-:W-:Y:S01]  /*0e30*/  IMAD.HI.U32 R7, R2, -0x326172a9, RZ ;  /* 0xcd9e8d5702077827 */ /* 0x000fe200078e00ff */
[----:B------:R-:W-:Y:S01]  /*0e40*/  BSSY B0, `(.L_x_25460) ;  /* 0x0002540000007945 */ /* 0x000fe20003800000 */
[----:B------:R-:W1:Y:S02]  /*0e50*/  LDCU.64 UR8, c[0x0][0x408] ;  /* 0x00008100ff0877ac */ /* 0x000e640008000a00 */
[----:B0-----:R-:W-:Y:S01]  /*0e60*/  IMAD.HI.U32 R8, R5, -0x2daee0ad, RZ ;  /* 0xd2511f5305087827 */ /* 0x001fe200078e00ff */
[----:B------:R-:W-:-:S03]  /*0e70*/  LOP3.LUT R7, R6, UR4, R7, 0x96, !PT ;  /* 0x0000000406077c12 */ /* 0x000fc6000f8e9607 */
[----:B------:R-:W-:Y:S01]  /*0e80*/  IMAD R158, R5, -0x2daee0ad, RZ ;  /* 0xd2511f53059e7824 */ /* 0x000fe200078e02ff */
[----:B------:R-:W-:Y:S01]  /*0e90*/  LOP3.LUT R8, R8, UR5, RZ, 0x3c, !PT ;  /* 0x0000000508087c12 */ /* 0x000fe2000f8e3cff */
[----:B------:R-:W-:-:S04]  /*0ea0*/  IMAD.HI.U32 R11, R7, -0x2daee0ad, RZ ;  /* 0xd2511f53070b7827 */ /* 0x000fc800078e00ff */
[----:B------:R-:W-:Y:S01]  /*0eb0*/  IMAD R156, R2, -0x326172a9, RZ ;  /* 0xcd9e8d57029c7824 */ /* 0x000fe200078e02ff */
[----:B------:R-:W-:Y:S01]  /*0ec0*/  LOP3.LUT R11, R158, UR20, R11, 0x96, !PT ;  /* 0x000000149e0b7c12 */ /* 0x000fe2000f8e960b */
[----:B------:R-:W-:Y:S01]  /*0ed0*/  IMAD.HI.U32 R9, R8, -0x326172a9, RZ ;  /* 0xcd9e8d5708097827 */ /* 0x000fe200078e00ff */
[----:B------:R-:W0:Y:S03]  /*0ee0*/  LDCU UR20, c[0x0][0x404] ;  /* 0x00008080ff1477ac */ /* 0x000e260008000800 */
[----:B------:R-:W-:Y:S01]  /*0ef0*/  IMAD R157, R7, -0x2daee0ad, RZ ;  /* 0xd2511f53079d7824 */ /* 0x000fe200078e02ff */
[----:B------:R-:W-:Y:S01]  /*0f00*/  LOP3.LUT R9, R156, UR10, R9, 0x96, !PT ;  /* 0x0000000a9c097c12 */ /* 0x000fe2000f8e9609 */
[----:B------:R-:W-:Y:S01]  /*0f10*/  IMAD R8, R8, -0x326172a9, RZ ;  /* 0xcd9e8d5708087824 */ /* 0x000fe200078e02ff */
[----:B------:R-:W2:Y:S01]  /*0f20*/  LDCU.64 UR10, c[0x0][0x3a0] ;  /* 0x00007400ff0a77ac */ /* 0x000ea20008000a00 */
[----:B------:R-:W-:-:S04]  /*0f30*/  IMAD.HI.U32 R7, R11, -0x326172a9, RZ ;  /* 0xcd9e8d570b077827 */ /* 0x000fc800078e00ff */
[C---:B------:R-:W-:Y:S01]  /*0f40*/  IMAD.HI.U32 R156, R9.reuse, -0x2daee0ad, RZ ;  /* 0xd2511f53099c7827 */ /* 0x040fe200078e00ff */
[----:B------:R-:W-:Y:S01]  /*0f50*/  LOP3.LUT R7, R8, UR21, R7, 0x96, !PT ;  /* 0x0000001508077c12 */ /* 0x000fe2000f8e9607 */
[----:B------:R-:W3:Y:S02]  /*0f60*/  LDCU.U8 UR21, c[0x0][0x410] ;  /* 0x00008200ff1577ac */ /* 0x000ee40008000000 */
[----:B------:R-:W-:Y:S01]  /*0f70*/  IMAD R158, R9, -0x2daee0ad, RZ ;  /* 0xd2511f53099e7824 */ /* 0x000fe200078e02ff */
[----:B------:R-:W-:Y:S01]  /*0f80*/  LOP3.LUT R156, R157, UR22, R156, 0x96, !PT ;  /* 0x000000169d9c7c12 */ /* 0x000fe2000f8e969c */
[----:B------:R-:W-:Y:S01]  /*0f90*/  IMAD.HI.U32 R9, R7, -0x2daee0ad, RZ ;  /* 0xd2511f5307097827 */ /* 0x000fe200078e00ff */
[----:B------:R-:W4:Y:S03]  /*0fa0*/  LDCU UR22, c[0x0][0x448] ;  /* 0x00008900ff1677ac */ /* 0x000f260008000800 */
        /* <DEDUP_REMOVED lines=43> */
[----:B01234-:R-:W-:-:S07]  /*1260*/  IMAD.MOV.U32 R10, RZ, RZ, RZ ;  /* 0x000000ffff0a7224 */ /* 0x01ffce00078e00ff */
.L_x_26164:
[----:B------:R-:W0:Y:S08]  /*1270*/  LDC.64 R216, c[0x0][0x3f0] ;  /* 0x0000fc00ffd87b82 */ /* 0x000e300000000a00 */
[----:B------:R-:W1:Y:S08]  /*1280*/  LDC.64 R218, c[0x0][0x3f8] ;  /* 0x0000fe00ffda7b82 */ /* 0x000e700000000a00 */
[----:B------:R-:W2:Y:S01]  /*1290*/  LDC R237, c[0x0][0x388] ;  /* 0x0000e200ffed7b82 */ /* 0x000ea20000000800 */
[----:B0-----:R-:W-:-:S05]  /*12a0*/  IMAD.WIDE R216, R4, 0x4, R216 ;  /* 0x0000000404d87825 */ /* 0x001fca00078e02d8 */
[----:B------:R-:W3:Y:S01]  /*12b0*/  LDG.E R234, desc[UR6][R216.64] ;  /* 0x00000006d8ea7981 */ /* 0x000ee2000c1e1900 */
[----:B-1----:R-:W-:-:S05]  /*12c0*/  IMAD.WIDE R218, R4, 0x4, R218 ;  /* 0x0000000404da7825 */ /* 0x002fca00078e02da */
[----:B-----5:R0:W5:Y:S01]  /*12d0*/  LDG.E R235, desc[UR6][R218.64] ;  /* 0x00000006daeb7981 */ /* 0x020162000c1e1900 */
[----:B------:R-:W-:Y:S01]  /*12e0*/  ISETP.GE.U32.AND P0, PT, R3, 0x20, PT ;  /* 0x000000200300780c */ /* 0x000fe20003f06070 */
[----:B------:R-:W-:Y:S02]  /*12f0*/  HFMA2 R239, -RZ, RZ, 0, 0 ;  /* 0x00000000ffef7431 */ /* 0x000fe400000001ff */
[----:B--2---:R-:W-:Y:S01]  /*1300*/  IMAD R230, R4, R237, RZ ;  /* 0x000000ed04e67224 */ /* 0x004fe200078e02ff */
[----:B------:R-:W-:Y:S01]  /*1310*/  MOV R241, UR5 ;  /* 0x0000000500f17c02 */ /* 0x000fe20008000f00 */
[----:B------:R-:W-:Y:S01]  /*1320*/  IMAD.U32 R240, RZ, RZ, UR4 ;  /* 0x00000004fff07e24 */ /* 0x000fe2000f8e00ff */
[----:B------:R-:W-:Y:S01]  /*1330*/  MOV R244, UR4 ;  /* 0x0000000400f47c02 */ /* 0x000fe20008000f00 */
[----:B------:R-:W-:Y:S01]  /*1340*/  IMAD.U32 R238, RZ, RZ, UR4 ;  /* 0x00000004ffee7e24 */ /* 0x000fe2000f8e00ff */
[----:B------:R-:W-:Y:S01]  /*1350*/  SHF.R.S32.HI R231, RZ, 0x1f, R230 ;  /* 0x0000001fffe77819 */ /* 0x000fe200000114e6 */
[----:B------:R-:W-:Y:S01]  /*1360*/  IMAD.U32 R243, RZ, RZ, UR5 ;  /* 0x00000005fff37e24 */ /* 0x000fe2000f8e00ff */
[----:B------:R-:W-:Y:S01]  /*1370*/  BSSY.RECONVERGENT B1, `(.L_x_25461) ;  /* 0x00005ea000017945 */ /* 0x000fe20003800200 */
[----:B------:R-:W-:Y:S01]  /*1380*/  IMAD.U32 R242, RZ, RZ, UR5 ;  /* 0x00000005fff27e24 */ /* 0x000fe2000f8e00ff */
[----:B------:R-:W-:Y:S01]  /*1390*/  LEA.HI R231, R231, R230, RZ, 0x3 ;  /* 0x000000e6e7e77211 */ /* 0x000fe200078f18ff */
[----:B------:R-:W-:Y:S01]  /*13a0*/  VIADD R238, R238, 0x78dde6e4 ;  /* 0x78dde6e4eeee7836 */ /* 0x000fe20000000000 */
[----:B------:R-:W-:Y:S01]  /*13b0*/  IADD3 R240, PT, PT, R240, -0x61c88647, RZ ;  /* 0x9e3779b9f0f07810 */ /* 0x000fe20007ffe0ff */
[----:B------:R-:W-:Y:S01]  /*13c0*/  VIADD R241, R241, 0xbb67ae85 ;  /* 0xbb67ae85f1f17836 */ /* 0x000fe20000000000 */
[----:B------:R-:W-:Y:S01]  /*13d0*/  LEA.HI.SX32 R236, R231, R0, 0x1d ;  /* 0x00000000e7ec7211 */ /* 0x000fe200078feaff */
[----:B------:R-:W-:Y:S01]  /*13e0*/  VIADD R243, R243, 0x76cf5d0a ;  /* 0x76cf5d0af3f37836 */ /* 0x000fe20000000000 */
[----:B------:R-:W-:Y:S01]  /*13f0*/  IADD3 R244, PT, PT, R244, 0x3c6ef372, RZ ;  /* 0x3c6ef372f4f47810 */ /* 0x000fe20007ffe0ff */
[----:B------:R-:W-:Y:S01]  /*1400*/  VIADD R242, R242, 0x32370b8f ;  /* 0x32370b8ff2f27836 */ /* 0x000fe20000000000 */
        /* <DEDUP_REMOVED lines=14> */
.L_x_25464:
[----:B------:R-:W-:Y:S05]  /*14f0*/  BSYNC.RECONVERGENT B2 ;  /* 0x0000000000027941 */ /* 0x000fea0003800200 */
.L_x_25463:
        /* <DEDUP_REMOVED lines=10> */
[----:B------:R-:W-:Y:S02]  /*15a0*/  @!P2 IMAD.MOV.U32 R230, RZ, RZ, R220 ;  /* 0x000000ffffe6a224 */ /* 0x000fe400078e00dc */
[----:B------:R-:W-:Y:S01]  /*15b0*/  @!P2 IMAD.MOV.U32 R172, RZ, RZ, R9 ;  /* 0x000000ffffaca224 */ /* 0x000fe200078e0009 */
[----:B--2---:R-:W-:Y:S01]  /*15c0*/  @!P2 MOV R168, R160 ;  /* 0x000000a000a8a202 */ /* 0x004fe20000000f00 */
        /* <DEDUP_REMOVED lines=17> */
.L_x_25471:
        /* <DEDUP_REMOVED lines=13> */
.L_x_25473:
[----:B------:R-:W-:Y:S05]  /*17b0*/  BSYNC.RECONVERGENT B5 ;  /* 0x0000000000057941 */ /* 0x000fea0003800200 */
.L_x_25472:
        /* <DEDUP_REMOVED lines=16> */
[----:B------:R-:W-:Y:S01]  /*18c0*/  LOP3.LUT R169, R8, UR23, R171, 0x96, !PT ;  /* 0x0000001708a97c12 */ /* 0x000fe2000f8e96ab */
[----:B------:R-:W-:-:S03]  /*18d0*/  UIADD3 UR23, UPT, UPT, UR4, 0x1715609d, URZ ;  /* 0x1715609d04177890 */ /* 0x000fc6000fffe0ff */
[----:B------:R-:W-:Y:S01]  /*18e0*/  LOP3.LUT R8, R242, R168, R173, 0x96, !PT ;  /* 0x000000a8f2087212 */ /* 0x000fe200078e96ad */
[----:B------:R-:W-:-:S04]  /*18f0*/  IMAD.WIDE.U32 R168, R169, -0x2daee0ad, RZ ;  /* 0xd2511f53a9a87825 */ /* 0x000fc800078e00ff */
[----:B------:R-:W-:Y:S01]  /*1900*/  IMAD.WIDE.U32 R8, R8, -0x326172a9, RZ ;  /* 0xcd9e8d5708087825 */ /* 0x000fe200078e00ff */
[----:B------:R-:W-:-:S04]  /*1910*/  LOP3.LUT R171, R172, UR12, R169, 0x96, !PT ;  /* 0x0000000cacab7c12 */ /* 0x000fc8000f8e96a9 */
[----:B------:R-:W-:Y:S01]  /*1920*/  LOP3.LUT R172, R238, R170, R9, 0x96, !PT ;  /* 0x000000aaeeac7212 */ /* 0x000fe200078e9609 */
[----:B------:R-:W-:-:S04]  /*1930*/  IMAD.WIDE.U32 R170, R171, -0x326172a9, RZ ;  /* 0xcd9e8d57abaa7825 */ /* 0x000fc800078e00ff */
[----:B------:R-:W-:Y:S01]  /*1940*/  IMAD.WIDE.U32 R172, R172, -0x2daee0ad, RZ ;  /* 0xd2511f53acac7825 */ /* 0x000fe200078e00ff */
[----:B------:R-:W-:Y:S01]  /*1950*/  LOP3.LUT R169, R8, UR23, R171, 0x96, !PT ;  /* 0x0000001708a97c12 */ /* 0x000fe2000f8e96ab */
[----:B------:R-:W-:-:S03]  /*1960*/  UIADD3 UR23, UPT, UPT, UR4, -0x700cb87f, URZ ;  /* 0x8ff3478104177890 */ /* 0x000fc6000fffe0ff */
        /* <DEDUP_REMOVED lines=19> */
.L_x_25470:
[----:B------:R-:W-:Y:S05]  /*1aa0*/  BSYNC.RECONVERGENT B4 ;  /* 0x0000000000047941 */ /* 0x000fea0003800200 */
.L_x_25469:
        /* <DEDUP_REMOVED lines=8> */
[----:B------:R-:W-:-:S03]  /*1b30*/  SEL R11, RZ, 0x1, P3 ;  /* 0x00000001ff0b7807 */ /* 0x000fc60001800000 */
[----:B------:R-:W-:-:S07]  /*1b40*/  FFMA.FTZ R168, R9, R28, R160 ;  /* 0x0000001c09a87223 */ /* 0x000fce00000100a0 */
.L_x_25468:
[----:B------:R-:W-:Y:S05]  /*1b50*/  BSYNC.RECONVERGENT B3 ;  /* 0x0000000000037941 */ /* 0x000fea0003800200 */
.L_x_25467:
[----:B------:R-:W-:Y:S01]  /*1b60*/  BSSY.RECONVERGENT B3, `(.L_x_25474) ;  /* 0x000005a000037945 */ /* 0x000fe20003800200 */
[----:B------:R-:W-:Y:S02]  /*1b70*/  IMAD.MOV.U32 R9, RZ, RZ, R172 ;  /* 0x000000ffff097224 */ /* 0x000fe400078e00ac */
        /* <DEDUP_REMOVED lines=15> */
.L_x_25478:
        /* <DEDUP_REMOVED lines=13> */
.L_x_25480:
[----:B------:R-:W-:Y:S05]  /*1d40*/  BSYNC.RECONVERGENT B5 ;  /* 0x0000000000057941 */ /* 0x000fea0003800200 */
.L_x_25479:
[----:B------:R-:W-:Y:S01]  /*1d50*/  IMAD.WIDE.U32 R8, R2, -0x326172a9, RZ ;  /* 0xcd9e8d5702087825 */ /* 0x000fe200078e00ff */
[----:B------:R-:W-:Y:S01]  /*1d60*/  LOP3.LUT R170, R10, UR5, R173, 0x96, !PT ;  /* 0x000000050aaa7c12 */ /* 0x000fe2000f8e96ad */
[----:B------:R-:W-:Y:S02]  /*1d70*/  UIADD3 UR23, UPT, UPT, UR4, -0x255992d5, URZ ;  /* 0xdaa66d2b04177890 */ /* 0x000fe4000fffe0ff */
[----:B------:R-:W-:Y:S01]  /*1d80*/  UIADD3 UR24, UPT, UPT, UR5, -0x695add53, URZ ;  /* 0x96a522ad05187890 */ /* 0x000fe2000fffe0ff */
[----:B------:R-:W-:Y:S01]  /*1d90*/  LOP3.LUT R174, R6, UR4, R9, 0x96, !PT ;  /* 0x0000000406ae7c12 */ /* 0x000fe2000f8e9609 */
        /* <DEDUP_REMOVED lines=42> */
.L_x_25477:
[----:B------:R-:W-:Y:S05]  /*2040*/  BSYNC.RECONVERGENT B4 ;  /* 0x0000000000047941 */ /* 0x000fea0003800200 */
.L_x_25476:
        /* <DEDUP_REMOVED lines=10> */
[----:B------:R-:W-:-:S07]  /*20f0*/  FFMA.FTZ R169, R170, R29, R161 ;  /* 0x0000001daaa97223 */ /* 0x000fce00000100a1 */
.L_x_25475:
[----:B------:R-:W-:Y:S05]  /*2100*/  BSYNC.RECONVERGENT B3 ;  /* 0x0000000000037941 */ /* 0x000fea0003800200 */
.L_x_25474:
        /* <DEDUP_REMOVED lines=17> */
.L_x_25485:
        /* <DEDUP_REMOVED lines=13> */
.L_x_25487:
[----:B------:R-:W-:Y:S05]  /*22f0*/  BSYNC.RECONVERGENT B5 ;  /* 0x0000000000057941 */ /* 0x000fea0003800200 */
.L_x_25486:
[----:B------:R-:W-:Y:S01]  /*2300*/  IMAD.WIDE.U32 R8, R2, -0x326172a9, RZ ;  /* 0xcd9e8d5702087825 */ /* 0x000fe200078e00ff */
[----:B------:R-:W-:Y:S01]  /*2310*/  LOP3.LUT R170, R10, UR5, R173, 0x96, !PT ;  /* 0x000000050aaa7c12 */ /* 0x000fe2000f8e96ad */
[----:B------:R-:W-:Y:S02]  /*2320*/  UIADD3 UR23, UPT, UPT, UR4, -0x255992d5, URZ ;  /* 0xdaa66d2b04177890 */ /* 0x000fe4000fffe0ff */
        /* <DEDUP_REMOVED lines=43> */
.L_x_25484:
[----:B------:R-:W-:Y:S05]  /*25e0*/  BSYNC.RECONVERGENT B4 ;  /* 0x0000000000047941 */ /* 0x000fea0003800200 */
.L_x_25483:
        /* <DEDUP_REMOVED lines=10> */
.L_x_25482:
[----:B------:R-:W-:Y:S05]  /*2690*/  BSYNC.RECONVERGENT B3 ;  /* 0x0000000000037941 */ /* 0x000fea0003800200 */
.L_x_25481:
        /* <DEDUP_REMOVED lines=17> */
.L_x_25492:
        /* <DEDUP_REMOVED lines=13> */
.L_x_25494:
[----:B------:R-:W-:Y:S05]  /*2880*/  BSYNC.RECONVERGENT B5 ;  /* 0x0000000000057941 */ /* 0x000fea0003800200 */
.L_x_25493:
        /* <DEDUP_REMOVED lines=47> */
.L_x_25491:
[----:B------:R-:W-:Y:S05]  /*2b80*/  BSYNC.RECONVERGENT B4 ;  /* 0x0000000000047941 */ /* 0x000fea0003800200 */
.L_x_25490:
        /* <DEDUP_REMOVED lines=11> */
.L_x_25489:
[----:B------:R-:W-:Y:S05]  /*2c40*/  BSYNC.RECONVERGENT B3 ;  /* 0x0000000000037941 */ /* 0x000fea0003800200 */
.L_x_25488:
[----:B------:R-:W-:Y:S01]  /*2c50*/  BSSY.RECONVERGENT B3, `(.L_x_25495) ;  /* 0x0000059000037945 */ /* 0x000fe20003800200 */
[----:B------:R-:W-:Y:S01]  /*2c60*/  MOV R174, R9 ;  /* 0x0000000900ae7202 */ /* 0x000fe20000000f00 */
[----:B-----5:R-:W-:Y:S02]  /*2c70*/  IMAD.MOV.U32 R172, RZ, RZ, R164 ;  /* 0x000000ffffac7224 */ /* 0x020fe400078e00a4 */
        /* <DEDUP_REMOVED lines=14> */
.L_x_25499:
        /* <DEDUP_REMOVED lines=13> */
.L_x_25501:
[----:B------:R-:W-:Y:S05]  /*2e30*/  BSYNC.RECONVERGENT B5 ;  /* 0x0000000000057941 */ /* 0x000fea0003800200 */
.L_x_25500:
        /* <DEDUP_REMOVED lines=47> */
.L_x_25498:
[----:B------:R-:W-:Y:S05]  /*3130*/  BSYNC.RECONVERGENT B4 ;  /* 0x0000000000047941 */ /* 0x000fea0003800200 */
.L_x_25497:
        /* <DEDUP_REMOVED lines=10> */
.L_x_25496:
[----:B------:R-:W-:Y:S05]  /*31e0*/  BSYNC.RECONVERGENT B3 ;  /* 0x0000000000037941 */ /* 0x000fea0003800200 */
.L_x_25495:
        /* <DEDUP_REMOVED lines=17> */
.L_x_25506:
        /* <DEDUP_REMOVED lines=13> */
.L_x_25508:
[----:B------:R-:W-:Y:S05]  /*33d0*/  BSYNC.RECONVERGENT B5 ;  /* 0x0000000000057941 */ /* 0x000fea0003800200 */
.L_x_25507:
        /* <DEDUP_REMOVED lines=47> */
.L_x_25505:
[----:B------:R-:W-:Y:S05]  /*36d0*/  BSYNC.RECONVERGENT B4 ;  /* 0x0000000000047941 */ /* 0x000fea0003800200 */
.L_x_25504:
[----:B------:R-:W-:Y:S01]  /*36e0*/  PRMT R174, R158, 0x7632, R174 ;  /* 0x000076329eae7816 */ /* 0x000fe200000000ae */
        /* <DEDUP_REMOVED lines=10> */
.L_x_25503:
[----:B------:R-:W-:Y:S05]  /*3790*/  BSYNC.RECONVERGENT B3 ;  /* 0x0000000000037941 */ /* 0x000fea0003800200 */
.L_x_25502:
        /* <DEDUP_REMOVED lines=17> */
.L_x_25513:
        /* <DEDUP_REMOVED lines=13> */
.L_x_25515:
[----:B------:R-:W-:Y:S05]  /*3980*/  BSYNC.RECONVERGENT B5 ;  /* 0x0000000000057941 */ /* 0x000fea0003800200 */
.L_x_25514:
[----:B------:R-:W-:Y:S01]  /*3990*/  LOP3.LUT R174, R10, UR5, R217, 0x96, !PT ;  /* 0x000000050aae7c12 */ /* 0x000fe2000f8e96d9 */
[----:B------:R-:W-:Y:S01]  /*39a0*/  IMAD.WIDE.U32 R8, R2, -0x326172a9, RZ ;  /* 0xcd9e8d5702087825 */ /* 0x000fe200078e00ff */
[----:B------:R-:W-:-:S03]  /*39b0*/  UIADD3 UR23, UPT, UPT, UR4, -0x255992d5, URZ ;  /* 0xdaa66d2b04177890 */ /* 0x000fc6000fffe0ff */
[----:B------:R-:W-:Y:S01]  /*39c0*/  IMAD.WIDE.U32 R174, R174, -0x326172a9, RZ ;  /* 0xcd9e8d57aeae7825 */ /* 0x000fe200078e00ff */
[----:B------:R-:W-:-:S04]  /*39d0*/  LOP3.LUT R9, R6, UR4, R9, 0x96, !PT ;  /* 0x0000000406097c12 */ /* 0x000fc8000f8e9609 */
        /* <DEDUP_REMOVED lines=8> */
[----:B------:R-:W-:Y:S01]  /*3a60*/  LOP3.LUT R217, R8, UR23, R175, 0x96, !PT ;  /* 0x0000001708d97c12 */ /* 0x000fe2000f8e96af */
[----:B------:R-:W-:Y:S01]  /*3a70*/  IMAD.WIDE.U32 R8, R9, -0x2daee0ad, RZ ;  /* 0xd2511f5309087825 */ /* 0x000fe200078e00ff */
[----:B------:R-:W-:-:S04]  /*3a80*/  UIADD3 UR23, UPT, UPT, UR4, 0x1715609d, URZ ;  /* 0x1715609d04177890 */ /* 0x000fc8000fffe0ff */
[----:B------:R-:W-:Y:S01]  /*3a90*/  LOP3.LUT R9, R242, R216, R9, 0x96, !PT ;  /* 0x000000d8f2097212 */ /* 0x000fe200078e9609 */
[----:B------:R-:W-:-:S05]  /*3aa0*/  IMAD.WIDE.U32 R216, R217, -0x2daee0ad, RZ ;  /* 0xd2511f53d9d87825 */ /* 0x000fca00078e00ff */
[----:B------:R-:W-:Y:S01]  /*3ab0*/  LOP3.LUT R175, R8, UR12, R217, 0x96, !PT ;  /* 0x0000000c08af7c12 */ /* 0x000fe2000f8e96d9 */
[----:B------:R-:W-:-:S05]  /*3ac0*/  IMAD.WIDE.U32 R8, R9, -0x326172a9, RZ ;  /* 0xcd9e8d5709087825 */ /* 0x000fca00078e00ff */
[----:B------:R-:W-:Y:S01]  /*3ad0*/  LOP3.LUT R9, R238, R174, R9, 0x96, !PT ;  /* 0x000000aeee097212 */ /* 0x000fe200078e9609 */
[----:B------:R-:W-:-:S05]  /*3ae0*/  IMAD.WIDE.U32 R174, R175, -0x326172a9, RZ ;  /* 0xcd9e8d57afae7825 */ /* 0x000fca00078e00ff */
[----:B------:R-:W-:Y:S01]  /*3af0*/  LOP3.LUT R217, R8, UR23, R175, 0x96, !PT ;  /* 0x0000001708d97c12 */ /* 0x000fe2000f8e96af */
[----:B------:R-:W-:Y:S01]  /*3b00*/  IMAD.WIDE.U32 R8, R9, -0x2daee0ad, RZ ;  /* 0xd2511f5309087825 */ /* 0x000fe200078e00ff */
[----:B------:R-:W-:-:S04]  /*3b10*/  UIADD3 UR23, UPT, UPT, UR4, -0x700cb87f, URZ ;  /* 0x8ff3478104177890 */ /* 0x000fc8000fffe0ff */
        /* <DEDUP_REMOVED lines=15> */
[----:B------:R-:W-:Y:S01]  /*3c10*/  UIADD3 UR23, UPT, UPT, UR5, -0x695add53, URZ ;  /* 0x96a522ad05177890 */ /* 0x000fe2000fffe0ff */
[----:B------:R-:W-:Y:S01]  /*3c20*/  IMAD.WIDE.U32 R174, R174, -0x2daee0ad, RZ ;  /* 0xd2511f53aeae7825 */ /* 0x000fe200078e00ff */
[----:B------:R-:W-:-:S04]  /*3c30*/  MOV R222, R218 ;  /* 0x000000da00de7202 */ /* 0x000fc80000000f00 */
[----:B------:R-:W-:Y:S01]  /*3c40*/  LOP3.LUT R7, R216, UR23, R175, 0x96, !PT ;  /* 0x00000017d8077c12 */ /* 0x000fe2000f8e96af */
[----:B------:R-:W-:Y:S02]  /*3c50*/  HFMA2 R216, -RZ, RZ, 0, 0 ;  /* 0x00000000ffd87431 */ /* 0x000fe400000001ff */
[----:B------:R-:W-:Y:S02]  /*3c60*/  IMAD.MOV.U32 R175, RZ, RZ, R230 ;  /* 0x000000ffffaf7224 */ /* 0x000fe400078e00e6 */
[----:B------:R-:W-:-:S07]  /*3c70*/  IMAD.MOV.U32 R230, RZ, RZ, R174 ;  /* 0x000000ffffe67224 */ /* 0x000fce00078e00ae */
.L_x_25512:
[----:B------:R-:W-:Y:S05]  /*3c80*/  BSYNC.RECONVERGENT B4 ;  /* 0x0000000000047941 */ /* 0x000fea0003800200 */
.L_x_25511:
        /* <DEDUP_REMOVED lines=10> */
.L_x_25510:
[----:B------:R-:W-:Y:S05]  /*3d30*/  BSYNC.RECONVERGENT B3 ;  /* 0x0000000000037941 */ /* 0x000fea0003800200 */
.L_x_25509:
        /* <DEDUP_REMOVED lines=16> */
.L_x_25519:
        /* <DEDUP_REMOVED lines=13> */
.L_x_25521:
[----:B------:R-:W-:Y:S05]  /*3f10*/  BSYNC.RECONVERGENT B4 ;  /* 0x0000000000047941 */ /* 0x000fea0003800200 */
.L_x_25520:
[----:B------:R-:W-:Y:S01]  /*3f20*/  LOP3.LUT R216, R10, UR5, R219, 0x96, !PT ;  /* 0x000000050ad87c12 */ /* 0x000fe2000f8e96db */
[----:B------:R-:W-:Y:S01]  /*3f30*/  IMAD.WIDE.U32 R8, R2, -0x326172a9, RZ ;  /* 0xcd9e8d5702087825 */ /* 0x000fe200078e00ff */
[----:B------:R-:W-:-:S03]  /*3f40*/  UIADD3 UR23, UPT, UPT, UR4, -0x255992d5, URZ ;  /* 0xdaa66d2b04177890 */ /* 0x000fc6000fffe0ff */
[----:B------:R-:W-:Y:S01]  /*3f50*/  IMAD.WIDE.U32 R216, R216, -0x326172a9, RZ ;  /* 0xcd9e8d57d8d87825 */ /* 0x000fe200078e00ff */
[----:B------:R-:W-:-:S03]  /*3f60*/  LOP3.LUT R9, R6, UR4, R9, 0x96, !PT ;  /* 0x0000000406097c12 */ /* 0x000fc6000f8e9609 */
        /* <DEDUP_REMOVED lines=37> */
[----:B------:R-:W-:Y:S01]  /*41c0*/  UIADD3 UR23, UPT, UPT, UR5, -0x695add53, URZ ;  /* 0x96a522ad05177890 */ /* 0x000fe2000fffe0ff */
[----:B------:R-:W-:Y:S01]  /*41d0*/  MOV R222, R216 ;  /* 0x000000d800de7202 */ /* 0x000fe20000000f00 */
[----:B------:R-:W-:-:S04]  /*41e0*/  IMAD.WIDE.U32 R216, R7, -0x2daee0ad, RZ ;  /* 0xd2511f5307d87825 */ /* 0x000fc800078e00ff */
[----:B------:R-:W-:Y:S01]  /*41f0*/  IMAD.MOV.U32 R230, RZ, RZ, R216 ;  /* 0x000000ffffe67224 */ /* 0x000fe200078e00d8 */
[----:B------:R-:W-:-:S07]  /*4200*/  LOP3.LUT R7, R218, UR23, R217, 0x96, !PT ;  /* 0x00000017da077c12 */ /* 0x000fce000f8e96d9 */
.L_x_25518:
[----:B------:R-:W-:Y:S05]  /*4210*/  BSYNC.RECONVERGENT B3 ;  /* 0x0000000000037941 */ /* 0x000fea0003800200 */
.L_x_25517:
        /* <DEDUP_REMOVED lines=12> */
.L_x_25466:
        /* <DEDUP_REMOVED lines=21> */
.L_x_25526:
        /* <DEDUP_REMOVED lines=13> */
.L_x_25528:
[----:B------:R-:W-:Y:S05]  /*4500*/  BSYNC.RECONVERGENT B5 ;  /* 0x0000000000057941 */ /* 0x000fea0003800200 */
.L_x_25527:
        /* <DEDUP_REMOVED lines=46> */
.L_x_25525:
[----:B------:R-:W-:Y:S05]  /*47f0*/  BSYNC.RECONVERGENT B4 ;  /* 0x0000000000047941 */ /* 0x000fea0003800200 */
.L_x_25524:
[----:B------:R-:W-:Y:S01]  /*4800*/  I2FP.F32.U32 R9, R11 ;  /* 0x0000000b00097245 */ /* 0x000fe20000201000 */
[----:B------:R-:W-:Y:S02]  /*4810*/  IMAD.MOV.U32 R168, RZ, RZ, 0x2f800000 ;  /* 0x2f800000ffa87424 */ /* 0x000fe400078e00ff */
[----:B-----5:R-:W-:Y:S02]  /*4820*/  IMAD.U32 R11, R156, 0x10000, RZ ;  /* 0x000100009c0b7824 */ /* 0x020fe400078e00ff */
[----:B------:R-:W-:Y:S02]  /*4830*/  FFMA.FTZ R9, R9, R168, 1.1641532182693481445e-10 ;  /* 0x2f00000009097423 */ /* 0x000fe400000100a8 */
[----:B------:R-:W-:-:S03]  /*4840*/  FMUL.FTZ R11, R11, UR9 ;  /* 0x000000090b0b7c20 */ /* 0x000fc60008410000 */
[----:B------:R-:W-:Y:S01]  /*4850*/  FSETP.GTU.FTZ.AND P2, PT, R9, UR20, PT ;  /* 0x0000001409007c0b */ /* 0x000fe2000bf5c000 */
[----:B------:R-:W-:-:S05]  /*4860*/  FMUL.FTZ R11, R11, UR8 ;  /* 0x000000080b0b7c20 */ /* 0x000fca0008410000 */
[----:B------:R-:W-:Y:S02]  /*4870*/  FSEL R9, R11, RZ, !P2 ;  /* 0x000000ff0b097208 */ /* 0x000fe40005000000 */
[----:B------:R-:W-:-:S03]  /*4880*/  SEL R11, RZ, 0x1, P2 ;  /* 0x00000001ff0b7807 */ /* 0x000fc60001000000 */
[----:B------:R-:W-:-:S07]  /*4890*/  FMUL.FTZ R168, R9, R28 ;  /* 0x0000001c09a87220 */ /* 0x000fce0000410000 */
.L_x_25523:
[----:B------:R-:W-:Y:S05]  /*48a0*/  BSYNC.RECONVERGENT B3 ;  /* 0x0000000000037941 */ /* 0x000fea0003800200 */
.L_x_25522:
        /* <DEDUP_REMOVED lines=17> */
.L_x_25533:
        /* <DEDUP_REMOVED lines=13> */
.L_x_25535:
[----:B------:R-:W-:Y:S05]  /*4a90*/  BSYNC.RECONVERGENT B5 ;  /* 0x0000000000057941 */ /* 0x000fea0003800200 */
.L_x_25534:
        /* <DEDUP_REMOVED lines=47> */
.L_x_25532:
[----:B------:R-:W-:Y:S05]  /*4d90*/  BSYNC.RECONVERGENT B4 ;  /* 0x0000000000047941 */ /* 0x000fea0003800200 */
.L_x_25531:
        /* <DEDUP_REMOVED lines=11> */
.L_x_25530:
[----:B------:R-:W-:Y:S05]  /*4e50*/  BSYNC.RECONVERGENT B3 ;  /* 0x0000000000037941 */ /* 0x000fea0003800200 */
.L_x_25529:
        /* <DEDUP_REMOVED lines=17> */
.L_x_25540:
        /* <DEDUP_REMOVED lines=13> */
.L_x_25542:
[----:B------:R-:W-:Y:S05]  /*5040*/  BSYNC.RECONVERGENT B5 ;  /* 0x0000000000057941 */ /* 0x000fea0003800200 */
.L_x_25541:
        /* <DEDUP_REMOVED lines=46> */
.L_x_25539:
[----:B------:R-:W-:Y:S05]  /*5330*/  BSYNC.RECONVERGENT B4 ;  /* 0x0000000000047941 */ /* 0x000fea0003800200 */
.L_x_25538:
        /* <DEDUP_REMOVED lines=10> */
.L_x_25537:
[----:B------:R-:W-:Y:S05]  /*53e0*/  BSYNC.RECONVERGENT B3 ;  /* 0x0000000000037941 */ /* 0x000fea0003800200 */
.L_x_25536:
        /* <DEDUP_REMOVED lines=17> */
.L_x_25547:
        /* <DEDUP_REMOVED lines=13> */
.L_x_25549:
[----:B------:R-:W-:Y:S05]  /*55d0*/  BSYNC.RECONVERGENT B5 ;  /* 0x0000000000057941 */ /* 0x000fea0003800200 */
.L_x_25548:
        /* <DEDUP_REMOVED lines=47> */
.L_x_25546:
[----:B------:R-:W-:Y:S05]  /*58d0*/  BSYNC.RECONVERGENT B4 ;  /* 0x0000000000047941 */ /* 0x000fea0003800200 */
.L_x_25545:
        /* <DEDUP_REMOVED lines=11> */
.L_x_25544:
[----:B------:R-:W-:Y:S05]  /*5990*/  BSYNC.RECONVERGENT B3 ;  /* 0x0000000000037941 */ /* 0x000fea0003800200 */
.L_x_25543:
        /* <DEDUP_REMOVED lines=17> */
.L_x_25554:
        /* <DEDUP_REMOVED lines=13> */
.L_x_25556:
[----:B------:R-:W-:Y:S05]  /*5b80*/  BSYNC.RECONVERGENT B5 ;  /* 0x0000000000057941 */ /* 0x000fea0003800200 */
.L_x_25555:
        /* <DEDUP_REMOVED lines=47> */
.L_x_25553:
[----:B------:R-:W-:Y:S05]  /*5e80*/  BSYNC.RECONVERGENT B4 ;  /* 0x0000000000047941 */ /* 0x000fea0003800200 */
.L_x_25552:
        /* <DEDUP_REMOVED lines=10> */
.L_x_25551:
[----:B------:R-:W-:Y:S05]  /*5f30*/  BSYNC.RECONVERGENT B3 ;  /* 0x0000000000037941 */ /* 0x000fea0003800200 */
.L_x_25550:
        /* <DEDUP_REMOVED lines=17> */
.L_x_25561:
        /* <DEDUP_REMOVED lines=13> */
.L_x_25563:
[----:B------:R-:W-:Y:S05]  /*6120*/  BSYNC.RECONVERGENT B5 ;  /* 0x0000000000057941 */ /* 0x000fea0003800200 */
.L_x_25562:
        /* <DEDUP_REMOVED lines=47> */
.L_x_25560:
[----:B------:R-:W-:Y:S05]  /*6420*/  BSYNC.RECONVERGENT B4 ;  /* 0x0000000000047941 */ /* 0x000fea0003800200 */
.L_x_25559:
        /* <DEDUP_REMOVED lines=11> */
.L_x_25558:
[----:B------:R-:W-:Y:S05]  /*64e0*/  BSYNC.RECONVERGENT B3 ;  /* 0x0000000000037941 */ /* 0x000fea0003800200 */
.L_x_25557:
        /* <DEDUP_REMOVED lines=17> */
.L_x_25568:
        /* <DEDUP_REMOVED lines=13> */
.L_x_25570:
[----:B------:R-:W-:Y:S05]  /*66d0*/  BSYNC.RECONVERGENT B5 ;  /* 0x0000000000057941 */ /* 0x000fea0003800200 */
.L_x_25569:
        /* <DEDUP_REMOVED lines=41> */
[----:B------:R-:W-:Y:S01]  /*6970*/  UIADD3 UR23, UPT, UPT, UR5, -0x695add53, URZ ;  /* 0x96a522ad05177890 */ /* 0x000fe2000fffe0ff */
[----:B------:R-:W-:-:S05]  /*6980*/  IMAD.WIDE.U32 R174, R174, -0x2daee0ad, RZ ;  /* 0xd2511f53aeae7825 */ /* 0x000fca00078e00ff */
[----:B------:R-:W-:Y:S01]  /*6990*/  LOP3.LUT R7, R216, UR23, R175, 0x96, !PT ;  /* 0x00000017d8077c12 */ /* 0x000fe2000f8e96af */
[----:B------:R-:W-:Y:S01]  /*69a0*/  IMAD.MOV.U32 R216, RZ, RZ, RZ ;  /* 0x000000ffffd87224 */ /* 0x000fe200078e00ff */
[----:B------:R-:W-:Y:S01]  /*69b0*/  MOV R175, R230 ;  /* 0x000000e600af7202 */ /* 0x000fe20000000f00 */
[----:B------:R-:W-:-:S07]  /*69c0*/  IMAD.MOV.U32 R230, RZ, RZ, R174 ;  /* 0x000000ffffe67224 */ /* 0x000fce00078e00ae */
.L_x_25567:
[----:B------:R-:W-:Y:S05]  /*69d0*/  BSYNC.RECONVERGENT B4 ;  /* 0x0000000000047941 */ /* 0x000fea0003800200 */
.L_x_25566:
        /* <DEDUP_REMOVED lines=8> */
[----:B------:R-:W-:-:S05]  /*6a60*/  FSEL R9, R9, RZ, !P2 ;  /* 0x000000ff09097208 */ /* 0x000fca0005000000 */
[----:B------:R-:W-:-:S07]  /*6a70*/  FMUL.FTZ R174, R9, R34 ;  /* 0x0000002209ae7220 */ /* 0x000fce0000410000 */
.L_x_25565:
[----:B------:R-:W-:Y:S05]  /*6a80*/  BSYNC.RECONVERGENT B3 ;  /* 0x0000000000037941 */ /* 0x000fea0003800200 */
.L_x_25564:
        /* <DEDUP_REMOVED lines=16> */
.L_x_25573:
        /* <DEDUP_REMOVED lines=13> */
.L_x_25575:
[----:B------:R-:W-:Y:S05]  /*6c60*/  BSYNC.RECONVERGENT B4 ;  /* 0x0000000000047941 */ /* 0x000fea0003800200 */
.L_x_25574:
[----:B------:R-:W-:Y:S01]  /*6c70*/  LOP3.LUT R216, R10, UR5, R219, 0x96, !PT ;  /* 0x000000050ad87c12 */ /* 0x000fe2000f8e96db */
[----:B------:R-:W-:Y:S01]  /*6c80*/  IMAD.WIDE.U32 R8, R2, -0x326172a9, RZ ;  /* 0xcd9e8d5702087825 */ /* 0x000fe200078e00ff */
[----:B------:R-:W-:Y:S01]  /*6c90*/  UIADD3 UR23, UPT, UPT, UR4, -0x255992d5, URZ ;  /* 0xdaa66d2b04177890 */ /* 0x000fe2000fffe0ff */
[----:B------:R-:W-:Y:S02]  /*6ca0*/  MOV R175, R230 ;  /* 0x000000e600af7202 */ /* 0x000fe40000000f00 */
        /* <DEDUP_REMOVED lines=38> */
[----:B------:R-:W-:Y:S01]  /*6f10*/  UIADD3 UR23, UPT, UPT, UR5, -0x695add53, URZ ;  /* 0x96a522ad05177890 */ /* 0x000fe2000fffe0ff */
[----:B------:R-:W-:-:S04]  /*6f20*/  IMAD.WIDE.U32 R216, R7, -0x2daee0ad, RZ ;  /* 0xd2511f5307d87825 */ /* 0x000fc800078e00ff */
[----:B------:R-:W-:Y:S01]  /*6f30*/  IMAD.MOV.U32 R230, RZ, RZ, R216 ;  /* 0x000000ffffe67224 */ /* 0x000fe200078e00d8 */
[----:B------:R-:W-:Y:S01]  /*6f40*/  LOP3.LUT R7, R218, UR23, R217, 0x96, !PT ;  /* 0x00000017da077c12 */ /* 0x000fe2000f8e96d9 */
[----:B------:R-:W-:-:S07]  /*6f50*/  IMAD.MOV.U32 R9, RZ, RZ, RZ ;  /* 0x000000ffff097224 */ /* 0x000fce00078e00ff */
.L_x_25572:
[----:B------:R-:W-:Y:S05]  /*6f60*/  BSYNC.RECONVERGENT B3 ;  /* 0x0000000000037941 */ /* 0x000fea0003800200 */
.L_x_25571:
        /* <DEDUP_REMOVED lines=11> */
.L_x_25516:
[----:B------:R-:W-:Y:S05]  /*7020*/  BSYNC.RECONVERGENT B2 ;  /* 0x0000000000027941 */ /* 0x000fea0003800200 */
.L_x_25465:
[----:B------:R-:W0:Y:S01]  /*7030*/  LDC.64 R216, c[0x0][0x3a8] ;  /* 0x0000ea00ffd87b82 */ /* 0x000e220000000a00 */
[----:B------:R-:W-:Y:S01]  /*7040*/  BSSY.RECONVERGENT B2, `(.L_x_25576) ;  /* 0x000001a000027945 */ /* 0x000fe20003800200 */
[----:B------:R-:W-:Y:S02]  /*7050*/  IMAD.MOV.U32 R220, RZ, RZ, R230 ;  /* 0x000000ffffdc7224 */ /* 0x000fe400078e00e6 */
[----:B0-----:R-:W-:-:S05]  /*7060*/  IMAD.WIDE.U32 R216, R236, 0x20, R216 ;  /* 0x00000020ecd87825 */ /* 0x001fca00078e00d8 */
[----:B------:R0:W-:Y:S04]  /*7070*/  STG.E.128 desc[UR6][R216.64], R168 ;  /* 0x000000a8d8007986 */ /* 0x0001e8000c101d06 */
[----:B------:R0:W-:Y:S01]  /*7080*/  STG.E.128 desc[UR6][R216.64+0x10], R172 ;  /* 0x000010acd8007986 */ /* 0x0001e2000c101d06 */
[----:B------:R-:W-:Y:S05]  /*7090*/  @!P1 BRA `(.L_x_25577) ;  /* 0x0000000000509947 */ /* 0x000fea0003800000 */
[----:B0-----:R-:W-:Y:S02]  /*70a0*/  SHF.L.U32 R216, R227, 0x10, RZ ;  /* 0x00000010e3d87819 */ /* 0x001fe400000006ff */
[----:B------:R-:W-:Y:S02]  /*70b0*/  PRMT R218, R226, 0x7104, RZ ;  /* 0x00007104e2da7816 */ /* 0x000fe400000000ff */
[----:B------:R-:W-:Y:S02]  /*70c0*/  LOP3.LUT R219, R216, 0xff0000, RZ, 0xc0, !PT ;  /* 0x00ff0000d8db7812 */ /* 0x000fe400078ec0ff */
[----:B------:R-:W-:Y:S02]  /*70d0*/  LOP3.LUT R216, R228, 0xffff, RZ, 0xc0, !PT ;  /* 0x0000ffffe4d87812 */ /* 0x000fe400078ec0ff */
[----:B------:R-:W-:Y:S02]  /*70e0*/  LOP3.LUT R232, R224, 0xff, RZ, 0xc0, !PT ;  /* 0x000000ffe0e87812 */ /* 0x000fe400078ec0ff */
[----:B------:R-:W-:-:S02]  /*70f0*/  PRMT R219, R219, 0x4210, R216 ;  /* 0x00004210dbdb7816 */ /* 0x000fc400000000d8 */
[----:B------:R-:W0:Y:S01]  /*7100*/  LDC.64 R216, c[0x0][0x3b0] ;  /* 0x0000ec00ffd87b82 */ /* 0x000e220000000a00 */
        /* <DEDUP_REMOVED lines=13> */
.L_x_25577:
[----:B------:R-:W-:Y:S05]  /*71e0*/  BSYNC.RECONVERGENT B2 ;  /* 0x0000000000027941 */ /* 0x000fea0003800200 */
.L_x_25576:
[----:B------:R-:W-:Y:S02]  /*71f0*/  VIADD R236, R236, 0x20 ;  /* 0x00000020ecec7836 */ /* 0x000fe40000000000 */
[----:B------:R-:W-:-:S07]  /*7200*/  VIADD R239, R239, 0x20 ;  /* 0x00000020efef7836 */ /* 0x000fce0000000000 */
.L_x_25462:
[----:B------:R-:W-:Y:S05]  /*7210*/  BSYNC.RECONVERGENT B1 ;  /* 0x0000000000017941 */ /* 0x000fea0003800200 */
.L_x_25461:
        /* <DEDUP_REMOVED lines=19> */
[----:B--2---:R-:W-:Y:S02]  /*7350*/  IMAD.MOV.U32 R178, RZ, RZ, R9 ;  /* 0x000000ffffb27224 */ /* 0x004fe400078e0009 */
[----:B-----5:R-:W-:-:S08]  /*7360*/  IMAD.MOV.U32 R176, RZ, RZ, R160 ;  /* 0x000000ffffb07224 */ /* 0x020fd000078e00a0 */
[----:B------:R-:W-:Y:S05]  /*7370*/  @!P2 BRA `(.L_x_25583) ;  /* 0x00000004005ca947 */ /* 0x000fea0003800000 */
        /* <DEDUP_REMOVED lines=16> */
.L_x_25586:
        /* <DEDUP_REMOVED lines=13> */
.L_x_25588:
[----:B------:R-:W-:Y:S05]  /*7550*/  BSYNC.RECONVERGENT B5 ;  /* 0x0000000000057941 */ /* 0x000fea0003800200 */
.L_x_25587:
        /* <DEDUP_REMOVED lines=46> */
.L_x_25585:
[----:B------:R-:W-:Y:S05]  /*7840*/  BSYNC.RECONVERGENT B4 ;  /* 0x0000000000047941 */ /* 0x000fea0003800200 */
.L_x_25584:
[----:B------:R-:W-:Y:S01]  /*7850*/  I2FP.F32.U32 R9, R11 ;  /* 0x0000000b00097245 */ /* 0x000fe20000201000 */
[----:B------:R-:W-:Y:S02]  /*7860*/  IMAD.MOV.U32 R176, RZ, RZ, 0x2f800000 ;  /* 0x2f800000ffb07424 */ /* 0x000fe400078e00ff */
[----:B------:R-:W-:Y:S02]  /*7870*/  IMAD.U32 R11, R156, 0x10000, RZ ;  /* 0x000100009c0b7824 */ /* 0x000fe400078e00ff */
[----:B------:R-:W-:Y:S02]  /*7880*/  FFMA.FTZ R9, R9, R176, 1.1641532182693481445e-10 ;  /* 0x2f00000009097423 */ /* 0x000fe400000100b0 */
[----:B------:R-:W-:-:S03]  /*7890*/  FMUL.FTZ R11, R11, UR9 ;  /* 0x000000090b0b7c20 */ /* 0x000fc60008410000 */
[----:B------:R-:W-:Y:S01]  /*78a0*/  FSETP.GTU.FTZ.AND P3, PT, R9, UR20, PT ;  /* 0x0000001409007c0b */ /* 0x000fe2000bf7c000 */
[----:B------:R-:W-:-:S05]  /*78b0*/  FMUL.FTZ R11, R11, UR8 ;  /* 0x000000080b0b7c20 */ /* 0x000fca0008410000 */
[----:B------:R-:W-:Y:S02]  /*78c0*/  FSEL R9, R11, RZ, !P3 ;  /* 0x000000ff0b097208 */ /* 0x000fe40005800000 */
[----:B------:R-:W-:-:S03]  /*78d0*/  SEL R11, RZ, 0x1, P3 ;  /* 0x00000001ff0b7807 */ /* 0x000fc60001800000 */
[----:B------:R-:W-:-:S07]  /*78e0*/  FFMA.FTZ R176, R9, R52, R160 ;  /* 0x0000003409b07223 */ /* 0x000fce00000100a0 */
.L_x_25583:
[----:B------:R-:W-:Y:S05]  /*78f0*/  BSYNC.RECONVERGENT B3 ;  /* 0x0000000000037941 */ /* 0x000fea0003800200 */
.L_x_25582:
        /* <DEDUP_REMOVED lines=17> */
.L_x_25593:
        /* <DEDUP_REMOVED lines=13> */
.L_x_25595:
[----:B------:R-:W-:Y:S05]  /*7ae0*/  BSYNC.RECONVERGENT B5 ;  /* 0x0000000000057941 */ /* 0x000fea0003800200 */
.L_x_25594:
        /* <DEDUP_REMOVED lines=47> */
.L_x_25592:
[----:B------:R-:W-:Y:S05]  /*7de0*/  BSYNC.RECONVERGENT B4 ;  /* 0x0000000000047941 */ /* 0x000fea0003800200 */
.L_x_25591:
        /* <DEDUP_REMOVED lines=11> */
.L_x_25590:
[----:B------:R-:W-:Y:S05]  /*7ea0*/  BSYNC.RECONVERGENT B3 ;  /* 0x0000000000037941 */ /* 0x000fea0003800200 */
.L_x_25589:
        /* <DEDUP_REMOVED lines=17> */
.L_x_25600:
        /* <DEDUP_REMOVED lines=13> */
.L_x_25602:
[----:B------:R-:W-:Y:S05]  /*8090*/  BSYNC.RECONVERGENT B5 ;  /* 0x0000000000057941 */ /* 0x000fea0003800200 */
.L_x_25601:
        /* <DEDUP_REMOVED lines=46> */
.L_x_25599:
[----:B------:R-:W-:Y:S05]  /*8380*/  BSYNC.RECONVERGENT B4 ;  /* 0x0000000000047941 */ /* 0x000fea0003800200 */
.L_x_25598:
        /* <DEDUP_REMOVED lines=9> */
[----:B------:R-:W-:-:S07]  /*8420*/  FFMA.FTZ R178, R9, R54, R162 ;  /* 0x0000003609b27223 */ /* 0x000fce00000100a2 */
.L_x_25597:
[----:B------:R-:W-:Y:S05]  /*8430*/  BSYNC.RECONVERGENT B3 ;  /* 0x0000000000037941 */ /* 0x000fea0003800200 */
.L_x_25596:
        /* <DEDUP_REMOVED lines=17> */
.L_x_25607:
        /* <DEDUP_REMOVED lines=13> */
.L_x_25609:
[----:B------:R-:W-:Y:S05]  /*8620*/  BSYNC.RECONVERGENT B5 ;  /* 0x0000000000057941 */ /* 0x000fea0003800200 */
.L_x_25608:
[----:B------:R-:W-:Y:S01]  /*8630*/  IMAD.WIDE.U32 R8, R2, -0x326172a9, RZ ;  /* 0xcd9e8d5702087825 */ /* 0x000fe200078e00ff */
[----:B------:R-:W-:Y:S01]  /*8640*/  LOP3.LUT R180, R10, UR5, R183, 0x96, !PT ;  /* 0x000000050ab47c12 */ /* 0x000fe2000f8e96b7 */
[----:B------:R-:W-:Y:S01]  /*8650*/  UIADD3 UR23, UPT, UPT, UR4, -0x255992d5, URZ ;  /* 0xdaa66d2b04177890 */ /* 0x000fe2000fffe0ff */
[----:B------:R-:W-:Y:S01]  /*8660*/  MOV R179, R232 ;  /* 0x000000e800b37202 */ /* 0x000fe20000000f00 */
[----:B------:R-:W-:Y:S01]  /*8670*/  UIADD3 UR24, UPT, UPT, UR5, -0x695add53, URZ ;  /* 0x96a522ad05187890 */ /* 0x000fe2000fffe0ff */
[----:B01----:R-:W-:Y:S01]  /*8680*/  LOP3.LUT R216, R6, UR4, R9, 0x96, !PT ;  /* 0x0000000406d87c12 */ /* 0x003fe2000f8e9609 */
        /* <DEDUP_REMOVED lines=41> */
.L_x_25606:
[----:B------:R-:W-:Y:S05]  /*8920*/  BSYNC.RECONVERGENT B4 ;  /* 0x0000000000047941 */ /* 0x000fea0003800200 */
.L_x_25605:
[----:B------:R-:W-:Y:S01]  /*8930*/  HFMA2 R182, -RZ, RZ, 0.1171875, 0 ;  /* 0x2f800000ffb67431 */ /* 0x000fe200000001ff */
[----:B------:R-:W-:Y:S02]  /*8940*/  PRMT R180, R157, 0x7632, R180 ;  /* 0x000076329db47816 */ /* 0x000fe400000000b4 */
        /* <DEDUP_REMOVED lines=8> */
[----:B------:R-:W-:-:S07]  /*89d0*/  FFMA.FTZ R179, R180, R55, R163 ;  /* 0x00000037b4b37223 */ /* 0x000fce00000100a3 */
.L_x_25604:
[----:B------:R-:W-:Y:S05]  /*89e0*/  BSYNC.RECONVERGENT B3 ;  /* 0x0000000000037941 */ /* 0x000fea0003800200 */
.L_x_25603:
        /* <DEDUP_REMOVED lines=17> */
.L_x_25614:
        /* <DEDUP_REMOVED lines=13> */
.L_x_25616:
[----:B------:R-:W-:Y:S05]  /*8bd0*/  BSYNC.RECONVERGENT B5 ;  /* 0x0000000000057941 */ /* 0x000fea0003800200 */
.L_x_25615:
[----:B------:R-:W-:Y:S01]  /*8be0*/  IMAD.WIDE.U32 R8, R2, -0x326172a9, RZ ;  /* 0xcd9e8d5702087825 */ /* 0x000fe200078e00ff */
[----:B------:R-:W-:Y:S01]  /*8bf0*/  LOP3.LUT R180, R10, UR5, R183, 0x96, !PT ;  /* 0x000000050ab47c12 */ /* 0x000fe2000f8e96b7 */
[----:B------:R-:W-:Y:S02]  /*8c00*/  UIADD3 UR23, UPT, UPT, UR4, -0x255992d5, URZ ;  /* 0xdaa66d2b04177890 */ /* 0x000fe4000fffe0ff */
        /* <DEDUP_REMOVED lines=44> */
.L_x_25613:
[----:B------:R-:W-:Y:S05]  /*8ed0*/  BSYNC.RECONVERGENT B4 ;  /* 0x0000000000047941 */ /* 0x000fea0003800200 */
.L_x_25612:
        /* <DEDUP_REMOVED lines=10> */
.L_x_25611:
[----:B------:R-:W-:Y:S05]  /*8f80*/  BSYNC.RECONVERGENT B3 ;  /* 0x0000000000037941 */ /* 0x000fea0003800200 */
.L_x_25610:
        /* <DEDUP_REMOVED lines=17> */
.L_x_25621:
        /* <DEDUP_REMOVED lines=13> */
.L_x_25623:
[----:B------:R-:W-:Y:S05]  /*9170*/  BSYNC.RECONVERGENT B5 ;  /* 0x0000000000057941 */ /* 0x000fea0003800200 */
.L_x_25622:
        /* <DEDUP_REMOVED lines=47> */
.L_x_25620:
[----:B------:R-:W-:Y:S05]  /*9470*/  BSYNC.RECONVERGENT B4 ;  /* 0x0000000000047941 */ /* 0x000fea0003800200 */
.L_x_25619:
[----:B01----:R-:W-:Y:S01]  /*9480*/  HFMA2 R216, -RZ, RZ, 0.1171875, 0 ;  /* 0x2f800000ffd87431 */ /* 0x003fe200000001ff */
        /* <DEDUP_REMOVED lines=10> */
.L_x_25618:
[----:B------:R-:W-:Y:S05]  /*9530*/  BSYNC.RECONVERGENT B3 ;  /* 0x0000000000037941 */ /* 0x000fea0003800200 */
.L_x_25617:
[----:B------:R-:W-:Y:S01]  /*9540*/  BSSY.RECONVERGENT B3, `(.L_x_25624) ;  /* 0x0000059000037945 */ /* 0x000fe20003800200 */
[----:B01----:R-:W-:Y:S01]  /*9550*/  IMAD.MOV.U32 R216, RZ, RZ, R9 ;  /* 0x000000ffffd87224 */ /* 0x003fe200078e0009 */
        /* <DEDUP_REMOVED lines=15> */
.L_x_25628:
        /* <DEDUP_REMOVED lines=13> */
.L_x_25630:
[----:B------:R-:W-:Y:S05]  /*9720*/  BSYNC.RECONVERGENT B5 ;  /* 0x0000000000057941 */ /* 0x000fea0003800200 */
.L_x_25629:
        /* <DEDUP_REMOVED lines=47> */
.L_x_25627:
[----:B------:R-:W-:Y:S05]  /*9a20*/  BSYNC.RECONVERGENT B4 ;  /* 0x0000000000047941 */ /* 0x000fea0003800200 */
.L_x_25626:
[----:B------:R-:W-:Y:S01]  /*9a30*/  HFMA2 R182, -RZ, RZ, 0.1171875, 0 ;  /* 0x2f800000ffb67431 */ /* 0x000fe200000001ff */
[----:B------:R-:W-:Y:S01]  /*9a40*/  I2FP.F32.U32 R9, R183 ;  /* 0x000000b700097245 */ /* 0x000fe20000201000 */
[----:B------:R-:W-:-:S04]  /*9a50*/  IMAD.U32 R183, R159, 0x10000, RZ ;  /* 0x000100009fb77824 */ /* 0x000fc800078e00ff */
[----:B------:R-:W-:Y:S01]  /*9a60*/  FMUL.FTZ R183, R183, UR9 ;  /* 0x00000009b7b77c20 */ /* 0x000fe20008410000 */
[----:B------:R-:W-:-:S05]  /*9a70*/  FFMA.FTZ R9, R9, R182, 1.1641532182693481445e-10 ;  /* 0x2f00000009097423 */ /* 0x000fca00000100b6 */
[----:B------:R-:W-:Y:S01]  /*9a80*/  FSETP.GTU.FTZ.AND P3, PT, R9, UR20, PT ;  /* 0x0000001409007c0b */ /* 0x000fe2000bf7c000 */
[----:B------:R-:W-:-:S03]  /*9a90*/  FMUL.FTZ R9, R183, UR8 ;  /* 0x00000008b7097c20 */ /* 0x000fc60008410000 */
[----:B------:R-:W-:Y:S02]  /*9aa0*/  SEL R227, RZ, 0x1, P3 ;  /* 0x00000001ffe37807 */ /* 0x000fe40001800000 */
[----:B------:R-:W-:-:S05]  /*9ab0*/  FSEL R9, R9, RZ, !P3 ;  /* 0x000000ff09097208 */ /* 0x000fca0005800000 */
[----:B------:R-:W-:-:S07]  /*9ac0*/  FFMA.FTZ R182, R9, R58, R166 ;  /* 0x0000003a09b67223 */ /* 0x000fce00000100a6 */
.L_x_25625:
[----:B------:R-:W-:Y:S05]  /*9ad0*/  BSYNC.RECONVERGENT B3 ;  /* 0x0000000000037941 */ /* 0x000fea0003800200 */
.L_x_25624:
        /* <DEDUP_REMOVED lines=16> */
.L_x_25634:
        /* <DEDUP_REMOVED lines=13> */
.L_x_25636:
[----:B------:R-:W-:Y:S05]  /*9cb0*/  BSYNC.RECONVERGENT B4 ;  /* 0x0000000000047941 */ /* 0x000fea0003800200 */
.L_x_25635:
        /* <DEDUP_REMOVED lines=43> */
[----:B------:R-:W-:-:S04]  /*9f70*/  IMAD.WIDE.U32 R216, R216, -0x2daee0ad, RZ ;  /* 0xd2511f53d8d87825 */ /* 0x000fc800078e00ff */
[----:B------:R-:W-:Y:S01]  /*9f80*/  IMAD.MOV.U32 R232, RZ, RZ, R216 ;  /* 0x000000ffffe87224 */ /* 0x000fe200078e00d8 */
[----:B------:R-:W-:Y:S01]  /*9f90*/  LOP3.LUT R7, R218, UR23, R217, 0x96, !PT ;  /* 0x00000017da077c12 */ /* 0x000fe2000f8e96d9 */
[----:B------:R-:W-:-:S07]  /*9fa0*/  IMAD.MOV.U32 R9, RZ, RZ, RZ ;  /* 0x000000ffff097224 */ /* 0x000fce00078e00ff */
.L_x_25633:
[----:B------:R-:W-:Y:S05]  /*9fb0*/  BSYNC.RECONVERGENT B3 ;  /* 0x0000000000037941 */ /* 0x000fea0003800200 */
.L_x_25632:
        /* <DEDUP_REMOVED lines=10> */
[----:B------:R-:W-:Y:S01]  /*a060*/  FFMA.FTZ R183, R216, R59, R167 ;  /* 0x0000003bd8b77223 */ /* 0x000fe200000100a7 */
[----:B------:R-:W-:Y:S06]  /*a070*/  BRA `(.L_x_25631) ;  /* 0x0000002c00507947 */ /* 0x000fec0003800000 */
.L_x_25581:
[----:B------:R-:W-:Y:S01]  /*a080*/  BSSY.RECONVERGENT B3, `(.L_x_25637) ;  /* 0x000005c000037945 */ /* 0x000fe20003800200 */
[----:B------:R-:W-:Y:S01]  /*a090*/  IMAD.MOV.U32 R232, RZ, RZ, R220 ;  /* 0x000000ffffe87224 */ /* 0x000fe200078e00dc */
[----:B--2---:R-:W-:Y:S01]  /*a0a0*/  MOV R178, R9 ;  /* 0x0000000900b27202 */ /* 0x004fe20000000f00 */
        /* <DEDUP_REMOVED lines=18> */
.L_x_25641:
        /* <DEDUP_REMOVED lines=13> */
.L_x_25643:
[----:B------:R-:W-:Y:S05]  /*a2a0*/  BSYNC.RECONVERGENT B5 ;  /* 0x0000000000057941 */ /* 0x000fea0003800200 */
.L_x_25642:
        /* <DEDUP_REMOVED lines=46> */
.L_x_25640:
[----:B------:R-:W-:Y:S05]  /*a590*/  BSYNC.RECONVERGENT B4 ;  /* 0x0000000000047941 */ /* 0x000fea0003800200 */
.L_x_25639:
        /* <DEDUP_REMOVED lines=10> */
.L_x_25638:
[----:B------:R-:W-:Y:S05]  /*a640*/  BSYNC.RECONVERGENT B3 ;  /* 0x0000000000037941 */ /* 0x000fea0003800200 */
.L_x_25637:
        /* <DEDUP_REMOVED lines=17> */
.L_x_25648:
        /* <DEDUP_REMOVED lines=13> */
.L_x_25650:
[----:B------:R-:W-:Y:S05]  /*a830*/  BSYNC.RECONVERGENT B5 ;  /* 0x0000000000057941 */ /* 0x000fea0003800200 */
.L_x_25649:
        /* <DEDUP_REMOVED lines=47> */
.L_x_25647:
[----:B------:R-:W-:Y:S05]  /*ab30*/  BSYNC.RECONVERGENT B4 ;  /* 0x0000000000047941 */ /* 0x000fea0003800200 */
.L_x_25646:
        /* <DEDUP_REMOVED lines=11> */
.L_x_25645:
[----:B------:R-:W-:Y:S05]  /*abf0*/  BSYNC.RECONVERGENT B3 ;  /* 0x0000000000037941 */ /* 0x000fea0003800200 */
.L_x_25644:
        /* <DEDUP_REMOVED lines=17> */
.L_x_25655:
        /* <DEDUP_REMOVED lines=13> */
.L_x_25657:
[----:B------:R-:W-:Y:S05]  /*ade0*/  BSYNC.RECONVERGENT B5 ;  /* 0x0000000000057941 */ /* 0x000fea0003800200 */
.L_x_25656:
        /* <DEDUP_REMOVED lines=46> */
.L_x_25654:
[----:B------:R-:W-:Y:S05]  /*b0d0*/  BSYNC.RECONVERGENT B4 ;  /* 0x0000000000047941 */ /* 0x000fea0003800200 */
.L_x_25653:
        /* <DEDUP_REMOVED lines=10> */
.L_x_25652:
[----:B------:R-:W-:Y:S05]  /*b180*/  BSYNC.RECONVERGENT B3 ;  /* 0x0000000000037941 */ /* 0x000fea0003800200 */
.L_x_25651:
        /* <DEDUP_REMOVED lines=17> */
.L_x_25662:
        /* <DEDUP_REMOVED lines=13> */
.L_x_25664:
[----:B------:R-:W-:Y:S05]  /*b370*/  BSYNC.RECONVERGENT B5 ;  /* 0x0000000000057941 */ /* 0x000fea0003800200 */
.L_x_25663:
[----:B------:R-:W-:Y:S01]  /*b380*/  IMAD.WIDE.U32 R8, R2, -0x326172a9, RZ ;  /* 0xcd9e8d5702087825 */ /* 0x000fe200078e00ff */
[----:B------:R-:W-:Y:S01]  /*b390*/  LOP3.LUT R180, R10, UR5, R183, 0x96, !PT ;  /* 0x000000050ab47c12 */ /* 0x000fe2000f8e96b7 */
[----:B------:R-:W-:Y:S02]  /*b3a0*/  UIADD3 UR23, UPT, UPT, UR4, -0x255992d5, URZ ;  /* 0xdaa66d2b04177890 */ /* 0x000fe4000fffe0ff */
[----:B------:R-:W-:Y:S01]  /*b3b0*/  UIADD3 UR24, UPT, UPT, UR5, -0x695add53, URZ ;  /* 0x96a522ad05187890 */ /* 0x000fe2000fffe0ff */
[----:B01----:R-:W-:Y:S01]  /*b3c0*/  LOP3.LUT R216, R6, UR4, R9, 0x96, !PT ;  /* 0x0000000406d87c12 */ /* 0x003fe2000f8e9609 */
        /* <DEDUP_REMOVED lines=42> */
.L_x_25661:
[----:B------:R-:W-:Y:S05]  /*b670*/  BSYNC.RECONVERGENT B4 ;  /* 0x0000000000047941 */ /* 0x000fea0003800200 */
.L_x_25660:
        /* <DEDUP_REMOVED lines=11> */
.L_x_25659:
[----:B------:R-:W-:Y:S05]  /*b730*/  BSYNC.RECONVERGENT B3 ;  /* 0x0000000000037941 */ /* 0x000fea0003800200 */
.L_x_25658:
        /* <DEDUP_REMOVED lines=17> */
.L_x_25669:
        /* <DEDUP_REMOVED lines=13> */
.L_x_25671:
[----:B------:R-:W-:Y:S05]  /*b920*/  BSYNC.RECONVERGENT B5 ;  /* 0x0000000000057941 */ /* 0x000fea0003800200 */
.L_x_25670:
        /* <DEDUP_REMOVED lines=47> */
.L_x_25668:
[----:B------:R-:W-:Y:S05]  /*bc20*/  BSYNC.RECONVERGENT B4 ;  /* 0x0000000000047941 */ /* 0x000fea0003800200 */
.L_x_25667:
        /* <DEDUP_REMOVED lines=10> */
.L_x_25666:
[----:B------:R-:W-:Y:S05]  /*bcd0*/  BSYNC.RECONVERGENT B3 ;  /* 0x0000000000037941 */ /* 0x000fea0003800200 */
.L_x_25665:
        /* <DEDUP_REMOVED lines=17> */
.L_x_25676:
        /* <DEDUP_REMOVED lines=13> */
.L_x_25678:
[----:B------:R-:W-:Y:S05]  /*bec0*/  BSYNC.RECONVERGENT B5 ;  /* 0x0000000000057941 */ /* 0x000fea0003800200 */
.L_x_25677:
        /* <DEDUP_REMOVED lines=47> */
.L_x_25675:
[----:B------:R-:W-:Y:S05]  /*c1c0*/  BSYNC.RECONVERGENT B4 ;  /* 0x0000000000047941 */ /* 0x000fea0003800200 */
.L_x_25674:
        /* <DEDUP_REMOVED lines=11> */
.L_x_25673:
[----:B------:R-:W-:Y:S05]  /*c280*/  BSYNC.RECONVERGENT B3 ;  /* 0x0000000000037941 */ /* 0x000fea0003800200 */
.L_x_25672:
[----:B------:R-:W-:Y:S01]  /*c290*/  BSSY.RECONVERGENT B3, `(.L_x_25679) ;  /* 0x0000059000037945 */ /* 0x000fe20003800200 */
[----:B01----:R-:W-:Y:S02]  /*c2a0*/  IMAD.MOV.U32 R216, RZ, RZ, R9 ;  /* 0x000000ffffd87224 */ /* 0x003fe400078e0009 */
        /* <DEDUP_REMOVED lines=15> */
.L_x_25683:
        /* <DEDUP_REMOVED lines=13> */
.L_x_25685:
[----:B------:R-:W-:Y:S05]  /*c470*/  BSYNC.RECONVERGENT B5 ;  /* 0x0000000000057941 */ /* 0x000fea0003800200 */
.L_x_25684:
        /* <DEDUP_REMOVED lines=44> */
[----:B------:R-:W-:Y:S01]  /*c740*/  IMAD.MOV.U32 R183, RZ, RZ, R232 ;  /* 0x000000ffffb77224 */ /* 0x000fe200078e00e8 */
[----:B------:R-:W-:Y:S01]  /*c750*/  MOV R232, R182 ;  /* 0x000000b600e87202 */ /* 0x000fe20000000f00 */
[----:B------:R-:W-:-:S07]  /*c760*/  IMAD.MOV.U32 R216, RZ, RZ, RZ ;  /* 0x000000ffffd87224 */ /* 0x000fce00078e00ff */
.L_x_25682:
[----:B------:R-:W-:Y:S05]  /*c770*/  BSYNC.RECONVERGENT B4 ;  /* 0x0000000000047941 */ /* 0x000fea0003800200 */
.L_x_25681:
        /* <DEDUP_REMOVED lines=10> */
.L_x_25680:
[----:B------:R-:W-:Y:S05]  /*c820*/  BSYNC.RECONVERGENT B3 ;  /* 0x0000000000037941 */ /* 0x000fea0003800200 */
.L_x_25679:
        /* <DEDUP_REMOVED lines=16> */
.L_x_25688:
        /* <DEDUP_REMOVED lines=13> */
.L_x_25690:
[----:B------:R-:W-:Y:S05]  /*ca00*/  BSYNC.RECONVERGENT B4 ;  /* 0x0000000000047941 */ /* 0x000fea0003800200 */
.L_x_25689:
        /* <DEDUP_REMOVED lines=44> */
[----:B------:R-:W-:Y:S01]  /*ccd0*/  IMAD.MOV.U32 R9, RZ, RZ, RZ ;  /* 0x000000ffff097224 */ /* 0x000fe200078e00ff */
[----:B------:R-:W-:Y:S02]  /*cce0*/  LOP3.LUT R7, R218, UR23, R217, 0x96, !PT ;  /* 0x00000017da077c12 */ /* 0x000fe4000f8e96d9 */
[----:B------:R-:W-:-:S07]  /*ccf0*/  MOV R232, R216 ;  /* 0x000000d800e87202 */ /* 0x000fce0000000f00 */
.L_x_25687:
[----:B------:R-:W-:Y:S05]  /*cd00*/  BSYNC.RECONVERGENT B3 ;  /* 0x0000000000037941 */ /* 0x000fea0003800200 */
.L_x_25686:
        /* <DEDUP_REMOVED lines=11> */
.L_x_25631:
[----:B------:R-:W-:Y:S05]  /*cdc0*/  BSYNC.RECONVERGENT B1 ;  /* 0x0000000000017941 */ /* 0x000fea0003800200 */
.L_x_25580:
[----:B------:R-:W0:Y:S01]  /*cdd0*/  LDC.64 R216, c[0x0][0x3a8] ;  /* 0x0000ea00ffd87b82 */ /* 0x000e220000000a00 */
[----:B------:R-:W-:Y:S01]  /*cde0*/  BSSY.RECONVERGENT B1, `(.L_x_25691) ;  /* 0x000001a000017945 */ /* 0x000fe20003800200 */
[----:B------:R-:W-:Y:S02]  /*cdf0*/  IMAD.MOV.U32 R220, RZ, RZ, R232 ;  /* 0x000000ffffdc7224 */ /* 0x000fe400078e00e8 */
[----:B0-----:R-:W-:-:S05]  /*ce00*/  IMAD.WIDE.U32 R216, R236, 0x20, R216 ;  /* 0x00000020ecd87825 */ /* 0x001fca00078e00d8 */
[----:B------:R0:W-:Y:S04]  /*ce10*/  STG.E.128 desc[UR6][R216.64], R176 ;  /* 0x000000b0d8007986 */ /* 0x0001e8000c101d06 */
[----:B------:R0:W-:Y:S01]  /*ce20*/  STG.E.128 desc[UR6][R216.64+0x10], R180 ;  /* 0x000010b4d8007986 */ /* 0x0001e2000c101d06 */
[----:B------:R-:W-:Y:S05]  /*ce30*/  @!P1 BRA `(.L_x_25692) ;  /* 0x0000000000509947 */ /* 0x000fea0003800000 */
[----:B0-----:R-:W-:Y:S01]  /*ce40*/  IMAD.U32 R216, R227, 0x10000, RZ ;  /* 0x00010000e3d87824 */ /* 0x001fe200078e00ff */
[----:B------:R-:W-:Y:S02]  /*ce50*/  PRMT R219, R226, 0x7104, RZ ;  /* 0x00007104e2db7816 */ /* 0x000fe400000000ff */
[----:B------:R-:W-:Y:S02]  /*ce60*/  LOP3.LUT R232, R224, 0xff, RZ, 0xc0, !PT ;  /* 0x000000ffe0e87812 */ /* 0x000fe400078ec0ff */
[----:B------:R-:W-:Y:S02]  /*ce70*/  LOP3.LUT R217, R216, 0xff0000, RZ, 0xc0, !PT ;  /* 0x00ff0000d8d97812 */ /* 0x000fe400078ec0ff */
[----:B------:R-:W-:Y:S01]  /*ce80*/  LOP3.LUT R216, R228, 0xffff, RZ, 0xc0, !PT ;  /* 0x0000ffffe4d87812 */ /* 0x000fe200078ec0ff */
[----:B------:R-:W-:Y:S01]  /*ce90*/  IMAD.WIDE.U32 R232, R232, 0x1000000, RZ ;  /* 0x01000000e8e87825 */ /* 0x000fe200078e00ff */
[----:B------:R-:W-:Y:S02]  /*cea0*/  LOP3.LUT R230, R223, 0xff, RZ, 0xc0, !PT ;  /* 0x000000ffdfe67812 */ /* 0x000fe400078ec0ff */
[----:B------:R-:W-:-:S02]  /*ceb0*/  PRMT R218, R217, 0x4210, R216 ;  /* 0x00004210d9da7816 */ /* 0x000fc400000000d8 */
[----:B------:R-:W0:Y:S01]  /*cec0*/  LDC.64 R216, c[0x0][0x3b0] ;  /* 0x0000ec00ffd87b82 */ /* 0x000e220000000a00 */
[----:B------:R-:W-:Y:S01]  /*ced0*/  IMAD.WIDE.U32 R230, R230, 0x10000, RZ ;  /* 0x00010000e6e67825 */ /* 0x000fe200078e00ff */
[----:B------:R-:W-:Y:S02]  /*cee0*/  LOP3.LUT R218, R218, 0xff00, R219, 0xf8, !PT ;  /* 0x0000ff00dada7812 */ /* 0x000fe400078ef8db */
[----:B------:R-:W-:Y:S02]  /*cef0*/  LOP3.LUT R219, R221, 0xff, RZ, 0xc0, !PT ;  /* 0x000000ffdddb7812 */ /* 0x000fe400078ec0ff */
        /* <DEDUP_REMOVED lines=8> */
.L_x_25692:
[----:B------:R-:W-:Y:S05]  /*cf80*/  BSYNC.RECONVERGENT B1 ;  /* 0x0000000000017941 */ /* 0x000fea0003800200 */
.L_x_25691:
[----:B------:R-:W-:Y:S01]  /*cf90*/  IADD3 R236, PT, PT, R236, 0x20, RZ ;  /* 0x00000020ecec7810 */ /* 0x000fe20007ffe0ff */
[----:B------:R-:W-:-:S07]  /*cfa0*/  VIADD R239, R239, 0x20 ;  /* 0x00000020efef7836 */ /* 0x000fce0000000000 */
.L_x_25579:
[----:B------:R-:W-:Y:S05]  /*cfb0*/  BSYNC.RECONVERGENT B2 ;  /* 0x0000000000027941 */ /* 0x000fea0003800200 */
.L_x_25578:
        /* <DEDUP_REMOVED lines=14> */
[----:B------:R-:W-:Y:S01]  /*d0a0*/  IMAD.U32 R231, RZ, RZ, UR4 ;  /* 0x00000004ffe77e24 */ /* 0x000fe2000f8e00ff */
[----:B------:R-:W-:Y:S04]  /*d0b0*/  BSSY.RECONVERGENT B1, `(.L_x_25695) ;  /* 0x00005ad000017945 */ /* 0x000fe80003800200 */
[----:B------:R-:W-:Y:S01]  /*d0c0*/  IADD3 R231, PT, PT, R231, 0x3c6ef372, RZ ;  /* 0x3c6ef372e7e77810 */ /* 0x000fe20007ffe0ff */
[----:B------:R-:W-:Y:S06]  /*d0d0*/  @!P2 BRA `(.L_x_25696) ;  /* 0x0000002c0058a947 */ /* 0x000fec0003800000 */
[----:B------:R-:W-:Y:S01]  /*d0e0*/  ISETP.GT.AND P2, PT, R234, RZ, PT ;  /* 0x000000ffea00720c */ /* 0x000fe20003f44270 */
[----:B------:R-:W-:Y:S01]  /*d0f0*/  BSSY.RECONVERGENT B3, `(.L_x_25697) ;  /* 0x000005c000037945 */ /* 0x000fe20003800200 */
[----:B------:R-:W-:Y:S01]  /*d100*/  IMAD.MOV.U32 R232, RZ, RZ, R220 ;  /* 0x000000ffffe87224 */ /* 0x000fe200078e00dc */
[----:B--2--5:R-:W-:Y:S01]  /*d110*/  MOV R184, R160 ;  /* 0x000000a000b87202 */ /* 0x024fe20000000f00 */
[----:B------:R-:W-:-:S09]  /*d120*/  IMAD.MOV.U32 R186, RZ, RZ, R9 ;  /* 0x000000ffffba7224 */ /* 0x000fd200078e0009 */
        /* <DEDUP_REMOVED lines=17> */
.L_x_25701:
        /* <DEDUP_REMOVED lines=13> */
.L_x_25703:
[----:B------:R-:W-:Y:S05]  /*d310*/  BSYNC.RECONVERGENT B5 ;  /* 0x0000000000057941 */ /* 0x000fea0003800200 */
.L_x_25702:
        /* <DEDUP_REMOVED lines=46> */
.L_x_25700:
[----:B------:R-:W-:Y:S05]  /*d600*/  BSYNC.RECONVERGENT B4 ;  /* 0x0000000000047941 */ /* 0x000fea0003800200 */
.L_x_25699:
        /* <DEDUP_REMOVED lines=9> */
[----:B------:R-:W-:-:S07]  /*d6a0*/  FFMA.FTZ R184, R9, R76, R160 ;  /* 0x0000004c09b87223 */ /* 0x000fce00000100a0 */
.L_x_25698:
[----:B------:R-:W-:Y:S05]  /*d6b0*/  BSYNC.RECONVERGENT B3 ;  /* 0x0000000000037941 */ /* 0x000fea0003800200 */
.L_x_25697:
        /* <DEDUP_REMOVED lines=17> */
.L_x_25708:
        /* <DEDUP_REMOVED lines=13> */
.L_x_25710:
[----:B------:R-:W-:Y:S05]  /*d8a0*/  BSYNC.RECONVERGENT B5 ;  /* 0x0000000000057941 */ /* 0x000fea0003800200 */
.L_x_25709:
        /* <DEDUP_REMOVED lines=47> */
.L_x_25707:
[----:B------:R-:W-:Y:S05]  /*dba0*/  BSYNC.RECONVERGENT B4 ;  /* 0x0000000000047941 */ /* 0x000fea0003800200 */
.L_x_25706:
[----:B------:R-:W-:Y:S01]  /*dbb0*/  PRMT R186, R156, 0x7632, R186 ;  /* 0x000076329cba7816 */ /* 0x000fe200000000ba */
        /* <DEDUP_REMOVED lines=10> */
.L_x_25705:
[----:B------:R-:W-:Y:S05]  /*dc60*/  BSYNC.RECONVERGENT B3 ;  /* 0x0000000000037941 */ /* 0x000fea0003800200 */
.L_x_25704:
        /* <DEDUP_REMOVED lines=17> */
.L_x_25715:
        /* <DEDUP_REMOVED lines=13> */
.L_x_25717:
[----:B------:R-:W-:Y:S05]  /*de50*/  BSYNC.RECONVERGENT B5 ;  /* 0x0000000000057941 */ /* 0x000fea0003800200 */
.L_x_25716:
        /* <DEDUP_REMOVED lines=46> */
.L_x_25714:
[----:B------:R-:W-:Y:S05]  /*e140*/  BSYNC.RECONVERGENT B4 ;  /* 0x0000000000047941 */ /* 0x000fea0003800200 */
.L_x_25713:
        /* <DEDUP_REMOVED lines=10> */
.L_x_25712:
[----:B------:R-:W-:Y:S05]  /*e1f0*/  BSYNC.RECONVERGENT B3 ;  /* 0x0000000000037941 */ /* 0x000fea0003800200 */
.L_x_25711:
        /* <DEDUP_REMOVED lines=17> */
.L_x_25722:
        /* <DEDUP_REMOVED lines=13> */
.L_x_25724:
[----:B------:R-:W-:Y:S05]  /*e3e0*/  BSYNC.RECONVERGENT B5 ;  /* 0x0000000000057941 */ /* 0x000fea0003800200 */
.L_x_25723:
        /* <DEDUP_REMOVED lines=47> */
.L_x_25721:
[----:B------:R-:W-:Y:S05]  /*e6e0*/  BSYNC.RECONVERGENT B4 ;  /* 0x0000000000047941 */ /* 0x000fea0003800200 */
.L_x_25720:
        /* <DEDUP_REMOVED lines=11> */
.L_x_25719:
[----:B------:R-:W-:Y:S05]  /*e7a0*/  BSYNC.RECONVERGENT B3 ;  /* 0x0000000000037941 */ /* 0x000fea0003800200 */
.L_x_25718:
        /* <DEDUP_REMOVED lines=17> */
.L_x_25729:
        /* <DEDUP_REMOVED lines=13> */
.L_x_25731:
[----:B------:R-:W-:Y:S05]  /*e990*/  BSYNC.RECONVERGENT B5 ;  /* 0x0000000000057941 */ /* 0x000fea0003800200 */
.L_x_25730:
        /* <DEDUP_REMOVED lines=47> */
.L_x_25728:
[----:B------:R-:W-:Y:S05]  /*ec90*/  BSYNC.RECONVERGENT B4 ;  /* 0x0000000000047941 */ /* 0x000fea0003800200 */
.L_x_25727:
        /* <DEDUP_REMOVED lines=10> */
.L_x_25726:
[----:B------:R-:W-:Y:S05]  /*ed40*/  BSYNC.RECONVERGENT B3 ;  /* 0x0000000000037941 */ /* 0x000fea0003800200 */
.L_x_25725:
        /* <DEDUP_REMOVED lines=17> */
.L_x_25736:
        /* <DEDUP_REMOVED lines=13> */
.L_x_25738:
[----:B------:R-:W-:Y:S05]  /*ef30*/  BSYNC.RECONVERGENT B5 ;  /* 0x0000000000057941 */ /* 0x000fea0003800200 */
.L_x_25737:
        /* <DEDUP_REMOVED lines=47> */
.L_x_25735:
[----:B------:R-:W-:Y:S05]  /*f230*/  BSYNC.RECONVERGENT B4 ;  /* 0x0000000000047941 */ /* 0x000fea0003800200 */
.L_x_25734:
[----:B------:R-:W-:Y:S01]  /*f240*/  PRMT R190, R158, 0x7632, R190 ;  /* 0x000076329ebe7816 */ /* 0x000fe200000000be */
[----:B01----:R-:W-:Y:S01]  /*f250*/  IMAD.MOV.U32 R216, RZ, RZ, 0x2f800000 ;  /* 0x2f800000ffd87424 */ /* 0x003fe200078e00ff */
        /* <DEDUP_REMOVED lines=9> */
.L_x_25733:
[----:B------:R-:W-:Y:S05]  /*f2f0*/  BSYNC.RECONVERGENT B3 ;  /* 0x0000000000037941 */ /* 0x000fea0003800200 */
.L_x_25732:
[----:B------:R-:W-:Y:S01]  /*f300*/  BSSY.RECONVERGENT B3, `(.L_x_25739) ;  /* 0x0000059000037945 */ /* 0x000fe20003800200 */
[----:B01----:R-:W-:Y:S01]  /*f310*/  MOV R216, R9 ;  /* 0x0000000900d87202 */ /* 0x003fe20000000f00 */
        /* <DEDUP_REMOVED lines=15> */
.L_x_25743:
        /* <DEDUP_REMOVED lines=13> */
.L_x_25745:
[----:B------:R-:W-:Y:S05]  /*f4e0*/  BSYNC.RECONVERGENT B5 ;  /* 0x0000000000057941 */ /* 0x000fea0003800200 */
.L_x_25744:
        /* <DEDUP_REMOVED lines=47> */
.L_x_25742:
[----:B------:R-:W-:Y:S05]  /*f7e0*/  BSYNC.RECONVERGENT B4 ;  /* 0x0000000000047941 */ /* 0x000fea0003800200 */
.L_x_25741:
        /* <DEDUP_REMOVED lines=10> */
.L_x_25740:
[----:B------:R-:W-:Y:S05]  /*f890*/  BSYNC.RECONVERGENT B3 ;  /* 0x0000000000037941 */ /* 0x000fea0003800200 */
.L_x_25739:
        /* <DEDUP_REMOVED lines=16> */
.L_x_25749:
        /* <DEDUP_REMOVED lines=13> */
.L_x_25751:
[----:B------:R-:W-:Y:S05]  /*fa70*/  BSYNC.RECONVERGENT B4 ;  /* 0x0000000000047941 */ /* 0x000fea0003800200 */
.L_x_25750:
[----:B------:R-:W-:Y:S01]  /*fa80*/  LOP3.LUT R216, R10, UR5, R9, 0x96, !PT ;  /* 0x000000050ad87c12 */ /* 0x000fe2000f8e9609 */
[----:B------:R-:W-:Y:S01]  /*fa90*/  IMAD.WIDE.U32 R218, R2, -0x326172a9, RZ ;  /* 0xcd9e8d5702da7825 */ /* 0x000fe200078e00ff */
[----:B------:R-:W-:Y:S02]  /*faa0*/  UIADD3 UR23, UPT, UPT, UR4, -0x255992d5, URZ ;  /* 0xdaa66d2b04177890 */ /* 0x000fe4000fffe0ff */
[----:B------:R-:W-:Y:S01]  /*fab0*/  UIADD3 UR24, UPT, UPT, UR5, -0x695add53, URZ ;  /* 0x96a522ad05187890 */ /* 0x000fe2000fffe0ff */
        /* <DEDUP_REMOVED lines=43> */
.L_x_25748:
[----:B------:R-:W-:Y:S05]  /*fd70*/  BSYNC.RECONVERGENT B3 ;  /* 0x0000000000037941 */ /* 0x000fea0003800200 */
.L_x_25747:
        /* <DEDUP_REMOVED lines=12> */
.L_x_25696:
        /* <DEDUP_REMOVED lines=21> */
.L_x_25756:
        /* <DEDUP_REMOVED lines=13> */
.L_x_25758:
[----:B------:R-:W-:Y:S05]  /*10060*/  BSYNC.RECONVERGENT B5 ;  /* 0x0000000000057941 */ /* 0x000fea0003800200 */
.L_x_25757:
        /* <DEDUP_REMOVED lines=46> */
.L_x_25755:
[----:B------:R-:W-:Y:S05]  /*10350*/  BSYNC.RECONVERGENT B4 ;  /* 0x0000000000047941 */ /* 0x000fea0003800200 */
.L_x_25754:
        /* <DEDUP_REMOVED lines=10> */
.L_x_25753:
[----:B------:R-:W-:Y:S05]  /*10400*/  BSYNC.RECONVERGENT B3 ;  /* 0x0000000000037941 */ /* 0x000fea0003800200 */
.L_x_25752:
        /* <DEDUP_REMOVED lines=17> */
.L_x_25763:
        /* <DEDUP_REMOVED lines=13> */
.L_x_25765:
[----:B------:R-:W-:Y:S05]  /*105f0*/  BSYNC.RECONVERGENT B5 ;  /* 0x0000000000057941 */ /* 0x000fea0003800200 */
.L_x_25764:
        /* <DEDUP_REMOVED lines=47> */
.L_x_25762:
[----:B------:R-:W-:Y:S05]  /*108f0*/  BSYNC.RECONVERGENT B4 ;  /* 0x0000000000047941 */ /* 0x000fea0003800200 */
.L_x_25761:
        /* <DEDUP_REMOVED lines=11> */
.L_x_25760:
[----:B------:R-:W-:Y:S05]  /*109b0*/  BSYNC.RECONVERGENT B3 ;  /* 0x0000000000037941 */ /* 0x000fea0003800200 */
.L_x_25759:
        /* <DEDUP_REMOVED lines=17> */
.L_x_25770:
        /* <DEDUP_REMOVED lines=13> */
.L_x_25772:
[----:B------:R-:W-:Y:S05]  /*10ba0*/  BSYNC.RECONVERGENT B5 ;  /* 0x0000000000057941 */ /* 0x000fea0003800200 */
.L_x_25771:
        /* <DEDUP_REMOVED lines=46> */
.L_x_25769:
[----:B------:R-:W-:Y:S05]  /*10e90*/  BSYNC.RECONVERGENT B4 ;  /* 0x0000000000047941 */ /* 0x000fea0003800200 */
.L_x_25768:
        /* <DEDUP_REMOVED lines=10> */
.L_x_25767:
[----:B------:R-:W-:Y:S05]  /*10f40*/  BSYNC.RECONVERGENT B3 ;  /* 0x0000000000037941 */ /* 0x000fea0003800200 */
.L_x_25766:
        /* <DEDUP_REMOVED lines=17> */
.L_x_25777:
        /* <DEDUP_REMOVED lines=13> */
.L_x_25779:
[----:B------:R-:W-:Y:S05]  /*11130*/  BSYNC.RECONVERGENT B5 ;  /* 0x0000000000057941 */ /* 0x000fea0003800200 */
.L_x_25778:
        /* <DEDUP_REMOVED lines=47> */
.L_x_25776:
[----:B------:R-:W-:Y:S05]  /*11430*/  BSYNC.RECONVERGENT B4 ;  /* 0x0000000000047941 */ /* 0x000fea0003800200 */
.L_x_25775:
        /* <DEDUP_REMOVED lines=11> */
.L_x_25774:
[----:B------:R-:W-:Y:S05]  /*114f0*/  BSYNC.RECONVERGENT B3 ;  /* 0x0000000000037941 */ /* 0x000fea0003800200 */
.L_x_25773:
        /* <DEDUP_REMOVED lines=17> */
.L_x_25784:
        /* <DEDUP_REMOVED lines=13> */
.L_x_25786:
[----:B------:R-:W-:Y:S05]  /*116e0*/  BSYNC.RECONVERGENT B5 ;  /* 0x0000000000057941 */ /* 0x000fea0003800200 */
.L_x_25785:
        /* <DEDUP_REMOVED lines=47> */
.L_x_25783:
[----:B------:R-:W-:Y:S05]  /*119e0*/  BSYNC.RECONVERGENT B4 ;  /* 0x0000000000047941 */ /* 0x000fea0003800200 */
.L_x_25782:
        /* <DEDUP_REMOVED lines=10> */
.L_x_25781:
[----:B------:R-:W-:Y:S05]  /*11a90*/  BSYNC.RECONVERGENT B3 ;  /* 0x0000000000037941 */ /* 0x000fea0003800200 */
.L_x_25780:
        /* <DEDUP_REMOVED lines=17> */
.L_x_25791:
        /* <DEDUP_REMOVED lines=13> */
.L_x_25793:
[----:B------:R-:W-:Y:S05]  /*11c80*/  BSYNC.RECONVERGENT B5 ;  /* 0x0000000000057941 */ /* 0x000fea0003800200 */
.L_x_25792:
        /* <DEDUP_REMOVED lines=47> */
.L_x_25790:
[----:B------:R-:W-:Y:S05]  /*11f80*/  BSYNC.RECONVERGENT B4 ;  /* 0x0000000000047941 */ /* 0x000fea0003800200 */
.L_x_25789:
        /* <DEDUP_REMOVED lines=11> */
.L_x_25788:
[----:B------:R-:W-:Y:S05]  /*12040*/  BSYNC.RECONVERGENT B3 ;  /* 0x0000000000037941 */ /* 0x000fea0003800200 */
.L_x_25787:
        /* <DEDUP_REMOVED lines=17> */
.L_x_25798:
        /* <DEDUP_REMOVED lines=13> */
.L_x_25800:
[----:B------:R-:W-:Y:S05]  /*12230*/  BSYNC.RECONVERGENT B5 ;  /* 0x0000000000057941 */ /* 0x000fea0003800200 */
.L_x_25799:
        /* <DEDUP_REMOVED lines=44> */
[----:B------:R-:W-:Y:S01]  /*12500*/  IMAD.MOV.U32 R191, RZ, RZ, R232 ;  /* 0x000000ffffbf7224 */ /* 0x000fe200078e00e8 */
[----:B------:R-:W-:Y:S01]  /*12510*/  MOV R232, R190 ;  /* 0x000000be00e87202 */ /* 0x000fe20000000f00 */
[----:B------:R-:W-:-:S07]  /*12520*/  IMAD.MOV.U32 R216, RZ, RZ, RZ ;  /* 0x000000ffffd87224 */ /* 0x000fce00078e00ff */
.L_x_25797:
[----:B------:R-:W-:Y:S05]  /*12530*/  BSYNC.RECONVERGENT B4 ;  /* 0x0000000000047941 */ /* 0x000fea0003800200 */
.L_x_25796:
        /* <DEDUP_REMOVED lines=10> */
.L_x_25795:
[----:B------:R-:W-:Y:S05]  /*125e0*/  BSYNC.RECONVERGENT B3 ;  /* 0x0000000000037941 */ /* 0x000fea0003800200 */
.L_x_25794:
        /* <DEDUP_REMOVED lines=16> */
.L_x_25803:
        /* <DEDUP_REMOVED lines=13> */
.L_x_25805:
[----:B------:R-:W-:Y:S05]  /*127c0*/  BSYNC.RECONVERGENT B4 ;  /* 0x0000000000047941 */ /* 0x000fea0003800200 */
.L_x_25804:
[----:B------:R-:W-:Y:S01]  /*127d0*/  LOP3.LUT R216, R10, UR5, R9, 0x96, !PT ;  /* 0x000000050ad87c12 */ /* 0x000fe2000f8e9609 */
[----:B------:R-:W-:Y:S01]  /*127e0*/  IMAD.WIDE.U32 R218, R2, -0x326172a9, RZ ;  /* 0xcd9e8d5702da7825 */ /* 0x000fe200078e00ff */
[----:B------:R-:W-:Y:S01]  /*127f0*/  UIADD3 UR23, UPT, UPT, UR4, -0x255992d5, URZ ;  /* 0xdaa66d2b04177890 */ /* 0x000fe2000fffe0ff */
[----:B------:R-:W-:Y:S01]  /*12800*/  MOV R191, R232 ;  /* 0x000000e800bf7202 */ /* 0x000fe20000000f00 */
[----:B------:R-:W-:Y:S01]  /*12810*/  UIADD3 UR24, UPT, UPT, UR5, -0x695add53, URZ ;  /* 0x96a522ad05187890 */ /* 0x000fe2000fffe0ff */
        /* <DEDUP_REMOVED lines=42> */
.L_x_25802:
[----:B------:R-:W-:Y:S05]  /*12ac0*/  BSYNC.RECONVERGENT B3 ;  /* 0x0000000000037941 */ /* 0x000fea0003800200 */
.L_x_25801:
        /* <DEDUP_REMOVED lines=11> */
.L_x_25746:
[----:B------:R-:W-:Y:S05]  /*12b80*/  BSYNC.RECONVERGENT B1 ;  /* 0x0000000000017941 */ /* 0x000fea0003800200 */
.L_x_25695:
        /* <DEDUP_REMOVED lines=27> */
.L_x_25807:
[----:B------:R-:W-:Y:S05]  /*12d40*/  BSYNC.RECONVERGENT B1 ;  /* 0x0000000000017941 */ /* 0x000fea0003800200 */
.L_x_25806:
[----:B------:R-:W-:Y:S01]  /*12d50*/  VIADD R236, R236, 0x20 ;  /* 0x00000020ecec7836 */ /* 0x000fe20000000000 */
[----:B------:R-:W-:-:S07]  /*12d60*/  IADD3 R239, PT, PT, R239, 0x20, RZ ;  /* 0x00000020efef7810 */ /* 0x000fce0007ffe0ff */
.L_x_25694:
[----:B------:R-:W-:Y:S05]  /*12d70*/  BSYNC.RECONVERGENT B2 ;  /* 0x0000000000027941 */ /* 0x000fea0003800200 */
.L_x_25693:
        /* <DEDUP_REMOVED lines=15> */
[----:B------:R-:W-:Y:S01]  /*12e70*/  MOV R233, UR4 ;  /* 0x0000000400e97c02 */ /* 0x000fe20008000f00 */
[----:B------:R-:W-:Y:S02]  /*12e80*/  BSSY.RECONVERGENT B1, `(.L_x_25810) ;  /* 0x00005b0000017945 */ /* 0x000fe40003800200 */
[----:B------:R-:W-:Y:S01]  /*12e90*/  VIADD R231, R231, 0x76cf5d0a ;  /* 0x76cf5d0ae7e77836 */ /* 0x000fe20000000000 */
[----:B------:R-:W-:Y:S01]  /*12ea0*/  IADD3 R233, PT, PT, R233, 0x3c6ef372, RZ ;  /* 0x3c6ef372e9e97810 */ /* 0x000fe20007ffe0ff */
[----:B------:R-:W-:Y:S06]  /*12eb0*/  @!P2 BRA `(.L_x_25811) ;  /* 0x0000002c005ca947 */ /* 0x000fec0003800000 */
        /* <DEDUP_REMOVED lines=22> */
.L_x_25816:
        /* <DEDUP_REMOVED lines=13> */
.L_x_25818:
[----:B------:R-:W-:Y:S05]  /*130f0*/  BSYNC.RECONVERGENT B5 ;  /* 0x0000000000057941 */ /* 0x000fea0003800200 */
.L_x_25817:
        /* <DEDUP_REMOVED lines=47> */
.L_x_25815:
[----:B------:R-:W-:Y:S05]  /*133f0*/  BSYNC.RECONVERGENT B4 ;  /* 0x0000000000047941 */ /* 0x000fea0003800200 */
.L_x_25814:
        /* <DEDUP_REMOVED lines=10> */
.L_x_25813:
[----:B------:R-:W-:Y:S05]  /*134a0*/  BSYNC.RECONVERGENT B3 ;  /* 0x0000000000037941 */ /* 0x000fea0003800200 */
.L_x_25812:
        /* <DEDUP_REMOVED lines=17> */
.L_x_25823:
        /* <DEDUP_REMOVED lines=13> */
.L_x_25825:
[----:B------:R-:W-:Y:S05]  /*13690*/  BSYNC.RECONVERGENT B5 ;  /* 0x0000000000057941 */ /* 0x000fea0003800200 */
.L_x_25824:
        /* <DEDUP_REMOVED lines=47> */
.L_x_25822:
[----:B------:R-:W-:Y:S05]  /*13990*/  BSYNC.RECONVERGENT B4 ;  /* 0x0000000000047941 */ /* 0x000fea0003800200 */
.L_x_25821:
        /* <DEDUP_REMOVED lines=11> */
.L_x_25820:
[----:B------:R-:W-:Y:S05]  /*13a50*/  BSYNC.RECONVERGENT B3 ;  /* 0x0000000000037941 */ /* 0x000fea0003800200 */
.L_x_25819:
        /* <DEDUP_REMOVED lines=17> */
.L_x_25830:
        /* <DEDUP_REMOVED lines=13> */
.L_x_25832:
[----:B------:R-:W-:Y:S05]  /*13c40*/  BSYNC.RECONVERGENT B5 ;  /* 0x0000000000057941 */ /* 0x000fea0003800200 */
.L_x_25831:
        /* <DEDUP_REMOVED lines=46> */
.L_x_25829:
[----:B------:R-:W-:Y:S05]  /*13f30*/  BSYNC.RECONVERGENT B4 ;  /* 0x0000000000047941 */ /* 0x000fea0003800200 */
.L_x_25828:
        /* <DEDUP_REMOVED lines=10> */
.L_x_25827:
[----:B------:R-:W-:Y:S05]  /*13fe0*/  BSYNC.RECONVERGENT B3 ;  /* 0x0000000000037941 */ /* 0x000fea0003800200 */
.L_x_25826:
        /* <DEDUP_REMOVED lines=17> */
.L_x_25837:
        /* <DEDUP_REMOVED lines=13> */
.L_x_25839:
[----:B------:R-:W-:Y:S05]  /*141d0*/  BSYNC.RECONVERGENT B5 ;  /* 0x0000000000057941 */ /* 0x000fea0003800200 */
.L_x_25838:
        /* <DEDUP_REMOVED lines=47> */
.L_x_25836:
[----:B------:R-:W-:Y:S05]  /*144d0*/  BSYNC.RECONVERGENT B4 ;  /* 0x0000000000047941 */ /* 0x000fea0003800200 */
.L_x_25835:
        /* <DEDUP_REMOVED lines=11> */
.L_x_25834:
[----:B------:R-:W-:Y:S05]  /*14590*/  BSYNC.RECONVERGENT B3 ;  /* 0x0000000000037941 */ /* 0x000fea0003800200 */
.L_x_25833:
        /* <DEDUP_REMOVED lines=17> */
.L_x_25844:
        /* <DEDUP_REMOVED lines=13> */
.L_x_25846:
[----:B------:R-:W-:Y:S05]  /*14780*/  BSYNC.RECONVERGENT B5 ;  /* 0x0000000000057941 */ /* 0x000fea0003800200 */
.L_x_25845:
        /* <DEDUP_REMOVED lines=47> */
.L_x_25843:
[----:B------:R-:W-:Y:S05]  /*14a80*/  BSYNC.RECONVERGENT B4 ;  /* 0x0000000000047941 */ /* 0x000fea0003800200 */
.L_x_25842:
        /* <DEDUP_REMOVED lines=10> */
.L_x_25841:
[----:B------:R-:W-:Y:S05]  /*14b30*/  BSYNC.RECONVERGENT B3 ;  /* 0x0000000000037941 */ /* 0x000fea0003800200 */
.L_x_25840:
        /* <DEDUP_REMOVED lines=17> */
.L_x_25851:
        /* <DEDUP_REMOVED lines=13> */
.L_x_25853:
[----:B------:R-:W-:Y:S05]  /*14d20*/  BSYNC.RECONVERGENT B5 ;  /* 0x0000000000057941 */ /* 0x000fea0003800200 */
.L_x_25852:
        /* <DEDUP_REMOVED lines=47> */
.L_x_25850:
[----:B------:R-:W-:Y:S05]  /*15020*/  BSYNC.RECONVERGENT B4 ;  /* 0x0000000000047941 */ /* 0x000fea0003800200 */
.L_x_25849:
        /* <DEDUP_REMOVED lines=11> */
.L_x_25848:
[----:B------:R-:W-:Y:S05]  /*150e0*/  BSYNC.RECONVERGENT B3 ;  /* 0x0000000000037941 */ /* 0x000fea0003800200 */
.L_x_25847:
        /* <DEDUP_REMOVED lines=17> */
.L_x_25858:
        /* <DEDUP_REMOVED lines=13> */
.L_x_25860:
[----:B------:R-:W-:Y:S05]  /*152d0*/  BSYNC.RECONVERGENT B5 ;  /* 0x0000000000057941 */ /* 0x000fea0003800200 */
.L_x_25859:
        /* <DEDUP_REMOVED lines=44> */
[----:B------:R-:W-:Y:S01]  /*155a0*/  HFMA2 R216, -RZ, RZ, 0, 0 ;  /* 0x00000000ffd87431 */ /* 0x000fe200000001ff */
[----:B------:R-:W-:Y:S01]  /*155b0*/  MOV R199, R230 ;  /* 0x000000e600c77202 */ /* 0x000fe20000000f00 */
[----:B------:R-:W-:-:S07]  /*155c0*/  IMAD.MOV.U32 R230, RZ, RZ, R198 ;  /* 0x000000ffffe67224 */ /* 0x000fce00078e00c6 */
.L_x_25857:
[----:B------:R-:W-:Y:S05]  /*155d0*/  BSYNC.RECONVERGENT B4 ;  /* 0x0000000000047941 */ /* 0x000fea0003800200 */
.L_x_25856:
        /* <DEDUP_REMOVED lines=10> */
.L_x_25855:
[----:B------:R-:W-:Y:S05]  /*15680*/  BSYNC.RECONVERGENT B3 ;  /* 0x0000000000037941 */ /* 0x000fea0003800200 */
.L_x_25854:
[----:B------:R-:W-:Y:S01]  /*15690*/  IMAD.MOV.U32 R9, RZ, RZ, R216 ;  /* 0x000000ffff097224 */ /* 0x000fe200078e00d8 */
        /* <DEDUP_REMOVED lines=15> */
.L_x_25864:
        /* <DEDUP_REMOVED lines=13> */
.L_x_25866:
[----:B------:R-:W-:Y:S05]  /*15860*/  BSYNC.RECONVERGENT B4 ;  /* 0x0000000000047941 */ /* 0x000fea0003800200 */
.L_x_25865:
        /* <DEDUP_REMOVED lines=47> */
.L_x_25863:
[----:B------:R-:W-:Y:S05]  /*15b60*/  BSYNC.RECONVERGENT B3 ;  /* 0x0000000000037941 */ /* 0x000fea0003800200 */
.L_x_25862:
        /* <DEDUP_REMOVED lines=12> */
.L_x_25811:
        /* <DEDUP_REMOVED lines=21> */
.L_x_25871:
        /* <DEDUP_REMOVED lines=13> */
.L_x_25873:
[----:B------:R-:W-:Y:S05]  /*15e50*/  BSYNC.RECONVERGENT B5 ;  /* 0x0000000000057941 */ /* 0x000fea0003800200 */
.L_x_25872:
        /* <DEDUP_REMOVED lines=47> */
.L_x_25870:
[----:B------:R-:W-:Y:S05]  /*16150*/  BSYNC.RECONVERGENT B4 ;  /* 0x0000000000047941 */ /* 0x000fea0003800200 */
.L_x_25869:
        /* <DEDUP_REMOVED lines=9> */
[----:B------:R-:W-:-:S07]  /*161f0*/  FMUL.FTZ R192, R9, R100 ;  /* 0x0000006409c07220 */ /* 0x000fce0000410000 */
.L_x_25868:
[----:B------:R-:W-:Y:S05]  /*16200*/  BSYNC.RECONVERGENT B3 ;  /* 0x0000000000037941 */ /* 0x000fea0003800200 */
.L_x_25867:
        /* <DEDUP_REMOVED lines=17> */
.L_x_25878:
        /* <DEDUP_REMOVED lines=13> */
.L_x_25880:
[----:B------:R-:W-:Y:S05]  /*163f0*/  BSYNC.RECONVERGENT B5 ;  /* 0x0000000000057941 */ /* 0x000fea0003800200 */
.L_x_25879:
        /* <DEDUP_REMOVED lines=47> */
.L_x_25877:
[----:B------:R-:W-:Y:S05]  /*166f0*/  BSYNC.RECONVERGENT B4 ;  /* 0x0000000000047941 */ /* 0x000fea0003800200 */
.L_x_25876:
        /* <DEDUP_REMOVED lines=11> */
.L_x_25875:
[----:B------:R-:W-:Y:S05]  /*167b0*/  BSYNC.RECONVERGENT B3 ;  /* 0x0000000000037941 */ /* 0x000fea0003800200 */
.L_x_25874:
        /* <DEDUP_REMOVED lines=17> */
.L_x_25885:
        /* <DEDUP_REMOVED lines=13> */
.L_x_25887:
[----:B------:R-:W-:Y:S05]  /*169a0*/  BSYNC.RECONVERGENT B5 ;  /* 0x0000000000057941 */ /* 0x000fea0003800200 */
.L_x_25886:
        /* <DEDUP_REMOVED lines=46> */
.L_x_25884:
[----:B------:R-:W-:Y:S05]  /*16c90*/  BSYNC.RECONVERGENT B4 ;  /* 0x0000000000047941 */ /* 0x000fea0003800200 */
.L_x_25883:
        /* <DEDUP_REMOVED lines=10> */
.L_x_25882:
[----:B------:R-:W-:Y:S05]  /*16d40*/  BSYNC.RECONVERGENT B3 ;  /* 0x0000000000037941 */ /* 0x000fea0003800200 */
.L_x_25881:
        /* <DEDUP_REMOVED lines=17> */
.L_x_25892:
        /* <DEDUP_REMOVED lines=13> */
.L_x_25894:
[----:B------:R-:W-:Y:S05]  /*16f30*/  BSYNC.RECONVERGENT B5 ;  /* 0x0000000000057941 */ /* 0x000fea0003800200 */
.L_x_25893:
        /* <DEDUP_REMOVED lines=47> */
.L_x_25891:
[----:B------:R-:W-:Y:S05]  /*17230*/  BSYNC.RECONVERGENT B4 ;  /* 0x0000000000047941 */ /* 0x000fea0003800200 */
.L_x_25890:
        /* <DEDUP_REMOVED lines=11> */
.L_x_25889:
[----:B------:R-:W-:Y:S05]  /*172f0*/  BSYNC.RECONVERGENT B3 ;  /* 0x0000000000037941 */ /* 0x000fea0003800200 */
.L_x_25888:
        /* <DEDUP_REMOVED lines=17> */
.L_x_25899:
        /* <DEDUP_REMOVED lines=13> */
.L_x_25901:
[----:B------:R-:W-:Y:S05]  /*174e0*/  BSYNC.RECONVERGENT B5 ;  /* 0x0000000000057941 */ /* 0x000fea0003800200 */
.L_x_25900:
        /* <DEDUP_REMOVED lines=47> */
.L_x_25898:
[----:B------:R-:W-:Y:S05]  /*177e0*/  BSYNC.RECONVERGENT B4 ;  /* 0x0000000000047941 */ /* 0x000fea0003800200 */
.L_x_25897:
        /* <DEDUP_REMOVED lines=10> */
.L_x_25896:
[----:B------:R-:W-:Y:S05]  /*17890*/  BSYNC.RECONVERGENT B3 ;  /* 0x0000000000037941 */ /* 0x000fea0003800200 */
.L_x_25895:
        /* <DEDUP_REMOVED lines=17> */
.L_x_25906:
        /* <DEDUP_REMOVED lines=13> */
.L_x_25908:
[----:B------:R-:W-:Y:S05]  /*17a80*/  BSYNC.RECONVERGENT B5 ;  /* 0x0000000000057941 */ /* 0x000fea0003800200 */
.L_x_25907:
        /* <DEDUP_REMOVED lines=47> */
.L_x_25905:
[----:B------:R-:W-:Y:S05]  /*17d80*/  BSYNC.RECONVERGENT B4 ;  /* 0x0000000000047941 */ /* 0x000fea0003800200 */
.L_x_25904:
        /* <DEDUP_REMOVED lines=11> */
.L_x_25903:
[----:B------:R-:W-:Y:S05]  /*17e40*/  BSYNC.RECONVERGENT B3 ;  /* 0x0000000000037941 */ /* 0x000fea0003800200 */
.L_x_25902:
        /* <DEDUP_REMOVED lines=17> */
.L_x_25913:
        /* <DEDUP_REMOVED lines=13> */
.L_x_25915:
[----:B------:R-:W-:Y:S05]  /*18030*/  BSYNC.RECONVERGENT B5 ;  /* 0x0000000000057941 */ /* 0x000fea0003800200 */
.L_x_25914:
        /* <DEDUP_REMOVED lines=47> */
.L_x_25912:
[----:B------:R-:W-:Y:S05]  /*18330*/  BSYNC.RECONVERGENT B4 ;  /* 0x0000000000047941 */ /* 0x000fea0003800200 */
.L_x_25911:
        /* <DEDUP_REMOVED lines=10> */
.L_x_25910:
[----:B------:R-:W-:Y:S05]  /*183e0*/  BSYNC.RECONVERGENT B3 ;  /* 0x0000000000037941 */ /* 0x000fea0003800200 */
.L_x_25909:
        /* <DEDUP_REMOVED lines=16> */
.L_x_25918:
        /* <DEDUP_REMOVED lines=13> */
.L_x_25920:
[----:B------:R-:W-:Y:S05]  /*185c0*/  BSYNC.RECONVERGENT B4 ;  /* 0x0000000000047941 */ /* 0x000fea0003800200 */
.L_x_25919:
        /* <DEDUP_REMOVED lines=47> */
.L_x_25917:
[----:B------:R-:W-:Y:S05]  /*188c0*/  BSYNC.RECONVERGENT B3 ;  /* 0x0000000000037941 */ /* 0x000fea0003800200 */
.L_x_25916:
        /* <DEDUP_REMOVED lines=11> */
.L_x_25861:
[----:B------:R-:W-:Y:S05]  /*18980*/  BSYNC.RECONVERGENT B1 ;  /* 0x0000000000017941 */ /* 0x000fea0003800200 */
.L_x_25810:
        /* <DEDUP_REMOVED lines=27> */
.L_x_25922:
[----:B------:R-:W-:Y:S05]  /*18b40*/  BSYNC.RECONVERGENT B1 ;  /* 0x0000000000017941 */ /* 0x000fea0003800200 */
.L_x_25921:
[----:B------:R-:W-:Y:S01]  /*18b50*/  VIADD R236, R236, 0x20 ;  /* 0x00000020ecec7836 */ /* 0x000fe20000000000 */
[----:B------:R-:W-:-:S07]  /*18b60*/  IADD3 R239, PT, PT, R239, 0x20, RZ ;  /* 0x00000020efef7810 */ /* 0x000fce0007ffe0ff */
.L_x_25809:
[----:B------:R-:W-:Y:S05]  /*18b70*/  BSYNC.RECONVERGENT B2 ;  /* 0x0000000000027941 */ /* 0x000fea0003800200 */
.L_x_25808:
        /* <DEDUP_REMOVED lines=16> */
[----:B------:R-:W-:Y:S01]  /*18c80*/  IMAD.U32 R241, RZ, RZ, UR4 ;  /* 0x00000004fff17e24 */ /* 0x000fe2000f8e00ff */
[----:B------:R-:W-:Y:S02]  /*18c90*/  BSSY.RECONVERGENT B1, `(.L_x_25925) ;  /* 0x00005b1000017945 */ /* 0x000fe40003800200 */
[----:B------:R-:W-:Y:S01]  /*18ca0*/  IADD3 R231, PT, PT, R231, 0x76cf5d0a, RZ ;  /* 0x76cf5d0ae7e77810 */ /* 0x000fe20007ffe0ff */
        /* <DEDUP_REMOVED lines=25> */
.L_x_25931:
        /* <DEDUP_REMOVED lines=13> */
.L_x_25933:
[----:B------:R-:W-:Y:S05]  /*18f10*/  BSYNC.RECONVERGENT B5 ;  /* 0x0000000000057941 */ /* 0x000fea0003800200 */
.L_x_25932:
        /* <DEDUP_REMOVED lines=47> */
.L_x_25930:
[----:B------:R-:W-:Y:S05]  /*19210*/  BSYNC.RECONVERGENT B4 ;  /* 0x0000000000047941 */ /* 0x000fea0003800200 */
.L_x_25929:
        /* <DEDUP_REMOVED lines=10> */
.L_x_25928:
[----:B------:R-:W-:Y:S05]  /*192c0*/  BSYNC.RECONVERGENT B3 ;  /* 0x0000000000037941 */ /* 0x000fea0003800200 */
.L_x_25927:
        /* <DEDUP_REMOVED lines=17> */
.L_x_25938:
        /* <DEDUP_REMOVED lines=13> */
.L_x_25940:
[----:B------:R-:W-:Y:S05]  /*194b0*/  BSYNC.RECONVERGENT B5 ;  /* 0x0000000000057941 */ /* 0x000fea0003800200 */
.L_x_25939:
        /* <DEDUP_REMOVED lines=47> */
.L_x_25937:
[----:B------:R-:W-:Y:S05]  /*197b0*/  BSYNC.RECONVERGENT B4 ;  /* 0x0000000000047941 */ /* 0x000fea0003800200 */
.L_x_25936:
        /* <DEDUP_REMOVED lines=11> */
.L_x_25935:
[----:B------:R-:W-:Y:S05]  /*19870*/  BSYNC.RECONVERGENT B3 ;  /* 0x0000000000037941 */ /* 0x000fea0003800200 */
.L_x_25934:
        /* <DEDUP_REMOVED lines=17> */
.L_x_25945:
        /* <DEDUP_REMOVED lines=13> */
.L_x_25947:
[----:B------:R-:W-:Y:S05]  /*19a60*/  BSYNC.RECONVERGENT B5 ;  /* 0x0000000000057941 */ /* 0x000fea0003800200 */
.L_x_25946:
        /* <DEDUP_REMOVED lines=46> */
.L_x_25944:
[----:B------:R-:W-:Y:S05]  /*19d50*/  BSYNC.RECONVERGENT B4 ;  /* 0x0000000000047941 */ /* 0x000fea0003800200 */
.L_x_25943:
        /* <DEDUP_REMOVED lines=10> */
.L_x_25942:
[----:B------:R-:W-:Y:S05]  /*19e00*/  BSYNC.RECONVERGENT B3 ;  /* 0x0000000000037941 */ /* 0x000fea0003800200 */
.L_x_25941:
        /* <DEDUP_REMOVED lines=17> */
.L_x_25952:
        /* <DEDUP_REMOVED lines=13> */
.L_x_25954:
[----:B------:R-:W-:Y:S05]  /*19ff0*/  BSYNC.RECONVERGENT B5 ;  /* 0x0000000000057941 */ /* 0x000fea0003800200 */
.L_x_25953:
        /* <DEDUP_REMOVED lines=47> */
.L_x_25951:
[----:B------:R-:W-:Y:S05]  /*1a2f0*/  BSYNC.RECONVERGENT B4 ;  /* 0x0000000000047941 */ /* 0x000fea0003800200 */
.L_x_25950:
        /* <DEDUP_REMOVED lines=11> */
.L_x_25949:
[----:B------:R-:W-:Y:S05]  /*1a3b0*/  BSYNC.RECONVERGENT B3 ;  /* 0x0000000000037941 */ /* 0x000fea0003800200 */
.L_x_25948:
        /* <DEDUP_REMOVED lines=17> */
.L_x_25959:
        /* <DEDUP_REMOVED lines=13> */
.L_x_25961:
[----:B------:R-:W-:Y:S05]  /*1a5a0*/  BSYNC.RECONVERGENT B5 ;  /* 0x0000000000057941 */ /* 0x000fea0003800200 */
.L_x_25960:
        /* <DEDUP_REMOVED lines=47> */
.L_x_25958:
[----:B------:R-:W-:Y:S05]  /*1a8a0*/  BSYNC.RECONVERGENT B4 ;  /* 0x0000000000047941 */ /* 0x000fea0003800200 */
.L_x_25957:
        /* <DEDUP_REMOVED lines=10> */
.L_x_25956:
[----:B------:R-:W-:Y:S05]  /*1a950*/  BSYNC.RECONVERGENT B3 ;  /* 0x0000000000037941 */ /* 0x000fea0003800200 */
.L_x_25955:
        /* <DEDUP_REMOVED lines=17> */
.L_x_25966:
        /* <DEDUP_REMOVED lines=13> */
.L_x_25968:
[----:B------:R-:W-:Y:S05]  /*1ab40*/  BSYNC.RECONVERGENT B5 ;  /* 0x0000000000057941 */ /* 0x000fea0003800200 */
.L_x_25967:
        /* <DEDUP_REMOVED lines=47> */
.L_x_25965:
[----:B------:R-:W-:Y:S05]  /*1ae40*/  BSYNC.RECONVERGENT B4 ;  /* 0x0000000000047941 */ /* 0x000fea0003800200 */
.L_x_25964:
        /* <DEDUP_REMOVED lines=11> */
.L_x_25963:
[----:B------:R-:W-:Y:S05]  /*1af00*/  BSYNC.RECONVERGENT B3 ;  /* 0x0000000000037941 */ /* 0x000fea0003800200 */
.L_x_25962:
        /* <DEDUP_REMOVED lines=17> */
.L_x_25973:
        /* <DEDUP_REMOVED lines=13> */
.L_x_25975:
[----:B------:R-:W-:Y:S05]  /*1b0f0*/  BSYNC.RECONVERGENT B5 ;  /* 0x0000000000057941 */ /* 0x000fea0003800200 */
.L_x_25974:
        /* <DEDUP_REMOVED lines=47> */
.L_x_25972:
[----:B------:R-:W-:Y:S05]  /*1b3f0*/  BSYNC.RECONVERGENT B4 ;  /* 0x0000000000047941 */ /* 0x000fea0003800200 */
.L_x_25971:
        /* <DEDUP_REMOVED lines=10> */
.L_x_25970:
[----:B------:R-:W-:Y:S05]  /*1b4a0*/  BSYNC.RECONVERGENT B3 ;  /* 0x0000000000037941 */ /* 0x000fea0003800200 */
.L_x_25969:
        /* <DEDUP_REMOVED lines=16> */
.L_x_25979:
        /* <DEDUP_REMOVED lines=13> */
.L_x_25981:
[----:B------:R-:W-:Y:S05]  /*1b680*/  BSYNC.RECONVERGENT B4 ;  /* 0x0000000000047941 */ /* 0x000fea0003800200 */
.L_x_25980:
        /* <DEDUP_REMOVED lines=47> */
.L_x_25978:
[----:B------:R-:W-:Y:S05]  /*1b980*/  BSYNC.RECONVERGENT B3 ;  /* 0x0000000000037941 */ /* 0x000fea0003800200 */
.L_x_25977:
        /* <DEDUP_REMOVED lines=12> */
.L_x_25926:
        /* <DEDUP_REMOVED lines=21> */
.L_x_25986:
        /* <DEDUP_REMOVED lines=13> */
.L_x_25988:
[----:B------:R-:W-:Y:S05]  /*1bc70*/  BSYNC.RECONVERGENT B5 ;  /* 0x0000000000057941 */ /* 0x000fea0003800200 */
.L_x_25987:
        /* <DEDUP_REMOVED lines=47> */
.L_x_25985:
[----:B------:R-:W-:Y:S05]  /*1bf70*/  BSYNC.RECONVERGENT B4 ;  /* 0x0000000000047941 */ /* 0x000fea0003800200 */
.L_x_25984:
        /* <DEDUP_REMOVED lines=10> */
.L_x_25983:
[----:B------:R-:W-:Y:S05]  /*1c020*/  BSYNC.RECONVERGENT B3 ;  /* 0x0000000000037941 */ /* 0x000fea0003800200 */
.L_x_25982:
        /* <DEDUP_REMOVED lines=17> */
.L_x_25993:
        /* <DEDUP_REMOVED lines=13> */
.L_x_25995:
[----:B------:R-:W-:Y:S05]  /*1c210*/  BSYNC.RECONVERGENT B5 ;  /* 0x0000000000057941 */ /* 0x000fea0003800200 */
.L_x_25994:
        /* <DEDUP_REMOVED lines=47> */
.L_x_25992:
[----:B------:R-:W-:Y:S05]  /*1c510*/  BSYNC.RECONVERGENT B4 ;  /* 0x0000000000047941 */ /* 0x000fea0003800200 */
.L_x_25991:
        /* <DEDUP_REMOVED lines=11> */
.L_x_25990:
[----:B------:R-:W-:Y:S05]  /*1c5d0*/  BSYNC.RECONVERGENT B3 ;  /* 0x0000000000037941 */ /* 0x000fea0003800200 */
.L_x_25989:
        /* <DEDUP_REMOVED lines=17> */
.L_x_26000:
        /* <DEDUP_REMOVED lines=13> */
.L_x_26002:
[----:B------:R-:W-:Y:S05]  /*1c7c0*/  BSYNC.RECONVERGENT B5 ;  /* 0x0000000000057941 */ /* 0x000fea0003800200 */
.L_x_26001:
        /* <DEDUP_REMOVED lines=46> */
.L_x_25999:
[----:B------:R-:W-:Y:S05]  /*1cab0*/  BSYNC.RECONVERGENT B4 ;  /* 0x0000000000047941 */ /* 0x000fea0003800200 */
.L_x_25998:
        /* <DEDUP_REMOVED lines=10> */
.L_x_25997:
[----:B------:R-:W-:Y:S05]  /*1cb60*/  BSYNC.RECONVERGENT B3 ;  /* 0x0000000000037941 */ /* 0x000fea0003800200 */
.L_x_25996:
        /* <DEDUP_REMOVED lines=17> */
.L_x_26007:
        /* <DEDUP_REMOVED lines=13> */
.L_x_26009:
[----:B------:R-:W-:Y:S05]  /*1cd50*/  BSYNC.RECONVERGENT B5 ;  /* 0x0000000000057941 */ /* 0x000fea0003800200 */
.L_x_26008:
        /* <DEDUP_REMOVED lines=47> */
.L_x_26006:
[----:B------:R-:W-:Y:S05]  /*1d050*/  BSYNC.RECONVERGENT B4 ;  /* 0x0000000000047941 */ /* 0x000fea0003800200 */
.L_x_26005:
        /* <DEDUP_REMOVED lines=11> */
.L_x_26004:
[----:B------:R-:W-:Y:S05]  /*1d110*/  BSYNC.RECONVERGENT B3 ;  /* 0x0000000000037941 */ /* 0x000fea0003800200 */
.L_x_26003:
        /* <DEDUP_REMOVED lines=17> */
.L_x_26014:
        /* <DEDUP_REMOVED lines=13> */
.L_x_26016:
[----:B------:R-:W-:Y:S05]  /*1d300*/  BSYNC.RECONVERGENT B5 ;  /* 0x0000000000057941 */ /* 0x000fea0003800200 */
.L_x_26015:
        /* <DEDUP_REMOVED lines=47> */
.L_x_26013:
[----:B------:R-:W-:Y:S05]  /*1d600*/  BSYNC.RECONVERGENT B4 ;  /* 0x0000000000047941 */ /* 0x000fea0003800200 */
.L_x_26012:
        /* <DEDUP_REMOVED lines=10> */
.L_x_26011:
[----:B------:R-:W-:Y:S05]  /*1d6b0*/  BSYNC.RECONVERGENT B3 ;  /* 0x0000000000037941 */ /* 0x000fea0003800200 */
.L_x_26010:
        /* <DEDUP_REMOVED lines=17> */
.L_x_26021:
        /* <DEDUP_REMOVED lines=13> */
.L_x_26023:
[----:B------:R-:W-:Y:S05]  /*1d8a0*/  BSYNC.RECONVERGENT B5 ;  /* 0x0000000000057941 */ /* 0x000fea0003800200 */
.L_x_26022:
        /* <DEDUP_REMOVED lines=47> */
.L_x_26020:
[----:B------:R-:W-:Y:S05]  /*1dba0*/  BSYNC.RECONVERGENT B4 ;  /* 0x0000000000047941 */ /* 0x000fea0003800200 */
.L_x_26019:
        /* <DEDUP_REMOVED lines=11> */
.L_x_26018:
[----:B------:R-:W-:Y:S05]  /*1dc60*/  BSYNC.RECONVERGENT B3 ;  /* 0x0000000000037941 */ /* 0x000fea0003800200 */
.L_x_26017:
        /* <DEDUP_REMOVED lines=17> */
.L_x_26028:
        /* <DEDUP_REMOVED lines=13> */
.L_x_26030:
[----:B------:R-:W-:Y:S05]  /*1de50*/  BSYNC.RECONVERGENT B5 ;  /* 0x0000000000057941 */ /* 0x000fea0003800200 */
.L_x_26029:
        /* <DEDUP_REMOVED lines=47> */
.L_x_26027:
[----:B------:R-:W-:Y:S05]  /*1e150*/  BSYNC.RECONVERGENT B4 ;  /* 0x0000000000047941 */ /* 0x000fea0003800200 */
.L_x_26026:
        /* <DEDUP_REMOVED lines=10> */
.L_x_26025:
[----:B------:R-:W-:Y:S05]  /*1e200*/  BSYNC.RECONVERGENT B3 ;  /* 0x0000000000037941 */ /* 0x000fea0003800200 */
.L_x_26024:
        /* <DEDUP_REMOVED lines=16> */
.L_x_26033:
        /* <DEDUP_REMOVED lines=13> */
.L_x_26035:
[----:B------:R-:W-:Y:S05]  /*1e3e0*/  BSYNC.RECONVERGENT B4 ;  /* 0x0000000000047941 */ /* 0x000fea0003800200 */
.L_x_26034:
        /* <DEDUP_REMOVED lines=47> */
.L_x_26032:
[----:B------:R-:W-:Y:S05]  /*1e6e0*/  BSYNC.RECONVERGENT B3 ;  /* 0x0000000000037941 */ /* 0x000fea0003800200 */
.L_x_26031:
        /* <DEDUP_REMOVED lines=11> */
.L_x_25976:
[----:B------:R-:W-:Y:S05]  /*1e7a0*/  BSYNC.RECONVERGENT B1 ;  /* 0x0000000000017941 */ /* 0x000fea0003800200 */
.L_x_25925:
        /* <DEDUP_REMOVED lines=8> */
[----:B------:R-:W-:Y:S02]  /*1e830*/  LOP3.LUT R216, R228, 0xffff, RZ, 0xc0, !PT ;  /* 0x0000ffffe4d87812 */ /* 0x000fe400078ec0ff */
[----:B------:R-:W-:Y:S02]  /*1e840*/  LOP3.LUT R217, R217, 0xff0000, RZ, 0xc0, !PT ;  /* 0x00ff0000d9d97812 */ /* 0x000fe400078ec0ff */
[----:B------:R-:W-:Y:S02]  /*1e850*/  PRMT R219, R226, 0x7104, RZ ;  /* 0x00007104e2db7816 */ /* 0x000fe400000000ff */
[----:B------:R-:W-:Y:S02]  /*1e860*/  PRMT R218, R217, 0x4210, R216 ;  /* 0x00004210d9da7816 */ /* 0x000fe400000000d8 */
[----:B------:R-:W0:Y:S01]  /*1e870*/  LDC.64 R216, c[0x0][0x3b0] ;  /* 0x0000ec00ffd87b82 */ /* 0x000e220000000a00 */
        /* <DEDUP_REMOVED lines=9> */
[----:B------:R-:W-:Y:S02]  /*1e910*/  LOP3.LUT R230, R218, R232, R230, 0xfe, !PT ;  /* 0x000000e8dae67212 */ /* 0x000fe400078efee6 */
[----:B------:R-:W-:Y:S02]  /*1e920*/  LOP3.LUT R219, R241, R219, RZ, 0xfc, !PT ;  /* 0x000000dbf1db7212 */ /* 0x000fe400078efcff */
[----:B------:R-:W-:Y:S01]  /*1e930*/  LOP3.LUT R218, R230, 0xff, R11, 0xf8, !PT ;  /* 0x000000ffe6da7812 */ /* 0x000fe200078ef80b */
[----:B0-----:R-:W-:-:S05]  /*1e940*/  IMAD.WIDE.U32 R216, R239, 0x8, R216 ;  /* 0x00000008efd87825 */ /* 0x001fca00078e00d8 */
[----:B------:R1:W-:Y:S02]  /*1e950*/  STG.E.64 desc[UR6][R216.64], R218 ;  /* 0x000000dad8007986 */ /* 0x0003e4000c101b06 */
.L_x_26037:
[----:B------:R-:W-:Y:S05]  /*1e960*/  BSYNC.RECONVERGENT B1 ;  /* 0x0000000000017941 */ /* 0x000fea0003800200 */
.L_x_26036:
[----:B------:R-:W-:Y:S01]  /*1e970*/  VIADD R236, R236, 0x20 ;  /* 0x00000020ecec7836 */ /* 0x000fe20000000000 */
[----:B------:R-:W-:-:S07]  /*1e980*/  IADD3 R239, PT, PT, R239, 0x20, RZ ;  /* 0x00000020efef7810 */ /* 0x000fce0007ffe0ff */
.L_x_25924:
[----:B------:R-:W-:Y:S05]  /*1e990*/  BSYNC.RECONVERGENT B2 ;  /* 0x0000000000027941 */ /* 0x000fea0003800200 */
.L_x_25923:
        /* <DEDUP_REMOVED lines=17> */
[----:B------:R-:W-:Y:S01]  /*1eab0*/  MOV R231, UR4 ;  /* 0x0000000400e77c02 */ /* 0x000fe20008000f00 */
[----:B------:R-:W-:Y:S01]  /*1eac0*/  BSSY.RECONVERGENT B1, `(.L_x_26040) ;  /* 0x00005ba000017945 */ /* 0x000fe20003800200 */
[----:B------:R-:W-:Y:S01]  /*1ead0*/  VIADD R241, R241, 0xbb67ae85 ;  /* 0xbb67ae85f1f17836 */ /* 0x000fe20000000000 */
[----:B------:R-:W-:Y:S01]  /*1eae0*/  IADD3 R233, PT, PT, R233, 0x3c6ef372, RZ ;  /* 0x3c6ef372e9e97810 */ /* 0x000fe20007ffe0ff */
[----:B------:R-:W-:Y:S01]  /*1eaf0*/  VIADD R230, R230, 0x76cf5d0a ;  /* 0x76cf5d0ae6e67836 */ /* 0x000fe20000000000 */
[----:B------:R-:W-:Y:S01]  /*1eb00*/  IADD3 R231, PT, PT, R231, -0x61c88647, RZ ;  /* 0x9e3779b9e7e77810 */ /* 0x000fe20007ffe0ff */
[----:B--2---:R-:W-:Y:S06]  /*1eb10*/  @!P2 BRA `(.L_x_26041) ;  /* 0x0000002c006ca947 */ /* 0x004fec0003800000 */
[----:B------:R-:W-:Y:S01]  /*1eb20*/  ISETP.GT.AND P2, PT, R234, RZ, PT ;  /* 0x000000ffea00720c */ /* 0x000fe20003f44270 */
[----:B------:R-:W-:Y:S01]  /*1eb30*/  BSSY.RECONVERGENT B3, `(.L_x_26042) ;  /* 0x000005d000037945 */ /* 0x000fe20003800200 */
[----:B------:R-:W-:Y:S01]  /*1eb40*/  IMAD.MOV.U32 R232, RZ, RZ, R220 ;  /* 0x000000ffffe87224 */ /* 0x000fe200078e00dc */
[----:B------:R-:W-:Y:S01]  /*1eb50*/  MOV R210, R9 ;  /* 0x0000000900d27202 */ /* 0x000fe20000000f00 */
        /* <DEDUP_REMOVED lines=18> */
.L_x_26046:
        /* <DEDUP_REMOVED lines=13> */
.L_x_26048:
[----:B------:R-:W-:Y:S05]  /*1ed50*/  BSYNC.RECONVERGENT B5 ;  /* 0x0000000000057941 */ /* 0x000fea0003800200 */
.L_x_26047:
        /* <DEDUP_REMOVED lines=47> */
.L_x_26045:
[----:B------:R-:W-:Y:S05]  /*1f050*/  BSYNC.RECONVERGENT B4 ;  /* 0x0000000000047941 */ /* 0x000fea0003800200 */
.L_x_26044:
        /* <DEDUP_REMOVED lines=10> */
.L_x_26043:
[----:B------:R-:W-:Y:S05]  /*1f100*/  BSYNC.RECONVERGENT B3 ;  /* 0x0000000000037941 */ /* 0x000fea0003800200 */
.L_x_26042:
        /* <DEDUP_REMOVED lines=17> */
.L_x_26053:
        /* <DEDUP_REMOVED lines=13> */
.L_x_26055:
[----:B------:R-:W-:Y:S05]  /*1f2f0*/  BSYNC.RECONVERGENT B5 ;  /* 0x0000000000057941 */ /* 0x000fea0003800200 */
.L_x_26054:
        /* <DEDUP_REMOVED lines=47> */
.L_x_26052:
[----:B------:R-:W-:Y:S05]  /*1f5f0*/  BSYNC.RECONVERGENT B4 ;  /* 0x0000000000047941 */ /* 0x000fea0003800200 */
.L_x_26051:
        /* <DEDUP_REMOVED lines=11> */
.L_x_26050:
[----:B------:R-:W-:Y:S05]  /*1f6b0*/  BSYNC.RECONVERGENT B3 ;  /* 0x0000000000037941 */ /* 0x000fea0003800200 */
.L_x_26049:
        /* <DEDUP_REMOVED lines=17> */
.L_x_26060:
        /* <DEDUP_REMOVED lines=13> */
.L_x_26062:
[----:B------:R-:W-:Y:S05]  /*1f8a0*/  BSYNC.RECONVERGENT B5 ;  /* 0x0000000000057941 */ /* 0x000fea0003800200 */
.L_x_26061:
        /* <DEDUP_REMOVED lines=46> */
.L_x_26059:
[----:B------:R-:W-:Y:S05]  /*1fb90*/  BSYNC.RECONVERGENT B4 ;  /* 0x0000000000047941 */ /* 0x000fea0003800200 */
.L_x_26058:
        /* <DEDUP_REMOVED lines=10> */
.L_x_26057:
[----:B------:R-:W-:Y:S05]  /*1fc40*/  BSYNC.RECONVERGENT B3 ;  /* 0x0000000000037941 */ /* 0x000fea0003800200 */
.L_x_26056:
        /* <DEDUP_REMOVED lines=17> */
.L_x_26067:
        /* <DEDUP_REMOVED lines=13> */
.L_x_26069:
[----:B------:R-:W-:Y:S05]  /*1fe30*/  BSYNC.RECONVERGENT B5 ;  /* 0x0000000000057941 */ /* 0x000fea0003800200 */
.L_x_26068:
        /* <DEDUP_REMOVED lines=47> */
.L_x_26066:
[----:B------:R-:W-:Y:S05]  /*20130*/  BSYNC.RECONVERGENT B4 ;  /* 0x0000000000047941 */ /* 0x000fea0003800200 */
.L_x_26065:
        /* <DEDUP_REMOVED lines=11> */
.L_x_26064:
[----:B------:R-:W-:Y:S05]  /*201f0*/  BSYNC.RECONVERGENT B3 ;  /* 0x0000000000037941 */ /* 0x000fea0003800200 */
.L_x_26063:
        /* <DEDUP_REMOVED lines=17> */
.L_x_26074:
        /* <DEDUP_REMOVED lines=13> */
.L_x_26076:
[----:B------:R-:W-:Y:S05]  /*203e0*/  BSYNC.RECONVERGENT B5 ;  /* 0x0000000000057941 */ /* 0x000fea0003800200 */
.L_x_26075:
        /* <DEDUP_REMOVED lines=47> */
.L_x_26073:
[----:B------:R-:W-:Y:S05]  /*206e0*/  BSYNC.RECONVERGENT B4 ;  /* 0x0000000000047941 */ /* 0x000fea0003800200 */
.L_x_26072:
        /* <DEDUP_REMOVED lines=10> */
.L_x_26071:
[----:B------:R-:W-:Y:S05]  /*20790*/  BSYNC.RECONVERGENT B3 ;  /* 0x0000000000037941 */ /* 0x000fea0003800200 */
.L_x_26070:
        /* <DEDUP_REMOVED lines=17> */
.L_x_26081:
        /* <DEDUP_REMOVED lines=13> */
.L_x_26083:
[----:B------:R-:W-:Y:S05]  /*20980*/  BSYNC.RECONVERGENT B5 ;  /* 0x0000000000057941 */ /* 0x000fea0003800200 */
.L_x_26082:
        /* <DEDUP_REMOVED lines=47> */
.L_x_26080:
[----:B------:R-:W-:Y:S05]  /*20c80*/  BSYNC.RECONVERGENT B4 ;  /* 0x0000000000047941 */ /* 0x000fea0003800200 */
.L_x_26079:
        /* <DEDUP_REMOVED lines=11> */
.L_x_26078:
[----:B------:R-:W-:Y:S05]  /*20d40*/  BSYNC.RECONVERGENT B3 ;  /* 0x0000000000037941 */ /* 0x000fea0003800200 */
.L_x_26077:
        /* <DEDUP_REMOVED lines=17> */
.L_x_26088:
        /* <DEDUP_REMOVED lines=13> */
.L_x_26090:
[----:B------:R-:W-:Y:S05]  /*20f30*/  BSYNC.RECONVERGENT B5 ;  /* 0x0000000000057941 */ /* 0x000fea0003800200 */
.L_x_26089:
        /* <DEDUP_REMOVED lines=47> */
.L_x_26087:
[----:B------:R-:W-:Y:S05]  /*21230*/  BSYNC.RECONVERGENT B4 ;  /* 0x0000000000047941 */ /* 0x000fea0003800200 */
.L_x_26086:
        /* <DEDUP_REMOVED lines=10> */
.L_x_26085:
[----:B------:R-:W-:Y:S05]  /*212e0*/  BSYNC.RECONVERGENT B3 ;  /* 0x0000000000037941 */ /* 0x000fea0003800200 */
.L_x_26084:
[----:B------:R-:W-:Y:S01]  /*212f0*/  IMAD.MOV.U32 R220, RZ, RZ, R232 ;  /* 0x000000ffffdc7224 */ /* 0x000fe200078e00e8 */
        /* <DEDUP_REMOVED lines=19> */
.L_x_26094:
        /* <DEDUP_REMOVED lines=13> */
.L_x_26096:
[----:B------:R-:W-:Y:S05]  /*21500*/  BSYNC.RECONVERGENT B4 ;  /* 0x0000000000047941 */ /* 0x000fea0003800200 */
.L_x_26095:
        /* <DEDUP_REMOVED lines=47> */
.L_x_26093:
[----:B------:R-:W-:Y:S05]  /*21800*/  BSYNC.RECONVERGENT B3 ;  /* 0x0000000000037941 */ /* 0x000fea0003800200 */
.L_x_26092:
        /* <DEDUP_REMOVED lines=12> */
.L_x_26041:
        /* <DEDUP_REMOVED lines=21> */
.L_x_26101:
        /* <DEDUP_REMOVED lines=13> */
.L_x_26103:
[----:B------:R-:W-:Y:S05]  /*21af0*/  BSYNC.RECONVERGENT B5 ;  /* 0x0000000000057941 */ /* 0x000fea0003800200 */
.L_x_26102:
        /* <DEDUP_REMOVED lines=47> */
.L_x_26100:
[----:B------:R-:W-:Y:S05]  /*21df0*/  BSYNC.RECONVERGENT B4 ;  /* 0x0000000000047941 */ /* 0x000fea0003800200 */
.L_x_26099:
        /* <DEDUP_REMOVED lines=10> */
.L_x_26098:
[----:B------:R-:W-:Y:S05]  /*21ea0*/  BSYNC.RECONVERGENT B3 ;  /* 0x0000000000037941 */ /* 0x000fea0003800200 */
.L_x_26097:
        /* <DEDUP_REMOVED lines=17> */
.L_x_26108:
        /* <DEDUP_REMOVED lines=13> */
.L_x_26110:
[----:B------:R-:W-:Y:S05]  /*22090*/  BSYNC.RECONVERGENT B5 ;  /* 0x0000000000057941 */ /* 0x000fea0003800200 */
.L_x_26109:
        /* <DEDUP_REMOVED lines=47> */
.L_x_26107:
[----:B------:R-:W-:Y:S05]  /*22390*/  BSYNC.RECONVERGENT B4 ;  /* 0x0000000000047941 */ /* 0x000fea0003800200 */
.L_x_26106:
        /* <DEDUP_REMOVED lines=11> */
.L_x_26105:
[----:B------:R-:W-:Y:S05]  /*22450*/  BSYNC.RECONVERGENT B3 ;  /* 0x0000000000037941 */ /* 0x000fea0003800200 */
.L_x_26104:
        /* <DEDUP_REMOVED lines=17> */
.L_x_26115:
        /* <DEDUP_REMOVED lines=13> */
.L_x_26117:
[----:B------:R-:W-:Y:S05]  /*22640*/  BSYNC.RECONVERGENT B5 ;  /* 0x0000000000057941 */ /* 0x000fea0003800200 */
.L_x_26116:
        /* <DEDUP_REMOVED lines=46> */
.L_x_26114:
[----:B------:R-:W-:Y:S05]  /*22930*/  BSYNC.RECONVERGENT B4 ;  /* 0x0000000000047941 */ /* 0x000fea0003800200 */
.L_x_26113:
        /* <DEDUP_REMOVED lines=10> */
.L_x_26112:
[----:B------:R-:W-:Y:S05]  /*229e0*/  BSYNC.RECONVERGENT B3 ;  /* 0x0000000000037941 */ /* 0x000fea0003800200 */
.L_x_26111:
        /* <DEDUP_REMOVED lines=17> */
.L_x_26122:
        /* <DEDUP_REMOVED lines=13> */
.L_x_26124:
[----:B------:R-:W-:Y:S05]  /*22bd0*/  BSYNC.RECONVERGENT B5 ;  /* 0x0000000000057941 */ /* 0x000fea0003800200 */
.L_x_26123:
        /* <DEDUP_REMOVED lines=47> */
.L_x_26121:
[----:B------:R-:W-:Y:S05]  /*22ed0*/  BSYNC.RECONVERGENT B4 ;  /* 0x0000000000047941 */ /* 0x000fea0003800200 */
.L_x_26120:
        /* <DEDUP_REMOVED lines=11> */
.L_x_26119:
[----:B------:R-:W-:Y:S05]  /*22f90*/  BSYNC.RECONVERGENT B3 ;  /* 0x0000000000037941 */ /* 0x000fea0003800200 */
.L_x_26118:
        /* <DEDUP_REMOVED lines=17> */
.L_x_26129:
        /* <DEDUP_REMOVED lines=13> */
.L_x_26131:
[----:B------:R-:W-:Y:S05]  /*23180*/  BSYNC.RECONVERGENT B5 ;  /* 0x0000000000057941 */ /* 0x000fea0003800200 */
.L_x_26130:
        /* <DEDUP_REMOVED lines=47> */
.L_x_26128:
[----:B------:R-:W-:Y:S05]  /*23480*/  BSYNC.RECONVERGENT B4 ;  /* 0x0000000000047941 */ /* 0x000fea0003800200 */
.L_x_26127:
        /* <DEDUP_REMOVED lines=10> */
.L_x_26126:
[----:B------:R-:W-:Y:S05]  /*23530*/  BSYNC.RECONVERGENT B3 ;  /* 0x0000000000037941 */ /* 0x000fea0003800200 */
.L_x_26125:
        /* <DEDUP_REMOVED lines=17> */
.L_x_26136:
        /* <DEDUP_REMOVED lines=13> */
.L_x_26138:
[----:B------:R-:W-:Y:S05]  /*23720*/  BSYNC.RECONVERGENT B5 ;  /* 0x0000000000057941 */ /* 0x000fea0003800200 */
.L_x_26137:
        /* <DEDUP_REMOVED lines=47> */
.L_x_26135:
[----:B------:R-:W-:Y:S05]  /*23a20*/  BSYNC.RECONVERGENT B4 ;  /* 0x0000000000047941 */ /* 0x000fea0003800200 */
.L_x_26134:
        /* <DEDUP_REMOVED lines=11> */
.L_x_26133:
[----:B------:R-:W-:Y:S05]  /*23ae0*/  BSYNC.RECONVERGENT B3 ;  /* 0x0000000000037941 */ /* 0x000fea0003800200 */
.L_x_26132:
        /* <DEDUP_REMOVED lines=17> */
.L_x_26143:
        /* <DEDUP_REMOVED lines=13> */
.L_x_26145:
[----:B------:R-:W-:Y:S05]  /*23cd0*/  BSYNC.RECONVERGENT B5 ;  /* 0x0000000000057941 */ /* 0x000fea0003800200 */
.L_x_26144:
        /* <DEDUP_REMOVED lines=47> */
.L_x_26142:
[----:B------:R-:W-:Y:S05]  /*23fd0*/  BSYNC.RECONVERGENT B4 ;  /* 0x0000000000047941 */ /* 0x000fea0003800200 */
.L_x_26141:
        /* <DEDUP_REMOVED lines=10> */
.L_x_26140:
[----:B------:R-:W-:Y:S05]  /*24080*/  BSYNC.RECONVERGENT B3 ;  /* 0x0000000000037941 */ /* 0x000fea0003800200 */
.L_x_26139:
        /* <DEDUP_REMOVED lines=20> */
.L_x_26148:
        /* <DEDUP_REMOVED lines=13> */
.L_x_26150:
[----:B------:R-:W-:Y:S05]  /*242a0*/  BSYNC.RECONVERGENT B4 ;  /* 0x0000000000047941 */ /* 0x000fea0003800200 */
.L_x_26149:
        /* <DEDUP_REMOVED lines=47> */
.L_x_26147:
[----:B------:R-:W-:Y:S05]  /*245a0*/  BSYNC.RECONVERGENT B3 ;  /* 0x0000000000037941 */ /* 0x000fea0003800200 */
.L_x_26146:
        /* <DEDUP_REMOVED lines=11> */
.L_x_26091:
[----:B------:R-:W-:Y:S05]  /*24660*/  BSYNC.RECONVERGENT B1 ;  /* 0x0000000000017941 */ /* 0x000fea0003800200 */
.L_x_26040:
[----:B------:R-:W0:Y:S02]  /*24670*/  LDC.64 R216, c[0x0][0x3a8] ;  /* 0x0000ea00ffd87b82 */ /* 0x000e240000000a00 */
[----:B0-----:R-:W-:-:S05]  /*24680*/  IMAD.WIDE.U32 R216, R236, 0x20, R216 ;  /* 0x00000020ecd87825 */ /* 0x001fca00078e00d8 */
[----:B------:R2:W-:Y:S04]  /*24690*/  STG.E.128 desc[UR6][R216.64], R208 ;  /* 0x000000d0d8007986 */ /* 0x0005e8000c101d06 */
[----:B------:R2:W-:Y:S01]  /*246a0*/  STG.E.128 desc[UR6][R216.64+0x10], R212 ;  /* 0x000010d4d8007986 */ /* 0x0005e2000c101d06 */
[----:B------:R-:W-:Y:S05]  /*246b0*/  @!P1 BRA `(.L_x_26039) ;  /* 0x0000000000509947 */ /* 0x000fea0003800000 */
[----:B--2---:R-:W-:Y:S01]  /*246c0*/  IMAD.U32 R216, R227, 0x10000, RZ ;  /* 0x00010000e3d87824 */ /* 0x004fe200078e00ff */
        /* <DEDUP_REMOVED lines=19> */
.L_x_26039:
[----:B------:R-:W-:Y:S05]  /*24800*/  BSYNC.RECONVERGENT B2 ;  /* 0x0000000000027941 */ /* 0x000fea0003800200 */
.L_x_26038:
        /* <DEDUP_REMOVED lines=178> */
.L_x_26176:
        /* <DEDUP_REMOVED lines=19> */
[----:B0-----:R-:W-:-:S03]  /*25460*/  FSEL R234, R231, RZ, !P1 ;  /* 0x000000ffe7ea7208 */ /* 0x001fc60004800000 */
        /* <DEDUP_REMOVED lines=8> */
[----:B------:R-:W0:Y:S01]  /*254f0*/  LDC.64 R230, c[0x0][0x428] ;  /* 0x00010a00ffe67b82 */ /* 0x000e220000000a00 */
[--C-:B------:R-:W-:Y:S01]  /*25500*/  FADD.FTZ R235, R171, -R234.reuse ;  /* 0x800000eaabeb7221 */ /* 0x100fe20000010000 */
[C---:B------:R-:W-:Y:S01]  /*25510*/  FMUL.FTZ R217, R232.reuse, R217 ;  /* 0x000000d9e8d97220 */ /* 0x040fe20000410000 */
[----:B------:R-:W-:Y:S01]  /*25520*/  FMUL.FTZ R218, R232, R219 ;  /* 0x000000dbe8da7220 */ /* 0x000fe20000410000 */
[--C-:B------:R-:W-:Y:S01]  /*25530*/  FADD.FTZ R219, R170, -R234.reuse ;  /* 0x800000eaaadb7221 */ /* 0x100fe20000010000 */
[----:B------:R-:W-:Y:S01]  /*25540*/  FADD.FTZ R237, R174, -R234 ;  /* 0x800000eaaeed7221 */ /* 0x000fe20000010000 */
[----:B------:R-:W-:Y:S01]  /*25550*/  FFMA.FTZ R216, R217, R12, R20 ;  /* 0x0000000cd9d87223 */ /* 0x000fe20000010014 */
[----:B------:R-:W-:Y:S01]  /*25560*/  FFMA.FTZ R217, R218, R13, R21 ;  /* 0x0000000ddad97223 */ /* 0x000fe20000010015 */
[C---:B------:R-:W-:Y:S01]  /*25570*/  FMUL.FTZ R218, R232.reuse, R235 ;  /* 0x000000ebe8da7220 */ /* 0x040fe20000410000 */
[--C-:B------:R-:W-:Y:S01]  /*25580*/  FADD.FTZ R239, R175, -R234.reuse ;  /* 0x800000eaafef7221 */ /* 0x100fe20000010000 */
[C---:B------:R-:W-:Y:S01]  /*25590*/  FMUL.FTZ R219, R232.reuse, R219 ;  /* 0x000000dbe8db7220 */ /* 0x040fe20000410000 */
[----:B------:R-:W-:Y:S01]  /*255a0*/  FMUL.FTZ R237, R232, R237 ;  /* 0x000000ede8ed7220 */ /* 0x000fe20000410000 */
[----:B------:R-:W-:Y:S01]  /*255b0*/  F2FP.BF16.F32.PACK_AB R216, R217, R216 ;  /* 0x000000d8d9d8723e */ /* 0x000fe200000010ff */
[----:B------:R-:W-:Y:S01]  /*255c0*/  FADD.FTZ R217, R172, -R234 ;  /* 0x800000eaacd97221 */ /* 0x000fe20000010000 */
[----:B------:R-:W-:Y:S01]  /*255d0*/  FMUL.FTZ R238, R232, R239 ;  /* 0x000000efe8ee7220 */ /* 0x000fe20000410000 */
[----:B------:R-:W-:-:S02]  /*255e0*/  FFMA.FTZ R218, R218, R15, R23 ;  /* 0x0000000fdada7223 */ /* 0x000fc40000010017 */
[----:B------:R-:W-:Y:S01]  /*255f0*/  FMUL.FTZ R235, R232, R217 ;  /* 0x000000d9e8eb7220 */ /* 0x000fe20000410000 */
[----:B------:R-:W-:Y:S01]  /*25600*/  FADD.FTZ R217, R173, -R234 ;  /* 0x800000eaadd97221 */ /* 0x000fe20000010000 */
[----:B------:R-:W-:Y:S02]  /*25610*/  FFMA.FTZ R238, R238, R19, R27 ;  /* 0x00000013eeee7223 */ /* 0x000fe4000001001b */
[----:B------:R-:W-:Y:S01]  /*25620*/  FFMA.FTZ R235, R235, R16, R24 ;  /* 0x00000010ebeb7223 */ /* 0x000fe20000010018 */
[----:B------:R-:W-:Y:S01]  /*25630*/  FMUL.FTZ R236, R232, R217 ;  /* 0x000000d9e8ec7220 */ /* 0x000fe20000410000 */
[----:B------:R-:W-:Y:S01]  /*25640*/  FFMA.FTZ R217, R219, R14, R22 ;  /* 0x0000000edbd97223 */ /* 0x000fe20000010016 */
[----:B------:R-:W-:Y:S01]  /*25650*/  FFMA.FTZ R219, R237, R18, R26 ;  /* 0x00000012eddb7223 */ /* 0x000fe2000001001a */
[----:B0-----:R-:W-:-:S04]  /*25660*/  IMAD.WIDE.U32 R230, R233, 0x10, R230 ;  /* 0x00000010e9e67825 */ /* 0x001fc800078e00e6 */
[----:B------:R-:W-:Y:S01]  /*25670*/  FFMA.FTZ R236, R236, R17, R25 ;  /* 0x00000011ecec7223 */ /* 0x000fe20000010019 */
[----:B------:R-:W-:Y:S01]  /*25680*/  F2FP.BF16.F32.PACK_AB R217, R218, R217 ;  /* 0x000000d9dad9723e */ /* 0x000fe200000010ff */
[----:B------:R-:W-:Y:S01]  /*25690*/  VIADD R233, R233, 0x20 ;  /* 0x00000020e9e97836 */ /* 0x000fe20000000000 */
[----:B------:R-:W-:Y:S02]  /*256a0*/  F2FP.BF16.F32.PACK_AB R219, R238, R219 ;  /* 0x000000dbeedb723e */ /* 0x000fe400000010ff */
[----:B------:R-:W-:-:S05]  /*256b0*/  F2FP.BF16.F32.PACK_AB R218, R236, R235 ;  /* 0x000000ebecda723e */ /* 0x000fca00000010ff */
[----:B------:R0:W-:Y:S02]  /*256c0*/  STG.E.128 desc[UR6][R230.64], R216 ;  /* 0x000000d8e6007986 */ /* 0x0001e4000c101d06 */
.L_x_26155:
[----:B------:R-:W-:Y:S05]  /*256d0*/  BSYNC.RECONVERGENT B2 ;  /* 0x0000000000027941 */ /* 0x000fea0003800200 */
.L_x_26154:
[----:B------:R-:W-:Y:S01]  /*256e0*/  LOP3.LUT P0, RZ, R229, 0x20, RZ, 0xc0, !PT ;  /* 0x00000020e5ff7812 */ /* 0x000fe2000780c0ff */
[----:B------:R-:W-:-:S12]  /*256f0*/  BSSY.RECONVERGENT B2, `(.L_x_26156) ;  /* 0x0000022000027945 */ /* 0x000fd80003800200 */
        /* <DEDUP_REMOVED lines=28> */
[----:B------:R-:W-:Y:S02]  /*258c0*/  IADD3 R233, PT, PT, R233, 0x20, RZ ;  /* 0x00000020e9e97810 */ /* 0x000fe40007ffe0ff */
[----:B------:R-:W-:Y:S02]  /*258d0*/  F2FP.BF16.F32.PACK_AB R217, R218, R217 ;  /* 0x000000d9dad9723e */ /* 0x000fe400000010ff */
[----:B------:R-:W-:Y:S02]  /*258e0*/  F2FP.BF16.F32.PACK_AB R218, R236, R235 ;  /* 0x000000ebecda723e */ /* 0x000fe400000010ff */
[----:B------:R-:W-:-:S05]  /*258f0*/  F2FP.BF16.F32.PACK_AB R219, R238, R219 ;  /* 0x000000dbeedb723e */ /* 0x000fca00000010ff */
[----:B------:R1:W-:Y:S02]  /*25900*/  STG.E.128 desc[UR6][R230.64], R216 ;  /* 0x000000d8e6007986 */ /* 0x0003e4000c101d06 */
.L_x_26157:
[----:B------:R-:W-:Y:S05]  /*25910*/  BSYNC.RECONVERGENT B2 ;  /* 0x0000000000027941 */ /* 0x000fea0003800200 */
.L_x_26156:
[----:B------:R-:W-:Y:S01]  /*25920*/  LOP3.LUT P0, RZ, R229, 0x10, RZ, 0xc0, !PT ;  /* 0x00000010e5ff7812 */ /* 0x000fe2000780c0ff */
        /* <DEDUP_REMOVED lines=34> */
.L_x_26159:
[----:B------:R-:W-:Y:S05]  /*25b50*/  BSYNC.RECONVERGENT B2 ;  /* 0x0000000000027941 */ /* 0x000fea0003800200 */
.L_x_26158:
        /* <DEDUP_REMOVED lines=8> */
[C---:B------:R-:W-:Y:S01]  /*25be0*/  FMUL.FTZ R217, R232.reuse, R217 ;  /* 0x000000d9e8d97220 */ /* 0x040fe20000410000 */
[----:B------:R-:W-:Y:S01]  /*25bf0*/  FMUL.FTZ R216, R232, R219 ;  /* 0x000000dbe8d87220 */ /* 0x000fe20000410000 */
[----:B------:R-:W-:Y:S01]  /*25c00*/  FADD.FTZ R219, R196, -R234 ;  /* 0x800000eac4db7221 */ /* 0x000fe20000010000 */
[----:B------:R-:W-:Y:S01]  /*25c10*/  FMUL.FTZ R236, R232, R237 ;  /* 0x000000ede8ec7220 */ /* 0x000fe20000410000 */
[----:B------:R-:W-:Y:S01]  /*25c20*/  FFMA.FTZ R217, R217, R86, R94 ;  /* 0x00000056d9d97223 */ /* 0x000fe2000001005e */
[----:B------:R-:W-:Y:S01]  /*25c30*/  FFMA.FTZ R216, R216, R87, R95 ;  /* 0x00000057d8d87223 */ /* 0x000fe2000001005f */
[----:B------:R-:W-:Y:S01]  /*25c40*/  FMUL.FTZ R235, R232, R219 ;  /* 0x000000dbe8eb7220 */ /* 0x000fe20000410000 */
[--C-:B------:R-:W-:Y:S01]  /*25c50*/  FADD.FTZ R237, R199, -R234.reuse ;  /* 0x800000eac7ed7221 */ /* 0x100fe20000010000 */
[--C-:B------:R-:W-:Y:S01]  /*25c60*/  FADD.FTZ R219, R193, -R234.reuse ;  /* 0x800000eac1db7221 */ /* 0x100fe20000010000 */
[----:B------:R-:W-:Y:S01]  /*25c70*/  FADD.FTZ R241, R192, -R234 ;  /* 0x800000eac0f17221 */ /* 0x000fe20000010000 */
        /* <DEDUP_REMOVED lines=15> */
[----:B------:R-:W-:-:S03]  /*25d70*/  IADD3 R233, PT, PT, R233, 0x20, RZ ;  /* 0x00000020e9e97810 */ /* 0x000fc60007ffe0ff */
[----:B------:R3:W-:Y:S04]  /*25d80*/  STG.E.128 desc[UR6][R230.64], R216 ;  /* 0x000000d8e6007986 */ /* 0x0007e8000c101d06 */
.L_x_26161:
[----:B------:R-:W-:Y:S05]  /*25d90*/  BSYNC.RECONVERGENT B2 ;  /* 0x0000000000027941 */ /* 0x000fea0003800200 */
.L_x_26160:
[----:B------:R-:W-:Y:S01]  /*25da0*/  LOP3.LUT P0, RZ, R229, 0x2, RZ, 0xc0, !PT ;  /* 0x00000002e5ff7812 */ /* 0x000fe2000780c0ff */
        /* <DEDUP_REMOVED lines=34> */
.L_x_26163:
[----:B------:R-:W-:Y:S05]  /*25fd0*/  BSYNC.RECONVERGENT B2 ;  /* 0x0000000000027941 */ /* 0x000fea0003800200 */
.L_x_26162:
[----:B------:R-:W-:-:S13]  /*25fe0*/  LOP3.LUT P0, RZ, R229, 0x1, RZ, 0xc0, !PT ;  /* 0x00000001e5ff7812 */ /* 0x000fda000780c0ff */
[----:B------:R-:W-:Y:S05]  /*25ff0*/  @!P0 BRA `(.L_x_26153) ;  /* 0x00000000007c8947 */ /* 0x000fea0003800000 */
[----:B01234-:R-:W0:Y:S01]  /*26000*/  LDC.64 R216, c[0x0][0x428] ;  /* 0x00010a00ffd87b82 */ /* 0x01fe220000000a00 */
[--C-:B------:R-:W-:Y:S01]  /*26010*/  FADD.FTZ R231, R214, -R234.reuse ;  /* 0x800000ead6e77221 */ /* 0x100fe20000010000 */
[--C-:B------:R-:W-:Y:S01]  /*26020*/  FADD.FTZ R247, R215, -R234.reuse ;  /* 0x800000ead7f77221 */ /* 0x100fe20000010000 */
[--C-:B------:R-:W-:Y:S01]  /*26030*/  FADD.FTZ R219, R208, -R234.reuse ;  /* 0x800000ead0db7221 */ /* 0x100fe20000010000 */
[--C-:B------:R-:W-:Y:S01]  /*26040*/  FADD.FTZ R243, R213, -R234.reuse ;  /* 0x800000ead5f37221 */ /* 0x100fe20000010000 */
[C---:B------:R-:W-:Y:S01]  /*26050*/  FMUL.FTZ R245, R232.reuse, R231 ;  /* 0x000000e7e8f57220 */ /* 0x040fe20000410000 */
[----:B------:R-:W-:Y:S01]  /*26060*/  FMUL.FTZ R230, R232, R247 ;  /* 0x000000f7e8e67220 */ /* 0x000fe20000410000 */
[--C-:B------:R-:W-:Y:S01]  /*26070*/  FADD.FTZ R235, R209, -R234.reuse ;  /* 0x800000ead1eb7221 */ /* 0x100fe20000010000 */
[--C-:B------:R-:W-:Y:S01]  /*26080*/  FADD.FTZ R237, R210, -R234.reuse ;  /* 0x800000ead2ed7221 */ /* 0x100fe20000010000 */
[--C-:B------:R-:W-:Y:S01]  /*26090*/  FADD.FTZ R239, R211, -R234.reuse ;  /* 0x800000ead3ef7221 */ /* 0x100fe20000010000 */
[----:B------:R-:W-:Y:S01]  /*260a0*/  FADD.FTZ R241, R212, -R234 ;  /* 0x800000ead4f17221 */ /* 0x000fe20000010000 */
[----:B------:R-:W-:Y:S01]  /*260b0*/  FMUL.FTZ R231, R232, R219 ;  /* 0x000000dbe8e77220 */ /* 0x000fe20000410000 */
[----:B------:R-:W-:Y:S01]  /*260c0*/  FFMA.FTZ R219, R245, R138, R146 ;  /* 0x0000008af5db7223 */ /* 0x000fe20000010092 */
        /* <DEDUP_REMOVED lines=12> */
[----:B------:R-:W-:Y:S01]  /*26190*/  FFMA.FTZ R235, R218, R133, R141 ;  /* 0x00000085daeb7223 */ /* 0x000fe2000001008d */
[----:B0-----:R-:W-:-:S02]  /*261a0*/  IMAD.WIDE.U32 R230, R233, 0x10, R216 ;  /* 0x00000010e9e67825 */ /* 0x001fc400078e00d8 */
[----:B------:R-:W-:Y:S02]  /*261b0*/  F2FP.BF16.F32.PACK_AB R218, R236, R241 ;  /* 0x000000f1ecda723e */ /* 0x000fe400000010ff */
[----:B------:R-:W-:Y:S02]  /*261c0*/  F2FP.BF16.F32.PACK_AB R217, R234, R237 ;  /* 0x000000edead9723e */ /* 0x000fe400000010ff */
[----:B------:R-:W-:-:S05]  /*261d0*/  F2FP.BF16.F32.PACK_AB R216, R235, R232 ;  /* 0x000000e8ebd8723e */ /* 0x000fca00000010ff */
[----:B------:R0:W-:Y:S02]  /*261e0*/  STG.E.128 desc[UR6][R230.64], R216 ;  /* 0x000000d8e6007986 */ /* 0x0001e4000c101d06 */
.L_x_26153:
[----:B------:R-:W-:Y:S05]  /*261f0*/  BSYNC.RECONVERGENT B1 ;  /* 0x0000000000017941 */ /* 0x000fea0003800200 */
.L_x_26152:
[----:B01234-:R-:W0:Y:S02]  /*26200*/  LDC.64 R216, c[0x0][0x380] ;  /* 0x0000e000ffd87b82 */ /* 0x01fe240000000a00 */
[----:B0-----:R-:W-:-:S04]  /*26210*/  LEA R4, R216, R4, 0x2 ;  /* 0x00000004d8047211 */ /* 0x001fc800078e10ff */
[----:B------:R-:W-:-:S13]  /*26220*/  ISETP.GE.AND P0, PT, R4, R217, PT ;  /* 0x000000d90400720c */ /* 0x000fda0003f06270 */
[----:B------:R-:W-:Y:S05]  /*26230*/  @!P0 BRA `(.L_x_26164) ;  /* 0xfffffdb0000c8947 */ /* 0x000fea000383ffff */
[----:B------:R-:W-:Y:S05]  /*26240*/  BSYNC B0 ;  /* 0x0000000000007941 */ /* 0x000fea0003800000 */
.L_x_25460:
[----:B------:R-:W-:Y:S05]  /*26250*/  EXIT ;  /* 0x000000000000794d */ /* 0x000fea0003800000 */
.L_x_26151:
        /* <DEDUP_REMOVED lines=8> */
.L_x_26166:
[----:B------:R-:W-:Y:S05]  /*262e0*/  BSYNC B1 ;  /* 0x0000000000017941 */ /* 0x000fea0003800000 */
.L_x_26165:
        /* <DEDUP_REMOVED lines=10> */
.L_x_26167:
[----:B------:R-:W-:Y:S01]  /*26390*/  HFMA2 R240, -RZ, RZ, 0, 2.384185791015625e-07 ;  /* 0x00000004fff07431 */ /* 0x000fe200000001ff */
[----:B------:R-:W-:-:S05]  /*263a0*/  MOV R219, R238 ;  /* 0x000000ee00db7202 */ /* 0x000fca0000000f00 */
[----:B------:R-:W-:-:S04]  /*263b0*/  FADD.FTZ R219, R218, R219 ;  /* 0x000000dbdadb7221 */ /* 0x000fc80000010000 */
[----:B------:R-:W-:-:S07]  /*263c0*/  IMAD.MOV.U32 R239, RZ, RZ, R219 ;  /* 0x000000ffffef7224 */ /* 0x000fce00078e00db */
[----:B------:R-:W-:Y:S05]  /*263d0*/  WARPSYNC.COLLECTIVE R236, `(.L_x_26168) ;  /* 0x00000000ec087348 */ /* 0x000fea0003c00000 */
[----:B------:R0:W1:Y:S02]  /*263e0*/  SHFL.BFLY P6, R238, R239, R240, R241 ;  /* 0x0c0000f0efee7389 */ /* 0x00006400000c00f1 */
[----:B01----:R-:W-:Y:S05]  /*263f0*/  ENDCOLLECTIVE ;  /* 0x000000000000791b */ /* 0x003fea0003800000 */
.L_x_26168:
[----:B------:R-:W-:Y:S02]  /*26400*/  IMAD.MOV.U32 R240, RZ, RZ, 0x8 ;  /* 0x00000008fff07424 */ /* 0x000fe400078e00ff */
[----:B------:R-:W-:-:S04]  /*26410*/  IMAD.MOV.U32 R216, RZ, RZ, R238 ;  /* 0x000000ffffd87224 */ /* 0x000fc800078e00ee */
[----:B------:R-:W-:-:S05]  /*26420*/  FADD.FTZ R233, R219, R216 ;  /* 0x000000d8dbe97221 */ /* 0x000fca0000010000 */
[----:B------:R-:W-:-:S07]  /*26430*/  MOV R239, R233 ;  /* 0x000000e900ef7202 */ /* 0x000fce0000000f00 */
[----:B------:R-:W-:Y:S05]  /*26440*/  WARPSYNC.COLLECTIVE R236, `(.L_x_26169) ;  /* 0x00000000ec087348 */ /* 0x000fea0003c00000 */
[----:B------:R0:W1:Y:S02]  /*26450*/  SHFL.BFLY P6, R238, R239, R240, R241 ;  /* 0x0c0000f0efee7389 */ /* 0x00006400000c00f1 */
[----:B01----:R-:W-:Y:S05]  /*26460*/  ENDCOLLECTIVE ;  /* 0x000000000000791b */ /* 0x003fea0003800000 */
.L_x_26169:
[----:B------:R-:W-:Y:S01]  /*26470*/  HFMA2 R240, -RZ, RZ, 0, 9.5367431640625e-07 ;  /* 0x00000010fff07431 */ /* 0x000fe200000001ff */
[----:B------:R-:W-:-:S05]  /*26480*/  MOV R216, R238 ;  /* 0x000000ee00d87202 */ /* 0x000fca0000000f00 */
[----:B------:R-:W-:-:S04]  /*26490*/  FADD.FTZ R234, R233, R216 ;  /* 0x000000d8e9ea7221 */ /* 0x000fc80000010000 */
[----:B------:R-:W-:-:S07]  /*264a0*/  IMAD.MOV.U32 R239, RZ, RZ, R234 ;  /* 0x000000ffffef7224 */ /* 0x000fce00078e00ea */
[----:B------:R-:W-:Y:S05]  /*264b0*/  WARPSYNC.COLLECTIVE R236, `(.L_x_26170) ;  /* 0x00000000ec087348 */ /* 0x000fea0003c00000 */
[----:B------:R0:W1:Y:S02]  /*264c0*/  SHFL.BFLY P6, R238, R239, R240, R241 ;  /* 0x0c0000f0efee7389 */ /* 0x00006400000c00f1 */
[----:B01----:R-:W-:Y:S05]  /*264d0*/  ENDCOLLECTIVE ;  /* 0x000000000000791b */ /* 0x003fea0003800000 */
.L_x_26170:
        /* <DEDUP_REMOVED lines=105> */
.L_x_26171:
[----:B------:R-:W-:Y:S01]  /*26b70*/  HFMA2 R240, -RZ, RZ, 0, 1.1920928955078125e-07 ;  /* 0x00000002fff07431 */ /* 0x000fe200000001ff */
[----:B------:R-:W-:-:S05]  /*26b80*/  MOV R217, R238 ;  /* 0x000000ee00d97202 */ /* 0x000fca0000000f00 */
[----:B------:R-:W-:-:S04]  /*26b90*/  FADD.FTZ R217, R216, R217 ;  /* 0x000000d9d8d97221 */ /* 0x000fc80000010000 */
[----:B------:R-:W-:-:S07]  /*26ba0*/  IMAD.MOV.U32 R239, RZ, RZ, R217 ;  /* 0x000000ffffef7224 */ /* 0x000fce00078e00d9 */
[----:B------:R-:W-:Y:S05]  /*26bb0*/  WARPSYNC.COLLECTIVE R236, `(.L_x_26172) ;  /* 0x00000000ec087348 */ /* 0x000fea0003c00000 */
[----:B------:R0:W1:Y:S02]  /*26bc0*/  SHFL.BFLY P6, R238, R239, R240, R241 ;  /* 0x0c0000f0efee7389 */ /* 0x00006400000c00f1 */
[----:B01----:R-:W-:Y:S05]  /*26bd0*/  ENDCOLLECTIVE ;  /* 0x000000000000791b */ /* 0x003fea0003800000 */
.L_x_26172:
[----:B------:R-:W-:Y:S02]  /*26be0*/  IMAD.MOV.U32 R240, RZ, RZ, 0x4 ;  /* 0x00000004fff07424 */ /* 0x000fe400078e00ff */
[----:B------:R-:W-:-:S04]  /*26bf0*/  IMAD.MOV.U32 R218, RZ, RZ, R238 ;  /* 0x000000ffffda7224 */ /* 0x000fc800078e00ee */
[----:B------:R-:W-:-:S05]  /*26c00*/  FADD.FTZ R218, R217, R218 ;  /* 0x000000dad9da7221 */ /* 0x000fca0000010000 */
[----:B------:R-:W-:-:S07]  /*26c10*/  MOV R239, R218 ;  /* 0x000000da00ef7202 */ /* 0x000fce0000000f00 */
[----:B------:R-:W-:Y:S05]  /*26c20*/  WARPSYNC.COLLECTIVE R236, `(.L_x_26173) ;  /* 0x00000000ec087348 */ /* 0x000fea0003c00000 */
[----:B------:R0:W1:Y:S02]  /*26c30*/  SHFL.BFLY P6, R238, R239, R240, R241 ;  /* 0x0c0000f0efee7389 */ /* 0x00006400000c00f1 */
[----:B01----:R-:W-:Y:S05]  /*26c40*/  ENDCOLLECTIVE ;  /* 0x000000000000791b */ /* 0x003fea0003800000 */
.L_x_26173:
[----:B------:R-:W-:Y:S01]  /*26c50*/  HFMA2 R240, -RZ, RZ, 0, 4.76837158203125e-07 ;  /* 0x00000008fff07431 */ /* 0x000fe200000001ff */
[----:B------:R-:W-:-:S05]  /*26c60*/  MOV R219, R238 ;  /* 0x000000ee00db7202 */ /* 0x000fca0000000f00 */
[----:B------:R-:W-:-:S04]  /*26c70*/  FADD.FTZ R219, R218, R219 ;  /* 0x000000dbdadb7221 */ /* 0x000fc80000010000 */
[----:B------:R-:W-:-:S07]  /*26c80*/  IMAD.MOV.U32 R239, RZ, RZ, R219 ;  /* 0x000000ffffef7224 */ /* 0x000fce00078e00db */
[----:B------:R-:W-:Y:S05]  /*26c90*/  WARPSYNC.COLLECTIVE R236, `(.L_x_26174) ;  /* 0x00000000ec087348 */ /* 0x000fea0003c00000 */
[----:B------:R0:W1:Y:S02]  /*26ca0*/  SHFL.BFLY P6, R238, R239, R240, R241 ;  /* 0x0c0000f0efee7389 */ /* 0x00006400000c00f1 */
[----:B01----:R-:W-:Y:S05]  /*26cb0*/  ENDCOLLECTIVE ;  /* 0x000000000000791b */ /* 0x003fea0003800000 */
.L_x_26174:
[----:B------:R-:W-:Y:S02]  /*26cc0*/  IMAD.MOV.U32 R240, RZ, RZ, 0x10 ;  /* 0x00000010fff07424 */ /* 0x000fe400078e00ff */
[----:B------:R-:W-:-:S04]  /*26cd0*/  IMAD.MOV.U32 R234, RZ, RZ, R238 ;  /* 0x000000ffffea7224 */ /* 0x000fc800078e00ee */
[----:B------:R-:W-:-:S05]  /*26ce0*/  FADD.FTZ R234, R219, R234 ;  /* 0x000000eadbea7221 */ /* 0x000fca0000010000 */
[----:B------:R-:W-:-:S07]  /*26cf0*/  MOV R239, R234 ;  /* 0x000000ea00ef7202 */ /* 0x000fce0000000f00 */
[----:B------:R-:W-:Y:S05]  /*26d00*/  WARPSYNC.COLLECTIVE R236, `(.L_x_26175) ;  /* 0x00000000ec087348 */ /* 0x000fea0003c00000 */
[----:B------:R0:W1:Y:S02]  /*26d10*/  SHFL.BFLY P6, R238, R239, R240, R241 ;  /* 0x0c0000f0efee7389 */ /* 0x00006400000c00f1 */
[----:B01----:R-:W-:Y:S05]  /*26d20*/  ENDCOLLECTIVE ;  /* 0x000000000000791b */ /* 0x003fea0003800000 */
.L_x_26175:
[----:B------:R-:W-:Y:S01]  /*26d30*/  MOV R233, R238 ;  /* 0x000000ee00e97202 */ /* 0x000fe20000000f00 */
[----:B------:R-:W-:Y:S06]  /*26d40*/  BRA `(.L_x_26176) ;  /* 0xffffffe400787947 */ /* 0x000fec000383ffff */
.L_x_26177:
        /* <DEDUP_REMOVED lines=11> */
.L_x_54406:


//--------------------- .text._ZN10layer_norm13ln_fwd_kernelINS_13Kernel_traitsIf13__nv_bfloat16fS2_fjLj1536ELj1ELj4ELj1ELj16ENS_18Kernel_traits_baseILj1536EfS2_fS2_fjLj128EEEEELb1ELb1ELb1ELb1EEEvNS_9FwdParamsE --------------------------
	.section	.text._ZN10layer_norm13ln_fwd_kernelINS_13Kernel_traitsIf13__nv_bfloat16fS2_fjLj1536ELj1ELj4ELj1ELj16ENS_18Kernel_traits_baseILj1536EfS2_fS2_fjLj128EEEEELb1ELb1ELb1ELb1EEEvNS_9FwdParamsE,"ax",@progbits
	.align	128
        .global         _ZN10layer_norm13ln_fwd_kernelINS_13Kernel_traitsIf13__nv_bfloat16fS2_fjLj1536ELj1ELj4ELj1ELj16ENS_18Kernel_traits_baseILj1536EfS2_fS2_fjLj128EEEEELb1ELb1ELb1ELb1EEEvNS_9FwdParamsE
        .type           _ZN10layer_norm13ln_fwd_kernelINS_13Kernel_traitsIf13__nv_bfloat16fS2_fjLj1536ELj1ELj4ELj1ELj16ENS_18Kernel_traits_baseILj1536EfS2_fS2_fjLj128EEEEELb1ELb1ELb1ELb1EEEvNS_9FwdParamsE,@function
        .size           _ZN10layer_norm13ln_fwd_kernelINS_13Kernel_traitsIf13__nv_bfloat16fS2_fjLj1536ELj1ELj4ELj1ELj16ENS_18Kernel_traits_baseILj1536EfS2_fS2_fjLj128EEEEELb1ELb1ELb1ELb1EEEvNS_9FwdParamsE,(.L_x_54407 - _ZN10layer_norm13ln_fwd_kernelINS_13Kernel_traitsIf13__nv_bfloat16fS2_fjLj1536ELj1ELj4ELj1ELj16ENS_18Kernel_traits_baseILj1536EfS2_fS2_fjLj128EEEEELb1ELb1ELb1ELb1EEEvNS_9FwdParamsE)
        .other          _ZN10layer_norm13ln_fwd_kernelINS_13Kernel_traitsIf13__nv_bfloat16fS2_fjLj1536ELj1ELj4ELj1ELj16ENS_18Kernel_traits_baseILj1536EfS2_fS2_fjLj128EEEEELb1ELb1ELb1ELb1EEEvNS_9FwdParamsE,@"STO_CUDA_ENTRY STV_DEFAULT"
_ZN10layer_norm13ln_fwd_kernelINS_13Kernel_traitsIf13__nv_bfloat16fS2_fjLj1536ELj1ELj4ELj1ELj16ENS_18Kernel_traits_baseILj1536EfS2_fS2_fjLj128EEEEELb1ELb1ELb1ELb1EEEvNS_9FwdParamsE:
.text._ZN10layer_norm13ln_fwd_kernelINS_13Kernel_traitsIf13__nv_bfloat16fS2_fjLj1536ELj1ELj4ELj1ELj16ENS_18Kernel_traits_baseILj1536EfS2_fS2_fjLj128EEEEELb1ELb1ELb1ELb1EEEvNS_9FwdParamsE:
        /* <DEDUP_REMOVED lines=93> */
.L_x_26178:
        /* <DEDUP_REMOVED lines=52> */
.L_x_26179:
[----:B------:R-:W1:Y:S02]  /*0910*/  LDCU UR4, c[0x0][0x384] ;  /* 0x00007080ff0477ac */ /* 0x000e640008000800 */
[----:B-1----:R-:W-:-:S13]  /*0920*/  ISETP.GE.AND P0, PT, R9, UR4, PT ;  /* 0x0000000409007c0c */ /* 0x002fda000bf06270 */
[----:B------:R-:W-:Y:S05]  /*0930*/  @P0 EXIT ;  /* 0x000000000000094d */ /* 0x000fea0003800000 */
[----:B------:R-:W-:Y:S01]  /*0940*/  IMAD.HI.U32 R0, R11, -0x326172a9, RZ ;  /* 0xcd9e8d570b007827 */ /* 0x000fe200078e00ff */
[----:B------:R-:W-:Y:S01]  /*0950*/  BSSY B0, `(.L_x_26180) ;  /* 0x0002348000007945 */ /* 0x000fe20003800000 */
[----:B------:R-:W1:Y:S02]  /*0960*/  LDCU.U8 UR11, c[0x0][0x410] ;  /* 0x00008200ff0b77ac */ /* 0x000e640008000000 */
[C---:B0-----:R-:W-:Y:S01]  /*0970*/  IMAD.HI.U32 R2, R8.reuse, -0x2daee0ad, RZ ;  /* 0xd2511f5308027827 */ /* 0x041fe200078e00ff */
[----:B------:R-:W-:Y:S01]  /*0980*/  LOP3.LUT R0, R7, UR6, R0, 0x96, !PT ;  /* 0x0000000607007c12 */ /* 0x000fe2000f8e9600 */
[----:B------:R-:W0:Y:S02]  /*0990*/  LDCU UR14, c[0x0][0x448] ;  /* 0x00008900ff0e77ac */ /* 0x000e240008000800 */
[----:B------:R-:W-:Y:S01]  /*09a0*/  IMAD R6, R8, -0x2daee0ad, RZ ;  /* 0xd2511f5308067824 */ /* 0x000fe200078e02ff */
[----:B------:R-:W-:Y:S01]  /*09b0*/  LOP3.LUT R2, R2, UR7, RZ, 0x3c, !PT ;  /* 0x0000000702027c12 */ /* 0x000fe2000f8e3cff */
[----:B------:R-:W-:Y:S01]  /*09c0*/  IMAD.HI.U32 R5, R0, -0x2daee0ad, RZ ;  /* 0xd2511f5300057827 */ /* 0x000fe200078e00ff */
[----:B------:R-:W2:Y:S03]  /*09d0*/  LDCU.64 UR12, c[0x0][0x408] ;  /* 0x00008100ff0c77ac */ /* 0x000ea60008000a00 */
[----:B------:R-:W-:Y:S01]  /*09e0*/  IMAD R4, R11, -0x326172a9, RZ ;  /* 0xcd9e8d570b047824 */ /* 0x000fe200078e02ff */
[----:B------:R-:W-:Y:S01]  /*09f0*/  LOP3.LUT R5, R6, UR16, R5, 0x96, !PT ;  /* 0x0000001006057c12 */ /* 0x000fe2000f8e9605 */
[----:B------:R-:W-:Y:S01]  /*0a00*/  IMAD.HI.U32 R3, R2, -0x326172a9, RZ ;  /* 0xcd9e8d5702037827 */ /* 0x000fe200078e00ff */
[----:B------:R-:W3:Y:S03]  /*0a10*/  LDCU.64 UR4, c[0x0][0x3a0] ;  /* 0x00007400ff0477ac */ /* 0x000ee60008000a00 */
        /* <DEDUP_REMOVED lines=40> */
[----:B------:R-:W-:Y:S01]  /*0ca0*/  LOP3.LUT R4, R158, 0x3, RZ, 0xc0, !PT ;  /* 0x000000039e047812 */ /* 0x000fe200078ec0ff */
        /* <DEDUP_REMOVED lines=9> */
[----:B------:R-:W-:Y:S01]  /*0d40*/  HFMA2 R3, -RZ, RZ, 0, 0 ;  /* 0x00000000ff037431 */ /* 0x000fe200000001ff */
[----:B------:R-:W-:Y:S01]  /*0d50*/  LOP3.LUT R5, R2, UR30, R5, 0x96, !PT ;  /* 0x0000001e02057c12 */ /* 0x000fe2000f8e9605 */
[----:B------:R-:W-:Y:S02]  /*0d60*/  IMAD R2, R0, -0x2daee0ad, RZ ;  /* 0xd2511f5300027824 */ /* 0x000fe400078e02ff */
[----:B01234-:R-:W-:-:S07]  /*0d70*/  IMAD R0, R159, -0x326172a9, RZ ;  /* 0xcd9e8d579f007824 */ /* 0x01ffce00078e02ff */
.L_x_26862:
[----:B0-----:R-:W0:Y:S08]  /*0d80*/  LDC.64 R230, c[0x0][0x3f0] ;  /* 0x0000fc00ffe67b82 */ /* 0x001e300000000a00 */
[----:B------:R-:W1:Y:S01]  /*0d90*/  LDC R232, c[0x0][0x388] ;  /* 0x0000e200ffe87b82 */ /* 0x000e620000000800 */
[----:B0-----:R-:W-:-:S06]  /*0da0*/  IMAD.WIDE R230, R9, 0x4, R230 ;  /* 0x0000000409e67825 */ /* 0x001fcc00078e02e6 */
        /* <DEDUP_REMOVED lines=13> */
[----:B-----5:R0:W5:Y:S01]  /*0e80*/  LDG.E R233, desc[UR8][R168.64] ;  /* 0x00000008a8e97981 */ /* 0x020162000c1e1900 */
        /* <DEDUP_REMOVED lines=40> */
.L_x_26187:
        /* <DEDUP_REMOVED lines=13> */
.L_x_26189:
[----:B------:R-:W-:Y:S05]  /*11e0*/  BSYNC.RECONVERGENT B4 ;  /* 0x0000000000047941 */ /* 0x000fea0003800200 */
.L_x_26188:
        /* <DEDUP_REMOVED lines=42> */
.L_x_26186:
[----:B------:R-:W-:Y:S05]  /*1490*/  BSYNC.RECONVERGENT B3 ;  /* 0x0000000000037941 */ /* 0x000fea0003800200 */
.L_x_26185:
        /* <DEDUP_REMOVED lines=10> */
.L_x_26184:
[----:B------:R-:W-:Y:S05]  /*1540*/  BSYNC.RECONVERGENT B2 ;  /* 0x0000000000027941 */ /* 0x000fea0003800200 */
.L_x_26183:
        /* <DEDUP_REMOVED lines=17> */
.L_x_26194:
        /* <DEDUP_REMOVED lines=13> */
.L_x_26196:
[----:B------:R-:W-:Y:S05]  /*1730*/  BSYNC.RECONVERGENT B4 ;  /* 0x0000000000047941 */ /* 0x000fea0003800200 */
.L_x_26195:
        /* <DEDUP_REMOVED lines=43> */
.L_x_26193:
[----:B------:R-:W-:Y:S05]  /*19f0*/  BSYNC.RECONVERGENT B3 ;  /* 0x0000000000037941 */ /* 0x000fea0003800200 */
.L_x_26192:
        /* <DEDUP_REMOVED lines=10> */
.L_x_26191:
[----:B------:R-:W-:Y:S05]  /*1aa0*/  BSYNC.RECONVERGENT B2 ;  /* 0x0000000000027941 */ /* 0x000fea0003800200 */
.L_x_26190:
        /* <DEDUP_REMOVED lines=17> */
.L_x_26201:
        /* <DEDUP_REMOVED lines=13> */
.L_x_26203:
[----:B------:R-:W-:Y:S05]  /*1c90*/  BSYNC.RECONVERGENT B4 ;  /* 0x0000000000047941 */ /* 0x000fea0003800200 */
.L_x_26202:
        /* <DEDUP_REMOVED lines=43> */
.L_x_26200:
[----:B------:R-:W-:Y:S05]  /*1f50*/  BSYNC.RECONVERGENT B3 ;  /* 0x0000000000037941 */ /* 0x000fea0003800200 */
.L_x_26199:
        /* <DEDUP_REMOVED lines=10> */
.L_x_26198:
[----:B------:R-:W-:Y:S05]  /*2000*/  BSYNC.RECONVERGENT B2 ;  /* 0x0000000000027941 */ /* 0x000fea0003800200 */
.L_x_26197:
        /* <DEDUP_REMOVED lines=17> */
.L_x_26208:
        /* <DEDUP_REMOVED lines=13> */
.L_x_26210:
[----:B------:R-:W-:Y:S05]  /*21f0*/  BSYNC.RECONVERGENT B4 ;  /* 0x0000000000047941 */ /* 0x000fea0003800200 */
.L_x_26209:
        /* <DEDUP_REMOVED lines=43> */
.L_x_26207:
[----:B------:R-:W-:Y:S05]  /*24b0*/  BSYNC.RECONVERGENT B3 ;  /* 0x0000000000037941 */ /* 0x000fea0003800200 */
.L_x_26206:
        /* <DEDUP_REMOVED lines=9> */
[----:B------:R-:W-:-:S07]  /*2550*/  FFMA.FTZ R171, R172, R111, R163 ;  /* 0x0000006facab7223 */ /* 0x000fce00000100a3 */
.L_x_26205:
[----:B------:R-:W-:Y:S05]  /*2560*/  BSYNC.RECONVERGENT B2 ;  /* 0x0000000000027941 */ /* 0x000fea0003800200 */
.L_x_26204:
        /* <DEDUP_REMOVED lines=17> */
.L_x_26215:
        /* <DEDUP_REMOVED lines=13> */
.L_x_26217:
[----:B------:R-:W-:Y:S05]  /*2750*/  BSYNC.RECONVERGENT B4 ;  /* 0x0000000000047941 */ /* 0x000fea0003800200 */
.L_x_26216:
        /* <DEDUP_REMOVED lines=43> */
.L_x_26214:
[----:B------:R-:W-:Y:S05]  /*2a10*/  BSYNC.RECONVERGENT B3 ;  /* 0x0000000000037941 */ /* 0x000fea0003800200 */
.L_x_26213:
        /* <DEDUP_REMOVED lines=10> */
.L_x_26212:
[----:B------:R-:W-:Y:S05]  /*2ac0*/  BSYNC.RECONVERGENT B2 ;  /* 0x0000000000027941 */ /* 0x000fea0003800200 */
.L_x_26211:
        /* <DEDUP_REMOVED lines=17> */
.L_x_26222:
        /* <DEDUP_REMOVED lines=13> */
.L_x_26224:
[----:B------:R-:W-:Y:S05]  /*2cb0*/  BSYNC.RECONVERGENT B4 ;  /* 0x0000000000047941 */ /* 0x000fea0003800200 */
.L_x_26223:
        /* <DEDUP_REMOVED lines=43> */
.L_x_26221:
[----:B------:R-:W-:Y:S05]  /*2f70*/  BSYNC.RECONVERGENT B3 ;  /* 0x0000000000037941 */ /* 0x000fea0003800200 */
.L_x_26220:
        /* <DEDUP_REMOVED lines=10> */
.L_x_26219:
[----:B------:R-:W-:Y:S05]  /*3020*/  BSYNC.RECONVERGENT B2 ;  /* 0x0000000000027941 */ /* 0x000fea0003800200 */
.L_x_26218:
        /* <DEDUP_REMOVED lines=17> */
.L_x_26229:
        /* <DEDUP_REMOVED lines=13> */
.L_x_26231:
[----:B------:R-:W-:Y:S05]  /*3210*/  BSYNC.RECONVERGENT B4 ;  /* 0x0000000000047941 */ /* 0x000fea0003800200 */
.L_x_26230:
        /* <DEDUP_REMOVED lines=43> */
.L_x_26228:
[----:B------:R-:W-:Y:S05]  /*34d0*/  BSYNC.RECONVERGENT B3 ;  /* 0x0000000000037941 */ /* 0x000fea0003800200 */
.L_x_26227:
        /* <DEDUP_REMOVED lines=10> */
.L_x_26226:
[----:B------:R-:W-:Y:S05]  /*3580*/  BSYNC.RECONVERGENT B2 ;  /* 0x0000000000027941 */ /* 0x000fea0003800200 */
.L_x_26225:
        /* <DEDUP_REMOVED lines=16> */
.L_x_26235:
        /* <DEDUP_REMOVED lines=13> */
.L_x_26237:
[----:B------:R-:W-:Y:S05]  /*3760*/  BSYNC.RECONVERGENT B3 ;  /* 0x0000000000037941 */ /* 0x000fea0003800200 */
.L_x_26236:
        /* <DEDUP_REMOVED lines=43> */
.L_x_26234:
[----:B------:R-:W-:Y:S05]  /*3a20*/  BSYNC.RECONVERGENT B2 ;  /* 0x0000000000027941 */ /* 0x000fea0003800200 */
.L_x_26233:
        /* <DEDUP_REMOVED lines=9> */
[----:B------:R-:W-:Y:S01]  /*3ac0*/  FFMA.FTZ R175, R176, R115, R159 ;  /* 0x00000073b0af7223 */ /* 0x000fe2000001009f */
[----:B------:R-:W-:Y:S06]  /*3ad0*/  BRA `(.L_x_26232) ;  /* 0x0000002800c47947 */ /* 0x000fec0003800000 */
.L_x_26182:
        /* <DEDUP_REMOVED lines=21> */
.L_x_26242:
        /* <DEDUP_REMOVED lines=13> */
.L_x_26244:
[----:B------:R-:W-:Y:S05]  /*3d00*/  BSYNC.RECONVERGENT B4 ;  /* 0x0000000000047941 */ /* 0x000fea0003800200 */
.L_x_26243:
        /* <DEDUP_REMOVED lines=42> */
.L_x_26241:
[----:B------:R-:W-:Y:S05]  /*3fb0*/  BSYNC.RECONVERGENT B3 ;  /* 0x0000000000037941 */ /* 0x000fea0003800200 */
.L_x_26240:
        /* <DEDUP_REMOVED lines=10> */
.L_x_26239:
[----:B------:R-:W-:Y:S05]  /*4060*/  BSYNC.RECONVERGENT B2 ;  /* 0x0000000000027941 */ /* 0x000fea0003800200 */
.L_x_26238:
        /* <DEDUP_REMOVED lines=17> */
.L_x_26249:
        /* <DEDUP_REMOVED lines=13> */
.L_x_26251:
[----:B------:R-:W-:Y:S05]  /*4250*/  BSYNC.RECONVERGENT B4 ;  /* 0x0000000000047941 */ /* 0x000fea0003800200 */
.L_x_26250:
        /* <DEDUP_REMOVED lines=43> */
.L_x_26248:
[----:B------:R-:W-:Y:S05]  /*4510*/  BSYNC.RECONVERGENT B3 ;  /* 0x0000000000037941 */ /* 0x000fea0003800200 */
.L_x_26247:
        /* <DEDUP_REMOVED lines=10> */
.L_x_26246:
[----:B------:R-:W-:Y:S05]  /*45c0*/  BSYNC.RECONVERGENT B2 ;  /* 0x0000000000027941 */ /* 0x000fea0003800200 */
.L_x_26245:
        /* <DEDUP_REMOVED lines=17> */
.L_x_26256:
        /* <DEDUP_REMOVED lines=13> */
.L_x_26258:
[----:B------:R-:W-:Y:S05]  /*47b0*/  BSYNC.RECONVERGENT B4 ;  /* 0x0000000000047941 */ /* 0x000fea0003800200 */
.L_x_26257:
        /* <DEDUP_REMOVED lines=43> */
.L_x_26255:
[----:B------:R-:W-:Y:S05]  /*4a70*/  BSYNC.RECONVERGENT B3 ;  /* 0x0000000000037941 */ /* 0x000fea0003800200 */
.L_x_26254:
        /* <DEDUP_REMOVED lines=10> */
.L_x_26253:
[----:B------:R-:W-:Y:S05]  /*4b20*/  BSYNC.RECONVERGENT B2 ;  /* 0x0000000000027941 */ /* 0x000fea0003800200 */
.L_x_26252:
        /* <DEDUP_REMOVED lines=17> */
.L_x_26263:
        /* <DEDUP_REMOVED lines=13> */
.L_x_26265:
[----:B------:R-:W-:Y:S05]  /*4d10*/  BSYNC.RECONVERGENT B4 ;  /* 0x0000000000047941 */ /* 0x000fea0003800200 */
.L_x_26264:
        /* <DEDUP_REMOVED lines=43> */
.L_x_26262:
[----:B------:R-:W-:Y:S05]  /*4fd0*/  BSYNC.RECONVERGENT B3 ;  /* 0x0000000000037941 */ /* 0x000fea0003800200 */
.L_x_26261:
        /* <DEDUP_REMOVED lines=10> */
.L_x_26260:
[----:B------:R-:W-:Y:S05]  /*5080*/  BSYNC.RECONVERGENT B2 ;  /* 0x0000000000027941 */ /* 0x000fea0003800200 */
.L_x_26259:
        /* <DEDUP_REMOVED lines=17> */
.L_x_26270:
        /* <DEDUP_REMOVED lines=13> */
.L_x_26272:
[----:B------:R-:W-:Y:S05]  /*5270*/  BSYNC.RECONVERGENT B4 ;  /* 0x0000000000047941 */ /* 0x000fea0003800200 */
.L_x_26271:
        /* <DEDUP_REMOVED lines=43> */
.L_x_26269:
[----:B------:R-:W-:Y:S05]  /*5530*/  BSYNC.RECONVERGENT B3 ;  /* 0x0000000000037941 */ /* 0x000fea0003800200 */
.L_x_26268:
        /* <DEDUP_REMOVED lines=10> */
.L_x_26267:
[----:B------:R-:W-:Y:S05]  /*55e0*/  BSYNC.RECONVERGENT B2 ;  /* 0x0000000000027941 */ /* 0x000fea0003800200 */
.L_x_26266:
        /* <DEDUP_REMOVED lines=17> */
.L_x_26277:
        /* <DEDUP_REMOVED lines=13> */
.L_x_26279:
[----:B------:R-:W-:Y:S05]  /*57d0*/  BSYNC.RECONVERGENT B4 ;  /* 0x0000000000047941 */ /* 0x000fea0003800200 */
.L_x_26278:
        /* <DEDUP_REMOVED lines=43> */
.L_x_26276:
[----:B------:R-:W-:Y:S05]  /*5a90*/  BSYNC.RECONVERGENT B3 ;  /* 0x0000000000037941 */ /* 0x000fea0003800200 */
.L_x_26275:
        /* <DEDUP_REMOVED lines=10> */
.L_x_26274:
[----:B------:R-:W-:Y:S05]  /*5b40*/  BSYNC.RECONVERGENT B2 ;  /* 0x0000000000027941 */ /* 0x000fea0003800200 */
.L_x_26273:
        /* <DEDUP_REMOVED lines=17> */
.L_x_26284:
        /* <DEDUP_REMOVED lines=13> */
.L_x_26286:
[----:B------:R-:W-:Y:S05]  /*5d30*/  BSYNC.RECONVERGENT B4 ;  /* 0x0000000000047941 */ /* 0x000fea0003800200 */
.L_x_26285:
        /* <DEDUP_REMOVED lines=43> */
.L_x_26283:
[----:B------:R-:W-:Y:S05]  /*5ff0*/  BSYNC.RECONVERGENT B3 ;  /* 0x0000000000037941 */ /* 0x000fea0003800200 */
.L_x_26282:
        /* <DEDUP_REMOVED lines=10> */
.L_x_26281:
[----:B------:R-:W-:Y:S05]  /*60a0*/  BSYNC.RECONVERGENT B2 ;  /* 0x0000000000027941 */ /* 0x000fea0003800200 */
.L_x_26280:
        /* <DEDUP_REMOVED lines=16> */
.L_x_26289:
        /* <DEDUP_REMOVED lines=13> */
.L_x_26291:
[----:B------:R-:W-:Y:S05]  /*6280*/  BSYNC.RECONVERGENT B3 ;  /* 0x0000000000037941 */ /* 0x000fea0003800200 */
.L_x_26290:
        /* <DEDUP_REMOVED lines=43> */
.L_x_26288:
[----:B------:R-:W-:Y:S05]  /*6540*/  BSYNC.RECONVERGENT B2 ;  /* 0x0000000000027941 */ /* 0x000fea0003800200 */
.L_x_26287:
        /* <DEDUP_REMOVED lines=10> */
.L_x_26232:
[----:B------:R-:W-:Y:S05]  /*65f0*/  BSYNC.RECONVERGENT B1 ;  /* 0x0000000000017941 */ /* 0x000fea0003800200 */
.L_x_26181:
        /* <DEDUP_REMOVED lines=8> */
[----:B-1----:R-:W-:-:S03]  /*6680*/  @P1 IMAD.WIDE.U32 R186, R2, 0x10, R186 ;  /* 0x0000001002ba1825 */ /* 0x002fc600078e00ba */
[----:B------:R0:W-:Y:S01]  /*6690*/  STG.E.128 desc[UR8][R180.64+0x10], R172 ;  /* 0x000010acb4007986 */ /* 0x0001e2000c101d08 */
[----:B------:R-:W-:Y:S05]  /*66a0*/  @!P1 BRA `(.L_x_26293) ;  /* 0x0000000000509947 */ /* 0x000fea0003800000 */
[----:B------:R-:W-:Y:S01]  /*66b0*/  IMAD.U32 R179, R222, 0x10000, RZ ;  /* 0x00010000deb37824 */ /* 0x000fe200078e00ff */
[----:B0-----:R-:W0:Y:S01]  /*66c0*/  LDC.64 R180, c[0x0][0x3b0] ;  /* 0x0000ec00ffb47b82 */ /* 0x001e220000000a00 */
        /* <DEDUP_REMOVED lines=18> */
.L_x_26293:
[----:B------:R-:W-:Y:S05]  /*67f0*/  BSYNC.RECONVERGENT B1 ;  /* 0x0000000000017941 */ /* 0x000fea0003800200 */
.L_x_26292:
[----:B--2---:R-:W-:Y:S01]  /*6800*/  @P0 IMAD.WIDE.U32 R176, R185, 0x20, R176 ;  /* 0x00000020b9b00825 */ /* 0x004fe200078e00b0 */
[----:B------:R-:W2:Y:S04]  /*6810*/  @P1 LDG.E.128 R164, desc[UR8][R186.64] ;  /* 0x00000008baa41981 */ /* 0x000ea8000c1e1d00 */
[----:B------:R3:W5:Y:S04]  /*6820*/  @P0 LDG.E.128 R160, desc[UR8][R176.64] ;  /* 0x00000008b0a00981 */ /* 0x000768000c1e1d00 */
[----:B------:R3:W5:Y:S01]  /*6830*/  @P0 LDG.E.128 R156, desc[UR8][R176.64+0x10] ;  /* 0x00001008b09c0981 */ /* 0x000762000c1e1d00 */
[----:B------:R-:W-:Y:S01]  /*6840*/  BSSY.RECONVERGENT B1, `(.L_x_26294) ;  /* 0x000056c000017945 */ /* 0x000fe20003800200 */
[----:B--2---:R-:W-:-:S02]  /*6850*/  PRMT R4, R167, 0x7632, R4 ;  /* 0x00007632a7047816 */ /* 0x004fc40000000004 */
[----:B------:R-:W-:Y:S02]  /*6860*/  PRMT R182, R166, 0x7632, R182 ;  /* 0x00007632a6b67816 */ /* 0x000fe400000000b6 */
[----:B01----:R-:W-:Y:S02]  /*6870*/  PRMT R180, R165, 0x7632, R180 ;  /* 0x00007632a5b47816 */ /* 0x003fe400000000b4 */
[----:B------:R-:W-:Y:S01]  /*6880*/  PRMT R179, R164, 0x7632, R179 ;  /* 0x00007632a4b37816 */ /* 0x000fe200000000b3 */
[----:B---3--:R-:W-:Y:S06]  /*6890*/  @!P0 BRA `(.L_x_26295) ;  /* 0x0000002800d08947 */ /* 0x008fec0003800000 */
        /* <DEDUP_REMOVED lines=22> */
.L_x_26300:
        /* <DEDUP_REMOVED lines=13> */
.L_x_26302:
[----:B------:R-:W-:Y:S05]  /*6ad0*/  BSYNC.RECONVERGENT B4 ;  /* 0x0000000000047941 */ /* 0x000fea0003800200 */
.L_x_26301:
        /* <DEDUP_REMOVED lines=43> */
.L_x_26299:
[----:B------:R-:W-:Y:S05]  /*6d90*/  BSYNC.RECONVERGENT B3 ;  /* 0x0000000000037941 */ /* 0x000fea0003800200 */
.L_x_26298:
        /* <DEDUP_REMOVED lines=10> */
.L_x_26297:
[----:B------:R-:W-:Y:S05]  /*6e40*/  BSYNC.RECONVERGENT B2 ;  /* 0x0000000000027941 */ /* 0x000fea0003800200 */
.L_x_26296:
        /* <DEDUP_REMOVED lines=17> */
.L_x_26307:
        /* <DEDUP_REMOVED lines=13> */
.L_x_26309:
[----:B------:R-:W-:Y:S05]  /*7030*/  BSYNC.RECONVERGENT B4 ;  /* 0x0000000000047941 */ /* 0x000fea0003800200 */
.L_x_26308:
        /* <DEDUP_REMOVED lines=43> */
.L_x_26306:
[----:B------:R-:W-:Y:S05]  /*72f0*/  BSYNC.RECONVERGENT B3 ;  /* 0x0000000000037941 */ /* 0x000fea0003800200 */
.L_x_26305:
        /* <DEDUP_REMOVED lines=10> */
.L_x_26304:
[----:B------:R-:W-:Y:S05]  /*73a0*/  BSYNC.RECONVERGENT B2 ;  /* 0x0000000000027941 */ /* 0x000fea0003800200 */
.L_x_26303:
        /* <DEDUP_REMOVED lines=17> */
.L_x_26314:
        /* <DEDUP_REMOVED lines=13> */
.L_x_26316:
[----:B------:R-:W-:Y:S05]  /*7590*/  BSYNC.RECONVERGENT B4 ;  /* 0x0000000000047941 */ /* 0x000fea0003800200 */
.L_x_26315:
        /* <DEDUP_REMOVED lines=43> */
.L_x_26313:
[----:B------:R-:W-:Y:S05]  /*7850*/  BSYNC.RECONVERGENT B3 ;  /* 0x0000000000037941 */ /* 0x000fea0003800200 */
.L_x_26312:
        /* <DEDUP_REMOVED lines=10> */
.L_x_26311:
[----:B------:R-:W-:Y:S05]  /*7900*/  BSYNC.RECONVERGENT B2 ;  /* 0x0000000000027941 */ /* 0x000fea0003800200 */
.L_x_26310:
        /* <DEDUP_REMOVED lines=17> */
.L_x_26321:
        /* <DEDUP_REMOVED lines=13> */
.L_x_26323:
[----:B------:R-:W-:Y:S05]  /*7af0*/  BSYNC.RECONVERGENT B4 ;  /* 0x0000000000047941 */ /* 0x000fea0003800200 */
.L_x_26322:
        /* <DEDUP_REMOVED lines=43> */
.L_x_26320:
[----:B------:R-:W-:Y:S05]  /*7db0*/  BSYNC.RECONVERGENT B3 ;  /* 0x0000000000037941 */ /* 0x000fea0003800200 */
.L_x_26319:
        /* <DEDUP_REMOVED lines=10> */
.L_x_26318:
[----:B------:R-:W-:Y:S05]  /*7e60*/  BSYNC.RECONVERGENT B2 ;  /* 0x0000000000027941 */ /* 0x000fea0003800200 */
.L_x_26317:
        /* <DEDUP_REMOVED lines=17> */
.L_x_26328:
        /* <DEDUP_REMOVED lines=13> */
.L_x_26330:
[----:B------:R-:W-:Y:S05]  /*8050*/  BSYNC.RECONVERGENT B4 ;  /* 0x0000000000047941 */ /* 0x000fea0003800200 */
.L_x_26329:
        /* <DEDUP_REMOVED lines=43> */
.L_x_26327:
[----:B------:R-:W-:Y:S05]  /*8310*/  BSYNC.RECONVERGENT B3 ;  /* 0x0000000000037941 */ /* 0x000fea0003800200 */
.L_x_26326:
        /* <DEDUP_REMOVED lines=10> */
.L_x_26325:
[----:B------:R-:W-:Y:S05]  /*83c0*/  BSYNC.RECONVERGENT B2 ;  /* 0x0000000000027941 */ /* 0x000fea0003800200 */
.L_x_26324:
        /* <DEDUP_REMOVED lines=17> */
.L_x_26335:
        /* <DEDUP_REMOVED lines=13> */
.L_x_26337:
[----:B------:R-:W-:Y:S05]  /*85b0*/  BSYNC.RECONVERGENT B4 ;  /* 0x0000000000047941 */ /* 0x000fea0003800200 */
.L_x_26336:
        /* <DEDUP_REMOVED lines=43> */
.L_x_26334:
[----:B------:R-:W-:Y:S05]  /*8870*/  BSYNC.RECONVERGENT B3 ;  /* 0x0000000000037941 */ /* 0x000fea0003800200 */
.L_x_26333:
        /* <DEDUP_REMOVED lines=10> */
.L_x_26332:
[----:B------:R-:W-:Y:S05]  /*8920*/  BSYNC.RECONVERGENT B2 ;  /* 0x0000000000027941 */ /* 0x000fea0003800200 */
.L_x_26331:
        /* <DEDUP_REMOVED lines=17> */
.L_x_26342:
        /* <DEDUP_REMOVED lines=13> */
.L_x_26344:
[----:B------:R-:W-:Y:S05]  /*8b10*/  BSYNC.RECONVERGENT B4 ;  /* 0x0000000000047941 */ /* 0x000fea0003800200 */
.L_x_26343:
        /* <DEDUP_REMOVED lines=43> */
.L_x_26341:
[----:B------:R-:W-:Y:S05]  /*8dd0*/  BSYNC.RECONVERGENT B3 ;  /* 0x0000000000037941 */ /* 0x000fea0003800200 */
.L_x_26340:
        /* <DEDUP_REMOVED lines=10> */
.L_x_26339:
[----:B------:R-:W-:Y:S05]  /*8e80*/  BSYNC.RECONVERGENT B2 ;  /* 0x0000000000027941 */ /* 0x000fea0003800200 */
.L_x_26338:
        /* <DEDUP_REMOVED lines=16> */
.L_x_26348:
        /* <DEDUP_REMOVED lines=13> */
.L_x_26350:
[----:B------:R-:W-:Y:S05]  /*9060*/  BSYNC.RECONVERGENT B3 ;  /* 0x0000000000037941 */ /* 0x000fea0003800200 */
.L_x_26349:
        /* <DEDUP_REMOVED lines=43> */
.L_x_26347:
[----:B------:R-:W-:Y:S05]  /*9320*/  BSYNC.RECONVERGENT B2 ;  /* 0x0000000000027941 */ /* 0x000fea0003800200 */
.L_x_26346:
        /* <DEDUP_REMOVED lines=11> */
.L_x_26295:
        /* <DEDUP_REMOVED lines=21> */
.L_x_26355:
        /* <DEDUP_REMOVED lines=13> */
.L_x_26357:
[----:B------:R-:W-:Y:S05]  /*9600*/  BSYNC.RECONVERGENT B4 ;  /* 0x0000000000047941 */ /* 0x000fea0003800200 */
.L_x_26356:
        /* <DEDUP_REMOVED lines=43> */
.L_x_26354:
[----:B------:R-:W-:Y:S05]  /*98c0*/  BSYNC.RECONVERGENT B3 ;  /* 0x0000000000037941 */ /* 0x000fea0003800200 */
.L_x_26353:
        /* <DEDUP_REMOVED lines=10> */
.L_x_26352:
[----:B------:R-:W-:Y:S05]  /*9970*/  BSYNC.RECONVERGENT B2 ;  /* 0x0000000000027941 */ /* 0x000fea0003800200 */
.L_x_26351:
        /* <DEDUP_REMOVED lines=17> */
.L_x_26362:
        /* <DEDUP_REMOVED lines=13> */
.L_x_26364:
[----:B------:R-:W-:Y:S05]  /*9b60*/  BSYNC.RECONVERGENT B4 ;  /* 0x0000000000047941 */ /* 0x000fea0003800200 */
.L_x_26363:
        /* <DEDUP_REMOVED lines=43> */
.L_x_26361:
[----:B------:R-:W-:Y:S05]  /*9e20*/  BSYNC.RECONVERGENT B3 ;  /* 0x0000000000037941 */ /* 0x000fea0003800200 */
.L_x_26360:
        /* <DEDUP_REMOVED lines=10> */
.L_x_26359:
[----:B------:R-:W-:Y:S05]  /*9ed0*/  BSYNC.RECONVERGENT B2 ;  /* 0x0000000000027941 */ /* 0x000fea0003800200 */
.L_x_26358:
        /* <DEDUP_REMOVED lines=17> */
.L_x_26369:
        /* <DEDUP_REMOVED lines=13> */
.L_x_26371:
[----:B------:R-:W-:Y:S05]  /*a0c0*/  BSYNC.RECONVERGENT B4 ;  /* 0x0000000000047941 */ /* 0x000fea0003800200 */
.L_x_26370:
        /* <DEDUP_REMOVED lines=43> */
.L_x_26368:
[----:B------:R-:W-:Y:S05]  /*a380*/  BSYNC.RECONVERGENT B3 ;  /* 0x0000000000037941 */ /* 0x000fea0003800200 */
.L_x_26367:
        /* <DEDUP_REMOVED lines=10> */
.L_x_26366:
[----:B------:R-:W-:Y:S05]  /*a430*/  BSYNC.RECONVERGENT B2 ;  /* 0x0000000000027941 */ /* 0x000fea0003800200 */
.L_x_26365:
        /* <DEDUP_REMOVED lines=17> */
.L_x_26376:
        /* <DEDUP_REMOVED lines=13> */
.L_x_26378:
[----:B------:R-:W-:Y:S05]  /*a620*/  BSYNC.RECONVERGENT B4 ;  /* 0x0000000000047941 */ /* 0x000fea0003800200 */
.L_x_26377:
        /* <DEDUP_REMOVED lines=43> */
.L_x_26375:
[----:B------:R-:W-:Y:S05]  /*a8e0*/  BSYNC.RECONVERGENT B3 ;  /* 0x0000000000037941 */ /* 0x000fea0003800200 */
.L_x_26374:
        /* <DEDUP_REMOVED lines=10> */
.L_x_26373:
[----:B------:R-:W-:Y:S05]  /*a990*/  BSYNC.RECONVERGENT B2 ;  /* 0x0000000000027941 */ /* 0x000fea0003800200 */
.L_x_26372:
        /* <DEDUP_REMOVED lines=17> */
.L_x_26383:
        /* <DEDUP_REMOVED lines=13> */
.L_x_26385:
[----:B------:R-:W-:Y:S05]  /*ab80*/  BSYNC.RECONVERGENT B4 ;  /* 0x0000000000047941 */ /* 0x000fea0003800200 */
.L_x_26384:
        /* <DEDUP_REMOVED lines=43> */
.L_x_26382:
[----:B------:R-:W-:Y:S05]  /*ae40*/  BSYNC.RECONVERGENT B3 ;  /* 0x0000000000037941 */ /* 0x000fea0003800200 */
.L_x_26381:
        /* <DEDUP_REMOVED lines=10> */
.L_x_26380:
[----:B------:R-:W-:Y:S05]  /*aef0*/  BSYNC.RECONVERGENT B2 ;  /* 0x0000000000027941 */ /* 0x000fea0003800200 */
.L_x_26379:
        /* <DEDUP_REMOVED lines=17> */
.L_x_26390:
        /* <DEDUP_REMOVED lines=13> */
.L_x_26392:
[----:B------:R-:W-:Y:S05]  /*b0e0*/  BSYNC.RECONVERGENT B4 ;  /* 0x0000000000047941 */ /* 0x000fea0003800200 */
.L_x_26391:
        /* <DEDUP_REMOVED lines=43> */
.L_x_26389:
[----:B------:R-:W-:Y:S05]  /*b3a0*/  BSYNC.RECONVERGENT B3 ;  /* 0x0000000000037941 */ /* 0x000fea0003800200 */
.L_x_26388:
        /* <DEDUP_REMOVED lines=10> */
.L_x_26387:
[----:B------:R-:W-:Y:S05]  /*b450*/  BSYNC.RECONVERGENT B2 ;  /* 0x0000000000027941 */ /* 0x000fea0003800200 */
.L_x_26386:
        /* <DEDUP_REMOVED lines=17> */
.L_x_26397:
        /* <DEDUP_REMOVED lines=13> */
.L_x_26399:
[----:B------:R-:W-:Y:S05]  /*b640*/  BSYNC.RECONVERGENT B4 ;  /* 0x0000000000047941 */ /* 0x000fea0003800200 */
.L_x_26398:
        /* <DEDUP_REMOVED lines=43> */
.L_x_26396:
[----:B------:R-:W-:Y:S05]  /*b900*/  BSYNC.RECONVERGENT B3 ;  /* 0x0000000000037941 */ /* 0x000fea0003800200 */
.L_x_26395:
        /* <DEDUP_REMOVED lines=10> */
.L_x_26394:
[----:B------:R-:W-:Y:S05]  /*b9b0*/  BSYNC.RECONVERGENT B2 ;  /* 0x0000000000027941 */ /* 0x000fea0003800200 */
.L_x_26393:
        /* <DEDUP_REMOVED lines=16> */
.L_x_26402:
        /* <DEDUP_REMOVED lines=13> */
.L_x_26404:
[----:B------:R-:W-:Y:S05]  /*bb90*/  BSYNC.RECONVERGENT B3 ;  /* 0x0000000000037941 */ /* 0x000fea0003800200 */
.L_x_26403:
        /* <DEDUP_REMOVED lines=43> */
.L_x_26401:
[----:B------:R-:W-:Y:S05]  /*be50*/  BSYNC.RECONVERGENT B2 ;  /* 0x0000000000027941 */ /* 0x000fea0003800200 */
.L_x_26400:
        /* <DEDUP_REMOVED lines=10> */
.L_x_26345:
[----:B------:R-:W-:Y:S05]  /*bf00*/  BSYNC.RECONVERGENT B1 ;  /* 0x0000000000017941 */ /* 0x000fea0003800200 */
.L_x_26294:
[----:B------:R-:W-:Y:S01]  /*bf10*/  IMAD.WIDE.U32 R190, R185, 0x20, R224 ;  /* 0x00000020b9be7825 */ /* 0x000fe200078e00e0 */
[----:B------:R-:W0:Y:S01]  /*bf20*/  @P0 LDC.64 R192, c[0x0][0x3a0] ;  /* 0x0000e800ffc00b82 */ /* 0x000e220000000a00 */
[----:B------:R-:W-:Y:S02]  /*bf30*/  BSSY.RECONVERGENT B1, `(.L_x_26405) ;  /* 0x000001d000017945 */ /* 0x000fe40003800200 */
[----:B------:R-:W-:Y:S01]  /*bf40*/  @P0 VIADD R195, R231, 0x40 ;  /* 0x00000040e7c30836 */ /* 0x000fe20000000000 */
[----:B------:R1:W-:Y:S01]  /*bf50*/  STG.E.128 desc[UR8][R190.64], R176 ;  /* 0x000000b0be007986 */ /* 0x0003e2000c101d08 */
[----:B------:R-:W-:-:S03]  /*bf60*/  VIADD R4, R234, 0x40 ;  /* 0x00000040ea047836 */ /* 0x000fc60000000000 */
[----:B------:R-:W2:Y:S01]  /*bf70*/  @P1 LDC.64 R188, c[0x0][0x390] ;  /* 0x0000e400ffbc1b82 */ /* 0x000ea20000000a00 */
[----:B------:R1:W-:Y:S01]  /*bf80*/  STG.E.128 desc[UR8][R190.64+0x10], R180 ;  /* 0x000010b4be007986 */ /* 0x0003e2000c101d08 */
        /* <DEDUP_REMOVED lines=23> */
.L_x_26406:
[----:B------:R-:W-:Y:S05]  /*c100*/  BSYNC.RECONVERGENT B1 ;  /* 0x0000000000017941 */ /* 0x000fea0003800200 */
.L_x_26405:
        /* <DEDUP_REMOVED lines=8> */
[----:B-1---5:R-:W-:Y:S01]  /*c190*/  MOV R184, R160 ;  /* 0x000000a000b87202 */ /* 0x022fe20000000f00 */
        /* <DEDUP_REMOVED lines=18> */
.L_x_26413:
        /* <DEDUP_REMOVED lines=13> */
.L_x_26415:
[----:B------:R-:W-:Y:S05]  /*c390*/  BSYNC.RECONVERGENT B4 ;  /* 0x0000000000047941 */ /* 0x000fea0003800200 */
.L_x_26414:
[----:B------:R-:W-:Y:S01]  /*c3a0*/  IMAD.WIDE.U32 R188, R11, -0x326172a9, RZ ;  /* 0xcd9e8d570bbc7825 */ /* 0x000fe200078e00ff */
[----:B0-----:R-:W-:-:S03]  /*c3b0*/  LOP3.LUT R192, R3, UR7, R185, 0x96, !PT ;  /* 0x0000000703c07c12 */ /* 0x001fc6000f8e96b9 */
        /* <DEDUP_REMOVED lines=40> */
.L_x_26412:
[----:B------:R-:W-:Y:S05]  /*c640*/  BSYNC.RECONVERGENT B3 ;  /* 0x0000000000037941 */ /* 0x000fea0003800200 */
.L_x_26411:
        /* <DEDUP_REMOVED lines=10> */
.L_x_26410:
[----:B------:R-:W-:Y:S05]  /*c6f0*/  BSYNC.RECONVERGENT B2 ;  /* 0x0000000000027941 */ /* 0x000fea0003800200 */
.L_x_26409:
        /* <DEDUP_REMOVED lines=17> */
.L_x_26420:
        /* <DEDUP_REMOVED lines=13> */
.L_x_26422:
[----:B------:R-:W-:Y:S05]  /*c8e0*/  BSYNC.RECONVERGENT B4 ;  /* 0x0000000000047941 */ /* 0x000fea0003800200 */
.L_x_26421:
[----:B------:R-:W-:Y:S01]  /*c8f0*/  IMAD.WIDE.U32 R188, R11, -0x326172a9, RZ ;  /* 0xcd9e8d570bbc7825 */ /* 0x000fe200078e00ff */
[----:B0-----:R-:W-:-:S03]  /*c900*/  LOP3.LUT R192, R3, UR7, R187, 0x96, !PT ;  /* 0x0000000703c07c12 */ /* 0x001fc6000f8e96bb */
        /* <DEDUP_REMOVED lines=41> */
.L_x_26419:
[----:B------:R-:W-:Y:S05]  /*cba0*/  BSYNC.RECONVERGENT B3 ;  /* 0x0000000000037941 */ /* 0x000fea0003800200 */
.L_x_26418:
[----:B------:R-:W-:Y:S02]  /*cbb0*/  PRMT R186, R164, 0x7632, R186 ;  /* 0x00007632a4ba7816 */ /* 0x000fe400000000ba */
        /* <DEDUP_REMOVED lines=10> */
.L_x_26417:
[----:B------:R-:W-:Y:S05]  /*cc60*/  BSYNC.RECONVERGENT B2 ;  /* 0x0000000000027941 */ /* 0x000fea0003800200 */
.L_x_26416:
        /* <DEDUP_REMOVED lines=17> */
.L_x_26427:
        /* <DEDUP_REMOVED lines=13> */
.L_x_26429:
[----:B------:R-:W-:Y:S05]  /*ce50*/  BSYNC.RECONVERGENT B4 ;  /* 0x0000000000047941 */ /* 0x000fea0003800200 */
.L_x_26428:
        /* <DEDUP_REMOVED lines=43> */
.L_x_26426:
[----:B------:R-:W-:Y:S05]  /*d110*/  BSYNC.RECONVERGENT B3 ;  /* 0x0000000000037941 */ /* 0x000fea0003800200 */
.L_x_26425:
        /* <DEDUP_REMOVED lines=10> */
.L_x_26424:
[----:B------:R-:W-:Y:S05]  /*d1c0*/  BSYNC.RECONVERGENT B2 ;  /* 0x0000000000027941 */ /* 0x000fea0003800200 */
.L_x_26423:
        /* <DEDUP_REMOVED lines=17> */
.L_x_26434:
        /* <DEDUP_REMOVED lines=13> */
.L_x_26436:
[----:B------:R-:W-:Y:S05]  /*d3b0*/  BSYNC.RECONVERGENT B4 ;  /* 0x0000000000047941 */ /* 0x000fea0003800200 */
.L_x_26435:
[----:B0-----:R-:W-:Y:S01]  /*d3c0*/  IMAD.WIDE.U32 R190, R11, -0x326172a9, RZ ;  /* 0xcd9e8d570bbe7825 */ /* 0x001fe200078e00ff */
        /* <DEDUP_REMOVED lines=42> */
.L_x_26433:
[----:B------:R-:W-:Y:S05]  /*d670*/  BSYNC.RECONVERGENT B3 ;  /* 0x0000000000037941 */ /* 0x000fea0003800200 */
.L_x_26432:
        /* <DEDUP_REMOVED lines=11> */
.L_x_26431:
[----:B------:R-:W-:Y:S05]  /*d730*/  BSYNC.RECONVERGENT B2 ;  /* 0x0000000000027941 */ /* 0x000fea0003800200 */
.L_x_26430:
        /* <DEDUP_REMOVED lines=17> */
.L_x_26441:
        /* <DEDUP_REMOVED lines=13> */
.L_x_26443:
[----:B------:R-:W-:Y:S05]  /*d920*/  BSYNC.RECONVERGENT B4 ;  /* 0x0000000000047941 */ /* 0x000fea0003800200 */
.L_x_26442:
[----:B0-----:R-:W-:Y:S01]  /*d930*/  IMAD.WIDE.U32 R190, R11, -0x326172a9, RZ ;  /* 0xcd9e8d570bbe7825 */ /* 0x001fe200078e00ff */
        /* <DEDUP_REMOVED lines=42> */
.L_x_26440:
[----:B------:R-:W-:Y:S05]  /*dbe0*/  BSYNC.RECONVERGENT B3 ;  /* 0x0000000000037941 */ /* 0x000fea0003800200 */
.L_x_26439:
[----:B------:R-:W-:Y:S01]  /*dbf0*/  I2FP.F32.U32 R188, R188 ;  /* 0x000000bc00bc7245 */ /* 0x000fe20000201000 */
[----:B------:R-:W-:Y:S01]  /*dc00*/  IMAD.MOV.U32 R189, RZ, RZ, 0x2f800000 ;  /* 0x2f800000ffbd7424 */ /* 0x000fe200078e00ff */
[----:B0-----:R-:W-:-:S03]  /*dc10*/  SHF.L.U32 R190, R166, 0x10, RZ ;  /* 0x00000010a6be7819 */ /* 0x001fc600000006ff */
[----:B------:R-:W-:Y:S02]  /*dc20*/  FFMA.FTZ R188, R188, R189, 1.1641532182693481445e-10 ;  /* 0x2f000000bcbc7423 */ /* 0x000fe400000100bd */
[----:B------:R-:W-:-:S03]  /*dc30*/  FMUL.FTZ R190, R190, UR13 ;  /* 0x0000000dbebe7c20 */ /* 0x000fc60008410000 */
[----:B------:R-:W-:Y:S01]  /*dc40*/  FSETP.GTU.FTZ.AND P3, PT, R188, UR10, PT ;  /* 0x0000000abc007c0b */ /* 0x000fe2000bf7c000 */
[----:B------:R-:W-:-:S03]  /*dc50*/  FMUL.FTZ R189, R190, UR12 ;  /* 0x0000000cbebd7c20 */ /* 0x000fc60008410000 */
[----:B------:R-:W-:Y:S02]  /*dc60*/  SEL R220, RZ, 0x1, P3 ;  /* 0x00000001ffdc7807 */ /* 0x000fe40001800000 */
[----:B------:R-:W-:-:S05]  /*dc70*/  FSEL R189, R189, RZ, !P3 ;  /* 0x000000ffbdbd7208 */ /* 0x000fca0005800000 */
[----:B------:R-:W-:-:S07]  /*dc80*/  FFMA.FTZ R188, R189, R128, R156 ;  /* 0x00000080bdbc7223 */ /* 0x000fce000001009c */
.L_x_26438:
[----:B------:R-:W-:Y:S05]  /*dc90*/  BSYNC.RECONVERGENT B2 ;  /* 0x0000000000027941 */ /* 0x000fea0003800200 */
.L_x_26437:
[----:B------:R-:W-:Y:S01]  /*dca0*/  BSSY.RECONVERGENT B2, `(.L_x_26444) ;  /* 0x0000056000027945 */ /* 0x000fe20003800200 */
[----:B0-----:R-:W-:Y:S02]  /*dcb0*/  IMAD.MOV.U32 R191, RZ, RZ, R2 ;  /* 0x000000ffffbf7224 */ /* 0x001fe400078e0002 */
        /* <DEDUP_REMOVED lines=15> */
.L_x_26448:
        /* <DEDUP_REMOVED lines=13> */
.L_x_26450:
[----:B------:R-:W-:Y:S05]  /*de80*/  BSYNC.RECONVERGENT B4 ;  /* 0x0000000000047941 */ /* 0x000fea0003800200 */
.L_x_26449:
        /* <DEDUP_REMOVED lines=43> */
.L_x_26447:
[----:B------:R-:W-:Y:S05]  /*e140*/  BSYNC.RECONVERGENT B3 ;  /* 0x0000000000037941 */ /* 0x000fea0003800200 */
.L_x_26446:
        /* <DEDUP_REMOVED lines=11> */
.L_x_26445:
[----:B------:R-:W-:Y:S05]  /*e200*/  BSYNC.RECONVERGENT B2 ;  /* 0x0000000000027941 */ /* 0x000fea0003800200 */
.L_x_26444:
        /* <DEDUP_REMOVED lines=17> */
.L_x_26455:
        /* <DEDUP_REMOVED lines=13> */
.L_x_26457:
[----:B------:R-:W-:Y:S05]  /*e3f0*/  BSYNC.RECONVERGENT B4 ;  /* 0x0000000000047941 */ /* 0x000fea0003800200 */
.L_x_26456:
        /* <DEDUP_REMOVED lines=43> */
.L_x_26454:
[----:B------:R-:W-:Y:S05]  /*e6b0*/  BSYNC.RECONVERGENT B3 ;  /* 0x0000000000037941 */ /* 0x000fea0003800200 */
.L_x_26453:
        /* <DEDUP_REMOVED lines=10> */
.L_x_26452:
[----:B------:R-:W-:Y:S05]  /*e760*/  BSYNC.RECONVERGENT B2 ;  /* 0x0000000000027941 */ /* 0x000fea0003800200 */
.L_x_26451:
        /* <DEDUP_REMOVED lines=16> */
.L_x_26461:
        /* <DEDUP_REMOVED lines=13> */
.L_x_26463:
[----:B------:R-:W-:Y:S05]  /*e940*/  BSYNC.RECONVERGENT B3 ;  /* 0x0000000000037941 */ /* 0x000fea0003800200 */
.L_x_26462:
        /* <DEDUP_REMOVED lines=43> */
.L_x_26460:
[----:B------:R-:W-:Y:S05]  /*ec00*/  BSYNC.RECONVERGENT B2 ;  /* 0x0000000000027941 */ /* 0x000fea0003800200 */
.L_x_26459:
        /* <DEDUP_REMOVED lines=12> */
.L_x_26408:
[----:B------:R-:W-:Y:S01]  /*ecd0*/  BSSY.RECONVERGENT B2, `(.L_x_26464) ;  /* 0x0000058000027945 */ /* 0x000fe20003800200 */
[----:B------:R-:W-:Y:S01]  /*ece0*/  IMAD.MOV.U32 R194, RZ, RZ, R186 ;  /* 0x000000ffffc27224 */ /* 0x000fe200078e00ba */
[----:B------:R-:W-:Y:S01]  /*ecf0*/  MOV R2, R187 ;  /* 0x000000bb00027202 */ /* 0x000fe20000000f00 */
[----:B-1----:R-:W-:Y:S01]  /*ed00*/  IMAD.MOV.U32 R184, RZ, RZ, RZ ;  /* 0x000000ffffb87224 */ /* 0x002fe200078e00ff */
        /* <DEDUP_REMOVED lines=17> */
.L_x_26468:
        /* <DEDUP_REMOVED lines=13> */
.L_x_26470:
[----:B------:R-:W-:Y:S05]  /*eef0*/  BSYNC.RECONVERGENT B4 ;  /* 0x0000000000047941 */ /* 0x000fea0003800200 */
.L_x_26469:
[----:B------:R-:W-:Y:S01]  /*ef00*/  IMAD.WIDE.U32 R188, R11, -0x326172a9, RZ ;  /* 0xcd9e8d570bbc7825 */ /* 0x000fe200078e00ff */
[----:B0-----:R-:W-:-:S03]  /*ef10*/  LOP3.LUT R192, R3, UR7, R185, 0x96, !PT ;  /* 0x0000000703c07c12 */ /* 0x001fc6000f8e96b9 */
        /* <DEDUP_REMOVED lines=40> */
.L_x_26467:
[----:B------:R-:W-:Y:S05]  /*f1a0*/  BSYNC.RECONVERGENT B3 ;  /* 0x0000000000037941 */ /* 0x000fea0003800200 */
.L_x_26466:
        /* <DEDUP_REMOVED lines=10> */
.L_x_26465:
[----:B------:R-:W-:Y:S05]  /*f250*/  BSYNC.RECONVERGENT B2 ;  /* 0x0000000000027941 */ /* 0x000fea0003800200 */
.L_x_26464:
        /* <DEDUP_REMOVED lines=17> */
.L_x_26475:
        /* <DEDUP_REMOVED lines=13> */
.L_x_26477:
[----:B------:R-:W-:Y:S05]  /*f440*/  BSYNC.RECONVERGENT B4 ;  /* 0x0000000000047941 */ /* 0x000fea0003800200 */
.L_x_26476:
        /* <DEDUP_REMOVED lines=43> */
.L_x_26474:
[----:B------:R-:W-:Y:S05]  /*f700*/  BSYNC.RECONVERGENT B3 ;  /* 0x0000000000037941 */ /* 0x000fea0003800200 */
.L_x_26473:
        /* <DEDUP_REMOVED lines=11> */
.L_x_26472:
[----:B------:R-:W-:Y:S05]  /*f7c0*/  BSYNC.RECONVERGENT B2 ;  /* 0x0000000000027941 */ /* 0x000fea0003800200 */
.L_x_26471:
        /* <DEDUP_REMOVED lines=17> */
.L_x_26482:
        /* <DEDUP_REMOVED lines=13> */
.L_x_26484:
[----:B------:R-:W-:Y:S05]  /*f9b0*/  BSYNC.RECONVERGENT B4 ;  /* 0x0000000000047941 */ /* 0x000fea0003800200 */
.L_x_26483:
        /* <DEDUP_REMOVED lines=43> */
.L_x_26481:
[----:B------:R-:W-:Y:S05]  /*fc70*/  BSYNC.RECONVERGENT B3 ;  /* 0x0000000000037941 */ /* 0x000fea0003800200 */
.L_x_26480:
        /* <DEDUP_REMOVED lines=10> */
.L_x_26479:
[----:B------:R-:W-:Y:S05]  /*fd20*/  BSYNC.RECONVERGENT B2 ;  /* 0x0000000000027941 */ /* 0x000fea0003800200 */
.L_x_26478:
        /* <DEDUP_REMOVED lines=17> */
.L_x_26489:
        /* <DEDUP_REMOVED lines=13> */
.L_x_26491:
[----:B------:R-:W-:Y:S05]  /*ff10*/  BSYNC.RECONVERGENT B4 ;  /* 0x0000000000047941 */ /* 0x000fea0003800200 */
.L_x_26490:
        /* <DEDUP_REMOVED lines=43> */
.L_x_26488:
[----:B------:R-:W-:Y:S05]  /*101d0*/  BSYNC.RECONVERGENT B3 ;  /* 0x0000000000037941 */ /* 0x000fea0003800200 */
.L_x_26487:
        /* <DEDUP_REMOVED lines=11> */
.L_x_26486:
[----:B------:R-:W-:Y:S05]  /*10290*/  BSYNC.RECONVERGENT B2 ;  /* 0x0000000000027941 */ /* 0x000fea0003800200 */
.L_x_26485:
        /* <DEDUP_REMOVED lines=17> */
.L_x_26496:
        /* <DEDUP_REMOVED lines=13> */
.L_x_26498:
[----:B------:R-:W-:Y:S05]  /*10480*/  BSYNC.RECONVERGENT B4 ;  /* 0x0000000000047941 */ /* 0x000fea0003800200 */
.L_x_26497:
[----:B0-----:R-:W-:Y:S01]  /*10490*/  IMAD.WIDE.U32 R190, R11, -0x326172a9, RZ ;  /* 0xcd9e8d570bbe7825 */ /* 0x001fe200078e00ff */
        /* <DEDUP_REMOVED lines=42> */
.L_x_26495:
[----:B------:R-:W-:Y:S05]  /*10740*/  BSYNC.RECONVERGENT B3 ;  /* 0x0000000000037941 */ /* 0x000fea0003800200 */
.L_x_26494:
[----:B------:R-:W-:Y:S01]  /*10750*/  I2FP.F32.U32 R188, R188 ;  /* 0x000000bc00bc7245 */ /* 0x000fe20000201000 */
[----:B------:R-:W-:Y:S01]  /*10760*/  IMAD.MOV.U32 R189, RZ, RZ, 0x2f800000 ;  /* 0x2f800000ffbd7424 */ /* 0x000fe200078e00ff */
[----:B0----5:R-:W-:-:S03]  /*10770*/  SHF.L.U32 R190, R166, 0x10, RZ ;  /* 0x00000010a6be7819 */ /* 0x021fc600000006ff */
[----:B------:R-:W-:Y:S02]  /*10780*/  FFMA.FTZ R188, R188, R189, 1.1641532182693481445e-10 ;  /* 0x2f000000bcbc7423 */ /* 0x000fe400000100bd */
[----:B------:R-:W-:-:S03]  /*10790*/  FMUL.FTZ R190, R190, UR13 ;  /* 0x0000000dbebe7c20 */ /* 0x000fc60008410000 */
[----:B------:R-:W-:Y:S01]  /*107a0*/  FSETP.GTU.FTZ.AND P2, PT, R188, UR10, PT ;  /* 0x0000000abc007c0b */ /* 0x000fe2000bf5c000 */
[----:B------:R-:W-:-:S03]  /*107b0*/  FMUL.FTZ R189, R190, UR12 ;  /* 0x0000000cbebd7c20 */ /* 0x000fc60008410000 */
[----:B------:R-:W-:Y:S02]  /*107c0*/  SEL R220, RZ, 0x1, P2 ;  /* 0x00000001ffdc7807 */ /* 0x000fe40001000000 */
[----:B------:R-:W-:-:S05]  /*107d0*/  FSEL R189, R189, RZ, !P2 ;  /* 0x000000ffbdbd7208 */ /* 0x000fca0005000000 */
[----:B------:R-:W-:-:S07]  /*107e0*/  FMUL.FTZ R188, R189, R128 ;  /* 0x00000080bdbc7220 */ /* 0x000fce0000410000 */
.L_x_26493:
[----:B------:R-:W-:Y:S05]  /*107f0*/  BSYNC.RECONVERGENT B2 ;  /* 0x0000000000027941 */ /* 0x000fea0003800200 */
.L_x_26492:
[----:B------:R-:W-:Y:S01]  /*10800*/  BSSY.RECONVERGENT B2, `(.L_x_26499) ;  /* 0x0000056000027945 */ /* 0x000fe20003800200 */
[----:B0-----:R-:W-:Y:S01]  /*10810*/  IMAD.MOV.U32 R191, RZ, RZ, R2 ;  /* 0x000000ffffbf7224 */ /* 0x001fe200078e0002 */
        /* <DEDUP_REMOVED lines=15> */
.L_x_26503:
        /* <DEDUP_REMOVED lines=13> */
.L_x_26505:
[----:B------:R-:W-:Y:S05]  /*109e0*/  BSYNC.RECONVERGENT B4 ;  /* 0x0000000000047941 */ /* 0x000fea0003800200 */
.L_x_26504:
        /* <DEDUP_REMOVED lines=43> */
.L_x_26502:
[----:B------:R-:W-:Y:S05]  /*10ca0*/  BSYNC.RECONVERGENT B3 ;  /* 0x0000000000037941 */ /* 0x000fea0003800200 */
.L_x_26501:
        /* <DEDUP_REMOVED lines=11> */
.L_x_26500:
[----:B------:R-:W-:Y:S05]  /*10d60*/  BSYNC.RECONVERGENT B2 ;  /* 0x0000000000027941 */ /* 0x000fea0003800200 */
.L_x_26499:
        /* <DEDUP_REMOVED lines=17> */
.L_x_26510:
        /* <DEDUP_REMOVED lines=13> */
.L_x_26512:
[----:B------:R-:W-:Y:S05]  /*10f50*/  BSYNC.RECONVERGENT B4 ;  /* 0x0000000000047941 */ /* 0x000fea0003800200 */
.L_x_26511:
        /* <DEDUP_REMOVED lines=43> */
.L_x_26509:
[----:B------:R-:W-:Y:S05]  /*11210*/  BSYNC.RECONVERGENT B3 ;  /* 0x0000000000037941 */ /* 0x000fea0003800200 */
.L_x_26508:
        /* <DEDUP_REMOVED lines=10> */
.L_x_26507:
[----:B------:R-:W-:Y:S05]  /*112c0*/  BSYNC.RECONVERGENT B2 ;  /* 0x0000000000027941 */ /* 0x000fea0003800200 */
.L_x_26506:
        /* <DEDUP_REMOVED lines=16> */
.L_x_26515:
        /* <DEDUP_REMOVED lines=13> */
.L_x_26517:
[----:B------:R-:W-:Y:S05]  /*114a0*/  BSYNC.RECONVERGENT B3 ;  /* 0x0000000000037941 */ /* 0x000fea0003800200 */
.L_x_26516:
        /* <DEDUP_REMOVED lines=43> */
.L_x_26514:
[----:B------:R-:W-:Y:S05]  /*11760*/  BSYNC.RECONVERGENT B2 ;  /* 0x0000000000027941 */ /* 0x000fea0003800200 */
.L_x_26513:
        /* <DEDUP_REMOVED lines=11> */
.L_x_26458:
[----:B------:R-:W-:Y:S05]  /*11820*/  BSYNC.RECONVERGENT B1 ;  /* 0x0000000000017941 */ /* 0x000fea0003800200 */
.L_x_26407:
        /* <DEDUP_REMOVED lines=32> */
.L_x_26519:
[----:B------:R-:W-:Y:S05]  /*11a30*/  BSYNC.RECONVERGENT B1 ;  /* 0x0000000000017941 */ /* 0x000fea0003800200 */
.L_x_26518:
        /* <DEDUP_REMOVED lines=8> */
[----:B------:R-:W-:Y:S01]  /*11ac0*/  IMAD.MOV.U32 R4, RZ, RZ, R195 ;  /* 0x000000ffff047224 */ /* 0x000fe200078e00c3 */
[----:B-1---5:R-:W-:-:S09]  /*11ad0*/  MOV R192, R160 ;  /* 0x000000a000c07202 */ /* 0x022fd20000000f00 */
        /* <DEDUP_REMOVED lines=17> */
.L_x_26526:
        /* <DEDUP_REMOVED lines=13> */
.L_x_26528:
[----:B------:R-:W-:Y:S05]  /*11cc0*/  BSYNC.RECONVERGENT B4 ;  /* 0x0000000000047941 */ /* 0x000fea0003800200 */
.L_x_26527:
[----:B------:R-:W-:Y:S01]  /*11cd0*/  IMAD.WIDE.U32 R192, R11, -0x326172a9, RZ ;  /* 0xcd9e8d570bc07825 */ /* 0x000fe200078e00ff */
[----:B0-----:R-:W-:-:S04]  /*11ce0*/  LOP3.LUT R198, R3, UR7, R5, 0x96, !PT ;  /* 0x0000000703c67c12 */ /* 0x001fc8000f8e9605 */
        /* <DEDUP_REMOVED lines=39> */
[----:B------:R-:W-:Y:S01]  /*11f60*/  IMAD.MOV.U32 R192, RZ, RZ, R194 ;  /* 0x000000ffffc07224 */ /* 0x000fe200078e00c2 */
[----:B------:R-:W-:-:S07]  /*11f70*/  MOV R2, R196 ;  /* 0x000000c400027202 */ /* 0x000fce0000000f00 */
.L_x_26525:
[----:B------:R-:W-:Y:S05]  /*11f80*/  BSYNC.RECONVERGENT B3 ;  /* 0x0000000000037941 */ /* 0x000fea0003800200 */
.L_x_26524:
        /* <DEDUP_REMOVED lines=10> */
.L_x_26523:
[----:B------:R-:W-:Y:S05]  /*12030*/  BSYNC.RECONVERGENT B2 ;  /* 0x0000000000027941 */ /* 0x000fea0003800200 */
.L_x_26522:
        /* <DEDUP_REMOVED lines=17> */
.L_x_26533:
        /* <DEDUP_REMOVED lines=13> */
.L_x_26535:
[----:B------:R-:W-:Y:S05]  /*12220*/  BSYNC.RECONVERGENT B4 ;  /* 0x0000000000047941 */ /* 0x000fea0003800200 */
.L_x_26534:
        /* <DEDUP_REMOVED lines=43> */
.L_x_26532:
[----:B------:R-:W-:Y:S05]  /*124e0*/  BSYNC.RECONVERGENT B3 ;  /* 0x0000000000037941 */ /* 0x000fea0003800200 */
.L_x_26531:
[----:B------:R-:W-:Y:S01]  /*124f0*/  I2FP.F32.U32 R4, R193 ;  /* 0x000000c100047245 */ /* 0x000fe20000201000 */
[----:B------:R-:W-:Y:S01]  /*12500*/  HFMA2 R193, -RZ, RZ, 0.1171875, 0 ;  /* 0x2f800000ffc17431 */ /* 0x000fe200000001ff */
[----:B------:R-:W-:-:S05]  /*12510*/  PRMT R194, R164, 0x7632, R194 ;  /* 0x00007632a4c27816 */ /* 0x000fca00000000c2 */
        /* <DEDUP_REMOVED lines=8> */
.L_x_26530:
[----:B------:R-:W-:Y:S05]  /*125a0*/  BSYNC.RECONVERGENT B2 ;  /* 0x0000000000027941 */ /* 0x000fea0003800200 */
.L_x_26529:
        /* <DEDUP_REMOVED lines=17> */
.L_x_26540:
        /* <DEDUP_REMOVED lines=13> */
.L_x_26542:
[----:B------:R-:W-:Y:S05]  /*12790*/  BSYNC.RECONVERGENT B4 ;  /* 0x0000000000047941 */ /* 0x000fea0003800200 */
.L_x_26541:
        /* <DEDUP_REMOVED lines=43> */
.L_x_26539:
[----:B------:R-:W-:Y:S05]  /*12a50*/  BSYNC.RECONVERGENT B3 ;  /* 0x0000000000037941 */ /* 0x000fea0003800200 */
.L_x_26538:
        /* <DEDUP_REMOVED lines=10> */
.L_x_26537:
[----:B------:R-:W-:Y:S05]  /*12b00*/  BSYNC.RECONVERGENT B2 ;  /* 0x0000000000027941 */ /* 0x000fea0003800200 */
.L_x_26536:
        /* <DEDUP_REMOVED lines=17> */
.L_x_26547:
        /* <DEDUP_REMOVED lines=13> */
.L_x_26549:
[----:B------:R-:W-:Y:S05]  /*12cf0*/  BSYNC.RECONVERGENT B4 ;  /* 0x0000000000047941 */ /* 0x000fea0003800200 */
.L_x_26548:
        /* <DEDUP_REMOVED lines=43> */
.L_x_26546:
[----:B------:R-:W-:Y:S05]  /*12fb0*/  BSYNC.RECONVERGENT B3 ;  /* 0x0000000000037941 */ /* 0x000fea0003800200 */
.L_x_26545:
        /* <DEDUP_REMOVED lines=11> */
.L_x_26544:
[----:B------:R-:W-:Y:S05]  /*13070*/  BSYNC.RECONVERGENT B2 ;  /* 0x0000000000027941 */ /* 0x000fea0003800200 */
.L_x_26543:
        /* <DEDUP_REMOVED lines=17> */
.L_x_26554:
        /* <DEDUP_REMOVED lines=13> */
.L_x_26556:
[----:B------:R-:W-:Y:S05]  /*13260*/  BSYNC.RECONVERGENT B4 ;  /* 0x0000000000047941 */ /* 0x000fea0003800200 */
.L_x_26555:
        /* <DEDUP_REMOVED lines=43> */
.L_x_26553:
[----:B------:R-:W-:Y:S05]  /*13520*/  BSYNC.RECONVERGENT B3 ;  /* 0x0000000000037941 */ /* 0x000fea0003800200 */
.L_x_26552:
        /* <DEDUP_REMOVED lines=10> */
.L_x_26551:
[----:B------:R-:W-:Y:S05]  /*135d0*/  BSYNC.RECONVERGENT B2 ;  /* 0x0000000000027941 */ /* 0x000fea0003800200 */
.L_x_26550:
[----:B------:R-:W-:Y:S01]  /*135e0*/  BSSY.RECONVERGENT B2, `(.L_x_26557) ;  /* 0x0000056000027945 */ /* 0x000fe20003800200 */
[----:B0-----:R-:W-:Y:S01]  /*135f0*/  IMAD.MOV.U32 R199, RZ, RZ, R4 ;  /* 0x000000ffffc77224 */ /* 0x001fe200078e0004 */
        /* <DEDUP_REMOVED lines=15> */
.L_x_26561:
        /* <DEDUP_REMOVED lines=13> */
.L_x_26563:
[----:B------:R-:W-:Y:S05]  /*137c0*/  BSYNC.RECONVERGENT B4 ;  /* 0x0000000000047941 */ /* 0x000fea0003800200 */
.L_x_26562:
        /* <DEDUP_REMOVED lines=43> */
.L_x_26560:
[----:B------:R-:W-:Y:S05]  /*13a80*/  BSYNC.RECONVERGENT B3 ;  /* 0x0000000000037941 */ /* 0x000fea0003800200 */
.L_x_26559:
        /* <DEDUP_REMOVED lines=11> */
.L_x_26558:
[----:B------:R-:W-:Y:S05]  /*13b40*/  BSYNC.RECONVERGENT B2 ;  /* 0x0000000000027941 */ /* 0x000fea0003800200 */
.L_x_26557:
        /* <DEDUP_REMOVED lines=17> */
.L_x_26568:
        /* <DEDUP_REMOVED lines=13> */
.L_x_26570:
[----:B------:R-:W-:Y:S05]  /*13d30*/  BSYNC.RECONVERGENT B4 ;  /* 0x0000000000047941 */ /* 0x000fea0003800200 */
.L_x_26569:
        /* <DEDUP_REMOVED lines=43> */
.L_x_26567:
[----:B------:R-:W-:Y:S05]  /*13ff0*/  BSYNC.RECONVERGENT B3 ;  /* 0x0000000000037941 */ /* 0x000fea0003800200 */
.L_x_26566:
        /* <DEDUP_REMOVED lines=10> */
.L_x_26565:
[----:B------:R-:W-:Y:S05]  /*140a0*/  BSYNC.RECONVERGENT B2 ;  /* 0x0000000000027941 */ /* 0x000fea0003800200 */
.L_x_26564:
        /* <DEDUP_REMOVED lines=16> */
.L_x_26574:
        /* <DEDUP_REMOVED lines=13> */
.L_x_26576:
[----:B------:R-:W-:Y:S05]  /*14280*/  BSYNC.RECONVERGENT B3 ;  /* 0x0000000000037941 */ /* 0x000fea0003800200 */
.L_x_26575:
        /* <DEDUP_REMOVED lines=43> */
.L_x_26573:
[----:B------:R-:W-:Y:S05]  /*14540*/  BSYNC.RECONVERGENT B2 ;  /* 0x0000000000027941 */ /* 0x000fea0003800200 */
.L_x_26572:
        /* <DEDUP_REMOVED lines=12> */
.L_x_26521:
[----:B------:R-:W-:Y:S01]  /*14610*/  BSSY.RECONVERGENT B2, `(.L_x_26577) ;  /* 0x0000059000027945 */ /* 0x000fe20003800200 */
[----:B-1----:R-:W-:Y:S01]  /*14620*/  HFMA2 R192, -RZ, RZ, 0, 0 ;  /* 0x00000000ffc07431 */ /* 0x002fe200000001ff */
        /* <DEDUP_REMOVED lines=19> */
.L_x_26581:
        /* <DEDUP_REMOVED lines=13> */
.L_x_26583:
[----:B------:R-:W-:Y:S05]  /*14830*/  BSYNC.RECONVERGENT B4 ;  /* 0x0000000000047941 */ /* 0x000fea0003800200 */
.L_x_26582:
        /* <DEDUP_REMOVED lines=43> */
.L_x_26580:
[----:B------:R-:W-:Y:S05]  /*14af0*/  BSYNC.RECONVERGENT B3 ;  /* 0x0000000000037941 */ /* 0x000fea0003800200 */
.L_x_26579:
        /* <DEDUP_REMOVED lines=10> */
.L_x_26578:
[----:B------:R-:W-:Y:S05]  /*14ba0*/  BSYNC.RECONVERGENT B2 ;  /* 0x0000000000027941 */ /* 0x000fea0003800200 */
.L_x_26577:
        /* <DEDUP_REMOVED lines=17> */
.L_x_26588:
        /* <DEDUP_REMOVED lines=13> */
.L_x_26590:
[----:B------:R-:W-:Y:S05]  /*14d90*/  BSYNC.RECONVERGENT B4 ;  /* 0x0000000000047941 */ /* 0x000fea0003800200 */
.L_x_26589:
        /* <DEDUP_REMOVED lines=43> */
.L_x_26587:
[----:B------:R-:W-:Y:S05]  /*15050*/  BSYNC.RECONVERGENT B3 ;  /* 0x0000000000037941 */ /* 0x000fea0003800200 */
.L_x_26586:
        /* <DEDUP_REMOVED lines=11> */
.L_x_26585:
[----:B------:R-:W-:Y:S05]  /*15110*/  BSYNC.RECONVERGENT B2 ;  /* 0x0000000000027941 */ /* 0x000fea0003800200 */
.L_x_26584:
        /* <DEDUP_REMOVED lines=17> */
.L_x_26595:
        /* <DEDUP_REMOVED lines=13> */
.L_x_26597:
[----:B------:R-:W-:Y:S05]  /*15300*/  BSYNC.RECONVERGENT B4 ;  /* 0x0000000000047941 */ /* 0x000fea0003800200 */
.L_x_26596:
        /* <DEDUP_REMOVED lines=43> */
.L_x_26594:
[----:B------:R-:W-:Y:S05]  /*155c0*/  BSYNC.RECONVERGENT B3 ;  /* 0x0000000000037941 */ /* 0x000fea0003800200 */
.L_x_26593:
        /* <DEDUP_REMOVED lines=10> */
.L_x_26592:
[----:B------:R-:W-:Y:S05]  /*15670*/  BSYNC.RECONVERGENT B2 ;  /* 0x0000000000027941 */ /* 0x000fea0003800200 */
.L_x_26591:
        /* <DEDUP_REMOVED lines=17> */
.L_x_26602:
        /* <DEDUP_REMOVED lines=13> */
.L_x_26604:
[----:B------:R-:W-:Y:S05]  /*15860*/  BSYNC.RECONVERGENT B4 ;  /* 0x0000000000047941 */ /* 0x000fea0003800200 */
.L_x_26603:
        /* <DEDUP_REMOVED lines=43> */
.L_x_26601:
[----:B------:R-:W-:Y:S05]  /*15b20*/  BSYNC.RECONVERGENT B3 ;  /* 0x0000000000037941 */ /* 0x000fea0003800200 */
.L_x_26600:
        /* <DEDUP_REMOVED lines=11> */
.L_x_26599:
[----:B------:R-:W-:Y:S05]  /*15be0*/  BSYNC.RECONVERGENT B2 ;  /* 0x0000000000027941 */ /* 0x000fea0003800200 */
.L_x_26598:
        /* <DEDUP_REMOVED lines=17> */
.L_x_26609:
        /* <DEDUP_REMOVED lines=13> */
.L_x_26611:
[----:B------:R-:W-:Y:S05]  /*15dd0*/  BSYNC.RECONVERGENT B4 ;  /* 0x0000000000047941 */ /* 0x000fea0003800200 */
.L_x_26610:
        /* <DEDUP_REMOVED lines=43> */
.L_x_26608:
[----:B------:R-:W-:Y:S05]  /*16090*/  BSYNC.RECONVERGENT B3 ;  /* 0x0000000000037941 */ /* 0x000fea0003800200 */
.L_x_26607:
        /* <DEDUP_REMOVED lines=10> */
.L_x_26606:
[----:B------:R-:W-:Y:S05]  /*16140*/  BSYNC.RECONVERGENT B2 ;  /* 0x0000000000027941 */ /* 0x000fea0003800200 */
.L_x_26605:
        /* <DEDUP_REMOVED lines=17> */
.L_x_26616:
        /* <DEDUP_REMOVED lines=13> */
.L_x_26618:
[----:B------:R-:W-:Y:S05]  /*16330*/  BSYNC.RECONVERGENT B4 ;  /* 0x0000000000047941 */ /* 0x000fea0003800200 */
.L_x_26617:
        /* <DEDUP_REMOVED lines=43> */
.L_x_26615:
[----:B------:R-:W-:Y:S05]  /*165f0*/  BSYNC.RECONVERGENT B3 ;  /* 0x0000000000037941 */ /* 0x000fea0003800200 */
.L_x_26614:
        /* <DEDUP_REMOVED lines=11> */
.L_x_26613:
[----:B------:R-:W-:Y:S05]  /*166b0*/  BSYNC.RECONVERGENT B2 ;  /* 0x0000000000027941 */ /* 0x000fea0003800200 */
.L_x_26612:
        /* <DEDUP_REMOVED lines=17> */
.L_x_26623:
        /* <DEDUP_REMOVED lines=13> */
.L_x_26625:
[----:B------:R-:W-:Y:S05]  /*168a0*/  BSYNC.RECONVERGENT B4 ;  /* 0x0000000000047941 */ /* 0x000fea0003800200 */
.L_x_26624:
        /* <DEDUP_REMOVED lines=43> */
.L_x_26622:
[----:B------:R-:W-:Y:S05]  /*16b60*/  BSYNC.RECONVERGENT B3 ;  /* 0x0000000000037941 */ /* 0x000fea0003800200 */
.L_x_26621:
        /* <DEDUP_REMOVED lines=10> */
.L_x_26620:
[----:B------:R-:W-:Y:S05]  /*16c10*/  BSYNC.RECONVERGENT B2 ;  /* 0x0000000000027941 */ /* 0x000fea0003800200 */
.L_x_26619:
        /* <DEDUP_REMOVED lines=16> */
.L_x_26628:
        /* <DEDUP_REMOVED lines=13> */
.L_x_26630:
[----:B------:R-:W-:Y:S05]  /*16df0*/  BSYNC.RECONVERGENT B3 ;  /* 0x0000000000037941 */ /* 0x000fea0003800200 */
.L_x_26629:
        /* <DEDUP_REMOVED lines=43> */
.L_x_26627:
[----:B------:R-:W-:Y:S05]  /*170b0*/  BSYNC.RECONVERGENT B2 ;  /* 0x0000000000027941 */ /* 0x000fea0003800200 */
.L_x_26626:
        /* <DEDUP_REMOVED lines=11> */
.L_x_26571:
[----:B------:R-:W-:Y:S05]  /*17170*/  BSYNC.RECONVERGENT B1 ;  /* 0x0000000000017941 */ /* 0x000fea0003800200 */
.L_x_26520:
        /* <DEDUP_REMOVED lines=33> */
.L_x_26632:
[----:B------:R-:W-:Y:S05]  /*17390*/  BSYNC.RECONVERGENT B1 ;  /* 0x0000000000017941 */ /* 0x000fea0003800200 */
.L_x_26631:
        /* <DEDUP_REMOVED lines=8> */
[----:B-1----:R-:W-:Y:S01]  /*17420*/  MOV R202, R212 ;  /* 0x000000d400ca7202 */ /* 0x002fe20000000f00 */
        /* <DEDUP_REMOVED lines=18> */
.L_x_26639:
        /* <DEDUP_REMOVED lines=13> */
.L_x_26641:
[----:B------:R-:W-:Y:S05]  /*17620*/  BSYNC.RECONVERGENT B4 ;  /* 0x0000000000047941 */ /* 0x000fea0003800200 */
.L_x_26640:
        /* <DEDUP_REMOVED lines=43> */
.L_x_26638:
[----:B------:R-:W-:Y:S05]  /*178e0*/  BSYNC.RECONVERGENT B3 ;  /* 0x0000000000037941 */ /* 0x000fea0003800200 */
.L_x_26637:
        /* <DEDUP_REMOVED lines=10> */
.L_x_26636:
[----:B------:R-:W-:Y:S05]  /*17990*/  BSYNC.RECONVERGENT B2 ;  /* 0x0000000000027941 */ /* 0x000fea0003800200 */
.L_x_26635:
        /* <DEDUP_REMOVED lines=17> */
.L_x_26646:
        /* <DEDUP_REMOVED lines=13> */
.L_x_26648:
[----:B------:R-:W-:Y:S05]  /*17b80*/  BSYNC.RECONVERGENT B4 ;  /* 0x0000000000047941 */ /* 0x000fea0003800200 */
.L_x_26647:
        /* <DEDUP_REMOVED lines=43> */
.L_x_26645:
[----:B------:R-:W-:Y:S05]  /*17e40*/  BSYNC.RECONVERGENT B3 ;  /* 0x0000000000037941 */ /* 0x000fea0003800200 */
.L_x_26644:
[----:B------:R-:W-:Y:S01]  /*17e50*/  PRMT R202, R164, 0x7632, R202 ;  /* 0x00007632a4ca7816 */ /* 0x000fe200000000ca */
[----:B0-----:R-:W-:Y:S01]  /*17e60*/  IMAD.MOV.U32 R204, RZ, RZ, 0x2f800000 ;  /* 0x2f800000ffcc7424 */ /* 0x001fe200078e00ff */
        /* <DEDUP_REMOVED lines=9> */
.L_x_26643:
[----:B------:R-:W-:Y:S05]  /*17f00*/  BSYNC.RECONVERGENT B2 ;  /* 0x0000000000027941 */ /* 0x000fea0003800200 */
.L_x_26642:
        /* <DEDUP_REMOVED lines=17> */
.L_x_26653:
        /* <DEDUP_REMOVED lines=13> */
.L_x_26655:
[----:B------:R-:W-:Y:S05]  /*180f0*/  BSYNC.RECONVERGENT B4 ;  /* 0x0000000000047941 */ /* 0x000fea0003800200 */
.L_x_26654:
        /* <DEDUP_REMOVED lines=43> */
.L_x_26652:
[----:B------:R-:W-:Y:S05]  /*183b0*/  BSYNC.RECONVERGENT B3 ;  /* 0x0000000000037941 */ /* 0x000fea0003800200 */
.L_x_26651:
        /* <DEDUP_REMOVED lines=10> */
.L_x_26650:
[----:B------:R-:W-:Y:S05]  /*18460*/  BSYNC.RECONVERGENT B2 ;  /* 0x0000000000027941 */ /* 0x000fea0003800200 */
.L_x_26649:
        /* <DEDUP_REMOVED lines=17> */
.L_x_26660:
        /* <DEDUP_REMOVED lines=13> */
.L_x_26662:
[----:B------:R-:W-:Y:S05]  /*18650*/  BSYNC.RECONVERGENT B4 ;  /* 0x0000000000047941 */ /* 0x000fea0003800200 */
.L_x_26661:
        /* <DEDUP_REMOVED lines=43> */
.L_x_26659:
[----:B------:R-:W-:Y:S05]  /*18910*/  BSYNC.RECONVERGENT B3 ;  /* 0x0000000000037941 */ /* 0x000fea0003800200 */
.L_x_26658:
        /* <DEDUP_REMOVED lines=11> */
.L_x_26657:
[----:B------:R-:W-:Y:S05]  /*189d0*/  BSYNC.RECONVERGENT B2 ;  /* 0x0000000000027941 */ /* 0x000fea0003800200 */
.L_x_26656:
        /* <DEDUP_REMOVED lines=17> */
.L_x_26667:
        /* <DEDUP_REMOVED lines=13> */
.L_x_26669:
[----:B------:R-:W-:Y:S05]  /*18bc0*/  BSYNC.RECONVERGENT B4 ;  /* 0x0000000000047941 */ /* 0x000fea0003800200 */
.L_x_26668:
        /* <DEDUP_REMOVED lines=43> */
.L_x_26666:
[----:B------:R-:W-:Y:S05]  /*18e80*/  BSYNC.RECONVERGENT B3 ;  /* 0x0000000000037941 */ /* 0x000fea0003800200 */
.L_x_26665:
        /* <DEDUP_REMOVED lines=10> */
.L_x_26664:
[----:B------:R-:W-:Y:S05]  /*18f30*/  BSYNC.RECONVERGENT B2 ;  /* 0x0000000000027941 */ /* 0x000fea0003800200 */
.L_x_26663:
        /* <DEDUP_REMOVED lines=17> */
.L_x_26674:
        /* <DEDUP_REMOVED lines=13> */
.L_x_26676:
[----:B------:R-:W-:Y:S05]  /*19120*/  BSYNC.RECONVERGENT B4 ;  /* 0x0000000000047941 */ /* 0x000fea0003800200 */
.L_x_26675:
        /* <DEDUP_REMOVED lines=43> */
.L_x_26673:
[----:B------:R-:W-:Y:S05]  /*193e0*/  BSYNC.RECONVERGENT B3 ;  /* 0x0000000000037941 */ /* 0x000fea0003800200 */
.L_x_26672:
        /* <DEDUP_REMOVED lines=11> */
.L_x_26671:
[----:B------:R-:W-:Y:S05]  /*194a0*/  BSYNC.RECONVERGENT B2 ;  /* 0x0000000000027941 */ /* 0x000fea0003800200 */
.L_x_26670:
        /* <DEDUP_REMOVED lines=17> */
.L_x_26681:
        /* <DEDUP_REMOVED lines=13> */
.L_x_26683:
[----:B------:R-:W-:Y:S05]  /*19690*/  BSYNC.RECONVERGENT B4 ;  /* 0x0000000000047941 */ /* 0x000fea0003800200 */
.L_x_26682:
        /* <DEDUP_REMOVED lines=43> */
.L_x_26680:
[----:B------:R-:W-:Y:S05]  /*19950*/  BSYNC.RECONVERGENT B3 ;  /* 0x0000000000037941 */ /* 0x000fea0003800200 */
.L_x_26679:
        /* <DEDUP_REMOVED lines=10> */
.L_x_26678:
[----:B------:R-:W-:Y:S05]  /*19a00*/  BSYNC.RECONVERGENT B2 ;  /* 0x0000000000027941 */ /* 0x000fea0003800200 */
.L_x_26677:
        /* <DEDUP_REMOVED lines=16> */
.L_x_26687:
        /* <DEDUP_REMOVED lines=13> */
.L_x_26689:
[----:B------:R-:W-:Y:S05]  /*19be0*/  BSYNC.RECONVERGENT B3 ;  /* 0x0000000000037941 */ /* 0x000fea0003800200 */
.L_x_26688:
        /* <DEDUP_REMOVED lines=43> */
.L_x_26686:
[----:B------:R-:W-:Y:S05]  /*19ea0*/  BSYNC.RECONVERGENT B2 ;  /* 0x0000000000027941 */ /* 0x000fea0003800200 */
.L_x_26685:
        /* <DEDUP_REMOVED lines=12> */
.L_x_26634:
[----:B------:R-:W-:Y:S01]  /*19f70*/  BSSY.RECONVERGENT B2, `(.L_x_26690) ;  /* 0x0000059000027945 */ /* 0x000fe20003800200 */
[----:B------:R-:W-:Y:S01]  /*19f80*/  IMAD.MOV.U32 R4, RZ, RZ, R2 ;  /* 0x000000ffff047224 */ /* 0x000fe200078e0002 */
[----:B-1----:R-:W-:Y:S01]  /*19f90*/  MOV R202, R212 ;  /* 0x000000d400ca7202 */ /* 0x002fe20000000f00 */
        /* <DEDUP_REMOVED lines=18> */
.L_x_26694:
        /* <DEDUP_REMOVED lines=13> */
.L_x_26696:
[----:B------:R-:W-:Y:S05]  /*1a190*/  BSYNC.RECONVERGENT B4 ;  /* 0x0000000000047941 */ /* 0x000fea0003800200 */
.L_x_26695:
        /* <DEDUP_REMOVED lines=43> */
.L_x_26693:
[----:B------:R-:W-:Y:S05]  /*1a450*/  BSYNC.RECONVERGENT B3 ;  /* 0x0000000000037941 */ /* 0x000fea0003800200 */
.L_x_26692:
        /* <DEDUP_REMOVED lines=10> */
.L_x_26691:
[----:B------:R-:W-:Y:S05]  /*1a500*/  BSYNC.RECONVERGENT B2 ;  /* 0x0000000000027941 */ /* 0x000fea0003800200 */
.L_x_26690:
        /* <DEDUP_REMOVED lines=17> */
.L_x_26701:
        /* <DEDUP_REMOVED lines=13> */
.L_x_26703:
[----:B------:R-:W-:Y:S05]  /*1a6f0*/  BSYNC.RECONVERGENT B4 ;  /* 0x0000000000047941 */ /* 0x000fea0003800200 */
.L_x_26702:
        /* <DEDUP_REMOVED lines=43> */
.L_x_26700:
[----:B------:R-:W-:Y:S05]  /*1a9b0*/  BSYNC.RECONVERGENT B3 ;  /* 0x0000000000037941 */ /* 0x000fea0003800200 */
.L_x_26699:
[----:B-----5:R-:W-:Y:S01]  /*1a9c0*/  PRMT R202, R164, 0x7632, R202 ;  /* 0x00007632a4ca7816 */ /* 0x020fe200000000ca */
        /* <DEDUP_REMOVED lines=10> */
.L_x_26698:
[----:B------:R-:W-:Y:S05]  /*1aa70*/  BSYNC.RECONVERGENT B2 ;  /* 0x0000000000027941 */ /* 0x000fea0003800200 */
.L_x_26697:
        /* <DEDUP_REMOVED lines=17> */
.L_x_26708:
        /* <DEDUP_REMOVED lines=13> */
.L_x_26710:
[----:B------:R-:W-:Y:S05]  /*1ac60*/  BSYNC.RECONVERGENT B4 ;  /* 0x0000000000047941 */ /* 0x000fea0003800200 */
.L_x_26709:
        /* <DEDUP_REMOVED lines=43> */
.L_x_26707:
[----:B------:R-:W-:Y:S05]  /*1af20*/  BSYNC.RECONVERGENT B3 ;  /* 0x0000000000037941 */ /* 0x000fea0003800200 */
.L_x_26706:
        /* <DEDUP_REMOVED lines=10> */
.L_x_26705:
[----:B------:R-:W-:Y:S05]  /*1afd0*/  BSYNC.RECONVERGENT B2 ;  /* 0x0000000000027941 */ /* 0x000fea0003800200 */
.L_x_26704:
        /* <DEDUP_REMOVED lines=17> */
.L_x_26715:
        /* <DEDUP_REMOVED lines=13> */
.L_x_26717:
[----:B------:R-:W-:Y:S05]  /*1b1c0*/  BSYNC.RECONVERGENT B4 ;  /* 0x0000000000047941 */ /* 0x000fea0003800200 */
.L_x_26716:
        /* <DEDUP_REMOVED lines=43> */
.L_x_26714:
[----:B------:R-:W-:Y:S05]  /*1b480*/  BSYNC.RECONVERGENT B3 ;  /* 0x0000000000037941 */ /* 0x000fea0003800200 */
.L_x_26713:
        /* <DEDUP_REMOVED lines=11> */
.L_x_26712:
[----:B------:R-:W-:Y:S05]  /*1b540*/  BSYNC.RECONVERGENT B2 ;  /* 0x0000000000027941 */ /* 0x000fea0003800200 */
.L_x_26711:
        /* <DEDUP_REMOVED lines=17> */
.L_x_26722:
        /* <DEDUP_REMOVED lines=13> */
.L_x_26724:
[----:B------:R-:W-:Y:S05]  /*1b730*/  BSYNC.RECONVERGENT B4 ;  /* 0x0000000000047941 */ /* 0x000fea0003800200 */
.L_x_26723:
        /* <DEDUP_REMOVED lines=43> */
.L_x_26721:
[----:B------:R-:W-:Y:S05]  /*1b9f0*/  BSYNC.RECONVERGENT B3 ;  /* 0x0000000000037941 */ /* 0x000fea0003800200 */
.L_x_26720:
        /* <DEDUP_REMOVED lines=10> */
.L_x_26719:
[----:B------:R-:W-:Y:S05]  /*1baa0*/  BSYNC.RECONVERGENT B2 ;  /* 0x0000000000027941 */ /* 0x000fea0003800200 */
.L_x_26718:
        /* <DEDUP_REMOVED lines=17> */
.L_x_26729:
        /* <DEDUP_REMOVED lines=13> */
.L_x_26731:
[----:B------:R-:W-:Y:S05]  /*1bc90*/  BSYNC.RECONVERGENT B4 ;  /* 0x0000000000047941 */ /* 0x000fea0003800200 */
.L_x_26730:
        /* <DEDUP_REMOVED lines=43> */
.L_x_26728:
[----:B------:R-:W-:Y:S05]  /*1bf50*/  BSYNC.RECONVERGENT B3 ;  /* 0x0000000000037941 */ /* 0x000fea0003800200 */
.L_x_26727:
        /* <DEDUP_REMOVED lines=11> */
.L_x_26726:
[----:B------:R-:W-:Y:S05]  /*1c010*/  BSYNC.RECONVERGENT B2 ;  /* 0x0000000000027941 */ /* 0x000fea0003800200 */
.L_x_26725:
        /* <DEDUP_REMOVED lines=17> */
.L_x_26736:
        /* <DEDUP_REMOVED lines=13> */
.L_x_26738:
[----:B------:R-:W-:Y:S05]  /*1c200*/  BSYNC.RECONVERGENT B4 ;  /* 0x0000000000047941 */ /* 0x000fea0003800200 */
.L_x_26737:
        /* <DEDUP_REMOVED lines=43> */
.L_x_26735:
[----:B------:R-:W-:Y:S05]  /*1c4c0*/  BSYNC.RECONVERGENT B3 ;  /* 0x0000000000037941 */ /* 0x000fea0003800200 */
.L_x_26734:
        /* <DEDUP_REMOVED lines=10> */
.L_x_26733:
[----:B------:R-:W-:Y:S05]  /*1c570*/  BSYNC.RECONVERGENT B2 ;  /* 0x0000000000027941 */ /* 0x000fea0003800200 */
.L_x_26732:
        /* <DEDUP_REMOVED lines=16> */
.L_x_26741:
        /* <DEDUP_REMOVED lines=13> */
.L_x_26743:
[----:B------:R-:W-:Y:S05]  /*1c750*/  BSYNC.RECONVERGENT B3 ;  /* 0x0000000000037941 */ /* 0x000fea0003800200 */
.L_x_26742:
        /* <DEDUP_REMOVED lines=43> */
.L_x_26740:
[----:B------:R-:W-:Y:S05]  /*1ca10*/  BSYNC.RECONVERGENT B2 ;  /* 0x0000000000027941 */ /* 0x000fea0003800200 */
.L_x_26739:
        /* <DEDUP_REMOVED lines=11> */
.L_x_26684:
[----:B------:R-:W-:Y:S05]  /*1cad0*/  BSYNC.RECONVERGENT B1 ;  /* 0x0000000000017941 */ /* 0x000fea0003800200 */
.L_x_26633:
[C---:B------:R-:W-:Y:S01]  /*1cae0*/  VIADD R213, R231.reuse, 0x80 ;  /* 0x00000080e7d57836 */ /* 0x040fe20000000000 */
        /* <DEDUP_REMOVED lines=32> */
.L_x_26745:
[----:B------:R-:W-:Y:S05]  /*1ccf0*/  BSYNC.RECONVERGENT B1 ;  /* 0x0000000000017941 */ /* 0x000fea0003800200 */
.L_x_26744:
        /* <DEDUP_REMOVED lines=8> */
[----:B-1----:R-:W-:Y:S01]  /*1cd80*/  IMAD.MOV.U32 R210, RZ, RZ, R236 ;  /* 0x000000ffffd27224 */ /* 0x002fe200078e00ec */
        /* <DEDUP_REMOVED lines=18> */
.L_x_26752:
        /* <DEDUP_REMOVED lines=13> */
.L_x_26754:
[----:B------:R-:W-:Y:S05]  /*1cf80*/  BSYNC.RECONVERGENT B4 ;  /* 0x0000000000047941 */ /* 0x000fea0003800200 */
.L_x_26753:
        /* <DEDUP_REMOVED lines=41> */
[----:B------:R-:W-:Y:S01]  /*1d220*/  LOP3.LUT R6, R208, UR31, R211, 0x96, !PT ;  /* 0x0000001fd0067c12 */ /* 0x000fe2000f8e96d3 */
[----:B------:R-:W-:-:S07]  /*1d230*/  IMAD.MOV.U32 R208, RZ, RZ, R4 ;  /* 0x000000ffffd07224 */ /* 0x000fce00078e0004 */
.L_x_26751:
[----:B------:R-:W-:Y:S05]  /*1d240*/  BSYNC.RECONVERGENT B3 ;  /* 0x0000000000037941 */ /* 0x000fea0003800200 */
.L_x_26750:
        /* <DEDUP_REMOVED lines=10> */
.L_x_26749:
[----:B------:R-:W-:Y:S05]  /*1d2f0*/  BSYNC.RECONVERGENT B2 ;  /* 0x0000000000027941 */ /* 0x000fea0003800200 */
.L_x_26748:
        /* <DEDUP_REMOVED lines=17> */
.L_x_26759:
        /* <DEDUP_REMOVED lines=13> */
.L_x_26761:
[----:B------:R-:W-:Y:S05]  /*1d4e0*/  BSYNC.RECONVERGENT B4 ;  /* 0x0000000000047941 */ /* 0x000fea0003800200 */
.L_x_26760:
        /* <DEDUP_REMOVED lines=43> */
.L_x_26758:
[----:B------:R-:W-:Y:S05]  /*1d7a0*/  BSYNC.RECONVERGENT B3 ;  /* 0x0000000000037941 */ /* 0x000fea0003800200 */
.L_x_26757:
[----:B0-----:R-:W-:Y:S01]  /*1d7b0*/  HFMA2 R212, -RZ, RZ, 0.1171875, 0 ;  /* 0x2f800000ffd47431 */ /* 0x001fe200000001ff */
        /* <DEDUP_REMOVED lines=10> */
.L_x_26756:
[----:B------:R-:W-:Y:S05]  /*1d860*/  BSYNC.RECONVERGENT B2 ;  /* 0x0000000000027941 */ /* 0x000fea0003800200 */
.L_x_26755:
[----:B------:R-:W-:Y:S01]  /*1d870*/  BSSY.RECONVERGENT B2, `(.L_x_26762) ;  /* 0x0000055000027945 */ /* 0x000fe20003800200 */
[----:B0-----:R-:W-:Y:S01]  /*1d880*/  MOV R212, R4 ;  /* 0x0000000400d47202 */ /* 0x001fe20000000f00 */
        /* <DEDUP_REMOVED lines=15> */
.L_x_26766:
        /* <DEDUP_REMOVED lines=13> */
.L_x_26768:
[----:B------:R-:W-:Y:S05]  /*1da50*/  BSYNC.RECONVERGENT B4 ;  /* 0x0000000000047941 */ /* 0x000fea0003800200 */
.L_x_26767:
        /* <DEDUP_REMOVED lines=43> */
.L_x_26765:
[----:B------:R-:W-:Y:S05]  /*1dd10*/  BSYNC.RECONVERGENT B3 ;  /* 0x0000000000037941 */ /* 0x000fea0003800200 */
.L_x_26764:
        /* <DEDUP_REMOVED lines=10> */
.L_x_26763:
[----:B------:R-:W-:Y:S05]  /*1ddc0*/  BSYNC.RECONVERGENT B2 ;  /* 0x0000000000027941 */ /* 0x000fea0003800200 */
.L_x_26762:
        /* <DEDUP_REMOVED lines=17> */
.L_x_26773:
        /* <DEDUP_REMOVED lines=13> */
.L_x_26775:
[----:B------:R-:W-:Y:S05]  /*1dfb0*/  BSYNC.RECONVERGENT B4 ;  /* 0x0000000000047941 */ /* 0x000fea0003800200 */
.L_x_26774:
        /* <DEDUP_REMOVED lines=43> */
.L_x_26772:
[----:B------:R-:W-:Y:S05]  /*1e270*/  BSYNC.RECONVERGENT B3 ;  /* 0x0000000000037941 */ /* 0x000fea0003800200 */
.L_x_26771:
        /* <DEDUP_REMOVED lines=11> */
.L_x_26770:
[----:B------:R-:W-:Y:S05]  /*1e330*/  BSYNC.RECONVERGENT B2 ;  /* 0x0000000000027941 */ /* 0x000fea0003800200 */
.L_x_26769:
        /* <DEDUP_REMOVED lines=17> */
.L_x_26780:
        /* <DEDUP_REMOVED lines=13> */
.L_x_26782:
[----:B------:R-:W-:Y:S05]  /*1e520*/  BSYNC.RECONVERGENT B4 ;  /* 0x0000000000047941 */ /* 0x000fea0003800200 */
.L_x_26781:
        /* <DEDUP_REMOVED lines=43> */
.L_x_26779:
[----:B------:R-:W-:Y:S05]  /*1e7e0*/  BSYNC.RECONVERGENT B3 ;  /* 0x0000000000037941 */ /* 0x000fea0003800200 */
.L_x_26778:
        /* <DEDUP_REMOVED lines=10> */
.L_x_26777:
[----:B------:R-:W-:Y:S05]  /*1e890*/  BSYNC.RECONVERGENT B2 ;  /* 0x0000000000027941 */ /* 0x000fea0003800200 */
.L_x_26776:
        /* <DEDUP_REMOVED lines=17> */
.L_x_26787:
        /* <DEDUP_REMOVED lines=13> */
.L_x_26789:
[----:B------:R-:W-:Y:S05]  /*1ea80*/  BSYNC.RECONVERGENT B4 ;  /* 0x0000000000047941 */ /* 0x000fea0003800200 */
.L_x_26788:
        /* <DEDUP_REMOVED lines=43> */
.L_x_26786:
[----:B------:R-:W-:Y:S05]  /*1ed40*/  BSYNC.RECONVERGENT B3 ;  /* 0x0000000000037941 */ /* 0x000fea0003800200 */
.L_x_26785:
        /* <DEDUP_REMOVED lines=11> */
.L_x_26784:
[----:B------:R-:W-:Y:S05]  /*1ee00*/  BSYNC.RECONVERGENT B2 ;  /* 0x0000000000027941 */ /* 0x000fea0003800200 */
.L_x_26783:
        /* <DEDUP_REMOVED lines=17> */
.L_x_26794:
        /* <DEDUP_REMOVED lines=13> */
.L_x_26796:
[----:B------:R-:W-:Y:S05]  /*1eff0*/  BSYNC.RECONVERGENT B4 ;  /* 0x0000000000047941 */ /* 0x000fea0003800200 */
.L_x_26795:
        /* <DEDUP_REMOVED lines=43> */
.L_x_26793:
[----:B------:R-:W-:Y:S05]  /*1f2b0*/  BSYNC.RECONVERGENT B3 ;  /* 0x0000000000037941 */ /* 0x000fea0003800200 */
.L_x_26792:
        /* <DEDUP_REMOVED lines=10> */
.L_x_26791:
[----:B------:R-:W-:Y:S05]  /*1f360*/  BSYNC.RECONVERGENT B2 ;  /* 0x0000000000027941 */ /* 0x000fea0003800200 */
.L_x_26790:
        /* <DEDUP_REMOVED lines=16> */
.L_x_26800:
        /* <DEDUP_REMOVED lines=13> */
.L_x_26802:
[----:B------:R-:W-:Y:S05]  /*1f540*/  BSYNC.RECONVERGENT B3 ;  /* 0x0000000000037941 */ /* 0x000fea0003800200 */
.L_x_26801:
        /* <DEDUP_REMOVED lines=43> */
.L_x_26799:
[----:B------:R-:W-:Y:S05]  /*1f800*/  BSYNC.RECONVERGENT B2 ;  /* 0x0000000000027941 */ /* 0x000fea0003800200 */
.L_x_26798:
[----:B------:R-:W-:Y:S01]  /*1f810*/  HFMA2 R226, -RZ, RZ, 0.1171875, 0 ;  /* 0x2f800000ffe27431 */ /* 0x000fe200000001ff */
[----:B------:R-:W-:Y:S02]  /*1f820*/  PRMT R223, R167, 0x7632, R223 ;  /* 0x00007632a7df7816 */ /* 0x000fe400000000df */
        /* <DEDUP_REMOVED lines=10> */
.L_x_26747:
        /* <DEDUP_REMOVED lines=21> */
.L_x_26807:
        /* <DEDUP_REMOVED lines=13> */
.L_x_26809:
[----:B------:R-:W-:Y:S05]  /*1faf0*/  BSYNC.RECONVERGENT B4 ;  /* 0x0000000000047941 */ /* 0x000fea0003800200 */
.L_x_26808:
        /* <DEDUP_REMOVED lines=43> */
.L_x_26806:
[----:B------:R-:W-:Y:S05]  /*1fdb0*/  BSYNC.RECONVERGENT B3 ;  /* 0x0000000000037941 */ /* 0x000fea0003800200 */
.L_x_26805:
        /* <DEDUP_REMOVED lines=10> */
.L_x_26804:
[----:B------:R-:W-:Y:S05]  /*1fe60*/  BSYNC.RECONVERGENT B2 ;  /* 0x0000000000027941 */ /* 0x000fea0003800200 */
.L_x_26803:
        /* <DEDUP_REMOVED lines=17> */
.L_x_26814:
        /* <DEDUP_REMOVED lines=13> */
.L_x_26816:
[----:B------:R-:W-:Y:S05]  /*20050*/  BSYNC.RECONVERGENT B4 ;  /* 0x0000000000047941 */ /* 0x000fea0003800200 */
.L_x_26815:
        /* <DEDUP_REMOVED lines=43> */
.L_x_26813:
[----:B------:R-:W-:Y:S05]  /*20310*/  BSYNC.RECONVERGENT B3 ;  /* 0x0000000000037941 */ /* 0x000fea0003800200 */
.L_x_26812:
[----:B0-----:R-:W-:Y:S01]  /*20320*/  HFMA2 R212, -RZ, RZ, 0.1171875, 0 ;  /* 0x2f800000ffd47431 */ /* 0x001fe200000001ff */
        /* <DEDUP_REMOVED lines=10> */
.L_x_26811:
[----:B------:R-:W-:Y:S05]  /*203d0*/  BSYNC.RECONVERGENT B2 ;  /* 0x0000000000027941 */ /* 0x000fea0003800200 */
.L_x_26810:
        /* <DEDUP_REMOVED lines=17> */
.L_x_26821:
        /* <DEDUP_REMOVED lines=13> */
.L_x_26823:
[----:B------:R-:W-:Y:S05]  /*205c0*/  BSYNC.RECONVERGENT B4 ;  /* 0x0000000000047941 */ /* 0x000fea0003800200 */
.L_x_26822:
        /* <DEDUP_REMOVED lines=43> */
.L_x_26820:
[----:B------:R-:W-:Y:S05]  /*20880*/  BSYNC.RECONVERGENT B3 ;  /* 0x0000000000037941 */ /* 0x000fea0003800200 */
.L_x_26819:
        /* <DEDUP_REMOVED lines=10> */
.L_x_26818:
[----:B------:R-:W-:Y:S05]  /*20930*/  BSYNC.RECONVERGENT B2 ;  /* 0x0000000000027941 */ /* 0x000fea0003800200 */
.L_x_26817:
        /* <DEDUP_REMOVED lines=17> */
.L_x_26828:
        /* <DEDUP_REMOVED lines=13> */
.L_x_26830:
[----:B------:R-:W-:Y:S05]  /*20b20*/  BSYNC.RECONVERGENT B4 ;  /* 0x0000000000047941 */ /* 0x000fea0003800200 */
.L_x_26829:
        /* <DEDUP_REMOVED lines=43> */
.L_x_26827:
[----:B------:R-:W-:Y:S05]  /*20de0*/  BSYNC.RECONVERGENT B3 ;  /* 0x0000000000037941 */ /* 0x000fea0003800200 */
.L_x_26826:
        /* <DEDUP_REMOVED lines=11> */
.L_x_26825:
[----:B------:R-:W-:Y:S05]  /*20ea0*/  BSYNC.RECONVERGENT B2 ;  /* 0x0000000000027941 */ /* 0x000fea0003800200 */
.L_x_26824:
        /* <DEDUP_REMOVED lines=17> */
.L_x_26835:
        /* <DEDUP_REMOVED lines=13> */
.L_x_26837:
[----:B------:R-:W-:Y:S05]  /*21090*/  BSYNC.RECONVERGENT B4 ;  /* 0x0000000000047941 */ /* 0x000fea0003800200 */
.L_x_26836:
        /* <DEDUP_REMOVED lines=43> */
.L_x_26834:
[----:B------:R-:W-:Y:S05]  /*21350*/  BSYNC.RECONVERGENT B3 ;  /* 0x0000000000037941 */ /* 0x000fea0003800200 */
.L_x_26833:
        /* <DEDUP_REMOVED lines=10> */
.L_x_26832:
[----:B------:R-:W-:Y:S05]  /*21400*/  BSYNC.RECONVERGENT B2 ;  /* 0x0000000000027941 */ /* 0x000fea0003800200 */
.L_x_26831:
        /* <DEDUP_REMOVED lines=17> */
.L_x_26842:
        /* <DEDUP_REMOVED lines=13> */
.L_x_26844:
[----:B------:R-:W-:Y:S05]  /*215f0*/  BSYNC.RECONVERGENT B4 ;  /* 0x0000000000047941 */ /* 0x000fea0003800200 */
.L_x_26843:
        /* <DEDUP_REMOVED lines=43> */
.L_x_26841:
[----:B------:R-:W-:Y:S05]  /*218b0*/  BSYNC.RECONVERGENT B3 ;  /* 0x0000000000037941 */ /* 0x000fea0003800200 */
.L_x_26840:
        /* <DEDUP_REMOVED lines=11> */
.L_x_26839:
[----:B------:R-:W-:Y:S05]  /*21970*/  BSYNC.RECONVERGENT B2 ;  /* 0x0000000000027941 */ /* 0x000fea0003800200 */
.L_x_26838:
        /* <DEDUP_REMOVED lines=17> */
.L_x_26849:
        /* <DEDUP_REMOVED lines=13> */
.L_x_26851:
[----:B------:R-:W-:Y:S05]  /*21b60*/  BSYNC.RECONVERGENT B4 ;  /* 0x0000000000047941 */ /* 0x000fea0003800200 */
.L_x_26850:
        /* <DEDUP_REMOVED lines=43> */
.L_x_26848:
[----:B------:R-:W-:Y:S05]  /*21e20*/  BSYNC.RECONVERGENT B3 ;  /* 0x0000000000037941 */ /* 0x000fea0003800200 */
.L_x_26847:
        /* <DEDUP_REMOVED lines=10> */
.L_x_26846:
[----:B------:R-:W-:Y:S05]  /*21ed0*/  BSYNC.RECONVERGENT B2 ;  /* 0x0000000000027941 */ /* 0x000fea0003800200 */
.L_x_26845:
        /* <DEDUP_REMOVED lines=16> */
.L_x_26854:
        /* <DEDUP_REMOVED lines=13> */
.L_x_26856:
[----:B------:R-:W-:Y:S05]  /*220b0*/  BSYNC.RECONVERGENT B3 ;  /* 0x0000000000037941 */ /* 0x000fea0003800200 */
.L_x_26855:
        /* <DEDUP_REMOVED lines=43> */
.L_x_26853:
[----:B------:R-:W-:Y:S05]  /*22370*/  BSYNC.RECONVERGENT B2 ;  /* 0x0000000000027941 */ /* 0x000fea0003800200 */
.L_x_26852:
        /* <DEDUP_REMOVED lines=11> */
.L_x_26797:
[----:B------:R-:W-:Y:S05]  /*22430*/  BSYNC.RECONVERGENT B1 ;  /* 0x0000000000017941 */ /* 0x000fea0003800200 */
.L_x_26746:
[----:B------:R-:W-:Y:S01]  /*22440*/  FADD.FTZ R226, RZ, R168 ;  /* 0x000000a8ffe27221 */ /* 0x000fe20000010000 */
[----:B------:R-:W0:Y:S01]  /*22450*/  S2R R234, SR_TID.X ;  /* 0x0000000000ea7919 */ /* 0x000e220000002100 */
        /* <DEDUP_REMOVED lines=72> */
.L_x_26858:
[----:B------:R-:W-:Y:S05]  /*228e0*/  BSYNC.RECONVERGENT B1 ;  /* 0x0000000000017941 */ /* 0x000fea0003800200 */
.L_x_26857:
        /* <DEDUP_REMOVED lines=120> */
.L_x_26874:
        /* <DEDUP_REMOVED lines=17> */
[----:B------:R-:W-:-:S04]  /*23180*/  VIADD R233, R233, 0xffffffff ;  /* 0xffffffffe9e97836 */ /* 0x000fc80000000000 */
        /* <DEDUP_REMOVED lines=9> */
[----:B------:R-:W-:Y:S01]  /*23220*/  FMUL.FTZ R171, R229, R170 ;  /* 0x000000aae5ab7220 */ /* 0x000fe20000410000 */
[----:B------:R-:W-:Y:S01]  /*23230*/  FFMA.FTZ R170, R183, R16, R64 ;  /* 0x00000010b7aa7223 */ /* 0x000fe20000010040 */
[----:B------:R-:W-:Y:S01]  /*23240*/  FFMA.FTZ R168, R169, R12, R60 ;  /* 0x0000000ca9a87223 */ /* 0x000fe2000001003c */
[----:B------:R-:W-:Y:S01]  /*23250*/  FFMA.FTZ R183, R224, R13, R61 ;  /* 0x0000000de0b77223 */ /* 0x000fe2000001003d */
[----:B------:R-:W-:Y:S01]  /*23260*/  FADD.FTZ R240, -R10, R182 ;  /* 0x000000b60af07221 */ /* 0x000fe20000010100 */
[----:B------:R-:W-:-:S02]  /*23270*/  IMAD R232, R233, R232, RZ ;  /* 0x000000e8e9e87224 */ /* 0x000fc400078e02ff */
[C---:B------:R-:W-:Y:S01]  /*23280*/  FADD.FTZ R236, -R10.reuse, R174 ;  /* 0x000000ae0aec7221 */ /* 0x040fe20000010100 */
[C---:B------:R-:W-:Y:S01]  /*23290*/  FADD.FTZ R172, -R10.reuse, R176 ;  /* 0x000000b00aac7221 */ /* 0x040fe20000010100 */
[----:B------:R-:W-:Y:S01]  /*232a0*/  F2FP.BF16.F32.PACK_AB R168, R183, R168 ;  /* 0x000000a8b7a8723e */ /* 0x000fe200000010ff */
[C---:B0-----:R-:W-:Y:S01]  /*232b0*/  FADD.FTZ R230, -R10.reuse, R173 ;  /* 0x000000ad0ae67221 */ /* 0x041fe20000010100 */
[----:B------:R-:W0:Y:S01]  /*232c0*/  LDC.64 R182, c[0x0][0x428] ;  /* 0x00010a00ffb67b82 */ /* 0x000e220000000a00 */
[C---:B------:R-:W-:Y:S01]  /*232d0*/  FADD.FTZ R176, -R10.reuse, R178 ;  /* 0x000000b20ab07221 */ /* 0x040fe20000010100 */
[C---:B------:R-:W-:Y:S01]  /*232e0*/  FADD.FTZ R178, -R10.reuse, R179 ;  /* 0x000000b30ab27221 */ /* 0x040fe20000010100 */
[C---:B------:R-:W-:Y:S01]  /*232f0*/  FADD.FTZ R242, -R10.reuse, R175 ;  /* 0x000000af0af27221 */ /* 0x040fe20000010100 */
[C---:B------:R-:W-:Y:S01]  /*23300*/  FADD.FTZ R179, -R10.reuse, R199 ;  /* 0x000000c70ab37221 */ /* 0x040fe20000010100 */
[----:B------:R-:W-:Y:S01]  /*23310*/  SHF.R.S32.HI R227, RZ, 0x1f, R232 ;  /* 0x0000001fffe37819 */ /* 0x000fe200000114e8 */
[C---:B------:R-:W-:Y:S01]  /*23320*/  FADD.FTZ R174, -R10.reuse, R177 ;  /* 0x000000b10aae7221 */ /* 0x040fe20000010100 */
        /* <DEDUP_REMOVED lines=38> */
[----:B------:R-:W-:Y:S01]  /*23590*/  LEA.HI R227, R227, R232, RZ, 0x3 ;  /* 0x000000e8e3e37211 */ /* 0x000fe200078f18ff */
[----:B------:R-:W-:Y:S01]  /*235a0*/  FFMA.FTZ R171, R199, R18, R66 ;  /* 0x00000012c7ab7223 */ /* 0x000fe20000010042 */
[----:B------:R-:W-:Y:S01]  /*235b0*/  LOP3.LUT R10, R234, 0x1f, RZ, 0xc0, !PT ;  /* 0x0000001fea0a7812 */ /* 0x000fe200078ec0ff */
[----:B------:R-:W-:Y:S01]  /*235c0*/  FFMA.FTZ R199, R230, R17, R65 ;  /* 0x00000011e6c77223 */ /* 0x000fe20000010041 */
[C---:B------:R-:W-:Y:S01]  /*235d0*/  FMUL.FTZ R205, R229.reuse, R180 ;  /* 0x000000b4e5cd7220 */ /* 0x040fe20000410000 */
[----:B------:R-:W-:Y:S01]  /*235e0*/  FMUL.FTZ R180, R229, R175 ;  /* 0x000000afe5b47220 */ /* 0x000fe20000410000 */
[----:B------:R-:W-:Y:S01]  /*235f0*/  FFMA.FTZ R242, R242, R19, R67 ;  /* 0x00000013f2f27223 */ /* 0x000fe20000010043 */
[----:B------:R-:W-:Y:S01]  /*23600*/  FFMA.FTZ R226, R226, R15, R63 ;  /* 0x0000000fe2e27223 */ /* 0x000fe2000001003f */
[----:B------:R-:W-:Y:S01]  /*23610*/  LEA.HI.SX32 R175, R227, R10, 0x1d ;  /* 0x0000000ae3af7211 */ /* 0x000fe200078feaff */
[----:B------:R-:W-:Y:S01]  /*23620*/  FMUL.FTZ R201, R229, R176 ;  /* 0x000000b0e5c97220 */ /* 0x000fe20000410000 */
[----:B------:R-:W-:Y:S01]  /*23630*/  F2FP.BF16.F32.PACK_AB R170, R199, R170 ;  /* 0x000000aac7aa723e */ /* 0x000fe200000010ff */
[C---:B------:R-:W-:Y:S01]  /*23640*/  FMUL.FTZ R199, R229.reuse, R172 ;  /* 0x000000ace5c77220 */ /* 0x040fe20000410000 */
[----:B------:R-:W-:Y:S01]  /*23650*/  FMUL.FTZ R176, R229, R173 ;  /* 0x000000ade5b07220 */ /* 0x000fe20000410000 */
[----:B------:R-:W-:Y:S01]  /*23660*/  F2FP.BF16.F32.PACK_AB R171, R242, R171 ;  /* 0x000000abf2ab723e */ /* 0x000fe200000010ff */
[----:B0-----:R-:W-:Y:S01]  /*23670*/  IMAD.WIDE.U32 R172, R175, 0x10, R182 ;  /* 0x00000010afac7825 */ /* 0x001fe200078e00b6 */
[----:B------:R-:W-:-:S03]  /*23680*/  F2FP.BF16.F32.PACK_AB R169, R226, R169 ;  /* 0x000000a9e2a9723e */ /* 0x000fc600000010ff */
[C---:B------:R-:W-:Y:S01]  /*23690*/  FMUL.FTZ R178, R229.reuse, R178 ;  /* 0x000000b2e5b27220 */ /* 0x040fe20000410000 */
[C---:B------:R-:W-:Y:S01]  /*236a0*/  FMUL.FTZ R207, R229.reuse, R186 ;  /* 0x000000bae5cf7220 */ /* 0x040fe20000410000 */
[C---:B------:R-:W-:Y:S01]  /*236b0*/  FMUL.FTZ R186, R229.reuse, R177 ;  /* 0x000000b1e5ba7220 */ /* 0x040fe20000410000 */
[C---:B------:R-:W-:Y:S01]  /*236c0*/  FMUL.FTZ R203, R229.reuse, R184 ;  /* 0x000000b8e5cb7220 */ /* 0x040fe20000410000 */
[----:B------:R0:W-:Y:S01]  /*236d0*/  STG.E.128 desc[UR8][R172.64], R168 ;  /* 0x000000a8ac007986 */ /* 0x0001e2000c101d08 */
        /* <DEDUP_REMOVED lines=19> */
[C---:B------:R-:W-:Y:S01]  /*23810*/  IADD3 R189, PT, PT, R175.reuse, 0x20, RZ ;  /* 0x00000020afbd7810 */ /* 0x040fe20007ffe0ff */
[----:B------:R-:W-:Y:S01]  /*23820*/  FFMA.FTZ R199, R186, R41, R89 ;  /* 0x00000029bac77223 */ /* 0x000fe20000010059 */
[C---:B------:R-:W-:Y:S01]  /*23830*/  IADD3 R193, PT, PT, R175.reuse, 0x60, RZ ;  /* 0x00000060afc17810 */ /* 0x040fe20007ffe0ff */
[----:B------:R-:W-:Y:S01]  /*23840*/  VIADD R191, R175, 0x40 ;  /* 0x00000040afbf7836 */ /* 0x000fe20000000000 */
[----:B------:R-:W-:Y:S01]  /*23850*/  F2FP.BF16.F32.PACK_AB R169, R178, R169 ;  /* 0x000000a9b2a9723e */ /* 0x000fe200000010ff */
[----:B------:R-:W-:Y:S01]  /*23860*/  FFMA.FTZ R178, R233, R40, R88 ;  /* 0x00000028e9b27223 */ /* 0x000fe20000010058 */
[C---:B------:R-:W-:Y:S01]  /*23870*/  IADD3 R197, PT, PT, R175.reuse, 0xa0, RZ ;  /* 0x000000a0afc57810 */ /* 0x040fe20007ffe0ff */
[----:B------:R-:W-:-:S02]  /*23880*/  VIADD R195, R175, 0x80 ;  /* 0x00000080afc37836 */ /* 0x000fc40000000000 */
[C---:B------:R-:W-:Y:S01]  /*23890*/  FMUL.FTZ R174, R229.reuse, R174 ;  /* 0x000000aee5ae7220 */ /* 0x040fe20000410000 */
[C---:B------:R-:W-:Y:S01]  /*238a0*/  FMUL.FTZ R213, R229.reuse, R188 ;  /* 0x000000bce5d57220 */ /* 0x040fe20000410000 */
[C---:B------:R-:W-:Y:S01]  /*238b0*/  FMUL.FTZ R250, R229.reuse, R250 ;  /* 0x000000fae5fa7220 */ /* 0x040fe20000410000 */
[C---:B------:R-:W-:Y:S01]  /*238c0*/  FMUL.FTZ R231, R229.reuse, R190 ;  /* 0x000000bee5e77220 */ /* 0x040fe20000410000 */
[C---:B------:R-:W-:Y:S01]  /*238d0*/  FMUL.FTZ R209, R229.reuse, R192 ;  /* 0x000000c0e5d17220 */ /* 0x040fe20000410000 */
[----:B------:R-:W-:Y:S01]  /*238e0*/  FMUL.FTZ R215, R229, R194 ;  /* 0x000000c2e5d77220 */ /* 0x000fe20000410000 */
[----:B------:R-:W-:Y:S01]  /*238f0*/  IMAD.WIDE.U32 R188, R189, 0x10, R182 ;  /* 0x00000010bdbc7825 */ /* 0x000fe200078e00b6 */
[----:B------:R-:W-:-:S03]  /*23900*/  F2FP.BF16.F32.PACK_AB R178, R199, R178 ;  /* 0x000000b2c7b2723e */ /* 0x000fc600000010ff */
[----:B------:R-:W-:Y:S01]  /*23910*/  FFMA.FTZ R173, R174, R21, R69 ;  /* 0x00000015aead7223 */ /* 0x000fe20000010045 */
[----:B------:R-:W-:Y:S01]  /*23920*/  FFMA.FTZ R199, R202, R49, R97 ;  /* 0x00000031cac77223 */ /* 0x000fe20000010061 */
        /* <DEDUP_REMOVED lines=14> */
[----:B------:R-:W-:Y:S01]  /*23a10*/  FFMA.FTZ R183, R250, R33, R81 ;  /* 0x00000021fab77223 */ /* 0x000fe20000010051 */
[----:B------:R-:W-:Y:S01]  /*23a20*/  FMUL.FTZ R224, R229, R179 ;  /* 0x000000b3e5e07220 */ /* 0x000fe20000410000 */
[----:B------:R-:W-:Y:S01]  /*23a30*/  FFMA.FTZ R186, R177, R46, R94 ;  /* 0x0000002eb1ba7223 */ /* 0x000fe2000001005e */
[----:B------:R-:W-:Y:S01]  /*23a40*/  FFMA.FTZ R181, R198, R47, R95 ;  /* 0x0000002fc6b57223 */ /* 0x000fe2000001005f */
[C---:B------:R-:W-:Y:S01]  /*23a50*/  FMUL.FTZ R227, R229.reuse, R212 ;  /* 0x000000d4e5e37220 */ /* 0x040fe20000410000 */
[----:B------:R-:W-:Y:S01]  /*23a60*/  FMUL.FTZ R239, R229, R214 ;  /* 0x000000d6e5ef7220 */ /* 0x000fe20000410000 */
        /* <DEDUP_REMOVED lines=47> */
[----:B------:R-:W-:-:S05]  /*23d60*/  F2FP.BF16.F32.PACK_AB R184, R201, R184 ;  /* 0x000000b8c9b8723e */ /* 0x000fca00000010ff */
[----:B------:R1:W-:Y:S02]  /*23d70*/  STG.E.128 desc[UR8][R196.64], R184 ;  /* 0x000000b8c4007986 */ /* 0x0003e4000c101d08 */
.L_x_26861:
[----:B------:R-:W-:Y:S05]  /*23d80*/  BSYNC.RECONVERGENT B1 ;  /* 0x0000000000017941 */ /* 0x000fea0003800200 */
.L_x_26860:
[----:B-1----:R-:W1:Y:S02]  /*23d90*/  LDC.64 R168, c[0x0][0x380] ;  /* 0x0000e000ffa87b82 */ /* 0x002e640000000a00 */
[----:B-1----:R-:W-:-:S05]  /*23da0*/  IMAD R9, R168, 0x4, R9 ;  /* 0x00000004a8097824 */ /* 0x002fca00078e0209 */
[----:B------:R-:W-:-:S13]  /*23db0*/  ISETP.GE.AND P0, PT, R9, R169, PT ;  /* 0x000000a90900720c */ /* 0x000fda0003f06270 */
[----:B------:R-:W-:Y:S05]  /*23dc0*/  @!P0 BRA `(.L_x_26862) ;  /* 0xfffffdcc00ec8947 */ /* 0x000fea000383ffff */
[----:B------:R-:W-:Y:S05]  /*23dd0*/  BSYNC B0 ;  /* 0x0000000000007941 */ /* 0x000fea0003800000 */
.L_x_26180:
[----:B------:R-:W-:Y:S05]  /*23de0*/  EXIT ;  /* 0x000000000000794d */ /* 0x000fea0003800000 */
.L_x_26859:
[----:B------:R-:W-:Y:S01]  /*23df0*/  HFMA2 R238, -RZ, RZ, 0, 5.9604644775390625e-08 ;  /* 0x00000001ffee7431 */ /* 0x000fe200000001ff */
[----:B------:R-:W-:Y:S01]  /*23e00*/  BSSY B1, `(.L_x_26863) ;  /* 0x0000006000017945 */ /* 0x000fe20003800000 */
[----:B------:R-:W-:Y:S01]  /*23e10*/  IMAD.MOV.U32 R239, RZ, RZ, 0x1f ;  /* 0x0000001fffef7424 */ /* 0x000fe200078e00ff */
[----:B------:R-:W-:-:S07]  /*23e20*/  MOV R235, 0xffffffff ;  /* 0xffffffff00eb7802 */ /* 0x000fce0000000f00 */
[----:B0----5:R-:W-:Y:S05]  /*23e30*/  WARPSYNC.COLLECTIVE R235, `(.L_x_26864) ;  /* 0x00000000eb087348 */ /* 0x021fea0003c00000 */
[----:B------:R1:W2:Y:S02]  /*23e40*/  SHFL.BFLY P1, R237, R236, R238, R239 ;  /* 0x0c0000eeeced7389 */ /* 0x0002a400000200ef */
[----:B012--5:R-:W-:Y:S05]  /*23e50*/  ENDCOLLECTIVE ;  /* 0x000000000000791b */ /* 0x027fea0003800000 */
.L_x_26864:
[----:B------:R-:W-:Y:S05]  /*23e60*/  BSYNC B1 ;  /* 0x0000000000017941 */ /* 0x000fea0003800000 */
.L_x_26863:
        /* <DEDUP_REMOVED lines=10> */
.L_x_26865:
[----:B------:R-:W-:Y:S01]  /*23f10*/  HFMA2 R238, -RZ, RZ, 0, 2.384185791015625e-07 ;  /* 0x00000004ffee7431 */ /* 0x000fe200000001ff */
[----:B------:R-:W-:-:S05]  /*23f20*/  MOV R224, R237 ;  /* 0x000000ed00e07202 */ /* 0x000fca0000000f00 */
[----:B------:R-:W-:-:S04]  /*23f30*/  FADD.FTZ R226, R225, R224 ;  /* 0x000000e0e1e27221 */ /* 0x000fc80000010000 */
[----:B------:R-:W-:-:S07]  /*23f40*/  IMAD.MOV.U32 R236, RZ, RZ, R226 ;  /* 0x000000ffffec7224 */ /* 0x000fce00078e00e2 */
[----:B------:R-:W-:Y:S05]  /*23f50*/  WARPSYNC.COLLECTIVE R235, `(.L_x_26866) ;  /* 0x00000000eb087348 */ /* 0x000fea0003c00000 */
[----:B------:R0:W1:Y:S02]  /*23f60*/  SHFL.BFLY P1, R237, R236, R238, R239 ;  /* 0x0c0000eeeced7389 */ /* 0x00006400000200ef */
[----:B01----:R-:W-:Y:S05]  /*23f70*/  ENDCOLLECTIVE ;  /* 0x000000000000791b */ /* 0x003fea0003800000 */
.L_x_26866:
[----:B------:R-:W-:Y:S02]  /*23f80*/  IMAD.MOV.U32 R238, RZ, RZ, 0x8 ;  /* 0x00000008ffee7424 */ /* 0x000fe400078e00ff */
[----:B------:R-:W-:-:S04]  /*23f90*/  IMAD.MOV.U32 R227, RZ, RZ, R237 ;  /* 0x000000ffffe37224 */ /* 0x000fc800078e00ed */
[----:B------:R-:W-:-:S05]  /*23fa0*/  FADD.FTZ R227, R226, R227 ;  /* 0x000000e3e2e37221 */ /* 0x000fca0000010000 */
[----:B------:R-:W-:-:S07]  /*23fb0*/  MOV R236, R227 ;  /* 0x000000e300ec7202 */ /* 0x000fce0000000f00 */
[----:B------:R-:W-:Y:S05]  /*23fc0*/  WARPSYNC.COLLECTIVE R235, `(.L_x_26867) ;  /* 0x00000000eb087348 */ /* 0x000fea0003c00000 */
[----:B------:R0:W1:Y:S02]  /*23fd0*/  SHFL.BFLY P1, R237, R236, R238, R239 ;  /* 0x0c0000eeeced7389 */ /* 0x00006400000200ef */
[----:B01----:R-:W-:Y:S05]  /*23fe0*/  ENDCOLLECTIVE ;  /* 0x000000000000791b */ /* 0x003fea0003800000 */
.L_x_26867:
[----:B------:R-:W-:Y:S01]  /*23ff0*/  HFMA2 R238, -RZ, RZ, 0, 9.5367431640625e-07 ;  /* 0x00000010ffee7431 */ /* 0x000fe200000001ff */
[----:B------:R-:W-:-:S05]  /*24000*/  MOV R224, R237 ;  /* 0x000000ed00e07202 */ /* 0x000fca0000000f00 */
[----:B------:R-:W-:-:S04]  /*24010*/  FADD.FTZ R229, R227, R224 ;  /* 0x000000e0e3e57221 */ /* 0x000fc80000010000 */
[----:B------:R-:W-:-:S07]  /*24020*/  IMAD.MOV.U32 R236, RZ, RZ, R229 ;  /* 0x000000ffffec7224 */ /* 0x000fce00078e00e5 */
[----:B------:R-:W-:Y:S05]  /*24030*/  WARPSYNC.COLLECTIVE R235, `(.L_x_26868) ;  /* 0x00000000eb087348 */ /* 0x000fea0003c00000 */
[----:B------:R0:W1:Y:S02]  /*24040*/  SHFL.BFLY P1, R237, R236, R238, R239 ;  /* 0x0c0000eeeced7389 */ /* 0x00006400000200ef */
[----:B01----:R-:W-:Y:S05]  /*24050*/  ENDCOLLECTIVE ;  /* 0x000000000000791b */ /* 0x003fea0003800000 */
.L_x_26868:
        /* <DEDUP_REMOVED lines=104> */
.L_x_26869:
[----:B------:R-:W-:Y:S01]  /*246e0*/  HFMA2 R238, -RZ, RZ, 0, 1.1920928955078125e-07 ;  /* 0x00000002ffee7431 */ /* 0x000fe200000001ff */
[----:B------:R-:W-:-:S05]  /*246f0*/  MOV R225, R237 ;  /* 0x000000ed00e17202 */ /* 0x000fca0000000f00 */
[----:B------:R-:W-:-:S04]  /*24700*/  FADD.FTZ R225, R224, R225 ;  /* 0x000000e1e0e17221 */ /* 0x000fc80000010000 */
[----:B------:R-:W-:-:S07]  /*24710*/  IMAD.MOV.U32 R236, RZ, RZ, R225 ;  /* 0x000000ffffec7224 */ /* 0x000fce00078e00e1 */
[----:B------:R-:W-:Y:S05]  /*24720*/  WARPSYNC.COLLECTIVE R235, `(.L_x_26870) ;  /* 0x00000000eb087348 */ /* 0x000fea0003c00000 */
[----:B------:R0:W1:Y:S02]  /*24730*/  SHFL.BFLY P1, R237, R236, R238, R239 ;  /* 0x0c0000eeeced7389 */ /* 0x00006400000200ef */
[----:B01----:R-:W-:Y:S05]  /*24740*/  ENDCOLLECTIVE ;  /* 0x000000000000791b */ /* 0x003fea0003800000 */
.L_x_26870:
[----:B------:R-:W-:Y:S02]  /*24750*/  IMAD.MOV.U32 R238, RZ, RZ, 0x4 ;  /* 0x00000004ffee7424 */ /* 0x000fe400078e00ff */
[----:B------:R-:W-:-:S04]  /*24760*/  IMAD.MOV.U32 R226, RZ, RZ, R237 ;  /* 0x000000ffffe27224 */ /* 0x000fc800078e00ed */
[----:B------:R-:W-:-:S05]  /*24770*/  FADD.FTZ R226, R225, R226 ;  /* 0x000000e2e1e27221 */ /* 0x000fca0000010000 */
[----:B------:R-:W-:-:S07]  /*24780*/  MOV R236, R226 ;  /* 0x000000e200ec7202 */ /* 0x000fce0000000f00 */
[----:B------:R-:W-:Y:S05]  /*24790*/  WARPSYNC.COLLECTIVE R235, `(.L_x_26871) ;  /* 0x00000000eb087348 */ /* 0x000fea0003c00000 */
[----:B------:R0:W1:Y:S02]  /*247a0*/  SHFL.BFLY P1, R237, R236, R238, R239 ;  /* 0x0c0000eeeced7389 */ /* 0x00006400000200ef */
[----:B01----:R-:W-:Y:S05]  /*247b0*/  ENDCOLLECTIVE ;  /* 0x000000000000791b */ /* 0x003fea0003800000 */
.L_x_26871:
[----:B------:R-:W-:Y:S01]  /*247c0*/  HFMA2 R238, -RZ, RZ, 0, 4.76837158203125e-07 ;  /* 0x00000008ffee7431 */ /* 0x000fe200000001ff */
[----:B------:R-:W-:-:S05]  /*247d0*/  MOV R227, R237 ;  /* 0x000000ed00e37202 */ /* 0x000fca0000000f00 */
[----:B------:R-:W-:-:S04]  /*247e0*/  FADD.FTZ R227, R226, R227 ;  /* 0x000000e3e2e37221 */ /* 0x000fc80000010000 */
[----:B------:R-:W-:-:S07]  /*247f0*/  IMAD.MOV.U32 R236, RZ, RZ, R227 ;  /* 0x000000ffffec7224 */ /* 0x000fce00078e00e3 */
[----:B------:R-:W-:Y:S05]  /*24800*/  WARPSYNC.COLLECTIVE R235, `(.L_x_26872) ;  /* 0x00000000eb087348 */ /* 0x000fea0003c00000 */
[----:B------:R0:W1:Y:S02]  /*24810*/  SHFL.BFLY P1, R237, R236, R238, R239 ;  /* 0x0c0000eeeced7389 */ /* 0x00006400000200ef */
[----:B01----:R-:W-:Y:S05]  /*24820*/  ENDCOLLECTIVE ;  /* 0x000000000000791b */ /* 0x003fea0003800000 */
.L_x_26872:
[----:B------:R-:W-:Y:S02]  /*24830*/  IMAD.MOV.U32 R238, RZ, RZ, 0x10 ;  /* 0x00000010ffee7424 */ /* 0x000fe400078e00ff */
[----:B------:R-:W-:-:S04]  /*24840*/  IMAD.MOV.U32 R230, RZ, RZ, R237 ;  /* 0x000000ffffe67224 */ /* 0x000fc800078e00ed */
[----:B------:R-:W-:-:S05]  /*24850*/  FADD.FTZ R230, R227, R230 ;  /* 0x000000e6e3e67221 */ /* 0x000fca0000010000 */
[----:B------:R-:W-:-:S07]  /*24860*/  MOV R236, R230 ;  /* 0x000000e600ec7202 */ /* 0x000fce0000000f00 */
[----:B------:R-:W-:Y:S05]  /*24870*/  WARPSYNC.COLLECTIVE R235, `(.L_x_26873) ;  /* 0x00000000eb087348 */ /* 0x000fea0003c00000 */
[----:B------:R0:W1:Y:S02]  /*24880*/  SHFL.BFLY P1, R237, R236, R238, R239 ;  /* 0x0c0000eeeced7389 */ /* 0x00006400000200ef */
[----:B01----:R-:W-:Y:S05]  /*24890*/  ENDCOLLECTIVE ;  /* 0x000000000000791b */ /* 0x003fea0003800000 */
.L_x_26873:
[----:B------:R-:W-:Y:S01]  /*248a0*/  MOV R229, R237 ;  /* 0x000000ed00e57202 */ /* 0x000fe20000000f00 */
[----:B------:R-:W-:Y:S06]  /*248b0*/  BRA `(.L_x_26874) ;  /* 0xffffffe400ec7947 */ /* 0x000fec000383ffff */
.L_x_26875:
        /* <DEDUP_REMOVED lines=12> */
.L_x_54407:


//--------------------- .text._ZN10layer_norm13ln_fwd_kernelINS_13Kernel_traitsIf6__halfS2_S2_fjLj1536ELj1ELj4ELj1ELj16ENS_18Kernel_traits_baseILj1536EfS2_S2_S2_fjLj128EEEEELb0ELb0ELb0ELb0EEEvNS_9FwdParamsE --------------------------
	.section	.text._ZN10layer_norm13ln_fwd_kernelINS_13Kernel_traitsIf6__halfS2_S2_fjLj1536ELj1ELj4ELj1ELj16ENS_18Kernel_traits_baseILj1536EfS2_S2_S2_fjLj128EEEEELb0ELb0ELb0ELb0EEEvNS_9FwdParamsE,"ax",@progbits
	.align	128
        .global         _ZN10layer_norm13ln_fwd_kernelINS_13Kernel_traitsIf6__halfS2_S2_fjLj1536ELj1ELj4ELj1ELj16ENS_18Kernel_traits_baseILj1536EfS2_S2_S2_fjLj128EEEEELb0ELb0ELb0ELb0EEEvNS_9FwdParamsE
        .type           _ZN10layer_norm13ln_fwd_kernelINS_13Kernel_traitsIf6__halfS2_S2_fjLj1536ELj1ELj4ELj1ELj16ENS_18Kernel_traits_baseILj1536EfS2_S2_S2_fjLj128EEEEELb0ELb0ELb0ELb0EEEvNS_9FwdParamsE,@function
        .size           _ZN10layer_norm13ln_fwd_kernelINS_13Kernel_traitsIf6__halfS2_S2_fjLj1536ELj1ELj4ELj1ELj16ENS_18Kernel_traits_baseILj1536EfS2_S2_S2_fjLj128EEEEELb0ELb0ELb0ELb0EEEvNS_9FwdParamsE,(.L_x_54408 - _ZN10layer_norm13ln_fwd_kernelINS_13Kernel_traitsIf6__halfS2_S2_fjLj1536ELj1ELj4ELj1ELj16ENS_18Kernel_traits_baseILj1536EfS2_S2_S2_fjLj128EEEEELb0ELb0ELb0ELb0EEEvNS_9FwdParamsE)
        .other          _ZN10layer_norm13ln_fwd_kernelINS_13Kernel_traitsIf6__halfS2_S2_fjLj1536ELj1ELj4ELj1ELj16ENS_18Kernel_traits_baseILj1536EfS2_S2_S2_fjLj128EEEEELb0ELb0ELb0ELb0EEEvNS_9FwdParamsE,@"STO_CUDA_ENTRY STV_DEFAULT"
_ZN10layer_norm13ln_fwd_kernelINS_13Kernel_traitsIf6__halfS2_S2_fjLj1536ELj1ELj4ELj1ELj16ENS_18Kernel_traits_baseILj1536EfS2_S2_S2_fjLj128EEEEELb0ELb0ELb0ELb0EEEvNS_9FwdParamsE:
.text._ZN10layer_norm13ln_fwd_kernelINS_13Kernel_traitsIf6__halfS2_S2_fjLj1536ELj1ELj4ELj1ELj16ENS_18Kernel_traits_baseILj1536EfS2_S2_S2_fjLj128EEEEELb0ELb0ELb0ELb0EEEvNS_9FwdParamsE:
        /* <DEDUP_REMOVED lines=80> */
.L_x_26877:
        /* <DEDUP_REMOVED lines=60> */
.L_x_26878:
[----:B------:R-:W-:Y:S05]  /*08c0*/  BSYNC.RECONVERGENT B0 ;  /* 0x0000000000007941 */ /* 0x000fea0003800200 */
.L_x_26876:
        /* <DEDUP_REMOVED lines=10> */
.L_x_26922:
        /* <DEDUP_REMOVED lines=14> */
[----:B------:R-:W-:Y:S01]  /*0a50*/  LOP3.LUT P0, RZ, R15, R17, RZ, 0xfc, P0 ;  /* 0x000000110fff7212 */ /* 0x000fe2000000fcff */
[----:B--2---:R-:W-:Y:S01]  /*0a60*/  @P4 HADD2.F32 R161, -RZ, R120.H0_H0 ;  /* 0x20000078ffa14230 */ /* 0x004fe20000004100 */
[----:B------:R-:W-:Y:S11]  /*0a70*/  @!P3 BRA `(.L_x_26880) ;  /* 0x000000040048b947 */ /* 0x000ff60003800000 */
        /* <DEDUP_REMOVED lines=9> */
[--C-:B-----5:R-:W-:Y:S02]  /*0b10*/  HADD2.F32 R4, -RZ, R123.reuse.H0_H0 ;  /* 0x2000007bff047230 */ /* 0x120fe40000004100 */
[----:B------:R-:W-:Y:S02]  /*0b20*/  HADD2.F32 R6, -RZ, R123.H1_H1 ;  /* 0x3000007bff067230 */ /* 0x000fe40000004100 */
[----:B------:R-:W-:Y:S02]  /*0b30*/  HADD2.F32 R8, -RZ, R121.H0_H0 ;  /* 0x20000079ff087230 */ /* 0x000fe40000004100 */
[--C-:B------:R-:W-:Y:S02]  /*0b40*/  HADD2.F32 R144, -RZ, R122.reuse.H0_H0 ;  /* 0x2000007aff907230 */ /* 0x100fe40000004100 */
[----:B------:R-:W-:Y:S02]  /*0b50*/  HADD2.F32 R122, -RZ, R122.H1_H1 ;  /* 0x3000007aff7a7230 */ /* 0x000fe40000004100 */
[----:B--2---:R-:W-:-:S02]  /*0b60*/  HADD2.F32 R5, -RZ, R23.H0_H0 ;  /* 0x20000017ff057230 */ /* 0x004fc40000004100 */
[----:B------:R-:W-:Y:S02]  /*0b70*/  HADD2.F32 R23, -RZ, R23.H1_H1 ;  /* 0x30000017ff177230 */ /* 0x000fe40000004100 */
[----:B------:R-:W-:Y:S02]  /*0b80*/  HADD2.F32 R7, -RZ, R20.H0_H0 ;  /* 0x20000014ff077230 */ /* 0x000fe40000004100 */
[-C--:B------:R-:W-:Y:S01]  /*0b90*/  FFMA.FTZ R4, R4, R161.reuse, R5 ;  /* 0x000000a104047223 */ /* 0x080fe20000010005 */
[----:B------:R-:W-:Y:S02]  /*0ba0*/  HADD2.F32 R145, -RZ, R22.H1_H1 ;  /* 0x30000016ff917230 */ /* 0x000fe40000004100 */
[----:B------:R-:W-:Y:S01]  /*0bb0*/  FFMA.FTZ R5, R6, R161, R23 ;  /* 0x000000a106057223 */ /* 0x000fe20000010017 */
[----:B------:R-:W-:Y:S02]  /*0bc0*/  HADD2.F32 R6, -RZ, R120.H0_H0 ;  /* 0x20000078ff067230 */ /* 0x000fe40000004100 */
[----:B------:R-:W-:-:S02]  /*0bd0*/  HADD2.F32 R23, -RZ, R22.H0_H0 ;  /* 0x20000016ff177230 */ /* 0x000fc40000004100 */
[-C--:B------:R-:W-:Y:S01]  /*0be0*/  FFMA.FTZ R145, R122, R161.reuse, R145 ;  /* 0x000000a17a917223 */ /* 0x080fe20000010091 */
[----:B------:R-:W-:Y:S02]  /*0bf0*/  HADD2.F32 R120, -RZ, R120.H1_H1 ;  /* 0x30000078ff787230 */ /* 0x000fe40000004100 */
[-C--:B------:R-:W-:Y:S01]  /*0c00*/  FFMA.FTZ R6, R6, R161.reuse, R7 ;  /* 0x000000a106067223 */ /* 0x080fe20000010007 */
[--C-:B------:R-:W-:Y:S02]  /*0c10*/  HADD2.F32 R7, -RZ, R21.reuse.H0_H0 ;  /* 0x20000015ff077230 */ /* 0x100fe40000004100 */
[----:B------:R-:W-:Y:S02]  /*0c20*/  HADD2.F32 R21, -RZ, R21.H1_H1 ;  /* 0x30000015ff157230 */ /* 0x000fe40000004100 */
[----:B------:R-:W-:Y:S02]  /*0c30*/  HADD2.F32 R143, -RZ, R20.H1_H1 ;  /* 0x30000014ff8f7230 */ /* 0x000fe40000004100 */
[-C--:B------:R-:W-:Y:S01]  /*0c40*/  FFMA.FTZ R7, R8, R161.reuse, R7 ;  /* 0x000000a108077223 */ /* 0x080fe20000010007 */
[-C--:B------:R-:W-:Y:S01]  /*0c50*/  FFMA.FTZ R8, R144, R161.reuse, R23 ;  /* 0x000000a190087223 */ /* 0x080fe20000010017 */
[----:B------:R-:W-:Y:S01]  /*0c60*/  HADD2.F32 R144, -RZ, R121.H1_H1 ;  /* 0x30000079ff907230 */ /* 0x000fe20000004100 */
[----:B------:R-:W-:Y:S01]  /*0c70*/  F2FP.F16.F32.PACK_AB R23, R5, R4 ;  /* 0x000000040517723e */ /* 0x000fe200000000ff */
[----:B------:R-:W-:-:S02]  /*0c80*/  FFMA.FTZ R143, R120, R161, R143 ;  /* 0x000000a1788f7223 */ /* 0x000fc4000001008f */
[----:B------:R-:W-:Y:S01]  /*0c90*/  F2FP.F16.F32.PACK_AB R22, R145, R8 ;  /* 0x000000089116723e */ /* 0x000fe200000000ff */
[----:B------:R-:W-:Y:S02]  /*0ca0*/  FFMA.FTZ R144, R144, R161, R21 ;  /* 0x000000a190907223 */ /* 0x000fe40000010015 */
[----:B------:R-:W-:-:S03]  /*0cb0*/  F2FP.F16.F32.PACK_AB R20, R143, R6 ;  /* 0x000000068f14723e */ /* 0x000fc600000000ff */
[----:B------:R-:W-:Y:S01]  /*0cc0*/  F2FP.F16.F32.PACK_AB R21, R144, R7 ;  /* 0x000000079015723e */ /* 0x000fe200000000ff */
[----:B------:R-:W-:Y:S06]  /*0cd0*/  BRA `(.L_x_26882) ;  /* 0x0000000000a07947 */ /* 0x000fec0003800000 */
.L_x_26881:
[----:B------:R-:W-:-:S04]  /*0ce0*/  ISETP.NE.U32.AND P4, PT, R16, RZ, PT ;  /* 0x000000ff1000720c */ /* 0x000fc80003f85070 */
[----:B------:R-:W-:-:S13]  /*0cf0*/  ISETP.NE.AND.EX P4, PT, R17, RZ, PT, P4 ;  /* 0x000000ff1100720c */ /* 0x000fda0003f85340 */
[----:B------:R-:W-:Y:S05]  /*0d00*/  @!P4 BRA `(.L_x_26883) ;  /* 0x000000000054c947 */ /* 0x000fea0003800000 */
[----:B-----5:R-:W-:Y:S02]  /*0d10*/  HADD2.F32 R6, -RZ, R120.H0_H0 ;  /* 0x20000078ff067230 */ /* 0x020fe40000004100 */
[--C-:B------:R-:W-:Y:S02]  /*0d20*/  HADD2.F32 R4, -RZ, R121.reuse.H0_H0 ;  /* 0x20000079ff047230 */ /* 0x100fe40000004100 */
[----:B------:R-:W-:Y:S02]  /*0d30*/  HADD2.F32 R8, -RZ, R122.H0_H0 ;  /* 0x2000007aff087230 */ /* 0x000fe40000004100 */
[-C--:B------:R-:W-:Y:S01]  /*0d40*/  FMUL.FTZ R6, R6, R161.reuse ;  /* 0x000000a106067220 */ /* 0x080fe20000410000 */
[----:B------:R-:W-:Y:S02]  /*0d50*/  HADD2.F32 R120, -RZ, R120.H1_H1 ;  /* 0x30000078ff787230 */ /* 0x000fe40000004100 */
        /* <DEDUP_REMOVED lines=9> */
[----:B------:R-:W-:Y:S01]  /*0df0*/  FMUL.FTZ R4, R20, R161 ;  /* 0x000000a114047220 */ /* 0x000fe20000410000 */
[----:B------:R-:W-:Y:S01]  /*0e00*/  F2FP.F16.F32.PACK_AB R21, R144, R7 ;  /* 0x000000079015723e */ /* 0x000fe200000000ff */
[----:B------:R-:W-:-:S02]  /*0e10*/  FMUL.FTZ R5, R22, R161 ;  /* 0x000000a116057220 */ /* 0x000fc40000410000 */
[----:B------:R-:W-:Y:S02]  /*0e20*/  F2FP.F16.F32.PACK_AB R22, R145, R8 ;  /* 0x000000089116723e */ /* 0x000fe400000000ff */
[----:B------:R-:W-:Y:S02]  /*0e30*/  F2FP.F16.F32.PACK_AB R20, R143, R6 ;  /* 0x000000068f14723e */ /* 0x000fe400000000ff */
[----:B------:R-:W-:Y:S01]  /*0e40*/  F2FP.F16.F32.PACK_AB R23, R5, R4 ;  /* 0x000000040517723e */ /* 0x000fe200000000ff */
[----:B------:R-:W-:Y:S06]  /*0e50*/  BRA `(.L_x_26882) ;  /* 0x0000000000407947 */ /* 0x000fec0003800000 */
.L_x_26883:
        /* <DEDUP_REMOVED lines=16> */
.L_x_26882:
[----:B------:R-:W0:Y:S01]  /*0f60*/  @P0 LDC.64 R120, c[0x0][0x3a8] ;  /* 0x0000ea00ff780b82 */ /* 0x000e220000000a00 */
[C---:B------:R-:W-:Y:S01]  /*0f70*/  IADD3 R162, PT, PT, R142.reuse, 0x20, RZ ;  /* 0x000000208ea27810 */ /* 0x040fe20007ffe0ff */
[----:B0-----:R-:W-:-:S05]  /*0f80*/  @P0 IMAD.WIDE.U32 R120, R142, 0x10, R120 ;  /* 0x000000108e780825 */ /* 0x001fca00078e0078 */
[----:B------:R2:W-:Y:S02]  /*0f90*/  @P0 STG.E.128 desc[UR6][R120.64], R20 ;  /* 0x0000001478000986 */ /* 0x0005e4000c101d06 */
.L_x_26880:
[----:B-1-3--:R-:W-:Y:S05]  /*0fa0*/  BSYNC.RECONVERGENT B0 ;  /* 0x0000000000007941 */ /* 0x00afea0003800200 */
.L_x_26879:
        /* <DEDUP_REMOVED lines=13> */
[--C-:B-----5:R-:W-:Y:S02]  /*1080*/  HADD2.F32 R10, -RZ, R123.reuse.H0_H0 ;  /* 0x2000007bff0a7230 */ /* 0x120fe40000004100 */
[----:B------:R-:W-:Y:S02]  /*1090*/  HADD2.F32 R12, -RZ, R123.H1_H1 ;  /* 0x3000007bff0c7230 */ /* 0x000fe40000004100 */
[----:B------:R-:W-:Y:S02]  /*10a0*/  HADD2.F32 R146, -RZ, R121.H0_H0 ;  /* 0x20000079ff927230 */ /* 0x000fe40000004100 */
[--C-:B--2---:R-:W-:Y:S02]  /*10b0*/  HADD2.F32 R9, -RZ, R23.reuse.H0_H0 ;  /* 0x20000017ff097230 */ /* 0x104fe40000004100 */
[----:B------:R-:W-:Y:S02]  /*10c0*/  HADD2.F32 R23, -RZ, R23.H1_H1 ;  /* 0x30000017ff177230 */ /* 0x000fe40000004100 */
[----:B------:R-:W-:-:S02]  /*10d0*/  HADD2.F32 R11, -RZ, R20.H0_H0 ;  /* 0x20000014ff0b7230 */ /* 0x000fc40000004100 */
[-C--:B------:R-:W-:Y:S01]  /*10e0*/  FFMA.FTZ R9, R10, R161.reuse, R9 ;  /* 0x000000a10a097223 */ /* 0x080fe20000010009 */
[--C-:B------:R-:W-:Y:S02]  /*10f0*/  HADD2.F32 R13, -RZ, R21.reuse.H0_H0 ;  /* 0x20000015ff0d7230 */ /* 0x100fe40000004100 */
[-C--:B------:R-:W-:Y:S01]  /*1100*/  FFMA.FTZ R10, R12, R161.reuse, R23 ;  /* 0x000000a10c0a7223 */ /* 0x080fe20000010017 */
[--C-:B------:R-:W-:Y:S02]  /*1110*/  HADD2.F32 R12, -RZ, R120.reuse.H0_H0 ;  /* 0x20000078ff0c7230 */ /* 0x100fe40000004100 */
[----:B------:R-:W-:Y:S02]  /*1120*/  HADD2.F32 R147, -RZ, R21.H1_H1 ;  /* 0x30000015ff937230 */ /* 0x000fe40000004100 */
[----:B------:R-:W-:Y:S02]  /*1130*/  HADD2.F32 R120, -RZ, R120.H1_H1 ;  /* 0x30000078ff787230 */ /* 0x000fe40000004100 */
[-C--:B------:R-:W-:Y:S01]  /*1140*/  FFMA.FTZ R11, R12, R161.reuse, R11 ;  /* 0x000000a10c0b7223 */ /* 0x080fe2000001000b */
[----:B------:R-:W-:Y:S01]  /*1150*/  FFMA.FTZ R12, R146, R161, R13 ;  /* 0x000000a1920c7223 */ /* 0x000fe2000001000d */
[----:B------:R-:W-:-:S02]  /*1160*/  HADD2.F32 R146, -RZ, R122.H0_H0 ;  /* 0x2000007aff927230 */ /* 0x000fc40000004100 */
[----:B------:R-:W-:Y:S02]  /*1170*/  HADD2.F32 R13, -RZ, R22.H0_H0 ;  /* 0x20000016ff0d7230 */ /* 0x000fe40000004100 */
[----:B------:R-:W-:Y:S02]  /*1180*/  HADD2.F32 R122, -RZ, R122.H1_H1 ;  /* 0x3000007aff7a7230 */ /* 0x000fe40000004100 */
[----:B------:R-:W-:Y:S02]  /*1190*/  HADD2.F32 R23, -RZ, R22.H1_H1 ;  /* 0x30000016ff177230 */ /* 0x000fe40000004100 */
[-C--:B------:R-:W-:Y:S01]  /*11a0*/  FFMA.FTZ R13, R146, R161.reuse, R13 ;  /* 0x000000a1920d7223 */ /* 0x080fe2000001000d */
[----:B------:R-:W-:Y:S02]  /*11b0*/  HADD2.F32 R146, -RZ, R121.H1_H1 ;  /* 0x30000079ff927230 */ /* 0x000fe40000004100 */
[----:B------:R-:W-:Y:S02]  /*11c0*/  HADD2.F32 R21, -RZ, R20.H1_H1 ;  /* 0x30000014ff157230 */ /* 0x000fe40000004100 */
[----:B------:R-:W-:Y:S01]  /*11d0*/  FFMA.FTZ R148, R122, R161, R23 ;  /* 0x000000a17a947223 */ /* 0x000fe20000010017 */
[----:B------:R-:W-:Y:S01]  /*11e0*/  F2FP.F16.F32.PACK_AB R23, R10, R9 ;  /* 0x000000090a17723e */ /* 0x000fe200000000ff */
[-C--:B------:R-:W-:Y:S01]  /*11f0*/  FFMA.FTZ R147, R146, R161.reuse, R147 ;  /* 0x000000a192937223 */ /* 0x080fe20000010093 */
[----:B------:R-:W-:-:S02]  /*1200*/  FFMA.FTZ R146, R120, R161, R21 ;  /* 0x000000a178927223 */ /* 0x000fc40000010015 */
[----:B------:R-:W-:Y:S02]  /*1210*/  F2FP.F16.F32.PACK_AB R22, R148, R13 ;  /* 0x0000000d9416723e */ /* 0x000fe400000000ff */
[----:B------:R-:W-:Y:S02]  /*1220*/  F2FP.F16.F32.PACK_AB R21, R147, R12 ;  /* 0x0000000c9315723e */ /* 0x000fe400000000ff */
[----:B------:R-:W-:Y:S01]  /*1230*/  F2FP.F16.F32.PACK_AB R20, R146, R11 ;  /* 0x0000000b9214723e */ /* 0x000fe200000000ff */
[----:B------:R-:W-:Y:S06]  /*1240*/  BRA `(.L_x_26887) ;  /* 0x0000000000a07947 */ /* 0x000fec0003800000 */
.L_x_26886:
[----:B------:R-:W-:-:S04]  /*1250*/  ISETP.NE.U32.AND P1, PT, R16, RZ, PT ;  /* 0x000000ff1000720c */ /* 0x000fc80003f25070 */
[----:B------:R-:W-:-:S13]  /*1260*/  ISETP.NE.AND.EX P1, PT, R17, RZ, PT, P1 ;  /* 0x000000ff1100720c */ /* 0x000fda0003f25310 */
[----:B------:R-:W-:Y:S05]  /*1270*/  @P1 BRA `(.L_x_26888) ;  /* 0x0000000000441947 */ /* 0x000fea0003800000 */
[----:B-----5:R-:W-:Y:S02]  /*1280*/  HADD2.F32 R10, -RZ, R120.H0_H0 ;  /* 0x20000078ff0a7230 */ /* 0x020fe40000004100 */
[----:B------:R-:W-:Y:S02]  /*1290*/  HADD2.F32 R148, -RZ, R121.H1_H1 ;  /* 0x30000079ff947230 */ /* 0x000fe40000004100 */
[----:B------:R-:W-:Y:S02]  /*12a0*/  HADD2.F32 R164, -RZ, R122.H0_H0 ;  /* 0x2000007affa47230 */ /* 0x000fe40000004100 */
[-C--:B------:R-:W-:Y:S01]  /*12b0*/  FMUL.FTZ R11, R10, R161.reuse ;  /* 0x000000a10a0b7220 */ /* 0x080fe20000410000 */
[----:B------:R-:W-:Y:S02]  /*12c0*/  HADD2.F32 R9, -RZ, R123.H0_H0 ;  /* 0x2000007bff097230 */ /* 0x000fe40000004100 */
        /* <DEDUP_REMOVED lines=12> */
.L_x_26888:
        /* <DEDUP_REMOVED lines=20> */
.L_x_26887:
[----:B------:R-:W1:Y:S02]  /*14d0*/  @P0 LDC.64 R120, c[0x0][0x3a8] ;  /* 0x0000ea00ff780b82 */ /* 0x000e640000000a00 */
[C---:B-1----:R-:W-:Y:S01]  /*14e0*/  @P0 IMAD.WIDE.U32 R120, R162.reuse, 0x10, R120 ;  /* 0x00000010a2780825 */ /* 0x042fe200078e0078 */
[----:B------:R-:W-:-:S04]  /*14f0*/  IADD3 R162, PT, PT, R162, 0x20, RZ ;  /* 0x00000020a2a27810 */ /* 0x000fc80007ffe0ff */
[----:B------:R1:W-:Y:S03]  /*1500*/  @P0 STG.E.128 desc[UR6][R120.64], R20 ;  /* 0x0000001478000986 */ /* 0x0003e6000c101d06 */
.L_x_26885:
[----:B------:R-:W-:Y:S05]  /*1510*/  BSYNC.RECONVERGENT B0 ;  /* 0x0000000000007941 */ /* 0x000fea0003800200 */
.L_x_26884:
        /* <DEDUP_REMOVED lines=20> */
[----:B------:R-:W-:Y:S02]  /*1660*/  HADD2.F32 R124, -RZ, R120.H0_H0 ;  /* 0x20000078ff7c7230 */ /* 0x000fe40000004100 */
[-C--:B------:R-:W-:Y:S01]  /*1670*/  FFMA.FTZ R126, R126, R161.reuse, R23 ;  /* 0x000000a17e7e7223 */ /* 0x080fe20000010017 */
[----:B------:R-:W-:Y:S02]  /*1680*/  HADD2.F32 R23, -RZ, R20.H0_H0 ;  /* 0x20000014ff177230 */ /* 0x000fe40000004100 */
[-C--:B------:R-:W-:Y:S01]  /*1690*/  FFMA.FTZ R19, R150, R161.reuse, R123 ;  /* 0x000000a196137223 */ /* 0x080fe2000001007b */
[----:B------:R-:W-:Y:S02]  /*16a0*/  HADD2.F32 R120, -RZ, R120.H1_H1 ;  /* 0x30000078ff787230 */ /* 0x000fe40000004100 */
[----:B------:R-:W-:Y:S02]  /*16b0*/  HADD2.F32 R150, -RZ, R121.H1_H1 ;  /* 0x30000079ff967230 */ /* 0x000fe40000004100 */
[----:B------:R-:W-:Y:S01]  /*16c0*/  FFMA.FTZ R18, R124, R161, R23 ;  /* 0x000000a17c127223 */ /* 0x000fe20000010017 */
[----:B------:R-:W-:-:S02]  /*16d0*/  HADD2.F32 R124, -RZ, R122.H0_H0 ;  /* 0x2000007aff7c7230 */ /* 0x000fc40000004100 */
[----:B------:R-:W-:Y:S02]  /*16e0*/  HADD2.F32 R23, -RZ, R22.H0_H0 ;  /* 0x20000016ff177230 */ /* 0x000fe40000004100 */
[----:B------:R-:W-:Y:S02]  /*16f0*/  HADD2.F32 R122, -RZ, R122.H1_H1 ;  /* 0x3000007aff7a7230 */ /* 0x000fe40000004100 */
[----:B------:R-:W-:Y:S02]  /*1700*/  HADD2.F32 R151, -RZ, R22.H1_H1 ;  /* 0x30000016ff977230 */ /* 0x000fe40000004100 */
[----:B------:R-:W-:Y:S01]  /*1710*/  FFMA.FTZ R124, R124, R161, R23 ;  /* 0x000000a17c7c7223 */ /* 0x000fe20000010017 */
[----:B------:R-:W-:Y:S01]  /*1720*/  HADD2.F32 R21, -RZ, R21.H1_H1 ;  /* 0x30000015ff157230 */ /* 0x000fe20000004100 */
[----:B------:R-:W-:Y:S01]  /*1730*/  F2FP.F16.F32.PACK_AB R23, R126, R125 ;  /* 0x0000007d7e17723e */ /* 0x000fe200000000ff */
[----:B------:R-:W-:Y:S02]  /*1740*/  HADD2.F32 R149, -RZ, R20.H1_H1 ;  /* 0x30000014ff957230 */ /* 0x000fe40000004100 */
[-C--:B------:R-:W-:Y:S01]  /*1750*/  FFMA.FTZ R151, R122, R161.reuse, R151 ;  /* 0x000000a17a977223 */ /* 0x080fe20000010097 */
[----:B------:R-:W-:-:S02]  /*1760*/  FFMA.FTZ R150, R150, R161, R21 ;  /* 0x000000a196967223 */ /* 0x000fc40000010015 */
[----:B------:R-:W-:Y:S02]  /*1770*/  FFMA.FTZ R149, R120, R161, R149 ;  /* 0x000000a178957223 */ /* 0x000fe40000010095 */
[----:B------:R-:W-:Y:S02]  /*1780*/  F2FP.F16.F32.PACK_AB R22, R151, R124 ;  /* 0x0000007c9716723e */ /* 0x000fe400000000ff */
[----:B------:R-:W-:Y:S02]  /*1790*/  F2FP.F16.F32.PACK_AB R21, R150, R19 ;  /* 0x000000139615723e */ /* 0x000fe400000000ff */
[----:B------:R-:W-:Y:S01]  /*17a0*/  F2FP.F16.F32.PACK_AB R20, R149, R18 ;  /* 0x000000129514723e */ /* 0x000fe200000000ff */
[----:B------:R-:W-:Y:S06]  /*17b0*/  BRA `(.L_x_26892) ;  /* 0x0000000000a07947 */ /* 0x000fec0003800000 */
.L_x_26891:
[----:B------:R-:W-:-:S04]  /*17c0*/  ISETP.NE.U32.AND P1, PT, R16, RZ, PT ;  /* 0x000000ff1000720c */ /* 0x000fc80003f25070 */
[----:B------:R-:W-:-:S13]  /*17d0*/  ISETP.NE.AND.EX P1, PT, R17, RZ, PT, P1 ;  /* 0x000000ff1100720c */ /* 0x000fda0003f25310 */
[----:B------:R-:W-:Y:S05]  /*17e0*/  @P1 BRA `(.L_x_26893) ;  /* 0x0000000000441947 */ /* 0x000fea0003800000 */
[----:B-----5:R-:W-:Y:S02]  /*17f0*/  HADD2.F32 R124, -RZ, R121.H0_H0 ;  /* 0x20000079ff7c7230 */ /* 0x020fe40000004100 */
        /* <DEDUP_REMOVED lines=16> */
.L_x_26893:
        /* <DEDUP_REMOVED lines=20> */
.L_x_26892:
[----:B------:R-:W1:Y:S02]  /*1a40*/  @P0 LDC.64 R120, c[0x0][0x3a8] ;  /* 0x0000ea00ff780b82 */ /* 0x000e640000000a00 */
[C---:B-1----:R-:W-:Y:S01]  /*1a50*/  @P0 IMAD.WIDE.U32 R120, R162.reuse, 0x10, R120 ;  /* 0x00000010a2780825 */ /* 0x042fe200078e0078 */
[----:B------:R-:W-:-:S04]  /*1a60*/  IADD3 R162, PT, PT, R162, 0x20, RZ ;  /* 0x00000020a2a27810 */ /* 0x000fc80007ffe0ff */
[----:B------:R1:W-:Y:S03]  /*1a70*/  @P0 STG.E.128 desc[UR6][R120.64], R20 ;  /* 0x0000001478000986 */ /* 0x0003e6000c101d06 */
.L_x_26890:
[----:B------:R-:W-:Y:S05]  /*1a80*/  BSYNC.RECONVERGENT B0 ;  /* 0x0000000000007941 */ /* 0x000fea0003800200 */
.L_x_26889:
        /* <DEDUP_REMOVED lines=22> */
[--C-:B------:R-:W-:Y:S02]  /*1bf0*/  HADD2.F32 R128, -RZ, R120.reuse.H0_H0 ;  /* 0x20000078ff807230 */ /* 0x100fe40000004100 */
[--C-:B------:R-:W-:Y:S02]  /*1c00*/  HADD2.F32 R23, -RZ, R21.reuse.H0_H0 ;  /* 0x20000015ff177230 */ /* 0x100fe40000004100 */
[----:B------:R-:W-:Y:S02]  /*1c10*/  HADD2.F32 R153, -RZ, R21.H1_H1 ;  /* 0x30000015ff997230 */ /* 0x000fe40000004100 */
[----:B------:R-:W-:Y:S01]  /*1c20*/  FFMA.FTZ R127, R128, R161, R127 ;  /* 0x000000a1807f7223 */ /* 0x000fe2000001007f */
[----:B------:R-:W-:-:S02]  /*1c30*/  HADD2.F32 R120, -RZ, R120.H1_H1 ;  /* 0x30000078ff787230 */ /* 0x000fc40000004100 */
[-C--:B------:R-:W-:Y:S01]  /*1c40*/  FFMA.FTZ R128, R152, R161.reuse, R23 ;  /* 0x000000a198807223 */ /* 0x080fe20000010017 */
[--C-:B------:R-:W-:Y:S02]  /*1c50*/  HADD2.F32 R152, -RZ, R122.reuse.H0_H0 ;  /* 0x2000007aff987230 */ /* 0x100fe40000004100 */
[----:B------:R-:W-:Y:S02]  /*1c60*/  HADD2.F32 R122, -RZ, R122.H1_H1 ;  /* 0x3000007aff7a7230 */ /* 0x000fe40000004100 */
[----:B------:R-:W-:Y:S02]  /*1c70*/  HADD2.F32 R23, -RZ, R22.H1_H1 ;  /* 0x30000016ff177230 */ /* 0x000fe40000004100 */
[----:B------:R-:W-:Y:S01]  /*1c80*/  FFMA.FTZ R129, R152, R161, R129 ;  /* 0x000000a198817223 */ /* 0x000fe20000010081 */
[----:B------:R-:W-:Y:S02]  /*1c90*/  HADD2.F32 R152, -RZ, R121.H1_H1 ;  /* 0x30000079ff987230 */ /* 0x000fe40000004100 */
        /* <DEDUP_REMOVED lines=9> */
.L_x_26896:
[----:B------:R-:W-:-:S04]  /*1d30*/  ISETP.NE.U32.AND P1, PT, R16, RZ, PT ;  /* 0x000000ff1000720c */ /* 0x000fc80003f25070 */
[----:B------:R-:W-:-:S13]  /*1d40*/  ISETP.NE.AND.EX P1, PT, R17, RZ, PT, P1 ;  /* 0x000000ff1100720c */ /* 0x000fda0003f25310 */
[----:B------:R-:W-:Y:S05]  /*1d50*/  @P1 BRA `(.L_x_26898) ;  /* 0x0000000000441947 */ /* 0x000fea0003800000 */
        /* <DEDUP_REMOVED lines=17> */
.L_x_26898:
[----:B-----5:R-:W-:Y:S02]  /*1e70*/  HADD2.F32 R130, -RZ, R122.H0_H0 ;  /* 0x2000007aff827230 */ /* 0x020fe40000004100 */
[--C-:B------:R-:W-:Y:S02]  /*1e80*/  HADD2.F32 R20, -RZ, R120.reuse.H0_H0 ;  /* 0x20000078ff147230 */ /* 0x100fe40000004100 */
        /* <DEDUP_REMOVED lines=12> */
[----:B------:R-:W-:Y:S01]  /*1f50*/  F2FP.F16.F32.PACK_AB R23, R131, R130 ;  /* 0x000000828317723e */ /* 0x000fe200000000ff */
[----:B------:R-:W-:Y:S01]  /*1f60*/  FMUL.FTZ R153, R22, R161 ;  /* 0x000000a116997220 */ /* 0x000fe20000410000 */
[----:B------:R-:W-:Y:S01]  /*1f70*/  F2FP.F16.F32.PACK_AB R20, R152, R127 ;  /* 0x0000007f9814723e */ /* 0x000fe200000000ff */
[----:B------:R-:W-:-:S03]  /*1f80*/  FMUL.FTZ R154, R122, R161 ;  /* 0x000000a17a9a7220 */ /* 0x000fc60000410000 */
[----:B------:R-:W-:Y:S02]  /*1f90*/  F2FP.F16.F32.PACK_AB R21, R153, R128 ;  /* 0x000000809915723e */ /* 0x000fe400000000ff */
[----:B------:R-:W-:-:S07]  /*1fa0*/  F2FP.F16.F32.PACK_AB R22, R154, R129 ;  /* 0x000000819a16723e */ /* 0x000fce00000000ff */
.L_x_26897:
[----:B------:R-:W1:Y:S02]  /*1fb0*/  @P0 LDC.64 R120, c[0x0][0x3a8] ;  /* 0x0000ea00ff780b82 */ /* 0x000e640000000a00 */
[C---:B-1----:R-:W-:Y:S01]  /*1fc0*/  @P0 IMAD.WIDE.U32 R120, R162.reuse, 0x10, R120 ;  /* 0x00000010a2780825 */ /* 0x042fe200078e0078 */
[----:B------:R-:W-:-:S04]  /*1fd0*/  IADD3 R162, PT, PT, R162, 0x20, RZ ;  /* 0x00000020a2a27810 */ /* 0x000fc80007ffe0ff */
[----:B------:R1:W-:Y:S03]  /*1fe0*/  @P0 STG.E.128 desc[UR6][R120.64], R20 ;  /* 0x0000001478000986 */ /* 0x0003e6000c101d06 */
.L_x_26895:
[----:B------:R-:W-:Y:S05]  /*1ff0*/  BSYNC.RECONVERGENT B0 ;  /* 0x0000000000007941 */ /* 0x000fea0003800200 */
.L_x_26894:
        /* <DEDUP_REMOVED lines=15> */
[--C-:B------:R-:W-:Y:S02]  /*20f0*/  HADD2.F32 R134, -RZ, R121.reuse.H0_H0 ;  /* 0x20000079ff867230 */ /* 0x100fe40000004100 */
[----:B------:R-:W-:Y:S02]  /*2100*/  HADD2.F32 R156, -RZ, R121.H1_H1 ;  /* 0x30000079ff9c7230 */ /* 0x000fe40000004100 */
[--C-:B--2---:R-:W-:Y:S02]  /*2110*/  HADD2.F32 R135, -RZ, R23.reuse.H0_H0 ;  /* 0x20000017ff877230 */ /* 0x104fe40000004100 */
[----:B------:R-:W-:-:S02]  /*2120*/  HADD2.F32 R23, -RZ, R23.H1_H1 ;  /* 0x30000017ff177230 */ /* 0x000fc40000004100 */
[----:B------:R-:W-:Y:S02]  /*2130*/  HADD2.F32 R133, -RZ, R21.H0_H0 ;  /* 0x20000015ff857230 */ /* 0x000fe40000004100 */
[-C--:B------:R-:W-:Y:S01]  /*2140*/  FFMA.FTZ R135, R132, R161.reuse, R135 ;  /* 0x000000a184877223 */ /* 0x080fe20000010087 */
[----:B------:R-:W-:Y:S02]  /*2150*/  HADD2.F32 R132, -RZ, R120.H0_H0 ;  /* 0x20000078ff847230 */ /* 0x000fe40000004100 */
[-C--:B------:R-:W-:Y:S01]  /*2160*/  FFMA.FTZ R136, R136, R161.reuse, R23 ;  /* 0x000000a188887223 */ /* 0x080fe20000010017 */
[----:B------:R-:W-:Y:S02]  /*2170*/  HADD2.F32 R23, -RZ, R20.H0_H0 ;  /* 0x20000014ff177230 */ /* 0x000fe40000004100 */
[----:B------:R-:W-:Y:S01]  /*2180*/  FFMA.FTZ R133, R134, R161, R133 ;  /* 0x000000a186857223 */ /* 0x000fe20000010085 */
[----:B------:R-:W-:Y:S02]  /*2190*/  HADD2.F32 R134, -RZ, R122.H0_H0 ;  /* 0x2000007aff867230 */ /* 0x000fe40000004100 */
[----:B------:R-:W-:-:S02]  /*21a0*/  HADD2.F32 R120, -RZ, R120.H1_H1 ;  /* 0x30000078ff787230 */ /* 0x000fc40000004100 */
[-C--:B------:R-:W-:Y:S01]  /*21b0*/  FFMA.FTZ R132, R132, R161.reuse, R23 ;  /* 0x000000a184847223 */ /* 0x080fe20000010017 */
[----:B------:R-:W-:Y:S02]  /*21c0*/  HADD2.F32 R23, -RZ, R22.H0_H0 ;  /* 0x20000016ff177230 */ /* 0x000fe40000004100 */
[----:B------:R-:W-:Y:S02]  /*21d0*/  HADD2.F32 R122, -RZ, R122.H1_H1 ;  /* 0x3000007aff7a7230 */ /* 0x000fe40000004100 */
[----:B------:R-:W-:Y:S02]  /*21e0*/  HADD2.F32 R157, -RZ, R22.H1_H1 ;  /* 0x30000016ff9d7230 */ /* 0x000fe40000004100 */
[----:B------:R-:W-:Y:S01]  /*21f0*/  FFMA.FTZ R134, R134, R161, R23 ;  /* 0x000000a186867223 */ /* 0x000fe20000010017 */
[----:B------:R-:W-:Y:S01]  /*2200*/  HADD2.F32 R21, -RZ, R21.H1_H1 ;  /* 0x30000015ff157230 */ /* 0x000fe20000004100 */
[----:B------:R-:W-:Y:S01]  /*2210*/  F2FP.F16.F32.PACK_AB R23, R136, R135 ;  /* 0x000000878817723e */ /* 0x000fe200000000ff */
[----:B------:R-:W-:-:S02]  /*2220*/  HADD2.F32 R155, -RZ, R20.H1_H1 ;  /* 0x30000014ff9b7230 */ /* 0x000fc40000004100 */
[-C--:B------:R-:W-:Y:S01]  /*2230*/  FFMA.FTZ R157, R122, R161.reuse, R157 ;  /* 0x000000a17a9d7223 */ /* 0x080fe2000001009d */
[-C--:B------:R-:W-:Y:S02]  /*2240*/  FFMA.FTZ R156, R156, R161.reuse, R21 ;  /* 0x000000a19c9c7223 */ /* 0x080fe40000010015 */
[----:B------:R-:W-:Y:S02]  /*2250*/  FFMA.FTZ R155, R120, R161, R155 ;  /* 0x000000a1789b7223 */ /* 0x000fe4000001009b */
[----:B------:R-:W-:Y:S02]  /*2260*/  F2FP.F16.F32.PACK_AB R22, R157, R134 ;  /* 0x000000869d16723e */ /* 0x000fe400000000ff */
[----:B------:R-:W-:Y:S02]  /*2270*/  F2FP.F16.F32.PACK_AB R21, R156, R133 ;  /* 0x000000859c15723e */ /* 0x000fe400000000ff */
[----:B------:R-:W-:Y:S01]  /*2280*/  F2FP.F16.F32.PACK_AB R20, R155, R132 ;  /* 0x000000849b14723e */ /* 0x000fe200000000ff */
[----:B------:R-:W-:Y:S06]  /*2290*/  BRA `(.L_x_26902) ;  /* 0x0000000000a07947 */ /* 0x000fec0003800000 */
.L_x_26901:
        /* <DEDUP_REMOVED lines=20> */
.L_x_26903:
        /* <DEDUP_REMOVED lines=20> */
.L_x_26902:
[----:B------:R-:W1:Y:S02]  /*2520*/  @P0 LDC.64 R120, c[0x0][0x3a8] ;  /* 0x0000ea00ff780b82 */ /* 0x000e640000000a00 */
[C---:B-1----:R-:W-:Y:S01]  /*2530*/  @P0 IMAD.WIDE.U32 R120, R162.reuse, 0x10, R120 ;  /* 0x00000010a2780825 */ /* 0x042fe200078e0078 */
[----:B------:R-:W-:-:S04]  /*2540*/  IADD3 R162, PT, PT, R162, 0x20, RZ ;  /* 0x00000020a2a27810 */ /* 0x000fc80007ffe0ff */
[----:B------:R1:W-:Y:S03]  /*2550*/  @P0 STG.E.128 desc[UR6][R120.64], R20 ;  /* 0x0000001478000986 */ /* 0x0003e6000c101d06 */
.L_x_26900:
[----:B------:R-:W-:Y:S05]  /*2560*/  BSYNC.RECONVERGENT B0 ;  /* 0x0000000000007941 */ /* 0x000fea0003800200 */
.L_x_26899:
        /* <DEDUP_REMOVED lines=13> */
[--C-:B-----5:R-:W-:Y:S02]  /*2640*/  HADD2.F32 R16, -RZ, R123.reuse.H1_H1 ;  /* 0x3000007bff107230 */ /* 0x120fe40000004100 */
[----:B------:R-:W-:Y:S02]  /*2650*/  HADD2.F32 R140, -RZ, R123.H0_H0 ;  /* 0x2000007bff8c7230 */ /* 0x000fe40000004100 */
[----:B------:R-:W-:Y:S02]  /*2660*/  HADD2.F32 R138, -RZ, R121.H0_H0 ;  /* 0x20000079ff8a7230 */ /* 0x000fe40000004100 */
[--C-:B-1----:R-:W-:Y:S02]  /*2670*/  HADD2.F32 R14, -RZ, R122.reuse.H0_H0 ;  /* 0x2000007aff0e7230 */ /* 0x102fe40000004100 */
[----:B------:R-:W-:Y:S02]  /*2680*/  HADD2.F32 R122, -RZ, R122.H1_H1 ;  /* 0x3000007aff7a7230 */ /* 0x000fe40000004100 */
[----:B--2---:R-:W-:-:S02]  /*2690*/  HADD2.F32 R17, -RZ, R23.H0_H0 ;  /* 0x20000017ff117230 */ /* 0x004fc40000004100 */
[----:B------:R-:W-:Y:S02]  /*26a0*/  HADD2.F32 R23, -RZ, R23.H1_H1 ;  /* 0x30000017ff177230 */ /* 0x000fe40000004100 */
[----:B------:R-:W-:Y:S02]  /*26b0*/  HADD2.F32 R15, -RZ, R21.H0_H0 ;  /* 0x20000015ff0f7230 */ /* 0x000fe40000004100 */
[-C--:B------:R-:W-:Y:S01]  /*26c0*/  FFMA.FTZ R140, R140, R161.reuse, R17 ;  /* 0x000000a18c8c7223 */ /* 0x080fe20000010011 */
[----:B------:R-:W-:Y:S02]  /*26d0*/  HADD2.F32 R139, -RZ, R22.H0_H0 ;  /* 0x20000016ff8b7230 */ /* 0x000fe40000004100 */
[-C--:B------:R-:W-:Y:S01]  /*26e0*/  FFMA.FTZ R141, R16, R161.reuse, R23 ;  /* 0x000000a1108d7223 */ /* 0x080fe20000010017 */
[----:B------:R-:W-:Y:S02]  /*26f0*/  HADD2.F32 R16, -RZ, R120.H0_H0 ;  /* 0x20000078ff107230 */ /* 0x000fe40000004100 */
[----:B------:R-:W-:Y:S01]  /*2700*/  FFMA.FTZ R138, R138, R161, R15 ;  /* 0x000000a18a8a7223 */ /* 0x000fe2000001000f */
[----:B------:R-:W-:-:S02]  /*2710*/  HADD2.F32 R137, -RZ, R20.H0_H0 ;  /* 0x20000014ff897230 */ /* 0x000fc40000004100 */
[-C--:B------:R-:W-:Y:S01]  /*2720*/  FFMA.FTZ R139, R14, R161.reuse, R139 ;  /* 0x000000a10e8b7223 */ /* 0x080fe2000001008b */
[----:B------:R-:W-:Y:S01]  /*2730*/  HADD2.F32 R120, -RZ, R120.H1_H1 ;  /* 0x30000078ff787230 */ /* 0x000fe20000004100 */
[----:B------:R-:W-:Y:S01]  /*2740*/  F2FP.F16.F32.PACK_AB R23, R141, R140 ;  /* 0x0000008c8d17723e */ /* 0x000fe200000000ff */
[----:B------:R-:W-:Y:S02]  /*2750*/  HADD2.F32 R14, -RZ, R121.H1_H1 ;  /* 0x30000079ff0e7230 */ /* 0x000fe40000004100 */
[----:B------:R-:W-:Y:S01]  /*2760*/  FFMA.FTZ R137, R16, R161, R137 ;  /* 0x000000a110897223 */ /* 0x000fe20000010089 */
[----:B------:R-:W-:Y:S02]  /*2770*/  HADD2.F32 R17, -RZ, R22.H1_H1 ;  /* 0x30000016ff117230 */ /* 0x000fe40000004100 */
[----:B------:R-:W-:Y:S02]  /*2780*/  HADD2.F32 R21, -RZ, R21.H1_H1 ;  /* 0x30000015ff157230 */ /* 0x000fe40000004100 */
        /* <DEDUP_REMOVED lines=8> */
.L_x_26906:
[----:B------:R-:W-:-:S04]  /*2810*/  ISETP.NE.U32.AND P1, PT, R16, RZ, PT ;  /* 0x000000ff1000720c */ /* 0x000fc80003f25070 */
[----:B------:R-:W-:-:S13]  /*2820*/  ISETP.NE.AND.EX P1, PT, R17, RZ, PT, P1 ;  /* 0x000000ff1100720c */ /* 0x000fda0003f25310 */
[----:B------:R-:W-:Y:S05]  /*2830*/  @P1 BRA `(.L_x_26908) ;  /* 0x0000000000441947 */ /* 0x000fea0003800000 */
[--C-:B-----5:R-:W-:Y:S02]  /*2840*/  HADD2.F32 R158, -RZ, R123.reuse.H1_H1 ;  /* 0x3000007bff9e7230 */ /* 0x120fe40000004100 */
[----:B------:R-:W-:Y:S02]  /*2850*/  HADD2.F32 R14, -RZ, R120.H0_H0 ;  /* 0x20000078ff0e7230 */ /* 0x000fe40000004100 */
[----:B------:R-:W-:Y:S02]  /*2860*/  HADD2.F32 R160, -RZ, R122.H0_H0 ;  /* 0x2000007affa07230 */ /* 0x000fe40000004100 */
[-C--:B------:R-:W-:Y:S01]  /*2870*/  FMUL.FTZ R141, R158, R161.reuse ;  /* 0x000000a19e8d7220 */ /* 0x080fe20000410000 */
[----:B------:R-:W-:Y:S02]  /*2880*/  HADD2.F32 R140, -RZ, R123.H0_H0 ;  /* 0x2000007bff8c7230 */ /* 0x000fe40000004100 */
        /* <DEDUP_REMOVED lines=12> */
.L_x_26908:
        /* <DEDUP_REMOVED lines=20> */
.L_x_26907:
[----:B------:R-:W1:Y:S02]  /*2a90*/  @P0 LDC.64 R14, c[0x0][0x3a8] ;  /* 0x0000ea00ff0e0b82 */ /* 0x000e640000000a00 */
[----:B-1----:R-:W-:-:S05]  /*2aa0*/  @P0 IMAD.WIDE.U32 R14, R162, 0x10, R14 ;  /* 0x00000010a20e0825 */ /* 0x002fca00078e000e */
[----:B------:R1:W-:Y:S02]  /*2ab0*/  @P0 STG.E.128 desc[UR6][R14.64], R20 ;  /* 0x000000140e000986 */ /* 0x0003e4000c101d06 */
.L_x_26905:
[----:B------:R-:W-:Y:S05]  /*2ac0*/  BSYNC.RECONVERGENT B0 ;  /* 0x0000000000007941 */ /* 0x000fea0003800200 */
.L_x_26904:
        /* <DEDUP_REMOVED lines=179> */
.L_x_26934:
        /* <DEDUP_REMOVED lines=30> */
[----:B------:R-:W-:Y:S01]  /*37e0*/  F2FP.F16.F32.PACK_AB R121, R122, R121 ;  /* 0x000000797a79723e */ /* 0x000fe200000000ff */
[--C-:B------:R-:W-:Y:S01]  /*37f0*/  FADD.FTZ R122, R4, -R14.reuse ;  /* 0x8000000e047a7221 */ /* 0x100fe20000010000 */
[----:B------:R-:W-:Y:S01]  /*3800*/  F2FP.F16.F32.PACK_AB R120, R16, R17 ;  /* 0x000000111078723e */ /* 0x000fe200000000ff */
        /* <DEDUP_REMOVED lines=8> */
[----:B------:R-:W-:Y:S02]  /*3890*/  F2FP.F16.F32.PACK_AB R123, R162, R123 ;  /* 0x0000007ba27b723e */ /* 0x000fe400000000ff */
[----:B------:R-:W-:-:S05]  /*38a0*/  FFMA.FTZ R16, R16, R113, R105 ;  /* 0x0000007110107223 */ /* 0x000fca0000010069 */
[----:B------:R-:W-:Y:S02]  /*38b0*/  F2FP.F16.F32.PACK_AB R122, R16, R17 ;  /* 0x00000011107a723e */ /* 0x000fe400000000ff */
[----:B------:R-:W1:Y:S02]  /*38c0*/  LDC.64 R16, c[0x0][0x428] ;  /* 0x00010a00ff107b82 */ /* 0x000e640000000a00 */
[C---:B-1----:R-:W-:Y:S01]  /*38d0*/  IMAD.WIDE.U32 R16, R142.reuse, 0x10, R16 ;  /* 0x000000108e107825 */ /* 0x042fe200078e0010 */
[----:B------:R-:W-:-:S04]  /*38e0*/  IADD3 R142, PT, PT, R142, 0x20, RZ ;  /* 0x000000208e8e7810 */ /* 0x000fc80007ffe0ff */
[----:B------:R2:W-:Y:S03]  /*38f0*/  STG.E.128 desc[UR6][R16.64], R120 ;  /* 0x0000007810007986 */ /* 0x0005e6000c101d06 */
.L_x_26911:
[----:B------:R-:W-:Y:S05]  /*3900*/  BSYNC.RECONVERGENT B0 ;  /* 0x0000000000007941 */ /* 0x000fea0003800200 */
.L_x_26910:
        /* <DEDUP_REMOVED lines=35> */
.L_x_26913:
[----:B------:R-:W-:Y:S05]  /*3b40*/  BSYNC.RECONVERGENT B0 ;  /* 0x0000000000007941 */ /* 0x000fea0003800200 */
.L_x_26912:
        /* <DEDUP_REMOVED lines=35> */
.L_x_26915:
[----:B------:R-:W-:Y:S05]  /*3d80*/  BSYNC.RECONVERGENT B0 ;  /* 0x0000000000007941 */ /* 0x000fea0003800200 */
.L_x_26914:
        /* <DEDUP_REMOVED lines=35> */
.L_x_26917:
[----:B------:R-:W-:Y:S05]  /*3fc0*/  BSYNC.RECONVERGENT B0 ;  /* 0x0000000000007941 */ /* 0x000fea0003800200 */
.L_x_26916:
        /* <DEDUP_REMOVED lines=35> */
.L_x_26919:
[----:B------:R-:W-:Y:S05]  /*4200*/  BSYNC.RECONVERGENT B0 ;  /* 0x0000000000007941 */ /* 0x000fea0003800200 */
.L_x_26918:
        /* <DEDUP_REMOVED lines=26> */
[----:B------:R-:W-:Y:S01]  /*43b0*/  F2FP.F16.F32.PACK_AB R123, R14, R123 ;  /* 0x0000007b0e7b723e */ /* 0x000fe200000000ff */
[----:B------:R-:W-:Y:S01]  /*43c0*/  FFMA.FTZ R16, R16, R37, R29 ;  /* 0x0000002510107223 */ /* 0x000fe2000001001d */
[----:B------:R-:W-:-:S02]  /*43d0*/  F2FP.F16.F32.PACK_AB R122, R15, R122 ;  /* 0x0000007a0f7a723e */ /* 0x000fc400000000ff */
[----:B------:R-:W1:Y:S01]  /*43e0*/  LDC.64 R14, c[0x0][0x428] ;  /* 0x00010a00ff0e7b82 */ /* 0x000e620000000a00 */
[----:B------:R-:W-:Y:S02]  /*43f0*/  F2FP.F16.F32.PACK_AB R121, R120, R121 ;  /* 0x000000797879723e */ /* 0x000fe400000000ff */
[----:B------:R-:W-:Y:S01]  /*4400*/  F2FP.F16.F32.PACK_AB R120, R16, R17 ;  /* 0x000000111078723e */ /* 0x000fe200000000ff */
[----:B-1----:R-:W-:-:S05]  /*4410*/  IMAD.WIDE.U32 R14, R142, 0x10, R14 ;  /* 0x000000108e0e7825 */ /* 0x002fca00078e000e */
[----:B------:R1:W-:Y:S02]  /*4420*/  STG.E.128 desc[UR6][R14.64], R120 ;  /* 0x000000780e007986 */ /* 0x0003e4000c101d06 */
.L_x_26921:
[----:B------:R-:W-:Y:S05]  /*4430*/  BSYNC.RECONVERGENT B0 ;  /* 0x0000000000007941 */ /* 0x000fea0003800200 */
.L_x_26920:
[----:B-1----:R-:W1:Y:S02]  /*4440*/  LDC.64 R14, c[0x0][0x380] ;  /* 0x0000e000ff0e7b82 */ /* 0x002e640000000a00 */
[----:B-1----:R-:W-:-:S04]  /*4450*/  LEA R3, R14, R3, 0x2 ;  /* 0x000000030e037211 */ /* 0x002fc800078e10ff */
[----:B------:R-:W-:-:S13]  /*4460*/  ISETP.GE.AND P0, PT, R3, R15, PT ;  /* 0x0000000f0300720c */ /* 0x000fda0003f06270 */
[----:B------:R-:W-:Y:S05]  /*4470*/  @!P0 BRA `(.L_x_26922) ;  /* 0xffffffc4003c8947 */ /* 0x000fea000383ffff */
[----:B------:R-:W-:Y:S05]  /*4480*/  EXIT ;  /* 0x000000000000794d */ /* 0x000fea0003800000 */
.L_x_26909:
        /* <DEDUP_REMOVED lines=8> */
.L_x_26924:
[----:B------:R-:W-:Y:S05]  /*4510*/  BSYNC B0 ;  /* 0x0000000000007941 */ /* 0x000fea0003800000 */
.L_x_26923:
        /* <DEDUP_REMOVED lines=9> */
.L_x_26925:
[----:B------:R-:W-:Y:S01]  /*45b0*/  HFMA2 R120, -RZ, RZ, 0, 2.384185791015625e-07 ;  /* 0x00000004ff787431 */ /* 0x000fe200000001ff */
[----:B------:R-:W-:-:S05]  /*45c0*/  MOV R122, R163 ;  /* 0x000000a3007a7202 */ /* 0x000fca0000000f00 */
[----:B------:R-:W-:-:S05]  /*45d0*/  FADD.FTZ R122, R121, R122 ;  /* 0x0000007a797a7221 */ /* 0x000fca0000010000 */
[----:B------:R-:W-:-:S07]  /*45e0*/  MOV R165, R122 ;  /* 0x0000007a00a57202 */ /* 0x000fce0000000f00 */
[----:B------:R-:W-:Y:S05]  /*45f0*/  WARPSYNC.COLLECTIVE R16, `(.L_x_26926) ;  /* 0x0000000010087348 */ /* 0x000fea0003c00000 */
[----:B------:R0:W1:Y:S02]  /*4600*/  SHFL.BFLY P6, R163, R165, R120, R17 ;  /* 0x0c000078a5a37389 */ /* 0x00006400000c0011 */
[----:B01----:R-:W-:Y:S05]  /*4610*/  ENDCOLLECTIVE ;  /* 0x000000000000791b */ /* 0x003fea0003800000 */
.L_x_26926:
        /* <DEDUP_REMOVED lines=8> */
.L_x_26927:
[----:B------:R-:W-:Y:S01]  /*46a0*/  HFMA2 R120, -RZ, RZ, 0, 9.5367431640625e-07 ;  /* 0x00000010ff787431 */ /* 0x000fe200000001ff */
[----:B------:R-:W-:-:S05]  /*46b0*/  MOV R162, R163 ;  /* 0x000000a300a27202 */ /* 0x000fca0000000f00 */
[----:B------:R-:W-:-:S05]  /*46c0*/  FADD.FTZ R162, R161, R162 ;  /* 0x000000a2a1a27221 */ /* 0x000fca0000010000 */
[----:B------:R-:W-:-:S07]  /*46d0*/  MOV R165, R162 ;  /* 0x000000a200a57202 */ /* 0x000fce0000000f00 */
[----:B------:R-:W-:Y:S05]  /*46e0*/  WARPSYNC.COLLECTIVE R16, `(.L_x_26928) ;  /* 0x0000000010087348 */ /* 0x000fea0003c00000 */
[----:B------:R0:W1:Y:S02]  /*46f0*/  SHFL.BFLY P6, R163, R165, R120, R17 ;  /* 0x0c000078a5a37389 */ /* 0x00006400000c0011 */
[----:B01----:R-:W-:Y:S05]  /*4700*/  ENDCOLLECTIVE ;  /* 0x000000000000791b */ /* 0x003fea0003800000 */
.L_x_26928:
        /* <DEDUP_REMOVED lines=109> */
.L_x_26929:
[----:B------:R-:W-:Y:S01]  /*4de0*/  HFMA2 R120, -RZ, RZ, 0, 1.1920928955078125e-07 ;  /* 0x00000002ff787431 */ /* 0x000fe200000001ff */
[----:B------:R-:W-:-:S05]  /*4df0*/  MOV R121, R163 ;  /* 0x000000a300797202 */ /* 0x000fca0000000f00 */
[----:B------:R-:W-:-:S05]  /*4e00*/  FADD.FTZ R121, R14, R121 ;  /* 0x000000790e797221 */ /* 0x000fca0000010000 */
[----:B------:R-:W-:-:S07]  /*4e10*/  MOV R165, R121 ;  /* 0x0000007900a57202 */ /* 0x000fce0000000f00 */
[----:B------:R-:W-:Y:S05]  /*4e20*/  WARPSYNC.COLLECTIVE R16, `(.L_x_26930) ;  /* 0x0000000010087348 */ /* 0x000fea0003c00000 */
[----:B------:R0:W1:Y:S02]  /*4e30*/  SHFL.BFLY P6, R163, R165, R120, R17 ;  /* 0x0c000078a5a37389 */ /* 0x00006400000c0011 */
[----:B01----:R-:W-:Y:S05]  /*4e40*/  ENDCOLLECTIVE ;  /* 0x000000000000791b */ /* 0x003fea0003800000 */
.L_x_26930:
[----:B------:R-:W-:Y:S01]  /*4e50*/  HFMA2 R120, -RZ, RZ, 0, 2.384185791015625e-07 ;  /* 0x00000004ff787431 */ /* 0x000fe200000001ff */
[----:B------:R-:W-:-:S05]  /*4e60*/  MOV R122, R163 ;  /* 0x000000a3007a7202 */ /* 0x000fca0000000f00 */
[----:B------:R-:W-:-:S05]  /*4e70*/  FADD.FTZ R122, R121, R122 ;  /* 0x0000007a797a7221 */ /* 0x000fca0000010000 */
[----:B------:R-:W-:-:S07]  /*4e80*/  MOV R165, R122 ;  /* 0x0000007a00a57202 */ /* 0x000fce0000000f00 */
[----:B------:R-:W-:Y:S05]  /*4e90*/  WARPSYNC.COLLECTIVE R16, `(.L_x_26931) ;  /* 0x0000000010087348 */ /* 0x000fea0003c00000 */
[----:B------:R0:W1:Y:S02]  /*4ea0*/  SHFL.BFLY P6, R163, R165, R120, R17 ;  /* 0x0c000078a5a37389 */ /* 0x00006400000c0011 */
[----:B01----:R-:W-:Y:S05]  /*4eb0*/  ENDCOLLECTIVE ;  /* 0x000000000000791b */ /* 0x003fea0003800000 */
.L_x_26931:
[----:B------:R-:W-:Y:S01]  /*4ec0*/  HFMA2 R120, -RZ, RZ, 0, 4.76837158203125e-07 ;  /* 0x00000008ff787431 */ /* 0x000fe200000001ff */
[----:B------:R-:W-:-:S05]  /*4ed0*/  MOV R161, R163 ;  /* 0x000000a300a17202 */ /* 0x000fca0000000f00 */
[----:B------:R-:W-:-:S05]  /*4ee0*/  FADD.FTZ R161, R122, R161 ;  /* 0x000000a17aa17221 */ /* 0x000fca0000010000 */
[----:B------:R-:W-:-:S07]  /*4ef0*/  MOV R165, R161 ;  /* 0x000000a100a57202 */ /* 0x000fce0000000f00 */
[----:B------:R-:W-:Y:S05]  /*4f00*/  WARPSYNC.COLLECTIVE R16, `(.L_x_26932) ;  /* 0x0000000010087348 */ /* 0x000fea0003c00000 */
[----:B------:R0:W1:Y:S02]  /*4f10*/  SHFL.BFLY P6, R163, R165, R120, R17 ;  /* 0x0c000078a5a37389 */ /* 0x00006400000c0011 */
[----:B01----:R-:W-:Y:S05]  /*4f20*/  ENDCOLLECTIVE ;  /* 0x000000000000791b */ /* 0x003fea0003800000 */
.L_x_26932:
[----:B------:R-:W-:Y:S01]  /*4f30*/  HFMA2 R120, -RZ, RZ, 0, 9.5367431640625e-07 ;  /* 0x00000010ff787431 */ /* 0x000fe200000001ff */
[----:B------:R-:W-:-:S05]  /*4f40*/  MOV R162, R163 ;  /* 0x000000a300a27202 */ /* 0x000fca0000000f00 */
[----:B------:R-:W-:-:S05]  /*4f50*/  FADD.FTZ R162, R161, R162 ;  /* 0x000000a2a1a27221 */ /* 0x000fca0000010000 */
[----:B------:R-:W-:-:S07]  /*4f60*/  MOV R165, R162 ;  /* 0x000000a200a57202 */ /* 0x000fce0000000f00 */
[----:B------:R-:W-:Y:S05]  /*4f70*/  WARPSYNC.COLLECTIVE R16, `(.L_x_26933) ;  /* 0x0000000010087348 */ /* 0x000fea0003c00000 */
[----:B------:R0:W1:Y:S02]  /*4f80*/  SHFL.BFLY P6, R163, R165, R120, R17 ;  /* 0x0c000078a5a37389 */ /* 0x00006400000c0011 */
[----:B01----:R-:W-:Y:S05]  /*4f90*/  ENDCOLLECTIVE ;  /* 0x000000000000791b */ /* 0x003fea0003800000 */
.L_x_26933:
[----:B------:R-:W-:Y:S05]  /*4fa0*/  BRA `(.L_x_26934) ;  /* 0xffffffe400947947 */ /* 0x000fea000383ffff */
.L_x_26935:
        /* <DEDUP_REMOVED lines=13> */
.L_x_54408:


//--------------------- .text._ZN10layer_norm13ln_fwd_kernelINS_13Kernel_traitsIf6__halfS2_S2_fjLj1536ELj1ELj4ELj1ELj16ENS_18Kernel_traits_baseILj1536EfS2_S2_S2_fjLj128EEEEELb0ELb0ELb0ELb1EEEvNS_9FwdParamsE --------------------------
	.section	.text._ZN10layer_norm13ln_fwd_kernelINS_13Kernel_traitsIf6__halfS2_S2_fjLj1536ELj1ELj4ELj1ELj16ENS_18Kernel_traits_baseILj1536EfS2_S2_S2_fjLj128EEEEELb0ELb0ELb0ELb1EEEvNS_9FwdParamsE,"ax",@progbits
	.align	128
        .global         _ZN10layer_norm13ln_fwd_kernelINS_13Kernel_traitsIf6__halfS2_S2_fjLj1536ELj1ELj4ELj1ELj16ENS_18Kernel_traits_baseILj1536EfS2_S2_S2_fjLj128EEEEELb0ELb0ELb0ELb1EEEvNS_9FwdParamsE
        .type           _ZN10layer_norm13ln_fwd_kernelINS_13Kernel_traitsIf6__halfS2_S2_fjLj1536ELj1ELj4ELj1ELj16ENS_18Kernel_traits_baseILj1536EfS2_S2_S2_fjLj128EEEEELb0ELb0ELb0ELb1EEEvNS_9FwdParamsE,@function
        .size           _ZN10layer_norm13ln_fwd_kernelINS_13Kernel_traitsIf6__halfS2_S2_fjLj1536ELj1ELj4ELj1ELj16ENS_18Kernel_traits_baseILj1536EfS2_S2_S2_fjLj128EEEEELb0ELb0ELb0ELb1EEEvNS_9FwdParamsE,(.L_x_54409 - _ZN10layer_norm13ln_fwd_kernelINS_13Kernel_traitsIf6__halfS2_S2_fjLj1536ELj1ELj4ELj1ELj16ENS_18Kernel_traits_baseILj1536EfS2_S2_S2_fjLj128EEEEELb0ELb0ELb0ELb1EEEvNS_9FwdParamsE)
        .other          _ZN10layer_norm13ln_fwd_kernelINS_13Kernel_traitsIf6__halfS2_S2_fjLj1536ELj1ELj4ELj1ELj16ENS_18Kernel_traits_baseILj1536EfS2_S2_S2_fjLj128EEEEELb0ELb0ELb0ELb1EEEvNS_9FwdParamsE,@"STO_CUDA_ENTRY STV_DEFAULT"
_ZN10layer_norm13ln_fwd_kernelINS_13Kernel_traitsIf6__halfS2_S2_fjLj1536ELj1ELj4ELj1ELj16ENS_18Kernel_traits_baseILj1536EfS2_S2_S2_fjLj128EEEEELb0ELb0ELb0ELb1EEEvNS_9FwdParamsE:
.text._ZN10layer_norm13ln_fwd_kernelINS_13Kernel_traitsIf6__halfS2_S2_fjLj1536ELj1ELj4ELj1ELj16ENS_18Kernel_traits_baseILj1536EfS2_S2_S2_fjLj128EEEEELb0ELb0ELb0ELb1EEEvNS_9FwdParamsE:
        /* <DEDUP_REMOVED lines=45> */
.L_x_26936:
        /* <DEDUP_REMOVED lines=38> */
.L_x_26937:
        /* <DEDUP_REMOVED lines=10> */
.L_x_26957:
        /* <DEDUP_REMOVED lines=14> */
[----:B------:R-:W-:Y:S02]  /*06b0*/  HFMA2 R125, -RZ, RZ, 1.875, 0 ;  /* 0x3f800000ff7d7431 */ /* 0x000fe400000001ff */
[----:B---3--:R-:W-:-:S06]  /*06c0*/  @P1 HADD2.F32 R125, -RZ, R2.H0_H0 ;  /* 0x20000002ff7d1230 */ /* 0x008fcc0000004100 */
[----:B------:R-:W-:Y:S05]  /*06d0*/  BRA.U !UP0, `(.L_x_26938) ;  /* 0x0000000108807547 */ /* 0x000fea000b800000 */
[----:B------:R-:W0:Y:S02]  /*06e0*/  LDC.64 R4, c[0x0][0x3a0] ;  /* 0x0000e800ff047b82 */ /* 0x000e240000000a00 */
[----:B0-----:R-:W-:-:S06]  /*06f0*/  IMAD.WIDE.U32 R4, R11, 0x10, R4 ;  /* 0x000000100b047825 */ /* 0x001fcc00078e0004 */
[----:B------:R-:W2:Y:S01]  /*0700*/  LDG.E.128 R4, desc[UR6][R4.64] ;  /* 0x0000000604047981 */ /* 0x000ea2000c1e1d00 */
[----:B-----5:R-:W-:Y:S02]  /*0710*/  HADD2.F32 R122, -RZ, R116.H0_H0 ;  /* 0x20000074ff7a7230 */ /* 0x020fe40000004100 */
[----:B------:R-:W-:Y:S02]  /*0720*/  HADD2.F32 R120, -RZ, R118.H0_H0 ;  /* 0x20000076ff787230 */ /* 0x000fe40000004100 */
[----:B------:R-:W-:Y:S02]  /*0730*/  HADD2.F32 R116, -RZ, R116.H1_H1 ;  /* 0x30000074ff747230 */ /* 0x000fe40000004100 */
[--C-:B------:R-:W-:Y:S02]  /*0740*/  HADD2.F32 R0, -RZ, R117.reuse.H0_H0 ;  /* 0x20000075ff007230 */ /* 0x100fe40000004100 */
[----:B------:R-:W-:Y:S02]  /*0750*/  HADD2.F32 R14, -RZ, R117.H1_H1 ;  /* 0x30000075ff0e7230 */ /* 0x000fe40000004100 */
[----:B------:R-:W-:-:S02]  /*0760*/  HADD2.F32 R118, -RZ, R118.H1_H1 ;  /* 0x30000076ff767230 */ /* 0x000fc40000004100 */
[--C-:B------:R-:W-:Y:S02]  /*0770*/  HADD2.F32 R124, -RZ, R119.reuse.H0_H0 ;  /* 0x20000077ff7c7230 */ /* 0x100fe40000004100 */
        /* <DEDUP_REMOVED lines=22> */
.L_x_26938:
[----:B----4-:R-:W-:-:S04]  /*08e0*/  UISETP.NE.U32.AND UP1, UPT, UR10, URZ, UPT ;  /* 0x000000ff0a00728c */ /* 0x010fc8000bf25070 */
        /* <DEDUP_REMOVED lines=22> */
[----:B------:R-:W-:Y:S01]  /*0a50*/  F2FP.F16.F32.PACK_AB R19, R123, R124 ;  /* 0x0000007c7b13723e */ /* 0x000fe200000000ff */
[----:B------:R-:W-:Y:S06]  /*0a60*/  BRA `(.L_x_26939) ;  /* 0x0000000000407947 */ /* 0x000fec0003800000 */
.L_x_26940:
        /* <DEDUP_REMOVED lines=16> */
.L_x_26939:
        /* <DEDUP_REMOVED lines=39> */
.L_x_26941:
[----:B----4-:R-:W-:-:S04]  /*0de0*/  UISETP.NE.U32.AND UP1, UPT, UR10, URZ, UPT ;  /* 0x000000ff0a00728c */ /* 0x010fc8000bf25070 */
        /* <DEDUP_REMOVED lines=19> */
.L_x_26943:
        /* <DEDUP_REMOVED lines=20> */
.L_x_26942:
        /* <DEDUP_REMOVED lines=39> */
.L_x_26944:
[----:B----4-:R-:W-:-:S04]  /*12d0*/  UISETP.NE.U32.AND UP1, UPT, UR10, URZ, UPT ;  /* 0x000000ff0a00728c */ /* 0x010fc8000bf25070 */
        /* <DEDUP_REMOVED lines=19> */
.L_x_26946:
        /* <DEDUP_REMOVED lines=20> */
.L_x_26945:
        /* <DEDUP_REMOVED lines=39> */
.L_x_26947:
[----:B----4-:R-:W-:-:S04]  /*17c0*/  UISETP.NE.U32.AND UP1, UPT, UR10, URZ, UPT ;  /* 0x000000ff0a00728c */ /* 0x010fc8000bf25070 */
[----:B------:R-:W-:-:S09]  /*17d0*/  UISETP.NE.AND.EX UP1, UPT, UR11, URZ, UPT, UP1 ;  /* 0x000000ff0b00728c */ /* 0x000fd2000bf25310 */
[----:B------:R-:W-:Y:S05]  /*17e0*/  BRA.U UP1, `(.L_x_26949) ;  /* 0x0000000101447547 */ /* 0x000fea000b800000 */
[--C-:B-----5:R-:W-:Y:S02]  /*17f0*/  HADD2.F32 R138, -RZ, R117.reuse.H0_H0 ;  /* 0x20000075ff8a7230 */ /* 0x120fe40000004100 */
[----:B0-----:R-:W-:Y:S02]  /*1800*/  HADD2.F32 R136, -RZ, R116.H0_H0 ;  /* 0x20000074ff887230 */ /* 0x001fe40000004100 */
        /* <DEDUP_REMOVED lines=15> */
.L_x_26949:
[----:B0----5:R-:W-:Y:S02]  /*1900*/  HADD2.F32 R136, -RZ, R116.H0_H0 ;  /* 0x20000074ff887230 */ /* 0x021fe40000004100 */
        /* <DEDUP_REMOVED lines=19> */
.L_x_26948:
        /* <DEDUP_REMOVED lines=11> */
[----:B------:R-:W-:Y:S02]  /*1af0*/  HADD2.F32 R148, -RZ, R117.H0_H0 ;  /* 0x20000075ff947230 */ /* 0x000fe40000004100 */
[--C-:B------:R-:W-:Y:S02]  /*1b00*/  HADD2.F32 R152, -RZ, R119.reuse.H0_H0 ;  /* 0x20000077ff987230 */ /* 0x100fe40000004100 */
[----:B------:R-:W-:Y:S02]  /*1b10*/  HADD2.F32 R154, -RZ, R119.H1_H1 ;  /* 0x30000077ff9a7230 */ /* 0x000fe40000004100 */
[----:B------:R-:W-:Y:S02]  /*1b20*/  HADD2.F32 R116, -RZ, R116.H1_H1 ;  /* 0x30000074ff747230 */ /* 0x000fe40000004100 */
[----:B--2---:R-:W-:-:S02]  /*1b30*/  HADD2.F32 R145, -RZ, R16.H0_H0 ;  /* 0x20000010ff917230 */ /* 0x004fc40000004100 */
[----:B------:R-:W-:Y:S02]  /*1b40*/  HADD2.F32 R147, -RZ, R17.H0_H0 ;  /* 0x20000011ff937230 */ /* 0x000fe40000004100 */
[--C-:B------:R-:W-:Y:S02]  /*1b50*/  HADD2.F32 R149, -RZ, R19.reuse.H0_H0 ;  /* 0x20000013ff957230 */ /* 0x100fe40000004100 */
[-C--:B------:R-:W-:Y:S01]  /*1b60*/  FFMA.FTZ R145, R146, R125.reuse, R145 ;  /* 0x0000007d92917223 */ /* 0x080fe20000010091 */
[----:B------:R-:W-:Y:S02]  /*1b70*/  HADD2.F32 R155, -RZ, R19.H1_H1 ;  /* 0x30000013ff9b7230 */ /* 0x000fe40000004100 */
[----:B------:R-:W-:Y:S01]  /*1b80*/  FFMA.FTZ R146, R148, R125, R147 ;  /* 0x0000007d94927223 */ /* 0x000fe20000010093 */
[----:B------:R-:W-:Y:S02]  /*1b90*/  HADD2.F32 R148, -RZ, R118.H0_H0 ;  /* 0x20000076ff947230 */ /* 0x000fe40000004100 */
[----:B------:R-:W-:-:S02]  /*1ba0*/  HADD2.F32 R147, -RZ, R18.H0_H0 ;  /* 0x20000012ff937230 */ /* 0x000fc40000004100 */
[-C--:B------:R-:W-:Y:S01]  /*1bb0*/  FFMA.FTZ R155, R154, R125.reuse, R155 ;  /* 0x0000007d9a9b7223 */ /* 0x080fe2000001009b */
[----:B------:R-:W-:Y:S02]  /*1bc0*/  HADD2.F32 R153, -RZ, R17.H1_H1 ;  /* 0x30000011ff997230 */ /* 0x000fe40000004100 */
[----:B------:R-:W-:Y:S02]  /*1bd0*/  HADD2.F32 R118, -RZ, R118.H1_H1 ;  /* 0x30000076ff767230 */ /* 0x000fe40000004100 */
[-C--:B------:R-:W-:Y:S01]  /*1be0*/  FFMA.FTZ R147, R148, R125.reuse, R147 ;  /* 0x0000007d94937223 */ /* 0x080fe20000010093 */
[----:B------:R-:W-:Y:S01]  /*1bf0*/  FFMA.FTZ R148, R152, R125, R149 ;  /* 0x0000007d98947223 */ /* 0x000fe20000010095 */
[----:B------:R-:W-:Y:S02]  /*1c00*/  HADD2.F32 R152, -RZ, R117.H1_H1 ;  /* 0x30000075ff987230 */ /* 0x000fe40000004100 */
[----:B------:R-:W-:Y:S02]  /*1c10*/  HADD2.F32 R19, -RZ, R18.H1_H1 ;  /* 0x30000012ff137230 */ /* 0x000fe40000004100 */
        /* <DEDUP_REMOVED lines=9> */
.L_x_26950:
[----:B----4-:R-:W-:-:S04]  /*1cb0*/  UISETP.NE.U32.AND UP1, UPT, UR10, URZ, UPT ;  /* 0x000000ff0a00728c */ /* 0x010fc8000bf25070 */
[----:B------:R-:W-:-:S09]  /*1cc0*/  UISETP.NE.AND.EX UP1, UPT, UR11, URZ, UPT, UP1 ;  /* 0x000000ff0b00728c */ /* 0x000fd2000bf25310 */
[----:B------:R-:W-:Y:S05]  /*1cd0*/  BRA.U UP1, `(.L_x_26952) ;  /* 0x0000000101447547 */ /* 0x000fea000b800000 */
[----:B0----5:R-:W-:Y:S02]  /*1ce0*/  HADD2.F32 R146, -RZ, R116.H0_H0 ;  /* 0x20000074ff927230 */ /* 0x021fe40000004100 */
[--C-:B------:R-:W-:Y:S02]  /*1cf0*/  HADD2.F32 R148, -RZ, R117.reuse.H0_H0 ;  /* 0x20000075ff947230 */ /* 0x100fe40000004100 */
        /* <DEDUP_REMOVED lines=15> */
.L_x_26952:
[----:B-----5:R-:W-:Y:S02]  /*1df0*/  HADD2.F32 R148, -RZ, R118.H0_H0 ;  /* 0x20000076ff947230 */ /* 0x020fe40000004100 */
[--C-:B0-----:R-:W-:Y:S02]  /*1e00*/  HADD2.F32 R16, -RZ, R116.reuse.H0_H0 ;  /* 0x20000074ff107230 */ /* 0x101fe40000004100 */
        /* <DEDUP_REMOVED lines=18> */
.L_x_26951:
        /* <DEDUP_REMOVED lines=20> */
[-C--:B------:R-:W-:Y:S01]  /*2070*/  FFMA.FTZ R151, R156, R125.reuse, R19 ;  /* 0x0000007d9c977223 */ /* 0x080fe20000010013 */
[----:B------:R-:W-:Y:S02]  /*2080*/  HADD2.F32 R156, -RZ, R116.H0_H0 ;  /* 0x20000074ff9c7230 */ /* 0x000fe40000004100 */
[----:B------:R-:W-:Y:S01]  /*2090*/  FFMA.FTZ R157, R158, R125, R157 ;  /* 0x0000007d9e9d7223 */ /* 0x000fe2000001009d */
[----:B------:R-:W-:-:S02]  /*20a0*/  HADD2.F32 R19, -RZ, R16.H0_H0 ;  /* 0x20000010ff137230 */ /* 0x000fc40000004100 */
[-C--:B------:R-:W-:Y:S01]  /*20b0*/  FFMA.FTZ R159, R118, R125.reuse, R159 ;  /* 0x0000007d769f7223 */ /* 0x080fe2000001009f */
[----:B------:R-:W-:Y:S02]  /*20c0*/  HADD2.F32 R116, -RZ, R116.H1_H1 ;  /* 0x30000074ff747230 */ /* 0x000fe40000004100 */
[----:B------:R-:W-:Y:S02]  /*20d0*/  HADD2.F32 R17, -RZ, R17.H1_H1 ;  /* 0x30000011ff117230 */ /* 0x000fe40000004100 */
[----:B------:R-:W-:Y:S01]  /*20e0*/  FFMA.FTZ R156, R156, R125, R19 ;  /* 0x0000007d9c9c7223 */ /* 0x000fe20000010013 */
[----:B------:R-:W-:Y:S02]  /*20f0*/  HADD2.F32 R19, -RZ, R18.H0_H0 ;  /* 0x20000012ff137230 */ /* 0x000fe40000004100 */
[----:B------:R-:W-:-:S03]  /*2100*/  HADD2.F32 R161, -RZ, R16.H1_H1 ;  /* 0x30000010ffa17230 */ /* 0x000fc60000004100 */
[-C--:B------:R-:W-:Y:S01]  /*2110*/  FFMA.FTZ R158, R160, R125.reuse, R19 ;  /* 0x0000007da09e7223 */ /* 0x080fe20000010013 */
[----:B------:R-:W-:Y:S02]  /*2120*/  HADD2.F32 R160, -RZ, R117.H1_H1 ;  /* 0x30000075ffa07230 */ /* 0x000fe40000004100 */
[-C--:B------:R-:W-:Y:S01]  /*2130*/  FFMA.FTZ R161, R116, R125.reuse, R161 ;  /* 0x0000007d74a17223 */ /* 0x080fe200000100a1 */
[----:B------:R-:W-:Y:S02]  /*2140*/  F2FP.F16.F32.PACK_AB R19, R151, R150 ;  /* 0x000000969713723e */ /* 0x000fe400000000ff */
[----:B------:R-:W-:Y:S01]  /*2150*/  F2FP.F16.F32.PACK_AB R18, R159, R158 ;  /* 0x0000009e9f12723e */ /* 0x000fe200000000ff */
[----:B------:R-:W-:Y:S01]  /*2160*/  FFMA.FTZ R160, R160, R125, R17 ;  /* 0x0000007da0a07223 */ /* 0x000fe20000010011 */
[----:B------:R-:W-:-:S04]  /*2170*/  F2FP.F16.F32.PACK_AB R16, R161, R156 ;  /* 0x0000009ca110723e */ /* 0x000fc800000000ff */
[----:B------:R-:W-:Y:S01]  /*2180*/  F2FP.F16.F32.PACK_AB R17, R160, R157 ;  /* 0x0000009da011723e */ /* 0x000fe200000000ff */
[----:B------:R-:W-:Y:S06]  /*2190*/  BRA `(.L_x_26954) ;  /* 0x0000000000a07947 */ /* 0x000fec0003800000 */
.L_x_26953:
[----:B----4-:R-:W-:-:S04]  /*21a0*/  UISETP.NE.U32.AND UP0, UPT, UR10, URZ, UPT ;  /* 0x000000ff0a00728c */ /* 0x010fc8000bf05070 */
[----:B------:R-:W-:-:S09]  /*21b0*/  UISETP.NE.AND.EX UP0, UPT, UR11, URZ, UPT, UP0 ;  /* 0x000000ff0b00728c */ /* 0x000fd2000bf05300 */
[----:B------:R-:W-:Y:S05]  /*21c0*/  BRA.U UP0, `(.L_x_26955) ;  /* 0x0000000100447547 */ /* 0x000fea000b800000 */
[----:B0----5:R-:W-:Y:S02]  /*21d0*/  HADD2.F32 R156, -RZ, R116.H0_H0 ;  /* 0x20000074ff9c7230 */ /* 0x021fe40000004100 */
[----:B------:R-:W-:Y:S02]  /*21e0*/  HADD2.F32 R158, -RZ, R117.H0_H0 ;  /* 0x20000075ff9e7230 */ /* 0x000fe40000004100 */
        /* <DEDUP_REMOVED lines=15> */
.L_x_26955:
[----:B0----5:R-:W-:Y:S02]  /*22e0*/  HADD2.F32 R156, -RZ, R116.H0_H0 ;  /* 0x20000074ff9c7230 */ /* 0x021fe40000004100 */
        /* <DEDUP_REMOVED lines=14> */
[-C--:B------:R-:W-:Y:S01]  /*23d0*/  FMUL.FTZ R160, R160, R125.reuse ;  /* 0x0000007da0a07220 */ /* 0x080fe20000410000 */
[----:B------:R-:W-:Y:S01]  /*23e0*/  F2FP.F16.F32.PACK_AB R16, R161, R156 ;  /* 0x0000009ca110723e */ /* 0x000fe200000000ff */
[----:B------:R-:W-:-:S03]  /*23f0*/  FMUL.FTZ R159, R118, R125 ;  /* 0x0000007d769f7220 */ /* 0x000fc60000410000 */
[----:B------:R-:W-:Y:S02]  /*2400*/  F2FP.F16.F32.PACK_AB R17, R160, R157 ;  /* 0x0000009da011723e */ /* 0x000fe400000000ff */
[----:B------:R-:W-:-:S07]  /*2410*/  F2FP.F16.F32.PACK_AB R18, R159, R158 ;  /* 0x0000009e9f12723e */ /* 0x000fce00000000ff */
.L_x_26954:
        /* <DEDUP_REMOVED lines=171> */
.L_x_26969:
        /* <DEDUP_REMOVED lines=38> */
[----:B------:R-:W-:Y:S01]  /*3130*/  F2FP.F16.F32.PACK_AB R119, R118, R119 ;  /* 0x000000777677723e */ /* 0x000fe200000000ff */
        /* <DEDUP_REMOVED lines=14> */
[----:B------:R-:W-:Y:S01]  /*3220*/  F2FP.F16.F32.PACK_AB R118, R118, R117 ;  /* 0x000000757676723e */ /* 0x000fe200000000ff */
[----:B------:R-:W-:Y:S01]  /*3230*/  FADD.FTZ R143, -R126, R143 ;  /* 0x0000008f7e8f7221 */ /* 0x000fe20000010100 */
[----:B------:R-:W-:Y:S01]  /*3240*/  F2FP.F16.F32.PACK_AB R116, R14, R13 ;  /* 0x0000000d0e74723e */ /* 0x000fe200000000ff */
[----:B------:R-:W-:Y:S01]  /*3250*/  FADD.FTZ R137, -R126, R137 ;  /* 0x000000897e897221 */ /* 0x000fe20000010100 */
[----:B------:R-:W-:Y:S01]  /*3260*/  F2FP.F16.F32.PACK_AB R117, R162, R15 ;  /* 0x0000000fa275723e */ /* 0x000fe200000000ff */
        /* <DEDUP_REMOVED lines=75> */
[----:B------:R-:W-:-:S03]  /*3720*/  F2FP.F16.F32.PACK_AB R121, R120, R5 ;  /* 0x000000057879723e */ /* 0x000fc600000000ff */
[----:B------:R-:W-:Y:S01]  /*3730*/  FFMA.FTZ R119, R119, R94, R46 ;  /* 0x0000005e77777223 */ /* 0x000fe2000001002e */
[----:B------:R-:W-:Y:S01]  /*3740*/  FFMA.FTZ R8, R8, R95, R47 ;  /* 0x0000005f08087223 */ /* 0x000fe2000001002f */
[----:B------:R-:W-:Y:S01]  /*3750*/  IMAD.WIDE.U32 R162, R127, 0x10, R122 ;  /* 0x000000107fa27825 */ /* 0x000fe200078e007a */
[----:B------:R-:W-:-:S03]  /*3760*/  F2FP.F16.F32.PACK_AB R120, R2, R3 ;  /* 0x000000030278723e */ /* 0x000fc600000000ff */
[----:B------:R-:W-:Y:S01]  /*3770*/  FFMA.FTZ R3, R14, R85, R37 ;  /* 0x000000550e037223 */ /* 0x000fe20000010025 */
[----:B------:R-:W-:Y:S01]  /*3780*/  FFMA.FTZ R13, R13, R98, R50 ;  /* 0x000000620d0d7223 */ /* 0x000fe20000010032 */
[----:B0-----:R-:W-:Y:S01]  /*3790*/  IMAD.WIDE.U32 R164, R144, 0x10, R122 ;  /* 0x0000001090a47825 */ /* 0x001fe200078e007a */
[----:B------:R-:W-:-:S03]  /*37a0*/  F2FP.F16.F32.PACK_AB R131, R8, R119 ;  /* 0x000000770883723e */ /* 0x000fc600000000ff */
[----:B------:R-:W-:Y:S01]  /*37b0*/  FFMA.FTZ R8, R117, R88, R40 ;  /* 0x0000005875087223 */ /* 0x000fe20000010028 */
[----:B------:R-:W-:Y:S01]  /*37c0*/  FFMA.FTZ R116, R116, R99, R51 ;  /* 0x0000006374747223 */ /* 0x000fe20000010033 */
[----:B------:R-:W-:Y:S01]  /*37d0*/  IMAD.WIDE.U32 R148, R149, 0x10, R122 ;  /* 0x0000001095947825 */ /* 0x000fe200078e007a */
[----:B------:R-:W-:-:S03]  /*37e0*/  F2FP.F16.F32.PACK_AB R123, R10, R9 ;  /* 0x000000090a7b723e */ /* 0x000fc600000000ff */
[----:B------:R-:W-:Y:S01]  /*37f0*/  FFMA.FTZ R10, R129, R84, R36 ;  /* 0x00000054810a7223 */ /* 0x000fe20000010024 */
[----:B------:R-:W-:Y:S01]  /*3800*/  FFMA.FTZ R7, R7, R100, R52 ;  /* 0x0000006407077223 */ /* 0x000fe20000010034 */
[----:B------:R-:W-:Y:S01]  /*3810*/  F2FP.F16.F32.PACK_AB R129, R116, R13 ;  /* 0x0000000d7481723e */ /* 0x000fe200000000ff */
[----:B------:R-:W-:Y:S01]  /*3820*/  FFMA.FTZ R4, R4, R101, R53 ;  /* 0x0000006504047223 */ /* 0x000fe20000010035 */
[----:B------:R-:W-:Y:S01]  /*3830*/  FFMA.FTZ R13, R154, R77, R29 ;  /* 0x0000004d9a0d7223 */ /* 0x000fe2000001001d */
[----:B------:R-:W-:Y:S01]  /*3840*/  F2FP.F16.F32.PACK_AB R10, R3, R10 ;  /* 0x0000000a030a723e */ /* 0x000fe200000000ff */
[----:B------:R-:W-:Y:S01]  /*3850*/  FFMA.FTZ R3, R6, R89, R41 ;  /* 0x0000005906037223 */ /* 0x000fe20000010029 */
[----:B------:R-:W-:Y:S01]  /*3860*/  FFMA.FTZ R6, R147, R76, R28 ;  /* 0x0000004c93067223 */ /* 0x000fe2000001001c */
[----:B------:R-:W-:Y:S01]  /*3870*/  FFMA.FTZ R15, R15, R92, R44 ;  /* 0x0000005c0f0f7223 */ /* 0x000fe2000001002c */
[----:B------:R-:W-:Y:S01]  /*3880*/  FFMA.FTZ R130, R130, R93, R45 ;  /* 0x0000005d82827223 */ /* 0x000fe2000001002d */
[----:B------:R-:W-:Y:S01]  /*3890*/  FFMA.FTZ R5, R133, R82, R34 ;  /* 0x0000005285057223 */ /* 0x000fe20000010022 */
[----:B------:R-:W-:Y:S01]  /*38a0*/  F2FP.F16.F32.PACK_AB R8, R3, R8 ;  /* 0x000000080308723e */ /* 0x000fe200000000ff */
[----:B------:R-:W-:Y:S01]  /*38b0*/  FFMA.FTZ R118, R118, R83, R35 ;  /* 0x0000005376767223 */ /* 0x000fe20000010023 */
[----:B------:R-:W0:Y:S01]  /*38c0*/  LDC.64 R2, c[0x0][0x380] ;  /* 0x0000e000ff027b82 */ /* 0x000e220000000a00 */
[----:B------:R-:W-:Y:S01]  /*38d0*/  FFMA.FTZ R11, R11, R96, R48 ;  /* 0x000000600b0b7223 */ /* 0x000fe20000010030 */
[----:B------:R-:W-:Y:S01]  /*38e0*/  FFMA.FTZ R128, R128, R97, R49 ;  /* 0x0000006180807223 */ /* 0x000fe20000010031 */
[----:B------:R-:W-:Y:S01]  /*38f0*/  F2FP.F16.F32.PACK_AB R122, R4, R7 ;  /* 0x00000007047a723e */ /* 0x000fe200000000ff */
[----:B------:R-:W-:Y:S01]  /*3900*/  FFMA.FTZ R139, R139, R86, R38 ;  /* 0x000000568b8b7223 */ /* 0x000fe20000010026 */
[----:B------:R-:W-:Y:S01]  /*3910*/  FFMA.FTZ R140, R140, R87, R39 ;  /* 0x000000578c8c7223 */ /* 0x000fe20000010027 */
[----:B------:R-:W-:Y:S01]  /*3920*/  FFMA.FTZ R9, R137, R90, R42 ;  /* 0x0000005a89097223 */ /* 0x000fe2000001002a */
[----:B------:R-:W-:Y:S01]  /*3930*/  FFMA.FTZ R142, R142, R91, R43 ;  /* 0x0000005b8e8e7223 */ /* 0x000fe2000001002b */
[----:B------:R-:W-:Y:S01]  /*3940*/  F2FP.F16.F32.PACK_AB R6, R13, R6 ;  /* 0x000000060d06723e */ /* 0x000fe200000000ff */
[----:B------:R-:W-:Y:S01]  /*3950*/  FFMA.FTZ R7, R141, R78, R30 ;  /* 0x0000004e8d077223 */ /* 0x000fe2000001001e */
[----:B------:R-:W-:Y:S01]  /*3960*/  F2FP.F16.F32.PACK_AB R130, R130, R15 ;  /* 0x0000000f8282723e */ /* 0x000fe200000000ff */
[----:B------:R-:W-:Y:S01]  /*3970*/  FFMA.FTZ R134, R134, R79, R31 ;  /* 0x0000004f86867223 */ /* 0x000fe2000001001f */
[----:B------:R-:W-:Y:S01]  /*3980*/  F2FP.F16.F32.PACK_AB R5, R118, R5 ;  /* 0x000000057605723e */ /* 0x000fe200000000ff */
        /* <DEDUP_REMOVED lines=22> */
[----:B------:R-:W-:Y:S02]  /*3af0*/  F2FP.F16.F32.PACK_AB R116, R15, R116 ;  /* 0x000000740f74723e */ /* 0x000fe400000000ff */
[----:B0-----:R-:W-:-:S03]  /*3b00*/  LEA R12, R2, R12, 0x2 ;  /* 0x0000000c020c7211 */ /* 0x001fc600078e10ff */
[----:B------:R1:W-:Y:S01]  /*3b10*/  STG.E.128 desc[UR6][R148.64], R116 ;  /* 0x0000007494007986 */ /* 0x0003e2000c101d06 */
[----:B------:R-:W-:-:S13]  /*3b20*/  ISETP.GE.AND P2, PT, R12, R3, PT ;  /* 0x000000030c00720c */ /* 0x000fda0003f46270 */
[----:B------:R-:W-:Y:S05]  /*3b30*/  @!P2 BRA `(.L_x_26957) ;  /* 0xffffffc800a4a947 */ /* 0x000fea000383ffff */
[----:B----4-:R-:W-:Y:S05]  /*3b40*/  EXIT ;  /* 0x000000000000794d */ /* 0x010fea0003800000 */
.L_x_26956:
[----:B------:R-:W-:Y:S01]  /*3b50*/  HFMA2 R119, -RZ, RZ, 0, 5.9604644775390625e-08 ;  /* 0x00000001ff777431 */ /* 0x000fe200000001ff */
[----:B------:R-:W-:Y:S01]  /*3b60*/  BSSY B0, `(.L_x_26958) ;  /* 0x0000006000007945 */ /* 0x000fe20003800000 */
[----:B------:R-:W-:Y:S02]  /*3b70*/  MOV R118, 0x1f ;  /* 0x0000001f00767802 */ /* 0x000fe40000000f00 */
[----:B------:R-:W-:-:S07]  /*3b80*/  MOV R117, 0xffffffff ;  /* 0xffffffff00757802 */ /* 0x000fce0000000f00 */
[----:B----4-:R-:W-:Y:S05]  /*3b90*/  WARPSYNC.COLLECTIVE R117, `(.L_x_26959) ;  /* 0x0000000075087348 */ /* 0x010fea0003c00000 */
[----:B------:R0:W1:Y:S02]  /*3ba0*/  SHFL.BFLY P3, R116, R126, R119, R118 ;  /* 0x0c0000777e747389 */ /* 0x0000640000060076 */
[----:B01--4-:R-:W-:Y:S05]  /*3bb0*/  ENDCOLLECTIVE ;  /* 0x000000000000791b */ /* 0x013fea0003800000 */
.L_x_26959:
[----:B------:R-:W-:Y:S05]  /*3bc0*/  BSYNC B0 ;  /* 0x0000000000007941 */ /* 0x000fea0003800000 */
.L_x_26958:
        /* <DEDUP_REMOVED lines=9> */
.L_x_26960:
[----:B------:R-:W-:Y:S02]  /*3c60*/  HFMA2 R119, -RZ, RZ, 0, 2.384185791015625e-07 ;  /* 0x00000004ff777431 */ /* 0x000fe400000001ff */
[----:B------:R-:W-:-:S05]  /*3c70*/  FADD.FTZ R164, R162, R116 ;  /* 0x00000074a2a47221 */ /* 0x000fca0000010000 */
[----:B------:R-:W-:-:S07]  /*3c80*/  MOV R126, R164 ;  /* 0x000000a4007e7202 */ /* 0x000fce0000000f00 */
[----:B------:R-:W-:Y:S05]  /*3c90*/  WARPSYNC.COLLECTIVE R117, `(.L_x_26961) ;  /* 0x0000000075087348 */ /* 0x000fea0003c00000 */
[----:B------:R0:W1:Y:S02]  /*3ca0*/  SHFL.BFLY P3, R116, R126, R119, R118 ;  /* 0x0c0000777e747389 */ /* 0x0000640000060076 */
[----:B01----:R-:W-:Y:S05]  /*3cb0*/  ENDCOLLECTIVE ;  /* 0x000000000000791b */ /* 0x003fea0003800000 */
.L_x_26961:
[----:B------:R-:W-:Y:S02]  /*3cc0*/  HFMA2 R119, -RZ, RZ, 0, 4.76837158203125e-07 ;  /* 0x00000008ff777431 */ /* 0x000fe400000001ff */
[----:B------:R-:W-:-:S05]  /*3cd0*/  FADD.FTZ R165, R164, R116 ;  /* 0x00000074a4a57221 */ /* 0x000fca0000010000 */
[----:B------:R-:W-:-:S07]  /*3ce0*/  MOV R126, R165 ;  /* 0x000000a5007e7202 */ /* 0x000fce0000000f00 */
[----:B------:R-:W-:Y:S05]  /*3cf0*/  WARPSYNC.COLLECTIVE R117, `(.L_x_26962) ;  /* 0x0000000075087348 */ /* 0x000fea0003c00000 */
[----:B------:R0:W1:Y:S02]  /*3d00*/  SHFL.BFLY P3, R116, R126, R119, R118 ;  /* 0x0c0000777e747389 */ /* 0x0000640000060076 */
[----:B01----:R-:W-:Y:S05]  /*3d10*/  ENDCOLLECTIVE ;  /* 0x000000000000791b */ /* 0x003fea0003800000 */
.L_x_26962:
[----:B------:R-:W-:Y:S02]  /*3d20*/  HFMA2 R119, -RZ, RZ, 0, 9.5367431640625e-07 ;  /* 0x00000010ff777431 */ /* 0x000fe400000001ff */
[----:B------:R-:W-:-:S05]  /*3d30*/  FADD.FTZ R165, R165, R116 ;  /* 0x00000074a5a57221 */ /* 0x000fca0000010000 */
[----:B------:R-:W-:-:S07]  /*3d40*/  MOV R126, R165 ;  /* 0x000000a5007e7202 */ /* 0x000fce0000000f00 */
[----:B------:R-:W-:Y:S05]  /*3d50*/  WARPSYNC.COLLECTIVE R117, `(.L_x_26963) ;  /* 0x0000000075087348 */ /* 0x000fea0003c00000 */
[----:B------:R0:W1:Y:S02]  /*3d60*/  SHFL.BFLY P3, R116, R126, R119, R118 ;  /* 0x0c0000777e747389 */ /* 0x0000640000060076 */
[----:B01----:R-:W-:Y:S05]  /*3d70*/  ENDCOLLECTIVE ;  /* 0x000000000000791b */ /* 0x003fea0003800000 */
.L_x_26963:
        /* <DEDUP_REMOVED lines=103> */
.L_x_26964:
[----:B------:R-:W-:Y:S02]  /*43f0*/  HFMA2 R119, -RZ, RZ, 0, 1.1920928955078125e-07 ;  /* 0x00000002ff777431 */ /* 0x000fe400000001ff */
[----:B------:R-:W-:-:S05]  /*4400*/  FADD.FTZ R162, R126, R116 ;  /* 0x000000747ea27221 */ /* 0x000fca0000010000 */
[----:B------:R-:W-:-:S07]  /*4410*/  MOV R126, R162 ;  /* 0x000000a2007e7202 */ /* 0x000fce0000000f00 */
[----:B------:R-:W-:Y:S05]  /*4420*/  WARPSYNC.COLLECTIVE R117, `(.L_x_26965) ;  /* 0x0000000075087348 */ /* 0x000fea0003c00000 */
[----:B------:R0:W1:Y:S02]  /*4430*/  SHFL.BFLY P3, R116, R126, R119, R118 ;  /* 0x0c0000777e747389 */ /* 0x0000640000060076 */
[----:B01----:R-:W-:Y:S05]  /*4440*/  ENDCOLLECTIVE ;  /* 0x000000000000791b */ /* 0x003fea0003800000 */
.L_x_26965:
[----:B------:R-:W-:Y:S02]  /*4450*/  HFMA2 R119, -RZ, RZ, 0, 2.384185791015625e-07 ;  /* 0x00000004ff777431 */ /* 0x000fe400000001ff */
[----:B------:R-:W-:-:S05]  /*4460*/  FADD.FTZ R164, R162, R116 ;  /* 0x00000074a2a47221 */ /* 0x000fca0000010000 */
[----:B------:R-:W-:-:S07]  /*4470*/  MOV R126, R164 ;  /* 0x000000a4007e7202 */ /* 0x000fce0000000f00 */
[----:B------:R-:W-:Y:S05]  /*4480*/  WARPSYNC.COLLECTIVE R117, `(.L_x_26966) ;  /* 0x0000000075087348 */ /* 0x000fea0003c00000 */
[----:B------:R0:W1:Y:S02]  /*4490*/  SHFL.BFLY P3, R116, R126, R119, R118 ;  /* 0x0c0000777e747389 */ /* 0x0000640000060076 */
[----:B01----:R-:W-:Y:S05]  /*44a0*/  ENDCOLLECTIVE ;  /* 0x000000000000791b */ /* 0x003fea0003800000 */
.L_x_26966:
[----:B------:R-:W-:Y:S02]  /*44b0*/  HFMA2 R119, -RZ, RZ, 0, 4.76837158203125e-07 ;  /* 0x00000008ff777431 */ /* 0x000fe400000001ff */
[----:B------:R-:W-:-:S05]  /*44c0*/  FADD.FTZ R165, R164, R116 ;  /* 0x00000074a4a57221 */ /* 0x000fca0000010000 */
[----:B------:R-:W-:-:S07]  /*44d0*/  MOV R126, R165 ;  /* 0x000000a5007e7202 */ /* 0x000fce0000000f00 */
[----:B------:R-:W-:Y:S05]  /*44e0*/  WARPSYNC.COLLECTIVE R117, `(.L_x_26967) ;  /* 0x0000000075087348 */ /* 0x000fea0003c00000 */
[----:B------:R0:W1:Y:S02]  /*44f0*/  SHFL.BFLY P3, R116, R126, R119, R118 ;  /* 0x0c0000777e747389 */ /* 0x0000640000060076 */
[----:B01----:R-:W-:Y:S05]  /*4500*/  ENDCOLLECTIVE ;  /* 0x000000000000791b */ /* 0x003fea0003800000 */
.L_x_26967:
[----:B------:R-:W-:Y:S02]  /*4510*/  HFMA2 R119, -RZ, RZ, 0, 9.5367431640625e-07 ;  /* 0x00000010ff777431 */ /* 0x000fe400000001ff */
[----:B------:R-:W-:-:S05]  /*4520*/  FADD.FTZ R165, R165, R116 ;  /* 0x00000074a5a57221 */ /* 0x000fca0000010000 */
[----:B------:R-:W-:-:S07]  /*4530*/  MOV R126, R165 ;  /* 0x000000a5007e7202 */ /* 0x000fce0000000f00 */
[----:B------:R-:W-:Y:S05]  /*4540*/  WARPSYNC.COLLECTIVE R117, `(.L_x_26968) ;  /* 0x0000000075087348 */ /* 0x000fea0003c00000 */
[----:B------:R0:W1:Y:S02]  /*4550*/  SHFL.BFLY P3, R116, R126, R119, R118 ;  /* 0x0c0000777e747389 */ /* 0x0000640000060076 */
[----:B01----:R-:W-:Y:S05]  /*4560*/  ENDCOLLECTIVE ;  /* 0x000000000000791b */ /* 0x003fea0003800000 */
.L_x_26968:
[----:B------:R-:W-:Y:S05]  /*4570*/  BRA `(.L_x_26969) ;  /* 0xffffffe800547947 */ /* 0x000fea000383ffff */
.L_x_26970:
        /* <DEDUP_REMOVED lines=16> */
.L_x_54409:


//--------------------- .text._ZN10layer_norm13ln_fwd_kernelINS_13Kernel_traitsIf6__halfS2_S2_fjLj1536ELj1ELj4ELj1ELj16ENS_18Kernel_traits_baseILj1536EfS2_S2_S2_fjLj128EEEEELb0ELb0ELb1ELb0EEEvNS_9FwdParamsE --------------------------
	.section	.text._ZN10layer_norm13ln_fwd_kernelINS_13Kernel_traitsIf6__halfS2_S2_fjLj1536ELj1ELj4ELj1ELj16ENS_18Kernel_traits_baseILj1536EfS2_S2_S2_fjLj128EEEEELb0ELb0ELb1ELb0EEEvNS_9FwdParamsE,"ax",@progbits
	.align	128
        .global         _ZN10layer_norm13ln_fwd_kernelINS_13Kernel_traitsIf6__halfS2_S2_fjLj1536ELj1ELj4ELj1ELj16ENS_18Kernel_traits_baseILj1536EfS2_S2_S2_fjLj128EEEEELb0ELb0ELb1ELb0EEEvNS_9FwdParamsE
        .type           _ZN10layer_norm13ln_fwd_kernelINS_13Kernel_traitsIf6__halfS2_S2_fjLj1536ELj1ELj4ELj1ELj16ENS_18Kernel_traits_baseILj1536EfS2_S2_S2_fjLj128EEEEELb0ELb0ELb1ELb0EEEvNS_9FwdParamsE,@function
        .size           _ZN10layer_norm13ln_fwd_kernelINS_13Kernel_traitsIf6__halfS2_S2_fjLj1536ELj1ELj4ELj1ELj16ENS_18Kernel_traits_baseILj1536EfS2_S2_S2_fjLj128EEEEELb0ELb0ELb1ELb0EEEvNS_9FwdParamsE,(.L_x_54410 - _ZN10layer_norm13ln_fwd_kernelINS_13Kernel_traitsIf6__halfS2_S2_fjLj1536ELj1ELj4ELj1ELj16ENS_18Kernel_traits_baseILj1536EfS2_S2_S2_fjLj128EEEEELb0ELb0ELb1ELb0EEEvNS_9FwdParamsE)
        .other          _ZN10layer_norm13ln_fwd_kernelINS_13Kernel_traitsIf6__halfS2_S2_fjLj1536ELj1ELj4ELj1ELj16ENS_18Kernel_traits_baseILj1536EfS2_S2_S2_fjLj128EEEEELb0ELb0ELb1ELb0EEEvNS_9FwdParamsE,@"STO_CUDA_ENTRY STV_DEFAULT"
_ZN10layer_norm13ln_fwd_kernelINS_13Kernel_traitsIf6__halfS2_S2_fjLj1536ELj1ELj4ELj1ELj16ENS_18Kernel_traits_baseILj1536EfS2_S2_S2_fjLj128EEEEELb0ELb0ELb1ELb0EEEvNS_9FwdParamsE:
.text._ZN10layer_norm13ln_fwd_kernelINS_13Kernel_traitsIf6__halfS2_S2_fjLj1536ELj1ELj4ELj1ELj16ENS_18Kernel_traits_baseILj1536EfS2_S2_S2_fjLj128EEEEELb0ELb0ELb1ELb0EEEvNS_9FwdParamsE:
        /* <DEDUP_REMOVED lines=80> */
.L_x_26972:
        /* <DEDUP_REMOVED lines=60> */
.L_x_26973:
[----:B------:R-:W-:Y:S05]  /*08c0*/  BSYNC.RECONVERGENT B0 ;  /* 0x0000000000007941 */ /* 0x000fea0003800200 */
.L_x_26971:
[----:B------:R-:W1:Y:S01]  /*08d0*/  LDCU UR4, c[0x0][0x384] ;  /* 0x00007080ff0477ac */ /* 0x000e620008000800 */
[----:B------:R-:W2:Y:S01]  /*08e0*/  LDCU.U8 UR5, c[0x0][0x410] ;  /* 0x00008200ff0577ac */ /* 0x000ea20008000000 */
[----:B------:R-:W3:Y:S01]  /*08f0*/  LDCU UR10, c[0x0][0x448] ;  /* 0x00008900ff0a77ac */ /* 0x000ee20008000800 */
[----:B------:R-:W4:Y:S01]  /*0900*/  LDCU.64 UR8, c[0x0][0x3a0] ;  /* 0x00007400ff0877ac */ /* 0x000f220008000a00 */
[----:B-1----:R-:W-:-:S13]  /*0910*/  ISETP.GE.AND P0, PT, R3, UR4, PT ;  /* 0x0000000403007c0c */ /* 0x002fda000bf06270 */
[----:B--234-:R-:W-:Y:S05]  /*0920*/  @P0 EXIT ;  /* 0x000000000000094d */ /* 0x01cfea0003800000 */
.L_x_27023:
        /* <DEDUP_REMOVED lines=9> */
[----:B------:R-:W-:Y:S01]  /*09c0*/  BSSY.RECONVERGENT B0, `(.L_x_26974) ;  /* 0x0000077000007945 */ /* 0x000fe20003800200 */
[----:B---3--:R-:W-:-:S13]  /*09d0*/  ISETP.GE.AND P0, PT, R159, 0x1, PT ;  /* 0x000000019f00780c */ /* 0x008fda0003f06270 */
        /* <DEDUP_REMOVED lines=9> */
[----:B-1----:R-:W-:Y:S06]  /*0a70*/  @!P4 BRA `(.L_x_26975) ;  /* 0x0000000400acc947 */ /* 0x002fec0003800000 */
[----:B------:R-:W-:Y:S04]  /*0a80*/  BSSY.RECONVERGENT B1, `(.L_x_26976) ;  /* 0x0000005000017945 */ /* 0x000fe80003800200 */
[----:B------:R-:W-:Y:S05]  /*0a90*/  @!P0 BRA `(.L_x_26977) ;  /* 0x00000000000c8947 */ /* 0x000fea0003800000 */
[----:B0-----:R-:W0:Y:S02]  /*0aa0*/  LDC.64 R4, c[0x0][0x390] ;  /* 0x0000e400ff047b82 */ /* 0x001e240000000a00 */
[----:B0-----:R-:W-:-:S05]  /*0ab0*/  IMAD.WIDE.U32 R4, R160, 0x10, R4 ;  /* 0x00000010a0047825 */ /* 0x001fca00078e0004 */
[----:B------:R1:W5:Y:S02]  /*0ac0*/  LDG.E.128 R16, desc[UR6][R4.64] ;  /* 0x0000000604107981 */ /* 0x000364000c1e1d00 */
.L_x_26977:
[----:B------:R-:W-:Y:S05]  /*0ad0*/  BSYNC.RECONVERGENT B1 ;  /* 0x0000000000017941 */ /* 0x000fea0003800200 */
.L_x_26976:
[----:B------:R-:W-:-:S04]  /*0ae0*/  UISETP.NE.U32.AND UP0, UPT, UR8, URZ, UPT ;  /* 0x000000ff0800728c */ /* 0x000fc8000bf05070 */
[----:B------:R-:W-:-:S09]  /*0af0*/  UISETP.NE.AND.EX UP0, UPT, UR9, URZ, UPT, UP0 ;  /* 0x000000ff0900728c */ /* 0x000fd2000bf05300 */
[----:B------:R-:W-:Y:S05]  /*0b00*/  BRA.U !UP0, `(.L_x_26978) ;  /* 0x0000000108c47547 */ /* 0x000fea000b800000 */
[----:B01----:R-:W0:Y:S02]  /*0b10*/  LDC.64 R4, c[0x0][0x3a0] ;  /* 0x0000e800ff047b82 */ /* 0x003e240000000a00 */
        /* <DEDUP_REMOVED lines=9> */
[----:B------:R-:W4:Y:S01]  /*0bb0*/  @P1 LDC R161, c[0x0][0x40c] ;  /* 0x00010300ffa11b82 */ /* 0x000f220000000800 */
[----:B--2---:R-:W-:-:S02]  /*0bc0*/  HADD2.F32 R4, -RZ, R116.H1_H1 ;  /* 0x30000074ff047230 */ /* 0x004fc40000004100 */
[----:B------:R-:W-:-:S03]  /*0bd0*/  HADD2.F32 R150, -RZ, R119.H1_H1 ;  /* 0x30000077ff967230 */ /* 0x000fc60000004100 */
[----:B0-----:R-:W-:Y:S01]  /*0be0*/  @P1 FFMA.FTZ R4, R5, R15, R4 ;  /* 0x0000000f05041223 */ /* 0x001fe20000010004 */
[--C-:B------:R-:W-:Y:S02]  /*0bf0*/  HADD2.F32 R5, -RZ, R117.reuse.H0_H0 ;  /* 0x20000075ff057230 */ /* 0x100fe40000004100 */
[----:B------:R-:W-:Y:S02]  /*0c00*/  HADD2.F32 R15, -RZ, R117.H1_H1 ;  /* 0x30000075ff0f7230 */ /* 0x000fe40000004100 */
[----:B------:R-:W-:Y:S02]  /*0c10*/  @P1 HADD2.F32 R117, -RZ, R18.H0_H0 ;  /* 0x20000012ff751230 */ /* 0x000fe40000004100 */
[----:B-1----:R-:W-:Y:S01]  /*0c20*/  @P1 FFMA.FTZ R5, R120, R131, R5 ;  /* 0x0000008378051223 */ /* 0x002fe20000010005 */
[----:B------:R-:W-:Y:S01]  /*0c30*/  @P1 HADD2.F32 R120, -RZ, R17.H1_H1 ;  /* 0x30000011ff781230 */ /* 0x000fe20000004100 */
[----:B------:R-:W0:Y:S04]  /*0c40*/  @P1 LDC R131, c[0x0][0x40c] ;  /* 0x00010300ff831b82 */ /* 0x000e280000000800 */
[----:B---3--:R-:W-:Y:S01]  /*0c50*/  @P1 FFMA.FTZ R15, R120, R132, R15 ;  /* 0x00000084780f1223 */ /* 0x008fe2000001000f */
[----:B------:R-:W-:-:S03]  /*0c60*/  HADD2.F32 R120, -RZ, R118.H0_H0 ;  /* 0x20000076ff787230 */ /* 0x000fc60000004100 */
[----:B------:R-:W1:Y:S02]  /*0c70*/  @P1 LDC R132, c[0x0][0x40c] ;  /* 0x00010300ff841b82 */ /* 0x000e640000000800 */
[----:B0-----:R-:W-:Y:S01]  /*0c80*/  @P1 FFMA.FTZ R120, R117, R131, R120 ;  /* 0x0000008375781223 */ /* 0x001fe20000010078 */
[----:B------:R-:W-:Y:S02]  /*0c90*/  HADD2.F32 R131, -RZ, R118.H1_H1 ;  /* 0x30000076ff837230 */ /* 0x000fe40000004100 */
[----:B------:R-:W-:Y:S02]  /*0ca0*/  @P1 HADD2.F32 R118, -RZ, R18.H1_H1 ;  /* 0x30000012ff761230 */ /* 0x000fe40000004100 */
[----:B------:R-:W-:Y:S01]  /*0cb0*/  @P1 HADD2.F32 R117, -RZ, R19.H0_H0 ;  /* 0x20000013ff751230 */ /* 0x000fe20000004100 */
[----:B------:R-:W-:Y:S02]  /*0cc0*/  F2FP.F16.F32.PACK_AB R163, RZ, R120 ;  /* 0x00000078ffa3723e */ /* 0x000fe400000000ff */
[----:B-1----:R-:W-:Y:S01]  /*0cd0*/  @P1 FFMA.FTZ R131, R118, R132, R131 ;  /* 0x0000008476831223 */ /* 0x002fe20000010083 */
[----:B------:R-:W-:Y:S01]  /*0ce0*/  HADD2.F32 R132, -RZ, R119.H0_H0 ;  /* 0x20000077ff847230 */ /* 0x000fe20000004100 */
[----:B------:R-:W0:Y:S03]  /*0cf0*/  @P1 LDC R118, c[0x0][0x40c] ;  /* 0x00010300ff761b82 */ /* 0x000e260000000800 */
[----:B------:R-:W-:Y:S01]  /*0d00*/  F2FP.F16.F32.PACK_AB R164, RZ, R131 ;  /* 0x00000083ffa4723e */ /* 0x000fe200000000ff */
[----:B----4-:R-:W-:Y:S01]  /*0d10*/  @P1 FFMA.FTZ R132, R117, R144, R132 ;  /* 0x0000009075841223 */ /* 0x010fe20000010084 */
[----:B------:R-:W-:-:S02]  /*0d20*/  HADD2.F32 R144, -RZ, R116.H0_H0 ;  /* 0x20000074ff907230 */ /* 0x000fc40000004100 */
[----:B------:R-:W-:Y:S02]  /*0d30*/  @P1 HADD2.F32 R116, -RZ, R16.H0_H0 ;  /* 0x20000010ff741230 */ /* 0x000fe40000004100 */
[----:B------:R-:W-:Y:S01]  /*0d40*/  @P1 HADD2.F32 R117, -RZ, R19.H1_H1 ;  /* 0x30000013ff751230 */ /* 0x000fe20000004100 */
[----:B------:R-:W-:Y:S02]  /*0d50*/  F2FP.F16.F32.PACK_AB R119, RZ, R132 ;  /* 0x00000084ff77723e */ /* 0x000fe400000000ff */
[----:B------:R-:W-:Y:S01]  /*0d60*/  @P1 FFMA.FTZ R144, R116, R161, R144 ;  /* 0x000000a174901223 */ /* 0x000fe20000010090 */
[----:B------:R-:W-:-:S04]  /*0d70*/  F2FP.F16.F32.PACK_AB R116, RZ, R4 ;  /* 0x00000004ff74723e */ /* 0x000fc800000000ff */
[----:B------:R-:W-:-:S04]  /*0d80*/  F2FP.F16.F32.PACK_AB R162, RZ, R144 ;  /* 0x00000090ffa2723e */ /* 0x000fc800000000ff */
[----:B------:R-:W-:Y:S01]  /*0d90*/  PRMT R116, R162, 0x5410, R116 ;  /* 0x00005410a2747816 */ /* 0x000fe20000000074 */
[----:B0-----:R-:W-:Y:S01]  /*0da0*/  @P1 FFMA.FTZ R150, R117, R118, R150 ;  /* 0x0000007675961223 */ /* 0x001fe20000010096 */
[----:B------:R-:W-:Y:S02]  /*0db0*/  F2FP.F16.F32.PACK_AB R117, RZ, R5 ;  /* 0x00000005ff75723e */ /* 0x000fe400000000ff */
[----:B------:R-:W-:Y:S02]  /*0dc0*/  F2FP.F16.F32.PACK_AB R118, RZ, R15 ;  /* 0x0000000fff76723e */ /* 0x000fe400000000ff */
[----:B------:R-:W-:Y:S02]  /*0dd0*/  F2FP.F16.F32.PACK_AB R161, RZ, R150 ;  /* 0x00000096ffa1723e */ /* 0x000fe400000000ff */
[----:B------:R-:W-:Y:S02]  /*0de0*/  PRMT R117, R117, 0x5410, R118 ;  /* 0x0000541075757816 */ /* 0x000fe40000000076 */
[----:B------:R-:W-:-:S02]  /*0df0*/  PRMT R118, R163, 0x5410, R164 ;  /* 0x00005410a3767816 */ /* 0x000fc400000000a4 */
[----:B------:R-:W-:Y:S01]  /*0e00*/  PRMT R119, R119, 0x5410, R161 ;  /* 0x0000541077777816 */ /* 0x000fe200000000a1 */
[----:B------:R-:W-:Y:S06]  /*0e10*/  BRA `(.L_x_26979) ;  /* 0x0000000000b07947 */ /* 0x000fec0003800000 */
.L_x_26978:
[----:B01----:R-:W0:Y:S01]  /*0e20*/  @P0 LDC R5, c[0x0][0x40c] ;  /* 0x00010300ff050b82 */ /* 0x003e220000000800 */
[----:B-----5:R-:W-:Y:S01]  /*0e30*/  @P0 HADD2.F32 R4, -RZ, R16.H0_H0 ;  /* 0x20000010ff040230 */ /* 0x020fe20000004100 */
[----:B------:R-:W-:Y:S01]  /*0e40*/  MOV R144, RZ ;  /* 0x000000ff00907202 */ /* 0x000fe20000000f00 */
[----:B------:R-:W-:Y:S01]  /*0e50*/  @P0 HADD2.F32 R15, -RZ, R17.H0_H0 ;  /* 0x20000011ff0f0230 */ /* 0x000fe20000004100 */
[----:B------:R-:W-:Y:S01]  /*0e60*/  MOV R120, RZ ;  /* 0x000000ff00787202 */ /* 0x000fe20000000f00 */
[----:B------:R-:W-:Y:S01]  /*0e70*/  HFMA2 R131, -RZ, RZ, 0, 0 ;  /* 0x00000000ff837431 */ /* 0x000fe200000001ff */
[----:B------:R-:W-:Y:S01]  /*0e80*/  MOV R132, RZ ;  /* 0x000000ff00847202 */ /* 0x000fe20000000f00 */
[----:B------:R-:W-:Y:S01]  /*0e90*/  HFMA2 R150, -RZ, RZ, 0, 0 ;  /* 0x00000000ff967431 */ /* 0x000fe200000001ff */
[----:B------:R-:W1:Y:S08]  /*0ea0*/  @P0 LDC R116, c[0x0][0x40c] ;  /* 0x00010300ff740b82 */ /* 0x000e700000000800 */
[----:B------:R-:W2:Y:S08]  /*0eb0*/  @P0 LDC R118, c[0x0][0x40c] ;  /* 0x00010300ff760b82 */ /* 0x000eb00000000800 */
[----:B------:R-:W3:Y:S01]  /*0ec0*/  @P0 LDC R117, c[0x0][0x40c] ;  /* 0x00010300ff750b82 */ /* 0x000ee20000000800 */
[----:B0-----:R-:W-:Y:S01]  /*0ed0*/  @P0 FMUL.FTZ R144, R4, R5 ;  /* 0x0000000504900220 */ /* 0x001fe20000410000 */
[----:B------:R-:W-:-:S02]  /*0ee0*/  HFMA2 R4, -RZ, RZ, 0, 0 ;  /* 0x00000000ff047431 */ /* 0x000fc400000001ff */
[----:B------:R-:W-:-:S04]  /*0ef0*/  @P0 HADD2.F32 R5, -RZ, R16.H1_H1 ;  /* 0x30000010ff050230 */ /* 0x000fc80000004100 */
[----:B------:R-:W0:Y:S01]  /*0f00*/  @P0 LDC R119, c[0x0][0x40c] ;  /* 0x00010300ff770b82 */ /* 0x000e220000000800 */
[----:B-1----:R-:W-:Y:S01]  /*0f10*/  @P0 FMUL.FTZ R4, R5, R116 ;  /* 0x0000007405040220 */ /* 0x002fe20000410000 */
[----:B------:R-:W-:Y:S01]  /*0f20*/  MOV R5, RZ ;  /* 0x000000ff00057202 */ /* 0x000fe20000000f00 */
[----:B------:R-:W-:Y:S02]  /*0f30*/  @P0 HADD2.F32 R116, -RZ, R17.H1_H1 ;  /* 0x30000011ff740230 */ /* 0x000fe40000004100 */
[----:B--2---:R-:W-:Y:S01]  /*0f40*/  @P0 FMUL.FTZ R5, R15, R118 ;  /* 0x000000760f050220 */ /* 0x004fe20000410000 */
[----:B------:R-:W-:Y:S02]  /*0f50*/  HFMA2 R15, -RZ, RZ, 0, 0 ;  /* 0x00000000ff0f7431 */ /* 0x000fe400000001ff */
[----:B------:R-:W1:Y:S02]  /*0f60*/  @P0 LDC R161, c[0x0][0x40c] ;  /* 0x00010300ffa10b82 */ /* 0x000e640000000800 */
[----:B------:R-:W-:Y:S01]  /*0f70*/  F2FP.F16.F32.PACK_AB R163, RZ, R5 ;  /* 0x00000005ffa3723e */ /* 0x000fe200000000ff */
[----:B---3--:R-:W-:Y:S01]  /*0f80*/  @P0 FMUL.FTZ R15, R116, R117 ;  /* 0x00000075740f0220 */ /* 0x008fe20000410000 */
[----:B------:R-:W-:-:S04]  /*0f90*/  @P0 HADD2.F32 R116, -RZ, R18.H0_H0 ;  /* 0x20000012ff740230 */ /* 0x000fc80000004100 */
[----:B------:R-:W2:Y:S01]  /*0fa0*/  @P0 LDC R117, c[0x0][0x40c] ;  /* 0x00010300ff750b82 */ /* 0x000ea20000000800 */
[----:B------:R-:W-:Y:S01]  /*0fb0*/  F2FP.F16.F32.PACK_AB R164, RZ, R15 ;  /* 0x0000000fffa4723e */ /* 0x000fe200000000ff */
[----:B0-----:R-:W-:Y:S01]  /*0fc0*/  @P0 FMUL.FTZ R120, R116, R119 ;  /* 0x0000007774780220 */ /* 0x001fe20000410000 */
[----:B------:R-:W-:-:S05]  /*0fd0*/  @P0 HADD2.F32 R116, -RZ, R18.H1_H1 ;  /* 0x30000012ff740230 */ /* 0x000fca0000004100 */
[----:B------:R-:W0:Y:S01]  /*0fe0*/  @P0 LDC R119, c[0x0][0x40c] ;  /* 0x00010300ff770b82 */ /* 0x000e220000000800 */
[----:B------:R-:W-:Y:S01]  /*0ff0*/  F2FP.F16.F32.PACK_AB R118, RZ, R120 ;  /* 0x00000078ff76723e */ /* 0x000fe200000000ff */
[----:B--2---:R-:W-:Y:S01]  /*1000*/  @P0 FMUL.FTZ R131, R116, R117 ;  /* 0x0000007574830220 */ /* 0x004fe20000410000 */
[----:B------:R-:W-:Y:S01]  /*1010*/  @P0 HADD2.F32 R116, -RZ, R19.H0_H0 ;  /* 0x20000013ff740230 */ /* 0x000fe20000004100 */
[----:B------:R-:W-:-:S03]  /*1020*/  F2FP.F16.F32.PACK_AB R117, RZ, R4 ;  /* 0x00000004ff75723e */ /* 0x000fc600000000ff */
[----:B------:R-:W-:Y:S01]  /*1030*/  F2FP.F16.F32.PACK_AB R162, RZ, R131 ;  /* 0x00000083ffa2723e */ /* 0x000fe200000000ff */
[----:B-1----:R-:W-:Y:S01]  /*1040*/  @P0 FMUL.FTZ R132, R116, R161 ;  /* 0x000000a174840220 */ /* 0x002fe20000410000 */
[----:B------:R-:W-:Y:S02]  /*1050*/  @P0 HADD2.F32 R116, -RZ, R19.H1_H1 ;  /* 0x30000013ff740230 */ /* 0x000fe40000004100 */
[----:B------:R-:W-:-:S03]  /*1060*/  PRMT R118, R118, 0x5410, R162 ;  /* 0x0000541076767816 */ /* 0x000fc600000000a2 */
[----:B0-----:R-:W-:Y:S01]  /*1070*/  @P0 FMUL.FTZ R150, R116, R119 ;  /* 0x0000007774960220 */ /* 0x001fe20000410000 */
[----:B------:R-:W-:Y:S02]  /*1080*/  F2FP.F16.F32.PACK_AB R116, RZ, R144 ;  /* 0x00000090ff74723e */ /* 0x000fe400000000ff */
[----:B------:R-:W-:Y:S02]  /*1090*/  F2FP.F16.F32.PACK_AB R119, RZ, R132 ;  /* 0x00000084ff77723e */ /* 0x000fe400000000ff */
[----:B------:R-:W-:Y:S02]  /*10a0*/  F2FP.F16.F32.PACK_AB R161, RZ, R150 ;  /* 0x00000096ffa1723e */ /* 0x000fe400000000ff */
[----:B------:R-:W-:Y:S02]  /*10b0*/  PRMT R116, R116, 0x5410, R117 ;  /* 0x0000541074747816 */ /* 0x000fe40000000075 */
[----:B------:R-:W-:Y:S02]  /*10c0*/  PRMT R117, R163, 0x5410, R164 ;  /* 0x00005410a3757816 */ /* 0x000fe400000000a4 */
[----:B------:R-:W-:-:S07]  /*10d0*/  PRMT R119, R119, 0x5410, R161 ;  /* 0x0000541077777816 */ /* 0x000fce00000000a1 */
.L_x_26979:
[----:B------:R-:W0:Y:S01]  /*10e0*/  LDC.64 R162, c[0x0][0x3a8] ;  /* 0x0000ea00ffa27b82 */ /* 0x000e220000000a00 */
[----:B------:R-:W-:Y:S01]  /*10f0*/  IADD3 R160, PT, PT, R160, 0x20, RZ ;  /* 0x00000020a0a07810 */ /* 0x000fe20007ffe0ff */
[C---:B0-----:R-:W-:Y:S01]  /*1100*/  IMAD.WIDE.U32 R162, R158.reuse, 0x10, R162 ;  /* 0x000000109ea27825 */ /* 0x041fe200078e00a2 */
[----:B------:R-:W-:-:S04]  /*1110*/  IADD3 R158, PT, PT, R158, 0x20, RZ ;  /* 0x000000209e9e7810 */ /* 0x000fc80007ffe0ff */
[----:B------:R1:W-:Y:S03]  /*1120*/  STG.E.128 desc[UR6][R162.64], R116 ;  /* 0x00000074a2007986 */ /* 0x0003e6000c101d06 */
.L_x_26975:
[----:B------:R-:W-:Y:S05]  /*1130*/  BSYNC.RECONVERGENT B0 ;  /* 0x0000000000007941 */ /* 0x000fea0003800200 */
.L_x_26974:
        /* <DEDUP_REMOVED lines=9> */
.L_x_26983:
[----:B------:R-:W-:Y:S05]  /*11d0*/  BSYNC.RECONVERGENT B1 ;  /* 0x0000000000017941 */ /* 0x000fea0003800200 */
.L_x_26982:
        /* <DEDUP_REMOVED lines=8> */
[----:B0----5:R-:W-:Y:S02]  /*1260*/  @P1 HADD2.F32 R7, -RZ, R16.H1_H1 ;  /* 0x30000010ff071230 */ /* 0x021fe40000004100 */
[----:B------:R-:W-:Y:S02]  /*1270*/  @P1 HADD2.F32 R122, -RZ, R17.H0_H0 ;  /* 0x20000011ff7a1230 */ /* 0x000fe40000004100 */
[----:B------:R-:W-:-:S03]  /*1280*/  @P1 HADD2.F32 R145, -RZ, R19.H0_H0 ;  /* 0x20000013ff911230 */ /* 0x000fc60000004100 */
[----:B------:R-:W0:Y:S08]  /*1290*/  @P1 LDC R133, c[0x0][0x40c] ;  /* 0x00010300ff851b82 */ /* 0x000e300000000800 */
[----:B------:R-:W3:Y:S08]  /*12a0*/  @P1 LDC R134, c[0x0][0x40c] ;  /* 0x00010300ff861b82 */ /* 0x000ef00000000800 */
[----:B------:R-:W4:Y:S01]  /*12b0*/  @P1 LDC R151, c[0x0][0x40c] ;  /* 0x00010300ff971b82 */ /* 0x000f220000000800 */
[----:B--2---:R-:W-:-:S05]  /*12c0*/  HADD2.F32 R6, -RZ, R116.H1_H1 ;  /* 0x30000074ff067230 */ /* 0x004fca0000004100 */
[----:B-1----:R-:W-:Y:S01]  /*12d0*/  @P1 FFMA.FTZ R6, R7, R121, R6 ;  /* 0x0000007907061223 */ /* 0x002fe20000010006 */
[--C-:B------:R-:W-:Y:S02]  /*12e0*/  HADD2.F32 R7, -RZ, R117.reuse.H0_H0 ;  /* 0x20000075ff077230 */ /* 0x100fe40000004100 */
[----:B------:R-:W-:Y:S02]  /*12f0*/  HADD2.F32 R121, -RZ, R117.H1_H1 ;  /* 0x30000075ff797230 */ /* 0x000fe40000004100 */
[----:B------:R-:W-:Y:S02]  /*1300*/  @P1 HADD2.F32 R117, -RZ, R18.H0_H0 ;  /* 0x20000012ff751230 */ /* 0x000fe40000004100 */
[----:B0-----:R-:W-:Y:S01]  /*1310*/  @P1 FFMA.FTZ R7, R122, R133, R7 ;  /* 0x000000857a071223 */ /* 0x001fe20000010007 */
[----:B------:R-:W-:Y:S01]  /*1320*/  @P1 HADD2.F32 R122, -RZ, R17.H1_H1 ;  /* 0x30000011ff7a1230 */ /* 0x000fe20000004100 */
[----:B------:R-:W0:Y:S04]  /*1330*/  @P1 LDC R133, c[0x0][0x40c] ;  /* 0x00010300ff851b82 */ /* 0x000e280000000800 */
[----:B---3--:R-:W-:Y:S01]  /*1340*/  @P1 FFMA.FTZ R121, R122, R134, R121 ;  /* 0x000000867a791223 */ /* 0x008fe20000010079 */
[----:B------:R-:W-:-:S03]  /*1350*/  HADD2.F32 R122, -RZ, R118.H0_H0 ;  /* 0x20000076ff7a7230 */ /* 0x000fc60000004100 */
[----:B------:R-:W1:Y:S02]  /*1360*/  @P1 LDC R134, c[0x0][0x40c] ;  /* 0x00010300ff861b82 */ /* 0x000e640000000800 */
[----:B0-----:R-:W-:Y:S01]  /*1370*/  @P1 FFMA.FTZ R122, R117, R133, R122 ;  /* 0x00000085757a1223 */ /* 0x001fe2000001007a */
[----:B------:R-:W-:-:S05]  /*1380*/  HADD2.F32 R133, -RZ, R118.H1_H1 ;  /* 0x30000076ff857230 */ /* 0x000fca0000004100 */
[----:B------:R-:W0:Y:S01]  /*1390*/  @P1 LDC R117, c[0x0][0x40c] ;  /* 0x00010300ff751b82 */ /* 0x000e220000000800 */
[----:B------:R-:W-:Y:S01]  /*13a0*/  @P1 HADD2.F32 R118, -RZ, R18.H1_H1 ;  /* 0x30000012ff761230 */ /* 0x000fe20000004100 */
[----:B------:R-:W-:-:S04]  /*13b0*/  F2FP.F16.F32.PACK_AB R163, RZ, R122 ;  /* 0x0000007affa3723e */ /* 0x000fc800000000ff */
[----:B-1----:R-:W-:Y:S01]  /*13c0*/  @P1 FFMA.FTZ R133, R118, R134, R133 ;  /* 0x0000008676851223 */ /* 0x002fe20000010085 */
[--C-:B------:R-:W-:Y:S01]  /*13d0*/  HADD2.F32 R134, -RZ, R119.reuse.H0_H0 ;  /* 0x20000077ff867230 */ /* 0x100fe20000004100 */
[----:B------:R-:W1:Y:S03]  /*13e0*/  @P1 LDC R118, c[0x0][0x40c] ;  /* 0x00010300ff761b82 */ /* 0x000e660000000800 */
[----:B------:R-:W-:Y:S01]  /*13f0*/  F2FP.F16.F32.PACK_AB R164, RZ, R133 ;  /* 0x00000085ffa4723e */ /* 0x000fe200000000ff */
[----:B----4-:R-:W-:Y:S01]  /*1400*/  @P1 FFMA.FTZ R134, R145, R151, R134 ;  /* 0x0000009791861223 */ /* 0x010fe20000010086 */
[----:B------:R-:W-:Y:S02]  /*1410*/  HADD2.F32 R145, -RZ, R116.H0_H0 ;  /* 0x20000074ff917230 */ /* 0x000fe40000004100 */
[----:B------:R-:W-:Y:S02]  /*1420*/  @P1 HADD2.F32 R116, -RZ, R16.H0_H0 ;  /* 0x20000010ff741230 */ /* 0x000fe40000004100 */
[----:B------:R-:W-:Y:S01]  /*1430*/  HADD2.F32 R151, -RZ, R119.H1_H1 ;  /* 0x30000077ff977230 */ /* 0x000fe20000004100 */
[----:B------:R-:W-:-:S02]  /*1440*/  F2FP.F16.F32.PACK_AB R119, RZ, R134 ;  /* 0x00000086ff77723e */ /* 0x000fc400000000ff */
[----:B0-----:R-:W-:Y:S01]  /*1450*/  @P1 FFMA.FTZ R145, R116, R117, R145 ;  /* 0x0000007574911223 */ /* 0x001fe20000010091 */
[----:B------:R-:W-:Y:S01]  /*1460*/  @P1 HADD2.F32 R116, -RZ, R19.H1_H1 ;  /* 0x30000013ff741230 */ /* 0x000fe20000004100 */
[----:B------:R-:W-:-:S03]  /*1470*/  F2FP.F16.F32.PACK_AB R117, RZ, R7 ;  /* 0x00000007ff75723e */ /* 0x000fc600000000ff */
[----:B------:R-:W-:Y:S01]  /*1480*/  F2FP.F16.F32.PACK_AB R162, RZ, R145 ;  /* 0x00000091ffa2723e */ /* 0x000fe200000000ff */
[----:B-1----:R-:W-:Y:S01]  /*1490*/  @P1 FFMA.FTZ R151, R116, R118, R151 ;  /* 0x0000007674971223 */ /* 0x002fe20000010097 */
        /* <DEDUP_REMOVED lines=8> */
.L_x_26984:
[----:B0-----:R-:W0:Y:S01]  /*1520*/  @P0 LDC R7, c[0x0][0x40c] ;  /* 0x00010300ff070b82 */ /* 0x001e220000000800 */
[----:B-----5:R-:W-:Y:S01]  /*1530*/  @P0 HADD2.F32 R6, -RZ, R16.H0_H0 ;  /* 0x20000010ff060230 */ /* 0x020fe20000004100 */
[----:B------:R-:W-:Y:S01]  /*1540*/  MOV R145, RZ ;  /* 0x000000ff00917202 */ /* 0x000fe20000000f00 */
[----:B------:R-:W-:Y:S01]  /*1550*/  HFMA2 R121, -RZ, RZ, 0, 0 ;  /* 0x00000000ff797431 */ /* 0x000fe200000001ff */
[----:B------:R-:W-:Y:S01]  /*1560*/  MOV R122, RZ ;  /* 0x000000ff007a7202 */ /* 0x000fe20000000f00 */
[----:B------:R-:W-:Y:S01]  /*1570*/  HFMA2 R133, -RZ, RZ, 0, 0 ;  /* 0x00000000ff857431 */ /* 0x000fe200000001ff */
[----:B------:R-:W-:Y:S02]  /*1580*/  MOV R134, RZ ;  /* 0x000000ff00867202 */ /* 0x000fe40000000f00 */
[----:B------:R-:W1:Y:S08]  /*1590*/  @P0 LDC R116, c[0x0][0x40c] ;  /* 0x00010300ff740b82 */ /* 0x000e700000000800 */
[----:B------:R-:W2:Y:S01]  /*15a0*/  @P0 LDC R117, c[0x0][0x40c] ;  /* 0x00010300ff750b82 */ /* 0x000ea20000000800 */
[----:B0-----:R-:W-:Y:S01]  /*15b0*/  @P0 FMUL.FTZ R145, R6, R7 ;  /* 0x0000000706910220 */ /* 0x001fe20000410000 */
[----:B------:R-:W-:-:S06]  /*15c0*/  HFMA2 R6, -RZ, RZ, 0, 0 ;  /* 0x00000000ff067431 */ /* 0x000fcc00000001ff */
[----:B------:R-:W0:Y:S01]  /*15d0*/  @P0 LDC R119, c[0x0][0x40c] ;  /* 0x00010300ff770b82 */ /* 0x000e220000000800 */
[----:B------:R-:W-:-:S05]  /*15e0*/  @P0 HADD2.F32 R7, -RZ, R16.H1_H1 ;  /* 0x30000010ff070230 */ /* 0x000fca0000004100 */
[----:B-1----:R-:W-:Y:S01]  /*15f0*/  @P0 FMUL.FTZ R6, R7, R116 ;  /* 0x0000007407060220 */ /* 0x002fe20000410000 */
[--C-:B------:R-:W-:Y:S01]  /*1600*/  @P0 HADD2.F32 R116, -RZ, R17.reuse.H0_H0 ;  /* 0x20000011ff740230 */ /* 0x100fe20000004100 */
[----:B------:R-:W-:Y:S01]  /*1610*/  MOV R7, RZ ;  /* 0x000000ff00077202 */ /* 0x000fe20000000f00 */
[----:B------:R-:W1:Y:S03]  /*1620*/  @P0 LDC R151, c[0x0][0x40c] ;  /* 0x00010300ff970b82 */ /* 0x000e660000000800 */
[----:B--2---:R-:W-:Y:S01]  /*1630*/  @P0 FMUL.FTZ R7, R116, R117 ;  /* 0x0000007574070220 */ /* 0x004fe20000410000 */
[----:B------:R-:W-:-:S04]  /*1640*/  @P0 HADD2.F32 R116, -RZ, R17.H1_H1 ;  /* 0x30000011ff740230 */ /* 0x000fc80000004100 */
[----:B------:R-:W2:Y:S01]  /*1650*/  @P0 LDC R117, c[0x0][0x40c] ;  /* 0x00010300ff750b82 */ /* 0x000ea20000000800 */
[----:B------:R-:W-:Y:S01]  /*1660*/  F2FP.F16.F32.PACK_AB R163, RZ, R7 ;  /* 0x00000007ffa3723e */ /* 0x000fe200000000ff */
[----:B0-----:R-:W-:Y:S01]  /*1670*/  @P0 FMUL.FTZ R121, R116, R119 ;  /* 0x0000007774790220 */ /* 0x001fe20000410000 */
[----:B------:R-:W-:-:S05]  /*1680*/  @P0 HADD2.F32 R116, -RZ, R18.H0_H0 ;  /* 0x20000012ff740230 */ /* 0x000fca0000004100 */
[----:B------:R-:W0:Y:S01]  /*1690*/  @P0 LDC R119, c[0x0][0x40c] ;  /* 0x00010300ff770b82 */ /* 0x000e220000000800 */
[----:B------:R-:W-:Y:S01]  /*16a0*/  F2FP.F16.F32.PACK_AB R164, RZ, R121 ;  /* 0x00000079ffa4723e */ /* 0x000fe200000000ff */
[----:B--2---:R-:W-:Y:S01]  /*16b0*/  @P0 FMUL.FTZ R122, R116, R117 ;  /* 0x00000075747a0220 */ /* 0x004fe20000410000 */
[----:B------:R-:W-:-:S05]  /*16c0*/  @P0 HADD2.F32 R116, -RZ, R18.H1_H1 ;  /* 0x30000012ff740230 */ /* 0x000fca0000004100 */
[----:B------:R-:W2:Y:S01]  /*16d0*/  @P0 LDC R117, c[0x0][0x40c] ;  /* 0x00010300ff750b82 */ /* 0x000ea20000000800 */
[----:B------:R-:W-:Y:S01]  /*16e0*/  F2FP.F16.F32.PACK_AB R118, RZ, R122 ;  /* 0x0000007aff76723e */ /* 0x000fe200000000ff */
[----:B0-----:R-:W-:Y:S01]  /*16f0*/  @P0 FMUL.FTZ R133, R116, R119 ;  /* 0x0000007774850220 */ /* 0x001fe20000410000 */
[----:B------:R-:W-:-:S04]  /*1700*/  @P0 HADD2.F32 R116, -RZ, R19.H0_H0 ;  /* 0x20000013ff740230 */ /* 0x000fc80000004100 */
[----:B------:R-:W-:Y:S01]  /*1710*/  F2FP.F16.F32.PACK_AB R162, RZ, R133 ;  /* 0x00000085ffa2723e */ /* 0x000fe200000000ff */
[----:B-1----:R-:W-:Y:S01]  /*1720*/  @P0 FMUL.FTZ R134, R116, R151 ;  /* 0x0000009774860220 */ /* 0x002fe20000410000 */
[----:B------:R-:W-:Y:S02]  /*1730*/  HFMA2 R151, -RZ, RZ, 0, 0 ;  /* 0x00000000ff977431 */ /* 0x000fe400000001ff */
[----:B------:R-:W-:Y:S01]  /*1740*/  @P0 HADD2.F32 R116, -RZ, R19.H1_H1 ;  /* 0x30000013ff740230 */ /* 0x000fe20000004100 */
[----:B------:R-:W-:Y:S02]  /*1750*/  PRMT R118, R118, 0x5410, R162 ;  /* 0x0000541076767816 */ /* 0x000fe400000000a2 */
[----:B------:R-:W-:Y:S02]  /*1760*/  F2FP.F16.F32.PACK_AB R119, RZ, R134 ;  /* 0x00000086ff77723e */ /* 0x000fe400000000ff */
[----:B--2---:R-:W-:Y:S01]  /*1770*/  @P0 FMUL.FTZ R151, R116, R117 ;  /* 0x0000007574970220 */ /* 0x004fe20000410000 */
[----:B------:R-:W-:-:S02]  /*1780*/  F2FP.F16.F32.PACK_AB R116, RZ, R145 ;  /* 0x00000091ff74723e */ /* 0x000fc400000000ff */
[----:B------:R-:W-:Y:S02]  /*1790*/  F2FP.F16.F32.PACK_AB R117, RZ, R6 ;  /* 0x00000006ff75723e */ /* 0x000fe400000000ff */
[----:B------:R-:W-:Y:S02]  /*17a0*/  F2FP.F16.F32.PACK_AB R161, RZ, R151 ;  /* 0x00000097ffa1723e */ /* 0x000fe400000000ff */
[----:B------:R-:W-:Y:S02]  /*17b0*/  PRMT R116, R116, 0x5410, R117 ;  /* 0x0000541074747816 */ /* 0x000fe40000000075 */
[----:B------:R-:W-:Y:S02]  /*17c0*/  PRMT R117, R163, 0x5410, R164 ;  /* 0x00005410a3757816 */ /* 0x000fe400000000a4 */
[----:B------:R-:W-:-:S07]  /*17d0*/  PRMT R119, R119, 0x5410, R161 ;  /* 0x0000541077777816 */ /* 0x000fce00000000a1 */
.L_x_26985:
[----:B------:R-:W0:Y:S01]  /*17e0*/  LDC.64 R162, c[0x0][0x3a8] ;  /* 0x0000ea00ffa27b82 */ /* 0x000e220000000a00 */
[----:B------:R-:W-:Y:S01]  /*17f0*/  IADD3 R160, PT, PT, R160, 0x20, RZ ;  /* 0x00000020a0a07810 */ /* 0x000fe20007ffe0ff */
[C---:B0-----:R-:W-:Y:S01]  /*1800*/  IMAD.WIDE.U32 R162, R158.reuse, 0x10, R162 ;  /* 0x000000109ea27825 */ /* 0x041fe200078e00a2 */
[----:B------:R-:W-:-:S04]  /*1810*/  IADD3 R158, PT, PT, R158, 0x20, RZ ;  /* 0x000000209e9e7810 */ /* 0x000fc80007ffe0ff */
[----:B------:R1:W-:Y:S03]  /*1820*/  STG.E.128 desc[UR6][R162.64], R116 ;  /* 0x00000074a2007986 */ /* 0x0003e6000c101d06 */
.L_x_26981:
[----:B------:R-:W-:Y:S05]  /*1830*/  BSYNC.RECONVERGENT B0 ;  /* 0x0000000000007941 */ /* 0x000fea0003800200 */
.L_x_26980:
        /* <DEDUP_REMOVED lines=9> */
.L_x_26989:
[----:B------:R-:W-:Y:S05]  /*18d0*/  BSYNC.RECONVERGENT B1 ;  /* 0x0000000000017941 */ /* 0x000fea0003800200 */
.L_x_26988:
        /* <DEDUP_REMOVED lines=8> */
[----:B-----5:R-:W-:Y:S02]  /*1960*/  @P1 HADD2.F32 R9, -RZ, R16.H1_H1 ;  /* 0x30000010ff091230 */ /* 0x020fe40000004100 */
[----:B------:R-:W-:-:S05]  /*1970*/  @P1 HADD2.F32 R124, -RZ, R17.H0_H0 ;  /* 0x20000011ff7c1230 */ /* 0x000fca0000004100 */
[----:B------:R-:W3:Y:S08]  /*1980*/  @P1 LDC R135, c[0x0][0x40c] ;  /* 0x00010300ff871b82 */ /* 0x000ef00000000800 */
[----:B------:R-:W4:Y:S08]  /*1990*/  @P1 LDC R136, c[0x0][0x40c] ;  /* 0x00010300ff881b82 */ /* 0x000f300000000800 */
[----:B------:R-:W0:Y:S08]  /*19a0*/  @P1 LDC R146, c[0x0][0x40c] ;  /* 0x00010300ff921b82 */ /* 0x000e300000000800 */
[----:B------:R-:W0:Y:S01]  /*19b0*/  @P1 LDC R161, c[0x0][0x40c] ;  /* 0x00010300ffa11b82 */ /* 0x000e220000000800 */
[----:B--2---:R-:W-:-:S02]  /*19c0*/  HADD2.F32 R8, -RZ, R116.H1_H1 ;  /* 0x30000074ff087230 */ /* 0x004fc40000004100 */
[----:B------:R-:W-:-:S03]  /*19d0*/  HADD2.F32 R152, -RZ, R119.H1_H1 ;  /* 0x30000077ff987230 */ /* 0x000fc60000004100 */
[----:B-1----:R-:W-:Y:S01]  /*19e0*/  @P1 FFMA.FTZ R8, R9, R123, R8 ;  /* 0x0000007b09081223 */ /* 0x002fe20000010008 */
[--C-:B------:R-:W-:Y:S02]  /*19f0*/  HADD2.F32 R9, -RZ, R117.reuse.H0_H0 ;  /* 0x20000075ff097230 */ /* 0x100fe40000004100 */
[----:B------:R-:W-:Y:S02]  /*1a00*/  HADD2.F32 R123, -RZ, R117.H1_H1 ;  /* 0x30000075ff7b7230 */ /* 0x000fe40000004100 */
[----:B------:R-:W-:Y:S02]  /*1a10*/  @P1 HADD2.F32 R117, -RZ, R18.H0_H0 ;  /* 0x20000012ff751230 */ /* 0x000fe40000004100 */
[----:B---3--:R-:W-:Y:S01]  /*1a20*/  @P1 FFMA.FTZ R9, R124, R135, R9 ;  /* 0x000000877c091223 */ /* 0x008fe20000010009 */
[----:B------:R-:W-:Y:S01]  /*1a30*/  @P1 HADD2.F32 R124, -RZ, R17.H1_H1 ;  /* 0x30000011ff7c1230 */ /* 0x000fe20000004100 */
[----:B------:R-:W1:Y:S04]  /*1a40*/  @P1 LDC R135, c[0x0][0x40c] ;  /* 0x00010300ff871b82 */ /* 0x000e680000000800 */
[----:B----4-:R-:W-:Y:S01]  /*1a50*/  @P1 FFMA.FTZ R123, R124, R136, R123 ;  /* 0x000000887c7b1223 */ /* 0x010fe2000001007b */
[----:B------:R-:W-:-:S03]  /*1a60*/  HADD2.F32 R124, -RZ, R118.H0_H0 ;  /* 0x20000076ff7c7230 */ /* 0x000fc60000004100 */
[----:B------:R-:W2:Y:S02]  /*1a70*/  @P1 LDC R136, c[0x0][0x40c] ;  /* 0x00010300ff881b82 */ /* 0x000ea40000000800 */
[----:B-1----:R-:W-:Y:S01]  /*1a80*/  @P1 FFMA.FTZ R124, R117, R135, R124 ;  /* 0x00000087757c1223 */ /* 0x002fe2000001007c */
[----:B------:R-:W-:Y:S02]  /*1a90*/  HADD2.F32 R135, -RZ, R118.H1_H1 ;  /* 0x30000076ff877230 */ /* 0x000fe40000004100 */
[----:B------:R-:W-:Y:S02]  /*1aa0*/  @P1 HADD2.F32 R118, -RZ, R18.H1_H1 ;  /* 0x30000012ff761230 */ /* 0x000fe40000004100 */
[----:B------:R-:W-:Y:S01]  /*1ab0*/  @P1 HADD2.F32 R117, -RZ, R19.H0_H0 ;  /* 0x20000013ff751230 */ /* 0x000fe20000004100 */
[----:B------:R-:W-:Y:S02]  /*1ac0*/  F2FP.F16.F32.PACK_AB R163, RZ, R124 ;  /* 0x0000007cffa3723e */ /* 0x000fe400000000ff */
[----:B--2---:R-:W-:Y:S01]  /*1ad0*/  @P1 FFMA.FTZ R135, R118, R136, R135 ;  /* 0x0000008876871223 */ /* 0x004fe20000010087 */
[----:B------:R-:W-:Y:S01]  /*1ae0*/  HADD2.F32 R136, -RZ, R119.H0_H0 ;  /* 0x20000077ff887230 */ /* 0x000fe20000004100 */
[----:B------:R-:W1:Y:S03]  /*1af0*/  @P1 LDC R118, c[0x0][0x40c] ;  /* 0x00010300ff761b82 */ /* 0x000e660000000800 */
[----:B------:R-:W-:Y:S01]  /*1b00*/  F2FP.F16.F32.PACK_AB R164, RZ, R135 ;  /* 0x00000087ffa4723e */ /* 0x000fe200000000ff */
[----:B0-----:R-:W-:Y:S01]  /*1b10*/  @P1 FFMA.FTZ R136, R117, R146, R136 ;  /* 0x0000009275881223 */ /* 0x001fe20000010088 */
[----:B------:R-:W-:Y:S01]  /*1b20*/  HADD2.F32 R146, -RZ, R116.H0_H0 ;  /* 0x20000074ff927230 */ /* 0x000fe20000004100 */
[----:B------:R-:W-:Y:S01]  /*1b30*/  F2FP.F16.F32.PACK_AB R116, RZ, R8 ;  /* 0x00000008ff74723e */ /* 0x000fe200000000ff */
[----:B------:R-:W-:-:S02]  /*1b40*/  @P1 HADD2.F32 R117, -RZ, R16.H0_H0 ;  /* 0x20000010ff751230 */ /* 0x000fc40000004100 */
[----:B------:R-:W-:-:S03]  /*1b50*/  F2FP.F16.F32.PACK_AB R119, RZ, R136 ;  /* 0x00000088ff77723e */ /* 0x000fc600000000ff */
[----:B-1----:R-:W-:Y:S01]  /*1b60*/  @P1 FFMA.FTZ R146, R117, R118, R146 ;  /* 0x0000007675921223 */ /* 0x002fe20000010092 */
[----:B------:R-:W-:Y:S01]  /*1b70*/  @P1 HADD2.F32 R117, -RZ, R19.H1_H1 ;  /* 0x30000013ff751230 */ /* 0x000fe20000004100 */
[----:B------:R-:W-:-:S03]  /*1b80*/  F2FP.F16.F32.PACK_AB R118, RZ, R123 ;  /* 0x0000007bff76723e */ /* 0x000fc600000000ff */
[----:B------:R-:W-:Y:S01]  /*1b90*/  F2FP.F16.F32.PACK_AB R162, RZ, R146 ;  /* 0x00000092ffa2723e */ /* 0x000fe200000000ff */
[----:B------:R-:W-:Y:S01]  /*1ba0*/  @P1 FFMA.FTZ R152, R117, R161, R152 ;  /* 0x000000a175981223 */ /* 0x000fe20000010098 */
[----:B------:R-:W-:Y:S02]  /*1bb0*/  F2FP.F16.F32.PACK_AB R117, RZ, R9 ;  /* 0x00000009ff75723e */ /* 0x000fe400000000ff */
[----:B------:R-:W-:Y:S02]  /*1bc0*/  PRMT R116, R162, 0x5410, R116 ;  /* 0x00005410a2747816 */ /* 0x000fe40000000074 */
[----:B------:R-:W-:Y:S02]  /*1bd0*/  F2FP.F16.F32.PACK_AB R161, RZ, R152 ;  /* 0x00000098ffa1723e */ /* 0x000fe400000000ff */
[----:B------:R-:W-:Y:S02]  /*1be0*/  PRMT R117, R117, 0x5410, R118 ;  /* 0x0000541075757816 */ /* 0x000fe40000000076 */
[----:B------:R-:W-:-:S02]  /*1bf0*/  PRMT R118, R163, 0x5410, R164 ;  /* 0x00005410a3767816 */ /* 0x000fc400000000a4 */
[----:B------:R-:W-:Y:S01]  /*1c00*/  PRMT R119, R119, 0x5410, R161 ;  /* 0x0000541077777816 */ /* 0x000fe200000000a1 */
[----:B------:R-:W-:Y:S06]  /*1c10*/  BRA `(.L_x_26991) ;  /* 0x0000000000b07947 */ /* 0x000fec0003800000 */
.L_x_26990:
[----:B------:R-:W1:Y:S01]  /*1c20*/  @P0 LDC R9, c[0x0][0x40c] ;  /* 0x00010300ff090b82 */ /* 0x000e620000000800 */
[----:B-----5:R-:W-:Y:S01]  /*1c30*/  @P0 HADD2.F32 R8, -RZ, R16.H0_H0 ;  /* 0x20000010ff080230 */ /* 0x020fe20000004100 */
[----:B------:R-:W-:Y:S01]  /*1c40*/  MOV R146, RZ ;  /* 0x000000ff00927202 */ /* 0x000fe20000000f00 */
[----:B------:R-:W-:Y:S01]  /*1c50*/  HFMA2 R123, -RZ, RZ, 0, 0 ;  /* 0x00000000ff7b7431 */ /* 0x000fe200000001ff */
[----:B------:R-:W-:Y:S01]  /*1c60*/  MOV R124, RZ ;  /* 0x000000ff007c7202 */ /* 0x000fe20000000f00 */
[----:B------:R-:W-:Y:S01]  /*1c70*/  HFMA2 R135, -RZ, RZ, 0, 0 ;  /* 0x00000000ff877431 */ /* 0x000fe200000001ff */
[----:B------:R-:W-:Y:S01]  /*1c80*/  MOV R136, RZ ;  /* 0x000000ff00887202 */ /* 0x000fe20000000f00 */
[----:B------:R-:W-:Y:S01]  /*1c90*/  HFMA2 R152, -RZ, RZ, 0, 0 ;  /* 0x00000000ff987431 */ /* 0x000fe200000001ff */
[----:B------:R-:W2:Y:S08]  /*1ca0*/  @P0 LDC R116, c[0x0][0x40c] ;  /* 0x00010300ff740b82 */ /* 0x000eb00000000800 */
[----:B------:R-:W3:Y:S01]  /*1cb0*/  @P0 LDC R117, c[0x0][0x40c] ;  /* 0x00010300ff750b82 */ /* 0x000ee20000000800 */
[----:B-1----:R-:W-:Y:S01]  /*1cc0*/  @P0 FMUL.FTZ R146, R8, R9 ;  /* 0x0000000908920220 */ /* 0x002fe20000410000 */
[----:B------:R-:W-:-:S06]  /*1cd0*/  HFMA2 R8, -RZ, RZ, 0, 0 ;  /* 0x00000000ff087431 */ /* 0x000fcc00000001ff */
[----:B------:R-:W1:Y:S01]  /*1ce0*/  @P0 LDC R119, c[0x0][0x40c] ;  /* 0x00010300ff770b82 */ /* 0x000e620000000800 */
[----:B------:R-:W-:-:S05]  /*1cf0*/  @P0 HADD2.F32 R9, -RZ, R16.H1_H1 ;  /* 0x30000010ff090230 */ /* 0x000fca0000004100 */
[----:B--2---:R-:W-:Y:S01]  /*1d00*/  @P0 FMUL.FTZ R8, R9, R116 ;  /* 0x0000007409080220 */ /* 0x004fe20000410000 */
[--C-:B------:R-:W-:Y:S01]  /*1d10*/  @P0 HADD2.F32 R116, -RZ, R17.reuse.H0_H0 ;  /* 0x20000011ff740230 */ /* 0x100fe20000004100 */
[----:B------:R-:W-:Y:S01]  /*1d20*/  MOV R9, RZ ;  /* 0x000000ff00097202 */ /* 0x000fe20000000f00 */
[----:B------:R-:W2:Y:S03]  /*1d30*/  @P0 LDC R161, c[0x0][0x40c] ;  /* 0x00010300ffa10b82 */ /* 0x000ea60000000800 */
[----:B---3--:R-:W-:Y:S01]  /*1d40*/  @P0 FMUL.FTZ R9, R116, R117 ;  /* 0x0000007574090220 */ /* 0x008fe20000410000 */
[----:B------:R-:W-:-:S04]  /*1d50*/  @P0 HADD2.F32 R116, -RZ, R17.H1_H1 ;  /* 0x30000011ff740230 */ /* 0x000fc80000004100 */
[----:B------:R-:W3:Y:S01]  /*1d60*/  @P0 LDC R117, c[0x0][0x40c] ;  /* 0x00010300ff750b82 */ /* 0x000ee20000000800 */
[----:B------:R-:W-:Y:S01]  /*1d70*/  F2FP.F16.F32.PACK_AB R163, RZ, R9 ;  /* 0x00000009ffa3723e */ /* 0x000fe200000000ff */
[----:B-1----:R-:W-:Y:S01]  /*1d80*/  @P0 FMUL.FTZ R123, R116, R119 ;  /* 0x00000077747b0220 */ /* 0x002fe20000410000 */
[----:B------:R-:W-:-:S05]  /*1d90*/  @P0 HADD2.F32 R116, -RZ, R18.H0_H0 ;  /* 0x20000012ff740230 */ /* 0x000fca0000004100 */
[----:B------:R-:W1:Y:S01]  /*1da0*/  @P0 LDC R119, c[0x0][0x40c] ;  /* 0x00010300ff770b82 */ /* 0x000e620000000800 */
[----:B------:R-:W-:Y:S01]  /*1db0*/  F2FP.F16.F32.PACK_AB R164, RZ, R123 ;  /* 0x0000007bffa4723e */ /* 0x000fe200000000ff */
[----:B---3--:R-:W-:Y:S01]  /*1dc0*/  @P0 FMUL.FTZ R124, R116, R117 ;  /* 0x00000075747c0220 */ /* 0x008fe20000410000 */
[----:B------:R-:W-:-:S05]  /*1dd0*/  @P0 HADD2.F32 R116, -RZ, R18.H1_H1 ;  /* 0x30000012ff740230 */ /* 0x000fca0000004100 */
[----:B------:R-:W3:Y:S01]  /*1de0*/  @P0 LDC R117, c[0x0][0x40c] ;  /* 0x00010300ff750b82 */ /* 0x000ee20000000800 */
[----:B------:R-:W-:Y:S01]  /*1df0*/  F2FP.F16.F32.PACK_AB R118, RZ, R124 ;  /* 0x0000007cff76723e */ /* 0x000fe200000000ff */
[----:B-1----:R-:W-:Y:S01]  /*1e00*/  @P0 FMUL.FTZ R135, R116, R119 ;  /* 0x0000007774870220 */ /* 0x002fe20000410000 */
[----:B------:R-:W-:-:S04]  /*1e10*/  @P0 HADD2.F32 R116, -RZ, R19.H0_H0 ;  /* 0x20000013ff740230 */ /* 0x000fc80000004100 */
[----:B------:R-:W-:Y:S01]  /*1e20*/  F2FP.F16.F32.PACK_AB R162, RZ, R135 ;  /* 0x00000087ffa2723e */ /* 0x000fe200000000ff */
[----:B--2---:R-:W-:Y:S01]  /*1e30*/  @P0 FMUL.FTZ R136, R116, R161 ;  /* 0x000000a174880220 */ /* 0x004fe20000410000 */
[----:B------:R-:W-:Y:S02]  /*1e40*/  @P0 HADD2.F32 R116, -RZ, R19.H1_H1 ;  /* 0x30000013ff740230 */ /* 0x000fe40000004100 */
[----:B------:R-:W-:Y:S02]  /*1e50*/  PRMT R118, R118, 0x5410, R162 ;  /* 0x0000541076767816 */ /* 0x000fe400000000a2 */
[----:B------:R-:W-:Y:S01]  /*1e60*/  F2FP.F16.F32.PACK_AB R119, RZ, R136 ;  /* 0x00000088ff77723e */ /* 0x000fe200000000ff */
[----:B---3--:R-:W-:Y:S01]  /*1e70*/  @P0 FMUL.FTZ R152, R116, R117 ;  /* 0x0000007574980220 */ /* 0x008fe20000410000 */
[----:B------:R-:W-:Y:S02]  /*1e80*/  F2FP.F16.F32.PACK_AB R116, RZ, R146 ;  /* 0x00000092ff74723e */ /* 0x000fe400000000ff */
[----:B------:R-:W-:-:S02]  /*1e90*/  F2FP.F16.F32.PACK_AB R117, RZ, R8 ;  /* 0x00000008ff75723e */ /* 0x000fc400000000ff */
[----:B------:R-:W-:Y:S02]  /*1ea0*/  F2FP.F16.F32.PACK_AB R161, RZ, R152 ;  /* 0x00000098ffa1723e */ /* 0x000fe400000000ff */
[----:B------:R-:W-:Y:S02]  /*1eb0*/  PRMT R116, R116, 0x5410, R117 ;  /* 0x0000541074747816 */ /* 0x000fe40000000075 */
[----:B------:R-:W-:Y:S02]  /*1ec0*/  PRMT R117, R163, 0x5410, R164 ;  /* 0x00005410a3757816 */ /* 0x000fe400000000a4 */
[----:B------:R-:W-:-:S07]  /*1ed0*/  PRMT R119, R119, 0x5410, R161 ;  /* 0x0000541077777816 */ /* 0x000fce00000000a1 */
.L_x_26991:
[----:B------:R-:W1:Y:S01]  /*1ee0*/  LDC.64 R162, c[0x0][0x3a8] ;  /* 0x0000ea00ffa27b82 */ /* 0x000e620000000a00 */
[----:B------:R-:W-:Y:S01]  /*1ef0*/  IADD3 R160, PT, PT, R160, 0x20, RZ ;  /* 0x00000020a0a07810 */ /* 0x000fe20007ffe0ff */
[C---:B-1----:R-:W-:Y:S01]  /*1f00*/  IMAD.WIDE.U32 R162, R158.reuse, 0x10, R162 ;  /* 0x000000109ea27825 */ /* 0x042fe200078e00a2 */
[----:B------:R-:W-:-:S04]  /*1f10*/  IADD3 R158, PT, PT, R158, 0x20, RZ ;  /* 0x000000209e9e7810 */ /* 0x000fc80007ffe0ff */
[----:B------:R1:W-:Y:S03]  /*1f20*/  STG.E.128 desc[UR6][R162.64], R116 ;  /* 0x00000074a2007986 */ /* 0x0003e6000c101d06 */
.L_x_26987:
[----:B------:R-:W-:Y:S05]  /*1f30*/  BSYNC.RECONVERGENT B0 ;  /* 0x0000000000007941 */ /* 0x000fea0003800200 */
.L_x_26986:
        /* <DEDUP_REMOVED lines=9> */
.L_x_26995:
[----:B------:R-:W-:Y:S05]  /*1fd0*/  BSYNC.RECONVERGENT B1 ;  /* 0x0000000000017941 */ /* 0x000fea0003800200 */
.L_x_26994:
        /* <DEDUP_REMOVED lines=9> */
[----:B------:R-:W-:Y:S02]  /*2070*/  @P1 HADD2.F32 R126, -RZ, R17.H0_H0 ;  /* 0x20000011ff7e1230 */ /* 0x000fe40000004100 */
[----:B------:R-:W-:-:S03]  /*2080*/  @P1 HADD2.F32 R147, -RZ, R19.H0_H0 ;  /* 0x20000013ff931230 */ /* 0x000fc60000004100 */
[----:B------:R-:W3:Y:S08]  /*2090*/  @P1 LDC R137, c[0x0][0x40c] ;  /* 0x00010300ff891b82 */ /* 0x000ef00000000800 */
[----:B------:R-:W4:Y:S08]  /*20a0*/  @P1 LDC R138, c[0x0][0x40c] ;  /* 0x00010300ff8a1b82 */ /* 0x000f300000000800 */
[----:B------:R-:W0:Y:S01]  /*20b0*/  @P1 LDC R153, c[0x0][0x40c] ;  /* 0x00010300ff991b82 */ /* 0x000e220000000800 */
[----:B--2---:R-:W-:-:S05]  /*20c0*/  HADD2.F32 R10, -RZ, R116.H1_H1 ;  /* 0x30000074ff0a7230 */ /* 0x004fca0000004100 */
        /* <DEDUP_REMOVED lines=11> */
[----:B------:R-:W-:-:S05]  /*2180*/  HADD2.F32 R137, -RZ, R118.H1_H1 ;  /* 0x30000076ff897230 */ /* 0x000fca0000004100 */
[----:B------:R-:W1:Y:S01]  /*2190*/  @P1 LDC R117, c[0x0][0x40c] ;  /* 0x00010300ff751b82 */ /* 0x000e620000000800 */
[----:B------:R-:W-:Y:S01]  /*21a0*/  @P1 HADD2.F32 R118, -RZ, R18.H1_H1 ;  /* 0x30000012ff761230 */ /* 0x000fe20000004100 */
[----:B------:R-:W-:-:S04]  /*21b0*/  F2FP.F16.F32.PACK_AB R163, RZ, R126 ;  /* 0x0000007effa3723e */ /* 0x000fc800000000ff */
[----:B--2---:R-:W-:Y:S01]  /*21c0*/  @P1 FFMA.FTZ R137, R118, R138, R137 ;  /* 0x0000008a76891223 */ /* 0x004fe20000010089 */
[--C-:B------:R-:W-:Y:S01]  /*21d0*/  HADD2.F32 R138, -RZ, R119.reuse.H0_H0 ;  /* 0x20000077ff8a7230 */ /* 0x100fe20000004100 */
[----:B------:R-:W2:Y:S03]  /*21e0*/  @P1 LDC R118, c[0x0][0x40c] ;  /* 0x00010300ff761b82 */ /* 0x000ea60000000800 */
[----:B------:R-:W-:Y:S01]  /*21f0*/  F2FP.F16.F32.PACK_AB R164, RZ, R137 ;  /* 0x00000089ffa4723e */ /* 0x000fe200000000ff */
[----:B0-----:R-:W-:Y:S01]  /*2200*/  @P1 FFMA.FTZ R138, R147, R153, R138 ;  /* 0x00000099938a1223 */ /* 0x001fe2000001008a */
[----:B------:R-:W-:Y:S02]  /*2210*/  HADD2.F32 R147, -RZ, R116.H0_H0 ;  /* 0x20000074ff937230 */ /* 0x000fe40000004100 */
[----:B------:R-:W-:Y:S02]  /*2220*/  @P1 HADD2.F32 R116, -RZ, R16.H0_H0 ;  /* 0x20000010ff741230 */ /* 0x000fe40000004100 */
[----:B------:R-:W-:Y:S01]  /*2230*/  HADD2.F32 R153, -RZ, R119.H1_H1 ;  /* 0x30000077ff997230 */ /* 0x000fe20000004100 */
[----:B------:R-:W-:-:S02]  /*2240*/  F2FP.F16.F32.PACK_AB R119, RZ, R138 ;  /* 0x0000008aff77723e */ /* 0x000fc400000000ff */
[----:B-1----:R-:W-:Y:S01]  /*2250*/  @P1 FFMA.FTZ R147, R116, R117, R147 ;  /* 0x0000007574931223 */ /* 0x002fe20000010093 */
[----:B------:R-:W-:Y:S01]  /*2260*/  @P1 HADD2.F32 R116, -RZ, R19.H1_H1 ;  /* 0x30000013ff741230 */ /* 0x000fe20000004100 */
[----:B------:R-:W-:-:S03]  /*2270*/  F2FP.F16.F32.PACK_AB R117, RZ, R11 ;  /* 0x0000000bff75723e */ /* 0x000fc600000000ff */
[----:B------:R-:W-:Y:S01]  /*2280*/  F2FP.F16.F32.PACK_AB R162, RZ, R147 ;  /* 0x00000093ffa2723e */ /* 0x000fe200000000ff */
[----:B--2---:R-:W-:Y:S01]  /*2290*/  @P1 FFMA.FTZ R153, R116, R118, R153 ;  /* 0x0000007674991223 */ /* 0x004fe20000010099 */
        /* <DEDUP_REMOVED lines=8> */
.L_x_26996:
[----:B------:R-:W1:Y:S01]  /*2320*/  @P0 LDC R11, c[0x0][0x40c] ;  /* 0x00010300ff0b0b82 */ /* 0x000e620000000800 */
[----:B-----5:R-:W-:Y:S01]  /*2330*/  @P0 HADD2.F32 R10, -RZ, R16.H0_H0 ;  /* 0x20000010ff0a0230 */ /* 0x020fe20000004100 */
[----:B------:R-:W-:Y:S01]  /*2340*/  MOV R147, RZ ;  /* 0x000000ff00937202 */ /* 0x000fe20000000f00 */
[----:B------:R-:W-:Y:S01]  /*2350*/  HFMA2 R125, -RZ, RZ, 0, 0 ;  /* 0x00000000ff7d7431 */ /* 0x000fe200000001ff */
[----:B------:R-:W-:Y:S01]  /*2360*/  MOV R126, RZ ;  /* 0x000000ff007e7202 */ /* 0x000fe20000000f00 */
[----:B------:R-:W-:Y:S01]  /*2370*/  HFMA2 R137, -RZ, RZ, 0, 0 ;  /* 0x00000000ff897431 */ /* 0x000fe200000001ff */
[----:B------:R-:W-:Y:S02]  /*2380*/  MOV R138, RZ ;  /* 0x000000ff008a7202 */ /* 0x000fe40000000f00 */
        /* <DEDUP_REMOVED lines=26> */
[----:B------:R-:W-:Y:S02]  /*2530*/  HFMA2 R153, -RZ, RZ, 0, 0 ;  /* 0x00000000ff997431 */ /* 0x000fe400000001ff */
[----:B------:R-:W-:Y:S01]  /*2540*/  @P0 HADD2.F32 R116, -RZ, R19.H1_H1 ;  /* 0x30000013ff740230 */ /* 0x000fe20000004100 */
[----:B------:R-:W-:Y:S02]  /*2550*/  PRMT R118, R118, 0x5410, R162 ;  /* 0x0000541076767816 */ /* 0x000fe400000000a2 */
[----:B------:R-:W-:Y:S02]  /*2560*/  F2FP.F16.F32.PACK_AB R119, RZ, R138 ;  /* 0x0000008aff77723e */ /* 0x000fe400000000ff */
[----:B---3--:R-:W-:Y:S01]  /*2570*/  @P0 FMUL.FTZ R153, R116, R117 ;  /* 0x0000007574990220 */ /* 0x008fe20000410000 */
[----:B------:R-:W-:-:S02]  /*2580*/  F2FP.F16.F32.PACK_AB R116, RZ, R147 ;  /* 0x00000093ff74723e */ /* 0x000fc400000000ff */
[----:B------:R-:W-:Y:S02]  /*2590*/  F2FP.F16.F32.PACK_AB R117, RZ, R10 ;  /* 0x0000000aff75723e */ /* 0x000fe400000000ff */
[----:B------:R-:W-:Y:S02]  /*25a0*/  F2FP.F16.F32.PACK_AB R161, RZ, R153 ;  /* 0x00000099ffa1723e */ /* 0x000fe400000000ff */
[----:B------:R-:W-:Y:S02]  /*25b0*/  PRMT R116, R116, 0x5410, R117 ;  /* 0x0000541074747816 */ /* 0x000fe40000000075 */
[----:B------:R-:W-:Y:S02]  /*25c0*/  PRMT R117, R163, 0x5410, R164 ;  /* 0x00005410a3757816 */ /* 0x000fe400000000a4 */
[----:B------:R-:W-:-:S07]  /*25d0*/  PRMT R119, R119, 0x5410, R161 ;  /* 0x0000541077777816 */ /* 0x000fce00000000a1 */
.L_x_26997:
[----:B------:R-:W1:Y:S01]  /*25e0*/  LDC.64 R162, c[0x0][0x3a8] ;  /* 0x0000ea00ffa27b82 */ /* 0x000e620000000a00 */
[----:B------:R-:W-:Y:S01]  /*25f0*/  IADD3 R160, PT, PT, R160, 0x20, RZ ;  /* 0x00000020a0a07810 */ /* 0x000fe20007ffe0ff */
[C---:B-1----:R-:W-:Y:S01]  /*2600*/  IMAD.WIDE.U32 R162, R158.reuse, 0x10, R162 ;  /* 0x000000109ea27825 */ /* 0x042fe200078e00a2 */
[----:B------:R-:W-:-:S04]  /*2610*/  IADD3 R158, PT, PT, R158, 0x20, RZ ;  /* 0x000000209e9e7810 */ /* 0x000fc80007ffe0ff */
[----:B------:R1:W-:Y:S03]  /*2620*/  STG.E.128 desc[UR6][R162.64], R116 ;  /* 0x00000074a2007986 */ /* 0x0003e6000c101d06 */
.L_x_26993:
[----:B------:R-:W-:Y:S05]  /*2630*/  BSYNC.RECONVERGENT B0 ;  /* 0x0000000000007941 */ /* 0x000fea0003800200 */
.L_x_26992:
        /* <DEDUP_REMOVED lines=9> */
.L_x_27001:
[----:B------:R-:W-:Y:S05]  /*26d0*/  BSYNC.RECONVERGENT B1 ;  /* 0x0000000000017941 */ /* 0x000fea0003800200 */
.L_x_27000:
        /* <DEDUP_REMOVED lines=52> */
.L_x_27002:
        /* <DEDUP_REMOVED lines=44> */
.L_x_27003:
[----:B------:R-:W1:Y:S01]  /*2ce0*/  LDC.64 R162, c[0x0][0x3a8] ;  /* 0x0000ea00ffa27b82 */ /* 0x000e620000000a00 */
[----:B------:R-:W-:Y:S01]  /*2cf0*/  IADD3 R160, PT, PT, R160, 0x20, RZ ;  /* 0x00000020a0a07810 */ /* 0x000fe20007ffe0ff */
[C---:B-1----:R-:W-:Y:S01]  /*2d00*/  IMAD.WIDE.U32 R162, R158.reuse, 0x10, R162 ;  /* 0x000000109ea27825 */ /* 0x042fe200078e00a2 */
[----:B------:R-:W-:-:S04]  /*2d10*/  IADD3 R158, PT, PT, R158, 0x20, RZ ;  /* 0x000000209e9e7810 */ /* 0x000fc80007ffe0ff */
[----:B------:R1:W-:Y:S03]  /*2d20*/  STG.E.128 desc[UR6][R162.64], R116 ;  /* 0x00000074a2007986 */ /* 0x0003e6000c101d06 */
.L_x_26999:
[----:B------:R-:W-:Y:S05]  /*2d30*/  BSYNC.RECONVERGENT B0 ;  /* 0x0000000000007941 */ /* 0x000fea0003800200 */
.L_x_26998:
        /* <DEDUP_REMOVED lines=9> */
.L_x_27007:
[----:B------:R-:W-:Y:S05]  /*2dd0*/  BSYNC.RECONVERGENT B1 ;  /* 0x0000000000017941 */ /* 0x000fea0003800200 */
.L_x_27006:
        /* <DEDUP_REMOVED lines=8> */
[----:B-----5:R-:W-:-:S07]  /*2e60*/  @P0 HADD2.F32 R129, -RZ, R17.H0_H0 ;  /* 0x20000011ff810230 */ /* 0x020fce0000004100 */
[----:B------:R-:W3:Y:S08]  /*2e70*/  @P0 LDC R141, c[0x0][0x40c] ;  /* 0x00010300ff8d0b82 */ /* 0x000ef00000000800 */
[----:B------:R-:W4:Y:S08]  /*2e80*/  @P0 LDC R142, c[0x0][0x40c] ;  /* 0x00010300ff8e0b82 */ /* 0x000f300000000800 */
[----:B------:R-:W0:Y:S08]  /*2e90*/  @P0 LDC R155, c[0x0][0x40c] ;  /* 0x00010300ff9b0b82 */ /* 0x000e300000000800 */
[----:B------:R-:W0:Y:S01]  /*2ea0*/  @P0 LDC R149, c[0x0][0x40c] ;  /* 0x00010300ff950b82 */ /* 0x000e220000000800 */
[----:B--2---:R-:W-:-:S02]  /*2eb0*/  HADD2.F32 R14, -RZ, R117.H0_H0 ;  /* 0x20000075ff0e7230 */ /* 0x004fc40000004100 */
[----:B------:R-:W-:-:S03]  /*2ec0*/  HADD2.F32 R143, -RZ, R119.H0_H0 ;  /* 0x20000077ff8f7230 */ /* 0x000fc60000004100 */
[----:B-1----:R-:W-:Y:S01]  /*2ed0*/  @P0 FFMA.FTZ R14, R129, R130, R14 ;  /* 0x00000082810e0223 */ /* 0x002fe2000001000e */
[----:B------:R-:W-:Y:S02]  /*2ee0*/  HADD2.F32 R129, -RZ, R117.H1_H1 ;  /* 0x30000075ff817230 */ /* 0x000fe40000004100 */
[----:B------:R-:W-:Y:S02]  /*2ef0*/  @P0 HADD2.F32 R130, -RZ, R17.H1_H1 ;  /* 0x30000011ff820230 */ /* 0x000fe40000004100 */
[----:B------:R-:W-:-:S03]  /*2f00*/  @P0 HADD2.F32 R117, -RZ, R18.H0_H0 ;  /* 0x20000012ff750230 */ /* 0x000fc60000004100 */
[----:B---3--:R-:W-:Y:S01]  /*2f10*/  @P0 FFMA.FTZ R129, R130, R141, R129 ;  /* 0x0000008d82810223 */ /* 0x008fe20000010081 */
[--C-:B------:R-:W-:Y:S01]  /*2f20*/  HADD2.F32 R130, -RZ, R118.reuse.H0_H0 ;  /* 0x20000076ff827230 */ /* 0x100fe20000004100 */
[----:B------:R-:W1:Y:S04]  /*2f30*/  @P0 LDC R141, c[0x0][0x40c] ;  /* 0x00010300ff8d0b82 */ /* 0x000e680000000800 */
[----:B----4-:R-:W-:Y:S01]  /*2f40*/  @P0 FFMA.FTZ R130, R117, R142, R130 ;  /* 0x0000008e75820223 */ /* 0x010fe20000010082 */
[----:B------:R-:W-:Y:S02]  /*2f50*/  HADD2.F32 R142, -RZ, R118.H1_H1 ;  /* 0x30000076ff8e7230 */ /* 0x000fe40000004100 */
[----:B------:R-:W-:Y:S02]  /*2f60*/  @P0 HADD2.F32 R117, -RZ, R18.H1_H1 ;  /* 0x30000012ff750230 */ /* 0x000fe40000004100 */
[----:B------:R-:W-:Y:S01]  /*2f70*/  @P0 HADD2.F32 R118, -RZ, R19.H0_H0 ;  /* 0x20000013ff760230 */ /* 0x000fe20000004100 */
[----:B------:R-:W-:-:S04]  /*2f80*/  F2FP.F16.F32.PACK_AB R160, RZ, R130 ;  /* 0x00000082ffa0723e */ /* 0x000fc800000000ff */
[----:B0-----:R-:W-:Y:S01]  /*2f90*/  @P0 FFMA.FTZ R143, R118, R155, R143 ;  /* 0x0000009b768f0223 */ /* 0x001fe2000001008f */
[----:B------:R-:W-:Y:S02]  /*2fa0*/  @P0 HADD2.F32 R118, -RZ, R16.H1_H1 ;  /* 0x30000010ff760230 */ /* 0x000fe40000004100 */
[----:B------:R-:W-:Y:S02]  /*2fb0*/  HADD2.F32 R155, -RZ, R119.H1_H1 ;  /* 0x30000077ff9b7230 */ /* 0x000fe40000004100 */
[----:B------:R-:W-:Y:S01]  /*2fc0*/  F2FP.F16.F32.PACK_AB R162, RZ, R143 ;  /* 0x0000008fffa2723e */ /* 0x000fe200000000ff */
[----:B-1----:R-:W-:Y:S01]  /*2fd0*/  @P0 FFMA.FTZ R142, R117, R141, R142 ;  /* 0x0000008d758e0223 */ /* 0x002fe2000001008e */
[--C-:B------:R-:W-:Y:S01]  /*2fe0*/  HADD2.F32 R141, -RZ, R116.reuse.H1_H1 ;  /* 0x30000074ff8d7230 */ /* 0x100fe20000004100 */
[----:B------:R-:W0:Y:S03]  /*2ff0*/  @P0 LDC R117, c[0x0][0x40c] ;  /* 0x00010300ff750b82 */ /* 0x000e260000000800 */
[----:B------:R-:W-:Y:S01]  /*3000*/  F2FP.F16.F32.PACK_AB R161, RZ, R142 ;  /* 0x0000008effa1723e */ /* 0x000fe200000000ff */
[----:B------:R-:W-:Y:S01]  /*3010*/  @P0 FFMA.FTZ R141, R118, R149, R141 ;  /* 0x00000095768d0223 */ /* 0x000fe2000001008d */
[----:B------:R-:W-:-:S02]  /*3020*/  HADD2.F32 R149, -RZ, R116.H0_H0 ;  /* 0x20000074ff957230 */ /* 0x000fc40000004100 */
[----:B------:R-:W-:Y:S01]  /*3030*/  @P0 HADD2.F32 R116, -RZ, R16.H0_H0 ;  /* 0x20000010ff740230 */ /* 0x000fe20000004100 */
[----:B------:R-:W1:Y:S01]  /*3040*/  @P0 LDC R118, c[0x0][0x40c] ;  /* 0x00010300ff760b82 */ /* 0x000e620000000800 */
[----:B------:R-:W-:-:S03]  /*3050*/  F2FP.F16.F32.PACK_AB R159, RZ, R141 ;  /* 0x0000008dff9f723e */ /* 0x000fc600000000ff */
[----:B0-----:R-:W-:Y:S01]  /*3060*/  @P0 FFMA.FTZ R149, R116, R117, R149 ;  /* 0x0000007574950223 */ /* 0x001fe20000010095 */
[----:B------:R-:W-:Y:S01]  /*3070*/  @P0 HADD2.F32 R116, -RZ, R19.H1_H1 ;  /* 0x30000013ff740230 */ /* 0x000fe20000004100 */
[----:B------:R-:W-:-:S04]  /*3080*/  F2FP.F16.F32.PACK_AB R117, RZ, R14 ;  /* 0x0000000eff75723e */ /* 0x000fc800000000ff */
[----:B-1----:R-:W-:Y:S01]  /*3090*/  @P0 FFMA.FTZ R155, R116, R118, R155 ;  /* 0x00000076749b0223 */ /* 0x002fe2000001009b */
        /* <DEDUP_REMOVED lines=8> */
.L_x_27008:
[----:B------:R-:W1:Y:S01]  /*3120*/  @P0 LDC R117, c[0x0][0x40c] ;  /* 0x00010300ff750b82 */ /* 0x000e620000000800 */
[--C-:B-----5:R-:W-:Y:S01]  /*3130*/  @P0 HADD2.F32 R14, -RZ, R16.reuse.H0_H0 ;  /* 0x20000010ff0e0230 */ /* 0x120fe20000004100 */
[----:B------:R-:W-:Y:S01]  /*3140*/  MOV R149, RZ ;  /* 0x000000ff00957202 */ /* 0x000fe20000000f00 */
[----:B------:R-:W-:Y:S02]  /*3150*/  HFMA2 R141, -RZ, RZ, 0, 0 ;  /* 0x00000000ff8d7431 */ /* 0x000fe400000001ff */
[----:B------:R-:W-:Y:S01]  /*3160*/  @P0 HADD2.F32 R116, -RZ, R17.H0_H0 ;  /* 0x20000011ff740230 */ /* 0x000fe20000004100 */
[----:B------:R-:W-:Y:S02]  /*3170*/  MOV R130, RZ ;  /* 0x000000ff00827202 */ /* 0x000fe40000000f00 */
[----:B------:R-:W-:Y:S01]  /*3180*/  CS2R R142, SRZ ;  /* 0x00000000008e7805 */ /* 0x000fe2000001ff00 */
[----:B------:R-:W2:Y:S08]  /*3190*/  @P0 LDC R119, c[0x0][0x40c] ;  /* 0x00010300ff770b82 */ /* 0x000eb00000000800 */
[----:B------:R-:W3:Y:S01]  /*31a0*/  @P0 LDC R129, c[0x0][0x40c] ;  /* 0x00010300ff810b82 */ /* 0x000ee20000000800 */
[----:B-1----:R-:W-:Y:S01]  /*31b0*/  @P0 FMUL.FTZ R149, R14, R117 ;  /* 0x000000750e950220 */ /* 0x002fe20000410000 */
[----:B------:R-:W-:-:S06]  /*31c0*/  @P0 HADD2.F32 R14, -RZ, R16.H1_H1 ;  /* 0x30000010ff0e0230 */ /* 0x000fcc0000004100 */
[----:B------:R-:W1:Y:S01]  /*31d0*/  @P0 LDC R117, c[0x0][0x40c] ;  /* 0x00010300ff750b82 */ /* 0x000e620000000800 */
[----:B--2---:R-:W-:Y:S01]  /*31e0*/  @P0 FMUL.FTZ R141, R14, R119 ;  /* 0x000000770e8d0220 */ /* 0x004fe20000410000 */
[----:B------:R-:W-:-:S06]  /*31f0*/  MOV R14, RZ ;  /* 0x000000ff000e7202 */ /* 0x000fcc0000000f00 */
[----:B------:R-:W2:Y:S01]  /*3200*/  @P0 LDC R119, c[0x0][0x40c] ;  /* 0x00010300ff770b82 */ /* 0x000ea20000000800 */
[----:B---3--:R-:W-:Y:S01]  /*3210*/  @P0 FMUL.FTZ R14, R116, R129 ;  /* 0x00000081740e0220 */ /* 0x008fe20000410000 */
[----:B------:R-:W-:Y:S02]  /*3220*/  HFMA2 R129, -RZ, RZ, 0, 0 ;  /* 0x00000000ff817431 */ /* 0x000fe400000001ff */
[----:B------:R-:W-:-:S04]  /*3230*/  @P0 HADD2.F32 R116, -RZ, R17.H1_H1 ;  /* 0x30000011ff740230 */ /* 0x000fc80000004100 */
[----:B------:R-:W3:Y:S01]  /*3240*/  @P0 LDC R155, c[0x0][0x40c] ;  /* 0x00010300ff9b0b82 */ /* 0x000ee20000000800 */
[----:B------:R-:W-:Y:S01]  /*3250*/  F2FP.F16.F32.PACK_AB R118, RZ, R14 ;  /* 0x0000000eff76723e */ /* 0x000fe200000000ff */
[----:B-1----:R-:W-:Y:S01]  /*3260*/  @P0 FMUL.FTZ R129, R116, R117 ;  /* 0x0000007574810220 */ /* 0x002fe20000410000 */
[----:B------:R-:W-:-:S05]  /*3270*/  @P0 HADD2.F32 R116, -RZ, R18.H0_H0 ;  /* 0x20000012ff740230 */ /* 0x000fca0000004100 */
[----:B------:R-:W1:Y:S01]  /*3280*/  @P0 LDC R117, c[0x0][0x40c] ;  /* 0x00010300ff750b82 */ /* 0x000e620000000800 */
[----:B--2---:R-:W-:Y:S01]  /*3290*/  @P0 FMUL.FTZ R130, R116, R119 ;  /* 0x0000007774820220 */ /* 0x004fe20000410000 */
[----:B------:R-:W-:-:S06]  /*32a0*/  @P0 HADD2.F32 R116, -RZ, R18.H1_H1 ;  /* 0x30000012ff740230 */ /* 0x000fcc0000004100 */
[----:B------:R-:W2:Y:S01]  /*32b0*/  @P0 LDC R119, c[0x0][0x40c] ;  /* 0x00010300ff770b82 */ /* 0x000ea20000000800 */
[----:B------:R-:W-:Y:S01]  /*32c0*/  F2FP.F16.F32.PACK_AB R159, RZ, R130 ;  /* 0x00000082ff9f723e */ /* 0x000fe200000000ff */
[----:B-1----:R-:W-:Y:S01]  /*32d0*/  @P0 FMUL.FTZ R142, R116, R117 ;  /* 0x00000075748e0220 */ /* 0x002fe20000410000 */
[----:B------:R-:W-:Y:S01]  /*32e0*/  @P0 HADD2.F32 R116, -RZ, R19.H0_H0 ;  /* 0x20000013ff740230 */ /* 0x000fe20000004100 */
[----:B------:R-:W-:-:S03]  /*32f0*/  F2FP.F16.F32.PACK_AB R117, RZ, R141 ;  /* 0x0000008dff75723e */ /* 0x000fc600000000ff */
[----:B------:R-:W-:Y:S01]  /*3300*/  F2FP.F16.F32.PACK_AB R160, RZ, R142 ;  /* 0x0000008effa0723e */ /* 0x000fe200000000ff */
[----:B---3--:R-:W-:Y:S01]  /*3310*/  @P0 FMUL.FTZ R143, R116, R155 ;  /* 0x0000009b748f0220 */ /* 0x008fe20000410000 */
[----:B------:R-:W-:Y:S02]  /*3320*/  HFMA2 R155, -RZ, RZ, 0, 0 ;  /* 0x00000000ff9b7431 */ /* 0x000fe400000001ff */
[----:B------:R-:W-:Y:S02]  /*3330*/  @P0 HADD2.F32 R116, -RZ, R19.H1_H1 ;  /* 0x30000013ff740230 */ /* 0x000fe40000004100 */
[----:B------:R-:W-:-:S03]  /*3340*/  F2FP.F16.F32.PACK_AB R161, RZ, R143 ;  /* 0x0000008fffa1723e */ /* 0x000fc600000000ff */
[----:B--2---:R-:W-:Y:S01]  /*3350*/  @P0 FMUL.FTZ R155, R116, R119 ;  /* 0x00000077749b0220 */ /* 0x004fe20000410000 */
[----:B------:R-:W-:Y:S02]  /*3360*/  F2FP.F16.F32.PACK_AB R116, RZ, R149 ;  /* 0x00000095ff74723e */ /* 0x000fe400000000ff */
[----:B------:R-:W-:Y:S02]  /*3370*/  F2FP.F16.F32.PACK_AB R119, RZ, R129 ;  /* 0x00000081ff77723e */ /* 0x000fe400000000ff */
[----:B------:R-:W-:Y:S02]  /*3380*/  F2FP.F16.F32.PACK_AB R162, RZ, R155 ;  /* 0x0000009bffa2723e */ /* 0x000fe400000000ff */
[----:B------:R-:W-:Y:S02]  /*3390*/  PRMT R116, R116, 0x5410, R117 ;  /* 0x0000541074747816 */ /* 0x000fe40000000075 */
[----:B------:R-:W-:Y:S02]  /*33a0*/  PRMT R117, R118, 0x5410, R119 ;  /* 0x0000541076757816 */ /* 0x000fe40000000077 */
[----:B------:R-:W-:-:S02]  /*33b0*/  PRMT R118, R159, 0x5410, R160 ;  /* 0x000054109f767816 */ /* 0x000fc400000000a0 */
[----:B------:R-:W-:-:S07]  /*33c0*/  PRMT R119, R161, 0x5410, R162 ;  /* 0x00005410a1777816 */ /* 0x000fce00000000a2 */
.L_x_27009:
[----:B------:R-:W1:Y:S02]  /*33d0*/  LDC.64 R160, c[0x0][0x3a8] ;  /* 0x0000ea00ffa07b82 */ /* 0x000e640000000a00 */
[----:B-1----:R-:W-:-:S05]  /*33e0*/  IMAD.WIDE.U32 R160, R158, 0x10, R160 ;  /* 0x000000109ea07825 */ /* 0x002fca00078e00a0 */
[----:B------:R1:W-:Y:S02]  /*33f0*/  STG.E.128 desc[UR6][R160.64], R116 ;  /* 0x00000074a0007986 */ /* 0x0003e4000c101d06 */
.L_x_27005:
[----:B------:R-:W-:Y:S05]  /*3400*/  BSYNC.RECONVERGENT B0 ;  /* 0x0000000000007941 */ /* 0x000fea0003800200 */
.L_x_27004:
        /* <DEDUP_REMOVED lines=177> */
.L_x_27035:
        /* <DEDUP_REMOVED lines=18> */
[----:B------:R-:W-:-:S05]  /*4040*/  IMAD R157, R157, R156, RZ ;  /* 0x0000009c9d9d7224 */ /* 0x000fca00078e02ff */
[----:B--2---:R-:W-:-:S04]  /*4050*/  SHF.R.S32.HI R116, RZ, 0x1f, R157 ;  /* 0x0000001fff747819 */ /* 0x004fc8000001149d */
[----:B------:R-:W-:Y:S02]  /*4060*/  LEA.HI R117, R116, R157, RZ, 0x3 ;  /* 0x0000009d74757211 */ /* 0x000fe400078f18ff */
[----:B------:R-:W-:Y:S02]  /*4070*/  FSEL R157, R159, RZ, !P1 ;  /* 0x000000ff9f9d7208 */ /* 0x000fe40004800000 */
        /* <DEDUP_REMOVED lines=16> */
[----:B------:R-:W-:Y:S01]  /*4180*/  F2FP.F16.F32.PACK_AB R116, R117, R116 ;  /* 0x000000747574723e */ /* 0x000fe200000000ff */
[--C-:B------:R-:W-:Y:S01]  /*4190*/  FADD.FTZ R163, R150, -R157.reuse ;  /* 0x8000009d96a37221 */ /* 0x100fe20000010000 */
[----:B------:R-:W-:Y:S01]  /*41a0*/  F2FP.F16.F32.PACK_AB R117, R160, R159 ;  /* 0x0000009fa075723e */ /* 0x000fe200000000ff */
        /* <DEDUP_REMOVED lines=9> */
[----:B------:R-:W-:Y:S02]  /*4240*/  F2FP.F16.F32.PACK_AB R118, R119, R118 ;  /* 0x000000767776723e */ /* 0x000fe400000000ff */
[----:B------:R-:W-:Y:S02]  /*4250*/  F2FP.F16.F32.PACK_AB R119, R162, R161 ;  /* 0x000000a1a277723e */ /* 0x000fe400000000ff */
[----:B------:R-:W2:Y:S02]  /*4260*/  LDC.64 R160, c[0x0][0x428] ;  /* 0x00010a00ffa07b82 */ /* 0x000ea40000000a00 */
[C---:B--2---:R-:W-:Y:S01]  /*4270*/  IMAD.WIDE.U32 R160, R156.reuse, 0x10, R160 ;  /* 0x000000109ca07825 */ /* 0x044fe200078e00a0 */
[----:B------:R-:W-:-:S04]  /*4280*/  IADD3 R156, PT, PT, R156, 0x20, RZ ;  /* 0x000000209c9c7810 */ /* 0x000fc80007ffe0ff */
[----:B------:R2:W-:Y:S03]  /*4290*/  STG.E.128 desc[UR6][R160.64], R116 ;  /* 0x00000074a0007986 */ /* 0x0005e6000c101d06 */
.L_x_27014:
[----:B------:R-:W-:Y:S05]  /*42a0*/  BSYNC.RECONVERGENT B1 ;  /* 0x0000000000017941 */ /* 0x000fea0003800200 */
.L_x_27013:
        /* <DEDUP_REMOVED lines=35> */
.L_x_27016:
[----:B------:R-:W-:Y:S05]  /*44e0*/  BSYNC.RECONVERGENT B1 ;  /* 0x0000000000017941 */ /* 0x000fea0003800200 */
.L_x_27015:
        /* <DEDUP_REMOVED lines=35> */
.L_x_27018:
[----:B------:R-:W-:Y:S05]  /*4720*/  BSYNC.RECONVERGENT B1 ;  /* 0x0000000000017941 */ /* 0x000fea0003800200 */
.L_x_27017:
        /* <DEDUP_REMOVED lines=35> */
.L_x_27020:
[----:B------:R-:W-:Y:S05]  /*4960*/  BSYNC.RECONVERGENT B1 ;  /* 0x0000000000017941 */ /* 0x000fea0003800200 */
.L_x_27019:
        /* <DEDUP_REMOVED lines=35> */
.L_x_27022:
[----:B------:R-:W-:Y:S05]  /*4ba0*/  BSYNC.RECONVERGENT B1 ;  /* 0x0000000000017941 */ /* 0x000fea0003800200 */
.L_x_27021:
        /* <DEDUP_REMOVED lines=28> */
[----:B------:R-:W2:Y:S02]  /*4d70*/  LDC.64 R158, c[0x0][0x428] ;  /* 0x00010a00ff9e7b82 */ /* 0x000ea40000000a00 */
[----:B------:R-:W-:-:S02]  /*4d80*/  F2FP.F16.F32.PACK_AB R117, R160, R117 ;  /* 0x00000075a075723e */ /* 0x000fc400000000ff */
[----:B------:R-:W-:Y:S01]  /*4d90*/  F2FP.F16.F32.PACK_AB R116, R116, R161 ;  /* 0x000000a17474723e */ /* 0x000fe200000000ff */
[----:B--2---:R-:W-:-:S05]  /*4da0*/  IMAD.WIDE.U32 R158, R156, 0x10, R158 ;  /* 0x000000109c9e7825 */ /* 0x004fca00078e009e */
[----:B------:R2:W-:Y:S02]  /*4db0*/  STG.E.128 desc[UR6][R158.64], R116 ;  /* 0x000000749e007986 */ /* 0x0005e4000c101d06 */
.L_x_27012:
[----:B------:R-:W-:Y:S05]  /*4dc0*/  BSYNC.RECONVERGENT B0 ;  /* 0x0000000000007941 */ /* 0x000fea0003800200 */
.L_x_27011:
[----:B--234-:R-:W2:Y:S02]  /*4dd0*/  LDC.64 R116, c[0x0][0x380] ;  /* 0x0000e000ff747b82 */ /* 0x01cea40000000a00 */
[----:B--2---:R-:W-:-:S04]  /*4de0*/  LEA R3, R116, R3, 0x2 ;  /* 0x0000000374037211 */ /* 0x004fc800078e10ff */
[----:B------:R-:W-:-:S13]  /*4df0*/  ISETP.GE.AND P0, PT, R3, R117, PT ;  /* 0x000000750300720c */ /* 0x000fda0003f06270 */
[----:B------:R-:W-:Y:S05]  /*4e00*/  @!P0 BRA `(.L_x_27023) ;  /* 0xffffffb800c88947 */ /* 0x000fea000383ffff */
[----:B------:R-:W-:Y:S05]  /*4e10*/  EXIT ;  /* 0x000000000000794d */ /* 0x000fea0003800000 */
.L_x_27010:
        /* <DEDUP_REMOVED lines=8> */
.L_x_27025:
[----:B------:R-:W-:Y:S05]  /*4ea0*/  BSYNC B0 ;  /* 0x0000000000007941 */ /* 0x000fea0003800000 */
.L_x_27024:
        /* <DEDUP_REMOVED lines=9> */
.L_x_27026:
[----:B------:R-:W-:Y:S02]  /*4f40*/  HFMA2 R158, -RZ, RZ, 0, 2.384185791015625e-07 ;  /* 0x00000004ff9e7431 */ /* 0x000fe400000001ff */
[----:B------:R-:W-:-:S05]  /*4f50*/  FADD.FTZ R162, R161, R160 ;  /* 0x000000a0a1a27221 */ /* 0x000fca0000010000 */
[----:B------:R-:W-:-:S07]  /*4f60*/  MOV R165, R162 ;  /* 0x000000a200a57202 */ /* 0x000fce0000000f00 */
[----:B------:R-:W-:Y:S05]  /*4f70*/  WARPSYNC.COLLECTIVE R118, `(.L_x_27027) ;  /* 0x0000000076087348 */ /* 0x000fea0003c00000 */
[----:B------:R0:W1:Y:S02]  /*4f80*/  SHFL.BFLY P6, R160, R165, R158, R119 ;  /* 0x0c00009ea5a07389 */ /* 0x00006400000c0077 */
[----:B01----:R-:W-:Y:S05]  /*4f90*/  ENDCOLLECTIVE ;  /* 0x000000000000791b */ /* 0x003fea0003800000 */
.L_x_27027:
[----:B------:R-:W-:Y:S02]  /*4fa0*/  HFMA2 R158, -RZ, RZ, 0, 4.76837158203125e-07 ;  /* 0x00000008ff9e7431 */ /* 0x000fe400000001ff */
[----:B------:R-:W-:-:S05]  /*4fb0*/  FADD.FTZ R163, R162, R160 ;  /* 0x000000a0a2a37221 */ /* 0x000fca0000010000 */
[----:B------:R-:W-:-:S07]  /*4fc0*/  MOV R165, R163 ;  /* 0x000000a300a57202 */ /* 0x000fce0000000f00 */
[----:B------:R-:W-:Y:S05]  /*4fd0*/  WARPSYNC.COLLECTIVE R118, `(.L_x_27028) ;  /* 0x0000000076087348 */ /* 0x000fea0003c00000 */
[----:B------:R0:W1:Y:S02]  /*4fe0*/  SHFL.BFLY P6, R160, R165, R158, R119 ;  /* 0x0c00009ea5a07389 */ /* 0x00006400000c0077 */
[----:B01----:R-:W-:Y:S05]  /*4ff0*/  ENDCOLLECTIVE ;  /* 0x000000000000791b */ /* 0x003fea0003800000 */
.L_x_27028:
[----:B------:R-:W-:Y:S02]  /*5000*/  HFMA2 R158, -RZ, RZ, 0, 9.5367431640625e-07 ;  /* 0x00000010ff9e7431 */ /* 0x000fe400000001ff */
[----:B------:R-:W-:-:S05]  /*5010*/  FADD.FTZ R164, R163, R160 ;  /* 0x000000a0a3a47221 */ /* 0x000fca0000010000 */
[----:B------:R-:W-:-:S07]  /*5020*/  MOV R165, R164 ;  /* 0x000000a400a57202 */ /* 0x000fce0000000f00 */
[----:B------:R-:W-:Y:S05]  /*5030*/  WARPSYNC.COLLECTIVE R118, `(.L_x_27029) ;  /* 0x0000000076087348 */ /* 0x000fea0003c00000 */
[----:B------:R0:W1:Y:S02]  /*5040*/  SHFL.BFLY P6, R160, R165, R158, R119 ;  /* 0x0c00009ea5a07389 */ /* 0x00006400000c0077 */
[----:B01----:R-:W-:Y:S05]  /*5050*/  ENDCOLLECTIVE ;  /* 0x000000000000791b */ /* 0x003fea0003800000 */
.L_x_27029:
        /* <DEDUP_REMOVED lines=107> */
.L_x_27030:
[----:B------:R-:W-:Y:S02]  /*5710*/  HFMA2 R158, -RZ, RZ, 0, 1.1920928955078125e-07 ;  /* 0x00000002ff9e7431 */ /* 0x000fe400000001ff */
[----:B------:R-:W-:-:S05]  /*5720*/  FADD.FTZ R161, R116, R160 ;  /* 0x000000a074a17221 */ /* 0x000fca0000010000 */
[----:B------:R-:W-:-:S07]  /*5730*/  MOV R165, R161 ;  /* 0x000000a100a57202 */ /* 0x000fce0000000f00 */
[----:B------:R-:W-:Y:S05]  /*5740*/  WARPSYNC.COLLECTIVE R118, `(.L_x_27031) ;  /* 0x0000000076087348 */ /* 0x000fea0003c00000 */
[----:B------:R0:W1:Y:S02]  /*5750*/  SHFL.BFLY P6, R160, R165, R158, R119 ;  /* 0x0c00009ea5a07389 */ /* 0x00006400000c0077 */
[----:B01----:R-:W-:Y:S05]  /*5760*/  ENDCOLLECTIVE ;  /* 0x000000000000791b */ /* 0x003fea0003800000 */
.L_x_27031:
[----:B------:R-:W-:Y:S02]  /*5770*/  HFMA2 R158, -RZ, RZ, 0, 2.384185791015625e-07 ;  /* 0x00000004ff9e7431 */ /* 0x000fe400000001ff */
[----:B------:R-:W-:-:S05]  /*5780*/  FADD.FTZ R162, R161, R160 ;  /* 0x000000a0a1a27221 */ /* 0x000fca0000010000 */
[----:B------:R-:W-:-:S07]  /*5790*/  MOV R165, R162 ;  /* 0x000000a200a57202 */ /* 0x000fce0000000f00 */
[----:B------:R-:W-:Y:S05]  /*57a0*/  WARPSYNC.COLLECTIVE R118, `(.L_x_27032) ;  /* 0x0000000076087348 */ /* 0x000fea0003c00000 */
[----:B------:R0:W1:Y:S02]  /*57b0*/  SHFL.BFLY P6, R160, R165, R158, R119 ;  /* 0x0c00009ea5a07389 */ /* 0x00006400000c0077 */
[----:B01----:R-:W-:Y:S05]  /*57c0*/  ENDCOLLECTIVE ;  /* 0x000000000000791b */ /* 0x003fea0003800000 */
.L_x_27032:
[----:B------:R-:W-:Y:S02]  /*57d0*/  HFMA2 R158, -RZ, RZ, 0, 4.76837158203125e-07 ;  /* 0x00000008ff9e7431 */ /* 0x000fe400000001ff */
[----:B------:R-:W-:-:S05]  /*57e0*/  FADD.FTZ R163, R162, R160 ;  /* 0x000000a0a2a37221 */ /* 0x000fca0000010000 */
[----:B------:R-:W-:-:S07]  /*57f0*/  MOV R165, R163 ;  /* 0x000000a300a57202 */ /* 0x000fce0000000f00 */
[----:B------:R-:W-:Y:S05]  /*5800*/  WARPSYNC.COLLECTIVE R118, `(.L_x_27033) ;  /* 0x0000000076087348 */ /* 0x000fea0003c00000 */
[----:B------:R0:W1:Y:S02]  /*5810*/  SHFL.BFLY P6, R160, R165, R158, R119 ;  /* 0x0c00009ea5a07389 */ /* 0x00006400000c0077 */
[----:B01----:R-:W-:Y:S05]  /*5820*/  ENDCOLLECTIVE ;  /* 0x000000000000791b */ /* 0x003fea0003800000 */
.L_x_27033:
[----:B------:R-:W-:Y:S02]  /*5830*/  HFMA2 R158, -RZ, RZ, 0, 9.5367431640625e-07 ;  /* 0x00000010ff9e7431 */ /* 0x000fe400000001ff */
[----:B------:R-:W-:-:S05]  /*5840*/  FADD.FTZ R164, R163, R160 ;  /* 0x000000a0a3a47221 */ /* 0x000fca0000010000 */
[----:B------:R-:W-:-:S07]  /*5850*/  MOV R165, R164 ;  /* 0x000000a400a57202 */ /* 0x000fce0000000f00 */
[----:B------:R-:W-:Y:S05]  /*5860*/  WARPSYNC.COLLECTIVE R118, `(.L_x_27034) ;  /* 0x0000000076087348 */ /* 0x000fea0003c00000 */
[----:B------:R0:W1:Y:S02]  /*5870*/  SHFL.BFLY P6, R160, R165, R158, R119 ;  /* 0x0c00009ea5a07389 */ /* 0x00006400000c0077 */
[----:B01----:R-:W-:Y:S05]  /*5880*/  ENDCOLLECTIVE ;  /* 0x000000000000791b */ /* 0x003fea0003800000 */
.L_x_27034:
[----:B------:R-:W-:Y:S05]  /*5890*/  BRA `(.L_x_27035) ;  /* 0xffffffe400a07947 */ /* 0x000fea000383ffff */
.L_x_27036:
        /* <DEDUP_REMOVED lines=14> */
.L_x_54410:


//--------------------- .text._ZN10layer_norm13ln_fwd_kernelINS_13Kernel_traitsIf6__halfS2_S2_fjLj1536ELj1ELj4ELj1ELj16ENS_18Kernel_traits_baseILj1536EfS2_S2_S2_fjLj128EEEEELb0ELb0ELb1ELb1EEEvNS_9FwdParamsE --------------------------
	.section	.text._ZN10layer_norm13ln_fwd_kernelINS_13Kernel_traitsIf6__halfS2_S2_fjLj1536ELj1ELj4ELj1ELj16ENS_18Kernel_traits_baseILj1536EfS2_S2_S2_fjLj128EEEEELb0ELb0ELb1ELb1EEEvNS_9FwdParamsE,"ax",@progbits
	.align	128
        .global         _ZN10layer_norm13ln_fwd_kernelINS_13Kernel_traitsIf6__halfS2_S2_fjLj1536ELj1ELj4ELj1ELj16ENS_18Kernel_traits_baseILj1536EfS2_S2_S2_fjLj128EEEEELb0ELb0ELb1ELb1EEEvNS_9FwdParamsE
        .type           _ZN10layer_norm13ln_fwd_kernelINS_13Kernel_traitsIf6__halfS2_S2_fjLj1536ELj1ELj4ELj1ELj16ENS_18Kernel_traits_baseILj1536EfS2_S2_S2_fjLj128EEEEELb0ELb0ELb1ELb1EEEvNS_9FwdParamsE,@function
        .size           _ZN10layer_norm13ln_fwd_kernelINS_13Kernel_traitsIf6__halfS2_S2_fjLj1536ELj1ELj4ELj1ELj16ENS_18Kernel_traits_baseILj1536EfS2_S2_S2_fjLj128EEEEELb0ELb0ELb1ELb1EEEvNS_9FwdParamsE,(.L_x_54411 - _ZN10layer_norm13ln_fwd_kernelINS_13Kernel_traitsIf6__halfS2_S2_fjLj1536ELj1ELj4ELj1ELj16ENS_18Kernel_traits_baseILj1536EfS2_S2_S2_fjLj128EEEEELb0ELb0ELb1ELb1EEEvNS_9FwdParamsE)
        .other          _ZN10layer_norm13ln_fwd_kernelINS_13Kernel_traitsIf6__halfS2_S2_fjLj1536ELj1ELj4ELj1ELj16ENS_18Kernel_traits_baseILj1536EfS2_S2_S2_fjLj128EEEEELb0ELb0ELb1ELb1EEEvNS_9FwdParamsE,@"STO_CUDA_ENTRY STV_DEFAULT"
_ZN10layer_norm13ln_fwd_kernelINS_13Kernel_traitsIf6__halfS2_S2_fjLj1536ELj1ELj4ELj1ELj16ENS_18Kernel_traits_baseILj1536EfS2_S2_S2_fjLj128EEEEELb0ELb0ELb1ELb1EEEvNS_9FwdParamsE:
.text._ZN10layer_norm13ln_fwd_kernelINS_13Kernel_traitsIf6__halfS2_S2_fjLj1536ELj1ELj4ELj1ELj16ENS_18Kernel_traits_baseILj1536EfS2_S2_S2_fjLj128EEEEELb0ELb0ELb1ELb1EEEvNS_9FwdParamsE:
        /* <DEDUP_REMOVED lines=41> */
.L_x_27037:
        /* <DEDUP_REMOVED lines=38> */
.L_x_27038:
[----:B------:R-:W1:Y:S01]  /*04f0*/  LDCU UR4, c[0x0][0x384] ;  /* 0x00007080ff0477ac */ /* 0x000e620008000800 */
[----:B------:R-:W2:Y:S01]  /*0500*/  LDCU.U8 UR5, c[0x0][0x410] ;  /* 0x00008200ff0577ac */ /* 0x000ea20008000000 */
[----:B------:R-:W3:Y:S01]  /*0510*/  LDCU UR10, c[0x0][0x448] ;  /* 0x00008900ff0a77ac */ /* 0x000ee20008000800 */
[----:B------:R-:W4:Y:S01]  /*0520*/  LDCU.64 UR8, c[0x0][0x3a0] ;  /* 0x00007400ff0877ac */ /* 0x000f220008000a00 */
[----:B-1----:R-:W-:-:S13]  /*0530*/  ISETP.GE.AND P0, PT, R11, UR4, PT ;  /* 0x000000040b007c0c */ /* 0x002fda000bf06270 */
[----:B--234-:R-:W-:Y:S05]  /*0540*/  @P0 EXIT ;  /* 0x000000000000094d */ /* 0x01cfea0003800000 */
.L_x_27054:
[----:B0-----:R-:W0:Y:S08]  /*0550*/  LDC.64 R2, c[0x0][0x3f0] ;  /* 0x0000fc00ff027b82 */ /* 0x001e300000000a00 */
[----:B-1----:R-:W1:Y:S08]  /*0560*/  LDC R10, c[0x0][0x388] ;  /* 0x0000e200ff0a7b82 */ /* 0x002e700000000800 */
        /* <DEDUP_REMOVED lines=74> */
.L_x_27039:
        /* <DEDUP_REMOVED lines=30> */
[----:B------:R-:W-:-:S04]  /*0bf0*/  F2FP.F16.F32.PACK_AB R116, RZ, R2 ;  /* 0x00000002ff74723e */ /* 0x000fc800000000ff */
[----:B------:R-:W-:Y:S01]  /*0c00*/  PRMT R116, R116, 0x5410, R13 ;  /* 0x0000541074747816 */ /* 0x000fe2000000000d */
[----:B-1----:R-:W-:Y:S01]  /*0c10*/  @P0 FMUL.FTZ R4, R117, R118 ;  /* 0x0000007675040220 */ /* 0x002fe20000410000 */
[----:B------:R-:W-:Y:S02]  /*0c20*/  F2FP.F16.F32.PACK_AB R117, RZ, R7 ;  /* 0x00000007ff75723e */ /* 0x000fe400000000ff */
[----:B------:R-:W-:Y:S02]  /*0c30*/  F2FP.F16.F32.PACK_AB R118, RZ, R5 ;  /* 0x00000005ff76723e */ /* 0x000fe400000000ff */
[----:B------:R-:W-:Y:S02]  /*0c40*/  F2FP.F16.F32.PACK_AB R15, RZ, R4 ;  /* 0x00000004ff0f723e */ /* 0x000fe400000000ff */
[----:B------:R-:W-:Y:S01]  /*0c50*/  PRMT R117, R117, 0x5410, R14 ;  /* 0x0000541075757816 */ /* 0x000fe2000000000e */
[----:B--2---:R-:W-:Y:S01]  /*0c60*/  @P0 FMUL.FTZ R3, R119, R120 ;  /* 0x0000007877030220 */ /* 0x004fe20000410000 */
[----:B------:R-:W-:-:S04]  /*0c70*/  PRMT R118, R118, 0x5410, R15 ;  /* 0x0000541076767816 */ /* 0x000fc8000000000f */
[----:B------:R-:W-:Y:S01]  /*0c80*/  F2FP.F16.F32.PACK_AB R119, RZ, R3 ;  /* 0x00000003ff77723e */ /* 0x000fe200000000ff */
[----:B---3--:R-:W-:-:S05]  /*0c90*/  @P0 FMUL.FTZ R0, R121, R122 ;  /* 0x0000007a79000220 */ /* 0x008fca0000410000 */
[----:B------:R-:W-:-:S04]  /*0ca0*/  F2FP.F16.F32.PACK_AB R120, RZ, R0 ;  /* 0x00000000ff78723e */ /* 0x000fc800000000ff */
[----:B------:R-:W-:-:S07]  /*0cb0*/  PRMT R119, R119, 0x5410, R120 ;  /* 0x0000541077777816 */ /* 0x000fce0000000078 */
.L_x_27040:
        /* <DEDUP_REMOVED lines=58> */
.L_x_27041:
[----:B0-----:R-:W0:Y:S01]  /*1060*/  @P0 LDC R122, c[0x0][0x40c] ;  /* 0x00010300ff7a0b82 */ /* 0x001e220000000800 */
[----:B-----5:R-:W-:Y:S02]  /*1070*/  @P0 HADD2.F32 R121, -RZ, R17.H0_H0 ;  /* 0x20000011ff790230 */ /* 0x020fe40000004100 */
[----:B------:R-:W-:Y:S02]  /*1080*/  HFMA2 R120, -RZ, RZ, 0, 0 ;  /* 0x00000000ff787431 */ /* 0x000fe400000001ff */
[--C-:B------:R-:W-:Y:S01]  /*1090*/  @P0 HADD2.F32 R116, -RZ, R16.reuse.H0_H0 ;  /* 0x20000010ff740230 */ /* 0x100fe20000004100 */
[----:B------:R-:W-:Y:S01]  /*10a0*/  MOV R13, RZ ;  /* 0x000000ff000d7202 */ /* 0x000fe20000000f00 */
[----:B------:R-:W-:Y:S01]  /*10b0*/  @P0 HADD2.F32 R118, -RZ, R16.H1_H1 ;  /* 0x30000010ff760230 */ /* 0x000fe20000004100 */
[----:B------:R-:W-:Y:S01]  /*10c0*/  MOV R123, RZ ;  /* 0x000000ff007b7202 */ /* 0x000fe20000000f00 */
[----:B------:R-:W-:Y:S01]  /*10d0*/  @P0 HADD2.F32 R134, -RZ, R19.H1_H1 ;  /* 0x30000013ff860230 */ /* 0x000fe20000004100 */
[----:B------:R-:W1:Y:S01]  /*10e0*/  @P0 LDC R117, c[0x0][0x40c] ;  /* 0x00010300ff750b82 */ /* 0x000e620000000800 */
[----:B------:R-:W-:-:S02]  /*10f0*/  CS2R R124, SRZ ;  /* 0x00000000007c7805 */ /* 0x000fc4000001ff00 */
[----:B------:R-:W-:-:S05]  /*1100*/  MOV R126, RZ ;  /* 0x000000ff007e7202 */ /* 0x000fca0000000f00 */
        /* <DEDUP_REMOVED lines=32> */
.L_x_27042:
        /* <DEDUP_REMOVED lines=57> */
.L_x_27043:
        /* <DEDUP_REMOVED lines=42> */
.L_x_27044:
        /* <DEDUP_REMOVED lines=27> */
[----:B------:R-:W-:Y:S02]  /*1af0*/  @P1 HADD2.F32 R143, -RZ, R17.H1_H1 ;  /* 0x30000011ff8f1230 */ /* 0x000fe40000004100 */
[--C-:B------:R-:W-:Y:S02]  /*1b00*/  HADD2.F32 R142, -RZ, R118.reuse.H0_H0 ;  /* 0x20000076ff8e7230 */ /* 0x100fe40000004100 */
[----:B------:R-:W-:Y:S02]  /*1b10*/  HADD2.F32 R141, -RZ, R118.H1_H1 ;  /* 0x30000076ff8d7230 */ /* 0x000fe40000004100 */
[----:B---3--:R-:W-:Y:S01]  /*1b20*/  @P1 FFMA.FTZ R140, R143, R144, R140 ;  /* 0x000000908f8c1223 */ /* 0x008fe2000001008c */
[----:B------:R-:W-:-:S02]  /*1b30*/  @P1 HADD2.F32 R117, -RZ, R18.H0_H0 ;  /* 0x20000012ff751230 */ /* 0x000fc40000004100 */
[----:B------:R-:W-:Y:S02]  /*1b40*/  @P1 HADD2.F32 R118, -RZ, R18.H1_H1 ;  /* 0x30000012ff761230 */ /* 0x000fe40000004100 */
[----:B------:R-:W-:Y:S02]  /*1b50*/  HADD2.F32 R144, -RZ, R116.H0_H0 ;  /* 0x20000074ff907230 */ /* 0x000fe40000004100 */
[----:B----4-:R-:W-:Y:S01]  /*1b60*/  @P1 FFMA.FTZ R142, R117, R145, R142 ;  /* 0x00000091758e1223 */ /* 0x010fe2000001008e */
[--C-:B------:R-:W-:Y:S02]  /*1b70*/  HADD2.F32 R145, -RZ, R119.reuse.H0_H0 ;  /* 0x20000077ff917230 */ /* 0x100fe40000004100 */
[----:B------:R-:W-:Y:S01]  /*1b80*/  @P1 FFMA.FTZ R141, R118, R147, R141 ;  /* 0x00000093768d1223 */ /* 0x000fe2000001008d */
[----:B------:R-:W-:Y:S02]  /*1b90*/  HADD2.F32 R143, -RZ, R119.H1_H1 ;  /* 0x30000077ff8f7230 */ /* 0x000fe40000004100 */
[----:B------:R-:W-:Y:S01]  /*1ba0*/  @P1 HADD2.F32 R116, -RZ, R19.H0_H0 ;  /* 0x20000013ff741230 */ /* 0x000fe20000004100 */
[----:B------:R-:W-:Y:S01]  /*1bb0*/  F2FP.F16.F32.PACK_AB R147, RZ, R142 ;  /* 0x0000008eff93723e */ /* 0x000fe200000000ff */
[----:B------:R-:W-:-:S02]  /*1bc0*/  @P1 HADD2.F32 R117, -RZ, R16.H0_H0 ;  /* 0x20000010ff751230 */ /* 0x000fc40000004100 */
[----:B------:R-:W-:Y:S02]  /*1bd0*/  @P1 HADD2.F32 R118, -RZ, R19.H1_H1 ;  /* 0x30000013ff761230 */ /* 0x000fe40000004100 */
[----:B------:R-:W-:Y:S01]  /*1be0*/  @P1 FFMA.FTZ R145, R116, R148, R145 ;  /* 0x0000009474911223 */ /* 0x000fe20000010091 */
[----:B------:R-:W-:Y:S01]  /*1bf0*/  F2FP.F16.F32.PACK_AB R148, RZ, R141 ;  /* 0x0000008dff94723e */ /* 0x000fe200000000ff */
[----:B------:R-:W-:Y:S01]  /*1c00*/  @P1 FFMA.FTZ R144, R117, R146, R144 ;  /* 0x0000009275901223 */ /* 0x000fe20000010090 */
[----:B------:R-:W-:Y:S01]  /*1c10*/  F2FP.F16.F32.PACK_AB R117, RZ, R138 ;  /* 0x0000008aff75723e */ /* 0x000fe200000000ff */
        /* <DEDUP_REMOVED lines=11> */
.L_x_27045:
[----:B------:R-:W0:Y:S01]  /*1cd0*/  @P0 LDC R142, c[0x0][0x40c] ;  /* 0x00010300ff8e0b82 */ /* 0x000e220000000800 */
[--C-:B-1---5:R-:W-:Y:S01]  /*1ce0*/  @P0 HADD2.F32 R141, -RZ, R17.reuse.H0_H0 ;  /* 0x20000011ff8d0230 */ /* 0x122fe20000004100 */
[----:B------:R-:W-:Y:S01]  /*1cf0*/  CS2R R138, SRZ ;  /* 0x00000000008a7805 */ /* 0x000fe2000001ff00 */
[--C-:B------:R-:W-:Y:S01]  /*1d00*/  @P0 HADD2.F32 R116, -RZ, R16.reuse.H0_H0 ;  /* 0x20000010ff740230 */ /* 0x100fe20000004100 */
[----:B------:R-:W-:Y:S01]  /*1d10*/  CS2R R144, SRZ ;  /* 0x0000000000907805 */ /* 0x000fe2000001ff00 */
[----:B------:R-:W-:Y:S01]  /*1d20*/  @P0 HADD2.F32 R118, -RZ, R16.H1_H1 ;  /* 0x30000010ff760230 */ /* 0x000fe20000004100 */
[----:B------:R-:W-:Y:S01]  /*1d30*/  MOV R140, RZ ;  /* 0x000000ff008c7202 */ /* 0x000fe20000000f00 */
[----:B------:R-:W-:Y:S01]  /*1d40*/  @P0 HADD2.F32 R143, -RZ, R17.H1_H1 ;  /* 0x30000011ff8f0230 */ /* 0x000fe20000004100 */
[----:B------:R-:W1:Y:S08]  /*1d50*/  @P0 LDC R117, c[0x0][0x40c] ;  /* 0x00010300ff750b82 */ /* 0x000e700000000800 */
        /* <DEDUP_REMOVED lines=14> */
[----:B------:R-:W-:-:S06]  /*1e40*/  CS2R R142, SRZ ;  /* 0x00000000008e7805 */ /* 0x000fcc000001ff00 */
        /* <DEDUP_REMOVED lines=17> */
.L_x_27046:
        /* <DEDUP_REMOVED lines=20> */
[----:B------:R-:W4:Y:S01]  /*20a0*/  @P1 LDC R154, c[0x0][0x40c] ;  /* 0x00010300ff9a1b82 */ /* 0x000f220000000800 */
[----:B--2---:R-:W-:-:S05]  /*20b0*/  HADD2.F32 R147, -RZ, R116.H1_H1 ;  /* 0x30000074ff937230 */ /* 0x004fca0000004100 */
[----:B0-----:R-:W-:Y:S01]  /*20c0*/  @P1 FFMA.FTZ R147, R146, R148, R147 ;  /* 0x0000009492931223 */ /* 0x001fe20000010093 */
[----:B------:R-:W-:Y:S02]  /*20d0*/  HADD2.F32 R146, -RZ, R117.H0_H0 ;  /* 0x20000075ff927230 */ /* 0x000fe40000004100 */
[----:B------:R-:W-:-:S03]  /*20e0*/  @P1 HADD2.F32 R148, -RZ, R17.H1_H1 ;  /* 0x30000011ff941230 */ /* 0x000fc60000004100 */
[----:B-1----:R-:W-:Y:S01]  /*20f0*/  @P1 FFMA.FTZ R146, R149, R150, R146 ;  /* 0x0000009695921223 */ /* 0x002fe20000010092 */
[----:B------:R-:W-:Y:S01]  /*2100*/  HADD2.F32 R149, -RZ, R117.H1_H1 ;  /* 0x30000075ff957230 */ /* 0x000fe20000004100 */
[----:B------:R-:W0:Y:S01]  /*2110*/  @P1 LDC R150, c[0x0][0x40c] ;  /* 0x00010300ff961b82 */ /* 0x000e220000000800 */
[----:B------:R-:W-:-:S03]  /*2120*/  @P1 HADD2.F32 R117, -RZ, R18.H0_H0 ;  /* 0x20000012ff751230 */ /* 0x000fc60000004100 */
[----:B---3--:R-:W-:Y:S01]  /*2130*/  @P1 FFMA.FTZ R149, R148, R151, R149 ;  /* 0x0000009794951223 */ /* 0x008fe20000010095 */
[--C-:B------:R-:W-:Y:S02]  /*2140*/  HADD2.F32 R148, -RZ, R118.reuse.H0_H0 ;  /* 0x20000076ff947230 */ /* 0x100fe40000004100 */
[----:B------:R-:W-:Y:S02]  /*2150*/  HADD2.F32 R151, -RZ, R118.H1_H1 ;  /* 0x30000076ff977230 */ /* 0x000fe40000004100 */
[----:B------:R-:W-:-:S05]  /*2160*/  @P1 HADD2.F32 R118, -RZ, R18.H1_H1 ;  /* 0x30000012ff761230 */ /* 0x000fca0000004100 */
[----:B----4-:R-:W-:Y:S01]  /*2170*/  @P1 FFMA.FTZ R151, R118, R152, R151 ;  /* 0x0000009876971223 */ /* 0x010fe20000010097 */
[----:B------:R-:W-:Y:S01]  /*2180*/  HADD2.F32 R152, -RZ, R116.H0_H0 ;  /* 0x20000074ff987230 */ /* 0x000fe20000004100 */
[----:B------:R-:W1:Y:S01]  /*2190*/  @P1 LDC R118, c[0x0][0x40c] ;  /* 0x00010300ff761b82 */ /* 0x000e620000000800 */
[----:B------:R-:W-:Y:S02]  /*21a0*/  @P1 HADD2.F32 R116, -RZ, R19.H1_H1 ;  /* 0x30000013ff741230 */ /* 0x000fe40000004100 */
[----:B------:R-:W-:Y:S01]  /*21b0*/  F2FP.F16.F32.PACK_AB R156, RZ, R151 ;  /* 0x00000097ff9c723e */ /* 0x000fe200000000ff */
[----:B0-----:R-:W-:Y:S01]  /*21c0*/  @P1 FFMA.FTZ R148, R117, R150, R148 ;  /* 0x0000009675941223 */ /* 0x001fe20000010094 */
[----:B------:R-:W-:Y:S02]  /*21d0*/  HADD2.F32 R150, -RZ, R119.H0_H0 ;  /* 0x20000077ff967230 */ /* 0x000fe40000004100 */
[----:B------:R-:W-:Y:S02]  /*21e0*/  @P1 HADD2.F32 R117, -RZ, R19.H0_H0 ;  /* 0x20000013ff751230 */ /* 0x000fe40000004100 */
[----:B------:R-:W-:-:S03]  /*21f0*/  F2FP.F16.F32.PACK_AB R155, RZ, R148 ;  /* 0x00000094ff9b723e */ /* 0x000fc600000000ff */
[----:B------:R-:W-:Y:S01]  /*2200*/  @P1 FFMA.FTZ R150, R117, R153, R150 ;  /* 0x0000009975961223 */ /* 0x000fe20000010096 */
[----:B------:R-:W-:Y:S02]  /*2210*/  @P1 HADD2.F32 R117, -RZ, R16.H0_H0 ;  /* 0x20000010ff751230 */ /* 0x000fe40000004100 */
[----:B------:R-:W-:Y:S02]  /*2220*/  HADD2.F32 R153, -RZ, R119.H1_H1 ;  /* 0x30000077ff997230 */ /* 0x000fe40000004100 */
[----:B------:R-:W-:Y:S01]  /*2230*/  F2FP.F16.F32.PACK_AB R157, RZ, R150 ;  /* 0x00000096ff9d723e */ /* 0x000fe200000000ff */
[----:B-1----:R-:W-:Y:S02]  /*2240*/  @P1 FFMA.FTZ R152, R117, R118, R152 ;  /* 0x0000007675981223 */ /* 0x002fe40000010098 */
        /* <DEDUP_REMOVED lines=11> */
.L_x_27047:
[----:B-1----:R-:W0:Y:S01]  /*2300*/  @P0 LDC R117, c[0x0][0x40c] ;  /* 0x00010300ff750b82 */ /* 0x002e220000000800 */
[--C-:B-----5:R-:W-:Y:S01]  /*2310*/  @P0 HADD2.F32 R116, -RZ, R16.reuse.H0_H0 ;  /* 0x20000010ff740230 */ /* 0x120fe20000004100 */
[----:B------:R-:W-:Y:S01]  /*2320*/  MOV R152, RZ ;  /* 0x000000ff00987202 */ /* 0x000fe20000000f00 */
[----:B------:R-:W-:Y:S01]  /*2330*/  @P0 HADD2.F32 R118, -RZ, R16.H1_H1 ;  /* 0x30000010ff760230 */ /* 0x000fe20000004100 */
[----:B------:R-:W-:-:S04]  /*2340*/  CS2R R146, SRZ ;  /* 0x0000000000927805 */ /* 0x000fc8000001ff00 */
[----:B------:R-:W1:Y:S08]  /*2350*/  @P0 LDC R119, c[0x0][0x40c] ;  /* 0x00010300ff770b82 */ /* 0x000e700000000800 */
[----:B------:R-:W2:Y:S08]  /*2360*/  @P0 LDC R149, c[0x0][0x40c] ;  /* 0x00010300ff950b82 */ /* 0x000eb00000000800 */
[----:B------:R-:W3:Y:S01]  /*2370*/  @P0 LDC R151, c[0x0][0x40c] ;  /* 0x00010300ff970b82 */ /* 0x000ee20000000800 */
[----:B0-----:R-:W-:Y:S01]  /*2380*/  @P0 FMUL.FTZ R152, R116, R117 ;  /* 0x0000007574980220 */ /* 0x001fe20000410000 */
[----:B------:R-:W-:-:S06]  /*2390*/  @P0 HADD2.F32 R116, -RZ, R17.H0_H0 ;  /* 0x20000011ff740230 */ /* 0x000fcc0000004100 */
[----:B------:R-:W0:Y:S01]  /*23a0*/  @P0 LDC R153, c[0x0][0x40c] ;  /* 0x00010300ff990b82 */ /* 0x000e220000000800 */
[----:B-1----:R-:W-:-:S07]  /*23b0*/  @P0 FMUL.FTZ R147, R118, R119 ;  /* 0x0000007776930220 */ /* 0x002fce0000410000 */
[----:B------:R-:W1:Y:S01]  /*23c0*/  @P0 LDC R117, c[0x0][0x40c] ;  /* 0x00010300ff750b82 */ /* 0x000e620000000800 */
[----:B--2---:R-:W-:Y:S01]  /*23d0*/  @P0 FMUL.FTZ R146, R116, R149 ;  /* 0x0000009574920220 */ /* 0x004fe20000410000 */
[----:B------:R-:W-:Y:S01]  /*23e0*/  @P0 HADD2.F32 R116, -RZ, R17.H1_H1 ;  /* 0x30000011ff740230 */ /* 0x000fe20000004100 */
[----:B------:R-:W-:-:S03]  /*23f0*/  CS2R R148, SRZ ;  /* 0x0000000000947805 */ /* 0x000fc6000001ff00 */
[----:B------:R-:W-:Y:S02]  /*2400*/  F2FP.F16.F32.PACK_AB R118, RZ, R146 ;  /* 0x00000092ff76723e */ /* 0x000fe400000000ff */
[----:B------:R-:W2:Y:S01]  /*2410*/  @P0 LDC R119, c[0x0][0x40c] ;  /* 0x00010300ff770b82 */ /* 0x000ea20000000800 */
[----:B---3--:R-:W-:Y:S01]  /*2420*/  @P0 FMUL.FTZ R149, R116, R151 ;  /* 0x0000009774950220 */ /* 0x008fe20000410000 */
[----:B------:R-:W-:Y:S01]  /*2430*/  @P0 HADD2.F32 R116, -RZ, R18.H0_H0 ;  /* 0x20000012ff740230 */ /* 0x000fe20000004100 */
[----:B------:R-:W-:-:S05]  /*2440*/  CS2R R150, SRZ ;  /* 0x0000000000967805 */ /* 0x000fca000001ff00 */
[----:B------:R-:W3:Y:S01]  /*2450*/  @P0 LDC R155, c[0x0][0x40c] ;  /* 0x00010300ff9b0b82 */ /* 0x000ee20000000800 */
[----:B0-----:R-:W-:Y:S01]  /*2460*/  @P0 FMUL.FTZ R148, R116, R153 ;  /* 0x0000009974940220 */ /* 0x001fe20000410000 */
[----:B------:R-:W-:Y:S02]  /*2470*/  @P0 HADD2.F32 R116, -RZ, R18.H1_H1 ;  /* 0x30000012ff740230 */ /* 0x000fe40000004100 */
[----:B------:R-:W-:Y:S02]  /*2480*/  HFMA2 R153, -RZ, RZ, 0, 0 ;  /* 0x00000000ff997431 */ /* 0x000fe400000001ff */
[----:B------:R-:W-:Y:S01]  /*2490*/  F2FP.F16.F32.PACK_AB R154, RZ, R148 ;  /* 0x00000094ff9a723e */ /* 0x000fe200000000ff */
[----:B-1----:R-:W-:Y:S01]  /*24a0*/  @P0 FMUL.FTZ R151, R116, R117 ;  /* 0x0000007574970220 */ /* 0x002fe20000410000 */
[----:B------:R-:W-:Y:S01]  /*24b0*/  @P0 HADD2.F32 R116, -RZ, R19.H0_H0 ;  /* 0x20000013ff740230 */ /* 0x000fe20000004100 */
[----:B------:R-:W-:-:S04]  /*24c0*/  F2FP.F16.F32.PACK_AB R117, RZ, R147 ;  /* 0x00000093ff75723e */ /* 0x000fc800000000ff */
[----:B--2---:R-:W-:Y:S01]  /*24d0*/  @P0 FMUL.FTZ R150, R116, R119 ;  /* 0x0000007774960220 */ /* 0x004fe20000410000 */
[----:B------:R-:W-:Y:S01]  /*24e0*/  @P0 HADD2.F32 R116, -RZ, R19.H1_H1 ;  /* 0x30000013ff740230 */ /* 0x000fe20000004100 */
[----:B------:R-:W-:-:S03]  /*24f0*/  F2FP.F16.F32.PACK_AB R119, RZ, R149 ;  /* 0x00000095ff77723e */ /* 0x000fc600000000ff */
[----:B------:R-:W-:Y:S01]  /*2500*/  F2FP.F16.F32.PACK_AB R156, RZ, R150 ;  /* 0x00000096ff9c723e */ /* 0x000fe200000000ff */
[----:B---3--:R-:W-:Y:S01]  /*2510*/  @P0 FMUL.FTZ R153, R116, R155 ;  /* 0x0000009b74990220 */ /* 0x008fe20000410000 */
[----:B------:R-:W-:Y:S02]  /*2520*/  F2FP.F16.F32.PACK_AB R116, RZ, R152 ;  /* 0x00000098ff74723e */ /* 0x000fe400000000ff */
[----:B------:R-:W-:Y:S02]  /*2530*/  F2FP.F16.F32.PACK_AB R155, RZ, R151 ;  /* 0x00000097ff9b723e */ /* 0x000fe400000000ff */
[----:B------:R-:W-:Y:S02]  /*2540*/  F2FP.F16.F32.PACK_AB R157, RZ, R153 ;  /* 0x00000099ff9d723e */ /* 0x000fe400000000ff */
[----:B------:R-:W-:Y:S02]  /*2550*/  PRMT R116, R116, 0x5410, R117 ;  /* 0x0000541074747816 */ /* 0x000fe40000000075 */
[----:B------:R-:W-:-:S02]  /*2560*/  PRMT R117, R118, 0x5410, R119 ;  /* 0x0000541076757816 */ /* 0x000fc40000000077 */
[----:B------:R-:W-:Y:S02]  /*2570*/  PRMT R118, R154, 0x5410, R155 ;  /* 0x000054109a767816 */ /* 0x000fe4000000009b */
[----:B------:R-:W-:-:S07]  /*2580*/  PRMT R119, R156, 0x5410, R157 ;  /* 0x000054109c777816 */ /* 0x000fce000000009d */
.L_x_27048:
        /* <DEDUP_REMOVED lines=14> */
[----:B-----5:R-:W-:-:S07]  /*2670*/  @P0 HADD2.F32 R128, -RZ, R17.H0_H0 ;  /* 0x20000011ff800230 */ /* 0x020fce0000004100 */
[----:B------:R-:W1:Y:S08]  /*2680*/  @P0 LDC R154, c[0x0][0x40c] ;  /* 0x00010300ff9a0b82 */ /* 0x000e700000000800 */
[----:B------:R-:W3:Y:S08]  /*2690*/  @P0 LDC R155, c[0x0][0x40c] ;  /* 0x00010300ff9b0b82 */ /* 0x000ef00000000800 */
[----:B------:R-:W4:Y:S01]  /*26a0*/  @P0 LDC R157, c[0x0][0x40c] ;  /* 0x00010300ff9d0b82 */ /* 0x000f220000000800 */
[----:B--2---:R-:W-:-:S02]  /*26b0*/  HADD2.F32 R127, -RZ, R117.H0_H0 ;  /* 0x20000075ff7f7230 */ /* 0x004fc40000004100 */
[----:B------:R-:W-:Y:S02]  /*26c0*/  HADD2.F32 R156, -RZ, R118.H1_H1 ;  /* 0x30000076ff9c7230 */ /* 0x000fe40000004100 */
[----:B------:R-:W-:Y:S02]  /*26d0*/  HADD2.F32 R158, -RZ, R119.H1_H1 ;  /* 0x30000077ff9e7230 */ /* 0x000fe40000004100 */
[----:B0-----:R-:W-:Y:S01]  /*26e0*/  @P0 FFMA.FTZ R127, R128, R129, R127 ;  /* 0x00000081807f0223 */ /* 0x001fe2000001007f */
[----:B------:R-:W-:Y:S02]  /*26f0*/  HADD2.F32 R129, -RZ, R117.H1_H1 ;  /* 0x30000075ff817230 */ /* 0x000fe40000004100 */
[----:B------:R-:W-:Y:S02]  /*2700*/  @P0 HADD2.F32 R128, -RZ, R17.H1_H1 ;  /* 0x30000011ff800230 */ /* 0x000fe40000004100 */
[----:B------:R-:W-:-:S03]  /*2710*/  @P0 HADD2.F32 R117, -RZ, R18.H0_H0 ;  /* 0x20000012ff750230 */ /* 0x000fc60000004100 */
[----:B-1----:R-:W-:Y:S01]  /*2720*/  @P0 FFMA.FTZ R129, R128, R154, R129 ;  /* 0x0000009a80810223 */ /* 0x002fe20000010081 */
[----:B------:R-:W-:Y:S01]  /*2730*/  HADD2.F32 R128, -RZ, R118.H0_H0 ;  /* 0x20000076ff807230 */ /* 0x000fe20000004100 */
[----:B------:R-:W0:Y:S04]  /*2740*/  @P0 LDC R154, c[0x0][0x40c] ;  /* 0x00010300ff9a0b82 */ /* 0x000e280000000800 */
[----:B---3--:R-:W-:Y:S01]  /*2750*/  @P0 FFMA.FTZ R128, R117, R155, R128 ;  /* 0x0000009b75800223 */ /* 0x008fe20000010080 */
[----:B------:R-:W-:Y:S02]  /*2760*/  @P0 HADD2.F32 R117, -RZ, R18.H1_H1 ;  /* 0x30000012ff750230 */ /* 0x000fe40000004100 */
[----:B------:R-:W-:Y:S01]  /*2770*/  HADD2.F32 R155, -RZ, R119.H0_H0 ;  /* 0x20000077ff9b7230 */ /* 0x000fe20000004100 */
[----:B------:R-:W1:Y:S01]  /*2780*/  @P0 LDC R118, c[0x0][0x40c] ;  /* 0x00010300ff760b82 */ /* 0x000e620000000800 */
[----:B------:R-:W-:Y:S01]  /*2790*/  F2FP.F16.F32.PACK_AB R162, RZ, R128 ;  /* 0x00000080ffa2723e */ /* 0x000fe200000000ff */
[----:B0-----:R-:W-:Y:S01]  /*27a0*/  @P0 FFMA.FTZ R156, R117, R154, R156 ;  /* 0x0000009a759c0223 */ /* 0x001fe2000001009c */
[----:B------:R-:W-:-:S05]  /*27b0*/  @P0 HADD2.F32 R154, -RZ, R19.H0_H0 ;  /* 0x20000013ff9a0230 */ /* 0x000fca0000004100 */
[----:B------:R-:W0:Y:S01]  /*27c0*/  @P0 LDC R117, c[0x0][0x40c] ;  /* 0x00010300ff750b82 */ /* 0x000e220000000800 */
[----:B------:R-:W-:Y:S01]  /*27d0*/  F2FP.F16.F32.PACK_AB R163, RZ, R156 ;  /* 0x0000009cffa3723e */ /* 0x000fe200000000ff */
[----:B----4-:R-:W-:Y:S01]  /*27e0*/  @P0 FFMA.FTZ R155, R154, R157, R155 ;  /* 0x0000009d9a9b0223 */ /* 0x010fe2000001009b */
[----:B------:R-:W-:Y:S02]  /*27f0*/  HADD2.F32 R154, -RZ, R116.H1_H1 ;  /* 0x30000074ff9a7230 */ /* 0x000fe40000004100 */
[----:B------:R-:W-:Y:S02]  /*2800*/  @P0 HADD2.F32 R157, -RZ, R16.H1_H1 ;  /* 0x30000010ff9d0230 */ /* 0x000fe40000004100 */
[----:B------:R-:W-:-:S03]  /*2810*/  F2FP.F16.F32.PACK_AB R119, RZ, R155 ;  /* 0x0000009bff77723e */ /* 0x000fc600000000ff */
[----:B-1----:R-:W-:Y:S01]  /*2820*/  @P0 FFMA.FTZ R154, R157, R118, R154 ;  /* 0x000000769d9a0223 */ /* 0x002fe2000001009a */
[----:B------:R-:W-:Y:S01]  /*2830*/  HADD2.F32 R157, -RZ, R116.H0_H0 ;  /* 0x20000074ff9d7230 */ /* 0x000fe20000004100 */
[----:B------:R-:W1:Y:S01]  /*2840*/  @P0 LDC R118, c[0x0][0x40c] ;  /* 0x00010300ff760b82 */ /* 0x000e620000000800 */
[----:B------:R-:W-:Y:S02]  /*2850*/  @P0 HADD2.F32 R116, -RZ, R16.H0_H0 ;  /* 0x20000010ff740230 */ /* 0x000fe40000004100 */
[----:B------:R-:W-:-:S03]  /*2860*/  F2FP.F16.F32.PACK_AB R161, RZ, R154 ;  /* 0x0000009affa1723e */ /* 0x000fc600000000ff */
[----:B0-----:R-:W-:Y:S01]  /*2870*/  @P0 FFMA.FTZ R157, R116, R117, R157 ;  /* 0x00000075749d0223 */ /* 0x001fe2000001009d */
[----:B------:R-:W-:-:S04]  /*2880*/  @P0 HADD2.F32 R117, -RZ, R19.H1_H1 ;  /* 0x30000013ff750230 */ /* 0x000fc80000004100 */
[----:B------:R-:W-:-:S04]  /*2890*/  F2FP.F16.F32.PACK_AB R116, RZ, R157 ;  /* 0x0000009dff74723e */ /* 0x000fc800000000ff */
[----:B------:R-:W-:Y:S01]  /*28a0*/  PRMT R116, R116, 0x5410, R161 ;  /* 0x0000541074747816 */ /* 0x000fe200000000a1 */
[----:B-1----:R-:W-:Y:S01]  /*28b0*/  @P0 FFMA.FTZ R158, R117, R118, R158 ;  /* 0x00000076759e0223 */ /* 0x002fe2000001009e */
[----:B------:R-:W-:Y:S02]  /*28c0*/  F2FP.F16.F32.PACK_AB R117, RZ, R127 ;  /* 0x0000007fff75723e */ /* 0x000fe400000000ff */
[----:B------:R-:W-:Y:S02]  /*28d0*/  F2FP.F16.F32.PACK_AB R118, RZ, R129 ;  /* 0x00000081ff76723e */ /* 0x000fe400000000ff */
[----:B------:R-:W-:Y:S02]  /*28e0*/  F2FP.F16.F32.PACK_AB R160, RZ, R158 ;  /* 0x0000009effa0723e */ /* 0x000fe400000000ff */
[----:B------:R-:W-:Y:S02]  /*28f0*/  PRMT R117, R117, 0x5410, R118 ;  /* 0x0000541075757816 */ /* 0x000fe40000000076 */
[----:B------:R-:W-:-:S02]  /*2900*/  PRMT R118, R162, 0x5410, R163 ;  /* 0x00005410a2767816 */ /* 0x000fc400000000a3 */
[----:B------:R-:W-:Y:S01]  /*2910*/  PRMT R119, R119, 0x5410, R160 ;  /* 0x0000541077777816 */ /* 0x000fe200000000a0 */
[----:B------:R-:W-:Y:S06]  /*2920*/  BRA `(.L_x_27050) ;  /* 0x0000000000a47947 */ /* 0x000fec0003800000 */
.L_x_27049:
[----:B-1----:R-:W0:Y:S01]  /*2930*/  @P0 LDC R117, c[0x0][0x40c] ;  /* 0x00010300ff750b82 */ /* 0x002e220000000800 */
[--C-:B-----5:R-:W-:Y:S01]  /*2940*/  @P0 HADD2.F32 R116, -RZ, R16.reuse.H0_H0 ;  /* 0x20000010ff740230 */ /* 0x120fe20000004100 */
[----:B------:R-:W-:Y:S02]  /*2950*/  CS2R R156, SRZ ;  /* 0x00000000009c7805 */ /* 0x000fe4000001ff00 */
[----:B------:R-:W-:Y:S02]  /*2960*/  CS2R R154, SRZ ;  /* 0x00000000009a7805 */ /* 0x000fe4000001ff00 */
[----:B------:R-:W-:Y:S01]  /*2970*/  MOV R127, RZ ;  /* 0x000000ff007f7202 */ /* 0x000fe20000000f00 */
[----:B------:R-:W-:Y:S01]  /*2980*/  HFMA2 R158, -RZ, RZ, 0, 0 ;  /* 0x00000000ff9e7431 */ /* 0x000fe200000001ff */
[----:B------:R-:W1:Y:S08]  /*2990*/  @P0 LDC R119, c[0x0][0x40c] ;  /* 0x00010300ff770b82 */ /* 0x000e700000000800 */
[----:B------:R-:W2:Y:S01]  /*29a0*/  @P0 LDC R129, c[0x0][0x40c] ;  /* 0x00010300ff810b82 */ /* 0x000ea20000000800 */
[----:B0-----:R-:W-:Y:S01]  /*29b0*/  @P0 FMUL.FTZ R157, R116, R117 ;  /* 0x00000075749d0220 */ /* 0x001fe20000410000 */
[----:B------:R-:W-:-:S06]  /*29c0*/  @P0 HADD2.F32 R116, -RZ, R16.H1_H1 ;  /* 0x30000010ff740230 */ /* 0x000fcc0000004100 */
[----:B------:R-:W0:Y:S01]  /*29d0*/  @P0 LDC R117, c[0x0][0x40c] ;  /* 0x00010300ff750b82 */ /* 0x000e220000000800 */
[----:B-1----:R-:W-:Y:S01]  /*29e0*/  @P0 FMUL.FTZ R154, R116, R119 ;  /* 0x00000077749a0220 */ /* 0x002fe20000410000 */
[----:B------:R-:W-:-:S06]  /*29f0*/  @P0 HADD2.F32 R116, -RZ, R17.H0_H0 ;  /* 0x20000011ff740230 */ /* 0x000fcc0000004100 */
[----:B------:R-:W1:Y:S01]  /*2a00*/  @P0 LDC R119, c[0x0][0x40c] ;  /* 0x00010300ff770b82 */ /* 0x000e620000000800 */
[----:B--2---:R-:W-:Y:S01]  /*2a10*/  @P0 FMUL.FTZ R127, R116, R129 ;  /* 0x00000081747f0220 */ /* 0x004fe20000410000 */
[----:B------:R-:W-:Y:S01]  /*2a20*/  @P0 HADD2.F32 R116, -RZ, R17.H1_H1 ;  /* 0x30000011ff740230 */ /* 0x000fe20000004100 */
[----:B------:R-:W-:-:S05]  /*2a30*/  CS2R R128, SRZ ;  /* 0x0000000000807805 */ /* 0x000fca000001ff00 */
[----:B------:R-:W2:Y:S01]  /*2a40*/  @P0 LDC R161, c[0x0][0x40c] ;  /* 0x00010300ffa10b82 */ /* 0x000ea20000000800 */
[----:B------:R-:W-:Y:S01]  /*2a50*/  F2FP.F16.F32.PACK_AB R118, RZ, R127 ;  /* 0x0000007fff76723e */ /* 0x000fe200000000ff */
[----:B0-----:R-:W-:Y:S01]  /*2a60*/  @P0 FMUL.FTZ R129, R116, R117 ;  /* 0x0000007574810220 */ /* 0x001fe20000410000 */
[----:B------:R-:W-:-:S05]  /*2a70*/  @P0 HADD2.F32 R116, -RZ, R18.H0_H0 ;  /* 0x20000012ff740230 */ /* 0x000fca0000004100 */
[----:B------:R-:W0:Y:S01]  /*2a80*/  @P0 LDC R117, c[0x0][0x40c] ;  /* 0x00010300ff750b82 */ /* 0x000e220000000800 */
[----:B-1----:R-:W-:Y:S01]  /*2a90*/  @P0 FMUL.FTZ R128, R116, R119 ;  /* 0x0000007774800220 */ /* 0x002fe20000410000 */
[----:B------:R-:W-:-:S06]  /*2aa0*/  @P0 HADD2.F32 R116, -RZ, R18.H1_H1 ;  /* 0x30000012ff740230 */ /* 0x000fcc0000004100 */
[----:B------:R-:W1:Y:S01]  /*2ab0*/  @P0 LDC R119, c[0x0][0x40c] ;  /* 0x00010300ff770b82 */ /* 0x000e620000000800 */
[----:B------:R-:W-:Y:S01]  /*2ac0*/  F2FP.F16.F32.PACK_AB R162, RZ, R128 ;  /* 0x00000080ffa2723e */ /* 0x000fe200000000ff */
[----:B0-----:R-:W-:Y:S01]  /*2ad0*/  @P0 FMUL.FTZ R156, R116, R117 ;  /* 0x00000075749c0220 */ /* 0x001fe20000410000 */
[----:B------:R-:W-:Y:S01]  /*2ae0*/  @P0 HADD2.F32 R116, -RZ, R19.H0_H0 ;  /* 0x20000013ff740230 */ /* 0x000fe20000004100 */
[----:B------:R-:W-:-:S03]  /*2af0*/  F2FP.F16.F32.PACK_AB R117, RZ, R154 ;  /* 0x0000009aff75723e */ /* 0x000fc600000000ff */
[----:B------:R-:W-:Y:S01]  /*2b00*/  F2FP.F16.F32.PACK_AB R163, RZ, R156 ;  /* 0x0000009cffa3723e */ /* 0x000fe200000000ff */
[----:B--2---:R-:W-:Y:S01]  /*2b10*/  @P0 FMUL.FTZ R155, R116, R161 ;  /* 0x000000a1749b0220 */ /* 0x004fe20000410000 */
[----:B------:R-:W-:Y:S01]  /*2b20*/  @P0 HADD2.F32 R116, -RZ, R19.H1_H1 ;  /* 0x30000013ff740230 */ /* 0x000fe20000004100 */
[----:B------:R-:W-:-:S04]  /*2b30*/  F2FP.F16.F32.PACK_AB R161, RZ, R129 ;  /* 0x00000081ffa1723e */ /* 0x000fc800000000ff */
[----:B-1----:R-:W-:Y:S01]  /*2b40*/  @P0 FMUL.FTZ R158, R116, R119 ;  /* 0x00000077749e0220 */ /* 0x002fe20000410000 */
[----:B------:R-:W-:Y:S02]  /*2b50*/  F2FP.F16.F32.PACK_AB R116, RZ, R157 ;  /* 0x0000009dff74723e */ /* 0x000fe400000000ff */
[----:B------:R-:W-:Y:S02]  /*2b60*/  F2FP.F16.F32.PACK_AB R119, RZ, R155 ;  /* 0x0000009bff77723e */ /* 0x000fe400000000ff */
[----:B------:R-:W-:Y:S02]  /*2b70*/  F2FP.F16.F32.PACK_AB R160, RZ, R158 ;  /* 0x0000009effa0723e */ /* 0x000fe400000000ff */
[----:B------:R-:W-:Y:S02]  /*2b80*/  PRMT R116, R116, 0x5410, R117 ;  /* 0x0000541074747816 */ /* 0x000fe40000000075 */
[----:B------:R-:W-:Y:S02]  /*2b90*/  PRMT R117, R118, 0x5410, R161 ;  /* 0x0000541076757816 */ /* 0x000fe400000000a1 */
[----:B------:R-:W-:-:S02]  /*2ba0*/  PRMT R118, R162, 0x5410, R163 ;  /* 0x00005410a2767816 */ /* 0x000fc400000000a3 */
[----:B------:R-:W-:-:S07]  /*2bb0*/  PRMT R119, R119, 0x5410, R160 ;  /* 0x0000541077777816 */ /* 0x000fce00000000a0 */
.L_x_27050:
        /* <DEDUP_REMOVED lines=170> */
.L_x_27066:
        /* <DEDUP_REMOVED lines=30> */
[----:B------:R-:W-:-:S02]  /*3840*/  IMAD R9, R9, R10, RZ ;  /* 0x0000000a09097224 */ /* 0x000fc400078e02ff */
[C---:B------:R-:W-:Y:S01]  /*3850*/  FADD.FTZ R2, -R15.reuse, R2 ;  /* 0x000000020f027221 */ /* 0x040fe20000010100 */
[C---:B------:R-:W-:Y:S01]  /*3860*/  FADD.FTZ R6, -R15.reuse, R6 ;  /* 0x000000060f067221 */ /* 0x040fe20000010100 */
[----:B------:R-:W-:Y:S01]  /*3870*/  F2FP.F16.F32.PACK_AB R119, R0, R5 ;  /* 0x000000050077723e */ /* 0x000fe200000000ff */
[----:B------:R-:W-:Y:S01]  /*3880*/  FADD.FTZ R8, -R15, R8 ;  /* 0x000000080f087221 */ /* 0x000fe20000010100 */
[----:B------:R-:W-:Y:S01]  /*3890*/  F2FP.F16.F32.PACK_AB R118, R4, R3 ;  /* 0x000000030476723e */ /* 0x000fe200000000ff */
[C---:B------:R-:W-:Y:S01]  /*38a0*/  FMUL.FTZ R6, R159.reuse, R6 ;  /* 0x000000069f067220 */ /* 0x040fe20000410000 */
[----:B------:R-:W1:Y:S01]  /*38b0*/  LDC.64 R4, c[0x0][0x428] ;  /* 0x00010a00ff047b82 */ /* 0x000e620000000a00 */
[----:B------:R-:W-:Y:S01]  /*38c0*/  SHF.R.S32.HI R0, RZ, 0x1f, R9 ;  /* 0x0000001fff007819 */ /* 0x000fe20000011409 */
[----:B------:R-:W-:Y:S01]  /*38d0*/  FMUL.FTZ R8, R159, R8 ;  /* 0x000000089f087220 */ /* 0x000fe20000410000 */
[----:B------:R-:W-:Y:S01]  /*38e0*/  FFMA.FTZ R6, R6, R115, R67 ;  /* 0x0000007306067223 */ /* 0x000fe20000010043 */
[C---:B------:R-:W-:Y:S01]  /*38f0*/  FADD.FTZ R124, -R15.reuse, R124 ;  /* 0x0000007c0f7c7221 */ /* 0x040fe20000010100 */
[----:B------:R-:W-:Y:S01]  /*3900*/  LEA.HI R3, R0, R9, RZ, 0x3 ;  /* 0x0000000900037211 */ /* 0x000fe200078f18ff */
[----:B------:R-:W-:Y:S01]  /*3910*/  FADD.FTZ R0, -R15, R7 ;  /* 0x000000070f007221 */ /* 0x000fe20000010100 */
[----:B------:R-:W-:Y:S01]  /*3920*/  FMUL.FTZ R7, R159, R2 ;  /* 0x000000029f077220 */ /* 0x000fe20000410000 */
[----:B------:R-:W-:Y:S01]  /*3930*/  FFMA.FTZ R8, R8, R113, R65 ;  /* 0x0000007108087223 */ /* 0x000fe20000010041 */
[----:B------:R-:W-:Y:S01]  /*3940*/  LEA.HI.SX32 R3, R3, R12, 0x1d ;  /* 0x0000000c03037211 */ /* 0x000fe200078feaff */
[----:B------:R-:W-:Y:S01]  /*3950*/  FMUL.FTZ R9, R159, R0 ;  /* 0x000000009f097220 */ /* 0x000fe20000410000 */
[----:B------:R-:W-:Y:S01]  /*3960*/  FFMA.FTZ R7, R7, R112, R64 ;  /* 0x0000007007077223 */ /* 0x000fe20000010040 */
[C---:B------:R-:W-:Y:S01]  /*3970*/  FADD.FTZ R10, -R15.reuse, R131 ;  /* 0x000000830f0a7221 */ /* 0x040fe20000010100 */
[----:B------:R-:W-:Y:S01]  /*3980*/  FADD.FTZ R0, -R15, R123 ;  /* 0x0000007b0f007221 */ /* 0x000fe20000010100 */
[----:B------:R-:W-:Y:S01]  /*3990*/  FFMA.FTZ R9, R9, R114, R66 ;  /* 0x0000007209097223 */ /* 0x000fe20000010042 */
[C---:B------:R-:W-:Y:S01]  /*39a0*/  FADD.FTZ R120, -R15.reuse, R120 ;  /* 0x000000780f787221 */ /* 0x040fe20000010100 */
[----:B------:R-:W-:Y:S01]  /*39b0*/  F2FP.F16.F32.PACK_AB R116, R8, R7 ;  /* 0x000000070874723e */ /* 0x000fe200000000ff */
[C---:B------:R-:W-:Y:S01]  /*39c0*/  FADD.FTZ R2, -R15.reuse, R13 ;  /* 0x0000000d0f027221 */ /* 0x040fe20000010100 */
[C---:B------:R-:W-:Y:S01]  /*39d0*/  FADD.FTZ R126, -R15.reuse, R126 ;  /* 0x0000007e0f7e7221 */ /* 0x040fe20000010100 */
[----:B------:R-:W-:Y:S01]  /*39e0*/  F2FP.F16.F32.PACK_AB R117, R6, R9 ;  /* 0x000000090675723e */ /* 0x000fe200000000ff */
[C---:B------:R-:W-:Y:S01]  /*39f0*/  FADD.FTZ R6, -R15.reuse, R121 ;  /* 0x000000790f067221 */ /* 0x040fe20000010100 */
[C---:B------:R-:W-:Y:S01]  /*3a00*/  FADD.FTZ R8, -R15.reuse, R125 ;  /* 0x0000007d0f087221 */ /* 0x040fe20000010100 */
[C---:B------:R-:W-:Y:S01]  /*3a10*/  FADD.FTZ R122, -R15.reuse, R122 ;  /* 0x0000007a0f7a7221 */ /* 0x040fe20000010100 */
[----:B------:R-:W-:Y:S01]  /*3a20*/  FADD.FTZ R134, -R15, R134 ;  /* 0x000000860f867221 */ /* 0x000fe20000010100 */
        /* <DEDUP_REMOVED lines=44> */
[----:B------:R-:W-:Y:S01]  /*3cf0*/  IADD3 R153, PT, PT, R3, 0x20, RZ ;  /* 0x0000002003997810 */ /* 0x000fe20007ffe0ff */
[----:B------:R-:W-:Y:S01]  /*3d00*/  FFMA.FTZ R9, R9, R106, R58 ;  /* 0x0000006a09097223 */ /* 0x000fe2000001003a */
[C---:B------:R-:W-:Y:S01]  /*3d10*/  IADD3 R151, PT, PT, R3.reuse, 0x40, RZ ;  /* 0x0000004003977810 */ /* 0x040fe20007ffe0ff */
[----:B------:R-:W-:Y:S01]  /*3d20*/  FFMA.FTZ R6, R6, R107, R59 ;  /* 0x0000006b06067223 */ /* 0x000fe2000001003b */
[----:B------:R-:W-:Y:S01]  /*3d30*/  IADD3 R127, PT, PT, R3, 0x60, RZ ;  /* 0x00000060037f7810 */ /* 0x000fe20007ffe0ff */
[----:B------:R-:W-:Y:S01]  /*3d40*/  FMUL.FTZ R132, R159, R132 ;  /* 0x000000849f847220 */ /* 0x000fe20000410000 */
[----:B------:R-:W-:Y:S01]  /*3d50*/  IADD3 R15, PT, PT, R3, 0x80, RZ ;  /* 0x00000080030f7810 */ /* 0x000fe20007ffe0ff */
[----:B------:R-:W-:Y:S01]  /*3d60*/  FMUL.FTZ R137, R159, R164 ;  /* 0x000000a49f897220 */ /* 0x000fe20000410000 */
[----:B------:R-:W-:Y:S01]  /*3d70*/  IADD3 R165, PT, PT, R3, 0xa0, RZ ;  /* 0x000000a003a57810 */ /* 0x000fe20007ffe0ff */
        /* <DEDUP_REMOVED lines=8> */
[C---:B------:R-:W-:Y:S01]  /*3e00*/  FMUL.FTZ R7, R159.reuse, R0 ;  /* 0x000000009f077220 */ /* 0x040fe20000410000 */
[----:B------:R-:W-:Y:S01]  /*3e10*/  FMUL.FTZ R120, R159, R120 ;  /* 0x000000789f787220 */ /* 0x000fe20000410000 */
[----:B------:R-:W-:Y:S01]  /*3e20*/  F2FP.F16.F32.PACK_AB R141, R6, R9 ;  /* 0x00000009068d723e */ /* 0x000fe200000000ff */
[----:B------:R-:W-:-:S04]  /*3e30*/  IMAD.WIDE.U32 R150, R151, 0x10, R4 ;  /* 0x0000001097967825 */ /* 0x000fc800078e0004 */
[----:B------:R-:W-:Y:S01]  /*3e40*/  FFMA.FTZ R3, R132, R97, R49 ;  /* 0x0000006184037223 */ /* 0x000fe20000010031 */
[----:B------:R-:W-:Y:S01]  /*3e50*/  FFMA.FTZ R116, R116, R87, R39 ;  /* 0x0000005774747223 */ /* 0x000fe20000010027 */
[----:B------:R-:W-:Y:S01]  /*3e60*/  FMUL.FTZ R8, R159, R8 ;  /* 0x000000089f087220 */ /* 0x000fe20000410000 */
[----:B------:R-:W-:-:S04]  /*3e70*/  IMAD.WIDE.U32 R126, R127, 0x10, R4 ;  /* 0x000000107f7e7825 */ /* 0x000fc800078e0004 */
[----:B------:R-:W-:Y:S01]  /*3e80*/  FMUL.FTZ R118, R159, R118 ;  /* 0x000000769f767220 */ /* 0x000fe20000410000 */
[----:B------:R-:W-:Y:S01]  /*3e90*/  FFMA.FTZ R122, R122, R103, R55 ;  /* 0x000000677a7a7223 */ /* 0x000fe20000010037 */
[----:B------:R-:W-:Y:S01]  /*3ea0*/  FFMA.FTZ R6, R121, R92, R44 ;  /* 0x0000005c79067223 */ /* 0x000fe2000001002c */
[----:B------:R-:W-:-:S04]  /*3eb0*/  IMAD.WIDE.U32 R14, R15, 0x10, R4 ;  /* 0x000000100f0e7825 */ /* 0x000fc800078e0004 */
[----:B------:R-:W-:Y:S01]  /*3ec0*/  FFMA.FTZ R9, R136, R93, R45 ;  /* 0x0000005d88097223 */ /* 0x000fe2000001002d */
[C---:B------:R-:W-:Y:S01]  /*3ed0*/  FMUL.FTZ R130, R159.reuse, R130 ;  /* 0x000000829f827220 */ /* 0x040fe20000410000 */
[----:B------:R-:W-:Y:S01]  /*3ee0*/  FMUL.FTZ R125, R159, R144 ;  /* 0x000000909f7d7220 */ /* 0x000fe20000410000 */
[----:B------:R-:W-:-:S04]  /*3ef0*/  IMAD.WIDE.U32 R164, R165, 0x10, R4 ;  /* 0x00000010a5a47825 */ /* 0x000fc800078e0004 */
[----:B------:R-:W-:Y:S01]  /*3f00*/  FFMA.FTZ R5, R119, R98, R50 ;  /* 0x0000006277057223 */ /* 0x000fe20000010032 */
        /* <DEDUP_REMOVED lines=11> */
[----:B------:R-:W-:Y:S01]  /*3fc0*/  FMUL.FTZ R131, R159, R138 ;  /* 0x0000008a9f837220 */ /* 0x000fe20000410000 */
[----:B------:R-:W-:Y:S01]  /*3fd0*/  F2FP.F16.F32.PACK_AB R119, R116, R119 ;  /* 0x000000777477723e */ /* 0x000fe200000000ff */
[----:B------:R-:W-:Y:S01]  /*3fe0*/  FFMA.FTZ R130, R130, R99, R51 ;  /* 0x0000006382827223 */ /* 0x000fe20000010033 */
[----:B------:R-:W-:Y:S01]  /*3ff0*/  F2FP.F16.F32.PACK_AB R143, R122, R143 ;  /* 0x0000008f7a8f723e */ /* 0x000fe200000000ff */
[----:B------:R-:W-:Y:S01]  /*4000*/  FFMA.FTZ R116, R125, R88, R40 ;  /* 0x000000587d747223 */ /* 0x000fe20000010028 */
[----:B------:R-:W-:Y:S01]  /*4010*/  F2FP.F16.F32.PACK_AB R6, R9, R6 ;  /* 0x000000060906723e */ /* 0x000fe200000000ff */
[----:B------:R-:W-:Y:S01]  /*4020*/  FFMA.FTZ R3, R160, R89, R41 ;  /* 0x00000059a0037223 */ /* 0x000fe20000010029 */
[C---:B------:R-:W-:Y:S01]  /*4030*/  FMUL.FTZ R0, R159.reuse, R140 ;  /* 0x0000008c9f007220 */ /* 0x040fe20000410000 */
        /* <DEDUP_REMOVED lines=12> */
[----:B------:R-:W-:Y:S01]  /*4100*/  F2FP.F16.F32.PACK_AB R140, R120, R7 ;  /* 0x00000007788c723e */ /* 0x000fe200000000ff */
[----:B------:R-:W-:Y:S01]  /*4110*/  FFMA.FTZ R117, R131, R90, R42 ;  /* 0x0000005a83757223 */ /* 0x000fe2000001002a */
        /* <DEDUP_REMOVED lines=36> */
.L_x_27053:
[----:B------:R-:W-:Y:S05]  /*4360*/  BSYNC.RECONVERGENT B0 ;  /* 0x0000000000007941 */ /* 0x000fea0003800200 */
.L_x_27052:
[----:B------:R-:W2:Y:S02]  /*4370*/  LDC.64 R2, c[0x0][0x380] ;  /* 0x0000e000ff027b82 */ /* 0x000ea40000000a00 */
[----:B--2---:R-:W-:-:S04]  /*4380*/  LEA R11, R2, R11, 0x2 ;  /* 0x0000000b020b7211 */ /* 0x004fc800078e10ff */
[----:B------:R-:W-:-:S13]  /*4390*/  ISETP.GE.AND P0, PT, R11, R3, PT ;  /* 0x000000030b00720c */ /* 0x000fda0003f06270 */
[----:B------:R-:W-:Y:S05]  /*43a0*/  @!P0 BRA `(.L_x_27054) ;  /* 0xffffffc000688947 */ /* 0x000fea000383ffff */
[----:B------:R-:W-:Y:S05]  /*43b0*/  EXIT ;  /* 0x000000000000794d */ /* 0x000fea0003800000 */
.L_x_27051:
        /* <DEDUP_REMOVED lines=8> */
.L_x_27056:
[----:B------:R-:W-:Y:S05]  /*4440*/  BSYNC B0 ;  /* 0x0000000000007941 */ /* 0x000fea0003800000 */
.L_x_27055:
        /* <DEDUP_REMOVED lines=9> */
.L_x_27057:
[----:B------:R-:W-:Y:S01]  /*44e0*/  HFMA2 R118, -RZ, RZ, 0, 2.384185791015625e-07 ;  /* 0x00000004ff767431 */ /* 0x000fe200000001ff */
[----:B------:R-:W-:-:S05]  /*44f0*/  MOV R160, R163 ;  /* 0x000000a300a07202 */ /* 0x000fca0000000f00 */
[----:B------:R-:W-:-:S05]  /*4500*/  FADD.FTZ R160, R159, R160 ;  /* 0x000000a09fa07221 */ /* 0x000fca0000010000 */
[----:B------:R-:W-:-:S07]  /*4510*/  MOV R165, R160 ;  /* 0x000000a000a57202 */ /* 0x000fce0000000f00 */
[----:B------:R-:W-:Y:S05]  /*4520*/  WARPSYNC.COLLECTIVE R116, `(.L_x_27058) ;  /* 0x0000000074087348 */ /* 0x000fea0003c00000 */
[----:B------:R0:W1:Y:S02]  /*4530*/  SHFL.BFLY P0, R163, R165, R118, R117 ;  /* 0x0c000076a5a37389 */ /* 0x0000640000000075 */
[----:B01----:R-:W-:Y:S05]  /*4540*/  ENDCOLLECTIVE ;  /* 0x000000000000791b */ /* 0x003fea0003800000 */
.L_x_27058:
        /* <DEDUP_REMOVED lines=8> */
.L_x_27059:
[----:B------:R-:W-:Y:S01]  /*45d0*/  HFMA2 R118, -RZ, RZ, 0, 9.5367431640625e-07 ;  /* 0x00000010ff767431 */ /* 0x000fe200000001ff */
[----:B------:R-:W-:-:S05]  /*45e0*/  MOV R162, R163 ;  /* 0x000000a300a27202 */ /* 0x000fca0000000f00 */
[----:B------:R-:W-:-:S05]  /*45f0*/  FADD.FTZ R162, R161, R162 ;  /* 0x000000a2a1a27221 */ /* 0x000fca0000010000 */
[----:B------:R-:W-:-:S07]  /*4600*/  MOV R165, R162 ;  /* 0x000000a200a57202 */ /* 0x000fce0000000f00 */
[----:B------:R-:W-:Y:S05]  /*4610*/  WARPSYNC.COLLECTIVE R116, `(.L_x_27060) ;  /* 0x0000000074087348 */ /* 0x000fea0003c00000 */
[----:B------:R0:W1:Y:S02]  /*4620*/  SHFL.BFLY P0, R163, R165, R118, R117 ;  /* 0x0c000076a5a37389 */ /* 0x0000640000000075 */
[----:B01----:R-:W-:Y:S05]  /*4630*/  ENDCOLLECTIVE ;  /* 0x000000000000791b */ /* 0x003fea0003800000 */
.L_x_27060:
        /* <DEDUP_REMOVED lines=105> */
.L_x_27061:
[----:B------:R-:W-:Y:S01]  /*4cd0*/  HFMA2 R118, -RZ, RZ, 0, 1.1920928955078125e-07 ;  /* 0x00000002ff767431 */ /* 0x000fe200000001ff */
[----:B------:R-:W-:-:S05]  /*4ce0*/  MOV R159, R163 ;  /* 0x000000a3009f7202 */ /* 0x000fca0000000f00 */
[----:B------:R-:W-:-:S05]  /*4cf0*/  FADD.FTZ R159, R14, R159 ;  /* 0x0000009f0e9f7221 */ /* 0x000fca0000010000 */
[----:B------:R-:W-:-:S07]  /*4d00*/  MOV R165, R159 ;  /* 0x0000009f00a57202 */ /* 0x000fce0000000f00 */
[----:B------:R-:W-:Y:S05]  /*4d10*/  WARPSYNC.COLLECTIVE R116, `(.L_x_27062) ;  /* 0x0000000074087348 */ /* 0x000fea0003c00000 */
[----:B------:R0:W1:Y:S02]  /*4d20*/  SHFL.BFLY P0, R163, R165, R118, R117 ;  /* 0x0c000076a5a37389 */ /* 0x0000640000000075 */
[----:B01----:R-:W-:Y:S05]  /*4d30*/  ENDCOLLECTIVE ;  /* 0x000000000000791b */ /* 0x003fea0003800000 */
.L_x_27062:
[----:B------:R-:W-:Y:S01]  /*4d40*/  HFMA2 R118, -RZ, RZ, 0, 2.384185791015625e-07 ;  /* 0x00000004ff767431 */ /* 0x000fe200000001ff */
[----:B------:R-:W-:-:S05]  /*4d50*/  MOV R160, R163 ;  /* 0x000000a300a07202 */ /* 0x000fca0000000f00 */
[----:B------:R-:W-:-:S05]  /*4d60*/  FADD.FTZ R160, R159, R160 ;  /* 0x000000a09fa07221 */ /* 0x000fca0000010000 */
[----:B------:R-:W-:-:S07]  /*4d70*/  MOV R165, R160 ;  /* 0x000000a000a57202 */ /* 0x000fce0000000f00 */
[----:B------:R-:W-:Y:S05]  /*4d80*/  WARPSYNC.COLLECTIVE R116, `(.L_x_27063) ;  /* 0x0000000074087348 */ /* 0x000fea0003c00000 */
[----:B------:R0:W1:Y:S02]  /*4d90*/  SHFL.BFLY P0, R163, R165, R118, R117 ;  /* 0x0c000076a5a37389 */ /* 0x0000640000000075 */
[----:B01----:R-:W-:Y:S05]  /*4da0*/  ENDCOLLECTIVE ;  /* 0x000000000000791b */ /* 0x003fea0003800000 */
.L_x_27063:
[----:B------:R-:W-:Y:S01]  /*4db0*/  HFMA2 R118, -RZ, RZ, 0, 4.76837158203125e-07 ;  /* 0x00000008ff767431 */ /* 0x000fe200000001ff */
[----:B------:R-:W-:-:S05]  /*4dc0*/  MOV R161, R163 ;  /* 0x000000a300a17202 */ /* 0x000fca0000000f00 */
[----:B------:R-:W-:-:S05]  /*4dd0*/  FADD.FTZ R161, R160, R161 ;  /* 0x000000a1a0a17221 */ /* 0x000fca0000010000 */
[----:B------:R-:W-:-:S07]  /*4de0*/  MOV R165, R161 ;  /* 0x000000a100a57202 */ /* 0x000fce0000000f00 */
[----:B------:R-:W-:Y:S05]  /*4df0*/  WARPSYNC.COLLECTIVE R116, `(.L_x_27064) ;  /* 0x0000000074087348 */ /* 0x000fea0003c00000 */
[----:B------:R0:W1:Y:S02]  /*4e00*/  SHFL.BFLY P0, R163, R165, R118, R117 ;  /* 0x0c000076a5a37389 */ /* 0x0000640000000075 */
[----:B01----:R-:W-:Y:S05]  /*4e10*/  ENDCOLLECTIVE ;  /* 0x000000000000791b */ /* 0x003fea0003800000 */
.L_x_27064:
[----:B------:R-:W-:Y:S01]  /*4e20*/  HFMA2 R118, -RZ, RZ, 0, 9.5367431640625e-07 ;  /* 0x00000010ff767431 */ /* 0x000fe200000001ff */
[----:B------:R-:W-:-:S05]  /*4e30*/  MOV R162, R163 ;  /* 0x000000a300a27202 */ /* 0x000fca0000000f00 */
[----:B------:R-:W-:-:S05]  /*4e40*/  FADD.FTZ R162, R161, R162 ;  /* 0x000000a2a1a27221 */ /* 0x000fca0000010000 */
[----:B------:R-:W-:-:S07]  /*4e50*/  MOV R165, R162 ;  /* 0x000000a200a57202 */ /* 0x000fce0000000f00 */
[----:B------:R-:W-:Y:S05]  /*4e60*/  WARPSYNC.COLLECTIVE R116, `(.L_x_27065) ;  /* 0x0000000074087348 */ /* 0x000fea0003c00000 */
[----:B------:R0:W1:Y:S02]  /*4e70*/  SHFL.BFLY P0, R163, R165, R118, R117 ;  /* 0x0c000076a5a37389 */ /* 0x0000640000000075 */
[----:B01----:R-:W-:Y:S05]  /*4e80*/  ENDCOLLECTIVE ;  /* 0x000000000000791b */ /* 0x003fea0003800000 */
.L_x_27065:
[----:B------:R-:W-:Y:S05]  /*4e90*/  BRA `(.L_x_27066) ;  /* 0xffffffe400f07947 */ /* 0x000fea000383ffff */
.L_x_27067:
        /* <DEDUP_REMOVED lines=14> */
.L_x_54411:


//--------------------- .text._ZN10layer_norm13ln_fwd_kernelINS_13Kernel_traitsIf6__halfS2_S2_fjLj1536ELj1ELj4ELj1ELj16ENS_18Kernel_traits_baseILj1536EfS2_S2_S2_fjLj128EEEEELb0ELb1ELb0ELb0EEEvNS_9FwdParamsE --------------------------
	.section	.text._ZN10layer_norm13ln_fwd_kernelINS_13Kernel_traitsIf6__halfS2_S2_fjLj1536ELj1ELj4ELj1ELj16ENS_18Kernel_traits_baseILj1536EfS2_S2_S2_fjLj128EEEEELb0ELb1ELb0ELb0EEEvNS_9FwdParamsE,"ax",@progbits
	.align	128
        .global         _ZN10layer_norm13ln_fwd_kernelINS_13Kernel_traitsIf6__halfS2_S2_fjLj1536ELj1ELj4ELj1ELj16ENS_18Kernel_traits_baseILj1536EfS2_S2_S2_fjLj128EEEEELb0ELb1ELb0ELb0EEEvNS_9FwdParamsE
        .type           _ZN10layer_norm13ln_fwd_kernelINS_13Kernel_traitsIf6__halfS2_S2_fjLj1536ELj1ELj4ELj1ELj16ENS_18Kernel_traits_baseILj1536EfS2_S2_S2_fjLj128EEEEELb0ELb1ELb0ELb0EEEvNS_9FwdParamsE,@function
        .size           _ZN10layer_norm13ln_fwd_kernelINS_13Kernel_traitsIf6__halfS2_S2_fjLj1536ELj1ELj4ELj1ELj16ENS_18Kernel_traits_baseILj1536EfS2_S2_S2_fjLj128EEEEELb0ELb1ELb0ELb0EEEvNS_9FwdParamsE,(.L_x_54412 - _ZN10layer_norm13ln_fwd_kernelINS_13Kernel_traitsIf6__halfS2_S2_fjLj1536ELj1ELj4ELj1ELj16ENS_18Kernel_traits_baseILj1536EfS2_S2_S2_fjLj128EEEEELb0ELb1ELb0ELb0EEEvNS_9FwdParamsE)
        .other          _ZN10layer_norm13ln_fwd_kernelINS_13Kernel_traitsIf6__halfS2_S2_fjLj1536ELj1ELj4ELj1ELj16ENS_18Kernel_traits_baseILj1536EfS2_S2_S2_fjLj128EEEEELb0ELb1ELb0ELb0EEEvNS_9FwdParamsE,@"STO_CUDA_ENTRY STV_DEFAULT"
_ZN10layer_norm13ln_fwd_kernelINS_13Kernel_traitsIf6__halfS2_S2_fjLj1536ELj1ELj4ELj1ELj16ENS_18Kernel_traits_baseILj1536EfS2_S2_S2_fjLj128EEEEELb0ELb1ELb0ELb0EEEvNS_9FwdParamsE:
.text._ZN10layer_norm13ln_fwd_kernelINS_13Kernel_traitsIf6__halfS2_S2_fjLj1536ELj1ELj4ELj1ELj16ENS_18Kernel_traits_baseILj1536EfS2_S2_S2_fjLj128EEEEELb0ELb1ELb0ELb0EEEvNS_9FwdParamsE:
        /* <DEDUP_REMOVED lines=99> */
.L_x_27069:
        /* <DEDUP_REMOVED lines=83> */
.L_x_27070:
[----:B------:R-:W-:Y:S05]  /*0b60*/  BSYNC.RECONVERGENT B0 ;  /* 0x0000000000007941 */ /* 0x000fea0003800200 */
.L_x_27068:
        /* <DEDUP_REMOVED lines=14> */
.L_x_27108:
        /* <DEDUP_REMOVED lines=40> */
[----:B--2---:R-:W-:Y:S02]  /*0ed0*/  HADD2.F32 R186, -RZ, R173.H0_H0 ;  /* 0x200000adffba7230 */ /* 0x004fe40000004100 */
[--C-:B------:R-:W-:Y:S02]  /*0ee0*/  HADD2.F32 R184, -RZ, R175.reuse.H0_H0 ;  /* 0x200000afffb87230 */ /* 0x100fe40000004100 */
[----:B------:R-:W-:Y:S02]  /*0ef0*/  HADD2.F32 R176, -RZ, R172.H0_H0 ;  /* 0x200000acffb07230 */ /* 0x000fe40000004100 */
[----:B------:R-:W-:Y:S01]  /*0f00*/  FFMA.FTZ R186, R177, R154, R186 ;  /* 0x0000009ab1ba7223 */ /* 0x000fe200000100ba */
[----:B------:R-:W-:Y:S02]  /*0f10*/  HADD2.F32 R178, -RZ, R174.H0_H0 ;  /* 0x200000aeffb27230 */ /* 0x000fe40000004100 */
[----:B------:R-:W-:Y:S01]  /*0f20*/  FFMA.FTZ R184, R179, R150, R184 ;  /* 0x00000096b3b87223 */ /* 0x000fe200000100b8 */
[----:B------:R-:W-:-:S02]  /*0f30*/  HADD2.F32 R183, -RZ, R175.H1_H1 ;  /* 0x300000afffb77230 */ /* 0x000fc40000004100 */
[----:B------:R-:W-:Y:S01]  /*0f40*/  FFMA.FTZ R187, R187, R152, R176 ;  /* 0x00000098bbbb7223 */ /* 0x000fe200000100b0 */
[----:B------:R-:W-:Y:S02]  /*0f50*/  HADD2.F32 R179, -RZ, R174.H1_H1 ;  /* 0x300000aeffb37230 */ /* 0x000fe40000004100 */
[----:B------:R-:W-:Y:S01]  /*0f60*/  FFMA.FTZ R185, R185, R148, R178 ;  /* 0x00000094b9b97223 */ /* 0x000fe200000100b2 */
        /* <DEDUP_REMOVED lines=11> */
.L_x_27073:
        /* <DEDUP_REMOVED lines=28> */
.L_x_27074:
[----:B------:R-:W0:Y:S01]  /*11e0*/  LDC.64 R204, c[0x0][0x3a8] ;  /* 0x0000ea00ffcc7b82 */ /* 0x000e220000000a00 */
[C---:B------:R-:W-:Y:S01]  /*11f0*/  IADD3 R209, PT, PT, R203.reuse, 0x20, RZ ;  /* 0x00000020cbd17810 */ /* 0x040fe20007ffe0ff */
[----:B0-----:R-:W-:-:S05]  /*1200*/  IMAD.WIDE.U32 R204, R203, 0x10, R204 ;  /* 0x00000010cbcc7825 */ /* 0x001fca00078e00cc */
[----:B------:R0:W-:Y:S02]  /*1210*/  STG.E.128 desc[UR6][R204.64], R176 ;  /* 0x000000b0cc007986 */ /* 0x0001e4000c101d06 */
.L_x_27072:
[----:B------:R-:W-:Y:S05]  /*1220*/  BSYNC.RECONVERGENT B0 ;  /* 0x0000000000007941 */ /* 0x000fea0003800200 */
.L_x_27071:
        /* <DEDUP_REMOVED lines=23> */
[----:B------:R-:W-:Y:S02]  /*13a0*/  HADD2.F32 R20, -RZ, R20.H1_H1 ;  /* 0x30000014ff147230 */ /* 0x000fe40000004100 */
[----:B------:R-:W-:Y:S01]  /*13b0*/  FFMA.FTZ R26, R19, R128, R26 ;  /* 0x00000080131a7223 */ /* 0x000fe2000001001a */
[----:B------:R-:W-:Y:S02]  /*13c0*/  HADD2.F32 R210, -RZ, R22.H1_H1 ;  /* 0x30000016ffd27230 */ /* 0x000fe40000004100 */
[----:B------:R-:W-:Y:S01]  /*13d0*/  FFMA.FTZ R24, R21, R124, R208 ;  /* 0x0000007c15187223 */ /* 0x000fe200000100d0 */
[----:B------:R-:W-:-:S02]  /*13e0*/  HADD2.F32 R212, -RZ, R23.H0_H0 ;  /* 0x20000017ffd47230 */ /* 0x000fc40000004100 */
[-C--:B------:R-:W-:Y:S01]  /*13f0*/  FMUL.FTZ R176, R20, R207.reuse ;  /* 0x000000cf14b07220 */ /* 0x080fe20000410000 */
[----:B------:R-:W-:Y:S02]  /*1400*/  HADD2.F32 R216, -RZ, R23.H1_H1 ;  /* 0x30000017ffd87230 */ /* 0x000fe40000004100 */
[-C--:B------:R-:W-:Y:S01]  /*1410*/  FMUL.FTZ R210, R210, R207.reuse ;  /* 0x000000cfd2d27220 */ /* 0x080fe20000410000 */
[----:B------:R-:W-:Y:S02]  /*1420*/  HADD2.F32 R22, -RZ, R173.H0_H0 ;  /* 0x200000adff167230 */ /* 0x000fe40000004100 */
[-C--:B------:R-:W-:Y:S01]  /*1430*/  FMUL.FTZ R23, R212, R207.reuse ;  /* 0x000000cfd4177220 */ /* 0x080fe20000410000 */
[----:B------:R-:W-:Y:S02]  /*1440*/  HADD2.F32 R214, -RZ, R175.H0_H0 ;  /* 0x200000afffd67230 */ /* 0x000fe40000004100 */
[----:B------:R-:W-:Y:S01]  /*1450*/  FMUL.FTZ R216, R216, R207 ;  /* 0x000000cfd8d87220 */ /* 0x000fe20000410000 */
        /* <DEDUP_REMOVED lines=15> */
.L_x_27077:
[--C-:B0----5:R-:W-:Y:S02]  /*1550*/  HADD2.F32 R24, -RZ, R20.reuse.H0_H0 ;  /* 0x20000014ff187230 */ /* 0x121fe40000004100 */
[----:B------:R-:W-:Y:S02]  /*1560*/  HADD2.F32 R20, -RZ, R20.H1_H1 ;  /* 0x30000014ff147230 */ /* 0x000fe40000004100 */
[--C-:B------:R-:W-:Y:S02]  /*1570*/  HADD2.F32 R204, -RZ, R22.reuse.H0_H0 ;  /* 0x20000016ffcc7230 */ /* 0x100fe40000004100 */
[-C--:B------:R-:W-:Y:S01]  /*1580*/  FMUL.FTZ R19, R24, R207.reuse ;  /* 0x000000cf18137220 */ /* 0x080fe20000410000 */
[----:B------:R-:W-:Y:S02]  /*1590*/  HADD2.F32 R22, -RZ, R22.H1_H1 ;  /* 0x30000016ff167230 */ /* 0x000fe40000004100 */
[----:B------:R-:W-:Y:S01]  /*15a0*/  FMUL.FTZ R176, R20, R207 ;  /* 0x000000cf14b07220 */ /* 0x000fe20000410000 */
[----:B------:R-:W-:-:S02]  /*15b0*/  HADD2.F32 R26, -RZ, R21.H0_H0 ;  /* 0x20000015ff1a7230 */ /* 0x000fc40000004100 */
        /* <DEDUP_REMOVED lines=17> */
[----:B------:R-:W-:-:S02]  /*16d0*/  F2FP.F16.F32.PACK_AB R178, R21, R24 ;  /* 0x0000001815b2723e */ /* 0x000fc400000000ff */
[----:B------:R-:W-:Y:S02]  /*16e0*/  F2FP.F16.F32.PACK_AB R179, R22, R23 ;  /* 0x0000001716b3723e */ /* 0x000fe400000000ff */
[----:B------:R-:W-:Y:S02]  /*16f0*/  F2FP.F16.F32.PACK_AB R177, R20, R25 ;  /* 0x0000001914b1723e */ /* 0x000fe400000000ff */
[----:B------:R-:W-:-:S07]  /*1700*/  F2FP.F16.F32.PACK_AB R176, R19, R26 ;  /* 0x0000001a13b0723e */ /* 0x000fce00000000ff */
.L_x_27078:
[----:B------:R-:W0:Y:S02]  /*1710*/  LDC.64 R204, c[0x0][0x3a8] ;  /* 0x0000ea00ffcc7b82 */ /* 0x000e240000000a00 */
[C---:B0-----:R-:W-:Y:S01]  /*1720*/  IMAD.WIDE.U32 R204, R209.reuse, 0x10, R204 ;  /* 0x00000010d1cc7825 */ /* 0x041fe200078e00cc */
[----:B------:R-:W-:-:S04]  /*1730*/  IADD3 R209, PT, PT, R209, 0x20, RZ ;  /* 0x00000020d1d17810 */ /* 0x000fc80007ffe0ff */
[----:B------:R0:W-:Y:S03]  /*1740*/  STG.E.128 desc[UR6][R204.64], R176 ;  /* 0x000000b0cc007986 */ /* 0x0001e6000c101d06 */
.L_x_27076:
[----:B------:R-:W-:Y:S05]  /*1750*/  BSYNC.RECONVERGENT B0 ;  /* 0x0000000000007941 */ /* 0x000fea0003800200 */
.L_x_27075:
        /* <DEDUP_REMOVED lines=24> */
[----:B------:R-:W-:Y:S01]  /*18e0*/  FFMA.FTZ R18, R11, R104, R210 ;  /* 0x000000680b127223 */ /* 0x000fe200000100d2 */
[----:B------:R-:W-:Y:S02]  /*18f0*/  HADD2.F32 R12, -RZ, R12.H1_H1 ;  /* 0x3000000cff0c7230 */ /* 0x000fe40000004100 */
[----:B------:R-:W-:Y:S01]  /*1900*/  FFMA.FTZ R16, R13, R100, R214 ;  /* 0x000000640d107223 */ /* 0x000fe200000100d6 */
[----:B------:R-:W-:-:S02]  /*1910*/  HADD2.F32 R14, -RZ, R14.H1_H1 ;  /* 0x3000000eff0e7230 */ /* 0x000fc40000004100 */
[----:B------:R-:W-:Y:S02]  /*1920*/  HADD2.F32 R208, -RZ, R15.H1_H1 ;  /* 0x3000000fffd07230 */ /* 0x000fe40000004100 */
[-C--:B------:R-:W-:Y:S01]  /*1930*/  FMUL.FTZ R15, R204, R207.reuse ;  /* 0x000000cfcc0f7220 */ /* 0x080fe20000410000 */
[----:B------:R-:W-:Y:S02]  /*1940*/  HADD2.F32 R212, -RZ, R173.H0_H0 ;  /* 0x200000adffd47230 */ /* 0x000fe40000004100 */
[-C--:B------:R-:W-:Y:S01]  /*1950*/  FMUL.FTZ R204, R14, R207.reuse ;  /* 0x000000cf0ecc7220 */ /* 0x080fe20000410000 */
[----:B------:R-:W-:Y:S02]  /*1960*/  HADD2.F32 R216, -RZ, R175.H0_H0 ;  /* 0x200000afffd87230 */ /* 0x000fe40000004100 */
[-C--:B------:R-:W-:Y:S01]  /*1970*/  FMUL.FTZ R208, R208, R207.reuse ;  /* 0x000000cfd0d07220 */ /* 0x080fe20000410000 */
[----:B------:R-:W-:Y:S02]  /*1980*/  HADD2.F32 R11, -RZ, R172.H1_H1 ;  /* 0x300000acff0b7230 */ /* 0x000fe40000004100 */
[----:B------:R-:W-:Y:S01]  /*1990*/  FMUL.FTZ R176, R12, R207 ;  /* 0x000000cf0cb07220 */ /* 0x000fe20000410000 */
[----:B------:R-:W-:-:S02]  /*19a0*/  HADD2.F32 R177, -RZ, R173.H1_H1 ;  /* 0x300000adffb17230 */ /* 0x000fc40000004100 */
[----:B------:R-:W-:Y:S01]  /*19b0*/  FFMA.FTZ R17, R17, R106, R212 ;  /* 0x0000006a11117223 */ /* 0x000fe200000100d4 */
[----:B------:R-:W-:Y:S02]  /*19c0*/  HADD2.F32 R13, -RZ, R174.H1_H1 ;  /* 0x300000aeff0d7230 */ /* 0x000fe40000004100 */
[----:B------:R-:W-:Y:S01]  /*19d0*/  FFMA.FTZ R15, R15, R102, R216 ;  /* 0x000000660f0f7223 */ /* 0x000fe200000100d8 */
[----:B------:R-:W-:Y:S02]  /*19e0*/  HADD2.F32 R179, -RZ, R175.H1_H1 ;  /* 0x300000afffb37230 */ /* 0x000fe40000004100 */
[----:B------:R-:W-:Y:S01]  /*19f0*/  FFMA.FTZ R12, R178, R107, R177 ;  /* 0x0000006bb20c7223 */ /* 0x000fe200000100b1 */
[----:B------:R-:W-:Y:S01]  /*1a00*/  FFMA.FTZ R11, R176, R105, R11 ;  /* 0x00000069b00b7223 */ /* 0x000fe2000001000b */
[----:B------:R-:W-:Y:S01]  /*1a10*/  FFMA.FTZ R13, R204, R101, R13 ;  /* 0x00000065cc0d7223 */ /* 0x000fe2000001000d */
[----:B------:R-:W-:Y:S02]  /*1a20*/  FFMA.FTZ R14, R208, R103, R179 ;  /* 0x00000067d00e7223 */ /* 0x000fe400000100b3 */
[----:B------:R-:W-:-:S02]  /*1a30*/  F2FP.F16.F32.PACK_AB R177, R12, R17 ;  /* 0x000000110cb1723e */ /* 0x000fc400000000ff */
[----:B------:R-:W-:Y:S02]  /*1a40*/  F2FP.F16.F32.PACK_AB R178, R13, R16 ;  /* 0x000000100db2723e */ /* 0x000fe400000000ff */
[----:B------:R-:W-:Y:S02]  /*1a50*/  F2FP.F16.F32.PACK_AB R179, R14, R15 ;  /* 0x0000000f0eb3723e */ /* 0x000fe400000000ff */
[----:B------:R-:W-:Y:S01]  /*1a60*/  F2FP.F16.F32.PACK_AB R176, R11, R18 ;  /* 0x000000120bb0723e */ /* 0x000fe200000000ff */
[----:B------:R-:W-:Y:S06]  /*1a70*/  BRA `(.L_x_27082) ;  /* 0x0000000000707947 */ /* 0x000fec0003800000 */
.L_x_27081:
        /* <DEDUP_REMOVED lines=28> */
.L_x_27082:
[----:B------:R-:W0:Y:S02]  /*1c40*/  LDC.64 R204, c[0x0][0x3a8] ;  /* 0x0000ea00ffcc7b82 */ /* 0x000e240000000a00 */
[C---:B0-----:R-:W-:Y:S01]  /*1c50*/  IMAD.WIDE.U32 R204, R209.reuse, 0x10, R204 ;  /* 0x00000010d1cc7825 */ /* 0x041fe200078e00cc */
[----:B------:R-:W-:-:S04]  /*1c60*/  IADD3 R209, PT, PT, R209, 0x20, RZ ;  /* 0x00000020d1d17810 */ /* 0x000fc80007ffe0ff */
[----:B------:R0:W-:Y:S03]  /*1c70*/  STG.E.128 desc[UR6][R204.64], R176 ;  /* 0x000000b0cc007986 */ /* 0x0001e6000c101d06 */
.L_x_27080:
[----:B------:R-:W-:Y:S05]  /*1c80*/  BSYNC.RECONVERGENT B0 ;  /* 0x0000000000007941 */ /* 0x000fea0003800200 */
.L_x_27079:
        /* <DEDUP_REMOVED lines=50> */
.L_x_27085:
        /* <DEDUP_REMOVED lines=28> */
.L_x_27086:
[----:B------:R-:W0:Y:S02]  /*2170*/  LDC.64 R204, c[0x0][0x3a8] ;  /* 0x0000ea00ffcc7b82 */ /* 0x000e240000000a00 */
[C---:B0-----:R-:W-:Y:S01]  /*2180*/  IMAD.WIDE.U32 R204, R209.reuse, 0x10, R204 ;  /* 0x00000010d1cc7825 */ /* 0x041fe200078e00cc */
[----:B------:R-:W-:-:S04]  /*2190*/  IADD3 R209, PT, PT, R209, 0x20, RZ ;  /* 0x00000020d1d17810 */ /* 0x000fc80007ffe0ff */
[----:B------:R0:W-:Y:S03]  /*21a0*/  STG.E.128 desc[UR6][R204.64], R176 ;  /* 0x000000b0cc007986 */ /* 0x0001e6000c101d06 */
.L_x_27084:
[----:B------:R-:W-:Y:S05]  /*21b0*/  BSYNC.RECONVERGENT B0 ;  /* 0x0000000000007941 */ /* 0x000fea0003800200 */
.L_x_27083:
        /* <DEDUP_REMOVED lines=50> */
.L_x_27089:
        /* <DEDUP_REMOVED lines=28> */
.L_x_27090:
[----:B------:R-:W0:Y:S02]  /*26a0*/  LDC.64 R204, c[0x0][0x3a8] ;  /* 0x0000ea00ffcc7b82 */ /* 0x000e240000000a00 */
[C---:B0-----:R-:W-:Y:S01]  /*26b0*/  IMAD.WIDE.U32 R204, R209.reuse, 0x10, R204 ;  /* 0x00000010d1cc7825 */ /* 0x041fe200078e00cc */
[----:B------:R-:W-:-:S04]  /*26c0*/  IADD3 R209, PT, PT, R209, 0x20, RZ ;  /* 0x00000020d1d17810 */ /* 0x000fc80007ffe0ff */
[----:B------:R0:W-:Y:S03]  /*26d0*/  STG.E.128 desc[UR6][R204.64], R176 ;  /* 0x000000b0cc007986 */ /* 0x0001e6000c101d06 */
.L_x_27088:
[----:B------:R-:W-:Y:S05]  /*26e0*/  BSYNC.RECONVERGENT B0 ;  /* 0x0000000000007941 */ /* 0x000fea0003800200 */
.L_x_27087:
        /* <DEDUP_REMOVED lines=50> */
.L_x_27093:
        /* <DEDUP_REMOVED lines=28> */
.L_x_27094:
[----:B------:R-:W0:Y:S02]  /*2bd0*/  LDC.64 R204, c[0x0][0x3a8] ;  /* 0x0000ea00ffcc7b82 */ /* 0x000e240000000a00 */
[----:B0-----:R-:W-:-:S05]  /*2be0*/  IMAD.WIDE.U32 R204, R209, 0x10, R204 ;  /* 0x00000010d1cc7825 */ /* 0x001fca00078e00cc */
[----:B------:R0:W-:Y:S02]  /*2bf0*/  STG.E.128 desc[UR6][R204.64], R176 ;  /* 0x000000b0cc007986 */ /* 0x0001e4000c101d06 */
.L_x_27092:
[----:B------:R-:W-:Y:S05]  /*2c00*/  BSYNC.RECONVERGENT B0 ;  /* 0x0000000000007941 */ /* 0x000fea0003800200 */
.L_x_27091:
        /* <DEDUP_REMOVED lines=178> */
.L_x_27120:
        /* <DEDUP_REMOVED lines=43> */
[----:B-1----:R-:W-:Y:S01]  /*39e0*/  IMAD.WIDE.U32 R204, R203, 0x10, R204 ;  /* 0x00000010cbcc7825 */ /* 0x002fe200078e00cc */
[----:B------:R-:W-:-:S02]  /*39f0*/  F2FP.F16.F32.PACK_AB R177, R210, R179 ;  /* 0x000000b3d2b1723e */ /* 0x000fc400000000ff */
[----:B------:R-:W-:Y:S02]  /*3a00*/  F2FP.F16.F32.PACK_AB R178, R209, R178 ;  /* 0x000000b2d1b2723e */ /* 0x000fe400000000ff */
[----:B------:R-:W-:Y:S02]  /*3a10*/  F2FP.F16.F32.PACK_AB R179, R218, R211 ;  /* 0x000000d3dab3723e */ /* 0x000fe400000000ff */
[----:B------:R-:W-:-:S03]  /*3a20*/  IADD3 R203, PT, PT, R203, 0x20, RZ ;  /* 0x00000020cbcb7810 */ /* 0x000fc60007ffe0ff */
[----:B------:R2:W-:Y:S04]  /*3a30*/  STG.E.128 desc[UR6][R204.64], R176 ;  /* 0x000000b0cc007986 */ /* 0x0005e8000c101d06 */
.L_x_27097:
[----:B------:R-:W-:Y:S05]  /*3a40*/  BSYNC.RECONVERGENT B0 ;  /* 0x0000000000007941 */ /* 0x000fea0003800200 */
.L_x_27096:
        /* <DEDUP_REMOVED lines=35> */
.L_x_27099:
[----:B------:R-:W-:Y:S05]  /*3c80*/  BSYNC.RECONVERGENT B0 ;  /* 0x0000000000007941 */ /* 0x000fea0003800200 */
.L_x_27098:
        /* <DEDUP_REMOVED lines=35> */
.L_x_27101:
[----:B------:R-:W-:Y:S05]  /*3ec0*/  BSYNC.RECONVERGENT B0 ;  /* 0x0000000000007941 */ /* 0x000fea0003800200 */
.L_x_27100:
        /* <DEDUP_REMOVED lines=35> */
.L_x_27103:
[----:B------:R-:W-:Y:S05]  /*4100*/  BSYNC.RECONVERGENT B0 ;  /* 0x0000000000007941 */ /* 0x000fea0003800200 */
.L_x_27102:
        /* <DEDUP_REMOVED lines=29> */
[----:B0-----:R-:W-:Y:S01]  /*42e0*/  IMAD.WIDE.U32 R204, R203, 0x10, R204 ;  /* 0x00000010cbcc7825 */ /* 0x001fe200078e00cc */
[----:B------:R-:W-:-:S02]  /*42f0*/  F2FP.F16.F32.PACK_AB R177, R210, R179 ;  /* 0x000000b3d2b1723e */ /* 0x000fc400000000ff */
[----:B------:R-:W-:Y:S02]  /*4300*/  F2FP.F16.F32.PACK_AB R178, R209, R178 ;  /* 0x000000b2d1b2723e */ /* 0x000fe400000000ff */
[----:B------:R-:W-:Y:S02]  /*4310*/  F2FP.F16.F32.PACK_AB R179, R218, R211 ;  /* 0x000000d3dab3723e */ /* 0x000fe400000000ff */
[----:B------:R-:W-:-:S03]  /*4320*/  IADD3 R203, PT, PT, R203, 0x20, RZ ;  /* 0x00000020cbcb7810 */ /* 0x000fc60007ffe0ff */
[----:B------:R0:W-:Y:S04]  /*4330*/  STG.E.128 desc[UR6][R204.64], R176 ;  /* 0x000000b0cc007986 */ /* 0x0001e8000c101d06 */
.L_x_27105:
[----:B------:R-:W-:Y:S05]  /*4340*/  BSYNC.RECONVERGENT B0 ;  /* 0x0000000000007941 */ /* 0x000fea0003800200 */
.L_x_27104:
        /* <DEDUP_REMOVED lines=29> */
[----:B------:R-:W-:-:S02]  /*4520*/  F2FP.F16.F32.PACK_AB R179, R206, R179 ;  /* 0x000000b3ceb3723e */ /* 0x000fc400000000ff */
[----:B------:R-:W-:Y:S02]  /*4530*/  F2FP.F16.F32.PACK_AB R178, R214, R209 ;  /* 0x000000d1d6b2723e */ /* 0x000fe400000000ff */
[----:B------:R-:W-:Y:S02]  /*4540*/  F2FP.F16.F32.PACK_AB R177, R210, R177 ;  /* 0x000000b1d2b1723e */ /* 0x000fe400000000ff */
[----:B------:R-:W-:-:S05]  /*4550*/  F2FP.F16.F32.PACK_AB R176, R207, R176 ;  /* 0x000000b0cfb0723e */ /* 0x000fca00000000ff */
[----:B------:R0:W-:Y:S02]  /*4560*/  STG.E.128 desc[UR6][R204.64], R176 ;  /* 0x000000b0cc007986 */ /* 0x0001e4000c101d06 */
.L_x_27107:
[----:B------:R-:W-:Y:S05]  /*4570*/  BSYNC.RECONVERGENT B0 ;  /* 0x0000000000007941 */ /* 0x000fea0003800200 */
.L_x_27106:
[----:B01234-:R-:W0:Y:S02]  /*4580*/  LDC.64 R176, c[0x0][0x380] ;  /* 0x0000e000ffb07b82 */ /* 0x01fe240000000a00 */
[----:B0-----:R-:W-:-:S04]  /*4590*/  LEA R0, R176, R0, 0x2 ;  /* 0x00000000b0007211 */ /* 0x001fc800078e10ff */
[----:B------:R-:W-:-:S13]  /*45a0*/  ISETP.GE.AND P0, PT, R0, R177, PT ;  /* 0x000000b10000720c */ /* 0x000fda0003f06270 */
[----:B------:R-:W-:Y:S05]  /*45b0*/  @!P0 BRA `(.L_x_27108) ;  /* 0xffffffc400a48947 */ /* 0x000fea000383ffff */
[----:B------:R-:W-:Y:S05]  /*45c0*/  EXIT ;  /* 0x000000000000794d */ /* 0x000fea0003800000 */
.L_x_27095:
        /* <DEDUP_REMOVED lines=8> */
.L_x_27110:
[----:B------:R-:W-:Y:S05]  /*4650*/  BSYNC B0 ;  /* 0x0000000000007941 */ /* 0x000fea0003800000 */
.L_x_27109:
        /* <DEDUP_REMOVED lines=10> */
.L_x_27111:
[----:B------:R-:W-:Y:S01]  /*4700*/  HFMA2 R211, -RZ, RZ, 0, 2.384185791015625e-07 ;  /* 0x00000004ffd37431 */ /* 0x000fe200000001ff */
[----:B------:R-:W-:-:S05]  /*4710*/  MOV R179, R210 ;  /* 0x000000d200b37202 */ /* 0x000fca0000000f00 */
[----:B------:R-:W-:-:S05]  /*4720*/  FADD.FTZ R179, R178, R179 ;  /* 0x000000b3b2b37221 */ /* 0x000fca0000010000 */
[----:B------:R-:W-:-:S07]  /*4730*/  MOV R212, R179 ;  /* 0x000000b300d47202 */ /* 0x000fce0000000f00 */
[----:B------:R-:W-:Y:S05]  /*4740*/  WARPSYNC.COLLECTIVE R209, `(.L_x_27112) ;  /* 0x00000000d1087348 */ /* 0x000fea0003c00000 */
[----:B------:R0:W1:Y:S02]  /*4750*/  SHFL.BFLY P6, R210, R212, R211, R214 ;  /* 0x0c0000d3d4d27389 */ /* 0x00006400000c00d6 */
[----:B01----:R-:W-:Y:S05]  /*4760*/  ENDCOLLECTIVE ;  /* 0x000000000000791b */ /* 0x003fea0003800000 */
.L_x_27112:
[----:B------:R-:W-:Y:S01]  /*4770*/  HFMA2 R211, -RZ, RZ, 0, 4.76837158203125e-07 ;  /* 0x00000008ffd37431 */ /* 0x000fe200000001ff */
[----:B------:R-:W-:-:S05]  /*4780*/  MOV R176, R210 ;  /* 0x000000d200b07202 */ /* 0x000fca0000000f00 */
[----:B------:R-:W-:-:S05]  /*4790*/  FADD.FTZ R207, R179, R176 ;  /* 0x000000b0b3cf7221 */ /* 0x000fca0000010000 */
[----:B------:R-:W-:-:S07]  /*47a0*/  MOV R212, R207 ;  /* 0x000000cf00d47202 */ /* 0x000fce0000000f00 */
[----:B------:R-:W-:Y:S05]  /*47b0*/  WARPSYNC.COLLECTIVE R209, `(.L_x_27113) ;  /* 0x00000000d1087348 */ /* 0x000fea0003c00000 */
[----:B------:R0:W1:Y:S02]  /*47c0*/  SHFL.BFLY P6, R210, R212, R211, R214 ;  /* 0x0c0000d3d4d27389 */ /* 0x00006400000c00d6 */
[----:B01----:R-:W-:Y:S05]  /*47d0*/  ENDCOLLECTIVE ;  /* 0x000000000000791b */ /* 0x003fea0003800000 */
.L_x_27113:
[----:B------:R-:W-:Y:S01]  /*47e0*/  HFMA2 R211, -RZ, RZ, 0, 9.5367431640625e-07 ;  /* 0x00000010ffd37431 */ /* 0x000fe200000001ff */
[----:B------:R-:W-:-:S05]  /*47f0*/  MOV R176, R210 ;  /* 0x000000d200b07202 */ /* 0x000fca0000000f00 */
[----:B------:R-:W-:-:S05]  /*4800*/  FADD.FTZ R208, R207, R176 ;  /* 0x000000b0cfd07221 */ /* 0x000fca0000010000 */
[----:B------:R-:W-:-:S07]  /*4810*/  MOV R212, R208 ;  /* 0x000000d000d47202 */ /* 0x000fce0000000f00 */
[----:B------:R-:W-:Y:S05]  /*4820*/  WARPSYNC.COLLECTIVE R209, `(.L_x_27114) ;  /* 0x00000000d1087348 */ /* 0x000fea0003c00000 */
[----:B------:R0:W1:Y:S02]  /*4830*/  SHFL.BFLY P6, R210, R212, R211, R214 ;  /* 0x0c0000d3d4d27389 */ /* 0x00006400000c00d6 */
[----:B01----:R-:W-:Y:S05]  /*4840*/  ENDCOLLECTIVE ;  /* 0x000000000000791b */ /* 0x003fea0003800000 */
.L_x_27114:
        /* <DEDUP_REMOVED lines=106> */
.L_x_27115:
[----:B------:R-:W-:Y:S01]  /*4ef0*/  HFMA2 R211, -RZ, RZ, 0, 1.1920928955078125e-07 ;  /* 0x00000002ffd37431 */ /* 0x000fe200000001ff */
[----:B------:R-:W-:-:S05]  /*4f00*/  MOV R177, R210 ;  /* 0x000000d200b17202 */ /* 0x000fca0000000f00 */
[----:B------:R-:W-:-:S05]  /*4f10*/  FADD.FTZ R177, R176, R177 ;  /* 0x000000b1b0b17221 */ /* 0x000fca0000010000 */
[----:B------:R-:W-:-:S07]  /*4f20*/  MOV R212, R177 ;  /* 0x000000b100d47202 */ /* 0x000fce0000000f00 */
[----:B------:R-:W-:Y:S05]  /*4f30*/  WARPSYNC.COLLECTIVE R209, `(.L_x_27116) ;  /* 0x00000000d1087348 */ /* 0x000fea0003c00000 */
[----:B------:R0:W1:Y:S02]  /*4f40*/  SHFL.BFLY P6, R210, R212, R211, R214 ;  /* 0x0c0000d3d4d27389 */ /* 0x00006400000c00d6 */
[----:B01----:R-:W-:Y:S05]  /*4f50*/  ENDCOLLECTIVE ;  /* 0x000000000000791b */ /* 0x003fea0003800000 */
.L_x_27116:
[----:B------:R-:W-:Y:S01]  /*4f60*/  HFMA2 R211, -RZ, RZ, 0, 2.384185791015625e-07 ;  /* 0x00000004ffd37431 */ /* 0x000fe200000001ff */
[----:B------:R-:W-:-:S05]  /*4f70*/  MOV R178, R210 ;  /* 0x000000d200b27202 */ /* 0x000fca0000000f00 */
[----:B------:R-:W-:-:S05]  /*4f80*/  FADD.FTZ R178, R177, R178 ;  /* 0x000000b2b1b27221 */ /* 0x000fca0000010000 */
[----:B------:R-:W-:-:S07]  /*4f90*/  MOV R212, R178 ;  /* 0x000000b200d47202 */ /* 0x000fce0000000f00 */
[----:B------:R-:W-:Y:S05]  /*4fa0*/  WARPSYNC.COLLECTIVE R209, `(.L_x_27117) ;  /* 0x00000000d1087348 */ /* 0x000fea0003c00000 */
[----:B------:R0:W1:Y:S02]  /*4fb0*/  SHFL.BFLY P6, R210, R212, R211, R214 ;  /* 0x0c0000d3d4d27389 */ /* 0x00006400000c00d6 */
[----:B01----:R-:W-:Y:S05]  /*4fc0*/  ENDCOLLECTIVE ;  /* 0x000000000000791b */ /* 0x003fea0003800000 */
.L_x_27117:
[----:B------:R-:W-:Y:S01]  /*4fd0*/  HFMA2 R211, -RZ, RZ, 0, 4.76837158203125e-07 ;  /* 0x00000008ffd37431 */ /* 0x000fe200000001ff */
[----:B------:R-:W-:-:S05]  /*4fe0*/  MOV R179, R210 ;  /* 0x000000d200b37202 */ /* 0x000fca0000000f00 */
[----:B------:R-:W-:-:S05]  /*4ff0*/  FADD.FTZ R179, R178, R179 ;  /* 0x000000b3b2b37221 */ /* 0x000fca0000010000 */
[----:B------:R-:W-:-:S07]  /*5000*/  MOV R212, R179 ;  /* 0x000000b300d47202 */ /* 0x000fce0000000f00 */
[----:B------:R-:W-:Y:S05]  /*5010*/  WARPSYNC.COLLECTIVE R209, `(.L_x_27118) ;  /* 0x00000000d1087348 */ /* 0x000fea0003c00000 */
[----:B------:R0:W1:Y:S02]  /*5020*/  SHFL.BFLY P6, R210, R212, R211, R214 ;  /* 0x0c0000d3d4d27389 */ /* 0x00006400000c00d6 */
[----:B01----:R-:W-:Y:S05]  /*5030*/  ENDCOLLECTIVE ;  /* 0x000000000000791b */ /* 0x003fea0003800000 */
.L_x_27118:
[----:B------:R-:W-:Y:S01]  /*5040*/  HFMA2 R211, -RZ, RZ, 0, 9.5367431640625e-07 ;  /* 0x00000010ffd37431 */ /* 0x000fe200000001ff */
[----:B------:R-:W-:-:S05]  /*5050*/  MOV R208, R210 ;  /* 0x000000d200d07202 */ /* 0x000fca0000000f00 */
[----:B------:R-:W-:-:S05]  /*5060*/  FADD.FTZ R208, R179, R208 ;  /* 0x000000d0b3d07221 */ /* 0x000fca0000010000 */
[----:B------:R-:W-:-:S07]  /*5070*/  MOV R212, R208 ;  /* 0x000000d000d47202 */ /* 0x000fce0000000f00 */
[----:B------:R-:W-:Y:S05]  /*5080*/  WARPSYNC.COLLECTIVE R209, `(.L_x_27119) ;  /* 0x00000000d1087348 */ /* 0x000fea0003c00000 */
[----:B------:R0:W1:Y:S02]  /*5090*/  SHFL.BFLY P6, R210, R212, R211, R214 ;  /* 0x0c0000d3d4d27389 */ /* 0x00006400000c00d6 */
[----:B01----:R-:W-:Y:S05]  /*50a0*/  ENDCOLLECTIVE ;  /* 0x000000000000791b */ /* 0x003fea0003800000 */
.L_x_27119:
[----:B------:R-:W-:Y:S01]  /*50b0*/  MOV R207, R210 ;  /* 0x000000d200cf7202 */ /* 0x000fe20000000f00 */
[----:B------:R-:W-:Y:S06]  /*50c0*/  BRA `(.L_x_27120) ;  /* 0xffffffe400987947 */ /* 0x000fec000383ffff */
.L_x_27121:
        /* <DEDUP_REMOVED lines=11> */
.L_x_54412:


//--------------------- .text._ZN10layer_norm13ln_fwd_kernelINS_13Kernel_traitsIf6__halfS2_S2_fjLj1536ELj1ELj4ELj1ELj16ENS_18Kernel_traits_baseILj1536EfS2_S2_S2_fjLj128EEEEELb0ELb1ELb0ELb1EEEvNS_9FwdParamsE --------------------------
	.section	.text._ZN10layer_norm13ln_fwd_kernelINS_13Kernel_traitsIf6__halfS2_S2_fjLj1536ELj1ELj4ELj1ELj16ENS_18Kernel_traits_baseILj1536EfS2_S2_S2_fjLj128EEEEELb0ELb1ELb0ELb1EEEvNS_9FwdParamsE,"ax",@progbits
	.align	128
        .global         _ZN10layer_norm13ln_fwd_kernelINS_13Kernel_traitsIf6__halfS2_S2_fjLj1536ELj1ELj4ELj1ELj16ENS_18Kernel_traits_baseILj1536EfS2_S2_S2_fjLj128EEEEELb0ELb1ELb0ELb1EEEvNS_9FwdParamsE
        .type           _ZN10layer_norm13ln_fwd_kernelINS_13Kernel_traitsIf6__halfS2_S2_fjLj1536ELj1ELj4ELj1ELj16ENS_18Kernel_traits_baseILj1536EfS2_S2_S2_fjLj128EEEEELb0ELb1ELb0ELb1EEEvNS_9FwdParamsE,@function
        .size           _ZN10layer_norm13ln_fwd_kernelINS_13Kernel_traitsIf6__halfS2_S2_fjLj1536ELj1ELj4ELj1ELj16ENS_18Kernel_traits_baseILj1536EfS2_S2_S2_fjLj128EEEEELb0ELb1ELb0ELb1EEEvNS_9FwdParamsE,(.L_x_54413 - _ZN10layer_norm13ln_fwd_kernelINS_13Kernel_traitsIf6__halfS2_S2_fjLj1536ELj1ELj4ELj1ELj16ENS_18Kernel_traits_baseILj1536EfS2_S2_S2_fjLj128EEEEELb0ELb1ELb0ELb1EEEvNS_9FwdParamsE)
        .other          _ZN10layer_norm13ln_fwd_kernelINS_13Kernel_traitsIf6__halfS2_S2_fjLj1536ELj1ELj4ELj1ELj16ENS_18Kernel_traits_baseILj1536EfS2_S2_S2_fjLj128EEEEELb0ELb1ELb0ELb1EEEvNS_9FwdParamsE,@"STO_CUDA_ENTRY STV_DEFAULT"
_ZN10layer_norm13ln_fwd_kernelINS_13Kernel_traitsIf6__halfS2_S2_fjLj1536ELj1ELj4ELj1ELj16ENS_18Kernel_traits_baseILj1536EfS2_S2_S2_fjLj128EEEEELb0ELb1ELb0ELb1EEEvNS_9FwdParamsE:
.text._ZN10layer_norm13ln_fwd_kernelINS_13Kernel_traitsIf6__halfS2_S2_fjLj1536ELj1ELj4ELj1ELj16ENS_18Kernel_traits_baseILj1536EfS2_S2_S2_fjLj128EEEEELb0ELb1ELb0ELb1EEEvNS_9FwdParamsE:
        /* <DEDUP_REMOVED lines=55> */
.L_x_27122:
        /* <DEDUP_REMOVED lines=52> */
.L_x_27123:
        /* <DEDUP_REMOVED lines=15> */
.L_x_27139:
        /* <DEDUP_REMOVED lines=8> */
[----:B---3--:R-:W-:-:S05]  /*0820*/  IMAD.WIDE.U32 R154, R197, 0x10, R162 ;  /* 0x00000010c59a7825 */ /* 0x008fca00078e00a2 */
[----:B-----5:R3:W5:Y:S01]  /*0830*/  LDG.E.128 R164, desc[UR6][R154.64] ;  /* 0x000000069aa47981 */ /* 0x020762000c1e1d00 */
[----:B------:R-:W-:Y:S01]  /*0840*/  BSSY.RECONVERGENT B0, `(.L_x_27125) ;  /* 0x0000047000007945 */ /* 0x000fe20003800200 */
[----:B--2---:R-:W-:-:S03]  /*0850*/  HADD2.F32 R0, -RZ, R0.H0_H0 ;  /* 0x20000000ff007230 */ /* 0x004fc60000004100 */
[----:B---3--:R-:W-:Y:S05]  /*0860*/  @!P1 BRA `(.L_x_27126) ;  /* 0x0000000000a09947 */ /* 0x008fea0003800000 */
[----:B0-----:R-:W0:Y:S02]  /*0870*/  LDC.64 R148, c[0x0][0x3a0] ;  /* 0x0000e800ff947b82 */ /* 0x001e240000000a00 */
[----:B0-----:R-:W-:-:S06]  /*0880*/  IMAD.WIDE.U32 R148, R197, 0x10, R148 ;  /* 0x00000010c5947825 */ /* 0x001fcc00078e0094 */
[----:B------:R-:W2:Y:S01]  /*0890*/  LDG.E.128 R148, desc[UR6][R148.64] ;  /* 0x0000000694947981 */ /* 0x000ea2000c1e1d00 */
[--C-:B-----5:R-:W-:Y:S02]  /*08a0*/  HADD2.F32 R3, -RZ, R164.reuse.H0_H0 ;  /* 0x200000a4ff037230 */ /* 0x120fe40000004100 */
[--C-:B------:R-:W-:Y:S02]  /*08b0*/  HADD2.F32 R155, -RZ, R165.reuse.H0_H0 ;  /* 0x200000a5ff9b7230 */ /* 0x100fe40000004100 */
[----:B------:R-:W-:Y:S02]  /*08c0*/  HADD2.F32 R157, -RZ, R165.H1_H1 ;  /* 0x300000a5ff9d7230 */ /* 0x000fe40000004100 */
[C---:B------:R-:W-:Y:S01]  /*08d0*/  FMUL.FTZ R3, R0.reuse, R3 ;  /* 0x0000000300037220 */ /* 0x040fe20000410000 */
[----:B------:R-:W-:Y:S02]  /*08e0*/  HADD2.F32 R165, -RZ, R167.H0_H0 ;  /* 0x200000a7ffa57230 */ /* 0x000fe40000004100 */
        /* <DEDUP_REMOVED lines=8> */
[C---:B------:R-:W-:Y:S01]  /*0970*/  FMUL.FTZ R159, R0.reuse, R159 ;  /* 0x0000009f009f7220 */ /* 0x040fe20000410000 */
[----:B------:R-:W-:Y:S01]  /*0980*/  FMUL.FTZ R188, R0, R161 ;  /* 0x000000a100bc7220 */ /* 0x000fe20000410000 */
[----:B--2---:R-:W-:-:S02]  /*0990*/  HADD2.F32 R152, -RZ, R148.H0_H0 ;  /* 0x20000094ff987230 */ /* 0x004fc40000004100 */
[----:B------:R-:W-:Y:S02]  /*09a0*/  HADD2.F32 R154, -RZ, R149.H0_H0 ;  /* 0x20000095ff9a7230 */ /* 0x000fe40000004100 */
[--C-:B------:R-:W-:Y:S02]  /*09b0*/  HADD2.F32 R156, -RZ, R150.reuse.H0_H0 ;  /* 0x20000096ff9c7230 */ /* 0x100fe40000004100 */
[----:B------:R-:W-:Y:S01]  /*09c0*/  FFMA.FTZ R195, R3, R100, R152 ;  /* 0x0000006403c37223 */ /* 0x000fe20000010098 */
[--C-:B------:R-:W-:Y:S02]  /*09d0*/  HADD2.F32 R190, -RZ, R151.reuse.H0_H0 ;  /* 0x20000097ffbe7230 */ /* 0x100fe40000004100 */
[----:B------:R-:W-:Y:S01]  /*09e0*/  FFMA.FTZ R193, R155, R102, R154 ;  /* 0x000000669bc17223 */ /* 0x000fe2000001009a */
        /* <DEDUP_REMOVED lines=16> */
.L_x_27126:
[----:B-----5:R-:W-:Y:S02]  /*0af0*/  HADD2.F32 R155, -RZ, R165.H0_H0 ;  /* 0x200000a5ff9b7230 */ /* 0x020fe40000004100 */
[----:B------:R-:W-:Y:S02]  /*0b00*/  HADD2.F32 R161, -RZ, R167.H0_H0 ;  /* 0x200000a7ffa17230 */ /* 0x000fe40000004100 */
[--C-:B------:R-:W-:Y:S02]  /*0b10*/  HADD2.F32 R3, -RZ, R164.reuse.H0_H0 ;  /* 0x200000a4ff037230 */ /* 0x100fe40000004100 */
        /* <DEDUP_REMOVED lines=25> */
.L_x_27127:
[----:B-1----:R-:W-:Y:S05]  /*0cb0*/  BSYNC.RECONVERGENT B0 ;  /* 0x0000000000007941 */ /* 0x002fea0003800200 */
.L_x_27125:
        /* <DEDUP_REMOVED lines=13> */
[--C-:B-----5:R-:W-:Y:S02]  /*0d90*/  HADD2.F32 R3, -RZ, R152.reuse.H0_H0 ;  /* 0x20000098ff037230 */ /* 0x120fe40000004100 */
[----:B-1----:R-:W-:Y:S02]  /*0da0*/  HADD2.F32 R159, -RZ, R153.H0_H0 ;  /* 0x20000099ff9f7230 */ /* 0x002fe40000004100 */
[----:B------:R-:W-:Y:S02]  /*0db0*/  HADD2.F32 R157, -RZ, R152.H1_H1 ;  /* 0x30000098ff9d7230 */ /* 0x000fe40000004100 */
[C---:B------:R-:W-:Y:S01]  /*0dc0*/  FMUL.FTZ R3, R0.reuse, R3 ;  /* 0x0000000300037220 */ /* 0x040fe20000410000 */
[--C-:B------:R-:W-:Y:S02]  /*0dd0*/  HADD2.F32 R165, -RZ, R154.reuse.H0_H0 ;  /* 0x2000009affa57230 */ /* 0x100fe40000004100 */
[----:B------:R-:W-:Y:S01]  /*0de0*/  FMUL.FTZ R159, R0, R159 ;  /* 0x0000009f009f7220 */ /* 0x000fe20000410000 */
[----:B------:R-:W-:-:S02]  /*0df0*/  HADD2.F32 R167, -RZ, R154.H1_H1 ;  /* 0x3000009affa77230 */ /* 0x000fc40000004100 */
[C---:B------:R-:W-:Y:S01]  /*0e00*/  FMUL.FTZ R176, R0.reuse, R157 ;  /* 0x0000009d00b07220 */ /* 0x040fe20000410000 */
[----:B------:R-:W-:Y:S02]  /*0e10*/  HADD2.F32 R152, -RZ, R148.H0_H0 ;  /* 0x20000094ff987230 */ /* 0x000fe40000004100 */
[----:B------:R-:W-:Y:S01]  /*0e20*/  FMUL.FTZ R165, R0, R165 ;  /* 0x000000a500a57220 */ /* 0x000fe20000410000 */
[----:B------:R-:W-:Y:S02]  /*0e30*/  HADD2.F32 R154, -RZ, R149.H0_H0 ;  /* 0x20000095ff9a7230 */ /* 0x000fe40000004100 */
[----:B------:R-:W-:Y:S02]  /*0e40*/  HADD2.F32 R153, -RZ, R153.H1_H1 ;  /* 0x30000099ff997230 */ /* 0x000fe40000004100 */
[----:B------:R-:W-:Y:S01]  /*0e50*/  FFMA.FTZ R185, R3, R108, R152 ;  /* 0x0000006c03b97223 */ /* 0x000fe20000010098 */
[--C-:B------:R-:W-:Y:S02]  /*0e60*/  HADD2.F32 R169, -RZ, R155.reuse.H0_H0 ;  /* 0x2000009bffa97230 */ /* 0x100fe40000004100 */
[----:B------:R-:W-:Y:S01]  /*0e70*/  FFMA.FTZ R183, R159, R110, R154 ;  /* 0x0000006e9fb77223 */ /* 0x000fe2000001009a */
[----:B------:R-:W-:-:S02]  /*0e80*/  HADD2.F32 R171, -RZ, R155.H1_H1 ;  /* 0x3000009bffab7230 */ /* 0x000fc40000004100 */
[C---:B------:R-:W-:Y:S01]  /*0e90*/  FMUL.FTZ R152, R0.reuse, R167 ;  /* 0x000000a700987220 */ /* 0x040fe20000410000 */
[----:B------:R-:W-:Y:S02]  /*0ea0*/  HADD2.F32 R182, -RZ, R150.H0_H0 ;  /* 0x20000096ffb67230 */ /* 0x000fe40000004100 */
[C---:B------:R-:W-:Y:S01]  /*0eb0*/  FMUL.FTZ R169, R0.reuse, R169 ;  /* 0x000000a900a97220 */ /* 0x040fe20000410000 */
[----:B------:R-:W-:Y:S02]  /*0ec0*/  HADD2.F32 R156, -RZ, R151.H0_H0 ;  /* 0x20000097ff9c7230 */ /* 0x000fe40000004100 */
[C---:B------:R-:W-:Y:S01]  /*0ed0*/  FMUL.FTZ R180, R0.reuse, R171 ;  /* 0x000000ab00b47220 */ /* 0x040fe20000410000 */
        /* <DEDUP_REMOVED lines=16> */
.L_x_27128:
[----:B-1---5:R-:W-:Y:S02]  /*0fe0*/  HADD2.F32 R159, -RZ, R153.H0_H0 ;  /* 0x20000099ff9f7230 */ /* 0x022fe40000004100 */
        /* <DEDUP_REMOVED lines=27> */
.L_x_27129:
        /* <DEDUP_REMOVED lines=46> */
.L_x_27130:
        /* <DEDUP_REMOVED lines=28> */
.L_x_27131:
        /* <DEDUP_REMOVED lines=11> */
[--C-:B-1----:R-:W-:Y:S02]  /*16f0*/  HADD2.F32 R165, -RZ, R157.reuse.H0_H0 ;  /* 0x2000009dffa57230 */ /* 0x102fe40000004100 */
[----:B------:R-:W-:Y:S01]  /*1700*/  FMUL.FTZ R203, R0, R203 ;  /* 0x000000cb00cb7220 */ /* 0x000fe20000410000 */
[--C-:B------:R-:W-:Y:S02]  /*1710*/  HADD2.F32 R153, -RZ, R156.reuse.H0_H0 ;  /* 0x2000009cff997230 */ /* 0x100fe40000004100 */
[----:B------:R-:W-:Y:S02]  /*1720*/  HADD2.F32 R155, -RZ, R156.H1_H1 ;  /* 0x3000009cff9b7230 */ /* 0x000fe40000004100 */
[----:B------:R-:W-:Y:S01]  /*1730*/  FFMA.FTZ R196, R203, R130, R196 ;  /* 0x00000082cbc47223 */ /* 0x000fe200000100c4 */
        /* <DEDUP_REMOVED lines=10> */
[--C-:B------:R-:W-:Y:S02]  /*17e0*/  HADD2.F32 R194, -RZ, R149.reuse.H0_H0 ;  /* 0x20000095ffc27230 */ /* 0x100fe40000004100 */
[C---:B------:R-:W-:Y:S01]  /*17f0*/  FMUL.FTZ R158, R0.reuse, R159 ;  /* 0x0000009f009e7220 */ /* 0x040fe20000410000 */
[----:B------:R-:W-:Y:S02]  /*1800*/  HADD2.F32 R192, -RZ, R150.H0_H0 ;  /* 0x20000096ffc07230 */ /* 0x000fe40000004100 */
[----:B------:R-:W-:Y:S01]  /*1810*/  FMUL.FTZ R152, R0, R155 ;  /* 0x0000009b00987220 */ /* 0x000fe20000410000 */
[----:B------:R-:W-:Y:S02]  /*1820*/  HADD2.F32 R209, -RZ, R148.H1_H1 ;  /* 0x30000094ffd17230 */ /* 0x000fe40000004100 */
[----:B------:R-:W-:Y:S01]  /*1830*/  FFMA.FTZ R198, R153, R124, R198 ;  /* 0x0000007c99c67223 */ /* 0x000fe200000100c6 */
        /* <DEDUP_REMOVED lines=14> */
.L_x_27132:
        /* <DEDUP_REMOVED lines=28> */
.L_x_27133:
        /* <DEDUP_REMOVED lines=16> */
[----:B------:R-:W-:Y:S01]  /*1be0*/  FFMA.FTZ R206, R153, R132, R206 ;  /* 0x0000008499ce7223 */ /* 0x000fe200000100ce */
[----:B------:R-:W-:Y:S02]  /*1bf0*/  HADD2.F32 R155, -RZ, R156.H1_H1 ;  /* 0x3000009cff9b7230 */ /* 0x000fe40000004100 */
[----:B------:R-:W-:Y:S01]  /*1c00*/  FFMA.FTZ R215, R213, R138, R152 ;  /* 0x0000008ad5d77223 */ /* 0x000fe20000010098 */
[----:B------:R-:W-:Y:S02]  /*1c10*/  HADD2.F32 R157, -RZ, R157.H1_H1 ;  /* 0x3000009dff9d7230 */ /* 0x000fe40000004100 */
[C---:B------:R-:W-:Y:S01]  /*1c20*/  FMUL.FTZ R165, R0.reuse, R165 ;  /* 0x000000a500a57220 */ /* 0x040fe20000410000 */
[--C-:B------:R-:W-:Y:S02]  /*1c30*/  HADD2.F32 R167, -RZ, R158.reuse.H0_H0 ;  /* 0x2000009effa77230 */ /* 0x100fe40000004100 */
        /* <DEDUP_REMOVED lines=24> */
.L_x_27134:
        /* <DEDUP_REMOVED lines=28> */
.L_x_27135:
        /* <DEDUP_REMOVED lines=9> */
[--C-:B-----5:R-:W-:Y:S02]  /*2010*/  HADD2.F32 R163, -RZ, R157.reuse.H0_H0 ;  /* 0x2000009dffa37230 */ /* 0x120fe40000004100 */
[----:B-1----:R-:W-:Y:S02]  /*2020*/  HADD2.F32 R153, -RZ, R156.H0_H0 ;  /* 0x2000009cff997230 */ /* 0x002fe40000004100 */
        /* <DEDUP_REMOVED lines=14> */
[----:B------:R-:W-:Y:S02]  /*2110*/  HADD2.F32 R164, -RZ, R148.H0_H0 ;  /* 0x20000094ffa47230 */ /* 0x000fe40000004100 */
[----:B------:R-:W-:Y:S01]  /*2120*/  FFMA.FTZ R156, R163, R142, R156 ;  /* 0x0000008ea39c7223 */ /* 0x000fe2000001009c */
[--C-:B------:R-:W-:Y:S02]  /*2130*/  HADD2.F32 R162, -RZ, R150.reuse.H0_H0 ;  /* 0x20000096ffa27230 */ /* 0x100fe40000004100 */
[----:B------:R-:W-:Y:S01]  /*2140*/  FMUL.FTZ R0, R0, R159 ;  /* 0x0000009f00007220 */ /* 0x000fe20000410000 */
[----:B------:R-:W-:Y:S02]  /*2150*/  HADD2.F32 R159, -RZ, R151.H1_H1 ;  /* 0x30000097ff9f7230 */ /* 0x000fe40000004100 */
[----:B------:R-:W-:Y:S01]  /*2160*/  FFMA.FTZ R164, R153, R140, R164 ;  /* 0x0000008c99a47223 */ /* 0x000fe200000100a4 */
[----:B------:R-:W-:-:S02]  /*2170*/  HADD2.F32 R153, -RZ, R150.H1_H1 ;  /* 0x30000096ff997230 */ /* 0x000fc40000004100 */
[----:B------:R-:W-:Y:S01]  /*2180*/  FFMA.FTZ R163, R165, R144, R162 ;  /* 0x00000090a5a37223 */ /* 0x000fe200000100a2 */
[----:B------:R-:W-:Y:S02]  /*2190*/  HADD2.F32 R162, -RZ, R151.H0_H0 ;  /* 0x20000097ffa27230 */ /* 0x000fe40000004100 */
        /* <DEDUP_REMOVED lines=12> */
.L_x_27136:
[--C-:B-1---5:R-:W-:Y:S02]  /*2260*/  HADD2.F32 R167, -RZ, R159.reuse.H0_H0 ;  /* 0x2000009fffa77230 */ /* 0x122fe40000004100 */
[----:B------:R-:W-:Y:S02]  /*2270*/  HADD2.F32 R221, -RZ, R159.H1_H1 ;  /* 0x3000009fffdd7230 */ /* 0x000fe40000004100 */
[--C-:B------:R-:W-:Y:S02]  /*2280*/  HADD2.F32 R155, -RZ, R156.reuse.H1_H1 ;  /* 0x3000009cff9b7230 */ /* 0x100fe40000004100 */
[C---:B------:R-:W-:Y:S01]  /*2290*/  FMUL.FTZ R167, R0.reuse, R167 ;  /* 0x000000a700a77220 */ /* 0x040fe20000410000 */
[--C-:B------:R-:W-:Y:S02]  /*22a0*/  HADD2.F32 R159, -RZ, R157.reuse.H0_H0 ;  /* 0x2000009dff9f7230 */ /* 0x100fe40000004100 */
        /* <DEDUP_REMOVED lines=23> */
.L_x_27137:
        /* <DEDUP_REMOVED lines=171> */
.L_x_27166:
        /* <DEDUP_REMOVED lines=84> */
[----:B------:R-:W-:-:S03]  /*3410*/  F2FP.F16.F32.PACK_AB R163, R190, R163 ;  /* 0x000000a3bea3723e */ /* 0x000fc600000000ff */
[C---:B------:R-:W-:Y:S01]  /*3420*/  FMUL.FTZ R159, R167.reuse, R181 ;  /* 0x000000b5a79f7220 */ /* 0x040fe20000410000 */
[----:B------:R-:W-:Y:S01]  /*3430*/  FMUL.FTZ R193, R167, R194 ;  /* 0x000000c2a7c17220 */ /* 0x000fe20000410000 */
[----:B------:R-:W-:Y:S01]  /*3440*/  F2FP.F16.F32.PACK_AB R162, R169, R162 ;  /* 0x000000a2a9a2723e */ /* 0x000fe200000000ff */
[----:B----4-:R-:W-:Y:S01]  /*3450*/  IMAD.WIDE.U32 R190, R197, 0x10, R156 ;  /* 0x00000010c5be7825 */ /* 0x010fe200078e009c */
[----:B------:R-:W-:-:S03]  /*3460*/  F2FP.F16.F32.PACK_AB R161, R186, R161 ;  /* 0x000000a1baa1723e */ /* 0x000fc600000000ff */
[----:B------:R-:W-:Y:S01]  /*3470*/  FMUL.FTZ R181, R167, R198 ;  /* 0x000000c6a7b57220 */ /* 0x000fe20000410000 */
[----:B------:R-:W-:Y:S01]  /*3480*/  F2FP.F16.F32.PACK_AB R160, R165, R160 ;  /* 0x000000a0a5a0723e */ /* 0x000fe200000000ff */
        /* <DEDUP_REMOVED lines=39> */
[----:B------:R-:W-:Y:S01]  /*3700*/  F2FP.F16.F32.PACK_AB R153, R178, R153 ;  /* 0x00000099b299723e */ /* 0x000fe200000000ff */
        /* <DEDUP_REMOVED lines=11> */
[----:B------:R-:W-:Y:S01]  /*37c0*/  F2FP.F16.F32.PACK_AB R152, R3, R152 ;  /* 0x000000980398723e */ /* 0x000fe200000000ff */
[----:B------:R-:W-:-:S04]  /*37d0*/  IMAD.WIDE.U32 R186, R211, 0x10, R156 ;  /* 0x00000010d3ba7825 */ /* 0x000fc800078e009c */
[----:B------:R-:W-:Y:S01]  /*37e0*/  FFMA.FTZ R156, R155, R16, R64 ;  /* 0x000000109b9c7223 */ /* 0x000fe20000010040 */
[----:B------:R-:W-:Y:S01]  /*37f0*/  FFMA.FTZ R157, R154, R17, R65 ;  /* 0x000000119a9d7223 */ /* 0x000fe20000010041 */
[----:B------:R-:W-:Y:S01]  /*3800*/  F2FP.F16.F32.PACK_AB R162, R167, R162 ;  /* 0x000000a2a7a2723e */ /* 0x000fe200000000ff */
[----:B------:R-:W-:Y:S01]  /*3810*/  FFMA.FTZ R167, R166, R41, R89 ;  /* 0x00000029a6a77223 */ /* 0x000fe20000010059 */
[----:B------:R-:W-:Y:S01]  /*3820*/  FFMA.FTZ R3, R180, R21, R69 ;  /* 0x00000015b4037223 */ /* 0x000fe20000010045 */
[----:B------:R-:W-:Y:S01]  /*3830*/  FFMA.FTZ R161, R188, R25, R73 ;  /* 0x00000019bca17223 */ /* 0x000fe20000010049 */
[----:B------:R-:W-:Y:S01]  /*3840*/  F2FP.F16.F32.PACK_AB R154, R157, R156 ;  /* 0x0000009c9d9a723e */ /* 0x000fe200000000ff */
[----:B------:R-:W-:Y:S01]  /*3850*/  FFMA.FTZ R156, R175, R20, R68 ;  /* 0x00000014af9c7223 */ /* 0x000fe20000010044 */
[----:B------:R-:W-:Y:S01]  /*3860*/  F2FP.F16.F32.PACK_AB R178, R167, R178 ;  /* 0x000000b2a7b2723e */ /* 0x000fe200000000ff */
[----:B------:R-:W-:Y:S01]  /*3870*/  FFMA.FTZ R160, R181, R28, R76 ;  /* 0x0000001cb5a07223 */ /* 0x000fe2000001004c */
[----:B------:R-:W0:Y:S01]  /*3880*/  LDC.64 R166, c[0x0][0x380] ;  /* 0x0000e000ffa67b82 */ /* 0x000e220000000a00 */
[----:B------:R-:W-:Y:S01]  /*3890*/  FFMA.FTZ R155, R159, R18, R66 ;  /* 0x000000129f9b7223 */ /* 0x000fe20000010042 */
[----:B------:R-:W-:Y:S01]  /*38a0*/  F2FP.F16.F32.PACK_AB R156, R3, R156 ;  /* 0x0000009c039c723e */ /* 0x000fe200000000ff */
[----:B------:R-:W-:Y:S01]  /*38b0*/  FFMA.FTZ R3, R182, R29, R77 ;  /* 0x0000001db6037223 */ /* 0x000fe2000001004d */
        /* <DEDUP_REMOVED lines=41> */
.L_x_27124:
        /* <DEDUP_REMOVED lines=8> */
.L_x_27154:
[----:B--2---:R-:W2:Y:S01]  /*3bd0*/  LDC.64 R162, c[0x0][0x390] ;  /* 0x0000e400ffa27b82 */ /* 0x004ea20000000a00 */
[----:B------:R-:W-:-:S05]  /*3be0*/  IMAD R0, R199, UR8, RZ ;  /* 0x00000008c7007c24 */ /* 0x000fca000f8e02ff */
[----:B------:R-:W-:-:S04]  /*3bf0*/  SHF.R.S32.HI R3, RZ, 0x1f, R0 ;  /* 0x0000001fff037819 */ /* 0x000fc80000011400 */
[----:B------:R-:W-:-:S04]  /*3c00*/  LEA.HI R3, R3, R0, RZ, 0x3 ;  /* 0x0000000003037211 */ /* 0x000fc800078f18ff */
[----:B------:R-:W-:-:S05]  /*3c10*/  LEA.HI.SX32 R197, R3, R2, 0x1d ;  /* 0x0000000203c57211 */ /* 0x000fca00078feaff */
[----:B--2---:R-:W-:-:S06]  /*3c20*/  IMAD.WIDE.U32 R152, R197, 0x10, R162 ;  /* 0x00000010c5987825 */ /* 0x004fcc00078e00a2 */
[----:B-----5:R-:W5:Y:S01]  /*3c30*/  LDG.E.128 R152, desc[UR6][R152.64] ;  /* 0x0000000698987981 */ /* 0x020f62000c1e1d00 */
[----:B------:R-:W-:Y:S04]  /*3c40*/  BSSY.RECONVERGENT B0, `(.L_x_27140) ;  /* 0x0000036000007945 */ /* 0x000fe80003800200 */
[----:B------:R-:W-:Y:S05]  /*3c50*/  @!P1 BRA `(.L_x_27141) ;  /* 0x0000000000809947 */ /* 0x000fea0003800000 */
        /* <DEDUP_REMOVED lines=16> */
[----:B------:R-:W-:Y:S01]  /*3d60*/  FFMA.FTZ R193, R193, R102, R152 ;  /* 0x00000066c1c17223 */ /* 0x000fe20000010098 */
[----:B------:R-:W-:Y:S02]  /*3d70*/  HADD2.F32 R189, -RZ, R151.H1_H1 ;  /* 0x30000097ffbd7230 */ /* 0x000fe40000004100 */
[----:B------:R-:W-:Y:S01]  /*3d80*/  FFMA.FTZ R191, R191, R104, R154 ;  /* 0x00000068bfbf7223 */ /* 0x000fe2000001009a */
[----:B------:R-:W-:Y:S02]  /*3d90*/  HADD2.F32 R155, -RZ, R150.H1_H1 ;  /* 0x30000096ff9b7230 */ /* 0x000fe40000004100 */
[----:B------:R-:W-:Y:S01]  /*3da0*/  FFMA.FTZ R190, R157, R106, R190 ;  /* 0x0000006a9dbe7223 */ /* 0x000fe200000100be */
[----:B------:R-:W-:Y:S02]  /*3db0*/  HADD2.F32 R153, -RZ, R149.H1_H1 ;  /* 0x30000095ff997230 */ /* 0x000fe40000004100 */
[----:B------:R-:W-:Y:S01]  /*3dc0*/  FFMA.FTZ R189, R156, R107, R189 ;  /* 0x0000006b9cbd7223 */ /* 0x000fe200000100bd */
[----:B------:R-:W-:-:S02]  /*3dd0*/  HADD2.F32 R3, -RZ, R148.H1_H1 ;  /* 0x30000094ff037230 */ /* 0x000fc40000004100 */
[----:B------:R-:W-:Y:S01]  /*3de0*/  FFMA.FTZ R188, R188, R105, R155 ;  /* 0x00000069bcbc7223 */ /* 0x000fe2000001009b */
[----:B------:R-:W-:Y:S01]  /*3df0*/  FFMA.FTZ R186, R186, R103, R153 ;  /* 0x00000067baba7223 */ /* 0x000fe20000010099 */
[----:B------:R-:W-:Y:S01]  /*3e00*/  F2FP.F16.F32.PACK_AB R167, R189, R190 ;  /* 0x000000bebda7723e */ /* 0x000fe200000000ff */
[----:B------:R-:W-:Y:S02]  /*3e10*/  FFMA.FTZ R184, R184, R101, R3 ;  /* 0x00000065b8b87223 */ /* 0x000fe40000010003 */
[----:B------:R-:W-:Y:S02]  /*3e20*/  F2FP.F16.F32.PACK_AB R166, R188, R191 ;  /* 0x000000bfbca6723e */ /* 0x000fe400000000ff */
[----:B------:R-:W-:Y:S02]  /*3e30*/  F2FP.F16.F32.PACK_AB R165, R186, R193 ;  /* 0x000000c1baa5723e */ /* 0x000fe400000000ff */
[----:B------:R-:W-:Y:S01]  /*3e40*/  F2FP.F16.F32.PACK_AB R164, R184, R195 ;  /* 0x000000c3b8a4723e */ /* 0x000fe200000000ff */
[----:B------:R-:W-:Y:S06]  /*3e50*/  BRA `(.L_x_27142) ;  /* 0x0000000000507947 */ /* 0x000fec0003800000 */
.L_x_27141:
[----:B-----5:R-:W-:Y:S02]  /*3e60*/  HADD2.F32 R195, -RZ, R152.H0_H0 ;  /* 0x20000098ffc37230 */ /* 0x020fe40000004100 */
[----:B------:R-:W-:Y:S02]  /*3e70*/  HADD2.F32 R191, -RZ, R154.H0_H0 ;  /* 0x2000009affbf7230 */ /* 0x000fe40000004100 */
[----:B------:R-:W-:Y:S02]  /*3e80*/  HADD2.F32 R152, -RZ, R152.H1_H1 ;  /* 0x30000098ff987230 */ /* 0x000fe40000004100 */
[----:B------:R-:W-:Y:S01]  /*3e90*/  FMUL.FTZ R195, R195, R100 ;  /* 0x00000064c3c37220 */ /* 0x000fe20000410000 */
[--C-:B------:R-:W-:Y:S02]  /*3ea0*/  HADD2.F32 R193, -RZ, R153.reuse.H0_H0 ;  /* 0x20000099ffc17230 */ /* 0x100fe40000004100 */
[----:B------:R-:W-:Y:S01]  /*3eb0*/  FMUL.FTZ R191, R191, R104 ;  /* 0x00000068bfbf7220 */ /* 0x000fe20000410000 */
[----:B------:R-:W-:-:S02]  /*3ec0*/  HADD2.F32 R186, -RZ, R153.H1_H1 ;  /* 0x30000099ffba7230 */ /* 0x000fc40000004100 */
[----:B------:R-:W-:Y:S01]  /*3ed0*/  FMUL.FTZ R184, R152, R101 ;  /* 0x0000006598b87220 */ /* 0x000fe20000410000 */
[----:B------:R-:W-:Y:S02]  /*3ee0*/  HADD2.F32 R154, -RZ, R154.H1_H1 ;  /* 0x3000009aff9a7230 */ /* 0x000fe40000004100 */
[----:B------:R-:W-:Y:S01]  /*3ef0*/  FMUL.FTZ R193, R193, R102 ;  /* 0x00000066c1c17220 */ /* 0x000fe20000410000 */
[--C-:B------:R-:W-:Y:S02]  /*3f00*/  HADD2.F32 R3, -RZ, R155.reuse.H0_H0 ;  /* 0x2000009bff037230 */ /* 0x100fe40000004100 */
[----:B------:R-:W-:Y:S01]  /*3f10*/  FMUL.FTZ R186, R186, R103 ;  /* 0x00000067baba7220 */ /* 0x000fe20000410000 */
[----:B------:R-:W-:Y:S02]  /*3f20*/  HADD2.F32 R0, -RZ, R155.H1_H1 ;  /* 0x3000009bff007230 */ /* 0x000fe40000004100 */
[----:B------:R-:W-:Y:S01]  /*3f30*/  FMUL.FTZ R188, R154, R105 ;  /* 0x000000699abc7220 */ /* 0x000fe20000410000 */
[----:B------:R-:W-:Y:S01]  /*3f40*/  F2FP.F16.F32.PACK_AB R164, R184, R195 ;  /* 0x000000c3b8a4723e */ /* 0x000fe200000000ff */
[----:B------:R-:W-:Y:S01]  /*3f50*/  FMUL.FTZ R190, R3, R106 ;  /* 0x0000006a03be7220 */ /* 0x000fe20000410000 */
[----:B------:R-:W-:Y:S01]  /*3f60*/  F2FP.F16.F32.PACK_AB R165, R186, R193 ;  /* 0x000000c1baa5723e */ /* 0x000fe200000000ff */
[----:B------:R-:W-:Y:S01]  /*3f70*/  FMUL.FTZ R189, R0, R107 ;  /* 0x0000006b00bd7220 */ /* 0x000fe20000410000 */
[----:B------:R-:W-:-:S04]  /*3f80*/  F2FP.F16.F32.PACK_AB R166, R188, R191 ;  /* 0x000000bfbca6723e */ /* 0x000fc800000000ff */
[----:B------:R-:W-:-:S07]  /*3f90*/  F2FP.F16.F32.PACK_AB R167, R189, R190 ;  /* 0x000000bebda7723e */ /* 0x000fce00000000ff */
.L_x_27142:
[----:B-1----:R-:W-:Y:S05]  /*3fa0*/  BSYNC.RECONVERGENT B0 ;  /* 0x0000000000007941 */ /* 0x002fea0003800200 */
.L_x_27140:
        /* <DEDUP_REMOVED lines=13> */
[----:B-----5:R-:W-:Y:S02]  /*4080*/  HADD2.F32 R185, -RZ, R152.H0_H0 ;  /* 0x20000098ffb97230 */ /* 0x020fe40000004100 */
[----:B------:R-:W-:Y:S02]  /*4090*/  HADD2.F32 R3, -RZ, R154.H0_H0 ;  /* 0x2000009aff037230 */ /* 0x000fe40000004100 */
[----:B------:R-:W-:Y:S02]  /*40a0*/  HADD2.F32 R0, -RZ, R148.H0_H0 ;  /* 0x20000094ff007230 */ /* 0x000fe40000004100 */
[----:B------:R-:W-:Y:S02]  /*40b0*/  HADD2.F32 R182, -RZ, R150.H0_H0 ;  /* 0x20000096ffb67230 */ /* 0x000fe40000004100 */
[--C-:B------:R-:W-:Y:S02]  /*40c0*/  HADD2.F32 R183, -RZ, R153.reuse.H0_H0 ;  /* 0x20000099ffb77230 */ /* 0x100fe40000004100 */
[----:B------:R-:W-:Y:S01]  /*40d0*/  FFMA.FTZ R185, R185, R108, R0 ;  /* 0x0000006cb9b97223 */ /* 0x000fe20000010000 */
[----:B------:R-:W-:-:S02]  /*40e0*/  HADD2.F32 R178, -RZ, R153.H1_H1 ;  /* 0x30000099ffb27230 */ /* 0x000fc40000004100 */
[----:B------:R-:W-:Y:S01]  /*40f0*/  FFMA.FTZ R182, R3, R112, R182 ;  /* 0x0000007003b67223 */ /* 0x000fe200000100b6 */
[----:B-1----:R-:W-:Y:S02]  /*4100*/  HADD2.F32 R156, -RZ, R154.H1_H1 ;  /* 0x3000009aff9c7230 */ /* 0x002fe40000004100 */
[--C-:B------:R-:W-:Y:S02]  /*4110*/  HADD2.F32 R181, -RZ, R155.reuse.H0_H0 ;  /* 0x2000009bffb57230 */ /* 0x100fe40000004100 */
[----:B------:R-:W-:Y:S02]  /*4120*/  HADD2.F32 R180, -RZ, R155.H1_H1 ;  /* 0x3000009bffb47230 */ /* 0x000fe40000004100 */
[----:B------:R-:W-:Y:S02]  /*4130*/  HADD2.F32 R152, -RZ, R152.H1_H1 ;  /* 0x30000098ff987230 */ /* 0x000fe40000004100 */
[----:B------:R-:W-:Y:S02]  /*4140*/  HADD2.F32 R154, -RZ, R149.H0_H0 ;  /* 0x20000095ff9a7230 */ /* 0x000fe40000004100 */
[----:B------:R-:W-:-:S02]  /*4150*/  HADD2.F32 R0, -RZ, R151.H0_H0 ;  /* 0x20000097ff007230 */ /* 0x000fc40000004100 */
[----:B------:R-:W-:Y:S02]  /*4160*/  HADD2.F32 R155, -RZ, R151.H1_H1 ;  /* 0x30000097ff9b7230 */ /* 0x000fe40000004100 */
        /* <DEDUP_REMOVED lines=14> */
.L_x_27143:
        /* <DEDUP_REMOVED lines=20> */
.L_x_27144:
[----:B-1----:R-:W0:Y:S01]  /*4390*/  @P1 LDC.64 R166, c[0x0][0x3a0] ;  /* 0x0000e800ffa61b82 */ /* 0x002e220000000a00 */
        /* <DEDUP_REMOVED lines=11> */
[----:B------:R-:W-:Y:S02]  /*4450*/  HADD2.F32 R173, -RZ, R158.H0_H0 ;  /* 0x2000009effad7230 */ /* 0x000fe40000004100 */
[----:B------:R-:W-:Y:S01]  /*4460*/  FFMA.FTZ R174, R3, R118, R174 ;  /* 0x0000007603ae7223 */ /* 0x000fe200000100ae */
[----:B------:R-:W-:Y:S02]  /*4470*/  HADD2.F32 R156, -RZ, R156.H1_H1 ;  /* 0x3000009cff9c7230 */ /* 0x000fe40000004100 */
[----:B------:R-:W-:-:S02]  /*4480*/  HADD2.F32 R0, -RZ, R157.H1_H1 ;  /* 0x3000009dff007230 */ /* 0x000fc40000004100 */
[----:B------:R-:W-:Y:S02]  /*4490*/  HADD2.F32 R158, -RZ, R158.H1_H1 ;  /* 0x3000009eff9e7230 */ /* 0x000fe40000004100 */
[----:B-1----:R-:W-:Y:S02]  /*44a0*/  HADD2.F32 R154, -RZ, R148.H0_H0 ;  /* 0x20000094ff9a7230 */ /* 0x002fe40000004100 */
[----:B------:R-:W-:Y:S02]  /*44b0*/  HADD2.F32 R164, -RZ, R150.H0_H0 ;  /* 0x20000096ffa47230 */ /* 0x000fe40000004100 */
[--C-:B------:R-:W-:Y:S02]  /*44c0*/  HADD2.F32 R153, -RZ, R159.reuse.H0_H0 ;  /* 0x2000009fff997230 */ /* 0x100fe40000004100 */
[----:B------:R-:W-:Y:S01]  /*44d0*/  FFMA.FTZ R175, R175, R116, R154 ;  /* 0x00000074afaf7223 */ /* 0x000fe2000001009a */
[----:B------:R-:W-:Y:S02]  /*44e0*/  HADD2.F32 R152, -RZ, R159.H1_H1 ;  /* 0x3000009fff987230 */ /* 0x000fe40000004100 */
[----:B------:R-:W-:Y:S01]  /*44f0*/  FFMA.FTZ R173, R173, R120, R164 ;  /* 0x00000078adad7223 */ /* 0x000fe200000100a4 */
[----:B------:R-:W-:-:S02]  /*4500*/  HADD2.F32 R172, -RZ, R151.H0_H0 ;  /* 0x20000097ffac7230 */ /* 0x000fc40000004100 */
[----:B------:R-:W-:Y:S02]  /*4510*/  HADD2.F32 R171, -RZ, R151.H1_H1 ;  /* 0x30000097ffab7230 */ /* 0x000fe40000004100 */
        /* <DEDUP_REMOVED lines=13> */
.L_x_27145:
        /* <DEDUP_REMOVED lines=10> */
[--C-:B-1----:R-:W-:Y:S02]  /*4690*/  HADD2.F32 R153, -RZ, R159.reuse.H0_H0 ;  /* 0x2000009fff997230 */ /* 0x102fe40000004100 */
        /* <DEDUP_REMOVED lines=9> */
.L_x_27146:
        /* <DEDUP_REMOVED lines=9> */
[--C-:B-1---5:R-:W-:Y:S02]  /*47c0*/  HADD2.F32 R155, -RZ, R157.reuse.H0_H0 ;  /* 0x2000009dff9b7230 */ /* 0x122fe40000004100 */
[----:B------:R-:W-:Y:S02]  /*47d0*/  HADD2.F32 R0, -RZ, R157.H1_H1 ;  /* 0x3000009dff007230 */ /* 0x000fe40000004100 */
[----:B------:R-:W-:Y:S02]  /*47e0*/  HADD2.F32 R153, -RZ, R156.H0_H0 ;  /* 0x2000009cff997230 */ /* 0x000fe40000004100 */
[----:B------:R-:W-:Y:S02]  /*47f0*/  HADD2.F32 R157, -RZ, R158.H0_H0 ;  /* 0x2000009eff9d7230 */ /* 0x000fe40000004100 */
[----:B------:R-:W-:Y:S02]  /*4800*/  HADD2.F32 R156, -RZ, R156.H1_H1 ;  /* 0x3000009cff9c7230 */ /* 0x000fe40000004100 */
[----:B------:R-:W-:-:S02]  /*4810*/  HADD2.F32 R158, -RZ, R158.H1_H1 ;  /* 0x3000009eff9e7230 */ /* 0x000fc40000004100 */
[----:B------:R-:W-:Y:S02]  /*4820*/  HADD2.F32 R198, -RZ, R148.H0_H0 ;  /* 0x20000094ffc67230 */ /* 0x000fe40000004100 */
[----:B------:R-:W-:Y:S02]  /*4830*/  HADD2.F32 R194, -RZ, R149.H0_H0 ;  /* 0x20000095ffc27230 */ /* 0x000fe40000004100 */
[----:B------:R-:W-:Y:S02]  /*4840*/  HADD2.F32 R192, -RZ, R150.H0_H0 ;  /* 0x20000096ffc07230 */ /* 0x000fe40000004100 */
[----:B------:R-:W-:Y:S01]  /*4850*/  FFMA.FTZ R198, R153, R124, R198 ;  /* 0x0000007c99c67223 */ /* 0x000fe200000100c6 */
[--C-:B------:R-:W-:Y:S02]  /*4860*/  HADD2.F32 R165, -RZ, R159.reuse.H0_H0 ;  /* 0x2000009fffa57230 */ /* 0x100fe40000004100 */
[----:B------:R-:W-:Y:S01]  /*4870*/  FFMA.FTZ R194, R155, R126, R194 ;  /* 0x0000007e9bc27223 */ /* 0x000fe200000100c2 */
[----:B------:R-:W-:-:S02]  /*4880*/  HADD2.F32 R152, -RZ, R159.H1_H1 ;  /* 0x3000009fff987230 */ /* 0x000fc40000004100 */
[----:B------:R-:W-:Y:S01]  /*4890*/  FFMA.FTZ R192, R157, R128, R192 ;  /* 0x000000809dc07223 */ /* 0x000fe200000100c0 */
[--C-:B------:R-:W-:Y:S02]  /*48a0*/  HADD2.F32 R196, -RZ, R151.reuse.H0_H0 ;  /* 0x20000097ffc47230 */ /* 0x100fe40000004100 */
[----:B------:R-:W-:Y:S02]  /*48b0*/  HADD2.F32 R203, -RZ, R151.H1_H1 ;  /* 0x30000097ffcb7230 */ /* 0x000fe40000004100 */
        /* <DEDUP_REMOVED lines=13> */
.L_x_27147:
[--C-:B-1---5:R-:W-:Y:S02]  /*4990*/  HADD2.F32 R155, -RZ, R157.reuse.H0_H0 ;  /* 0x2000009dff9b7230 */ /* 0x122fe40000004100 */
[----:B------:R-:W-:Y:S02]  /*49a0*/  HADD2.F32 R0, -RZ, R157.H1_H1 ;  /* 0x3000009dff007230 */ /* 0x000fe40000004100 */
        /* <DEDUP_REMOVED lines=14> */
[----:B------:R-:W-:-:S02]  /*4a90*/  FMUL.FTZ R203, R152, R131 ;  /* 0x0000008398cb7220 */ /* 0x000fc40000410000 */
[----:B------:R-:W-:Y:S02]  /*4aa0*/  F2FP.F16.F32.PACK_AB R154, R207, R192 ;  /* 0x000000c0cf9a723e */ /* 0x000fe400000000ff */
[----:B------:R-:W-:Y:S02]  /*4ab0*/  F2FP.F16.F32.PACK_AB R152, R209, R198 ;  /* 0x000000c6d198723e */ /* 0x000fe400000000ff */
[----:B------:R-:W-:-:S07]  /*4ac0*/  F2FP.F16.F32.PACK_AB R155, R203, R196 ;  /* 0x000000c4cb9b723e */ /* 0x000fce00000000ff */
.L_x_27148:
        /* <DEDUP_REMOVED lines=11> */
[--C-:B------:R-:W-:Y:S02]  /*4b80*/  HADD2.F32 R155, -RZ, R157.reuse.H0_H0 ;  /* 0x2000009dff9b7230 */ /* 0x100fe40000004100 */
[----:B------:R-:W-:Y:S02]  /*4b90*/  HADD2.F32 R0, -RZ, R157.H1_H1 ;  /* 0x3000009dff007230 */ /* 0x000fe40000004100 */
[----:B------:R-:W-:Y:S01]  /*4ba0*/  FFMA.FTZ R206, R153, R132, R206 ;  /* 0x0000008499ce7223 */ /* 0x000fe200000100ce */
[----:B------:R-:W-:Y:S02]  /*4bb0*/  HADD2.F32 R157, -RZ, R158.H0_H0 ;  /* 0x2000009eff9d7230 */ /* 0x000fe40000004100 */
[----:B------:R-:W-:-:S02]  /*4bc0*/  HADD2.F32 R156, -RZ, R156.H1_H1 ;  /* 0x3000009cff9c7230 */ /* 0x000fc40000004100 */
[----:B------:R-:W-:Y:S02]  /*4bd0*/  HADD2.F32 R158, -RZ, R158.H1_H1 ;  /* 0x3000009eff9e7230 */ /* 0x000fe40000004100 */
[----:B------:R-:W-:Y:S02]  /*4be0*/  HADD2.F32 R200, -RZ, R149.H0_H0 ;  /* 0x20000095ffc87230 */ /* 0x000fe40000004100 */
        /* <DEDUP_REMOVED lines=20> */
.L_x_27149:
        /* <DEDUP_REMOVED lines=20> */
.L_x_27150:
        /* <DEDUP_REMOVED lines=13> */
[----:B------:R-:W-:Y:S02]  /*4f40*/  HADD2.F32 R155, -RZ, R157.H0_H0 ;  /* 0x2000009dff9b7230 */ /* 0x000fe40000004100 */
[----:B------:R-:W-:-:S02]  /*4f50*/  HADD2.F32 R164, -RZ, R148.H0_H0 ;  /* 0x20000094ffa47230 */ /* 0x000fc40000004100 */
[----:B------:R-:W-:Y:S01]  /*4f60*/  FFMA.FTZ R163, R163, R144, R162 ;  /* 0x00000090a3a37223 */ /* 0x000fe200000100a2 */
[----:B------:R-:W-:Y:S02]  /*4f70*/  HADD2.F32 R156, -RZ, R149.H0_H0 ;  /* 0x20000095ff9c7230 */ /* 0x000fe40000004100 */
[----:B------:R-:W-:Y:S02]  /*4f80*/  HADD2.F32 R152, -RZ, R157.H1_H1 ;  /* 0x3000009dff987230 */ /* 0x000fe40000004100 */
[----:B------:R-:W-:Y:S01]  /*4f90*/  FFMA.FTZ R164, R153, R140, R164 ;  /* 0x0000008c99a47223 */ /* 0x000fe200000100a4 */
[--C-:B------:R-:W-:Y:S02]  /*4fa0*/  HADD2.F32 R157, -RZ, R159.reuse.H0_H0 ;  /* 0x2000009fff9d7230 */ /* 0x100fe40000004100 */
[----:B------:R-:W-:Y:S01]  /*4fb0*/  FFMA.FTZ R156, R155, R142, R156 ;  /* 0x0000008e9b9c7223 */ /* 0x000fe2000001009c */
[----:B------:R-:W-:Y:S02]  /*4fc0*/  HADD2.F32 R154, -RZ, R159.H1_H1 ;  /* 0x3000009fff9a7230 */ /* 0x000fe40000004100 */
        /* <DEDUP_REMOVED lines=16> */
.L_x_27151:
[--C-:B-1---5:R-:W-:Y:S02]  /*50d0*/  HADD2.F32 R155, -RZ, R157.reuse.H0_H0 ;  /* 0x2000009dff9b7230 */ /* 0x122fe40000004100 */
[----:B------:R-:W-:Y:S02]  /*50e0*/  HADD2.F32 R152, -RZ, R157.H1_H1 ;  /* 0x3000009dff987230 */ /* 0x000fe40000004100 */
[----:B------:R-:W-:Y:S02]  /*50f0*/  HADD2.F32 R163, -RZ, R158.H0_H0 ;  /* 0x2000009effa37230 */ /* 0x000fe40000004100 */
[----:B------:R-:W-:Y:S02]  /*5100*/  HADD2.F32 R157, -RZ, R159.H0_H0 ;  /* 0x2000009fff9d7230 */ /* 0x000fe40000004100 */
        /* <DEDUP_REMOVED lines=16> */
.L_x_27152:
        /* <DEDUP_REMOVED lines=171> */
.L_x_27178:
        /* <DEDUP_REMOVED lines=200> */
.L_x_27138:
        /* <DEDUP_REMOVED lines=8> */
.L_x_27156:
[----:B------:R-:W-:Y:S05]  /*69c0*/  BSYNC B0 ;  /* 0x0000000000007941 */ /* 0x000fea0003800000 */
.L_x_27155:
        /* <DEDUP_REMOVED lines=8> */
.L_x_27157:
[----:B------:R-:W-:Y:S02]  /*6a50*/  HFMA2 R153, -RZ, RZ, 0, 2.384185791015625e-07 ;  /* 0x00000004ff997431 */ /* 0x000fe400000001ff */
[----:B------:R-:W-:-:S05]  /*6a60*/  FADD.FTZ R167, R152, R0 ;  /* 0x0000000098a77221 */ /* 0x000fca0000010000 */
[----:B------:R-:W-:-:S07]  /*6a70*/  MOV R152, R167 ;  /* 0x000000a700987202 */ /* 0x000fce0000000f00 */
[----:B------:R-:W-:Y:S05]  /*6a80*/  WARPSYNC.COLLECTIVE R155, `(.L_x_27158) ;  /* 0x000000009b087348 */ /* 0x000fea0003c00000 */
[----:B------:R0:W1:Y:S02]  /*6a90*/  SHFL.BFLY P0, R0, R152, R153, R154 ;  /* 0x0c00009998007389 */ /* 0x000064000000009a */
[----:B01----:R-:W-:Y:S05]  /*6aa0*/  ENDCOLLECTIVE ;  /* 0x000000000000791b */ /* 0x003fea0003800000 */
.L_x_27158:
[----:B------:R-:W-:Y:S02]  /*6ab0*/  HFMA2 R153, -RZ, RZ, 0, 4.76837158203125e-07 ;  /* 0x00000008ff997431 */ /* 0x000fe400000001ff */
[----:B------:R-:W-:-:S05]  /*6ac0*/  FADD.FTZ R208, R167, R0 ;  /* 0x00000000a7d07221 */ /* 0x000fca0000010000 */
[----:B------:R-:W-:-:S07]  /*6ad0*/  MOV R152, R208 ;  /* 0x000000d000987202 */ /* 0x000fce0000000f00 */
[----:B------:R-:W-:Y:S05]  /*6ae0*/  WARPSYNC.COLLECTIVE R155, `(.L_x_27159) ;  /* 0x000000009b087348 */ /* 0x000fea0003c00000 */
[----:B------:R0:W1:Y:S02]  /*6af0*/  SHFL.BFLY P0, R0, R152, R153, R154 ;  /* 0x0c00009998007389 */ /* 0x000064000000009a */
[----:B01----:R-:W-:Y:S05]  /*6b00*/  ENDCOLLECTIVE ;  /* 0x000000000000791b */ /* 0x003fea0003800000 */
.L_x_27159:
[----:B------:R-:W-:Y:S02]  /*6b10*/  HFMA2 R153, -RZ, RZ, 0, 9.5367431640625e-07 ;  /* 0x00000010ff997431 */ /* 0x000fe400000001ff */
[----:B------:R-:W-:-:S05]  /*6b20*/  FADD.FTZ R210, R208, R0 ;  /* 0x00000000d0d27221 */ /* 0x000fca0000010000 */
[----:B------:R-:W-:-:S07]  /*6b30*/  MOV R152, R210 ;  /* 0x000000d200987202 */ /* 0x000fce0000000f00 */
[----:B------:R-:W-:Y:S05]  /*6b40*/  WARPSYNC.COLLECTIVE R155, `(.L_x_27160) ;  /* 0x000000009b087348 */ /* 0x000fea0003c00000 */
[----:B------:R0:W1:Y:S02]  /*6b50*/  SHFL.BFLY P0, R0, R152, R153, R154 ;  /* 0x0c00009998007389 */ /* 0x000064000000009a */
[----:B01----:R-:W-:Y:S05]  /*6b60*/  ENDCOLLECTIVE ;  /* 0x000000000000791b */ /* 0x003fea0003800000 */
.L_x_27160:
        /* <DEDUP_REMOVED lines=102> */
.L_x_27161:
[----:B------:R-:W-:Y:S02]  /*71d0*/  HFMA2 R153, -RZ, RZ, 0, 1.1920928955078125e-07 ;  /* 0x00000002ff997431 */ /* 0x000fe400000001ff */
[----:B------:R-:W-:-:S05]  /*71e0*/  FADD.FTZ R166, R152, R0 ;  /* 0x0000000098a67221 */ /* 0x000fca0000010000 */
[----:B------:R-:W-:-:S07]  /*71f0*/  MOV R152, R166 ;  /* 0x000000a600987202 */ /* 0x000fce0000000f00 */
[----:B------:R-:W-:Y:S05]  /*7200*/  WARPSYNC.COLLECTIVE R155, `(.L_x_27162) ;  /* 0x000000009b087348 */ /* 0x000fea0003c00000 */
[----:B------:R0:W1:Y:S02]  /*7210*/  SHFL.BFLY P0, R0, R152, R153, R154 ;  /* 0x0c00009998007389 */ /* 0x000064000000009a */
[----:B01----:R-:W-:Y:S05]  /*7220*/  ENDCOLLECTIVE ;  /* 0x000000000000791b */ /* 0x003fea0003800000 */
.L_x_27162:
[----:B------:R-:W-:Y:S02]  /*7230*/  HFMA2 R153, -RZ, RZ, 0, 2.384185791015625e-07 ;  /* 0x00000004ff997431 */ /* 0x000fe400000001ff */
[----:B------:R-:W-:-:S05]  /*7240*/  FADD.FTZ R167, R166, R0 ;  /* 0x00000000a6a77221 */ /* 0x000fca0000010000 */
[----:B------:R-:W-:-:S07]  /*7250*/  MOV R152, R167 ;  /* 0x000000a700987202 */ /* 0x000fce0000000f00 */
[----:B------:R-:W-:Y:S05]  /*7260*/  WARPSYNC.COLLECTIVE R155, `(.L_x_27163) ;  /* 0x000000009b087348 */ /* 0x000fea0003c00000 */
[----:B------:R0:W1:Y:S02]  /*7270*/  SHFL.BFLY P0, R0, R152, R153, R154 ;  /* 0x0c00009998007389 */ /* 0x000064000000009a */
[----:B01----:R-:W-:Y:S05]  /*7280*/  ENDCOLLECTIVE ;  /* 0x000000000000791b */ /* 0x003fea0003800000 */
.L_x_27163:
[----:B------:R-:W-:Y:S02]  /*7290*/  HFMA2 R153, -RZ, RZ, 0, 4.76837158203125e-07 ;  /* 0x00000008ff997431 */ /* 0x000fe400000001ff */
[----:B------:R-:W-:-:S05]  /*72a0*/  FADD.FTZ R208, R167, R0 ;  /* 0x00000000a7d07221 */ /* 0x000fca0000010000 */
[----:B------:R-:W-:-:S07]  /*72b0*/  MOV R152, R208 ;  /* 0x000000d000987202 */ /* 0x000fce0000000f00 */
[----:B------:R-:W-:Y:S05]  /*72c0*/  WARPSYNC.COLLECTIVE R155, `(.L_x_27164) ;  /* 0x000000009b087348 */ /* 0x000fea0003c00000 */
[----:B------:R0:W1:Y:S02]  /*72d0*/  SHFL.BFLY P0, R0, R152, R153, R154 ;  /* 0x0c00009998007389 */ /* 0x000064000000009a */
[----:B01----:R-:W-:Y:S05]  /*72e0*/  ENDCOLLECTIVE ;  /* 0x000000000000791b */ /* 0x003fea0003800000 */
.L_x_27164:
[----:B------:R-:W-:Y:S02]  /*72f0*/  HFMA2 R153, -RZ, RZ, 0, 9.5367431640625e-07 ;  /* 0x00000010ff997431 */ /* 0x000fe400000001ff */
[----:B------:R-:W-:-:S05]  /*7300*/  FADD.FTZ R210, R208, R0 ;  /* 0x00000000d0d27221 */ /* 0x000fca0000010000 */
[----:B------:R-:W-:-:S07]  /*7310*/  MOV R152, R210 ;  /* 0x000000d200987202 */ /* 0x000fce0000000f00 */
[----:B------:R-:W-:Y:S05]  /*7320*/  WARPSYNC.COLLECTIVE R155, `(.L_x_27165) ;  /* 0x000000009b087348 */ /* 0x000fea0003c00000 */
[----:B------:R0:W1:Y:S02]  /*7330*/  SHFL.BFLY P0, R0, R152, R153, R154 ;  /* 0x0c00009998007389 */ /* 0x000064000000009a */
[----:B01----:R-:W-:Y:S05]  /*7340*/  ENDCOLLECTIVE ;  /* 0x000000000000791b */ /* 0x003fea0003800000 */
.L_x_27165:
[----:B------:R-:W-:Y:S05]  /*7350*/  BRA `(.L_x_27166) ;  /* 0xffffffb800dc7947 */ /* 0x000fea000383ffff */
.L_x_27153:
        /* <DEDUP_REMOVED lines=8> */
.L_x_27168:
[----:B------:R-:W-:Y:S05]  /*73e0*/  BSYNC B0 ;  /* 0x0000000000007941 */ /* 0x000fea0003800000 */
.L_x_27167:
        /* <DEDUP_REMOVED lines=8> */
.L_x_27169:
[----:B------:R-:W-:Y:S02]  /*7470*/  HFMA2 R153, -RZ, RZ, 0, 2.384185791015625e-07 ;  /* 0x00000004ff997431 */ /* 0x000fe400000001ff */
[----:B------:R-:W-:-:S05]  /*7480*/  FADD.FTZ R167, R152, R0 ;  /* 0x0000000098a77221 */ /* 0x000fca0000010000 */
[----:B------:R-:W-:-:S07]  /*7490*/  MOV R152, R167 ;  /* 0x000000a700987202 */ /* 0x000fce0000000f00 */
[----:B------:R-:W-:Y:S05]  /*74a0*/  WARPSYNC.COLLECTIVE R155, `(.L_x_27170) ;  /* 0x000000009b087348 */ /* 0x000fea0003c00000 */
[----:B------:R0:W1:Y:S02]  /*74b0*/  SHFL.BFLY P0, R0, R152, R153, R154 ;  /* 0x0c00009998007389 */ /* 0x000064000000009a */
[----:B01----:R-:W-:Y:S05]  /*74c0*/  ENDCOLLECTIVE ;  /* 0x000000000000791b */ /* 0x003fea0003800000 */
.L_x_27170:
[----:B------:R-:W-:Y:S02]  /*74d0*/  HFMA2 R153, -RZ, RZ, 0, 4.76837158203125e-07 ;  /* 0x00000008ff997431 */ /* 0x000fe400000001ff */
[----:B------:R-:W-:-:S05]  /*74e0*/  FADD.FTZ R208, R167, R0 ;  /* 0x00000000a7d07221 */ /* 0x000fca0000010000 */
[----:B------:R-:W-:-:S07]  /*74f0*/  MOV R152, R208 ;  /* 0x000000d000987202 */ /* 0x000fce0000000f00 */
[----:B------:R-:W-:Y:S05]  /*7500*/  WARPSYNC.COLLECTIVE R155, `(.L_x_27171) ;  /* 0x000000009b087348 */ /* 0x000fea0003c00000 */
[----:B------:R0:W1:Y:S02]  /*7510*/  SHFL.BFLY P0, R0, R152, R153, R154 ;  /* 0x0c00009998007389 */ /* 0x000064000000009a */
[----:B01----:R-:W-:Y:S05]  /*7520*/  ENDCOLLECTIVE ;  /* 0x000000000000791b */ /* 0x003fea0003800000 */
.L_x_27171:
[----:B------:R-:W-:Y:S02]  /*7530*/  HFMA2 R153, -RZ, RZ, 0, 9.5367431640625e-07 ;  /* 0x00000010ff997431 */ /* 0x000fe400000001ff */
[----:B------:R-:W-:-:S05]  /*7540*/  FADD.FTZ R210, R208, R0 ;  /* 0x00000000d0d27221 */ /* 0x000fca0000010000 */
[----:B------:R-:W-:-:S07]  /*7550*/  MOV R152, R210 ;  /* 0x000000d200987202 */ /* 0x000fce0000000f00 */
[----:B------:R-:W-:Y:S05]  /*7560*/  WARPSYNC.COLLECTIVE R155, `(.L_x_27172) ;  /* 0x000000009b087348 */ /* 0x000fea0003c00000 */
[----:B------:R0:W1:Y:S02]  /*7570*/  SHFL.BFLY P0, R0, R152, R153, R154 ;  /* 0x0c00009998007389 */ /* 0x000064000000009a */
[----:B01----:R-:W-:Y:S05]  /*7580*/  ENDCOLLECTIVE ;  /* 0x000000000000791b */ /* 0x003fea0003800000 */
.L_x_27172:
        /* <DEDUP_REMOVED lines=102> */
.L_x_27173:
[----:B------:R-:W-:Y:S02]  /*7bf0*/  HFMA2 R153, -RZ, RZ, 0, 1.1920928955078125e-07 ;  /* 0x00000002ff997431 */ /* 0x000fe400000001ff */
[----:B------:R-:W-:-:S05]  /*7c00*/  FADD.FTZ R166, R152, R0 ;  /* 0x0000000098a67221 */ /* 0x000fca0000010000 */
[----:B------:R-:W-:-:S07]  /*7c10*/  MOV R152, R166 ;  /* 0x000000a600987202 */ /* 0x000fce0000000f00 */
[----:B------:R-:W-:Y:S05]  /*7c20*/  WARPSYNC.COLLECTIVE R155, `(.L_x_27174) ;  /* 0x000000009b087348 */ /* 0x000fea0003c00000 */
[----:B------:R0:W1:Y:S02]  /*7c30*/  SHFL.BFLY P0, R0, R152, R153, R154 ;  /* 0x0c00009998007389 */ /* 0x000064000000009a */
[----:B01----:R-:W-:Y:S05]  /*7c40*/  ENDCOLLECTIVE ;  /* 0x000000000000791b */ /* 0x003fea0003800000 */
.L_x_27174:
[----:B------:R-:W-:Y:S02]  /*7c50*/  HFMA2 R153, -RZ, RZ, 0, 2.384185791015625e-07 ;  /* 0x00000004ff997431 */ /* 0x000fe400000001ff */
[----:B------:R-:W-:-:S05]  /*7c60*/  FADD.FTZ R167, R166, R0 ;  /* 0x00000000a6a77221 */ /* 0x000fca0000010000 */
[----:B------:R-:W-:-:S07]  /*7c70*/  MOV R152, R167 ;  /* 0x000000a700987202 */ /* 0x000fce0000000f00 */
[----:B------:R-:W-:Y:S05]  /*7c80*/  WARPSYNC.COLLECTIVE R155, `(.L_x_27175) ;  /* 0x000000009b087348 */ /* 0x000fea0003c00000 */
[----:B------:R0:W1:Y:S02]  /*7c90*/  SHFL.BFLY P0, R0, R152, R153, R154 ;  /* 0x0c00009998007389 */ /* 0x000064000000009a */
[----:B01----:R-:W-:Y:S05]  /*7ca0*/  ENDCOLLECTIVE ;  /* 0x000000000000791b */ /* 0x003fea0003800000 */
.L_x_27175:
[----:B------:R-:W-:Y:S02]  /*7cb0*/  HFMA2 R153, -RZ, RZ, 0, 4.76837158203125e-07 ;  /* 0x00000008ff997431 */ /* 0x000fe400000001ff */
[----:B------:R-:W-:-:S05]  /*7cc0*/  FADD.FTZ R208, R167, R0 ;  /* 0x00000000a7d07221 */ /* 0x000fca0000010000 */
[----:B------:R-:W-:-:S07]  /*7cd0*/  MOV R152, R208 ;  /* 0x000000d000987202 */ /* 0x000fce0000000f00 */
[----:B------:R-:W-:Y:S05]  /*7ce0*/  WARPSYNC.COLLECTIVE R155, `(.L_x_27176) ;  /* 0x000000009b087348 */ /* 0x000fea0003c00000 */
[----:B------:R0:W1:Y:S02]  /*7cf0*/  SHFL.BFLY P0, R0, R152, R153, R154 ;  /* 0x0c00009998007389 */ /* 0x000064000000009a */
[----:B01----:R-:W-:Y:S05]  /*7d00*/  ENDCOLLECTIVE ;  /* 0x000000000000791b */ /* 0x003fea0003800000 */
.L_x_27176:
[----:B------:R-:W-:Y:S02]  /*7d10*/  HFMA2 R153, -RZ, RZ, 0, 9.5367431640625e-07 ;  /* 0x00000010ff997431 */ /* 0x000fe400000001ff */
[----:B------:R-:W-:-:S05]  /*7d20*/  FADD.FTZ R210, R208, R0 ;  /* 0x00000000d0d27221 */ /* 0x000fca0000010000 */
[----:B------:R-:W-:-:S07]  /*7d30*/  MOV R152, R210 ;  /* 0x000000d200987202 */ /* 0x000fce0000000f00 */
[----:B------:R-:W-:Y:S05]  /*7d40*/  WARPSYNC.COLLECTIVE R155, `(.L_x_27177) ;  /* 0x000000009b087348 */ /* 0x000fea0003c00000 */
[----:B------:R0:W1:Y:S02]  /*7d50*/  SHFL.BFLY P0, R0, R152, R153, R154 ;  /* 0x0c00009998007389 */ /* 0x000064000000009a */
[----:B01----:R-:W-:Y:S05]  /*7d60*/  ENDCOLLECTIVE ;  /* 0x000000000000791b */ /* 0x003fea0003800000 */
.L_x_27177:
[----:B------:R-:W-:Y:S01]  /*7d70*/  MOV R221, R0 ;  /* 0x0000000000dd7202 */ /* 0x000fe20000000f00 */
[----:B------:R-:W-:Y:S06]  /*7d80*/  BRA `(.L_x_27178) ;  /* 0xffffffdc00cc7947 */ /* 0x000fec000383ffff */
.L_x_27179:
        /* <DEDUP_REMOVED lines=15> */
.L_x_54413:


//--------------------- .text._ZN10layer_norm13ln_fwd_kernelINS_13Kernel_traitsIf6__halfS2_S2_fjLj1536ELj1ELj4ELj1ELj16ENS_18Kernel_traits_baseILj1536EfS2_S2_S2_fjLj128EEEEELb0ELb1ELb1ELb0EEEvNS_9FwdParamsE --------------------------
	.section	.text._ZN10layer_norm13ln_fwd_kernelINS_13Kernel_traitsIf6__halfS2_S2_fjLj1536ELj1ELj4ELj1ELj16ENS_18Kernel_traits_baseILj1536EfS2_S2_S2_fjLj128EEEEELb0ELb1ELb1ELb0EEEvNS_9FwdParamsE,"ax",@progbits
	.align	128
        .global         _ZN10layer_norm13ln_fwd_kernelINS_13Kernel_traitsIf6__halfS2_S2_fjLj1536ELj1ELj4ELj1ELj16ENS_18Kernel_traits_baseILj1536EfS2_S2_S2_fjLj128EEEEELb0ELb1ELb1ELb0EEEvNS_9FwdParamsE
        .type           _ZN10layer_norm13ln_fwd_kernelINS_13Kernel_traitsIf6__halfS2_S2_fjLj1536ELj1ELj4ELj1ELj16ENS_18Kernel_traits_baseILj1536EfS2_S2_S2_fjLj128EEEEELb0ELb1ELb1ELb0EEEvNS_9FwdParamsE,@function
        .size           _ZN10layer_norm13ln_fwd_kernelINS_13Kernel_traitsIf6__halfS2_S2_fjLj1536ELj1ELj4ELj1ELj16ENS_18Kernel_traits_baseILj1536EfS2_S2_S2_fjLj128EEEEELb0ELb1ELb1ELb0EEEvNS_9FwdParamsE,(.L_x_54414 - _ZN10layer_norm13ln_fwd_kernelINS_13Kernel_traitsIf6__halfS2_S2_fjLj1536ELj1ELj4ELj1ELj16ENS_18Kernel_traits_baseILj1536EfS2_S2_S2_fjLj128EEEEELb0ELb1ELb1ELb0EEEvNS_9FwdParamsE)
        .other          _ZN10layer_norm13ln_fwd_kernelINS_13Kernel_traitsIf6__halfS2_S2_fjLj1536ELj1ELj4ELj1ELj16ENS_18Kernel_traits_baseILj1536EfS2_S2_S2_fjLj128EEEEELb0ELb1ELb1ELb0EEEvNS_9FwdParamsE,@"STO_CUDA_ENTRY STV_DEFAULT"
_ZN10layer_norm13ln_fwd_kernelINS_13Kernel_traitsIf6__halfS2_S2_fjLj1536ELj1ELj4ELj1ELj16ENS_18Kernel_traits_baseILj1536EfS2_S2_S2_fjLj128EEEEELb0ELb1ELb1ELb0EEEvNS_9FwdParamsE:
.text._ZN10layer_norm13ln_fwd_kernelINS_13Kernel_traitsIf6__halfS2_S2_fjLj1536ELj1ELj4ELj1ELj16ENS_18Kernel_traits_baseILj1536EfS2_S2_S2_fjLj128EEEEELb0ELb1ELb1ELb0EEEvNS_9FwdParamsE:
        /* <DEDUP_REMOVED lines=104> */
.L_x_27181:
        /* <DEDUP_REMOVED lines=83> */
.L_x_27182:
[----:B------:R-:W-:Y:S05]  /*0bb0*/  BSYNC.RECONVERGENT B0 ;  /* 0x0000000000007941 */ /* 0x000fea0003800200 */
.L_x_27180:
[----:B------:R-:W1:Y:S01]  /*0bc0*/  LDCU UR4, c[0x0][0x384] ;  /* 0x00007080ff0477ac */ /* 0x000e620008000800 */
[----:B------:R-:W2:Y:S01]  /*0bd0*/  LDCU.U8 UR5, c[0x0][0x410] ;  /* 0x00008200ff0577ac */ /* 0x000ea20008000000 */
[----:B------:R-:W3:Y:S01]  /*0be0*/  LDCU UR10, c[0x0][0x448] ;  /* 0x00008900ff0a77ac */ /* 0x000ee20008000800 */
[----:B------:R-:W4:Y:S01]  /*0bf0*/  LDCU.64 UR8, c[0x0][0x3a0] ;  /* 0x00007400ff0877ac */ /* 0x000f220008000a00 */
[----:B-1----:R-:W-:-:S13]  /*0c00*/  ISETP.GE.AND P0, PT, R2, UR4, PT ;  /* 0x0000000402007c0c */ /* 0x002fda000bf06270 */
[----:B--234-:R-:W-:Y:S05]  /*0c10*/  @P0 EXIT ;  /* 0x000000000000094d */ /* 0x01cfea0003800000 */
.L_x_27222:
        /* <DEDUP_REMOVED lines=28> */
.L_x_27186:
[----:B------:R-:W-:Y:S05]  /*0de0*/  BSYNC.RECONVERGENT B1 ;  /* 0x0000000000017941 */ /* 0x000fea0003800200 */
.L_x_27185:
        /* <DEDUP_REMOVED lines=8> */
[--C-:B-----5:R-:W-:Y:S02]  /*0e70*/  @P2 HADD2.F32 R6, -RZ, R28.reuse.H1_H1 ;  /* 0x3000001cff062230 */ /* 0x120fe40000004100 */
[----:B------:R-:W-:Y:S02]  /*0e80*/  @P2 HADD2.F32 R3, -RZ, R28.H0_H0 ;  /* 0x2000001cff032230 */ /* 0x000fe40000004100 */
[----:B------:R-:W-:Y:S02]  /*0e90*/  @P2 HADD2.F32 R8, -RZ, R29.H1_H1 ;  /* 0x3000001dff082230 */ /* 0x000fe40000004100 */
[----:B------:R-:W-:Y:S01]  /*0ea0*/  @P2 HADD2.F32 R178, -RZ, R31.H0_H0 ;  /* 0x2000001fffb22230 */ /* 0x000fe20000004100 */
[----:B------:R-:W1:Y:S08]  /*0eb0*/  @P2 LDC R4, c[0x0][0x40c] ;  /* 0x00010300ff042b82 */ /* 0x000e700000000800 */
[----:B------:R-:W3:Y:S08]  /*0ec0*/  @P2 LDC R176, c[0x0][0x40c] ;  /* 0x00010300ffb02b82 */ /* 0x000ef00000000800 */
[----:B------:R-:W4:Y:S01]  /*0ed0*/  @P2 LDC R177, c[0x0][0x40c] ;  /* 0x00010300ffb12b82 */ /* 0x000f220000000800 */
[----:B0-----:R-:W-:Y:S01]  /*0ee0*/  @P2 FMUL.FTZ R6, R6, R7 ;  /* 0x0000000706062220 */ /* 0x001fe20000410000 */
[----:B------:R-:W-:-:S06]  /*0ef0*/  @P2 HADD2.F32 R7, -RZ, R29.H0_H0 ;  /* 0x2000001dff072230 */ /* 0x000fcc0000004100 */
[----:B------:R-:W0:Y:S01]  /*0f00*/  @P2 LDC R179, c[0x0][0x40c] ;  /* 0x00010300ffb32b82 */ /* 0x000e220000000800 */
[----:B-1----:R-:W-:-:S07]  /*0f10*/  @P2 FMUL.FTZ R5, R3, R4 ;  /* 0x0000000403052220 */ /* 0x002fce0000410000 */
[----:B------:R-:W1:Y:S01]  /*0f20*/  @P2 LDC R211, c[0x0][0x40c] ;  /* 0x00010300ffd32b82 */ /* 0x000e620000000800 */
[----:B---3--:R-:W-:-:S07]  /*0f30*/  @P2 FMUL.FTZ R7, R7, R176 ;  /* 0x000000b007072220 */ /* 0x008fce0000410000 */
[----:B------:R-:W3:Y:S01]  /*0f40*/  @P2 LDC R210, c[0x0][0x40c] ;  /* 0x00010300ffd22b82 */ /* 0x000ee20000000800 */
[----:B----4-:R-:W-:-:S07]  /*0f50*/  @P2 FMUL.FTZ R8, R8, R177 ;  /* 0x000000b108082220 */ /* 0x010fce0000410000 */
[----:B------:R-:W4:Y:S01]  /*0f60*/  @P2 LDC R217, c[0x0][0x40c] ;  /* 0x00010300ffd92b82 */ /* 0x000f220000000800 */
[--C-:B--2---:R-:W-:Y:S02]  /*0f70*/  @P2 HADD2.F32 R10, -RZ, R24.reuse.H0_H0 ;  /* 0x20000018ff0a2230 */ /* 0x104fe40000004100 */
[--C-:B------:R-:W-:Y:S02]  /*0f80*/  @!P2 HADD2.F32 R3, -RZ, R24.reuse.H0_H0 ;  /* 0x20000018ff03a230 */ /* 0x100fe40000004100 */
[----:B------:R-:W-:Y:S02]  /*0f90*/  @P2 HADD2.F32 R9, -RZ, R24.H1_H1 ;  /* 0x30000018ff092230 */ /* 0x000fe40000004100 */
[----:B------:R-:W-:Y:S01]  /*0fa0*/  @P2 FFMA.FTZ R3, R5, R156, R10 ;  /* 0x0000009c05032223 */ /* 0x000fe2000001000a */
[----:B------:R-:W-:Y:S02]  /*0fb0*/  @P2 HADD2.F32 R176, -RZ, R25.H0_H0 ;  /* 0x20000019ffb02230 */ /* 0x000fe40000004100 */
[----:B------:R-:W-:-:S02]  /*0fc0*/  @P2 HADD2.F32 R10, -RZ, R30.H1_H1 ;  /* 0x3000001eff0a2230 */ /* 0x000fc40000004100 */
[----:B------:R-:W-:Y:S02]  /*0fd0*/  @!P2 HADD2.F32 R4, -RZ, R24.H1_H1 ;  /* 0x30000018ff04a230 */ /* 0x000fe40000004100 */
[----:B------:R-:W-:Y:S01]  /*0fe0*/  @P2 FFMA.FTZ R4, R6, R157, R9 ;  /* 0x0000009d06042223 */ /* 0x000fe20000010009 */
[--C-:B------:R-:W-:Y:S02]  /*0ff0*/  @!P2 HADD2.F32 R5, -RZ, R25.reuse.H0_H0 ;  /* 0x20000019ff05a230 */ /* 0x100fe40000004100 */
[----:B------:R-:W-:Y:S01]  /*1000*/  @P2 FFMA.FTZ R5, R7, R158, R176 ;  /* 0x0000009e07052223 */ /* 0x000fe200000100b0 */
[----:B------:R-:W-:Y:S02]  /*1010*/  @P2 HADD2.F32 R177, -RZ, R25.H1_H1 ;  /* 0x30000019ffb12230 */ /* 0x000fe40000004100 */
[----:B0-----:R-:W-:Y:S01]  /*1020*/  @P2 FMUL.FTZ R176, R10, R179 ;  /* 0x000000b30ab02220 */ /* 0x001fe20000410000 */
[----:B------:R-:W-:Y:S02]  /*1030*/  @P2 HADD2.F32 R9, -RZ, R30.H0_H0 ;  /* 0x2000001eff092230 */ /* 0x000fe40000004100 */
[----:B-1----:R-:W-:Y:S01]  /*1040*/  @P2 FMUL.FTZ R179, R178, R211 ;  /* 0x000000d3b2b32220 */ /* 0x002fe20000410000 */
[----:B------:R-:W-:-:S02]  /*1050*/  @P2 HADD2.F32 R178, -RZ, R31.H1_H1 ;  /* 0x3000001fffb22230 */ /* 0x000fc40000004100 */
[----:B------:R-:W-:Y:S02]  /*1060*/  @!P2 HADD2.F32 R6, -RZ, R25.H1_H1 ;  /* 0x30000019ff06a230 */ /* 0x000fe40000004100 */
[----:B------:R-:W-:Y:S01]  /*1070*/  @P2 FFMA.FTZ R6, R8, R159, R177 ;  /* 0x0000009f08062223 */ /* 0x000fe200000100b1 */
[----:B---3--:R-:W-:Y:S01]  /*1080*/  @P2 FMUL.FTZ R177, R9, R210 ;  /* 0x000000d209b12220 */ /* 0x008fe20000410000 */
[--C-:B------:R-:W-:Y:S02]  /*1090*/  @P2 HADD2.F32 R210, -RZ, R26.reuse.H0_H0 ;  /* 0x2000001affd22230 */ /* 0x100fe40000004100 */
[----:B----4-:R-:W-:Y:S01]  /*10a0*/  @P2 FMUL.FTZ R178, R178, R217 ;  /* 0x000000d9b2b22220 */ /* 0x010fe20000410000 */
        /* <DEDUP_REMOVED lines=24> */
.L_x_27187:
[----:B0-----:R-:W0:Y:S01]  /*1230*/  @P1 LDC R4, c[0x0][0x40c] ;  /* 0x00010300ff041b82 */ /* 0x001e220000000800 */
[----:B-----5:R-:W-:Y:S02]  /*1240*/  @P1 HADD2.F32 R3, -RZ, R28.H1_H1 ;  /* 0x3000001cff031230 */ /* 0x020fe40000004100 */
[--C-:B------:R-:W-:Y:S02]  /*1250*/  @P1 HADD2.F32 R5, -RZ, R29.reuse.H0_H0 ;  /* 0x2000001dff051230 */ /* 0x100fe40000004100 */
[----:B------:R-:W-:Y:S02]  /*1260*/  @P1 HADD2.F32 R7, -RZ, R29.H1_H1 ;  /* 0x3000001dff071230 */ /* 0x000fe40000004100 */
[----:B------:R-:W-:Y:S01]  /*1270*/  @P1 HADD2.F32 R210, -RZ, R31.H1_H1 ;  /* 0x3000001fffd21230 */ /* 0x000fe20000004100 */
[----:B------:R-:W1:Y:S08]  /*1280*/  @P1 LDC R8, c[0x0][0x40c] ;  /* 0x00010300ff081b82 */ /* 0x000e700000000800 */
[----:B------:R-:W2:Y:S08]  /*1290*/  @P1 LDC R9, c[0x0][0x40c] ;  /* 0x00010300ff091b82 */ /* 0x000eb00000000800 */
[----:B------:R-:W3:Y:S01]  /*12a0*/  @P1 LDC R176, c[0x0][0x40c] ;  /* 0x00010300ffb01b82 */ /* 0x000ee20000000800 */
[----:B0-----:R-:W-:-:S07]  /*12b0*/  @P1 FMUL.FTZ R6, R3, R4 ;  /* 0x0000000403061220 */ /* 0x001fce0000410000 */
[----:B------:R-:W0:Y:S01]  /*12c0*/  @P1 LDC R10, c[0x0][0x40c] ;  /* 0x00010300ff0a1b82 */ /* 0x000e220000000800 */
[----:B-1----:R-:W-:Y:S01]  /*12d0*/  @P1 FMUL.FTZ R3, R5, R8 ;  /* 0x0000000805031220 */ /* 0x002fe20000410000 */
[----:B------:R-:W-:Y:S01]  /*12e0*/  CS2R R4, SRZ ;  /* 0x0000000000047805 */ /* 0x000fe2000001ff00 */
[--C-:B------:R-:W-:Y:S02]  /*12f0*/  @P1 HADD2.F32 R8, -RZ, R30.reuse.H0_H0 ;  /* 0x2000001eff081230 */ /* 0x100fe40000004100 */
[----:B------:R-:W-:Y:S01]  /*1300*/  @P1 FMUL.FTZ R4, R6, R157 ;  /* 0x0000009d06041220 */ /* 0x000fe20000410000 */
[----:B------:R-:W-:Y:S01]  /*1310*/  @P1 FMUL.FTZ R5, R3, R158 ;  /* 0x0000009e03051220 */ /* 0x000fe20000410000 */
[----:B------:R-:W-:Y:S01]  /*1320*/  @P1 HADD2.F32 R3, -RZ, R30.H1_H1 ;  /* 0x3000001eff031230 */ /* 0x000fe20000004100 */
[----:B------:R-:W1:Y:S01]  /*1330*/  @P1 LDC R179, c[0x0][0x40c] ;  /* 0x00010300ffb31b82 */ /* 0x000e620000000800 */
[----:B--2---:R-:W-:Y:S01]  /*1340*/  @P1 FMUL.FTZ R9, R8, R9 ;  /* 0x0000000908091220 */ /* 0x004fe20000410000 */
[----:B------:R-:W-:-:S06]  /*1350*/  @P1 HADD2.F32 R8, -RZ, R31.H0_H0 ;  /* 0x2000001fff081230 */ /* 0x000fcc0000004100 */
[----:B------:R-:W2:Y:S01]  /*1360*/  @P1 LDC R211, c[0x0][0x40c] ;  /* 0x00010300ffd31b82 */ /* 0x000ea20000000800 */
[----:B---3--:R-:W-:Y:S01]  /*1370*/  @P1 FMUL.FTZ R178, R3, R176 ;  /* 0x000000b003b21220 */ /* 0x008fe20000410000 */
[----:B------:R-:W-:Y:S02]  /*1380*/  @P1 HADD2.F32 R176, -RZ, R28.H0_H0 ;  /* 0x2000001cffb01230 */ /* 0x000fe40000004100 */
[----:B------:R-:W-:-:S04]  /*1390*/  HFMA2 R3, -RZ, RZ, 0, 0 ;  /* 0x00000000ff037431 */ /* 0x000fc800000001ff */
[----:B------:R-:W3:Y:S01]  /*13a0*/  @P1 LDC R177, c[0x0][0x40c] ;  /* 0x00010300ffb11b82 */ /* 0x000ee20000000800 */
[----:B0-----:R-:W-:Y:S01]  /*13b0*/  @P1 FMUL.FTZ R10, R7, R10 ;  /* 0x0000000a070a1220 */ /* 0x001fe20000410000 */
[----:B------:R-:W-:Y:S02]  /*13c0*/  CS2R R6, SRZ ;  /* 0x0000000000067805 */ /* 0x000fe4000001ff00 */
[----:B------:R-:W-:Y:S01]  /*13d0*/  @P1 FMUL.FTZ R7, R9, R152 ;  /* 0x0000009809071220 */ /* 0x000fe20000410000 */
[----:B------:R-:W-:Y:S01]  /*13e0*/  @P1 FMUL.FTZ R6, R10, R159 ;  /* 0x0000009f0a061220 */ /* 0x000fe20000410000 */
[----:B------:R-:W-:Y:S01]  /*13f0*/  MOV R10, RZ ;  /* 0x000000ff000a7202 */ /* 0x000fe20000000f00 */
[----:B-1----:R-:W-:Y:S01]  /*1400*/  @P1 FMUL.FTZ R179, R8, R179 ;  /* 0x000000b308b31220 */ /* 0x002fe20000410000 */
[----:B------:R-:W-:Y:S02]  /*1410*/  CS2R R8, SRZ ;  /* 0x0000000000087805 */ /* 0x000fe4000001ff00 */
[----:B------:R-:W-:Y:S01]  /*1420*/  @P1 FMUL.FTZ R8, R178, R153 ;  /* 0x00000099b2081220 */ /* 0x000fe20000410000 */
[----:B------:R-:W-:Y:S01]  /*1430*/  @P1 FMUL.FTZ R9, R179, R154 ;  /* 0x0000009ab3091220 */ /* 0x000fe20000410000 */
[----:B------:R-:W-:-:S02]  /*1440*/  F2FP.F16.F32.PACK_AB R178, RZ, R6 ;  /* 0x00000006ffb2723e */ /* 0x000fc400000000ff */
[----:B------:R-:W-:Y:S01]  /*1450*/  F2FP.F16.F32.PACK_AB R179, RZ, R7 ;  /* 0x00000007ffb3723e */ /* 0x000fe200000000ff */
[----:B--2---:R-:W-:Y:S01]  /*1460*/  @P1 FMUL.FTZ R210, R210, R211 ;  /* 0x000000d3d2d21220 */ /* 0x004fe20000410000 */
[----:B------:R-:W-:Y:S02]  /*1470*/  F2FP.F16.F32.PACK_AB R211, RZ, R8 ;  /* 0x00000008ffd3723e */ /* 0x000fe400000000ff */
[----:B------:R-:W-:Y:S01]  /*1480*/  F2FP.F16.F32.PACK_AB R216, RZ, R9 ;  /* 0x00000009ffd8723e */ /* 0x000fe200000000ff */
[----:B------:R-:W-:Y:S01]  /*1490*/  @P1 FMUL.FTZ R10, R210, R155 ;  /* 0x0000009bd20a1220 */ /* 0x000fe20000410000 */
[----:B------:R-:W-:Y:S01]  /*14a0*/  F2FP.F16.F32.PACK_AB R210, RZ, R4 ;  /* 0x00000004ffd2723e */ /* 0x000fe200000000ff */
[----:B---3--:R-:W-:-:S03]  /*14b0*/  @P1 FMUL.FTZ R177, R176, R177 ;  /* 0x000000b1b0b11220 */ /* 0x008fc60000410000 */
[----:B------:R-:W-:Y:S01]  /*14c0*/  F2FP.F16.F32.PACK_AB R217, RZ, R10 ;  /* 0x0000000affd9723e */ /* 0x000fe200000000ff */
[----:B------:R-:W-:Y:S01]  /*14d0*/  @P1 FMUL.FTZ R3, R177, R156 ;  /* 0x0000009cb1031220 */ /* 0x000fe20000410000 */
[----:B------:R-:W-:-:S04]  /*14e0*/  F2FP.F16.F32.PACK_AB R177, RZ, R5 ;  /* 0x00000005ffb1723e */ /* 0x000fc800000000ff */
[----:B------:R-:W-:Y:S02]  /*14f0*/  F2FP.F16.F32.PACK_AB R176, RZ, R3 ;  /* 0x00000003ffb0723e */ /* 0x000fe400000000ff */
[----:B------:R-:W-:Y:S02]  /*1500*/  PRMT R177, R177, 0x5410, R178 ;  /* 0x00005410b1b17816 */ /* 0x000fe400000000b2 */
[----:B------:R-:W-:Y:S02]  /*1510*/  PRMT R178, R179, 0x5410, R211 ;  /* 0x00005410b3b27816 */ /* 0x000fe400000000d3 */
[----:B------:R-:W-:Y:S02]  /*1520*/  PRMT R179, R216, 0x5410, R217 ;  /* 0x00005410d8b37816 */ /* 0x000fe400000000d9 */
[----:B------:R-:W-:-:S07]  /*1530*/  PRMT R176, R176, 0x5410, R210 ;  /* 0x00005410b0b07816 */ /* 0x000fce00000000d2 */
.L_x_27188:
[----:B------:R-:W0:Y:S01]  /*1540*/  LDC.64 R210, c[0x0][0x3a8] ;  /* 0x0000ea00ffd27b82 */ /* 0x000e220000000a00 */
[----:B------:R-:W-:Y:S01]  /*1550*/  IADD3 R214, PT, PT, R214, 0x20, RZ ;  /* 0x00000020d6d67810 */ /* 0x000fe20007ffe0ff */
[C---:B0-----:R-:W-:Y:S01]  /*1560*/  IMAD.WIDE.U32 R210, R215.reuse, 0x10, R210 ;  /* 0x00000010d7d27825 */ /* 0x041fe200078e00d2 */
[----:B------:R-:W-:-:S04]  /*1570*/  IADD3 R215, PT, PT, R215, 0x20, RZ ;  /* 0x00000020d7d77810 */ /* 0x000fc80007ffe0ff */
[----:B------:R1:W-:Y:S03]  /*1580*/  STG.E.128 desc[UR6][R210.64], R176 ;  /* 0x000000b0d2007986 */ /* 0x0003e6000c101d06 */
.L_x_27184:
[----:B------:R-:W-:Y:S05]  /*1590*/  BSYNC.RECONVERGENT B0 ;  /* 0x0000000000007941 */ /* 0x000fea0003800200 */
.L_x_27183:
        /* <DEDUP_REMOVED lines=15> */
[----:B-----5:R-:W-:Y:S02]  /*1690*/  HADD2.F32 R11, -RZ, R24.H1_H1 ;  /* 0x30000018ff0b7230 */ /* 0x020fe40000004100 */
[----:B-1----:R-:W-:Y:S02]  /*16a0*/  HADD2.F32 R177, -RZ, R26.H0_H0 ;  /* 0x2000001affb17230 */ /* 0x002fe40000004100 */
[----:B------:R-:W-:-:S08]  /*16b0*/  HADD2.F32 R18, -RZ, R25.H1_H1 ;  /* 0x30000019ff127230 */ /* 0x000fd00000004100 */
[----:B--2---:R-:W1:Y:S01]  /*16c0*/  @P2 LDC R13, c[0x0][0x40c] ;  /* 0x00010300ff0d2b82 */ /* 0x004e620000000800 */
[----:B------:R-:W-:Y:S02]  /*16d0*/  @P2 HADD2.F32 R12, -RZ, R28.H1_H1 ;  /* 0x3000001cff0c2230 */ /* 0x000fe40000004100 */
[----:B------:R-:W-:Y:S02]  /*16e0*/  @P2 HADD2.F32 R14, -RZ, R29.H0_H0 ;  /* 0x2000001dff0e2230 */ /* 0x000fe40000004100 */
[----:B------:R-:W-:-:S03]  /*16f0*/  @P2 HADD2.F32 R178, -RZ, R30.H0_H0 ;  /* 0x2000001effb22230 */ /* 0x000fc60000004100 */
[----:B------:R-:W2:Y:S08]  /*1700*/  @P2 LDC R15, c[0x0][0x40c] ;  /* 0x00010300ff0f2b82 */ /* 0x000eb00000000800 */
[----:B------:R-:W3:Y:S08]  /*1710*/  @P2 LDC R179, c[0x0][0x40c] ;  /* 0x00010300ffb32b82 */ /* 0x000ef00000000800 */
[----:B------:R-:W4:Y:S01]  /*1720*/  @P2 LDC R176, c[0x0][0x40c] ;  /* 0x00010300ffb02b82 */ /* 0x000f220000000800 */
[----:B-1----:R-:W-:Y:S01]  /*1730*/  @P2 FMUL.FTZ R12, R12, R13 ;  /* 0x0000000d0c0c2220 */ /* 0x002fe20000410000 */
[----:B------:R-:W-:-:S03]  /*1740*/  HADD2.F32 R13, -RZ, R25.H0_H0 ;  /* 0x20000019ff0d7230 */ /* 0x000fc60000004100 */
[----:B------:R-:W-:Y:S02]  /*1750*/  @P2 FFMA.FTZ R11, R12, R133, R11 ;  /* 0x000000850c0b2223 */ /* 0x000fe4000001000b */
[----:B------:R-:W-:Y:S01]  /*1760*/  @!P2 MOV R12, R13 ;  /* 0x0000000d000ca202 */ /* 0x000fe20000000f00 */
[----:B------:R-:W1:Y:S01]  /*1770*/  @P2 LDC R211, c[0x0][0x40c] ;  /* 0x00010300ffd32b82 */ /* 0x000e620000000800 */
[----:B--2---:R-:W-:Y:S01]  /*1780*/  @P2 FMUL.FTZ R14, R14, R15 ;  /* 0x0000000f0e0e2220 */ /* 0x004fe20000410000 */
[----:B------:R-:W-:-:S03]  /*1790*/  @P2 HADD2.F32 R15, -RZ, R29.H1_H1 ;  /* 0x3000001dff0f2230 */ /* 0x000fc60000004100 */
[----:B------:R-:W-:Y:S01]  /*17a0*/  @P2 FFMA.FTZ R12, R14, R134, R13 ;  /* 0x000000860e0c2223 */ /* 0x000fe2000001000d */
[----:B------:R-:W-:Y:S02]  /*17b0*/  @!P2 MOV R14, R177 ;  /* 0x000000b1000ea202 */ /* 0x000fe40000000f00 */
[----:B------:R-:W2:Y:S01]  /*17c0*/  @P2 LDC R16, c[0x0][0x40c] ;  /* 0x00010300ff102b82 */ /* 0x000ea20000000800 */
[----:B---3--:R-:W-:Y:S01]  /*17d0*/  @P2 FMUL.FTZ R178, R178, R179 ;  /* 0x000000b3b2b22220 */ /* 0x008fe20000410000 */
[--C-:B------:R-:W-:Y:S01]  /*17e0*/  @P2 HADD2.F32 R179, -RZ, R31.reuse.H0_H0 ;  /* 0x2000001fffb32230 */ /* 0x100fe20000004100 */
[----:B------:R-:W-:Y:S02]  /*17f0*/  @!P2 MOV R13, R18 ;  /* 0x00000012000da202 */ /* 0x000fe40000000f00 */
[----:B------:R-:W-:Y:S01]  /*1800*/  @P2 FFMA.FTZ R14, R178, R128, R177 ;  /* 0x00000080b20e2223 */ /* 0x000fe200000100b1 */
[----:B------:R-:W-:Y:S02]  /*1810*/  @P2 HADD2.F32 R177, -RZ, R31.H1_H1 ;  /* 0x3000001fffb12230 */ /* 0x000fe40000004100 */
[----:B------:R-:W3:Y:S01]  /*1820*/  @P2 LDC R210, c[0x0][0x40c] ;  /* 0x00010300ffd22b82 */ /* 0x000ee20000000800 */
[----:B----4-:R-:W-:Y:S01]  /*1830*/  @P2 FMUL.FTZ R17, R15, R176 ;  /* 0x000000b00f112220 */ /* 0x010fe20000410000 */
[----:B------:R-:W-:-:S02]  /*1840*/  @P2 HADD2.F32 R176, -RZ, R30.H1_H1 ;  /* 0x3000001effb02230 */ /* 0x000fc40000004100 */
[----:B------:R-:W-:Y:S02]  /*1850*/  @P2 HADD2.F32 R15, -RZ, R28.H0_H0 ;  /* 0x2000001cff0f2230 */ /* 0x000fe40000004100 */
[----:B------:R-:W-:Y:S01]  /*1860*/  @P2 FFMA.FTZ R13, R17, R135, R18 ;  /* 0x00000087110d2223 */ /* 0x000fe20000010012 */
[----:B------:R-:W-:Y:S01]  /*1870*/  HADD2.F32 R17, -RZ, R24.H0_H0 ;  /* 0x20000018ff117230 */ /* 0x000fe20000004100 */
[----:B------:R-:W4:Y:S01]  /*1880*/  @P2 LDC R216, c[0x0][0x40c] ;  /* 0x00010300ffd82b82 */ /* 0x000f220000000800 */
[----:B-1----:R-:W-:Y:S01]  /*1890*/  @P2 FMUL.FTZ R178, R176, R211 ;  /* 0x000000d3b0b22220 */ /* 0x002fe20000410000 */
[--C-:B------:R-:W-:Y:S01]  /*18a0*/  HADD2.F32 R18, -RZ, R27.reuse.H1_H1 ;  /* 0x3000001bff127230 */ /* 0x100fe20000004100 */
[----:B------:R-:W-:Y:S01]  /*18b0*/  F2FP.F16.F32.PACK_AB R211, RZ, R14 ;  /* 0x0000000effd3723e */ /* 0x000fe200000000ff */
[----:B--2---:R-:W-:Y:S01]  /*18c0*/  @P2 FMUL.FTZ R176, R15, R16 ;  /* 0x000000100fb02220 */ /* 0x004fe20000410000 */
[----:B------:R-:W-:Y:S02]  /*18d0*/  HADD2.F32 R15, -RZ, R26.H1_H1 ;  /* 0x3000001aff0f7230 */ /* 0x000fe40000004100 */
[----:B------:R-:W-:-:S02]  /*18e0*/  HADD2.F32 R16, -RZ, R27.H0_H0 ;  /* 0x2000001bff107230 */ /* 0x000fc40000004100 */
[----:B------:R-:W-:Y:S01]  /*18f0*/  @P2 FFMA.FTZ R17, R176, R132, R17 ;  /* 0x00000084b0112223 */ /* 0x000fe20000010011 */
[----:B------:R-:W-:Y:S01]  /*1900*/  @P2 FFMA.FTZ R15, R178, R129, R15 ;  /* 0x00000081b20f2223 */ /* 0x000fe2000001000f */
[----:B------:R-:W-:Y:S01]  /*1910*/  F2FP.F16.F32.PACK_AB R178, RZ, R13 ;  /* 0x0000000dffb2723e */ /* 0x000fe200000000ff */
[----:B---3--:R-:W-:Y:S01]  /*1920*/  @P2 FMUL.FTZ R179, R179, R210 ;  /* 0x000000d2b3b32220 */ /* 0x008fe20000410000 */
[----:B------:R-:W-:Y:S02]  /*1930*/  F2FP.F16.F32.PACK_AB R210, RZ, R11 ;  /* 0x0000000bffd2723e */ /* 0x000fe400000000ff */
[----:B------:R-:W-:Y:S01]  /*1940*/  F2FP.F16.F32.PACK_AB R176, RZ, R17 ;  /* 0x00000011ffb0723e */ /* 0x000fe200000000ff */
[----:B------:R-:W-:-:S03]  /*1950*/  @P2 FFMA.FTZ R16, R179, R130, R16 ;  /* 0x00000082b3102223 */ /* 0x000fc60000010010 */
[----:B------:R-:W-:Y:S01]  /*1960*/  PRMT R176, R176, 0x5410, R210 ;  /* 0x00005410b0b07816 */ /* 0x000fe200000000d2 */
[----:B----4-:R-:W-:Y:S01]  /*1970*/  @P2 FMUL.FTZ R177, R177, R216 ;  /* 0x000000d8b1b12220 */ /* 0x010fe20000410000 */
[----:B------:R-:W-:Y:S02]  /*1980*/  F2FP.F16.F32.PACK_AB R216, RZ, R15 ;  /* 0x0000000fffd8723e */ /* 0x000fe400000000ff */
[----:B------:R-:W-:Y:S01]  /*1990*/  F2FP.F16.F32.PACK_AB R217, RZ, R16 ;  /* 0x00000010ffd9723e */ /* 0x000fe200000000ff */
[----:B------:R-:W-:Y:S01]  /*19a0*/  @P2 FFMA.FTZ R18, R177, R131, R18 ;  /* 0x00000083b1122223 */ /* 0x000fe20000010012 */
[----:B------:R-:W-:-:S04]  /*19b0*/  F2FP.F16.F32.PACK_AB R177, RZ, R12 ;  /* 0x0000000cffb1723e */ /* 0x000fc800000000ff */
[----:B------:R-:W-:Y:S02]  /*19c0*/  F2FP.F16.F32.PACK_AB R179, RZ, R18 ;  /* 0x00000012ffb3723e */ /* 0x000fe400000000ff */
[----:B------:R-:W-:Y:S02]  /*19d0*/  PRMT R177, R177, 0x5410, R178 ;  /* 0x00005410b1b17816 */ /* 0x000fe400000000b2 */
[----:B------:R-:W-:Y:S02]  /*19e0*/  PRMT R178, R211, 0x5410, R216 ;  /* 0x00005410d3b27816 */ /* 0x000fe400000000d8 */
[----:B------:R-:W-:Y:S01]  /*19f0*/  PRMT R179, R217, 0x5410, R179 ;  /* 0x00005410d9b37816 */ /* 0x000fe200000000b3 */
[----:B------:R-:W-:Y:S06]  /*1a00*/  BRA `(.L_x_27192) ;  /* 0x0000000000cc7947 */ /* 0x000fec0003800000 */
.L_x_27191:
[----:B------:R-:W3:Y:S01]  /*1a10*/  @P1 LDC R16, c[0x0][0x40c] ;  /* 0x00010300ff101b82 */ /* 0x000ee20000000800 */
[--C-:B--2--5:R-:W-:Y:S02]  /*1a20*/  @P1 HADD2.F32 R13, -RZ, R29.reuse.H0_H0 ;  /* 0x2000001dff0d1230 */ /* 0x124fe40000004100 */
[----:B------:R-:W-:Y:S02]  /*1a30*/  @P1 HADD2.F32 R15, -RZ, R29.H1_H1 ;  /* 0x3000001dff0f1230 */ /* 0x000fe40000004100 */
[----:B------:R-:W-:Y:S02]  /*1a40*/  @P1 HADD2.F32 R11, -RZ, R28.H1_H1 ;  /* 0x3000001cff0b1230 */ /* 0x000fe40000004100 */
[----:B-1----:R-:W-:Y:S01]  /*1a50*/  @P1 HADD2.F32 R210, -RZ, R31.H1_H1 ;  /* 0x3000001fffd21230 */ /* 0x002fe20000004100 */
[----:B------:R-:W1:Y:S08]  /*1a60*/  @P1 LDC R18, c[0x0][0x40c] ;  /* 0x00010300ff121b82 */ /* 0x000e700000000800 */
[----:B------:R-:W2:Y:S08]  /*1a70*/  @P1 LDC R12, c[0x0][0x40c] ;  /* 0x00010300ff0c1b82 */ /* 0x000eb00000000800 */
[----:B------:R-:W4:Y:S01]  /*1a80*/  @P1 LDC R17, c[0x0][0x40c] ;  /* 0x00010300ff111b82 */ /* 0x000f220000000800 */
[----:B---3--:R-:W-:Y:S01]  /*1a90*/  @P1 FMUL.FTZ R13, R13, R16 ;  /* 0x000000100d0d1220 */ /* 0x008fe20000410000 */
[----:B------:R-:W-:-:S06]  /*1aa0*/  @P1 HADD2.F32 R16, -RZ, R30.H0_H0 ;  /* 0x2000001eff101230 */ /* 0x000fcc0000004100 */
[----:B------:R-:W3:Y:S01]  /*1ab0*/  @P1 LDC R176, c[0x0][0x40c] ;  /* 0x00010300ffb01b82 */ /* 0x000ee20000000800 */
[----:B-1----:R-:W-:Y:S01]  /*1ac0*/  @P1 FMUL.FTZ R18, R15, R18 ;  /* 0x000000120f121220 */ /* 0x002fe20000410000 */
[----:B------:R-:W-:-:S06]  /*1ad0*/  @P1 HADD2.F32 R15, -RZ, R30.H1_H1 ;  /* 0x3000001eff0f1230 */ /* 0x000fcc0000004100 */
[----:B------:R-:W1:Y:S01]  /*1ae0*/  @P1 LDC R179, c[0x0][0x40c] ;  /* 0x00010300ffb31b82 */ /* 0x000e620000000800 */
[----:B--2---:R-:W-:Y:S01]  /*1af0*/  @P1 FMUL.FTZ R14, R11, R12 ;  /* 0x0000000c0b0e1220 */ /* 0x004fe20000410000 */
[----:B------:R-:W-:Y:S01]  /*1b00*/  HFMA2 R11, -RZ, RZ, 0, 0 ;  /* 0x00000000ff0b7431 */ /* 0x000fe200000001ff */
[----:B------:R-:W-:Y:S01]  /*1b10*/  MOV R12, RZ ;  /* 0x000000ff000c7202 */ /* 0x000fe20000000f00 */
[----:B------:R-:W-:Y:S01]  /*1b20*/  @P1 FMUL.FTZ R12, R13, R134 ;  /* 0x000000860d0c1220 */ /* 0x000fe20000410000 */
[----:B------:R-:W-:-:S03]  /*1b30*/  HFMA2 R13, -RZ, RZ, 0, 0 ;  /* 0x00000000ff0d7431 */ /* 0x000fc600000001ff */
[----:B------:R-:W2:Y:S01]  /*1b40*/  @P1 LDC R211, c[0x0][0x40c] ;  /* 0x00010300ffd31b82 */ /* 0x000ea20000000800 */
[----:B----4-:R-:W-:Y:S01]  /*1b50*/  @P1 FMUL.FTZ R17, R16, R17 ;  /* 0x0000001110111220 */ /* 0x010fe20000410000 */
[----:B------:R-:W-:Y:S02]  /*1b60*/  @P1 HADD2.F32 R16, -RZ, R31.H0_H0 ;  /* 0x2000001fff101230 */ /* 0x000fe40000004100 */
[----:B------:R-:W-:Y:S01]  /*1b70*/  @P1 FMUL.FTZ R11, R14, R133 ;  /* 0x000000850e0b1220 */ /* 0x000fe20000410000 */
[----:B------:R-:W-:Y:S01]  /*1b80*/  MOV R14, RZ ;  /* 0x000000ff000e7202 */ /* 0x000fe20000000f00 */
[----:B------:R-:W-:Y:S01]  /*1b90*/  @P1 FMUL.FTZ R14, R17, R128 ;  /* 0x00000080110e1220 */ /* 0x000fe20000410000 */
[----:B------:R-:W-:Y:S01]  /*1ba0*/  @P1 FMUL.FTZ R13, R18, R135 ;  /* 0x00000087120d1220 */ /* 0x000fe20000410000 */
[----:B------:R-:W-:Y:S01]  /*1bb0*/  MOV R18, RZ ;  /* 0x000000ff00127202 */ /* 0x000fe20000000f00 */
[----:B------:R-:W4:Y:S01]  /*1bc0*/  @P1 LDC R177, c[0x0][0x40c] ;  /* 0x00010300ffb11b82 */ /* 0x000f220000000800 */
[----:B---3--:R-:W-:Y:S01]  /*1bd0*/  @P1 FMUL.FTZ R178, R15, R176 ;  /* 0x000000b00fb21220 */ /* 0x008fe20000410000 */
[----:B------:R-:W-:-:S02]  /*1be0*/  @P1 HADD2.F32 R176, -RZ, R28.H0_H0 ;  /* 0x2000001cffb01230 */ /* 0x000fc40000004100 */
[----:B------:R-:W-:Y:S02]  /*1bf0*/  HFMA2 R15, -RZ, RZ, 0, 0 ;  /* 0x00000000ff0f7431 */ /* 0x000fe400000001ff */
[----:B-1----:R-:W-:Y:S01]  /*1c00*/  @P1 FMUL.FTZ R179, R16, R179 ;  /* 0x000000b310b31220 */ /* 0x002fe20000410000 */
[----:B------:R-:W-:Y:S01]  /*1c10*/  CS2R R16, SRZ ;  /* 0x0000000000107805 */ /* 0x000fe2000001ff00 */
[----:B------:R-:W-:Y:S01]  /*1c20*/  @P1 FMUL.FTZ R15, R178, R129 ;  /* 0x00000081b20f1220 */ /* 0x000fe20000410000 */
[----:B------:R-:W-:Y:S01]  /*1c30*/  F2FP.F16.F32.PACK_AB R178, RZ, R13 ;  /* 0x0000000dffb2723e */ /* 0x000fe200000000ff */
[----:B------:R-:W-:Y:S01]  /*1c40*/  @P1 FMUL.FTZ R16, R179, R130 ;  /* 0x00000082b3101220 */ /* 0x000fe20000410000 */
[----:B------:R-:W-:Y:S01]  /*1c50*/  F2FP.F16.F32.PACK_AB R179, RZ, R14 ;  /* 0x0000000effb3723e */ /* 0x000fe200000000ff */
[----:B--2---:R-:W-:Y:S01]  /*1c60*/  @P1 FMUL.FTZ R210, R210, R211 ;  /* 0x000000d3d2d21220 */ /* 0x004fe20000410000 */
[----:B------:R-:W-:Y:S02]  /*1c70*/  F2FP.F16.F32.PACK_AB R211, RZ, R15 ;  /* 0x0000000fffd3723e */ /* 0x000fe400000000ff */
[----:B------:R-:W-:Y:S01]  /*1c80*/  F2FP.F16.F32.PACK_AB R216, RZ, R16 ;  /* 0x00000010ffd8723e */ /* 0x000fe200000000ff */
[----:B------:R-:W-:Y:S01]  /*1c90*/  @P1 FMUL.FTZ R18, R210, R131 ;  /* 0x00000083d2121220 */ /* 0x000fe20000410000 */
[----:B------:R-:W-:Y:S01]  /*1ca0*/  F2FP.F16.F32.PACK_AB R210, RZ, R11 ;  /* 0x0000000bffd2723e */ /* 0x000fe200000000ff */
[----:B----4-:R-:W-:-:S03]  /*1cb0*/  @P1 FMUL.FTZ R177, R176, R177 ;  /* 0x000000b1b0b11220 */ /* 0x010fc60000410000 */
        /* <DEDUP_REMOVED lines=8> */
.L_x_27192:
[----:B------:R-:W1:Y:S01]  /*1d40*/  LDC.64 R210, c[0x0][0x3a8] ;  /* 0x0000ea00ffd27b82 */ /* 0x000e620000000a00 */
[----:B------:R-:W-:Y:S01]  /*1d50*/  IADD3 R214, PT, PT, R214, 0x20, RZ ;  /* 0x00000020d6d67810 */ /* 0x000fe20007ffe0ff */
[C---:B-1----:R-:W-:Y:S01]  /*1d60*/  IMAD.WIDE.U32 R210, R215.reuse, 0x10, R210 ;  /* 0x00000010d7d27825 */ /* 0x042fe200078e00d2 */
[----:B------:R-:W-:-:S04]  /*1d70*/  IADD3 R215, PT, PT, R215, 0x20, RZ ;  /* 0x00000020d7d77810 */ /* 0x000fc80007ffe0ff */
[----:B------:R2:W-:Y:S03]  /*1d80*/  STG.E.128 desc[UR6][R210.64], R176 ;  /* 0x000000b0d2007986 */ /* 0x0005e6000c101d06 */
.L_x_27190:
[----:B------:R-:W-:Y:S05]  /*1d90*/  BSYNC.RECONVERGENT B0 ;  /* 0x0000000000007941 */ /* 0x000fea0003800200 */
.L_x_27189:
        /* <DEDUP_REMOVED lines=15> */
[----:B-----5:R-:W-:Y:S02]  /*1e90*/  HADD2.F32 R19, -RZ, R24.H1_H1 ;  /* 0x30000018ff137230 */ /* 0x020fe40000004100 */
[----:B-12---:R-:W-:Y:S02]  /*1ea0*/  HADD2.F32 R179, -RZ, R26.H0_H0 ;  /* 0x2000001affb37230 */ /* 0x006fe40000004100 */
[----:B------:R-:W-:-:S08]  /*1eb0*/  HADD2.F32 R178, -RZ, R25.H1_H1 ;  /* 0x30000019ffb27230 */ /* 0x000fd00000004100 */
[----:B---3--:R-:W1:Y:S01]  /*1ec0*/  @P2 LDC R21, c[0x0][0x40c] ;  /* 0x00010300ff152b82 */ /* 0x008e620000000800 */
        /* <DEDUP_REMOVED lines=26> */
[--C-:B------:R-:W-:Y:S01]  /*2070*/  HADD2.F32 R182, -RZ, R27.reuse.H1_H1 ;  /* 0x3000001bffb67230 */ /* 0x100fe20000004100 */
[----:B------:R-:W4:Y:S01]  /*2080*/  @P2 LDC R216, c[0x0][0x40c] ;  /* 0x00010300ffd82b82 */ /* 0x000f220000000800 */
[----:B-1----:R-:W-:Y:S01]  /*2090*/  @P2 FMUL.FTZ R178, R180, R211 ;  /* 0x000000d3b4b22220 */ /* 0x002fe20000410000 */
[----:B------:R-:W-:Y:S01]  /*20a0*/  HADD2.F32 R180, -RZ, R27.H0_H0 ;  /* 0x2000001bffb47230 */ /* 0x000fe20000004100 */
[----:B------:R-:W-:Y:S01]  /*20b0*/  F2FP.F16.F32.PACK_AB R211, RZ, R22 ;  /* 0x00000016ffd3723e */ /* 0x000fe200000000ff */
[----:B--2---:R-:W-:Y:S01]  /*20c0*/  @P2 FMUL.FTZ R177, R181, R210 ;  /* 0x000000d2b5b12220 */ /* 0x004fe20000410000 */
[----:B------:R-:W-:Y:S01]  /*20d0*/  HADD2.F32 R181, -RZ, R24.H0_H0 ;  /* 0x20000018ffb57230 */ /* 0x000fe20000004100 */
[----:B------:R-:W-:-:S02]  /*20e0*/  F2FP.F16.F32.PACK_AB R210, RZ, R19 ;  /* 0x00000013ffd2723e */ /* 0x000fc400000000ff */
[----:B------:R-:W-:Y:S01]  /*20f0*/  @P2 FFMA.FTZ R180, R177, R106, R180 ;  /* 0x0000006ab1b42223 */ /* 0x000fe200000100b4 */
[----:B------:R-:W-:Y:S01]  /*2100*/  F2FP.F16.F32.PACK_AB R177, RZ, R20 ;  /* 0x00000014ffb1723e */ /* 0x000fe200000000ff */
[----:B---3--:R-:W-:Y:S01]  /*2110*/  @P2 FMUL.FTZ R176, R23, R176 ;  /* 0x000000b017b02220 */ /* 0x008fe20000410000 */
[----:B------:R-:W-:Y:S02]  /*2120*/  HADD2.F32 R23, -RZ, R26.H1_H1 ;  /* 0x3000001aff177230 */ /* 0x000fe40000004100 */
[----:B------:R-:W-:Y:S01]  /*2130*/  F2FP.F16.F32.PACK_AB R217, RZ, R180 ;  /* 0x000000b4ffd9723e */ /* 0x000fe200000000ff */
[----:B------:R-:W-:Y:S02]  /*2140*/  @P2 FFMA.FTZ R181, R176, R108, R181 ;  /* 0x0000006cb0b52223 */ /* 0x000fe400000100b5 */
[----:B------:R-:W-:Y:S01]  /*2150*/  @P2 FFMA.FTZ R23, R178, R105, R23 ;  /* 0x00000069b2172223 */ /* 0x000fe20000010017 */
[----:B------:R-:W-:Y:S01]  /*2160*/  F2FP.F16.F32.PACK_AB R178, RZ, R21 ;  /* 0x00000015ffb2723e */ /* 0x000fe200000000ff */
[----:B----4-:R-:W-:Y:S01]  /*2170*/  @P2 FMUL.FTZ R179, R179, R216 ;  /* 0x000000d8b3b32220 */ /* 0x010fe20000410000 */
[----:B------:R-:W-:-:S02]  /*2180*/  F2FP.F16.F32.PACK_AB R176, RZ, R181 ;  /* 0x000000b5ffb0723e */ /* 0x000fc400000000ff */
[----:B------:R-:W-:Y:S01]  /*2190*/  F2FP.F16.F32.PACK_AB R216, RZ, R23 ;  /* 0x00000017ffd8723e */ /* 0x000fe200000000ff */
[----:B------:R-:W-:Y:S01]  /*21a0*/  @P2 FFMA.FTZ R182, R179, R107, R182 ;  /* 0x0000006bb3b62223 */ /* 0x000fe200000100b6 */
[----:B------:R-:W-:Y:S02]  /*21b0*/  PRMT R177, R177, 0x5410, R178 ;  /* 0x00005410b1b17816 */ /* 0x000fe400000000b2 */
[----:B------:R-:W-:Y:S02]  /*21c0*/  PRMT R178, R211, 0x5410, R216 ;  /* 0x00005410d3b27816 */ /* 0x000fe400000000d8 */
[----:B------:R-:W-:Y:S02]  /*21d0*/  F2FP.F16.F32.PACK_AB R179, RZ, R182 ;  /* 0x000000b6ffb3723e */ /* 0x000fe400000000ff */
[----:B------:R-:W-:Y:S02]  /*21e0*/  PRMT R176, R176, 0x5410, R210 ;  /* 0x00005410b0b07816 */ /* 0x000fe400000000d2 */
[----:B------:R-:W-:Y:S01]  /*21f0*/  PRMT R179, R217, 0x5410, R179 ;  /* 0x00005410d9b37816 */ /* 0x000fe200000000b3 */
[----:B------:R-:W-:Y:S06]  /*2200*/  BRA `(.L_x_27196) ;  /* 0x0000000000cc7947 */ /* 0x000fec0003800000 */
.L_x_27195:
[----:B-12---:R-:W1:Y:S01]  /*2210*/  @P1 LDC R176, c[0x0][0x40c] ;  /* 0x00010300ffb01b82 */ /* 0x006e620000000800 */
[--C-:B---3-5:R-:W-:Y:S02]  /*2220*/  @P1 HADD2.F32 R21, -RZ, R29.reuse.H0_H0 ;  /* 0x2000001dff151230 */ /* 0x128fe40000004100 */
[----:B------:R-:W-:Y:S02]  /*2230*/  @P1 HADD2.F32 R19, -RZ, R28.H1_H1 ;  /* 0x3000001cff131230 */ /* 0x000fe40000004100 */
[----:B------:R-:W-:Y:S02]  /*2240*/  @P1 HADD2.F32 R23, -RZ, R29.H1_H1 ;  /* 0x3000001dff171230 */ /* 0x000fe40000004100 */
[----:B------:R-:W-:Y:S01]  /*2250*/  @P1 HADD2.F32 R182, -RZ, R31.H1_H1 ;  /* 0x3000001fffb61230 */ /* 0x000fe20000004100 */
[----:B------:R-:W2:Y:S08]  /*2260*/  @P1 LDC R20, c[0x0][0x40c] ;  /* 0x00010300ff141b82 */ /* 0x000eb00000000800 */
[----:B------:R-:W3:Y:S08]  /*2270*/  @P1 LDC R179, c[0x0][0x40c] ;  /* 0x00010300ffb31b82 */ /* 0x000ef00000000800 */
[----:B------:R-:W4:Y:S01]  /*2280*/  @P1 LDC R178, c[0x0][0x40c] ;  /* 0x00010300ffb21b82 */ /* 0x000f220000000800 */
[----:B-1----:R-:W-:Y:S01]  /*2290*/  @P1 FMUL.FTZ R21, R21, R176 ;  /* 0x000000b015151220 */ /* 0x002fe20000410000 */
[----:B------:R-:W-:-:S06]  /*22a0*/  @P1 HADD2.F32 R176, -RZ, R30.H0_H0 ;  /* 0x2000001effb01230 */ /* 0x000fcc0000004100 */
[----:B------:R-:W1:Y:S01]  /*22b0*/  @P1 LDC R181, c[0x0][0x40c] ;  /* 0x00010300ffb51b82 */ /* 0x000e620000000800 */
[----:B--2---:R-:W-:Y:S01]  /*22c0*/  @P1 FMUL.FTZ R22, R19, R20 ;  /* 0x0000001413161220 */ /* 0x004fe20000410000 */
[----:B------:R-:W-:Y:S01]  /*22d0*/  HFMA2 R19, -RZ, RZ, 0, 0 ;  /* 0x00000000ff137431 */ /* 0x000fe200000001ff */
[----:B------:R-:W-:Y:S01]  /*22e0*/  MOV R20, RZ ;  /* 0x000000ff00147202 */ /* 0x000fe20000000f00 */
[----:B------:R-:W-:Y:S01]  /*22f0*/  @P1 FMUL.FTZ R20, R21, R110 ;  /* 0x0000006e15141220 */ /* 0x000fe20000410000 */
[----:B------:R-:W-:-:S03]  /*2300*/  HFMA2 R21, -RZ, RZ, 0, 0 ;  /* 0x00000000ff157431 */ /* 0x000fc600000001ff */
[----:B------:R-:W2:Y:S01]  /*2310*/  @P1 LDC R180, c[0x0][0x40c] ;  /* 0x00010300ffb41b82 */ /* 0x000ea20000000800 */
[----:B---3--:R-:W-:Y:S01]  /*2320*/  @P1 FMUL.FTZ R179, R176, R179 ;  /* 0x000000b3b0b31220 */ /* 0x008fe20000410000 */
[----:B------:R-:W-:Y:S02]  /*2330*/  @P1 HADD2.F32 R176, -RZ, R31.H0_H0 ;  /* 0x2000001fffb01230 */ /* 0x000fe40000004100 */
[----:B------:R-:W-:Y:S01]  /*2340*/  @P1 FMUL.FTZ R19, R22, R109 ;  /* 0x0000006d16131220 */ /* 0x000fe20000410000 */
[----:B------:R-:W-:Y:S01]  /*2350*/  MOV R22, RZ ;  /* 0x000000ff00167202 */ /* 0x000fe20000000f00 */
[----:B------:R-:W-:Y:S02]  /*2360*/  @P1 FMUL.FTZ R22, R179, R104 ;  /* 0x00000068b3161220 */ /* 0x000fe40000410000 */
[----:B------:R-:W3:Y:S01]  /*2370*/  @P1 LDC R211, c[0x0][0x40c] ;  /* 0x00010300ffd31b82 */ /* 0x000ee20000000800 */
[----:B----4-:R-:W-:Y:S01]  /*2380*/  @P1 FMUL.FTZ R178, R23, R178 ;  /* 0x000000b217b21220 */ /* 0x010fe20000410000 */
[----:B------:R-:W-:-:S03]  /*2390*/  @P1 HADD2.F32 R23, -RZ, R30.H1_H1 ;  /* 0x3000001eff171230 */ /* 0x000fc60000004100 */
[----:B------:R-:W-:-:S03]  /*23a0*/  @P1 FMUL.FTZ R21, R178, R111 ;  /* 0x0000006fb2151220 */ /* 0x000fc60000410000 */
[----:B------:R-:W4:Y:S01]  /*23b0*/  @P1 LDC R177, c[0x0][0x40c] ;  /* 0x00010300ffb11b82 */ /* 0x000f220000000800 */
[----:B-1----:R-:W-:Y:S01]  /*23c0*/  @P1 FMUL.FTZ R179, R176, R181 ;  /* 0x000000b5b0b31220 */ /* 0x002fe20000410000 */
[----:B------:R-:W-:Y:S02]  /*23d0*/  @P1 HADD2.F32 R176, -RZ, R28.H0_H0 ;  /* 0x2000001cffb01230 */ /* 0x000fe40000004100 */
[----:B--2---:R-:W-:Y:S01]  /*23e0*/  @P1 FMUL.FTZ R178, R23, R180 ;  /* 0x000000b417b21220 */ /* 0x004fe20000410000 */
[----:B------:R-:W-:Y:S01]  /*23f0*/  HFMA2 R23, -RZ, RZ, 0, 0 ;  /* 0x00000000ff177431 */ /* 0x000fe200000001ff */
[----:B------:R-:W-:Y:S02]  /*2400*/  CS2R R180, SRZ ;  /* 0x0000000000b47805 */ /* 0x000fe4000001ff00 */
[----:B------:R-:W-:Y:S01]  /*2410*/  @P1 FMUL.FTZ R180, R179, R106 ;  /* 0x0000006ab3b41220 */ /* 0x000fe20000410000 */
[----:B------:R-:W-:Y:S01]  /*2420*/  F2FP.F16.F32.PACK_AB R179, RZ, R22 ;  /* 0x00000016ffb3723e */ /* 0x000fe200000000ff */
[----:B------:R-:W-:Y:S01]  /*2430*/  @P1 FMUL.FTZ R23, R178, R105 ;  /* 0x00000069b2171220 */ /* 0x000fe20000410000 */
[----:B---3--:R-:W-:Y:S01]  /*2440*/  @P1 FMUL.FTZ R210, R182, R211 ;  /* 0x000000d3b6d21220 */ /* 0x008fe20000410000 */
[----:B------:R-:W-:-:S02]  /*2450*/  MOV R182, RZ ;  /* 0x000000ff00b67202 */ /* 0x000fc40000000f00 */
[----:B------:R-:W-:Y:S01]  /*2460*/  F2FP.F16.F32.PACK_AB R178, RZ, R21 ;  /* 0x00000015ffb2723e */ /* 0x000fe200000000ff */
[----:B------:R-:W-:Y:S01]  /*2470*/  @P1 FMUL.FTZ R182, R210, R107 ;  /* 0x0000006bd2b61220 */ /* 0x000fe20000410000 */
[----:B------:R-:W-:Y:S02]  /*2480*/  F2FP.F16.F32.PACK_AB R211, RZ, R23 ;  /* 0x00000017ffd3723e */ /* 0x000fe400000000ff */
[----:B------:R-:W-:Y:S01]  /*2490*/  F2FP.F16.F32.PACK_AB R210, RZ, R19 ;  /* 0x00000013ffd2723e */ /* 0x000fe200000000ff */
[----:B----4-:R-:W-:Y:S01]  /*24a0*/  @P1 FMUL.FTZ R177, R176, R177 ;  /* 0x000000b1b0b11220 */ /* 0x010fe20000410000 */
[----:B------:R-:W-:Y:S02]  /*24b0*/  F2FP.F16.F32.PACK_AB R216, RZ, R180 ;  /* 0x000000b4ffd8723e */ /* 0x000fe400000000ff */
        /* <DEDUP_REMOVED lines=8> */
.L_x_27196:
[----:B------:R-:W1:Y:S01]  /*2540*/  LDC.64 R210, c[0x0][0x3a8] ;  /* 0x0000ea00ffd27b82 */ /* 0x000e620000000a00 */
[----:B------:R-:W-:Y:S01]  /*2550*/  IADD3 R214, PT, PT, R214, 0x20, RZ ;  /* 0x00000020d6d67810 */ /* 0x000fe20007ffe0ff */
[C---:B-1----:R-:W-:Y:S01]  /*2560*/  IMAD.WIDE.U32 R210, R215.reuse, 0x10, R210 ;  /* 0x00000010d7d27825 */ /* 0x042fe200078e00d2 */
[----:B------:R-:W-:-:S04]  /*2570*/  IADD3 R215, PT, PT, R215, 0x20, RZ ;  /* 0x00000020d7d77810 */ /* 0x000fc80007ffe0ff */
[----:B------:R3:W-:Y:S03]  /*2580*/  STG.E.128 desc[UR6][R210.64], R176 ;  /* 0x000000b0d2007986 */ /* 0x0007e6000c101d06 */
.L_x_27194:
[----:B------:R-:W-:Y:S05]  /*2590*/  BSYNC.RECONVERGENT B0 ;  /* 0x0000000000007941 */ /* 0x000fea0003800200 */
.L_x_27193:
        /* <DEDUP_REMOVED lines=14> */
[----:B------:R-:W-:Y:S01]  /*2680*/  ISETP.GT.AND P2, PT, R212, RZ, PT ;  /* 0x000000ffd400720c */ /* 0x000fe20003f44270 */
[----:B-----5:R-:W-:Y:S02]  /*2690*/  HADD2.F32 R183, -RZ, R24.H1_H1 ;  /* 0x30000018ffb77230 */ /* 0x020fe40000004100 */
[--C-:B------:R-:W-:Y:S02]  /*26a0*/  HADD2.F32 R184, -RZ, R25.reuse.H0_H0 ;  /* 0x20000019ffb87230 */ /* 0x100fe40000004100 */
[----:B------:R-:W-:Y:S02]  /*26b0*/  HADD2.F32 R185, -RZ, R25.H1_H1 ;  /* 0x30000019ffb97230 */ /* 0x000fe40000004100 */
[----:B------:R-:W-:-:S06]  /*26c0*/  HADD2.F32 R186, -RZ, R26.H0_H0 ;  /* 0x2000001affba7230 */ /* 0x000fcc0000004100 */
[----:B-1----:R-:W1:Y:S01]  /*26d0*/  @P2 LDC R177, c[0x0][0x40c] ;  /* 0x00010300ffb12b82 */ /* 0x002e620000000800 */
[----:B------:R-:W-:Y:S02]  /*26e0*/  @P2 HADD2.F32 R176, -RZ, R28.H1_H1 ;  /* 0x3000001cffb02230 */ /* 0x000fe40000004100 */
[----:B------:R-:W-:Y:S02]  /*26f0*/  @P2 HADD2.F32 R178, -RZ, R29.H0_H0 ;  /* 0x2000001dffb22230 */ /* 0x000fe40000004100 */
[----:B------:R-:W-:-:S03]  /*2700*/  @P2 HADD2.F32 R188, -RZ, R30.H0_H0 ;  /* 0x2000001effbc2230 */ /* 0x000fc60000004100 */
[----:B------:R-:W2:Y:S08]  /*2710*/  @P2 LDC R179, c[0x0][0x40c] ;  /* 0x00010300ffb32b82 */ /* 0x000eb00000000800 */
[----:B------:R-:W3:Y:S01]  /*2720*/  @P2 LDC R187, c[0x0][0x40c] ;  /* 0x00010300ffbb2b82 */ /* 0x000ee20000000800 */
[----:B-1----:R-:W-:-:S07]  /*2730*/  @P2 FMUL.FTZ R176, R176, R177 ;  /* 0x000000b1b0b02220 */ /* 0x002fce0000410000 */
[----:B------:R-:W1:Y:S01]  /*2740*/  @P2 LDC R189, c[0x0][0x40c] ;  /* 0x00010300ffbd2b82 */ /* 0x000e620000000800 */
[----:B------:R-:W-:Y:S01]  /*2750*/  @P2 FFMA.FTZ R183, R176, R85, R183 ;  /* 0x00000055b0b72223 */ /* 0x000fe200000100b7 */
[----:B------:R-:W-:Y:S02]  /*2760*/  @P2 HADD2.F32 R176, -RZ, R29.H1_H1 ;  /* 0x3000001dffb02230 */ /* 0x000fe40000004100 */
[----:B--2---:R-:W-:-:S04]  /*2770*/  @P2 FMUL.FTZ R179, R178, R179 ;  /* 0x000000b3b2b32220 */ /* 0x004fc80000410000 */
[----:B------:R-:W2:Y:S01]  /*2780*/  @P2 LDC R177, c[0x0][0x40c] ;  /* 0x00010300ffb12b82 */ /* 0x000ea20000000800 */
[----:B------:R-:W-:Y:S01]  /*2790*/  @P2 FFMA.FTZ R184, R179, R86, R184 ;  /* 0x00000056b3b82223 */ /* 0x000fe200000100b8 */
[----:B------:R-:W-:Y:S02]  /*27a0*/  @P2 HADD2.F32 R179, -RZ, R30.H1_H1 ;  /* 0x3000001effb32230 */ /* 0x000fe40000004100 */
[----:B---3--:R-:W-:-:S04]  /*27b0*/  @P2 FMUL.FTZ R178, R176, R187 ;  /* 0x000000bbb0b22220 */ /* 0x008fc80000410000 */
[----:B------:R-:W3:Y:S01]  /*27c0*/  @P2 LDC R190, c[0x0][0x40c] ;  /* 0x00010300ffbe2b82 */ /* 0x000ee20000000800 */
[----:B------:R-:W-:Y:S02]  /*27d0*/  @P2 HADD2.F32 R176, -RZ, R28.H0_H0 ;  /* 0x2000001cffb02230 */ /* 0x000fe40000004100 */
[----:B------:R-:W-:Y:S02]  /*27e0*/  @P2 HADD2.F32 R187, -RZ, R31.H0_H0 ;  /* 0x2000001fffbb2230 */ /* 0x000fe40000004100 */
[----:B------:R-:W-:-:S03]  /*27f0*/  @P2 FFMA.FTZ R185, R178, R87, R185 ;  /* 0x00000057b2b92223 */ /* 0x000fc600000100b9 */
[----:B------:R-:W4:Y:S01]  /*2800*/  @P2 LDC R210, c[0x0][0x40c] ;  /* 0x00010300ffd22b82 */ /* 0x000f220000000800 */
[----:B-1----:R-:W-:Y:S01]  /*2810*/  @P2 FMUL.FTZ R189, R188, R189 ;  /* 0x000000bdbcbd2220 */ /* 0x002fe20000410000 */
[----:B------:R-:W-:-:S03]  /*2820*/  HADD2.F32 R188, -RZ, R27.H0_H0 ;  /* 0x2000001bffbc7230 */ /* 0x000fc60000004100 */
[----:B------:R-:W-:Y:S01]  /*2830*/  @P2 FFMA.FTZ R186, R189, R80, R186 ;  /* 0x00000050bdba2223 */ /* 0x000fe200000100ba */
[----:B------:R-:W-:Y:S02]  /*2840*/  HADD2.F32 R189, -RZ, R24.H0_H0 ;  /* 0x20000018ffbd7230 */ /* 0x000fe40000004100 */
[----:B------:R-:W1:Y:S01]  /*2850*/  @P2 LDC R216, c[0x0][0x40c] ;  /* 0x00010300ffd82b82 */ /* 0x000e620000000800 */
[----:B--2---:R-:W-:Y:S01]  /*2860*/  @P2 FMUL.FTZ R176, R176, R177 ;  /* 0x000000b1b0b02220 */ /* 0x004fe20000410000 */
[----:B------:R-:W-:Y:S01]  /*2870*/  @P2 HADD2.F32 R177, -RZ, R31.H1_H1 ;  /* 0x3000001fffb12230 */ /* 0x000fe20000004100 */
[----:B------:R-:W-:Y:S02]  /*2880*/  F2FP.F16.F32.PACK_AB R211, RZ, R186 ;  /* 0x000000baffd3723e */ /* 0x000fe400000000ff */
[----:B------:R-:W-:Y:S01]  /*2890*/  @P2 FFMA.FTZ R189, R176, R84, R189 ;  /* 0x00000054b0bd2223 */ /* 0x000fe200000100bd */
[----:B---3--:R-:W-:Y:S01]  /*28a0*/  @P2 FMUL.FTZ R178, R179, R190 ;  /* 0x000000beb3b22220 */ /* 0x008fe20000410000 */
[----:B------:R-:W-:-:S03]  /*28b0*/  HADD2.F32 R190, -RZ, R27.H1_H1 ;  /* 0x3000001bffbe7230 */ /* 0x000fc60000004100 */
[----:B------:R-:W-:Y:S01]  /*28c0*/  F2FP.F16.F32.PACK_AB R176, RZ, R189 ;  /* 0x000000bdffb0723e */ /* 0x000fe200000000ff */
[----:B----4-:R-:W-:Y:S01]  /*28d0*/  @P2 FMUL.FTZ R179, R187, R210 ;  /* 0x000000d2bbb32220 */ /* 0x010fe20000410000 */
[----:B------:R-:W-:Y:S01]  /*28e0*/  HADD2.F32 R187, -RZ, R26.H1_H1 ;  /* 0x3000001affbb7230 */ /* 0x000fe20000004100 */
[----:B------:R-:W-:Y:S02]  /*28f0*/  F2FP.F16.F32.PACK_AB R210, RZ, R183 ;  /* 0x000000b7ffd2723e */ /* 0x000fe400000000ff */
[----:B------:R-:W-:Y:S02]  /*2900*/  @P2 FFMA.FTZ R188, R179, R82, R188 ;  /* 0x00000052b3bc2223 */ /* 0x000fe400000100bc */
[----:B------:R-:W-:Y:S01]  /*2910*/  @P2 FFMA.FTZ R187, R178, R81, R187 ;  /* 0x00000051b2bb2223 */ /* 0x000fe200000100bb */
[----:B------:R-:W-:Y:S01]  /*2920*/  F2FP.F16.F32.PACK_AB R178, RZ, R185 ;  /* 0x000000b9ffb2723e */ /* 0x000fe200000000ff */
[----:B-1----:R-:W-:Y:S01]  /*2930*/  @P2 FMUL.FTZ R177, R177, R216 ;  /* 0x000000d8b1b12220 */ /* 0x002fe20000410000 */
[----:B------:R-:W-:-:S02]  /*2940*/  F2FP.F16.F32.PACK_AB R217, RZ, R188 ;  /* 0x000000bcffd9723e */ /* 0x000fc400000000ff */
        /* <DEDUP_REMOVED lines=9> */
.L_x_27199:
[----:B-1----:R-:W1:Y:S01]  /*29e0*/  @P1 LDC R177, c[0x0][0x40c] ;  /* 0x00010300ffb11b82 */ /* 0x002e620000000800 */
[----:B-----5:R-:W-:Y:S02]  /*29f0*/  @P1 HADD2.F32 R176, -RZ, R28.H1_H1 ;  /* 0x3000001cffb01230 */ /* 0x020fe40000004100 */
[----:B------:R-:W-:Y:S02]  /*2a00*/  HFMA2 R183, -RZ, RZ, 0, 0 ;  /* 0x00000000ffb77431 */ /* 0x000fe400000001ff */
[----:B------:R-:W-:Y:S01]  /*2a10*/  @P1 HADD2.F32 R178, -RZ, R29.H0_H0 ;  /* 0x2000001dffb21230 */ /* 0x000fe20000004100 */
[----:B------:R-:W-:Y:S01]  /*2a20*/  MOV R184, RZ ;  /* 0x000000ff00b87202 */ /* 0x000fe20000000f00 */
[----:B------:R-:W-:Y:S02]  /*2a30*/  @P1 HADD2.F32 R186, -RZ, R30.H0_H0 ;  /* 0x2000001effba1230 */ /* 0x000fe40000004100 */
[----:B------:R-:W-:Y:S01]  /*2a40*/  @P1 HADD2.F32 R190, -RZ, R31.H1_H1 ;  /* 0x3000001fffbe1230 */ /* 0x000fe20000004100 */
[----:B------:R-:W2:Y:S08]  /*2a50*/  @P1 LDC R179, c[0x0][0x40c] ;  /* 0x00010300ffb31b82 */ /* 0x000eb00000000800 */
[----:B------:R-:W3:Y:S08]  /*2a60*/  @P1 LDC R185, c[0x0][0x40c] ;  /* 0x00010300ffb91b82 */ /* 0x000ef00000000800 */
[----:B------:R-:W4:Y:S01]  /*2a70*/  @P1 LDC R187, c[0x0][0x40c] ;  /* 0x00010300ffbb1b82 */ /* 0x000f220000000800 */
[----:B-1----:R-:W-:-:S04]  /*2a80*/  @P1 FMUL.FTZ R176, R176, R177 ;  /* 0x000000b1b0b01220 */ /* 0x002fc80000410000 */
[----:B------:R-:W-:Y:S01]  /*2a90*/  @P1 FMUL.FTZ R183, R176, R85 ;  /* 0x00000055b0b71220 */ /* 0x000fe20000410000 */
[----:B------:R-:W-:Y:S02]  /*2aa0*/  @P1 HADD2.F32 R176, -RZ, R30.H1_H1 ;  /* 0x3000001effb01230 */ /* 0x000fe40000004100 */
[----:B------:R-:W1:Y:S01]  /*2ab0*/  @P1 LDC R189, c[0x0][0x40c] ;  /* 0x00010300ffbd1b82 */ /* 0x000e620000000800 */
[----:B--2---:R-:W-:Y:S01]  /*2ac0*/  @P1 FMUL.FTZ R179, R178, R179 ;  /* 0x000000b3b2b31220 */ /* 0x004fe20000410000 */
[----:B------:R-:W-:-:S03]  /*2ad0*/  @P1 HADD2.F32 R178, -RZ, R29.H1_H1 ;  /* 0x3000001dffb21230 */ /* 0x000fc60000004100 */
[----:B------:R-:W-:Y:S01]  /*2ae0*/  @P1 FMUL.FTZ R184, R179, R86 ;  /* 0x00000056b3b81220 */ /* 0x000fe20000410000 */
[----:B------:R-:W-:Y:S02]  /*2af0*/  @P1 HADD2.F32 R179, -RZ, R31.H0_H0 ;  /* 0x2000001fffb31230 */ /* 0x000fe40000004100 */
[----:B------:R-:W2:Y:S01]  /*2b00*/  @P1 LDC R188, c[0x0][0x40c] ;  /* 0x00010300ffbc1b82 */ /* 0x000ea20000000800 */
[----:B---3--:R-:W-:Y:S01]  /*2b10*/  @P1 FMUL.FTZ R178, R178, R185 ;  /* 0x000000b9b2b21220 */ /* 0x008fe20000410000 */
[----:B------:R-:W-:-:S06]  /*2b20*/  HFMA2 R185, -RZ, RZ, 0, 0 ;  /* 0x00000000ffb97431 */ /* 0x000fcc00000001ff */
[----:B------:R-:W3:Y:S01]  /*2b30*/  @P1 LDC R211, c[0x0][0x40c] ;  /* 0x00010300ffd31b82 */ /* 0x000ee20000000800 */
[----:B----4-:R-:W-:Y:S01]  /*2b40*/  @P1 FMUL.FTZ R187, R186, R187 ;  /* 0x000000bbbabb1220 */ /* 0x010fe20000410000 */
[----:B------:R-:W-:Y:S01]  /*2b50*/  @P1 FMUL.FTZ R185, R178, R87 ;  /* 0x00000057b2b91220 */ /* 0x000fe20000410000 */
[----:B------:R-:W-:Y:S02]  /*2b60*/  MOV R186, RZ ;  /* 0x000000ff00ba7202 */ /* 0x000fe40000000f00 */
[----:B------:R-:W-:Y:S01]  /*2b70*/  @P1 FMUL.FTZ R186, R187, R80 ;  /* 0x00000050bbba1220 */ /* 0x000fe20000410000 */
[----:B------:R-:W-:Y:S02]  /*2b80*/  HFMA2 R187, -RZ, RZ, 0, 0 ;  /* 0x00000000ffbb7431 */ /* 0x000fe400000001ff */
[----:B------:R-:W4:Y:S01]  /*2b90*/  @P1 LDC R177, c[0x0][0x40c] ;  /* 0x00010300ffb11b82 */ /* 0x000f220000000800 */
[----:B-1----:R-:W-:Y:S01]  /*2ba0*/  @P1 FMUL.FTZ R178, R176, R189 ;  /* 0x000000bdb0b21220 */ /* 0x002fe20000410000 */
[----:B------:R-:W-:-:S03]  /*2bb0*/  @P1 HADD2.F32 R176, -RZ, R28.H0_H0 ;  /* 0x2000001cffb01230 */ /* 0x000fc60000004100 */
[----:B------:R-:W-:Y:S01]  /*2bc0*/  @P1 FMUL.FTZ R187, R178, R81 ;  /* 0x00000051b2bb1220 */ /* 0x000fe20000410000 */
[----:B------:R-:W-:Y:S01]  /*2bd0*/  F2FP.F16.F32.PACK_AB R178, RZ, R185 ;  /* 0x000000b9ffb2723e */ /* 0x000fe200000000ff */
[----:B--2---:R-:W-:Y:S01]  /*2be0*/  @P1 FMUL.FTZ R179, R179, R188 ;  /* 0x000000bcb3b31220 */ /* 0x004fe20000410000 */
[----:B------:R-:W-:-:S03]  /*2bf0*/  CS2R R188, SRZ ;  /* 0x0000000000bc7805 */ /* 0x000fc6000001ff00 */
[----:B------:R-:W-:Y:S01]  /*2c00*/  @P1 FMUL.FTZ R188, R179, R82 ;  /* 0x00000052b3bc1220 */ /* 0x000fe20000410000 */
[----:B------:R-:W-:Y:S01]  /*2c10*/  F2FP.F16.F32.PACK_AB R179, RZ, R186 ;  /* 0x000000baffb3723e */ /* 0x000fe200000000ff */
[----:B---3--:R-:W-:Y:S01]  /*2c20*/  @P1 FMUL.FTZ R210, R190, R211 ;  /* 0x000000d3bed21220 */ /* 0x008fe20000410000 */
[----:B------:R-:W-:Y:S02]  /*2c30*/  MOV R190, RZ ;  /* 0x000000ff00be7202 */ /* 0x000fe40000000f00 */
[----:B------:R-:W-:Y:S01]  /*2c40*/  F2FP.F16.F32.PACK_AB R211, RZ, R187 ;  /* 0x000000bbffd3723e */ /* 0x000fe200000000ff */
[----:B------:R-:W-:Y:S01]  /*2c50*/  @P1 FMUL.FTZ R190, R210, R83 ;  /* 0x00000053d2be1220 */ /* 0x000fe20000410000 */
[----:B------:R-:W-:Y:S02]  /*2c60*/  F2FP.F16.F32.PACK_AB R210, RZ, R183 ;  /* 0x000000b7ffd2723e */ /* 0x000fe400000000ff */
[----:B------:R-:W-:Y:S01]  /*2c70*/  F2FP.F16.F32.PACK_AB R216, RZ, R188 ;  /* 0x000000bcffd8723e */ /* 0x000fe200000000ff */
[----:B----4-:R-:W-:Y:S01]  /*2c80*/  @P1 FMUL.FTZ R177, R176, R177 ;  /* 0x000000b1b0b11220 */ /* 0x010fe20000410000 */
[----:B------:R-:W-:-:S03]  /*2c90*/  F2FP.F16.F32.PACK_AB R217, RZ, R190 ;  /* 0x000000beffd9723e */ /* 0x000fc600000000ff */
[----:B------:R-:W-:Y:S01]  /*2ca0*/  @P1 FMUL.FTZ R189, R177, R84 ;  /* 0x00000054b1bd1220 */ /* 0x000fe20000410000 */
[----:B------:R-:W-:-:S04]  /*2cb0*/  F2FP.F16.F32.PACK_AB R177, RZ, R184 ;  /* 0x000000b8ffb1723e */ /* 0x000fc800000000ff */
[----:B------:R-:W-:Y:S02]  /*2cc0*/  F2FP.F16.F32.PACK_AB R176, RZ, R189 ;  /* 0x000000bdffb0723e */ /* 0x000fe400000000ff */
[----:B------:R-:W-:Y:S02]  /*2cd0*/  PRMT R177, R177, 0x5410, R178 ;  /* 0x00005410b1b17816 */ /* 0x000fe400000000b2 */
[----:B------:R-:W-:Y:S02]  /*2ce0*/  PRMT R178, R179, 0x5410, R211 ;  /* 0x00005410b3b27816 */ /* 0x000fe400000000d3 */
[----:B------:R-:W-:Y:S02]  /*2cf0*/  PRMT R179, R216, 0x5410, R217 ;  /* 0x00005410d8b37816 */ /* 0x000fe400000000d9 */
[----:B------:R-:W-:-:S07]  /*2d00*/  PRMT R176, R176, 0x5410, R210 ;  /* 0x00005410b0b07816 */ /* 0x000fce00000000d2 */
.L_x_27200:
[----:B------:R-:W1:Y:S01]  /*2d10*/  LDC.64 R210, c[0x0][0x3a8] ;  /* 0x0000ea00ffd27b82 */ /* 0x000e620000000a00 */
[----:B------:R-:W-:Y:S01]  /*2d20*/  IADD3 R214, PT, PT, R214, 0x20, RZ ;  /* 0x00000020d6d67810 */ /* 0x000fe20007ffe0ff */
[C---:B-1----:R-:W-:Y:S01]  /*2d30*/  IMAD.WIDE.U32 R210, R215.reuse, 0x10, R210 ;  /* 0x00000010d7d27825 */ /* 0x042fe200078e00d2 */
[----:B------:R-:W-:-:S04]  /*2d40*/  IADD3 R215, PT, PT, R215, 0x20, RZ ;  /* 0x00000020d7d77810 */ /* 0x000fc80007ffe0ff */
[----:B------:R4:W-:Y:S03]  /*2d50*/  STG.E.128 desc[UR6][R210.64], R176 ;  /* 0x000000b0d2007986 */ /* 0x0009e6000c101d06 */
.L_x_27198:
[----:B------:R-:W-:Y:S05]  /*2d60*/  BSYNC.RECONVERGENT B0 ;  /* 0x0000000000007941 */ /* 0x000fea0003800200 */
.L_x_27197:
        /* <DEDUP_REMOVED lines=68> */
.L_x_27203:
        /* <DEDUP_REMOVED lines=51> */
.L_x_27204:
[----:B------:R-:W1:Y:S01]  /*34e0*/  LDC.64 R210, c[0x0][0x3a8] ;  /* 0x0000ea00ffd27b82 */ /* 0x000e620000000a00 */
[----:B------:R-:W-:Y:S01]  /*34f0*/  IADD3 R214, PT, PT, R214, 0x20, RZ ;  /* 0x00000020d6d67810 */ /* 0x000fe20007ffe0ff */
[C---:B-1----:R-:W-:Y:S01]  /*3500*/  IMAD.WIDE.U32 R210, R215.reuse, 0x10, R210 ;  /* 0x00000010d7d27825 */ /* 0x042fe200078e00d2 */
[----:B------:R-:W-:-:S04]  /*3510*/  IADD3 R215, PT, PT, R215, 0x20, RZ ;  /* 0x00000020d7d77810 */ /* 0x000fc80007ffe0ff */
[----:B------:R1:W-:Y:S03]  /*3520*/  STG.E.128 desc[UR6][R210.64], R176 ;  /* 0x000000b0d2007986 */ /* 0x0003e6000c101d06 */
.L_x_27202:
[----:B------:R-:W-:Y:S05]  /*3530*/  BSYNC.RECONVERGENT B0 ;  /* 0x0000000000007941 */ /* 0x000fea0003800200 */
.L_x_27201:
        /* <DEDUP_REMOVED lines=68> */
.L_x_27207:
        /* <DEDUP_REMOVED lines=51> */
.L_x_27208:
[----:B------:R-:W1:Y:S02]  /*3cb0*/  LDC.64 R210, c[0x0][0x3a8] ;  /* 0x0000ea00ffd27b82 */ /* 0x000e640000000a00 */
[----:B-1----:R-:W-:-:S05]  /*3cc0*/  IMAD.WIDE.U32 R210, R215, 0x10, R210 ;  /* 0x00000010d7d27825 */ /* 0x002fca00078e00d2 */
[----:B------:R1:W-:Y:S02]  /*3cd0*/  STG.E.128 desc[UR6][R210.64], R176 ;  /* 0x000000b0d2007986 */ /* 0x0003e4000c101d06 */
.L_x_27206:
[----:B------:R-:W-:Y:S05]  /*3ce0*/  BSYNC.RECONVERGENT B0 ;  /* 0x0000000000007941 */ /* 0x000fea0003800200 */
.L_x_27205:
[----:B-1234-:R-:W-:Y:S01]  /*3cf0*/  FADD.FTZ R177, RZ, R3 ;  /* 0x00000003ffb17221 */ /* 0x01efe20000010000 */
[C---:B------:R-:W-:Y:S01]  /*3d00*/  ISETP.GT.U32.AND P1, PT, R0.reuse, 0x3f, PT ;  /* 0x0000003f0000780c */ /* 0x040fe20003f24070 */
[----:B------:R-:W1:Y:S01]  /*3d10*/  S2R R210, SR_TID.X ;  /* 0x0000000000d27919 */ /* 0x000e620000002100 */
        /* <DEDUP_REMOVED lines=175> */
.L_x_27234:
        /* <DEDUP_REMOVED lines=58> */
.L_x_27213:
[----:B------:R-:W-:Y:S05]  /*4bb0*/  BSYNC.RECONVERGENT B1 ;  /* 0x0000000000017941 */ /* 0x000fea0003800200 */
.L_x_27212:
        /* <DEDUP_REMOVED lines=35> */
.L_x_27215:
[----:B------:R-:W-:Y:S05]  /*4df0*/  BSYNC.RECONVERGENT B1 ;  /* 0x0000000000017941 */ /* 0x000fea0003800200 */
.L_x_27214:
        /* <DEDUP_REMOVED lines=35> */
.L_x_27217:
[----:B------:R-:W-:Y:S05]  /*5030*/  BSYNC.RECONVERGENT B1 ;  /* 0x0000000000017941 */ /* 0x000fea0003800200 */
.L_x_27216:
        /* <DEDUP_REMOVED lines=35> */
.L_x_27219:
[----:B------:R-:W-:Y:S05]  /*5270*/  BSYNC.RECONVERGENT B1 ;  /* 0x0000000000017941 */ /* 0x000fea0003800200 */
.L_x_27218:
        /* <DEDUP_REMOVED lines=35> */
.L_x_27221:
[----:B------:R-:W-:Y:S05]  /*54b0*/  BSYNC.RECONVERGENT B1 ;  /* 0x0000000000017941 */ /* 0x000fea0003800200 */
.L_x_27220:
        /* <DEDUP_REMOVED lines=28> */
[----:B------:R-:W-:-:S02]  /*5680*/  F2FP.F16.F32.PACK_AB R179, R222, R179 ;  /* 0x000000b3deb3723e */ /* 0x000fc400000000ff */
[----:B------:R-:W-:Y:S02]  /*5690*/  F2FP.F16.F32.PACK_AB R178, R215, R212 ;  /* 0x000000d4d7b2723e */ /* 0x000fe400000000ff */
[----:B------:R-:W-:Y:S02]  /*56a0*/  F2FP.F16.F32.PACK_AB R177, R214, R177 ;  /* 0x000000b1d6b1723e */ /* 0x000fe400000000ff */
[----:B------:R-:W-:-:S05]  /*56b0*/  F2FP.F16.F32.PACK_AB R176, R209, R176 ;  /* 0x000000b0d1b0723e */ /* 0x000fca00000000ff */
[----:B------:R1:W-:Y:S02]  /*56c0*/  STG.E.128 desc[UR6][R210.64], R176 ;  /* 0x000000b0d2007986 */ /* 0x0003e4000c101d06 */
.L_x_27211:
[----:B------:R-:W-:Y:S05]  /*56d0*/  BSYNC.RECONVERGENT B0 ;  /* 0x0000000000007941 */ /* 0x000fea0003800200 */
.L_x_27210:
[----:B-1234-:R-:W1:Y:S02]  /*56e0*/  LDC.64 R176, c[0x0][0x380] ;  /* 0x0000e000ffb07b82 */ /* 0x01ee640000000a00 */
[----:B-1----:R-:W-:-:S04]  /*56f0*/  LEA R2, R176, R2, 0x2 ;  /* 0x00000002b0027211 */ /* 0x002fc800078e10ff */
[----:B------:R-:W-:-:S13]  /*5700*/  ISETP.GE.AND P0, PT, R2, R177, PT ;  /* 0x000000b10200720c */ /* 0x000fda0003f06270 */
[----:B------:R-:W-:Y:S05]  /*5710*/  @!P0 BRA `(.L_x_27222) ;  /* 0xffffffb400408947 */ /* 0x000fea000383ffff */
[----:B------:R-:W-:Y:S05]  /*5720*/  EXIT ;  /* 0x000000000000794d */ /* 0x000fea0003800000 */
.L_x_27209:
        /* <DEDUP_REMOVED lines=8> */
.L_x_27224:
[----:B------:R-:W-:Y:S05]  /*57b0*/  BSYNC B0 ;  /* 0x0000000000007941 */ /* 0x000fea0003800000 */
.L_x_27223:
        /* <DEDUP_REMOVED lines=9> */
.L_x_27225:
[----:B------:R-:W-:Y:S01]  /*5850*/  HFMA2 R218, -RZ, RZ, 0, 2.384185791015625e-07 ;  /* 0x00000004ffda7431 */ /* 0x000fe200000001ff */
[----:B------:R-:W-:-:S05]  /*5860*/  MOV R178, R215 ;  /* 0x000000d700b27202 */ /* 0x000fca0000000f00 */
[----:B------:R-:W-:-:S05]  /*5870*/  FADD.FTZ R178, R177, R178 ;  /* 0x000000b2b1b27221 */ /* 0x000fca0000010000 */
[----:B------:R-:W-:-:S07]  /*5880*/  MOV R217, R178 ;  /* 0x000000b200d97202 */ /* 0x000fce0000000f00 */
[----:B------:R-:W-:Y:S05]  /*5890*/  WARPSYNC.COLLECTIVE R216, `(.L_x_27226) ;  /* 0x00000000d8087348 */ /* 0x000fea0003c00000 */
[----:B------:R0:W1:Y:S02]  /*58a0*/  SHFL.BFLY P6, R215, R217, R218, R219 ;  /* 0x0c0000dad9d77389 */ /* 0x00006400000c00db */
[----:B01----:R-:W-:Y:S05]  /*58b0*/  ENDCOLLECTIVE ;  /* 0x000000000000791b */ /* 0x003fea0003800000 */
.L_x_27226:
[----:B------:R-:W-:Y:S01]  /*58c0*/  HFMA2 R218, -RZ, RZ, 0, 4.76837158203125e-07 ;  /* 0x00000008ffda7431 */ /* 0x000fe200000001ff */
[----:B------:R-:W-:-:S05]  /*58d0*/  MOV R179, R215 ;  /* 0x000000d700b37202 */ /* 0x000fca0000000f00 */
[----:B------:R-:W-:-:S05]  /*58e0*/  FADD.FTZ R179, R178, R179 ;  /* 0x000000b3b2b37221 */ /* 0x000fca0000010000 */
[----:B------:R-:W-:-:S07]  /*58f0*/  MOV R217, R179 ;  /* 0x000000b300d97202 */ /* 0x000fce0000000f00 */
[----:B------:R-:W-:Y:S05]  /*5900*/  WARPSYNC.COLLECTIVE R216, `(.L_x_27227) ;  /* 0x00000000d8087348 */ /* 0x000fea0003c00000 */
[----:B------:R0:W1:Y:S02]  /*5910*/  SHFL.BFLY P6, R215, R217, R218, R219 ;  /* 0x0c0000dad9d77389 */ /* 0x00006400000c00db */
[----:B01----:R-:W-:Y:S05]  /*5920*/  ENDCOLLECTIVE ;  /* 0x000000000000791b */ /* 0x003fea0003800000 */
.L_x_27227:
        /* <DEDUP_REMOVED lines=8> */
.L_x_27228:
        /* <DEDUP_REMOVED lines=105> */
.L_x_27229:
[----:B------:R-:W-:Y:S01]  /*6040*/  HFMA2 R218, -RZ, RZ, 0, 1.1920928955078125e-07 ;  /* 0x00000002ffda7431 */ /* 0x000fe200000001ff */
[----:B------:R-:W-:-:S05]  /*6050*/  MOV R177, R215 ;  /* 0x000000d700b17202 */ /* 0x000fca0000000f00 */
[----:B------:R-:W-:-:S05]  /*6060*/  FADD.FTZ R177, R176, R177 ;  /* 0x000000b1b0b17221 */ /* 0x000fca0000010000 */
[----:B------:R-:W-:-:S07]  /*6070*/  MOV R217, R177 ;  /* 0x000000b100d97202 */ /* 0x000fce0000000f00 */
[----:B------:R-:W-:Y:S05]  /*6080*/  WARPSYNC.COLLECTIVE R216, `(.L_x_27230) ;  /* 0x00000000d8087348 */ /* 0x000fea0003c00000 */
[----:B------:R0:W1:Y:S02]  /*6090*/  SHFL.BFLY P6, R215, R217, R218, R219 ;  /* 0x0c0000dad9d77389 */ /* 0x00006400000c00db */
[----:B01----:R-:W-:Y:S05]  /*60a0*/  ENDCOLLECTIVE ;  /* 0x000000000000791b */ /* 0x003fea0003800000 */
.L_x_27230:
[----:B------:R-:W-:Y:S01]  /*60b0*/  HFMA2 R218, -RZ, RZ, 0, 2.384185791015625e-07 ;  /* 0x00000004ffda7431 */ /* 0x000fe200000001ff */
[----:B------:R-:W-:-:S05]  /*60c0*/  MOV R178, R215 ;  /* 0x000000d700b27202 */ /* 0x000fca0000000f00 */
[----:B------:R-:W-:-:S05]  /*60d0*/  FADD.FTZ R178, R177, R178 ;  /* 0x000000b2b1b27221 */ /* 0x000fca0000010000 */
[----:B------:R-:W-:-:S07]  /*60e0*/  MOV R217, R178 ;  /* 0x000000b200d97202 */ /* 0x000fce0000000f00 */
[----:B------:R-:W-:Y:S05]  /*60f0*/  WARPSYNC.COLLECTIVE R216, `(.L_x_27231) ;  /* 0x00000000d8087348 */ /* 0x000fea0003c00000 */
[----:B------:R0:W1:Y:S02]  /*6100*/  SHFL.BFLY P6, R215, R217, R218, R219 ;  /* 0x0c0000dad9d77389 */ /* 0x00006400000c00db */
[----:B01----:R-:W-:Y:S05]  /*6110*/  ENDCOLLECTIVE ;  /* 0x000000000000791b */ /* 0x003fea0003800000 */
.L_x_27231:
[----:B------:R-:W-:Y:S01]  /*6120*/  HFMA2 R218, -RZ, RZ, 0, 4.76837158203125e-07 ;  /* 0x00000008ffda7431 */ /* 0x000fe200000001ff */
[----:B------:R-:W-:-:S05]  /*6130*/  MOV R179, R215 ;  /* 0x000000d700b37202 */ /* 0x000fca0000000f00 */
[----:B------:R-:W-:-:S05]  /*6140*/  FADD.FTZ R179, R178, R179 ;  /* 0x000000b3b2b37221 */ /* 0x000fca0000010000 */
[----:B------:R-:W-:-:S07]  /*6150*/  MOV R217, R179 ;  /* 0x000000b300d97202 */ /* 0x000fce0000000f00 */
[----:B------:R-:W-:Y:S05]  /*6160*/  WARPSYNC.COLLECTIVE R216, `(.L_x_27232) ;  /* 0x00000000d8087348 */ /* 0x000fea0003c00000 */
[----:B------:R0:W1:Y:S02]  /*6170*/  SHFL.BFLY P6, R215, R217, R218, R219 ;  /* 0x0c0000dad9d77389 */ /* 0x00006400000c00db */
[----:B01----:R-:W-:Y:S05]  /*6180*/  ENDCOLLECTIVE ;  /* 0x000000000000791b */ /* 0x003fea0003800000 */
.L_x_27232:
[----:B------:R-:W-:Y:S01]  /*6190*/  HFMA2 R218, -RZ, RZ, 0, 9.5367431640625e-07 ;  /* 0x00000010ffda7431 */ /* 0x000fe200000001ff */
[----:B------:R-:W-:-:S05]  /*61a0*/  MOV R214, R215 ;  /* 0x000000d700d67202 */ /* 0x000fca0000000f00 */
[----:B------:R-:W-:-:S05]  /*61b0*/  FADD.FTZ R214, R179, R214 ;  /* 0x000000d6b3d67221 */ /* 0x000fca0000010000 */
[----:B------:R-:W-:-:S07]  /*61c0*/  MOV R217, R214 ;  /* 0x000000d600d97202 */ /* 0x000fce0000000f00 */
[----:B------:R-:W-:Y:S05]  /*61d0*/  WARPSYNC.COLLECTIVE R216, `(.L_x_27233) ;  /* 0x00000000d8087348 */ /* 0x000fea0003c00000 */
[----:B------:R0:W1:Y:S02]  /*61e0*/  SHFL.BFLY P6, R215, R217, R218, R219 ;  /* 0x0c0000dad9d77389 */ /* 0x00006400000c00db */
[----:B01----:R-:W-:Y:S05]  /*61f0*/  ENDCOLLECTIVE ;  /* 0x000000000000791b */ /* 0x003fea0003800000 */
.L_x_27233:
[----:B------:R-:W-:Y:S05]  /*6200*/  BRA `(.L_x_27234) ;  /* 0xffffffe400807947 */ /* 0x000fea000383ffff */
.L_x_27235:
        /* <DEDUP_REMOVED lines=15> */
.L_x_54414:


//--------------------- .text._ZN10layer_norm13ln_fwd_kernelINS_13Kernel_traitsIf6__halfS2_S2_fjLj1536ELj1ELj4ELj1ELj16ENS_18Kernel_traits_baseILj1536EfS2_S2_S2_fjLj128EEEEELb0ELb1ELb1ELb1EEEvNS_9FwdParamsE --------------------------
	.section	.text._ZN10layer_norm13ln_fwd_kernelINS_13Kernel_traitsIf6__halfS2_S2_fjLj1536ELj1ELj4ELj1ELj16ENS_18Kernel_traits_baseILj1536EfS2_S2_S2_fjLj128EEEEELb0ELb1ELb1ELb1EEEvNS_9FwdParamsE,"ax",@progbits
	.align	128
        .global         _ZN10layer_norm13ln_fwd_kernelINS_13Kernel_traitsIf6__halfS2_S2_fjLj1536ELj1ELj4ELj1ELj16ENS_18Kernel_traits_baseILj1536EfS2_S2_S2_fjLj128EEEEELb0ELb1ELb1ELb1EEEvNS_9FwdParamsE
        .type           _ZN10layer_norm13ln_fwd_kernelINS_13Kernel_traitsIf6__halfS2_S2_fjLj1536ELj1ELj4ELj1ELj16ENS_18Kernel_traits_baseILj1536EfS2_S2_S2_fjLj128EEEEELb0ELb1ELb1ELb1EEEvNS_9FwdParamsE,@function
        .size           _ZN10layer_norm13ln_fwd_kernelINS_13Kernel_traitsIf6__halfS2_S2_fjLj1536ELj1ELj4ELj1ELj16ENS_18Kernel_traits_baseILj1536EfS2_S2_S2_fjLj128EEEEELb0ELb1ELb1ELb1EEEvNS_9FwdParamsE,(.L_x_54415 - _ZN10layer_norm13ln_fwd_kernelINS_13Kernel_traitsIf6__halfS2_S2_fjLj1536ELj1ELj4ELj1ELj16ENS_18Kernel_traits_baseILj1536EfS2_S2_S2_fjLj128EEEEELb0ELb1ELb1ELb1EEEvNS_9FwdParamsE)
        .other          _ZN10layer_norm13ln_fwd_kernelINS_13Kernel_traitsIf6__halfS2_S2_fjLj1536ELj1ELj4ELj1ELj16ENS_18Kernel_traits_baseILj1536EfS2_S2_S2_fjLj128EEEEELb0ELb1ELb1ELb1EEEvNS_9FwdParamsE,@"STO_CUDA_ENTRY STV_DEFAULT"
_ZN10layer_norm13ln_fwd_kernelINS_13Kernel_traitsIf6__halfS2_S2_fjLj1536ELj1ELj4ELj1ELj16ENS_18Kernel_traits_baseILj1536EfS2_S2_S2_fjLj128EEEEELb0ELb1ELb1ELb1EEEvNS_9FwdParamsE:
.text._ZN10layer_norm13ln_fwd_kernelINS_13Kernel_traitsIf6__halfS2_S2_fjLj1536ELj1ELj4ELj1ELj16ENS_18Kernel_traits_baseILj1536EfS2_S2_S2_fjLj128EEEEELb0ELb1ELb1ELb1EEEvNS_9FwdParamsE:
        /* <DEDUP_REMOVED lines=55> */
.L_x_27236:
        /* <DEDUP_REMOVED lines=52> */
.L_x_27237:
[----:B------:R-:W1:Y:S01]  /*06b0*/  LDCU UR4, c[0x0][0x384] ;  /* 0x00007080ff0477ac */ /* 0x000e620008000800 */
[----:B------:R-:W2:Y:S01]  /*06c0*/  LDCU.U8 UR5, c[0x0][0x410] ;  /* 0x00008200ff0577ac */ /* 0x000ea20008000000 */
[----:B------:R-:W3:Y:S01]  /*06d0*/  LDCU UR10, c[0x0][0x448] ;  /* 0x00008900ff0a77ac */ /* 0x000ee20008000800 */
[----:B------:R-:W4:Y:S01]  /*06e0*/  LDCU.64 UR8, c[0x0][0x3a0] ;  /* 0x00007400ff0877ac */ /* 0x000f220008000a00 */
[----:B-1----:R-:W-:-:S13]  /*06f0*/  ISETP.GE.AND P0, PT, R167, UR4, PT ;  /* 0x00000004a7007c0c */ /* 0x002fda000bf06270 */
[----:B--234-:R-:W-:Y:S05]  /*0700*/  @P0 EXIT ;  /* 0x000000000000094d */ /* 0x01cfea0003800000 */
.L_x_27253:
        /* <DEDUP_REMOVED lines=35> */
[----:B------:R-:W4:Y:S01]  /*0940*/  @P2 LDC R163, c[0x0][0x40c] ;  /* 0x00010300ffa32b82 */ /* 0x000f220000000800 */
[----:B0-----:R-:W-:Y:S01]  /*0950*/  @P2 FMUL.FTZ R3, R2, R3 ;  /* 0x0000000302032220 */ /* 0x001fe20000410000 */
[----:B------:R-:W-:-:S06]  /*0960*/  @P2 HADD2.F32 R2, -RZ, R8.H1_H1 ;  /* 0x30000008ff022230 */ /* 0x000fcc0000004100 */
[----:B------:R-:W0:Y:S01]  /*0970*/  @P2 LDC R165, c[0x0][0x40c] ;  /* 0x00010300ffa52b82 */ /* 0x000e220000000800 */
[----:B-1----:R-:W-:Y:S01]  /*0980*/  @P2 FMUL.FTZ R2, R2, R157 ;  /* 0x0000009d02022220 */ /* 0x002fe20000410000 */
[----:B------:R-:W-:-:S06]  /*0990*/  @P2 HADD2.F32 R157, -RZ, R9.H1_H1 ;  /* 0x30000009ff9d2230 */ /* 0x000fcc0000004100 */
[----:B------:R-:W1:Y:S08]  /*09a0*/  @P2 LDC R164, c[0x0][0x40c] ;  /* 0x00010300ffa42b82 */ /* 0x000e700000000800 */
[----:B------:R-:W1:Y:S08]  /*09b0*/  @P2 LDC R175, c[0x0][0x40c] ;  /* 0x00010300ffaf2b82 */ /* 0x000e700000000800 */
[----:B------:R-:W1:Y:S01]  /*09c0*/  @P2 LDC R179, c[0x0][0x40c] ;  /* 0x00010300ffb32b82 */ /* 0x000e620000000800 */
[----:B--2---:R-:W-:-:S02]  /*09d0*/  @P2 HADD2.F32 R159, -RZ, R4.H1_H1 ;  /* 0x30000004ff9f2230 */ /* 0x004fc40000004100 */
[--C-:B------:R-:W-:Y:S02]  /*09e0*/  @P2 HADD2.F32 R158, -RZ, R4.reuse.H0_H0 ;  /* 0x20000004ff9e2230 */ /* 0x100fe40000004100 */
[--C-:B------:R-:W-:Y:S02]  /*09f0*/  @!P2 HADD2.F32 R171, -RZ, R4.reuse.H1_H1 ;  /* 0x30000004ffaba230 */ /* 0x100fe40000004100 */
[----:B------:R-:W-:Y:S01]  /*0a00*/  @P2 FFMA.FTZ R171, R2, R57, R159 ;  /* 0x0000003902ab2223 */ /* 0x000fe2000001009f */
[----:B------:R-:W-:Y:S02]  /*0a10*/  @!P2 HADD2.F32 R170, -RZ, R4.H0_H0 ;  /* 0x20000004ffaaa230 */ /* 0x000fe40000004100 */
[----:B------:R-:W-:Y:S01]  /*0a20*/  @P2 FFMA.FTZ R170, R3, R56, R158 ;  /* 0x0000003803aa2223 */ /* 0x000fe2000001009e */
[----:B---3--:R-:W-:Y:S01]  /*0a30*/  @P2 FMUL.FTZ R2, R157, R162 ;  /* 0x000000a29d022220 */ /* 0x008fe20000410000 */
[----:B----4-:R-:W-:Y:S01]  /*0a40*/  @P2 FMUL.FTZ R3, R156, R163 ;  /* 0x000000a39c032220 */ /* 0x010fe20000410000 */
[----:B------:R-:W-:-:S02]  /*0a50*/  @P2 HADD2.F32 R162, -RZ, R5.H0_H0 ;  /* 0x20000005ffa22230 */ /* 0x000fc40000004100 */
[--C-:B------:R-:W-:Y:S02]  /*0a60*/  @P2 HADD2.F32 R156, -RZ, R10.reuse.H0_H0 ;  /* 0x2000000aff9c2230 */ /* 0x100fe40000004100 */
[--C-:B------:R-:W-:Y:S02]  /*0a70*/  @P2 HADD2.F32 R159, -RZ, R5.reuse.H1_H1 ;  /* 0x30000005ff9f2230 */ /* 0x100fe40000004100 */
[----:B------:R-:W-:Y:S02]  /*0a80*/  @!P2 HADD2.F32 R172, -RZ, R5.H0_H0 ;  /* 0x20000005ffaca230 */ /* 0x000fe40000004100 */
[----:B------:R-:W-:Y:S01]  /*0a90*/  @P2 FFMA.FTZ R172, R3, R58, R162 ;  /* 0x0000003a03ac2223 */ /* 0x000fe200000100a2 */
[----:B------:R-:W-:Y:S02]  /*0aa0*/  @P2 HADD2.F32 R157, -RZ, R10.H1_H1 ;  /* 0x3000000aff9d2230 */ /* 0x000fe40000004100 */
[----:B0-----:R-:W-:Y:S01]  /*0ab0*/  @P2 FMUL.FTZ R3, R156, R165 ;  /* 0x000000a59c032220 */ /* 0x001fe20000410000 */
[----:B------:R-:W-:-:S02]  /*0ac0*/  @P2 HADD2.F32 R158, -RZ, R11.H0_H0 ;  /* 0x2000000bff9e2230 */ /* 0x000fc40000004100 */
[----:B------:R-:W-:Y:S02]  /*0ad0*/  @!P2 HADD2.F32 R173, -RZ, R5.H1_H1 ;  /* 0x30000005ffada230 */ /* 0x000fe40000004100 */
[----:B------:R-:W-:Y:S01]  /*0ae0*/  @P2 FFMA.FTZ R173, R2, R59, R159 ;  /* 0x0000003b02ad2223 */ /* 0x000fe2000001009f */
[----:B------:R-:W-:Y:S02]  /*0af0*/  @P2 HADD2.F32 R156, -RZ, R11.H1_H1 ;  /* 0x3000000bff9c2230 */ /* 0x000fe40000004100 */
[----:B-1----:R-:W-:Y:S01]  /*0b00*/  @P2 FMUL.FTZ R2, R157, R164 ;  /* 0x000000a49d022220 */ /* 0x002fe20000410000 */
[----:B------:R-:W-:Y:S01]  /*0b10*/  @P2 FMUL.FTZ R157, R158, R175 ;  /* 0x000000af9e9d2220 */ /* 0x000fe20000410000 */
[--C-:B------:R-:W-:Y:S02]  /*0b20*/  @P2 HADD2.F32 R158, -RZ, R6.reuse.H0_H0 ;  /* 0x20000006ff9e2230 */ /* 0x100fe40000004100 */
[----:B------:R-:W-:Y:S02]  /*0b30*/  @P2 HADD2.F32 R159, -RZ, R6.H1_H1 ;  /* 0x30000006ff9f2230 */ /* 0x000fe40000004100 */
[----:B------:R-:W-:Y:S01]  /*0b40*/  @P2 FMUL.FTZ R156, R156, R179 ;  /* 0x000000b39c9c2220 */ /* 0x000fe20000410000 */
[----:B------:R-:W-:-:S02]  /*0b50*/  @P2 HADD2.F32 R162, -RZ, R7.H0_H0 ;  /* 0x20000007ffa22230 */ /* 0x000fc40000004100 */
[--C-:B------:R-:W-:Y:S02]  /*0b60*/  @P2 HADD2.F32 R163, -RZ, R7.reuse.H1_H1 ;  /* 0x30000007ffa32230 */ /* 0x100fe40000004100 */
[--C-:B------:R-:W-:Y:S02]  /*0b70*/  @!P2 HADD2.F32 R174, -RZ, R6.reuse.H0_H0 ;  /* 0x20000006ffaea230 */ /* 0x100fe40000004100 */
[----:B------:R-:W-:Y:S01]  /*0b80*/  @P2 FFMA.FTZ R174, R3, R52, R158 ;  /* 0x0000003403ae2223 */ /* 0x000fe2000001009e */
[----:B------:R-:W-:Y:S02]  /*0b90*/  @!P2 HADD2.F32 R175, -RZ, R6.H1_H1 ;  /* 0x30000006ffafa230 */ /* 0x000fe40000004100 */
[----:B------:R-:W-:Y:S01]  /*0ba0*/  @P2 FFMA.FTZ R175, R2, R53, R159 ;  /* 0x0000003502af2223 */ /* 0x000fe2000001009f */
[--C-:B------:R-:W-:Y:S02]  /*0bb0*/  @!P2 HADD2.F32 R176, -RZ, R7.reuse.H0_H0 ;  /* 0x20000007ffb0a230 */ /* 0x100fe40000004100 */
[----:B------:R-:W-:Y:S01]  /*0bc0*/  @P2 FFMA.FTZ R176, R157, R54, R162 ;  /* 0x000000369db02223 */ /* 0x000fe200000100a2 */
[----:B------:R-:W-:-:S02]  /*0bd0*/  @!P2 HADD2.F32 R177, -RZ, R7.H1_H1 ;  /* 0x30000007ffb1a230 */ /* 0x000fc40000004100 */
[----:B------:R-:W-:Y:S01]  /*0be0*/  @P2 FFMA.FTZ R177, R156, R55, R163 ;  /* 0x000000379cb12223 */ /* 0x000fe200000100a3 */
[----:B------:R-:W-:Y:S02]  /*0bf0*/  F2FP.F16.F32.PACK_AB R156, RZ, R170 ;  /* 0x000000aaff9c723e */ /* 0x000fe400000000ff */
[----:B------:R-:W-:Y:S02]  /*0c00*/  F2FP.F16.F32.PACK_AB R2, RZ, R171 ;  /* 0x000000abff02723e */ /* 0x000fe400000000ff */
[----:B------:R-:W-:Y:S02]  /*0c10*/  F2FP.F16.F32.PACK_AB R157, RZ, R172 ;  /* 0x000000acff9d723e */ /* 0x000fe400000000ff */
        /* <DEDUP_REMOVED lines=10> */
.L_x_27238:
[----:B------:R-:W0:Y:S01]  /*0cc0*/  @P1 LDC R3, c[0x0][0x40c] ;  /* 0x00010300ff031b82 */ /* 0x000e220000000800 */
[----:B-----5:R-:W-:Y:S01]  /*0cd0*/  @P1 HADD2.F32 R2, -RZ, R8.H1_H1 ;  /* 0x30000008ff021230 */ /* 0x020fe20000004100 */
[----:B------:R-:W-:Y:S01]  /*0ce0*/  CS2R R170, SRZ ;  /* 0x0000000000aa7805 */ /* 0x000fe2000001ff00 */
[----:B------:R-:W-:Y:S01]  /*0cf0*/  @P1 HADD2.F32 R156, -RZ, R9.H0_H0 ;  /* 0x20000009ff9c1230 */ /* 0x000fe20000004100 */
[----:B------:R-:W-:Y:S01]  /*0d00*/  CS2R R172, SRZ ;  /* 0x0000000000ac7805 */ /* 0x000fe2000001ff00 */
[----:B------:R-:W-:Y:S01]  /*0d10*/  @P1 HADD2.F32 R158, -RZ, R10.H0_H0 ;  /* 0x2000000aff9e1230 */ /* 0x000fe20000004100 */
[----:B------:R-:W-:Y:S02]  /*0d20*/  MOV R174, RZ ;  /* 0x000000ff00ae7202 */ /* 0x000fe40000000f00 */
[----:B------:R-:W-:Y:S01]  /*0d30*/  CS2R R176, SRZ ;  /* 0x0000000000b07805 */ /* 0x000fe2000001ff00 */
[----:B------:R-:W1:Y:S08]  /*0d40*/  @P1 LDC R157, c[0x0][0x40c] ;  /* 0x00010300ff9d1b82 */ /* 0x000e700000000800 */
[----:B------:R-:W2:Y:S08]  /*0d50*/  @P1 LDC R159, c[0x0][0x40c] ;  /* 0x00010300ff9f1b82 */ /* 0x000eb00000000800 */
[----:B------:R-:W3:Y:S01]  /*0d60*/  @P1 LDC R163, c[0x0][0x40c] ;  /* 0x00010300ffa31b82 */ /* 0x000ee20000000800 */
[----:B0-----:R-:W-:-:S04]  /*0d70*/  @P1 FMUL.FTZ R2, R2, R3 ;  /* 0x0000000302021220 */ /* 0x001fc80000410000 */
[----:B------:R-:W-:Y:S01]  /*0d80*/  @P1 FMUL.FTZ R171, R2, R57 ;  /* 0x0000003902ab1220 */ /* 0x000fe20000410000 */
[----:B------:R-:W-:Y:S02]  /*0d90*/  @P1 HADD2.F32 R2, -RZ, R10.H1_H1 ;  /* 0x3000000aff021230 */ /* 0x000fe40000004100 */
[----:B------:R-:W0:Y:S01]  /*0da0*/  @P1 LDC R165, c[0x0][0x40c] ;  /* 0x00010300ffa51b82 */ /* 0x000e220000000800 */
[----:B-1----:R-:W-:Y:S01]  /*0db0*/  @P1 FMUL.FTZ R157, R156, R157 ;  /* 0x0000009d9c9d1220 */ /* 0x002fe20000410000 */
[----:B------:R-:W-:-:S03]  /*0dc0*/  @P1 HADD2.F32 R156, -RZ, R9.H1_H1 ;  /* 0x30000009ff9c1230 */ /* 0x000fc60000004100 */
[----:B------:R-:W-:Y:S01]  /*0dd0*/  @P1 FMUL.FTZ R172, R157, R58 ;  /* 0x0000003a9dac1220 */ /* 0x000fe20000410000 */
[----:B------:R-:W-:Y:S02]  /*0de0*/  @P1 HADD2.F32 R157, -RZ, R11.H0_H0 ;  /* 0x2000000bff9d1230 */ /* 0x000fe40000004100 */
[----:B------:R-:W1:Y:S01]  /*0df0*/  @P1 LDC R162, c[0x0][0x40c] ;  /* 0x00010300ffa21b82 */ /* 0x000e620000000800 */
[----:B--2---:R-:W-:-:S04]  /*0e00*/  @P1 FMUL.FTZ R156, R156, R159 ;  /* 0x0000009f9c9c1220 */ /* 0x004fc80000410000 */
[----:B------:R-:W-:-:S03]  /*0e10*/  @P1 FMUL.FTZ R173, R156, R59 ;  /* 0x0000003b9cad1220 */ /* 0x000fc60000410000 */
[----:B------:R-:W2:Y:S01]  /*0e20*/  @P1 LDC R175, c[0x0][0x40c] ;  /* 0x00010300ffaf1b82 */ /* 0x000ea20000000800 */
[----:B---3--:R-:W-:Y:S01]  /*0e30*/  @P1 FMUL.FTZ R163, R158, R163 ;  /* 0x000000a39ea31220 */ /* 0x008fe20000410000 */
[----:B------:R-:W-:-:S03]  /*0e40*/  @P1 HADD2.F32 R158, -RZ, R11.H1_H1 ;  /* 0x3000000bff9e1230 */ /* 0x000fc60000004100 */
[----:B------:R-:W-:-:S03]  /*0e50*/  @P1 FMUL.FTZ R174, R163, R52 ;  /* 0x00000034a3ae1220 */ /* 0x000fc60000410000 */
[----:B------:R-:W3:Y:S01]  /*0e60*/  @P1 LDC R3, c[0x0][0x40c] ;  /* 0x00010300ff031b82 */ /* 0x000ee20000000800 */
[----:B0-----:R-:W-:Y:S01]  /*0e70*/  @P1 FMUL.FTZ R156, R2, R165 ;  /* 0x000000a5029c1220 */ /* 0x001fe20000410000 */
[----:B------:R-:W-:Y:S02]  /*0e80*/  @P1 HADD2.F32 R2, -RZ, R8.H0_H0 ;  /* 0x20000008ff021230 */ /* 0x000fe40000004100 */
[----:B-1----:R-:W-:-:S04]  /*0e90*/  @P1 FMUL.FTZ R157, R157, R162 ;  /* 0x000000a29d9d1220 */ /* 0x002fc80000410000 */
[----:B------:R-:W-:Y:S01]  /*0ea0*/  @P1 FMUL.FTZ R176, R157, R54 ;  /* 0x000000369db01220 */ /* 0x000fe20000410000 */
[----:B------:R-:W-:Y:S01]  /*0eb0*/  F2FP.F16.F32.PACK_AB R157, RZ, R172 ;  /* 0x000000acff9d723e */ /* 0x000fe200000000ff */
[----:B--2---:R-:W-:Y:S01]  /*0ec0*/  @P1 FMUL.FTZ R158, R158, R175 ;  /* 0x000000af9e9e1220 */ /* 0x004fe20000410000 */
[----:B------:R-:W-:Y:S01]  /*0ed0*/  MOV R175, RZ ;  /* 0x000000ff00af7202 */ /* 0x000fe20000000f00 */
[----:B------:R-:W-:Y:S01]  /*0ee0*/  @P1 FMUL.FTZ R175, R156, R53 ;  /* 0x000000359caf1220 */ /* 0x000fe20000410000 */
[----:B------:R-:W-:Y:S01]  /*0ef0*/  F2FP.F16.F32.PACK_AB R162, RZ, R176 ;  /* 0x000000b0ffa2723e */ /* 0x000fe200000000ff */
        /* <DEDUP_REMOVED lines=13> */
.L_x_27239:
        /* <DEDUP_REMOVED lines=13> */
[--C-:B0----5:R-:W-:Y:S02]  /*10a0*/  HADD2.F32 R179, -RZ, R5.reuse.H0_H0 ;  /* 0x20000005ffb37230 */ /* 0x121fe40000004100 */
[----:B------:R-:W-:Y:S02]  /*10b0*/  HADD2.F32 R178, -RZ, R4.H1_H1 ;  /* 0x30000004ffb27230 */ /* 0x000fe40000004100 */
[----:B------:R-:W-:Y:S02]  /*10c0*/  HADD2.F32 R180, -RZ, R5.H1_H1 ;  /* 0x30000005ffb47230 */ /* 0x000fe40000004100 */
[--C-:B------:R-:W-:Y:S02]  /*10d0*/  HADD2.F32 R181, -RZ, R6.reuse.H0_H0 ;  /* 0x20000006ffb57230 */ /* 0x100fe40000004100 */
[----:B------:R-:W-:Y:S02]  /*10e0*/  HADD2.F32 R182, -RZ, R6.H1_H1 ;  /* 0x30000006ffb67230 */ /* 0x000fe40000004100 */
[----:B------:R-:W-:-:S02]  /*10f0*/  HADD2.F32 R184, -RZ, R4.H0_H0 ;  /* 0x20000004ffb87230 */ /* 0x000fc40000004100 */
[----:B------:R-:W0:Y:S01]  /*1100*/  @P2 LDC R157, c[0x0][0x40c] ;  /* 0x00010300ff9d2b82 */ /* 0x000e220000000800 */
[----:B------:R-:W-:Y:S02]  /*1110*/  @P2 HADD2.F32 R156, -RZ, R8.H1_H1 ;  /* 0x30000008ff9c2230 */ /* 0x000fe40000004100 */
[----:B------:R-:W-:Y:S02]  /*1120*/  @P2 HADD2.F32 R158, -RZ, R9.H1_H1 ;  /* 0x30000009ff9e2230 */ /* 0x000fe40000004100 */
[----:B------:R-:W-:-:S03]  /*1130*/  HADD2.F32 R185, -RZ, R7.H1_H1 ;  /* 0x30000007ffb97230 */ /* 0x000fc60000004100 */
[----:B------:R-:W1:Y:S08]  /*1140*/  @P2 LDC R163, c[0x0][0x40c] ;  /* 0x00010300ffa32b82 */ /* 0x000e700000000800 */
[----:B------:R-:W2:Y:S01]  /*1150*/  @P2 LDC R165, c[0x0][0x40c] ;  /* 0x00010300ffa52b82 */ /* 0x000ea20000000800 */
[----:B0-----:R-:W-:-:S07]  /*1160*/  @P2 FMUL.FTZ R159, R156, R157 ;  /* 0x0000009d9c9f2220 */ /* 0x001fce0000410000 */
[----:B------:R-:W0:Y:S01]  /*1170*/  @P2 LDC R162, c[0x0][0x40c] ;  /* 0x00010300ffa22b82 */ /* 0x000e220000000800 */
[----:B------:R-:W-:Y:S02]  /*1180*/  @P2 HADD2.F32 R156, -RZ, R9.H0_H0 ;  /* 0x20000009ff9c2230 */ /* 0x000fe40000004100 */
[----:B------:R-:W-:Y:S01]  /*1190*/  @P2 FFMA.FTZ R178, R159, R49, R178 ;  /* 0x000000319fb22223 */ /* 0x000fe200000100b2 */
[----:B------:R-:W-:Y:S02]  /*11a0*/  @P2 HADD2.F32 R159, -RZ, R10.H0_H0 ;  /* 0x2000000aff9f2230 */ /* 0x000fe40000004100 */
[----:B-1----:R-:W-:Y:S02]  /*11b0*/  @P2 FMUL.FTZ R156, R156, R163 ;  /* 0x000000a39c9c2220 */ /* 0x002fe40000410000 */
[----:B------:R-:W1:Y:S01]  /*11c0*/  @P2 LDC R157, c[0x0][0x40c] ;  /* 0x00010300ff9d2b82 */ /* 0x000e620000000800 */
[----:B------:R-:W-:Y:S02]  /*11d0*/  @P2 HADD2.F32 R163, -RZ, R11.H0_H0 ;  /* 0x2000000bffa32230 */ /* 0x000fe40000004100 */
[----:B------:R-:W-:Y:S01]  /*11e0*/  @P2 FFMA.FTZ R179, R156, R50, R179 ;  /* 0x000000329cb32223 */ /* 0x000fe200000100b3 */
[----:B------:R-:W-:-:S02]  /*11f0*/  @P2 HADD2.F32 R156, -RZ, R8.H0_H0 ;  /* 0x20000008ff9c2230 */ /* 0x000fc40000004100 */
[----:B--2---:R-:W-:Y:S02]  /*1200*/  @P2 FMUL.FTZ R165, R158, R165 ;  /* 0x000000a59ea52220 */ /* 0x004fe40000410000 */
[----:B------:R-:W2:Y:S01]  /*1210*/  @P2 LDC R183, c[0x0][0x40c] ;  /* 0x00010300ffb72b82 */ /* 0x000ea20000000800 */
[----:B------:R-:W-:Y:S02]  /*1220*/  @P2 HADD2.F32 R158, -RZ, R10.H1_H1 ;  /* 0x3000000aff9e2230 */ /* 0x000fe40000004100 */
[----:B------:R-:W-:-:S05]  /*1230*/  @P2 FFMA.FTZ R180, R165, R51, R180 ;  /* 0x00000033a5b42223 */ /* 0x000fca00000100b4 */
[----:B------:R-:W3:Y:S01]  /*1240*/  @P2 LDC R164, c[0x0][0x40c] ;  /* 0x00010300ffa42b82 */ /* 0x000ee20000000800 */
[----:B0-----:R-:W-:-:S04]  /*1250*/  @P2 FMUL.FTZ R162, R159, R162 ;  /* 0x000000a29fa22220 */ /* 0x001fc80000410000 */
[----:B------:R-:W-:Y:S01]  /*1260*/  @P2 FFMA.FTZ R181, R162, R44, R181 ;  /* 0x0000002ca2b52223 */ /* 0x000fe200000100b5 */
[----:B------:R-:W-:Y:S02]  /*1270*/  F2FP.F16.F32.PACK_AB R162, RZ, R178 ;  /* 0x000000b2ffa2723e */ /* 0x000fe400000000ff */
[----:B------:R-:W0:Y:S01]  /*1280*/  @P2 LDC R187, c[0x0][0x40c] ;  /* 0x00010300ffbb2b82 */ /* 0x000e220000000800 */
[----:B-1----:R-:W-:Y:S01]  /*1290*/  @P2 FMUL.FTZ R157, R156, R157 ;  /* 0x0000009d9c9d2220 */ /* 0x002fe20000410000 */
[----:B------:R-:W-:-:S03]  /*12a0*/  @P2 HADD2.F32 R156, -RZ, R11.H1_H1 ;  /* 0x3000000bff9c2230 */ /* 0x000fc60000004100 */
[----:B------:R-:W-:Y:S01]  /*12b0*/  @P2 FFMA.FTZ R184, R157, R48, R184 ;  /* 0x000000309db82223 */ /* 0x000fe200000100b8 */
[----:B------:R-:W-:Y:S01]  /*12c0*/  F2FP.F16.F32.PACK_AB R157, RZ, R179 ;  /* 0x000000b3ff9d723e */ /* 0x000fe200000000ff */
[----:B--2---:R-:W-:Y:S01]  /*12d0*/  @P2 FMUL.FTZ R159, R158, R183 ;  /* 0x000000b79e9f2220 */ /* 0x004fe20000410000 */
[----:B------:R-:W-:Y:S01]  /*12e0*/  HADD2.F32 R183, -RZ, R7.H0_H0 ;  /* 0x20000007ffb77230 */ /* 0x000fe20000004100 */
[----:B------:R-:W-:Y:S02]  /*12f0*/  F2FP.F16.F32.PACK_AB R158, RZ, R180 ;  /* 0x000000b4ff9e723e */ /* 0x000fe400000000ff */
[----:B------:R-:W-:Y:S02]  /*1300*/  @P2 FFMA.FTZ R182, R159, R45, R182 ;  /* 0x0000002d9fb62223 */ /* 0x000fe400000100b6 */
[----:B------:R-:W-:Y:S01]  /*1310*/  PRMT R157, R157, 0x5410, R158 ;  /* 0x000054109d9d7816 */ /* 0x000fe2000000009e */
[----:B---3--:R-:W-:Y:S01]  /*1320*/  @P2 FMUL.FTZ R164, R163, R164 ;  /* 0x000000a4a3a42220 */ /* 0x008fe20000410000 */
[----:B------:R-:W-:-:S03]  /*1330*/  F2FP.F16.F32.PACK_AB R163, RZ, R181 ;  /* 0x000000b5ffa3723e */ /* 0x000fc600000000ff */
[----:B------:R-:W-:Y:S01]  /*1340*/  @P2 FFMA.FTZ R183, R164, R46, R183 ;  /* 0x0000002ea4b72223 */ /* 0x000fe200000100b7 */
[----:B------:R-:W-:Y:S01]  /*1350*/  F2FP.F16.F32.PACK_AB R164, RZ, R182 ;  /* 0x000000b6ffa4723e */ /* 0x000fe200000000ff */
[----:B0-----:R-:W-:-:S03]  /*1360*/  @P2 FMUL.FTZ R156, R156, R187 ;  /* 0x000000bb9c9c2220 */ /* 0x001fc60000410000 */
[----:B------:R-:W-:Y:S02]  /*1370*/  F2FP.F16.F32.PACK_AB R165, RZ, R183 ;  /* 0x000000b7ffa5723e */ /* 0x000fe400000000ff */
[----:B------:R-:W-:Y:S01]  /*1380*/  PRMT R158, R163, 0x5410, R164 ;  /* 0x00005410a39e7816 */ /* 0x000fe200000000a4 */
[----:B------:R-:W-:Y:S01]  /*1390*/  @P2 FFMA.FTZ R185, R156, R47, R185 ;  /* 0x0000002f9cb92223 */ /* 0x000fe200000100b9 */
[----:B------:R-:W-:-:S04]  /*13a0*/  F2FP.F16.F32.PACK_AB R156, RZ, R184 ;  /* 0x000000b8ff9c723e */ /* 0x000fc800000000ff */
[----:B------:R-:W-:Y:S02]  /*13b0*/  F2FP.F16.F32.PACK_AB R159, RZ, R185 ;  /* 0x000000b9ff9f723e */ /* 0x000fe400000000ff */
[----:B------:R-:W-:Y:S02]  /*13c0*/  PRMT R156, R156, 0x5410, R162 ;  /* 0x000054109c9c7816 */ /* 0x000fe400000000a2 */
[----:B------:R-:W-:Y:S01]  /*13d0*/  PRMT R159, R165, 0x5410, R159 ;  /* 0x00005410a59f7816 */ /* 0x000fe2000000009f */
[----:B------:R-:W-:Y:S06]  /*13e0*/  BRA `(.L_x_27241) ;  /* 0x0000000000c07947 */ /* 0x000fec0003800000 */
.L_x_27240:
[----:B0-----:R-:W0:Y:S01]  /*13f0*/  @P1 LDC R157, c[0x0][0x40c] ;  /* 0x00010300ff9d1b82 */ /* 0x001e220000000800 */
[----:B-----5:R-:W-:Y:S01]  /*1400*/  @P1 HADD2.F32 R156, -RZ, R8.H1_H1 ;  /* 0x30000008ff9c1230 */ /* 0x020fe20000004100 */
[----:B------:R-:W-:Y:S01]  /*1410*/  CS2R R178, SRZ ;  /* 0x0000000000b27805 */ /* 0x000fe2000001ff00 */
[----:B------:R-:W-:Y:S01]  /*1420*/  @P1 HADD2.F32 R158, -RZ, R9.H0_H0 ;  /* 0x20000009ff9e1230 */ /* 0x000fe20000004100 */
[----:B------:R-:W-:Y:S01]  /*1430*/  CS2R R180, SRZ ;  /* 0x0000000000b47805 */ /* 0x000fe2000001ff00 */
[----:B------:R-:W-:-:S03]  /*1440*/  @P1 HADD2.F32 R162, -RZ, R10.H0_H0 ;  /* 0x2000000affa21230 */ /* 0x000fc60000004100 */
        /* <DEDUP_REMOVED lines=20> */
[----:B------:R-:W-:Y:S01]  /*1590*/  @P1 HADD2.F32 R156, -RZ, R8.H0_H0 ;  /* 0x20000008ff9c1230 */ /* 0x000fe20000004100 */
[----:B------:R-:W-:Y:S02]  /*15a0*/  CS2R R182, SRZ ;  /* 0x0000000000b67805 */ /* 0x000fe4000001ff00 */
[----:B------:R-:W-:Y:S01]  /*15b0*/  @P1 FMUL.FTZ R182, R158, R45 ;  /* 0x0000002d9eb61220 */ /* 0x000fe20000410000 */
[----:B------:R-:W-:Y:S01]  /*15c0*/  F2FP.F16.F32.PACK_AB R158, RZ, R180 ;  /* 0x000000b4ff9e723e */ /* 0x000fe200000000ff */
[----:B-1----:R-:W-:-:S03]  /*15d0*/  @P1 FMUL.FTZ R159, R159, R164 ;  /* 0x000000a49f9f1220 */ /* 0x002fc60000410000 */
[----:B------:R-:W-:Y:S01]  /*15e0*/  F2FP.F16.F32.PACK_AB R163, RZ, R182 ;  /* 0x000000b6ffa3723e */ /* 0x000fe200000000ff */
[----:B------:R-:W-:Y:S01]  /*15f0*/  @P1 FMUL.FTZ R183, R159, R46 ;  /* 0x0000002e9fb71220 */ /* 0x000fe20000410000 */
[----:B------:R-:W-:Y:S01]  /*1600*/  F2FP.F16.F32.PACK_AB R159, RZ, R181 ;  /* 0x000000b5ff9f723e */ /* 0x000fe200000000ff */
[----:B--2---:R-:W-:Y:S01]  /*1610*/  @P1 FMUL.FTZ R162, R162, R185 ;  /* 0x000000b9a2a21220 */ /* 0x004fe20000410000 */
[----:B------:R-:W-:Y:S02]  /*1620*/  CS2R R184, SRZ ;  /* 0x0000000000b87805 */ /* 0x000fe4000001ff00 */
        /* <DEDUP_REMOVED lines=12> */
.L_x_27241:
        /* <DEDUP_REMOVED lines=13> */
[----:B--2--5:R-:W-:Y:S02]  /*17c0*/  HADD2.F32 R186, -RZ, R4.H1_H1 ;  /* 0x30000004ffba7230 */ /* 0x024fe40000004100 */
[--C-:B------:R-:W-:Y:S02]  /*17d0*/  HADD2.F32 R189, -RZ, R5.reuse.H0_H0 ;  /* 0x20000005ffbd7230 */ /* 0x100fe40000004100 */
        /* <DEDUP_REMOVED lines=23> */
[----:B------:R-:W-:Y:S01]  /*1950*/  @P2 FFMA.FTZ R187, R162, R36, R187 ;  /* 0x00000024a2bb2223 */ /* 0x000fe200000100bb */
[----:B------:R-:W-:-:S04]  /*1960*/  F2FP.F16.F32.PACK_AB R162, RZ, R186 ;  /* 0x000000baffa2723e */ /* 0x000fc800000000ff */
[----:B------:R-:W3:Y:S01]  /*1970*/  @P2 LDC R164, c[0x0][0x40c] ;  /* 0x00010300ffa42b82 */ /* 0x000ee20000000800 */
[----:B0-----:R-:W-:Y:S01]  /*1980*/  @P2 FMUL.FTZ R163, R163, R188 ;  /* 0x000000bca3a32220 */ /* 0x001fe20000410000 */
[----:B------:R-:W-:-:S05]  /*1990*/  HADD2.F32 R188, -RZ, R7.H0_H0 ;  /* 0x20000007ffbc7230 */ /* 0x000fca0000004100 */
[----:B------:R-:W-:Y:S01]  /*19a0*/  @P2 FFMA.FTZ R188, R163, R38, R188 ;  /* 0x00000026a3bc2223 */ /* 0x000fe200000100bc */
[----:B------:R-:W0:Y:S01]  /*19b0*/  @P2 LDC R195, c[0x0][0x40c] ;  /* 0x00010300ffc32b82 */ /* 0x000e220000000800 */
[----:B-1----:R-:W-:Y:S01]  /*19c0*/  @P2 FMUL.FTZ R157, R156, R157 ;  /* 0x0000009d9c9d2220 */ /* 0x002fe20000410000 */
[----:B------:R-:W-:Y:S01]  /*19d0*/  @P2 HADD2.F32 R156, -RZ, R11.H1_H1 ;  /* 0x3000000bff9c2230 */ /* 0x000fe20000004100 */
[----:B------:R-:W-:Y:S02]  /*19e0*/  F2FP.F16.F32.PACK_AB R163, RZ, R187 ;  /* 0x000000bbffa3723e */ /* 0x000fe400000000ff */
[----:B------:R-:W-:Y:S01]  /*19f0*/  @P2 FFMA.FTZ R190, R157, R40, R190 ;  /* 0x000000289dbe2223 */ /* 0x000fe200000100be */
[----:B------:R-:W-:Y:S01]  /*1a00*/  F2FP.F16.F32.PACK_AB R157, RZ, R189 ;  /* 0x000000bdff9d723e */ /* 0x000fe200000000ff */
[----:B--2---:R-:W-:Y:S01]  /*1a10*/  @P2 FMUL.FTZ R158, R158, R165 ;  /* 0x000000a59e9e2220 */ /* 0x004fe20000410000 */
[----:B------:R-:W-:-:S03]  /*1a20*/  F2FP.F16.F32.PACK_AB R165, RZ, R188 ;  /* 0x000000bcffa5723e */ /* 0x000fc600000000ff */
[----:B------:R-:W-:Y:S01]  /*1a30*/  @P2 FFMA.FTZ R191, R158, R43, R191 ;  /* 0x0000002b9ebf2223 */ /* 0x000fe200000100bf */
[----:B---3--:R-:W-:-:S04]  /*1a40*/  @P2 FMUL.FTZ R159, R159, R164 ;  /* 0x000000a49f9f2220 */ /* 0x008fc80000410000 */
[----:B------:R-:W-:Y:S01]  /*1a50*/  F2FP.F16.F32.PACK_AB R158, RZ, R191 ;  /* 0x000000bfff9e723e */ /* 0x000fe200000000ff */
[----:B------:R-:W-:-:S03]  /*1a60*/  @P2 FFMA.FTZ R192, R159, R37, R192 ;  /* 0x000000259fc02223 */ /* 0x000fc600000100c0 */
[----:B------:R-:W-:Y:S01]  /*1a70*/  PRMT R157, R157, 0x5410, R158 ;  /* 0x000054109d9d7816 */ /* 0x000fe2000000009e */
[----:B0-----:R-:W-:Y:S01]  /*1a80*/  @P2 FMUL.FTZ R156, R156, R195 ;  /* 0x000000c39c9c2220 */ /* 0x001fe20000410000 */
[----:B------:R-:W-:-:S03]  /*1a90*/  F2FP.F16.F32.PACK_AB R164, RZ, R192 ;  /* 0x000000c0ffa4723e */ /* 0x000fc600000000ff */
[----:B------:R-:W-:Y:S01]  /*1aa0*/  @P2 FFMA.FTZ R193, R156, R39, R193 ;  /* 0x000000279cc12223 */ /* 0x000fe200000100c1 */
[----:B------:R-:W-:Y:S02]  /*1ab0*/  F2FP.F16.F32.PACK_AB R156, RZ, R190 ;  /* 0x000000beff9c723e */ /* 0x000fe400000000ff */
[----:B------:R-:W-:Y:S02]  /*1ac0*/  PRMT R158, R163, 0x5410, R164 ;  /* 0x00005410a39e7816 */ /* 0x000fe400000000a4 */
[----:B------:R-:W-:Y:S02]  /*1ad0*/  F2FP.F16.F32.PACK_AB R159, RZ, R193 ;  /* 0x000000c1ff9f723e */ /* 0x000fe400000000ff */
[----:B------:R-:W-:Y:S02]  /*1ae0*/  PRMT R156, R156, 0x5410, R162 ;  /* 0x000054109c9c7816 */ /* 0x000fe400000000a2 */
[----:B------:R-:W-:Y:S01]  /*1af0*/  PRMT R159, R165, 0x5410, R159 ;  /* 0x00005410a59f7816 */ /* 0x000fe2000000009f */
[----:B------:R-:W-:Y:S06]  /*1b00*/  BRA `(.L_x_27243) ;  /* 0x0000000000c07947 */ /* 0x000fec0003800000 */
.L_x_27242:
[----:B--2---:R-:W0:Y:S01]  /*1b10*/  @P1 LDC R157, c[0x0][0x40c] ;  /* 0x00010300ff9d1b82 */ /* 0x004e220000000800 */
[----:B-----5:R-:W-:Y:S01]  /*1b20*/  @P1 HADD2.F32 R156, -RZ, R8.H1_H1 ;  /* 0x30000008ff9c1230 */ /* 0x020fe20000004100 */
[----:B------:R-:W-:Y:S01]  /*1b30*/  CS2R R186, SRZ ;  /* 0x0000000000ba7805 */ /* 0x000fe2000001ff00 */
[----:B------:R-:W-:Y:S01]  /*1b40*/  @P1 HADD2.F32 R158, -RZ, R9.H0_H0 ;  /* 0x20000009ff9e1230 */ /* 0x000fe20000004100 */
[----:B------:R-:W-:Y:S01]  /*1b50*/  CS2R R190, SRZ ;  /* 0x0000000000be7805 */ /* 0x000fe2000001ff00 */
[----:B------:R-:W-:Y:S01]  /*1b60*/  @P1 HADD2.F32 R162, -RZ, R10.H0_H0 ;  /* 0x2000000affa21230 */ /* 0x000fe20000004100 */
[----:B------:R-:W-:Y:S02]  /*1b70*/  CS2R R188, SRZ ;  /* 0x0000000000bc7805 */ /* 0x000fe4000001ff00 */
        /* <DEDUP_REMOVED lines=28> */
[----:B--2---:R-:W-:-:S03]  /*1d40*/  @P1 FMUL.FTZ R162, R162, R195 ;  /* 0x000000c3a2a21220 */ /* 0x004fc60000410000 */
        /* <DEDUP_REMOVED lines=12> */
.L_x_27243:
        /* <DEDUP_REMOVED lines=13> */
[----:B-----5:R-:W-:Y:S02]  /*1ee0*/  HADD2.F32 R209, -RZ, R4.H1_H1 ;  /* 0x30000004ffd17230 */ /* 0x020fe40000004100 */
[--C-:B------:R-:W-:Y:S02]  /*1ef0*/  HADD2.F32 R202, -RZ, R5.reuse.H0_H0 ;  /* 0x20000005ffca7230 */ /* 0x100fe40000004100 */
[----:B------:R-:W-:Y:S02]  /*1f00*/  HADD2.F32 R201, -RZ, R5.H1_H1 ;  /* 0x30000005ffc97230 */ /* 0x000fe40000004100 */
[--C-:B------:R-:W-:Y:S02]  /*1f10*/  HADD2.F32 R198, -RZ, R6.reuse.H0_H0 ;  /* 0x20000006ffc67230 */ /* 0x100fe40000004100 */
[----:B------:R-:W-:Y:S02]  /*1f20*/  HADD2.F32 R197, -RZ, R6.H1_H1 ;  /* 0x30000006ffc57230 */ /* 0x000fe40000004100 */
[----:B------:R-:W-:-:S02]  /*1f30*/  HADD2.F32 R206, -RZ, R4.H0_H0 ;  /* 0x20000004ffce7230 */ /* 0x000fc40000004100 */
[----:B--2---:R-:W0:Y:S01]  /*1f40*/  @P2 LDC R157, c[0x0][0x40c] ;  /* 0x00010300ff9d2b82 */ /* 0x004e220000000800 */
[----:B------:R-:W-:Y:S02]  /*1f50*/  @P2 HADD2.F32 R156, -RZ, R8.H1_H1 ;  /* 0x30000008ff9c2230 */ /* 0x000fe40000004100 */
[----:B------:R-:W-:Y:S02]  /*1f60*/  @P2 HADD2.F32 R158, -RZ, R9.H0_H0 ;  /* 0x20000009ff9e2230 */ /* 0x000fe40000004100 */
[----:B------:R-:W-:Y:S02]  /*1f70*/  @P2 HADD2.F32 R162, -RZ, R10.H0_H0 ;  /* 0x2000000affa22230 */ /* 0x000fe40000004100 */
[----:B------:R-:W-:Y:S01]  /*1f80*/  HADD2.F32 R196, -RZ, R7.H1_H1 ;  /* 0x30000007ffc47230 */ /* 0x000fe20000004100 */
[----:B------:R-:W1:Y:S08]  /*1f90*/  @P2 LDC R159, c[0x0][0x40c] ;  /* 0x00010300ff9f2b82 */ /* 0x000e700000000800 */
[----:B------:R-:W2:Y:S08]  /*1fa0*/  @P2 LDC R163, c[0x0][0x40c] ;  /* 0x00010300ffa32b82 */ /* 0x000eb00000000800 */
[----:B------:R-:W3:Y:S01]  /*1fb0*/  @P2 LDC R165, c[0x0][0x40c] ;  /* 0x00010300ffa52b82 */ /* 0x000ee20000000800 */
[----:B0-----:R-:W-:-:S04]  /*1fc0*/  @P2 FMUL.FTZ R156, R156, R157 ;  /* 0x0000009d9c9c2220 */ /* 0x001fc80000410000 */
[----:B------:R-:W-:Y:S01]  /*1fd0*/  @P2 FFMA.FTZ R209, R156, R33, R209 ;  /* 0x000000219cd12223 */ /* 0x000fe200000100d1 */
[----:B------:R-:W-:Y:S02]  /*1fe0*/  @P2 HADD2.F32 R156, -RZ, R9.H1_H1 ;  /* 0x30000009ff9c2230 */ /* 0x000fe40000004100 */
[----:B------:R-:W0:Y:S01]  /*1ff0*/  @P2 LDC R157, c[0x0][0x40c] ;  /* 0x00010300ff9d2b82 */ /* 0x000e220000000800 */
[----:B-1----:R-:W-:-:S04]  /*2000*/  @P2 FMUL.FTZ R159, R158, R159 ;  /* 0x0000009f9e9f2220 */ /* 0x002fc80000410000 */
[----:B------:R-:W-:Y:S01]  /*2010*/  @P2 FFMA.FTZ R202, R159, R34, R202 ;  /* 0x000000229fca2223 */ /* 0x000fe200000100ca */
[----:B------:R-:W-:Y:S02]  /*2020*/  @P2 HADD2.F32 R159, -RZ, R10.H1_H1 ;  /* 0x3000000aff9f2230 */ /* 0x000fe40000004100 */
[----:B------:R-:W1:Y:S01]  /*2030*/  @P2 LDC R195, c[0x0][0x40c] ;  /* 0x00010300ffc32b82 */ /* 0x000e620000000800 */
[----:B--2---:R-:W-:Y:S01]  /*2040*/  @P2 FMUL.FTZ R158, R156, R163 ;  /* 0x000000a39c9e2220 */ /* 0x004fe20000410000 */
[----:B------:R-:W-:-:S03]  /*2050*/  @P2 HADD2.F32 R156, -RZ, R8.H0_H0 ;  /* 0x20000008ff9c2230 */ /* 0x000fc60000004100 */
[----:B------:R-:W-:-:S03]  /*2060*/  @P2 FFMA.FTZ R201, R158, R35, R201 ;  /* 0x000000239ec92223 */ /* 0x000fc600000100c9 */
[----:B------:R-:W2:Y:S01]  /*2070*/  @P2 LDC R164, c[0x0][0x40c] ;  /* 0x00010300ffa42b82 */ /* 0x000ea20000000800 */
[----:B---3--:R-:W-:Y:S01]  /*2080*/  @P2 FMUL.FTZ R165, R162, R165 ;  /* 0x000000a5a2a52220 */ /* 0x008fe20000410000 */
[----:B------:R-:W-:Y:S01]  /*2090*/  @P2 HADD2.F32 R162, -RZ, R11.H0_H0 ;  /* 0x2000000bffa22230 */ /* 0x000fe20000004100 */
[----:B------:R-:W-:Y:S02]  /*20a0*/  F2FP.F16.F32.PACK_AB R158, RZ, R201 ;  /* 0x000000c9ff9e723e */ /* 0x000fe400000000ff */
[----:B------:R-:W-:-:S03]  /*20b0*/  @P2 FFMA.FTZ R198, R165, R28, R198 ;  /* 0x0000001ca5c62223 */ /* 0x000fc600000100c6 */
[----:B------:R-:W3:Y:S01]  /*20c0*/  @P2 LDC R199, c[0x0][0x40c] ;  /* 0x00010300ffc72b82 */ /* 0x000ee20000000800 */
[----:B0-----:R-:W-:Y:S01]  /*20d0*/  @P2 FMUL.FTZ R157, R156, R157 ;  /* 0x0000009d9c9d2220 */ /* 0x001fe20000410000 */
[----:B------:R-:W-:Y:S01]  /*20e0*/  @P2 HADD2.F32 R156, -RZ, R11.H1_H1 ;  /* 0x3000000bff9c2230 */ /* 0x000fe20000004100 */
[----:B------:R-:W-:Y:S02]  /*20f0*/  F2FP.F16.F32.PACK_AB R163, RZ, R198 ;  /* 0x000000c6ffa3723e */ /* 0x000fe400000000ff */
[----:B------:R-:W-:Y:S01]  /*2100*/  @P2 FFMA.FTZ R206, R157, R32, R206 ;  /* 0x000000209dce2223 */ /* 0x000fe200000100ce */
[----:B------:R-:W-:Y:S01]  /*2110*/  F2FP.F16.F32.PACK_AB R157, RZ, R202 ;  /* 0x000000caff9d723e */ /* 0x000fe200000000ff */
[----:B-1----:R-:W-:Y:S01]  /*2120*/  @P2 FMUL.FTZ R162, R162, R195 ;  /* 0x000000c3a2a22220 */ /* 0x002fe20000410000 */
[----:B------:R-:W-:Y:S02]  /*2130*/  HADD2.F32 R195, -RZ, R7.H0_H0 ;  /* 0x20000007ffc37230 */ /* 0x000fe40000004100 */
[----:B------:R-:W-:-:S03]  /*2140*/  PRMT R157, R157, 0x5410, R158 ;  /* 0x000054109d9d7816 */ /* 0x000fc6000000009e */
[----:B------:R-:W-:Y:S01]  /*2150*/  @P2 FFMA.FTZ R195, R162, R30, R195 ;  /* 0x0000001ea2c32223 */ /* 0x000fe200000100c3 */
[----:B------:R-:W-:Y:S01]  /*2160*/  F2FP.F16.F32.PACK_AB R162, RZ, R209 ;  /* 0x000000d1ffa2723e */ /* 0x000fe200000000ff */
[----:B--2---:R-:W-:-:S03]  /*2170*/  @P2 FMUL.FTZ R164, R159, R164 ;  /* 0x000000a49fa42220 */ /* 0x004fc60000410000 */
[----:B------:R-:W-:Y:S01]  /*2180*/  F2FP.F16.F32.PACK_AB R165, RZ, R195 ;  /* 0x000000c3ffa5723e */ /* 0x000fe200000000ff */
[----:B------:R-:W-:Y:S01]  /*2190*/  @P2 FFMA.FTZ R197, R164, R29, R197 ;  /* 0x0000001da4c52223 */ /* 0x000fe200000100c5 */
[----:B---3--:R-:W-:-:S04]  /*21a0*/  @P2 FMUL.FTZ R199, R156, R199 ;  /* 0x000000c79cc72220 */ /* 0x008fc80000410000 */
[----:B------:R-:W-:Y:S02]  /*21b0*/  F2FP.F16.F32.PACK_AB R164, RZ, R197 ;  /* 0x000000c5ffa4723e */ /* 0x000fe400000000ff */
[----:B------:R-:W-:Y:S01]  /*21c0*/  F2FP.F16.F32.PACK_AB R156, RZ, R206 ;  /* 0x000000ceff9c723e */ /* 0x000fe200000000ff */
[----:B------:R-:W-:Y:S01]  /*21d0*/  @P2 FFMA.FTZ R196, R199, R31, R196 ;  /* 0x0000001fc7c42223 */ /* 0x000fe200000100c4 */
[----:B------:R-:W-:Y:S02]  /*21e0*/  PRMT R158, R163, 0x5410, R164 ;  /* 0x00005410a39e7816 */ /* 0x000fe400000000a4 */
[----:B------:R-:W-:Y:S02]  /*21f0*/  PRMT R156, R156, 0x5410, R162 ;  /* 0x000054109c9c7816 */ /* 0x000fe400000000a2 */
[----:B------:R-:W-:-:S04]  /*2200*/  F2FP.F16.F32.PACK_AB R159, RZ, R196 ;  /* 0x000000c4ff9f723e */ /* 0x000fc800000000ff */
[----:B------:R-:W-:Y:S01]  /*2210*/  PRMT R159, R165, 0x5410, R159 ;  /* 0x00005410a59f7816 */ /* 0x000fe2000000009f */
[----:B------:R-:W-:Y:S06]  /*2220*/  BRA `(.L_x_27245) ;  /* 0x0000000000cc7947 */ /* 0x000fec0003800000 */
.L_x_27244:
[----:B--2---:R-:W0:Y:S01]  /*2230*/  @P1 LDC R157, c[0x0][0x40c] ;  /* 0x00010300ff9d1b82 */ /* 0x004e220000000800 */
[----:B-----5:R-:W-:Y:S01]  /*2240*/  @P1 HADD2.F32 R156, -RZ, R8.H1_H1 ;  /* 0x30000008ff9c1230 */ /* 0x020fe20000004100 */
[----:B------:R-:W-:Y:S01]  /*2250*/  MOV R209, RZ ;  /* 0x000000ff00d17202 */ /* 0x000fe20000000f00 */
[----:B------:R-:W-:Y:S02]  /*2260*/  @P1 HADD2.F32 R158, -RZ, R9.H0_H0 ;  /* 0x20000009ff9e1230 */ /* 0x000fe40000004100 */
[----:B------:R-:W-:Y:S02]  /*2270*/  HFMA2 R202, -RZ, RZ, 0, 0 ;  /* 0x00000000ffca7431 */ /* 0x000fe400000001ff */
[----:B------:R-:W-:Y:S01]  /*2280*/  @P1 HADD2.F32 R162, -RZ, R10.H0_H0 ;  /* 0x2000000affa21230 */ /* 0x000fe20000004100 */
[----:B------:R-:W-:Y:S01]  /*2290*/  MOV R201, RZ ;  /* 0x000000ff00c97202 */ /* 0x000fe20000000f00 */
[----:B------:R-:W-:Y:S01]  /*22a0*/  HFMA2 R198, -RZ, RZ, 0, 0 ;  /* 0x00000000ffc67431 */ /* 0x000fe200000001ff */
[----:B------:R-:W1:Y:S01]  /*22b0*/  @P1 LDC R159, c[0x0][0x40c] ;  /* 0x00010300ff9f1b82 */ /* 0x000e620000000800 */
[----:B------:R-:W-:-:S07]  /*22c0*/  HFMA2 R206, -RZ, RZ, 0, 0 ;  /* 0x00000000ffce7431 */ /* 0x000fce00000001ff */
        /* <DEDUP_REMOVED lines=20> */
[----:B------:R-:W-:Y:S01]  /*2410*/  MOV R195, RZ ;  /* 0x000000ff00c37202 */ /* 0x000fe20000000f00 */
[----:B-1----:R-:W-:-:S04]  /*2420*/  @P1 FMUL.FTZ R159, R159, R164 ;  /* 0x000000a49f9f1220 */ /* 0x002fc80000410000 */
[----:B------:R-:W-:Y:S01]  /*2430*/  @P1 FMUL.FTZ R195, R159, R30 ;  /* 0x0000001e9fc31220 */ /* 0x000fe20000410000 */
[----:B------:R-:W-:Y:S01]  /*2440*/  F2FP.F16.F32.PACK_AB R159, RZ, R198 ;  /* 0x000000c6ff9f723e */ /* 0x000fe200000000ff */
[----:B--2---:R-:W-:Y:S01]  /*2450*/  @P1 FMUL.FTZ R162, R162, R197 ;  /* 0x000000c5a2a21220 */ /* 0x004fe20000410000 */
[----:B------:R-:W-:Y:S02]  /*2460*/  CS2R R196, SRZ ;  /* 0x0000000000c47805 */ /* 0x000fe4000001ff00 */
[----:B------:R-:W-:Y:S01]  /*2470*/  F2FP.F16.F32.PACK_AB R164, RZ, R195 ;  /* 0x000000c3ffa4723e */ /* 0x000fe200000000ff */
        /* <DEDUP_REMOVED lines=14> */
.L_x_27245:
        /* <DEDUP_REMOVED lines=14> */
[--C-:B--2---:R-:W-:Y:S02]  /*2640*/  HADD2.F32 R204, -RZ, R5.reuse.H0_H0 ;  /* 0x20000005ffcc7230 */ /* 0x104fe40000004100 */
[----:B------:R-:W-:Y:S02]  /*2650*/  HADD2.F32 R205, -RZ, R5.H1_H1 ;  /* 0x30000005ffcd7230 */ /* 0x000fe40000004100 */
[--C-:B------:R-:W-:Y:S02]  /*2660*/  HADD2.F32 R203, -RZ, R6.reuse.H0_H0 ;  /* 0x20000006ffcb7230 */ /* 0x100fe40000004100 */
[----:B------:R-:W-:Y:S02]  /*2670*/  HADD2.F32 R199, -RZ, R6.H1_H1 ;  /* 0x30000006ffc77230 */ /* 0x000fe40000004100 */
[----:B------:R-:W-:-:S02]  /*2680*/  HADD2.F32 R200, -RZ, R7.H0_H0 ;  /* 0x20000007ffc87230 */ /* 0x000fc40000004100 */
[----:B------:R-:W0:Y:S01]  /*2690*/  @P2 LDC R157, c[0x0][0x40c] ;  /* 0x00010300ff9d2b82 */ /* 0x000e220000000800 */
[----:B------:R-:W-:Y:S02]  /*26a0*/  @P2 HADD2.F32 R156, -RZ, R8.H1_H1 ;  /* 0x30000008ff9c2230 */ /* 0x000fe40000004100 */
[----:B------:R-:W-:-:S05]  /*26b0*/  HADD2.F32 R207, -RZ, R4.H0_H0 ;  /* 0x20000004ffcf7230 */ /* 0x000fca0000004100 */
[----:B------:R-:W1:Y:S08]  /*26c0*/  @P2 LDC R163, c[0x0][0x40c] ;  /* 0x00010300ffa32b82 */ /* 0x000e700000000800 */
[----:B------:R-:W2:Y:S01]  /*26d0*/  @P2 LDC R165, c[0x0][0x40c] ;  /* 0x00010300ffa52b82 */ /* 0x000ea20000000800 */
[----:B0-----:R-:W-:-:S07]  /*26e0*/  @P2 FMUL.FTZ R159, R156, R157 ;  /* 0x0000009d9c9f2220 */ /* 0x001fce0000410000 */
[----:B------:R-:W0:Y:S01]  /*26f0*/  @P2 LDC R162, c[0x0][0x40c] ;  /* 0x00010300ffa22b82 */ /* 0x000e220000000800 */
[--C-:B------:R-:W-:Y:S02]  /*2700*/  @P2 HADD2.F32 R156, -RZ, R9.reuse.H0_H0 ;  /* 0x20000009ff9c2230 */ /* 0x100fe40000004100 */
[----:B------:R-:W-:Y:S01]  /*2710*/  @P2 FFMA.FTZ R208, R159, R25, R208 ;  /* 0x000000199fd02223 */ /* 0x000fe200000100d0 */
[----:B------:R-:W-:Y:S02]  /*2720*/  @P2 HADD2.F32 R159, -RZ, R10.H0_H0 ;  /* 0x2000000aff9f2230 */ /* 0x000fe40000004100 */
[----:B-1----:R-:W-:Y:S02]  /*2730*/  @P2 FMUL.FTZ R163, R156, R163 ;  /* 0x000000a39ca32220 */ /* 0x002fe40000410000 */
[----:B------:R-:W1:Y:S01]  /*2740*/  @P2 LDC R157, c[0x0][0x40c] ;  /* 0x00010300ff9d2b82 */ /* 0x000e620000000800 */
[----:B------:R-:W-:Y:S02]  /*2750*/  @P2 HADD2.F32 R156, -RZ, R9.H1_H1 ;  /* 0x30000009ff9c2230 */ /* 0x000fe40000004100 */
[----:B------:R-:W-:Y:S01]  /*2760*/  @P2 FFMA.FTZ R204, R163, R26, R204 ;  /* 0x0000001aa3cc2223 */ /* 0x000fe200000100cc */
[----:B------:R-:W-:-:S02]  /*2770*/  @P2 HADD2.F32 R163, -RZ, R11.H0_H0 ;  /* 0x2000000bffa32230 */ /* 0x000fc40000004100 */
[----:B--2---:R-:W-:Y:S02]  /*2780*/  @P2 FMUL.FTZ R158, R156, R165 ;  /* 0x000000a59c9e2220 */ /* 0x004fe40000410000 */
[----:B------:R-:W2:Y:S01]  /*2790*/  @P2 LDC R194, c[0x0][0x40c] ;  /* 0x00010300ffc22b82 */ /* 0x000ea20000000800 */
[----:B------:R-:W-:Y:S02]  /*27a0*/  @P2 HADD2.F32 R156, -RZ, R8.H0_H0 ;  /* 0x20000008ff9c2230 */ /* 0x000fe40000004100 */
[----:B------:R-:W-:-:S05]  /*27b0*/  @P2 FFMA.FTZ R205, R158, R27, R205 ;  /* 0x0000001b9ecd2223 */ /* 0x000fca00000100cd */
[----:B------:R-:W3:Y:S01]  /*27c0*/  @P2 LDC R164, c[0x0][0x40c] ;  /* 0x00010300ffa42b82 */ /* 0x000ee20000000800 */
[----:B0-----:R-:W-:Y:S01]  /*27d0*/  @P2 FMUL.FTZ R162, R159, R162 ;  /* 0x000000a29fa22220 */ /* 0x001fe20000410000 */
[----:B------:R-:W-:Y:S01]  /*27e0*/  @P2 HADD2.F32 R159, -RZ, R10.H1_H1 ;  /* 0x3000000aff9f2230 */ /* 0x000fe20000004100 */
[----:B------:R-:W-:Y:S02]  /*27f0*/  F2FP.F16.F32.PACK_AB R158, RZ, R205 ;  /* 0x000000cdff9e723e */ /* 0x000fe400000000ff */
[----:B------:R-:W-:Y:S01]  /*2800*/  @P2 FFMA.FTZ R203, R162, R20, R203 ;  /* 0x00000014a2cb2223 */ /* 0x000fe200000100cb */
[----:B------:R-:W-:Y:S02]  /*2810*/  F2FP.F16.F32.PACK_AB R162, RZ, R208 ;  /* 0x000000d0ffa2723e */ /* 0x000fe400000000ff */
[----:B------:R-:W0:Y:S01]  /*2820*/  @P2 LDC R210, c[0x0][0x40c] ;  /* 0x00010300ffd22b82 */ /* 0x000e220000000800 */
[----:B-1----:R-:W-:Y:S01]  /*2830*/  @P2 FMUL.FTZ R156, R156, R157 ;  /* 0x0000009d9c9c2220 */ /* 0x002fe20000410000 */
[----:B------:R-:W-:-:S03]  /*2840*/  @P2 HADD2.F32 R157, -RZ, R11.H1_H1 ;  /* 0x3000000bff9d2230 */ /* 0x000fc60000004100 */
[----:B------:R-:W-:Y:S01]  /*2850*/  @P2 FFMA.FTZ R207, R156, R24, R207 ;  /* 0x000000189ccf2223 */ /* 0x000fe200000100cf */
[----:B--2---:R-:W-:Y:S01]  /*2860*/  @P2 FMUL.FTZ R163, R163, R194 ;  /* 0x000000c2a3a32220 */ /* 0x004fe20000410000 */
[----:B------:R-:W-:-:S03]  /*2870*/  HADD2.F32 R194, -RZ, R7.H1_H1 ;  /* 0x30000007ffc27230 */ /* 0x000fc60000004100 */
[----:B------:R-:W-:Y:S01]  /*2880*/  F2FP.F16.F32.PACK_AB R156, RZ, R207 ;  /* 0x000000cfff9c723e */ /* 0x000fe200000000ff */
[----:B------:R-:W-:Y:S01]  /*2890*/  @P2 FFMA.FTZ R200, R163, R22, R200 ;  /* 0x00000016a3c82223 */ /* 0x000fe200000100c8 */
[----:B------:R-:W-:Y:S02]  /*28a0*/  F2FP.F16.F32.PACK_AB R163, RZ, R203 ;  /* 0x000000cbffa3723e */ /* 0x000fe400000000ff */
[----:B------:R-:W-:Y:S01]  /*28b0*/  PRMT R156, R156, 0x5410, R162 ;  /* 0x000054109c9c7816 */ /* 0x000fe200000000a2 */
[----:B---3--:R-:W-:Y:S01]  /*28c0*/  @P2 FMUL.FTZ R164, R159, R164 ;  /* 0x000000a49fa42220 */ /* 0x008fe20000410000 */
[----:B------:R-:W-:-:S03]  /*28d0*/  F2FP.F16.F32.PACK_AB R165, RZ, R200 ;  /* 0x000000c8ffa5723e */ /* 0x000fc600000000ff */
[----:B------:R-:W-:Y:S01]  /*28e0*/  @P2 FFMA.FTZ R199, R164, R21, R199 ;  /* 0x00000015a4c72223 */ /* 0x000fe200000100c7 */
[----:B0-----:R-:W-:-:S04]  /*28f0*/  @P2 FMUL.FTZ R157, R157, R210 ;  /* 0x000000d29d9d2220 */ /* 0x001fc80000410000 */
        /* <DEDUP_REMOVED lines=8> */
.L_x_27246:
[----:B--2---:R-:W0:Y:S01]  /*2980*/  @P1 LDC R157, c[0x0][0x40c] ;  /* 0x00010300ff9d1b82 */ /* 0x004e220000000800 */
[----:B-----5:R-:W-:Y:S01]  /*2990*/  @P1 HADD2.F32 R156, -RZ, R8.H1_H1 ;  /* 0x30000008ff9c1230 */ /* 0x020fe20000004100 */
[----:B------:R-:W-:Y:S01]  /*29a0*/  MOV R208, RZ ;  /* 0x000000ff00d07202 */ /* 0x000fe20000000f00 */
[----:B------:R-:W-:Y:S01]  /*29b0*/  @P1 HADD2.F32 R158, -RZ, R9.H0_H0 ;  /* 0x20000009ff9e1230 */ /* 0x000fe20000004100 */
[----:B------:R-:W-:Y:S01]  /*29c0*/  CS2R R204, SRZ ;  /* 0x0000000000cc7805 */ /* 0x000fe2000001ff00 */
[----:B------:R-:W-:Y:S02]  /*29d0*/  @P1 HADD2.F32 R162, -RZ, R10.H0_H0 ;  /* 0x2000000affa21230 */ /* 0x000fe40000004100 */
[----:B------:R-:W-:Y:S01]  /*29e0*/  HFMA2 R203, -RZ, RZ, 0, 0 ;  /* 0x00000000ffcb7431 */ /* 0x000fe200000001ff */
[----:B------:R-:W-:Y:S01]  /*29f0*/  MOV R194, RZ ;  /* 0x000000ff00c27202 */ /* 0x000fe20000000f00 */
        /* <DEDUP_REMOVED lines=22> */
[----:B------:R-:W-:Y:S02]  /*2b60*/  MOV R199, RZ ;  /* 0x000000ff00c77202 */ /* 0x000fe40000000f00 */
[----:B------:R-:W-:Y:S01]  /*2b70*/  @P1 FMUL.FTZ R199, R158, R21 ;  /* 0x000000159ec71220 */ /* 0x000fe20000410000 */
[----:B------:R-:W-:Y:S01]  /*2b80*/  F2FP.F16.F32.PACK_AB R158, RZ, R205 ;  /* 0x000000cdff9e723e */ /* 0x000fe200000000ff */
[----:B-1----:R-:W-:Y:S01]  /*2b90*/  @P1 FMUL.FTZ R162, R162, R207 ;  /* 0x000000cfa2a21220 */ /* 0x002fe20000410000 */
[----:B------:R-:W-:Y:S02]  /*2ba0*/  HFMA2 R207, -RZ, RZ, 0, 0 ;  /* 0x00000000ffcf7431 */ /* 0x000fe400000001ff */
        /* <DEDUP_REMOVED lines=16> */
.L_x_27247:
        /* <DEDUP_REMOVED lines=16> */
[--C-:B--2---:R-:W-:Y:S02]  /*2db0*/  HADD2.F32 R165, -RZ, R6.reuse.H0_H0 ;  /* 0x20000006ffa57230 */ /* 0x104fe40000004100 */
[----:B------:R-:W-:Y:S02]  /*2dc0*/  HADD2.F32 R164, -RZ, R6.H1_H1 ;  /* 0x30000006ffa47230 */ /* 0x000fe40000004100 */
[----:B------:R-:W-:-:S02]  /*2dd0*/  HADD2.F32 R162, -RZ, R7.H0_H0 ;  /* 0x20000007ffa27230 */ /* 0x000fc40000004100 */
[----:B------:R-:W0:Y:S01]  /*2de0*/  @P0 LDC R157, c[0x0][0x40c] ;  /* 0x00010300ff9d0b82 */ /* 0x000e220000000800 */
[----:B------:R-:W-:Y:S02]  /*2df0*/  @P0 HADD2.F32 R0, -RZ, R8.H1_H1 ;  /* 0x30000008ff000230 */ /* 0x000fe40000004100 */
[----:B------:R-:W-:Y:S02]  /*2e00*/  @P0 HADD2.F32 R156, -RZ, R9.H1_H1 ;  /* 0x30000009ff9c0230 */ /* 0x000fe40000004100 */
[----:B------:R-:W-:-:S03]  /*2e10*/  @P0 HADD2.F32 R158, -RZ, R10.H0_H0 ;  /* 0x2000000aff9e0230 */ /* 0x000fc60000004100 */
[----:B------:R-:W1:Y:S08]  /*2e20*/  @P0 LDC R163, c[0x0][0x40c] ;  /* 0x00010300ffa30b82 */ /* 0x000e700000000800 */
[----:B------:R-:W2:Y:S08]  /*2e30*/  @P0 LDC R161, c[0x0][0x40c] ;  /* 0x00010300ffa10b82 */ /* 0x000eb00000000800 */
[----:B------:R-:W3:Y:S01]  /*2e40*/  @P0 LDC R217, c[0x0][0x40c] ;  /* 0x00010300ffd90b82 */ /* 0x000ee20000000800 */
[----:B0-----:R-:W-:Y:S01]  /*2e50*/  @P0 FMUL.FTZ R159, R0, R157 ;  /* 0x0000009d009f0220 */ /* 0x001fe20000410000 */
[----:B------:R-:W-:-:S03]  /*2e60*/  @P0 HADD2.F32 R0, -RZ, R9.H0_H0 ;  /* 0x20000009ff000230 */ /* 0x000fc60000004100 */
[----:B------:R-:W-:Y:S01]  /*2e70*/  @P0 FFMA.FTZ R212, R159, R17, R212 ;  /* 0x000000119fd40223 */ /* 0x000fe200000100d4 */
[----:B------:R-:W-:Y:S02]  /*2e80*/  @P0 HADD2.F32 R159, -RZ, R11.H0_H0 ;  /* 0x2000000bff9f0230 */ /* 0x000fe40000004100 */
[----:B------:R-:W0:Y:S01]  /*2e90*/  @P0 LDC R213, c[0x0][0x40c] ;  /* 0x00010300ffd50b82 */ /* 0x000e220000000800 */
[----:B-1----:R-:W-:Y:S01]  /*2ea0*/  @P0 FMUL.FTZ R163, R156, R163 ;  /* 0x000000a39ca30220 */ /* 0x002fe20000410000 */
[----:B------:R-:W-:-:S03]  /*2eb0*/  @P0 HADD2.F32 R156, -RZ, R10.H1_H1 ;  /* 0x3000000aff9c0230 */ /* 0x000fc60000004100 */
[----:B------:R-:W-:-:S03]  /*2ec0*/  @P0 FFMA.FTZ R210, R163, R19, R210 ;  /* 0x00000013a3d20223 */ /* 0x000fc600000100d2 */
[----:B------:R-:W1:Y:S01]  /*2ed0*/  @P0 LDC R160, c[0x0][0x40c] ;  /* 0x00010300ffa00b82 */ /* 0x000e620000000800 */
[----:B--2---:R-:W-:Y:S01]  /*2ee0*/  @P0 FMUL.FTZ R0, R0, R161 ;  /* 0x000000a100000220 */ /* 0x004fe20000410000 */
[----:B------:R-:W-:-:S03]  /*2ef0*/  HADD2.F32 R161, -RZ, R7.H1_H1 ;  /* 0x30000007ffa17230 */ /* 0x000fc60000004100 */
[----:B------:R-:W-:Y:S01]  /*2f00*/  @P0 FFMA.FTZ R211, R0, R18, R211 ;  /* 0x0000001200d30223 */ /* 0x000fe200000100d3 */
[----:B------:R-:W-:Y:S02]  /*2f10*/  @P0 HADD2.F32 R0, -RZ, R8.H0_H0 ;  /* 0x20000008ff000230 */ /* 0x000fe40000004100 */
[----:B------:R-:W2:Y:S01]  /*2f20*/  @P0 LDC R157, c[0x0][0x40c] ;  /* 0x00010300ff9d0b82 */ /* 0x000ea20000000800 */
[----:B---3--:R-:W-:Y:S01]  /*2f30*/  @P0 FMUL.FTZ R217, R156, R217 ;  /* 0x000000d99cd90220 */ /* 0x008fe20000410000 */
[----:B------:R-:W-:-:S03]  /*2f40*/  @P0 HADD2.F32 R156, -RZ, R11.H1_H1 ;  /* 0x3000000bff9c0230 */ /* 0x000fc60000004100 */
[----:B------:R-:W-:-:S03]  /*2f50*/  @P0 FFMA.FTZ R164, R217, R13, R164 ;  /* 0x0000000dd9a40223 */ /* 0x000fc600000100a4 */
[----:B------:R-:W3:Y:S01]  /*2f60*/  @P0 LDC R219, c[0x0][0x40c] ;  /* 0x00010300ffdb0b82 */ /* 0x000ee20000000800 */
[----:B0-----:R-:W-:Y:S01]  /*2f70*/  @P0 FMUL.FTZ R158, R158, R213 ;  /* 0x000000d59e9e0220 */ /* 0x001fe20000410000 */
[----:B------:R-:W-:Y:S01]  /*2f80*/  HADD2.F32 R213, -RZ, R4.H0_H0 ;  /* 0x20000004ffd57230 */ /* 0x000fe20000004100 */
[----:B------:R-:W-:Y:S02]  /*2f90*/  F2FP.F16.F32.PACK_AB R163, RZ, R164 ;  /* 0x000000a4ffa3723e */ /* 0x000fe400000000ff */
[----:B------:R-:W-:Y:S01]  /*2fa0*/  @P0 FFMA.FTZ R165, R158, R12, R165 ;  /* 0x0000000c9ea50223 */ /* 0x000fe200000100a5 */
[----:B------:R-:W-:Y:S01]  /*2fb0*/  F2FP.F16.F32.PACK_AB R158, RZ, R210 ;  /* 0x000000d2ff9e723e */ /* 0x000fe200000000ff */
[----:B-1----:R-:W-:-:S03]  /*2fc0*/  @P0 FMUL.FTZ R159, R159, R160 ;  /* 0x000000a09f9f0220 */ /* 0x002fc60000410000 */
[----:B------:R-:W-:Y:S01]  /*2fd0*/  F2FP.F16.F32.PACK_AB R160, RZ, R165 ;  /* 0x000000a5ffa0723e */ /* 0x000fe200000000ff */
[----:B------:R-:W-:Y:S01]  /*2fe0*/  @P0 FFMA.FTZ R162, R159, R14, R162 ;  /* 0x0000000e9fa20223 */ /* 0x000fe200000100a2 */
[----:B--2---:R-:W-:Y:S01]  /*2ff0*/  @P0 FMUL.FTZ R0, R0, R157 ;  /* 0x0000009d00000220 */ /* 0x004fe20000410000 */
[----:B------:R-:W-:-:S03]  /*3000*/  F2FP.F16.F32.PACK_AB R157, RZ, R211 ;  /* 0x000000d3ff9d723e */ /* 0x000fc600000000ff */
[----:B------:R-:W-:Y:S01]  /*3010*/  F2FP.F16.F32.PACK_AB R214, RZ, R162 ;  /* 0x000000a2ffd6723e */ /* 0x000fe200000000ff */
[----:B------:R-:W-:Y:S01]  /*3020*/  @P0 FFMA.FTZ R213, R0, R16, R213 ;  /* 0x0000001000d50223 */ /* 0x000fe200000100d5 */
[----:B------:R-:W-:Y:S02]  /*3030*/  F2FP.F16.F32.PACK_AB R0, RZ, R212 ;  /* 0x000000d4ff00723e */ /* 0x000fe400000000ff */
[----:B------:R-:W-:Y:S01]  /*3040*/  PRMT R157, R157, 0x5410, R158 ;  /* 0x000054109d9d7816 */ /* 0x000fe2000000009e */
[----:B---3--:R-:W-:Y:S01]  /*3050*/  @P0 FMUL.FTZ R156, R156, R219 ;  /* 0x000000db9c9c0220 */ /* 0x008fe20000410000 */
[----:B------:R-:W-:-:S03]  /*3060*/  PRMT R158, R160, 0x5410, R163 ;  /* 0x00005410a09e7816 */ /* 0x000fc600000000a3 */
[----:B------:R-:W-:Y:S01]  /*3070*/  @P0 FFMA.FTZ R161, R156, R15, R161 ;  /* 0x0000000f9ca10223 */ /* 0x000fe200000100a1 */
[----:B------:R-:W-:-:S04]  /*3080*/  F2FP.F16.F32.PACK_AB R156, RZ, R213 ;  /* 0x000000d5ff9c723e */ /* 0x000fc800000000ff */
[----:B------:R-:W-:Y:S02]  /*3090*/  F2FP.F16.F32.PACK_AB R159, RZ, R161 ;  /* 0x000000a1ff9f723e */ /* 0x000fe400000000ff */
[----:B------:R-:W-:Y:S02]  /*30a0*/  PRMT R156, R156, 0x5410, R0 ;  /* 0x000054109c9c7816 */ /* 0x000fe40000000000 */
[----:B------:R-:W-:Y:S01]  /*30b0*/  PRMT R159, R214, 0x5410, R159 ;  /* 0x00005410d69f7816 */ /* 0x000fe2000000009f */
[----:B------:R-:W-:Y:S06]  /*30c0*/  BRA `(.L_x_27249) ;  /* 0x0000000000c87947 */ /* 0x000fec0003800000 */
.L_x_27248:
[----:B--2---:R-:W0:Y:S01]  /*30d0*/  @P1 LDC R157, c[0x0][0x40c] ;  /* 0x00010300ff9d1b82 */ /* 0x004e220000000800 */
[----:B-----5:R-:W-:Y:S01]  /*30e0*/  @P1 HADD2.F32 R0, -RZ, R8.H1_H1 ;  /* 0x30000008ff001230 */ /* 0x020fe20000004100 */
[----:B------:R-:W-:Y:S01]  /*30f0*/  MOV R212, RZ ;  /* 0x000000ff00d47202 */ /* 0x000fe20000000f00 */
[----:B------:R-:W-:Y:S01]  /*3100*/  @P1 HADD2.F32 R156, -RZ, R9.H0_H0 ;  /* 0x20000009ff9c1230 */ /* 0x000fe20000004100 */
[----:B------:R-:W-:Y:S01]  /*3110*/  CS2R R210, SRZ ;  /* 0x0000000000d27805 */ /* 0x000fe2000001ff00 */
[----:B------:R-:W-:Y:S02]  /*3120*/  @P1 HADD2.F32 R158, -RZ, R10.H0_H0 ;  /* 0x2000000aff9e1230 */ /* 0x000fe40000004100 */
[----:B------:R-:W-:Y:S01]  /*3130*/  HFMA2 R162, -RZ, RZ, 0, 0 ;  /* 0x00000000ffa27431 */ /* 0x000fe200000001ff */
        /* <DEDUP_REMOVED lines=11> */
[----:B------:R-:W-:Y:S02]  /*31f0*/  @P1 HADD2.F32 R159, -RZ, R11.H1_H1 ;  /* 0x3000000bff9f1230 */ /* 0x000fe40000004100 */
[----:B------:R-:W1:Y:S01]  /*3200*/  @P1 LDC R217, c[0x0][0x40c] ;  /* 0x00010300ffd91b82 */ /* 0x000e620000000800 */
[----:B--2---:R-:W-:Y:S01]  /*3210*/  @P1 FMUL.FTZ R156, R156, R161 ;  /* 0x000000a19c9c1220 */ /* 0x004fe20000410000 */
[----:B------:R-:W-:-:S03]  /*3220*/  MOV R161, RZ ;  /* 0x000000ff00a17202 */ /* 0x000fc60000000f00 */
[----:B------:R-:W-:-:S03]  /*3230*/  @P1 FMUL.FTZ R210, R156, R19 ;  /* 0x000000139cd21220 */ /* 0x000fc60000410000 */
[----:B------:R-:W2:Y:S01]  /*3240*/  @P1 LDC R160, c[0x0][0x40c] ;  /* 0x00010300ffa01b82 */ /* 0x000ea20000000800 */
[----:B---3--:R-:W-:Y:S01]  /*3250*/  @P1 FMUL.FTZ R163, R158, R163 ;  /* 0x000000a39ea31220 */ /* 0x008fe20000410000 */
[----:B------:R-:W-:-:S03]  /*3260*/  @P1 HADD2.F32 R158, -RZ, R11.H0_H0 ;  /* 0x2000000bff9e1230 */ /* 0x000fc60000004100 */
[----:B------:R-:W-:-:S03]  /*3270*/  @P1 FMUL.FTZ R165, R163, R12 ;  /* 0x0000000ca3a51220 */ /* 0x000fc60000410000 */
[----:B------:R-:W3:Y:S01]  /*3280*/  @P1 LDC R157, c[0x0][0x40c] ;  /* 0x00010300ff9d1b82 */ /* 0x000ee20000000800 */
[----:B0-----:R-:W-:Y:S01]  /*3290*/  @P1 FMUL.FTZ R156, R0, R213 ;  /* 0x000000d5009c1220 */ /* 0x001fe20000410000 */
[----:B------:R-:W-:Y:S02]  /*32a0*/  @P1 HADD2.F32 R0, -RZ, R8.H0_H0 ;  /* 0x20000008ff001230 */ /* 0x000fe40000004100 */
[----:B------:R-:W-:Y:S02]  /*32b0*/  HFMA2 R213, -RZ, RZ, 0, 0 ;  /* 0x00000000ffd57431 */ /* 0x000fe400000001ff */
[----:B------:R-:W-:Y:S01]  /*32c0*/  @P1 FMUL.FTZ R164, R156, R13 ;  /* 0x0000000d9ca41220 */ /* 0x000fe20000410000 */
[----:B-1----:R-:W-:Y:S01]  /*32d0*/  @P1 FMUL.FTZ R217, R158, R217 ;  /* 0x000000d99ed91220 */ /* 0x002fe20000410000 */
[----:B------:R-:W-:-:S03]  /*32e0*/  F2FP.F16.F32.PACK_AB R158, RZ, R210 ;  /* 0x000000d2ff9e723e */ /* 0x000fc600000000ff */
[----:B------:R-:W-:Y:S01]  /*32f0*/  @P1 FMUL.FTZ R162, R217, R14 ;  /* 0x0000000ed9a21220 */ /* 0x000fe20000410000 */
[----:B--2---:R-:W-:Y:S01]  /*3300*/  @P1 FMUL.FTZ R160, R159, R160 ;  /* 0x000000a09fa01220 */ /* 0x004fe20000410000 */
[----:B------:R-:W-:-:S03]  /*3310*/  F2FP.F16.F32.PACK_AB R159, RZ, R165 ;  /* 0x000000a5ff9f723e */ /* 0x000fc600000000ff */
[----:B------:R-:W-:Y:S01]  /*3320*/  F2FP.F16.F32.PACK_AB R163, RZ, R162 ;  /* 0x000000a2ffa3723e */ /* 0x000fe200000000ff */
[----:B------:R-:W-:Y:S01]  /*3330*/  @P1 FMUL.FTZ R161, R160, R15 ;  /* 0x0000000fa0a11220 */ /* 0x000fe20000410000 */
[----:B------:R-:W-:Y:S01]  /*3340*/  F2FP.F16.F32.PACK_AB R160, RZ, R164 ;  /* 0x000000a4ffa0723e */ /* 0x000fe200000000ff */
[----:B---3--:R-:W-:Y:S01]  /*3350*/  @P1 FMUL.FTZ R157, R0, R157 ;  /* 0x0000009d009d1220 */ /* 0x008fe20000410000 */
        /* <DEDUP_REMOVED lines=9> */
.L_x_27249:
        /* <DEDUP_REMOVED lines=171> */
.L_x_27265:
        /* <DEDUP_REMOVED lines=84> */
[----:B------:R-:W-:Y:S01]  /*43e0*/  F2FP.F16.F32.PACK_AB R156, R165, R156 ;  /* 0x0000009ca59c723e */ /* 0x000fe200000000ff */
[----:B------:R-:W-:Y:S01]  /*43f0*/  FFMA.FTZ R169, R246, R149, R101 ;  /* 0x00000095f6a97223 */ /* 0x000fe20000010065 */
[----:B------:R-:W-:Y:S01]  /*4400*/  FFMA.FTZ R250, R250, R151, R103 ;  /* 0x00000097fafa7223 */ /* 0x000fe20000010067 */
[C---:B------:R-:W-:Y:S01]  /*4410*/  FMUL.FTZ R0, R163.reuse, R178 ;  /* 0x000000b2a3007220 */ /* 0x040fe20000410000 */
[----:B------:R-:W-:Y:S01]  /*4420*/  F2FP.F16.F32.PACK_AB R157, R166, R157 ;  /* 0x0000009da69d723e */ /* 0x000fe200000000ff */
[C---:B------:R-:W-:Y:S01]  /*4430*/  FMUL.FTZ R179, R163.reuse, R190 ;  /* 0x000000bea3b37220 */ /* 0x040fe20000410000 */
[----:B------:R-:W-:Y:S01]  /*4440*/  LOP3.LUT R166, R160, 0x1f, RZ, 0xc0, !PT ;  /* 0x0000001fa0a67812 */ /* 0x000fe200078ec0ff */
[C---:B------:R-:W-:Y:S01]  /*4450*/  FMUL.FTZ R218, R163.reuse, R218 ;  /* 0x000000daa3da7220 */ /* 0x040fe20000410000 */
[----:B------:R-:W-:Y:S01]  /*4460*/  F2FP.F16.F32.PACK_AB R159, R250, R159 ;  /* 0x0000009ffa9f723e */ /* 0x000fe200000000ff */
[----:B------:R-:W-:Y:S01]  /*4470*/  FMUL.FTZ R195, R163, R198 ;  /* 0x000000c6a3c37220 */ /* 0x000fe20000410000 */
[----:B------:R-:W-:Y:S01]  /*4480*/  LEA.HI.SX32 R165, R161, R166, 0x1d ;  /* 0x000000a6a1a57211 */ /* 0x000fe200078feaff */
        /* <DEDUP_REMOVED lines=89> */
[----:B------:R-:W-:Y:S01]  /*4a20*/  IMAD.WIDE.U32 R172, R173, 0x10, R2 ;  /* 0x00000010adac7825 */ /* 0x000fe200078e0002 */
[----:B------:R-:W-:-:S02]  /*4a30*/  F2FP.F16.F32.PACK_AB R158, R163, R158 ;  /* 0x0000009ea39e723e */ /* 0x000fc400000000ff */
[----:B------:R-:W-:Y:S01]  /*4a40*/  F2FP.F16.F32.PACK_AB R157, R224, R157 ;  /* 0x0000009de09d723e */ /* 0x000fe200000000ff */
[--C-:B------:R-:W-:Y:S01]  /*4a50*/  IMAD.WIDE.U32 R174, R175, 0x10, R2.reuse ;  /* 0x00000010afae7825 */ /* 0x100fe200078e0002 */
[----:B------:R-:W-:Y:S02]  /*4a60*/  F2FP.F16.F32.PACK_AB R163, R226, R213 ;  /* 0x000000d5e2a3723e */ /* 0x000fe400000000ff */
        /* <DEDUP_REMOVED lines=14> */
[----:B------:R-:W-:Y:S02]  /*4b50*/  F2FP.F16.F32.PACK_AB R207, R184, R211 ;  /* 0x000000d3b8cf723e */ /* 0x000fe400000000ff */
[----:B------:R-:W-:Y:S01]  /*4b60*/  F2FP.F16.F32.PACK_AB R206, R0, R209 ;  /* 0x000000d100ce723e */ /* 0x000fe200000000ff */
[----:B------:R0:W-:Y:S01]  /*4b70*/  STG.E.128 desc[UR6][R176.64], R180 ;  /* 0x000000b4b0007986 */ /* 0x0001e2000c101d06 */
[----:B------:R-:W-:-:S02]  /*4b80*/  F2FP.F16.F32.PACK_AB R205, R210, R205 ;  /* 0x000000cdd2cd723e */ /* 0x000fc400000000ff */
[----:B------:R-:W-:-:S05]  /*4b90*/  F2FP.F16.F32.PACK_AB R204, R212, R201 ;  /* 0x000000c9d4cc723e */ /* 0x000fca00000000ff */
[----:B------:R0:W-:Y:S02]  /*4ba0*/  STG.E.128 desc[UR6][R2.64], R204 ;  /* 0x000000cc02007986 */ /* 0x0001e4000c101d06 */
.L_x_27252:
[----:B------:R-:W-:Y:S05]  /*4bb0*/  BSYNC.RECONVERGENT B0 ;  /* 0x0000000000007941 */ /* 0x000fea0003800200 */
.L_x_27251:
[----:B0-----:R-:W0:Y:S02]  /*4bc0*/  LDC.64 R2, c[0x0][0x380] ;  /* 0x0000e000ff027b82 */ /* 0x001e240000000a00 */
[----:B0-----:R-:W-:-:S04]  /*4bd0*/  LEA R167, R2, R167, 0x2 ;  /* 0x000000a702a77211 */ /* 0x001fc800078e10ff */
[----:B------:R-:W-:-:S13]  /*4be0*/  ISETP.GE.AND P0, PT, R167, R3, PT ;  /* 0x00000003a700720c */ /* 0x000fda0003f06270 */
[----:B------:R-:W-:Y:S05]  /*4bf0*/  @!P0 BRA `(.L_x_27253) ;  /* 0xffffffb800c48947 */ /* 0x000fea000383ffff */
[----:B------:R-:W-:Y:S05]  /*4c00*/  EXIT ;  /* 0x000000000000794d */ /* 0x000fea0003800000 */
.L_x_27250:
        /* <DEDUP_REMOVED lines=8> */
.L_x_27255:
[----:B------:R-:W-:Y:S05]  /*4c90*/  BSYNC B0 ;  /* 0x0000000000007941 */ /* 0x000fea0003800000 */
.L_x_27254:
        /* <DEDUP_REMOVED lines=10> */
.L_x_27256:
[----:B------:R-:W-:Y:S01]  /*4d40*/  HFMA2 R216, -RZ, RZ, 0, 2.384185791015625e-07 ;  /* 0x00000004ffd87431 */ /* 0x000fe200000001ff */
[----:B------:R-:W-:-:S05]  /*4d50*/  MOV R2, R163 ;  /* 0x000000a300027202 */ /* 0x000fca0000000f00 */
[----:B------:R-:W-:-:S05]  /*4d60*/  FADD.FTZ R2, R3, R2 ;  /* 0x0000000203027221 */ /* 0x000fca0000010000 */
[----:B------:R-:W-:-:S07]  /*4d70*/  MOV R215, R2 ;  /* 0x0000000200d77202 */ /* 0x000fce0000000f00 */
[----:B------:R-:W-:Y:S05]  /*4d80*/  WARPSYNC.COLLECTIVE R214, `(.L_x_27257) ;  /* 0x00000000d6087348 */ /* 0x000fea0003c00000 */
[----:B------:R0:W1:Y:S02]  /*4d90*/  SHFL.BFLY P1, R163, R215, R216, R217 ;  /* 0x0c0000d8d7a37389 */ /* 0x00006400000200d9 */
[----:B01----:R-:W-:Y:S05]  /*4da0*/  ENDCOLLECTIVE ;  /* 0x000000000000791b */ /* 0x003fea0003800000 */
.L_x_27257:
[----:B------:R-:W-:Y:S01]  /*4db0*/  HFMA2 R216, -RZ, RZ, 0, 4.76837158203125e-07 ;  /* 0x00000008ffd87431 */ /* 0x000fe200000001ff */
[----:B------:R-:W-:-:S05]  /*4dc0*/  MOV R157, R163 ;  /* 0x000000a3009d7202 */ /* 0x000fca0000000f00 */
[----:B------:R-:W-:-:S05]  /*4dd0*/  FADD.FTZ R157, R2, R157 ;  /* 0x0000009d029d7221 */ /* 0x000fca0000010000 */
[----:B------:R-:W-:-:S07]  /*4de0*/  MOV R215, R157 ;  /* 0x0000009d00d77202 */ /* 0x000fce0000000f00 */
[----:B------:R-:W-:Y:S05]  /*4df0*/  WARPSYNC.COLLECTIVE R214, `(.L_x_27258) ;  /* 0x00000000d6087348 */ /* 0x000fea0003c00000 */
[----:B------:R0:W1:Y:S02]  /*4e00*/  SHFL.BFLY P1, R163, R215, R216, R217 ;  /* 0x0c0000d8d7a37389 */ /* 0x00006400000200d9 */
[----:B01----:R-:W-:Y:S05]  /*4e10*/  ENDCOLLECTIVE ;  /* 0x000000000000791b */ /* 0x003fea0003800000 */
.L_x_27258:
[----:B------:R-:W-:Y:S01]  /*4e20*/  HFMA2 R216, -RZ, RZ, 0, 9.5367431640625e-07 ;  /* 0x00000010ffd87431 */ /* 0x000fe200000001ff */
[----:B------:R-:W-:-:S05]  /*4e30*/  MOV R156, R163 ;  /* 0x000000a3009c7202 */ /* 0x000fca0000000f00 */
[----:B------:R-:W-:-:S05]  /*4e40*/  FADD.FTZ R156, R157, R156 ;  /* 0x0000009c9d9c7221 */ /* 0x000fca0000010000 */
[----:B------:R-:W-:-:S07]  /*4e50*/  MOV R215, R156 ;  /* 0x0000009c00d77202 */ /* 0x000fce0000000f00 */
[----:B------:R-:W-:Y:S05]  /*4e60*/  WARPSYNC.COLLECTIVE R214, `(.L_x_27259) ;  /* 0x00000000d6087348 */ /* 0x000fea0003c00000 */
[----:B------:R0:W1:Y:S02]  /*4e70*/  SHFL.BFLY P1, R163, R215, R216, R217 ;  /* 0x0c0000d8d7a37389 */ /* 0x00006400000200d9 */
[----:B01----:R-:W-:Y:S05]  /*4e80*/  ENDCOLLECTIVE ;  /* 0x000000000000791b */ /* 0x003fea0003800000 */
.L_x_27259:
        /* <DEDUP_REMOVED lines=104> */
.L_x_27260:
[----:B------:R-:W-:Y:S01]  /*5510*/  HFMA2 R216, -RZ, RZ, 0, 1.1920928955078125e-07 ;  /* 0x00000002ffd87431 */ /* 0x000fe200000001ff */
[----:B------:R-:W-:-:S05]  /*5520*/  MOV R3, R163 ;  /* 0x000000a300037202 */ /* 0x000fca0000000f00 */
[----:B------:R-:W-:-:S05]  /*5530*/  FADD.FTZ R3, R0, R3 ;  /* 0x0000000300037221 */ /* 0x000fca0000010000 */
[----:B------:R-:W-:-:S07]  /*5540*/  MOV R215, R3 ;  /* 0x0000000300d77202 */ /* 0x000fce0000000f00 */
[----:B------:R-:W-:Y:S05]  /*5550*/  WARPSYNC.COLLECTIVE R214, `(.L_x_27261) ;  /* 0x00000000d6087348 */ /* 0x000fea0003c00000 */
[----:B------:R0:W1:Y:S02]  /*5560*/  SHFL.BFLY P1, R163, R215, R216, R217 ;  /* 0x0c0000d8d7a37389 */ /* 0x00006400000200d9 */
[----:B01----:R-:W-:Y:S05]  /*5570*/  ENDCOLLECTIVE ;  /* 0x000000000000791b */ /* 0x003fea0003800000 */
.L_x_27261:
[----:B------:R-:W-:Y:S01]  /*5580*/  HFMA2 R216, -RZ, RZ, 0, 2.384185791015625e-07 ;  /* 0x00000004ffd87431 */ /* 0x000fe200000001ff */
[----:B------:R-:W-:-:S05]  /*5590*/  MOV R2, R163 ;  /* 0x000000a300027202 */ /* 0x000fca0000000f00 */
[----:B------:R-:W-:-:S05]  /*55a0*/  FADD.FTZ R2, R3, R2 ;  /* 0x0000000203027221 */ /* 0x000fca0000010000 */
[----:B------:R-:W-:-:S07]  /*55b0*/  MOV R215, R2 ;  /* 0x0000000200d77202 */ /* 0x000fce0000000f00 */
[----:B------:R-:W-:Y:S05]  /*55c0*/  WARPSYNC.COLLECTIVE R214, `(.L_x_27262) ;  /* 0x00000000d6087348 */ /* 0x000fea0003c00000 */
[----:B------:R0:W1:Y:S02]  /*55d0*/  SHFL.BFLY P1, R163, R215, R216, R217 ;  /* 0x0c0000d8d7a37389 */ /* 0x00006400000200d9 */
[----:B01----:R-:W-:Y:S05]  /*55e0*/  ENDCOLLECTIVE ;  /* 0x000000000000791b */ /* 0x003fea0003800000 */
.L_x_27262:
[----:B------:R-:W-:Y:S01]  /*55f0*/  HFMA2 R216, -RZ, RZ, 0, 4.76837158203125e-07 ;  /* 0x00000008ffd87431 */ /* 0x000fe200000001ff */
[----:B------:R-:W-:-:S05]  /*5600*/  MOV R157, R163 ;  /* 0x000000a3009d7202 */ /* 0x000fca0000000f00 */
[----:B------:R-:W-:-:S05]  /*5610*/  FADD.FTZ R157, R2, R157 ;  /* 0x0000009d029d7221 */ /* 0x000fca0000010000 */
[----:B------:R-:W-:-:S07]  /*5620*/  MOV R215, R157 ;  /* 0x0000009d00d77202 */ /* 0x000fce0000000f00 */
[----:B------:R-:W-:Y:S05]  /*5630*/  WARPSYNC.COLLECTIVE R214, `(.L_x_27263) ;  /* 0x00000000d6087348 */ /* 0x000fea0003c00000 */
[----:B------:R0:W1:Y:S02]  /*5640*/  SHFL.BFLY P1, R163, R215, R216, R217 ;  /* 0x0c0000d8d7a37389 */ /* 0x00006400000200d9 */
[----:B01----:R-:W-:Y:S05]  /*5650*/  ENDCOLLECTIVE ;  /* 0x000000000000791b */ /* 0x003fea0003800000 */
.L_x_27263:
[----:B------:R-:W-:Y:S01]  /*5660*/  HFMA2 R216, -RZ, RZ, 0, 9.5367431640625e-07 ;  /* 0x00000010ffd87431 */ /* 0x000fe200000001ff */
[----:B------:R-:W-:-:S05]  /*5670*/  MOV R156, R163 ;  /* 0x000000a3009c7202 */ /* 0x000fca0000000f00 */
[----:B------:R-:W-:-:S05]  /*5680*/  FADD.FTZ R156, R157, R156 ;  /* 0x0000009c9d9c7221 */ /* 0x000fca0000010000 */
[----:B------:R-:W-:-:S07]  /*5690*/  MOV R215, R156 ;  /* 0x0000009c00d77202 */ /* 0x000fce0000000f00 */
[----:B------:R-:W-:Y:S05]  /*56a0*/  WARPSYNC.COLLECTIVE R214, `(.L_x_27264) ;  /* 0x00000000d6087348 */ /* 0x000fea0003c00000 */
[----:B------:R0:W1:Y:S02]  /*56b0*/  SHFL.BFLY P1, R163, R215, R216, R217 ;  /* 0x0c0000d8d7a37389 */ /* 0x00006400000200d9 */
[----:B01----:R-:W-:Y:S05]  /*56c0*/  ENDCOLLECTIVE ;  /* 0x000000000000791b */ /* 0x003fea0003800000 */
.L_x_27264:
[----:B------:R-:W-:Y:S05]  /*56d0*/  BRA `(.L_x_27265) ;  /* 0xffffffe400f07947 */ /* 0x000fea000383ffff */
.L_x_27266:
        /* <DEDUP_REMOVED lines=10> */
.L_x_54415:


//--------------------- .text._ZN10layer_norm13ln_fwd_kernelINS_13Kernel_traitsIf6__halfS2_S2_fjLj1536ELj1ELj4ELj1ELj16ENS_18Kernel_traits_baseILj1536EfS2_S2_S2_fjLj128EEEEELb1ELb0ELb0ELb0EEEvNS_9FwdParamsE --------------------------
	.section	.text._ZN10layer_norm13ln_fwd_kernelINS_13Kernel_traitsIf6__halfS2_S2_fjLj1536ELj1ELj4ELj1ELj16ENS_18Kernel_traits_baseILj1536EfS2_S2_S2_fjLj128EEEEELb1ELb0ELb0ELb0EEEvNS_9FwdParamsE,"ax",@progbits
	.align	128
        .global         _ZN10layer_norm13ln_fwd_kernelINS_13Kernel_traitsIf6__halfS2_S2_fjLj1536ELj1ELj4ELj1ELj16ENS_18Kernel_traits_baseILj1536EfS2_S2_S2_fjLj128EEEEELb1ELb0ELb0ELb0EEEvNS_9FwdParamsE
        .type           _ZN10layer_norm13ln_fwd_kernelINS_13Kernel_traitsIf6__halfS2_S2_fjLj1536ELj1ELj4ELj1ELj16ENS_18Kernel_traits_baseILj1536EfS2_S2_S2_fjLj128EEEEELb1ELb0ELb0ELb0EEEvNS_9FwdParamsE,@function
        .size           _ZN10layer_norm13ln_fwd_kernelINS_13Kernel_traitsIf6__halfS2_S2_fjLj1536ELj1ELj4ELj1ELj16ENS_18Kernel_traits_baseILj1536EfS2_S2_S2_fjLj128EEEEELb1ELb0ELb0ELb0EEEvNS_9FwdParamsE,(.L_x_54416 - _ZN10layer_norm13ln_fwd_kernelINS_13Kernel_traitsIf6__halfS2_S2_fjLj1536ELj1ELj4ELj1ELj16ENS_18Kernel_traits_baseILj1536EfS2_S2_S2_fjLj128EEEEELb1ELb0ELb0ELb0EEEvNS_9FwdParamsE)
        .other          _ZN10layer_norm13ln_fwd_kernelINS_13Kernel_traitsIf6__halfS2_S2_fjLj1536ELj1ELj4ELj1ELj16ENS_18Kernel_traits_baseILj1536EfS2_S2_S2_fjLj128EEEEELb1ELb0ELb0ELb0EEEvNS_9FwdParamsE,@"STO_CUDA_ENTRY STV_DEFAULT"
_ZN10layer_norm13ln_fwd_kernelINS_13Kernel_traitsIf6__halfS2_S2_fjLj1536ELj1ELj4ELj1ELj16ENS_18Kernel_traits_baseILj1536EfS2_S2_S2_fjLj128EEEEELb1ELb0ELb0ELb0EEEvNS_9FwdParamsE:
.text._ZN10layer_norm13ln_fwd_kernelINS_13Kernel_traitsIf6__halfS2_S2_fjLj1536ELj1ELj4ELj1ELj16ENS_18Kernel_traits_baseILj1536EfS2_S2_S2_fjLj128EEEEELb1ELb0ELb0ELb0EEEvNS_9FwdParamsE:
        /* <DEDUP_REMOVED lines=115> */
.L_x_27268:
        /* <DEDUP_REMOVED lines=16> */
[----:B------:R-:W5:Y:S02]  /*0830*/  @P0 LDG.E.128 R8, desc[UR6][R14.64+0x10] ;  /* 0x000010060e080981 */ /* 0x000f64000c1e1d00 */
[----:B------:R-:W1:Y:S01]  /*0840*/  @P5 LDC.64 R12, c[0x0][0x3d0] ;  /* 0x0000f400ff0c5b82 */ /* 0x000e620000000a00 */
[C---:B--2---:R-:W-:Y:S01]  /*0850*/  @P2 IMAD.WIDE.U32 R18, R105.reuse, 0x20, R18 ;  /* 0x0000002069122825 */ /* 0x044fe200078e0012 */
[----:B------:R-:W5:Y:S03]  /*0860*/  @P1 LDG.E.128 R20, desc[UR6][R16.64] ;  /* 0x0000000610141981 */ /* 0x000f66000c1e1d00 */
[----:B------:R-:W-:Y:S01]  /*0870*/  @P2 VIADD R105, R105, 0x20 ;  /* 0x0000002069692836 */ /* 0x000fe20000000000 */
[----:B------:R-:W5:Y:S03]  /*0880*/  @P1 LDG.E.128 R24, desc[UR6][R16.64+0x10] ;  /* 0x0000100610181981 */ /* 0x000f66000c1e1d00 */
[C---:B---3--:R-:W-:Y:S01]  /*0890*/  @P3 IMAD.WIDE.U32 R28, R105.reuse, 0x20, R28 ;  /* 0x00000020691c3825 */ /* 0x048fe200078e001c */
[----:B------:R-:W-:Y:S01]  /*08a0*/  @P3 IADD3 R105, PT, PT, R105, 0x20, RZ ;  /* 0x0000002069693810 */ /* 0x000fe20007ffe0ff */
[----:B------:R-:W5:Y:S01]  /*08b0*/  @P2 LDG.E.128 R36, desc[UR6][R18.64] ;  /* 0x0000000612242981 */ /* 0x000f62000c1e1d00 */
[----:B------:R-:W-:-:S02]  /*08c0*/  CS2R R82, SRZ ;  /* 0x0000000000527805 */ /* 0x000fc4000001ff00 */
[----:B------:R-:W-:Y:S02]  /*08d0*/  CS2R R80, SRZ ;  /* 0x0000000000507805 */ /* 0x000fe4000001ff00 */
[----:B------:R-:W-:Y:S01]  /*08e0*/  CS2R R78, SRZ ;  /* 0x00000000004e7805 */ /* 0x000fe2000001ff00 */
[----:B------:R-:W5:Y:S01]  /*08f0*/  @P2 LDG.E.128 R40, desc[UR6][R18.64+0x10] ;  /* 0x0000100612282981 */ /* 0x000f62000c1e1d00 */
[C---:B0-----:R-:W-:Y:S01]  /*0900*/  @P4 IMAD.WIDE.U32 R30, R105.reuse, 0x20, R30 ;  /* 0x00000020691e4825 */ /* 0x041fe200078e001e */
[----:B------:R-:W-:Y:S02]  /*0910*/  CS2R R76, SRZ ;  /* 0x00000000004c7805 */ /* 0x000fe4000001ff00 */
[----:B------:R-:W-:Y:S01]  /*0920*/  CS2R R66, SRZ ;  /* 0x0000000000427805 */ /* 0x000fe2000001ff00 */
[----:B------:R-:W5:Y:S01]  /*0930*/  @P3 LDG.E.128 R52, desc[UR6][R28.64] ;  /* 0x000000061c343981 */ /* 0x000f62000c1e1d00 */
[----:B------:R-:W-:Y:S01]  /*0940*/  @P4 VIADD R105, R105, 0x20 ;  /* 0x0000002069694836 */ /* 0x000fe20000000000 */
[----:B------:R-:W-:-:S02]  /*0950*/  CS2R R64, SRZ ;  /* 0x0000000000407805 */ /* 0x000fc4000001ff00 */
[----:B------:R-:W-:Y:S01]  /*0960*/  CS2R R62, SRZ ;  /* 0x00000000003e7805 */ /* 0x000fe2000001ff00 */
[----:B------:R0:W5:Y:S01]  /*0970*/  @P3 LDG.E.128 R56, desc[UR6][R28.64+0x10] ;  /* 0x000010061c383981 */ /* 0x000162000c1e1d00 */
[----:B-1----:R-:W-:Y:S01]  /*0980*/  @P5 IMAD.WIDE.U32 R12, R105, 0x20, R12 ;  /* 0x00000020690c5825 */ /* 0x002fe200078e000c */
[----:B------:R-:W-:Y:S02]  /*0990*/  CS2R R60, SRZ ;  /* 0x00000000003c7805 */ /* 0x000fe4000001ff00 */
[----:B------:R-:W-:Y:S01]  /*09a0*/  CS2R R50, SRZ ;  /* 0x0000000000327805 */ /* 0x000fe2000001ff00 */
[----:B------:R-:W5:Y:S01]  /*09b0*/  @P4 LDG.E.128 R68, desc[UR6][R30.64] ;  /* 0x000000061e444981 */ /* 0x000f62000c1e1d00 */
[----:B------:R-:W-:Y:S02]  /*09c0*/  CS2R R48, SRZ ;  /* 0x0000000000307805 */ /* 0x000fe4000001ff00 */
[----:B------:R-:W-:Y:S02]  /*09d0*/  CS2R R46, SRZ ;  /* 0x00000000002e7805 */ /* 0x000fe4000001ff00 */
[----:B------:R-:W-:Y:S01]  /*09e0*/  CS2R R44, SRZ ;  /* 0x00000000002c7805 */ /* 0x000fe2000001ff00 */
[----:B------:R1:W5:Y:S01]  /*09f0*/  @P4 LDG.E.128 R72, desc[UR6][R30.64+0x10] ;  /* 0x000010061e484981 */ /* 0x000362000c1e1d00 */
[----:B------:R-:W-:-:S02]  /*0a00*/  CS2R R34, SRZ ;  /* 0x0000000000227805 */ /* 0x000fc4000001ff00 */
[----:B------:R-:W-:Y:S02]  /*0a10*/  CS2R R32, SRZ ;  /* 0x0000000000207805 */ /* 0x000fe4000001ff00 */
[----:B0-----:R-:W-:Y:S01]  /*0a20*/  CS2R R28, SRZ ;  /* 0x00000000001c7805 */ /* 0x001fe2000001ff00 */
        /* <DEDUP_REMOVED lines=11> */
.L_x_27269:
[----:B------:R-:W-:Y:S05]  /*0ae0*/  BSYNC.RECONVERGENT B0 ;  /* 0x0000000000007941 */ /* 0x000fea0003800200 */
.L_x_27267:
        /* <DEDUP_REMOVED lines=8> */
[----:B------:R-:W1:Y:S02]  /*0b70*/  LDCU UR12, c[0x0][0x388] ;  /* 0x00007100ff0c77ac */ /* 0x000e640008000800 */
        /* <DEDUP_REMOVED lines=32> */
[----:B------:R-:W-:Y:S01]  /*0d80*/  IMAD R102, R102, -0x326172a9, RZ ;  /* 0xcd9e8d5766667824 */ /* 0x000fe200078e02ff */
[----:B------:R-:W-:Y:S01]  /*0d90*/  LOP3.LUT R113, R0, 0x3, RZ, 0xc0, !PT ;  /* 0x0000000300717812 */ /* 0x000fe200078ec0ff */
        /* <DEDUP_REMOVED lines=31> */
.L_x_27786:
        /* <DEDUP_REMOVED lines=38> */
.L_x_54248:
[----:B------:R-:W-:Y:S05]  /*11f0*/  BRX R136 -0x1200                                       (*"BRANCH_TARGETS .L_x_54249,.L_x_54250,.L_x_54251"*) ;  /* 0xffffffec88807949 */ /* 0x000fea000383ffff */
.L_x_54251:
[----:B------:R-:W-:Y:S01]  /*1200*/  VIADD R131, R113, 0x1 ;  /* 0x0000000171837836 */ /* 0x000fe20000000000 */
[----:B------:R-:W-:Y:S01]  /*1210*/  MOV R110, R114 ;  /* 0x00000072006e7202 */ /* 0x000fe20000000f00 */
[----:B------:R-:W-:Y:S01]  /*1220*/  IMAD.MOV.U32 R172, RZ, RZ, R170 ;  /* 0x000000ffffac7224 */ /* 0x000fe200078e00aa */
[----:B------:R-:W-:Y:S06]  /*1230*/  BRA `(.L_x_27274) ;  /* 0x0000000400387947 */ /* 0x000fec0003800000 */
.L_x_54249:
[----:B------:R-:W-:Y:S01]  /*1240*/  IMAD.MOV.U32 R172, RZ, RZ, R170 ;  /* 0x000000ffffac7224 */ /* 0x000fe200078e00aa */
[----:B------:R-:W-:Y:S01]  /*1250*/  MOV R110, R115 ;  /* 0x00000073006e7202 */ /* 0x000fe20000000f00 */
[----:B------:R-:W-:Y:S01]  /*1260*/  IMAD.MOV.U32 R131, RZ, RZ, 0x3 ;  /* 0x00000003ff837424 */ /* 0x000fe200078e00ff */
[----:B------:R-:W-:Y:S06]  /*1270*/  BRA `(.L_x_27274) ;  /* 0x0000000400287947 */ /* 0x000fec0003800000 */
.L_x_54250:
        /* <DEDUP_REMOVED lines=13> */
.L_x_27276:
[----:B------:R-:W-:Y:S05]  /*1350*/  BSYNC.RECONVERGENT B2 ;  /* 0x0000000000027941 */ /* 0x000fea0003800200 */
.L_x_27275:
        /* <DEDUP_REMOVED lines=58> */
[----:B------:R-:W-:Y:S02]  /*1700*/  IMAD.MOV.U32 R172, RZ, RZ, R136 ;  /* 0x000000ffffac7224 */ /* 0x000fe400078e0088 */
[----:B------:R-:W-:-:S07]  /*1710*/  IMAD.MOV.U32 R131, RZ, RZ, RZ ;  /* 0x000000ffff837224 */ /* 0x000fce00078e00ff */
.L_x_27274:
[----:B------:R-:W-:Y:S05]  /*1720*/  BSYNC.RECONVERGENT B1 ;  /* 0x0000000000017941 */ /* 0x000fea0003800200 */
.L_x_27273:
        /* <DEDUP_REMOVED lines=28> */
.L_x_27279:
        /* <DEDUP_REMOVED lines=13> */
.L_x_27281:
[----:B------:R-:W-:Y:S05]  /*19c0*/  BSYNC.RECONVERGENT B2 ;  /* 0x0000000000027941 */ /* 0x000fea0003800200 */
.L_x_27280:
        /* <DEDUP_REMOVED lines=58> */
[----:B------:R-:W-:Y:S02]  /*1d70*/  IMAD.MOV.U32 R172, RZ, RZ, R136 ;  /* 0x000000ffffac7224 */ /* 0x000fe400078e0088 */
[----:B------:R-:W-:-:S07]  /*1d80*/  HFMA2 R136, -RZ, RZ, 0, 0 ;  /* 0x00000000ff887431 */ /* 0x000fce00000001ff */
.L_x_27278:
[----:B------:R-:W-:Y:S05]  /*1d90*/  BSYNC.RECONVERGENT B1 ;  /* 0x0000000000017941 */ /* 0x000fea0003800200 */
.L_x_27277:
[----:B------:R-:W-:Y:S01]  /*1da0*/  I2FP.F32.U32 R113, R113 ;  /* 0x0000007100717245 */ /* 0x000fe20000201000 */
[----:B------:R-:W-:Y:S01]  /*1db0*/  HADD2.F32 R131, -RZ, R104.H1_H1 ;  /* 0x30000068ff837230 */ /* 0x000fe20000004100 */
[----:B------:R-:W-:Y:S01]  /*1dc0*/  ISETP.NE.AND P1, PT, R136, 0x1, PT ;  /* 0x000000018800780c */ /* 0x000fe20003f25270 */
[----:B------:R-:W-:Y:S01]  /*1dd0*/  BSSY.RECONVERGENT B1, `(.L_x_27282) ;  /* 0x000005e000017945 */ /* 0x000fe20003800200 */
[----:B------:R-:W-:Y:S02]  /*1de0*/  IMAD.MOV.U32 R137, RZ, RZ, 0x2 ;  /* 0x00000002ff897424 */ /* 0x000fe400078e00ff */
[----:B------:R-:W-:Y:S01]  /*1df0*/  FFMA.FTZ R104, R113, R170, 1.1641532182693481445e-10 ;  /* 0x2f00000071687423 */ /* 0x000fe200000100aa */
[----:B------:R-:W-:Y:S01]  /*1e00*/  FMUL.FTZ R132, R131, R168 ;  /* 0x000000a883847220 */ /* 0x000fe20000410000 */
[----:B------:R-:W-:Y:S02]  /*1e10*/  HADD2.F32 R113, -RZ, R100.H1_H1 ;  /* 0x30000064ff717230 */ /* 0x000fe40000004100 */
        /* <DEDUP_REMOVED lines=15> */
.L_x_27284:
        /* <DEDUP_REMOVED lines=13> */
.L_x_27286:
[----:B------:R-:W-:Y:S05]  /*1fe0*/  BSYNC.RECONVERGENT B2 ;  /* 0x0000000000027941 */ /* 0x000fea0003800200 */
.L_x_27285:
        /* <DEDUP_REMOVED lines=14> */
[----:B------:R-:W-:Y:S01]  /*20d0*/  IMAD.MOV.U32 R100, RZ, RZ, R172 ;  /* 0x000000ffff647224 */ /* 0x000fe200078e00ac */
        /* <DEDUP_REMOVED lines=40> */
[----:B------:R-:W-:-:S03]  /*2360*/  IADD3 R115, PT, PT, R2, -0x700cb87f, RZ ;  /* 0x8ff3478102737810 */ /* 0x000fc60007ffe0ff */
[----:B------:R-:W-:Y:S01]  /*2370*/  IMAD.WIDE.U32 R148, R148, -0x2daee0ad, RZ ;  /* 0xd2511f5394947825 */ /* 0x000fe200078e00ff */
[----:B------:R-:W-:-:S04]  /*2380*/  LOP3.LUT R114, R115, R114, R113, 0x96, !PT ;  /* 0x0000007273727212 */ /* 0x000fc800078e9671 */
[----:B------:R-:W-:Y:S02]  /*2390*/  LOP3.LUT R115, R131, R136, R149, 0x96, !PT ;  /* 0x0000008883737212 */ /* 0x000fe400078e9695 */
[----:B------:R-:W-:-:S07]  /*23a0*/  MOV R172, R148 ;  /* 0x0000009400ac7202 */ /* 0x000fce0000000f00 */
.L_x_27283:
[----:B------:R-:W-:Y:S05]  /*23b0*/  BSYNC.RECONVERGENT B1 ;  /* 0x0000000000017941 */ /* 0x000fea0003800200 */
.L_x_27282:
        /* <DEDUP_REMOVED lines=23> */
.L_x_27289:
        /* <DEDUP_REMOVED lines=13> */
.L_x_27291:
[----:B------:R-:W-:Y:S05]  /*2600*/  BSYNC.RECONVERGENT B2 ;  /* 0x0000000000027941 */ /* 0x000fea0003800200 */
.L_x_27290:
        /* <DEDUP_REMOVED lines=60> */
.L_x_27288:
[----:B------:R-:W-:Y:S05]  /*29d0*/  BSYNC.RECONVERGENT B1 ;  /* 0x0000000000017941 */ /* 0x000fea0003800200 */
.L_x_27287:
        /* <DEDUP_REMOVED lines=23> */
.L_x_27294:
        /* <DEDUP_REMOVED lines=13> */
.L_x_27296:
[----:B------:R-:W-:Y:S05]  /*2c20*/  BSYNC.RECONVERGENT B2 ;  /* 0x0000000000027941 */ /* 0x000fea0003800200 */
.L_x_27295:
        /* <DEDUP_REMOVED lines=61> */
.L_x_27293:
[----:B------:R-:W-:Y:S05]  /*3000*/  BSYNC.RECONVERGENT B1 ;  /* 0x0000000000017941 */ /* 0x000fea0003800200 */
.L_x_27292:
[----:B------:R-:W-:Y:S01]  /*3010*/  I2FP.F32.U32 R101, R101 ;  /* 0x0000006500657245 */ /* 0x000fe20000201000 */
[----:B------:R-:W-:Y:S01]  /*3020*/  HADD2.F32 R105, -RZ, R106.H0_H0 ;  /* 0x2000006aff697230 */ /* 0x000fe20000004100 */
[----:B------:R-:W-:Y:S01]  /*3030*/  ISETP.NE.AND P4, PT, R113, 0x1, PT ;  /* 0x000000017100780c */ /* 0x000fe20003f85270 */
[----:B------:R-:W-:Y:S01]  /*3040*/  HADD2.F32 R137, -RZ, R102.H0_H0 ;  /* 0x20000066ff897230 */ /* 0x000fe20000004100 */
        /* <DEDUP_REMOVED lines=19> */
.L_x_27299:
        /* <DEDUP_REMOVED lines=13> */
.L_x_27301:
[----:B------:R-:W-:Y:S05]  /*3250*/  BSYNC.RECONVERGENT B2 ;  /* 0x0000000000027941 */ /* 0x000fea0003800200 */
.L_x_27300:
        /* <DEDUP_REMOVED lines=60> */
.L_x_27298:
[----:B------:R-:W-:Y:S05]  /*3620*/  BSYNC.RECONVERGENT B1 ;  /* 0x0000000000017941 */ /* 0x000fea0003800200 */
.L_x_27297:
        /* <DEDUP_REMOVED lines=8> */
[----:B------:R-:W-:-:S04]  /*36b0*/  FSETP.GTU.FTZ.AND P4, PT, R100, R169, PT ;  /* 0x000000a96400720b */ /* 0x000fc80003f9c000 */
        /* <DEDUP_REMOVED lines=14> */
.L_x_27304:
        /* <DEDUP_REMOVED lines=13> */
.L_x_27306:
[----:B------:R-:W-:Y:S05]  /*3870*/  BSYNC.RECONVERGENT B2 ;  /* 0x0000000000027941 */ /* 0x000fea0003800200 */
.L_x_27305:
        /* <DEDUP_REMOVED lines=57> */
[----:B------:R-:W-:Y:S02]  /*3c10*/  HFMA2 R104, -RZ, RZ, 0, 0 ;  /* 0x00000000ff687431 */ /* 0x000fe400000001ff */
[----:B------:R-:W-:Y:S02]  /*3c20*/  IMAD.MOV.U32 R101, RZ, RZ, R172 ;  /* 0x000000ffff657224 */ /* 0x000fe400078e00ac */
[----:B------:R-:W-:-:S07]  /*3c30*/  IMAD.MOV.U32 R172, RZ, RZ, R100 ;  /* 0x000000ffffac7224 */ /* 0x000fce00078e0064 */
.L_x_27303:
[----:B------:R-:W-:Y:S05]  /*3c40*/  BSYNC.RECONVERGENT B1 ;  /* 0x0000000000017941 */ /* 0x000fea0003800200 */
.L_x_27302:
        /* <DEDUP_REMOVED lines=23> */
.L_x_27309:
        /* <DEDUP_REMOVED lines=15> */
.L_x_27311:
[----:B------:R-:W-:Y:S05]  /*3eb0*/  BSYNC.RECONVERGENT B2 ;  /* 0x0000000000027941 */ /* 0x000fea0003800200 */
.L_x_27310:
        /* <DEDUP_REMOVED lines=61> */
.L_x_27308:
[----:B------:R-:W-:Y:S05]  /*4290*/  BSYNC.RECONVERGENT B1 ;  /* 0x0000000000017941 */ /* 0x000fea0003800200 */
.L_x_27307:
        /* <DEDUP_REMOVED lines=15> */
.L_x_27272:
        /* <DEDUP_REMOVED lines=16> */
.L_x_27315:
        /* <DEDUP_REMOVED lines=13> */
.L_x_27317:
[----:B------:R-:W-:Y:S05]  /*4560*/  BSYNC.RECONVERGENT B2 ;  /* 0x0000000000027941 */ /* 0x000fea0003800200 */
.L_x_27316:
        /* <DEDUP_REMOVED lines=57> */
[----:B------:R-:W-:Y:S01]  /*4900*/  IMAD.MOV.U32 R102, RZ, RZ, R170 ;  /* 0x000000ffff667224 */ /* 0x000fe200078e00aa */
[----:B------:R-:W-:-:S07]  /*4910*/  LOP3.LUT R115, R115, R100, R173, 0x96, !PT ;  /* 0x0000006473737212 */ /* 0x000fce00078e96ad */
.L_x_27314:
[----:B------:R-:W-:Y:S05]  /*4920*/  BSYNC.RECONVERGENT B1 ;  /* 0x0000000000017941 */ /* 0x000fea0003800200 */
.L_x_27313:
[----:B------:R-:W0:Y:S01]  /*4930*/  LDC R100, c[0x0][0x404] ;  /* 0x00010100ff647b82 */ /* 0x000e220000000800 */
[----:B------:R-:W-:Y:S01]  /*4940*/  I2FP.F32.U32 R103, R102 ;  /* 0x0000006600677245 */ /* 0x000fe20000201000 */
[----:B------:R-:W-:Y:S01]  /*4950*/  HFMA2 R102, -RZ, RZ, 0.1171875, 0 ;  /* 0x2f800000ff667431 */ /* 0x000fe200000001ff */
[----:B------:R-:W-:Y:S01]  /*4960*/  ISETP.NE.AND P1, PT, R131, 0x1, PT ;  /* 0x000000018300780c */ /* 0x000fe20003f25270 */
[----:B-----5:R-:W-:Y:S01]  /*4970*/  HADD2.F32 R113, -RZ, R104.H0_H0 ;  /* 0x20000068ff717230 */ /* 0x020fe20000004100 */
[----:B------:R-:W-:Y:S01]  /*4980*/  LOP3.LUT R162, R162, 0xfffffffd, RZ, 0xc0, !PT ;  /* 0xfffffffda2a27812 */ /* 0x000fe200078ec0ff */
[----:B------:R-:W-:Y:S01]  /*4990*/  BSSY.RECONVERGENT B1, `(.L_x_27318) ;  /* 0x000005e000017945 */ /* 0x000fe20003800200 */
[----:B------:R-:W-:Y:S01]  /*49a0*/  IMAD.MOV.U32 R136, RZ, RZ, 0x2 ;  /* 0x00000002ff887424 */ /* 0x000fe200078e00ff */
[----:B------:R-:W1:Y:S01]  /*49b0*/  LDC R101, c[0x0][0x408] ;  /* 0x00010200ff657b82 */ /* 0x000e620000000800 */
[----:B------:R-:W-:Y:S01]  /*49c0*/  FMUL.FTZ R110, R113, R168 ;  /* 0x000000a8716e7220 */ /* 0x000fe20000410000 */
[----:B------:R-:W-:-:S05]  /*49d0*/  FFMA.FTZ R103, R103, R102, 1.1641532182693481445e-10 ;  /* 0x2f00000067677423 */ /* 0x000fca0000010066 */
[----:B0-----:R-:W-:Y:S01]  /*49e0*/  FSETP.GTU.FTZ.AND P0, PT, R103, R100, PT ;  /* 0x000000646700720b */ /* 0x001fe20003f1c000 */
[----:B------:R-:W-:-:S03]  /*49f0*/  IMAD.MOV.U32 R103, RZ, RZ, R112 ;  /* 0x000000ffff677224 */ /* 0x000fc600078e0070 */
        /* <DEDUP_REMOVED lines=13> */
.L_x_27320:
        /* <DEDUP_REMOVED lines=13> */
.L_x_27322:
[----:B------:R-:W-:Y:S05]  /*4ba0*/  BSYNC.RECONVERGENT B2 ;  /* 0x0000000000027941 */ /* 0x000fea0003800200 */
.L_x_27321:
        /* <DEDUP_REMOVED lines=57> */
[----:B------:R-:W-:Y:S01]  /*4f40*/  IMAD.MOV.U32 R103, RZ, RZ, R172 ;  /* 0x000000ffff677224 */ /* 0x000fe200078e00ac */
[----:B------:R-:W-:Y:S01]  /*4f50*/  MOV R172, R136 ;  /* 0x0000008800ac7202 */ /* 0x000fe20000000f00 */
[----:B------:R-:W-:-:S07]  /*4f60*/  IMAD.MOV.U32 R136, RZ, RZ, RZ ;  /* 0x000000ffff887224 */ /* 0x000fce00078e00ff */
.L_x_27319:
[----:B------:R-:W-:Y:S05]  /*4f70*/  BSYNC.RECONVERGENT B1 ;  /* 0x0000000000017941 */ /* 0x000fea0003800200 */
.L_x_27318:
        /* <DEDUP_REMOVED lines=21> */
.L_x_27325:
        /* <DEDUP_REMOVED lines=13> */
.L_x_27327:
[----:B------:R-:W-:Y:S05]  /*51a0*/  BSYNC.RECONVERGENT B2 ;  /* 0x0000000000027941 */ /* 0x000fea0003800200 */
.L_x_27326:
        /* <DEDUP_REMOVED lines=60> */
.L_x_27324:
[----:B------:R-:W-:Y:S05]  /*5570*/  BSYNC.RECONVERGENT B1 ;  /* 0x0000000000017941 */ /* 0x000fea0003800200 */
.L_x_27323:
[----:B------:R-:W-:Y:S01]  /*5580*/  ISETP.NE.AND P3, PT, R137, 0x1, PT ;  /* 0x000000018900780c */ /* 0x000fe20003f65270 */
[----:B------:R-:W-:Y:S01]  /*5590*/  HADD2.F32 R113, -RZ, R105.H0_H0 ;  /* 0x20000069ff717230 */ /* 0x000fe20000004100 */
[----:B------:R-:W-:Y:S01]  /*55a0*/  I2FP.F32.U32 R103, R103 ;  /* 0x0000006700677245 */ /* 0x000fe20000201000 */
[----:B------:R-:W-:Y:S03]  /*55b0*/  BSSY.RECONVERGENT B1, `(.L_x_27328) ;  /* 0x000005c000017945 */ /* 0x000fe60003800200 */
[----:B------:R-:W-:Y:S01]  /*55c0*/  FMUL.FTZ R104, R113, R168 ;  /* 0x000000a871687220 */ /* 0x000fe20000410000 */
[----:B------:R-:W-:Y:S01]  /*55d0*/  FFMA.FTZ R103, R103, R102, 1.1641532182693481445e-10 ;  /* 0x2f00000067677423 */ /* 0x000fe20000010066 */
[----:B------:R-:W-:Y:S02]  /*55e0*/  HFMA2 R113, -RZ, RZ, 0, 1.1920928955078125e-07 ;  /* 0x00000002ff717431 */ /* 0x000fe400000001ff */
[----:B------:R-:W-:-:S02]  /*55f0*/  FMUL.FTZ R104, R104, R101 ;  /* 0x0000006568687220 */ /* 0x000fc40000410000 */
        /* <DEDUP_REMOVED lines=13> */
.L_x_27330:
        /* <DEDUP_REMOVED lines=13> */
.L_x_27332:
[----:B------:R-:W-:Y:S05]  /*57a0*/  BSYNC.RECONVERGENT B2 ;  /* 0x0000000000027941 */ /* 0x000fea0003800200 */
.L_x_27331:
        /* <DEDUP_REMOVED lines=54> */
[----:B------:R-:W-:Y:S02]  /*5b10*/  IADD3 R103, PT, PT, R3, -0x695add53, RZ ;  /* 0x96a522ad03677810 */ /* 0x000fe40007ffe0ff */
[----:B------:R-:W-:Y:S01]  /*5b20*/  LOP3.LUT R114, R115, R114, R113, 0x96, !PT ;  /* 0x0000007273727212 */ /* 0x000fe200078e9671 */
[----:B------:R-:W-:Y:S01]  /*5b30*/  HFMA2 R113, -RZ, RZ, 0, 0 ;  /* 0x00000000ff717431 */ /* 0x000fe200000001ff */
[----:B------:R-:W-:Y:S01]  /*5b40*/  LOP3.LUT R115, R103, R136, R149, 0x96, !PT ;  /* 0x0000008867737212 */ /* 0x000fe200078e9695 */
[----:B------:R-:W-:Y:S02]  /*5b50*/  IMAD.MOV.U32 R103, RZ, RZ, R172 ;  /* 0x000000ffff677224 */ /* 0x000fe400078e00ac */
[----:B------:R-:W-:-:S07]  /*5b60*/  IMAD.MOV.U32 R172, RZ, RZ, R148 ;  /* 0x000000ffffac7224 */ /* 0x000fce00078e0094 */
.L_x_27329:
[----:B------:R-:W-:Y:S05]  /*5b70*/  BSYNC.RECONVERGENT B1 ;  /* 0x0000000000017941 */ /* 0x000fea0003800200 */
.L_x_27328:
        /* <DEDUP_REMOVED lines=21> */
.L_x_27335:
        /* <DEDUP_REMOVED lines=13> */
.L_x_27337:
[----:B------:R-:W-:Y:S05]  /*5da0*/  BSYNC.RECONVERGENT B2 ;  /* 0x0000000000027941 */ /* 0x000fea0003800200 */
.L_x_27336:
        /* <DEDUP_REMOVED lines=56> */
[----:B------:R-:W-:Y:S01]  /*6130*/  IMAD.MOV.U32 R103, RZ, RZ, R172 ;  /* 0x000000ffff677224 */ /* 0x000fe200078e00ac */
[----:B------:R-:W-:Y:S01]  /*6140*/  LOP3.LUT R115, R115, R148, R105, 0x96, !PT ;  /* 0x0000009473737212 */ /* 0x000fe200078e9669 */
[----:B------:R-:W-:Y:S01]  /*6150*/  IMAD.MOV.U32 R148, RZ, RZ, RZ ;  /* 0x000000ffff947224 */ /* 0x000fe200078e00ff */
[----:B------:R-:W-:-:S07]  /*6160*/  MOV R172, R104 ;  /* 0x0000006800ac7202 */ /* 0x000fce0000000f00 */
.L_x_27334:
[----:B------:R-:W-:Y:S05]  /*6170*/  BSYNC.RECONVERGENT B1 ;  /* 0x0000000000017941 */ /* 0x000fea0003800200 */
.L_x_27333:
        /* <DEDUP_REMOVED lines=21> */
.L_x_27340:
        /* <DEDUP_REMOVED lines=13> */
.L_x_27342:
[----:B------:R-:W-:Y:S05]  /*63a0*/  BSYNC.RECONVERGENT B2 ;  /* 0x0000000000027941 */ /* 0x000fea0003800200 */
.L_x_27341:
        /* <DEDUP_REMOVED lines=58> */
[----:B------:R-:W-:Y:S01]  /*6750*/  IMAD.MOV.U32 R113, RZ, RZ, RZ ;  /* 0x000000ffff717224 */ /* 0x000fe200078e00ff */
[----:B------:R-:W-:-:S07]  /*6760*/  LOP3.LUT R115, R115, R148, R105, 0x96, !PT ;  /* 0x0000009473737212 */ /* 0x000fce00078e9669 */
.L_x_27339:
[----:B------:R-:W-:Y:S05]  /*6770*/  BSYNC.RECONVERGENT B1 ;  /* 0x0000000000017941 */ /* 0x000fea0003800200 */
.L_x_27338:
        /* <DEDUP_REMOVED lines=21> */
.L_x_27345:
        /* <DEDUP_REMOVED lines=13> */
.L_x_27347:
[----:B------:R-:W-:Y:S05]  /*69a0*/  BSYNC.RECONVERGENT B2 ;  /* 0x0000000000027941 */ /* 0x000fea0003800200 */
.L_x_27346:
        /* <DEDUP_REMOVED lines=59> */
[----:B------:R-:W-:-:S07]  /*6d60*/  IMAD.MOV.U32 R172, RZ, RZ, R104 ;  /* 0x000000ffffac7224 */ /* 0x000fce00078e0068 */
.L_x_27344:
[----:B------:R-:W-:Y:S05]  /*6d70*/  BSYNC.RECONVERGENT B1 ;  /* 0x0000000000017941 */ /* 0x000fea0003800200 */
.L_x_27343:
        /* <DEDUP_REMOVED lines=21> */
.L_x_27350:
        /* <DEDUP_REMOVED lines=15> */
.L_x_27352:
[----:B------:R-:W-:Y:S05]  /*6fc0*/  BSYNC.RECONVERGENT B2 ;  /* 0x0000000000027941 */ /* 0x000fea0003800200 */
.L_x_27351:
        /* <DEDUP_REMOVED lines=60> */
.L_x_27349:
[----:B------:R-:W-:Y:S05]  /*7390*/  BSYNC.RECONVERGENT B1 ;  /* 0x0000000000017941 */ /* 0x000fea0003800200 */
.L_x_27348:
[----:B------:R-:W-:Y:S01]  /*73a0*/  I2FP.F32.U32 R103, R103 ;  /* 0x0000006700677245 */ /* 0x000fe20000201000 */
[----:B------:R-:W-:-:S04]  /*73b0*/  HADD2.F32 R107, -RZ, R107.H1_H1 ;  /* 0x3000006bff6b7230 */ /* 0x000fc80000004100 */
        /* <DEDUP_REMOVED lines=8> */
[----:B------:R-:W-:-:S02]  /*7440*/  F2FP.F16.F32.PACK_AB R100, R132, R110 ;  /* 0x0000006e8464723e */ /* 0x000fc400000000ff */
[----:B------:R-:W-:-:S07]  /*7450*/  F2FP.F16.F32.PACK_AB R103, R161, R149 ;  /* 0x00000095a167723e */ /* 0x000fce00000000ff */
.L_x_27312:
        /* <DEDUP_REMOVED lines=16> */
[C---:B------:R-:W-:Y:S01]  /*7560*/  IADD3 R169, PT, PT, R135.reuse, 0x20, RZ ;  /* 0x0000002087a97810 */ /* 0x040fe20007ffe0ff */
[----:B------:R-:W-:Y:S01]  /*7570*/  IMAD.MOV.U32 R170, RZ, RZ, R172 ;  /* 0x000000ffffaa7224 */ /* 0x000fe200078e00ac */
[----:B------:R0:W-:Y:S01]  /*7580*/  STG.E.128 desc[UR6][R106.64], R100 ;  /* 0x000000646a007986 */ /* 0x0001e2000c101d06 */
[----:B-1----:R-:W-:-:S05]  /*7590*/  IMAD.WIDE.U32 R104, R135, 0x8, R104 ;  /* 0x0000000887687825 */ /* 0x002fca00078e0068 */
[----:B------:R0:W-:Y:S02]  /*75a0*/  STG.E.64 desc[UR6][R104.64], R174 ;  /* 0x000000ae68007986 */ /* 0x0001e4000c101b06 */
.L_x_27271:
[----:B------:R-:W-:Y:S05]  /*75b0*/  BSYNC.RECONVERGENT B0 ;  /* 0x0000000000007941 */ /* 0x000fea0003800200 */
.L_x_27270:
        /* <DEDUP_REMOVED lines=30> */
.L_x_27358:
        /* <DEDUP_REMOVED lines=13> */
.L_x_27360:
[----:B------:R-:W-:Y:S05]  /*7870*/  BSYNC.RECONVERGENT B2 ;  /* 0x0000000000027941 */ /* 0x000fea0003800200 */
.L_x_27359:
        /* <DEDUP_REMOVED lines=59> */
[----:B------:R-:W-:-:S07]  /*7c30*/  MOV R109, R170 ;  /* 0x000000aa006d7202 */ /* 0x000fce0000000f00 */
.L_x_27357:
[----:B------:R-:W-:Y:S05]  /*7c40*/  BSYNC.RECONVERGENT B1 ;  /* 0x0000000000017941 */ /* 0x000fea0003800200 */
.L_x_27356:
[----:B------:R-:W0:Y:S01]  /*7c50*/  LDC R167, c[0x0][0x408] ;  /* 0x00010200ffa77b82 */ /* 0x000e220000000800 */
[----:B------:R-:W-:Y:S01]  /*7c60*/  I2FP.F32.U32 R130, R109 ;  /* 0x0000006d00827245 */ /* 0x000fe20000201000 */
[----:B------:R-:W-:Y:S01]  /*7c70*/  IMAD.MOV.U32 R171, RZ, RZ, 0x2f800000 ;  /* 0x2f800000ffab7424 */ /* 0x000fe200078e00ff */
[----:B------:R-:W-:Y:S01]  /*7c80*/  ISETP.NE.AND P1, PT, R129, 0x1, PT ;  /* 0x000000018100780c */ /* 0x000fe20003f25270 */
[----:B-----5:R-:W-:Y:S01]  /*7c90*/  HADD2.F32 R113, -RZ, R104.H0_H0 ;  /* 0x20000068ff717230 */ /* 0x020fe20000004100 */
[----:B------:R-:W-:Y:S01]  /*7ca0*/  LOP3.LUT R162, R162, 0xfffffffd, RZ, 0xc0, !PT ;  /* 0xfffffffda2a27812 */ /* 0x000fe200078ec0ff */
[----:B------:R-:W-:Y:S01]  /*7cb0*/  FFMA.FTZ R109, R130, R171, 1.1641532182693481445e-10 ;  /* 0x2f000000826d7423 */ /* 0x000fe200000100ab */
[----:B------:R-:W-:Y:S01]  /*7cc0*/  HADD2.F32 R138, -RZ, R100.H0_H0 ;  /* 0x20000064ff8a7230 */ /* 0x000fe20000004100 */
[----:B------:R-:W1:Y:S01]  /*7cd0*/  LDC R170, c[0x0][0x404] ;  /* 0x00010100ffaa7b82 */ /* 0x000e620000000800 */
[----:B------:R-:W-:Y:S01]  /*7ce0*/  FMUL.FTZ R130, R113, R168 ;  /* 0x000000a871827220 */ /* 0x000fe20000410000 */
[----:B------:R-:W-:Y:S01]  /*7cf0*/  BSSY.RECONVERGENT B1, `(.L_x_27361) ;  /* 0x000005c000017945 */ /* 0x000fe20003800200 */
[----:B------:R-:W-:-:S02]  /*7d00*/  IMAD.MOV.U32 R113, RZ, RZ, R112 ;  /* 0x000000ffff717224 */ /* 0x000fc400078e0070 */
[----:B0-----:R-:W-:Y:S01]  /*7d10*/  FMUL.FTZ R130, R130, R167 ;  /* 0x000000a782827220 */ /* 0x001fe20000410000 */
[----:B-1----:R-:W-:-:S04]  /*7d20*/  FSETP.GTU.FTZ.AND P0, PT, R109, R170, PT ;  /* 0x000000aa6d00720b */ /* 0x002fc80003f1c000 */
        /* <DEDUP_REMOVED lines=14> */
.L_x_27363:
        /* <DEDUP_REMOVED lines=13> */
.L_x_27365:
[----:B------:R-:W-:Y:S05]  /*7ee0*/  BSYNC.RECONVERGENT B2 ;  /* 0x0000000000027941 */ /* 0x000fea0003800200 */
.L_x_27364:
        /* <DEDUP_REMOVED lines=60> */
.L_x_27362:
[----:B------:R-:W-:Y:S05]  /*82b0*/  BSYNC.RECONVERGENT B1 ;  /* 0x0000000000017941 */ /* 0x000fea0003800200 */
.L_x_27361:
        /* <DEDUP_REMOVED lines=9> */
[----:B------:R-:W-:Y:S01]  /*8350*/  IMAD.MOV.U32 R100, RZ, RZ, R112 ;  /* 0x000000ffff647224 */ /* 0x000fe200078e0070 */
        /* <DEDUP_REMOVED lines=13> */
.L_x_27368:
        /* <DEDUP_REMOVED lines=13> */
.L_x_27370:
[----:B------:R-:W-:Y:S05]  /*8500*/  BSYNC.RECONVERGENT B2 ;  /* 0x0000000000027941 */ /* 0x000fea0003800200 */
.L_x_27369:
        /* <DEDUP_REMOVED lines=17> */
[----:B------:R-:W-:Y:S01]  /*8620*/  IADD3 R115, PT, PT, R2, -0x255992d5, RZ ;  /* 0xdaa66d2b02737810 */ /* 0x000fe20007ffe0ff */
        /* <DEDUP_REMOVED lines=40> */
[----:B------:R-:W-:-:S04]  /*88b0*/  MOV R172, R150 ;  /* 0x0000009600ac7202 */ /* 0x000fc80000000f00 */
[----:B------:R-:W-:-:S07]  /*88c0*/  LOP3.LUT R115, R129, R138, R151, 0x96, !PT ;  /* 0x0000008a81737212 */ /* 0x000fce00078e9697 */
.L_x_27367:
[----:B------:R-:W-:Y:S05]  /*88d0*/  BSYNC.RECONVERGENT B1 ;  /* 0x0000000000017941 */ /* 0x000fea0003800200 */
.L_x_27366:
        /* <DEDUP_REMOVED lines=23> */
.L_x_27373:
        /* <DEDUP_REMOVED lines=13> */
.L_x_27375:
[----:B------:R-:W-:Y:S05]  /*8b20*/  BSYNC.RECONVERGENT B2 ;  /* 0x0000000000027941 */ /* 0x000fea0003800200 */
.L_x_27374:
        /* <DEDUP_REMOVED lines=57> */
[----:B------:R-:W-:Y:S01]  /*8ec0*/  IMAD.MOV.U32 R172, RZ, RZ, R174 ;  /* 0x000000ffffac7224 */ /* 0x000fe200078e00ae */
[----:B------:R-:W-:Y:S01]  /*8ed0*/  LOP3.LUT R115, R139, R138, R175, 0x96, !PT ;  /* 0x0000008a8b737212 */ /* 0x000fe200078e96af */
[----:B------:R-:W-:-:S07]  /*8ee0*/  IMAD.MOV.U32 R139, RZ, RZ, RZ ;  /* 0x000000ffff8b7224 */ /* 0x000fce00078e00ff */
.L_x_27372:
[----:B------:R-:W-:Y:S05]  /*8ef0*/  BSYNC.RECONVERGENT B1 ;  /* 0x0000000000017941 */ /* 0x000fea0003800200 */
.L_x_27371:
        /* <DEDUP_REMOVED lines=23> */
.L_x_27378:
        /* <DEDUP_REMOVED lines=13> */
.L_x_27380:
[----:B------:R-:W-:Y:S05]  /*9140*/  BSYNC.RECONVERGENT B2 ;  /* 0x0000000000027941 */ /* 0x000fea0003800200 */
.L_x_27379:
        /* <DEDUP_REMOVED lines=60> */
.L_x_27377:
[----:B------:R-:W-:Y:S05]  /*9510*/  BSYNC.RECONVERGENT B1 ;  /* 0x0000000000017941 */ /* 0x000fea0003800200 */
.L_x_27376:
        /* <DEDUP_REMOVED lines=23> */
.L_x_27383:
        /* <DEDUP_REMOVED lines=13> */
.L_x_27385:
[----:B------:R-:W-:Y:S05]  /*9760*/  BSYNC.RECONVERGENT B2 ;  /* 0x0000000000027941 */ /* 0x000fea0003800200 */
.L_x_27384:
        /* <DEDUP_REMOVED lines=60> */
.L_x_27382:
[----:B------:R-:W-:Y:S05]  /*9b30*/  BSYNC.RECONVERGENT B1 ;  /* 0x0000000000017941 */ /* 0x000fea0003800200 */
.L_x_27381:
[----:B------:R-:W-:Y:S01]  /*9b40*/  I2FP.F32.U32 R100, R101 ;  /* 0x0000006500647245 */ /* 0x000fe20000201000 */
[----:B------:R-:W-:Y:S01]  /*9b50*/  HADD2.F32 R105, -RZ, R106.H1_H1 ;  /* 0x3000006aff697230 */ /* 0x000fe20000004100 */
[----:B------:R-:W-:Y:S01]  /*9b60*/  ISETP.NE.AND P5, PT, R113, 0x1, PT ;  /* 0x000000017100780c */ /* 0x000fe20003fa5270 */
[----:B------:R-:W-:Y:S02]  /*9b70*/  BSSY.RECONVERGENT B1, `(.L_x_27386) ;  /* 0x000005e000017945 */ /* 0x000fe40003800200 */
        /* <DEDUP_REMOVED lines=19> */
.L_x_27388:
        /* <DEDUP_REMOVED lines=13> */
.L_x_27390:
[----:B------:R-:W-:Y:S05]  /*9d80*/  BSYNC.RECONVERGENT B2 ;  /* 0x0000000000027941 */ /* 0x000fea0003800200 */
.L_x_27389:
        /* <DEDUP_REMOVED lines=57> */
[----:B------:R-:W-:Y:S02]  /*a120*/  LOP3.LUT R115, R115, R100, R105, 0x96, !PT ;  /* 0x0000006473737212 */ /* 0x000fe400078e9669 */
[----:B------:R-:W-:Y:S01]  /*a130*/  MOV R100, R172 ;  /* 0x000000ac00647202 */ /* 0x000fe20000000f00 */
[----:B------:R-:W-:-:S07]  /*a140*/  IMAD.MOV.U32 R172, RZ, RZ, R104 ;  /* 0x000000ffffac7224 */ /* 0x000fce00078e0068 */
.L_x_27387:
[----:B------:R-:W-:Y:S05]  /*a150*/  BSYNC.RECONVERGENT B1 ;  /* 0x0000000000017941 */ /* 0x000fea0003800200 */
.L_x_27386:
        /* <DEDUP_REMOVED lines=23> */
.L_x_27393:
        /* <DEDUP_REMOVED lines=15> */
.L_x_27395:
[----:B------:R-:W-:Y:S05]  /*a3c0*/  BSYNC.RECONVERGENT B2 ;  /* 0x0000000000027941 */ /* 0x000fea0003800200 */
.L_x_27394:
        /* <DEDUP_REMOVED lines=57> */
[----:B------:R-:W-:Y:S01]  /*a760*/  LOP3.LUT R115, R115, R100, R105, 0x96, !PT ;  /* 0x0000006473737212 */ /* 0x000fe200078e9669 */
[----:B------:R-:W-:Y:S02]  /*a770*/  IMAD.MOV.U32 R100, RZ, RZ, R172 ;  /* 0x000000ffff647224 */ /* 0x000fe400078e00ac */
[----:B------:R-:W-:-:S07]  /*a780*/  IMAD.MOV.U32 R172, RZ, RZ, R104 ;  /* 0x000000ffffac7224 */ /* 0x000fce00078e0068 */
.L_x_27392:
[----:B------:R-:W-:Y:S05]  /*a790*/  BSYNC.RECONVERGENT B1 ;  /* 0x0000000000017941 */ /* 0x000fea0003800200 */
.L_x_27391:
        /* <DEDUP_REMOVED lines=15> */
.L_x_27355:
        /* <DEDUP_REMOVED lines=16> */
.L_x_27399:
        /* <DEDUP_REMOVED lines=13> */
.L_x_27401:
[----:B------:R-:W-:Y:S05]  /*aa60*/  BSYNC.RECONVERGENT B2 ;  /* 0x0000000000027941 */ /* 0x000fea0003800200 */
.L_x_27400:
        /* <DEDUP_REMOVED lines=57> */
[----:B------:R-:W-:Y:S01]  /*ae00*/  IMAD.MOV.U32 R102, RZ, RZ, R170 ;  /* 0x000000ffff667224 */ /* 0x000fe200078e00aa */
[----:B------:R-:W-:-:S07]  /*ae10*/  LOP3.LUT R115, R115, R100, R173, 0x96, !PT ;  /* 0x0000006473737212 */ /* 0x000fce00078e96ad */
.L_x_27398:
[----:B------:R-:W-:Y:S05]  /*ae20*/  BSYNC.RECONVERGENT B1 ;  /* 0x0000000000017941 */ /* 0x000fea0003800200 */
.L_x_27397:
        /* <DEDUP_REMOVED lines=10> */
[----:B------:R-:W-:Y:S01]  /*aed0*/  HFMA2 R138, -RZ, RZ, 0, 1.1920928955078125e-07 ;  /* 0x00000002ff8a7431 */ /* 0x000fe200000001ff */
        /* <DEDUP_REMOVED lines=15> */
.L_x_27404:
        /* <DEDUP_REMOVED lines=13> */
.L_x_27406:
[----:B------:R-:W-:Y:S05]  /*b0a0*/  BSYNC.RECONVERGENT B2 ;  /* 0x0000000000027941 */ /* 0x000fea0003800200 */
.L_x_27405:
        /* <DEDUP_REMOVED lines=60> */
.L_x_27403:
[----:B------:R-:W-:Y:S05]  /*b470*/  BSYNC.RECONVERGENT B1 ;  /* 0x0000000000017941 */ /* 0x000fea0003800200 */
.L_x_27402:
[----:B------:R-:W-:Y:S01]  /*b480*/  ISETP.NE.AND P2, PT, R138, 0x1, PT ;  /* 0x000000018a00780c */ /* 0x000fe20003f45270 */
[----:B------:R-:W-:Y:S01]  /*b490*/  HADD2.F32 R113, -RZ, R104.H1_H1 ;  /* 0x30000068ff717230 */ /* 0x000fe20000004100 */
[----:B------:R-:W-:Y:S01]  /*b4a0*/  I2FP.F32.U32 R103, R103 ;  /* 0x0000006700677245 */ /* 0x000fe20000201000 */
[----:B------:R-:W-:Y:S01]  /*b4b0*/  BSSY.RECONVERGENT B1, `(.L_x_27407) ;  /* 0x000005c000017945 */ /* 0x000fe20003800200 */
[----:B------:R-:W-:Y:S02]  /*b4c0*/  HFMA2 R139, -RZ, RZ, 0, 1.1920928955078125e-07 ;  /* 0x00000002ff8b7431 */ /* 0x000fe400000001ff */
[----:B------:R-:W-:Y:S01]  /*b4d0*/  FMUL.FTZ R104, R113, R168 ;  /* 0x000000a871687220 */ /* 0x000fe20000410000 */
[----:B------:R-:W-:-:S03]  /*b4e0*/  FFMA.FTZ R103, R103, R102, 1.1641532182693481445e-10 ;  /* 0x2f00000067677423 */ /* 0x000fc60000010066 */
[----:B------:R-:W-:Y:S02]  /*b4f0*/  FMUL.FTZ R104, R104, R101 ;  /* 0x0000006568687220 */ /* 0x000fe40000410000 */
        /* <DEDUP_REMOVED lines=13> */
.L_x_27409:
        /* <DEDUP_REMOVED lines=13> */
.L_x_27411:
[----:B------:R-:W-:Y:S05]  /*b6a0*/  BSYNC.RECONVERGENT B2 ;  /* 0x0000000000027941 */ /* 0x000fea0003800200 */
.L_x_27410:
        /* <DEDUP_REMOVED lines=60> */
.L_x_27408:
[----:B------:R-:W-:Y:S05]  /*ba70*/  BSYNC.RECONVERGENT B1 ;  /* 0x0000000000017941 */ /* 0x000fea0003800200 */
.L_x_27407:
[----:B------:R-:W-:Y:S01]  /*ba80*/  I2FP.F32.U32 R103, R103 ;  /* 0x0000006700677245 */ /* 0x000fe20000201000 */
[----:B------:R-:W-:Y:S01]  /*ba90*/  HADD2.F32 R113, -RZ, R105.H0_H0 ;  /* 0x20000069ff717230 */ /* 0x000fe20000004100 */
[----:B------:R-:W-:Y:S01]  /*baa0*/  ISETP.NE.AND P2, PT, R139, 0x1, PT ;  /* 0x000000018b00780c */ /* 0x000fe20003f45270 */
[----:B------:R-:W-:Y:S02]  /*bab0*/  BSSY.RECONVERGENT B1, `(.L_x_27412) ;  /* 0x000005c000017945 */ /* 0x000fe40003800200 */
        /* <DEDUP_REMOVED lines=17> */
.L_x_27414:
        /* <DEDUP_REMOVED lines=13> */
.L_x_27416:
[----:B------:R-:W-:Y:S05]  /*bca0*/  BSYNC.RECONVERGENT B2 ;  /* 0x0000000000027941 */ /* 0x000fea0003800200 */
.L_x_27415:
        /* <DEDUP_REMOVED lines=56> */
[----:B------:R-:W-:Y:S01]  /*c030*/  IMAD.MOV.U32 R113, RZ, RZ, RZ ;  /* 0x000000ffff717224 */ /* 0x000fe200078e00ff */
[----:B------:R-:W-:Y:S01]  /*c040*/  LOP3.LUT R115, R103, R138, R151, 0x96, !PT ;  /* 0x0000008a67737212 */ /* 0x000fe200078e9697 */
[----:B------:R-:W-:Y:S01]  /*c050*/  IMAD.MOV.U32 R103, RZ, RZ, R172 ;  /* 0x000000ffff677224 */ /* 0x000fe200078e00ac */
[----:B------:R-:W-:-:S07]  /*c060*/  MOV R172, R150 ;  /* 0x0000009600ac7202 */ /* 0x000fce0000000f00 */
.L_x_27413:
[----:B------:R-:W-:Y:S05]  /*c070*/  BSYNC.RECONVERGENT B1 ;  /* 0x0000000000017941 */ /* 0x000fea0003800200 */
.L_x_27412:
        /* <DEDUP_REMOVED lines=21> */
.L_x_27419:
        /* <DEDUP_REMOVED lines=13> */
.L_x_27421:
[----:B------:R-:W-:Y:S05]  /*c2a0*/  BSYNC.RECONVERGENT B2 ;  /* 0x0000000000027941 */ /* 0x000fea0003800200 */
.L_x_27420:
        /* <DEDUP_REMOVED lines=60> */
.L_x_27418:
[----:B------:R-:W-:Y:S05]  /*c670*/  BSYNC.RECONVERGENT B1 ;  /* 0x0000000000017941 */ /* 0x000fea0003800200 */
.L_x_27417:
        /* <DEDUP_REMOVED lines=21> */
.L_x_27424:
        /* <DEDUP_REMOVED lines=13> */
.L_x_27426:
[----:B------:R-:W-:Y:S05]  /*c8a0*/  BSYNC.RECONVERGENT B2 ;  /* 0x0000000000027941 */ /* 0x000fea0003800200 */
.L_x_27425:
        /* <DEDUP_REMOVED lines=60> */
.L_x_27423:
[----:B------:R-:W-:Y:S05]  /*cc70*/  BSYNC.RECONVERGENT B1 ;  /* 0x0000000000017941 */ /* 0x000fea0003800200 */
.L_x_27422:
        /* <DEDUP_REMOVED lines=21> */
.L_x_27429:
        /* <DEDUP_REMOVED lines=13> */
.L_x_27431:
[----:B------:R-:W-:Y:S05]  /*cea0*/  BSYNC.RECONVERGENT B2 ;  /* 0x0000000000027941 */ /* 0x000fea0003800200 */
.L_x_27430:
        /* <DEDUP_REMOVED lines=61> */
.L_x_27428:
[----:B------:R-:W-:Y:S05]  /*d280*/  BSYNC.RECONVERGENT B1 ;  /* 0x0000000000017941 */ /* 0x000fea0003800200 */
.L_x_27427:
        /* <DEDUP_REMOVED lines=21> */
.L_x_27434:
        /* <DEDUP_REMOVED lines=15> */
.L_x_27436:
[----:B------:R-:W-:Y:S05]  /*d4d0*/  BSYNC.RECONVERGENT B2 ;  /* 0x0000000000027941 */ /* 0x000fea0003800200 */
.L_x_27435:
        /* <DEDUP_REMOVED lines=47> */
[----:B------:R-:W-:-:S03]  /*d7d0*/  LOP3.LUT R113, R113, R174, R105, 0x96, !PT ;  /* 0x000000ae71717212 */ /* 0x000fc600078e9669 */
[----:B------:R-:W-:-:S04]  /*d7e0*/  IMAD.WIDE.U32 R114, R103, -0x326172a9, RZ ;  /* 0xcd9e8d5767727825 */ /* 0x000fc800078e00ff */
[----:B------:R-:W-:Y:S02]  /*d7f0*/  VIADD R103, R2, 0xf1bbcdc8 ;  /* 0xf1bbcdc802677836 */ /* 0x000fe40000000000 */
[----:B------:R-:W-:-:S03]  /*d800*/  IMAD.WIDE.U32 R112, R113, -0x326172a9, RZ ;  /* 0xcd9e8d5771707825 */ /* 0x000fc600078e00ff */
[----:B------:R-:W-:Y:S01]  /*d810*/  LOP3.LUT R170, R103, R170, R115, 0x96, !PT ;  /* 0x000000aa67aa7212 */ /* 0x000fe200078e9673 */
[----:B------:R-:W-:Y:S01]  /*d820*/  VIADD R115, R3, 0x96a522ad ;  /* 0x96a522ad03737836 */ /* 0x000fe20000000000 */
[----:B------:R-:W-:-:S03]  /*d830*/  IADD3 R103, PT, PT, R2, -0x700cb87f, RZ ;  /* 0x8ff3478102677810 */ /* 0x000fc60007ffe0ff */
[----:B------:R-:W-:Y:S01]  /*d840*/  IMAD.WIDE.U32 R170, R170, -0x2daee0ad, RZ ;  /* 0xd2511f53aaaa7825 */ /* 0x000fe200078e00ff */
[----:B------:R-:W-:-:S03]  /*d850*/  LOP3.LUT R114, R103, R114, R113, 0x96, !PT ;  /* 0x0000007267727212 */ /* 0x000fc600078e9671 */
[----:B------:R-:W-:Y:S01]  /*d860*/  HFMA2 R113, -RZ, RZ, 0, 0 ;  /* 0x00000000ff717431 */ /* 0x000fe200000001ff */
[----:B------:R-:W-:Y:S01]  /*d870*/  MOV R103, R172 ;  /* 0x000000ac00677202 */ /* 0x000fe20000000f00 */
[----:B------:R-:W-:Y:S01]  /*d880*/  IMAD.MOV.U32 R172, RZ, RZ, R170 ;  /* 0x000000ffffac7224 */ /* 0x000fe200078e00aa */
[----:B------:R-:W-:-:S07]  /*d890*/  LOP3.LUT R115, R115, R104, R171, 0x96, !PT ;  /* 0x0000006873737212 */ /* 0x000fce00078e96ab */
.L_x_27433:
[----:B------:R-:W-:Y:S05]  /*d8a0*/  BSYNC.RECONVERGENT B1 ;  /* 0x0000000000017941 */ /* 0x000fea0003800200 */
.L_x_27432:
        /* <DEDUP_REMOVED lines=12> */
.L_x_27396:
        /* <DEDUP_REMOVED lines=21> */
.L_x_27354:
[----:B------:R-:W-:Y:S05]  /*dac0*/  BSYNC.RECONVERGENT B0 ;  /* 0x0000000000007941 */ /* 0x000fea0003800200 */
.L_x_27353:
[----:B------:R-:W-:Y:S01]  /*dad0*/  ISETP.GE.U32.AND P0, PT, R118, 0x60, PT ;  /* 0x000000607600780c */ /* 0x000fe20003f06070 */
[----:B------:R-:W-:Y:S01]  /*dae0*/  BSSY.RECONVERGENT B0, `(.L_x_27437) ;  /* 0x000064f000007945 */ /* 0x000fe20003800200 */
[----:B------:R-:W-:-:S11]  /*daf0*/  LOP3.LUT R162, R162, 0xffffff7f, RZ, 0xc0, !PT ;  /* 0xffffff7fa2a27812 */ /* 0x000fd600078ec0ff */
[----:B------:R-:W-:Y:S01]  /*db00*/  @P0 LOP3.LUT R162, R162, 0x80, RZ, 0xfc, !PT ;  /* 0x00000080a2a20812 */ /* 0x000fe200078efcff */
[----:B------:R-:W-:Y:S06]  /*db10*/  @!P0 BRA `(.L_x_27438) ;  /* 0x00000064002c8947 */ /* 0x000fec0003800000 */
[----:B0-2---:R-:W0:Y:S02]  /*db20*/  LDC.64 R100, c[0x0][0x390] ;  /* 0x0000e400ff647b82 */ /* 0x005e240000000a00 */
[----:B0-----:R-:W-:-:S05]  /*db30*/  IMAD.WIDE.U32 R100, R169, 0x10, R100 ;  /* 0x00000010a9647825 */ /* 0x001fca00078e0064 */
[----:B------:R0:W5:Y:S01]  /*db40*/  LDG.E.128 R104, desc[UR6][R100.64] ;  /* 0x0000000664687981 */ /* 0x000162000c1e1d00 */
[----:B------:R-:W-:-:S04]  /*db50*/  UISETP.NE.U32.AND UP0, UPT, UR8, URZ, UPT ;  /* 0x000000ff0800728c */ /* 0x000fc8000bf05070 */
[----:B------:R-:W-:-:S09]  /*db60*/  UISETP.NE.AND.EX UP0, UPT, UR9, URZ, UPT, UP0 ;  /* 0x000000ff0900728c */ /* 0x000fd2000bf05300 */
[----:B0-----:R-:W-:Y:S05]  /*db70*/  BRA.U !UP0, `(.L_x_27439) ;  /* 0x0000003108887547 */ /* 0x001fea000b800000 */
        /* <DEDUP_REMOVED lines=19> */
.L_x_27442:
        /* <DEDUP_REMOVED lines=13> */
.L_x_27444:
[----:B------:R-:W-:Y:S05]  /*dd80*/  BSYNC.RECONVERGENT B2 ;  /* 0x0000000000027941 */ /* 0x000fea0003800200 */
.L_x_27443:
        /* <DEDUP_REMOVED lines=60> */
.L_x_27441:
[----:B------:R-:W-:Y:S05]  /*e150*/  BSYNC.RECONVERGENT B1 ;  /* 0x0000000000017941 */ /* 0x000fea0003800200 */
.L_x_27440:
        /* <DEDUP_REMOVED lines=28> */
.L_x_27447:
        /* <DEDUP_REMOVED lines=13> */
.L_x_27449:
[----:B------:R-:W-:Y:S05]  /*e3f0*/  BSYNC.RECONVERGENT B2 ;  /* 0x0000000000027941 */ /* 0x000fea0003800200 */
.L_x_27448:
        /* <DEDUP_REMOVED lines=60> */
.L_x_27446:
[----:B------:R-:W-:Y:S05]  /*e7c0*/  BSYNC.RECONVERGENT B1 ;  /* 0x0000000000017941 */ /* 0x000fea0003800200 */
.L_x_27445:
[----:B------:R-:W-:Y:S01]  /*e7d0*/  I2FP.F32.U32 R128, R113 ;  /* 0x0000007100807245 */ /* 0x000fe20000201000 */
[----:B------:R-:W-:Y:S01]  /*e7e0*/  HADD2.F32 R127, -RZ, R104.H1_H1 ;  /* 0x30000068ff7f7230 */ /* 0x000fe20000004100 */
[----:B------:R-:W-:Y:S01]  /*e7f0*/  ISETP.NE.AND P1, PT, R140, 0x1, PT ;  /* 0x000000018c00780c */ /* 0x000fe20003f25270 */
[----:B------:R-:W-:Y:S01]  /*e800*/  BSSY.RECONVERGENT B1, `(.L_x_27450) ;  /* 0x000005e000017945 */ /* 0x000fe20003800200 */
[----:B------:R-:W-:Y:S02]  /*e810*/  IMAD.MOV.U32 R104, RZ, RZ, 0x2 ;  /* 0x00000002ff687424 */ /* 0x000fe400078e00ff */
[----:B------:R-:W-:Y:S01]  /*e820*/  FFMA.FTZ R113, R128, R171, 1.1641532182693481445e-10 ;  /* 0x2f00000080717423 */ /* 0x000fe200000100ab */
[----:B------:R-:W-:Y:S01]  /*e830*/  FMUL.FTZ R127, R127, R168 ;  /* 0x000000a87f7f7220 */ /* 0x000fe20000410000 */
[----:B------:R-:W-:Y:S01]  /*e840*/  HADD2.F32 R128, -RZ, R100.H1_H1 ;  /* 0x30000064ff807230 */ /* 0x000fe20000004100 */
        /* <DEDUP_REMOVED lines=15> */
.L_x_27452:
        /* <DEDUP_REMOVED lines=13> */
.L_x_27454:
[----:B------:R-:W-:Y:S05]  /*ea10*/  BSYNC.RECONVERGENT B2 ;  /* 0x0000000000027941 */ /* 0x000fea0003800200 */
.L_x_27453:
[----:B------:R-:W-:Y:S01]  /*ea20*/  IMAD.WIDE.U32 R140, R119, -0x326172a9, RZ ;  /* 0xcd9e8d57778c7825 */ /* 0x000fe200078e00ff */
[----:B------:R-:W-:-:S03]  /*ea30*/  LOP3.LUT R112, R111, R115, R3, 0x96, !PT ;  /* 0x000000736f707212 */ /* 0x000fc600078e9603 */
[----:B------:R-:W-:Y:S01]  /*ea40*/  HFMA2 R104, -RZ, RZ, 0, 0 ;  /* 0x00000000ff687431 */ /* 0x000fe200000001ff */
        /* <DEDUP_REMOVED lines=55> */
[----:B------:R-:W-:-:S03]  /*edc0*/  IMAD.MOV.U32 R172, RZ, RZ, R152 ;  /* 0x000000ffffac7224 */ /* 0x000fc600078e0098 */
[----:B------:R-:W-:-:S07]  /*edd0*/  LOP3.LUT R115, R127, R140, R153, 0x96, !PT ;  /* 0x0000008c7f737212 */ /* 0x000fce00078e9699 */
.L_x_27451:
[----:B------:R-:W-:Y:S05]  /*ede0*/  BSYNC.RECONVERGENT B1 ;  /* 0x0000000000017941 */ /* 0x000fea0003800200 */
.L_x_27450:
        /* <DEDUP_REMOVED lines=23> */
.L_x_27457:
        /* <DEDUP_REMOVED lines=13> */
.L_x_27459:
[----:B------:R-:W-:Y:S05]  /*f030*/  BSYNC.RECONVERGENT B2 ;  /* 0x0000000000027941 */ /* 0x000fea0003800200 */
.L_x_27458:
        /* <DEDUP_REMOVED lines=60> */
.L_x_27456:
[----:B------:R-:W-:Y:S05]  /*f400*/  BSYNC.RECONVERGENT B1 ;  /* 0x0000000000017941 */ /* 0x000fea0003800200 */
.L_x_27455:
        /* <DEDUP_REMOVED lines=23> */
.L_x_27462:
        /* <DEDUP_REMOVED lines=13> */
.L_x_27464:
[----:B------:R-:W-:Y:S05]  /*f650*/  BSYNC.RECONVERGENT B2 ;  /* 0x0000000000027941 */ /* 0x000fea0003800200 */
.L_x_27463:
        /* <DEDUP_REMOVED lines=55> */
[----:B------:R-:W-:-:S04]  /*f9d0*/  LOP3.LUT R114, R105, R114, R113, 0x96, !PT ;  /* 0x0000007269727212 */ /* 0x000fc800078e9671 */
[----:B------:R-:W-:Y:S01]  /*f9e0*/  LOP3.LUT R115, R115, R104, R101, 0x96, !PT ;  /* 0x0000006873737212 */ /* 0x000fe200078e9665 */
[----:B------:R-:W-:Y:S01]  /*f9f0*/  HFMA2 R104, -RZ, RZ, 0, 0 ;  /* 0x00000000ff687431 */ /* 0x000fe200000001ff */
[----:B------:R-:W-:Y:S01]  /*fa00*/  MOV R101, R172 ;  /* 0x000000ac00657202 */ /* 0x000fe20000000f00 */
[----:B------:R-:W-:-:S07]  /*fa10*/  IMAD.MOV.U32 R172, RZ, RZ, R100 ;  /* 0x000000ffffac7224 */ /* 0x000fce00078e0064 */
.L_x_27461:
[----:B------:R-:W-:Y:S05]  /*fa20*/  BSYNC.RECONVERGENT B1 ;  /* 0x0000000000017941 */ /* 0x000fea0003800200 */
.L_x_27460:
        /* <DEDUP_REMOVED lines=23> */
.L_x_27467:
        /* <DEDUP_REMOVED lines=13> */
.L_x_27469:
[----:B------:R-:W-:Y:S05]  /*fc70*/  BSYNC.RECONVERGENT B2 ;  /* 0x0000000000027941 */ /* 0x000fea0003800200 */
.L_x_27468:
        /* <DEDUP_REMOVED lines=60> */
.L_x_27466:
[----:B------:R-:W-:Y:S05]  /*10040*/  BSYNC.RECONVERGENT B1 ;  /* 0x0000000000017941 */ /* 0x000fea0003800200 */
.L_x_27465:
        /* <DEDUP_REMOVED lines=23> */
.L_x_27472:
        /* <DEDUP_REMOVED lines=13> */
.L_x_27474:
[----:B------:R-:W-:Y:S05]  /*10290*/  BSYNC.RECONVERGENT B2 ;  /* 0x0000000000027941 */ /* 0x000fea0003800200 */
.L_x_27473:
[----:B------:R-:W-:Y:S01]  /*102a0*/  IMAD.WIDE.U32 R114, R119, -0x326172a9, RZ ;  /* 0xcd9e8d5777727825 */ /* 0x000fe200078e00ff */
[----:B------:R-:W-:-:S03]  /*102b0*/  LOP3.LUT R100, R111, R113, R3, 0x96, !PT ;  /* 0x000000716f647212 */ /* 0x000fc600078e9603 */
[----:B------:R-:W-:Y:S01]  /*102c0*/  HFMA2 R102, -RZ, RZ, 0, 0 ;  /* 0x00000000ff667431 */ /* 0x000fe200000001ff */
        /* <DEDUP_REMOVED lines=57> */
.L_x_27471:
[----:B------:R-:W-:Y:S05]  /*10660*/  BSYNC.RECONVERGENT B1 ;  /* 0x0000000000017941 */ /* 0x000fea0003800200 */
.L_x_27470:
        /* <DEDUP_REMOVED lines=23> */
.L_x_27477:
        /* <DEDUP_REMOVED lines=15> */
.L_x_27479:
[----:B------:R-:W-:Y:S05]  /*108d0*/  BSYNC.RECONVERGENT B2 ;  /* 0x0000000000027941 */ /* 0x000fea0003800200 */
.L_x_27478:
        /* <DEDUP_REMOVED lines=55> */
[----:B------:R-:W-:Y:S02]  /*10c50*/  HFMA2 R113, -RZ, RZ, 0, 0 ;  /* 0x00000000ff717431 */ /* 0x000fe400000001ff */
[----:B------:R-:W-:-:S05]  /*10c60*/  VIADD R115, R3, 0x96a522ad ;  /* 0x96a522ad03737836 */ /* 0x000fca0000000000 */
[----:B------:R-:W-:Y:S02]  /*10c70*/  LOP3.LUT R115, R115, R100, R105, 0x96, !PT ;  /* 0x0000006473737212 */ /* 0x000fe400078e9669 */
[----:B------:R-:W-:Y:S01]  /*10c80*/  MOV R100, R172 ;  /* 0x000000ac00647202 */ /* 0x000fe20000000f00 */
[----:B------:R-:W-:-:S07]  /*10c90*/  IMAD.MOV.U32 R172, RZ, RZ, R104 ;  /* 0x000000ffffac7224 */ /* 0x000fce00078e0068 */
.L_x_27476:
[----:B------:R-:W-:Y:S05]  /*10ca0*/  BSYNC.RECONVERGENT B1 ;  /* 0x0000000000017941 */ /* 0x000fea0003800200 */
.L_x_27475:
        /* <DEDUP_REMOVED lines=15> */
.L_x_27439:
        /* <DEDUP_REMOVED lines=16> */
.L_x_27483:
        /* <DEDUP_REMOVED lines=13> */
.L_x_27485:
[----:B------:R-:W-:Y:S05]  /*10f70*/  BSYNC.RECONVERGENT B2 ;  /* 0x0000000000027941 */ /* 0x000fea0003800200 */
.L_x_27484:
        /* <DEDUP_REMOVED lines=58> */
[----:B------:R-:W-:-:S07]  /*11320*/  LOP3.LUT R115, R115, R100, R173, 0x96, !PT ;  /* 0x0000006473737212 */ /* 0x000fce00078e96ad */
.L_x_27482:
[----:B------:R-:W-:Y:S05]  /*11330*/  BSYNC.RECONVERGENT B1 ;  /* 0x0000000000017941 */ /* 0x000fea0003800200 */
.L_x_27481:
        /* <DEDUP_REMOVED lines=26> */
.L_x_27488:
        /* <DEDUP_REMOVED lines=13> */
.L_x_27490:
[----:B------:R-:W-:Y:S05]  /*115b0*/  BSYNC.RECONVERGENT B2 ;  /* 0x0000000000027941 */ /* 0x000fea0003800200 */
.L_x_27489:
        /* <DEDUP_REMOVED lines=60> */
.L_x_27487:
[----:B------:R-:W-:Y:S05]  /*11980*/  BSYNC.RECONVERGENT B1 ;  /* 0x0000000000017941 */ /* 0x000fea0003800200 */
.L_x_27486:
        /* <DEDUP_REMOVED lines=21> */
.L_x_27493:
        /* <DEDUP_REMOVED lines=13> */
.L_x_27495:
[----:B------:R-:W-:Y:S05]  /*11bb0*/  BSYNC.RECONVERGENT B2 ;  /* 0x0000000000027941 */ /* 0x000fea0003800200 */
.L_x_27494:
        /* <DEDUP_REMOVED lines=60> */
.L_x_27492:
[----:B------:R-:W-:Y:S05]  /*11f80*/  BSYNC.RECONVERGENT B1 ;  /* 0x0000000000017941 */ /* 0x000fea0003800200 */
.L_x_27491:
        /* <DEDUP_REMOVED lines=21> */
.L_x_27498:
        /* <DEDUP_REMOVED lines=13> */
.L_x_27500:
[----:B------:R-:W-:Y:S05]  /*121b0*/  BSYNC.RECONVERGENT B2 ;  /* 0x0000000000027941 */ /* 0x000fea0003800200 */
.L_x_27499:
        /* <DEDUP_REMOVED lines=60> */
.L_x_27497:
[----:B------:R-:W-:Y:S05]  /*12580*/  BSYNC.RECONVERGENT B1 ;  /* 0x0000000000017941 */ /* 0x000fea0003800200 */
.L_x_27496:
        /* <DEDUP_REMOVED lines=21> */
.L_x_27503:
        /* <DEDUP_REMOVED lines=13> */
.L_x_27505:
[----:B------:R-:W-:Y:S05]  /*127b0*/  BSYNC.RECONVERGENT B2 ;  /* 0x0000000000027941 */ /* 0x000fea0003800200 */
.L_x_27504:
        /* <DEDUP_REMOVED lines=60> */
.L_x_27502:
[----:B------:R-:W-:Y:S05]  /*12b80*/  BSYNC.RECONVERGENT B1 ;  /* 0x0000000000017941 */ /* 0x000fea0003800200 */
.L_x_27501:
        /* <DEDUP_REMOVED lines=21> */
.L_x_27508:
        /* <DEDUP_REMOVED lines=13> */
.L_x_27510:
[----:B------:R-:W-:Y:S05]  /*12db0*/  BSYNC.RECONVERGENT B2 ;  /* 0x0000000000027941 */ /* 0x000fea0003800200 */
.L_x_27509:
        /* <DEDUP_REMOVED lines=60> */
.L_x_27507:
[----:B------:R-:W-:Y:S05]  /*13180*/  BSYNC.RECONVERGENT B1 ;  /* 0x0000000000017941 */ /* 0x000fea0003800200 */
.L_x_27506:
        /* <DEDUP_REMOVED lines=21> */
.L_x_27513:
        /* <DEDUP_REMOVED lines=13> */
.L_x_27515:
[----:B------:R-:W-:Y:S05]  /*133b0*/  BSYNC.RECONVERGENT B2 ;  /* 0x0000000000027941 */ /* 0x000fea0003800200 */
.L_x_27514:
        /* <DEDUP_REMOVED lines=61> */
.L_x_27512:
[----:B------:R-:W-:Y:S05]  /*13790*/  BSYNC.RECONVERGENT B1 ;  /* 0x0000000000017941 */ /* 0x000fea0003800200 */
.L_x_27511:
        /* <DEDUP_REMOVED lines=21> */
.L_x_27518:
        /* <DEDUP_REMOVED lines=15> */
.L_x_27520:
[----:B------:R-:W-:Y:S05]  /*139e0*/  BSYNC.RECONVERGENT B2 ;  /* 0x0000000000027941 */ /* 0x000fea0003800200 */
.L_x_27519:
        /* <DEDUP_REMOVED lines=60> */
.L_x_27517:
[----:B------:R-:W-:Y:S05]  /*13db0*/  BSYNC.RECONVERGENT B1 ;  /* 0x0000000000017941 */ /* 0x000fea0003800200 */
.L_x_27516:
        /* <DEDUP_REMOVED lines=12> */
.L_x_27480:
        /* <DEDUP_REMOVED lines=21> */
.L_x_27438:
[----:B------:R-:W-:Y:S05]  /*13fd0*/  BSYNC.RECONVERGENT B0 ;  /* 0x0000000000007941 */ /* 0x000fea0003800200 */
.L_x_27437:
[----:B------:R-:W-:Y:S01]  /*13fe0*/  ISETP.GE.U32.AND P0, PT, R118, 0x80, PT ;  /* 0x000000807600780c */ /* 0x000fe20003f06070 */
[----:B------:R-:W-:Y:S01]  /*13ff0*/  BSSY.RECONVERGENT B0, `(.L_x_27521) ;  /* 0x000064f000007945 */ /* 0x000fe20003800200 */
[----:B------:R-:W-:-:S11]  /*14000*/  LOP3.LUT R162, R162, 0xffffffdf, RZ, 0xc0, !PT ;  /* 0xffffffdfa2a27812 */ /* 0x000fd600078ec0ff */
[----:B------:R-:W-:Y:S01]  /*14010*/  @P0 LOP3.LUT R162, R162, 0x20, RZ, 0xfc, !PT ;  /* 0x00000020a2a20812 */ /* 0x000fe200078efcff */
[----:B------:R-:W-:Y:S06]  /*14020*/  @!P0 BRA `(.L_x_27522) ;  /* 0x00000064002c8947 */ /* 0x000fec0003800000 */
[----:B0-23--:R-:W0:Y:S02]  /*14030*/  LDC.64 R100, c[0x0][0x390] ;  /* 0x0000e400ff647b82 */ /* 0x00de240000000a00 */
        /* <DEDUP_REMOVED lines=24> */
.L_x_27526:
        /* <DEDUP_REMOVED lines=13> */
.L_x_27528:
[----:B------:R-:W-:Y:S05]  /*14290*/  BSYNC.RECONVERGENT B2 ;  /* 0x0000000000027941 */ /* 0x000fea0003800200 */
.L_x_27527:
        /* <DEDUP_REMOVED lines=60> */
.L_x_27525:
[----:B------:R-:W-:Y:S05]  /*14660*/  BSYNC.RECONVERGENT B1 ;  /* 0x0000000000017941 */ /* 0x000fea0003800200 */
.L_x_27524:
        /* <DEDUP_REMOVED lines=10> */
[----:B------:R-:W-:-:S04]  /*14710*/  FMUL.FTZ R120, R143, R168 ;  /* 0x000000a88f787220 */ /* 0x000fc80000410000 */
[----:B0-----:R-:W-:Y:S01]  /*14720*/  FMUL.FTZ R120, R120, R165 ;  /* 0x000000a578787220 */ /* 0x001fe20000410000 */
        /* <DEDUP_REMOVED lines=16> */
.L_x_27531:
        /* <DEDUP_REMOVED lines=13> */
.L_x_27533:
[----:B------:R-:W-:Y:S05]  /*14900*/  BSYNC.RECONVERGENT B2 ;  /* 0x0000000000027941 */ /* 0x000fea0003800200 */
.L_x_27532:
        /* <DEDUP_REMOVED lines=60> */
.L_x_27530:
[----:B------:R-:W-:Y:S05]  /*14cd0*/  BSYNC.RECONVERGENT B1 ;  /* 0x0000000000017941 */ /* 0x000fea0003800200 */
.L_x_27529:
        /* <DEDUP_REMOVED lines=8> */
[----:B------:R-:W-:Y:S01]  /*14d60*/  HADD2.F32 R113, -RZ, R100.H1_H1 ;  /* 0x30000064ff717230 */ /* 0x000fe20000004100 */
        /* <DEDUP_REMOVED lines=14> */
.L_x_27536:
        /* <DEDUP_REMOVED lines=13> */
.L_x_27538:
[----:B------:R-:W-:Y:S05]  /*14f20*/  BSYNC.RECONVERGENT B2 ;  /* 0x0000000000027941 */ /* 0x000fea0003800200 */
.L_x_27537:
        /* <DEDUP_REMOVED lines=60> */
.L_x_27535:
[----:B------:R-:W-:Y:S05]  /*152f0*/  BSYNC.RECONVERGENT B1 ;  /* 0x0000000000017941 */ /* 0x000fea0003800200 */
.L_x_27534:
        /* <DEDUP_REMOVED lines=23> */
.L_x_27541:
        /* <DEDUP_REMOVED lines=13> */
.L_x_27543:
[----:B------:R-:W-:Y:S05]  /*15540*/  BSYNC.RECONVERGENT B2 ;  /* 0x0000000000027941 */ /* 0x000fea0003800200 */
.L_x_27542:
        /* <DEDUP_REMOVED lines=60> */
.L_x_27540:
[----:B------:R-:W-:Y:S05]  /*15910*/  BSYNC.RECONVERGENT B1 ;  /* 0x0000000000017941 */ /* 0x000fea0003800200 */
.L_x_27539:
        /* <DEDUP_REMOVED lines=23> */
.L_x_27546:
        /* <DEDUP_REMOVED lines=13> */
.L_x_27548:
[----:B------:R-:W-:Y:S05]  /*15b60*/  BSYNC.RECONVERGENT B2 ;  /* 0x0000000000027941 */ /* 0x000fea0003800200 */
.L_x_27547:
        /* <DEDUP_REMOVED lines=60> */
.L_x_27545:
[----:B------:R-:W-:Y:S05]  /*15f30*/  BSYNC.RECONVERGENT B1 ;  /* 0x0000000000017941 */ /* 0x000fea0003800200 */
.L_x_27544:
        /* <DEDUP_REMOVED lines=23> */
.L_x_27551:
        /* <DEDUP_REMOVED lines=13> */
.L_x_27553:
[----:B------:R-:W-:Y:S05]  /*16180*/  BSYNC.RECONVERGENT B2 ;  /* 0x0000000000027941 */ /* 0x000fea0003800200 */
.L_x_27552:
        /* <DEDUP_REMOVED lines=60> */
.L_x_27550:
[----:B------:R-:W-:Y:S05]  /*16550*/  BSYNC.RECONVERGENT B1 ;  /* 0x0000000000017941 */ /* 0x000fea0003800200 */
.L_x_27549:
        /* <DEDUP_REMOVED lines=23> */
.L_x_27556:
        /* <DEDUP_REMOVED lines=13> */
.L_x_27558:
[----:B------:R-:W-:Y:S05]  /*167a0*/  BSYNC.RECONVERGENT B2 ;  /* 0x0000000000027941 */ /* 0x000fea0003800200 */
.L_x_27557:
        /* <DEDUP_REMOVED lines=60> */
.L_x_27555:
[----:B------:R-:W-:Y:S05]  /*16b70*/  BSYNC.RECONVERGENT B1 ;  /* 0x0000000000017941 */ /* 0x000fea0003800200 */
.L_x_27554:
        /* <DEDUP_REMOVED lines=23> */
.L_x_27561:
        /* <DEDUP_REMOVED lines=15> */
.L_x_27563:
[----:B------:R-:W-:Y:S05]  /*16de0*/  BSYNC.RECONVERGENT B2 ;  /* 0x0000000000027941 */ /* 0x000fea0003800200 */
.L_x_27562:
        /* <DEDUP_REMOVED lines=60> */
.L_x_27560:
[----:B------:R-:W-:Y:S05]  /*171b0*/  BSYNC.RECONVERGENT B1 ;  /* 0x0000000000017941 */ /* 0x000fea0003800200 */
.L_x_27559:
        /* <DEDUP_REMOVED lines=15> */
.L_x_27523:
        /* <DEDUP_REMOVED lines=16> */
.L_x_27567:
        /* <DEDUP_REMOVED lines=13> */
.L_x_27569:
[----:B------:R-:W-:Y:S05]  /*17480*/  BSYNC.RECONVERGENT B2 ;  /* 0x0000000000027941 */ /* 0x000fea0003800200 */
.L_x_27568:
        /* <DEDUP_REMOVED lines=59> */
.L_x_27566:
[----:B------:R-:W-:Y:S05]  /*17840*/  BSYNC.RECONVERGENT B1 ;  /* 0x0000000000017941 */ /* 0x000fea0003800200 */
.L_x_27565:
        /* <DEDUP_REMOVED lines=11> */
[----:B------:R-:W-:Y:S02]  /*17900*/  IMAD.MOV.U32 R103, RZ, RZ, R112 ;  /* 0x000000ffff677224 */ /* 0x000fe400078e0070 */
[----:B0-----:R-:W-:Y:S01]  /*17910*/  FMUL.FTZ R113, R113, R100 ;  /* 0x0000006471717220 */ /* 0x001fe20000410000 */
[----:B-1----:R-:W-:-:S04]  /*17920*/  FSETP.GTU.FTZ.AND P1, PT, R120, R101, PT ;  /* 0x000000657800720b */ /* 0x002fc80003f3c000 */
        /* <DEDUP_REMOVED lines=12> */
.L_x_27572:
        /* <DEDUP_REMOVED lines=13> */
.L_x_27574:
[----:B------:R-:W-:Y:S05]  /*17ac0*/  BSYNC.RECONVERGENT B2 ;  /* 0x0000000000027941 */ /* 0x000fea0003800200 */
.L_x_27573:
        /* <DEDUP_REMOVED lines=60> */
.L_x_27571:
[----:B------:R-:W-:Y:S05]  /*17e90*/  BSYNC.RECONVERGENT B1 ;  /* 0x0000000000017941 */ /* 0x000fea0003800200 */
.L_x_27570:
        /* <DEDUP_REMOVED lines=21> */
.L_x_27577:
        /* <DEDUP_REMOVED lines=13> */
.L_x_27579:
[----:B------:R-:W-:Y:S05]  /*180c0*/  BSYNC.RECONVERGENT B2 ;  /* 0x0000000000027941 */ /* 0x000fea0003800200 */
.L_x_27578:
        /* <DEDUP_REMOVED lines=60> */
.L_x_27576:
[----:B------:R-:W-:Y:S05]  /*18490*/  BSYNC.RECONVERGENT B1 ;  /* 0x0000000000017941 */ /* 0x000fea0003800200 */
.L_x_27575:
        /* <DEDUP_REMOVED lines=21> */
.L_x_27582:
        /* <DEDUP_REMOVED lines=13> */
.L_x_27584:
[----:B------:R-:W-:Y:S05]  /*186c0*/  BSYNC.RECONVERGENT B2 ;  /* 0x0000000000027941 */ /* 0x000fea0003800200 */
.L_x_27583:
        /* <DEDUP_REMOVED lines=60> */
.L_x_27581:
[----:B------:R-:W-:Y:S05]  /*18a90*/  BSYNC.RECONVERGENT B1 ;  /* 0x0000000000017941 */ /* 0x000fea0003800200 */
.L_x_27580:
        /* <DEDUP_REMOVED lines=21> */
.L_x_27587:
        /* <DEDUP_REMOVED lines=13> */
.L_x_27589:
[----:B------:R-:W-:Y:S05]  /*18cc0*/  BSYNC.RECONVERGENT B2 ;  /* 0x0000000000027941 */ /* 0x000fea0003800200 */
.L_x_27588:
        /* <DEDUP_REMOVED lines=60> */
.L_x_27586:
[----:B------:R-:W-:Y:S05]  /*19090*/  BSYNC.RECONVERGENT B1 ;  /* 0x0000000000017941 */ /* 0x000fea0003800200 */
.L_x_27585:
        /* <DEDUP_REMOVED lines=21> */
.L_x_27592:
        /* <DEDUP_REMOVED lines=13> */
.L_x_27594:
[----:B------:R-:W-:Y:S05]  /*192c0*/  BSYNC.RECONVERGENT B2 ;  /* 0x0000000000027941 */ /* 0x000fea0003800200 */
.L_x_27593:
        /* <DEDUP_REMOVED lines=60> */
.L_x_27591:
[----:B------:R-:W-:Y:S05]  /*19690*/  BSYNC.RECONVERGENT B1 ;  /* 0x0000000000017941 */ /* 0x000fea0003800200 */
.L_x_27590:
        /* <DEDUP_REMOVED lines=21> */
.L_x_27597:
        /* <DEDUP_REMOVED lines=13> */
.L_x_27599:
[----:B------:R-:W-:Y:S05]  /*198c0*/  BSYNC.RECONVERGENT B2 ;  /* 0x0000000000027941 */ /* 0x000fea0003800200 */
.L_x_27598:
        /* <DEDUP_REMOVED lines=61> */
.L_x_27596:
[----:B------:R-:W-:Y:S05]  /*19ca0*/  BSYNC.RECONVERGENT B1 ;  /* 0x0000000000017941 */ /* 0x000fea0003800200 */
.L_x_27595:
        /* <DEDUP_REMOVED lines=21> */
.L_x_27602:
        /* <DEDUP_REMOVED lines=15> */
.L_x_27604:
[----:B------:R-:W-:Y:S05]  /*19ef0*/  BSYNC.RECONVERGENT B2 ;  /* 0x0000000000027941 */ /* 0x000fea0003800200 */
.L_x_27603:
        /* <DEDUP_REMOVED lines=60> */
.L_x_27601:
[----:B------:R-:W-:Y:S05]  /*1a2c0*/  BSYNC.RECONVERGENT B1 ;  /* 0x0000000000017941 */ /* 0x000fea0003800200 */
.L_x_27600:
        /* <DEDUP_REMOVED lines=12> */
.L_x_27564:
        /* <DEDUP_REMOVED lines=21> */
.L_x_27522:
[----:B------:R-:W-:Y:S05]  /*1a4e0*/  BSYNC.RECONVERGENT B0 ;  /* 0x0000000000007941 */ /* 0x000fea0003800200 */
.L_x_27521:
        /* <DEDUP_REMOVED lines=30> */
.L_x_27610:
        /* <DEDUP_REMOVED lines=13> */
.L_x_27612:
[----:B------:R-:W-:Y:S05]  /*1a7a0*/  BSYNC.RECONVERGENT B2 ;  /* 0x0000000000027941 */ /* 0x000fea0003800200 */
.L_x_27611:
        /* <DEDUP_REMOVED lines=60> */
.L_x_27609:
[----:B------:R-:W-:Y:S05]  /*1ab70*/  BSYNC.RECONVERGENT B1 ;  /* 0x0000000000017941 */ /* 0x000fea0003800200 */
.L_x_27608:
[----:B------:R-:W0:Y:S01]  /*1ab80*/  LDC R166, c[0x0][0x408] ;  /* 0x00010200ffa67b82 */ /* 0x000e220000000800 */
[----:B------:R-:W-:Y:S01]  /*1ab90*/  HFMA2 R171, -RZ, RZ, 0.1171875, 0 ;  /* 0x2f800000ffab7431 */ /* 0x000fe200000001ff */
[----:B------:R-:W-:Y:S01]  /*1aba0*/  I2FP.F32.U32 R124, R121 ;  /* 0x00000079007c7245 */ /* 0x000fe20000201000 */
[----:B-----5:R-:W-:Y:S01]  /*1abb0*/  HADD2.F32 R121, -RZ, R100.H0_H0 ;  /* 0x20000064ff797230 */ /* 0x020fe20000004100 */
[----:B------:R-:W-:Y:S01]  /*1abc0*/  LOP3.LUT R162, R162, 0xfffffffd, RZ, 0xc0, !PT ;  /* 0xfffffffda2a27812 */ /* 0x000fe200078ec0ff */
[----:B------:R-:W-:Y:S01]  /*1abd0*/  BSSY.RECONVERGENT B1, `(.L_x_27613) ;  /* 0x0000061000017945 */ /* 0x000fe20003800200 */
[----:B------:R-:W-:Y:S02]  /*1abe0*/  IMAD.MOV.U32 R144, RZ, RZ, 0x2 ;  /* 0x00000002ff907424 */ /* 0x000fe400078e00ff */
[----:B------:R-:W1:Y:S01]  /*1abf0*/  LDC R170, c[0x0][0x404] ;  /* 0x00010100ffaa7b82 */ /* 0x000e620000000800 */
[----:B------:R-:W-:Y:S01]  /*1ac00*/  FMUL.FTZ R121, R121, R168 ;  /* 0x000000a879797220 */ /* 0x000fe20000410000 */
[----:B------:R-:W-:Y:S01]  /*1ac10*/  FFMA.FTZ R113, R124, R171, 1.1641532182693481445e-10 ;  /* 0x2f0000007c717423 */ /* 0x000fe200000100ab */
[----:B------:R-:W-:-:S02]  /*1ac20*/  HADD2.F32 R124, -RZ, R104.H0_H0 ;  /* 0x20000068ff7c7230 */ /* 0x000fc40000004100 */
[----:B0-----:R-:W-:Y:S02]  /*1ac30*/  FMUL.FTZ R121, R121, R166 ;  /* 0x000000a679797220 */ /* 0x001fe40000410000 */
[----:B-1----:R-:W-:Y:S02]  /*1ac40*/  FSETP.GTU.FTZ.AND P0, PT, R113, R170, PT ;  /* 0x000000aa7100720b */ /* 0x002fe40003f1c000 */
[----:B------:R-:W-:Y:S02]  /*1ac50*/  MOV R113, R112 ;  /* 0x0000007000717202 */ /* 0x000fe40000000f00 */
[----:B------:R-:W-:Y:S02]  /*1ac60*/  FSEL R121, R121, RZ, !P0 ;  /* 0x000000ff79797208 */ /* 0x000fe40004000000 */
[----:B------:R-:W-:Y:S02]  /*1ac70*/  PLOP3.LUT P1, PT, P0, PT, PT, 0x8, 0x80 ;  /* 0x000000000080781c */ /* 0x000fe4000072e170 */
[----:B------:R-:W-:Y:S01]  /*1ac80*/  ISETP.NE.AND P0, PT, R123, 0x1, PT ;  /* 0x000000017b00780c */ /* 0x000fe20003f05270 */
[----:B------:R-:W-:-:S10]  /*1ac90*/  FADD.FTZ R121, R121, R124 ;  /* 0x0000007c79797221 */ /* 0x000fd40000010000 */
        /* <DEDUP_REMOVED lines=10> */
.L_x_27615:
        /* <DEDUP_REMOVED lines=13> */
.L_x_27617:
[----:B------:R-:W-:Y:S05]  /*1ae10*/  BSYNC.RECONVERGENT B2 ;  /* 0x0000000000027941 */ /* 0x000fea0003800200 */
.L_x_27616:
        /* <DEDUP_REMOVED lines=60> */
.L_x_27614:
[----:B------:R-:W-:Y:S05]  /*1b1e0*/  BSYNC.RECONVERGENT B1 ;  /* 0x0000000000017941 */ /* 0x000fea0003800200 */
.L_x_27613:
[----:B------:R-:W-:Y:S01]  /*1b1f0*/  I2FP.F32.U32 R124, R113 ;  /* 0x00000071007c7245 */ /* 0x000fe20000201000 */
[----:B------:R-:W-:Y:S01]  /*1b200*/  HADD2.F32 R123, -RZ, R100.H1_H1 ;  /* 0x30000064ff7b7230 */ /* 0x000fe20000004100 */
[----:B------:R-:W-:Y:S01]  /*1b210*/  ISETP.NE.AND P1, PT, R144, 0x1, PT ;  /* 0x000000019000780c */ /* 0x000fe20003f25270 */
[----:B------:R-:W-:Y:S01]  /*1b220*/  BSSY.RECONVERGENT B1, `(.L_x_27618) ;  /* 0x000005e000017945 */ /* 0x000fe20003800200 */
[----:B------:R-:W-:Y:S01]  /*1b230*/  MOV R100, R112 ;  /* 0x0000007000647202 */ /* 0x000fe20000000f00 */
        /* <DEDUP_REMOVED lines=18> */
.L_x_27620:
        /* <DEDUP_REMOVED lines=13> */
.L_x_27622:
[----:B------:R-:W-:Y:S05]  /*1b430*/  BSYNC.RECONVERGENT B2 ;  /* 0x0000000000027941 */ /* 0x000fea0003800200 */
.L_x_27621:
        /* <DEDUP_REMOVED lines=60> */
.L_x_27619:
[----:B------:R-:W-:Y:S05]  /*1b800*/  BSYNC.RECONVERGENT B1 ;  /* 0x0000000000017941 */ /* 0x000fea0003800200 */
.L_x_27618:
        /* <DEDUP_REMOVED lines=23> */
.L_x_27625:
        /* <DEDUP_REMOVED lines=13> */
.L_x_27627:
[----:B------:R-:W-:Y:S05]  /*1ba50*/  BSYNC.RECONVERGENT B2 ;  /* 0x0000000000027941 */ /* 0x000fea0003800200 */
.L_x_27626:
        /* <DEDUP_REMOVED lines=60> */
.L_x_27624:
[----:B------:R-:W-:Y:S05]  /*1be20*/  BSYNC.RECONVERGENT B1 ;  /* 0x0000000000017941 */ /* 0x000fea0003800200 */
.L_x_27623:
        /* <DEDUP_REMOVED lines=23> */
.L_x_27630:
        /* <DEDUP_REMOVED lines=13> */
.L_x_27632:
[----:B------:R-:W-:Y:S05]  /*1c070*/  BSYNC.RECONVERGENT B2 ;  /* 0x0000000000027941 */ /* 0x000fea0003800200 */
.L_x_27631:
        /* <DEDUP_REMOVED lines=60> */
.L_x_27629:
[----:B------:R-:W-:Y:S05]  /*1c440*/  BSYNC.RECONVERGENT B1 ;  /* 0x0000000000017941 */ /* 0x000fea0003800200 */
.L_x_27628:
        /* <DEDUP_REMOVED lines=23> */
.L_x_27635:
        /* <DEDUP_REMOVED lines=13> */
.L_x_27637:
[----:B------:R-:W-:Y:S05]  /*1c690*/  BSYNC.RECONVERGENT B2 ;  /* 0x0000000000027941 */ /* 0x000fea0003800200 */
.L_x_27636:
        /* <DEDUP_REMOVED lines=60> */
.L_x_27634:
[----:B------:R-:W-:Y:S05]  /*1ca60*/  BSYNC.RECONVERGENT B1 ;  /* 0x0000000000017941 */ /* 0x000fea0003800200 */
.L_x_27633:
        /* <DEDUP_REMOVED lines=23> */
.L_x_27640:
        /* <DEDUP_REMOVED lines=13> */
.L_x_27642:
[----:B------:R-:W-:Y:S05]  /*1ccb0*/  BSYNC.RECONVERGENT B2 ;  /* 0x0000000000027941 */ /* 0x000fea0003800200 */
.L_x_27641:
        /* <DEDUP_REMOVED lines=60> */
.L_x_27639:
[----:B------:R-:W-:Y:S05]  /*1d080*/  BSYNC.RECONVERGENT B1 ;  /* 0x0000000000017941 */ /* 0x000fea0003800200 */
.L_x_27638:
        /* <DEDUP_REMOVED lines=23> */
.L_x_27645:
        /* <DEDUP_REMOVED lines=15> */
.L_x_27647:
[----:B------:R-:W-:Y:S05]  /*1d2f0*/  BSYNC.RECONVERGENT B2 ;  /* 0x0000000000027941 */ /* 0x000fea0003800200 */
.L_x_27646:
        /* <DEDUP_REMOVED lines=60> */
.L_x_27644:
[----:B------:R-:W-:Y:S05]  /*1d6c0*/  BSYNC.RECONVERGENT B1 ;  /* 0x0000000000017941 */ /* 0x000fea0003800200 */
.L_x_27643:
        /* <DEDUP_REMOVED lines=15> */
.L_x_27607:
        /* <DEDUP_REMOVED lines=16> */
.L_x_27651:
        /* <DEDUP_REMOVED lines=13> */
.L_x_27653:
[----:B------:R-:W-:Y:S05]  /*1d990*/  BSYNC.RECONVERGENT B2 ;  /* 0x0000000000027941 */ /* 0x000fea0003800200 */
.L_x_27652:
        /* <DEDUP_REMOVED lines=59> */
.L_x_27650:
[----:B------:R-:W-:Y:S05]  /*1dd50*/  BSYNC.RECONVERGENT B1 ;  /* 0x0000000000017941 */ /* 0x000fea0003800200 */
.L_x_27649:
        /* <DEDUP_REMOVED lines=26> */
.L_x_27656:
        /* <DEDUP_REMOVED lines=13> */
.L_x_27658:
[----:B------:R-:W-:Y:S05]  /*1dfd0*/  BSYNC.RECONVERGENT B2 ;  /* 0x0000000000027941 */ /* 0x000fea0003800200 */
.L_x_27657:
        /* <DEDUP_REMOVED lines=60> */
.L_x_27655:
[----:B------:R-:W-:Y:S05]  /*1e3a0*/  BSYNC.RECONVERGENT B1 ;  /* 0x0000000000017941 */ /* 0x000fea0003800200 */
.L_x_27654:
        /* <DEDUP_REMOVED lines=21> */
.L_x_27661:
        /* <DEDUP_REMOVED lines=13> */
.L_x_27663:
[----:B------:R-:W-:Y:S05]  /*1e5d0*/  BSYNC.RECONVERGENT B2 ;  /* 0x0000000000027941 */ /* 0x000fea0003800200 */
.L_x_27662:
        /* <DEDUP_REMOVED lines=58> */
[----:B------:R-:W-:Y:S01]  /*1e980*/  IMAD.MOV.U32 R145, RZ, RZ, RZ ;  /* 0x000000ffff917224 */ /* 0x000fe200078e00ff */
[----:B------:R-:W-:-:S07]  /*1e990*/  MOV R172, R144 ;  /* 0x0000009000ac7202 */ /* 0x000fce0000000f00 */
.L_x_27660:
[----:B------:R-:W-:Y:S05]  /*1e9a0*/  BSYNC.RECONVERGENT B1 ;  /* 0x0000000000017941 */ /* 0x000fea0003800200 */
.L_x_27659:
        /* <DEDUP_REMOVED lines=21> */
.L_x_27666:
        /* <DEDUP_REMOVED lines=13> */
.L_x_27668:
[----:B------:R-:W-:Y:S05]  /*1ebd0*/  BSYNC.RECONVERGENT B2 ;  /* 0x0000000000027941 */ /* 0x000fea0003800200 */
.L_x_27667:
        /* <DEDUP_REMOVED lines=58> */
[----:B------:R-:W-:Y:S02]  /*1ef80*/  LOP3.LUT R115, R107, R144, R157, 0x96, !PT ;  /* 0x000000906b737212 */ /* 0x000fe400078e969d */
[----:B------:R-:W-:-:S07]  /*1ef90*/  MOV R172, R156 ;  /* 0x0000009c00ac7202 */ /* 0x000fce0000000f00 */
.L_x_27665:
[----:B------:R-:W-:Y:S05]  /*1efa0*/  BSYNC.RECONVERGENT B1 ;  /* 0x0000000000017941 */ /* 0x000fea0003800200 */
.L_x_27664:
        /* <DEDUP_REMOVED lines=21> */
.L_x_27671:
        /* <DEDUP_REMOVED lines=13> */
.L_x_27673:
[----:B------:R-:W-:Y:S05]  /*1f1d0*/  BSYNC.RECONVERGENT B2 ;  /* 0x0000000000027941 */ /* 0x000fea0003800200 */
.L_x_27672:
        /* <DEDUP_REMOVED lines=60> */
.L_x_27670:
[----:B------:R-:W-:Y:S05]  /*1f5a0*/  BSYNC.RECONVERGENT B1 ;  /* 0x0000000000017941 */ /* 0x000fea0003800200 */
.L_x_27669:
        /* <DEDUP_REMOVED lines=21> */
.L_x_27676:
        /* <DEDUP_REMOVED lines=13> */
.L_x_27678:
[----:B------:R-:W-:Y:S05]  /*1f7d0*/  BSYNC.RECONVERGENT B2 ;  /* 0x0000000000027941 */ /* 0x000fea0003800200 */
.L_x_27677:
        /* <DEDUP_REMOVED lines=57> */
[----:B------:R-:W-:-:S05]  /*1fb70*/  IMAD.WIDE.U32 R112, R112, -0x326172a9, RZ ;  /* 0xcd9e8d5770707825 */ /* 0x000fca00078e00ff */
[----:B------:R-:W-:Y:S01]  /*1fb80*/  LOP3.LUT R114, R107, R114, R113, 0x96, !PT ;  /* 0x000000726b727212 */ /* 0x000fe200078e9671 */
[----:B------:R-:W-:-:S07]  /*1fb90*/  IMAD.MOV.U32 R113, RZ, RZ, RZ ;  /* 0x000000ffff717224 */ /* 0x000fce00078e00ff */
.L_x_27675:
[----:B------:R-:W-:Y:S05]  /*1fba0*/  BSYNC.RECONVERGENT B1 ;  /* 0x0000000000017941 */ /* 0x000fea0003800200 */
.L_x_27674:
        /* <DEDUP_REMOVED lines=21> */
.L_x_27681:
        /* <DEDUP_REMOVED lines=13> */
.L_x_27683:
[----:B------:R-:W-:Y:S05]  /*1fdd0*/  BSYNC.RECONVERGENT B2 ;  /* 0x0000000000027941 */ /* 0x000fea0003800200 */
.L_x_27682:
        /* <DEDUP_REMOVED lines=60> */
[----:B------:R-:W-:-:S07]  /*201a0*/  IMAD.MOV.U32 R112, RZ, RZ, R174 ;  /* 0x000000ffff707224 */ /* 0x000fce00078e00ae */
.L_x_27680:
[----:B------:R-:W-:Y:S05]  /*201b0*/  BSYNC.RECONVERGENT B1 ;  /* 0x0000000000017941 */ /* 0x000fea0003800200 */
.L_x_27679:
        /* <DEDUP_REMOVED lines=21> */
.L_x_27686:
        /* <DEDUP_REMOVED lines=15> */
.L_x_27688:
[----:B------:R-:W-:Y:S05]  /*20400*/  BSYNC.RECONVERGENT B2 ;  /* 0x0000000000027941 */ /* 0x000fea0003800200 */
.L_x_27687:
        /* <DEDUP_REMOVED lines=60> */
.L_x_27685:
[----:B------:R-:W-:Y:S05]  /*207d0*/  BSYNC.RECONVERGENT B1 ;  /* 0x0000000000017941 */ /* 0x000fea0003800200 */
.L_x_27684:
        /* <DEDUP_REMOVED lines=12> */
.L_x_27648:
        /* <DEDUP_REMOVED lines=21> */
.L_x_27606:
[----:B------:R-:W-:Y:S05]  /*209f0*/  BSYNC.RECONVERGENT B0 ;  /* 0x0000000000007941 */ /* 0x000fea0003800200 */
.L_x_27605:
        /* <DEDUP_REMOVED lines=30> */
.L_x_27694:
        /* <DEDUP_REMOVED lines=13> */
.L_x_27696:
[----:B------:R-:W-:Y:S05]  /*20cb0*/  BSYNC.RECONVERGENT B2 ;  /* 0x0000000000027941 */ /* 0x000fea0003800200 */
.L_x_27695:
        /* <DEDUP_REMOVED lines=60> */
.L_x_27693:
[----:B------:R-:W-:Y:S05]  /*21080*/  BSYNC.RECONVERGENT B1 ;  /* 0x0000000000017941 */ /* 0x000fea0003800200 */
.L_x_27692:
        /* <DEDUP_REMOVED lines=28> */
.L_x_27699:
        /* <DEDUP_REMOVED lines=13> */
.L_x_27701:
[----:B------:R-:W-:Y:S05]  /*21320*/  BSYNC.RECONVERGENT B2 ;  /* 0x0000000000027941 */ /* 0x000fea0003800200 */
.L_x_27700:
        /* <DEDUP_REMOVED lines=60> */
.L_x_27698:
[----:B------:R-:W-:Y:S05]  /*216f0*/  BSYNC.RECONVERGENT B1 ;  /* 0x0000000000017941 */ /* 0x000fea0003800200 */
.L_x_27697:
        /* <DEDUP_REMOVED lines=23> */
.L_x_27704:
        /* <DEDUP_REMOVED lines=13> */
.L_x_27706:
[----:B------:R-:W-:Y:S05]  /*21940*/  BSYNC.RECONVERGENT B2 ;  /* 0x0000000000027941 */ /* 0x000fea0003800200 */
.L_x_27705:
[----:B------:R-:W-:Y:S01]  /*21950*/  IMAD.WIDE.U32 R146, R119, -0x326172a9, RZ ;  /* 0xcd9e8d5777927825 */ /* 0x000fe200078e00ff */
[----:B------:R-:W-:-:S03]  /*21960*/  LOP3.LUT R112, R111, R115, R3, 0x96, !PT ;  /* 0x000000736f707212 */ /* 0x000fc600078e9603 */
[----:B------:R-:W-:Y:S01]  /*21970*/  HFMA2 R104, -RZ, RZ, 0, 0 ;  /* 0x00000000ff687431 */ /* 0x000fe200000001ff */
        /* <DEDUP_REMOVED lines=56> */
[----:B------:R-:W-:-:S07]  /*21d00*/  LOP3.LUT R115, R147, R146, R159, 0x96, !PT ;  /* 0x0000009293737212 */ /* 0x000fce00078e969f */
.L_x_27703:
[----:B------:R-:W-:Y:S05]  /*21d10*/  BSYNC.RECONVERGENT B1 ;  /* 0x0000000000017941 */ /* 0x000fea0003800200 */
.L_x_27702:
        /* <DEDUP_REMOVED lines=23> */
.L_x_27709:
        /* <DEDUP_REMOVED lines=13> */
.L_x_27711:
[----:B------:R-:W-:Y:S05]  /*21f60*/  BSYNC.RECONVERGENT B2 ;  /* 0x0000000000027941 */ /* 0x000fea0003800200 */
.L_x_27710:
        /* <DEDUP_REMOVED lines=60> */
.L_x_27708:
[----:B------:R-:W-:Y:S05]  /*22330*/  BSYNC.RECONVERGENT B1 ;  /* 0x0000000000017941 */ /* 0x000fea0003800200 */
.L_x_27707:
        /* <DEDUP_REMOVED lines=23> */
.L_x_27714:
        /* <DEDUP_REMOVED lines=13> */
.L_x_27716:
[----:B------:R-:W-:Y:S05]  /*22580*/  BSYNC.RECONVERGENT B2 ;  /* 0x0000000000027941 */ /* 0x000fea0003800200 */
.L_x_27715:
        /* <DEDUP_REMOVED lines=60> */
.L_x_27713:
[----:B------:R-:W-:Y:S05]  /*22950*/  BSYNC.RECONVERGENT B1 ;  /* 0x0000000000017941 */ /* 0x000fea0003800200 */
.L_x_27712:
        /* <DEDUP_REMOVED lines=23> */
.L_x_27719:
        /* <DEDUP_REMOVED lines=13> */
.L_x_27721:
[----:B------:R-:W-:Y:S05]  /*22ba0*/  BSYNC.RECONVERGENT B2 ;  /* 0x0000000000027941 */ /* 0x000fea0003800200 */
.L_x_27720:
        /* <DEDUP_REMOVED lines=60> */
.L_x_27718:
[----:B------:R-:W-:Y:S05]  /*22f70*/  BSYNC.RECONVERGENT B1 ;  /* 0x0000000000017941 */ /* 0x000fea0003800200 */
.L_x_27717:
        /* <DEDUP_REMOVED lines=23> */
.L_x_27724:
        /* <DEDUP_REMOVED lines=13> */
.L_x_27726:
[----:B------:R-:W-:Y:S05]  /*231c0*/  BSYNC.RECONVERGENT B2 ;  /* 0x0000000000027941 */ /* 0x000fea0003800200 */
.L_x_27725:
        /* <DEDUP_REMOVED lines=60> */
.L_x_27723:
[----:B------:R-:W-:Y:S05]  /*23590*/  BSYNC.RECONVERGENT B1 ;  /* 0x0000000000017941 */ /* 0x000fea0003800200 */
.L_x_27722:
        /* <DEDUP_REMOVED lines=23> */
.L_x_27729:
        /* <DEDUP_REMOVED lines=15> */
.L_x_27731:
[----:B------:R-:W-:Y:S05]  /*23800*/  BSYNC.RECONVERGENT B2 ;  /* 0x0000000000027941 */ /* 0x000fea0003800200 */
.L_x_27730:
        /* <DEDUP_REMOVED lines=60> */
.L_x_27728:
[----:B------:R-:W-:Y:S05]  /*23bd0*/  BSYNC.RECONVERGENT B1 ;  /* 0x0000000000017941 */ /* 0x000fea0003800200 */
.L_x_27727:
        /* <DEDUP_REMOVED lines=15> */
.L_x_27691:
        /* <DEDUP_REMOVED lines=16> */
.L_x_27735:
        /* <DEDUP_REMOVED lines=13> */
.L_x_27737:
[----:B------:R-:W-:Y:S05]  /*23ea0*/  BSYNC.RECONVERGENT B2 ;  /* 0x0000000000027941 */ /* 0x000fea0003800200 */
.L_x_27736:
        /* <DEDUP_REMOVED lines=59> */
.L_x_27734:
[----:B------:R-:W-:Y:S05]  /*24260*/  BSYNC.RECONVERGENT B1 ;  /* 0x0000000000017941 */ /* 0x000fea0003800200 */
.L_x_27733:
        /* <DEDUP_REMOVED lines=26> */
.L_x_27740:
        /* <DEDUP_REMOVED lines=13> */
.L_x_27742:
[----:B------:R-:W-:Y:S05]  /*244e0*/  BSYNC.RECONVERGENT B2 ;  /* 0x0000000000027941 */ /* 0x000fea0003800200 */
.L_x_27741:
        /* <DEDUP_REMOVED lines=22> */
[----:B------:R-:W-:Y:S02]  /*24650*/  IMAD.MOV.U32 R134, RZ, RZ, RZ ;  /* 0x000000ffff867224 */ /* 0x000fe400078e00ff */
        /* <DEDUP_REMOVED lines=36> */
[----:B------:R-:W-:-:S07]  /*248a0*/  MOV R172, R146 ;  /* 0x0000009200ac7202 */ /* 0x000fce0000000f00 */
.L_x_27739:
[----:B------:R-:W-:Y:S05]  /*248b0*/  BSYNC.RECONVERGENT B1 ;  /* 0x0000000000017941 */ /* 0x000fea0003800200 */
.L_x_27738:
        /* <DEDUP_REMOVED lines=21> */
.L_x_27745:
        /* <DEDUP_REMOVED lines=13> */
.L_x_27747:
[----:B------:R-:W-:Y:S05]  /*24ae0*/  BSYNC.RECONVERGENT B2 ;  /* 0x0000000000027941 */ /* 0x000fea0003800200 */
.L_x_27746:
        /* <DEDUP_REMOVED lines=57> */
[----:B------:R-:W-:Y:S01]  /*24e80*/  MOV R172, R146 ;  /* 0x0000009200ac7202 */ /* 0x000fe20000000f00 */
[----:B------:R-:W-:Y:S01]  /*24e90*/  IMAD.MOV.U32 R146, RZ, RZ, RZ ;  /* 0x000000ffff927224 */ /* 0x000fe200078e00ff */
[----:B------:R-:W-:-:S07]  /*24ea0*/  LOP3.LUT R115, R107, R170, R147, 0x96, !PT ;  /* 0x000000aa6b737212 */ /* 0x000fce00078e9693 */
.L_x_27744:
[----:B------:R-:W-:Y:S05]  /*24eb0*/  BSYNC.RECONVERGENT B1 ;  /* 0x0000000000017941 */ /* 0x000fea0003800200 */
.L_x_27743:
        /* <DEDUP_REMOVED lines=21> */
.L_x_27750:
        /* <DEDUP_REMOVED lines=13> */
.L_x_27752:
[----:B------:R-:W-:Y:S05]  /*250e0*/  BSYNC.RECONVERGENT B2 ;  /* 0x0000000000027941 */ /* 0x000fea0003800200 */
.L_x_27751:
        /* <DEDUP_REMOVED lines=60> */
.L_x_27749:
[----:B------:R-:W-:Y:S05]  /*254b0*/  BSYNC.RECONVERGENT B1 ;  /* 0x0000000000017941 */ /* 0x000fea0003800200 */
.L_x_27748:
        /* <DEDUP_REMOVED lines=21> */
.L_x_27755:
        /* <DEDUP_REMOVED lines=13> */
.L_x_27757:
[----:B------:R-:W-:Y:S05]  /*256e0*/  BSYNC.RECONVERGENT B2 ;  /* 0x0000000000027941 */ /* 0x000fea0003800200 */
.L_x_27756:
        /* <DEDUP_REMOVED lines=60> */
.L_x_27754:
[----:B------:R-:W-:Y:S05]  /*25ab0*/  BSYNC.RECONVERGENT B1 ;  /* 0x0000000000017941 */ /* 0x000fea0003800200 */
.L_x_27753:
        /* <DEDUP_REMOVED lines=21> */
.L_x_27760:
        /* <DEDUP_REMOVED lines=13> */
.L_x_27762:
[----:B------:R-:W-:Y:S05]  /*25ce0*/  BSYNC.RECONVERGENT B2 ;  /* 0x0000000000027941 */ /* 0x000fea0003800200 */
.L_x_27761:
        /* <DEDUP_REMOVED lines=60> */
.L_x_27759:
[----:B------:R-:W-:Y:S05]  /*260b0*/  BSYNC.RECONVERGENT B1 ;  /* 0x0000000000017941 */ /* 0x000fea0003800200 */
.L_x_27758:
        /* <DEDUP_REMOVED lines=21> */
.L_x_27765:
        /* <DEDUP_REMOVED lines=13> */
.L_x_27767:
[----:B------:R-:W-:Y:S05]  /*262e0*/  BSYNC.RECONVERGENT B2 ;  /* 0x0000000000027941 */ /* 0x000fea0003800200 */
.L_x_27766:
        /* <DEDUP_REMOVED lines=61> */
.L_x_27764:
[----:B------:R-:W-:Y:S05]  /*266c0*/  BSYNC.RECONVERGENT B1 ;  /* 0x0000000000017941 */ /* 0x000fea0003800200 */
.L_x_27763:
        /* <DEDUP_REMOVED lines=21> */
.L_x_27770:
        /* <DEDUP_REMOVED lines=15> */
.L_x_27772:
[----:B------:R-:W-:Y:S05]  /*26910*/  BSYNC.RECONVERGENT B2 ;  /* 0x0000000000027941 */ /* 0x000fea0003800200 */
.L_x_27771:
        /* <DEDUP_REMOVED lines=60> */
.L_x_27769:
[----:B------:R-:W-:Y:S05]  /*26ce0*/  BSYNC.RECONVERGENT B1 ;  /* 0x0000000000017941 */ /* 0x000fea0003800200 */
.L_x_27768:
        /* <DEDUP_REMOVED lines=12> */
.L_x_27732:
        /* <DEDUP_REMOVED lines=12> */
[----:B------:R-:W-:Y:S01]  /*26e70*/  LOP3.LUT R168, R168, R170, R173, 0xfe, !PT ;  /* 0x000000aaa8a87212 */ /* 0x000fe200078efead */
[----:B------:R-:W-:Y:S01]  /*26e80*/  IMAD.MOV.U32 R170, RZ, RZ, R172 ;  /* 0x000000ffffaa7224 */ /* 0x000fe200078e00ac */
[----:B------:R-:W-:Y:S01]  /*26e90*/  LOP3.LUT R175, R175, R174, RZ, 0xfc, !PT ;  /* 0x000000aeafaf7212 */ /* 0x000fe200078efcff */
[----:B0-----:R-:W-:Y:S01]  /*26ea0*/  IMAD.WIDE.U32 R106, R169, 0x10, R106 ;  /* 0x00000010a96a7825 */ /* 0x001fe200078e006a */
[----:B------:R-:W-:-:S04]  /*26eb0*/  LOP3.LUT R174, R168, R171, RZ, 0xfc, !PT ;  /* 0x000000aba8ae7212 */ /* 0x000fc800078efcff */
[----:B------:R0:W-:Y:S01]  /*26ec0*/  STG.E.128 desc[UR6][R106.64], R100 ;  /* 0x000000646a007986 */ /* 0x0001e2000c101d06 */
[----:B-1----:R-:W-:-:S05]  /*26ed0*/  IMAD.WIDE.U32 R104, R169, 0x8, R104 ;  /* 0x00000008a9687825 */ /* 0x002fca00078e0068 */
[----:B------:R0:W-:Y:S02]  /*26ee0*/  STG.E.64 desc[UR6][R104.64], R174 ;  /* 0x000000ae68007986 */ /* 0x0001e4000c101b06 */
.L_x_27690:
[----:B------:R-:W-:Y:S05]  /*26ef0*/  BSYNC.RECONVERGENT B0 ;  /* 0x0000000000007941 */ /* 0x000fea0003800200 */
.L_x_27689:
        /* <DEDUP_REMOVED lines=177> */
.L_x_27798:
        /* <DEDUP_REMOVED lines=49> */
.L_x_27775:
[----:B------:R-:W-:Y:S05]  /*27d20*/  BSYNC.RECONVERGENT B0 ;  /* 0x0000000000007941 */ /* 0x000fea0003800200 */
.L_x_27774:
        /* <DEDUP_REMOVED lines=31> */
[----:B------:R-:W-:Y:S01]  /*27f20*/  F2FP.F16.F32.PACK_AB R101, R106, R169 ;  /* 0x000000a96a65723e */ /* 0x000fe200000000ff */
[----:B------:R-:W-:Y:S01]  /*27f30*/  VIADD R135, R135, 0x20 ;  /* 0x0000002087877836 */ /* 0x000fe20000000000 */
[----:B------:R-:W-:-:S05]  /*27f40*/  F2FP.F16.F32.PACK_AB R103, R172, R177 ;  /* 0x000000b1ac67723e */ /* 0x000fca00000000ff */
[----:B------:R2:W-:Y:S02]  /*27f50*/  STG.E.128 desc[UR6][R104.64], R100 ;  /* 0x0000006468007986 */ /* 0x0005e4000c101d06 */
.L_x_27777:
[----:B------:R-:W-:Y:S05]  /*27f60*/  BSYNC.RECONVERGENT B0 ;  /* 0x0000000000007941 */ /* 0x000fea0003800200 */
.L_x_27776:
        /* <DEDUP_REMOVED lines=35> */
.L_x_27779:
[----:B------:R-:W-:Y:S05]  /*281a0*/  BSYNC.RECONVERGENT B0 ;  /* 0x0000000000007941 */ /* 0x000fea0003800200 */
.L_x_27778:
        /* <DEDUP_REMOVED lines=35> */
.L_x_27781:
[----:B------:R-:W-:Y:S05]  /*283e0*/  BSYNC.RECONVERGENT B0 ;  /* 0x0000000000007941 */ /* 0x000fea0003800200 */
.L_x_27780:
        /* <DEDUP_REMOVED lines=35> */
.L_x_27783:
[----:B------:R-:W-:Y:S05]  /*28620*/  BSYNC.RECONVERGENT B0 ;  /* 0x0000000000007941 */ /* 0x000fea0003800200 */
.L_x_27782:
        /* <DEDUP_REMOVED lines=34> */
.L_x_27785:
[----:B------:R-:W-:Y:S05]  /*28850*/  BSYNC.RECONVERGENT B0 ;  /* 0x0000000000007941 */ /* 0x000fea0003800200 */
.L_x_27784:
[----:B01234-:R-:W0:Y:S02]  /*28860*/  LDC.64 R100, c[0x0][0x380] ;  /* 0x0000e000ff647b82 */ /* 0x01fe240000000a00 */
[----:B0-----:R-:W-:-:S05]  /*28870*/  IMAD R116, R100, 0x4, R116 ;  /* 0x0000000464747824 */ /* 0x001fca00078e0274 */
[----:B------:R-:W-:-:S13]  /*28880*/  ISETP.GE.AND P0, PT, R116, R101, PT ;  /* 0x000000657400720c */ /* 0x000fda0003f06270 */
[----:B------:R-:W-:Y:S05]  /*28890*/  @!P0 BRA `(.L_x_27786) ;  /* 0xfffffd8400bc8947 */ /* 0x000fea000383ffff */
[----:B------:R-:W-:Y:S05]  /*288a0*/  EXIT ;  /* 0x000000000000794d */ /* 0x000fea0003800000 */
.L_x_27773:
        /* <DEDUP_REMOVED lines=8> */
.L_x_27788:
[----:B------:R-:W-:Y:S05]  /*28930*/  BSYNC B0 ;  /* 0x0000000000007941 */ /* 0x000fea0003800000 */
.L_x_27787:
        /* <DEDUP_REMOVED lines=10> */
.L_x_27789:
[----:B------:R-:W-:Y:S02]  /*289e0*/  IMAD.MOV.U32 R168, RZ, RZ, 0x4 ;  /* 0x00000004ffa87424 */ /* 0x000fe400078e00ff */
[----:B------:R-:W-:-:S04]  /*289f0*/  IMAD.MOV.U32 R103, RZ, RZ, R169 ;  /* 0x000000ffff677224 */ /* 0x000fc800078e00a9 */
[----:B------:R-:W-:-:S05]  /*28a00*/  FADD.FTZ R103, R102, R103 ;  /* 0x0000006766677221 */ /* 0x000fca0000010000 */
[----:B------:R-:W-:-:S07]  /*28a10*/  MOV R107, R103 ;  /* 0x00000067006b7202 */ /* 0x000fce0000000f00 */
[----:B------:R-:W-:Y:S05]  /*28a20*/  WARPSYNC.COLLECTIVE R106, `(.L_x_27790) ;  /* 0x000000006a087348 */ /* 0x000fea0003c00000 */
[----:B------:R0:W1:Y:S02]  /*28a30*/  SHFL.BFLY P6, R169, R107, R168, R171 ;  /* 0x0c0000a86ba97389 */ /* 0x00006400000c00ab */
[----:B01----:R-:W-:Y:S05]  /*28a40*/  ENDCOLLECTIVE ;  /* 0x000000000000791b */ /* 0x003fea0003800000 */
.L_x_27790:
[----:B------:R-:W-:Y:S01]  /*28a50*/  HFMA2 R168, -RZ, RZ, 0, 4.76837158203125e-07 ;  /* 0x00000008ffa87431 */ /* 0x000fe200000001ff */
[----:B------:R-:W-:-:S05]  /*28a60*/  MOV R0, R169 ;  /* 0x000000a900007202 */ /* 0x000fca0000000f00 */
[----:B------:R-:W-:-:S04]  /*28a70*/  FADD.FTZ R104, R103, R0 ;  /* 0x0000000067687221 */ /* 0x000fc80000010000 */
[----:B------:R-:W-:-:S07]  /*28a80*/  IMAD.MOV.U32 R107, RZ, RZ, R104 ;  /* 0x000000ffff6b7224 */ /* 0x000fce00078e0068 */
[----:B------:R-:W-:Y:S05]  /*28a90*/  WARPSYNC.COLLECTIVE R106, `(.L_x_27791) ;  /* 0x000000006a087348 */ /* 0x000fea0003c00000 */
[----:B------:R0:W1:Y:S02]  /*28aa0*/  SHFL.BFLY P6, R169, R107, R168, R171 ;  /* 0x0c0000a86ba97389 */ /* 0x00006400000c00ab */
[----:B01----:R-:W-:Y:S05]  /*28ab0*/  ENDCOLLECTIVE ;  /* 0x000000000000791b */ /* 0x003fea0003800000 */
.L_x_27791:
[----:B------:R-:W-:Y:S02]  /*28ac0*/  IMAD.MOV.U32 R168, RZ, RZ, 0x10 ;  /* 0x00000010ffa87424 */ /* 0x000fe400078e00ff */
[----:B------:R-:W-:-:S04]  /*28ad0*/  IMAD.MOV.U32 R105, RZ, RZ, R169 ;  /* 0x000000ffff697224 */ /* 0x000fc800078e00a9 */
[----:B------:R-:W-:-:S05]  /*28ae0*/  FADD.FTZ R105, R104, R105 ;  /* 0x0000006968697221 */ /* 0x000fca0000010000 */
[----:B------:R-:W-:-:S07]  /*28af0*/  MOV R107, R105 ;  /* 0x00000069006b7202 */ /* 0x000fce0000000f00 */
[----:B------:R-:W-:Y:S05]  /*28b00*/  WARPSYNC.COLLECTIVE R106, `(.L_x_27792) ;  /* 0x000000006a087348 */ /* 0x000fea0003c00000 */
[----:B------:R0:W1:Y:S02]  /*28b10*/  SHFL.BFLY P6, R169, R107, R168, R171 ;  /* 0x0c0000a86ba97389 */ /* 0x00006400000c00ab */
[----:B01----:R-:W-:Y:S05]  /*28b20*/  ENDCOLLECTIVE ;  /* 0x000000000000791b */ /* 0x003fea0003800000 */
.L_x_27792:
        /* <DEDUP_REMOVED lines=106> */
.L_x_27793:
[----:B------:R-:W-:Y:S02]  /*291d0*/  IMAD.MOV.U32 R168, RZ, RZ, 0x2 ;  /* 0x00000002ffa87424 */ /* 0x000fe400078e00ff */
[----:B------:R-:W-:-:S04]  /*291e0*/  IMAD.MOV.U32 R103, RZ, RZ, R169 ;  /* 0x000000ffff677224 */ /* 0x000fc800078e00a9 */
[----:B------:R-:W-:-:S05]  /*291f0*/  FADD.FTZ R103, R0, R103 ;  /* 0x0000006700677221 */ /* 0x000fca0000010000 */
[----:B------:R-:W-:-:S07]  /*29200*/  MOV R107, R103 ;  /* 0x00000067006b7202 */ /* 0x000fce0000000f00 */
[----:B------:R-:W-:Y:S05]  /*29210*/  WARPSYNC.COLLECTIVE R106, `(.L_x_27794) ;  /* 0x000000006a087348 */ /* 0x000fea0003c00000 */
[----:B------:R0:W1:Y:S02]  /*29220*/  SHFL.BFLY P6, R169, R107, R168, R171 ;  /* 0x0c0000a86ba97389 */ /* 0x00006400000c00ab */
[----:B01----:R-:W-:Y:S05]  /*29230*/  ENDCOLLECTIVE ;  /* 0x000000000000791b */ /* 0x003fea0003800000 */
.L_x_27794:
[----:B------:R-:W-:Y:S01]  /*29240*/  HFMA2 R168, -RZ, RZ, 0, 2.384185791015625e-07 ;  /* 0x00000004ffa87431 */ /* 0x000fe200000001ff */
[----:B------:R-:W-:-:S05]  /*29250*/  MOV R102, R169 ;  /* 0x000000a900667202 */ /* 0x000fca0000000f00 */
[----:B------:R-:W-:-:S04]  /*29260*/  FADD.FTZ R102, R103, R102 ;  /* 0x0000006667667221 */ /* 0x000fc80000010000 */
[----:B------:R-:W-:-:S07]  /*29270*/  IMAD.MOV.U32 R107, RZ, RZ, R102 ;  /* 0x000000ffff6b7224 */ /* 0x000fce00078e0066 */
[----:B------:R-:W-:Y:S05]  /*29280*/  WARPSYNC.COLLECTIVE R106, `(.L_x_27795) ;  /* 0x000000006a087348 */ /* 0x000fea0003c00000 */
[----:B------:R0:W1:Y:S02]  /*29290*/  SHFL.BFLY P6, R169, R107, R168, R171 ;  /* 0x0c0000a86ba97389 */ /* 0x00006400000c00ab */
[----:B01----:R-:W-:Y:S05]  /*292a0*/  ENDCOLLECTIVE ;  /* 0x000000000000791b */ /* 0x003fea0003800000 */
.L_x_27795:
[----:B------:R-:W-:Y:S02]  /*292b0*/  IMAD.MOV.U32 R168, RZ, RZ, 0x8 ;  /* 0x00000008ffa87424 */ /* 0x000fe400078e00ff */
[----:B------:R-:W-:-:S04]  /*292c0*/  IMAD.MOV.U32 R105, RZ, RZ, R169 ;  /* 0x000000ffff697224 */ /* 0x000fc800078e00a9 */
[----:B------:R-:W-:-:S05]  /*292d0*/  FADD.FTZ R105, R102, R105 ;  /* 0x0000006966697221 */ /* 0x000fca0000010000 */
[----:B------:R-:W-:-:S07]  /*292e0*/  MOV R107, R105 ;  /* 0x00000069006b7202 */ /* 0x000fce0000000f00 */
[----:B------:R-:W-:Y:S05]  /*292f0*/  WARPSYNC.COLLECTIVE R106, `(.L_x_27796) ;  /* 0x000000006a087348 */ /* 0x000fea0003c00000 */
[----:B------:R0:W1:Y:S02]  /*29300*/  SHFL.BFLY P6, R169, R107, R168, R171 ;  /* 0x0c0000a86ba97389 */ /* 0x00006400000c00ab */
[----:B01----:R-:W-:Y:S05]  /*29310*/  ENDCOLLECTIVE ;  /* 0x000000000000791b */ /* 0x003fea0003800000 */
.L_x_27796:
[----:B------:R-:W-:Y:S01]  /*29320*/  HFMA2 R168, -RZ, RZ, 0, 9.5367431640625e-07 ;  /* 0x00000010ffa87431 */ /* 0x000fe200000001ff */
[----:B------:R-:W-:-:S05]  /*29330*/  MOV R104, R169 ;  /* 0x000000a900687202 */ /* 0x000fca0000000f00 */
[----:B------:R-:W-:-:S04]  /*29340*/  FADD.FTZ R104, R105, R104 ;  /* 0x0000006869687221 */ /* 0x000fc80000010000 */
[----:B------:R-:W-:-:S07]  /*29350*/  IMAD.MOV.U32 R107, RZ, RZ, R104 ;  /* 0x000000ffff6b7224 */ /* 0x000fce00078e0068 */
[----:B------:R-:W-:Y:S05]  /*29360*/  WARPSYNC.COLLECTIVE R106, `(.L_x_27797) ;  /* 0x000000006a087348 */ /* 0x000fea0003c00000 */
[----:B------:R0:W1:Y:S02]  /*29370*/  SHFL.BFLY P6, R169, R107, R168, R171 ;  /* 0x0c0000a86ba97389 */ /* 0x00006400000c00ab */
[----:B01----:R-:W-:Y:S05]  /*29380*/  ENDCOLLECTIVE ;  /* 0x000000000000791b */ /* 0x003fea0003800000 */
.L_x_27797:
[----:B------:R-:W-:Y:S05]  /*29390*/  BRA `(.L_x_27798) ;  /* 0xffffffe4009c7947 */ /* 0x000fea000383ffff */
.L_x_27799:
        /* <DEDUP_REMOVED lines=14> */
.L_x_54416:


//--------------------- .text._ZN10layer_norm13ln_fwd_kernelINS_13Kernel_traitsIf6__halfS2_S2_fjLj1536ELj1ELj4ELj1ELj16ENS_18Kernel_traits_baseILj1536EfS2_S2_S2_fjLj128EEEEELb1ELb0ELb0ELb1EEEvNS_9FwdParamsE --------------------------
	.section	.text._ZN10layer_norm13ln_fwd_kernelINS_13Kernel_traitsIf6__halfS2_S2_fjLj1536ELj1ELj4ELj1ELj16ENS_18Kernel_traits_baseILj1536EfS2_S2_S2_fjLj128EEEEELb1ELb0ELb0ELb1EEEvNS_9FwdParamsE,"ax",@progbits
	.align	128
        .global         _ZN10layer_norm13ln_fwd_kernelINS_13Kernel_traitsIf6__halfS2_S2_fjLj1536ELj1ELj4ELj1ELj16ENS_18Kernel_traits_baseILj1536EfS2_S2_S2_fjLj128EEEEELb1ELb0ELb0ELb1EEEvNS_9FwdParamsE
        .type           _ZN10layer_norm13ln_fwd_kernelINS_13Kernel_traitsIf6__halfS2_S2_fjLj1536ELj1ELj4ELj1ELj16ENS_18Kernel_traits_baseILj1536EfS2_S2_S2_fjLj128EEEEELb1ELb0ELb0ELb1EEEvNS_9FwdParamsE,@function
        .size           _ZN10layer_norm13ln_fwd_kernelINS_13Kernel_traitsIf6__halfS2_S2_fjLj1536ELj1ELj4ELj1ELj16ENS_18Kernel_traits_baseILj1536EfS2_S2_S2_fjLj128EEEEELb1ELb0ELb0ELb1EEEvNS_9FwdParamsE,(.L_x_54417 - _ZN10layer_norm13ln_fwd_kernelINS_13Kernel_traitsIf6__halfS2_S2_fjLj1536ELj1ELj4ELj1ELj16ENS_18Kernel_traits_baseILj1536EfS2_S2_S2_fjLj128EEEEELb1ELb0ELb0ELb1EEEvNS_9FwdParamsE)
        .other          _ZN10layer_norm13ln_fwd_kernelINS_13Kernel_traitsIf6__halfS2_S2_fjLj1536ELj1ELj4ELj1ELj16ENS_18Kernel_traits_baseILj1536EfS2_S2_S2_fjLj128EEEEELb1ELb0ELb0ELb1EEEvNS_9FwdParamsE,@"STO_CUDA_ENTRY STV_DEFAULT"
_ZN10layer_norm13ln_fwd_kernelINS_13Kernel_traitsIf6__halfS2_S2_fjLj1536ELj1ELj4ELj1ELj16ENS_18Kernel_traits_baseILj1536EfS2_S2_S2_fjLj128EEEEELb1ELb0ELb0ELb1EEEvNS_9FwdParamsE:
.text._ZN10layer_norm13ln_fwd_kernelINS_13Kernel_traitsIf6__halfS2_S2_fjLj1536ELj1ELj4ELj1ELj16ENS_18Kernel_traits_baseILj1536EfS2_S2_S2_fjLj128EEEEELb1ELb0ELb0ELb1EEEvNS_9FwdParamsE:
        /* <DEDUP_REMOVED lines=38> */
[----:B------:R-:W-:Y:S01]  /*0260*/  VIADD R22, R148, 0xb54cda56 ;  /* 0xb54cda5694167836 */ /* 0x000fe20000000000 */
[C---:B------:R-:W-:Y:S01]  /*0270*/  IADD3 R27, PT, PT, R149.reuse, -0x24c28bd8, RZ ;  /* 0xdb3d7428951b7810 */ /* 0x040fe20007ffe0ff */
[C---:B------:R-:W-:Y:S01]  /*0280*/  VIADD R23, R149.reuse, 0x646e171e ;  /* 0x646e171e95177836 */ /* 0x040fe20000000000 */
        /* <DEDUP_REMOVED lines=36> */
.L_x_27800:
        /* <DEDUP_REMOVED lines=38> */
.L_x_27801:
[----:B------:R-:W1:Y:S02]  /*0730*/  LDCU UR4, c[0x0][0x384] ;  /* 0x00007080ff0477ac */ /* 0x000e640008000800 */
[----:B-1----:R-:W-:-:S13]  /*0740*/  ISETP.GE.AND P0, PT, R3, UR4, PT ;  /* 0x0000000403007c0c */ /* 0x002fda000bf06270 */
[----:B------:R-:W-:Y:S05]  /*0750*/  @P0 EXIT ;  /* 0x000000000000094d */ /* 0x000fea0003800000 */
[----:B------:R-:W-:Y:S01]  /*0760*/  IMAD.HI.U32 R0, R2, -0x326172a9, RZ ;  /* 0xcd9e8d5702007827 */ /* 0x000fe200078e00ff */
[----:B------:R-:W1:Y:S01]  /*0770*/  LDCU.64 UR4, c[0x0][0x3e0] ;  /* 0x00007c00ff0477ac */ /* 0x000e620008000a00 */
[----:B0-----:R-:W-:Y:S02]  /*0780*/  LOP3.LUT R6, R6, 0xfffffff7, RZ, 0xc0, !PT ;  /* 0xfffffff706067812 */ /* 0x001fe400078ec0ff */
[----:B------:R-:W-:Y:S01]  /*0790*/  IMAD.HI.U32 R7, R4, -0x2daee0ad, RZ ;  /* 0xd2511f5304077827 */ /* 0x000fe200078e00ff */
        /* <DEDUP_REMOVED lines=69> */
.L_x_28294:
        /* <DEDUP_REMOVED lines=21> */
[C---:B------:R-:W-:Y:S01]  /*0d40*/  IADD3 R18, PT, PT, R149.reuse, 0x76cf5d0a, RZ ;  /* 0x76cf5d0a95127810 */ /* 0x040fe20007ffe0ff */
[C---:B------:R-:W-:Y:S01]  /*0d50*/  VIADD R19, R149.reuse, 0x646e171e ;  /* 0x646e171e95137836 */ /* 0x040fe20000000000 */
[C---:B------:R-:W-:Y:S01]  /*0d60*/  IADD3 R21, PT, PT, R149.reuse, -0x126145ec, RZ ;  /* 0xed9eba1495157810 */ /* 0x040fe20007ffe0ff */
[C---:B------:R-:W-:Y:S01]  /*0d70*/  VIADD R20, R149.reuse, 0xa9066899 ;  /* 0xa906689995147836 */ /* 0x040fe20000000000 */
[----:B------:R-:W-:Y:S01]  /*0d80*/  IADD3 R24, PT, PT, R149, -0x24c28bd8, RZ ;  /* 0xdb3d742895187810 */ /* 0x000fe20007ffe0ff */
[C---:B------:R-:W-:Y:S01]  /*0d90*/  VIADD R22, R148.reuse, 0x8ff34781 ;  /* 0x8ff3478194167836 */ /* 0x040fe20000000000 */
[C---:B------:R-:W-:Y:S01]  /*0da0*/  IADD3 R27, PT, PT, R148.reuse, 0x5384540f, RZ ;  /* 0x5384540f941b7810 */ /* 0x040fe20007ffe0ff */
[C---:B------:R-:W-:Y:S01]  /*0db0*/  VIADD R23, R148.reuse, 0x3c6ef372 ;  /* 0x3c6ef37294177836 */ /* 0x040fe20000000000 */
[C---:B------:R-:W-:Y:S01]  /*0dc0*/  IADD3 R30, PT, PT, R148.reuse, -0x4ab325aa, RZ ;  /* 0xb54cda56941e7810 */ /* 0x040fe20007ffe0ff */
[----:B------:R-:W-:Y:S01]  /*0dd0*/  VIADD R25, R148, 0x9e3779b9 ;  /* 0x9e3779b994197836 */ /* 0x000fe20000000000 */
[----:B------:R-:W-:Y:S01]  /*0de0*/  @P0 LOP3.LUT R6, R6, 0x4, RZ, 0xfc, !PT ;  /* 0x0000000406060812 */ /* 0x000fe200078efcff */
[----:B------:R-:W-:-:S02]  /*0df0*/  VIADD R26, R148, 0xdaa66d2b ;  /* 0xdaa66d2b941a7836 */ /* 0x000fc40000000000 */
[C---:B------:R-:W-:Y:S02]  /*0e00*/  VIADD R28, R148.reuse, 0x78dde6e4 ;  /* 0x78dde6e4941c7836 */ /* 0x040fe40000000000 */
[----:B------:R-:W-:Y:S02]  /*0e10*/  VIADD R29, R148, 0xf1bbcdc8 ;  /* 0xf1bbcdc8941d7836 */ /* 0x000fe40000000000 */
[----:B------:R-:W-:Y:S02]  /*0e20*/  VIADD R31, R149, 0x96a522ad ;  /* 0x96a522ad951f7836 */ /* 0x000fe40000000000 */
[----:B------:R-:W-:Y:S02]  /*0e30*/  IMAD.MOV.U32 R32, RZ, RZ, 0x2f800000 ;  /* 0x2f800000ff207424 */ /* 0x000fe400078e00ff */
[----:B--2---:R-:W-:Y:S01]  /*0e40*/  @P1 HADD2.F32 R13, -RZ, R10.H0_H0 ;  /* 0x2000000aff0d1230 */ /* 0x004fe20000004100 */
[----:B------:R-:W-:Y:S06]  /*0e50*/  @!P0 BRA `(.L_x_27802) ;  /* 0x00000028006c8947 */ /* 0x000fec0003800000 */
        /* <DEDUP_REMOVED lines=14> */
.L_x_54252:
[----:B------:R-:W-:Y:S05]  /*0f40*/  BRX R10 -0xf50                                         (*"BRANCH_TARGETS .L_x_54253,.L_x_54254,.L_x_54255"*) ;  /* 0xfffffff00a2c7949 */ /* 0x000fea000383ffff */
.L_x_54255:
[----:B------:R-:W-:Y:S01]  /*0f50*/  VIADD R11, R184, 0x1 ;  /* 0x00000001b80b7836 */ /* 0x000fe20000000000 */
[----:B------:R-:W-:Y:S01]  /*0f60*/  MOV R156, R190 ;  /* 0x000000be009c7202 */ /* 0x000fe20000000f00 */
[----:B------:R-:W-:Y:S01]  /*0f70*/  IMAD.MOV.U32 R10, RZ, RZ, R0 ;  /* 0x000000ffff0a7224 */ /* 0x000fe200078e0000 */
[----:B------:R-:W-:Y:S06]  /*0f80*/  BRA `(.L_x_27804) ;  /* 0x0000000000ec7947 */ /* 0x000fec0003800000 */
.L_x_54253:
[----:B------:R-:W-:Y:S01]  /*0f90*/  IMAD.MOV.U32 R156, RZ, RZ, R190 ;  /* 0x000000ffff9c7224 */ /* 0x000fe200078e00be */
[----:B------:R-:W-:Y:S01]  /*0fa0*/  MOV R11, 0x3 ;  /* 0x00000003000b7802 */ /* 0x000fe20000000f00 */
[----:B------:R-:W-:Y:S01]  /*0fb0*/  IMAD.MOV.U32 R10, RZ, RZ, R35 ;  /* 0x000000ffff0a7224 */ /* 0x000fe200078e0023 */
[----:B------:R-:W-:Y:S06]  /*0fc0*/  BRA `(.L_x_27804) ;  /* 0x0000000000dc7947 */ /* 0x000fec0003800000 */
.L_x_54254:
        /* <DEDUP_REMOVED lines=13> */
.L_x_27806:
[----:B------:R-:W-:Y:S05]  /*10a0*/  BSYNC.RECONVERGENT B1 ;  /* 0x0000000000017941 */ /* 0x000fea0003800200 */
.L_x_27805:
        /* <DEDUP_REMOVED lines=41> */
.L_x_27804:
[----:B------:R-:W-:Y:S05]  /*1340*/  BSYNC.RECONVERGENT B0 ;  /* 0x0000000000007941 */ /* 0x000fea0003800200 */
.L_x_27803:
[----:B------:R-:W-:Y:S01]  /*1350*/  I2FP.F32.U32 R37, R10 ;  /* 0x0000000a00257245 */ /* 0x000fe20000201000 */
[----:B-----5:R-:W-:Y:S01]  /*1360*/  HADD2.F32 R10, -RZ, R140.H0_H0 ;  /* 0x2000008cff0a7230 */ /* 0x020fe20000004100 */
[----:B------:R-:W-:Y:S01]  /*1370*/  MOV R34, UR13 ;  /* 0x0000000d00227c02 */ /* 0x000fe20008000f00 */
[----:B------:R-:W-:Y:S01]  /*1380*/  IMAD.U32 R33, RZ, RZ, UR14 ;  /* 0x0000000eff217e24 */ /* 0x000fe2000f8e00ff */
[----:B------:R-:W-:Y:S01]  /*1390*/  ISETP.NE.AND P1, PT, R11, 0x1, PT ;  /* 0x000000010b00780c */ /* 0x000fe20003f25270 */
[----:B------:R-:W-:Y:S01]  /*13a0*/  FFMA.FTZ R37, R37, R32, 1.1641532182693481445e-10 ;  /* 0x2f00000025257423 */ /* 0x000fe20000010020 */
[----:B------:R-:W-:Y:S01]  /*13b0*/  FMUL.FTZ R10, R10, R13 ;  /* 0x0000000d0a0a7220 */ /* 0x000fe20000410000 */
[----:B------:R-:W-:Y:S01]  /*13c0*/  LOP3.LUT R6, R6, 0xfffffffd, RZ, 0xc0, !PT ;  /* 0xfffffffd06067812 */ /* 0x000fe200078ec0ff */
[----:B------:R-:W-:Y:S01]  /*13d0*/  BSSY.RECONVERGENT B0, `(.L_x_27807) ;  /* 0x000004c000007945 */ /* 0x000fe20003800200 */
[----:B------:R-:W-:Y:S02]  /*13e0*/  IMAD.MOV.U32 R12, RZ, RZ, R36 ;  /* 0x000000ffff0c7224 */ /* 0x000fe400078e0024 */
[----:B------:R-:W-:Y:S01]  /*13f0*/  FMUL.FTZ R10, R10, R33 ;  /* 0x000000210a0a7220 */ /* 0x000fe20000410000 */
[----:B------:R-:W-:Y:S01]  /*1400*/  FSETP.GTU.FTZ.AND P0, PT, R37, R34, PT ;  /* 0x000000222500720b */ /* 0x000fe20003f1c000 */
[----:B------:R-:W-:-:S03]  /*1410*/  HADD2.F32 R37, -RZ, R136.H0_H0 ;  /* 0x20000088ff257230 */ /* 0x000fc60000004100 */
        /* <DEDUP_REMOVED lines=14> */
.L_x_27809:
        /* <DEDUP_REMOVED lines=13> */
.L_x_27811:
[----:B------:R-:W-:Y:S05]  /*15d0*/  BSYNC.RECONVERGENT B1 ;  /* 0x0000000000017941 */ /* 0x000fea0003800200 */
.L_x_27810:
        /* <DEDUP_REMOVED lines=43> */
.L_x_27808:
[----:B------:R-:W-:Y:S05]  /*1890*/  BSYNC.RECONVERGENT B0 ;  /* 0x0000000000007941 */ /* 0x000fea0003800200 */
.L_x_27807:
        /* <DEDUP_REMOVED lines=23> */
.L_x_27814:
        /* <DEDUP_REMOVED lines=13> */
.L_x_27816:
[----:B------:R-:W-:Y:S05]  /*1ae0*/  BSYNC.RECONVERGENT B1 ;  /* 0x0000000000017941 */ /* 0x000fea0003800200 */
.L_x_27815:
        /* <DEDUP_REMOVED lines=43> */
.L_x_27813:
[----:B------:R-:W-:Y:S05]  /*1da0*/  BSYNC.RECONVERGENT B0 ;  /* 0x0000000000007941 */ /* 0x000fea0003800200 */
.L_x_27812:
        /* <DEDUP_REMOVED lines=23> */
.L_x_27819:
        /* <DEDUP_REMOVED lines=13> */
.L_x_27821:
[----:B------:R-:W-:Y:S05]  /*1ff0*/  BSYNC.RECONVERGENT B1 ;  /* 0x0000000000017941 */ /* 0x000fea0003800200 */
.L_x_27820:
        /* <DEDUP_REMOVED lines=43> */
.L_x_27818:
[----:B------:R-:W-:Y:S05]  /*22b0*/  BSYNC.RECONVERGENT B0 ;  /* 0x0000000000007941 */ /* 0x000fea0003800200 */
.L_x_27817:
        /* <DEDUP_REMOVED lines=23> */
.L_x_27824:
        /* <DEDUP_REMOVED lines=13> */
.L_x_27826:
[----:B------:R-:W-:Y:S05]  /*2500*/  BSYNC.RECONVERGENT B1 ;  /* 0x0000000000017941 */ /* 0x000fea0003800200 */
.L_x_27825:
        /* <DEDUP_REMOVED lines=43> */
.L_x_27823:
[----:B------:R-:W-:Y:S05]  /*27c0*/  BSYNC.RECONVERGENT B0 ;  /* 0x0000000000007941 */ /* 0x000fea0003800200 */
.L_x_27822:
        /* <DEDUP_REMOVED lines=23> */
.L_x_27829:
        /* <DEDUP_REMOVED lines=13> */
.L_x_27831:
[----:B------:R-:W-:Y:S05]  /*2a10*/  BSYNC.RECONVERGENT B1 ;  /* 0x0000000000017941 */ /* 0x000fea0003800200 */
.L_x_27830:
        /* <DEDUP_REMOVED lines=43> */
.L_x_27828:
[----:B------:R-:W-:Y:S05]  /*2cd0*/  BSYNC.RECONVERGENT B0 ;  /* 0x0000000000007941 */ /* 0x000fea0003800200 */
.L_x_27827:
        /* <DEDUP_REMOVED lines=23> */
.L_x_27834:
        /* <DEDUP_REMOVED lines=13> */
.L_x_27836:
[----:B------:R-:W-:Y:S05]  /*2f20*/  BSYNC.RECONVERGENT B1 ;  /* 0x0000000000017941 */ /* 0x000fea0003800200 */
.L_x_27835:
        /* <DEDUP_REMOVED lines=43> */
.L_x_27833:
[----:B------:R-:W-:Y:S05]  /*31e0*/  BSYNC.RECONVERGENT B0 ;  /* 0x0000000000007941 */ /* 0x000fea0003800200 */
.L_x_27832:
        /* <DEDUP_REMOVED lines=23> */
.L_x_27839:
        /* <DEDUP_REMOVED lines=15> */
.L_x_27841:
[----:B------:R-:W-:Y:S05]  /*3450*/  BSYNC.RECONVERGENT B1 ;  /* 0x0000000000017941 */ /* 0x000fea0003800200 */
.L_x_27840:
        /* <DEDUP_REMOVED lines=43> */
.L_x_27838:
[----:B------:R-:W-:Y:S05]  /*3710*/  BSYNC.RECONVERGENT B0 ;  /* 0x0000000000007941 */ /* 0x000fea0003800200 */
.L_x_27837:
        /* <DEDUP_REMOVED lines=15> */
.L_x_27802:
        /* <DEDUP_REMOVED lines=16> */
.L_x_27845:
        /* <DEDUP_REMOVED lines=13> */
.L_x_27847:
[----:B------:R-:W-:Y:S05]  /*39e0*/  BSYNC.RECONVERGENT B1 ;  /* 0x0000000000017941 */ /* 0x000fea0003800200 */
.L_x_27846:
        /* <DEDUP_REMOVED lines=41> */
.L_x_27844:
[----:B------:R-:W-:Y:S05]  /*3c80*/  BSYNC.RECONVERGENT B0 ;  /* 0x0000000000007941 */ /* 0x000fea0003800200 */
.L_x_27843:
        /* <DEDUP_REMOVED lines=25> */
.L_x_27850:
        /* <DEDUP_REMOVED lines=13> */
.L_x_27852:
[----:B------:R-:W-:Y:S05]  /*3ef0*/  BSYNC.RECONVERGENT B1 ;  /* 0x0000000000017941 */ /* 0x000fea0003800200 */
.L_x_27851:
        /* <DEDUP_REMOVED lines=43> */
.L_x_27849:
[----:B------:R-:W-:Y:S05]  /*41b0*/  BSYNC.RECONVERGENT B0 ;  /* 0x0000000000007941 */ /* 0x000fea0003800200 */
.L_x_27848:
        /* <DEDUP_REMOVED lines=21> */
.L_x_27855:
        /* <DEDUP_REMOVED lines=13> */
.L_x_27857:
[----:B------:R-:W-:Y:S05]  /*43e0*/  BSYNC.RECONVERGENT B1 ;  /* 0x0000000000017941 */ /* 0x000fea0003800200 */
.L_x_27856:
        /* <DEDUP_REMOVED lines=43> */
.L_x_27854:
[----:B------:R-:W-:Y:S05]  /*46a0*/  BSYNC.RECONVERGENT B0 ;  /* 0x0000000000007941 */ /* 0x000fea0003800200 */
.L_x_27853:
        /* <DEDUP_REMOVED lines=21> */
.L_x_27860:
        /* <DEDUP_REMOVED lines=13> */
.L_x_27862:
[----:B------:R-:W-:Y:S05]  /*48d0*/  BSYNC.RECONVERGENT B1 ;  /* 0x0000000000017941 */ /* 0x000fea0003800200 */
.L_x_27861:
        /* <DEDUP_REMOVED lines=43> */
.L_x_27859:
[----:B------:R-:W-:Y:S05]  /*4b90*/  BSYNC.RECONVERGENT B0 ;  /* 0x0000000000007941 */ /* 0x000fea0003800200 */
.L_x_27858:
        /* <DEDUP_REMOVED lines=21> */
.L_x_27865:
        /* <DEDUP_REMOVED lines=13> */
.L_x_27867:
[----:B------:R-:W-:Y:S05]  /*4dc0*/  BSYNC.RECONVERGENT B1 ;  /* 0x0000000000017941 */ /* 0x000fea0003800200 */
.L_x_27866:
        /* <DEDUP_REMOVED lines=43> */
.L_x_27864:
[----:B------:R-:W-:Y:S05]  /*5080*/  BSYNC.RECONVERGENT B0 ;  /* 0x0000000000007941 */ /* 0x000fea0003800200 */
.L_x_27863:
        /* <DEDUP_REMOVED lines=21> */
.L_x_27870:
        /* <DEDUP_REMOVED lines=13> */
.L_x_27872:
[----:B------:R-:W-:Y:S05]  /*52b0*/  BSYNC.RECONVERGENT B1 ;  /* 0x0000000000017941 */ /* 0x000fea0003800200 */
.L_x_27871:
        /* <DEDUP_REMOVED lines=42> */
[----:B------:R-:W-:-:S07]  /*5560*/  IMAD.MOV.U32 R156, RZ, RZ, R140 ;  /* 0x000000ffff9c7224 */ /* 0x000fce00078e008c */
.L_x_27869:
[----:B------:R-:W-:Y:S05]  /*5570*/  BSYNC.RECONVERGENT B0 ;  /* 0x0000000000007941 */ /* 0x000fea0003800200 */
.L_x_27868:
        /* <DEDUP_REMOVED lines=21> */
.L_x_27875:
        /* <DEDUP_REMOVED lines=13> */
.L_x_27877:
[----:B------:R-:W-:Y:S05]  /*57a0*/  BSYNC.RECONVERGENT B1 ;  /* 0x0000000000017941 */ /* 0x000fea0003800200 */
.L_x_27876:
        /* <DEDUP_REMOVED lines=43> */
.L_x_27874:
[----:B------:R-:W-:Y:S05]  /*5a60*/  BSYNC.RECONVERGENT B0 ;  /* 0x0000000000007941 */ /* 0x000fea0003800200 */
.L_x_27873:
        /* <DEDUP_REMOVED lines=21> */
.L_x_27880:
        /* <DEDUP_REMOVED lines=15> */
.L_x_27882:
[----:B------:R-:W-:Y:S05]  /*5cb0*/  BSYNC.RECONVERGENT B1 ;  /* 0x0000000000017941 */ /* 0x000fea0003800200 */
.L_x_27881:
        /* <DEDUP_REMOVED lines=43> */
.L_x_27879:
[----:B------:R-:W-:Y:S05]  /*5f70*/  BSYNC.RECONVERGENT B0 ;  /* 0x0000000000007941 */ /* 0x000fea0003800200 */
.L_x_27878:
        /* <DEDUP_REMOVED lines=12> */
.L_x_27842:
        /* <DEDUP_REMOVED lines=43> */
.L_x_27886:
        /* <DEDUP_REMOVED lines=13> */
.L_x_27888:
[----:B------:R-:W-:Y:S05]  /*63c0*/  BSYNC.RECONVERGENT B1 ;  /* 0x0000000000017941 */ /* 0x000fea0003800200 */
.L_x_27887:
        /* <DEDUP_REMOVED lines=41> */
[----:B------:R-:W-:-:S07]  /*6660*/  LOP3.LUT R35, R31, R158, R165, 0x96, !PT ;  /* 0x0000009e1f237212 */ /* 0x000fce00078e96a5 */
.L_x_27885:
[----:B------:R-:W-:Y:S05]  /*6670*/  BSYNC.RECONVERGENT B0 ;  /* 0x0000000000007941 */ /* 0x000fea0003800200 */
.L_x_27884:
        /* <DEDUP_REMOVED lines=9> */
[----:B------:R-:W-:-:S04]  /*6710*/  FSETP.GTU.FTZ.AND P0, PT, R147, R34, PT ;  /* 0x000000229300720b */ /* 0x000fc80003f1c000 */
[----:B------:R-:W-:Y:S01]  /*6720*/  FSEL R147, R156, RZ, !P0 ;  /* 0x000000ff9c937208 */ /* 0x000fe20004000000 */
[----:B------:R-:W-:Y:S01]  /*6730*/  IMAD.MOV.U32 R156, RZ, RZ, R36 ;  /* 0x000000ffff9c7224 */ /* 0x000fe200078e0024 */
        /* <DEDUP_REMOVED lines=13> */
.L_x_27891:
        /* <DEDUP_REMOVED lines=13> */
.L_x_27893:
[----:B------:R-:W-:Y:S05]  /*68e0*/  BSYNC.RECONVERGENT B1 ;  /* 0x0000000000017941 */ /* 0x000fea0003800200 */
.L_x_27892:
        /* <DEDUP_REMOVED lines=43> */
.L_x_27890:
[----:B------:R-:W-:Y:S05]  /*6ba0*/  BSYNC.RECONVERGENT B0 ;  /* 0x0000000000007941 */ /* 0x000fea0003800200 */
.L_x_27889:
        /* <DEDUP_REMOVED lines=23> */
.L_x_27896:
        /* <DEDUP_REMOVED lines=13> */
.L_x_27898:
[----:B------:R-:W-:Y:S05]  /*6df0*/  BSYNC.RECONVERGENT B1 ;  /* 0x0000000000017941 */ /* 0x000fea0003800200 */
.L_x_27897:
        /* <DEDUP_REMOVED lines=43> */
.L_x_27895:
[----:B------:R-:W-:Y:S05]  /*70b0*/  BSYNC.RECONVERGENT B0 ;  /* 0x0000000000007941 */ /* 0x000fea0003800200 */
.L_x_27894:
        /* <DEDUP_REMOVED lines=23> */
.L_x_27901:
        /* <DEDUP_REMOVED lines=13> */
.L_x_27903:
[----:B------:R-:W-:Y:S05]  /*7300*/  BSYNC.RECONVERGENT B1 ;  /* 0x0000000000017941 */ /* 0x000fea0003800200 */
.L_x_27902:
        /* <DEDUP_REMOVED lines=43> */
.L_x_27900:
[----:B------:R-:W-:Y:S05]  /*75c0*/  BSYNC.RECONVERGENT B0 ;  /* 0x0000000000007941 */ /* 0x000fea0003800200 */
.L_x_27899:
        /* <DEDUP_REMOVED lines=23> */
.L_x_27906:
        /* <DEDUP_REMOVED lines=13> */
.L_x_27908:
[----:B------:R-:W-:Y:S05]  /*7810*/  BSYNC.RECONVERGENT B1 ;  /* 0x0000000000017941 */ /* 0x000fea0003800200 */
.L_x_27907:
        /* <DEDUP_REMOVED lines=43> */
.L_x_27905:
[----:B------:R-:W-:Y:S05]  /*7ad0*/  BSYNC.RECONVERGENT B0 ;  /* 0x0000000000007941 */ /* 0x000fea0003800200 */
.L_x_27904:
        /* <DEDUP_REMOVED lines=23> */
.L_x_27911:
        /* <DEDUP_REMOVED lines=13> */
.L_x_27913:
[----:B------:R-:W-:Y:S05]  /*7d20*/  BSYNC.RECONVERGENT B1 ;  /* 0x0000000000017941 */ /* 0x000fea0003800200 */
.L_x_27912:
        /* <DEDUP_REMOVED lines=43> */
.L_x_27910:
[----:B------:R-:W-:Y:S05]  /*7fe0*/  BSYNC.RECONVERGENT B0 ;  /* 0x0000000000007941 */ /* 0x000fea0003800200 */
.L_x_27909:
        /* <DEDUP_REMOVED lines=23> */
.L_x_27916:
        /* <DEDUP_REMOVED lines=13> */
.L_x_27918:
[----:B------:R-:W-:Y:S05]  /*8230*/  BSYNC.RECONVERGENT B1 ;  /* 0x0000000000017941 */ /* 0x000fea0003800200 */
.L_x_27917:
        /* <DEDUP_REMOVED lines=43> */
.L_x_27915:
[----:B------:R-:W-:Y:S05]  /*84f0*/  BSYNC.RECONVERGENT B0 ;  /* 0x0000000000007941 */ /* 0x000fea0003800200 */
.L_x_27914:
        /* <DEDUP_REMOVED lines=23> */
.L_x_27921:
        /* <DEDUP_REMOVED lines=15> */
.L_x_27923:
[----:B------:R-:W-:Y:S05]  /*8760*/  BSYNC.RECONVERGENT B1 ;  /* 0x0000000000017941 */ /* 0x000fea0003800200 */
.L_x_27922:
        /* <DEDUP_REMOVED lines=43> */
.L_x_27920:
[----:B------:R-:W-:Y:S05]  /*8a20*/  BSYNC.RECONVERGENT B0 ;  /* 0x0000000000007941 */ /* 0x000fea0003800200 */
.L_x_27919:
        /* <DEDUP_REMOVED lines=15> */
.L_x_27883:
        /* <DEDUP_REMOVED lines=16> */
.L_x_27927:
        /* <DEDUP_REMOVED lines=13> */
.L_x_27929:
[----:B------:R-:W-:Y:S05]  /*8cf0*/  BSYNC.RECONVERGENT B1 ;  /* 0x0000000000017941 */ /* 0x000fea0003800200 */
.L_x_27928:
        /* <DEDUP_REMOVED lines=42> */
.L_x_27926:
[----:B------:R-:W-:Y:S05]  /*8fa0*/  BSYNC.RECONVERGENT B0 ;  /* 0x0000000000007941 */ /* 0x000fea0003800200 */
.L_x_27925:
[----:B------:R-:W-:Y:S01]  /*8fb0*/  I2FP.F32.U32 R141, R140 ;  /* 0x0000008c008d7245 */ /* 0x000fe20000201000 */
[----:B-----5:R-:W-:Y:S01]  /*8fc0*/  HADD2.F32 R140, -RZ, R136.H0_H0 ;  /* 0x20000088ff8c7230 */ /* 0x020fe20000004100 */
        /* <DEDUP_REMOVED lines=21> */
.L_x_27932:
        /* <DEDUP_REMOVED lines=13> */
.L_x_27934:
[----:B------:R-:W-:Y:S05]  /*91f0*/  BSYNC.RECONVERGENT B1 ;  /* 0x0000000000017941 */ /* 0x000fea0003800200 */
.L_x_27933:
        /* <DEDUP_REMOVED lines=43> */
.L_x_27931:
[----:B------:R-:W-:Y:S05]  /*94b0*/  BSYNC.RECONVERGENT B0 ;  /* 0x0000000000007941 */ /* 0x000fea0003800200 */
.L_x_27930:
        /* <DEDUP_REMOVED lines=21> */
.L_x_27937:
        /* <DEDUP_REMOVED lines=13> */
.L_x_27939:
[----:B------:R-:W-:Y:S05]  /*96e0*/  BSYNC.RECONVERGENT B1 ;  /* 0x0000000000017941 */ /* 0x000fea0003800200 */
.L_x_27938:
        /* <DEDUP_REMOVED lines=43> */
.L_x_27936:
[----:B------:R-:W-:Y:S05]  /*99a0*/  BSYNC.RECONVERGENT B0 ;  /* 0x0000000000007941 */ /* 0x000fea0003800200 */
.L_x_27935:
        /* <DEDUP_REMOVED lines=21> */
.L_x_27942:
        /* <DEDUP_REMOVED lines=13> */
.L_x_27944:
[----:B------:R-:W-:Y:S05]  /*9bd0*/  BSYNC.RECONVERGENT B1 ;  /* 0x0000000000017941 */ /* 0x000fea0003800200 */
.L_x_27943:
        /* <DEDUP_REMOVED lines=43> */
.L_x_27941:
[----:B------:R-:W-:Y:S05]  /*9e90*/  BSYNC.RECONVERGENT B0 ;  /* 0x0000000000007941 */ /* 0x000fea0003800200 */
.L_x_27940:
        /* <DEDUP_REMOVED lines=21> */
.L_x_27947:
        /* <DEDUP_REMOVED lines=13> */
.L_x_27949:
[----:B------:R-:W-:Y:S05]  /*a0c0*/  BSYNC.RECONVERGENT B1 ;  /* 0x0000000000017941 */ /* 0x000fea0003800200 */
.L_x_27948:
        /* <DEDUP_REMOVED lines=43> */
.L_x_27946:
[----:B------:R-:W-:Y:S05]  /*a380*/  BSYNC.RECONVERGENT B0 ;  /* 0x0000000000007941 */ /* 0x000fea0003800200 */
.L_x_27945:
        /* <DEDUP_REMOVED lines=21> */
.L_x_27952:
        /* <DEDUP_REMOVED lines=13> */
.L_x_27954:
[----:B------:R-:W-:Y:S05]  /*a5b0*/  BSYNC.RECONVERGENT B1 ;  /* 0x0000000000017941 */ /* 0x000fea0003800200 */
.L_x_27953:
        /* <DEDUP_REMOVED lines=43> */
.L_x_27951:
[----:B------:R-:W-:Y:S05]  /*a870*/  BSYNC.RECONVERGENT B0 ;  /* 0x0000000000007941 */ /* 0x000fea0003800200 */
.L_x_27950:
        /* <DEDUP_REMOVED lines=21> */
.L_x_27957:
        /* <DEDUP_REMOVED lines=13> */
.L_x_27959:
[----:B------:R-:W-:Y:S05]  /*aaa0*/  BSYNC.RECONVERGENT B1 ;  /* 0x0000000000017941 */ /* 0x000fea0003800200 */
.L_x_27958:
        /* <DEDUP_REMOVED lines=43> */
.L_x_27956:
[----:B------:R-:W-:Y:S05]  /*ad60*/  BSYNC.RECONVERGENT B0 ;  /* 0x0000000000007941 */ /* 0x000fea0003800200 */
.L_x_27955:
        /* <DEDUP_REMOVED lines=21> */
.L_x_27962:
        /* <DEDUP_REMOVED lines=15> */
.L_x_27964:
[----:B------:R-:W-:Y:S05]  /*afb0*/  BSYNC.RECONVERGENT B1 ;  /* 0x0000000000017941 */ /* 0x000fea0003800200 */
.L_x_27963:
        /* <DEDUP_REMOVED lines=43> */
.L_x_27961:
[----:B------:R-:W-:Y:S05]  /*b270*/  BSYNC.RECONVERGENT B0 ;  /* 0x0000000000007941 */ /* 0x000fea0003800200 */
.L_x_27960:
        /* <DEDUP_REMOVED lines=12> */
.L_x_27924:
        /* <DEDUP_REMOVED lines=41> */
.L_x_27968:
        /* <DEDUP_REMOVED lines=13> */
.L_x_27970:
[----:B------:R-:W-:Y:S05]  /*b6a0*/  BSYNC.RECONVERGENT B1 ;  /* 0x0000000000017941 */ /* 0x000fea0003800200 */
.L_x_27969:
        /* <DEDUP_REMOVED lines=42> */
.L_x_27967:
[----:B------:R-:W-:Y:S05]  /*b950*/  BSYNC.RECONVERGENT B0 ;  /* 0x0000000000007941 */ /* 0x000fea0003800200 */
.L_x_27966:
[----:B------:R-:W-:Y:S01]  /*b960*/  I2FP.F32.U32 R167, R166 ;  /* 0x000000a600a77245 */ /* 0x000fe20000201000 */
[----:B-----5:R-:W-:Y:S01]  /*b970*/  HADD2.F32 R164, -RZ, R136.H0_H0 ;  /* 0x20000088ffa47230 */ /* 0x020fe20000004100 */
[----:B------:R-:W-:Y:S01]  /*b980*/  ISETP.NE.AND P1, PT, R165, 0x1, PT ;  /* 0x00000001a500780c */ /* 0x000fe20003f25270 */
[----:B------:R-:W-:Y:S01]  /*b990*/  BSSY.RECONVERGENT B0, `(.L_x_27971) ;  /* 0x000004f000007945 */ /* 0x000fe20003800200 */
[----:B------:R-:W-:Y:S01]  /*b9a0*/  LOP3.LUT R6, R6, 0xfffffffd, RZ, 0xc0, !PT ;  /* 0xfffffffd06067812 */ /* 0x000fe200078ec0ff */
        /* <DEDUP_REMOVED lines=20> */
.L_x_27973:
        /* <DEDUP_REMOVED lines=13> */
.L_x_27975:
[----:B------:R-:W-:Y:S05]  /*bbc0*/  BSYNC.RECONVERGENT B1 ;  /* 0x0000000000017941 */ /* 0x000fea0003800200 */
.L_x_27974:
        /* <DEDUP_REMOVED lines=43> */
.L_x_27972:
[----:B------:R-:W-:Y:S05]  /*be80*/  BSYNC.RECONVERGENT B0 ;  /* 0x0000000000007941 */ /* 0x000fea0003800200 */
.L_x_27971:
        /* <DEDUP_REMOVED lines=23> */
.L_x_27978:
        /* <DEDUP_REMOVED lines=13> */
.L_x_27980:
[----:B------:R-:W-:Y:S05]  /*c0d0*/  BSYNC.RECONVERGENT B1 ;  /* 0x0000000000017941 */ /* 0x000fea0003800200 */
.L_x_27979:
        /* <DEDUP_REMOVED lines=43> */
.L_x_27977:
[----:B------:R-:W-:Y:S05]  /*c390*/  BSYNC.RECONVERGENT B0 ;  /* 0x0000000000007941 */ /* 0x000fea0003800200 */
.L_x_27976:
        /* <DEDUP_REMOVED lines=23> */
.L_x_27983:
        /* <DEDUP_REMOVED lines=13> */
.L_x_27985:
[----:B------:R-:W-:Y:S05]  /*c5e0*/  BSYNC.RECONVERGENT B1 ;  /* 0x0000000000017941 */ /* 0x000fea0003800200 */
.L_x_27984:
        /* <DEDUP_REMOVED lines=43> */
.L_x_27982:
[----:B------:R-:W-:Y:S05]  /*c8a0*/  BSYNC.RECONVERGENT B0 ;  /* 0x0000000000007941 */ /* 0x000fea0003800200 */
.L_x_27981:
        /* <DEDUP_REMOVED lines=23> */
.L_x_27988:
        /* <DEDUP_REMOVED lines=13> */
.L_x_27990:
[----:B------:R-:W-:Y:S05]  /*caf0*/  BSYNC.RECONVERGENT B1 ;  /* 0x0000000000017941 */ /* 0x000fea0003800200 */
.L_x_27989:
        /* <DEDUP_REMOVED lines=43> */
.L_x_27987:
[----:B------:R-:W-:Y:S05]  /*cdb0*/  BSYNC.RECONVERGENT B0 ;  /* 0x0000000000007941 */ /* 0x000fea0003800200 */
.L_x_27986:
        /* <DEDUP_REMOVED lines=23> */
.L_x_27993:
        /* <DEDUP_REMOVED lines=13> */
.L_x_27995:
[----:B------:R-:W-:Y:S05]  /*d000*/  BSYNC.RECONVERGENT B1 ;  /* 0x0000000000017941 */ /* 0x000fea0003800200 */
.L_x_27994:
        /* <DEDUP_REMOVED lines=43> */
.L_x_27992:
[----:B------:R-:W-:Y:S05]  /*d2c0*/  BSYNC.RECONVERGENT B0 ;  /* 0x0000000000007941 */ /* 0x000fea0003800200 */
.L_x_27991:
        /* <DEDUP_REMOVED lines=23> */
.L_x_27998:
        /* <DEDUP_REMOVED lines=13> */
.L_x_28000:
[----:B------:R-:W-:Y:S05]  /*d510*/  BSYNC.RECONVERGENT B1 ;  /* 0x0000000000017941 */ /* 0x000fea0003800200 */
.L_x_27999:
        /* <DEDUP_REMOVED lines=43> */
.L_x_27997:
[----:B------:R-:W-:Y:S05]  /*d7d0*/  BSYNC.RECONVERGENT B0 ;  /* 0x0000000000007941 */ /* 0x000fea0003800200 */
.L_x_27996:
        /* <DEDUP_REMOVED lines=23> */
.L_x_28003:
        /* <DEDUP_REMOVED lines=15> */
.L_x_28005:
[----:B------:R-:W-:Y:S05]  /*da40*/  BSYNC.RECONVERGENT B1 ;  /* 0x0000000000017941 */ /* 0x000fea0003800200 */
.L_x_28004:
        /* <DEDUP_REMOVED lines=43> */
.L_x_28002:
[----:B------:R-:W-:Y:S05]  /*dd00*/  BSYNC.RECONVERGENT B0 ;  /* 0x0000000000007941 */ /* 0x000fea0003800200 */
.L_x_28001:
        /* <DEDUP_REMOVED lines=15> */
.L_x_27965:
        /* <DEDUP_REMOVED lines=16> */
.L_x_28009:
        /* <DEDUP_REMOVED lines=13> */
.L_x_28011:
[----:B------:R-:W-:Y:S05]  /*dfd0*/  BSYNC.RECONVERGENT B1 ;  /* 0x0000000000017941 */ /* 0x000fea0003800200 */
.L_x_28010:
        /* <DEDUP_REMOVED lines=42> */
.L_x_28008:
[----:B------:R-:W-:Y:S05]  /*e280*/  BSYNC.RECONVERGENT B0 ;  /* 0x0000000000007941 */ /* 0x000fea0003800200 */
.L_x_28007:
        /* <DEDUP_REMOVED lines=23> */
.L_x_28014:
        /* <DEDUP_REMOVED lines=13> */
.L_x_28016:
[----:B------:R-:W-:Y:S05]  /*e4d0*/  BSYNC.RECONVERGENT B1 ;  /* 0x0000000000017941 */ /* 0x000fea0003800200 */
.L_x_28015:
        /* <DEDUP_REMOVED lines=43> */
.L_x_28013:
[----:B------:R-:W-:Y:S05]  /*e790*/  BSYNC.RECONVERGENT B0 ;  /* 0x0000000000007941 */ /* 0x000fea0003800200 */
.L_x_28012:
        /* <DEDUP_REMOVED lines=21> */
.L_x_28019:
        /* <DEDUP_REMOVED lines=13> */
.L_x_28021:
[----:B------:R-:W-:Y:S05]  /*e9c0*/  BSYNC.RECONVERGENT B1 ;  /* 0x0000000000017941 */ /* 0x000fea0003800200 */
.L_x_28020:
        /* <DEDUP_REMOVED lines=43> */
.L_x_28018:
[----:B------:R-:W-:Y:S05]  /*ec80*/  BSYNC.RECONVERGENT B0 ;  /* 0x0000000000007941 */ /* 0x000fea0003800200 */
.L_x_28017:
        /* <DEDUP_REMOVED lines=21> */
.L_x_28024:
        /* <DEDUP_REMOVED lines=13> */
.L_x_28026:
[----:B------:R-:W-:Y:S05]  /*eeb0*/  BSYNC.RECONVERGENT B1 ;  /* 0x0000000000017941 */ /* 0x000fea0003800200 */
.L_x_28025:
        /* <DEDUP_REMOVED lines=43> */
.L_x_28023:
[----:B------:R-:W-:Y:S05]  /*f170*/  BSYNC.RECONVERGENT B0 ;  /* 0x0000000000007941 */ /* 0x000fea0003800200 */
.L_x_28022:
        /* <DEDUP_REMOVED lines=21> */
.L_x_28029:
        /* <DEDUP_REMOVED lines=13> */
.L_x_28031:
[----:B------:R-:W-:Y:S05]  /*f3a0*/  BSYNC.RECONVERGENT B1 ;  /* 0x0000000000017941 */ /* 0x000fea0003800200 */
.L_x_28030:
        /* <DEDUP_REMOVED lines=43> */
.L_x_28028:
[----:B------:R-:W-:Y:S05]  /*f660*/  BSYNC.RECONVERGENT B0 ;  /* 0x0000000000007941 */ /* 0x000fea0003800200 */
.L_x_28027:
        /* <DEDUP_REMOVED lines=21> */
.L_x_28034:
        /* <DEDUP_REMOVED lines=13> */
.L_x_28036:
[----:B------:R-:W-:Y:S05]  /*f890*/  BSYNC.RECONVERGENT B1 ;  /* 0x0000000000017941 */ /* 0x000fea0003800200 */
.L_x_28035:
        /* <DEDUP_REMOVED lines=43> */
.L_x_28033:
[----:B------:R-:W-:Y:S05]  /*fb50*/  BSYNC.RECONVERGENT B0 ;  /* 0x0000000000007941 */ /* 0x000fea0003800200 */
.L_x_28032:
        /* <DEDUP_REMOVED lines=21> */
.L_x_28039:
        /* <DEDUP_REMOVED lines=13> */
.L_x_28041:
[----:B------:R-:W-:Y:S05]  /*fd80*/  BSYNC.RECONVERGENT B1 ;  /* 0x0000000000017941 */ /* 0x000fea0003800200 */
.L_x_28040:
        /* <DEDUP_REMOVED lines=43> */
.L_x_28038:
[----:B------:R-:W-:Y:S05]  /*10040*/  BSYNC.RECONVERGENT B0 ;  /* 0x0000000000007941 */ /* 0x000fea0003800200 */
.L_x_28037:
        /* <DEDUP_REMOVED lines=21> */
.L_x_28044:
        /* <DEDUP_REMOVED lines=15> */
.L_x_28046:
[----:B------:R-:W-:Y:S05]  /*10290*/  BSYNC.RECONVERGENT B1 ;  /* 0x0000000000017941 */ /* 0x000fea0003800200 */
.L_x_28045:
        /* <DEDUP_REMOVED lines=43> */
.L_x_28043:
[----:B------:R-:W-:Y:S05]  /*10550*/  BSYNC.RECONVERGENT B0 ;  /* 0x0000000000007941 */ /* 0x000fea0003800200 */
.L_x_28042:
        /* <DEDUP_REMOVED lines=12> */
.L_x_28006:
        /* <DEDUP_REMOVED lines=41> */
.L_x_28050:
        /* <DEDUP_REMOVED lines=13> */
.L_x_28052:
[----:B------:R-:W-:Y:S05]  /*10980*/  BSYNC.RECONVERGENT B1 ;  /* 0x0000000000017941 */ /* 0x000fea0003800200 */
.L_x_28051:
        /* <DEDUP_REMOVED lines=42> */
.L_x_28049:
[----:B------:R-:W-:Y:S05]  /*10c30*/  BSYNC.RECONVERGENT B0 ;  /* 0x0000000000007941 */ /* 0x000fea0003800200 */
.L_x_28048:
        /* <DEDUP_REMOVED lines=25> */
.L_x_28055:
        /* <DEDUP_REMOVED lines=13> */
.L_x_28057:
[----:B------:R-:W-:Y:S05]  /*10ea0*/  BSYNC.RECONVERGENT B1 ;  /* 0x0000000000017941 */ /* 0x000fea0003800200 */
.L_x_28056:
        /* <DEDUP_REMOVED lines=43> */
.L_x_28054:
[----:B------:R-:W-:Y:S05]  /*11160*/  BSYNC.RECONVERGENT B0 ;  /* 0x0000000000007941 */ /* 0x000fea0003800200 */
.L_x_28053:
        /* <DEDUP_REMOVED lines=23> */
.L_x_28060:
        /* <DEDUP_REMOVED lines=13> */
.L_x_28062:
[----:B------:R-:W-:Y:S05]  /*113b0*/  BSYNC.RECONVERGENT B1 ;  /* 0x0000000000017941 */ /* 0x000fea0003800200 */
.L_x_28061:
        /* <DEDUP_REMOVED lines=43> */
.L_x_28059:
[----:B------:R-:W-:Y:S05]  /*11670*/  BSYNC.RECONVERGENT B0 ;  /* 0x0000000000007941 */ /* 0x000fea0003800200 */
.L_x_28058:
        /* <DEDUP_REMOVED lines=23> */
.L_x_28065:
        /* <DEDUP_REMOVED lines=13> */
.L_x_28067:
[----:B------:R-:W-:Y:S05]  /*118c0*/  BSYNC.RECONVERGENT B1 ;  /* 0x0000000000017941 */ /* 0x000fea0003800200 */
.L_x_28066:
        /* <DEDUP_REMOVED lines=43> */
.L_x_28064:
[----:B------:R-:W-:Y:S05]  /*11b80*/  BSYNC.RECONVERGENT B0 ;  /* 0x0000000000007941 */ /* 0x000fea0003800200 */
.L_x_28063:
        /* <DEDUP_REMOVED lines=23> */
.L_x_28070:
        /* <DEDUP_REMOVED lines=13> */
.L_x_28072:
[----:B------:R-:W-:Y:S05]  /*11dd0*/  BSYNC.RECONVERGENT B1 ;  /* 0x0000000000017941 */ /* 0x000fea0003800200 */
.L_x_28071:
        /* <DEDUP_REMOVED lines=43> */
.L_x_28069:
[----:B------:R-:W-:Y:S05]  /*12090*/  BSYNC.RECONVERGENT B0 ;  /* 0x0000000000007941 */ /* 0x000fea0003800200 */
.L_x_28068:
        /* <DEDUP_REMOVED lines=23> */
.L_x_28075:
        /* <DEDUP_REMOVED lines=13> */
.L_x_28077:
[----:B------:R-:W-:Y:S05]  /*122e0*/  BSYNC.RECONVERGENT B1 ;  /* 0x0000000000017941 */ /* 0x000fea0003800200 */
.L_x_28076:
        /* <DEDUP_REMOVED lines=43> */
.L_x_28074:
[----:B------:R-:W-:Y:S05]  /*125a0*/  BSYNC.RECONVERGENT B0 ;  /* 0x0000000000007941 */ /* 0x000fea0003800200 */
.L_x_28073:
        /* <DEDUP_REMOVED lines=23> */
.L_x_28080:
        /* <DEDUP_REMOVED lines=13> */
.L_x_28082:
[----:B------:R-:W-:Y:S05]  /*127f0*/  BSYNC.RECONVERGENT B1 ;  /* 0x0000000000017941 */ /* 0x000fea0003800200 */
.L_x_28081:
        /* <DEDUP_REMOVED lines=43> */
.L_x_28079:
[----:B------:R-:W-:Y:S05]  /*12ab0*/  BSYNC.RECONVERGENT B0 ;  /* 0x0000000000007941 */ /* 0x000fea0003800200 */
.L_x_28078:
        /* <DEDUP_REMOVED lines=23> */
.L_x_28085:
        /* <DEDUP_REMOVED lines=15> */
.L_x_28087:
[----:B------:R-:W-:Y:S05]  /*12d20*/  BSYNC.RECONVERGENT B1 ;  /* 0x0000000000017941 */ /* 0x000fea0003800200 */
.L_x_28086:
        /* <DEDUP_REMOVED lines=43> */
.L_x_28084:
[----:B------:R-:W-:Y:S05]  /*12fe0*/  BSYNC.RECONVERGENT B0 ;  /* 0x0000000000007941 */ /* 0x000fea0003800200 */
.L_x_28083:
        /* <DEDUP_REMOVED lines=15> */
.L_x_28047:
        /* <DEDUP_REMOVED lines=16> */
.L_x_28091:
        /* <DEDUP_REMOVED lines=13> */
.L_x_28093:
[----:B------:R-:W-:Y:S05]  /*132b0*/  BSYNC.RECONVERGENT B1 ;  /* 0x0000000000017941 */ /* 0x000fea0003800200 */
.L_x_28092:
        /* <DEDUP_REMOVED lines=42> */
.L_x_28090:
[----:B------:R-:W-:Y:S05]  /*13560*/  BSYNC.RECONVERGENT B0 ;  /* 0x0000000000007941 */ /* 0x000fea0003800200 */
.L_x_28089:
        /* <DEDUP_REMOVED lines=23> */
.L_x_28096:
        /* <DEDUP_REMOVED lines=13> */
.L_x_28098:
[----:B------:R-:W-:Y:S05]  /*137b0*/  BSYNC.RECONVERGENT B1 ;  /* 0x0000000000017941 */ /* 0x000fea0003800200 */
.L_x_28097:
        /* <DEDUP_REMOVED lines=43> */
.L_x_28095:
[----:B------:R-:W-:Y:S05]  /*13a70*/  BSYNC.RECONVERGENT B0 ;  /* 0x0000000000007941 */ /* 0x000fea0003800200 */
.L_x_28094:
        /* <DEDUP_REMOVED lines=21> */
.L_x_28101:
        /* <DEDUP_REMOVED lines=13> */
.L_x_28103:
[----:B------:R-:W-:Y:S05]  /*13ca0*/  BSYNC.RECONVERGENT B1 ;  /* 0x0000000000017941 */ /* 0x000fea0003800200 */
.L_x_28102:
        /* <DEDUP_REMOVED lines=43> */
.L_x_28100:
[----:B------:R-:W-:Y:S05]  /*13f60*/  BSYNC.RECONVERGENT B0 ;  /* 0x0000000000007941 */ /* 0x000fea0003800200 */
.L_x_28099:
        /* <DEDUP_REMOVED lines=21> */
.L_x_28106:
        /* <DEDUP_REMOVED lines=13> */
.L_x_28108:
[----:B------:R-:W-:Y:S05]  /*14190*/  BSYNC.RECONVERGENT B1 ;  /* 0x0000000000017941 */ /* 0x000fea0003800200 */
.L_x_28107:
        /* <DEDUP_REMOVED lines=43> */
.L_x_28105:
[----:B------:R-:W-:Y:S05]  /*14450*/  BSYNC.RECONVERGENT B0 ;  /* 0x0000000000007941 */ /* 0x000fea0003800200 */
.L_x_28104:
        /* <DEDUP_REMOVED lines=21> */
.L_x_28111:
        /* <DEDUP_REMOVED lines=13> */
.L_x_28113:
[----:B------:R-:W-:Y:S05]  /*14680*/  BSYNC.RECONVERGENT B1 ;  /* 0x0000000000017941 */ /* 0x000fea0003800200 */
.L_x_28112:
        /* <DEDUP_REMOVED lines=43> */
.L_x_28110:
[----:B------:R-:W-:Y:S05]  /*14940*/  BSYNC.RECONVERGENT B0 ;  /* 0x0000000000007941 */ /* 0x000fea0003800200 */
.L_x_28109:
        /* <DEDUP_REMOVED lines=21> */
.L_x_28116:
        /* <DEDUP_REMOVED lines=13> */
.L_x_28118:
[----:B------:R-:W-:Y:S05]  /*14b70*/  BSYNC.RECONVERGENT B1 ;  /* 0x0000000000017941 */ /* 0x000fea0003800200 */
.L_x_28117:
        /* <DEDUP_REMOVED lines=43> */
.L_x_28115:
[----:B------:R-:W-:Y:S05]  /*14e30*/  BSYNC.RECONVERGENT B0 ;  /* 0x0000000000007941 */ /* 0x000fea0003800200 */
.L_x_28114:
        /* <DEDUP_REMOVED lines=21> */
.L_x_28121:
        /* <DEDUP_REMOVED lines=13> */
.L_x_28123:
[----:B------:R-:W-:Y:S05]  /*15060*/  BSYNC.RECONVERGENT B1 ;  /* 0x0000000000017941 */ /* 0x000fea0003800200 */
.L_x_28122:
        /* <DEDUP_REMOVED lines=43> */
.L_x_28120:
[----:B------:R-:W-:Y:S05]  /*15320*/  BSYNC.RECONVERGENT B0 ;  /* 0x0000000000007941 */ /* 0x000fea0003800200 */
.L_x_28119:
        /* <DEDUP_REMOVED lines=21> */
.L_x_28126:
        /* <DEDUP_REMOVED lines=15> */
.L_x_28128:
[----:B------:R-:W-:Y:S05]  /*15570*/  BSYNC.RECONVERGENT B1 ;  /* 0x0000000000017941 */ /* 0x000fea0003800200 */
.L_x_28127:
        /* <DEDUP_REMOVED lines=43> */
.L_x_28125:
[----:B------:R-:W-:Y:S05]  /*15830*/  BSYNC.RECONVERGENT B0 ;  /* 0x0000000000007941 */ /* 0x000fea0003800200 */
.L_x_28124:
        /* <DEDUP_REMOVED lines=12> */
.L_x_28088:
        /* <DEDUP_REMOVED lines=41> */
.L_x_28132:
        /* <DEDUP_REMOVED lines=13> */
.L_x_28134:
[----:B------:R-:W-:Y:S05]  /*15c60*/  BSYNC.RECONVERGENT B1 ;  /* 0x0000000000017941 */ /* 0x000fea0003800200 */
.L_x_28133:
        /* <DEDUP_REMOVED lines=42> */
.L_x_28131:
[----:B------:R-:W-:Y:S05]  /*15f10*/  BSYNC.RECONVERGENT B0 ;  /* 0x0000000000007941 */ /* 0x000fea0003800200 */
.L_x_28130:
        /* <DEDUP_REMOVED lines=25> */
.L_x_28137:
        /* <DEDUP_REMOVED lines=13> */
.L_x_28139:
[----:B------:R-:W-:Y:S05]  /*16180*/  BSYNC.RECONVERGENT B1 ;  /* 0x0000000000017941 */ /* 0x000fea0003800200 */
.L_x_28138:
        /* <DEDUP_REMOVED lines=43> */
.L_x_28136:
[----:B------:R-:W-:Y:S05]  /*16440*/  BSYNC.RECONVERGENT B0 ;  /* 0x0000000000007941 */ /* 0x000fea0003800200 */
.L_x_28135:
        /* <DEDUP_REMOVED lines=23> */
.L_x_28142:
        /* <DEDUP_REMOVED lines=13> */
.L_x_28144:
[----:B------:R-:W-:Y:S05]  /*16690*/  BSYNC.RECONVERGENT B1 ;  /* 0x0000000000017941 */ /* 0x000fea0003800200 */
.L_x_28143:
        /* <DEDUP_REMOVED lines=43> */
.L_x_28141:
[----:B------:R-:W-:Y:S05]  /*16950*/  BSYNC.RECONVERGENT B0 ;  /* 0x0000000000007941 */ /* 0x000fea0003800200 */
.L_x_28140:
        /* <DEDUP_REMOVED lines=23> */
.L_x_28147:
        /* <DEDUP_REMOVED lines=13> */
.L_x_28149:
[----:B------:R-:W-:Y:S05]  /*16ba0*/  BSYNC.RECONVERGENT B1 ;  /* 0x0000000000017941 */ /* 0x000fea0003800200 */
.L_x_28148:
        /* <DEDUP_REMOVED lines=43> */
.L_x_28146:
[----:B------:R-:W-:Y:S05]  /*16e60*/  BSYNC.RECONVERGENT B0 ;  /* 0x0000000000007941 */ /* 0x000fea0003800200 */
.L_x_28145:
        /* <DEDUP_REMOVED lines=23> */
.L_x_28152:
        /* <DEDUP_REMOVED lines=13> */
.L_x_28154:
[----:B------:R-:W-:Y:S05]  /*170b0*/  BSYNC.RECONVERGENT B1 ;  /* 0x0000000000017941 */ /* 0x000fea0003800200 */
.L_x_28153:
        /* <DEDUP_REMOVED lines=43> */
.L_x_28151:
[----:B------:R-:W-:Y:S05]  /*17370*/  BSYNC.RECONVERGENT B0 ;  /* 0x0000000000007941 */ /* 0x000fea0003800200 */
.L_x_28150:
        /* <DEDUP_REMOVED lines=23> */
.L_x_28157:
        /* <DEDUP_REMOVED lines=13> */
.L_x_28159:
[----:B------:R-:W-:Y:S05]  /*175c0*/  BSYNC.RECONVERGENT B1 ;  /* 0x0000000000017941 */ /* 0x000fea0003800200 */
.L_x_28158:
        /* <DEDUP_REMOVED lines=43> */
.L_x_28156:
[----:B------:R-:W-:Y:S05]  /*17880*/  BSYNC.RECONVERGENT B0 ;  /* 0x0000000000007941 */ /* 0x000fea0003800200 */
.L_x_28155:
        /* <DEDUP_REMOVED lines=23> */
.L_x_28162:
        /* <DEDUP_REMOVED lines=13> */
.L_x_28164:
[----:B------:R-:W-:Y:S05]  /*17ad0*/  BSYNC.RECONVERGENT B1 ;  /* 0x0000000000017941 */ /* 0x000fea0003800200 */
.L_x_28163:
        /* <DEDUP_REMOVED lines=43> */
.L_x_28161:
[----:B------:R-:W-:Y:S05]  /*17d90*/  BSYNC.RECONVERGENT B0 ;  /* 0x0000000000007941 */ /* 0x000fea0003800200 */
.L_x_28160:
        /* <DEDUP_REMOVED lines=23> */
.L_x_28167:
        /* <DEDUP_REMOVED lines=15> */
.L_x_28169:
[----:B------:R-:W-:Y:S05]  /*18000*/  BSYNC.RECONVERGENT B1 ;  /* 0x0000000000017941 */ /* 0x000fea0003800200 */
.L_x_28168:
        /* <DEDUP_REMOVED lines=43> */
.L_x_28166:
[----:B------:R-:W-:Y:S05]  /*182c0*/  BSYNC.RECONVERGENT B0 ;  /* 0x0000000000007941 */ /* 0x000fea0003800200 */
.L_x_28165:
        /* <DEDUP_REMOVED lines=15> */
.L_x_28129:
        /* <DEDUP_REMOVED lines=16> */
.L_x_28173:
        /* <DEDUP_REMOVED lines=13> */
.L_x_28175:
[----:B------:R-:W-:Y:S05]  /*18590*/  BSYNC.RECONVERGENT B1 ;  /* 0x0000000000017941 */ /* 0x000fea0003800200 */
.L_x_28174:
        /* <DEDUP_REMOVED lines=42> */
.L_x_28172:
[----:B------:R-:W-:Y:S05]  /*18840*/  BSYNC.RECONVERGENT B0 ;  /* 0x0000000000007941 */ /* 0x000fea0003800200 */
.L_x_28171:
[----:B------:R-:W-:Y:S01]  /*18850*/  I2FP.F32.U32 R141, R140 ;  /* 0x0000008c008d7245 */ /* 0x000fe20000201000 */
[----:B-----5:R-:W-:Y:S01]  /*18860*/  HADD2.F32 R140, -RZ, R136.H0_H0 ;  /* 0x20000088ff8c7230 */ /* 0x020fe20000004100 */
[----:B------:R-:W-:Y:S01]  /*18870*/  ISETP.NE.AND P1, PT, R142, 0x1, PT ;  /* 0x000000018e00780c */ /* 0x000fe20003f25270 */
[----:B------:R-:W-:Y:S01]  /*18880*/  BSSY.RECONVERGENT B0, `(.L_x_28176) ;  /* 0x000004d000007945 */ /* 0x000fe20003800200 */
[----:B------:R-:W-:Y:S01]  /*18890*/  LOP3.LUT R6, R6, 0xfffffffd, RZ, 0xc0, !PT ;  /* 0xfffffffd06067812 */ /* 0x000fe200078ec0ff */
[----:B------:R-:W-:Y:S01]  /*188a0*/  FFMA.FTZ R141, R141, R32, 1.1641532182693481445e-10 ;  /* 0x2f0000008d8d7423 */ /* 0x000fe20000010020 */
[----:B------:R-:W-:-:S04]  /*188b0*/  FMUL.FTZ R140, R140, R13 ;  /* 0x0000000d8c8c7220 */ /* 0x000fc80000410000 */
[----:B------:R-:W-:Y:S01]  /*188c0*/  FSETP.GTU.FTZ.AND P0, PT, R141, R34, PT ;  /* 0x000000228d00720b */ /* 0x000fe20003f1c000 */
[----:B------:R-:W-:Y:S01]  /*188d0*/  FMUL.FTZ R140, R140, R33 ;  /* 0x000000218c8c7220 */ /* 0x000fe20000410000 */
[----:B------:R-:W-:Y:S02]  /*188e0*/  MOV R141, R36 ;  /* 0x00000024008d7202 */ /* 0x000fe40000000f00 */
[----:B------:R-:W-:Y:S02]  /*188f0*/  PLOP3.LUT P2, PT, P0, PT, PT, 0x8, 0x80 ;  /* 0x000000000080781c */ /* 0x000fe4000074e170 */
[----:B------:R-:W-:Y:S01]  /*18900*/  FSEL R182, R140, RZ, !P0 ;  /* 0x000000ff8cb67208 */ /* 0x000fe20004000000 */
[----:B------:R-:W-:-:S10]  /*18910*/  IMAD.MOV.U32 R140, RZ, RZ, 0x2 ;  /* 0x00000002ff8c7424 */ /* 0x000fd400078e00ff */
        /* <DEDUP_REMOVED lines=10> */
.L_x_28178:
        /* <DEDUP_REMOVED lines=13> */
.L_x_28180:
[----:B------:R-:W-:Y:S05]  /*18a90*/  BSYNC.RECONVERGENT B1 ;  /* 0x0000000000017941 */ /* 0x000fea0003800200 */
.L_x_28179:
        /* <DEDUP_REMOVED lines=43> */
.L_x_28177:
[----:B------:R-:W-:Y:S05]  /*18d50*/  BSYNC.RECONVERGENT B0 ;  /* 0x0000000000007941 */ /* 0x000fea0003800200 */
.L_x_28176:
        /* <DEDUP_REMOVED lines=21> */
.L_x_28183:
        /* <DEDUP_REMOVED lines=13> */
.L_x_28185:
[----:B------:R-:W-:Y:S05]  /*18f80*/  BSYNC.RECONVERGENT B1 ;  /* 0x0000000000017941 */ /* 0x000fea0003800200 */
.L_x_28184:
        /* <DEDUP_REMOVED lines=43> */
.L_x_28182:
[----:B------:R-:W-:Y:S05]  /*19240*/  BSYNC.RECONVERGENT B0 ;  /* 0x0000000000007941 */ /* 0x000fea0003800200 */
.L_x_28181:
        /* <DEDUP_REMOVED lines=21> */
.L_x_28188:
        /* <DEDUP_REMOVED lines=13> */
.L_x_28190:
[----:B------:R-:W-:Y:S05]  /*19470*/  BSYNC.RECONVERGENT B1 ;  /* 0x0000000000017941 */ /* 0x000fea0003800200 */
.L_x_28189:
        /* <DEDUP_REMOVED lines=43> */
.L_x_28187:
[----:B------:R-:W-:Y:S05]  /*19730*/  BSYNC.RECONVERGENT B0 ;  /* 0x0000000000007941 */ /* 0x000fea0003800200 */
.L_x_28186:
        /* <DEDUP_REMOVED lines=21> */
.L_x_28193:
        /* <DEDUP_REMOVED lines=13> */
.L_x_28195:
[----:B------:R-:W-:Y:S05]  /*19960*/  BSYNC.RECONVERGENT B1 ;  /* 0x0000000000017941 */ /* 0x000fea0003800200 */
.L_x_28194:
        /* <DEDUP_REMOVED lines=43> */
.L_x_28192:
[----:B------:R-:W-:Y:S05]  /*19c20*/  BSYNC.RECONVERGENT B0 ;  /* 0x0000000000007941 */ /* 0x000fea0003800200 */
.L_x_28191:
        /* <DEDUP_REMOVED lines=21> */
.L_x_28198:
        /* <DEDUP_REMOVED lines=13> */
.L_x_28200:
[----:B------:R-:W-:Y:S05]  /*19e50*/  BSYNC.RECONVERGENT B1 ;  /* 0x0000000000017941 */ /* 0x000fea0003800200 */
.L_x_28199:
        /* <DEDUP_REMOVED lines=43> */
.L_x_28197:
[----:B------:R-:W-:Y:S05]  /*1a110*/  BSYNC.RECONVERGENT B0 ;  /* 0x0000000000007941 */ /* 0x000fea0003800200 */
.L_x_28196:
        /* <DEDUP_REMOVED lines=21> */
.L_x_28203:
        /* <DEDUP_REMOVED lines=13> */
.L_x_28205:
[----:B------:R-:W-:Y:S05]  /*1a340*/  BSYNC.RECONVERGENT B1 ;  /* 0x0000000000017941 */ /* 0x000fea0003800200 */
.L_x_28204:
        /* <DEDUP_REMOVED lines=43> */
.L_x_28202:
[----:B------:R-:W-:Y:S05]  /*1a600*/  BSYNC.RECONVERGENT B0 ;  /* 0x0000000000007941 */ /* 0x000fea0003800200 */
.L_x_28201:
        /* <DEDUP_REMOVED lines=21> */
.L_x_28208:
        /* <DEDUP_REMOVED lines=15> */
.L_x_28210:
[----:B------:R-:W-:Y:S05]  /*1a850*/  BSYNC.RECONVERGENT B1 ;  /* 0x0000000000017941 */ /* 0x000fea0003800200 */
.L_x_28209:
        /* <DEDUP_REMOVED lines=43> */
.L_x_28207:
[----:B------:R-:W-:Y:S05]  /*1ab10*/  BSYNC.RECONVERGENT B0 ;  /* 0x0000000000007941 */ /* 0x000fea0003800200 */
.L_x_28206:
        /* <DEDUP_REMOVED lines=12> */
.L_x_28170:
        /* <DEDUP_REMOVED lines=41> */
.L_x_28214:
        /* <DEDUP_REMOVED lines=13> */
.L_x_28216:
[----:B------:R-:W-:Y:S05]  /*1af40*/  BSYNC.RECONVERGENT B1 ;  /* 0x0000000000017941 */ /* 0x000fea0003800200 */
.L_x_28215:
        /* <DEDUP_REMOVED lines=43> */
.L_x_28213:
[----:B------:R-:W-:Y:S05]  /*1b200*/  BSYNC.RECONVERGENT B0 ;  /* 0x0000000000007941 */ /* 0x000fea0003800200 */
.L_x_28212:
[----:B------:R-:W-:Y:S01]  /*1b210*/  I2FP.F32.U32 R155, R155 ;  /* 0x0000009b009b7245 */ /* 0x000fe20000201000 */
[----:B-----5:R-:W-:Y:S01]  /*1b220*/  HADD2.F32 R184, -RZ, R136.H0_H0 ;  /* 0x20000088ffb87230 */ /* 0x020fe20000004100 */
[----:B------:R-:W-:Y:S01]  /*1b230*/  ISETP.NE.AND P1, PT, R154, 0x1, PT ;  /* 0x000000019a00780c */ /* 0x000fe20003f25270 */
[----:B------:R-:W-:Y:S01]  /*1b240*/  BSSY.RECONVERGENT B0, `(.L_x_28217) ;  /* 0x000004f000007945 */ /* 0x000fe20003800200 */
[----:B------:R-:W-:Y:S01]  /*1b250*/  LOP3.LUT R6, R6, 0xfffffffd, RZ, 0xc0, !PT ;  /* 0xfffffffd06067812 */ /* 0x000fe200078ec0ff */
        /* <DEDUP_REMOVED lines=20> */
.L_x_28219:
        /* <DEDUP_REMOVED lines=13> */
.L_x_28221:
[----:B------:R-:W-:Y:S05]  /*1b470*/  BSYNC.RECONVERGENT B1 ;  /* 0x0000000000017941 */ /* 0x000fea0003800200 */
.L_x_28220:
        /* <DEDUP_REMOVED lines=43> */
.L_x_28218:
[----:B------:R-:W-:Y:S05]  /*1b730*/  BSYNC.RECONVERGENT B0 ;  /* 0x0000000000007941 */ /* 0x000fea0003800200 */
.L_x_28217:
        /* <DEDUP_REMOVED lines=23> */
.L_x_28224:
        /* <DEDUP_REMOVED lines=13> */
.L_x_28226:
[----:B------:R-:W-:Y:S05]  /*1b980*/  BSYNC.RECONVERGENT B1 ;  /* 0x0000000000017941 */ /* 0x000fea0003800200 */
.L_x_28225:
        /* <DEDUP_REMOVED lines=43> */
.L_x_28223:
[----:B------:R-:W-:Y:S05]  /*1bc40*/  BSYNC.RECONVERGENT B0 ;  /* 0x0000000000007941 */ /* 0x000fea0003800200 */
.L_x_28222:
        /* <DEDUP_REMOVED lines=23> */
.L_x_28229:
        /* <DEDUP_REMOVED lines=13> */
.L_x_28231:
[----:B------:R-:W-:Y:S05]  /*1be90*/  BSYNC.RECONVERGENT B1 ;  /* 0x0000000000017941 */ /* 0x000fea0003800200 */
.L_x_28230:
        /* <DEDUP_REMOVED lines=43> */
.L_x_28228:
[----:B------:R-:W-:Y:S05]  /*1c150*/  BSYNC.RECONVERGENT B0 ;  /* 0x0000000000007941 */ /* 0x000fea0003800200 */
.L_x_28227:
        /* <DEDUP_REMOVED lines=23> */
.L_x_28234:
        /* <DEDUP_REMOVED lines=13> */
.L_x_28236:
[----:B------:R-:W-:Y:S05]  /*1c3a0*/  BSYNC.RECONVERGENT B1 ;  /* 0x0000000000017941 */ /* 0x000fea0003800200 */
.L_x_28235:
        /* <DEDUP_REMOVED lines=43> */
.L_x_28233:
[----:B------:R-:W-:Y:S05]  /*1c660*/  BSYNC.RECONVERGENT B0 ;  /* 0x0000000000007941 */ /* 0x000fea0003800200 */
.L_x_28232:
        /* <DEDUP_REMOVED lines=23> */
.L_x_28239:
        /* <DEDUP_REMOVED lines=13> */
.L_x_28241:
[----:B------:R-:W-:Y:S05]  /*1c8b0*/  BSYNC.RECONVERGENT B1 ;  /* 0x0000000000017941 */ /* 0x000fea0003800200 */
.L_x_28240:
        /* <DEDUP_REMOVED lines=43> */
.L_x_28238:
[----:B------:R-:W-:Y:S05]  /*1cb70*/  BSYNC.RECONVERGENT B0 ;  /* 0x0000000000007941 */ /* 0x000fea0003800200 */
.L_x_28237:
        /* <DEDUP_REMOVED lines=23> */
.L_x_28244:
        /* <DEDUP_REMOVED lines=13> */
.L_x_28246:
[----:B------:R-:W-:Y:S05]  /*1cdc0*/  BSYNC.RECONVERGENT B1 ;  /* 0x0000000000017941 */ /* 0x000fea0003800200 */
.L_x_28245:
        /* <DEDUP_REMOVED lines=43> */
.L_x_28243:
[----:B------:R-:W-:Y:S05]  /*1d080*/  BSYNC.RECONVERGENT B0 ;  /* 0x0000000000007941 */ /* 0x000fea0003800200 */
.L_x_28242:
        /* <DEDUP_REMOVED lines=23> */
.L_x_28249:
        /* <DEDUP_REMOVED lines=15> */
.L_x_28251:
[----:B------:R-:W-:Y:S05]  /*1d2f0*/  BSYNC.RECONVERGENT B1 ;  /* 0x0000000000017941 */ /* 0x000fea0003800200 */
.L_x_28250:
        /* <DEDUP_REMOVED lines=43> */
.L_x_28248:
[----:B------:R-:W-:Y:S05]  /*1d5b0*/  BSYNC.RECONVERGENT B0 ;  /* 0x0000000000007941 */ /* 0x000fea0003800200 */
.L_x_28247:
[----:B------:R-:W-:Y:S01]  /*1d5c0*/  I2FP.F32.U32 R15, R136 ;  /* 0x00000088000f7245 */ /* 0x000fe20000201000 */
[----:B------:R-:W-:Y:S01]  /*1d5d0*/  HADD2.F32 R14, -RZ, R139.H1_H1 ;  /* 0x3000008bff0e7230 */ /* 0x000fe20000004100 */
[----:B------:R-:W-:Y:S02]  /*1d5e0*/  F2FP.F16.F32.PACK_AB R18, R138, R198 ;  /* 0x000000c68a12723e */ /* 0x000fe400000000ff */
[----:B------:R-:W-:Y:S01]  /*1d5f0*/  F2FP.F16.F32.PACK_AB R17, R197, R195 ;  /* 0x000000c3c511723e */ /* 0x000fe200000000ff */
        /* <DEDUP_REMOVED lines=8> */
[----:B------:R-:W-:-:S05]  /*1d680*/  FADD.FTZ R13, R14, R13 ;  /* 0x0000000d0e0d7221 */ /* 0x000fca0000010000 */
[----:B------:R-:W-:Y:S01]  /*1d690*/  F2FP.F16.F32.PACK_AB R19, R13, R199 ;  /* 0x000000c70d13723e */ /* 0x000fe200000000ff */
[----:B------:R-:W-:Y:S06]  /*1d6a0*/  BRA `(.L_x_28252) ;  /* 0x00000028000c7947 */ /* 0x000fec0003800000 */
.L_x_28211:
        /* <DEDUP_REMOVED lines=16> */
.L_x_28255:
        /* <DEDUP_REMOVED lines=13> */
.L_x_28257:
[----:B------:R-:W-:Y:S05]  /*1d880*/  BSYNC.RECONVERGENT B1 ;  /* 0x0000000000017941 */ /* 0x000fea0003800200 */
.L_x_28256:
        /* <DEDUP_REMOVED lines=43> */
.L_x_28254:
[----:B------:R-:W-:Y:S05]  /*1db40*/  BSYNC.RECONVERGENT B0 ;  /* 0x0000000000007941 */ /* 0x000fea0003800200 */
.L_x_28253:
        /* <DEDUP_REMOVED lines=9> */
[----:B------:R-:W-:Y:S02]  /*1dbe0*/  IMAD.MOV.U32 R141, RZ, RZ, R36 ;  /* 0x000000ffff8d7224 */ /* 0x000fe400078e0024 */
[----:B------:R-:W-:Y:S02]  /*1dbf0*/  PLOP3.LUT P2, PT, P0, PT, PT, 0x8, 0x80 ;  /* 0x000000000080781c */ /* 0x000fe4000074e170 */
[----:B------:R-:W-:Y:S01]  /*1dc00*/  FSEL R194, R140, RZ, !P0 ;  /* 0x000000ff8cc27208 */ /* 0x000fe20004000000 */
[----:B------:R-:W-:-:S10]  /*1dc10*/  HFMA2 R140, -RZ, RZ, 0, 1.1920928955078125e-07 ;  /* 0x00000002ff8c7431 */ /* 0x000fd400000001ff */
        /* <DEDUP_REMOVED lines=10> */
.L_x_28260:
        /* <DEDUP_REMOVED lines=13> */
.L_x_28262:
[----:B------:R-:W-:Y:S05]  /*1dd90*/  BSYNC.RECONVERGENT B1 ;  /* 0x0000000000017941 */ /* 0x000fea0003800200 */
.L_x_28261:
        /* <DEDUP_REMOVED lines=43> */
.L_x_28259:
[----:B------:R-:W-:Y:S05]  /*1e050*/  BSYNC.RECONVERGENT B0 ;  /* 0x0000000000007941 */ /* 0x000fea0003800200 */
.L_x_28258:
        /* <DEDUP_REMOVED lines=21> */
.L_x_28265:
        /* <DEDUP_REMOVED lines=13> */
.L_x_28267:
[----:B------:R-:W-:Y:S05]  /*1e280*/  BSYNC.RECONVERGENT B1 ;  /* 0x0000000000017941 */ /* 0x000fea0003800200 */
.L_x_28266:
        /* <DEDUP_REMOVED lines=43> */
.L_x_28264:
[----:B------:R-:W-:Y:S05]  /*1e540*/  BSYNC.RECONVERGENT B0 ;  /* 0x0000000000007941 */ /* 0x000fea0003800200 */
.L_x_28263:
        /* <DEDUP_REMOVED lines=21> */
.L_x_28270:
        /* <DEDUP_REMOVED lines=13> */
.L_x_28272:
[----:B------:R-:W-:Y:S05]  /*1e770*/  BSYNC.RECONVERGENT B1 ;  /* 0x0000000000017941 */ /* 0x000fea0003800200 */
.L_x_28271:
        /* <DEDUP_REMOVED lines=43> */
.L_x_28269:
[----:B------:R-:W-:Y:S05]  /*1ea30*/  BSYNC.RECONVERGENT B0 ;  /* 0x0000000000007941 */ /* 0x000fea0003800200 */
.L_x_28268:
        /* <DEDUP_REMOVED lines=21> */
.L_x_28275:
        /* <DEDUP_REMOVED lines=13> */
.L_x_28277:
[----:B------:R-:W-:Y:S05]  /*1ec60*/  BSYNC.RECONVERGENT B1 ;  /* 0x0000000000017941 */ /* 0x000fea0003800200 */
.L_x_28276:
        /* <DEDUP_REMOVED lines=43> */
.L_x_28274:
[----:B------:R-:W-:Y:S05]  /*1ef20*/  BSYNC.RECONVERGENT B0 ;  /* 0x0000000000007941 */ /* 0x000fea0003800200 */
.L_x_28273:
        /* <DEDUP_REMOVED lines=21> */
.L_x_28280:
        /* <DEDUP_REMOVED lines=13> */
.L_x_28282:
[----:B------:R-:W-:Y:S05]  /*1f150*/  BSYNC.RECONVERGENT B1 ;  /* 0x0000000000017941 */ /* 0x000fea0003800200 */
.L_x_28281:
        /* <DEDUP_REMOVED lines=43> */
.L_x_28279:
[----:B------:R-:W-:Y:S05]  /*1f410*/  BSYNC.RECONVERGENT B0 ;  /* 0x0000000000007941 */ /* 0x000fea0003800200 */
.L_x_28278:
        /* <DEDUP_REMOVED lines=21> */
.L_x_28285:
        /* <DEDUP_REMOVED lines=13> */
.L_x_28287:
[----:B------:R-:W-:Y:S05]  /*1f640*/  BSYNC.RECONVERGENT B1 ;  /* 0x0000000000017941 */ /* 0x000fea0003800200 */
.L_x_28286:
        /* <DEDUP_REMOVED lines=43> */
.L_x_28284:
[----:B------:R-:W-:Y:S05]  /*1f900*/  BSYNC.RECONVERGENT B0 ;  /* 0x0000000000007941 */ /* 0x000fea0003800200 */
.L_x_28283:
        /* <DEDUP_REMOVED lines=21> */
.L_x_28290:
        /* <DEDUP_REMOVED lines=15> */
.L_x_28292:
[----:B------:R-:W-:Y:S05]  /*1fb50*/  BSYNC.RECONVERGENT B1 ;  /* 0x0000000000017941 */ /* 0x000fea0003800200 */
.L_x_28291:
        /* <DEDUP_REMOVED lines=43> */
.L_x_28289:
[----:B------:R-:W-:Y:S05]  /*1fe10*/  BSYNC.RECONVERGENT B0 ;  /* 0x0000000000007941 */ /* 0x000fea0003800200 */
.L_x_28288:
        /* <DEDUP_REMOVED lines=12> */
.L_x_28252:
        /* <DEDUP_REMOVED lines=185> */
.L_x_28306:
        /* <DEDUP_REMOVED lines=19> */
[C---:B---3--:R-:W-:Y:S01]  /*20ba0*/  FADD.FTZ R14, -R21.reuse, R13 ;  /* 0x0000000d150e7221 */ /* 0x048fe20000010100 */
        /* <DEDUP_REMOVED lines=40> */
[C---:B----4-:R-:W-:Y:S01]  /*20e30*/  FMUL.FTZ R13, R151.reuse, R8 ;  /* 0x00000008970d7220 */ /* 0x050fe20000410000 */
        /* <DEDUP_REMOVED lines=8> */
[----:B------:R1:W-:Y:S01]  /*20ec0*/  @!P0 STG.E desc[UR6][R18.64], R15 ;  /* 0x0000000f12008986 */ /* 0x0003e2000c101906 */
[----:B------:R-:W-:Y:S01]  /*20ed0*/  FMUL.FTZ R150, R151, R14 ;  /* 0x0000000e97967220 */ /* 0x000fe20000410000 */
[----:B------:R-:W-:Y:S01]  /*20ee0*/  FFMA.FTZ R13, R21, R134, R86 ;  /* 0x00000086150d7223 */ /* 0x000fe20000010056 */
[----:B------:R-:W-:Y:S01]  /*20ef0*/  FFMA.FTZ R14, R23, R128, R80 ;  /* 0x00000080170e7223 */ /* 0x000fe20000010050 */
[----:B------:R-:W-:Y:S01]  /*20f00*/  FFMA.FTZ R24, R24, R131, R83 ;  /* 0x0000008318187223 */ /* 0x000fe20000010053 */
[----:B------:R-:W-:Y:S01]  /*20f10*/  FFMA.FTZ R21, R22, R129, R81 ;  /* 0x0000008116157223 */ /* 0x000fe20000010051 */
[----:B------:R-:W-:Y:S01]  /*20f20*/  FFMA.FTZ R8, R8, R135, R87 ;  /* 0x0000008708087223 */ /* 0x000fe20000010057 */
[----:B--2---:R-:W-:-:S04]  /*20f30*/  @!P0 IMAD.WIDE R16, R3, 0x4, R16 ;  /* 0x0000000403108825 */ /* 0x004fc800078e0210 */
[C---:B------:R-:W-:Y:S01]  /*20f40*/  FMUL.FTZ R159, R151.reuse, R159 ;  /* 0x0000009f979f7220 */ /* 0x040fe20000410000 */
[C---:B------:R-:W-:Y:S01]  /*20f50*/  FMUL.FTZ R160, R151.reuse, R160 ;  /* 0x000000a097a07220 */ /* 0x040fe20000410000 */
[----:B------:R-:W-:Y:S01]  /*20f60*/  FMUL.FTZ R29, R151, R147 ;  /* 0x00000093971d7220 */ /* 0x000fe20000410000 */
[----:B------:R-:W-:Y:S01]  /*20f70*/  F2FP.F16.F32.PACK_AB R14, R21, R14 ;  /* 0x0000000e150e723e */ /* 0x000fe200000000ff */
[----:B-1----:R-:W-:Y:S01]  /*20f80*/  FFMA.FTZ R15, R25, R130, R82 ;  /* 0x00000082190f7223 */ /* 0x002fe20000010052 */
[----:B------:R-:W-:Y:S01]  /*20f90*/  FFMA.FTZ R19, R20, R133, R85 ;  /* 0x0000008514137223 */ /* 0x000fe20000010055 */
[----:B------:R-:W-:Y:S01]  /*20fa0*/  F2FP.F16.F32.PACK_AB R13, R8, R13 ;  /* 0x0000000d080d723e */ /* 0x000fe200000000ff */
[----:B------:R1:W-:Y:S01]  /*20fb0*/  @!P0 STG.E desc[UR6][R16.64], R151 ;  /* 0x0000009710008986 */ /* 0x0003e2000c101906 */
[----:B0-----:R-:W-:Y:S01]  /*20fc0*/  IMAD.WIDE.U32 R8, R9, 0x10, R10 ;  /* 0x0000001009087825 */ /* 0x001fe200078e000a */
[----:B------:R-:W-:-:S03]  /*20fd0*/  F2FP.F16.F32.PACK_AB R15, R24, R15 ;  /* 0x0000000f180f723e */ /* 0x000fc600000000ff */
[----:B------:R-:W-:Y:S01]  /*20fe0*/  FMUL.FTZ R31, R151, R164 ;  /* 0x000000a4971f7220 */ /* 0x000fe20000410000 */
[----:B------:R-:W-:Y:S01]  /*20ff0*/  F2FP.F16.F32.PACK_AB R12, R19, R12 ;  /* 0x0000000c130c723e */ /* 0x000fe200000000ff */
[----:B------:R-:W-:-:S04]  /*21000*/  IMAD.WIDE.U32 R146, R146, 0x10, R10 ;  /* 0x0000001092927825 */ /* 0x000fc800078e000a */
[C---:B------:R-:W-:Y:S01]  /*21010*/  FMUL.FTZ R28, R151.reuse, R165 ;  /* 0x000000a5971c7220 */ /* 0x040fe20000410000 */
[C---:B------:R-:W-:Y:S01]  /*21020*/  FMUL.FTZ R137, R151.reuse, R172 ;  /* 0x000000ac97897220 */ /* 0x040fe20000410000 */
[----:B------:R-:W-:Y:S01]  /*21030*/  FMUL.FTZ R174, R151, R174 ;  /* 0x000000ae97ae7220 */ /* 0x000fe20000410000 */
[----:B------:R-:W-:Y:S01]  /*21040*/  IMAD.WIDE.U32 R18, R163, 0x10, R10 ;  /* 0x00000010a3127825 */ /* 0x000fe200078e000a */
[----:B------:R0:W-:Y:S03]  /*21050*/  STG.E.128 desc[UR6][R8.64], R12 ;  /* 0x0000000c08007986 */ /* 0x0001e6000c101d06 */
[----:B------:R-:W-:Y:S01]  /*21060*/  FMUL.FTZ R156, R151, R156 ;  /* 0x0000009c979c7220 */ /* 0x000fe20000410000 */
[----:B-1----:R-:W-:Y:S01]  /*21070*/  FFMA.FTZ R17, R160, R121, R73 ;  /* 0x00000079a0117223 */ /* 0x002fe20000010049 */
[----:B------:R-:W-:-:S04]  /*21080*/  IMAD.WIDE.U32 R20, R173, 0x10, R10 ;  /* 0x00000010ad147825 */ /* 0x000fc800078e000a */
[----:B------:R-:W-:Y:S01]  /*21090*/  FFMA.FTZ R29, R29, R124, R76 ;  /* 0x0000007c1d1d7223 */ /* 0x000fe2000001004c */
        /* <DEDUP_REMOVED lines=12> */
[----:B------:R-:W-:Y:S01]  /*21160*/  F2FP.F16.F32.PACK_AB R10, R17, R10 ;  /* 0x0000000a110a723e */ /* 0x000fe200000000ff */
[----:B0-----:R-:W-:Y:S01]  /*21170*/  FFMA.FTZ R12, R31, R116, R68 ;  /* 0x000000741f0c7223 */ /* 0x001fe20000010044 */
[----:B------:R-:W-:Y:S01]  /*21180*/  FFMA.FTZ R17, R28, R117, R69 ;  /* 0x000000751c117223 */ /* 0x000fe20000010045 */
[----:B------:R-:W-:Y:S01]  /*21190*/  FFMA.FTZ R28, R137, R108, R60 ;  /* 0x0000006c891c7223 */ /* 0x000fe2000001003c */
[----:B------:R-:W-:Y:S01]  /*211a0*/  F2FP.F16.F32.PACK_AB R8, R156, R29 ;  /* 0x0000001d9c08723e */ /* 0x000fe200000000ff */
[C---:B------:R-:W-:Y:S01]  /*211b0*/  FMUL.FTZ R161, R151.reuse, R161 ;  /* 0x000000a197a17220 */ /* 0x040fe20000410000 */
[----:B------:R-:W-:Y:S01]  /*211c0*/  FMUL.FTZ R162, R151, R162 ;  /* 0x000000a297a27220 */ /* 0x000fe20000410000 */
[----:B------:R-:W-:Y:S01]  /*211d0*/  F2FP.F16.F32.PACK_AB R12, R17, R12 ;  /* 0x0000000c110c723e */ /* 0x000fe200000000ff */
[----:B------:R-:W-:Y:S01]  /*211e0*/  FFMA.FTZ R17, R174, R109, R61 ;  /* 0x0000006dae117223 */ /* 0x000fe2000001003d */
[----:B------:R-:W-:Y:S01]  /*211f0*/  FFMA.FTZ R13, R33, R118, R70 ;  /* 0x00000076210d7223 */ /* 0x000fe20000010046 */
[----:B------:R-:W-:Y:S01]  /*21200*/  FFMA.FTZ R30, R30, R119, R71 ;  /* 0x000000771e1e7223 */ /* 0x000fe20000010047 */
[----:B------:R-:W-:Y:S01]  /*21210*/  FFMA.FTZ R14, R37, R112, R64 ;  /* 0x00000070250e7223 */ /* 0x000fe20000010040 */
[----:B------:R-:W-:Y:S01]  /*21220*/  FFMA.FTZ R29, R34, R113, R65 ;  /* 0x00000071221d7223 */ /* 0x000fe20000010041 */
[----:B------:R-:W-:Y:S01]  /*21230*/  F2FP.F16.F32.PACK_AB R28, R17, R28 ;  /* 0x0000001c111c723e */ /* 0x000fe200000000ff */
[C---:B------:R-:W-:Y:S01]  /*21240*/  FMUL.FTZ R39, R151.reuse, R170 ;  /* 0x000000aa97277220 */ /* 0x040fe20000410000 */
[----:B------:R-:W0:Y:S01]  /*21250*/  LDC.64 R16, c[0x0][0x380] ;  /* 0x0000e000ff107b82 */ /* 0x000e220000000a00 */
        /* <DEDUP_REMOVED lines=52> */
[----:B0-----:R-:W-:Y:S01]  /*215a0*/  IMAD R3, R16, 0x4, R3 ;  /* 0x0000000410037824 */ /* 0x001fe200078e0203 */
        /* <DEDUP_REMOVED lines=16> */
[----:B------:R-:W-:-:S03]  /*216b0*/  ISETP.GE.AND P0, PT, R3, R17, PT ;  /* 0x000000110300720c */ /* 0x000fc60003f06270 */
[----:B------:R0:W-:Y:S10]  /*216c0*/  STG.E.128 desc[UR6][R24.64], R196 ;  /* 0x000000c418007986 */ /* 0x0001f4000c101d06 */
[----:B------:R-:W-:Y:S05]  /*216d0*/  @!P0 BRA `(.L_x_28294) ;  /* 0xfffffdf400448947 */ /* 0x000fea000383ffff */
[----:B------:R-:W-:Y:S05]  /*216e0*/  EXIT ;  /* 0x000000000000794d */ /* 0x000fea0003800000 */
.L_x_28293:
        /* <DEDUP_REMOVED lines=8> */
.L_x_28296:
[----:B------:R-:W-:Y:S05]  /*21770*/  BSYNC B0 ;  /* 0x0000000000007941 */ /* 0x000fea0003800000 */
.L_x_28295:
        /* <DEDUP_REMOVED lines=10> */
.L_x_28297:
[----:B------:R-:W-:Y:S02]  /*21820*/  IMAD.MOV.U32 R24, RZ, RZ, 0x4 ;  /* 0x00000004ff187424 */ /* 0x000fe400078e00ff */
[----:B------:R-:W-:-:S04]  /*21830*/  IMAD.MOV.U32 R15, RZ, RZ, R21 ;  /* 0x000000ffff0f7224 */ /* 0x000fc800078e0015 */
[----:B------:R-:W-:-:S05]  /*21840*/  FADD.FTZ R17, R16, R15 ;  /* 0x0000000f10117221 */ /* 0x000fca0000010000 */
[----:B------:R-:W-:-:S07]  /*21850*/  MOV R23, R17 ;  /* 0x0000001100177202 */ /* 0x000fce0000000f00 */
[----:B------:R-:W-:Y:S05]  /*21860*/  WARPSYNC.COLLECTIVE R22, `(.L_x_28298) ;  /* 0x0000000016087348 */ /* 0x000fea0003c00000 */
[----:B------:R0:W1:Y:S02]  /*21870*/  SHFL.BFLY P1, R21, R23, R24, R25 ;  /* 0x0c00001817157389 */ /* 0x0000640000020019 */
[----:B01----:R-:W-:Y:S05]  /*21880*/  ENDCOLLECTIVE ;  /* 0x000000000000791b */ /* 0x003fea0003800000 */
.L_x_28298:
[----:B------:R-:W-:Y:S01]  /*21890*/  HFMA2 R24, -RZ, RZ, 0, 4.76837158203125e-07 ;  /* 0x00000008ff187431 */ /* 0x000fe200000001ff */
[----:B------:R-:W-:-:S05]  /*218a0*/  MOV R8, R21 ;  /* 0x0000001500087202 */ /* 0x000fca0000000f00 */
[----:B------:R-:W-:-:S04]  /*218b0*/  FADD.FTZ R18, R17, R8 ;  /* 0x0000000811127221 */ /* 0x000fc80000010000 */
[----:B------:R-:W-:-:S07]  /*218c0*/  IMAD.MOV.U32 R23, RZ, RZ, R18 ;  /* 0x000000ffff177224 */ /* 0x000fce00078e0012 */
[----:B------:R-:W-:Y:S05]  /*218d0*/  WARPSYNC.COLLECTIVE R22, `(.L_x_28299) ;  /* 0x0000000016087348 */ /* 0x000fea0003c00000 */
[----:B------:R0:W1:Y:S02]  /*218e0*/  SHFL.BFLY P1, R21, R23, R24, R25 ;  /* 0x0c00001817157389 */ /* 0x0000640000020019 */
[----:B01----:R-:W-:Y:S05]  /*218f0*/  ENDCOLLECTIVE ;  /* 0x000000000000791b */ /* 0x003fea0003800000 */
.L_x_28299:
[----:B------:R-:W-:Y:S02]  /*21900*/  IMAD.MOV.U32 R24, RZ, RZ, 0x10 ;  /* 0x00000010ff187424 */ /* 0x000fe400078e00ff */
[----:B------:R-:W-:-:S04]  /*21910*/  IMAD.MOV.U32 R15, RZ, RZ, R21 ;  /* 0x000000ffff0f7224 */ /* 0x000fc800078e0015 */
[----:B------:R-:W-:-:S05]  /*21920*/  FADD.FTZ R19, R18, R15 ;  /* 0x0000000f12137221 */ /* 0x000fca0000010000 */
[----:B------:R-:W-:-:S07]  /*21930*/  MOV R23, R19 ;  /* 0x0000001300177202 */ /* 0x000fce0000000f00 */
[----:B------:R-:W-:Y:S05]  /*21940*/  WARPSYNC.COLLECTIVE R22, `(.L_x_28300) ;  /* 0x0000000016087348 */ /* 0x000fea0003c00000 */
[----:B------:R0:W1:Y:S02]  /*21950*/  SHFL.BFLY P1, R21, R23, R24, R25 ;  /* 0x0c00001817157389 */ /* 0x0000640000020019 */
[----:B01----:R-:W-:Y:S05]  /*21960*/  ENDCOLLECTIVE ;  /* 0x000000000000791b */ /* 0x003fea0003800000 */
.L_x_28300:
        /* <DEDUP_REMOVED lines=104> */
.L_x_28301:
[----:B------:R-:W-:Y:S02]  /*21ff0*/  IMAD.MOV.U32 R24, RZ, RZ, 0x2 ;  /* 0x00000002ff187424 */ /* 0x000fe400078e00ff */
[----:B------:R-:W-:-:S04]  /*22000*/  IMAD.MOV.U32 R17, RZ, RZ, R21 ;  /* 0x000000ffff117224 */ /* 0x000fc800078e0015 */
[----:B------:R-:W-:-:S05]  /*22010*/  FADD.FTZ R17, R8, R17 ;  /* 0x0000001108117221 */ /* 0x000fca0000010000 */
[----:B------:R-:W-:-:S07]  /*22020*/  MOV R23, R17 ;  /* 0x0000001100177202 */ /* 0x000fce0000000f00 */
[----:B------:R-:W-:Y:S05]  /*22030*/  WARPSYNC.COLLECTIVE R22, `(.L_x_28302) ;  /* 0x0000000016087348 */ /* 0x000fea0003c00000 */
[----:B------:R0:W1:Y:S02]  /*22040*/  SHFL.BFLY P1, R21, R23, R24, R25 ;  /* 0x0c00001817157389 */ /* 0x0000640000020019 */
[----:B01----:R-:W-:Y:S05]  /*22050*/  ENDCOLLECTIVE ;  /* 0x000000000000791b */ /* 0x003fea0003800000 */
.L_x_28302:
[----:B------:R-:W-:Y:S01]  /*22060*/  HFMA2 R24, -RZ, RZ, 0, 2.384185791015625e-07 ;  /* 0x00000004ff187431 */ /* 0x000fe200000001ff */
[----:B------:R-:W-:-:S05]  /*22070*/  MOV R16, R21 ;  /* 0x0000001500107202 */ /* 0x000fca0000000f00 */
[----:B------:R-:W-:-:S04]  /*22080*/  FADD.FTZ R16, R17, R16 ;  /* 0x0000001011107221 */ /* 0x000fc80000010000 */
[----:B------:R-:W-:-:S07]  /*22090*/  IMAD.MOV.U32 R23, RZ, RZ, R16 ;  /* 0x000000ffff177224 */ /* 0x000fce00078e0010 */
[----:B------:R-:W-:Y:S05]  /*220a0*/  WARPSYNC.COLLECTIVE R22, `(.L_x_28303) ;  /* 0x0000000016087348 */ /* 0x000fea0003c00000 */
[----:B------:R0:W1:Y:S02]  /*220b0*/  SHFL.BFLY P1, R21, R23, R24, R25 ;  /* 0x0c00001817157389 */ /* 0x0000640000020019 */
[----:B01----:R-:W-:Y:S05]  /*220c0*/  ENDCOLLECTIVE ;  /* 0x000000000000791b */ /* 0x003fea0003800000 */
.L_x_28303:
[----:B------:R-:W-:Y:S02]  /*220d0*/  IMAD.MOV.U32 R24, RZ, RZ, 0x8 ;  /* 0x00000008ff187424 */ /* 0x000fe400078e00ff */
[----:B------:R-:W-:-:S04]  /*220e0*/  IMAD.MOV.U32 R19, RZ, RZ, R21 ;  /* 0x000000ffff137224 */ /* 0x000fc800078e0015 */
[----:B------:R-:W-:-:S05]  /*220f0*/  FADD.FTZ R19, R16, R19 ;  /* 0x0000001310137221 */ /* 0x000fca0000010000 */
[----:B------:R-:W-:-:S07]  /*22100*/  MOV R23, R19 ;  /* 0x0000001300177202 */ /* 0x000fce0000000f00 */
[----:B------:R-:W-:Y:S05]  /*22110*/  WARPSYNC.COLLECTIVE R22, `(.L_x_28304) ;  /* 0x0000000016087348 */ /* 0x000fea0003c00000 */
[----:B------:R0:W1:Y:S02]  /*22120*/  SHFL.BFLY P1, R21, R23, R24, R25 ;  /* 0x0c00001817157389 */ /* 0x0000640000020019 */
[----:B01----:R-:W-:Y:S05]  /*22130*/  ENDCOLLECTIVE ;  /* 0x000000000000791b */ /* 0x003fea0003800000 */
.L_x_28304:
[----:B------:R-:W-:Y:S01]  /*22140*/  HFMA2 R24, -RZ, RZ, 0, 9.5367431640625e-07 ;  /* 0x00000010ff187431 */ /* 0x000fe200000001ff */
[----:B------:R-:W-:-:S05]  /*22150*/  MOV R18, R21 ;  /* 0x0000001500127202 */ /* 0x000fca0000000f00 */
[----:B------:R-:W-:-:S04]  /*22160*/  FADD.FTZ R20, R19, R18 ;  /* 0x0000001213147221 */ /* 0x000fc80000010000 */
[----:B------:R-:W-:-:S07]  /*22170*/  IMAD.MOV.U32 R23, RZ, RZ, R20 ;  /* 0x000000ffff177224 */ /* 0x000fce00078e0014 */
[----:B------:R-:W-:Y:S05]  /*22180*/  WARPSYNC.COLLECTIVE R22, `(.L_x_28305) ;  /* 0x0000000016087348 */ /* 0x000fea0003c00000 */
[----:B------:R0:W1:Y:S02]  /*22190*/  SHFL.BFLY P1, R21, R23, R24, R25 ;  /* 0x0c00001817157389 */ /* 0x0000640000020019 */
[----:B01----:R-:W-:Y:S05]  /*221a0*/  ENDCOLLECTIVE ;  /* 0x000000000000791b */ /* 0x003fea0003800000 */
.L_x_28305:
[----:B------:R-:W-:Y:S05]  /*221b0*/  BRA `(.L_x_28306) ;  /* 0xffffffe8002c7947 */ /* 0x000fea000383ffff */
.L_x_28307:
        /* <DEDUP_REMOVED lines=12> */
.L_x_54417:


//--------------------- .text._ZN10layer_norm13ln_fwd_kernelINS_13Kernel_traitsIf6__halfS2_S2_fjLj1536ELj1ELj4ELj1ELj16ENS_18Kernel_traits_baseILj1536EfS2_S2_S2_fjLj128EEEEELb1ELb0ELb1ELb0EEEvNS_9FwdParamsE --------------------------
	.section	.text._ZN10layer_norm13ln_fwd_kernelINS_13Kernel_traitsIf6__halfS2_S2_fjLj1536ELj1ELj4ELj1ELj16ENS_18Kernel_traits_baseILj1536EfS2_S2_S2_fjLj128EEEEELb1ELb0ELb1ELb0EEEvNS_9FwdParamsE,"ax",@progbits
	.align	128
        .global         _ZN10layer_norm13ln_fwd_kernelINS_13Kernel_traitsIf6__halfS2_S2_fjLj1536ELj1ELj4ELj1ELj16ENS_18Kernel_traits_baseILj1536EfS2_S2_S2_fjLj128EEEEELb1ELb0ELb1ELb0EEEvNS_9FwdParamsE
        .type           _ZN10layer_norm13ln_fwd_kernelINS_13Kernel_traitsIf6__halfS2_S2_fjLj1536ELj1ELj4ELj1ELj16ENS_18Kernel_traits_baseILj1536EfS2_S2_S2_fjLj128EEEEELb1ELb0ELb1ELb0EEEvNS_9FwdParamsE,@function
        .size           _ZN10layer_norm13ln_fwd_kernelINS_13Kernel_traitsIf6__halfS2_S2_fjLj1536ELj1ELj4ELj1ELj16ENS_18Kernel_traits_baseILj1536EfS2_S2_S2_fjLj128EEEEELb1ELb0ELb1ELb0EEEvNS_9FwdParamsE,(.L_x_54418 - _ZN10layer_norm13ln_fwd_kernelINS_13Kernel_traitsIf6__halfS2_S2_fjLj1536ELj1ELj4ELj1ELj16ENS_18Kernel_traits_baseILj1536EfS2_S2_S2_fjLj128EEEEELb1ELb0ELb1ELb0EEEvNS_9FwdParamsE)
        .other          _ZN10layer_norm13ln_fwd_kernelINS_13Kernel_traitsIf6__halfS2_S2_fjLj1536ELj1ELj4ELj1ELj16ENS_18Kernel_traits_baseILj1536EfS2_S2_S2_fjLj128EEEEELb1ELb0ELb1ELb0EEEvNS_9FwdParamsE,@"STO_CUDA_ENTRY STV_DEFAULT"
_ZN10layer_norm13ln_fwd_kernelINS_13Kernel_traitsIf6__halfS2_S2_fjLj1536ELj1ELj4ELj1ELj16ENS_18Kernel_traits_baseILj1536EfS2_S2_S2_fjLj128EEEEELb1ELb0ELb1ELb0EEEvNS_9FwdParamsE:
.text._ZN10layer_norm13ln_fwd_kernelINS_13Kernel_traitsIf6__halfS2_S2_fjLj1536ELj1ELj4ELj1ELj16ENS_18Kernel_traits_baseILj1536EfS2_S2_S2_fjLj128EEEEELb1ELb0ELb1ELb0EEEvNS_9FwdParamsE:
        /* <DEDUP_REMOVED lines=114> */
.L_x_28309:
        /* <DEDUP_REMOVED lines=59> */
.L_x_28310:
[----:B------:R-:W-:Y:S05]  /*0ad0*/  BSYNC.RECONVERGENT B0 ;  /* 0x0000000000007941 */ /* 0x000fea0003800200 */
.L_x_28308:
        /* <DEDUP_REMOVED lines=70> */
.L_x_29042:
        /* <DEDUP_REMOVED lines=28> */
.L_x_28314:
[----:B------:R-:W-:Y:S05]  /*1100*/  BSYNC.RECONVERGENT B1 ;  /* 0x0000000000017941 */ /* 0x000fea0003800200 */
.L_x_28313:
        /* <DEDUP_REMOVED lines=28> */
.L_x_28320:
        /* <DEDUP_REMOVED lines=13> */
.L_x_28322:
[----:B------:R-:W-:Y:S05]  /*13a0*/  BSYNC.RECONVERGENT B3 ;  /* 0x0000000000037941 */ /* 0x000fea0003800200 */
.L_x_28321:
        /* <DEDUP_REMOVED lines=61> */
.L_x_28319:
[----:B------:R-:W-:Y:S05]  /*1780*/  BSYNC.RECONVERGENT B2 ;  /* 0x0000000000027941 */ /* 0x000fea0003800200 */
.L_x_28318:
        /* <DEDUP_REMOVED lines=11> */
.L_x_28317:
[----:B------:R-:W-:Y:S05]  /*1840*/  BSYNC.RECONVERGENT B1 ;  /* 0x0000000000017941 */ /* 0x000fea0003800200 */
.L_x_28316:
        /* <DEDUP_REMOVED lines=22> */
.L_x_28327:
        /* <DEDUP_REMOVED lines=13> */
.L_x_28329:
[----:B------:R-:W-:Y:S05]  /*1a80*/  BSYNC.RECONVERGENT B3 ;  /* 0x0000000000037941 */ /* 0x000fea0003800200 */
.L_x_28328:
        /* <DEDUP_REMOVED lines=61> */
.L_x_28326:
[----:B------:R-:W-:Y:S05]  /*1e60*/  BSYNC.RECONVERGENT B2 ;  /* 0x0000000000027941 */ /* 0x000fea0003800200 */
.L_x_28325:
        /* <DEDUP_REMOVED lines=11> */
.L_x_28324:
[----:B------:R-:W-:Y:S05]  /*1f20*/  BSYNC.RECONVERGENT B1 ;  /* 0x0000000000017941 */ /* 0x000fea0003800200 */
.L_x_28323:
        /* <DEDUP_REMOVED lines=22> */
.L_x_28334:
        /* <DEDUP_REMOVED lines=13> */
.L_x_28336:
[----:B------:R-:W-:Y:S05]  /*2160*/  BSYNC.RECONVERGENT B3 ;  /* 0x0000000000037941 */ /* 0x000fea0003800200 */
.L_x_28335:
        /* <DEDUP_REMOVED lines=61> */
.L_x_28333:
[----:B------:R-:W-:Y:S05]  /*2540*/  BSYNC.RECONVERGENT B2 ;  /* 0x0000000000027941 */ /* 0x000fea0003800200 */
.L_x_28332:
        /* <DEDUP_REMOVED lines=11> */
.L_x_28331:
[----:B------:R-:W-:Y:S05]  /*2600*/  BSYNC.RECONVERGENT B1 ;  /* 0x0000000000017941 */ /* 0x000fea0003800200 */
.L_x_28330:
        /* <DEDUP_REMOVED lines=22> */
.L_x_28341:
        /* <DEDUP_REMOVED lines=13> */
.L_x_28343:
[----:B------:R-:W-:Y:S05]  /*2840*/  BSYNC.RECONVERGENT B3 ;  /* 0x0000000000037941 */ /* 0x000fea0003800200 */
.L_x_28342:
        /* <DEDUP_REMOVED lines=61> */
.L_x_28340:
[----:B------:R-:W-:Y:S05]  /*2c20*/  BSYNC.RECONVERGENT B2 ;  /* 0x0000000000027941 */ /* 0x000fea0003800200 */
.L_x_28339:
        /* <DEDUP_REMOVED lines=11> */
.L_x_28338:
[----:B------:R-:W-:Y:S05]  /*2ce0*/  BSYNC.RECONVERGENT B1 ;  /* 0x0000000000017941 */ /* 0x000fea0003800200 */
.L_x_28337:
        /* <DEDUP_REMOVED lines=22> */
.L_x_28348:
        /* <DEDUP_REMOVED lines=13> */
.L_x_28350:
[----:B------:R-:W-:Y:S05]  /*2f20*/  BSYNC.RECONVERGENT B3 ;  /* 0x0000000000037941 */ /* 0x000fea0003800200 */
.L_x_28349:
        /* <DEDUP_REMOVED lines=55> */
[----:B------:R-:W-:Y:S01]  /*32a0*/  MOV R0, R184 ;  /* 0x000000b800007202 */ /* 0x000fe20000000f00 */
[----:B------:R-:W-:Y:S02]  /*32b0*/  VIADD R181, R145, 0x96a522ad ;  /* 0x96a522ad91b57836 */ /* 0x000fe40000000000 */
[----:B------:R-:W-:Y:S02]  /*32c0*/  IMAD.MOV.U32 R36, RZ, RZ, R162 ;  /* 0x000000ffff247224 */ /* 0x000fe400078e00a2 */
[----:B------:R-:W-:Y:S01]  /*32d0*/  HFMA2 R162, -RZ, RZ, 0, 0 ;  /* 0x00000000ffa27431 */ /* 0x000fe200000001ff */
[----:B------:R-:W-:Y:S02]  /*32e0*/  LOP3.LUT R2, R151, R182, R185, 0x96, !PT ;  /* 0x000000b697027212 */ /* 0x000fe400078e96b9 */
[----:B------:R-:W-:-:S07]  /*32f0*/  LOP3.LUT R34, R181, R150, R163, 0x96, !PT ;  /* 0x00000096b5227212 */ /* 0x000fce00078e96a3 */
.L_x_28347:
[----:B------:R-:W-:Y:S05]  /*3300*/  BSYNC.RECONVERGENT B2 ;  /* 0x0000000000027941 */ /* 0x000fea0003800200 */
.L_x_28346:
        /* <DEDUP_REMOVED lines=11> */
.L_x_28345:
[----:B------:R-:W-:Y:S05]  /*33c0*/  BSYNC.RECONVERGENT B1 ;  /* 0x0000000000017941 */ /* 0x000fea0003800200 */
.L_x_28344:
        /* <DEDUP_REMOVED lines=22> */
.L_x_28355:
        /* <DEDUP_REMOVED lines=13> */
.L_x_28357:
[----:B------:R-:W-:Y:S05]  /*3600*/  BSYNC.RECONVERGENT B3 ;  /* 0x0000000000037941 */ /* 0x000fea0003800200 */
.L_x_28356:
        /* <DEDUP_REMOVED lines=61> */
.L_x_28354:
[----:B------:R-:W-:Y:S05]  /*39e0*/  BSYNC.RECONVERGENT B2 ;  /* 0x0000000000027941 */ /* 0x000fea0003800200 */
.L_x_28353:
        /* <DEDUP_REMOVED lines=11> */
.L_x_28352:
[----:B------:R-:W-:Y:S05]  /*3aa0*/  BSYNC.RECONVERGENT B1 ;  /* 0x0000000000017941 */ /* 0x000fea0003800200 */
.L_x_28351:
        /* <DEDUP_REMOVED lines=22> */
.L_x_28362:
        /* <DEDUP_REMOVED lines=13> */
.L_x_28364:
[----:B------:R-:W-:Y:S05]  /*3ce0*/  BSYNC.RECONVERGENT B3 ;  /* 0x0000000000037941 */ /* 0x000fea0003800200 */
.L_x_28363:
        /* <DEDUP_REMOVED lines=61> */
.L_x_28361:
[----:B------:R-:W-:Y:S05]  /*40c0*/  BSYNC.RECONVERGENT B2 ;  /* 0x0000000000027941 */ /* 0x000fea0003800200 */
.L_x_28360:
        /* <DEDUP_REMOVED lines=11> */
.L_x_28359:
[----:B------:R-:W-:Y:S05]  /*4180*/  BSYNC.RECONVERGENT B1 ;  /* 0x0000000000017941 */ /* 0x000fea0003800200 */
.L_x_28358:
        /* <DEDUP_REMOVED lines=22> */
.L_x_28369:
        /* <DEDUP_REMOVED lines=13> */
.L_x_28371:
[----:B------:R-:W-:Y:S05]  /*43c0*/  BSYNC.RECONVERGENT B3 ;  /* 0x0000000000037941 */ /* 0x000fea0003800200 */
.L_x_28370:
        /* <DEDUP_REMOVED lines=61> */
.L_x_28368:
[----:B------:R-:W-:Y:S05]  /*47a0*/  BSYNC.RECONVERGENT B2 ;  /* 0x0000000000027941 */ /* 0x000fea0003800200 */
.L_x_28367:
        /* <DEDUP_REMOVED lines=11> */
.L_x_28366:
[----:B------:R-:W-:Y:S05]  /*4860*/  BSYNC.RECONVERGENT B1 ;  /* 0x0000000000017941 */ /* 0x000fea0003800200 */
.L_x_28365:
[----:B------:R-:W-:Y:S02]  /*4870*/  F2FP.F16.F32.PACK_AB R143, RZ, R163 ;  /* 0x000000a3ff8f723e */ /* 0x000fe400000000ff */
[----:B------:R-:W-:Y:S02]  /*4880*/  PRMT R142, R181, 0x5410, R142 ;  /* 0x00005410b58e7816 */ /* 0x000fe4000000008e */
[----:B------:R-:W-:Y:S02]  /*4890*/  PRMT R141, R180, 0x5410, R141 ;  /* 0x00005410b48d7816 */ /* 0x000fe4000000008d */
[----:B------:R-:W-:Y:S02]  /*48a0*/  PRMT R140, R179, 0x5410, R140 ;  /* 0x00005410b38c7816 */ /* 0x000fe4000000008c */
[----:B------:R-:W-:Y:S01]  /*48b0*/  PRMT R143, R187, 0x5410, R143 ;  /* 0x00005410bb8f7816 */ /* 0x000fe2000000008f */
[----:B------:R-:W-:Y:S06]  /*48c0*/  BRA `(.L_x_28372) ;  /* 0x00000034001c7947 */ /* 0x000fec0003800000 */
.L_x_28315:
        /* <DEDUP_REMOVED lines=21> */
.L_x_28377:
        /* <DEDUP_REMOVED lines=13> */
.L_x_28379:
[----:B------:R-:W-:Y:S05]  /*4af0*/  BSYNC.RECONVERGENT B3 ;  /* 0x0000000000037941 */ /* 0x000fea0003800200 */
.L_x_28378:
        /* <DEDUP_REMOVED lines=60> */
.L_x_28376:
[----:B------:R-:W-:Y:S05]  /*4ec0*/  BSYNC.RECONVERGENT B2 ;  /* 0x0000000000027941 */ /* 0x000fea0003800200 */
.L_x_28375:
        /* <DEDUP_REMOVED lines=9> */
.L_x_28374:
[----:B------:R-:W-:Y:S05]  /*4f60*/  BSYNC.RECONVERGENT B1 ;  /* 0x0000000000017941 */ /* 0x000fea0003800200 */
.L_x_28373:
        /* <DEDUP_REMOVED lines=18> */
.L_x_28384:
        /* <DEDUP_REMOVED lines=13> */
.L_x_28386:
[----:B------:R-:W-:Y:S05]  /*5160*/  BSYNC.RECONVERGENT B3 ;  /* 0x0000000000037941 */ /* 0x000fea0003800200 */
.L_x_28385:
        /* <DEDUP_REMOVED lines=61> */
.L_x_28383:
[----:B------:R-:W-:Y:S05]  /*5540*/  BSYNC.RECONVERGENT B2 ;  /* 0x0000000000027941 */ /* 0x000fea0003800200 */
.L_x_28382:
        /* <DEDUP_REMOVED lines=9> */
.L_x_28381:
[----:B------:R-:W-:Y:S05]  /*55e0*/  BSYNC.RECONVERGENT B1 ;  /* 0x0000000000017941 */ /* 0x000fea0003800200 */
.L_x_28380:
        /* <DEDUP_REMOVED lines=18> */
.L_x_28391:
        /* <DEDUP_REMOVED lines=13> */
.L_x_28393:
[----:B------:R-:W-:Y:S05]  /*57e0*/  BSYNC.RECONVERGENT B3 ;  /* 0x0000000000037941 */ /* 0x000fea0003800200 */
.L_x_28392:
        /* <DEDUP_REMOVED lines=61> */
.L_x_28390:
[----:B------:R-:W-:Y:S05]  /*5bc0*/  BSYNC.RECONVERGENT B2 ;  /* 0x0000000000027941 */ /* 0x000fea0003800200 */
.L_x_28389:
        /* <DEDUP_REMOVED lines=9> */
.L_x_28388:
[----:B------:R-:W-:Y:S05]  /*5c60*/  BSYNC.RECONVERGENT B1 ;  /* 0x0000000000017941 */ /* 0x000fea0003800200 */
.L_x_28387:
        /* <DEDUP_REMOVED lines=18> */
.L_x_28398:
        /* <DEDUP_REMOVED lines=13> */
.L_x_28400:
[----:B------:R-:W-:Y:S05]  /*5e60*/  BSYNC.RECONVERGENT B3 ;  /* 0x0000000000037941 */ /* 0x000fea0003800200 */
.L_x_28399:
        /* <DEDUP_REMOVED lines=61> */
.L_x_28397:
[----:B------:R-:W-:Y:S05]  /*6240*/  BSYNC.RECONVERGENT B2 ;  /* 0x0000000000027941 */ /* 0x000fea0003800200 */
.L_x_28396:
[----:B------:R-:W-:Y:S01]  /*6250*/  I2FP.F32.U32 R16, R17 ;  /* 0x0000001100107245 */ /* 0x000fe20000201000 */
[----:B------:R-:W-:Y:S02]  /*6260*/  HFMA2 R17, -RZ, RZ, 0.1171875, 0 ;  /* 0x2f800000ff117431 */ /* 0x000fe400000001ff */
[----:B-----5:R-:W-:-:S05]  /*6270*/  HADD2.F32 R36, -RZ, R41.H1_H1 ;  /* 0x30000029ff247230 */ /* 0x020fca0000004100 */
[----:B------:R-:W-:Y:S01]  /*6280*/  FMUL.FTZ R36, R36, UR11 ;  /* 0x0000000b24247c20 */ /* 0x000fe20008410000 */
[----:B------:R-:W-:-:S03]  /*6290*/  FFMA.FTZ R16, R16, R17, 1.1641532182693481445e-10 ;  /* 0x2f00000010107423 */ /* 0x000fc60000010011 */
[----:B------:R-:W-:Y:S02]  /*62a0*/  FMUL.FTZ R36, R36, UR10 ;  /* 0x0000000a24247c20 */ /* 0x000fe40008410000 */
[----:B------:R-:W-:-:S04]  /*62b0*/  FSETP.GTU.FTZ.AND P2, PT, R16, UR8, PT ;  /* 0x0000000810007c0b */ /* 0x000fc8000bf5c000 */
[----:B------:R-:W-:Y:S02]  /*62c0*/  SEL R17, RZ, 0x1, P2 ;  /* 0x00000001ff117807 */ /* 0x000fe40001000000 */
[----:B------:R-:W-:-:S07]  /*62d0*/  FSEL R16, R36, RZ, !P2 ;  /* 0x000000ff24107208 */ /* 0x000fce0005000000 */
.L_x_28395:
[----:B------:R-:W-:Y:S05]  /*62e0*/  BSYNC.RECONVERGENT B1 ;  /* 0x0000000000017941 */ /* 0x000fea0003800200 */
.L_x_28394:
        /* <DEDUP_REMOVED lines=18> */
.L_x_28405:
        /* <DEDUP_REMOVED lines=13> */
.L_x_28407:
[----:B------:R-:W-:Y:S05]  /*64e0*/  BSYNC.RECONVERGENT B3 ;  /* 0x0000000000037941 */ /* 0x000fea0003800200 */
.L_x_28406:
        /* <DEDUP_REMOVED lines=61> */
.L_x_28404:
[----:B------:R-:W-:Y:S05]  /*68c0*/  BSYNC.RECONVERGENT B2 ;  /* 0x0000000000027941 */ /* 0x000fea0003800200 */
.L_x_28403:
        /* <DEDUP_REMOVED lines=9> */
.L_x_28402:
[----:B------:R-:W-:Y:S05]  /*6960*/  BSYNC.RECONVERGENT B1 ;  /* 0x0000000000017941 */ /* 0x000fea0003800200 */
.L_x_28401:
        /* <DEDUP_REMOVED lines=18> */
.L_x_28412:
        /* <DEDUP_REMOVED lines=13> */
.L_x_28414:
[----:B------:R-:W-:Y:S05]  /*6b60*/  BSYNC.RECONVERGENT B3 ;  /* 0x0000000000037941 */ /* 0x000fea0003800200 */
.L_x_28413:
        /* <DEDUP_REMOVED lines=34> */
[----:B------:R-:W-:-:S04]  /*6d90*/  IMAD.WIDE.U32 R180, R151, -0x2daee0ad, RZ ;  /* 0xd2511f5397b47825 */ /* 0x000fc800078e00ff */
[----:B------:R-:W-:Y:S02]  /*6da0*/  VIADD R19, R144, 0xb54cda56 ;  /* 0xb54cda5690137836 */ /* 0x000fe40000000000 */
[----:B------:R-:W-:-:S03]  /*6db0*/  VIADD R151, R145, 0x646e171e ;  /* 0x646e171e91977836 */ /* 0x000fc60000000000 */
[----:B------:R-:W-:Y:S02]  /*6dc0*/  LOP3.LUT R19, R19, R162, R185, 0x96, !PT ;  /* 0x000000a213137212 */ /* 0x000fe400078e96b9 */
[----:B------:R-:W-:-:S03]  /*6dd0*/  LOP3.LUT R151, R151, R182, R181, 0x96, !PT ;  /* 0x000000b697977212 */ /* 0x000fc600078e96b5 */
[----:B------:R-:W-:-:S04]  /*6de0*/  IMAD.WIDE.U32 R182, R19, -0x2daee0ad, RZ ;  /* 0xd2511f5313b67825 */ /* 0x000fc800078e00ff */
[----:B------:R-:W-:Y:S01]  /*6df0*/  IMAD.WIDE.U32 R162, R151, -0x326172a9, RZ ;  /* 0xcd9e8d5797a27825 */ /* 0x000fe200078e00ff */
[----:B------:R-:W-:-:S03]  /*6e00*/  IADD3 R151, PT, PT, R144, 0x5384540f, RZ ;  /* 0x5384540f90977810 */ /* 0x000fc60007ffe0ff */
[----:B------:R-:W-:Y:S01]  /*6e10*/  VIADD R19, R145, 0x1fd5c5a3 ;  /* 0x1fd5c5a391137836 */ /* 0x000fe20000000000 */
        /* <DEDUP_REMOVED lines=18> */
.L_x_28411:
[----:B------:R-:W-:Y:S05]  /*6f40*/  BSYNC.RECONVERGENT B2 ;  /* 0x0000000000027941 */ /* 0x000fea0003800200 */
.L_x_28410:
        /* <DEDUP_REMOVED lines=9> */
.L_x_28409:
[----:B------:R-:W-:Y:S05]  /*6fe0*/  BSYNC.RECONVERGENT B1 ;  /* 0x0000000000017941 */ /* 0x000fea0003800200 */
.L_x_28408:
        /* <DEDUP_REMOVED lines=18> */
.L_x_28419:
        /* <DEDUP_REMOVED lines=13> */
.L_x_28421:
[----:B------:R-:W-:Y:S05]  /*71e0*/  BSYNC.RECONVERGENT B3 ;  /* 0x0000000000037941 */ /* 0x000fea0003800200 */
.L_x_28420:
        /* <DEDUP_REMOVED lines=61> */
.L_x_28418:
[----:B------:R-:W-:Y:S05]  /*75c0*/  BSYNC.RECONVERGENT B2 ;  /* 0x0000000000027941 */ /* 0x000fea0003800200 */
.L_x_28417:
        /* <DEDUP_REMOVED lines=9> */
.L_x_28416:
[----:B------:R-:W-:Y:S05]  /*7660*/  BSYNC.RECONVERGENT B1 ;  /* 0x0000000000017941 */ /* 0x000fea0003800200 */
.L_x_28415:
        /* <DEDUP_REMOVED lines=18> */
.L_x_28426:
        /* <DEDUP_REMOVED lines=13> */
.L_x_28428:
[----:B------:R-:W-:Y:S05]  /*7860*/  BSYNC.RECONVERGENT B3 ;  /* 0x0000000000037941 */ /* 0x000fea0003800200 */
.L_x_28427:
        /* <DEDUP_REMOVED lines=57> */
[----:B------:R-:W-:-:S03]  /*7c00*/  LOP3.LUT R2, R35, R184, R183, 0x96, !PT ;  /* 0x000000b823027212 */ /* 0x000fc600078e96b7 */
[----:B------:R-:W-:Y:S01]  /*7c10*/  IMAD.MOV.U32 R35, RZ, RZ, R178 ;  /* 0x000000ffff237224 */ /* 0x000fe200078e00b2 */
[----:B------:R-:W-:Y:S02]  /*7c20*/  LOP3.LUT R34, R163, R34, R181, 0x96, !PT ;  /* 0x00000022a3227212 */ /* 0x000fe400078e96b5 */
[----:B------:R-:W-:-:S07]  /*7c30*/  MOV R178, R180 ;  /* 0x000000b400b27202 */ /* 0x000fce0000000f00 */
.L_x_28425:
[----:B------:R-:W-:Y:S05]  /*7c40*/  BSYNC.RECONVERGENT B2 ;  /* 0x0000000000027941 */ /* 0x000fea0003800200 */
.L_x_28424:
        /* <DEDUP_REMOVED lines=9> */
.L_x_28423:
[----:B------:R-:W-:Y:S05]  /*7ce0*/  BSYNC.RECONVERGENT B1 ;  /* 0x0000000000017941 */ /* 0x000fea0003800200 */
.L_x_28422:
[----:B------:R-:W-:Y:S02]  /*7cf0*/  F2FP.F16.F32.PACK_AB R180, RZ, R163 ;  /* 0x000000a3ffb4723e */ /* 0x000fe400000000ff */
[----:B------:R-:W-:Y:S02]  /*7d00*/  PRMT R140, R140, 0x5410, R143 ;  /* 0x000054108c8c7816 */ /* 0x000fe4000000008f */
[----:B------:R-:W-:Y:S02]  /*7d10*/  PRMT R142, R142, 0x5410, R187 ;  /* 0x000054108e8e7816 */ /* 0x000fe400000000bb */
[----:B------:R-:W-:Y:S02]  /*7d20*/  PRMT R141, R179, 0x5410, R141 ;  /* 0x00005410b38d7816 */ /* 0x000fe4000000008d */
[----:B------:R-:W-:-:S07]  /*7d30*/  PRMT R143, R188, 0x5410, R180 ;  /* 0x00005410bc8f7816 */ /* 0x000fce00000000b4 */
.L_x_28372:
        /* <DEDUP_REMOVED lines=26> */
.L_x_28430:
[----:B------:R-:W-:Y:S05]  /*7ee0*/  BSYNC.RECONVERGENT B1 ;  /* 0x0000000000017941 */ /* 0x000fea0003800200 */
.L_x_28429:
[----:B------:R-:W-:Y:S01]  /*7ef0*/  VIADD R176, R176, 0x20 ;  /* 0x00000020b0b07836 */ /* 0x000fe20000000000 */
[----:B------:R-:W-:-:S07]  /*7f00*/  IADD3 R177, PT, PT, R177, 0x20, RZ ;  /* 0x00000020b1b17810 */ /* 0x000fce0007ffe0ff */
.L_x_28312:
[----:B------:R-:W-:Y:S05]  /*7f10*/  BSYNC.RECONVERGENT B0 ;  /* 0x0000000000007941 */ /* 0x000fea0003800200 */
.L_x_28311:
        /* <DEDUP_REMOVED lines=9> */
.L_x_28434:
[----:B------:R-:W-:Y:S05]  /*7fb0*/  BSYNC.RECONVERGENT B1 ;  /* 0x0000000000017941 */ /* 0x000fea0003800200 */
.L_x_28433:
        /* <DEDUP_REMOVED lines=28> */
.L_x_28440:
        /* <DEDUP_REMOVED lines=13> */
.L_x_28442:
[----:B------:R-:W-:Y:S05]  /*8250*/  BSYNC.RECONVERGENT B3 ;  /* 0x0000000000037941 */ /* 0x000fea0003800200 */
.L_x_28441:
        /* <DEDUP_REMOVED lines=61> */
.L_x_28439:
[----:B------:R-:W-:Y:S05]  /*8630*/  BSYNC.RECONVERGENT B2 ;  /* 0x0000000000027941 */ /* 0x000fea0003800200 */
.L_x_28438:
        /* <DEDUP_REMOVED lines=11> */
.L_x_28437:
[----:B------:R-:W-:Y:S05]  /*86f0*/  BSYNC.RECONVERGENT B1 ;  /* 0x0000000000017941 */ /* 0x000fea0003800200 */
.L_x_28436:
        /* <DEDUP_REMOVED lines=22> */
.L_x_28447:
        /* <DEDUP_REMOVED lines=13> */
.L_x_28449:
[----:B------:R-:W-:Y:S05]  /*8930*/  BSYNC.RECONVERGENT B3 ;  /* 0x0000000000037941 */ /* 0x000fea0003800200 */
.L_x_28448:
        /* <DEDUP_REMOVED lines=61> */
.L_x_28446:
[----:B------:R-:W-:Y:S05]  /*8d10*/  BSYNC.RECONVERGENT B2 ;  /* 0x0000000000027941 */ /* 0x000fea0003800200 */
.L_x_28445:
[----:B------:R-:W-:Y:S01]  /*8d20*/  I2FP.F32.U32 R13, R13 ;  /* 0x0000000d000d7245 */ /* 0x000fe20000201000 */
[----:B-----5:R-:W-:Y:S02]  /*8d30*/  HADD2.F32 R23, -RZ, R40.H1_H1 ;  /* 0x30000028ff177230 */ /* 0x020fe40000004100 */
[----:B------:R-:W-:-:S03]  /*8d40*/  IMAD.MOV.U32 R22, RZ, RZ, 0x2f800000 ;  /* 0x2f800000ff167424 */ /* 0x000fc600078e00ff */
        /* <DEDUP_REMOVED lines=8> */
.L_x_28444:
[----:B------:R-:W-:Y:S05]  /*8dd0*/  BSYNC.RECONVERGENT B1 ;  /* 0x0000000000017941 */ /* 0x000fea0003800200 */
.L_x_28443:
        /* <DEDUP_REMOVED lines=22> */
.L_x_28454:
        /* <DEDUP_REMOVED lines=13> */
.L_x_28456:
[----:B------:R-:W-:Y:S05]  /*9010*/  BSYNC.RECONVERGENT B3 ;  /* 0x0000000000037941 */ /* 0x000fea0003800200 */
.L_x_28455:
        /* <DEDUP_REMOVED lines=61> */
.L_x_28453:
[----:B------:R-:W-:Y:S05]  /*93f0*/  BSYNC.RECONVERGENT B2 ;  /* 0x0000000000027941 */ /* 0x000fea0003800200 */
.L_x_28452:
        /* <DEDUP_REMOVED lines=11> */
.L_x_28451:
[----:B------:R-:W-:Y:S05]  /*94b0*/  BSYNC.RECONVERGENT B1 ;  /* 0x0000000000017941 */ /* 0x000fea0003800200 */
.L_x_28450:
        /* <DEDUP_REMOVED lines=22> */
.L_x_28461:
        /* <DEDUP_REMOVED lines=13> */
.L_x_28463:
[----:B------:R-:W-:Y:S05]  /*96f0*/  BSYNC.RECONVERGENT B3 ;  /* 0x0000000000037941 */ /* 0x000fea0003800200 */
.L_x_28462:
        /* <DEDUP_REMOVED lines=61> */
.L_x_28460:
[----:B------:R-:W-:Y:S05]  /*9ad0*/  BSYNC.RECONVERGENT B2 ;  /* 0x0000000000027941 */ /* 0x000fea0003800200 */
.L_x_28459:
        /* <DEDUP_REMOVED lines=11> */
.L_x_28458:
[----:B------:R-:W-:Y:S05]  /*9b90*/  BSYNC.RECONVERGENT B1 ;  /* 0x0000000000017941 */ /* 0x000fea0003800200 */
.L_x_28457:
        /* <DEDUP_REMOVED lines=22> */
.L_x_28468:
        /* <DEDUP_REMOVED lines=13> */
.L_x_28470:
[----:B------:R-:W-:Y:S05]  /*9dd0*/  BSYNC.RECONVERGENT B3 ;  /* 0x0000000000037941 */ /* 0x000fea0003800200 */
.L_x_28469:
        /* <DEDUP_REMOVED lines=55> */
[----:B------:R-:W-:-:S03]  /*a150*/  MOV R189, R164 ;  /* 0x000000a400bd7202 */ /* 0x000fc60000000f00 */
[----:B------:R-:W-:Y:S01]  /*a160*/  HFMA2 R164, -RZ, RZ, 0, 0 ;  /* 0x00000000ffa47431 */ /* 0x000fe200000001ff */
[----:B------:R-:W-:Y:S01]  /*a170*/  LOP3.LUT R34, R181, R152, R165, 0x96, !PT ;  /* 0x00000098b5227212 */ /* 0x000fe200078e96a5 */
[----:B------:R-:W-:Y:S02]  /*a180*/  VIADD R153, R144, 0x8ff34781 ;  /* 0x8ff3478190997836 */ /* 0x000fe40000000000 */
[----:B------:R-:W-:-:S03]  /*a190*/  IMAD.MOV.U32 R0, RZ, RZ, R182 ;  /* 0x000000ffff007224 */ /* 0x000fc600078e00b6 */
[----:B------:R-:W-:-:S07]  /*a1a0*/  LOP3.LUT R2, R153, R180, R183, 0x96, !PT ;  /* 0x000000b499027212 */ /* 0x000fce00078e96b7 */
.L_x_28467:
[----:B------:R-:W-:Y:S05]  /*a1b0*/  BSYNC.RECONVERGENT B2 ;  /* 0x0000000000027941 */ /* 0x000fea0003800200 */
.L_x_28466:
        /* <DEDUP_REMOVED lines=11> */
.L_x_28465:
[----:B------:R-:W-:Y:S05]  /*a270*/  BSYNC.RECONVERGENT B1 ;  /* 0x0000000000017941 */ /* 0x000fea0003800200 */
.L_x_28464:
        /* <DEDUP_REMOVED lines=22> */
.L_x_28475:
        /* <DEDUP_REMOVED lines=13> */
.L_x_28477:
[----:B------:R-:W-:Y:S05]  /*a4b0*/  BSYNC.RECONVERGENT B3 ;  /* 0x0000000000037941 */ /* 0x000fea0003800200 */
.L_x_28476:
        /* <DEDUP_REMOVED lines=61> */
.L_x_28474:
[----:B------:R-:W-:Y:S05]  /*a890*/  BSYNC.RECONVERGENT B2 ;  /* 0x0000000000027941 */ /* 0x000fea0003800200 */
.L_x_28473:
        /* <DEDUP_REMOVED lines=11> */
.L_x_28472:
[----:B------:R-:W-:Y:S05]  /*a950*/  BSYNC.RECONVERGENT B1 ;  /* 0x0000000000017941 */ /* 0x000fea0003800200 */
.L_x_28471:
        /* <DEDUP_REMOVED lines=22> */
.L_x_28482:
        /* <DEDUP_REMOVED lines=13> */
.L_x_28484:
[----:B------:R-:W-:Y:S05]  /*ab90*/  BSYNC.RECONVERGENT B3 ;  /* 0x0000000000037941 */ /* 0x000fea0003800200 */
.L_x_28483:
        /* <DEDUP_REMOVED lines=61> */
.L_x_28481:
[----:B------:R-:W-:Y:S05]  /*af70*/  BSYNC.RECONVERGENT B2 ;  /* 0x0000000000027941 */ /* 0x000fea0003800200 */
.L_x_28480:
        /* <DEDUP_REMOVED lines=11> */
.L_x_28479:
[----:B------:R-:W-:Y:S05]  /*b030*/  BSYNC.RECONVERGENT B1 ;  /* 0x0000000000017941 */ /* 0x000fea0003800200 */
.L_x_28478:
        /* <DEDUP_REMOVED lines=22> */
.L_x_28489:
        /* <DEDUP_REMOVED lines=13> */
.L_x_28491:
[----:B------:R-:W-:Y:S05]  /*b270*/  BSYNC.RECONVERGENT B3 ;  /* 0x0000000000037941 */ /* 0x000fea0003800200 */
.L_x_28490:
        /* <DEDUP_REMOVED lines=60> */
.L_x_28488:
[----:B------:R-:W-:Y:S05]  /*b640*/  BSYNC.RECONVERGENT B2 ;  /* 0x0000000000027941 */ /* 0x000fea0003800200 */
.L_x_28487:
        /* <DEDUP_REMOVED lines=11> */
.L_x_28486:
[----:B------:R-:W-:Y:S05]  /*b700*/  BSYNC.RECONVERGENT B1 ;  /* 0x0000000000017941 */ /* 0x000fea0003800200 */
.L_x_28485:
[----:B------:R-:W-:Y:S02]  /*b710*/  F2FP.F16.F32.PACK_AB R143, RZ, R165 ;  /* 0x000000a5ff8f723e */ /* 0x000fe400000000ff */
[----:B------:R-:W-:Y:S02]  /*b720*/  PRMT R142, R188, 0x5410, R142 ;  /* 0x00005410bc8e7816 */ /* 0x000fe4000000008e */
[----:B------:R-:W-:Y:S02]  /*b730*/  PRMT R141, R187, 0x5410, R141 ;  /* 0x00005410bb8d7816 */ /* 0x000fe4000000008d */
[----:B------:R-:W-:Y:S02]  /*b740*/  PRMT R140, R179, 0x5410, R140 ;  /* 0x00005410b38c7816 */ /* 0x000fe4000000008c */
[----:B------:R-:W-:Y:S01]  /*b750*/  PRMT R143, R190, 0x5410, R143 ;  /* 0x00005410be8f7816 */ /* 0x000fe2000000008f */
[----:B------:R-:W-:Y:S06]  /*b760*/  BRA `(.L_x_28492) ;  /* 0x00000034001c7947 */ /* 0x000fec0003800000 */
.L_x_28435:
[----:B------:R-:W-:Y:S01]  /*b770*/  BSSY.RECONVERGENT B1, `(.L_x_28493) ;  /* 0x0000069000017945 */ /* 0x000fe20003800200 */
[----:B------:R-:W-:Y:S01]  /*b780*/  MOV R21, RZ ;  /* 0x000000ff00157202 */ /* 0x000fe20000000f00 */
[----:B------:R-:W-:Y:S01]  /*b790*/  IMAD.MOV.U32 R182, RZ, RZ, R192 ;  /* 0x000000ffffb67224 */ /* 0x000fe200078e00c0 */
[----:B--2---:R-:W-:Y:S01]  /*b7a0*/  MOV R23, R36 ;  /* 0x0000002400177202 */ /* 0x004fe20000000f00 */
        /* <DEDUP_REMOVED lines=17> */
.L_x_28497:
        /* <DEDUP_REMOVED lines=13> */
.L_x_28499:
[----:B------:R-:W-:Y:S05]  /*b990*/  BSYNC.RECONVERGENT B3 ;  /* 0x0000000000037941 */ /* 0x000fea0003800200 */
.L_x_28498:
        /* <DEDUP_REMOVED lines=60> */
.L_x_28496:
[----:B------:R-:W-:Y:S05]  /*bd60*/  BSYNC.RECONVERGENT B2 ;  /* 0x0000000000027941 */ /* 0x000fea0003800200 */
.L_x_28495:
        /* <DEDUP_REMOVED lines=9> */
.L_x_28494:
[----:B------:R-:W-:Y:S05]  /*be00*/  BSYNC.RECONVERGENT B1 ;  /* 0x0000000000017941 */ /* 0x000fea0003800200 */
.L_x_28493:
[----:B------:R-:W-:Y:S01]  /*be10*/  BSSY.RECONVERGENT B1, `(.L_x_28500) ;  /* 0x0000067000017945 */ /* 0x000fe20003800200 */
[----:B01----:R-:W-:Y:S01]  /*be20*/  F2FP.F16.F32.PACK_AB R143, RZ, R21 ;  /* 0x00000015ff8f723e */ /* 0x003fe200000000ff */
        /* <DEDUP_REMOVED lines=16> */
.L_x_28504:
        /* <DEDUP_REMOVED lines=13> */
.L_x_28506:
[----:B------:R-:W-:Y:S05]  /*c000*/  BSYNC.RECONVERGENT B3 ;  /* 0x0000000000037941 */ /* 0x000fea0003800200 */
.L_x_28505:
        /* <DEDUP_REMOVED lines=61> */
.L_x_28503:
[----:B------:R-:W-:Y:S05]  /*c3e0*/  BSYNC.RECONVERGENT B2 ;  /* 0x0000000000027941 */ /* 0x000fea0003800200 */
.L_x_28502:
        /* <DEDUP_REMOVED lines=9> */
.L_x_28501:
[----:B------:R-:W-:Y:S05]  /*c480*/  BSYNC.RECONVERGENT B1 ;  /* 0x0000000000017941 */ /* 0x000fea0003800200 */
.L_x_28500:
        /* <DEDUP_REMOVED lines=18> */
.L_x_28511:
        /* <DEDUP_REMOVED lines=13> */
.L_x_28513:
[----:B------:R-:W-:Y:S05]  /*c680*/  BSYNC.RECONVERGENT B3 ;  /* 0x0000000000037941 */ /* 0x000fea0003800200 */
.L_x_28512:
        /* <DEDUP_REMOVED lines=61> */
.L_x_28510:
[----:B------:R-:W-:Y:S05]  /*ca60*/  BSYNC.RECONVERGENT B2 ;  /* 0x0000000000027941 */ /* 0x000fea0003800200 */
.L_x_28509:
        /* <DEDUP_REMOVED lines=9> */
.L_x_28508:
[----:B------:R-:W-:Y:S05]  /*cb00*/  BSYNC.RECONVERGENT B1 ;  /* 0x0000000000017941 */ /* 0x000fea0003800200 */
.L_x_28507:
        /* <DEDUP_REMOVED lines=18> */
.L_x_28518:
        /* <DEDUP_REMOVED lines=13> */
.L_x_28520:
[----:B------:R-:W-:Y:S05]  /*cd00*/  BSYNC.RECONVERGENT B3 ;  /* 0x0000000000037941 */ /* 0x000fea0003800200 */
.L_x_28519:
        /* <DEDUP_REMOVED lines=61> */
.L_x_28517:
[----:B------:R-:W-:Y:S05]  /*d0e0*/  BSYNC.RECONVERGENT B2 ;  /* 0x0000000000027941 */ /* 0x000fea0003800200 */
.L_x_28516:
        /* <DEDUP_REMOVED lines=9> */
.L_x_28515:
[----:B------:R-:W-:Y:S05]  /*d180*/  BSYNC.RECONVERGENT B1 ;  /* 0x0000000000017941 */ /* 0x000fea0003800200 */
.L_x_28514:
        /* <DEDUP_REMOVED lines=18> */
.L_x_28525:
        /* <DEDUP_REMOVED lines=13> */
.L_x_28527:
[----:B------:R-:W-:Y:S05]  /*d380*/  BSYNC.RECONVERGENT B3 ;  /* 0x0000000000037941 */ /* 0x000fea0003800200 */
.L_x_28526:
        /* <DEDUP_REMOVED lines=46> */
[C---:B------:R-:W-:Y:S01]  /*d670*/  IADD3 R181, PT, PT, R145.reuse, -0x24c28bd8, RZ ;  /* 0xdb3d742891b57810 */ /* 0x040fe20007ffe0ff */
        /* <DEDUP_REMOVED lines=11> */
[----:B------:R-:W-:Y:S02]  /*d730*/  MOV R0, R180 ;  /* 0x000000b400007202 */ /* 0x000fe40000000f00 */
[----:B------:R-:W-:Y:S02]  /*d740*/  LOP3.LUT R34, R183, R152, R165, 0x96, !PT ;  /* 0x00000098b7227212 */ /* 0x000fe400078e96a5 */
[----:B------:R-:W-:-:S07]  /*d750*/  MOV R182, R164 ;  /* 0x000000a400b67202 */ /* 0x000fce0000000f00 */
.L_x_28524:
[----:B------:R-:W-:Y:S05]  /*d760*/  BSYNC.RECONVERGENT B2 ;  /* 0x0000000000027941 */ /* 0x000fea0003800200 */
.L_x_28523:
        /* <DEDUP_REMOVED lines=9> */
.L_x_28522:
[----:B------:R-:W-:Y:S05]  /*d800*/  BSYNC.RECONVERGENT B1 ;  /* 0x0000000000017941 */ /* 0x000fea0003800200 */
.L_x_28521:
        /* <DEDUP_REMOVED lines=18> */
.L_x_28532:
        /* <DEDUP_REMOVED lines=13> */
.L_x_28534:
[----:B------:R-:W-:Y:S05]  /*da00*/  BSYNC.RECONVERGENT B3 ;  /* 0x0000000000037941 */ /* 0x000fea0003800200 */
.L_x_28533:
        /* <DEDUP_REMOVED lines=61> */
.L_x_28531:
[----:B------:R-:W-:Y:S05]  /*dde0*/  BSYNC.RECONVERGENT B2 ;  /* 0x0000000000027941 */ /* 0x000fea0003800200 */
.L_x_28530:
        /* <DEDUP_REMOVED lines=9> */
.L_x_28529:
[----:B------:R-:W-:Y:S05]  /*de80*/  BSYNC.RECONVERGENT B1 ;  /* 0x0000000000017941 */ /* 0x000fea0003800200 */
.L_x_28528:
        /* <DEDUP_REMOVED lines=18> */
.L_x_28539:
        /* <DEDUP_REMOVED lines=13> */
.L_x_28541:
[----:B------:R-:W-:Y:S05]  /*e080*/  BSYNC.RECONVERGENT B3 ;  /* 0x0000000000037941 */ /* 0x000fea0003800200 */
.L_x_28540:
        /* <DEDUP_REMOVED lines=61> */
.L_x_28538:
[----:B------:R-:W-:Y:S05]  /*e460*/  BSYNC.RECONVERGENT B2 ;  /* 0x0000000000027941 */ /* 0x000fea0003800200 */
.L_x_28537:
        /* <DEDUP_REMOVED lines=9> */
.L_x_28536:
[----:B------:R-:W-:Y:S05]  /*e500*/  BSYNC.RECONVERGENT B1 ;  /* 0x0000000000017941 */ /* 0x000fea0003800200 */
.L_x_28535:
        /* <DEDUP_REMOVED lines=18> */
.L_x_28546:
        /* <DEDUP_REMOVED lines=13> */
.L_x_28548:
[----:B------:R-:W-:Y:S05]  /*e700*/  BSYNC.RECONVERGENT B3 ;  /* 0x0000000000037941 */ /* 0x000fea0003800200 */
.L_x_28547:
        /* <DEDUP_REMOVED lines=59> */
[----:B------:R-:W-:Y:S02]  /*eac0*/  LOP3.LUT R34, R165, R34, R181, 0x96, !PT ;  /* 0x00000022a5227212 */ /* 0x000fe400078e96b5 */
[----:B------:R-:W-:-:S07]  /*ead0*/  MOV R182, R180 ;  /* 0x000000b400b67202 */ /* 0x000fce0000000f00 */
.L_x_28545:
[----:B------:R-:W-:Y:S05]  /*eae0*/  BSYNC.RECONVERGENT B2 ;  /* 0x0000000000027941 */ /* 0x000fea0003800200 */
.L_x_28544:
        /* <DEDUP_REMOVED lines=9> */
.L_x_28543:
[----:B------:R-:W-:Y:S05]  /*eb80*/  BSYNC.RECONVERGENT B1 ;  /* 0x0000000000017941 */ /* 0x000fea0003800200 */
.L_x_28542:
[----:B------:R-:W-:Y:S02]  /*eb90*/  F2FP.F16.F32.PACK_AB R180, RZ, R165 ;  /* 0x000000a5ffb4723e */ /* 0x000fe400000000ff */
[----:B------:R-:W-:Y:S02]  /*eba0*/  PRMT R140, R143, 0x5410, R140 ;  /* 0x000054108f8c7816 */ /* 0x000fe4000000008c */
[----:B------:R-:W-:Y:S02]  /*ebb0*/  PRMT R142, R142, 0x5410, R183 ;  /* 0x000054108e8e7816 */ /* 0x000fe400000000b7 */
[----:B------:R-:W-:Y:S02]  /*ebc0*/  PRMT R141, R141, 0x5410, R179 ;  /* 0x000054108d8d7816 */ /* 0x000fe400000000b3 */
[----:B------:R-:W-:-:S07]  /*ebd0*/  PRMT R143, R187, 0x5410, R180 ;  /* 0x00005410bb8f7816 */ /* 0x000fce00000000b4 */
.L_x_28492:
        /* <DEDUP_REMOVED lines=26> */
.L_x_28550:
[----:B------:R-:W-:Y:S05]  /*ed80*/  BSYNC.RECONVERGENT B1 ;  /* 0x0000000000017941 */ /* 0x000fea0003800200 */
.L_x_28549:
[----:B------:R-:W-:Y:S01]  /*ed90*/  VIADD R176, R176, 0x20 ;  /* 0x00000020b0b07836 */ /* 0x000fe20000000000 */
[----:B------:R-:W-:-:S07]  /*eda0*/  IADD3 R177, PT, PT, R177, 0x20, RZ ;  /* 0x00000020b1b17810 */ /* 0x000fce0007ffe0ff */
.L_x_28432:
[----:B------:R-:W-:Y:S05]  /*edb0*/  BSYNC.RECONVERGENT B0 ;  /* 0x0000000000007941 */ /* 0x000fea0003800200 */
.L_x_28431:
        /* <DEDUP_REMOVED lines=9> */
.L_x_28554:
[----:B------:R-:W-:Y:S05]  /*ee50*/  BSYNC.RECONVERGENT B1 ;  /* 0x0000000000017941 */ /* 0x000fea0003800200 */
.L_x_28553:
        /* <DEDUP_REMOVED lines=28> */
.L_x_28560:
        /* <DEDUP_REMOVED lines=13> */
.L_x_28562:
[----:B------:R-:W-:Y:S05]  /*f0f0*/  BSYNC.RECONVERGENT B3 ;  /* 0x0000000000037941 */ /* 0x000fea0003800200 */
.L_x_28561:
        /* <DEDUP_REMOVED lines=44> */
[----:B------:R-:W-:Y:S01]  /*f3c0*/  LOP3.LUT R11, R11, R154, R37, 0x96, !PT ;  /* 0x0000009a0b0b7212 */ /* 0x000fe200078e9625 */
[----:B------:R-:W-:Y:S02]  /*f3d0*/  IMAD.MOV.U32 R37, RZ, RZ, RZ ;  /* 0x000000ffff257224 */ /* 0x000fe400078e00ff */
[----:B------:R-:W-:-:S04]  /*f3e0*/  IMAD.WIDE.U32 R154, R25, -0x2daee0ad, RZ ;  /* 0xd2511f53199a7825 */ /* 0x000fc800078e00ff */
[----:B------:R-:W-:Y:S02]  /*f3f0*/  VIADD R25, R145, 0xdb3d7428 ;  /* 0xdb3d742891197836 */ /* 0x000fe40000000000 */
        /* <DEDUP_REMOVED lines=12> */
.L_x_28559:
[----:B------:R-:W-:Y:S05]  /*f4c0*/  BSYNC.RECONVERGENT B2 ;  /* 0x0000000000027941 */ /* 0x000fea0003800200 */
.L_x_28558:
        /* <DEDUP_REMOVED lines=11> */
.L_x_28557:
[----:B------:R-:W-:Y:S05]  /*f580*/  BSYNC.RECONVERGENT B1 ;  /* 0x0000000000017941 */ /* 0x000fea0003800200 */
.L_x_28556:
        /* <DEDUP_REMOVED lines=22> */
.L_x_28567:
        /* <DEDUP_REMOVED lines=13> */
.L_x_28569:
[----:B------:R-:W-:Y:S05]  /*f7c0*/  BSYNC.RECONVERGENT B3 ;  /* 0x0000000000037941 */ /* 0x000fea0003800200 */
.L_x_28568:
        /* <DEDUP_REMOVED lines=61> */
.L_x_28566:
[----:B------:R-:W-:Y:S05]  /*fba0*/  BSYNC.RECONVERGENT B2 ;  /* 0x0000000000027941 */ /* 0x000fea0003800200 */
.L_x_28565:
        /* <DEDUP_REMOVED lines=11> */
.L_x_28564:
[----:B------:R-:W-:Y:S05]  /*fc60*/  BSYNC.RECONVERGENT B1 ;  /* 0x0000000000017941 */ /* 0x000fea0003800200 */
.L_x_28563:
        /* <DEDUP_REMOVED lines=22> */
.L_x_28574:
        /* <DEDUP_REMOVED lines=13> */
.L_x_28576:
[----:B------:R-:W-:Y:S05]  /*fea0*/  BSYNC.RECONVERGENT B3 ;  /* 0x0000000000037941 */ /* 0x000fea0003800200 */
.L_x_28575:
        /* <DEDUP_REMOVED lines=58> */
[----:B------:R-:W-:Y:S01]  /*10250*/  IMAD.MOV.U32 R154, RZ, RZ, RZ ;  /* 0x000000ffff9a7224 */ /* 0x000fe200078e00ff */
[----:B------:R-:W-:Y:S02]  /*10260*/  LOP3.LUT R34, R15, R36, R155, 0x96, !PT ;  /* 0x000000240f227212 */ /* 0x000fe400078e969b */
[----:B------:R-:W-:-:S07]  /*10270*/  MOV R15, R184 ;  /* 0x000000b8000f7202 */ /* 0x000fce0000000f00 */
.L_x_28573:
[----:B------:R-:W-:Y:S05]  /*10280*/  BSYNC.RECONVERGENT B2 ;  /* 0x0000000000027941 */ /* 0x000fea0003800200 */
.L_x_28572:
        /* <DEDUP_REMOVED lines=11> */
.L_x_28571:
[----:B------:R-:W-:Y:S05]  /*10340*/  BSYNC.RECONVERGENT B1 ;  /* 0x0000000000017941 */ /* 0x000fea0003800200 */
.L_x_28570:
        /* <DEDUP_REMOVED lines=22> */
.L_x_28581:
        /* <DEDUP_REMOVED lines=13> */
.L_x_28583:
[----:B------:R-:W-:Y:S05]  /*10580*/  BSYNC.RECONVERGENT B3 ;  /* 0x0000000000037941 */ /* 0x000fea0003800200 */
.L_x_28582:
        /* <DEDUP_REMOVED lines=56> */
[----:B------:R-:W-:Y:S02]  /*10910*/  HFMA2 R155, -RZ, RZ, 0, 0 ;  /* 0x00000000ff9b7431 */ /* 0x000fe400000001ff */
[----:B------:R-:W-:Y:S01]  /*10920*/  IMAD.MOV.U32 R0, RZ, RZ, R182 ;  /* 0x000000ffff007224 */ /* 0x000fe200078e00b6 */
[----:B------:R-:W-:Y:S02]  /*10930*/  MOV R36, R154 ;  /* 0x0000009a00247202 */ /* 0x000fe40000000f00 */
[----:B------:R-:W-:Y:S01]  /*10940*/  LOP3.LUT R2, R17, R166, R183, 0x96, !PT ;  /* 0x000000a611027212 */ /* 0x000fe200078e96b7 */
[----:B------:R-:W-:-:S07]  /*10950*/  IMAD.MOV.U32 R17, RZ, RZ, R140 ;  /* 0x000000ffff117224 */ /* 0x000fce00078e008c */
.L_x_28580:
[----:B------:R-:W-:Y:S05]  /*10960*/  BSYNC.RECONVERGENT B2 ;  /* 0x0000000000027941 */ /* 0x000fea0003800200 */
.L_x_28579:
        /* <DEDUP_REMOVED lines=11> */
.L_x_28578:
[----:B------:R-:W-:Y:S05]  /*10a20*/  BSYNC.RECONVERGENT B1 ;  /* 0x0000000000017941 */ /* 0x000fea0003800200 */
.L_x_28577:
        /* <DEDUP_REMOVED lines=22> */
.L_x_28588:
        /* <DEDUP_REMOVED lines=13> */
.L_x_28590:
[----:B------:R-:W-:Y:S05]  /*10c60*/  BSYNC.RECONVERGENT B3 ;  /* 0x0000000000037941 */ /* 0x000fea0003800200 */
.L_x_28589:
        /* <DEDUP_REMOVED lines=61> */
.L_x_28587:
[----:B------:R-:W-:Y:S05]  /*11040*/  BSYNC.RECONVERGENT B2 ;  /* 0x0000000000027941 */ /* 0x000fea0003800200 */
.L_x_28586:
        /* <DEDUP_REMOVED lines=11> */
.L_x_28585:
[----:B------:R-:W-:Y:S05]  /*11100*/  BSYNC.RECONVERGENT B1 ;  /* 0x0000000000017941 */ /* 0x000fea0003800200 */
.L_x_28584:
        /* <DEDUP_REMOVED lines=22> */
.L_x_28595:
        /* <DEDUP_REMOVED lines=13> */
.L_x_28597:
[----:B------:R-:W-:Y:S05]  /*11340*/  BSYNC.RECONVERGENT B3 ;  /* 0x0000000000037941 */ /* 0x000fea0003800200 */
.L_x_28596:
        /* <DEDUP_REMOVED lines=61> */
.L_x_28594:
[----:B------:R-:W-:Y:S05]  /*11720*/  BSYNC.RECONVERGENT B2 ;  /* 0x0000000000027941 */ /* 0x000fea0003800200 */
.L_x_28593:
        /* <DEDUP_REMOVED lines=11> */
.L_x_28592:
[----:B------:R-:W-:Y:S05]  /*117e0*/  BSYNC.RECONVERGENT B1 ;  /* 0x0000000000017941 */ /* 0x000fea0003800200 */
.L_x_28591:
        /* <DEDUP_REMOVED lines=22> */
.L_x_28602:
        /* <DEDUP_REMOVED lines=13> */
.L_x_28604:
[----:B------:R-:W-:Y:S05]  /*11a20*/  BSYNC.RECONVERGENT B3 ;  /* 0x0000000000037941 */ /* 0x000fea0003800200 */
.L_x_28603:
        /* <DEDUP_REMOVED lines=61> */
.L_x_28601:
[----:B------:R-:W-:Y:S05]  /*11e00*/  BSYNC.RECONVERGENT B2 ;  /* 0x0000000000027941 */ /* 0x000fea0003800200 */
.L_x_28600:
        /* <DEDUP_REMOVED lines=11> */
.L_x_28599:
[----:B------:R-:W-:Y:S05]  /*11ec0*/  BSYNC.RECONVERGENT B1 ;  /* 0x0000000000017941 */ /* 0x000fea0003800200 */
.L_x_28598:
        /* <DEDUP_REMOVED lines=22> */
.L_x_28609:
        /* <DEDUP_REMOVED lines=13> */
.L_x_28611:
[----:B------:R-:W-:Y:S05]  /*12100*/  BSYNC.RECONVERGENT B3 ;  /* 0x0000000000037941 */ /* 0x000fea0003800200 */
.L_x_28610:
        /* <DEDUP_REMOVED lines=60> */
.L_x_28608:
[----:B------:R-:W-:Y:S05]  /*124d0*/  BSYNC.RECONVERGENT B2 ;  /* 0x0000000000027941 */ /* 0x000fea0003800200 */
.L_x_28607:
        /* <DEDUP_REMOVED lines=11> */
.L_x_28606:
[----:B------:R-:W-:Y:S05]  /*12590*/  BSYNC.RECONVERGENT B1 ;  /* 0x0000000000017941 */ /* 0x000fea0003800200 */
.L_x_28605:
[----:B------:R-:W-:Y:S02]  /*125a0*/  F2FP.F16.F32.PACK_AB R143, RZ, R167 ;  /* 0x000000a7ff8f723e */ /* 0x000fe400000000ff */
[----:B------:R-:W-:Y:S02]  /*125b0*/  PRMT R142, R189, 0x5410, R142 ;  /* 0x00005410bd8e7816 */ /* 0x000fe4000000008e */
[----:B------:R-:W-:Y:S02]  /*125c0*/  PRMT R141, R187, 0x5410, R188 ;  /* 0x00005410bb8d7816 */ /* 0x000fe400000000bc */
[----:B------:R-:W-:Y:S02]  /*125d0*/  PRMT R140, R180, 0x5410, R181 ;  /* 0x00005410b48c7816 */ /* 0x000fe400000000b5 */
[----:B------:R-:W-:Y:S01]  /*125e0*/  PRMT R143, R191, 0x5410, R143 ;  /* 0x00005410bf8f7816 */ /* 0x000fe2000000008f */
[----:B------:R-:W-:Y:S06]  /*125f0*/  BRA `(.L_x_28612) ;  /* 0x00000034001c7947 */ /* 0x000fec0003800000 */
.L_x_28555:
        /* <DEDUP_REMOVED lines=21> */
.L_x_28617:
        /* <DEDUP_REMOVED lines=13> */
.L_x_28619:
[----:B------:R-:W-:Y:S05]  /*12820*/  BSYNC.RECONVERGENT B3 ;  /* 0x0000000000037941 */ /* 0x000fea0003800200 */
.L_x_28618:
        /* <DEDUP_REMOVED lines=60> */
.L_x_28616:
[----:B------:R-:W-:Y:S05]  /*12bf0*/  BSYNC.RECONVERGENT B2 ;  /* 0x0000000000027941 */ /* 0x000fea0003800200 */
.L_x_28615:
        /* <DEDUP_REMOVED lines=9> */
.L_x_28614:
[----:B------:R-:W-:Y:S05]  /*12c90*/  BSYNC.RECONVERGENT B1 ;  /* 0x0000000000017941 */ /* 0x000fea0003800200 */
.L_x_28613:
        /* <DEDUP_REMOVED lines=18> */
.L_x_28624:
        /* <DEDUP_REMOVED lines=13> */
.L_x_28626:
[----:B------:R-:W-:Y:S05]  /*12e90*/  BSYNC.RECONVERGENT B3 ;  /* 0x0000000000037941 */ /* 0x000fea0003800200 */
.L_x_28625:
        /* <DEDUP_REMOVED lines=61> */
.L_x_28623:
[----:B------:R-:W-:Y:S05]  /*13270*/  BSYNC.RECONVERGENT B2 ;  /* 0x0000000000027941 */ /* 0x000fea0003800200 */
.L_x_28622:
        /* <DEDUP_REMOVED lines=9> */
.L_x_28621:
[----:B------:R-:W-:Y:S05]  /*13310*/  BSYNC.RECONVERGENT B1 ;  /* 0x0000000000017941 */ /* 0x000fea0003800200 */
.L_x_28620:
[----:B------:R-:W-:Y:S01]  /*13320*/  BSSY.RECONVERGENT B1, `(.L_x_28627) ;  /* 0x0000067000017945 */ /* 0x000fe20003800200 */
[----:B01----:R-:W-:Y:S01]  /*13330*/  F2FP.F16.F32.PACK_AB R140, RZ, R26 ;  /* 0x0000001aff8c723e */ /* 0x003fe200000000ff */
        /* <DEDUP_REMOVED lines=16> */
.L_x_28631:
        /* <DEDUP_REMOVED lines=13> */
.L_x_28633:
[----:B------:R-:W-:Y:S05]  /*13510*/  BSYNC.RECONVERGENT B3 ;  /* 0x0000000000037941 */ /* 0x000fea0003800200 */
.L_x_28632:
        /* <DEDUP_REMOVED lines=61> */
.L_x_28630:
[----:B------:R-:W-:Y:S05]  /*138f0*/  BSYNC.RECONVERGENT B2 ;  /* 0x0000000000027941 */ /* 0x000fea0003800200 */
.L_x_28629:
        /* <DEDUP_REMOVED lines=9> */
.L_x_28628:
[----:B------:R-:W-:Y:S05]  /*13990*/  BSYNC.RECONVERGENT B1 ;  /* 0x0000000000017941 */ /* 0x000fea0003800200 */
.L_x_28627:
        /* <DEDUP_REMOVED lines=18> */
.L_x_28638:
        /* <DEDUP_REMOVED lines=13> */
.L_x_28640:
[----:B------:R-:W-:Y:S05]  /*13b90*/  BSYNC.RECONVERGENT B3 ;  /* 0x0000000000037941 */ /* 0x000fea0003800200 */
.L_x_28639:
        /* <DEDUP_REMOVED lines=61> */
.L_x_28637:
[----:B------:R-:W-:Y:S05]  /*13f70*/  BSYNC.RECONVERGENT B2 ;  /* 0x0000000000027941 */ /* 0x000fea0003800200 */
.L_x_28636:
        /* <DEDUP_REMOVED lines=9> */
.L_x_28635:
[----:B------:R-:W-:Y:S05]  /*14010*/  BSYNC.RECONVERGENT B1 ;  /* 0x0000000000017941 */ /* 0x000fea0003800200 */
.L_x_28634:
        /* <DEDUP_REMOVED lines=18> */
.L_x_28645:
        /* <DEDUP_REMOVED lines=13> */
.L_x_28647:
[----:B------:R-:W-:Y:S05]  /*14210*/  BSYNC.RECONVERGENT B3 ;  /* 0x0000000000037941 */ /* 0x000fea0003800200 */
.L_x_28646:
        /* <DEDUP_REMOVED lines=61> */
.L_x_28644:
[----:B------:R-:W-:Y:S05]  /*145f0*/  BSYNC.RECONVERGENT B2 ;  /* 0x0000000000027941 */ /* 0x000fea0003800200 */
.L_x_28643:
        /* <DEDUP_REMOVED lines=9> */
.L_x_28642:
[----:B------:R-:W-:Y:S05]  /*14690*/  BSYNC.RECONVERGENT B1 ;  /* 0x0000000000017941 */ /* 0x000fea0003800200 */
.L_x_28641:
        /* <DEDUP_REMOVED lines=18> */
.L_x_28652:
        /* <DEDUP_REMOVED lines=13> */
.L_x_28654:
[----:B------:R-:W-:Y:S05]  /*14890*/  BSYNC.RECONVERGENT B3 ;  /* 0x0000000000037941 */ /* 0x000fea0003800200 */
.L_x_28653:
        /* <DEDUP_REMOVED lines=61> */
.L_x_28651:
[----:B------:R-:W-:Y:S05]  /*14c70*/  BSYNC.RECONVERGENT B2 ;  /* 0x0000000000027941 */ /* 0x000fea0003800200 */
.L_x_28650:
        /* <DEDUP_REMOVED lines=9> */
.L_x_28649:
[----:B------:R-:W-:Y:S05]  /*14d10*/  BSYNC.RECONVERGENT B1 ;  /* 0x0000000000017941 */ /* 0x000fea0003800200 */
.L_x_28648:
        /* <DEDUP_REMOVED lines=18> */
.L_x_28659:
        /* <DEDUP_REMOVED lines=13> */
.L_x_28661:
[----:B------:R-:W-:Y:S05]  /*14f10*/  BSYNC.RECONVERGENT B3 ;  /* 0x0000000000037941 */ /* 0x000fea0003800200 */
.L_x_28660:
        /* <DEDUP_REMOVED lines=61> */
.L_x_28658:
[----:B------:R-:W-:Y:S05]  /*152f0*/  BSYNC.RECONVERGENT B2 ;  /* 0x0000000000027941 */ /* 0x000fea0003800200 */
.L_x_28657:
        /* <DEDUP_REMOVED lines=9> */
.L_x_28656:
[----:B------:R-:W-:Y:S05]  /*15390*/  BSYNC.RECONVERGENT B1 ;  /* 0x0000000000017941 */ /* 0x000fea0003800200 */
.L_x_28655:
        /* <DEDUP_REMOVED lines=18> */
.L_x_28666:
        /* <DEDUP_REMOVED lines=13> */
.L_x_28668:
[----:B------:R-:W-:Y:S05]  /*15590*/  BSYNC.RECONVERGENT B3 ;  /* 0x0000000000037941 */ /* 0x000fea0003800200 */
.L_x_28667:
        /* <DEDUP_REMOVED lines=61> */
.L_x_28665:
[----:B------:R-:W-:Y:S05]  /*15970*/  BSYNC.RECONVERGENT B2 ;  /* 0x0000000000027941 */ /* 0x000fea0003800200 */
.L_x_28664:
        /* <DEDUP_REMOVED lines=9> */
.L_x_28663:
[----:B------:R-:W-:Y:S05]  /*15a10*/  BSYNC.RECONVERGENT B1 ;  /* 0x0000000000017941 */ /* 0x000fea0003800200 */
.L_x_28662:
[----:B------:R-:W-:Y:S02]  /*15a20*/  F2FP.F16.F32.PACK_AB R143, RZ, R167 ;  /* 0x000000a7ff8f723e */ /* 0x000fe400000000ff */
[----:B------:R-:W-:Y:S02]  /*15a30*/  PRMT R142, R188, 0x5410, R189 ;  /* 0x00005410bc8e7816 */ /* 0x000fe400000000bd */
[----:B------:R-:W-:Y:S02]  /*15a40*/  PRMT R141, R187, 0x5410, R141 ;  /* 0x00005410bb8d7816 */ /* 0x000fe4000000008d */
[----:B------:R-:W-:Y:S02]  /*15a50*/  PRMT R140, R183, 0x5410, R140 ;  /* 0x00005410b78c7816 */ /* 0x000fe4000000008c */
[----:B------:R-:W-:-:S07]  /*15a60*/  PRMT R143, R190, 0x5410, R143 ;  /* 0x00005410be8f7816 */ /* 0x000fce000000008f */
.L_x_28612:
        /* <DEDUP_REMOVED lines=26> */
.L_x_28670:
[----:B------:R-:W-:Y:S05]  /*15c10*/  BSYNC.RECONVERGENT B1 ;  /* 0x0000000000017941 */ /* 0x000fea0003800200 */
.L_x_28669:
[----:B------:R-:W-:Y:S01]  /*15c20*/  IADD3 R176, PT, PT, R176, 0x20, RZ ;  /* 0x00000020b0b07810 */ /* 0x000fe20007ffe0ff */
[----:B------:R-:W-:-:S07]  /*15c30*/  VIADD R177, R177, 0x20 ;  /* 0x00000020b1b17836 */ /* 0x000fce0000000000 */
.L_x_28552:
[----:B------:R-:W-:Y:S05]  /*15c40*/  BSYNC.RECONVERGENT B0 ;  /* 0x0000000000007941 */ /* 0x000fea0003800200 */
.L_x_28551:
        /* <DEDUP_REMOVED lines=9> */
.L_x_28674:
[----:B------:R-:W-:Y:S05]  /*15ce0*/  BSYNC.RECONVERGENT B1 ;  /* 0x0000000000017941 */ /* 0x000fea0003800200 */
.L_x_28673:
        /* <DEDUP_REMOVED lines=28> */
.L_x_28680:
        /* <DEDUP_REMOVED lines=13> */
.L_x_28682:
[----:B------:R-:W-:Y:S05]  /*15f80*/  BSYNC.RECONVERGENT B3 ;  /* 0x0000000000037941 */ /* 0x000fea0003800200 */
.L_x_28681:
        /* <DEDUP_REMOVED lines=60> */
.L_x_28679:
[----:B------:R-:W-:Y:S05]  /*16350*/  BSYNC.RECONVERGENT B2 ;  /* 0x0000000000027941 */ /* 0x000fea0003800200 */
.L_x_28678:
        /* <DEDUP_REMOVED lines=11> */
.L_x_28677:
[----:B------:R-:W-:Y:S05]  /*16410*/  BSYNC.RECONVERGENT B1 ;  /* 0x0000000000017941 */ /* 0x000fea0003800200 */
.L_x_28676:
        /* <DEDUP_REMOVED lines=22> */
.L_x_28687:
        /* <DEDUP_REMOVED lines=13> */
.L_x_28689:
[----:B------:R-:W-:Y:S05]  /*16650*/  BSYNC.RECONVERGENT B3 ;  /* 0x0000000000037941 */ /* 0x000fea0003800200 */
.L_x_28688:
        /* <DEDUP_REMOVED lines=61> */
.L_x_28686:
[----:B------:R-:W-:Y:S05]  /*16a30*/  BSYNC.RECONVERGENT B2 ;  /* 0x0000000000027941 */ /* 0x000fea0003800200 */
.L_x_28685:
        /* <DEDUP_REMOVED lines=11> */
.L_x_28684:
[----:B------:R-:W-:Y:S05]  /*16af0*/  BSYNC.RECONVERGENT B1 ;  /* 0x0000000000017941 */ /* 0x000fea0003800200 */
.L_x_28683:
        /* <DEDUP_REMOVED lines=22> */
.L_x_28694:
        /* <DEDUP_REMOVED lines=13> */
.L_x_28696:
[----:B------:R-:W-:Y:S05]  /*16d30*/  BSYNC.RECONVERGENT B3 ;  /* 0x0000000000037941 */ /* 0x000fea0003800200 */
.L_x_28695:
        /* <DEDUP_REMOVED lines=61> */
.L_x_28693:
[----:B------:R-:W-:Y:S05]  /*17110*/  BSYNC.RECONVERGENT B2 ;  /* 0x0000000000027941 */ /* 0x000fea0003800200 */
.L_x_28692:
        /* <DEDUP_REMOVED lines=11> */
.L_x_28691:
[----:B------:R-:W-:Y:S05]  /*171d0*/  BSYNC.RECONVERGENT B1 ;  /* 0x0000000000017941 */ /* 0x000fea0003800200 */
.L_x_28690:
        /* <DEDUP_REMOVED lines=22> */
.L_x_28701:
        /* <DEDUP_REMOVED lines=13> */
.L_x_28703:
[----:B------:R-:W-:Y:S05]  /*17410*/  BSYNC.RECONVERGENT B3 ;  /* 0x0000000000037941 */ /* 0x000fea0003800200 */
.L_x_28702:
        /* <DEDUP_REMOVED lines=61> */
.L_x_28700:
[----:B------:R-:W-:Y:S05]  /*177f0*/  BSYNC.RECONVERGENT B2 ;  /* 0x0000000000027941 */ /* 0x000fea0003800200 */
.L_x_28699:
        /* <DEDUP_REMOVED lines=11> */
.L_x_28698:
[----:B------:R-:W-:Y:S05]  /*178b0*/  BSYNC.RECONVERGENT B1 ;  /* 0x0000000000017941 */ /* 0x000fea0003800200 */
.L_x_28697:
        /* <DEDUP_REMOVED lines=22> */
.L_x_28708:
        /* <DEDUP_REMOVED lines=13> */
.L_x_28710:
[----:B------:R-:W-:Y:S05]  /*17af0*/  BSYNC.RECONVERGENT B3 ;  /* 0x0000000000037941 */ /* 0x000fea0003800200 */
.L_x_28709:
        /* <DEDUP_REMOVED lines=61> */
.L_x_28707:
[----:B------:R-:W-:Y:S05]  /*17ed0*/  BSYNC.RECONVERGENT B2 ;  /* 0x0000000000027941 */ /* 0x000fea0003800200 */
.L_x_28706:
        /* <DEDUP_REMOVED lines=11> */
.L_x_28705:
[----:B------:R-:W-:Y:S05]  /*17f90*/  BSYNC.RECONVERGENT B1 ;  /* 0x0000000000017941 */ /* 0x000fea0003800200 */
.L_x_28704:
        /* <DEDUP_REMOVED lines=22> */
.L_x_28715:
        /* <DEDUP_REMOVED lines=13> */
.L_x_28717:
[----:B------:R-:W-:Y:S05]  /*181d0*/  BSYNC.RECONVERGENT B3 ;  /* 0x0000000000037941 */ /* 0x000fea0003800200 */
.L_x_28716:
        /* <DEDUP_REMOVED lines=61> */
.L_x_28714:
[----:B------:R-:W-:Y:S05]  /*185b0*/  BSYNC.RECONVERGENT B2 ;  /* 0x0000000000027941 */ /* 0x000fea0003800200 */
.L_x_28713:
        /* <DEDUP_REMOVED lines=11> */
.L_x_28712:
[----:B------:R-:W-:Y:S05]  /*18670*/  BSYNC.RECONVERGENT B1 ;  /* 0x0000000000017941 */ /* 0x000fea0003800200 */
.L_x_28711:
        /* <DEDUP_REMOVED lines=22> */
.L_x_28722:
        /* <DEDUP_REMOVED lines=13> */
.L_x_28724:
[----:B------:R-:W-:Y:S05]  /*188b0*/  BSYNC.RECONVERGENT B3 ;  /* 0x0000000000037941 */ /* 0x000fea0003800200 */
.L_x_28723:
        /* <DEDUP_REMOVED lines=61> */
.L_x_28721:
[----:B------:R-:W-:Y:S05]  /*18c90*/  BSYNC.RECONVERGENT B2 ;  /* 0x0000000000027941 */ /* 0x000fea0003800200 */
.L_x_28720:
        /* <DEDUP_REMOVED lines=11> */
.L_x_28719:
[----:B------:R-:W-:Y:S05]  /*18d50*/  BSYNC.RECONVERGENT B1 ;  /* 0x0000000000017941 */ /* 0x000fea0003800200 */
.L_x_28718:
        /* <DEDUP_REMOVED lines=22> */
.L_x_28729:
        /* <DEDUP_REMOVED lines=13> */
.L_x_28731:
[----:B------:R-:W-:Y:S05]  /*18f90*/  BSYNC.RECONVERGENT B3 ;  /* 0x0000000000037941 */ /* 0x000fea0003800200 */
.L_x_28730:
        /* <DEDUP_REMOVED lines=60> */
.L_x_28728:
[----:B------:R-:W-:Y:S05]  /*19360*/  BSYNC.RECONVERGENT B2 ;  /* 0x0000000000027941 */ /* 0x000fea0003800200 */
.L_x_28727:
        /* <DEDUP_REMOVED lines=11> */
.L_x_28726:
[----:B------:R-:W-:Y:S05]  /*19420*/  BSYNC.RECONVERGENT B1 ;  /* 0x0000000000017941 */ /* 0x000fea0003800200 */
.L_x_28725:
[----:B------:R-:W-:Y:S02]  /*19430*/  F2FP.F16.F32.PACK_AB R143, RZ, R169 ;  /* 0x000000a9ff8f723e */ /* 0x000fe400000000ff */
[----:B------:R-:W-:Y:S02]  /*19440*/  PRMT R142, R190, 0x5410, R142 ;  /* 0x00005410be8e7816 */ /* 0x000fe4000000008e */
[----:B------:R-:W-:Y:S02]  /*19450*/  PRMT R141, R188, 0x5410, R189 ;  /* 0x00005410bc8d7816 */ /* 0x000fe400000000bd */
[----:B------:R-:W-:Y:S02]  /*19460*/  PRMT R140, R181, 0x5410, R187 ;  /* 0x00005410b58c7816 */ /* 0x000fe400000000bb */
[----:B------:R-:W-:Y:S01]  /*19470*/  PRMT R143, R192, 0x5410, R143 ;  /* 0x00005410c08f7816 */ /* 0x000fe2000000008f */
[----:B------:R-:W-:Y:S06]  /*19480*/  BRA `(.L_x_28732) ;  /* 0x00000034001c7947 */ /* 0x000fec0003800000 */
.L_x_28675:
        /* <DEDUP_REMOVED lines=21> */
.L_x_28737:
        /* <DEDUP_REMOVED lines=13> */
.L_x_28739:
[----:B------:R-:W-:Y:S05]  /*196b0*/  BSYNC.RECONVERGENT B3 ;  /* 0x0000000000037941 */ /* 0x000fea0003800200 */
.L_x_28738:
        /* <DEDUP_REMOVED lines=60> */
.L_x_28736:
[----:B------:R-:W-:Y:S05]  /*19a80*/  BSYNC.RECONVERGENT B2 ;  /* 0x0000000000027941 */ /* 0x000fea0003800200 */
.L_x_28735:
        /* <DEDUP_REMOVED lines=9> */
.L_x_28734:
[----:B------:R-:W-:Y:S05]  /*19b20*/  BSYNC.RECONVERGENT B1 ;  /* 0x0000000000017941 */ /* 0x000fea0003800200 */
.L_x_28733:
        /* <DEDUP_REMOVED lines=18> */
.L_x_28744:
        /* <DEDUP_REMOVED lines=13> */
.L_x_28746:
[----:B------:R-:W-:Y:S05]  /*19d20*/  BSYNC.RECONVERGENT B3 ;  /* 0x0000000000037941 */ /* 0x000fea0003800200 */
.L_x_28745:
        /* <DEDUP_REMOVED lines=61> */
.L_x_28743:
[----:B------:R-:W-:Y:S05]  /*1a100*/  BSYNC.RECONVERGENT B2 ;  /* 0x0000000000027941 */ /* 0x000fea0003800200 */
.L_x_28742:
        /* <DEDUP_REMOVED lines=9> */
.L_x_28741:
[----:B------:R-:W-:Y:S05]  /*1a1a0*/  BSYNC.RECONVERGENT B1 ;  /* 0x0000000000017941 */ /* 0x000fea0003800200 */
.L_x_28740:
[----:B------:R-:W-:Y:S01]  /*1a1b0*/  BSSY.RECONVERGENT B1, `(.L_x_28747) ;  /* 0x0000067000017945 */ /* 0x000fe20003800200 */
[----:B------:R-:W-:Y:S01]  /*1a1c0*/  F2FP.F16.F32.PACK_AB R181, RZ, R29 ;  /* 0x0000001dffb5723e */ /* 0x000fe200000000ff */
        /* <DEDUP_REMOVED lines=16> */
.L_x_28751:
        /* <DEDUP_REMOVED lines=13> */
.L_x_28753:
[----:B------:R-:W-:Y:S05]  /*1a3a0*/  BSYNC.RECONVERGENT B3 ;  /* 0x0000000000037941 */ /* 0x000fea0003800200 */
.L_x_28752:
        /* <DEDUP_REMOVED lines=61> */
.L_x_28750:
[----:B------:R-:W-:Y:S05]  /*1a780*/  BSYNC.RECONVERGENT B2 ;  /* 0x0000000000027941 */ /* 0x000fea0003800200 */
.L_x_28749:
        /* <DEDUP_REMOVED lines=9> */
.L_x_28748:
[----:B------:R-:W-:Y:S05]  /*1a820*/  BSYNC.RECONVERGENT B1 ;  /* 0x0000000000017941 */ /* 0x000fea0003800200 */
.L_x_28747:
        /* <DEDUP_REMOVED lines=18> */
.L_x_28758:
        /* <DEDUP_REMOVED lines=13> */
.L_x_28760:
[----:B------:R-:W-:Y:S05]  /*1aa20*/  BSYNC.RECONVERGENT B3 ;  /* 0x0000000000037941 */ /* 0x000fea0003800200 */
.L_x_28759:
        /* <DEDUP_REMOVED lines=59> */
[----:B------:R-:W-:Y:S01]  /*1ade0*/  IMAD.MOV.U32 R17, RZ, RZ, R184 ;  /* 0x000000ffff117224 */ /* 0x000fe200078e00b8 */
[----:B------:R-:W-:-:S07]  /*1adf0*/  MOV R184, R142 ;  /* 0x0000008e00b87202 */ /* 0x000fce0000000f00 */
.L_x_28757:
[----:B------:R-:W-:Y:S05]  /*1ae00*/  BSYNC.RECONVERGENT B2 ;  /* 0x0000000000027941 */ /* 0x000fea0003800200 */
.L_x_28756:
        /* <DEDUP_REMOVED lines=9> */
.L_x_28755:
[----:B------:R-:W-:Y:S05]  /*1aea0*/  BSYNC.RECONVERGENT B1 ;  /* 0x0000000000017941 */ /* 0x000fea0003800200 */
.L_x_28754:
        /* <DEDUP_REMOVED lines=18> */
.L_x_28765:
        /* <DEDUP_REMOVED lines=13> */
.L_x_28767:
[----:B------:R-:W-:Y:S05]  /*1b0a0*/  BSYNC.RECONVERGENT B3 ;  /* 0x0000000000037941 */ /* 0x000fea0003800200 */
.L_x_28766:
        /* <DEDUP_REMOVED lines=61> */
.L_x_28764:
[----:B------:R-:W-:Y:S05]  /*1b480*/  BSYNC.RECONVERGENT B2 ;  /* 0x0000000000027941 */ /* 0x000fea0003800200 */
.L_x_28763:
        /* <DEDUP_REMOVED lines=9> */
.L_x_28762:
[----:B------:R-:W-:Y:S05]  /*1b520*/  BSYNC.RECONVERGENT B1 ;  /* 0x0000000000017941 */ /* 0x000fea0003800200 */
.L_x_28761:
        /* <DEDUP_REMOVED lines=18> */
.L_x_28772:
        /* <DEDUP_REMOVED lines=13> */
.L_x_28774:
[----:B------:R-:W-:Y:S05]  /*1b720*/  BSYNC.RECONVERGENT B3 ;  /* 0x0000000000037941 */ /* 0x000fea0003800200 */
.L_x_28773:
        /* <DEDUP_REMOVED lines=61> */
.L_x_28771:
[----:B------:R-:W-:Y:S05]  /*1bb00*/  BSYNC.RECONVERGENT B2 ;  /* 0x0000000000027941 */ /* 0x000fea0003800200 */
.L_x_28770:
        /* <DEDUP_REMOVED lines=9> */
.L_x_28769:
[----:B------:R-:W-:Y:S05]  /*1bba0*/  BSYNC.RECONVERGENT B1 ;  /* 0x0000000000017941 */ /* 0x000fea0003800200 */
.L_x_28768:
        /* <DEDUP_REMOVED lines=18> */
.L_x_28779:
        /* <DEDUP_REMOVED lines=13> */
.L_x_28781:
[----:B------:R-:W-:Y:S05]  /*1bda0*/  BSYNC.RECONVERGENT B3 ;  /* 0x0000000000037941 */ /* 0x000fea0003800200 */
.L_x_28780:
        /* <DEDUP_REMOVED lines=61> */
.L_x_28778:
[----:B------:R-:W-:Y:S05]  /*1c180*/  BSYNC.RECONVERGENT B2 ;  /* 0x0000000000027941 */ /* 0x000fea0003800200 */
.L_x_28777:
        /* <DEDUP_REMOVED lines=9> */
.L_x_28776:
[----:B------:R-:W-:Y:S05]  /*1c220*/  BSYNC.RECONVERGENT B1 ;  /* 0x0000000000017941 */ /* 0x000fea0003800200 */
.L_x_28775:
        /* <DEDUP_REMOVED lines=18> */
.L_x_28786:
        /* <DEDUP_REMOVED lines=13> */
.L_x_28788:
[----:B------:R-:W-:Y:S05]  /*1c420*/  BSYNC.RECONVERGENT B3 ;  /* 0x0000000000037941 */ /* 0x000fea0003800200 */
.L_x_28787:
        /* <DEDUP_REMOVED lines=61> */
.L_x_28785:
[----:B------:R-:W-:Y:S05]  /*1c800*/  BSYNC.RECONVERGENT B2 ;  /* 0x0000000000027941 */ /* 0x000fea0003800200 */
.L_x_28784:
        /* <DEDUP_REMOVED lines=9> */
.L_x_28783:
[----:B------:R-:W-:Y:S05]  /*1c8a0*/  BSYNC.RECONVERGENT B1 ;  /* 0x0000000000017941 */ /* 0x000fea0003800200 */
.L_x_28782:
[----:B------:R-:W-:Y:S02]  /*1c8b0*/  F2FP.F16.F32.PACK_AB R143, RZ, R169 ;  /* 0x000000a9ff8f723e */ /* 0x000fe400000000ff */
[----:B------:R-:W-:Y:S02]  /*1c8c0*/  PRMT R142, R189, 0x5410, R190 ;  /* 0x00005410bd8e7816 */ /* 0x000fe400000000be */
[----:B------:R-:W-:Y:S02]  /*1c8d0*/  PRMT R141, R187, 0x5410, R188 ;  /* 0x00005410bb8d7816 */ /* 0x000fe400000000bc */
[----:B------:R-:W-:Y:S02]  /*1c8e0*/  PRMT R140, R185, 0x5410, R181 ;  /* 0x00005410b98c7816 */ /* 0x000fe400000000b5 */
[----:B------:R-:W-:-:S07]  /*1c8f0*/  PRMT R143, R191, 0x5410, R143 ;  /* 0x00005410bf8f7816 */ /* 0x000fce000000008f */
.L_x_28732:
        /* <DEDUP_REMOVED lines=26> */
.L_x_28790:
[----:B------:R-:W-:Y:S05]  /*1caa0*/  BSYNC.RECONVERGENT B1 ;  /* 0x0000000000017941 */ /* 0x000fea0003800200 */
.L_x_28789:
[----:B------:R-:W-:Y:S01]  /*1cab0*/  VIADD R176, R176, 0x20 ;  /* 0x00000020b0b07836 */ /* 0x000fe20000000000 */
[----:B------:R-:W-:-:S07]  /*1cac0*/  IADD3 R177, PT, PT, R177, 0x20, RZ ;  /* 0x00000020b1b17810 */ /* 0x000fce0007ffe0ff */
.L_x_28672:
[----:B------:R-:W-:Y:S05]  /*1cad0*/  BSYNC.RECONVERGENT B0 ;  /* 0x0000000000007941 */ /* 0x000fea0003800200 */
.L_x_28671:
        /* <DEDUP_REMOVED lines=9> */
.L_x_28794:
[----:B------:R-:W-:Y:S05]  /*1cb70*/  BSYNC.RECONVERGENT B1 ;  /* 0x0000000000017941 */ /* 0x000fea0003800200 */
.L_x_28793:
        /* <DEDUP_REMOVED lines=28> */
.L_x_28800:
        /* <DEDUP_REMOVED lines=13> */
.L_x_28802:
[----:B------:R-:W-:Y:S05]  /*1ce10*/  BSYNC.RECONVERGENT B3 ;  /* 0x0000000000037941 */ /* 0x000fea0003800200 */
.L_x_28801:
        /* <DEDUP_REMOVED lines=61> */
.L_x_28799:
[----:B------:R-:W-:Y:S05]  /*1d1f0*/  BSYNC.RECONVERGENT B2 ;  /* 0x0000000000027941 */ /* 0x000fea0003800200 */
.L_x_28798:
        /* <DEDUP_REMOVED lines=11> */
.L_x_28797:
[----:B------:R-:W-:Y:S05]  /*1d2b0*/  BSYNC.RECONVERGENT B1 ;  /* 0x0000000000017941 */ /* 0x000fea0003800200 */
.L_x_28796:
        /* <DEDUP_REMOVED lines=22> */
.L_x_28807:
        /* <DEDUP_REMOVED lines=13> */
.L_x_28809:
[----:B------:R-:W-:Y:S05]  /*1d4f0*/  BSYNC.RECONVERGENT B3 ;  /* 0x0000000000037941 */ /* 0x000fea0003800200 */
.L_x_28808:
        /* <DEDUP_REMOVED lines=61> */
.L_x_28806:
[----:B------:R-:W-:Y:S05]  /*1d8d0*/  BSYNC.RECONVERGENT B2 ;  /* 0x0000000000027941 */ /* 0x000fea0003800200 */
.L_x_28805:
        /* <DEDUP_REMOVED lines=11> */
.L_x_28804:
[----:B------:R-:W-:Y:S05]  /*1d990*/  BSYNC.RECONVERGENT B1 ;  /* 0x0000000000017941 */ /* 0x000fea0003800200 */
.L_x_28803:
        /* <DEDUP_REMOVED lines=22> */
.L_x_28814:
        /* <DEDUP_REMOVED lines=13> */
.L_x_28816:
[----:B------:R-:W-:Y:S05]  /*1dbd0*/  BSYNC.RECONVERGENT B3 ;  /* 0x0000000000037941 */ /* 0x000fea0003800200 */
.L_x_28815:
        /* <DEDUP_REMOVED lines=61> */
.L_x_28813:
[----:B------:R-:W-:Y:S05]  /*1dfb0*/  BSYNC.RECONVERGENT B2 ;  /* 0x0000000000027941 */ /* 0x000fea0003800200 */
.L_x_28812:
        /* <DEDUP_REMOVED lines=11> */
.L_x_28811:
[----:B------:R-:W-:Y:S05]  /*1e070*/  BSYNC.RECONVERGENT B1 ;  /* 0x0000000000017941 */ /* 0x000fea0003800200 */
.L_x_28810:
        /* <DEDUP_REMOVED lines=22> */
.L_x_28821:
        /* <DEDUP_REMOVED lines=13> */
.L_x_28823:
[----:B------:R-:W-:Y:S05]  /*1e2b0*/  BSYNC.RECONVERGENT B3 ;  /* 0x0000000000037941 */ /* 0x000fea0003800200 */
.L_x_28822:
        /* <DEDUP_REMOVED lines=61> */
.L_x_28820:
[----:B------:R-:W-:Y:S05]  /*1e690*/  BSYNC.RECONVERGENT B2 ;  /* 0x0000000000027941 */ /* 0x000fea0003800200 */
.L_x_28819:
        /* <DEDUP_REMOVED lines=11> */
.L_x_28818:
[----:B------:R-:W-:Y:S05]  /*1e750*/  BSYNC.RECONVERGENT B1 ;  /* 0x0000000000017941 */ /* 0x000fea0003800200 */
.L_x_28817:
        /* <DEDUP_REMOVED lines=22> */
.L_x_28828:
        /* <DEDUP_REMOVED lines=13> */
.L_x_28830:
[----:B------:R-:W-:Y:S05]  /*1e990*/  BSYNC.RECONVERGENT B3 ;  /* 0x0000000000037941 */ /* 0x000fea0003800200 */
.L_x_28829:
        /* <DEDUP_REMOVED lines=61> */
.L_x_28827:
[----:B------:R-:W-:Y:S05]  /*1ed70*/  BSYNC.RECONVERGENT B2 ;  /* 0x0000000000027941 */ /* 0x000fea0003800200 */
.L_x_28826:
        /* <DEDUP_REMOVED lines=11> */
.L_x_28825:
[----:B------:R-:W-:Y:S05]  /*1ee30*/  BSYNC.RECONVERGENT B1 ;  /* 0x0000000000017941 */ /* 0x000fea0003800200 */
.L_x_28824:
        /* <DEDUP_REMOVED lines=22> */
.L_x_28835:
        /* <DEDUP_REMOVED lines=13> */
.L_x_28837:
[----:B------:R-:W-:Y:S05]  /*1f070*/  BSYNC.RECONVERGENT B3 ;  /* 0x0000000000037941 */ /* 0x000fea0003800200 */
.L_x_28836:
        /* <DEDUP_REMOVED lines=61> */
.L_x_28834:
[----:B------:R-:W-:Y:S05]  /*1f450*/  BSYNC.RECONVERGENT B2 ;  /* 0x0000000000027941 */ /* 0x000fea0003800200 */
.L_x_28833:
        /* <DEDUP_REMOVED lines=11> */
.L_x_28832:
[----:B------:R-:W-:Y:S05]  /*1f510*/  BSYNC.RECONVERGENT B1 ;  /* 0x0000000000017941 */ /* 0x000fea0003800200 */
.L_x_28831:
        /* <DEDUP_REMOVED lines=22> */
.L_x_28842:
        /* <DEDUP_REMOVED lines=13> */
.L_x_28844:
[----:B------:R-:W-:Y:S05]  /*1f750*/  BSYNC.RECONVERGENT B3 ;  /* 0x0000000000037941 */ /* 0x000fea0003800200 */
.L_x_28843:
        /* <DEDUP_REMOVED lines=61> */
.L_x_28841:
[----:B------:R-:W-:Y:S05]  /*1fb30*/  BSYNC.RECONVERGENT B2 ;  /* 0x0000000000027941 */ /* 0x000fea0003800200 */
.L_x_28840:
        /* <DEDUP_REMOVED lines=11> */
.L_x_28839:
[----:B------:R-:W-:Y:S05]  /*1fbf0*/  BSYNC.RECONVERGENT B1 ;  /* 0x0000000000017941 */ /* 0x000fea0003800200 */
.L_x_28838:
        /* <DEDUP_REMOVED lines=22> */
.L_x_28849:
        /* <DEDUP_REMOVED lines=13> */
.L_x_28851:
[----:B------:R-:W-:Y:S05]  /*1fe30*/  BSYNC.RECONVERGENT B3 ;  /* 0x0000000000037941 */ /* 0x000fea0003800200 */
.L_x_28850:
        /* <DEDUP_REMOVED lines=60> */
.L_x_28848:
[----:B------:R-:W-:Y:S05]  /*20200*/  BSYNC.RECONVERGENT B2 ;  /* 0x0000000000027941 */ /* 0x000fea0003800200 */
.L_x_28847:
        /* <DEDUP_REMOVED lines=11> */
.L_x_28846:
[----:B------:R-:W-:Y:S05]  /*202c0*/  BSYNC.RECONVERGENT B1 ;  /* 0x0000000000017941 */ /* 0x000fea0003800200 */
.L_x_28845:
[----:B------:R-:W-:Y:S02]  /*202d0*/  F2FP.F16.F32.PACK_AB R143, RZ, R171 ;  /* 0x000000abff8f723e */ /* 0x000fe400000000ff */
[----:B------:R-:W-:Y:S02]  /*202e0*/  PRMT R142, R191, 0x5410, R142 ;  /* 0x00005410bf8e7816 */ /* 0x000fe4000000008e */
[----:B------:R-:W-:Y:S02]  /*202f0*/  PRMT R141, R189, 0x5410, R190 ;  /* 0x00005410bd8d7816 */ /* 0x000fe400000000be */
[----:B------:R-:W-:Y:S02]  /*20300*/  PRMT R140, R187, 0x5410, R188 ;  /* 0x00005410bb8c7816 */ /* 0x000fe400000000bc */
[----:B------:R-:W-:Y:S01]  /*20310*/  PRMT R143, R193, 0x5410, R143 ;  /* 0x00005410c18f7816 */ /* 0x000fe2000000008f */
[----:B------:R-:W-:Y:S06]  /*20320*/  BRA `(.L_x_28852) ;  /* 0x00000034001c7947 */ /* 0x000fec0003800000 */
.L_x_28795:
        /* <DEDUP_REMOVED lines=21> */
.L_x_28857:
        /* <DEDUP_REMOVED lines=13> */
.L_x_28859:
[----:B------:R-:W-:Y:S05]  /*20550*/  BSYNC.RECONVERGENT B3 ;  /* 0x0000000000037941 */ /* 0x000fea0003800200 */
.L_x_28858:
        /* <DEDUP_REMOVED lines=60> */
.L_x_28856:
[----:B------:R-:W-:Y:S05]  /*20920*/  BSYNC.RECONVERGENT B2 ;  /* 0x0000000000027941 */ /* 0x000fea0003800200 */
.L_x_28855:
[----:B------:R-:W-:Y:S01]  /*20930*/  HFMA2 R30, -RZ, RZ, 0.1171875, 0 ;  /* 0x2f800000ff1e7431 */ /* 0x000fe200000001ff */
[----:B------:R-:W-:Y:S01]  /*20940*/  I2FP.F32.U32 R11, R11 ;  /* 0x0000000b000b7245 */ /* 0x000fe20000201000 */
[----:B-----5:R-:W-:-:S05]  /*20950*/  HADD2.F32 R31, -RZ, R40.H0_H0 ;  /* 0x20000028ff1f7230 */ /* 0x020fca0000004100 */
[----:B------:R-:W-:Y:S01]  /*20960*/  FMUL.FTZ R31, R31, UR11 ;  /* 0x0000000b1f1f7c20 */ /* 0x000fe20008410000 */
[----:B------:R-:W-:-:S03]  /*20970*/  FFMA.FTZ R11, R11, R30, 1.1641532182693481445e-10 ;  /* 0x2f0000000b0b7423 */ /* 0x000fc6000001001e */
[----:B------:R-:W-:Y:S02]  /*20980*/  FMUL.FTZ R31, R31, UR10 ;  /* 0x0000000a1f1f7c20 */ /* 0x000fe40008410000 */
[----:B------:R-:W-:-:S04]  /*20990*/  FSETP.GTU.FTZ.AND P2, PT, R11, UR8, PT ;  /* 0x000000080b007c0b */ /* 0x000fc8000bf5c000 */
[----:B------:R-:W-:Y:S02]  /*209a0*/  FSEL R30, R31, RZ, !P2 ;  /* 0x000000ff1f1e7208 */ /* 0x000fe40005000000 */
[----:B------:R-:W-:-:S07]  /*209b0*/  SEL R11, RZ, 0x1, P2 ;  /* 0x00000001ff0b7807 */ /* 0x000fce0001000000 */
.L_x_28854:
[----:B------:R-:W-:Y:S05]  /*209c0*/  BSYNC.RECONVERGENT B1 ;  /* 0x0000000000017941 */ /* 0x000fea0003800200 */
.L_x_28853:
        /* <DEDUP_REMOVED lines=18> */
.L_x_28864:
        /* <DEDUP_REMOVED lines=13> */
.L_x_28866:
[----:B------:R-:W-:Y:S05]  /*20bc0*/  BSYNC.RECONVERGENT B3 ;  /* 0x0000000000037941 */ /* 0x000fea0003800200 */
.L_x_28865:
        /* <DEDUP_REMOVED lines=61> */
.L_x_28863:
[----:B------:R-:W-:Y:S05]  /*20fa0*/  BSYNC.RECONVERGENT B2 ;  /* 0x0000000000027941 */ /* 0x000fea0003800200 */
.L_x_28862:
        /* <DEDUP_REMOVED lines=9> */
.L_x_28861:
[----:B------:R-:W-:Y:S05]  /*21040*/  BSYNC.RECONVERGENT B1 ;  /* 0x0000000000017941 */ /* 0x000fea0003800200 */
.L_x_28860:
        /* <DEDUP_REMOVED lines=18> */
.L_x_28871:
        /* <DEDUP_REMOVED lines=13> */
.L_x_28873:
[----:B------:R-:W-:Y:S05]  /*21240*/  BSYNC.RECONVERGENT B3 ;  /* 0x0000000000037941 */ /* 0x000fea0003800200 */
.L_x_28872:
        /* <DEDUP_REMOVED lines=61> */
.L_x_28870:
[----:B------:R-:W-:Y:S05]  /*21620*/  BSYNC.RECONVERGENT B2 ;  /* 0x0000000000027941 */ /* 0x000fea0003800200 */
.L_x_28869:
        /* <DEDUP_REMOVED lines=9> */
.L_x_28868:
[----:B------:R-:W-:Y:S05]  /*216c0*/  BSYNC.RECONVERGENT B1 ;  /* 0x0000000000017941 */ /* 0x000fea0003800200 */
.L_x_28867:
        /* <DEDUP_REMOVED lines=18> */
.L_x_28878:
        /* <DEDUP_REMOVED lines=13> */
.L_x_28880:
[----:B------:R-:W-:Y:S05]  /*218c0*/  BSYNC.RECONVERGENT B3 ;  /* 0x0000000000037941 */ /* 0x000fea0003800200 */
.L_x_28879:
        /* <DEDUP_REMOVED lines=61> */
.L_x_28877:
[----:B------:R-:W-:Y:S05]  /*21ca0*/  BSYNC.RECONVERGENT B2 ;  /* 0x0000000000027941 */ /* 0x000fea0003800200 */
.L_x_28876:
        /* <DEDUP_REMOVED lines=9> */
.L_x_28875:
[----:B------:R-:W-:Y:S05]  /*21d40*/  BSYNC.RECONVERGENT B1 ;  /* 0x0000000000017941 */ /* 0x000fea0003800200 */
.L_x_28874:
        /* <DEDUP_REMOVED lines=18> */
.L_x_28885:
        /* <DEDUP_REMOVED lines=13> */
.L_x_28887:
[----:B------:R-:W-:Y:S05]  /*21f40*/  BSYNC.RECONVERGENT B3 ;  /* 0x0000000000037941 */ /* 0x000fea0003800200 */
.L_x_28886:
        /* <DEDUP_REMOVED lines=61> */
.L_x_28884:
[----:B------:R-:W-:Y:S05]  /*22320*/  BSYNC.RECONVERGENT B2 ;  /* 0x0000000000027941 */ /* 0x000fea0003800200 */
.L_x_28883:
        /* <DEDUP_REMOVED lines=9> */
.L_x_28882:
[----:B------:R-:W-:Y:S05]  /*223c0*/  BSYNC.RECONVERGENT B1 ;  /* 0x0000000000017941 */ /* 0x000fea0003800200 */
.L_x_28881:
        /* <DEDUP_REMOVED lines=18> */
.L_x_28892:
        /* <DEDUP_REMOVED lines=13> */
.L_x_28894:
[----:B------:R-:W-:Y:S05]  /*225c0*/  BSYNC.RECONVERGENT B3 ;  /* 0x0000000000037941 */ /* 0x000fea0003800200 */
.L_x_28893:
        /* <DEDUP_REMOVED lines=61> */
.L_x_28891:
[----:B------:R-:W-:Y:S05]  /*229a0*/  BSYNC.RECONVERGENT B2 ;  /* 0x0000000000027941 */ /* 0x000fea0003800200 */
.L_x_28890:
        /* <DEDUP_REMOVED lines=9> */
.L_x_28889:
[----:B------:R-:W-:Y:S05]  /*22a40*/  BSYNC.RECONVERGENT B1 ;  /* 0x0000000000017941 */ /* 0x000fea0003800200 */
.L_x_28888:
        /* <DEDUP_REMOVED lines=18> */
.L_x_28899:
        /* <DEDUP_REMOVED lines=13> */
.L_x_28901:
[----:B------:R-:W-:Y:S05]  /*22c40*/  BSYNC.RECONVERGENT B3 ;  /* 0x0000000000037941 */ /* 0x000fea0003800200 */
.L_x_28900:
        /* <DEDUP_REMOVED lines=61> */
.L_x_28898:
[----:B------:R-:W-:Y:S05]  /*23020*/  BSYNC.RECONVERGENT B2 ;  /* 0x0000000000027941 */ /* 0x000fea0003800200 */
.L_x_28897:
        /* <DEDUP_REMOVED lines=9> */
.L_x_28896:
[----:B------:R-:W-:Y:S05]  /*230c0*/  BSYNC.RECONVERGENT B1 ;  /* 0x0000000000017941 */ /* 0x000fea0003800200 */
.L_x_28895:
        /* <DEDUP_REMOVED lines=18> */
.L_x_28906:
        /* <DEDUP_REMOVED lines=13> */
.L_x_28908:
[----:B------:R-:W-:Y:S05]  /*232c0*/  BSYNC.RECONVERGENT B3 ;  /* 0x0000000000037941 */ /* 0x000fea0003800200 */
.L_x_28907:
        /* <DEDUP_REMOVED lines=61> */
.L_x_28905:
[----:B------:R-:W-:Y:S05]  /*236a0*/  BSYNC.RECONVERGENT B2 ;  /* 0x0000000000027941 */ /* 0x000fea0003800200 */
.L_x_28904:
        /* <DEDUP_REMOVED lines=9> */
.L_x_28903:
[----:B------:R-:W-:Y:S05]  /*23740*/  BSYNC.RECONVERGENT B1 ;  /* 0x0000000000017941 */ /* 0x000fea0003800200 */
.L_x_28902:
[----:B------:R-:W-:Y:S02]  /*23750*/  F2FP.F16.F32.PACK_AB R143, RZ, R171 ;  /* 0x000000abff8f723e */ /* 0x000fe400000000ff */
[----:B------:R-:W-:Y:S02]  /*23760*/  PRMT R142, R190, 0x5410, R191 ;  /* 0x00005410be8e7816 */ /* 0x000fe400000000bf */
[----:B------:R-:W-:Y:S02]  /*23770*/  PRMT R141, R189, 0x5410, R188 ;  /* 0x00005410bd8d7816 */ /* 0x000fe400000000bc */
[----:B------:R-:W-:Y:S02]  /*23780*/  PRMT R140, R187, 0x5410, R185 ;  /* 0x00005410bb8c7816 */ /* 0x000fe400000000b9 */
[----:B------:R-:W-:-:S07]  /*23790*/  PRMT R143, R192, 0x5410, R143 ;  /* 0x00005410c08f7816 */ /* 0x000fce000000008f */
.L_x_28852:
        /* <DEDUP_REMOVED lines=26> */
.L_x_28910:
[----:B------:R-:W-:Y:S05]  /*23940*/  BSYNC.RECONVERGENT B1 ;  /* 0x0000000000017941 */ /* 0x000fea0003800200 */
.L_x_28909:
[----:B------:R-:W-:Y:S01]  /*23950*/  VIADD R176, R176, 0x20 ;  /* 0x00000020b0b07836 */ /* 0x000fe20000000000 */
[----:B------:R-:W-:-:S07]  /*23960*/  IADD3 R177, PT, PT, R177, 0x20, RZ ;  /* 0x00000020b1b17810 */ /* 0x000fce0007ffe0ff */
.L_x_28792:
[----:B------:R-:W-:Y:S05]  /*23970*/  BSYNC.RECONVERGENT B0 ;  /* 0x0000000000007941 */ /* 0x000fea0003800200 */
.L_x_28791:
        /* <DEDUP_REMOVED lines=9> */
.L_x_28914:
[----:B------:R-:W-:Y:S05]  /*23a10*/  BSYNC.RECONVERGENT B1 ;  /* 0x0000000000017941 */ /* 0x000fea0003800200 */
.L_x_28913:
        /* <DEDUP_REMOVED lines=28> */
.L_x_28920:
        /* <DEDUP_REMOVED lines=13> */
.L_x_28922:
[----:B------:R-:W-:Y:S05]  /*23cb0*/  BSYNC.RECONVERGENT B3 ;  /* 0x0000000000037941 */ /* 0x000fea0003800200 */
.L_x_28921:
        /* <DEDUP_REMOVED lines=61> */
.L_x_28919:
[----:B------:R-:W-:Y:S05]  /*24090*/  BSYNC.RECONVERGENT B2 ;  /* 0x0000000000027941 */ /* 0x000fea0003800200 */
.L_x_28918:
        /* <DEDUP_REMOVED lines=11> */
.L_x_28917:
[----:B------:R-:W-:Y:S05]  /*24150*/  BSYNC.RECONVERGENT B1 ;  /* 0x0000000000017941 */ /* 0x000fea0003800200 */
.L_x_28916:
        /* <DEDUP_REMOVED lines=22> */
.L_x_28927:
        /* <DEDUP_REMOVED lines=13> */
.L_x_28929:
[----:B------:R-:W-:Y:S05]  /*24390*/  BSYNC.RECONVERGENT B3 ;  /* 0x0000000000037941 */ /* 0x000fea0003800200 */
.L_x_28928:
        /* <DEDUP_REMOVED lines=61> */
.L_x_28926:
[----:B------:R-:W-:Y:S05]  /*24770*/  BSYNC.RECONVERGENT B2 ;  /* 0x0000000000027941 */ /* 0x000fea0003800200 */
.L_x_28925:
        /* <DEDUP_REMOVED lines=11> */
.L_x_28924:
[----:B------:R-:W-:Y:S05]  /*24830*/  BSYNC.RECONVERGENT B1 ;  /* 0x0000000000017941 */ /* 0x000fea0003800200 */
.L_x_28923:
        /* <DEDUP_REMOVED lines=22> */
.L_x_28934:
        /* <DEDUP_REMOVED lines=13> */
.L_x_28936:
[----:B------:R-:W-:Y:S05]  /*24a70*/  BSYNC.RECONVERGENT B3 ;  /* 0x0000000000037941 */ /* 0x000fea0003800200 */
.L_x_28935:
        /* <DEDUP_REMOVED lines=61> */
.L_x_28933:
[----:B------:R-:W-:Y:S05]  /*24e50*/  BSYNC.RECONVERGENT B2 ;  /* 0x0000000000027941 */ /* 0x000fea0003800200 */
.L_x_28932:
        /* <DEDUP_REMOVED lines=11> */
.L_x_28931:
[----:B------:R-:W-:Y:S05]  /*24f10*/  BSYNC.RECONVERGENT B1 ;  /* 0x0000000000017941 */ /* 0x000fea0003800200 */
.L_x_28930:
        /* <DEDUP_REMOVED lines=22> */
.L_x_28941:
        /* <DEDUP_REMOVED lines=13> */
.L_x_28943:
[----:B------:R-:W-:Y:S05]  /*25150*/  BSYNC.RECONVERGENT B3 ;  /* 0x0000000000037941 */ /* 0x000fea0003800200 */
.L_x_28942:
        /* <DEDUP_REMOVED lines=61> */
.L_x_28940:
[----:B------:R-:W-:Y:S05]  /*25530*/  BSYNC.RECONVERGENT B2 ;  /* 0x0000000000027941 */ /* 0x000fea0003800200 */
.L_x_28939:
        /* <DEDUP_REMOVED lines=11> */
.L_x_28938:
[----:B------:R-:W-:Y:S05]  /*255f0*/  BSYNC.RECONVERGENT B1 ;  /* 0x0000000000017941 */ /* 0x000fea0003800200 */
.L_x_28937:
        /* <DEDUP_REMOVED lines=22> */
.L_x_28948:
        /* <DEDUP_REMOVED lines=13> */
.L_x_28950:
[----:B------:R-:W-:Y:S05]  /*25830*/  BSYNC.RECONVERGENT B3 ;  /* 0x0000000000037941 */ /* 0x000fea0003800200 */
.L_x_28949:
        /* <DEDUP_REMOVED lines=61> */
.L_x_28947:
[----:B------:R-:W-:Y:S05]  /*25c10*/  BSYNC.RECONVERGENT B2 ;  /* 0x0000000000027941 */ /* 0x000fea0003800200 */
.L_x_28946:
        /* <DEDUP_REMOVED lines=11> */
.L_x_28945:
[----:B------:R-:W-:Y:S05]  /*25cd0*/  BSYNC.RECONVERGENT B1 ;  /* 0x0000000000017941 */ /* 0x000fea0003800200 */
.L_x_28944:
        /* <DEDUP_REMOVED lines=22> */
.L_x_28955:
        /* <DEDUP_REMOVED lines=13> */
.L_x_28957:
[----:B------:R-:W-:Y:S05]  /*25f10*/  BSYNC.RECONVERGENT B3 ;  /* 0x0000000000037941 */ /* 0x000fea0003800200 */
.L_x_28956:
        /* <DEDUP_REMOVED lines=61> */
.L_x_28954:
[----:B------:R-:W-:Y:S05]  /*262f0*/  BSYNC.RECONVERGENT B2 ;  /* 0x0000000000027941 */ /* 0x000fea0003800200 */
.L_x_28953:
        /* <DEDUP_REMOVED lines=11> */
.L_x_28952:
[----:B------:R-:W-:Y:S05]  /*263b0*/  BSYNC.RECONVERGENT B1 ;  /* 0x0000000000017941 */ /* 0x000fea0003800200 */
.L_x_28951:
        /* <DEDUP_REMOVED lines=22> */
.L_x_28962:
        /* <DEDUP_REMOVED lines=13> */
.L_x_28964:
[----:B------:R-:W-:Y:S05]  /*265f0*/  BSYNC.RECONVERGENT B3 ;  /* 0x0000000000037941 */ /* 0x000fea0003800200 */
.L_x_28963:
        /* <DEDUP_REMOVED lines=61> */
.L_x_28961:
[----:B------:R-:W-:Y:S05]  /*269d0*/  BSYNC.RECONVERGENT B2 ;  /* 0x0000000000027941 */ /* 0x000fea0003800200 */
.L_x_28960:
        /* <DEDUP_REMOVED lines=11> */
.L_x_28959:
[----:B------:R-:W-:Y:S05]  /*26a90*/  BSYNC.RECONVERGENT B1 ;  /* 0x0000000000017941 */ /* 0x000fea0003800200 */
.L_x_28958:
        /* <DEDUP_REMOVED lines=22> */
.L_x_28969:
        /* <DEDUP_REMOVED lines=13> */
.L_x_28971:
[----:B------:R-:W-:Y:S05]  /*26cd0*/  BSYNC.RECONVERGENT B3 ;  /* 0x0000000000037941 */ /* 0x000fea0003800200 */
.L_x_28970:
        /* <DEDUP_REMOVED lines=61> */
.L_x_28968:
[----:B------:R-:W-:Y:S05]  /*270b0*/  BSYNC.RECONVERGENT B2 ;  /* 0x0000000000027941 */ /* 0x000fea0003800200 */
.L_x_28967:
        /* <DEDUP_REMOVED lines=11> */
.L_x_28966:
[----:B------:R-:W-:Y:S05]  /*27170*/  BSYNC.RECONVERGENT B1 ;  /* 0x0000000000017941 */ /* 0x000fea0003800200 */
.L_x_28965:
[----:B------:R-:W-:Y:S02]  /*27180*/  F2FP.F16.F32.PACK_AB R143, RZ, R173 ;  /* 0x000000adff8f723e */ /* 0x000fe400000000ff */
[----:B------:R-:W-:Y:S02]  /*27190*/  PRMT R142, R191, 0x5410, R142 ;  /* 0x00005410bf8e7816 */ /* 0x000fe4000000008e */
[----:B------:R-:W-:Y:S02]  /*271a0*/  PRMT R141, R189, 0x5410, R190 ;  /* 0x00005410bd8d7816 */ /* 0x000fe400000000be */
[----:B------:R-:W-:Y:S02]  /*271b0*/  PRMT R140, R183, 0x5410, R188 ;  /* 0x00005410b78c7816 */ /* 0x000fe400000000bc */
[----:B------:R-:W-:Y:S01]  /*271c0*/  PRMT R143, R194, 0x5410, R143 ;  /* 0x00005410c28f7816 */ /* 0x000fe2000000008f */
[----:B------:R-:W-:Y:S06]  /*271d0*/  BRA `(.L_x_28972) ;  /* 0x0000003400207947 */ /* 0x000fec0003800000 */
.L_x_28915:
        /* <DEDUP_REMOVED lines=21> */
.L_x_28977:
        /* <DEDUP_REMOVED lines=13> */
.L_x_28979:
[----:B------:R-:W-:Y:S05]  /*27400*/  BSYNC.RECONVERGENT B3 ;  /* 0x0000000000037941 */ /* 0x000fea0003800200 */
.L_x_28978:
        /* <DEDUP_REMOVED lines=60> */
.L_x_28976:
[----:B------:R-:W-:Y:S05]  /*277d0*/  BSYNC.RECONVERGENT B2 ;  /* 0x0000000000027941 */ /* 0x000fea0003800200 */
.L_x_28975:
        /* <DEDUP_REMOVED lines=9> */
.L_x_28974:
[----:B------:R-:W-:Y:S05]  /*27870*/  BSYNC.RECONVERGENT B1 ;  /* 0x0000000000017941 */ /* 0x000fea0003800200 */
.L_x_28973:
        /* <DEDUP_REMOVED lines=18> */
.L_x_28984:
        /* <DEDUP_REMOVED lines=13> */
.L_x_28986:
[----:B------:R-:W-:Y:S05]  /*27a70*/  BSYNC.RECONVERGENT B3 ;  /* 0x0000000000037941 */ /* 0x000fea0003800200 */
.L_x_28985:
        /* <DEDUP_REMOVED lines=61> */
.L_x_28983:
[----:B------:R-:W-:Y:S05]  /*27e50*/  BSYNC.RECONVERGENT B2 ;  /* 0x0000000000027941 */ /* 0x000fea0003800200 */
.L_x_28982:
        /* <DEDUP_REMOVED lines=9> */
.L_x_28981:
[----:B------:R-:W-:Y:S05]  /*27ef0*/  BSYNC.RECONVERGENT B1 ;  /* 0x0000000000017941 */ /* 0x000fea0003800200 */
.L_x_28980:
        /* <DEDUP_REMOVED lines=18> */
.L_x_28991:
        /* <DEDUP_REMOVED lines=13> */
.L_x_28993:
[----:B------:R-:W-:Y:S05]  /*280f0*/  BSYNC.RECONVERGENT B3 ;  /* 0x0000000000037941 */ /* 0x000fea0003800200 */
.L_x_28992:
        /* <DEDUP_REMOVED lines=61> */
.L_x_28990:
[----:B------:R-:W-:Y:S05]  /*284d0*/  BSYNC.RECONVERGENT B2 ;  /* 0x0000000000027941 */ /* 0x000fea0003800200 */
.L_x_28989:
        /* <DEDUP_REMOVED lines=9> */
.L_x_28988:
[----:B------:R-:W-:Y:S05]  /*28570*/  BSYNC.RECONVERGENT B1 ;  /* 0x0000000000017941 */ /* 0x000fea0003800200 */
.L_x_28987:
        /* <DEDUP_REMOVED lines=18> */
.L_x_28998:
        /* <DEDUP_REMOVED lines=13> */
.L_x_29000:
[----:B------:R-:W-:Y:S05]  /*28770*/  BSYNC.RECONVERGENT B3 ;  /* 0x0000000000037941 */ /* 0x000fea0003800200 */
.L_x_28999:
        /* <DEDUP_REMOVED lines=61> */
.L_x_28997:
[----:B------:R-:W-:Y:S05]  /*28b50*/  BSYNC.RECONVERGENT B2 ;  /* 0x0000000000027941 */ /* 0x000fea0003800200 */
.L_x_28996:
        /* <DEDUP_REMOVED lines=9> */
.L_x_28995:
[----:B------:R-:W-:Y:S05]  /*28bf0*/  BSYNC.RECONVERGENT B1 ;  /* 0x0000000000017941 */ /* 0x000fea0003800200 */
.L_x_28994:
        /* <DEDUP_REMOVED lines=18> */
.L_x_29005:
        /* <DEDUP_REMOVED lines=13> */
.L_x_29007:
[----:B------:R-:W-:Y:S05]  /*28df0*/  BSYNC.RECONVERGENT B3 ;  /* 0x0000000000037941 */ /* 0x000fea0003800200 */
.L_x_29006:
        /* <DEDUP_REMOVED lines=61> */
.L_x_29004:
[----:B------:R-:W-:Y:S05]  /*291d0*/  BSYNC.RECONVERGENT B2 ;  /* 0x0000000000027941 */ /* 0x000fea0003800200 */
.L_x_29003:
        /* <DEDUP_REMOVED lines=9> */
.L_x_29002:
[----:B------:R-:W-:Y:S05]  /*29270*/  BSYNC.RECONVERGENT B1 ;  /* 0x0000000000017941 */ /* 0x000fea0003800200 */
.L_x_29001:
        /* <DEDUP_REMOVED lines=18> */
.L_x_29012:
        /* <DEDUP_REMOVED lines=13> */
.L_x_29014:
[----:B------:R-:W-:Y:S05]  /*29470*/  BSYNC.RECONVERGENT B3 ;  /* 0x0000000000037941 */ /* 0x000fea0003800200 */
.L_x_29013:
        /* <DEDUP_REMOVED lines=61> */
.L_x_29011:
[----:B------:R-:W-:Y:S05]  /*29850*/  BSYNC.RECONVERGENT B2 ;  /* 0x0000000000027941 */ /* 0x000fea0003800200 */
.L_x_29010:
        /* <DEDUP_REMOVED lines=9> */
.L_x_29009:
[----:B------:R-:W-:Y:S05]  /*298f0*/  BSYNC.RECONVERGENT B1 ;  /* 0x0000000000017941 */ /* 0x000fea0003800200 */
.L_x_29008:
        /* <DEDUP_REMOVED lines=18> */
.L_x_29019:
        /* <DEDUP_REMOVED lines=13> */
.L_x_29021:
[----:B------:R-:W-:Y:S05]  /*29af0*/  BSYNC.RECONVERGENT B3 ;  /* 0x0000000000037941 */ /* 0x000fea0003800200 */
.L_x_29020:
        /* <DEDUP_REMOVED lines=61> */
.L_x_29018:
[----:B------:R-:W-:Y:S05]  /*29ed0*/  BSYNC.RECONVERGENT B2 ;  /* 0x0000000000027941 */ /* 0x000fea0003800200 */
.L_x_29017:
        /* <DEDUP_REMOVED lines=9> */
.L_x_29016:
[----:B------:R-:W-:Y:S05]  /*29f70*/  BSYNC.RECONVERGENT B1 ;  /* 0x0000000000017941 */ /* 0x000fea0003800200 */
.L_x_29015:
        /* <DEDUP_REMOVED lines=18> */
.L_x_29026:
        /* <DEDUP_REMOVED lines=13> */
.L_x_29028:
[----:B------:R-:W-:Y:S05]  /*2a170*/  BSYNC.RECONVERGENT B3 ;  /* 0x0000000000037941 */ /* 0x000fea0003800200 */
.L_x_29027:
        /* <DEDUP_REMOVED lines=61> */
.L_x_29025:
[----:B------:R-:W-:Y:S05]  /*2a550*/  BSYNC.RECONVERGENT B2 ;  /* 0x0000000000027941 */ /* 0x000fea0003800200 */
.L_x_29024:
        /* <DEDUP_REMOVED lines=9> */
.L_x_29023:
[----:B------:R-:W-:Y:S05]  /*2a5f0*/  BSYNC.RECONVERGENT B1 ;  /* 0x0000000000017941 */ /* 0x000fea0003800200 */
.L_x_29022:
[----:B------:R-:W-:Y:S02]  /*2a600*/  F2FP.F16.F32.PACK_AB R143, RZ, R173 ;  /* 0x000000adff8f723e */ /* 0x000fe400000000ff */
[----:B------:R-:W-:Y:S02]  /*2a610*/  MOV R192, R190 ;  /* 0x000000be00c07202 */ /* 0x000fe40000000f00 */
[----:B------:R-:W-:Y:S02]  /*2a620*/  PRMT R142, R189, 0x5410, R191 ;  /* 0x00005410bd8e7816 */ /* 0x000fe400000000bf */
[----:B------:R-:W-:Y:S02]  /*2a630*/  PRMT R141, R188, 0x5410, R187 ;  /* 0x00005410bc8d7816 */ /* 0x000fe400000000bb */
[----:B------:R-:W-:Y:S02]  /*2a640*/  PRMT R140, R186, 0x5410, R183 ;  /* 0x00005410ba8c7816 */ /* 0x000fe400000000b7 */
[----:B------:R-:W-:-:S07]  /*2a650*/  PRMT R143, R193, 0x5410, R143 ;  /* 0x00005410c18f7816 */ /* 0x000fce000000008f */
.L_x_28972:
        /* <DEDUP_REMOVED lines=24> */
.L_x_28912:
[----:B------:R-:W-:Y:S05]  /*2a7e0*/  BSYNC.RECONVERGENT B0 ;  /* 0x0000000000007941 */ /* 0x000fea0003800200 */
.L_x_28911:
        /* <DEDUP_REMOVED lines=177> */
.L_x_29054:
        /* <DEDUP_REMOVED lines=58> */
.L_x_29033:
[----:B------:R-:W-:Y:S05]  /*2b6a0*/  BSYNC.RECONVERGENT B1 ;  /* 0x0000000000017941 */ /* 0x000fea0003800200 */
.L_x_29032:
        /* <DEDUP_REMOVED lines=35> */
.L_x_29035:
[----:B------:R-:W-:Y:S05]  /*2b8e0*/  BSYNC.RECONVERGENT B1 ;  /* 0x0000000000017941 */ /* 0x000fea0003800200 */
.L_x_29034:
        /* <DEDUP_REMOVED lines=35> */
.L_x_29037:
[----:B------:R-:W-:Y:S05]  /*2bb20*/  BSYNC.RECONVERGENT B1 ;  /* 0x0000000000017941 */ /* 0x000fea0003800200 */
.L_x_29036:
        /* <DEDUP_REMOVED lines=35> */
.L_x_29039:
[----:B------:R-:W-:Y:S05]  /*2bd60*/  BSYNC.RECONVERGENT B1 ;  /* 0x0000000000017941 */ /* 0x000fea0003800200 */
.L_x_29038:
        /* <DEDUP_REMOVED lines=35> */
.L_x_29041:
[----:B------:R-:W-:Y:S05]  /*2bfa0*/  BSYNC.RECONVERGENT B1 ;  /* 0x0000000000017941 */ /* 0x000fea0003800200 */
.L_x_29040:
        /* <DEDUP_REMOVED lines=33> */
.L_x_29031:
[----:B------:R-:W-:Y:S05]  /*2c1c0*/  BSYNC.RECONVERGENT B0 ;  /* 0x0000000000007941 */ /* 0x000fea0003800200 */
.L_x_29030:
[----:B01234-:R-:W0:Y:S02]  /*2c1d0*/  LDC.64 R140, c[0x0][0x380] ;  /* 0x0000e000ff8c7b82 */ /* 0x01fe240000000a00 */
[----:B0-----:R-:W-:-:S04]  /*2c1e0*/  LEA R6, R140, R6, 0x2 ;  /* 0x000000068c067211 */ /* 0x001fc800078e10ff */
[----:B------:R-:W-:-:S13]  /*2c1f0*/  ISETP.GE.AND P0, PT, R6, R141, PT ;  /* 0x0000008d0600720c */ /* 0x000fda0003f06270 */
[----:B------:R-:W-:Y:S05]  /*2c200*/  @!P0 BRA `(.L_x_29042) ;  /* 0xfffffd4c004c8947 */ /* 0x000fea000383ffff */
[----:B------:R-:W-:Y:S05]  /*2c210*/  EXIT ;  /* 0x000000000000794d */ /* 0x000fea0003800000 */
.L_x_29029:
        /* <DEDUP_REMOVED lines=8> */
.L_x_29044:
[----:B------:R-:W-:Y:S05]  /*2c2a0*/  BSYNC B0 ;  /* 0x0000000000007941 */ /* 0x000fea0003800000 */
.L_x_29043:
        /* <DEDUP_REMOVED lines=10> */
.L_x_29045:
[----:B------:R-:W-:Y:S01]  /*2c350*/  HFMA2 R188, -RZ, RZ, 0, 2.384185791015625e-07 ;  /* 0x00000004ffbc7431 */ /* 0x000fe200000001ff */
[----:B------:R-:W-:-:S05]  /*2c360*/  MOV R143, R187 ;  /* 0x000000bb008f7202 */ /* 0x000fca0000000f00 */
[----:B------:R-:W-:-:S04]  /*2c370*/  FADD.FTZ R143, R142, R143 ;  /* 0x0000008f8e8f7221 */ /* 0x000fc80000010000 */
[----:B------:R-:W-:-:S07]  /*2c380*/  IMAD.MOV.U32 R189, RZ, RZ, R143 ;  /* 0x000000ffffbd7224 */ /* 0x000fce00078e008f */
[----:B------:R-:W-:Y:S05]  /*2c390*/  WARPSYNC.COLLECTIVE R186, `(.L_x_29046) ;  /* 0x00000000ba087348 */ /* 0x000fea0003c00000 */
[----:B------:R0:W1:Y:S02]  /*2c3a0*/  SHFL.BFLY P6, R187, R189, R188, R191 ;  /* 0x0c0000bcbdbb7389 */ /* 0x00006400000c00bf */
[----:B01----:R-:W-:Y:S05]  /*2c3b0*/  ENDCOLLECTIVE ;  /* 0x000000000000791b */ /* 0x003fea0003800000 */
.L_x_29046:
[----:B------:R-:W-:Y:S02]  /*2c3c0*/  IMAD.MOV.U32 R188, RZ, RZ, 0x8 ;  /* 0x00000008ffbc7424 */ /* 0x000fe400078e00ff */
[----:B------:R-:W-:-:S04]  /*2c3d0*/  IMAD.MOV.U32 R140, RZ, RZ, R187 ;  /* 0x000000ffff8c7224 */ /* 0x000fc800078e00bb */
[----:B------:R-:W-:-:S05]  /*2c3e0*/  FADD.FTZ R184, R143, R140 ;  /* 0x0000008c8fb87221 */ /* 0x000fca0000010000 */
[----:B------:R-:W-:-:S07]  /*2c3f0*/  MOV R189, R184 ;  /* 0x000000b800bd7202 */ /* 0x000fce0000000f00 */
[----:B------:R-:W-:Y:S05]  /*2c400*/  WARPSYNC.COLLECTIVE R186, `(.L_x_29047) ;  /* 0x00000000ba087348 */ /* 0x000fea0003c00000 */
[----:B------:R0:W1:Y:S02]  /*2c410*/  SHFL.BFLY P6, R187, R189, R188, R191 ;  /* 0x0c0000bcbdbb7389 */ /* 0x00006400000c00bf */
[----:B01----:R-:W-:Y:S05]  /*2c420*/  ENDCOLLECTIVE ;  /* 0x000000000000791b */ /* 0x003fea0003800000 */
.L_x_29047:
[----:B------:R-:W-:Y:S01]  /*2c430*/  HFMA2 R188, -RZ, RZ, 0, 9.5367431640625e-07 ;  /* 0x00000010ffbc7431 */ /* 0x000fe200000001ff */
[----:B------:R-:W-:-:S05]  /*2c440*/  MOV R177, R187 ;  /* 0x000000bb00b17202 */ /* 0x000fca0000000f00 */
[----:B------:R-:W-:-:S04]  /*2c450*/  FADD.FTZ R185, R184, R177 ;  /* 0x000000b1b8b97221 */ /* 0x000fc80000010000 */
[----:B------:R-:W-:-:S07]  /*2c460*/  IMAD.MOV.U32 R189, RZ, RZ, R185 ;  /* 0x000000ffffbd7224 */ /* 0x000fce00078e00b9 */
[----:B------:R-:W-:Y:S05]  /*2c470*/  WARPSYNC.COLLECTIVE R186, `(.L_x_29048) ;  /* 0x00000000ba087348 */ /* 0x000fea0003c00000 */
[----:B------:R0:W1:Y:S02]  /*2c480*/  SHFL.BFLY P6, R187, R189, R188, R191 ;  /* 0x0c0000bcbdbb7389 */ /* 0x00006400000c00bf */
[----:B01----:R-:W-:Y:S05]  /*2c490*/  ENDCOLLECTIVE ;  /* 0x000000000000791b */ /* 0x003fea0003800000 */
.L_x_29048:
        /* <DEDUP_REMOVED lines=105> */
.L_x_29049:
[----:B------:R-:W-:Y:S01]  /*2cb30*/  HFMA2 R188, -RZ, RZ, 0, 1.1920928955078125e-07 ;  /* 0x00000002ffbc7431 */ /* 0x000fe200000001ff */
[----:B------:R-:W-:-:S05]  /*2cb40*/  MOV R141, R187 ;  /* 0x000000bb008d7202 */ /* 0x000fca0000000f00 */
[----:B------:R-:W-:-:S04]  /*2cb50*/  FADD.FTZ R141, R140, R141 ;  /* 0x0000008d8c8d7221 */ /* 0x000fc80000010000 */
[----:B------:R-:W-:-:S07]  /*2cb60*/  IMAD.MOV.U32 R189, RZ, RZ, R141 ;  /* 0x000000ffffbd7224 */ /* 0x000fce00078e008d */
[----:B------:R-:W-:Y:S05]  /*2cb70*/  WARPSYNC.COLLECTIVE R186, `(.L_x_29050) ;  /* 0x00000000ba087348 */ /* 0x000fea0003c00000 */
[----:B------:R0:W1:Y:S02]  /*2cb80*/  SHFL.BFLY P6, R187, R189, R188, R191 ;  /* 0x0c0000bcbdbb7389 */ /* 0x00006400000c00bf */
[----:B01----:R-:W-:Y:S05]  /*2cb90*/  ENDCOLLECTIVE ;  /* 0x000000000000791b */ /* 0x003fea0003800000 */
.L_x_29050:
[----:B------:R-:W-:Y:S02]  /*2cba0*/  IMAD.MOV.U32 R188, RZ, RZ, 0x4 ;  /* 0x00000004ffbc7424 */ /* 0x000fe400078e00ff */
[----:B------:R-:W-:-:S04]  /*2cbb0*/  IMAD.MOV.U32 R142, RZ, RZ, R187 ;  /* 0x000000ffff8e7224 */ /* 0x000fc800078e00bb */
[----:B------:R-:W-:-:S05]  /*2cbc0*/  FADD.FTZ R142, R141, R142 ;  /* 0x0000008e8d8e7221 */ /* 0x000fca0000010000 */
[----:B------:R-:W-:-:S07]  /*2cbd0*/  MOV R189, R142 ;  /* 0x0000008e00bd7202 */ /* 0x000fce0000000f00 */
[----:B------:R-:W-:Y:S05]  /*2cbe0*/  WARPSYNC.COLLECTIVE R186, `(.L_x_29051) ;  /* 0x00000000ba087348 */ /* 0x000fea0003c00000 */
[----:B------:R0:W1:Y:S02]  /*2cbf0*/  SHFL.BFLY P6, R187, R189, R188, R191 ;  /* 0x0c0000bcbdbb7389 */ /* 0x00006400000c00bf */
[----:B01----:R-:W-:Y:S05]  /*2cc00*/  ENDCOLLECTIVE ;  /* 0x000000000000791b */ /* 0x003fea0003800000 */
.L_x_29051:
[----:B------:R-:W-:Y:S01]  /*2cc10*/  HFMA2 R188, -RZ, RZ, 0, 4.76837158203125e-07 ;  /* 0x00000008ffbc7431 */ /* 0x000fe200000001ff */
[----:B------:R-:W-:-:S05]  /*2cc20*/  MOV R143, R187 ;  /* 0x000000bb008f7202 */ /* 0x000fca0000000f00 */
[----:B------:R-:W-:-:S04]  /*2cc30*/  FADD.FTZ R143, R142, R143 ;  /* 0x0000008f8e8f7221 */ /* 0x000fc80000010000 */
[----:B------:R-:W-:-:S07]  /*2cc40*/  IMAD.MOV.U32 R189, RZ, RZ, R143 ;  /* 0x000000ffffbd7224 */ /* 0x000fce00078e008f */
[----:B------:R-:W-:Y:S05]  /*2cc50*/  WARPSYNC.COLLECTIVE R186, `(.L_x_29052) ;  /* 0x00000000ba087348 */ /* 0x000fea0003c00000 */
[----:B------:R0:W1:Y:S02]  /*2cc60*/  SHFL.BFLY P6, R187, R189, R188, R191 ;  /* 0x0c0000bcbdbb7389 */ /* 0x00006400000c00bf */
[----:B01----:R-:W-:Y:S05]  /*2cc70*/  ENDCOLLECTIVE ;  /* 0x000000000000791b */ /* 0x003fea0003800000 */
.L_x_29052:
[----:B------:R-:W-:Y:S02]  /*2cc80*/  IMAD.MOV.U32 R188, RZ, RZ, 0x10 ;  /* 0x00000010ffbc7424 */ /* 0x000fe400078e00ff */
[----:B------:R-:W-:-:S04]  /*2cc90*/  IMAD.MOV.U32 R184, RZ, RZ, R187 ;  /* 0x000000ffffb87224 */ /* 0x000fc800078e00bb */
[----:B------:R-:W-:-:S05]  /*2cca0*/  FADD.FTZ R184, R143, R184 ;  /* 0x000000b88fb87221 */ /* 0x000fca0000010000 */
[----:B------:R-:W-:-:S07]  /*2ccb0*/  MOV R189, R184 ;  /* 0x000000b800bd7202 */ /* 0x000fce0000000f00 */
[----:B------:R-:W-:Y:S05]  /*2ccc0*/  WARPSYNC.COLLECTIVE R186, `(.L_x_29053) ;  /* 0x00000000ba087348 */ /* 0x000fea0003c00000 */
[----:B------:R0:W1:Y:S02]  /*2ccd0*/  SHFL.BFLY P6, R187, R189, R188, R191 ;  /* 0x0c0000bcbdbb7389 */ /* 0x00006400000c00bf */
[----:B01----:R-:W-:Y:S05]  /*2cce0*/  ENDCOLLECTIVE ;  /* 0x000000000000791b */ /* 0x003fea0003800000 */
.L_x_29053:
[----:B------:R-:W-:Y:S01]  /*2ccf0*/  MOV R185, R187 ;  /* 0x000000bb00b97202 */ /* 0x000fe20000000f00 */
[----:B------:R-:W-:Y:S06]  /*2cd00*/  BRA `(.L_x_29054) ;  /* 0xffffffe4007c7947 */ /* 0x000fec000383ffff */
.L_x_29055:
        /* <DEDUP_REMOVED lines=15> */
.L_x_54418:


//--------------------- .text._ZN10layer_norm13ln_fwd_kernelINS_13Kernel_traitsIf6__halfS2_S2_fjLj1536ELj1ELj4ELj1ELj16ENS_18Kernel_traits_baseILj1536EfS2_S2_S2_fjLj128EEEEELb1ELb0ELb1ELb1EEEvNS_9FwdParamsE --------------------------
	.section	.text._ZN10layer_norm13ln_fwd_kernelINS_13Kernel_traitsIf6__halfS2_S2_fjLj1536ELj1ELj4ELj1ELj16ENS_18Kernel_traits_baseILj1536EfS2_S2_S2_fjLj128EEEEELb1ELb0ELb1ELb1EEEvNS_9FwdParamsE,"ax",@progbits
	.align	128
        .global         _ZN10layer_norm13ln_fwd_kernelINS_13Kernel_traitsIf6__halfS2_S2_fjLj1536ELj1ELj4ELj1ELj16ENS_18Kernel_traits_baseILj1536EfS2_S2_S2_fjLj128EEEEELb1ELb0ELb1ELb1EEEvNS_9FwdParamsE
        .type           _ZN10layer_norm13ln_fwd_kernelINS_13Kernel_traitsIf6__halfS2_S2_fjLj1536ELj1ELj4ELj1ELj16ENS_18Kernel_traits_baseILj1536EfS2_S2_S2_fjLj128EEEEELb1ELb0ELb1ELb1EEEvNS_9FwdParamsE,@function
        .size           _ZN10layer_norm13ln_fwd_kernelINS_13Kernel_traitsIf6__halfS2_S2_fjLj1536ELj1ELj4ELj1ELj16ENS_18Kernel_traits_baseILj1536EfS2_S2_S2_fjLj128EEEEELb1ELb0ELb1ELb1EEEvNS_9FwdParamsE,(.L_x_54419 - _ZN10layer_norm13ln_fwd_kernelINS_13Kernel_traitsIf6__halfS2_S2_fjLj1536ELj1ELj4ELj1ELj16ENS_18Kernel_traits_baseILj1536EfS2_S2_S2_fjLj128EEEEELb1ELb0ELb1ELb1EEEvNS_9FwdParamsE)
        .other          _ZN10layer_norm13ln_fwd_kernelINS_13Kernel_traitsIf6__halfS2_S2_fjLj1536ELj1ELj4ELj1ELj16ENS_18Kernel_traits_baseILj1536EfS2_S2_S2_fjLj128EEEEELb1ELb0ELb1ELb1EEEvNS_9FwdParamsE,@"STO_CUDA_ENTRY STV_DEFAULT"
_ZN10layer_norm13ln_fwd_kernelINS_13Kernel_traitsIf6__halfS2_S2_fjLj1536ELj1ELj4ELj1ELj16ENS_18Kernel_traits_baseILj1536EfS2_S2_S2_fjLj128EEEEELb1ELb0ELb1ELb1EEEvNS_9FwdParamsE:
.text._ZN10layer_norm13ln_fwd_kernelINS_13Kernel_traitsIf6__halfS2_S2_fjLj1536ELj1ELj4ELj1ELj16ENS_18Kernel_traits_baseILj1536EfS2_S2_S2_fjLj128EEEEELb1ELb0ELb1ELb1EEEvNS_9FwdParamsE:
        /* <DEDUP_REMOVED lines=77> */
.L_x_29056:
        /* <DEDUP_REMOVED lines=38> */
.L_x_29057:
        /* <DEDUP_REMOVED lines=70> */
.L_x_29765:
        /* <DEDUP_REMOVED lines=67> */
.L_x_29063:
        /* <DEDUP_REMOVED lines=13> */
.L_x_29065:
[----:B------:R-:W-:Y:S05]  /*1090*/  BSYNC.RECONVERGENT B2 ;  /* 0x0000000000027941 */ /* 0x000fea0003800200 */
.L_x_29064:
        /* <DEDUP_REMOVED lines=42> */
.L_x_29062:
[----:B------:R-:W-:Y:S05]  /*1340*/  BSYNC.RECONVERGENT B1 ;  /* 0x0000000000017941 */ /* 0x000fea0003800200 */
.L_x_29061:
        /* <DEDUP_REMOVED lines=11> */
.L_x_29060:
[----:B------:R-:W-:Y:S05]  /*1400*/  BSYNC.RECONVERGENT B0 ;  /* 0x0000000000007941 */ /* 0x000fea0003800200 */
.L_x_29059:
        /* <DEDUP_REMOVED lines=22> */
.L_x_29070:
        /* <DEDUP_REMOVED lines=13> */
.L_x_29072:
[----:B------:R-:W-:Y:S05]  /*1640*/  BSYNC.RECONVERGENT B2 ;  /* 0x0000000000027941 */ /* 0x000fea0003800200 */
.L_x_29071:
        /* <DEDUP_REMOVED lines=42> */
.L_x_29069:
[----:B------:R-:W-:Y:S05]  /*18f0*/  BSYNC.RECONVERGENT B1 ;  /* 0x0000000000017941 */ /* 0x000fea0003800200 */
.L_x_29068:
        /* <DEDUP_REMOVED lines=11> */
.L_x_29067:
[----:B------:R-:W-:Y:S05]  /*19b0*/  BSYNC.RECONVERGENT B0 ;  /* 0x0000000000007941 */ /* 0x000fea0003800200 */
.L_x_29066:
        /* <DEDUP_REMOVED lines=22> */
.L_x_29077:
        /* <DEDUP_REMOVED lines=13> */
.L_x_29079:
[----:B------:R-:W-:Y:S05]  /*1bf0*/  BSYNC.RECONVERGENT B2 ;  /* 0x0000000000027941 */ /* 0x000fea0003800200 */
.L_x_29078:
        /* <DEDUP_REMOVED lines=42> */
.L_x_29076:
[----:B------:R-:W-:Y:S05]  /*1ea0*/  BSYNC.RECONVERGENT B1 ;  /* 0x0000000000017941 */ /* 0x000fea0003800200 */
.L_x_29075:
        /* <DEDUP_REMOVED lines=11> */
.L_x_29074:
[----:B------:R-:W-:Y:S05]  /*1f60*/  BSYNC.RECONVERGENT B0 ;  /* 0x0000000000007941 */ /* 0x000fea0003800200 */
.L_x_29073:
        /* <DEDUP_REMOVED lines=22> */
.L_x_29084:
        /* <DEDUP_REMOVED lines=13> */
.L_x_29086:
[----:B------:R-:W-:Y:S05]  /*21a0*/  BSYNC.RECONVERGENT B2 ;  /* 0x0000000000027941 */ /* 0x000fea0003800200 */
.L_x_29085:
        /* <DEDUP_REMOVED lines=42> */
.L_x_29083:
[----:B------:R-:W-:Y:S05]  /*2450*/  BSYNC.RECONVERGENT B1 ;  /* 0x0000000000017941 */ /* 0x000fea0003800200 */
.L_x_29082:
        /* <DEDUP_REMOVED lines=11> */
.L_x_29081:
[----:B------:R-:W-:Y:S05]  /*2510*/  BSYNC.RECONVERGENT B0 ;  /* 0x0000000000007941 */ /* 0x000fea0003800200 */
.L_x_29080:
        /* <DEDUP_REMOVED lines=22> */
.L_x_29091:
        /* <DEDUP_REMOVED lines=13> */
.L_x_29093:
[----:B------:R-:W-:Y:S05]  /*2750*/  BSYNC.RECONVERGENT B2 ;  /* 0x0000000000027941 */ /* 0x000fea0003800200 */
.L_x_29092:
        /* <DEDUP_REMOVED lines=42> */
.L_x_29090:
[----:B------:R-:W-:Y:S05]  /*2a00*/  BSYNC.RECONVERGENT B1 ;  /* 0x0000000000017941 */ /* 0x000fea0003800200 */
.L_x_29089:
        /* <DEDUP_REMOVED lines=11> */
.L_x_29088:
[----:B------:R-:W-:Y:S05]  /*2ac0*/  BSYNC.RECONVERGENT B0 ;  /* 0x0000000000007941 */ /* 0x000fea0003800200 */
.L_x_29087:
        /* <DEDUP_REMOVED lines=22> */
.L_x_29098:
        /* <DEDUP_REMOVED lines=13> */
.L_x_29100:
[----:B------:R-:W-:Y:S05]  /*2d00*/  BSYNC.RECONVERGENT B2 ;  /* 0x0000000000027941 */ /* 0x000fea0003800200 */
.L_x_29099:
        /* <DEDUP_REMOVED lines=42> */
.L_x_29097:
[----:B------:R-:W-:Y:S05]  /*2fb0*/  BSYNC.RECONVERGENT B1 ;  /* 0x0000000000017941 */ /* 0x000fea0003800200 */
.L_x_29096:
        /* <DEDUP_REMOVED lines=11> */
.L_x_29095:
[----:B------:R-:W-:Y:S05]  /*3070*/  BSYNC.RECONVERGENT B0 ;  /* 0x0000000000007941 */ /* 0x000fea0003800200 */
.L_x_29094:
        /* <DEDUP_REMOVED lines=22> */
.L_x_29105:
        /* <DEDUP_REMOVED lines=13> */
.L_x_29107:
[----:B------:R-:W-:Y:S05]  /*32b0*/  BSYNC.RECONVERGENT B2 ;  /* 0x0000000000027941 */ /* 0x000fea0003800200 */
.L_x_29106:
        /* <DEDUP_REMOVED lines=42> */
.L_x_29104:
[----:B------:R-:W-:Y:S05]  /*3560*/  BSYNC.RECONVERGENT B1 ;  /* 0x0000000000017941 */ /* 0x000fea0003800200 */
.L_x_29103:
        /* <DEDUP_REMOVED lines=11> */
.L_x_29102:
[----:B------:R-:W-:Y:S05]  /*3620*/  BSYNC.RECONVERGENT B0 ;  /* 0x0000000000007941 */ /* 0x000fea0003800200 */
.L_x_29101:
        /* <DEDUP_REMOVED lines=22> */
.L_x_29112:
        /* <DEDUP_REMOVED lines=13> */
.L_x_29114:
[----:B------:R-:W-:Y:S05]  /*3860*/  BSYNC.RECONVERGENT B2 ;  /* 0x0000000000027941 */ /* 0x000fea0003800200 */
.L_x_29113:
        /* <DEDUP_REMOVED lines=42> */
.L_x_29111:
[----:B------:R-:W-:Y:S05]  /*3b10*/  BSYNC.RECONVERGENT B1 ;  /* 0x0000000000017941 */ /* 0x000fea0003800200 */
.L_x_29110:
        /* <DEDUP_REMOVED lines=11> */
.L_x_29109:
[----:B------:R-:W-:Y:S05]  /*3bd0*/  BSYNC.RECONVERGENT B0 ;  /* 0x0000000000007941 */ /* 0x000fea0003800200 */
.L_x_29108:
[----:B------:R-:W-:Y:S02]  /*3be0*/  F2FP.F16.F32.PACK_AB R143, RZ, R145 ;  /* 0x00000091ff8f723e */ /* 0x000fe400000000ff */
[----:B------:R-:W-:Y:S02]  /*3bf0*/  PRMT R142, R148, 0x5410, R142 ;  /* 0x00005410948e7816 */ /* 0x000fe4000000008e */
[----:B------:R-:W-:Y:S02]  /*3c00*/  PRMT R141, R147, 0x5410, R141 ;  /* 0x00005410938d7816 */ /* 0x000fe4000000008d */
[----:B------:R-:W-:Y:S02]  /*3c10*/  PRMT R140, R146, 0x5410, R140 ;  /* 0x00005410928c7816 */ /* 0x000fe4000000008c */
[----:B------:R-:W-:Y:S01]  /*3c20*/  PRMT R143, R149, 0x5410, R143 ;  /* 0x00005410958f7816 */ /* 0x000fe2000000008f */
[----:B------:R-:W-:Y:S06]  /*3c30*/  BRA `(.L_x_29115) ;  /* 0x0000002800bc7947 */ /* 0x000fec0003800000 */
.L_x_29058:
        /* <DEDUP_REMOVED lines=21> */
.L_x_29120:
        /* <DEDUP_REMOVED lines=13> */
.L_x_29122:
[----:B------:R-:W-:Y:S05]  /*3e60*/  BSYNC.RECONVERGENT B2 ;  /* 0x0000000000027941 */ /* 0x000fea0003800200 */
.L_x_29121:
        /* <DEDUP_REMOVED lines=41> */
.L_x_29119:
[----:B------:R-:W-:Y:S05]  /*4100*/  BSYNC.RECONVERGENT B1 ;  /* 0x0000000000017941 */ /* 0x000fea0003800200 */
.L_x_29118:
        /* <DEDUP_REMOVED lines=9> */
.L_x_29117:
[----:B------:R-:W-:Y:S05]  /*41a0*/  BSYNC.RECONVERGENT B0 ;  /* 0x0000000000007941 */ /* 0x000fea0003800200 */
.L_x_29116:
        /* <DEDUP_REMOVED lines=18> */
.L_x_29127:
        /* <DEDUP_REMOVED lines=13> */
.L_x_29129:
[----:B------:R-:W-:Y:S05]  /*43a0*/  BSYNC.RECONVERGENT B2 ;  /* 0x0000000000027941 */ /* 0x000fea0003800200 */
.L_x_29128:
        /* <DEDUP_REMOVED lines=42> */
.L_x_29126:
[----:B------:R-:W-:Y:S05]  /*4650*/  BSYNC.RECONVERGENT B1 ;  /* 0x0000000000017941 */ /* 0x000fea0003800200 */
.L_x_29125:
        /* <DEDUP_REMOVED lines=9> */
.L_x_29124:
[----:B------:R-:W-:Y:S05]  /*46f0*/  BSYNC.RECONVERGENT B0 ;  /* 0x0000000000007941 */ /* 0x000fea0003800200 */
.L_x_29123:
        /* <DEDUP_REMOVED lines=18> */
.L_x_29134:
        /* <DEDUP_REMOVED lines=13> */
.L_x_29136:
[----:B------:R-:W-:Y:S05]  /*48f0*/  BSYNC.RECONVERGENT B2 ;  /* 0x0000000000027941 */ /* 0x000fea0003800200 */
.L_x_29135:
        /* <DEDUP_REMOVED lines=42> */
.L_x_29133:
[----:B------:R-:W-:Y:S05]  /*4ba0*/  BSYNC.RECONVERGENT B1 ;  /* 0x0000000000017941 */ /* 0x000fea0003800200 */
.L_x_29132:
        /* <DEDUP_REMOVED lines=9> */
.L_x_29131:
[----:B------:R-:W-:Y:S05]  /*4c40*/  BSYNC.RECONVERGENT B0 ;  /* 0x0000000000007941 */ /* 0x000fea0003800200 */
.L_x_29130:
        /* <DEDUP_REMOVED lines=18> */
.L_x_29141:
        /* <DEDUP_REMOVED lines=13> */
.L_x_29143:
[----:B------:R-:W-:Y:S05]  /*4e40*/  BSYNC.RECONVERGENT B2 ;  /* 0x0000000000027941 */ /* 0x000fea0003800200 */
.L_x_29142:
        /* <DEDUP_REMOVED lines=42> */
.L_x_29140:
[----:B------:R-:W-:Y:S05]  /*50f0*/  BSYNC.RECONVERGENT B1 ;  /* 0x0000000000017941 */ /* 0x000fea0003800200 */
.L_x_29139:
        /* <DEDUP_REMOVED lines=9> */
.L_x_29138:
[----:B------:R-:W-:Y:S05]  /*5190*/  BSYNC.RECONVERGENT B0 ;  /* 0x0000000000007941 */ /* 0x000fea0003800200 */
.L_x_29137:
        /* <DEDUP_REMOVED lines=18> */
.L_x_29148:
        /* <DEDUP_REMOVED lines=13> */
.L_x_29150:
[----:B------:R-:W-:Y:S05]  /*5390*/  BSYNC.RECONVERGENT B2 ;  /* 0x0000000000027941 */ /* 0x000fea0003800200 */
.L_x_29149:
        /* <DEDUP_REMOVED lines=42> */
.L_x_29147:
[----:B------:R-:W-:Y:S05]  /*5640*/  BSYNC.RECONVERGENT B1 ;  /* 0x0000000000017941 */ /* 0x000fea0003800200 */
.L_x_29146:
        /* <DEDUP_REMOVED lines=9> */
.L_x_29145:
[----:B------:R-:W-:Y:S05]  /*56e0*/  BSYNC.RECONVERGENT B0 ;  /* 0x0000000000007941 */ /* 0x000fea0003800200 */
.L_x_29144:
        /* <DEDUP_REMOVED lines=18> */
.L_x_29155:
        /* <DEDUP_REMOVED lines=13> */
.L_x_29157:
[----:B------:R-:W-:Y:S05]  /*58e0*/  BSYNC.RECONVERGENT B2 ;  /* 0x0000000000027941 */ /* 0x000fea0003800200 */
.L_x_29156:
        /* <DEDUP_REMOVED lines=42> */
.L_x_29154:
[----:B------:R-:W-:Y:S05]  /*5b90*/  BSYNC.RECONVERGENT B1 ;  /* 0x0000000000017941 */ /* 0x000fea0003800200 */
.L_x_29153:
        /* <DEDUP_REMOVED lines=9> */
.L_x_29152:
[----:B------:R-:W-:Y:S05]  /*5c30*/  BSYNC.RECONVERGENT B0 ;  /* 0x0000000000007941 */ /* 0x000fea0003800200 */
.L_x_29151:
        /* <DEDUP_REMOVED lines=18> */
.L_x_29162:
        /* <DEDUP_REMOVED lines=13> */
.L_x_29164:
[----:B------:R-:W-:Y:S05]  /*5e30*/  BSYNC.RECONVERGENT B2 ;  /* 0x0000000000027941 */ /* 0x000fea0003800200 */
.L_x_29163:
        /* <DEDUP_REMOVED lines=42> */
.L_x_29161:
[----:B------:R-:W-:Y:S05]  /*60e0*/  BSYNC.RECONVERGENT B1 ;  /* 0x0000000000017941 */ /* 0x000fea0003800200 */
.L_x_29160:
        /* <DEDUP_REMOVED lines=9> */
.L_x_29159:
[----:B------:R-:W-:Y:S05]  /*6180*/  BSYNC.RECONVERGENT B0 ;  /* 0x0000000000007941 */ /* 0x000fea0003800200 */
.L_x_29158:
        /* <DEDUP_REMOVED lines=18> */
.L_x_29169:
        /* <DEDUP_REMOVED lines=13> */
.L_x_29171:
[----:B------:R-:W-:Y:S05]  /*6380*/  BSYNC.RECONVERGENT B2 ;  /* 0x0000000000027941 */ /* 0x000fea0003800200 */
.L_x_29170:
        /* <DEDUP_REMOVED lines=42> */
.L_x_29168:
[----:B------:R-:W-:Y:S05]  /*6630*/  BSYNC.RECONVERGENT B1 ;  /* 0x0000000000017941 */ /* 0x000fea0003800200 */
.L_x_29167:
        /* <DEDUP_REMOVED lines=9> */
.L_x_29166:
[----:B------:R-:W-:Y:S05]  /*66d0*/  BSYNC.RECONVERGENT B0 ;  /* 0x0000000000007941 */ /* 0x000fea0003800200 */
.L_x_29165:
[----:B------:R-:W-:Y:S02]  /*66e0*/  F2FP.F16.F32.PACK_AB R148, RZ, R145 ;  /* 0x00000091ff94723e */ /* 0x000fe400000000ff */
[----:B------:R-:W-:Y:S02]  /*66f0*/  PRMT R140, R140, 0x5410, R143 ;  /* 0x000054108c8c7816 */ /* 0x000fe4000000008f */
[----:B------:R-:W-:Y:S02]  /*6700*/  PRMT R142, R142, 0x5410, R147 ;  /* 0x000054108e8e7816 */ /* 0x000fe40000000093 */
[----:B------:R-:W-:Y:S02]  /*6710*/  PRMT R141, R141, 0x5410, R146 ;  /* 0x000054108d8d7816 */ /* 0x000fe40000000092 */
[----:B------:R-:W-:-:S07]  /*6720*/  PRMT R143, R160, 0x5410, R148 ;  /* 0x00005410a08f7816 */ /* 0x000fce0000000094 */
.L_x_29115:
        /* <DEDUP_REMOVED lines=28> */
.L_x_29173:
[----:B------:R-:W-:Y:S05]  /*68f0*/  BSYNC.RECONVERGENT B0 ;  /* 0x0000000000007941 */ /* 0x000fea0003800200 */
.L_x_29172:
[----:B-----5:R2:W5:Y:S01]  /*6900*/  @P1 LDG.E.128 R40, desc[UR6][R148.64] ;  /* 0x0000000694281981 */ /* 0x020562000c1e1d00 */
[----:B------:R-:W-:Y:S05]  /*6910*/  @!P0 BRA `(.L_x_29174) ;  /* 0x0000002c00888947 */ /* 0x000fea0003800000 */
[----:B01----:R-:W0:Y:S01]  /*6920*/  LDC.64 R140, c[0x0][0x3a0] ;  /* 0x0000e800ff8c7b82 */ /* 0x003e220000000a00 */
[----:B------:R-:W-:-:S05]  /*6930*/  IADD3 R143, PT, PT, R195, 0x20, RZ ;  /* 0x00000020c38f7810 */ /* 0x000fca0007ffe0ff */
[----:B0-----:R-:W-:-:S06]  /*6940*/  IMAD.WIDE.U32 R140, R143, 0x10, R140 ;  /* 0x000000108f8c7825 */ /* 0x001fcc00078e008c */
[----:B------:R-:W3:Y:S01]  /*6950*/  LDG.E.128 R140, desc[UR6][R140.64] ;  /* 0x000000068c8c7981 */ /* 0x000ee2000c1e1d00 */
[----:B------:R-:W-:Y:S01]  /*6960*/  ISETP.GT.AND P2, PT, R192, RZ, PT ;  /* 0x000000ffc000720c */ /* 0x000fe20003f44270 */
[----:B------:R-:W-:-:S12]  /*6970*/  BSSY.RECONVERGENT B0, `(.L_x_29175) ;  /* 0x0000059000007945 */ /* 0x000fd80003800200 */
[----:B------:R-:W-:Y:S02]  /*6980*/  @!P2 IMAD.MOV.U32 R155, RZ, RZ, R150 ;  /* 0x000000ffff9ba224 */ /* 0x000fe400078e0096 */
[----:B--2---:R-:W-:Y:S02]  /*6990*/  @!P2 IMAD.MOV.U32 R148, RZ, RZ, R151 ;  /* 0x000000ffff94a224 */ /* 0x004fe400078e0097 */
[----:B---3--:R-:W-:Y:S01]  /*69a0*/  @!P2 HADD2.F32 R146, -RZ, R140.H0_H0 ;  /* 0x2000008cff92a230 */ /* 0x008fe20000004100 */
        /* <DEDUP_REMOVED lines=17> */
.L_x_29179:
        /* <DEDUP_REMOVED lines=13> */
.L_x_29181:
[----:B------:R-:W-:Y:S05]  /*6b90*/  BSYNC.RECONVERGENT B2 ;  /* 0x0000000000027941 */ /* 0x000fea0003800200 */
.L_x_29180:
        /* <DEDUP_REMOVED lines=42> */
.L_x_29178:
[----:B------:R-:W-:Y:S05]  /*6e40*/  BSYNC.RECONVERGENT B1 ;  /* 0x0000000000017941 */ /* 0x000fea0003800200 */
.L_x_29177:
        /* <DEDUP_REMOVED lines=11> */
.L_x_29176:
[----:B------:R-:W-:Y:S05]  /*6f00*/  BSYNC.RECONVERGENT B0 ;  /* 0x0000000000007941 */ /* 0x000fea0003800200 */
.L_x_29175:
        /* <DEDUP_REMOVED lines=22> */
.L_x_29186:
        /* <DEDUP_REMOVED lines=13> */
.L_x_29188:
[----:B------:R-:W-:Y:S05]  /*7140*/  BSYNC.RECONVERGENT B2 ;  /* 0x0000000000027941 */ /* 0x000fea0003800200 */
.L_x_29187:
        /* <DEDUP_REMOVED lines=42> */
.L_x_29185:
[----:B------:R-:W-:Y:S05]  /*73f0*/  BSYNC.RECONVERGENT B1 ;  /* 0x0000000000017941 */ /* 0x000fea0003800200 */
.L_x_29184:
        /* <DEDUP_REMOVED lines=11> */
.L_x_29183:
[----:B------:R-:W-:Y:S05]  /*74b0*/  BSYNC.RECONVERGENT B0 ;  /* 0x0000000000007941 */ /* 0x000fea0003800200 */
.L_x_29182:
        /* <DEDUP_REMOVED lines=22> */
.L_x_29193:
        /* <DEDUP_REMOVED lines=13> */
.L_x_29195:
[----:B------:R-:W-:Y:S05]  /*76f0*/  BSYNC.RECONVERGENT B2 ;  /* 0x0000000000027941 */ /* 0x000fea0003800200 */
.L_x_29194:
        /* <DEDUP_REMOVED lines=42> */
.L_x_29192:
[----:B------:R-:W-:Y:S05]  /*79a0*/  BSYNC.RECONVERGENT B1 ;  /* 0x0000000000017941 */ /* 0x000fea0003800200 */
.L_x_29191:
        /* <DEDUP_REMOVED lines=11> */
.L_x_29190:
[----:B------:R-:W-:Y:S05]  /*7a60*/  BSYNC.RECONVERGENT B0 ;  /* 0x0000000000007941 */ /* 0x000fea0003800200 */
.L_x_29189:
        /* <DEDUP_REMOVED lines=22> */
.L_x_29200:
        /* <DEDUP_REMOVED lines=13> */
.L_x_29202:
[----:B------:R-:W-:Y:S05]  /*7ca0*/  BSYNC.RECONVERGENT B2 ;  /* 0x0000000000027941 */ /* 0x000fea0003800200 */
.L_x_29201:
        /* <DEDUP_REMOVED lines=42> */
.L_x_29199:
[----:B------:R-:W-:Y:S05]  /*7f50*/  BSYNC.RECONVERGENT B1 ;  /* 0x0000000000017941 */ /* 0x000fea0003800200 */
.L_x_29198:
        /* <DEDUP_REMOVED lines=11> */
.L_x_29197:
[----:B------:R-:W-:Y:S05]  /*8010*/  BSYNC.RECONVERGENT B0 ;  /* 0x0000000000007941 */ /* 0x000fea0003800200 */
.L_x_29196:
        /* <DEDUP_REMOVED lines=22> */
.L_x_29207:
        /* <DEDUP_REMOVED lines=13> */
.L_x_29209:
[----:B------:R-:W-:Y:S05]  /*8250*/  BSYNC.RECONVERGENT B2 ;  /* 0x0000000000027941 */ /* 0x000fea0003800200 */
.L_x_29208:
        /* <DEDUP_REMOVED lines=42> */
.L_x_29206:
[----:B------:R-:W-:Y:S05]  /*8500*/  BSYNC.RECONVERGENT B1 ;  /* 0x0000000000017941 */ /* 0x000fea0003800200 */
.L_x_29205:
        /* <DEDUP_REMOVED lines=11> */
.L_x_29204:
[----:B------:R-:W-:Y:S05]  /*85c0*/  BSYNC.RECONVERGENT B0 ;  /* 0x0000000000007941 */ /* 0x000fea0003800200 */
.L_x_29203:
        /* <DEDUP_REMOVED lines=22> */
.L_x_29214:
        /* <DEDUP_REMOVED lines=13> */
.L_x_29216:
[----:B------:R-:W-:Y:S05]  /*8800*/  BSYNC.RECONVERGENT B2 ;  /* 0x0000000000027941 */ /* 0x000fea0003800200 */
.L_x_29215:
        /* <DEDUP_REMOVED lines=42> */
.L_x_29213:
[----:B------:R-:W-:Y:S05]  /*8ab0*/  BSYNC.RECONVERGENT B1 ;  /* 0x0000000000017941 */ /* 0x000fea0003800200 */
.L_x_29212:
        /* <DEDUP_REMOVED lines=11> */
.L_x_29211:
[----:B------:R-:W-:Y:S05]  /*8b70*/  BSYNC.RECONVERGENT B0 ;  /* 0x0000000000007941 */ /* 0x000fea0003800200 */
.L_x_29210:
        /* <DEDUP_REMOVED lines=22> */
.L_x_29221:
        /* <DEDUP_REMOVED lines=13> */
.L_x_29223:
[----:B------:R-:W-:Y:S05]  /*8db0*/  BSYNC.RECONVERGENT B2 ;  /* 0x0000000000027941 */ /* 0x000fea0003800200 */
.L_x_29222:
        /* <DEDUP_REMOVED lines=42> */
.L_x_29220:
[----:B------:R-:W-:Y:S05]  /*9060*/  BSYNC.RECONVERGENT B1 ;  /* 0x0000000000017941 */ /* 0x000fea0003800200 */
.L_x_29219:
        /* <DEDUP_REMOVED lines=11> */
.L_x_29218:
[----:B------:R-:W-:Y:S05]  /*9120*/  BSYNC.RECONVERGENT B0 ;  /* 0x0000000000007941 */ /* 0x000fea0003800200 */
.L_x_29217:
        /* <DEDUP_REMOVED lines=22> */
.L_x_29228:
        /* <DEDUP_REMOVED lines=13> */
.L_x_29230:
[----:B------:R-:W-:Y:S05]  /*9360*/  BSYNC.RECONVERGENT B2 ;  /* 0x0000000000027941 */ /* 0x000fea0003800200 */
.L_x_29229:
        /* <DEDUP_REMOVED lines=42> */
.L_x_29227:
[----:B------:R-:W-:Y:S05]  /*9610*/  BSYNC.RECONVERGENT B1 ;  /* 0x0000000000017941 */ /* 0x000fea0003800200 */
.L_x_29226:
        /* <DEDUP_REMOVED lines=11> */
.L_x_29225:
[----:B------:R-:W-:Y:S05]  /*96d0*/  BSYNC.RECONVERGENT B0 ;  /* 0x0000000000007941 */ /* 0x000fea0003800200 */
.L_x_29224:
[----:B------:R-:W-:Y:S02]  /*96e0*/  F2FP.F16.F32.PACK_AB R143, RZ, R153 ;  /* 0x00000099ff8f723e */ /* 0x000fe400000000ff */
[----:B------:R-:W-:Y:S02]  /*96f0*/  PRMT R142, R156, 0x5410, R142 ;  /* 0x000054109c8e7816 */ /* 0x000fe4000000008e */
[----:B------:R-:W-:Y:S02]  /*9700*/  PRMT R141, R155, 0x5410, R141 ;  /* 0x000054109b8d7816 */ /* 0x000fe4000000008d */
[----:B------:R-:W-:Y:S02]  /*9710*/  PRMT R140, R154, 0x5410, R140 ;  /* 0x000054109a8c7816 */ /* 0x000fe4000000008c */
[----:B------:R-:W-:Y:S01]  /*9720*/  PRMT R143, R171, 0x5410, R143 ;  /* 0x00005410ab8f7816 */ /* 0x000fe2000000008f */
[----:B------:R-:W-:Y:S06]  /*9730*/  BRA `(.L_x_29231) ;  /* 0x0000002800bc7947 */ /* 0x000fec0003800000 */
.L_x_29174:
[----:B------:R-:W-:Y:S01]  /*9740*/  BSSY.RECONVERGENT B0, `(.L_x_29232) ;  /* 0x0000056000007945 */ /* 0x000fe20003800200 */
[----:B0-----:R-:W-:Y:S02]  /*9750*/  HFMA2 R146, -RZ, RZ, 0, 0 ;  /* 0x00000000ff927431 */ /* 0x001fe400000001ff */
        /* <DEDUP_REMOVED lines=19> */
.L_x_29236:
        /* <DEDUP_REMOVED lines=13> */
.L_x_29238:
[----:B------:R-:W-:Y:S05]  /*9960*/  BSYNC.RECONVERGENT B2 ;  /* 0x0000000000027941 */ /* 0x000fea0003800200 */
.L_x_29237:
[----:B------:R-:W-:Y:S01]  /*9970*/  IMAD.WIDE.U32 R142, R0, -0x326172a9, RZ ;  /* 0xcd9e8d57008e7825 */ /* 0x000fe200078e00ff */
[----:B--2---:R-:W-:-:S03]  /*9980*/  LOP3.LUT R148, R6, R141, R159, 0x96, !PT ;  /* 0x0000008d06947212 */ /* 0x004fc600078e969f */
        /* <DEDUP_REMOVED lines=39> */
.L_x_29235:
[----:B------:R-:W-:Y:S05]  /*9c00*/  BSYNC.RECONVERGENT B1 ;  /* 0x0000000000017941 */ /* 0x000fea0003800200 */
.L_x_29234:
        /* <DEDUP_REMOVED lines=9> */
.L_x_29233:
[----:B------:R-:W-:Y:S05]  /*9ca0*/  BSYNC.RECONVERGENT B0 ;  /* 0x0000000000007941 */ /* 0x000fea0003800200 */
.L_x_29232:
        /* <DEDUP_REMOVED lines=18> */
.L_x_29243:
        /* <DEDUP_REMOVED lines=13> */
.L_x_29245:
[----:B------:R-:W-:Y:S05]  /*9ea0*/  BSYNC.RECONVERGENT B2 ;  /* 0x0000000000027941 */ /* 0x000fea0003800200 */
.L_x_29244:
        /* <DEDUP_REMOVED lines=42> */
.L_x_29242:
[----:B------:R-:W-:Y:S05]  /*a150*/  BSYNC.RECONVERGENT B1 ;  /* 0x0000000000017941 */ /* 0x000fea0003800200 */
.L_x_29241:
        /* <DEDUP_REMOVED lines=9> */
.L_x_29240:
[----:B------:R-:W-:Y:S05]  /*a1f0*/  BSYNC.RECONVERGENT B0 ;  /* 0x0000000000007941 */ /* 0x000fea0003800200 */
.L_x_29239:
[----:B------:R-:W-:Y:S01]  /*a200*/  BSSY.RECONVERGENT B0, `(.L_x_29246) ;  /* 0x0000054000007945 */ /* 0x000fe20003800200 */
[----:B------:R-:W-:Y:S01]  /*a210*/  F2FP.F16.F32.PACK_AB R143, RZ, R147 ;  /* 0x00000093ff8f723e */ /* 0x000fe200000000ff */
[----:B--2---:R-:W-:Y:S01]  /*a220*/  IMAD.MOV.U32 R149, RZ, RZ, RZ ;  /* 0x000000ffff957224 */ /* 0x004fe200078e00ff */
        /* <DEDUP_REMOVED lines=15> */
.L_x_29250:
        /* <DEDUP_REMOVED lines=13> */
.L_x_29252:
[----:B------:R-:W-:Y:S05]  /*a3f0*/  BSYNC.RECONVERGENT B2 ;  /* 0x0000000000027941 */ /* 0x000fea0003800200 */
.L_x_29251:
        /* <DEDUP_REMOVED lines=42> */
.L_x_29249:
[----:B------:R-:W-:Y:S05]  /*a6a0*/  BSYNC.RECONVERGENT B1 ;  /* 0x0000000000017941 */ /* 0x000fea0003800200 */
.L_x_29248:
        /* <DEDUP_REMOVED lines=9> */
.L_x_29247:
[----:B------:R-:W-:Y:S05]  /*a740*/  BSYNC.RECONVERGENT B0 ;  /* 0x0000000000007941 */ /* 0x000fea0003800200 */
.L_x_29246:
        /* <DEDUP_REMOVED lines=18> */
.L_x_29257:
        /* <DEDUP_REMOVED lines=13> */
.L_x_29259:
[----:B------:R-:W-:Y:S05]  /*a940*/  BSYNC.RECONVERGENT B2 ;  /* 0x0000000000027941 */ /* 0x000fea0003800200 */
.L_x_29258:
        /* <DEDUP_REMOVED lines=42> */
.L_x_29256:
[----:B------:R-:W-:Y:S05]  /*abf0*/  BSYNC.RECONVERGENT B1 ;  /* 0x0000000000017941 */ /* 0x000fea0003800200 */
.L_x_29255:
        /* <DEDUP_REMOVED lines=9> */
.L_x_29254:
[----:B------:R-:W-:Y:S05]  /*ac90*/  BSYNC.RECONVERGENT B0 ;  /* 0x0000000000007941 */ /* 0x000fea0003800200 */
.L_x_29253:
        /* <DEDUP_REMOVED lines=18> */
.L_x_29264:
        /* <DEDUP_REMOVED lines=13> */
.L_x_29266:
[----:B------:R-:W-:Y:S05]  /*ae90*/  BSYNC.RECONVERGENT B2 ;  /* 0x0000000000027941 */ /* 0x000fea0003800200 */
.L_x_29265:
        /* <DEDUP_REMOVED lines=42> */
.L_x_29263:
[----:B------:R-:W-:Y:S05]  /*b140*/  BSYNC.RECONVERGENT B1 ;  /* 0x0000000000017941 */ /* 0x000fea0003800200 */
.L_x_29262:
        /* <DEDUP_REMOVED lines=9> */
.L_x_29261:
[----:B------:R-:W-:Y:S05]  /*b1e0*/  BSYNC.RECONVERGENT B0 ;  /* 0x0000000000007941 */ /* 0x000fea0003800200 */
.L_x_29260:
        /* <DEDUP_REMOVED lines=18> */
.L_x_29271:
        /* <DEDUP_REMOVED lines=13> */
.L_x_29273:
[----:B------:R-:W-:Y:S05]  /*b3e0*/  BSYNC.RECONVERGENT B2 ;  /* 0x0000000000027941 */ /* 0x000fea0003800200 */
.L_x_29272:
        /* <DEDUP_REMOVED lines=42> */
.L_x_29270:
[----:B------:R-:W-:Y:S05]  /*b690*/  BSYNC.RECONVERGENT B1 ;  /* 0x0000000000017941 */ /* 0x000fea0003800200 */
.L_x_29269:
        /* <DEDUP_REMOVED lines=9> */
.L_x_29268:
[----:B------:R-:W-:Y:S05]  /*b730*/  BSYNC.RECONVERGENT B0 ;  /* 0x0000000000007941 */ /* 0x000fea0003800200 */
.L_x_29267:
        /* <DEDUP_REMOVED lines=18> */
.L_x_29278:
        /* <DEDUP_REMOVED lines=13> */
.L_x_29280:
[----:B------:R-:W-:Y:S05]  /*b930*/  BSYNC.RECONVERGENT B2 ;  /* 0x0000000000027941 */ /* 0x000fea0003800200 */
.L_x_29279:
        /* <DEDUP_REMOVED lines=42> */
.L_x_29277:
[----:B------:R-:W-:Y:S05]  /*bbe0*/  BSYNC.RECONVERGENT B1 ;  /* 0x0000000000017941 */ /* 0x000fea0003800200 */
.L_x_29276:
        /* <DEDUP_REMOVED lines=9> */
.L_x_29275:
[----:B------:R-:W-:Y:S05]  /*bc80*/  BSYNC.RECONVERGENT B0 ;  /* 0x0000000000007941 */ /* 0x000fea0003800200 */
.L_x_29274:
        /* <DEDUP_REMOVED lines=18> */
.L_x_29285:
        /* <DEDUP_REMOVED lines=13> */
.L_x_29287:
[----:B------:R-:W-:Y:S05]  /*be80*/  BSYNC.RECONVERGENT B2 ;  /* 0x0000000000027941 */ /* 0x000fea0003800200 */
.L_x_29286:
        /* <DEDUP_REMOVED lines=42> */
.L_x_29284:
[----:B------:R-:W-:Y:S05]  /*c130*/  BSYNC.RECONVERGENT B1 ;  /* 0x0000000000017941 */ /* 0x000fea0003800200 */
.L_x_29283:
        /* <DEDUP_REMOVED lines=9> */
.L_x_29282:
[----:B------:R-:W-:Y:S05]  /*c1d0*/  BSYNC.RECONVERGENT B0 ;  /* 0x0000000000007941 */ /* 0x000fea0003800200 */
.L_x_29281:
[----:B------:R-:W-:Y:S02]  /*c1e0*/  F2FP.F16.F32.PACK_AB R156, RZ, R153 ;  /* 0x00000099ff9c723e */ /* 0x000fe400000000ff */
[----:B------:R-:W-:Y:S02]  /*c1f0*/  PRMT R140, R140, 0x5410, R143 ;  /* 0x000054108c8c7816 */ /* 0x000fe4000000008f */
[----:B------:R-:W-:Y:S02]  /*c200*/  PRMT R142, R142, 0x5410, R155 ;  /* 0x000054108e8e7816 */ /* 0x000fe4000000009b */
[----:B------:R-:W-:Y:S02]  /*c210*/  PRMT R141, R141, 0x5410, R154 ;  /* 0x000054108d8d7816 */ /* 0x000fe4000000009a */
[----:B------:R-:W-:-:S07]  /*c220*/  PRMT R143, R163, 0x5410, R156 ;  /* 0x00005410a38f7816 */ /* 0x000fce000000009c */
.L_x_29231:
        /* <DEDUP_REMOVED lines=26> */
.L_x_29289:
[----:B------:R-:W-:Y:S05]  /*c3d0*/  BSYNC.RECONVERGENT B0 ;  /* 0x0000000000007941 */ /* 0x000fea0003800200 */
.L_x_29288:
[----:B------:R-:W-:Y:S04]  /*c3e0*/  BSSY.RECONVERGENT B0, `(.L_x_29290) ;  /* 0x0000006000007945 */ /* 0x000fe80003800200 */
[----:B------:R-:W-:Y:S05]  /*c3f0*/  @!P1 BRA `(.L_x_29291) ;  /* 0x0000000000109947 */ /* 0x000fea0003800000 */
[----:B-----5:R-:W2:Y:S01]  /*c400*/  LDC.64 R40, c[0x0][0x390] ;  /* 0x0000e400ff287b82 */ /* 0x020ea20000000a00 */
[----:B------:R-:W-:-:S04]  /*c410*/  VIADD R43, R193, 0x40 ;  /* 0x00000040c12b7836 */ /* 0x000fc80000000000 */
[----:B--2---:R-:W-:-:S06]  /*c420*/  IMAD.WIDE.U32 R40, R43, 0x10, R40 ;  /* 0x000000102b287825 */ /* 0x004fcc00078e0028 */
[----:B------:R-:W5:Y:S02]  /*c430*/  LDG.E.128 R40, desc[UR6][R40.64] ;  /* 0x0000000628287981 */ /* 0x000f64000c1e1d00 */
.L_x_29291:
[----:B------:R-:W-:Y:S05]  /*c440*/  BSYNC.RECONVERGENT B0 ;  /* 0x0000000000007941 */ /* 0x000fea0003800200 */
.L_x_29290:
        /* <DEDUP_REMOVED lines=27> */
.L_x_29297:
        /* <DEDUP_REMOVED lines=13> */
.L_x_29299:
[----:B------:R-:W-:Y:S05]  /*c6d0*/  BSYNC.RECONVERGENT B2 ;  /* 0x0000000000027941 */ /* 0x000fea0003800200 */
.L_x_29298:
        /* <DEDUP_REMOVED lines=42> */
.L_x_29296:
[----:B------:R-:W-:Y:S05]  /*c980*/  BSYNC.RECONVERGENT B1 ;  /* 0x0000000000017941 */ /* 0x000fea0003800200 */
.L_x_29295:
        /* <DEDUP_REMOVED lines=11> */
.L_x_29294:
[----:B------:R-:W-:Y:S05]  /*ca40*/  BSYNC.RECONVERGENT B0 ;  /* 0x0000000000007941 */ /* 0x000fea0003800200 */
.L_x_29293:
        /* <DEDUP_REMOVED lines=22> */
.L_x_29304:
        /* <DEDUP_REMOVED lines=13> */
.L_x_29306:
[----:B------:R-:W-:Y:S05]  /*cc80*/  BSYNC.RECONVERGENT B2 ;  /* 0x0000000000027941 */ /* 0x000fea0003800200 */
.L_x_29305:
        /* <DEDUP_REMOVED lines=42> */
.L_x_29303:
[----:B------:R-:W-:Y:S05]  /*cf30*/  BSYNC.RECONVERGENT B1 ;  /* 0x0000000000017941 */ /* 0x000fea0003800200 */
.L_x_29302:
        /* <DEDUP_REMOVED lines=11> */
.L_x_29301:
[----:B------:R-:W-:Y:S05]  /*cff0*/  BSYNC.RECONVERGENT B0 ;  /* 0x0000000000007941 */ /* 0x000fea0003800200 */
.L_x_29300:
        /* <DEDUP_REMOVED lines=22> */
.L_x_29311:
        /* <DEDUP_REMOVED lines=13> */
.L_x_29313:
[----:B------:R-:W-:Y:S05]  /*d230*/  BSYNC.RECONVERGENT B2 ;  /* 0x0000000000027941 */ /* 0x000fea0003800200 */
.L_x_29312:
        /* <DEDUP_REMOVED lines=41> */
[----:B------:R-:W-:-:S07]  /*d4d0*/  MOV R172, R164 ;  /* 0x000000a400ac7202 */ /* 0x000fce0000000f00 */
.L_x_29310:
[----:B------:R-:W-:Y:S05]  /*d4e0*/  BSYNC.RECONVERGENT B1 ;  /* 0x0000000000017941 */ /* 0x000fea0003800200 */
.L_x_29309:
        /* <DEDUP_REMOVED lines=11> */
.L_x_29308:
[----:B------:R-:W-:Y:S05]  /*d5a0*/  BSYNC.RECONVERGENT B0 ;  /* 0x0000000000007941 */ /* 0x000fea0003800200 */
.L_x_29307:
        /* <DEDUP_REMOVED lines=22> */
.L_x_29318:
        /* <DEDUP_REMOVED lines=13> */
.L_x_29320:
[----:B------:R-:W-:Y:S05]  /*d7e0*/  BSYNC.RECONVERGENT B2 ;  /* 0x0000000000027941 */ /* 0x000fea0003800200 */
.L_x_29319:
        /* <DEDUP_REMOVED lines=42> */
.L_x_29317:
[----:B------:R-:W-:Y:S05]  /*da90*/  BSYNC.RECONVERGENT B1 ;  /* 0x0000000000017941 */ /* 0x000fea0003800200 */
.L_x_29316:
        /* <DEDUP_REMOVED lines=11> */
.L_x_29315:
[----:B------:R-:W-:Y:S05]  /*db50*/  BSYNC.RECONVERGENT B0 ;  /* 0x0000000000007941 */ /* 0x000fea0003800200 */
.L_x_29314:
        /* <DEDUP_REMOVED lines=22> */
.L_x_29325:
        /* <DEDUP_REMOVED lines=13> */
.L_x_29327:
[----:B------:R-:W-:Y:S05]  /*dd90*/  BSYNC.RECONVERGENT B2 ;  /* 0x0000000000027941 */ /* 0x000fea0003800200 */
.L_x_29326:
        /* <DEDUP_REMOVED lines=42> */
.L_x_29324:
[----:B------:R-:W-:Y:S05]  /*e040*/  BSYNC.RECONVERGENT B1 ;  /* 0x0000000000017941 */ /* 0x000fea0003800200 */
.L_x_29323:
        /* <DEDUP_REMOVED lines=11> */
.L_x_29322:
[----:B------:R-:W-:Y:S05]  /*e100*/  BSYNC.RECONVERGENT B0 ;  /* 0x0000000000007941 */ /* 0x000fea0003800200 */
.L_x_29321:
        /* <DEDUP_REMOVED lines=22> */
.L_x_29332:
        /* <DEDUP_REMOVED lines=13> */
.L_x_29334:
[----:B------:R-:W-:Y:S05]  /*e340*/  BSYNC.RECONVERGENT B2 ;  /* 0x0000000000027941 */ /* 0x000fea0003800200 */
.L_x_29333:
        /* <DEDUP_REMOVED lines=42> */
.L_x_29331:
[----:B------:R-:W-:Y:S05]  /*e5f0*/  BSYNC.RECONVERGENT B1 ;  /* 0x0000000000017941 */ /* 0x000fea0003800200 */
.L_x_29330:
        /* <DEDUP_REMOVED lines=11> */
.L_x_29329:
[----:B------:R-:W-:Y:S05]  /*e6b0*/  BSYNC.RECONVERGENT B0 ;  /* 0x0000000000007941 */ /* 0x000fea0003800200 */
.L_x_29328:
        /* <DEDUP_REMOVED lines=22> */
.L_x_29339:
        /* <DEDUP_REMOVED lines=13> */
.L_x_29341:
[----:B------:R-:W-:Y:S05]  /*e8f0*/  BSYNC.RECONVERGENT B2 ;  /* 0x0000000000027941 */ /* 0x000fea0003800200 */
.L_x_29340:
        /* <DEDUP_REMOVED lines=42> */
.L_x_29338:
[----:B------:R-:W-:Y:S05]  /*eba0*/  BSYNC.RECONVERGENT B1 ;  /* 0x0000000000017941 */ /* 0x000fea0003800200 */
.L_x_29337:
        /* <DEDUP_REMOVED lines=11> */
.L_x_29336:
[----:B------:R-:W-:Y:S05]  /*ec60*/  BSYNC.RECONVERGENT B0 ;  /* 0x0000000000007941 */ /* 0x000fea0003800200 */
.L_x_29335:
        /* <DEDUP_REMOVED lines=22> */
.L_x_29346:
        /* <DEDUP_REMOVED lines=13> */
.L_x_29348:
[----:B------:R-:W-:Y:S05]  /*eea0*/  BSYNC.RECONVERGENT B2 ;  /* 0x0000000000027941 */ /* 0x000fea0003800200 */
.L_x_29347:
        /* <DEDUP_REMOVED lines=41> */
.L_x_29345:
[----:B------:R-:W-:Y:S05]  /*f140*/  BSYNC.RECONVERGENT B1 ;  /* 0x0000000000017941 */ /* 0x000fea0003800200 */
.L_x_29344:
        /* <DEDUP_REMOVED lines=11> */
.L_x_29343:
[----:B------:R-:W-:Y:S05]  /*f200*/  BSYNC.RECONVERGENT B0 ;  /* 0x0000000000007941 */ /* 0x000fea0003800200 */
.L_x_29342:
[----:B------:R-:W-:Y:S02]  /*f210*/  F2FP.F16.F32.PACK_AB R143, RZ, R165 ;  /* 0x000000a5ff8f723e */ /* 0x000fe400000000ff */
[----:B------:R-:W-:Y:S02]  /*f220*/  PRMT R142, R168, 0x5410, R142 ;  /* 0x00005410a88e7816 */ /* 0x000fe4000000008e */
[----:B------:R-:W-:Y:S02]  /*f230*/  PRMT R141, R167, 0x5410, R141 ;  /* 0x00005410a78d7816 */ /* 0x000fe4000000008d */
[----:B------:R-:W-:Y:S02]  /*f240*/  PRMT R140, R166, 0x5410, R140 ;  /* 0x00005410a68c7816 */ /* 0x000fe4000000008c */
[----:B------:R-:W-:Y:S01]  /*f250*/  PRMT R143, R169, 0x5410, R143 ;  /* 0x00005410a98f7816 */ /* 0x000fe2000000008f */
[----:B------:R-:W-:Y:S06]  /*f260*/  BRA `(.L_x_29349) ;  /* 0x0000002800bc7947 */ /* 0x000fec0003800000 */
.L_x_29292:
        /* <DEDUP_REMOVED lines=21> */
.L_x_29354:
        /* <DEDUP_REMOVED lines=13> */
.L_x_29356:
[----:B------:R-:W-:Y:S05]  /*f490*/  BSYNC.RECONVERGENT B2 ;  /* 0x0000000000027941 */ /* 0x000fea0003800200 */
.L_x_29355:
        /* <DEDUP_REMOVED lines=41> */
.L_x_29353:
[----:B------:R-:W-:Y:S05]  /*f730*/  BSYNC.RECONVERGENT B1 ;  /* 0x0000000000017941 */ /* 0x000fea0003800200 */
.L_x_29352:
        /* <DEDUP_REMOVED lines=9> */
.L_x_29351:
[----:B------:R-:W-:Y:S05]  /*f7d0*/  BSYNC.RECONVERGENT B0 ;  /* 0x0000000000007941 */ /* 0x000fea0003800200 */
.L_x_29350:
        /* <DEDUP_REMOVED lines=18> */
.L_x_29361:
        /* <DEDUP_REMOVED lines=13> */
.L_x_29363:
[----:B------:R-:W-:Y:S05]  /*f9d0*/  BSYNC.RECONVERGENT B2 ;  /* 0x0000000000027941 */ /* 0x000fea0003800200 */
.L_x_29362:
        /* <DEDUP_REMOVED lines=42> */
.L_x_29360:
[----:B------:R-:W-:Y:S05]  /*fc80*/  BSYNC.RECONVERGENT B1 ;  /* 0x0000000000017941 */ /* 0x000fea0003800200 */
.L_x_29359:
        /* <DEDUP_REMOVED lines=9> */
.L_x_29358:
[----:B------:R-:W-:Y:S05]  /*fd20*/  BSYNC.RECONVERGENT B0 ;  /* 0x0000000000007941 */ /* 0x000fea0003800200 */
.L_x_29357:
        /* <DEDUP_REMOVED lines=18> */
.L_x_29368:
        /* <DEDUP_REMOVED lines=13> */
.L_x_29370:
[----:B------:R-:W-:Y:S05]  /*ff20*/  BSYNC.RECONVERGENT B2 ;  /* 0x0000000000027941 */ /* 0x000fea0003800200 */
.L_x_29369:
        /* <DEDUP_REMOVED lines=42> */
.L_x_29367:
[----:B------:R-:W-:Y:S05]  /*101d0*/  BSYNC.RECONVERGENT B1 ;  /* 0x0000000000017941 */ /* 0x000fea0003800200 */
.L_x_29366:
        /* <DEDUP_REMOVED lines=9> */
.L_x_29365:
[----:B------:R-:W-:Y:S05]  /*10270*/  BSYNC.RECONVERGENT B0 ;  /* 0x0000000000007941 */ /* 0x000fea0003800200 */
.L_x_29364:
        /* <DEDUP_REMOVED lines=18> */
.L_x_29375:
        /* <DEDUP_REMOVED lines=13> */
.L_x_29377:
[----:B------:R-:W-:Y:S05]  /*10470*/  BSYNC.RECONVERGENT B2 ;  /* 0x0000000000027941 */ /* 0x000fea0003800200 */
.L_x_29376:
        /* <DEDUP_REMOVED lines=42> */
.L_x_29374:
[----:B------:R-:W-:Y:S05]  /*10720*/  BSYNC.RECONVERGENT B1 ;  /* 0x0000000000017941 */ /* 0x000fea0003800200 */
.L_x_29373:
        /* <DEDUP_REMOVED lines=9> */
.L_x_29372:
[----:B------:R-:W-:Y:S05]  /*107c0*/  BSYNC.RECONVERGENT B0 ;  /* 0x0000000000007941 */ /* 0x000fea0003800200 */
.L_x_29371:
        /* <DEDUP_REMOVED lines=18> */
.L_x_29382:
        /* <DEDUP_REMOVED lines=13> */
.L_x_29384:
[----:B------:R-:W-:Y:S05]  /*109c0*/  BSYNC.RECONVERGENT B2 ;  /* 0x0000000000027941 */ /* 0x000fea0003800200 */
.L_x_29383:
        /* <DEDUP_REMOVED lines=42> */
.L_x_29381:
[----:B------:R-:W-:Y:S05]  /*10c70*/  BSYNC.RECONVERGENT B1 ;  /* 0x0000000000017941 */ /* 0x000fea0003800200 */
.L_x_29380:
        /* <DEDUP_REMOVED lines=9> */
.L_x_29379:
[----:B------:R-:W-:Y:S05]  /*10d10*/  BSYNC.RECONVERGENT B0 ;  /* 0x0000000000007941 */ /* 0x000fea0003800200 */
.L_x_29378:
        /* <DEDUP_REMOVED lines=18> */
.L_x_29389:
        /* <DEDUP_REMOVED lines=13> */
.L_x_29391:
[----:B------:R-:W-:Y:S05]  /*10f10*/  BSYNC.RECONVERGENT B2 ;  /* 0x0000000000027941 */ /* 0x000fea0003800200 */
.L_x_29390:
        /* <DEDUP_REMOVED lines=42> */
.L_x_29388:
[----:B------:R-:W-:Y:S05]  /*111c0*/  BSYNC.RECONVERGENT B1 ;  /* 0x0000000000017941 */ /* 0x000fea0003800200 */
.L_x_29387:
        /* <DEDUP_REMOVED lines=9> */
.L_x_29386:
[----:B------:R-:W-:Y:S05]  /*11260*/  BSYNC.RECONVERGENT B0 ;  /* 0x0000000000007941 */ /* 0x000fea0003800200 */
.L_x_29385:
        /* <DEDUP_REMOVED lines=18> */
.L_x_29396:
        /* <DEDUP_REMOVED lines=13> */
.L_x_29398:
[----:B------:R-:W-:Y:S05]  /*11460*/  BSYNC.RECONVERGENT B2 ;  /* 0x0000000000027941 */ /* 0x000fea0003800200 */
.L_x_29397:
        /* <DEDUP_REMOVED lines=40> */
[----:B------:R-:W-:Y:S01]  /*116f0*/  IMAD.MOV.U32 R168, RZ, RZ, RZ ;  /* 0x000000ffffa87224 */ /* 0x000fe200078e00ff */
[----:B------:R-:W-:-:S07]  /*11700*/  MOV R172, R164 ;  /* 0x000000a400ac7202 */ /* 0x000fce0000000f00 */
.L_x_29395:
[----:B------:R-:W-:Y:S05]  /*11710*/  BSYNC.RECONVERGENT B1 ;  /* 0x0000000000017941 */ /* 0x000fea0003800200 */
.L_x_29394:
        /* <DEDUP_REMOVED lines=9> */
.L_x_29393:
[----:B------:R-:W-:Y:S05]  /*117b0*/  BSYNC.RECONVERGENT B0 ;  /* 0x0000000000007941 */ /* 0x000fea0003800200 */
.L_x_29392:
        /* <DEDUP_REMOVED lines=18> */
.L_x_29403:
        /* <DEDUP_REMOVED lines=13> */
.L_x_29405:
[----:B------:R-:W-:Y:S05]  /*119b0*/  BSYNC.RECONVERGENT B2 ;  /* 0x0000000000027941 */ /* 0x000fea0003800200 */
.L_x_29404:
        /* <DEDUP_REMOVED lines=42> */
.L_x_29402:
[----:B------:R-:W-:Y:S05]  /*11c60*/  BSYNC.RECONVERGENT B1 ;  /* 0x0000000000017941 */ /* 0x000fea0003800200 */
.L_x_29401:
        /* <DEDUP_REMOVED lines=9> */
.L_x_29400:
[----:B------:R-:W-:Y:S05]  /*11d00*/  BSYNC.RECONVERGENT B0 ;  /* 0x0000000000007941 */ /* 0x000fea0003800200 */
.L_x_29399:
[----:B------:R-:W-:Y:S02]  /*11d10*/  F2FP.F16.F32.PACK_AB R168, RZ, R165 ;  /* 0x000000a5ffa8723e */ /* 0x000fe400000000ff */
[----:B------:R-:W-:Y:S02]  /*11d20*/  PRMT R140, R140, 0x5410, R143 ;  /* 0x000054108c8c7816 */ /* 0x000fe4000000008f */
[----:B------:R-:W-:Y:S02]  /*11d30*/  PRMT R142, R142, 0x5410, R167 ;  /* 0x000054108e8e7816 */ /* 0x000fe400000000a7 */
[----:B------:R-:W-:Y:S02]  /*11d40*/  PRMT R141, R141, 0x5410, R166 ;  /* 0x000054108d8d7816 */ /* 0x000fe400000000a6 */
[----:B------:R-:W-:-:S07]  /*11d50*/  PRMT R143, R173, 0x5410, R168 ;  /* 0x00005410ad8f7816 */ /* 0x000fce00000000a8 */
.L_x_29349:
        /* <DEDUP_REMOVED lines=26> */
.L_x_29407:
[----:B------:R-:W-:Y:S05]  /*11f00*/  BSYNC.RECONVERGENT B0 ;  /* 0x0000000000007941 */ /* 0x000fea0003800200 */
.L_x_29406:
[----:B------:R-:W-:Y:S04]  /*11f10*/  BSSY.RECONVERGENT B0, `(.L_x_29408) ;  /* 0x0000006000007945 */ /* 0x000fe80003800200 */
[----:B------:R-:W-:Y:S05]  /*11f20*/  @!P1 BRA `(.L_x_29409) ;  /* 0x0000000000109947 */ /* 0x000fea0003800000 */
[----:B-----5:R-:W2:Y:S01]  /*11f30*/  LDC.64 R40, c[0x0][0x390] ;  /* 0x0000e400ff287b82 */ /* 0x020ea20000000a00 */
[----:B------:R-:W-:-:S04]  /*11f40*/  VIADD R43, R193, 0x60 ;  /* 0x00000060c12b7836 */ /* 0x000fc80000000000 */
[----:B--2---:R-:W-:-:S06]  /*11f50*/  IMAD.WIDE.U32 R40, R43, 0x10, R40 ;  /* 0x000000102b287825 */ /* 0x004fcc00078e0028 */
[----:B------:R-:W5:Y:S02]  /*11f60*/  LDG.E.128 R40, desc[UR6][R40.64] ;  /* 0x0000000628287981 */ /* 0x000f64000c1e1d00 */
.L_x_29409:
[----:B------:R-:W-:Y:S05]  /*11f70*/  BSYNC.RECONVERGENT B0 ;  /* 0x0000000000007941 */ /* 0x000fea0003800200 */
.L_x_29408:
        /* <DEDUP_REMOVED lines=27> */
.L_x_29415:
        /* <DEDUP_REMOVED lines=13> */
.L_x_29417:
[----:B------:R-:W-:Y:S05]  /*12200*/  BSYNC.RECONVERGENT B2 ;  /* 0x0000000000027941 */ /* 0x000fea0003800200 */
.L_x_29416:
        /* <DEDUP_REMOVED lines=42> */
.L_x_29414:
[----:B------:R-:W-:Y:S05]  /*124b0*/  BSYNC.RECONVERGENT B1 ;  /* 0x0000000000017941 */ /* 0x000fea0003800200 */
.L_x_29413:
        /* <DEDUP_REMOVED lines=11> */
.L_x_29412:
[----:B------:R-:W-:Y:S05]  /*12570*/  BSYNC.RECONVERGENT B0 ;  /* 0x0000000000007941 */ /* 0x000fea0003800200 */
.L_x_29411:
        /* <DEDUP_REMOVED lines=22> */
.L_x_29422:
        /* <DEDUP_REMOVED lines=13> */
.L_x_29424:
[----:B------:R-:W-:Y:S05]  /*127b0*/  BSYNC.RECONVERGENT B2 ;  /* 0x0000000000027941 */ /* 0x000fea0003800200 */
.L_x_29423:
        /* <DEDUP_REMOVED lines=41> */
.L_x_29421:
[----:B------:R-:W-:Y:S05]  /*12a50*/  BSYNC.RECONVERGENT B1 ;  /* 0x0000000000017941 */ /* 0x000fea0003800200 */
.L_x_29420:
        /* <DEDUP_REMOVED lines=11> */
.L_x_29419:
[----:B------:R-:W-:Y:S05]  /*12b10*/  BSYNC.RECONVERGENT B0 ;  /* 0x0000000000007941 */ /* 0x000fea0003800200 */
.L_x_29418:
        /* <DEDUP_REMOVED lines=22> */
.L_x_29429:
        /* <DEDUP_REMOVED lines=13> */
.L_x_29431:
[----:B------:R-:W-:Y:S05]  /*12d50*/  BSYNC.RECONVERGENT B2 ;  /* 0x0000000000027941 */ /* 0x000fea0003800200 */
.L_x_29430:
        /* <DEDUP_REMOVED lines=42> */
.L_x_29428:
[----:B------:R-:W-:Y:S05]  /*13000*/  BSYNC.RECONVERGENT B1 ;  /* 0x0000000000017941 */ /* 0x000fea0003800200 */
.L_x_29427:
        /* <DEDUP_REMOVED lines=11> */
.L_x_29426:
[----:B------:R-:W-:Y:S05]  /*130c0*/  BSYNC.RECONVERGENT B0 ;  /* 0x0000000000007941 */ /* 0x000fea0003800200 */
.L_x_29425:
        /* <DEDUP_REMOVED lines=22> */
.L_x_29436:
        /* <DEDUP_REMOVED lines=13> */
.L_x_29438:
[----:B------:R-:W-:Y:S05]  /*13300*/  BSYNC.RECONVERGENT B2 ;  /* 0x0000000000027941 */ /* 0x000fea0003800200 */
.L_x_29437:
        /* <DEDUP_REMOVED lines=42> */
.L_x_29435:
[----:B------:R-:W-:Y:S05]  /*135b0*/  BSYNC.RECONVERGENT B1 ;  /* 0x0000000000017941 */ /* 0x000fea0003800200 */
.L_x_29434:
        /* <DEDUP_REMOVED lines=11> */
.L_x_29433:
[----:B------:R-:W-:Y:S05]  /*13670*/  BSYNC.RECONVERGENT B0 ;  /* 0x0000000000007941 */ /* 0x000fea0003800200 */
.L_x_29432:
        /* <DEDUP_REMOVED lines=22> */
.L_x_29443:
        /* <DEDUP_REMOVED lines=13> */
.L_x_29445:
[----:B------:R-:W-:Y:S05]  /*138b0*/  BSYNC.RECONVERGENT B2 ;  /* 0x0000000000027941 */ /* 0x000fea0003800200 */
.L_x_29444:
        /* <DEDUP_REMOVED lines=42> */
.L_x_29442:
[----:B------:R-:W-:Y:S05]  /*13b60*/  BSYNC.RECONVERGENT B1 ;  /* 0x0000000000017941 */ /* 0x000fea0003800200 */
.L_x_29441:
        /* <DEDUP_REMOVED lines=11> */
.L_x_29440:
[----:B------:R-:W-:Y:S05]  /*13c20*/  BSYNC.RECONVERGENT B0 ;  /* 0x0000000000007941 */ /* 0x000fea0003800200 */
.L_x_29439:
        /* <DEDUP_REMOVED lines=22> */
.L_x_29450:
        /* <DEDUP_REMOVED lines=13> */
.L_x_29452:
[----:B------:R-:W-:Y:S05]  /*13e60*/  BSYNC.RECONVERGENT B2 ;  /* 0x0000000000027941 */ /* 0x000fea0003800200 */
.L_x_29451:
        /* <DEDUP_REMOVED lines=42> */
.L_x_29449:
[----:B------:R-:W-:Y:S05]  /*14110*/  BSYNC.RECONVERGENT B1 ;  /* 0x0000000000017941 */ /* 0x000fea0003800200 */
.L_x_29448:
        /* <DEDUP_REMOVED lines=11> */
.L_x_29447:
[----:B------:R-:W-:Y:S05]  /*141d0*/  BSYNC.RECONVERGENT B0 ;  /* 0x0000000000007941 */ /* 0x000fea0003800200 */
.L_x_29446:
        /* <DEDUP_REMOVED lines=22> */
.L_x_29457:
        /* <DEDUP_REMOVED lines=13> */
.L_x_29459:
[----:B------:R-:W-:Y:S05]  /*14410*/  BSYNC.RECONVERGENT B2 ;  /* 0x0000000000027941 */ /* 0x000fea0003800200 */
.L_x_29458:
        /* <DEDUP_REMOVED lines=42> */
.L_x_29456:
[----:B------:R-:W-:Y:S05]  /*146c0*/  BSYNC.RECONVERGENT B1 ;  /* 0x0000000000017941 */ /* 0x000fea0003800200 */
.L_x_29455:
        /* <DEDUP_REMOVED lines=11> */
.L_x_29454:
[----:B------:R-:W-:Y:S05]  /*14780*/  BSYNC.RECONVERGENT B0 ;  /* 0x0000000000007941 */ /* 0x000fea0003800200 */
.L_x_29453:
        /* <DEDUP_REMOVED lines=22> */
.L_x_29464:
        /* <DEDUP_REMOVED lines=13> */
.L_x_29466:
[----:B------:R-:W-:Y:S05]  /*149c0*/  BSYNC.RECONVERGENT B2 ;  /* 0x0000000000027941 */ /* 0x000fea0003800200 */
.L_x_29465:
        /* <DEDUP_REMOVED lines=41> */
.L_x_29463:
[----:B------:R-:W-:Y:S05]  /*14c60*/  BSYNC.RECONVERGENT B1 ;  /* 0x0000000000017941 */ /* 0x000fea0003800200 */
.L_x_29462:
        /* <DEDUP_REMOVED lines=11> */
.L_x_29461:
[----:B------:R-:W-:Y:S05]  /*14d20*/  BSYNC.RECONVERGENT B0 ;  /* 0x0000000000007941 */ /* 0x000fea0003800200 */
.L_x_29460:
[----:B------:R-:W-:Y:S02]  /*14d30*/  F2FP.F16.F32.PACK_AB R143, RZ, R173 ;  /* 0x000000adff8f723e */ /* 0x000fe400000000ff */
[----:B------:R-:W-:Y:S02]  /*14d40*/  PRMT R142, R184, 0x5410, R142 ;  /* 0x00005410b88e7816 */ /* 0x000fe4000000008e */
[----:B------:R-:W-:Y:S02]  /*14d50*/  PRMT R141, R182, 0x5410, R183 ;  /* 0x00005410b68d7816 */ /* 0x000fe400000000b7 */
[----:B------:R-:W-:Y:S02]  /*14d60*/  PRMT R140, R174, 0x5410, R175 ;  /* 0x00005410ae8c7816 */ /* 0x000fe400000000af */
[----:B------:R-:W-:Y:S01]  /*14d70*/  PRMT R143, R186, 0x5410, R143 ;  /* 0x00005410ba8f7816 */ /* 0x000fe2000000008f */
[----:B------:R-:W-:Y:S06]  /*14d80*/  BRA `(.L_x_29467) ;  /* 0x0000002800bc7947 */ /* 0x000fec0003800000 */
.L_x_29410:
[----:B------:R-:W-:Y:S01]  /*14d90*/  BSSY.RECONVERGENT B0, `(.L_x_29468) ;  /* 0x0000056000007945 */ /* 0x000fe20003800200 */
[----:B01----:R-:W-:Y:S01]  /*14da0*/  IMAD.MOV.U32 R166, RZ, RZ, RZ ;  /* 0x000000ffffa67224 */ /* 0x003fe200078e00ff */
        /* <DEDUP_REMOVED lines=19> */
.L_x_29472:
        /* <DEDUP_REMOVED lines=13> */
.L_x_29474:
[----:B------:R-:W-:Y:S05]  /*14fb0*/  BSYNC.RECONVERGENT B2 ;  /* 0x0000000000027941 */ /* 0x000fea0003800200 */
.L_x_29473:
        /* <DEDUP_REMOVED lines=41> */
.L_x_29471:
[----:B------:R-:W-:Y:S05]  /*15250*/  BSYNC.RECONVERGENT B1 ;  /* 0x0000000000017941 */ /* 0x000fea0003800200 */
.L_x_29470:
        /* <DEDUP_REMOVED lines=9> */
.L_x_29469:
[----:B------:R-:W-:Y:S05]  /*152f0*/  BSYNC.RECONVERGENT B0 ;  /* 0x0000000000007941 */ /* 0x000fea0003800200 */
.L_x_29468:
        /* <DEDUP_REMOVED lines=18> */
.L_x_29479:
        /* <DEDUP_REMOVED lines=13> */
.L_x_29481:
[----:B------:R-:W-:Y:S05]  /*154f0*/  BSYNC.RECONVERGENT B2 ;  /* 0x0000000000027941 */ /* 0x000fea0003800200 */
.L_x_29480:
        /* <DEDUP_REMOVED lines=42> */
.L_x_29478:
[----:B------:R-:W-:Y:S05]  /*157a0*/  BSYNC.RECONVERGENT B1 ;  /* 0x0000000000017941 */ /* 0x000fea0003800200 */
.L_x_29477:
        /* <DEDUP_REMOVED lines=9> */
.L_x_29476:
[----:B------:R-:W-:Y:S05]  /*15840*/  BSYNC.RECONVERGENT B0 ;  /* 0x0000000000007941 */ /* 0x000fea0003800200 */
.L_x_29475:
        /* <DEDUP_REMOVED lines=18> */
.L_x_29486:
        /* <DEDUP_REMOVED lines=13> */
.L_x_29488:
[----:B------:R-:W-:Y:S05]  /*15a40*/  BSYNC.RECONVERGENT B2 ;  /* 0x0000000000027941 */ /* 0x000fea0003800200 */
.L_x_29487:
        /* <DEDUP_REMOVED lines=42> */
.L_x_29485:
[----:B------:R-:W-:Y:S05]  /*15cf0*/  BSYNC.RECONVERGENT B1 ;  /* 0x0000000000017941 */ /* 0x000fea0003800200 */
.L_x_29484:
        /* <DEDUP_REMOVED lines=9> */
.L_x_29483:
[----:B------:R-:W-:Y:S05]  /*15d90*/  BSYNC.RECONVERGENT B0 ;  /* 0x0000000000007941 */ /* 0x000fea0003800200 */
.L_x_29482:
        /* <DEDUP_REMOVED lines=18> */
.L_x_29493:
        /* <DEDUP_REMOVED lines=13> */
.L_x_29495:
[----:B------:R-:W-:Y:S05]  /*15f90*/  BSYNC.RECONVERGENT B2 ;  /* 0x0000000000027941 */ /* 0x000fea0003800200 */
.L_x_29494:
        /* <DEDUP_REMOVED lines=42> */
.L_x_29492:
[----:B------:R-:W-:Y:S05]  /*16240*/  BSYNC.RECONVERGENT B1 ;  /* 0x0000000000017941 */ /* 0x000fea0003800200 */
.L_x_29491:
        /* <DEDUP_REMOVED lines=9> */
.L_x_29490:
[----:B------:R-:W-:Y:S05]  /*162e0*/  BSYNC.RECONVERGENT B0 ;  /* 0x0000000000007941 */ /* 0x000fea0003800200 */
.L_x_29489:
        /* <DEDUP_REMOVED lines=18> */
.L_x_29500:
        /* <DEDUP_REMOVED lines=13> */
.L_x_29502:
[----:B------:R-:W-:Y:S05]  /*164e0*/  BSYNC.RECONVERGENT B2 ;  /* 0x0000000000027941 */ /* 0x000fea0003800200 */
.L_x_29501:
        /* <DEDUP_REMOVED lines=42> */
.L_x_29499:
[----:B------:R-:W-:Y:S05]  /*16790*/  BSYNC.RECONVERGENT B1 ;  /* 0x0000000000017941 */ /* 0x000fea0003800200 */
.L_x_29498:
        /* <DEDUP_REMOVED lines=9> */
.L_x_29497:
[----:B------:R-:W-:Y:S05]  /*16830*/  BSYNC.RECONVERGENT B0 ;  /* 0x0000000000007941 */ /* 0x000fea0003800200 */
.L_x_29496:
        /* <DEDUP_REMOVED lines=18> */
.L_x_29507:
        /* <DEDUP_REMOVED lines=13> */
.L_x_29509:
[----:B------:R-:W-:Y:S05]  /*16a30*/  BSYNC.RECONVERGENT B2 ;  /* 0x0000000000027941 */ /* 0x000fea0003800200 */
.L_x_29508:
        /* <DEDUP_REMOVED lines=42> */
.L_x_29506:
[----:B------:R-:W-:Y:S05]  /*16ce0*/  BSYNC.RECONVERGENT B1 ;  /* 0x0000000000017941 */ /* 0x000fea0003800200 */
.L_x_29505:
        /* <DEDUP_REMOVED lines=9> */
.L_x_29504:
[----:B------:R-:W-:Y:S05]  /*16d80*/  BSYNC.RECONVERGENT B0 ;  /* 0x0000000000007941 */ /* 0x000fea0003800200 */
.L_x_29503:
        /* <DEDUP_REMOVED lines=18> */
.L_x_29514:
        /* <DEDUP_REMOVED lines=13> */
.L_x_29516:
[----:B------:R-:W-:Y:S05]  /*16f80*/  BSYNC.RECONVERGENT B2 ;  /* 0x0000000000027941 */ /* 0x000fea0003800200 */
.L_x_29515:
        /* <DEDUP_REMOVED lines=42> */
.L_x_29513:
[----:B------:R-:W-:Y:S05]  /*17230*/  BSYNC.RECONVERGENT B1 ;  /* 0x0000000000017941 */ /* 0x000fea0003800200 */
.L_x_29512:
        /* <DEDUP_REMOVED lines=9> */
.L_x_29511:
[----:B------:R-:W-:Y:S05]  /*172d0*/  BSYNC.RECONVERGENT B0 ;  /* 0x0000000000007941 */ /* 0x000fea0003800200 */
.L_x_29510:
        /* <DEDUP_REMOVED lines=18> */
.L_x_29521:
        /* <DEDUP_REMOVED lines=13> */
.L_x_29523:
[----:B------:R-:W-:Y:S05]  /*174d0*/  BSYNC.RECONVERGENT B2 ;  /* 0x0000000000027941 */ /* 0x000fea0003800200 */
.L_x_29522:
        /* <DEDUP_REMOVED lines=42> */
.L_x_29520:
[----:B------:R-:W-:Y:S05]  /*17780*/  BSYNC.RECONVERGENT B1 ;  /* 0x0000000000017941 */ /* 0x000fea0003800200 */
.L_x_29519:
        /* <DEDUP_REMOVED lines=9> */
.L_x_29518:
[----:B------:R-:W-:Y:S05]  /*17820*/  BSYNC.RECONVERGENT B0 ;  /* 0x0000000000007941 */ /* 0x000fea0003800200 */
.L_x_29517:
[----:B------:R-:W-:Y:S02]  /*17830*/  F2FP.F16.F32.PACK_AB R143, RZ, R173 ;  /* 0x000000adff8f723e */ /* 0x000fe400000000ff */
[----:B------:R-:W-:Y:S02]  /*17840*/  PRMT R142, R184, 0x5410, R185 ;  /* 0x00005410b88e7816 */ /* 0x000fe400000000b9 */
[----:B------:R-:W-:Y:S02]  /*17850*/  PRMT R141, R183, 0x5410, R141 ;  /* 0x00005410b78d7816 */ /* 0x000fe4000000008d */
[----:B------:R-:W-:Y:S02]  /*17860*/  PRMT R140, R182, 0x5410, R140 ;  /* 0x00005410b68c7816 */ /* 0x000fe4000000008c */
[----:B------:R-:W-:-:S07]  /*17870*/  PRMT R143, R186, 0x5410, R143 ;  /* 0x00005410ba8f7816 */ /* 0x000fce000000008f */
.L_x_29467:
        /* <DEDUP_REMOVED lines=26> */
.L_x_29525:
[----:B------:R-:W-:Y:S05]  /*17a20*/  BSYNC.RECONVERGENT B0 ;  /* 0x0000000000007941 */ /* 0x000fea0003800200 */
.L_x_29524:
[----:B------:R-:W-:Y:S04]  /*17a30*/  BSSY.RECONVERGENT B0, `(.L_x_29526) ;  /* 0x0000006000007945 */ /* 0x000fe80003800200 */
[----:B------:R-:W-:Y:S05]  /*17a40*/  @!P1 BRA `(.L_x_29527) ;  /* 0x0000000000109947 */ /* 0x000fea0003800000 */
[----:B-----5:R-:W2:Y:S01]  /*17a50*/  LDC.64 R40, c[0x0][0x390] ;  /* 0x0000e400ff287b82 */ /* 0x020ea20000000a00 */
[----:B------:R-:W-:-:S04]  /*17a60*/  VIADD R43, R193, 0x80 ;  /* 0x00000080c12b7836 */ /* 0x000fc80000000000 */
[----:B--2---:R-:W-:-:S06]  /*17a70*/  IMAD.WIDE.U32 R40, R43, 0x10, R40 ;  /* 0x000000102b287825 */ /* 0x004fcc00078e0028 */
[----:B------:R-:W5:Y:S02]  /*17a80*/  LDG.E.128 R40, desc[UR6][R40.64] ;  /* 0x0000000628287981 */ /* 0x000f64000c1e1d00 */
.L_x_29527:
[----:B------:R-:W-:Y:S05]  /*17a90*/  BSYNC.RECONVERGENT B0 ;  /* 0x0000000000007941 */ /* 0x000fea0003800200 */
.L_x_29526:
        /* <DEDUP_REMOVED lines=27> */
.L_x_29533:
        /* <DEDUP_REMOVED lines=13> */
.L_x_29535:
[----:B------:R-:W-:Y:S05]  /*17d20*/  BSYNC.RECONVERGENT B2 ;  /* 0x0000000000027941 */ /* 0x000fea0003800200 */
.L_x_29534:
        /* <DEDUP_REMOVED lines=42> */
.L_x_29532:
[----:B------:R-:W-:Y:S05]  /*17fd0*/  BSYNC.RECONVERGENT B1 ;  /* 0x0000000000017941 */ /* 0x000fea0003800200 */
.L_x_29531:
        /* <DEDUP_REMOVED lines=11> */
.L_x_29530:
[----:B------:R-:W-:Y:S05]  /*18090*/  BSYNC.RECONVERGENT B0 ;  /* 0x0000000000007941 */ /* 0x000fea0003800200 */
.L_x_29529:
        /* <DEDUP_REMOVED lines=22> */
.L_x_29540:
        /* <DEDUP_REMOVED lines=13> */
.L_x_29542:
[----:B------:R-:W-:Y:S05]  /*182d0*/  BSYNC.RECONVERGENT B2 ;  /* 0x0000000000027941 */ /* 0x000fea0003800200 */
.L_x_29541:
        /* <DEDUP_REMOVED lines=42> */
.L_x_29539:
[----:B------:R-:W-:Y:S05]  /*18580*/  BSYNC.RECONVERGENT B1 ;  /* 0x0000000000017941 */ /* 0x000fea0003800200 */
.L_x_29538:
        /* <DEDUP_REMOVED lines=11> */
.L_x_29537:
[----:B------:R-:W-:Y:S05]  /*18640*/  BSYNC.RECONVERGENT B0 ;  /* 0x0000000000007941 */ /* 0x000fea0003800200 */
.L_x_29536:
        /* <DEDUP_REMOVED lines=22> */
.L_x_29547:
        /* <DEDUP_REMOVED lines=13> */
.L_x_29549:
[----:B------:R-:W-:Y:S05]  /*18880*/  BSYNC.RECONVERGENT B2 ;  /* 0x0000000000027941 */ /* 0x000fea0003800200 */
.L_x_29548:
        /* <DEDUP_REMOVED lines=42> */
.L_x_29546:
[----:B------:R-:W-:Y:S05]  /*18b30*/  BSYNC.RECONVERGENT B1 ;  /* 0x0000000000017941 */ /* 0x000fea0003800200 */
.L_x_29545:
        /* <DEDUP_REMOVED lines=11> */
.L_x_29544:
[----:B------:R-:W-:Y:S05]  /*18bf0*/  BSYNC.RECONVERGENT B0 ;  /* 0x0000000000007941 */ /* 0x000fea0003800200 */
.L_x_29543:
        /* <DEDUP_REMOVED lines=22> */
.L_x_29554:
        /* <DEDUP_REMOVED lines=13> */
.L_x_29556:
[----:B------:R-:W-:Y:S05]  /*18e30*/  BSYNC.RECONVERGENT B2 ;  /* 0x0000000000027941 */ /* 0x000fea0003800200 */
.L_x_29555:
        /* <DEDUP_REMOVED lines=42> */
.L_x_29553:
[----:B------:R-:W-:Y:S05]  /*190e0*/  BSYNC.RECONVERGENT B1 ;  /* 0x0000000000017941 */ /* 0x000fea0003800200 */
.L_x_29552:
        /* <DEDUP_REMOVED lines=11> */
.L_x_29551:
[----:B------:R-:W-:Y:S05]  /*191a0*/  BSYNC.RECONVERGENT B0 ;  /* 0x0000000000007941 */ /* 0x000fea0003800200 */
.L_x_29550:
        /* <DEDUP_REMOVED lines=22> */
.L_x_29561:
        /* <DEDUP_REMOVED lines=13> */
.L_x_29563:
[----:B------:R-:W-:Y:S05]  /*193e0*/  BSYNC.RECONVERGENT B2 ;  /* 0x0000000000027941 */ /* 0x000fea0003800200 */
.L_x_29562:
        /* <DEDUP_REMOVED lines=42> */
.L_x_29560:
[----:B------:R-:W-:Y:S05]  /*19690*/  BSYNC.RECONVERGENT B1 ;  /* 0x0000000000017941 */ /* 0x000fea0003800200 */
.L_x_29559:
        /* <DEDUP_REMOVED lines=11> */
.L_x_29558:
[----:B------:R-:W-:Y:S05]  /*19750*/  BSYNC.RECONVERGENT B0 ;  /* 0x0000000000007941 */ /* 0x000fea0003800200 */
.L_x_29557:
        /* <DEDUP_REMOVED lines=22> */
.L_x_29568:
        /* <DEDUP_REMOVED lines=13> */
.L_x_29570:
[----:B------:R-:W-:Y:S05]  /*19990*/  BSYNC.RECONVERGENT B2 ;  /* 0x0000000000027941 */ /* 0x000fea0003800200 */
.L_x_29569:
        /* <DEDUP_REMOVED lines=42> */
.L_x_29567:
[----:B------:R-:W-:Y:S05]  /*19c40*/  BSYNC.RECONVERGENT B1 ;  /* 0x0000000000017941 */ /* 0x000fea0003800200 */
.L_x_29566:
        /* <DEDUP_REMOVED lines=11> */
.L_x_29565:
[----:B------:R-:W-:Y:S05]  /*19d00*/  BSYNC.RECONVERGENT B0 ;  /* 0x0000000000007941 */ /* 0x000fea0003800200 */
.L_x_29564:
        /* <DEDUP_REMOVED lines=22> */
.L_x_29575:
        /* <DEDUP_REMOVED lines=13> */
.L_x_29577:
[----:B------:R-:W-:Y:S05]  /*19f40*/  BSYNC.RECONVERGENT B2 ;  /* 0x0000000000027941 */ /* 0x000fea0003800200 */
.L_x_29576:
        /* <DEDUP_REMOVED lines=42> */
.L_x_29574:
[----:B------:R-:W-:Y:S05]  /*1a1f0*/  BSYNC.RECONVERGENT B1 ;  /* 0x0000000000017941 */ /* 0x000fea0003800200 */
.L_x_29573:
[----:B------:R-:W-:Y:S01]  /*1a200*/  I2FP.F32.U32 R141, R180 ;  /* 0x000000b4008d7245 */ /* 0x000fe20000201000 */
[----:B------:R-:W-:Y:S02]  /*1a210*/  HFMA2 R180, -RZ, RZ, 0.1171875, 0 ;  /* 0x2f800000ffb47431 */ /* 0x000fe400000001ff */
        /* <DEDUP_REMOVED lines=9> */
.L_x_29572:
[----:B------:R-:W-:Y:S05]  /*1a2b0*/  BSYNC.RECONVERGENT B0 ;  /* 0x0000000000007941 */ /* 0x000fea0003800200 */
.L_x_29571:
        /* <DEDUP_REMOVED lines=22> */
.L_x_29582:
        /* <DEDUP_REMOVED lines=13> */
.L_x_29584:
[----:B------:R-:W-:Y:S05]  /*1a4f0*/  BSYNC.RECONVERGENT B2 ;  /* 0x0000000000027941 */ /* 0x000fea0003800200 */
.L_x_29583:
        /* <DEDUP_REMOVED lines=42> */
.L_x_29581:
[----:B------:R-:W-:Y:S05]  /*1a7a0*/  BSYNC.RECONVERGENT B1 ;  /* 0x0000000000017941 */ /* 0x000fea0003800200 */
.L_x_29580:
        /* <DEDUP_REMOVED lines=11> */
.L_x_29579:
[----:B------:R-:W-:Y:S05]  /*1a860*/  BSYNC.RECONVERGENT B0 ;  /* 0x0000000000007941 */ /* 0x000fea0003800200 */
.L_x_29578:
[----:B------:R-:W-:Y:S02]  /*1a870*/  F2FP.F16.F32.PACK_AB R143, RZ, R184 ;  /* 0x000000b8ff8f723e */ /* 0x000fe400000000ff */
[----:B------:R-:W-:Y:S02]  /*1a880*/  PRMT R142, R197, 0x5410, R142 ;  /* 0x00005410c58e7816 */ /* 0x000fe4000000008e */
[----:B------:R-:W-:Y:S02]  /*1a890*/  PRMT R141, R190, 0x5410, R196 ;  /* 0x00005410be8d7816 */ /* 0x000fe400000000c4 */
[----:B------:R-:W-:Y:S02]  /*1a8a0*/  PRMT R140, R188, 0x5410, R189 ;  /* 0x00005410bc8c7816 */ /* 0x000fe400000000bd */
[----:B------:R-:W-:Y:S01]  /*1a8b0*/  PRMT R143, R199, 0x5410, R143 ;  /* 0x00005410c78f7816 */ /* 0x000fe2000000008f */
[----:B------:R-:W-:Y:S06]  /*1a8c0*/  BRA `(.L_x_29585) ;  /* 0x0000002800c07947 */ /* 0x000fec0003800000 */
.L_x_29528:
        /* <DEDUP_REMOVED lines=21> */
.L_x_29590:
        /* <DEDUP_REMOVED lines=13> */
.L_x_29592:
[----:B------:R-:W-:Y:S05]  /*1aaf0*/  BSYNC.RECONVERGENT B2 ;  /* 0x0000000000027941 */ /* 0x000fea0003800200 */
.L_x_29591:
        /* <DEDUP_REMOVED lines=42> */
.L_x_29589:
[----:B------:R-:W-:Y:S05]  /*1ada0*/  BSYNC.RECONVERGENT B1 ;  /* 0x0000000000017941 */ /* 0x000fea0003800200 */
.L_x_29588:
        /* <DEDUP_REMOVED lines=9> */
.L_x_29587:
[----:B------:R-:W-:Y:S05]  /*1ae40*/  BSYNC.RECONVERGENT B0 ;  /* 0x0000000000007941 */ /* 0x000fea0003800200 */
.L_x_29586:
        /* <DEDUP_REMOVED lines=18> */
.L_x_29597:
        /* <DEDUP_REMOVED lines=13> */
.L_x_29599:
[----:B------:R-:W-:Y:S05]  /*1b040*/  BSYNC.RECONVERGENT B2 ;  /* 0x0000000000027941 */ /* 0x000fea0003800200 */
.L_x_29598:
        /* <DEDUP_REMOVED lines=42> */
.L_x_29596:
[----:B------:R-:W-:Y:S05]  /*1b2f0*/  BSYNC.RECONVERGENT B1 ;  /* 0x0000000000017941 */ /* 0x000fea0003800200 */
.L_x_29595:
        /* <DEDUP_REMOVED lines=9> */
.L_x_29594:
[----:B------:R-:W-:Y:S05]  /*1b390*/  BSYNC.RECONVERGENT B0 ;  /* 0x0000000000007941 */ /* 0x000fea0003800200 */
.L_x_29593:
        /* <DEDUP_REMOVED lines=18> */
.L_x_29604:
        /* <DEDUP_REMOVED lines=13> */
.L_x_29606:
[----:B------:R-:W-:Y:S05]  /*1b590*/  BSYNC.RECONVERGENT B2 ;  /* 0x0000000000027941 */ /* 0x000fea0003800200 */
.L_x_29605:
        /* <DEDUP_REMOVED lines=42> */
.L_x_29603:
[----:B------:R-:W-:Y:S05]  /*1b840*/  BSYNC.RECONVERGENT B1 ;  /* 0x0000000000017941 */ /* 0x000fea0003800200 */
.L_x_29602:
        /* <DEDUP_REMOVED lines=9> */
.L_x_29601:
[----:B------:R-:W-:Y:S05]  /*1b8e0*/  BSYNC.RECONVERGENT B0 ;  /* 0x0000000000007941 */ /* 0x000fea0003800200 */
.L_x_29600:
        /* <DEDUP_REMOVED lines=18> */
.L_x_29611:
        /* <DEDUP_REMOVED lines=13> */
.L_x_29613:
[----:B------:R-:W-:Y:S05]  /*1bae0*/  BSYNC.RECONVERGENT B2 ;  /* 0x0000000000027941 */ /* 0x000fea0003800200 */
.L_x_29612:
        /* <DEDUP_REMOVED lines=42> */
.L_x_29610:
[----:B------:R-:W-:Y:S05]  /*1bd90*/  BSYNC.RECONVERGENT B1 ;  /* 0x0000000000017941 */ /* 0x000fea0003800200 */
.L_x_29609:
        /* <DEDUP_REMOVED lines=9> */
.L_x_29608:
[----:B------:R-:W-:Y:S05]  /*1be30*/  BSYNC.RECONVERGENT B0 ;  /* 0x0000000000007941 */ /* 0x000fea0003800200 */
.L_x_29607:
        /* <DEDUP_REMOVED lines=18> */
.L_x_29618:
        /* <DEDUP_REMOVED lines=13> */
.L_x_29620:
[----:B------:R-:W-:Y:S05]  /*1c030*/  BSYNC.RECONVERGENT B2 ;  /* 0x0000000000027941 */ /* 0x000fea0003800200 */
.L_x_29619:
        /* <DEDUP_REMOVED lines=42> */
.L_x_29617:
[----:B------:R-:W-:Y:S05]  /*1c2e0*/  BSYNC.RECONVERGENT B1 ;  /* 0x0000000000017941 */ /* 0x000fea0003800200 */
.L_x_29616:
        /* <DEDUP_REMOVED lines=9> */
.L_x_29615:
[----:B------:R-:W-:Y:S05]  /*1c380*/  BSYNC.RECONVERGENT B0 ;  /* 0x0000000000007941 */ /* 0x000fea0003800200 */
.L_x_29614:
        /* <DEDUP_REMOVED lines=18> */
.L_x_29625:
        /* <DEDUP_REMOVED lines=13> */
.L_x_29627:
[----:B------:R-:W-:Y:S05]  /*1c580*/  BSYNC.RECONVERGENT B2 ;  /* 0x0000000000027941 */ /* 0x000fea0003800200 */
.L_x_29626:
        /* <DEDUP_REMOVED lines=42> */
.L_x_29624:
[----:B------:R-:W-:Y:S05]  /*1c830*/  BSYNC.RECONVERGENT B1 ;  /* 0x0000000000017941 */ /* 0x000fea0003800200 */
.L_x_29623:
        /* <DEDUP_REMOVED lines=9> */
.L_x_29622:
[----:B------:R-:W-:Y:S05]  /*1c8d0*/  BSYNC.RECONVERGENT B0 ;  /* 0x0000000000007941 */ /* 0x000fea0003800200 */
.L_x_29621:
        /* <DEDUP_REMOVED lines=18> */
.L_x_29632:
        /* <DEDUP_REMOVED lines=13> */
.L_x_29634:
[----:B------:R-:W-:Y:S05]  /*1cad0*/  BSYNC.RECONVERGENT B2 ;  /* 0x0000000000027941 */ /* 0x000fea0003800200 */
.L_x_29633:
        /* <DEDUP_REMOVED lines=42> */
.L_x_29631:
[----:B------:R-:W-:Y:S05]  /*1cd80*/  BSYNC.RECONVERGENT B1 ;  /* 0x0000000000017941 */ /* 0x000fea0003800200 */
.L_x_29630:
        /* <DEDUP_REMOVED lines=9> */
.L_x_29629:
[----:B------:R-:W-:Y:S05]  /*1ce20*/  BSYNC.RECONVERGENT B0 ;  /* 0x0000000000007941 */ /* 0x000fea0003800200 */
.L_x_29628:
        /* <DEDUP_REMOVED lines=18> */
.L_x_29639:
        /* <DEDUP_REMOVED lines=13> */
.L_x_29641:
[----:B------:R-:W-:Y:S05]  /*1d020*/  BSYNC.RECONVERGENT B2 ;  /* 0x0000000000027941 */ /* 0x000fea0003800200 */
.L_x_29640:
        /* <DEDUP_REMOVED lines=42> */
.L_x_29638:
[----:B------:R-:W-:Y:S05]  /*1d2d0*/  BSYNC.RECONVERGENT B1 ;  /* 0x0000000000017941 */ /* 0x000fea0003800200 */
.L_x_29637:
        /* <DEDUP_REMOVED lines=9> */
.L_x_29636:
[----:B------:R-:W-:Y:S05]  /*1d370*/  BSYNC.RECONVERGENT B0 ;  /* 0x0000000000007941 */ /* 0x000fea0003800200 */
.L_x_29635:
[----:B------:R-:W-:Y:S02]  /*1d380*/  F2FP.F16.F32.PACK_AB R143, RZ, R184 ;  /* 0x000000b8ff8f723e */ /* 0x000fe400000000ff */
[----:B------:R-:W-:Y:S02]  /*1d390*/  PRMT R142, R190, 0x5410, R196 ;  /* 0x00005410be8e7816 */ /* 0x000fe400000000c4 */
[----:B------:R-:W-:Y:S02]  /*1d3a0*/  PRMT R141, R189, 0x5410, R188 ;  /* 0x00005410bd8d7816 */ /* 0x000fe400000000bc */
[----:B------:R-:W-:Y:S02]  /*1d3b0*/  PRMT R140, R187, 0x5410, R186 ;  /* 0x00005410bb8c7816 */ /* 0x000fe400000000ba */
[----:B------:R-:W-:-:S07]  /*1d3c0*/  PRMT R143, R197, 0x5410, R143 ;  /* 0x00005410c58f7816 */ /* 0x000fce000000008f */
.L_x_29585:
        /* <DEDUP_REMOVED lines=27> */
.L_x_29643:
[----:B------:R-:W-:Y:S05]  /*1d580*/  BSYNC.RECONVERGENT B0 ;  /* 0x0000000000007941 */ /* 0x000fea0003800200 */
.L_x_29642:
[----:B------:R-:W-:Y:S04]  /*1d590*/  BSSY.RECONVERGENT B0, `(.L_x_29644) ;  /* 0x0000005000007945 */ /* 0x000fe80003800200 */
[----:B------:R-:W-:Y:S05]  /*1d5a0*/  @!P1 BRA `(.L_x_29645) ;  /* 0x00000000000c9947 */ /* 0x000fea0003800000 */
[----:B-----5:R-:W2:Y:S02]  /*1d5b0*/  LDC.64 R40, c[0x0][0x390] ;  /* 0x0000e400ff287b82 */ /* 0x020ea40000000a00 */
[----:B--2---:R-:W-:-:S06]  /*1d5c0*/  IMAD.WIDE.U32 R40, R190, 0x10, R40 ;  /* 0x00000010be287825 */ /* 0x004fcc00078e0028 */
[----:B------:R-:W5:Y:S02]  /*1d5d0*/  LDG.E.128 R40, desc[UR6][R40.64] ;  /* 0x0000000628287981 */ /* 0x000f64000c1e1d00 */
.L_x_29645:
[----:B------:R-:W-:Y:S05]  /*1d5e0*/  BSYNC.RECONVERGENT B0 ;  /* 0x0000000000007941 */ /* 0x000fea0003800200 */
.L_x_29644:
        /* <DEDUP_REMOVED lines=27> */
.L_x_29651:
        /* <DEDUP_REMOVED lines=13> */
.L_x_29653:
[----:B------:R-:W-:Y:S05]  /*1d870*/  BSYNC.RECONVERGENT B2 ;  /* 0x0000000000027941 */ /* 0x000fea0003800200 */
.L_x_29652:
        /* <DEDUP_REMOVED lines=42> */
.L_x_29650:
[----:B------:R-:W-:Y:S05]  /*1db20*/  BSYNC.RECONVERGENT B1 ;  /* 0x0000000000017941 */ /* 0x000fea0003800200 */
.L_x_29649:
        /* <DEDUP_REMOVED lines=11> */
.L_x_29648:
[----:B------:R-:W-:Y:S05]  /*1dbe0*/  BSYNC.RECONVERGENT B0 ;  /* 0x0000000000007941 */ /* 0x000fea0003800200 */
.L_x_29647:
        /* <DEDUP_REMOVED lines=22> */
.L_x_29658:
        /* <DEDUP_REMOVED lines=13> */
.L_x_29660:
[----:B------:R-:W-:Y:S05]  /*1de20*/  BSYNC.RECONVERGENT B2 ;  /* 0x0000000000027941 */ /* 0x000fea0003800200 */
.L_x_29659:
        /* <DEDUP_REMOVED lines=42> */
.L_x_29657:
[----:B------:R-:W-:Y:S05]  /*1e0d0*/  BSYNC.RECONVERGENT B1 ;  /* 0x0000000000017941 */ /* 0x000fea0003800200 */
.L_x_29656:
        /* <DEDUP_REMOVED lines=11> */
.L_x_29655:
[----:B------:R-:W-:Y:S05]  /*1e190*/  BSYNC.RECONVERGENT B0 ;  /* 0x0000000000007941 */ /* 0x000fea0003800200 */
.L_x_29654:
        /* <DEDUP_REMOVED lines=22> */
.L_x_29665:
        /* <DEDUP_REMOVED lines=13> */
.L_x_29667:
[----:B------:R-:W-:Y:S05]  /*1e3d0*/  BSYNC.RECONVERGENT B2 ;  /* 0x0000000000027941 */ /* 0x000fea0003800200 */
.L_x_29666:
        /* <DEDUP_REMOVED lines=42> */
.L_x_29664:
[----:B------:R-:W-:Y:S05]  /*1e680*/  BSYNC.RECONVERGENT B1 ;  /* 0x0000000000017941 */ /* 0x000fea0003800200 */
.L_x_29663:
        /* <DEDUP_REMOVED lines=11> */
.L_x_29662:
[----:B------:R-:W-:Y:S05]  /*1e740*/  BSYNC.RECONVERGENT B0 ;  /* 0x0000000000007941 */ /* 0x000fea0003800200 */
.L_x_29661:
        /* <DEDUP_REMOVED lines=22> */
.L_x_29672:
        /* <DEDUP_REMOVED lines=13> */
.L_x_29674:
[----:B------:R-:W-:Y:S05]  /*1e980*/  BSYNC.RECONVERGENT B2 ;  /* 0x0000000000027941 */ /* 0x000fea0003800200 */
.L_x_29673:
        /* <DEDUP_REMOVED lines=42> */
.L_x_29671:
[----:B------:R-:W-:Y:S05]  /*1ec30*/  BSYNC.RECONVERGENT B1 ;  /* 0x0000000000017941 */ /* 0x000fea0003800200 */
.L_x_29670:
        /* <DEDUP_REMOVED lines=11> */
.L_x_29669:
[----:B------:R-:W-:Y:S05]  /*1ecf0*/  BSYNC.RECONVERGENT B0 ;  /* 0x0000000000007941 */ /* 0x000fea0003800200 */
.L_x_29668:
        /* <DEDUP_REMOVED lines=22> */
.L_x_29679:
        /* <DEDUP_REMOVED lines=13> */
.L_x_29681:
[----:B------:R-:W-:Y:S05]  /*1ef30*/  BSYNC.RECONVERGENT B2 ;  /* 0x0000000000027941 */ /* 0x000fea0003800200 */
.L_x_29680:
        /* <DEDUP_REMOVED lines=42> */
.L_x_29678:
[----:B------:R-:W-:Y:S05]  /*1f1e0*/  BSYNC.RECONVERGENT B1 ;  /* 0x0000000000017941 */ /* 0x000fea0003800200 */
.L_x_29677:
        /* <DEDUP_REMOVED lines=11> */
.L_x_29676:
[----:B------:R-:W-:Y:S05]  /*1f2a0*/  BSYNC.RECONVERGENT B0 ;  /* 0x0000000000007941 */ /* 0x000fea0003800200 */
.L_x_29675:
        /* <DEDUP_REMOVED lines=22> */
.L_x_29686:
        /* <DEDUP_REMOVED lines=13> */
.L_x_29688:
[----:B------:R-:W-:Y:S05]  /*1f4e0*/  BSYNC.RECONVERGENT B2 ;  /* 0x0000000000027941 */ /* 0x000fea0003800200 */
.L_x_29687:
        /* <DEDUP_REMOVED lines=42> */
.L_x_29685:
[----:B------:R-:W-:Y:S05]  /*1f790*/  BSYNC.RECONVERGENT B1 ;  /* 0x0000000000017941 */ /* 0x000fea0003800200 */
.L_x_29684:
        /* <DEDUP_REMOVED lines=11> */
.L_x_29683:
[----:B------:R-:W-:Y:S05]  /*1f850*/  BSYNC.RECONVERGENT B0 ;  /* 0x0000000000007941 */ /* 0x000fea0003800200 */
.L_x_29682:
        /* <DEDUP_REMOVED lines=22> */
.L_x_29693:
        /* <DEDUP_REMOVED lines=13> */
.L_x_29695:
[----:B------:R-:W-:Y:S05]  /*1fa90*/  BSYNC.RECONVERGENT B2 ;  /* 0x0000000000027941 */ /* 0x000fea0003800200 */
.L_x_29694:
        /* <DEDUP_REMOVED lines=42> */
.L_x_29692:
[----:B------:R-:W-:Y:S05]  /*1fd40*/  BSYNC.RECONVERGENT B1 ;  /* 0x0000000000017941 */ /* 0x000fea0003800200 */
.L_x_29691:
        /* <DEDUP_REMOVED lines=11> */
.L_x_29690:
[----:B------:R-:W-:Y:S05]  /*1fe00*/  BSYNC.RECONVERGENT B0 ;  /* 0x0000000000007941 */ /* 0x000fea0003800200 */
.L_x_29689:
        /* <DEDUP_REMOVED lines=22> */
.L_x_29700:
        /* <DEDUP_REMOVED lines=13> */
.L_x_29702:
[----:B------:R-:W-:Y:S05]  /*20040*/  BSYNC.RECONVERGENT B2 ;  /* 0x0000000000027941 */ /* 0x000fea0003800200 */
.L_x_29701:
        /* <DEDUP_REMOVED lines=42> */
.L_x_29699:
[----:B------:R-:W-:Y:S05]  /*202f0*/  BSYNC.RECONVERGENT B1 ;  /* 0x0000000000017941 */ /* 0x000fea0003800200 */
.L_x_29698:
        /* <DEDUP_REMOVED lines=11> */
.L_x_29697:
[----:B------:R-:W-:Y:S05]  /*203b0*/  BSYNC.RECONVERGENT B0 ;  /* 0x0000000000007941 */ /* 0x000fea0003800200 */
.L_x_29696:
[----:B------:R-:W-:Y:S02]  /*203c0*/  F2FP.F16.F32.PACK_AB R23, RZ, R140 ;  /* 0x0000008cff17723e */ /* 0x000fe400000000ff */
[----:B------:R-:W-:Y:S02]  /*203d0*/  PRMT R22, R202, 0x5410, R142 ;  /* 0x00005410ca167816 */ /* 0x000fe4000000008e */
[----:B------:R-:W-:Y:S02]  /*203e0*/  PRMT R21, R199, 0x5410, R201 ;  /* 0x00005410c7157816 */ /* 0x000fe400000000c9 */
[----:B------:R-:W-:Y:S02]  /*203f0*/  PRMT R20, R195, 0x5410, R198 ;  /* 0x00005410c3147816 */ /* 0x000fe400000000c6 */
[----:B------:R-:W-:Y:S01]  /*20400*/  PRMT R23, R204, 0x5410, R23 ;  /* 0x00005410cc177816 */ /* 0x000fe20000000017 */
[----:B------:R-:W-:Y:S06]  /*20410*/  BRA `(.L_x_29703) ;  /* 0x0000002800bc7947 */ /* 0x000fec0003800000 */
.L_x_29646:
        /* <DEDUP_REMOVED lines=21> */
.L_x_29708:
        /* <DEDUP_REMOVED lines=13> */
.L_x_29710:
[----:B------:R-:W-:Y:S05]  /*20640*/  BSYNC.RECONVERGENT B2 ;  /* 0x0000000000027941 */ /* 0x000fea0003800200 */
.L_x_29709:
        /* <DEDUP_REMOVED lines=41> */
.L_x_29707:
[----:B------:R-:W-:Y:S05]  /*208e0*/  BSYNC.RECONVERGENT B1 ;  /* 0x0000000000017941 */ /* 0x000fea0003800200 */
.L_x_29706:
        /* <DEDUP_REMOVED lines=9> */
.L_x_29705:
[----:B------:R-:W-:Y:S05]  /*20980*/  BSYNC.RECONVERGENT B0 ;  /* 0x0000000000007941 */ /* 0x000fea0003800200 */
.L_x_29704:
        /* <DEDUP_REMOVED lines=18> */
.L_x_29715:
        /* <DEDUP_REMOVED lines=13> */
.L_x_29717:
[----:B------:R-:W-:Y:S05]  /*20b80*/  BSYNC.RECONVERGENT B2 ;  /* 0x0000000000027941 */ /* 0x000fea0003800200 */
.L_x_29716:
        /* <DEDUP_REMOVED lines=42> */
.L_x_29714:
[----:B------:R-:W-:Y:S05]  /*20e30*/  BSYNC.RECONVERGENT B1 ;  /* 0x0000000000017941 */ /* 0x000fea0003800200 */
.L_x_29713:
        /* <DEDUP_REMOVED lines=9> */
.L_x_29712:
[----:B------:R-:W-:Y:S05]  /*20ed0*/  BSYNC.RECONVERGENT B0 ;  /* 0x0000000000007941 */ /* 0x000fea0003800200 */
.L_x_29711:
        /* <DEDUP_REMOVED lines=18> */
.L_x_29722:
        /* <DEDUP_REMOVED lines=13> */
.L_x_29724:
[----:B------:R-:W-:Y:S05]  /*210d0*/  BSYNC.RECONVERGENT B2 ;  /* 0x0000000000027941 */ /* 0x000fea0003800200 */
.L_x_29723:
        /* <DEDUP_REMOVED lines=42> */
.L_x_29721:
[----:B------:R-:W-:Y:S05]  /*21380*/  BSYNC.RECONVERGENT B1 ;  /* 0x0000000000017941 */ /* 0x000fea0003800200 */
.L_x_29720:
        /* <DEDUP_REMOVED lines=9> */
.L_x_29719:
[----:B------:R-:W-:Y:S05]  /*21420*/  BSYNC.RECONVERGENT B0 ;  /* 0x0000000000007941 */ /* 0x000fea0003800200 */
.L_x_29718:
        /* <DEDUP_REMOVED lines=18> */
.L_x_29729:
        /* <DEDUP_REMOVED lines=13> */
.L_x_29731:
[----:B------:R-:W-:Y:S05]  /*21620*/  BSYNC.RECONVERGENT B2 ;  /* 0x0000000000027941 */ /* 0x000fea0003800200 */
.L_x_29730:
        /* <DEDUP_REMOVED lines=42> */
.L_x_29728:
[----:B------:R-:W-:Y:S05]  /*218d0*/  BSYNC.RECONVERGENT B1 ;  /* 0x0000000000017941 */ /* 0x000fea0003800200 */
.L_x_29727:
        /* <DEDUP_REMOVED lines=9> */
.L_x_29726:
[----:B------:R-:W-:Y:S05]  /*21970*/  BSYNC.RECONVERGENT B0 ;  /* 0x0000000000007941 */ /* 0x000fea0003800200 */
.L_x_29725:
        /* <DEDUP_REMOVED lines=18> */
.L_x_29736:
        /* <DEDUP_REMOVED lines=13> */
.L_x_29738:
[----:B------:R-:W-:Y:S05]  /*21b70*/  BSYNC.RECONVERGENT B2 ;  /* 0x0000000000027941 */ /* 0x000fea0003800200 */
.L_x_29737:
        /* <DEDUP_REMOVED lines=42> */
.L_x_29735:
[----:B------:R-:W-:Y:S05]  /*21e20*/  BSYNC.RECONVERGENT B1 ;  /* 0x0000000000017941 */ /* 0x000fea0003800200 */
.L_x_29734:
        /* <DEDUP_REMOVED lines=9> */
.L_x_29733:
[----:B------:R-:W-:Y:S05]  /*21ec0*/  BSYNC.RECONVERGENT B0 ;  /* 0x0000000000007941 */ /* 0x000fea0003800200 */
.L_x_29732:
        /* <DEDUP_REMOVED lines=18> */
.L_x_29743:
        /* <DEDUP_REMOVED lines=13> */
.L_x_29745:
[----:B------:R-:W-:Y:S05]  /*220c0*/  BSYNC.RECONVERGENT B2 ;  /* 0x0000000000027941 */ /* 0x000fea0003800200 */
.L_x_29744:
        /* <DEDUP_REMOVED lines=42> */
.L_x_29742:
[----:B------:R-:W-:Y:S05]  /*22370*/  BSYNC.RECONVERGENT B1 ;  /* 0x0000000000017941 */ /* 0x000fea0003800200 */
.L_x_29741:
        /* <DEDUP_REMOVED lines=9> */
.L_x_29740:
[----:B------:R-:W-:Y:S05]  /*22410*/  BSYNC.RECONVERGENT B0 ;  /* 0x0000000000007941 */ /* 0x000fea0003800200 */
.L_x_29739:
        /* <DEDUP_REMOVED lines=18> */
.L_x_29750:
        /* <DEDUP_REMOVED lines=13> */
.L_x_29752:
[----:B------:R-:W-:Y:S05]  /*22610*/  BSYNC.RECONVERGENT B2 ;  /* 0x0000000000027941 */ /* 0x000fea0003800200 */
.L_x_29751:
        /* <DEDUP_REMOVED lines=42> */
.L_x_29749:
[----:B------:R-:W-:Y:S05]  /*228c0*/  BSYNC.RECONVERGENT B1 ;  /* 0x0000000000017941 */ /* 0x000fea0003800200 */
.L_x_29748:
        /* <DEDUP_REMOVED lines=9> */
.L_x_29747:
[----:B------:R-:W-:Y:S05]  /*22960*/  BSYNC.RECONVERGENT B0 ;  /* 0x0000000000007941 */ /* 0x000fea0003800200 */
.L_x_29746:
        /* <DEDUP_REMOVED lines=18> */
.L_x_29757:
        /* <DEDUP_REMOVED lines=13> */
.L_x_29759:
[----:B------:R-:W-:Y:S05]  /*22b60*/  BSYNC.RECONVERGENT B2 ;  /* 0x0000000000027941 */ /* 0x000fea0003800200 */
.L_x_29758:
        /* <DEDUP_REMOVED lines=42> */
.L_x_29756:
[----:B------:R-:W-:Y:S05]  /*22e10*/  BSYNC.RECONVERGENT B1 ;  /* 0x0000000000017941 */ /* 0x000fea0003800200 */
.L_x_29755:
        /* <DEDUP_REMOVED lines=9> */
.L_x_29754:
[----:B------:R-:W-:Y:S05]  /*22eb0*/  BSYNC.RECONVERGENT B0 ;  /* 0x0000000000007941 */ /* 0x000fea0003800200 */
.L_x_29753:
[----:B------:R-:W-:Y:S02]  /*22ec0*/  F2FP.F16.F32.PACK_AB R23, RZ, R140 ;  /* 0x0000008cff17723e */ /* 0x000fe400000000ff */
[----:B------:R-:W-:Y:S02]  /*22ed0*/  PRMT R22, R199, 0x5410, R201 ;  /* 0x00005410c7167816 */ /* 0x000fe400000000c9 */
[----:B------:R-:W-:Y:S02]  /*22ee0*/  PRMT R21, R198, 0x5410, R197 ;  /* 0x00005410c6157816 */ /* 0x000fe400000000c5 */
[----:B------:R-:W-:Y:S02]  /*22ef0*/  PRMT R20, R196, 0x5410, R195 ;  /* 0x00005410c4147816 */ /* 0x000fe400000000c3 */
[----:B------:R-:W-:-:S07]  /*22f00*/  PRMT R23, R202, 0x5410, R23 ;  /* 0x00005410ca177816 */ /* 0x000fce0000000017 */
.L_x_29703:
        /* <DEDUP_REMOVED lines=73> */
.L_x_29761:
[----:B------:R-:W-:Y:S05]  /*233a0*/  BSYNC.RECONVERGENT B0 ;  /* 0x0000000000007941 */ /* 0x000fea0003800200 */
.L_x_29760:
        /* <DEDUP_REMOVED lines=120> */
.L_x_29777:
        /* <DEDUP_REMOVED lines=71> */
[----:B------:R-:W-:Y:S01]  /*23fa0*/  F2FP.F16.F32.PACK_AB R23, R24, R23 ;  /* 0x000000171817723e */ /* 0x000fe200000000ff */
        /* <DEDUP_REMOVED lines=18> */
[----:B------:R-:W-:Y:S01]  /*240d0*/  F2FP.F16.F32.PACK_AB R22, R22, R21 ;  /* 0x000000151616723e */ /* 0x000fe200000000ff */
[C---:B------:R-:W-:Y:S01]  /*240e0*/  FMUL.FTZ R35, R19.reuse, R150 ;  /* 0x0000009613237220 */ /* 0x040fe20000410000 */
[----:B------:R-:W-:Y:S01]  /*240f0*/  F2FP.F16.F32.PACK_AB R21, R18, R11 ;  /* 0x0000000b1215723e */ /* 0x000fe200000000ff */
[C---:B------:R-:W-:Y:S01]  /*24100*/  FMUL.FTZ R34, R19.reuse, R34 ;  /* 0x0000002213227220 */ /* 0x040fe20000410000 */
[----:B------:R-:W-:Y:S01]  /*24110*/  F2FP.F16.F32.PACK_AB R20, R8, R9 ;  /* 0x000000090814723e */ /* 0x000fe200000000ff */
        /* <DEDUP_REMOVED lines=97> */
[----:B------:R-:W-:Y:S02]  /*24730*/  F2FP.F16.F32.PACK_AB R27, R196, R27 ;  /* 0x0000001bc41b723e */ /* 0x000fe400000000ff */
[----:B------:R-:W-:Y:S01]  /*24740*/  F2FP.F16.F32.PACK_AB R25, R160, R25 ;  /* 0x00000019a019723e */ /* 0x000fe200000000ff */
[----:B------:R0:W-:Y:S01]  /*24750*/  STG.E.128 desc[UR6][R8.64], R20 ;  /* 0x0000001408007986 */ /* 0x0001e2000c101d06 */
[----:B------:R-:W-:Y:S02]  /*24760*/  F2FP.F16.F32.PACK_AB R35, R206, R35 ;  /* 0x00000023ce23723e */ /* 0x000fe400000000ff */
[----:B------:R-:W-:Y:S01]  /*24770*/  F2FP.F16.F32.PACK_AB R33, R202, R33 ;  /* 0x00000021ca21723e */ /* 0x000fe200000000ff */
[----:B------:R0:W-:Y:S01]  /*24780*/  STG.E.128 desc[UR6][R18.64], R24 ;  /* 0x0000001812007986 */ /* 0x0001e2000c101d06 */
[----:B------:R-:W-:-:S02]  /*24790*/  F2FP.F16.F32.PACK_AB R143, R184, R143 ;  /* 0x0000008fb88f723e */ /* 0x000fc400000000ff */
        /* <DEDUP_REMOVED lines=10> */
.L_x_29764:
[----:B------:R-:W-:Y:S05]  /*24840*/  BSYNC.RECONVERGENT B0 ;  /* 0x0000000000007941 */ /* 0x000fea0003800200 */
.L_x_29763:
[----:B0-----:R-:W0:Y:S02]  /*24850*/  LDC.64 R8, c[0x0][0x380] ;  /* 0x0000e000ff087b82 */ /* 0x001e240000000a00 */
[----:B0-----:R-:W-:-:S04]  /*24860*/  LEA R3, R8, R3, 0x2 ;  /* 0x0000000308037211 */ /* 0x001fc800078e10ff */
[----:B------:R-:W-:-:S13]  /*24870*/  ISETP.GE.AND P0, PT, R3, R9, PT ;  /* 0x000000090300720c */ /* 0x000fda0003f06270 */
[----:B------:R-:W-:Y:S05]  /*24880*/  @!P0 BRA `(.L_x_29765) ;  /* 0xfffffdc000c08947 */ /* 0x000fea000383ffff */
[----:B------:R-:W-:Y:S05]  /*24890*/  EXIT ;  /* 0x000000000000794d */ /* 0x000fea0003800000 */
.L_x_29762:
        /* <DEDUP_REMOVED lines=8> */
.L_x_29767:
[----:B------:R-:W-:Y:S05]  /*24920*/  BSYNC B0 ;  /* 0x0000000000007941 */ /* 0x000fea0003800000 */
.L_x_29766:
        /* <DEDUP_REMOVED lines=10> */
.L_x_29768:
[----:B------:R-:W-:Y:S01]  /*249d0*/  HFMA2 R29, -RZ, RZ, 0, 2.384185791015625e-07 ;  /* 0x00000004ff1d7431 */ /* 0x000fe200000001ff */
[----:B------:R-:W-:-:S05]  /*249e0*/  MOV R21, R26 ;  /* 0x0000001a00157202 */ /* 0x000fca0000000f00 */
[----:B------:R-:W-:-:S04]  /*249f0*/  FADD.FTZ R21, R20, R21 ;  /* 0x0000001514157221 */ /* 0x000fc80000010000 */
[----:B------:R-:W-:-:S07]  /*24a00*/  IMAD.MOV.U32 R30, RZ, RZ, R21 ;  /* 0x000000ffff1e7224 */ /* 0x000fce00078e0015 */
[----:B------:R-:W-:Y:S05]  /*24a10*/  WARPSYNC.COLLECTIVE R27, `(.L_x_29769) ;  /* 0x000000001b087348 */ /* 0x000fea0003c00000 */
[----:B------:R0:W1:Y:S02]  /*24a20*/  SHFL.BFLY P1, R26, R30, R29, R32 ;  /* 0x0c00001d1e1a7389 */ /* 0x0000640000020020 */
[----:B01----:R-:W-:Y:S05]  /*24a30*/  ENDCOLLECTIVE ;  /* 0x000000000000791b */ /* 0x003fea0003800000 */
.L_x_29769:
[----:B------:R-:W-:Y:S02]  /*24a40*/  IMAD.MOV.U32 R29, RZ, RZ, 0x8 ;  /* 0x00000008ff1d7424 */ /* 0x000fe400078e00ff */
[----:B------:R-:W-:-:S04]  /*24a50*/  IMAD.MOV.U32 R22, RZ, RZ, R26 ;  /* 0x000000ffff167224 */ /* 0x000fc800078e001a */
[----:B------:R-:W-:-:S05]  /*24a60*/  FADD.FTZ R22, R21, R22 ;  /* 0x0000001615167221 */ /* 0x000fca0000010000 */
[----:B------:R-:W-:-:S07]  /*24a70*/  MOV R30, R22 ;  /* 0x00000016001e7202 */ /* 0x000fce0000000f00 */
[----:B------:R-:W-:Y:S05]  /*24a80*/  WARPSYNC.COLLECTIVE R27, `(.L_x_29770) ;  /* 0x000000001b087348 */ /* 0x000fea0003c00000 */
[----:B------:R0:W1:Y:S02]  /*24a90*/  SHFL.BFLY P1, R26, R30, R29, R32 ;  /* 0x0c00001d1e1a7389 */ /* 0x0000640000020020 */
[----:B01----:R-:W-:Y:S05]  /*24aa0*/  ENDCOLLECTIVE ;  /* 0x000000000000791b */ /* 0x003fea0003800000 */
.L_x_29770:
[----:B------:R-:W-:Y:S01]  /*24ab0*/  HFMA2 R29, -RZ, RZ, 0, 9.5367431640625e-07 ;  /* 0x00000010ff1d7431 */ /* 0x000fe200000001ff */
[----:B------:R-:W-:-:S05]  /*24ac0*/  MOV R23, R26 ;  /* 0x0000001a00177202 */ /* 0x000fca0000000f00 */
[----:B------:R-:W-:-:S04]  /*24ad0*/  FADD.FTZ R23, R22, R23 ;  /* 0x0000001716177221 */ /* 0x000fc80000010000 */
[----:B------:R-:W-:-:S07]  /*24ae0*/  IMAD.MOV.U32 R30, RZ, RZ, R23 ;  /* 0x000000ffff1e7224 */ /* 0x000fce00078e0017 */
[----:B------:R-:W-:Y:S05]  /*24af0*/  WARPSYNC.COLLECTIVE R27, `(.L_x_29771) ;  /* 0x000000001b087348 */ /* 0x000fea0003c00000 */
[----:B------:R0:W1:Y:S02]  /*24b00*/  SHFL.BFLY P1, R26, R30, R29, R32 ;  /* 0x0c00001d1e1a7389 */ /* 0x0000640000020020 */
[----:B01----:R-:W-:Y:S05]  /*24b10*/  ENDCOLLECTIVE ;  /* 0x000000000000791b */ /* 0x003fea0003800000 */
.L_x_29771:
        /* <DEDUP_REMOVED lines=103> */
.L_x_29772:
[----:B------:R-:W-:Y:S02]  /*25190*/  IMAD.MOV.U32 R29, RZ, RZ, 0x2 ;  /* 0x00000002ff1d7424 */ /* 0x000fe400078e00ff */
[----:B------:R-:W-:-:S04]  /*251a0*/  IMAD.MOV.U32 R20, RZ, RZ, R26 ;  /* 0x000000ffff147224 */ /* 0x000fc800078e001a */
[----:B------:R-:W-:-:S05]  /*251b0*/  FADD.FTZ R20, R19, R20 ;  /* 0x0000001413147221 */ /* 0x000fca0000010000 */
[----:B------:R-:W-:-:S07]  /*251c0*/  MOV R30, R20 ;  /* 0x00000014001e7202 */ /* 0x000fce0000000f00 */
[----:B------:R-:W-:Y:S05]  /*251d0*/  WARPSYNC.COLLECTIVE R27, `(.L_x_29773) ;  /* 0x000000001b087348 */ /* 0x000fea0003c00000 */
[----:B------:R0:W1:Y:S02]  /*251e0*/  SHFL.BFLY P1, R26, R30, R29, R32 ;  /* 0x0c00001d1e1a7389 */ /* 0x0000640000020020 */
[----:B01----:R-:W-:Y:S05]  /*251f0*/  ENDCOLLECTIVE ;  /* 0x000000000000791b */ /* 0x003fea0003800000 */
.L_x_29773:
[----:B------:R-:W-:Y:S01]  /*25200*/  HFMA2 R29, -RZ, RZ, 0, 2.384185791015625e-07 ;  /* 0x00000004ff1d7431 */ /* 0x000fe200000001ff */
[----:B------:R-:W-:-:S05]  /*25210*/  MOV R21, R26 ;  /* 0x0000001a00157202 */ /* 0x000fca0000000f00 */
[----:B------:R-:W-:-:S04]  /*25220*/  FADD.FTZ R21, R20, R21 ;  /* 0x0000001514157221 */ /* 0x000fc80000010000 */
[----:B------:R-:W-:-:S07]  /*25230*/  IMAD.MOV.U32 R30, RZ, RZ, R21 ;  /* 0x000000ffff1e7224 */ /* 0x000fce00078e0015 */
[----:B------:R-:W-:Y:S05]  /*25240*/  WARPSYNC.COLLECTIVE R27, `(.L_x_29774) ;  /* 0x000000001b087348 */ /* 0x000fea0003c00000 */
[----:B------:R0:W1:Y:S02]  /*25250*/  SHFL.BFLY P1, R26, R30, R29, R32 ;  /* 0x0c00001d1e1a7389 */ /* 0x0000640000020020 */
[----:B01----:R-:W-:Y:S05]  /*25260*/  ENDCOLLECTIVE ;  /* 0x000000000000791b */ /* 0x003fea0003800000 */
.L_x_29774:
[----:B------:R-:W-:Y:S02]  /*25270*/  IMAD.MOV.U32 R29, RZ, RZ, 0x8 ;  /* 0x00000008ff1d7424 */ /* 0x000fe400078e00ff */
[----:B------:R-:W-:-:S04]  /*25280*/  IMAD.MOV.U32 R22, RZ, RZ, R26 ;  /* 0x000000ffff167224 */ /* 0x000fc800078e001a */
[----:B------:R-:W-:-:S05]  /*25290*/  FADD.FTZ R22, R21, R22 ;  /* 0x0000001615167221 */ /* 0x000fca0000010000 */
[----:B------:R-:W-:-:S07]  /*252a0*/  MOV R30, R22 ;  /* 0x00000016001e7202 */ /* 0x000fce0000000f00 */
[----:B------:R-:W-:Y:S05]  /*252b0*/  WARPSYNC.COLLECTIVE R27, `(.L_x_29775) ;  /* 0x000000001b087348 */ /* 0x000fea0003c00000 */
[----:B------:R0:W1:Y:S02]  /*252c0*/  SHFL.BFLY P1, R26, R30, R29, R32 ;  /* 0x0c00001d1e1a7389 */ /* 0x0000640000020020 */
[----:B01----:R-:W-:Y:S05]  /*252d0*/  ENDCOLLECTIVE ;  /* 0x000000000000791b */ /* 0x003fea0003800000 */
.L_x_29775:
[----:B------:R-:W-:Y:S01]  /*252e0*/  HFMA2 R29, -RZ, RZ, 0, 9.5367431640625e-07 ;  /* 0x00000010ff1d7431 */ /* 0x000fe200000001ff */
[----:B------:R-:W-:-:S05]  /*252f0*/  MOV R23, R26 ;  /* 0x0000001a00177202 */ /* 0x000fca0000000f00 */
[----:B------:R-:W-:-:S04]  /*25300*/  FADD.FTZ R23, R22, R23 ;  /* 0x0000001716177221 */ /* 0x000fc80000010000 */
[----:B------:R-:W-:-:S07]  /*25310*/  IMAD.MOV.U32 R30, RZ, RZ, R23 ;  /* 0x000000ffff1e7224 */ /* 0x000fce00078e0017 */
[----:B------:R-:W-:Y:S05]  /*25320*/  WARPSYNC.COLLECTIVE R27, `(.L_x_29776) ;  /* 0x000000001b087348 */ /* 0x000fea0003c00000 */
[----:B------:R0:W1:Y:S02]  /*25330*/  SHFL.BFLY P1, R26, R30, R29, R32 ;  /* 0x0c00001d1e1a7389 */ /* 0x0000640000020020 */
[----:B01----:R-:W-:Y:S05]  /*25340*/  ENDCOLLECTIVE ;  /* 0x000000000000791b */ /* 0x003fea0003800000 */
.L_x_29776:
[----:B------:R-:W-:Y:S05]  /*25350*/  BRA `(.L_x_29777) ;  /* 0xffffffe400f47947 */ /* 0x000fea000383ffff */
.L_x_29778:
        /* <DEDUP_REMOVED lines=10> */
.L_x_54419:


//--------------------- .text._ZN10layer_norm13ln_fwd_kernelINS_13Kernel_traitsIf6__halfS2_S2_fjLj1536ELj1ELj4ELj1ELj16ENS_18Kernel_traits_baseILj1536EfS2_S2_S2_fjLj128EEEEELb1ELb1ELb0ELb0EEEvNS_9FwdParamsE --------------------------
	.section	.text._ZN10layer_norm13ln_fwd_kernelINS_13Kernel_traitsIf6__halfS2_S2_fjLj1536ELj1ELj4ELj1ELj16ENS_18Kernel_traits_baseILj1536EfS2_S2_S2_fjLj128EEEEELb1ELb1ELb0ELb0EEEvNS_9FwdParamsE,"ax",@progbits
	.align	128
        .global         _ZN10layer_norm13ln_fwd_kernelINS_13Kernel_traitsIf6__halfS2_S2_fjLj1536ELj1ELj4ELj1ELj16ENS_18Kernel_traits_baseILj1536EfS2_S2_S2_fjLj128EEEEELb1ELb1ELb0ELb0EEEvNS_9FwdParamsE
        .type           _ZN10layer_norm13ln_fwd_kernelINS_13Kernel_traitsIf6__halfS2_S2_fjLj1536ELj1ELj4ELj1ELj16ENS_18Kernel_traits_baseILj1536EfS2_S2_S2_fjLj128EEEEELb1ELb1ELb0ELb0EEEvNS_9FwdParamsE,@function
        .size           _ZN10layer_norm13ln_fwd_kernelINS_13Kernel_traitsIf6__halfS2_S2_fjLj1536ELj1ELj4ELj1ELj16ENS_18Kernel_traits_baseILj1536EfS2_S2_S2_fjLj128EEEEELb1ELb1ELb0ELb0EEEvNS_9FwdParamsE,(.L_x_54420 - _ZN10layer_norm13ln_fwd_kernelINS_13Kernel_traitsIf6__halfS2_S2_fjLj1536ELj1ELj4ELj1ELj16ENS_18Kernel_traits_baseILj1536EfS2_S2_S2_fjLj128EEEEELb1ELb1ELb0ELb0EEEvNS_9FwdParamsE)
        .other          _ZN10layer_norm13ln_fwd_kernelINS_13Kernel_traitsIf6__halfS2_S2_fjLj1536ELj1ELj4ELj1ELj16ENS_18Kernel_traits_baseILj1536EfS2_S2_S2_fjLj128EEEEELb1ELb1ELb0ELb0EEEvNS_9FwdParamsE,@"STO_CUDA_ENTRY STV_DEFAULT"
_ZN10layer_norm13ln_fwd_kernelINS_13Kernel_traitsIf6__halfS2_S2_fjLj1536ELj1ELj4ELj1ELj16ENS_18Kernel_traits_baseILj1536EfS2_S2_S2_fjLj128EEEEELb1ELb1ELb0ELb0EEEvNS_9FwdParamsE:
.text._ZN10layer_norm13ln_fwd_kernelINS_13Kernel_traitsIf6__halfS2_S2_fjLj1536ELj1ELj4ELj1ELj16ENS_18Kernel_traits_baseILj1536EfS2_S2_S2_fjLj128EEEEELb1ELb1ELb0ELb0EEEvNS_9FwdParamsE:
        /* <DEDUP_REMOVED lines=20> */
[----:B-----5:R-:W-:Y:S01]  /*0140*/  SHF.R.U32.HI R10, RZ, 0x5, R11 ;  /* 0x00000005ff0a7819 */ /* 0x020fe2000001160b */
[----:B------:R-:W-:-:S06]  /*0150*/  UISETP.NE.AND.EX UP0, UPT, UR11, URZ, UPT, UP0 ;  /* 0x000000ff0b00728c */ /* 0x000fcc000bf05300 */
[----:B------:R-:W3:Y:S01]  /*0160*/  LDC R12, c[0x0][0x360] ;  /* 0x0000d800ff0c7b82 */ /* 0x000ee20000000800 */
[----:B-1----:R-:W-:-:S06]  /*0170*/  USHF.L.U32 UR4, UR5, 0x2, URZ ;  /* 0x0000000205047899 */ /* 0x002fcc00080006ff */
[----:B------:R-:W-:Y:S01]  /*0180*/  LOP3.LUT R10, R10, UR4, RZ, 0xfc, !PT ;  /* 0x000000040a0a7c12 */ /* 0x000fe2000f8efcff */
[----:B---3--:R-:W-:Y:S01]  /*0190*/  IMAD R12, R12, UR5, R11 ;  /* 0x000000050c0c7c24 */ /* 0x008fe2000f8e020b */
[----:B--2---:R-:W-:Y:S02]  /*01a0*/  @P0 R2UR UR6, R2 ;  /* 0x00000000020602ca */ /* 0x004fe400000e0000 */
[----:B------:R-:W-:Y:S02]  /*01b0*/  @P0 R2UR UR7, R3 ;  /* 0x00000000030702ca */ /* 0x000fe400000e0000 */
[----:B------:R-:W-:Y:S02]  /*01c0*/  SHF.R.S32.HI R2, RZ, 0x1f, R13 ;  /* 0x0000001fff027819 */ /* 0x000fe4000001140d */
[----:B0-----:R-:W-:Y:S02]  /*01d0*/  @P0 IADD3 R0, P1, PT, R4, R9, RZ ;  /* 0x0000000904000210 */ /* 0x001fe40007f3e0ff */
[----:B------:R-:W-:-:S02]  /*01e0*/  LEA.HI R2, R2, R13, RZ, 0x3 ;  /* 0x0000000d02027211 */ /* 0x000fc400078f18ff */
[C---:B------:R-:W-:Y:S01]  /*01f0*/  LOP3.LUT R13, R11.reuse, 0x1f, RZ, 0xc, !PT ;  /* 0x0000001f0b0d7812 */ /* 0x040fe200078e0cff */
[----:B------:R-:W-:Y:S01]  /*0200*/  @P0 IMAD.X R7, RZ, RZ, R5, P1 ;  /* 0x000000ffff070224 */ /* 0x000fe200008e0605 */
[----:B------:R-:W-:Y:S01]  /*0210*/  LOP3.LUT R11, R11, 0x1f, RZ, 0xc0, !PT ;  /* 0x0000001f0b0b7812 */ /* 0x000fe200078ec0ff */
[----:B------:R-:W-:Y:S01]  /*0220*/  UIADD3 UR15, UPT, UPT, UR6, -0x61c88647, URZ ;  /* 0x9e3779b9060f7890 */ /* 0x000fe2000fffe0ff */
[----:B------:R-:W-:Y:S01]  /*0230*/  LEA.HI.SX32 R13, R2, R13, 0x1d ;  /* 0x0000000d020d7211 */ /* 0x000fe200078feaff */
        /* <DEDUP_REMOVED lines=26> */
[----:B------:R-:W-:-:S07]  /*03e0*/  ISETP.GE.U32.AND P3, PT, R13, 0x80, PT ;  /* 0x000000800d00780c */ /* 0x000fce0003f66070 */
[----:B------:R-:W3:Y:S01]  /*03f0*/  @P1 LDC.64 R14, c[0x0][0x3d0] ;  /* 0x0000f400ff0e1b82 */ /* 0x000ee20000000a00 */
[----:B------:R-:W-:Y:S01]  /*0400*/  ISETP.GE.U32.AND P4, PT, R13, 0xa0, PT ;  /* 0x000000a00d00780c */ /* 0x000fe20003f86070 */
[----:B0-----:R-:W-:Y:S01]  /*0410*/  @P0 IMAD.WIDE.U32 R2, R11, 0x20, R2 ;  /* 0x000000200b020825 */ /* 0x001fe200078e0002 */
[----:B------:R-:W-:-:S05]  /*0420*/  MOV R33, R11 ;  /* 0x0000000b00217202 */ /* 0x000fca0000000f00 */
        /* <DEDUP_REMOVED lines=33> */
[----:B------:R2:W5:Y:S03]  /*0640*/  @P2 LDG.E.128 R124, desc[UR8][R20.64] ;  /* 0x00000008147c2981 */ /* 0x000566000c1e1d00 */
[----:B------:R-:W-:Y:S01]  /*0650*/  @P2 VIADD R33, R33, 0x20 ;  /* 0x0000002021212836 */ /* 0x000fe20000000000 */
[----:B------:R2:W5:Y:S03]  /*0660*/  @P2 LDG.E.128 R120, desc[UR8][R20.64+0x10] ;  /* 0x0000100814782981 */ /* 0x000566000c1e1d00 */
[C---:B---3--:R-:W-:Y:S01]  /*0670*/  @P3 IMAD.WIDE.U32 R26, R33.reuse, 0x20, R26 ;  /* 0x00000020211a3825 */ /* 0x048fe200078e001a */
[----:B------:R2:W5:Y:S03]  /*0680*/  @P2 LD.E.128 R116, desc[UR8][R22.64] ;  /* 0x0000000816742980 */ /* 0x000566000c101d00 */
[C---:B0-----:R-:W-:Y:S01]  /*0690*/  @P3 IMAD.WIDE.U32 R28, R33.reuse, 0x20, R28 ;  /* 0x00000020211c3825 */ /* 0x041fe200078e001c */
[----:B------:R2:W5:Y:S03]  /*06a0*/  @P2 LD.E.128 R112, desc[UR8][R22.64+0x10] ;  /* 0x0000100816702980 */ /* 0x000566000c101d00 */
[C---:B----4-:R-:W-:Y:S01]  /*06b0*/  @P3 IMAD.WIDE.U32 R30, R33.reuse, 0x20, R30 ;  /* 0x00000020211e3825 */ /* 0x050fe200078e001e */
[----:B------:R-:W-:Y:S01]  /*06c0*/  @P3 IADD3 R33, PT, PT, R33, 0x20, RZ ;  /* 0x0000002021213810 */ /* 0x000fe20007ffe0ff */
[----:B------:R2:W5:Y:S04]  /*06d0*/  @P2 LDG.E.128 R108, desc[UR8][R24.64] ;  /* 0x00000008186c2981 */ /* 0x000568000c1e1d00 */
[C---:B------:R-:W-:Y:S01]  /*06e0*/  @P4 IMAD.WIDE.U32 R16, R33.reuse, 0x20, R16 ;  /* 0x0000002021104825 */ /* 0x040fe200078e0010 */
[----:B------:R2:W5:Y:S03]  /*06f0*/  @P2 LDG.E.128 R104, desc[UR8][R24.64+0x10] ;  /* 0x0000100818682981 */ /* 0x000566000c1e1d00 */
[C---:B-1----:R-:W-:Y:S01]  /*0700*/  @P4 IMAD.WIDE.U32 R6, R33.reuse, 0x20, R6 ;  /* 0x0000002021064825 */ /* 0x042fe200078e0006 */
[----:B------:R2:W5:Y:S03]  /*0710*/  @P3 LDG.E.128 R100, desc[UR8][R26.64] ;  /* 0x000000081a643981 */ /* 0x000566000c1e1d00 */
[----:B------:R-:W-:Y:S01]  /*0720*/  @P4 IMAD.WIDE.U32 R18, R33, 0x20, R18 ;  /* 0x0000002021124825 */ /* 0x000fe200078e0012 */
        /* <DEDUP_REMOVED lines=27> */
.L_x_29780:
        /* <DEDUP_REMOVED lines=84> */
.L_x_29781:
[----:B------:R-:W-:Y:S05]  /*0e20*/  BSYNC.RECONVERGENT B0 ;  /* 0x0000000000007941 */ /* 0x000fea0003800200 */
.L_x_29779:
[----:B------:R-:W1:Y:S02]  /*0e30*/  LDCU UR4, c[0x0][0x384] ;  /* 0x00007080ff0477ac */ /* 0x000e640008000800 */
[----:B-1----:R-:W-:-:S13]  /*0e40*/  ISETP.GE.AND P0, PT, R10, UR4, PT ;  /* 0x000000040a007c0c */ /* 0x002fda000bf06270 */
[----:B------:R-:W-:Y:S05]  /*0e50*/  @P0 EXIT ;  /* 0x000000000000094d */ /* 0x000fea0003800000 */
[----:B0-----:R-:W-:Y:S01]  /*0e60*/  IMAD.HI.U32 R3, R12, -0x326172a9, RZ ;  /* 0xcd9e8d570c037827 */ /* 0x001fe200078e00ff */
[----:B------:R-:W0:Y:S01]  /*0e70*/  LDCU.64 UR10, c[0x0][0x3e0] ;  /* 0x00007c00ff0a77ac */ /* 0x000e220008000a00 */
[----:B------:R-:W-:Y:S02]  /*0e80*/  BSSY B0, `(.L_x_29782) ;  /* 0x000213b000007945 */ /* 0x000fe40003800000 */
        /* <DEDUP_REMOVED lines=22> */
[----:B------:R-:W-:Y:S01]  /*0ff0*/  IMAD R14, R4, -0x2daee0ad, RZ ;  /* 0xd2511f53040e7824 */ /* 0x000fe200078e02ff */
[----:B-1----:R-:W-:Y:S01]  /*1000*/  UISETP.NE.AND UP2, UPT, UR4, URZ, UPT ;  /* 0x000000ff0400728c */ /* 0x002fe2000bf45270 */
        /* <DEDUP_REMOVED lines=42> */
[----:B------:R-:W-:Y:S02]  /*12b0*/  IMAD.MOV.U32 R3, RZ, RZ, RZ ;  /* 0x000000ffff037224 */ /* 0x000fe400078e00ff */
[----:B0-23--:R-:W-:-:S07]  /*12c0*/  IMAD R4, R2, -0x326172a9, RZ ;  /* 0xcd9e8d5702047824 */ /* 0x00dfce00078e02ff */
.L_x_30299:
        /* <DEDUP_REMOVED lines=8> */
[----:B------:R-:W-:Y:S01]  /*1350*/  HFMA2 R215, -RZ, RZ, 1.875, 0 ;  /* 0x3f800000ffd77431 */ /* 0x000fe200000001ff */
[----:B------:R-:W-:Y:S01]  /*1360*/  PLOP3.LUT P0, PT, PT, PT, UP0, 0x80, 0x8 ;  /* 0x000000000008781c */ /* 0x000fe20003f0f008 */
[----:B------:R-:W-:Y:S01]  /*1370*/  BSSY.RECONVERGENT B1, `(.L_x_29783) ;  /* 0x000053e000017945 */ /* 0x000fe20003800200 */
[----:B------:R-:W-:Y:S02]  /*1380*/  SHF.R.S32.HI R179, RZ, 0x1f, R178 ;  /* 0x0000001fffb37819 */ /* 0x000fe400000114b2 */
[----:B------:R-:W-:Y:S02]  /*1390*/  LOP3.LUT R2, R2, 0xffffffef, RZ, 0xc0, !PT ;  /* 0xffffffef02027812 */ /* 0x000fe400078ec0ff */
[----:B------:R-:W-:-:S04]  /*13a0*/  LEA.HI R178, R179, R178, RZ, 0x3 ;  /* 0x000000b2b3b27211 */ /* 0x000fc800078f18ff */
[----:B------:R-:W-:Y:S02]  /*13b0*/  LEA.HI.SX32 R213, R178, R11, 0x1d ;  /* 0x0000000bb2d57211 */ /* 0x000fe400078feaff */
[----:B------:R-:W-:-:S03]  /*13c0*/  @P2 LOP3.LUT R2, R2, 0x10, RZ, 0xfc, !PT ;  /* 0x0000001002022812 */ /* 0x000fc600078efcff */
        /* <DEDUP_REMOVED lines=23> */
.L_x_54256:
[----:B------:R-:W-:Y:S05]  /*1540*/  BRX R188 -0x1550                                       (*"BRANCH_TARGETS .L_x_54257,.L_x_54258,.L_x_54259"*) ;  /* 0xffffffe8bcac7949 */ /* 0x000fea000383ffff */
.L_x_54259:
[----:B------:R-:W-:Y:S01]  /*1550*/  VIADD R19, R5, 0x1 ;  /* 0x0000000105137836 */ /* 0x000fe20000000000 */
[----:B------:R-:W-:Y:S01]  /*1560*/  MOV R0, R6 ;  /* 0x0000000600007202 */ /* 0x000fe20000000f00 */
[----:B------:R-:W-:Y:S01]  /*1570*/  IMAD.MOV.U32 R218, RZ, RZ, R214 ;  /* 0x000000ffffda7224 */ /* 0x000fe200078e00d6 */
[----:B------:R-:W-:Y:S06]  /*1580*/  BRA `(.L_x_29787) ;  /* 0x0000000000ec7947 */ /* 0x000fec0003800000 */
.L_x_54257:
[----:B------:R-:W-:Y:S01]  /*1590*/  IMAD.MOV.U32 R218, RZ, RZ, R214 ;  /* 0x000000ffffda7224 */ /* 0x000fe200078e00d6 */
[----:B------:R-:W-:Y:S01]  /*15a0*/  MOV R0, R7 ;  /* 0x0000000700007202 */ /* 0x000fe20000000f00 */
[----:B------:R-:W-:Y:S01]  /*15b0*/  IMAD.MOV.U32 R19, RZ, RZ, 0x3 ;  /* 0x00000003ff137424 */ /* 0x000fe200078e00ff */
[----:B------:R-:W-:Y:S06]  /*15c0*/  BRA `(.L_x_29787) ;  /* 0x0000000000dc7947 */ /* 0x000fec0003800000 */
.L_x_54258:
        /* <DEDUP_REMOVED lines=13> */
.L_x_29789:
[----:B------:R-:W-:Y:S05]  /*16a0*/  BSYNC.RECONVERGENT B3 ;  /* 0x0000000000037941 */ /* 0x000fea0003800200 */
.L_x_29788:
        /* <DEDUP_REMOVED lines=41> */
.L_x_29787:
[----:B------:R-:W-:Y:S05]  /*1940*/  BSYNC.RECONVERGENT B2 ;  /* 0x0000000000027941 */ /* 0x000fea0003800200 */
.L_x_29786:
[----:B------:R-:W0:Y:S01]  /*1950*/  LDC R219, c[0x0][0x408] ;  /* 0x00010200ffdb7b82 */ /* 0x000e220000000800 */
[----:B------:R-:W-:Y:S01]  /*1960*/  I2FP.F32.U32 R5, R0 ;  /* 0x0000000000057245 */ /* 0x000fe20000201000 */
[----:B-----5:R-:W-:Y:S01]  /*1970*/  HADD2.F32 R0, -RZ, R176.H0_H0 ;  /* 0x200000b0ff007230 */ /* 0x020fe20000004100 */
[----:B------:R-:W-:Y:S01]  /*1980*/  ISETP.NE.AND P1, PT, R19, 0x1, PT ;  /* 0x000000011300780c */ /* 0x000fe20003f25270 */
[----:B------:R-:W-:Y:S01]  /*1990*/  IMAD.MOV.U32 R208, RZ, RZ, 0x2f800000 ;  /* 0x2f800000ffd07424 */ /* 0x000fe200078e00ff */
[----:B------:R-:W-:Y:S01]  /*19a0*/  LOP3.LUT R2, R2, 0xfffffffd, RZ, 0xc0, !PT ;  /* 0xfffffffd02027812 */ /* 0x000fe200078ec0ff */
[----:B------:R-:W-:Y:S02]  /*19b0*/  HADD2.F32 R20, -RZ, R28.H0_H0 ;  /* 0x2000001cff147230 */ /* 0x000fe40000004100 */
[----:B------:R-:W-:Y:S01]  /*19c0*/  FMUL.FTZ R0, R0, R215 ;  /* 0x000000d700007220 */ /* 0x000fe20000410000 */
[----:B------:R-:W1:Y:S01]  /*19d0*/  LDC R214, c[0x0][0x404] ;  /* 0x00010100ffd67b82 */ /* 0x000e620000000800 */
[----:B------:R-:W-:Y:S01]  /*19e0*/  FFMA.FTZ R5, R5, R208, 1.1641532182693481445e-10 ;  /* 0x2f00000005057423 */ /* 0x000fe200000100d0 */
[----:B------:R-:W-:Y:S01]  /*19f0*/  BSSY.RECONVERGENT B2, `(.L_x_29790) ;  /* 0x000004a000027945 */ /* 0x000fe20003800200 */
        /* <DEDUP_REMOVED lines=17> */
.L_x_29792:
        /* <DEDUP_REMOVED lines=13> */
.L_x_29794:
[----:B------:R-:W-:Y:S05]  /*1be0*/  BSYNC.RECONVERGENT B3 ;  /* 0x0000000000037941 */ /* 0x000fea0003800200 */
.L_x_29793:
        /* <DEDUP_REMOVED lines=42> */
.L_x_29791:
[----:B------:R-:W-:Y:S05]  /*1e90*/  BSYNC.RECONVERGENT B2 ;  /* 0x0000000000027941 */ /* 0x000fea0003800200 */
.L_x_29790:
        /* <DEDUP_REMOVED lines=23> */
.L_x_29797:
        /* <DEDUP_REMOVED lines=13> */
.L_x_29799:
[----:B------:R-:W-:Y:S05]  /*20e0*/  BSYNC.RECONVERGENT B3 ;  /* 0x0000000000037941 */ /* 0x000fea0003800200 */
.L_x_29798:
        /* <DEDUP_REMOVED lines=42> */
.L_x_29796:
[----:B------:R-:W-:Y:S05]  /*2390*/  BSYNC.RECONVERGENT B2 ;  /* 0x0000000000027941 */ /* 0x000fea0003800200 */
.L_x_29795:
        /* <DEDUP_REMOVED lines=23> */
.L_x_29802:
        /* <DEDUP_REMOVED lines=13> */
.L_x_29804:
[----:B------:R-:W-:Y:S05]  /*25e0*/  BSYNC.RECONVERGENT B3 ;  /* 0x0000000000037941 */ /* 0x000fea0003800200 */
.L_x_29803:
        /* <DEDUP_REMOVED lines=42> */
.L_x_29801:
[----:B------:R-:W-:Y:S05]  /*2890*/  BSYNC.RECONVERGENT B2 ;  /* 0x0000000000027941 */ /* 0x000fea0003800200 */
.L_x_29800:
        /* <DEDUP_REMOVED lines=23> */
.L_x_29807:
        /* <DEDUP_REMOVED lines=13> */
.L_x_29809:
[----:B------:R-:W-:Y:S05]  /*2ae0*/  BSYNC.RECONVERGENT B3 ;  /* 0x0000000000037941 */ /* 0x000fea0003800200 */
.L_x_29808:
        /* <DEDUP_REMOVED lines=42> */
.L_x_29806:
[----:B------:R-:W-:Y:S05]  /*2d90*/  BSYNC.RECONVERGENT B2 ;  /* 0x0000000000027941 */ /* 0x000fea0003800200 */
.L_x_29805:
        /* <DEDUP_REMOVED lines=23> */
.L_x_29812:
        /* <DEDUP_REMOVED lines=13> */
.L_x_29814:
[----:B------:R-:W-:Y:S05]  /*2fe0*/  BSYNC.RECONVERGENT B3 ;  /* 0x0000000000037941 */ /* 0x000fea0003800200 */
.L_x_29813:
        /* <DEDUP_REMOVED lines=41> */
[----:B------:R-:W-:-:S07]  /*3280*/  HFMA2 R176, -RZ, RZ, 0, 0 ;  /* 0x00000000ffb07431 */ /* 0x000fce00000001ff */
.L_x_29811:
[----:B------:R-:W-:Y:S05]  /*3290*/  BSYNC.RECONVERGENT B2 ;  /* 0x0000000000027941 */ /* 0x000fea0003800200 */
.L_x_29810:
        /* <DEDUP_REMOVED lines=23> */
.L_x_29817:
        /* <DEDUP_REMOVED lines=13> */
.L_x_29819:
[----:B------:R-:W-:Y:S05]  /*34e0*/  BSYNC.RECONVERGENT B3 ;  /* 0x0000000000037941 */ /* 0x000fea0003800200 */
.L_x_29818:
        /* <DEDUP_REMOVED lines=42> */
.L_x_29816:
[----:B------:R-:W-:Y:S05]  /*3790*/  BSYNC.RECONVERGENT B2 ;  /* 0x0000000000027941 */ /* 0x000fea0003800200 */
.L_x_29815:
        /* <DEDUP_REMOVED lines=23> */
.L_x_29822:
        /* <DEDUP_REMOVED lines=15> */
.L_x_29824:
[----:B------:R-:W-:Y:S05]  /*3a00*/  BSYNC.RECONVERGENT B3 ;  /* 0x0000000000037941 */ /* 0x000fea0003800200 */
.L_x_29823:
        /* <DEDUP_REMOVED lines=42> */
.L_x_29821:
[----:B------:R-:W-:Y:S05]  /*3cb0*/  BSYNC.RECONVERGENT B2 ;  /* 0x0000000000027941 */ /* 0x000fea0003800200 */
.L_x_29820:
        /* <DEDUP_REMOVED lines=15> */
.L_x_29785:
        /* <DEDUP_REMOVED lines=16> */
.L_x_29828:
        /* <DEDUP_REMOVED lines=13> */
.L_x_29830:
[----:B------:R-:W-:Y:S05]  /*3f80*/  BSYNC.RECONVERGENT B3 ;  /* 0x0000000000037941 */ /* 0x000fea0003800200 */
.L_x_29829:
        /* <DEDUP_REMOVED lines=41> */
.L_x_29827:
[----:B------:R-:W-:Y:S05]  /*4220*/  BSYNC.RECONVERGENT B2 ;  /* 0x0000000000027941 */ /* 0x000fea0003800200 */
.L_x_29826:
        /* <DEDUP_REMOVED lines=27> */
.L_x_29833:
        /* <DEDUP_REMOVED lines=13> */
.L_x_29835:
[----:B------:R-:W-:Y:S05]  /*44b0*/  BSYNC.RECONVERGENT B3 ;  /* 0x0000000000037941 */ /* 0x000fea0003800200 */
.L_x_29834:
        /* <DEDUP_REMOVED lines=42> */
.L_x_29832:
[----:B------:R-:W-:Y:S05]  /*4760*/  BSYNC.RECONVERGENT B2 ;  /* 0x0000000000027941 */ /* 0x000fea0003800200 */
.L_x_29831:
        /* <DEDUP_REMOVED lines=22> */
.L_x_29838:
        /* <DEDUP_REMOVED lines=13> */
.L_x_29840:
[----:B------:R-:W-:Y:S05]  /*49a0*/  BSYNC.RECONVERGENT B3 ;  /* 0x0000000000037941 */ /* 0x000fea0003800200 */
.L_x_29839:
        /* <DEDUP_REMOVED lines=42> */
.L_x_29837:
[----:B------:R-:W-:Y:S05]  /*4c50*/  BSYNC.RECONVERGENT B2 ;  /* 0x0000000000027941 */ /* 0x000fea0003800200 */
.L_x_29836:
        /* <DEDUP_REMOVED lines=22> */
.L_x_29843:
        /* <DEDUP_REMOVED lines=13> */
.L_x_29845:
[----:B------:R-:W-:Y:S05]  /*4e90*/  BSYNC.RECONVERGENT B3 ;  /* 0x0000000000037941 */ /* 0x000fea0003800200 */
.L_x_29844:
        /* <DEDUP_REMOVED lines=42> */
.L_x_29842:
[----:B------:R-:W-:Y:S05]  /*5140*/  BSYNC.RECONVERGENT B2 ;  /* 0x0000000000027941 */ /* 0x000fea0003800200 */
.L_x_29841:
        /* <DEDUP_REMOVED lines=22> */
.L_x_29848:
        /* <DEDUP_REMOVED lines=13> */
.L_x_29850:
[----:B------:R-:W-:Y:S05]  /*5380*/  BSYNC.RECONVERGENT B3 ;  /* 0x0000000000037941 */ /* 0x000fea0003800200 */
.L_x_29849:
        /* <DEDUP_REMOVED lines=42> */
.L_x_29847:
[----:B------:R-:W-:Y:S05]  /*5630*/  BSYNC.RECONVERGENT B2 ;  /* 0x0000000000027941 */ /* 0x000fea0003800200 */
.L_x_29846:
        /* <DEDUP_REMOVED lines=22> */
.L_x_29853:
        /* <DEDUP_REMOVED lines=13> */
.L_x_29855:
[----:B------:R-:W-:Y:S05]  /*5870*/  BSYNC.RECONVERGENT B3 ;  /* 0x0000000000037941 */ /* 0x000fea0003800200 */
.L_x_29854:
        /* <DEDUP_REMOVED lines=42> */
.L_x_29852:
[----:B------:R-:W-:Y:S05]  /*5b20*/  BSYNC.RECONVERGENT B2 ;  /* 0x0000000000027941 */ /* 0x000fea0003800200 */
.L_x_29851:
        /* <DEDUP_REMOVED lines=8> */
[----:B------:R-:W-:Y:S02]  /*5bb0*/  HFMA2 R178, -RZ, RZ, 0, 1.1920928955078125e-07 ;  /* 0x00000002ffb27431 */ /* 0x000fe400000001ff */
[----:B------:R-:W-:Y:S01]  /*5bc0*/  IMAD.MOV.U32 R5, RZ, RZ, R4 ;  /* 0x000000ffff057224 */ /* 0x000fe200078e0004 */
        /* <DEDUP_REMOVED lines=12> */
.L_x_29858:
        /* <DEDUP_REMOVED lines=13> */
.L_x_29860:
[----:B------:R-:W-:Y:S05]  /*5d60*/  BSYNC.RECONVERGENT B3 ;  /* 0x0000000000037941 */ /* 0x000fea0003800200 */
.L_x_29859:
        /* <DEDUP_REMOVED lines=42> */
.L_x_29857:
[----:B------:R-:W-:Y:S05]  /*6010*/  BSYNC.RECONVERGENT B2 ;  /* 0x0000000000027941 */ /* 0x000fea0003800200 */
.L_x_29856:
        /* <DEDUP_REMOVED lines=22> */
.L_x_29863:
        /* <DEDUP_REMOVED lines=15> */
.L_x_29865:
[----:B------:R-:W-:Y:S05]  /*6270*/  BSYNC.RECONVERGENT B3 ;  /* 0x0000000000037941 */ /* 0x000fea0003800200 */
.L_x_29864:
        /* <DEDUP_REMOVED lines=42> */
.L_x_29862:
[----:B------:R-:W-:Y:S05]  /*6520*/  BSYNC.RECONVERGENT B2 ;  /* 0x0000000000027941 */ /* 0x000fea0003800200 */
.L_x_29861:
        /* <DEDUP_REMOVED lines=13> */
.L_x_29825:
        /* <DEDUP_REMOVED lines=21> */
.L_x_29784:
[----:B------:R-:W-:Y:S05]  /*6750*/  BSYNC.RECONVERGENT B1 ;  /* 0x0000000000017941 */ /* 0x000fea0003800200 */
.L_x_29783:
        /* <DEDUP_REMOVED lines=30> */
.L_x_29871:
        /* <DEDUP_REMOVED lines=13> */
.L_x_29873:
[----:B------:R-:W-:Y:S05]  /*6a10*/  BSYNC.RECONVERGENT B3 ;  /* 0x0000000000037941 */ /* 0x000fea0003800200 */
.L_x_29872:
        /* <DEDUP_REMOVED lines=41> */
.L_x_29870:
[----:B------:R-:W-:Y:S05]  /*6cb0*/  BSYNC.RECONVERGENT B2 ;  /* 0x0000000000027941 */ /* 0x000fea0003800200 */
.L_x_29869:
[----:B------:R-:W1:Y:S01]  /*6cc0*/  LDC R217, c[0x0][0x408] ;  /* 0x00010200ffd97b82 */ /* 0x000e620000000800 */
[----:B------:R-:W-:Y:S01]  /*6cd0*/  I2FP.F32.U32 R14, R14 ;  /* 0x0000000e000e7245 */ /* 0x000fe20000201000 */
[----:B-----5:R-:W-:Y:S01]  /*6ce0*/  HADD2.F32 R22, -RZ, R176.H0_H0 ;  /* 0x200000b0ff167230 */ /* 0x020fe20000004100 */
[----:B------:R-:W-:Y:S01]  /*6cf0*/  ISETP.NE.AND P1, PT, R21, 0x1, PT ;  /* 0x000000011500780c */ /* 0x000fe20003f25270 */
[----:B------:R-:W-:Y:S01]  /*6d00*/  IMAD.MOV.U32 R209, RZ, RZ, 0x2f800000 ;  /* 0x2f800000ffd17424 */ /* 0x000fe200078e00ff */
[----:B------:R-:W-:Y:S01]  /*6d10*/  LOP3.LUT R2, R2, 0xfffffffd, RZ, 0xc0, !PT ;  /* 0xfffffffd02027812 */ /* 0x000fe200078ec0ff */
[----:B------:R-:W-:Y:S01]  /*6d20*/  BSSY.RECONVERGENT B2, `(.L_x_29874) ;  /* 0x000004e000027945 */ /* 0x000fe20003800200 */
[----:B------:R-:W-:Y:S01]  /*6d30*/  FMUL.FTZ R22, R22, R215 ;  /* 0x000000d716167220 */ /* 0x000fe20000410000 */
[----:B------:R-:W2:Y:S01]  /*6d40*/  LDC R214, c[0x0][0x404] ;  /* 0x00010100ffd67b82 */ /* 0x000ea20000000800 */
[----:B------:R-:W-:Y:S01]  /*6d50*/  FFMA.FTZ R5, R14, R209, 1.1641532182693481445e-10 ;  /* 0x2f0000000e057423 */ /* 0x000fe200000100d1 */
[----:B------:R-:W-:-:S02]  /*6d60*/  HADD2.F32 R14, -RZ, R28.H0_H0 ;  /* 0x2000001cff0e7230 */ /* 0x000fc40000004100 */
[----:B0-----:R-:W-:Y:S02]  /*6d70*/  IMAD.MOV.U32 R186, RZ, RZ, 0x2 ;  /* 0x00000002ffba7424 */ /* 0x001fe400078e00ff */
[----:B-1----:R-:W-:Y:S01]  /*6d80*/  FMUL.FTZ R22, R22, R217 ;  /* 0x000000d916167220 */ /* 0x002fe20000410000 */
[----:B--2---:R-:W-:-:S04]  /*6d90*/  FSETP.GTU.FTZ.AND P0, PT, R5, R214, PT ;  /* 0x000000d60500720b */ /* 0x004fc80003f1c000 */
        /* <DEDUP_REMOVED lines=14> */
.L_x_29876:
        /* <DEDUP_REMOVED lines=13> */
.L_x_29878:
[----:B------:R-:W-:Y:S05]  /*6f50*/  BSYNC.RECONVERGENT B3 ;  /* 0x0000000000037941 */ /* 0x000fea0003800200 */
.L_x_29877:
        /* <DEDUP_REMOVED lines=42> */
.L_x_29875:
[----:B------:R-:W-:Y:S05]  /*7200*/  BSYNC.RECONVERGENT B2 ;  /* 0x0000000000027941 */ /* 0x000fea0003800200 */
.L_x_29874:
        /* <DEDUP_REMOVED lines=23> */
.L_x_29881:
        /* <DEDUP_REMOVED lines=13> */
.L_x_29883:
[----:B------:R-:W-:Y:S05]  /*7450*/  BSYNC.RECONVERGENT B3 ;  /* 0x0000000000037941 */ /* 0x000fea0003800200 */
.L_x_29882:
        /* <DEDUP_REMOVED lines=42> */
.L_x_29880:
[----:B------:R-:W-:Y:S05]  /*7700*/  BSYNC.RECONVERGENT B2 ;  /* 0x0000000000027941 */ /* 0x000fea0003800200 */
.L_x_29879:
        /* <DEDUP_REMOVED lines=23> */
.L_x_29886:
        /* <DEDUP_REMOVED lines=13> */
.L_x_29888:
[----:B------:R-:W-:Y:S05]  /*7950*/  BSYNC.RECONVERGENT B3 ;  /* 0x0000000000037941 */ /* 0x000fea0003800200 */
.L_x_29887:
        /* <DEDUP_REMOVED lines=42> */
.L_x_29885:
[----:B------:R-:W-:Y:S05]  /*7c00*/  BSYNC.RECONVERGENT B2 ;  /* 0x0000000000027941 */ /* 0x000fea0003800200 */
.L_x_29884:
        /* <DEDUP_REMOVED lines=23> */
.L_x_29891:
        /* <DEDUP_REMOVED lines=13> */
.L_x_29893:
[----:B------:R-:W-:Y:S05]  /*7e50*/  BSYNC.RECONVERGENT B3 ;  /* 0x0000000000037941 */ /* 0x000fea0003800200 */
.L_x_29892:
        /* <DEDUP_REMOVED lines=42> */
.L_x_29890:
[----:B------:R-:W-:Y:S05]  /*8100*/  BSYNC.RECONVERGENT B2 ;  /* 0x0000000000027941 */ /* 0x000fea0003800200 */
.L_x_29889:
        /* <DEDUP_REMOVED lines=23> */
.L_x_29896:
        /* <DEDUP_REMOVED lines=13> */
.L_x_29898:
[----:B------:R-:W-:Y:S05]  /*8350*/  BSYNC.RECONVERGENT B3 ;  /* 0x0000000000037941 */ /* 0x000fea0003800200 */
.L_x_29897:
        /* <DEDUP_REMOVED lines=42> */
.L_x_29895:
[----:B------:R-:W-:Y:S05]  /*8600*/  BSYNC.RECONVERGENT B2 ;  /* 0x0000000000027941 */ /* 0x000fea0003800200 */
.L_x_29894:
        /* <DEDUP_REMOVED lines=23> */
.L_x_29901:
        /* <DEDUP_REMOVED lines=13> */
.L_x_29903:
[----:B------:R-:W-:Y:S05]  /*8850*/  BSYNC.RECONVERGENT B3 ;  /* 0x0000000000037941 */ /* 0x000fea0003800200 */
.L_x_29902:
        /* <DEDUP_REMOVED lines=42> */
.L_x_29900:
[----:B------:R-:W-:Y:S05]  /*8b00*/  BSYNC.RECONVERGENT B2 ;  /* 0x0000000000027941 */ /* 0x000fea0003800200 */
.L_x_29899:
        /* <DEDUP_REMOVED lines=23> */
.L_x_29906:
        /* <DEDUP_REMOVED lines=15> */
.L_x_29908:
[----:B------:R-:W-:Y:S05]  /*8d70*/  BSYNC.RECONVERGENT B3 ;  /* 0x0000000000037941 */ /* 0x000fea0003800200 */
.L_x_29907:
        /* <DEDUP_REMOVED lines=42> */
.L_x_29905:
[----:B------:R-:W-:Y:S05]  /*9020*/  BSYNC.RECONVERGENT B2 ;  /* 0x0000000000027941 */ /* 0x000fea0003800200 */
.L_x_29904:
[----:B------:R-:W-:Y:S01]  /*9030*/  I2FP.F32.U32 R176, R177 ;  /* 0x000000b100b07245 */ /* 0x000fe20000201000 */
[----:B------:R-:W-:Y:S02]  /*9040*/  HADD2.F32 R178, -RZ, R179.H1_H1 ;  /* 0x300000b3ffb27230 */ /* 0x000fe40000004100 */
        /* <DEDUP_REMOVED lines=13> */
.L_x_29868:
        /* <DEDUP_REMOVED lines=16> */
.L_x_29912:
        /* <DEDUP_REMOVED lines=13> */
.L_x_29914:
[----:B------:R-:W-:Y:S05]  /*92f0*/  BSYNC.RECONVERGENT B3 ;  /* 0x0000000000037941 */ /* 0x000fea0003800200 */
.L_x_29913:
        /* <DEDUP_REMOVED lines=41> */
.L_x_29911:
[----:B------:R-:W-:Y:S05]  /*9590*/  BSYNC.RECONVERGENT B2 ;  /* 0x0000000000027941 */ /* 0x000fea0003800200 */
.L_x_29910:
[----:B------:R-:W1:Y:S01]  /*95a0*/  LDC R217, c[0x0][0x408] ;  /* 0x00010200ffd97b82 */ /* 0x000e620000000800 */
[----:B------:R-:W-:Y:S01]  /*95b0*/  HFMA2 R209, -RZ, RZ, 0.1171875, 0 ;  /* 0x2f800000ffd17431 */ /* 0x000fe200000001ff */
[----:B------:R-:W-:Y:S01]  /*95c0*/  I2FP.F32.U32 R14, R14 ;  /* 0x0000000e000e7245 */ /* 0x000fe20000201000 */
[----:B-----5:R-:W-:Y:S01]  /*95d0*/  HADD2.F32 R22, -RZ, R176.H0_H0 ;  /* 0x200000b0ff167230 */ /* 0x020fe20000004100 */
[----:B------:R-:W-:Y:S01]  /*95e0*/  ISETP.NE.AND P1, PT, R21, 0x1, PT ;  /* 0x000000011500780c */ /* 0x000fe20003f25270 */
[----:B------:R-:W-:Y:S01]  /*95f0*/  BSSY.RECONVERGENT B2, `(.L_x_29915) ;  /* 0x000004e000027945 */ /* 0x000fe20003800200 */
[----:B------:R-:W-:Y:S01]  /*9600*/  LOP3.LUT R2, R2, 0xfffffffd, RZ, 0xc0, !PT ;  /* 0xfffffffd02027812 */ /* 0x000fe200078ec0ff */
[----:B0-----:R-:W-:Y:S01]  /*9610*/  IMAD.MOV.U32 R186, RZ, RZ, 0x2 ;  /* 0x00000002ffba7424 */ /* 0x001fe200078e00ff */
[----:B------:R-:W0:Y:S01]  /*9620*/  LDC R214, c[0x0][0x404] ;  /* 0x00010100ffd67b82 */ /* 0x000e220000000800 */
[----:B------:R-:W-:Y:S01]  /*9630*/  FMUL.FTZ R22, R22, R215 ;  /* 0x000000d716167220 */ /* 0x000fe20000410000 */
[----:B------:R-:W-:-:S03]  /*9640*/  FFMA.FTZ R5, R14, R209, 1.1641532182693481445e-10 ;  /* 0x2f0000000e057423 */ /* 0x000fc600000100d1 */
[----:B-1----:R-:W-:Y:S02]  /*9650*/  FMUL.FTZ R22, R22, R217 ;  /* 0x000000d916167220 */ /* 0x002fe40000410000 */
[----:B0-----:R-:W-:-:S04]  /*9660*/  FSETP.GTU.FTZ.AND P0, PT, R5, R214, PT ;  /* 0x000000d60500720b */ /* 0x001fc80003f1c000 */
        /* <DEDUP_REMOVED lines=14> */
.L_x_29917:
        /* <DEDUP_REMOVED lines=13> */
.L_x_29919:
[----:B------:R-:W-:Y:S05]  /*9820*/  BSYNC.RECONVERGENT B3 ;  /* 0x0000000000037941 */ /* 0x000fea0003800200 */
.L_x_29918:
        /* <DEDUP_REMOVED lines=42> */
.L_x_29916:
[----:B------:R-:W-:Y:S05]  /*9ad0*/  BSYNC.RECONVERGENT B2 ;  /* 0x0000000000027941 */ /* 0x000fea0003800200 */
.L_x_29915:
        /* <DEDUP_REMOVED lines=22> */
.L_x_29922:
        /* <DEDUP_REMOVED lines=13> */
.L_x_29924:
[----:B------:R-:W-:Y:S05]  /*9d10*/  BSYNC.RECONVERGENT B3 ;  /* 0x0000000000037941 */ /* 0x000fea0003800200 */
.L_x_29923:
        /* <DEDUP_REMOVED lines=42> */
.L_x_29921:
[----:B------:R-:W-:Y:S05]  /*9fc0*/  BSYNC.RECONVERGENT B2 ;  /* 0x0000000000027941 */ /* 0x000fea0003800200 */
.L_x_29920:
        /* <DEDUP_REMOVED lines=22> */
.L_x_29927:
        /* <DEDUP_REMOVED lines=13> */
.L_x_29929:
[----:B------:R-:W-:Y:S05]  /*a200*/  BSYNC.RECONVERGENT B3 ;  /* 0x0000000000037941 */ /* 0x000fea0003800200 */
.L_x_29928:
        /* <DEDUP_REMOVED lines=42> */
.L_x_29926:
[----:B------:R-:W-:Y:S05]  /*a4b0*/  BSYNC.RECONVERGENT B2 ;  /* 0x0000000000027941 */ /* 0x000fea0003800200 */
.L_x_29925:
        /* <DEDUP_REMOVED lines=22> */
.L_x_29932:
        /* <DEDUP_REMOVED lines=13> */
.L_x_29934:
[----:B------:R-:W-:Y:S05]  /*a6f0*/  BSYNC.RECONVERGENT B3 ;  /* 0x0000000000037941 */ /* 0x000fea0003800200 */
.L_x_29933:
        /* <DEDUP_REMOVED lines=42> */
.L_x_29931:
[----:B------:R-:W-:Y:S05]  /*a9a0*/  BSYNC.RECONVERGENT B2 ;  /* 0x0000000000027941 */ /* 0x000fea0003800200 */
.L_x_29930:
        /* <DEDUP_REMOVED lines=22> */
.L_x_29937:
        /* <DEDUP_REMOVED lines=13> */
.L_x_29939:
[----:B------:R-:W-:Y:S05]  /*abe0*/  BSYNC.RECONVERGENT B3 ;  /* 0x0000000000037941 */ /* 0x000fea0003800200 */
.L_x_29938:
        /* <DEDUP_REMOVED lines=42> */
.L_x_29936:
[----:B------:R-:W-:Y:S05]  /*ae90*/  BSYNC.RECONVERGENT B2 ;  /* 0x0000000000027941 */ /* 0x000fea0003800200 */
.L_x_29935:
        /* <DEDUP_REMOVED lines=22> */
.L_x_29942:
        /* <DEDUP_REMOVED lines=13> */
.L_x_29944:
[----:B------:R-:W-:Y:S05]  /*b0d0*/  BSYNC.RECONVERGENT B3 ;  /* 0x0000000000037941 */ /* 0x000fea0003800200 */
.L_x_29943:
        /* <DEDUP_REMOVED lines=42> */
.L_x_29941:
[----:B------:R-:W-:Y:S05]  /*b380*/  BSYNC.RECONVERGENT B2 ;  /* 0x0000000000027941 */ /* 0x000fea0003800200 */
.L_x_29940:
        /* <DEDUP_REMOVED lines=22> */
.L_x_29947:
        /* <DEDUP_REMOVED lines=15> */
.L_x_29949:
[----:B------:R-:W-:Y:S05]  /*b5e0*/  BSYNC.RECONVERGENT B3 ;  /* 0x0000000000037941 */ /* 0x000fea0003800200 */
.L_x_29948:
        /* <DEDUP_REMOVED lines=42> */
.L_x_29946:
[----:B------:R-:W-:Y:S05]  /*b890*/  BSYNC.RECONVERGENT B2 ;  /* 0x0000000000027941 */ /* 0x000fea0003800200 */
.L_x_29945:
        /* <DEDUP_REMOVED lines=13> */
.L_x_29909:
        /* <DEDUP_REMOVED lines=21> */
.L_x_29867:
[----:B------:R-:W-:Y:S05]  /*bac0*/  BSYNC.RECONVERGENT B1 ;  /* 0x0000000000017941 */ /* 0x000fea0003800200 */
.L_x_29866:
        /* <DEDUP_REMOVED lines=8> */
[----:B0-2---:R-:W0:Y:S01]  /*bb50*/  @P0 LDC.64 R176, c[0x0][0x3a0] ;  /* 0x0000e800ffb00b82 */ /* 0x005e220000000a00 */
[----:B-1----:R-:W-:-:S06]  /*bb60*/  IMAD.WIDE.U32 R24, R216, 0x10, R24 ;  /* 0x00000010d8187825 */ /* 0x002fcc00078e0018 */
[----:B------:R-:W5:Y:S01]  /*bb70*/  LDG.E.128 R24, desc[UR8][R24.64] ;  /* 0x0000000818187981 */ /* 0x000f62000c1e1d00 */
[----:B0-----:R-:W-:-:S05]  /*bb80*/  @P0 IMAD.WIDE.U32 R176, R216, 0x10, R176 ;  /* 0x00000010d8b00825 */ /* 0x001fca00078e00b0 */
        /* <DEDUP_REMOVED lines=18> */
.L_x_29955:
        /* <DEDUP_REMOVED lines=13> */
.L_x_29957:
[----:B------:R-:W-:Y:S05]  /*bd80*/  BSYNC.RECONVERGENT B3 ;  /* 0x0000000000037941 */ /* 0x000fea0003800200 */
.L_x_29956:
        /* <DEDUP_REMOVED lines=41> */
.L_x_29954:
[----:B------:R-:W-:Y:S05]  /*c020*/  BSYNC.RECONVERGENT B2 ;  /* 0x0000000000027941 */ /* 0x000fea0003800200 */
.L_x_29953:
        /* <DEDUP_REMOVED lines=9> */
[----:B0-----:R-:W-:Y:S01]  /*c0c0*/  FFMA.FTZ R176, R5, R214, 1.1641532182693481445e-10 ;  /* 0x2f00000005b07423 */ /* 0x001fe200000100d6 */
[----:B------:R-:W-:Y:S01]  /*c0d0*/  IMAD.MOV.U32 R177, RZ, RZ, 0x2 ;  /* 0x00000002ffb17424 */ /* 0x000fe200078e00ff */
[----:B------:R-:W-:Y:S01]  /*c0e0*/  MOV R5, R4 ;  /* 0x0000000400057202 */ /* 0x000fe20000000f00 */
[----:B-1----:R-:W-:-:S02]  /*c0f0*/  FMUL.FTZ R178, R178, R219 ;  /* 0x000000dbb2b27220 */ /* 0x002fc40000410000 */
[----:B--2---:R-:W-:Y:S01]  /*c100*/  FSETP.GTU.FTZ.AND P0, PT, R176, R217, PT ;  /* 0x000000d9b000720b */ /* 0x004fe20003f1c000 */
[----:B------:R-:W-:-:S03]  /*c110*/  HADD2.F32 R176, -RZ, R28.H0_H0 ;  /* 0x2000001cffb07230 */ /* 0x000fc60000004100 */
        /* <DEDUP_REMOVED lines=13> */
.L_x_29960:
        /* <DEDUP_REMOVED lines=13> */
.L_x_29962:
[----:B------:R-:W-:Y:S05]  /*c2c0*/  BSYNC.RECONVERGENT B3 ;  /* 0x0000000000037941 */ /* 0x000fea0003800200 */
.L_x_29961:
        /* <DEDUP_REMOVED lines=42> */
.L_x_29959:
[----:B------:R-:W-:Y:S05]  /*c570*/  BSYNC.RECONVERGENT B2 ;  /* 0x0000000000027941 */ /* 0x000fea0003800200 */
.L_x_29958:
        /* <DEDUP_REMOVED lines=23> */
.L_x_29965:
        /* <DEDUP_REMOVED lines=13> */
.L_x_29967:
[----:B------:R-:W-:Y:S05]  /*c7c0*/  BSYNC.RECONVERGENT B3 ;  /* 0x0000000000037941 */ /* 0x000fea0003800200 */
.L_x_29966:
        /* <DEDUP_REMOVED lines=42> */
.L_x_29964:
[----:B------:R-:W-:Y:S05]  /*ca70*/  BSYNC.RECONVERGENT B2 ;  /* 0x0000000000027941 */ /* 0x000fea0003800200 */
.L_x_29963:
        /* <DEDUP_REMOVED lines=23> */
.L_x_29970:
        /* <DEDUP_REMOVED lines=13> */
.L_x_29972:
[----:B------:R-:W-:Y:S05]  /*ccc0*/  BSYNC.RECONVERGENT B3 ;  /* 0x0000000000037941 */ /* 0x000fea0003800200 */
.L_x_29971:
        /* <DEDUP_REMOVED lines=42> */
.L_x_29969:
[----:B------:R-:W-:Y:S05]  /*cf70*/  BSYNC.RECONVERGENT B2 ;  /* 0x0000000000027941 */ /* 0x000fea0003800200 */
.L_x_29968:
        /* <DEDUP_REMOVED lines=23> */
.L_x_29975:
        /* <DEDUP_REMOVED lines=13> */
.L_x_29977:
[----:B------:R-:W-:Y:S05]  /*d1c0*/  BSYNC.RECONVERGENT B3 ;  /* 0x0000000000037941 */ /* 0x000fea0003800200 */
.L_x_29976:
        /* <DEDUP_REMOVED lines=42> */
.L_x_29974:
[----:B------:R-:W-:Y:S05]  /*d470*/  BSYNC.RECONVERGENT B2 ;  /* 0x0000000000027941 */ /* 0x000fea0003800200 */
.L_x_29973:
        /* <DEDUP_REMOVED lines=23> */
.L_x_29980:
        /* <DEDUP_REMOVED lines=13> */
.L_x_29982:
[----:B------:R-:W-:Y:S05]  /*d6c0*/  BSYNC.RECONVERGENT B3 ;  /* 0x0000000000037941 */ /* 0x000fea0003800200 */
.L_x_29981:
        /* <DEDUP_REMOVED lines=42> */
.L_x_29979:
[----:B------:R-:W-:Y:S05]  /*d970*/  BSYNC.RECONVERGENT B2 ;  /* 0x0000000000027941 */ /* 0x000fea0003800200 */
.L_x_29978:
        /* <DEDUP_REMOVED lines=23> */
.L_x_29985:
        /* <DEDUP_REMOVED lines=13> */
.L_x_29987:
[----:B------:R-:W-:Y:S05]  /*dbc0*/  BSYNC.RECONVERGENT B3 ;  /* 0x0000000000037941 */ /* 0x000fea0003800200 */
.L_x_29986:
        /* <DEDUP_REMOVED lines=42> */
.L_x_29984:
[----:B------:R-:W-:Y:S05]  /*de70*/  BSYNC.RECONVERGENT B2 ;  /* 0x0000000000027941 */ /* 0x000fea0003800200 */
.L_x_29983:
        /* <DEDUP_REMOVED lines=23> */
.L_x_29990:
        /* <DEDUP_REMOVED lines=15> */
.L_x_29992:
[----:B------:R-:W-:Y:S05]  /*e0e0*/  BSYNC.RECONVERGENT B3 ;  /* 0x0000000000037941 */ /* 0x000fea0003800200 */
.L_x_29991:
        /* <DEDUP_REMOVED lines=42> */
.L_x_29989:
[----:B------:R-:W-:Y:S05]  /*e390*/  BSYNC.RECONVERGENT B2 ;  /* 0x0000000000027941 */ /* 0x000fea0003800200 */
.L_x_29988:
        /* <DEDUP_REMOVED lines=12> */
[----:B------:R-:W-:-:S04]  /*e460*/  F2FP.F16.F32.PACK_AB R176, R23, R15 ;  /* 0x0000000f17b0723e */ /* 0x000fc800000000ff */
[----:B------:R-:W-:Y:S01]  /*e470*/  F2FP.F16.F32.PACK_AB R179, R27, R201 ;  /* 0x000000c91bb3723e */ /* 0x000fe200000000ff */
[----:B------:R-:W-:Y:S06]  /*e480*/  BRA `(.L_x_29993) ;  /* 0x0000002800147947 */ /* 0x000fec0003800000 */
.L_x_29952:
        /* <DEDUP_REMOVED lines=16> */
.L_x_29996:
        /* <DEDUP_REMOVED lines=13> */
.L_x_29998:
[----:B------:R-:W-:Y:S05]  /*e660*/  BSYNC.RECONVERGENT B3 ;  /* 0x0000000000037941 */ /* 0x000fea0003800200 */
.L_x_29997:
        /* <DEDUP_REMOVED lines=41> */
.L_x_29995:
[----:B------:R-:W-:Y:S05]  /*e900*/  BSYNC.RECONVERGENT B2 ;  /* 0x0000000000027941 */ /* 0x000fea0003800200 */
.L_x_29994:
        /* <DEDUP_REMOVED lines=10> */
[----:B------:R-:W-:Y:S01]  /*e9b0*/  FFMA.FTZ R176, R5, R214, 1.1641532182693481445e-10 ;  /* 0x2f00000005b07423 */ /* 0x000fe200000100d6 */
[----:B------:R-:W-:-:S02]  /*e9c0*/  IMAD.MOV.U32 R5, RZ, RZ, R4 ;  /* 0x000000ffff057224 */ /* 0x000fc400078e0004 */
[----:B-1----:R-:W-:Y:S02]  /*e9d0*/  FMUL.FTZ R15, R178, R219 ;  /* 0x000000dbb20f7220 */ /* 0x002fe40000410000 */
[----:B0-----:R-:W-:-:S04]  /*e9e0*/  FSETP.GTU.FTZ.AND P0, PT, R176, R217, PT ;  /* 0x000000d9b000720b */ /* 0x001fc80003f1c000 */
        /* <DEDUP_REMOVED lines=13> */
.L_x_30001:
        /* <DEDUP_REMOVED lines=13> */
.L_x_30003:
[----:B------:R-:W-:Y:S05]  /*eb90*/  BSYNC.RECONVERGENT B3 ;  /* 0x0000000000037941 */ /* 0x000fea0003800200 */
.L_x_30002:
        /* <DEDUP_REMOVED lines=42> */
.L_x_30000:
[----:B------:R-:W-:Y:S05]  /*ee40*/  BSYNC.RECONVERGENT B2 ;  /* 0x0000000000027941 */ /* 0x000fea0003800200 */
.L_x_29999:
        /* <DEDUP_REMOVED lines=22> */
.L_x_30006:
        /* <DEDUP_REMOVED lines=13> */
.L_x_30008:
[----:B------:R-:W-:Y:S05]  /*f080*/  BSYNC.RECONVERGENT B3 ;  /* 0x0000000000037941 */ /* 0x000fea0003800200 */
.L_x_30007:
        /* <DEDUP_REMOVED lines=42> */
.L_x_30005:
[----:B------:R-:W-:Y:S05]  /*f330*/  BSYNC.RECONVERGENT B2 ;  /* 0x0000000000027941 */ /* 0x000fea0003800200 */
.L_x_30004:
        /* <DEDUP_REMOVED lines=22> */
.L_x_30011:
        /* <DEDUP_REMOVED lines=13> */
.L_x_30013:
[----:B------:R-:W-:Y:S05]  /*f570*/  BSYNC.RECONVERGENT B3 ;  /* 0x0000000000037941 */ /* 0x000fea0003800200 */
.L_x_30012:
        /* <DEDUP_REMOVED lines=42> */
.L_x_30010:
[----:B------:R-:W-:Y:S05]  /*f820*/  BSYNC.RECONVERGENT B2 ;  /* 0x0000000000027941 */ /* 0x000fea0003800200 */
.L_x_30009:
        /* <DEDUP_REMOVED lines=22> */
.L_x_30016:
        /* <DEDUP_REMOVED lines=13> */
.L_x_30018:
[----:B------:R-:W-:Y:S05]  /*fa60*/  BSYNC.RECONVERGENT B3 ;  /* 0x0000000000037941 */ /* 0x000fea0003800200 */
.L_x_30017:
        /* <DEDUP_REMOVED lines=42> */
.L_x_30015:
[----:B------:R-:W-:Y:S05]  /*fd10*/  BSYNC.RECONVERGENT B2 ;  /* 0x0000000000027941 */ /* 0x000fea0003800200 */
.L_x_30014:
        /* <DEDUP_REMOVED lines=22> */
.L_x_30021:
        /* <DEDUP_REMOVED lines=13> */
.L_x_30023:
[----:B------:R-:W-:Y:S05]  /*ff50*/  BSYNC.RECONVERGENT B3 ;  /* 0x0000000000037941 */ /* 0x000fea0003800200 */
.L_x_30022:
        /* <DEDUP_REMOVED lines=42> */
.L_x_30020:
[----:B------:R-:W-:Y:S05]  /*10200*/  BSYNC.RECONVERGENT B2 ;  /* 0x0000000000027941 */ /* 0x000fea0003800200 */
.L_x_30019:
        /* <DEDUP_REMOVED lines=22> */
.L_x_30026:
        /* <DEDUP_REMOVED lines=13> */
.L_x_30028:
[----:B------:R-:W-:Y:S05]  /*10440*/  BSYNC.RECONVERGENT B3 ;  /* 0x0000000000037941 */ /* 0x000fea0003800200 */
.L_x_30027:
        /* <DEDUP_REMOVED lines=42> */
.L_x_30025:
[----:B------:R-:W-:Y:S05]  /*106f0*/  BSYNC.RECONVERGENT B2 ;  /* 0x0000000000027941 */ /* 0x000fea0003800200 */
.L_x_30024:
[----:B------:R-:W-:Y:S01]  /*10700*/  I2FP.F32.U32 R5, R5 ;  /* 0x0000000500057245 */ /* 0x000fe20000201000 */
[----:B------:R-:W-:Y:S01]  /*10710*/  HADD2.F32 R178, -RZ, R27.H0_H0 ;  /* 0x2000001bffb27230 */ /* 0x000fe20000004100 */
[----:B------:R-:W-:Y:S01]  /*10720*/  ISETP.NE.AND P6, PT, R179, 0x1, PT ;  /* 0x00000001b300780c */ /* 0x000fe20003fc5270 */
[----:B------:R-:W-:Y:S01]  /*10730*/  BSSY.RECONVERGENT B2, `(.L_x_30029) ;  /* 0x000004d000027945 */ /* 0x000fe20003800200 */
[----:B------:R-:W-:Y:S01]  /*10740*/  MOV R177, R4 ;  /* 0x0000000400b17202 */ /* 0x000fe20000000f00 */
        /* <DEDUP_REMOVED lines=17> */
.L_x_30031:
        /* <DEDUP_REMOVED lines=15> */
.L_x_30033:
[----:B------:R-:W-:Y:S05]  /*10950*/  BSYNC.RECONVERGENT B3 ;  /* 0x0000000000037941 */ /* 0x000fea0003800200 */
.L_x_30032:
        /* <DEDUP_REMOVED lines=39> */
[----:B------:R-:W-:Y:S02]  /*10bd0*/  LOP3.LUT R7, R178, UR32, R177, 0x96, !PT ;  /* 0x00000020b2077c12 */ /* 0x000fe4000f8e96b1 */
[----:B------:R-:W-:Y:S01]  /*10be0*/  MOV R177, R218 ;  /* 0x000000da00b17202 */ /* 0x000fe20000000f00 */
[----:B------:R-:W-:-:S07]  /*10bf0*/  IMAD.MOV.U32 R218, RZ, RZ, R176 ;  /* 0x000000ffffda7224 */ /* 0x000fce00078e00b0 */
.L_x_30030:
[----:B------:R-:W-:Y:S05]  /*10c00*/  BSYNC.RECONVERGENT B2 ;  /* 0x0000000000027941 */ /* 0x000fea0003800200 */
.L_x_30029:
        /* <DEDUP_REMOVED lines=9> */
[----:B------:R-:W-:-:S03]  /*10ca0*/  PLOP3.LUT P6, PT, P6, PT, PT, 0x8, 0x80 ;  /* 0x000000000080781c */ /* 0x000fc600037ce170 */
[----:B------:R-:W-:Y:S01]  /*10cb0*/  FMUL.FTZ R27, R176, R107 ;  /* 0x0000006bb01b7220 */ /* 0x000fe20000410000 */
[----:B------:R-:W-:-:S04]  /*10cc0*/  F2FP.F16.F32.PACK_AB R176, R23, R15 ;  /* 0x0000000f17b0723e */ /* 0x000fc800000000ff */
[----:B------:R-:W-:-:S07]  /*10cd0*/  F2FP.F16.F32.PACK_AB R179, R27, R201 ;  /* 0x000000c91bb3723e */ /* 0x000fce00000000ff */
.L_x_29993:
        /* <DEDUP_REMOVED lines=21> */
.L_x_29951:
[----:B------:R-:W-:Y:S05]  /*10e30*/  BSYNC.RECONVERGENT B1 ;  /* 0x0000000000017941 */ /* 0x000fea0003800200 */
.L_x_29950:
        /* <DEDUP_REMOVED lines=30> */
.L_x_30039:
        /* <DEDUP_REMOVED lines=13> */
.L_x_30041:
[----:B------:R-:W-:Y:S05]  /*110f0*/  BSYNC.RECONVERGENT B3 ;  /* 0x0000000000037941 */ /* 0x000fea0003800200 */
.L_x_30040:
        /* <DEDUP_REMOVED lines=41> */
.L_x_30038:
[----:B------:R-:W-:Y:S05]  /*11390*/  BSYNC.RECONVERGENT B2 ;  /* 0x0000000000027941 */ /* 0x000fea0003800200 */
.L_x_30037:
        /* <DEDUP_REMOVED lines=11> */
[----:B------:R-:W-:-:S02]  /*11450*/  HFMA2 R191, -RZ, RZ, 0, 1.1920928955078125e-07 ;  /* 0x00000002ffbf7431 */ /* 0x000fc400000001ff */
        /* <DEDUP_REMOVED lines=16> */
.L_x_30044:
        /* <DEDUP_REMOVED lines=13> */
.L_x_30046:
[----:B------:R-:W-:Y:S05]  /*11630*/  BSYNC.RECONVERGENT B3 ;  /* 0x0000000000037941 */ /* 0x000fea0003800200 */
.L_x_30045:
        /* <DEDUP_REMOVED lines=42> */
.L_x_30043:
[----:B------:R-:W-:Y:S05]  /*118e0*/  BSYNC.RECONVERGENT B2 ;  /* 0x0000000000027941 */ /* 0x000fea0003800200 */
.L_x_30042:
        /* <DEDUP_REMOVED lines=23> */
.L_x_30049:
        /* <DEDUP_REMOVED lines=13> */
.L_x_30051:
[----:B------:R-:W-:Y:S05]  /*11b30*/  BSYNC.RECONVERGENT B3 ;  /* 0x0000000000037941 */ /* 0x000fea0003800200 */
.L_x_30050:
        /* <DEDUP_REMOVED lines=42> */
.L_x_30048:
[----:B------:R-:W-:Y:S05]  /*11de0*/  BSYNC.RECONVERGENT B2 ;  /* 0x0000000000027941 */ /* 0x000fea0003800200 */
.L_x_30047:
        /* <DEDUP_REMOVED lines=23> */
.L_x_30054:
        /* <DEDUP_REMOVED lines=13> */
.L_x_30056:
[----:B------:R-:W-:Y:S05]  /*12030*/  BSYNC.RECONVERGENT B3 ;  /* 0x0000000000037941 */ /* 0x000fea0003800200 */
.L_x_30055:
        /* <DEDUP_REMOVED lines=42> */
.L_x_30053:
[----:B------:R-:W-:Y:S05]  /*122e0*/  BSYNC.RECONVERGENT B2 ;  /* 0x0000000000027941 */ /* 0x000fea0003800200 */
.L_x_30052:
        /* <DEDUP_REMOVED lines=23> */
.L_x_30059:
        /* <DEDUP_REMOVED lines=13> */
.L_x_30061:
[----:B------:R-:W-:Y:S05]  /*12530*/  BSYNC.RECONVERGENT B3 ;  /* 0x0000000000037941 */ /* 0x000fea0003800200 */
.L_x_30060:
        /* <DEDUP_REMOVED lines=42> */
.L_x_30058:
[----:B------:R-:W-:Y:S05]  /*127e0*/  BSYNC.RECONVERGENT B2 ;  /* 0x0000000000027941 */ /* 0x000fea0003800200 */
.L_x_30057:
        /* <DEDUP_REMOVED lines=23> */
.L_x_30064:
        /* <DEDUP_REMOVED lines=13> */
.L_x_30066:
[----:B------:R-:W-:Y:S05]  /*12a30*/  BSYNC.RECONVERGENT B3 ;  /* 0x0000000000037941 */ /* 0x000fea0003800200 */
.L_x_30065:
        /* <DEDUP_REMOVED lines=42> */
.L_x_30063:
[----:B------:R-:W-:Y:S05]  /*12ce0*/  BSYNC.RECONVERGENT B2 ;  /* 0x0000000000027941 */ /* 0x000fea0003800200 */
.L_x_30062:
        /* <DEDUP_REMOVED lines=23> */
.L_x_30069:
        /* <DEDUP_REMOVED lines=13> */
.L_x_30071:
[----:B------:R-:W-:Y:S05]  /*12f30*/  BSYNC.RECONVERGENT B3 ;  /* 0x0000000000037941 */ /* 0x000fea0003800200 */
.L_x_30070:
        /* <DEDUP_REMOVED lines=42> */
.L_x_30068:
[----:B------:R-:W-:Y:S05]  /*131e0*/  BSYNC.RECONVERGENT B2 ;  /* 0x0000000000027941 */ /* 0x000fea0003800200 */
.L_x_30067:
        /* <DEDUP_REMOVED lines=9> */
[----:B------:R-:W-:Y:S01]  /*13280*/  FSETP.GTU.FTZ.AND P5, PT, R5, R214, PT ;  /* 0x000000d60500720b */ /* 0x000fe20003fbc000 */
[----:B------:R-:W-:-:S03]  /*13290*/  HFMA2 R5, -RZ, RZ, 0, 1.1920928955078125e-07 ;  /* 0x00000002ff057431 */ /* 0x000fc600000001ff */
        /* <DEDUP_REMOVED lines=12> */
.L_x_30074:
        /* <DEDUP_REMOVED lines=15> */
.L_x_30076:
[----:B------:R-:W-:Y:S05]  /*13450*/  BSYNC.RECONVERGENT B3 ;  /* 0x0000000000037941 */ /* 0x000fea0003800200 */
.L_x_30075:
        /* <DEDUP_REMOVED lines=42> */
.L_x_30073:
[----:B------:R-:W-:Y:S05]  /*13700*/  BSYNC.RECONVERGENT B2 ;  /* 0x0000000000027941 */ /* 0x000fea0003800200 */
.L_x_30072:
        /* <DEDUP_REMOVED lines=15> */
.L_x_30036:
        /* <DEDUP_REMOVED lines=16> */
.L_x_30080:
        /* <DEDUP_REMOVED lines=13> */
.L_x_30082:
[----:B------:R-:W-:Y:S05]  /*139d0*/  BSYNC.RECONVERGENT B3 ;  /* 0x0000000000037941 */ /* 0x000fea0003800200 */
.L_x_30081:
        /* <DEDUP_REMOVED lines=41> */
.L_x_30079:
[----:B------:R-:W-:Y:S05]  /*13c70*/  BSYNC.RECONVERGENT B2 ;  /* 0x0000000000027941 */ /* 0x000fea0003800200 */
.L_x_30078:
        /* <DEDUP_REMOVED lines=27> */
.L_x_30085:
        /* <DEDUP_REMOVED lines=13> */
.L_x_30087:
[----:B------:R-:W-:Y:S05]  /*13f00*/  BSYNC.RECONVERGENT B3 ;  /* 0x0000000000037941 */ /* 0x000fea0003800200 */
.L_x_30086:
        /* <DEDUP_REMOVED lines=42> */
.L_x_30084:
[----:B------:R-:W-:Y:S05]  /*141b0*/  BSYNC.RECONVERGENT B2 ;  /* 0x0000000000027941 */ /* 0x000fea0003800200 */
.L_x_30083:
        /* <DEDUP_REMOVED lines=22> */
.L_x_30090:
        /* <DEDUP_REMOVED lines=13> */
.L_x_30092:
[----:B------:R-:W-:Y:S05]  /*143f0*/  BSYNC.RECONVERGENT B3 ;  /* 0x0000000000037941 */ /* 0x000fea0003800200 */
.L_x_30091:
        /* <DEDUP_REMOVED lines=42> */
.L_x_30089:
[----:B------:R-:W-:Y:S05]  /*146a0*/  BSYNC.RECONVERGENT B2 ;  /* 0x0000000000027941 */ /* 0x000fea0003800200 */
.L_x_30088:
        /* <DEDUP_REMOVED lines=22> */
.L_x_30095:
        /* <DEDUP_REMOVED lines=13> */
.L_x_30097:
[----:B------:R-:W-:Y:S05]  /*148e0*/  BSYNC.RECONVERGENT B3 ;  /* 0x0000000000037941 */ /* 0x000fea0003800200 */
.L_x_30096:
        /* <DEDUP_REMOVED lines=42> */
.L_x_30094:
[----:B------:R-:W-:Y:S05]  /*14b90*/  BSYNC.RECONVERGENT B2 ;  /* 0x0000000000027941 */ /* 0x000fea0003800200 */
.L_x_30093:
        /* <DEDUP_REMOVED lines=22> */
.L_x_30100:
        /* <DEDUP_REMOVED lines=13> */
.L_x_30102:
[----:B------:R-:W-:Y:S05]  /*14dd0*/  BSYNC.RECONVERGENT B3 ;  /* 0x0000000000037941 */ /* 0x000fea0003800200 */
.L_x_30101:
        /* <DEDUP_REMOVED lines=42> */
.L_x_30099:
[----:B------:R-:W-:Y:S05]  /*15080*/  BSYNC.RECONVERGENT B2 ;  /* 0x0000000000027941 */ /* 0x000fea0003800200 */
.L_x_30098:
[----:B------:R-:W-:Y:S01]  /*15090*/  I2FP.F32.U32 R5, R5 ;  /* 0x0000000500057245 */ /* 0x000fe20000201000 */
[----:B------:R-:W-:Y:S01]  /*150a0*/  HADD2.F32 R176, -RZ, R178.H0_H0 ;  /* 0x200000b2ffb07230 */ /* 0x000fe20000004100 */
[----:B------:R-:W-:Y:S01]  /*150b0*/  ISETP.NE.AND P4, PT, R177, 0x1, PT ;  /* 0x00000001b100780c */ /* 0x000fe20003f85270 */
[----:B------:R-:W-:Y:S02]  /*150c0*/  BSSY.RECONVERGENT B2, `(.L_x_30103) ;  /* 0x000004b000027945 */ /* 0x000fe40003800200 */
[----:B------:R-:W-:Y:S01]  /*150d0*/  FFMA.FTZ R5, R5, R210, 1.1641532182693481445e-10 ;  /* 0x2f00000005057423 */ /* 0x000fe200000100d2 */
[----:B------:R-:W-:-:S04]  /*150e0*/  FMUL.FTZ R176, R176, R215 ;  /* 0x000000d7b0b07220 */ /* 0x000fc80000410000 */
[----:B------:R-:W-:Y:S01]  /*150f0*/  FMUL.FTZ R176, R176, R217 ;  /* 0x000000d9b0b07220 */ /* 0x000fe20000410000 */
[----:B------:R-:W-:-:S04]  /*15100*/  FSETP.GTU.FTZ.AND P3, PT, R5, R214, PT ;  /* 0x000000d60500720b */ /* 0x000fc80003f7c000 */
        /* <DEDUP_REMOVED lines=14> */
.L_x_30105:
        /* <DEDUP_REMOVED lines=13> */
.L_x_30107:
[----:B------:R-:W-:Y:S05]  /*152c0*/  BSYNC.RECONVERGENT B3 ;  /* 0x0000000000037941 */ /* 0x000fea0003800200 */
.L_x_30106:
        /* <DEDUP_REMOVED lines=42> */
.L_x_30104:
[----:B------:R-:W-:Y:S05]  /*15570*/  BSYNC.RECONVERGENT B2 ;  /* 0x0000000000027941 */ /* 0x000fea0003800200 */
.L_x_30103:
        /* <DEDUP_REMOVED lines=22> */
.L_x_30110:
        /* <DEDUP_REMOVED lines=13> */
.L_x_30112:
[----:B------:R-:W-:Y:S05]  /*157b0*/  BSYNC.RECONVERGENT B3 ;  /* 0x0000000000037941 */ /* 0x000fea0003800200 */
.L_x_30111:
        /* <DEDUP_REMOVED lines=42> */
.L_x_30109:
[----:B------:R-:W-:Y:S05]  /*15a60*/  BSYNC.RECONVERGENT B2 ;  /* 0x0000000000027941 */ /* 0x000fea0003800200 */
.L_x_30108:
[----:B------:R-:W-:Y:S01]  /*15a70*/  I2FP.F32.U32 R5, R5 ;  /* 0x0000000500057245 */ /* 0x000fe20000201000 */
[----:B------:R-:W-:Y:S01]  /*15a80*/  HADD2.F32 R176, -RZ, R179.H0_H0 ;  /* 0x200000b3ffb07230 */ /* 0x000fe20000004100 */
        /* <DEDUP_REMOVED lines=20> */
.L_x_30115:
        /* <DEDUP_REMOVED lines=15> */
.L_x_30117:
[----:B------:R-:W-:Y:S05]  /*15cc0*/  BSYNC.RECONVERGENT B3 ;  /* 0x0000000000037941 */ /* 0x000fea0003800200 */
.L_x_30116:
        /* <DEDUP_REMOVED lines=42> */
.L_x_30114:
[----:B------:R-:W-:Y:S05]  /*15f70*/  BSYNC.RECONVERGENT B2 ;  /* 0x0000000000027941 */ /* 0x000fea0003800200 */
.L_x_30113:
        /* <DEDUP_REMOVED lines=13> */
.L_x_30077:
        /* <DEDUP_REMOVED lines=21> */
.L_x_30035:
[----:B------:R-:W-:Y:S05]  /*161a0*/  BSYNC.RECONVERGENT B1 ;  /* 0x0000000000017941 */ /* 0x000fea0003800200 */
.L_x_30034:
        /* <DEDUP_REMOVED lines=30> */
.L_x_30123:
        /* <DEDUP_REMOVED lines=13> */
.L_x_30125:
[----:B------:R-:W-:Y:S05]  /*16460*/  BSYNC.RECONVERGENT B3 ;  /* 0x0000000000037941 */ /* 0x000fea0003800200 */
.L_x_30124:
        /* <DEDUP_REMOVED lines=41> */
.L_x_30122:
[----:B------:R-:W-:Y:S05]  /*16700*/  BSYNC.RECONVERGENT B2 ;  /* 0x0000000000027941 */ /* 0x000fea0003800200 */
.L_x_30121:
        /* <DEDUP_REMOVED lines=28> */
.L_x_30128:
        /* <DEDUP_REMOVED lines=13> */
.L_x_30130:
[----:B------:R-:W-:Y:S05]  /*169a0*/  BSYNC.RECONVERGENT B3 ;  /* 0x0000000000037941 */ /* 0x000fea0003800200 */
.L_x_30129:
        /* <DEDUP_REMOVED lines=42> */
.L_x_30127:
[----:B------:R-:W-:Y:S05]  /*16c50*/  BSYNC.RECONVERGENT B2 ;  /* 0x0000000000027941 */ /* 0x000fea0003800200 */
.L_x_30126:
        /* <DEDUP_REMOVED lines=23> */
.L_x_30133:
        /* <DEDUP_REMOVED lines=13> */
.L_x_30135:
[----:B------:R-:W-:Y:S05]  /*16ea0*/  BSYNC.RECONVERGENT B3 ;  /* 0x0000000000037941 */ /* 0x000fea0003800200 */
.L_x_30134:
        /* <DEDUP_REMOVED lines=42> */
.L_x_30132:
[----:B------:R-:W-:Y:S05]  /*17150*/  BSYNC.RECONVERGENT B2 ;  /* 0x0000000000027941 */ /* 0x000fea0003800200 */
.L_x_30131:
        /* <DEDUP_REMOVED lines=23> */
.L_x_30138:
        /* <DEDUP_REMOVED lines=13> */
.L_x_30140:
[----:B------:R-:W-:Y:S05]  /*173a0*/  BSYNC.RECONVERGENT B3 ;  /* 0x0000000000037941 */ /* 0x000fea0003800200 */
.L_x_30139:
        /* <DEDUP_REMOVED lines=42> */
.L_x_30137:
[----:B------:R-:W-:Y:S05]  /*17650*/  BSYNC.RECONVERGENT B2 ;  /* 0x0000000000027941 */ /* 0x000fea0003800200 */
.L_x_30136:
        /* <DEDUP_REMOVED lines=23> */
.L_x_30143:
        /* <DEDUP_REMOVED lines=13> */
.L_x_30145:
[----:B------:R-:W-:Y:S05]  /*178a0*/  BSYNC.RECONVERGENT B3 ;  /* 0x0000000000037941 */ /* 0x000fea0003800200 */
.L_x_30144:
        /* <DEDUP_REMOVED lines=42> */
.L_x_30142:
[----:B------:R-:W-:Y:S05]  /*17b50*/  BSYNC.RECONVERGENT B2 ;  /* 0x0000000000027941 */ /* 0x000fea0003800200 */
.L_x_30141:
        /* <DEDUP_REMOVED lines=23> */
.L_x_30148:
        /* <DEDUP_REMOVED lines=13> */
.L_x_30150:
[----:B------:R-:W-:Y:S05]  /*17da0*/  BSYNC.RECONVERGENT B3 ;  /* 0x0000000000037941 */ /* 0x000fea0003800200 */
.L_x_30149:
        /* <DEDUP_REMOVED lines=42> */
.L_x_30147:
[----:B------:R-:W-:Y:S05]  /*18050*/  BSYNC.RECONVERGENT B2 ;  /* 0x0000000000027941 */ /* 0x000fea0003800200 */
.L_x_30146:
        /* <DEDUP_REMOVED lines=23> */
.L_x_30153:
        /* <DEDUP_REMOVED lines=13> */
.L_x_30155:
[----:B------:R-:W-:Y:S05]  /*182a0*/  BSYNC.RECONVERGENT B3 ;  /* 0x0000000000037941 */ /* 0x000fea0003800200 */
.L_x_30154:
        /* <DEDUP_REMOVED lines=42> */
.L_x_30152:
[----:B------:R-:W-:Y:S05]  /*18550*/  BSYNC.RECONVERGENT B2 ;  /* 0x0000000000027941 */ /* 0x000fea0003800200 */
.L_x_30151:
        /* <DEDUP_REMOVED lines=23> */
.L_x_30158:
        /* <DEDUP_REMOVED lines=15> */
.L_x_30160:
[----:B------:R-:W-:Y:S05]  /*187c0*/  BSYNC.RECONVERGENT B3 ;  /* 0x0000000000037941 */ /* 0x000fea0003800200 */
.L_x_30159:
        /* <DEDUP_REMOVED lines=42> */
.L_x_30157:
[----:B------:R-:W-:Y:S05]  /*18a70*/  BSYNC.RECONVERGENT B2 ;  /* 0x0000000000027941 */ /* 0x000fea0003800200 */
.L_x_30156:
        /* <DEDUP_REMOVED lines=15> */
.L_x_30120:
        /* <DEDUP_REMOVED lines=16> */
.L_x_30164:
        /* <DEDUP_REMOVED lines=13> */
.L_x_30166:
[----:B------:R-:W-:Y:S05]  /*18d40*/  BSYNC.RECONVERGENT B3 ;  /* 0x0000000000037941 */ /* 0x000fea0003800200 */
.L_x_30165:
        /* <DEDUP_REMOVED lines=41> */
.L_x_30163:
[----:B------:R-:W-:Y:S05]  /*18fe0*/  BSYNC.RECONVERGENT B2 ;  /* 0x0000000000027941 */ /* 0x000fea0003800200 */
.L_x_30162:
        /* <DEDUP_REMOVED lines=27> */
.L_x_30169:
        /* <DEDUP_REMOVED lines=13> */
.L_x_30171:
[----:B------:R-:W-:Y:S05]  /*19270*/  BSYNC.RECONVERGENT B3 ;  /* 0x0000000000037941 */ /* 0x000fea0003800200 */
.L_x_30170:
        /* <DEDUP_REMOVED lines=42> */
.L_x_30168:
[----:B------:R-:W-:Y:S05]  /*19520*/  BSYNC.RECONVERGENT B2 ;  /* 0x0000000000027941 */ /* 0x000fea0003800200 */
.L_x_30167:
        /* <DEDUP_REMOVED lines=22> */
.L_x_30174:
        /* <DEDUP_REMOVED lines=13> */
.L_x_30176:
[----:B------:R-:W-:Y:S05]  /*19760*/  BSYNC.RECONVERGENT B3 ;  /* 0x0000000000037941 */ /* 0x000fea0003800200 */
.L_x_30175:
        /* <DEDUP_REMOVED lines=42> */
.L_x_30173:
[----:B------:R-:W-:Y:S05]  /*19a10*/  BSYNC.RECONVERGENT B2 ;  /* 0x0000000000027941 */ /* 0x000fea0003800200 */
.L_x_30172:
        /* <DEDUP_REMOVED lines=22> */
.L_x_30179:
        /* <DEDUP_REMOVED lines=13> */
.L_x_30181:
[----:B------:R-:W-:Y:S05]  /*19c50*/  BSYNC.RECONVERGENT B3 ;  /* 0x0000000000037941 */ /* 0x000fea0003800200 */
.L_x_30180:
        /* <DEDUP_REMOVED lines=42> */
.L_x_30178:
[----:B------:R-:W-:Y:S05]  /*19f00*/  BSYNC.RECONVERGENT B2 ;  /* 0x0000000000027941 */ /* 0x000fea0003800200 */
.L_x_30177:
        /* <DEDUP_REMOVED lines=22> */
.L_x_30184:
        /* <DEDUP_REMOVED lines=13> */
.L_x_30186:
[----:B------:R-:W-:Y:S05]  /*1a140*/  BSYNC.RECONVERGENT B3 ;  /* 0x0000000000037941 */ /* 0x000fea0003800200 */
.L_x_30185:
        /* <DEDUP_REMOVED lines=42> */
.L_x_30183:
[----:B------:R-:W-:Y:S05]  /*1a3f0*/  BSYNC.RECONVERGENT B2 ;  /* 0x0000000000027941 */ /* 0x000fea0003800200 */
.L_x_30182:
        /* <DEDUP_REMOVED lines=22> */
.L_x_30189:
        /* <DEDUP_REMOVED lines=13> */
.L_x_30191:
[----:B------:R-:W-:Y:S05]  /*1a630*/  BSYNC.RECONVERGENT B3 ;  /* 0x0000000000037941 */ /* 0x000fea0003800200 */
.L_x_30190:
        /* <DEDUP_REMOVED lines=42> */
.L_x_30188:
[----:B------:R-:W-:Y:S05]  /*1a8e0*/  BSYNC.RECONVERGENT B2 ;  /* 0x0000000000027941 */ /* 0x000fea0003800200 */
.L_x_30187:
        /* <DEDUP_REMOVED lines=22> */
.L_x_30194:
        /* <DEDUP_REMOVED lines=13> */
.L_x_30196:
[----:B------:R-:W-:Y:S05]  /*1ab20*/  BSYNC.RECONVERGENT B3 ;  /* 0x0000000000037941 */ /* 0x000fea0003800200 */
.L_x_30195:
        /* <DEDUP_REMOVED lines=42> */
.L_x_30193:
[----:B------:R-:W-:Y:S05]  /*1add0*/  BSYNC.RECONVERGENT B2 ;  /* 0x0000000000027941 */ /* 0x000fea0003800200 */
.L_x_30192:
        /* <DEDUP_REMOVED lines=22> */
.L_x_30199:
        /* <DEDUP_REMOVED lines=15> */
.L_x_30201:
[----:B------:R-:W-:Y:S05]  /*1b030*/  BSYNC.RECONVERGENT B3 ;  /* 0x0000000000037941 */ /* 0x000fea0003800200 */
.L_x_30200:
        /* <DEDUP_REMOVED lines=42> */
.L_x_30198:
[----:B------:R-:W-:Y:S05]  /*1b2e0*/  BSYNC.RECONVERGENT B2 ;  /* 0x0000000000027941 */ /* 0x000fea0003800200 */
.L_x_30197:
        /* <DEDUP_REMOVED lines=13> */
.L_x_30161:
        /* <DEDUP_REMOVED lines=21> */
.L_x_30119:
[----:B------:R-:W-:Y:S05]  /*1b510*/  BSYNC.RECONVERGENT B1 ;  /* 0x0000000000017941 */ /* 0x000fea0003800200 */
.L_x_30118:
        /* <DEDUP_REMOVED lines=30> */
.L_x_30207:
        /* <DEDUP_REMOVED lines=13> */
.L_x_30209:
[----:B------:R-:W-:Y:S05]  /*1b7d0*/  BSYNC.RECONVERGENT B3 ;  /* 0x0000000000037941 */ /* 0x000fea0003800200 */
.L_x_30208:
        /* <DEDUP_REMOVED lines=41> */
.L_x_30206:
[----:B------:R-:W-:Y:S05]  /*1ba70*/  BSYNC.RECONVERGENT B2 ;  /* 0x0000000000027941 */ /* 0x000fea0003800200 */
.L_x_30205:
[----:B------:R-:W0:Y:S01]  /*1ba80*/  LDC R217, c[0x0][0x408] ;  /* 0x00010200ffd97b82 */ /* 0x000e220000000800 */
[----:B------:R-:W-:Y:S01]  /*1ba90*/  I2FP.F32.U32 R5, R18 ;  /* 0x0000001200057245 */ /* 0x000fe20000201000 */
[----:B-----5:R-:W-:Y:S01]  /*1baa0*/  HADD2.F32 R18, -RZ, R176.H0_H0 ;  /* 0x200000b0ff127230 */ /* 0x020fe20000004100 */
[----:B------:R-:W-:Y:S01]  /*1bab0*/  LOP3.LUT R2, R2, 0xfffffffd, RZ, 0xc0, !PT ;  /* 0xfffffffd02027812 */ /* 0x000fe200078ec0ff */
[----:B------:R-:W-:Y:S01]  /*1bac0*/  IMAD.MOV.U32 R212, RZ, RZ, 0x2f800000 ;  /* 0x2f800000ffd47424 */ /* 0x000fe200078e00ff */
[----:B------:R-:W-:Y:S01]  /*1bad0*/  BSSY.RECONVERGENT B2, `(.L_x_30210) ;  /* 0x000004f000027945 */ /* 0x000fe20003800200 */
[----:B------:R-:W-:Y:S02]  /*1bae0*/  HADD2.F32 R184, -RZ, R28.H0_H0 ;  /* 0x2000001cffb87230 */ /* 0x000fe40000004100 */
[----:B------:R-:W-:Y:S01]  /*1baf0*/  FMUL.FTZ R18, R18, R215 ;  /* 0x000000d712127220 */ /* 0x000fe20000410000 */
[----:B------:R-:W1:Y:S01]  /*1bb00*/  LDC R214, c[0x0][0x404] ;  /* 0x00010100ffd67b82 */ /* 0x000e620000000800 */
[----:B------:R-:W-:Y:S01]  /*1bb10*/  FFMA.FTZ R5, R5, R212, 1.1641532182693481445e-10 ;  /* 0x2f00000005057423 */ /* 0x000fe200000100d4 */
[----:B------:R-:W-:Y:S01]  /*1bb20*/  MOV R195, 0x2 ;  /* 0x0000000200c37802 */ /* 0x000fe20000000f00 */
[----:B0-----:R-:W-:-:S03]  /*1bb30*/  FMUL.FTZ R18, R18, R217 ;  /* 0x000000d912127220 */ /* 0x001fc60000410000 */
        /* <DEDUP_REMOVED lines=16> */
.L_x_30212:
        /* <DEDUP_REMOVED lines=13> */
.L_x_30214:
[----:B------:R-:W-:Y:S05]  /*1bd10*/  BSYNC.RECONVERGENT B3 ;  /* 0x0000000000037941 */ /* 0x000fea0003800200 */
.L_x_30213:
        /* <DEDUP_REMOVED lines=42> */
.L_x_30211:
[----:B------:R-:W-:Y:S05]  /*1bfc0*/  BSYNC.RECONVERGENT B2 ;  /* 0x0000000000027941 */ /* 0x000fea0003800200 */
.L_x_30210:
        /* <DEDUP_REMOVED lines=23> */
.L_x_30217:
        /* <DEDUP_REMOVED lines=13> */
.L_x_30219:
[----:B------:R-:W-:Y:S05]  /*1c210*/  BSYNC.RECONVERGENT B3 ;  /* 0x0000000000037941 */ /* 0x000fea0003800200 */
.L_x_30218:
        /* <DEDUP_REMOVED lines=42> */
.L_x_30216:
[----:B------:R-:W-:Y:S05]  /*1c4c0*/  BSYNC.RECONVERGENT B2 ;  /* 0x0000000000027941 */ /* 0x000fea0003800200 */
.L_x_30215:
        /* <DEDUP_REMOVED lines=23> */
.L_x_30222:
        /* <DEDUP_REMOVED lines=13> */
.L_x_30224:
[----:B------:R-:W-:Y:S05]  /*1c710*/  BSYNC.RECONVERGENT B3 ;  /* 0x0000000000037941 */ /* 0x000fea0003800200 */
.L_x_30223:
        /* <DEDUP_REMOVED lines=42> */
.L_x_30221:
[----:B------:R-:W-:Y:S05]  /*1c9c0*/  BSYNC.RECONVERGENT B2 ;  /* 0x0000000000027941 */ /* 0x000fea0003800200 */
.L_x_30220:
        /* <DEDUP_REMOVED lines=23> */
.L_x_30227:
        /* <DEDUP_REMOVED lines=13> */
.L_x_30229:
[----:B------:R-:W-:Y:S05]  /*1cc10*/  BSYNC.RECONVERGENT B3 ;  /* 0x0000000000037941 */ /* 0x000fea0003800200 */
.L_x_30228:
        /* <DEDUP_REMOVED lines=42> */
.L_x_30226:
[----:B------:R-:W-:Y:S05]  /*1cec0*/  BSYNC.RECONVERGENT B2 ;  /* 0x0000000000027941 */ /* 0x000fea0003800200 */
.L_x_30225:
        /* <DEDUP_REMOVED lines=23> */
.L_x_30232:
        /* <DEDUP_REMOVED lines=13> */
.L_x_30234:
[----:B------:R-:W-:Y:S05]  /*1d110*/  BSYNC.RECONVERGENT B3 ;  /* 0x0000000000037941 */ /* 0x000fea0003800200 */
.L_x_30233:
        /* <DEDUP_REMOVED lines=42> */
.L_x_30231:
[----:B------:R-:W-:Y:S05]  /*1d3c0*/  BSYNC.RECONVERGENT B2 ;  /* 0x0000000000027941 */ /* 0x000fea0003800200 */
.L_x_30230:
        /* <DEDUP_REMOVED lines=23> */
.L_x_30237:
        /* <DEDUP_REMOVED lines=13> */
.L_x_30239:
[----:B------:R-:W-:Y:S05]  /*1d610*/  BSYNC.RECONVERGENT B3 ;  /* 0x0000000000037941 */ /* 0x000fea0003800200 */
.L_x_30238:
        /* <DEDUP_REMOVED lines=42> */
.L_x_30236:
[----:B------:R-:W-:Y:S05]  /*1d8c0*/  BSYNC.RECONVERGENT B2 ;  /* 0x0000000000027941 */ /* 0x000fea0003800200 */
.L_x_30235:
        /* <DEDUP_REMOVED lines=23> */
.L_x_30242:
        /* <DEDUP_REMOVED lines=15> */
.L_x_30244:
[----:B------:R-:W-:Y:S05]  /*1db30*/  BSYNC.RECONVERGENT B3 ;  /* 0x0000000000037941 */ /* 0x000fea0003800200 */
.L_x_30243:
        /* <DEDUP_REMOVED lines=42> */
.L_x_30241:
[----:B------:R-:W-:Y:S05]  /*1dde0*/  BSYNC.RECONVERGENT B2 ;  /* 0x0000000000027941 */ /* 0x000fea0003800200 */
.L_x_30240:
        /* <DEDUP_REMOVED lines=15> */
.L_x_30204:
        /* <DEDUP_REMOVED lines=16> */
.L_x_30248:
        /* <DEDUP_REMOVED lines=13> */
.L_x_30250:
[----:B------:R-:W-:Y:S05]  /*1e0b0*/  BSYNC.RECONVERGENT B3 ;  /* 0x0000000000037941 */ /* 0x000fea0003800200 */
.L_x_30249:
        /* <DEDUP_REMOVED lines=41> */
.L_x_30247:
[----:B------:R-:W-:Y:S05]  /*1e350*/  BSYNC.RECONVERGENT B2 ;  /* 0x0000000000027941 */ /* 0x000fea0003800200 */
.L_x_30246:
        /* <DEDUP_REMOVED lines=9> */
[----:B------:R-:W-:-:S03]  /*1e3f0*/  FFMA.FTZ R5, R5, R212, 1.1641532182693481445e-10 ;  /* 0x2f00000005057423 */ /* 0x000fc600000100d4 */
[----:B0-----:R-:W-:Y:S02]  /*1e400*/  FMUL.FTZ R18, R18, R217 ;  /* 0x000000d912127220 */ /* 0x001fe40000410000 */
[----:B-1----:R-:W-:-:S04]  /*1e410*/  FSETP.GTU.FTZ.AND P0, PT, R5, R214, PT ;  /* 0x000000d60500720b */ /* 0x002fc80003f1c000 */
[----:B------:R-:W-:Y:S02]  /*1e420*/  FSEL R5, R18, RZ, !P0 ;  /* 0x000000ff12057208 */ /* 0x000fe40004000000 */
[----:B------:R-:W-:Y:S02]  /*1e430*/  PLOP3.LUT P1, PT, P0, PT, PT, 0x8, 0x80 ;  /* 0x000000000080781c */ /* 0x000fe4000072e170 */
[----:B------:R-:W-:Y:S01]  /*1e440*/  ISETP.NE.AND P0, PT, R184, 0x1, PT ;  /* 0x00000001b800780c */ /* 0x000fe20003f05270 */
[----:B------:R-:W-:Y:S01]  /*1e450*/  FMUL.FTZ R18, R5, R36 ;  /* 0x0000002405127220 */ /* 0x000fe20000410000 */
        /* <DEDUP_REMOVED lines=11> */
.L_x_30253:
        /* <DEDUP_REMOVED lines=13> */
.L_x_30255:
[----:B------:R-:W-:Y:S05]  /*1e5e0*/  BSYNC.RECONVERGENT B3 ;  /* 0x0000000000037941 */ /* 0x000fea0003800200 */
.L_x_30254:
        /* <DEDUP_REMOVED lines=42> */
.L_x_30252:
[----:B------:R-:W-:Y:S05]  /*1e890*/  BSYNC.RECONVERGENT B2 ;  /* 0x0000000000027941 */ /* 0x000fea0003800200 */
.L_x_30251:
        /* <DEDUP_REMOVED lines=22> */
.L_x_30258:
        /* <DEDUP_REMOVED lines=13> */
.L_x_30260:
[----:B------:R-:W-:Y:S05]  /*1ead0*/  BSYNC.RECONVERGENT B3 ;  /* 0x0000000000037941 */ /* 0x000fea0003800200 */
.L_x_30259:
        /* <DEDUP_REMOVED lines=42> */
.L_x_30257:
[----:B------:R-:W-:Y:S05]  /*1ed80*/  BSYNC.RECONVERGENT B2 ;  /* 0x0000000000027941 */ /* 0x000fea0003800200 */
.L_x_30256:
        /* <DEDUP_REMOVED lines=22> */
.L_x_30263:
        /* <DEDUP_REMOVED lines=13> */
.L_x_30265:
[----:B------:R-:W-:Y:S05]  /*1efc0*/  BSYNC.RECONVERGENT B3 ;  /* 0x0000000000037941 */ /* 0x000fea0003800200 */
.L_x_30264:
        /* <DEDUP_REMOVED lines=42> */
.L_x_30262:
[----:B------:R-:W-:Y:S05]  /*1f270*/  BSYNC.RECONVERGENT B2 ;  /* 0x0000000000027941 */ /* 0x000fea0003800200 */
.L_x_30261:
        /* <DEDUP_REMOVED lines=22> */
.L_x_30268:
        /* <DEDUP_REMOVED lines=13> */
.L_x_30270:
[----:B------:R-:W-:Y:S05]  /*1f4b0*/  BSYNC.RECONVERGENT B3 ;  /* 0x0000000000037941 */ /* 0x000fea0003800200 */
.L_x_30269:
        /* <DEDUP_REMOVED lines=42> */
.L_x_30267:
[----:B------:R-:W-:Y:S05]  /*1f760*/  BSYNC.RECONVERGENT B2 ;  /* 0x0000000000027941 */ /* 0x000fea0003800200 */
.L_x_30266:
        /* <DEDUP_REMOVED lines=22> */
.L_x_30273:
        /* <DEDUP_REMOVED lines=13> */
.L_x_30275:
[----:B------:R-:W-:Y:S05]  /*1f9a0*/  BSYNC.RECONVERGENT B3 ;  /* 0x0000000000037941 */ /* 0x000fea0003800200 */
.L_x_30274:
        /* <DEDUP_REMOVED lines=42> */
.L_x_30272:
[----:B------:R-:W-:Y:S05]  /*1fc50*/  BSYNC.RECONVERGENT B2 ;  /* 0x0000000000027941 */ /* 0x000fea0003800200 */
.L_x_30271:
        /* <DEDUP_REMOVED lines=22> */
.L_x_30278:
        /* <DEDUP_REMOVED lines=13> */
.L_x_30280:
[----:B------:R-:W-:Y:S05]  /*1fe90*/  BSYNC.RECONVERGENT B3 ;  /* 0x0000000000037941 */ /* 0x000fea0003800200 */
.L_x_30279:
        /* <DEDUP_REMOVED lines=42> */
.L_x_30277:
[----:B------:R-:W-:Y:S05]  /*20140*/  BSYNC.RECONVERGENT B2 ;  /* 0x0000000000027941 */ /* 0x000fea0003800200 */
.L_x_30276:
        /* <DEDUP_REMOVED lines=22> */
.L_x_30283:
        /* <DEDUP_REMOVED lines=15> */
.L_x_30285:
[----:B------:R-:W-:Y:S05]  /*203a0*/  BSYNC.RECONVERGENT B3 ;  /* 0x0000000000037941 */ /* 0x000fea0003800200 */
.L_x_30284:
        /* <DEDUP_REMOVED lines=42> */
.L_x_30282:
[----:B------:R-:W-:Y:S05]  /*20650*/  BSYNC.RECONVERGENT B2 ;  /* 0x0000000000027941 */ /* 0x000fea0003800200 */
.L_x_30281:
        /* <DEDUP_REMOVED lines=13> */
.L_x_30245:
        /* <DEDUP_REMOVED lines=20> */
.L_x_30203:
[----:B------:R-:W-:Y:S05]  /*20870*/  BSYNC.RECONVERGENT B1 ;  /* 0x0000000000017941 */ /* 0x000fea0003800200 */
.L_x_30202:
        /* <DEDUP_REMOVED lines=177> */
.L_x_30311:
        /* <DEDUP_REMOVED lines=50> */
.L_x_30288:
[----:B------:R-:W-:Y:S05]  /*216b0*/  BSYNC.RECONVERGENT B1 ;  /* 0x0000000000017941 */ /* 0x000fea0003800200 */
.L_x_30287:
        /* <DEDUP_REMOVED lines=35> */
.L_x_30290:
[----:B------:R-:W-:Y:S05]  /*218f0*/  BSYNC.RECONVERGENT B1 ;  /* 0x0000000000017941 */ /* 0x000fea0003800200 */
.L_x_30289:
        /* <DEDUP_REMOVED lines=35> */
.L_x_30292:
[----:B------:R-:W-:Y:S05]  /*21b30*/  BSYNC.RECONVERGENT B1 ;  /* 0x0000000000017941 */ /* 0x000fea0003800200 */
.L_x_30291:
        /* <DEDUP_REMOVED lines=35> */
.L_x_30294:
[----:B------:R-:W-:Y:S05]  /*21d70*/  BSYNC.RECONVERGENT B1 ;  /* 0x0000000000017941 */ /* 0x000fea0003800200 */
.L_x_30293:
        /* <DEDUP_REMOVED lines=35> */
.L_x_30296:
[----:B------:R-:W-:Y:S05]  /*21fb0*/  BSYNC.RECONVERGENT B1 ;  /* 0x0000000000017941 */ /* 0x000fea0003800200 */
.L_x_30295:
        /* <DEDUP_REMOVED lines=34> */
.L_x_30298:
[----:B------:R-:W-:Y:S05]  /*221e0*/  BSYNC.RECONVERGENT B1 ;  /* 0x0000000000017941 */ /* 0x000fea0003800200 */
.L_x_30297:
[----:B01234-:R-:W0:Y:S02]  /*221f0*/  LDC.64 R176, c[0x0][0x380] ;  /* 0x0000e000ffb07b82 */ /* 0x01fe240000000a00 */
[----:B0-----:R-:W-:-:S05]  /*22200*/  IMAD R10, R176, 0x4, R10 ;  /* 0x00000004b00a7824 */ /* 0x001fca00078e020a */
[----:B------:R-:W-:-:S13]  /*22210*/  ISETP.GE.AND P0, PT, R10, R177, PT ;  /* 0x000000b10a00720c */ /* 0x000fda0003f06270 */
[----:B------:R-:W-:Y:S05]  /*22220*/  @!P0 BRA `(.L_x_30299) ;  /* 0xfffffdf000288947 */ /* 0x000fea000383ffff */
[----:B------:R-:W-:Y:S05]  /*22230*/  BSYNC B0 ;  /* 0x0000000000007941 */ /* 0x000fea0003800000 */
.L_x_29782:
[----:B------:R-:W-:Y:S05]  /*22240*/  EXIT ;  /* 0x000000000000794d */ /* 0x000fea0003800000 */
.L_x_30286:
        /* <DEDUP_REMOVED lines=8> */
.L_x_30301:
[----:B------:R-:W-:Y:S05]  /*222d0*/  BSYNC B1 ;  /* 0x0000000000017941 */ /* 0x000fea0003800000 */
.L_x_30300:
        /* <DEDUP_REMOVED lines=9> */
.L_x_30302:
[----:B------:R-:W-:Y:S02]  /*22370*/  IMAD.MOV.U32 R222, RZ, RZ, 0x4 ;  /* 0x00000004ffde7424 */ /* 0x000fe400078e00ff */
[----:B------:R-:W-:-:S04]  /*22380*/  IMAD.MOV.U32 R179, RZ, RZ, R221 ;  /* 0x000000ffffb37224 */ /* 0x000fc800078e00dd */
[----:B------:R-:W-:-:S05]  /*22390*/  FADD.FTZ R179, R178, R179 ;  /* 0x000000b3b2b37221 */ /* 0x000fca0000010000 */
[----:B------:R-:W-:-:S07]  /*223a0*/  MOV R220, R179 ;  /* 0x000000b300dc7202 */ /* 0x000fce0000000f00 */
[----:B------:R-:W-:Y:S05]  /*223b0*/  WARPSYNC.COLLECTIVE R219, `(.L_x_30303) ;  /* 0x00000000db087348 */ /* 0x000fea0003c00000 */
[----:B------:R0:W1:Y:S02]  /*223c0*/  SHFL.BFLY P6, R221, R220, R222, R223 ;  /* 0x0c0000dedcdd7389 */ /* 0x00006400000c00df */
[----:B01----:R-:W-:Y:S05]  /*223d0*/  ENDCOLLECTIVE ;  /* 0x000000000000791b */ /* 0x003fea0003800000 */
.L_x_30303:
[----:B------:R-:W-:Y:S01]  /*223e0*/  HFMA2 R222, -RZ, RZ, 0, 4.76837158203125e-07 ;  /* 0x00000008ffde7431 */ /* 0x000fe200000001ff */
[----:B------:R-:W-:-:S05]  /*223f0*/  MOV R176, R221 ;  /* 0x000000dd00b07202 */ /* 0x000fca0000000f00 */
[----:B------:R-:W-:-:S04]  /*22400*/  FADD.FTZ R216, R179, R176 ;  /* 0x000000b0b3d87221 */ /* 0x000fc80000010000 */
[----:B------:R-:W-:-:S07]  /*22410*/  IMAD.MOV.U32 R220, RZ, RZ, R216 ;  /* 0x000000ffffdc7224 */ /* 0x000fce00078e00d8 */
[----:B------:R-:W-:Y:S05]  /*22420*/  WARPSYNC.COLLECTIVE R219, `(.L_x_30304) ;  /* 0x00000000db087348 */ /* 0x000fea0003c00000 */
[----:B------:R0:W1:Y:S02]  /*22430*/  SHFL.BFLY P6, R221, R220, R222, R223 ;  /* 0x0c0000dedcdd7389 */ /* 0x00006400000c00df */
[----:B01----:R-:W-:Y:S05]  /*22440*/  ENDCOLLECTIVE ;  /* 0x000000000000791b */ /* 0x003fea0003800000 */
.L_x_30304:
        /* <DEDUP_REMOVED lines=8> */
.L_x_30305:
        /* <DEDUP_REMOVED lines=106> */
.L_x_30306:
[----:B------:R-:W-:Y:S02]  /*22b70*/  IMAD.MOV.U32 R222, RZ, RZ, 0x2 ;  /* 0x00000002ffde7424 */ /* 0x000fe400078e00ff */
[----:B------:R-:W-:-:S04]  /*22b80*/  IMAD.MOV.U32 R177, RZ, RZ, R221 ;  /* 0x000000ffffb17224 */ /* 0x000fc800078e00dd */
[----:B------:R-:W-:-:S05]  /*22b90*/  FADD.FTZ R177, R176, R177 ;  /* 0x000000b1b0b17221 */ /* 0x000fca0000010000 */
[----:B------:R-:W-:-:S07]  /*22ba0*/  MOV R220, R177 ;  /* 0x000000b100dc7202 */ /* 0x000fce0000000f00 */
[----:B------:R-:W-:Y:S05]  /*22bb0*/  WARPSYNC.COLLECTIVE R219, `(.L_x_30307) ;  /* 0x00000000db087348 */ /* 0x000fea0003c00000 */
[----:B------:R0:W1:Y:S02]  /*22bc0*/  SHFL.BFLY P6, R221, R220, R222, R223 ;  /* 0x0c0000dedcdd7389 */ /* 0x00006400000c00df */
[----:B01----:R-:W-:Y:S05]  /*22bd0*/  ENDCOLLECTIVE ;  /* 0x000000000000791b */ /* 0x003fea0003800000 */
.L_x_30307:
[----:B------:R-:W-:Y:S01]  /*22be0*/  HFMA2 R222, -RZ, RZ, 0, 2.384185791015625e-07 ;  /* 0x00000004ffde7431 */ /* 0x000fe200000001ff */
[----:B------:R-:W-:-:S05]  /*22bf0*/  MOV R178, R221 ;  /* 0x000000dd00b27202 */ /* 0x000fca0000000f00 */
[----:B------:R-:W-:-:S04]  /*22c00*/  FADD.FTZ R178, R177, R178 ;  /* 0x000000b2b1b27221 */ /* 0x000fc80000010000 */
[----:B------:R-:W-:-:S07]  /*22c10*/  IMAD.MOV.U32 R220, RZ, RZ, R178 ;  /* 0x000000ffffdc7224 */ /* 0x000fce00078e00b2 */
[----:B------:R-:W-:Y:S05]  /*22c20*/  WARPSYNC.COLLECTIVE R219, `(.L_x_30308) ;  /* 0x00000000db087348 */ /* 0x000fea0003c00000 */
[----:B------:R0:W1:Y:S02]  /*22c30*/  SHFL.BFLY P6, R221, R220, R222, R223 ;  /* 0x0c0000dedcdd7389 */ /* 0x00006400000c00df */
[----:B01----:R-:W-:Y:S05]  /*22c40*/  ENDCOLLECTIVE ;  /* 0x000000000000791b */ /* 0x003fea0003800000 */
.L_x_30308:
[----:B------:R-:W-:Y:S02]  /*22c50*/  IMAD.MOV.U32 R222, RZ, RZ, 0x8 ;  /* 0x00000008ffde7424 */ /* 0x000fe400078e00ff */
[----:B------:R-:W-:-:S04]  /*22c60*/  IMAD.MOV.U32 R179, RZ, RZ, R221 ;  /* 0x000000ffffb37224 */ /* 0x000fc800078e00dd */
[----:B------:R-:W-:-:S05]  /*22c70*/  FADD.FTZ R179, R178, R179 ;  /* 0x000000b3b2b37221 */ /* 0x000fca0000010000 */
[----:B------:R-:W-:-:S07]  /*22c80*/  MOV R220, R179 ;  /* 0x000000b300dc7202 */ /* 0x000fce0000000f00 */
[----:B------:R-:W-:Y:S05]  /*22c90*/  WARPSYNC.COLLECTIVE R219, `(.L_x_30309) ;  /* 0x00000000db087348 */ /* 0x000fea0003c00000 */
[----:B------:R0:W1:Y:S02]  /*22ca0*/  SHFL.BFLY P6, R221, R220, R222, R223 ;  /* 0x0c0000dedcdd7389 */ /* 0x00006400000c00df */
[----:B01----:R-:W-:Y:S05]  /*22cb0*/  ENDCOLLECTIVE ;  /* 0x000000000000791b */ /* 0x003fea0003800000 */
.L_x_30309:
[----:B------:R-:W-:Y:S01]  /*22cc0*/  HFMA2 R222, -RZ, RZ, 0, 9.5367431640625e-07 ;  /* 0x00000010ffde7431 */ /* 0x000fe200000001ff */
[----:B------:R-:W-:-:S05]  /*22cd0*/  MOV R216, R221 ;  /* 0x000000dd00d87202 */ /* 0x000fca0000000f00 */
[----:B------:R-:W-:-:S04]  /*22ce0*/  FADD.FTZ R216, R179, R216 ;  /* 0x000000d8b3d87221 */ /* 0x000fc80000010000 */
[----:B------:R-:W-:-:S07]  /*22cf0*/  IMAD.MOV.U32 R220, RZ, RZ, R216 ;  /* 0x000000ffffdc7224 */ /* 0x000fce00078e00d8 */
[----:B------:R-:W-:Y:S05]  /*22d00*/  WARPSYNC.COLLECTIVE R219, `(.L_x_30310) ;  /* 0x00000000db087348 */ /* 0x000fea0003c00000 */
[----:B------:R0:W1:Y:S02]  /*22d10*/  SHFL.BFLY P6, R221, R220, R222, R223 ;  /* 0x0c0000dedcdd7389 */ /* 0x00006400000c00df */
[----:B01----:R-:W-:Y:S05]  /*22d20*/  ENDCOLLECTIVE ;  /* 0x000000000000791b */ /* 0x003fea0003800000 */
.L_x_30310:
[----:B------:R-:W-:Y:S05]  /*22d30*/  BRA `(.L_x_30311) ;  /* 0xffffffe400947947 */ /* 0x000fea000383ffff */
.L_x_30312:
        /* <DEDUP_REMOVED lines=12> */
.L_x_54420:


//--------------------- .text._ZN10layer_norm13ln_fwd_kernelINS_13Kernel_traitsIf6__halfS2_S2_fjLj1536ELj1ELj4ELj1ELj16ENS_18Kernel_traits_baseILj1536EfS2_S2_S2_fjLj128EEEEELb1ELb1ELb0ELb1EEEvNS_9FwdParamsE --------------------------
	.section	.text._ZN10layer_norm13ln_fwd_kernelINS_13Kernel_traitsIf6__halfS2_S2_fjLj1536ELj1ELj4ELj1ELj16ENS_18Kernel_traits_baseILj1536EfS2_S2_S2_fjLj128EEEEELb1ELb1ELb0ELb1EEEvNS_9FwdParamsE,"ax",@progbits
	.align	128
        .global         _ZN10layer_norm13ln_fwd_kernelINS_13Kernel_traitsIf6__halfS2_S2_fjLj1536ELj1ELj4ELj1ELj16ENS_18Kernel_traits_baseILj1536EfS2_S2_S2_fjLj128EEEEELb1ELb1ELb0ELb1EEEvNS_9FwdParamsE
        .type           _ZN10layer_norm13ln_fwd_kernelINS_13Kernel_traitsIf6__halfS2_S2_fjLj1536ELj1ELj4ELj1ELj16ENS_18Kernel_traits_baseILj1536EfS2_S2_S2_fjLj128EEEEELb1ELb1ELb0ELb1EEEvNS_9FwdParamsE,@function
        .size           _ZN10layer_norm13ln_fwd_kernelINS_13Kernel_traitsIf6__halfS2_S2_fjLj1536ELj1ELj4ELj1ELj16ENS_18Kernel_traits_baseILj1536EfS2_S2_S2_fjLj128EEEEELb1ELb1ELb0ELb1EEEvNS_9FwdParamsE,(.L_x_54421 - _ZN10layer_norm13ln_fwd_kernelINS_13Kernel_traitsIf6__halfS2_S2_fjLj1536ELj1ELj4ELj1ELj16ENS_18Kernel_traits_baseILj1536EfS2_S2_S2_fjLj128EEEEELb1ELb1ELb0ELb1EEEvNS_9FwdParamsE)
        .other          _ZN10layer_norm13ln_fwd_kernelINS_13Kernel_traitsIf6__halfS2_S2_fjLj1536ELj1ELj4ELj1ELj16ENS_18Kernel_traits_baseILj1536EfS2_S2_S2_fjLj128EEEEELb1ELb1ELb0ELb1EEEvNS_9FwdParamsE,@"STO_CUDA_ENTRY STV_DEFAULT"
_ZN10layer_norm13ln_fwd_kernelINS_13Kernel_traitsIf6__halfS2_S2_fjLj1536ELj1ELj4ELj1ELj16ENS_18Kernel_traits_baseILj1536EfS2_S2_S2_fjLj128EEEEELb1ELb1ELb0ELb1EEEvNS_9FwdParamsE:
.text._ZN10layer_norm13ln_fwd_kernelINS_13Kernel_traitsIf6__halfS2_S2_fjLj1536ELj1ELj4ELj1ELj16ENS_18Kernel_traits_baseILj1536EfS2_S2_S2_fjLj128EEEEELb1ELb1ELb0ELb1EEEvNS_9FwdParamsE:
        /* <DEDUP_REMOVED lines=93> */
.L_x_30313:
        /* <DEDUP_REMOVED lines=52> */
.L_x_30314:
        /* <DEDUP_REMOVED lines=76> */
.L_x_30808:
        /* <DEDUP_REMOVED lines=34> */
.L_x_54260:
[----:B------:R-:W-:Y:S05]  /*0ff0*/  BRX R8 -0x1000                                         (*"BRANCH_TARGETS .L_x_54261,.L_x_54262,.L_x_54263"*) ;  /* 0xfffffff008007949 */ /* 0x000fea000383ffff */
.L_x_54263:
[----:B------:R-:W-:Y:S01]  /*1000*/  IADD3 R9, PT, PT, R180, 0x1, RZ ;  /* 0x00000001b4097810 */ /* 0x000fe20007ffe0ff */
[----:B------:R-:W-:Y:S02]  /*1010*/  IMAD.MOV.U32 R22, RZ, RZ, R224 ;  /* 0x000000ffff167224 */ /* 0x000fe400078e00e0 */
[----:B------:R-:W-:Y:S01]  /*1020*/  IMAD.MOV.U32 R8, RZ, RZ, R23 ;  /* 0x000000ffff087224 */ /* 0x000fe200078e0017 */
[----:B------:R-:W-:Y:S06]  /*1030*/  BRA `(.L_x_30318) ;  /* 0x0000000000f07947 */ /* 0x000fec0003800000 */
.L_x_54261:
[----:B------:R-:W-:Y:S01]  /*1040*/  MOV R22, R224 ;  /* 0x000000e000167202 */ /* 0x000fe20000000f00 */
[----:B------:R-:W-:Y:S02]  /*1050*/  IMAD.MOV.U32 R9, RZ, RZ, 0x3 ;  /* 0x00000003ff097424 */ /* 0x000fe400078e00ff */
[----:B------:R-:W-:Y:S01]  /*1060*/  IMAD.MOV.U32 R8, RZ, RZ, R25 ;  /* 0x000000ffff087224 */ /* 0x000fe200078e0019 */
[----:B------:R-:W-:Y:S06]  /*1070*/  BRA `(.L_x_30318) ;  /* 0x0000000000e07947 */ /* 0x000fec0003800000 */
.L_x_54262:
        /* <DEDUP_REMOVED lines=13> */
.L_x_30320:
[----:B------:R-:W-:Y:S05]  /*1150*/  BSYNC.RECONVERGENT B2 ;  /* 0x0000000000027941 */ /* 0x000fea0003800200 */
.L_x_30319:
        /* <DEDUP_REMOVED lines=42> */
.L_x_30318:
[----:B------:R-:W-:Y:S05]  /*1400*/  BSYNC.RECONVERGENT B1 ;  /* 0x0000000000017941 */ /* 0x000fea0003800200 */
.L_x_30317:
[----:B------:R-:W-:Y:S01]  /*1410*/  I2FP.F32.U32 R8, R8 ;  /* 0x0000000800087245 */ /* 0x000fe20000201000 */
[----:B-----5:R-:W-:Y:S01]  /*1420*/  HADD2.F32 R11, -RZ, R12.H0_H0 ;  /* 0x2000000cff0b7230 */ /* 0x020fe20000004100 */
[----:B------:R-:W-:Y:S01]  /*1430*/  ISETP.NE.AND P2, PT, R9, 0x1, PT ;  /* 0x000000010900780c */ /* 0x000fe20003f45270 */
[----:B------:R-:W-:Y:S01]  /*1440*/  IMAD.U32 R20, RZ, RZ, UR35 ;  /* 0x00000023ff147e24 */ /* 0x000fe2000f8e00ff */
[----:B------:R-:W-:Y:S01]  /*1450*/  BSSY.RECONVERGENT B1, `(.L_x_30321) ;  /* 0x000004f000017945 */ /* 0x000fe20003800200 */
[----:B------:R-:W-:Y:S01]  /*1460*/  FFMA.FTZ R8, R8, R19, 1.1641532182693481445e-10 ;  /* 0x2f00000008087423 */ /* 0x000fe20000010013 */
[----:B------:R-:W-:Y:S01]  /*1470*/  FMUL.FTZ R11, R11, R18 ;  /* 0x000000120b0b7220 */ /* 0x000fe20000410000 */
[----:B------:R-:W-:Y:S02]  /*1480*/  IMAD.U32 R21, RZ, RZ, UR34 ;  /* 0x00000022ff157e24 */ /* 0x000fe4000f8e00ff */
[----:B------:R-:W-:Y:S02]  /*1490*/  HFMA2 R26, -RZ, RZ, 0, 1.1920928955078125e-07 ;  /* 0x00000002ff1a7431 */ /* 0x000fe400000001ff */
[----:B------:R-:W-:-:S02]  /*14a0*/  IMAD.MOV.U32 R10, RZ, RZ, R24 ;  /* 0x000000ffff0a7224 */ /* 0x000fc400078e0018 */
[----:B------:R-:W-:Y:S01]  /*14b0*/  FMUL.FTZ R11, R11, R20 ;  /* 0x000000140b0b7220 */ /* 0x000fe20000410000 */
[----:B------:R-:W-:Y:S01]  /*14c0*/  FSETP.GTU.FTZ.AND P1, PT, R8, R21, PT ;  /* 0x000000150800720b */ /* 0x000fe20003f3c000 */
[----:B------:R-:W-:-:S03]  /*14d0*/  HADD2.F32 R8, -RZ, R28.H0_H0 ;  /* 0x2000001cff087230 */ /* 0x000fc60000004100 */
        /* <DEDUP_REMOVED lines=13> */
.L_x_30323:
        /* <DEDUP_REMOVED lines=13> */
.L_x_30325:
[----:B------:R-:W-:Y:S05]  /*1680*/  BSYNC.RECONVERGENT B2 ;  /* 0x0000000000027941 */ /* 0x000fea0003800200 */
.L_x_30324:
        /* <DEDUP_REMOVED lines=43> */
.L_x_30322:
[----:B------:R-:W-:Y:S05]  /*1940*/  BSYNC.RECONVERGENT B1 ;  /* 0x0000000000017941 */ /* 0x000fea0003800200 */
.L_x_30321:
        /* <DEDUP_REMOVED lines=24> */
.L_x_30328:
        /* <DEDUP_REMOVED lines=13> */
.L_x_30330:
[----:B------:R-:W-:Y:S05]  /*1ba0*/  BSYNC.RECONVERGENT B2 ;  /* 0x0000000000027941 */ /* 0x000fea0003800200 */
.L_x_30329:
        /* <DEDUP_REMOVED lines=43> */
.L_x_30327:
[----:B------:R-:W-:Y:S05]  /*1e60*/  BSYNC.RECONVERGENT B1 ;  /* 0x0000000000017941 */ /* 0x000fea0003800200 */
.L_x_30326:
        /* <DEDUP_REMOVED lines=23> */
.L_x_30333:
        /* <DEDUP_REMOVED lines=13> */
.L_x_30335:
[----:B------:R-:W-:Y:S05]  /*20b0*/  BSYNC.RECONVERGENT B2 ;  /* 0x0000000000027941 */ /* 0x000fea0003800200 */
.L_x_30334:
        /* <DEDUP_REMOVED lines=43> */
.L_x_30332:
[----:B------:R-:W-:Y:S05]  /*2370*/  BSYNC.RECONVERGENT B1 ;  /* 0x0000000000017941 */ /* 0x000fea0003800200 */
.L_x_30331:
        /* <DEDUP_REMOVED lines=23> */
.L_x_30338:
        /* <DEDUP_REMOVED lines=13> */
.L_x_30340:
[----:B------:R-:W-:Y:S05]  /*25c0*/  BSYNC.RECONVERGENT B2 ;  /* 0x0000000000027941 */ /* 0x000fea0003800200 */
.L_x_30339:
        /* <DEDUP_REMOVED lines=43> */
.L_x_30337:
[----:B------:R-:W-:Y:S05]  /*2880*/  BSYNC.RECONVERGENT B1 ;  /* 0x0000000000017941 */ /* 0x000fea0003800200 */
.L_x_30336:
        /* <DEDUP_REMOVED lines=23> */
.L_x_30343:
        /* <DEDUP_REMOVED lines=13> */
.L_x_30345:
[----:B------:R-:W-:Y:S05]  /*2ad0*/  BSYNC.RECONVERGENT B2 ;  /* 0x0000000000027941 */ /* 0x000fea0003800200 */
.L_x_30344:
        /* <DEDUP_REMOVED lines=43> */
.L_x_30342:
[----:B------:R-:W-:Y:S05]  /*2d90*/  BSYNC.RECONVERGENT B1 ;  /* 0x0000000000017941 */ /* 0x000fea0003800200 */
.L_x_30341:
        /* <DEDUP_REMOVED lines=23> */
.L_x_30348:
        /* <DEDUP_REMOVED lines=13> */
.L_x_30350:
[----:B------:R-:W-:Y:S05]  /*2fe0*/  BSYNC.RECONVERGENT B2 ;  /* 0x0000000000027941 */ /* 0x000fea0003800200 */
.L_x_30349:
        /* <DEDUP_REMOVED lines=43> */
.L_x_30347:
[----:B------:R-:W-:Y:S05]  /*32a0*/  BSYNC.RECONVERGENT B1 ;  /* 0x0000000000017941 */ /* 0x000fea0003800200 */
.L_x_30346:
        /* <DEDUP_REMOVED lines=23> */
.L_x_30353:
        /* <DEDUP_REMOVED lines=15> */
.L_x_30355:
[----:B------:R-:W-:Y:S05]  /*3510*/  BSYNC.RECONVERGENT B2 ;  /* 0x0000000000027941 */ /* 0x000fea0003800200 */
.L_x_30354:
        /* <DEDUP_REMOVED lines=43> */
.L_x_30352:
[----:B------:R-:W-:Y:S05]  /*37d0*/  BSYNC.RECONVERGENT B1 ;  /* 0x0000000000017941 */ /* 0x000fea0003800200 */
.L_x_30351:
        /* <DEDUP_REMOVED lines=12> */
[----:B------:R-:W-:-:S05]  /*38a0*/  FFMA.FTZ R15, R26, R75, R27 ;  /* 0x0000004b1a0f7223 */ /* 0x000fca000001001b */
[----:B------:R-:W-:Y:S01]  /*38b0*/  F2FP.F16.F32.PACK_AB R183, R15, R14 ;  /* 0x0000000e0fb7723e */ /* 0x000fe200000000ff */
[----:B------:R-:W-:Y:S06]  /*38c0*/  BRA `(.L_x_30356) ;  /* 0x0000002800307947 */ /* 0x000fec0003800000 */
.L_x_30316:
        /* <DEDUP_REMOVED lines=16> */
.L_x_30359:
        /* <DEDUP_REMOVED lines=13> */
.L_x_30361:
[----:B------:R-:W-:Y:S05]  /*3aa0*/  BSYNC.RECONVERGENT B2 ;  /* 0x0000000000027941 */ /* 0x000fea0003800200 */
.L_x_30360:
        /* <DEDUP_REMOVED lines=42> */
.L_x_30358:
[----:B------:R-:W-:Y:S05]  /*3d50*/  BSYNC.RECONVERGENT B1 ;  /* 0x0000000000017941 */ /* 0x000fea0003800200 */
.L_x_30357:
[----:B------:R-:W-:Y:S01]  /*3d60*/  I2FP.F32.U32 R8, R8 ;  /* 0x0000000800087245 */ /* 0x000fe20000201000 */
[----:B-----5:R-:W-:Y:S01]  /*3d70*/  HADD2.F32 R9, -RZ, R12.H0_H0 ;  /* 0x2000000cff097230 */ /* 0x020fe20000004100 */
[----:B------:R-:W-:Y:S01]  /*3d80*/  MOV R20, UR35 ;  /* 0x0000002300147c02 */ /* 0x000fe20008000f00 */
[----:B------:R-:W-:Y:S01]  /*3d90*/  IMAD.U32 R21, RZ, RZ, UR34 ;  /* 0x00000022ff157e24 */ /* 0x000fe2000f8e00ff */
[----:B------:R-:W-:Y:S01]  /*3da0*/  ISETP.NE.AND P2, PT, R10, 0x1, PT ;  /* 0x000000010a00780c */ /* 0x000fe20003f45270 */
[----:B------:R-:W-:Y:S01]  /*3db0*/  FFMA.FTZ R8, R8, R19, 1.1641532182693481445e-10 ;  /* 0x2f00000008087423 */ /* 0x000fe20000010013 */
[----:B------:R-:W-:Y:S01]  /*3dc0*/  FMUL.FTZ R9, R9, R18 ;  /* 0x0000001209097220 */ /* 0x000fe20000410000 */
[----:B------:R-:W-:Y:S01]  /*3dd0*/  BSSY.RECONVERGENT B1, `(.L_x_30362) ;  /* 0x000004b000017945 */ /* 0x000fe20003800200 */
        /* <DEDUP_REMOVED lines=17> */
.L_x_30364:
        /* <DEDUP_REMOVED lines=13> */
.L_x_30366:
[----:B------:R-:W-:Y:S05]  /*3fc0*/  BSYNC.RECONVERGENT B2 ;  /* 0x0000000000027941 */ /* 0x000fea0003800200 */
.L_x_30365:
        /* <DEDUP_REMOVED lines=43> */
.L_x_30363:
[----:B------:R-:W-:Y:S05]  /*4280*/  BSYNC.RECONVERGENT B1 ;  /* 0x0000000000017941 */ /* 0x000fea0003800200 */
.L_x_30362:
        /* <DEDUP_REMOVED lines=23> */
.L_x_30369:
        /* <DEDUP_REMOVED lines=13> */
.L_x_30371:
[----:B------:R-:W-:Y:S05]  /*44d0*/  BSYNC.RECONVERGENT B2 ;  /* 0x0000000000027941 */ /* 0x000fea0003800200 */
.L_x_30370:
        /* <DEDUP_REMOVED lines=43> */
.L_x_30368:
[----:B------:R-:W-:Y:S05]  /*4790*/  BSYNC.RECONVERGENT B1 ;  /* 0x0000000000017941 */ /* 0x000fea0003800200 */
.L_x_30367:
        /* <DEDUP_REMOVED lines=22> */
.L_x_30374:
        /* <DEDUP_REMOVED lines=13> */
.L_x_30376:
[----:B------:R-:W-:Y:S05]  /*49d0*/  BSYNC.RECONVERGENT B2 ;  /* 0x0000000000027941 */ /* 0x000fea0003800200 */
.L_x_30375:
        /* <DEDUP_REMOVED lines=43> */
.L_x_30373:
[----:B------:R-:W-:Y:S05]  /*4c90*/  BSYNC.RECONVERGENT B1 ;  /* 0x0000000000017941 */ /* 0x000fea0003800200 */
.L_x_30372:
        /* <DEDUP_REMOVED lines=22> */
.L_x_30379:
        /* <DEDUP_REMOVED lines=13> */
.L_x_30381:
[----:B------:R-:W-:Y:S05]  /*4ed0*/  BSYNC.RECONVERGENT B2 ;  /* 0x0000000000027941 */ /* 0x000fea0003800200 */
.L_x_30380:
        /* <DEDUP_REMOVED lines=43> */
.L_x_30378:
[----:B------:R-:W-:Y:S05]  /*5190*/  BSYNC.RECONVERGENT B1 ;  /* 0x0000000000017941 */ /* 0x000fea0003800200 */
.L_x_30377:
        /* <DEDUP_REMOVED lines=22> */
.L_x_30384:
        /* <DEDUP_REMOVED lines=13> */
.L_x_30386:
[----:B------:R-:W-:Y:S05]  /*53d0*/  BSYNC.RECONVERGENT B2 ;  /* 0x0000000000027941 */ /* 0x000fea0003800200 */
.L_x_30385:
        /* <DEDUP_REMOVED lines=43> */
.L_x_30383:
[----:B------:R-:W-:Y:S05]  /*5690*/  BSYNC.RECONVERGENT B1 ;  /* 0x0000000000017941 */ /* 0x000fea0003800200 */
.L_x_30382:
        /* <DEDUP_REMOVED lines=22> */
.L_x_30389:
        /* <DEDUP_REMOVED lines=13> */
.L_x_30391:
[----:B------:R-:W-:Y:S05]  /*58d0*/  BSYNC.RECONVERGENT B2 ;  /* 0x0000000000027941 */ /* 0x000fea0003800200 */
.L_x_30390:
        /* <DEDUP_REMOVED lines=43> */
.L_x_30388:
[----:B------:R-:W-:Y:S05]  /*5b90*/  BSYNC.RECONVERGENT B1 ;  /* 0x0000000000017941 */ /* 0x000fea0003800200 */
.L_x_30387:
        /* <DEDUP_REMOVED lines=22> */
.L_x_30394:
        /* <DEDUP_REMOVED lines=15> */
.L_x_30396:
[----:B------:R-:W-:Y:S05]  /*5df0*/  BSYNC.RECONVERGENT B2 ;  /* 0x0000000000027941 */ /* 0x000fea0003800200 */
.L_x_30395:
        /* <DEDUP_REMOVED lines=43> */
.L_x_30393:
[----:B------:R-:W-:Y:S05]  /*60b0*/  BSYNC.RECONVERGENT B1 ;  /* 0x0000000000017941 */ /* 0x000fea0003800200 */
.L_x_30392:
        /* <DEDUP_REMOVED lines=11> */
[----:B------:R-:W-:-:S05]  /*6170*/  FMUL.FTZ R15, R26, R75 ;  /* 0x0000004b1a0f7220 */ /* 0x000fca0000410000 */
[----:B------:R-:W-:-:S07]  /*6180*/  F2FP.F16.F32.PACK_AB R183, R15, R14 ;  /* 0x0000000e0fb7723e */ /* 0x000fce00000000ff */
.L_x_30356:
[----:B------:R-:W-:Y:S01]  /*6190*/  SEL R26, RZ, 0x10000, !P5 ;  /* 0x00010000ff1a7807 */ /* 0x000fe20006800000 */
[----:B------:R-:W0:Y:S01]  /*61a0*/  LDC.64 R186, c[0x0][0x3a8] ;  /* 0x0000ea00ffba7b82 */ /* 0x000e220000000a00 */
[----:B------:R-:W-:Y:S02]  /*61b0*/  ISETP.NE.AND P5, PT, R184, RZ, PT ;  /* 0x000000ffb800720c */ /* 0x000fe40003fa5270 */
[----:B------:R-:W-:Y:S02]  /*61c0*/  SEL R177, RZ, 0x1000000, !P6 ;  /* 0x01000000ffb17807 */ /* 0x000fe40007000000 */
        /* <DEDUP_REMOVED lines=9> */
[----:B------:R-:W-:Y:S01]  /*6260*/  LOP3.LUT R176, R176, R16, R27, 0xfe, !PT ;  /* 0x00000010b0b07212 */ /* 0x000fe200078efe1b */
[----:B------:R-:W-:Y:S01]  /*6270*/  VIADD R16, R7, 0x20 ;  /* 0x0000002007107836 */ /* 0x000fe20000000000 */
[----:B------:R-:W-:-:S02]  /*6280*/  SEL R177, RZ, 0x1, !P6 ;  /* 0x00000001ffb17807 */ /* 0x000fc40007000000 */
[----:B------:R-:W-:Y:S01]  /*6290*/  LOP3.LUT R195, R195, R194, RZ, 0xfc, !PT ;  /* 0x000000c2c3c37212 */ /* 0x000fe200078efcff */
[----:B0-----:R-:W-:Y:S01]  /*62a0*/  IMAD.WIDE.U32 R26, R7, 0x10, R186 ;  /* 0x00000010071a7825 */ /* 0x001fe200078e00ba */
[----:B------:R-:W-:-:S03]  /*62b0*/  LOP3.LUT R194, R176, R177, RZ, 0xfc, !PT ;  /* 0x000000b1b0c27212 */ /* 0x000fc600078efcff */
        /* <DEDUP_REMOVED lines=24> */
.L_x_30400:
        /* <DEDUP_REMOVED lines=13> */
.L_x_30402:
[----:B------:R-:W-:Y:S05]  /*6510*/  BSYNC.RECONVERGENT B2 ;  /* 0x0000000000027941 */ /* 0x000fea0003800200 */
.L_x_30401:
        /* <DEDUP_REMOVED lines=42> */
.L_x_30399:
[----:B------:R-:W-:Y:S05]  /*67c0*/  BSYNC.RECONVERGENT B1 ;  /* 0x0000000000017941 */ /* 0x000fea0003800200 */
.L_x_30398:
        /* <DEDUP_REMOVED lines=24> */
.L_x_30405:
        /* <DEDUP_REMOVED lines=13> */
.L_x_30407:
[----:B------:R-:W-:Y:S05]  /*6a20*/  BSYNC.RECONVERGENT B2 ;  /* 0x0000000000027941 */ /* 0x000fea0003800200 */
.L_x_30406:
        /* <DEDUP_REMOVED lines=43> */
.L_x_30404:
[----:B------:R-:W-:Y:S05]  /*6ce0*/  BSYNC.RECONVERGENT B1 ;  /* 0x0000000000017941 */ /* 0x000fea0003800200 */
.L_x_30403:
        /* <DEDUP_REMOVED lines=24> */
.L_x_30410:
        /* <DEDUP_REMOVED lines=13> */
.L_x_30412:
[----:B------:R-:W-:Y:S05]  /*6f40*/  BSYNC.RECONVERGENT B2 ;  /* 0x0000000000027941 */ /* 0x000fea0003800200 */
.L_x_30411:
        /* <DEDUP_REMOVED lines=43> */
.L_x_30409:
[----:B------:R-:W-:Y:S05]  /*7200*/  BSYNC.RECONVERGENT B1 ;  /* 0x0000000000017941 */ /* 0x000fea0003800200 */
.L_x_30408:
        /* <DEDUP_REMOVED lines=23> */
.L_x_30415:
        /* <DEDUP_REMOVED lines=13> */
.L_x_30417:
[----:B------:R-:W-:Y:S05]  /*7450*/  BSYNC.RECONVERGENT B2 ;  /* 0x0000000000027941 */ /* 0x000fea0003800200 */
.L_x_30416:
        /* <DEDUP_REMOVED lines=43> */
.L_x_30414:
[----:B------:R-:W-:Y:S05]  /*7710*/  BSYNC.RECONVERGENT B1 ;  /* 0x0000000000017941 */ /* 0x000fea0003800200 */
.L_x_30413:
        /* <DEDUP_REMOVED lines=23> */
.L_x_30420:
        /* <DEDUP_REMOVED lines=13> */
.L_x_30422:
[----:B------:R-:W-:Y:S05]  /*7960*/  BSYNC.RECONVERGENT B2 ;  /* 0x0000000000027941 */ /* 0x000fea0003800200 */
.L_x_30421:
        /* <DEDUP_REMOVED lines=43> */
.L_x_30419:
[----:B------:R-:W-:Y:S05]  /*7c20*/  BSYNC.RECONVERGENT B1 ;  /* 0x0000000000017941 */ /* 0x000fea0003800200 */
.L_x_30418:
        /* <DEDUP_REMOVED lines=23> */
.L_x_30425:
        /* <DEDUP_REMOVED lines=13> */
.L_x_30427:
[----:B------:R-:W-:Y:S05]  /*7e70*/  BSYNC.RECONVERGENT B2 ;  /* 0x0000000000027941 */ /* 0x000fea0003800200 */
.L_x_30426:
        /* <DEDUP_REMOVED lines=41> */
[----:B------:R-:W-:Y:S02]  /*8110*/  IMAD.MOV.U32 R176, RZ, RZ, R196 ;  /* 0x000000ffffb07224 */ /* 0x000fe400078e00c4 */
[----:B------:R-:W-:-:S07]  /*8120*/  IMAD.MOV.U32 R196, RZ, RZ, R180 ;  /* 0x000000ffffc47224 */ /* 0x000fce00078e00b4 */
.L_x_30424:
[----:B------:R-:W-:Y:S05]  /*8130*/  BSYNC.RECONVERGENT B1 ;  /* 0x0000000000017941 */ /* 0x000fea0003800200 */
.L_x_30423:
        /* <DEDUP_REMOVED lines=23> */
.L_x_30430:
        /* <DEDUP_REMOVED lines=13> */
.L_x_30432:
[----:B------:R-:W-:Y:S05]  /*8380*/  BSYNC.RECONVERGENT B2 ;  /* 0x0000000000027941 */ /* 0x000fea0003800200 */
.L_x_30431:
        /* <DEDUP_REMOVED lines=43> */
.L_x_30429:
[----:B------:R-:W-:Y:S05]  /*8640*/  BSYNC.RECONVERGENT B1 ;  /* 0x0000000000017941 */ /* 0x000fea0003800200 */
.L_x_30428:
        /* <DEDUP_REMOVED lines=23> */
.L_x_30435:
        /* <DEDUP_REMOVED lines=15> */
.L_x_30437:
[----:B------:R-:W-:Y:S05]  /*88b0*/  BSYNC.RECONVERGENT B2 ;  /* 0x0000000000027941 */ /* 0x000fea0003800200 */
.L_x_30436:
        /* <DEDUP_REMOVED lines=42> */
.L_x_30434:
[----:B------:R-:W-:Y:S05]  /*8b60*/  BSYNC.RECONVERGENT B1 ;  /* 0x0000000000017941 */ /* 0x000fea0003800200 */
.L_x_30433:
        /* <DEDUP_REMOVED lines=15> */
.L_x_30397:
        /* <DEDUP_REMOVED lines=16> */
.L_x_30441:
        /* <DEDUP_REMOVED lines=13> */
.L_x_30443:
[----:B------:R-:W-:Y:S05]  /*8e30*/  BSYNC.RECONVERGENT B2 ;  /* 0x0000000000027941 */ /* 0x000fea0003800200 */
.L_x_30442:
        /* <DEDUP_REMOVED lines=42> */
.L_x_30440:
[----:B------:R-:W-:Y:S05]  /*90e0*/  BSYNC.RECONVERGENT B1 ;  /* 0x0000000000017941 */ /* 0x000fea0003800200 */
.L_x_30439:
[----:B------:R-:W-:Y:S01]  /*90f0*/  I2FP.F32.U32 R22, R26 ;  /* 0x0000001a00167245 */ /* 0x000fe20000201000 */
[----:B-----5:R-:W-:Y:S01]  /*9100*/  HADD2.F32 R27, -RZ, R176.H0_H0 ;  /* 0x200000b0ff1b7230 */ /* 0x020fe20000004100 */
        /* <DEDUP_REMOVED lines=21> */
.L_x_30446:
        /* <DEDUP_REMOVED lines=13> */
.L_x_30448:
[----:B------:R-:W-:Y:S05]  /*9330*/  BSYNC.RECONVERGENT B2 ;  /* 0x0000000000027941 */ /* 0x000fea0003800200 */
.L_x_30447:
        /* <DEDUP_REMOVED lines=43> */
.L_x_30445:
[----:B------:R-:W-:Y:S05]  /*95f0*/  BSYNC.RECONVERGENT B1 ;  /* 0x0000000000017941 */ /* 0x000fea0003800200 */
.L_x_30444:
        /* <DEDUP_REMOVED lines=23> */
.L_x_30451:
        /* <DEDUP_REMOVED lines=13> */
.L_x_30453:
[----:B------:R-:W-:Y:S05]  /*9840*/  BSYNC.RECONVERGENT B2 ;  /* 0x0000000000027941 */ /* 0x000fea0003800200 */
.L_x_30452:
        /* <DEDUP_REMOVED lines=43> */
.L_x_30450:
[----:B------:R-:W-:Y:S05]  /*9b00*/  BSYNC.RECONVERGENT B1 ;  /* 0x0000000000017941 */ /* 0x000fea0003800200 */
.L_x_30449:
        /* <DEDUP_REMOVED lines=22> */
.L_x_30456:
        /* <DEDUP_REMOVED lines=13> */
.L_x_30458:
[----:B------:R-:W-:Y:S05]  /*9d40*/  BSYNC.RECONVERGENT B2 ;  /* 0x0000000000027941 */ /* 0x000fea0003800200 */
.L_x_30457:
        /* <DEDUP_REMOVED lines=43> */
.L_x_30455:
[----:B------:R-:W-:Y:S05]  /*a000*/  BSYNC.RECONVERGENT B1 ;  /* 0x0000000000017941 */ /* 0x000fea0003800200 */
.L_x_30454:
        /* <DEDUP_REMOVED lines=22> */
.L_x_30461:
        /* <DEDUP_REMOVED lines=13> */
.L_x_30463:
[----:B------:R-:W-:Y:S05]  /*a240*/  BSYNC.RECONVERGENT B2 ;  /* 0x0000000000027941 */ /* 0x000fea0003800200 */
.L_x_30462:
        /* <DEDUP_REMOVED lines=43> */
.L_x_30460:
[----:B------:R-:W-:Y:S05]  /*a500*/  BSYNC.RECONVERGENT B1 ;  /* 0x0000000000017941 */ /* 0x000fea0003800200 */
.L_x_30459:
        /* <DEDUP_REMOVED lines=22> */
.L_x_30466:
        /* <DEDUP_REMOVED lines=13> */
.L_x_30468:
[----:B------:R-:W-:Y:S05]  /*a740*/  BSYNC.RECONVERGENT B2 ;  /* 0x0000000000027941 */ /* 0x000fea0003800200 */
.L_x_30467:
        /* <DEDUP_REMOVED lines=43> */
.L_x_30465:
[----:B------:R-:W-:Y:S05]  /*aa00*/  BSYNC.RECONVERGENT B1 ;  /* 0x0000000000017941 */ /* 0x000fea0003800200 */
.L_x_30464:
        /* <DEDUP_REMOVED lines=22> */
.L_x_30471:
        /* <DEDUP_REMOVED lines=13> */
.L_x_30473:
[----:B------:R-:W-:Y:S05]  /*ac40*/  BSYNC.RECONVERGENT B2 ;  /* 0x0000000000027941 */ /* 0x000fea0003800200 */
.L_x_30472:
        /* <DEDUP_REMOVED lines=43> */
.L_x_30470:
[----:B------:R-:W-:Y:S05]  /*af00*/  BSYNC.RECONVERGENT B1 ;  /* 0x0000000000017941 */ /* 0x000fea0003800200 */
.L_x_30469:
        /* <DEDUP_REMOVED lines=22> */
.L_x_30476:
        /* <DEDUP_REMOVED lines=15> */
.L_x_30478:
[----:B------:R-:W-:Y:S05]  /*b160*/  BSYNC.RECONVERGENT B2 ;  /* 0x0000000000027941 */ /* 0x000fea0003800200 */
.L_x_30477:
        /* <DEDUP_REMOVED lines=42> */
.L_x_30475:
[----:B------:R-:W-:Y:S05]  /*b410*/  BSYNC.RECONVERGENT B1 ;  /* 0x0000000000017941 */ /* 0x000fea0003800200 */
.L_x_30474:
[----:B------:R-:W-:Y:S01]  /*b420*/  I2FP.F32.U32 R176, R176 ;  /* 0x000000b000b07245 */ /* 0x000fe20000201000 */
[----:B------:R-:W-:Y:S01]  /*b430*/  HADD2.F32 R179, -RZ, R179.H1_H1 ;  /* 0x300000b3ffb37230 */ /* 0x000fe20000004100 */
[----:B------:R-:W-:Y:S02]  /*b440*/  F2FP.F16.F32.PACK_AB R178, R190, R189 ;  /* 0x000000bdbeb2723e */ /* 0x000fe400000000ff */
        /* <DEDUP_REMOVED lines=10> */
.L_x_30438:
[----:B------:R-:W0:Y:S01]  /*b4f0*/  @P0 LDC.64 R180, c[0x0][0x3a0] ;  /* 0x0000e800ffb40b82 */ /* 0x000e220000000a00 */
[----:B------:R-:W-:Y:S01]  /*b500*/  SEL R198, RZ, 0x10000, !P5 ;  /* 0x00010000ffc67807 */ /* 0x000fe20006800000 */
[----:B------:R-:W-:Y:S01]  /*b510*/  IMAD.WIDE.U32 R200, R16, 0x8, R184 ;  /* 0x0000000810c87825 */ /* 0x000fe200078e00b8 */
[----:B------:R-:W-:Y:S02]  /*b520*/  ISETP.NE.AND P5, PT, R197, RZ, PT ;  /* 0x000000ffc500720c */ /* 0x000fe40003fa5270 */
[----:B------:R-:W-:Y:S02]  /*b530*/  SEL R199, RZ, 0x1000000, !P6 ;  /* 0x01000000ffc77807 */ /* 0x000fe40007000000 */
[----:B------:R-:W-:Y:S02]  /*b540*/  ISETP.NE.AND P6, PT, R195, RZ, PT ;  /* 0x000000ffc300720c */ /* 0x000fe40003fc5270 */
        /* <DEDUP_REMOVED lines=35> */
.L_x_30482:
        /* <DEDUP_REMOVED lines=13> */
.L_x_30484:
[----:B------:R-:W-:Y:S05]  /*b850*/  BSYNC.RECONVERGENT B2 ;  /* 0x0000000000027941 */ /* 0x000fea0003800200 */
.L_x_30483:
        /* <DEDUP_REMOVED lines=42> */
.L_x_30481:
[----:B------:R-:W-:Y:S05]  /*bb00*/  BSYNC.RECONVERGENT B1 ;  /* 0x0000000000017941 */ /* 0x000fea0003800200 */
.L_x_30480:
        /* <DEDUP_REMOVED lines=10> */
[----:B------:R-:W-:-:S02]  /*bbb0*/  FSETP.GTU.FTZ.AND P1, PT, R176, R21, PT ;  /* 0x00000015b000720b */ /* 0x000fc40003f3c000 */
        /* <DEDUP_REMOVED lines=14> */
.L_x_30487:
        /* <DEDUP_REMOVED lines=13> */
.L_x_30489:
[----:B------:R-:W-:Y:S05]  /*bd70*/  BSYNC.RECONVERGENT B2 ;  /* 0x0000000000027941 */ /* 0x000fea0003800200 */
.L_x_30488:
        /* <DEDUP_REMOVED lines=43> */
.L_x_30486:
[----:B------:R-:W-:Y:S05]  /*c030*/  BSYNC.RECONVERGENT B1 ;  /* 0x0000000000017941 */ /* 0x000fea0003800200 */
.L_x_30485:
        /* <DEDUP_REMOVED lines=25> */
.L_x_30492:
        /* <DEDUP_REMOVED lines=13> */
.L_x_30494:
[----:B------:R-:W-:Y:S05]  /*c2a0*/  BSYNC.RECONVERGENT B2 ;  /* 0x0000000000027941 */ /* 0x000fea0003800200 */
.L_x_30493:
        /* <DEDUP_REMOVED lines=43> */
.L_x_30491:
[----:B------:R-:W-:Y:S05]  /*c560*/  BSYNC.RECONVERGENT B1 ;  /* 0x0000000000017941 */ /* 0x000fea0003800200 */
.L_x_30490:
        /* <DEDUP_REMOVED lines=23> */
.L_x_30497:
        /* <DEDUP_REMOVED lines=13> */
.L_x_30499:
[----:B------:R-:W-:Y:S05]  /*c7b0*/  BSYNC.RECONVERGENT B2 ;  /* 0x0000000000027941 */ /* 0x000fea0003800200 */
.L_x_30498:
        /* <DEDUP_REMOVED lines=42> */
.L_x_30496:
[----:B------:R-:W-:Y:S05]  /*ca60*/  BSYNC.RECONVERGENT B1 ;  /* 0x0000000000017941 */ /* 0x000fea0003800200 */
.L_x_30495:
        /* <DEDUP_REMOVED lines=23> */
.L_x_30502:
        /* <DEDUP_REMOVED lines=13> */
.L_x_30504:
[----:B------:R-:W-:Y:S05]  /*ccb0*/  BSYNC.RECONVERGENT B2 ;  /* 0x0000000000027941 */ /* 0x000fea0003800200 */
.L_x_30503:
        /* <DEDUP_REMOVED lines=42> */
.L_x_30501:
[----:B------:R-:W-:Y:S05]  /*cf60*/  BSYNC.RECONVERGENT B1 ;  /* 0x0000000000017941 */ /* 0x000fea0003800200 */
.L_x_30500:
        /* <DEDUP_REMOVED lines=23> */
.L_x_30507:
        /* <DEDUP_REMOVED lines=13> */
.L_x_30509:
[----:B------:R-:W-:Y:S05]  /*d1b0*/  BSYNC.RECONVERGENT B2 ;  /* 0x0000000000027941 */ /* 0x000fea0003800200 */
.L_x_30508:
        /* <DEDUP_REMOVED lines=42> */
.L_x_30506:
[----:B------:R-:W-:Y:S05]  /*d460*/  BSYNC.RECONVERGENT B1 ;  /* 0x0000000000017941 */ /* 0x000fea0003800200 */
.L_x_30505:
        /* <DEDUP_REMOVED lines=23> */
.L_x_30512:
        /* <DEDUP_REMOVED lines=13> */
.L_x_30514:
[----:B------:R-:W-:Y:S05]  /*d6b0*/  BSYNC.RECONVERGENT B2 ;  /* 0x0000000000027941 */ /* 0x000fea0003800200 */
.L_x_30513:
        /* <DEDUP_REMOVED lines=42> */
.L_x_30511:
[----:B------:R-:W-:Y:S05]  /*d960*/  BSYNC.RECONVERGENT B1 ;  /* 0x0000000000017941 */ /* 0x000fea0003800200 */
.L_x_30510:
        /* <DEDUP_REMOVED lines=23> */
.L_x_30517:
        /* <DEDUP_REMOVED lines=15> */
.L_x_30519:
[----:B------:R-:W-:Y:S05]  /*dbd0*/  BSYNC.RECONVERGENT B2 ;  /* 0x0000000000027941 */ /* 0x000fea0003800200 */
.L_x_30518:
        /* <DEDUP_REMOVED lines=42> */
.L_x_30516:
[----:B------:R-:W-:Y:S05]  /*de80*/  BSYNC.RECONVERGENT B1 ;  /* 0x0000000000017941 */ /* 0x000fea0003800200 */
.L_x_30515:
        /* <DEDUP_REMOVED lines=15> */
.L_x_30479:
        /* <DEDUP_REMOVED lines=16> */
.L_x_30523:
        /* <DEDUP_REMOVED lines=13> */
.L_x_30525:
[----:B------:R-:W-:Y:S05]  /*e150*/  BSYNC.RECONVERGENT B2 ;  /* 0x0000000000027941 */ /* 0x000fea0003800200 */
.L_x_30524:
        /* <DEDUP_REMOVED lines=42> */
.L_x_30522:
[----:B------:R-:W-:Y:S05]  /*e400*/  BSYNC.RECONVERGENT B1 ;  /* 0x0000000000017941 */ /* 0x000fea0003800200 */
.L_x_30521:
        /* <DEDUP_REMOVED lines=24> */
.L_x_30528:
        /* <DEDUP_REMOVED lines=13> */
.L_x_30530:
[----:B------:R-:W-:Y:S05]  /*e660*/  BSYNC.RECONVERGENT B2 ;  /* 0x0000000000027941 */ /* 0x000fea0003800200 */
.L_x_30529:
        /* <DEDUP_REMOVED lines=43> */
.L_x_30527:
[----:B------:R-:W-:Y:S05]  /*e920*/  BSYNC.RECONVERGENT B1 ;  /* 0x0000000000017941 */ /* 0x000fea0003800200 */
.L_x_30526:
        /* <DEDUP_REMOVED lines=24> */
.L_x_30533:
        /* <DEDUP_REMOVED lines=13> */
.L_x_30535:
[----:B------:R-:W-:Y:S05]  /*eb80*/  BSYNC.RECONVERGENT B2 ;  /* 0x0000000000027941 */ /* 0x000fea0003800200 */
.L_x_30534:
        /* <DEDUP_REMOVED lines=43> */
.L_x_30532:
[----:B------:R-:W-:Y:S05]  /*ee40*/  BSYNC.RECONVERGENT B1 ;  /* 0x0000000000017941 */ /* 0x000fea0003800200 */
.L_x_30531:
        /* <DEDUP_REMOVED lines=22> */
.L_x_30538:
        /* <DEDUP_REMOVED lines=13> */
.L_x_30540:
[----:B------:R-:W-:Y:S05]  /*f080*/  BSYNC.RECONVERGENT B2 ;  /* 0x0000000000027941 */ /* 0x000fea0003800200 */
.L_x_30539:
        /* <DEDUP_REMOVED lines=42> */
.L_x_30537:
[----:B------:R-:W-:Y:S05]  /*f330*/  BSYNC.RECONVERGENT B1 ;  /* 0x0000000000017941 */ /* 0x000fea0003800200 */
.L_x_30536:
        /* <DEDUP_REMOVED lines=22> */
.L_x_30543:
        /* <DEDUP_REMOVED lines=13> */
.L_x_30545:
[----:B------:R-:W-:Y:S05]  /*f570*/  BSYNC.RECONVERGENT B2 ;  /* 0x0000000000027941 */ /* 0x000fea0003800200 */
.L_x_30544:
        /* <DEDUP_REMOVED lines=42> */
.L_x_30542:
[----:B------:R-:W-:Y:S05]  /*f820*/  BSYNC.RECONVERGENT B1 ;  /* 0x0000000000017941 */ /* 0x000fea0003800200 */
.L_x_30541:
        /* <DEDUP_REMOVED lines=22> */
.L_x_30548:
        /* <DEDUP_REMOVED lines=13> */
.L_x_30550:
[----:B------:R-:W-:Y:S05]  /*fa60*/  BSYNC.RECONVERGENT B2 ;  /* 0x0000000000027941 */ /* 0x000fea0003800200 */
.L_x_30549:
        /* <DEDUP_REMOVED lines=42> */
.L_x_30547:
[----:B------:R-:W-:Y:S05]  /*fd10*/  BSYNC.RECONVERGENT B1 ;  /* 0x0000000000017941 */ /* 0x000fea0003800200 */
.L_x_30546:
        /* <DEDUP_REMOVED lines=22> */
.L_x_30553:
        /* <DEDUP_REMOVED lines=13> */
.L_x_30555:
[----:B------:R-:W-:Y:S05]  /*ff50*/  BSYNC.RECONVERGENT B2 ;  /* 0x0000000000027941 */ /* 0x000fea0003800200 */
.L_x_30554:
        /* <DEDUP_REMOVED lines=42> */
.L_x_30552:
[----:B------:R-:W-:Y:S05]  /*10200*/  BSYNC.RECONVERGENT B1 ;  /* 0x0000000000017941 */ /* 0x000fea0003800200 */
.L_x_30551:
        /* <DEDUP_REMOVED lines=22> */
.L_x_30558:
        /* <DEDUP_REMOVED lines=15> */
.L_x_30560:
[----:B------:R-:W-:Y:S05]  /*10460*/  BSYNC.RECONVERGENT B2 ;  /* 0x0000000000027941 */ /* 0x000fea0003800200 */
.L_x_30559:
        /* <DEDUP_REMOVED lines=41> */
[----:B------:R-:W-:-:S07]  /*10700*/  MOV R204, R178 ;  /* 0x000000b200cc7202 */ /* 0x000fce0000000f00 */
.L_x_30557:
[----:B------:R-:W-:Y:S05]  /*10710*/  BSYNC.RECONVERGENT B1 ;  /* 0x0000000000017941 */ /* 0x000fea0003800200 */
.L_x_30556:
[----:B------:R-:W-:Y:S01]  /*10720*/  I2FP.F32.U32 R176, R176 ;  /* 0x000000b000b07245 */ /* 0x000fe20000201000 */
[----:B------:R-:W-:Y:S01]  /*10730*/  HADD2.F32 R183, -RZ, R183.H1_H1 ;  /* 0x300000b7ffb77230 */ /* 0x000fe20000004100 */
[----:B------:R-:W-:Y:S02]  /*10740*/  F2FP.F16.F32.PACK_AB R178, R201, R200 ;  /* 0x000000c8c9b2723e */ /* 0x000fe400000000ff */
[----:B------:R-:W-:Y:S01]  /*10750*/  F2FP.F16.F32.PACK_AB R177, R199, R198 ;  /* 0x000000c6c7b1723e */ /* 0x000fe200000000ff */
[----:B------:R-:W-:Y:S01]  /*10760*/  FFMA.FTZ R176, R176, R19, 1.1641532182693481445e-10 ;  /* 0x2f000000b0b07423 */ /* 0x000fe20000010013 */
[----:B------:R-:W-:-:S04]  /*10770*/  FMUL.FTZ R183, R183, R18 ;  /* 0x00000012b7b77220 */ /* 0x000fc80000410000 */
[----:B------:R-:W-:Y:S01]  /*10780*/  FMUL.FTZ R183, R183, R20 ;  /* 0x00000014b7b77220 */ /* 0x000fe20000410000 */
[----:B------:R-:W-:-:S04]  /*10790*/  FSETP.GTU.FTZ.AND P6, PT, R176, R21, PT ;  /* 0x00000015b000720b */ /* 0x000fc80003fdc000 */
[----:B------:R-:W-:Y:S02]  /*107a0*/  FSEL R176, R183, RZ, !P6 ;  /* 0x000000ffb7b07208 */ /* 0x000fe40007000000 */
[----:B------:R-:W-:-:S03]  /*107b0*/  PLOP3.LUT P6, PT, P6, PT, PT, 0x8, 0x80 ;  /* 0x000000000080781c */ /* 0x000fc600037ce170 */
[----:B------:R-:W-:Y:S01]  /*107c0*/  FMUL.FTZ R203, R176, R59 ;  /* 0x0000003bb0cb7220 */ /* 0x000fe20000410000 */
[----:B------:R-:W-:-:S04]  /*107d0*/  F2FP.F16.F32.PACK_AB R176, R197, R196 ;  /* 0x000000c4c5b0723e */ /* 0x000fc800000000ff */
[----:B------:R-:W-:-:S07]  /*107e0*/  F2FP.F16.F32.PACK_AB R179, R203, R202 ;  /* 0x000000cacbb3723e */ /* 0x000fce00000000ff */
.L_x_30520:
        /* <DEDUP_REMOVED lines=41> */
.L_x_30564:
        /* <DEDUP_REMOVED lines=13> */
.L_x_30566:
[----:B------:R-:W-:Y:S05]  /*10b50*/  BSYNC.RECONVERGENT B2 ;  /* 0x0000000000027941 */ /* 0x000fea0003800200 */
.L_x_30565:
        /* <DEDUP_REMOVED lines=40> */
[----:B------:R-:W-:-:S07]  /*10de0*/  IMAD.MOV.U32 R176, RZ, RZ, R204 ;  /* 0x000000ffffb07224 */ /* 0x000fce00078e00cc */
.L_x_30563:
[----:B------:R-:W-:Y:S05]  /*10df0*/  BSYNC.RECONVERGENT B1 ;  /* 0x0000000000017941 */ /* 0x000fea0003800200 */
.L_x_30562:
        /* <DEDUP_REMOVED lines=25> */
.L_x_30569:
        /* <DEDUP_REMOVED lines=13> */
.L_x_30571:
[----:B------:R-:W-:Y:S05]  /*11060*/  BSYNC.RECONVERGENT B2 ;  /* 0x0000000000027941 */ /* 0x000fea0003800200 */
.L_x_30570:
        /* <DEDUP_REMOVED lines=39> */
[----:B------:R-:W-:Y:S02]  /*112e0*/  LOP3.LUT R25, R178, UR33, R177, 0x96, !PT ;  /* 0x00000021b2197c12 */ /* 0x000fe4000f8e96b1 */
[----:B------:R-:W-:Y:S01]  /*112f0*/  MOV R177, R222 ;  /* 0x000000de00b17202 */ /* 0x000fe20000000f00 */
[----:B------:R-:W-:-:S07]  /*11300*/  IMAD.MOV.U32 R222, RZ, RZ, R176 ;  /* 0x000000ffffde7224 */ /* 0x000fce00078e00b0 */
.L_x_30568:
[----:B------:R-:W-:Y:S05]  /*11310*/  BSYNC.RECONVERGENT B1 ;  /* 0x0000000000017941 */ /* 0x000fea0003800200 */
.L_x_30567:
        /* <DEDUP_REMOVED lines=25> */
.L_x_30574:
        /* <DEDUP_REMOVED lines=13> */
.L_x_30576:
[----:B------:R-:W-:Y:S05]  /*11580*/  BSYNC.RECONVERGENT B2 ;  /* 0x0000000000027941 */ /* 0x000fea0003800200 */
.L_x_30575:
        /* <DEDUP_REMOVED lines=42> */
.L_x_30573:
[----:B------:R-:W-:Y:S05]  /*11830*/  BSYNC.RECONVERGENT B1 ;  /* 0x0000000000017941 */ /* 0x000fea0003800200 */
.L_x_30572:
        /* <DEDUP_REMOVED lines=23> */
.L_x_30579:
        /* <DEDUP_REMOVED lines=13> */
.L_x_30581:
[----:B------:R-:W-:Y:S05]  /*11a80*/  BSYNC.RECONVERGENT B2 ;  /* 0x0000000000027941 */ /* 0x000fea0003800200 */
.L_x_30580:
        /* <DEDUP_REMOVED lines=42> */
.L_x_30578:
[----:B------:R-:W-:Y:S05]  /*11d30*/  BSYNC.RECONVERGENT B1 ;  /* 0x0000000000017941 */ /* 0x000fea0003800200 */
.L_x_30577:
        /* <DEDUP_REMOVED lines=23> */
.L_x_30584:
        /* <DEDUP_REMOVED lines=13> */
.L_x_30586:
[----:B------:R-:W-:Y:S05]  /*11f80*/  BSYNC.RECONVERGENT B2 ;  /* 0x0000000000027941 */ /* 0x000fea0003800200 */
.L_x_30585:
        /* <DEDUP_REMOVED lines=42> */
.L_x_30583:
[----:B------:R-:W-:Y:S05]  /*12230*/  BSYNC.RECONVERGENT B1 ;  /* 0x0000000000017941 */ /* 0x000fea0003800200 */
.L_x_30582:
        /* <DEDUP_REMOVED lines=23> */
.L_x_30589:
        /* <DEDUP_REMOVED lines=13> */
.L_x_30591:
[----:B------:R-:W-:Y:S05]  /*12480*/  BSYNC.RECONVERGENT B2 ;  /* 0x0000000000027941 */ /* 0x000fea0003800200 */
.L_x_30590:
        /* <DEDUP_REMOVED lines=42> */
.L_x_30588:
[----:B------:R-:W-:Y:S05]  /*12730*/  BSYNC.RECONVERGENT B1 ;  /* 0x0000000000017941 */ /* 0x000fea0003800200 */
.L_x_30587:
        /* <DEDUP_REMOVED lines=23> */
.L_x_30594:
        /* <DEDUP_REMOVED lines=13> */
.L_x_30596:
[----:B------:R-:W-:Y:S05]  /*12980*/  BSYNC.RECONVERGENT B2 ;  /* 0x0000000000027941 */ /* 0x000fea0003800200 */
.L_x_30595:
        /* <DEDUP_REMOVED lines=42> */
.L_x_30593:
[----:B------:R-:W-:Y:S05]  /*12c30*/  BSYNC.RECONVERGENT B1 ;  /* 0x0000000000017941 */ /* 0x000fea0003800200 */
.L_x_30592:
        /* <DEDUP_REMOVED lines=23> */
.L_x_30599:
        /* <DEDUP_REMOVED lines=15> */
.L_x_30601:
[----:B------:R-:W-:Y:S05]  /*12ea0*/  BSYNC.RECONVERGENT B2 ;  /* 0x0000000000027941 */ /* 0x000fea0003800200 */
.L_x_30600:
        /* <DEDUP_REMOVED lines=42> */
.L_x_30598:
[----:B------:R-:W-:Y:S05]  /*13150*/  BSYNC.RECONVERGENT B1 ;  /* 0x0000000000017941 */ /* 0x000fea0003800200 */
.L_x_30597:
        /* <DEDUP_REMOVED lines=15> */
.L_x_30561:
        /* <DEDUP_REMOVED lines=16> */
.L_x_30605:
        /* <DEDUP_REMOVED lines=13> */
.L_x_30607:
[----:B------:R-:W-:Y:S05]  /*13420*/  BSYNC.RECONVERGENT B2 ;  /* 0x0000000000027941 */ /* 0x000fea0003800200 */
.L_x_30606:
        /* <DEDUP_REMOVED lines=41> */
.L_x_30604:
[----:B------:R-:W-:Y:S05]  /*136c0*/  BSYNC.RECONVERGENT B1 ;  /* 0x0000000000017941 */ /* 0x000fea0003800200 */
.L_x_30603:
        /* <DEDUP_REMOVED lines=24> */
.L_x_30610:
        /* <DEDUP_REMOVED lines=13> */
.L_x_30612:
[----:B------:R-:W-:Y:S05]  /*13920*/  BSYNC.RECONVERGENT B2 ;  /* 0x0000000000027941 */ /* 0x000fea0003800200 */
.L_x_30611:
        /* <DEDUP_REMOVED lines=42> */
.L_x_30609:
[----:B------:R-:W-:Y:S05]  /*13bd0*/  BSYNC.RECONVERGENT B1 ;  /* 0x0000000000017941 */ /* 0x000fea0003800200 */
.L_x_30608:
        /* <DEDUP_REMOVED lines=24> */
.L_x_30615:
        /* <DEDUP_REMOVED lines=13> */
.L_x_30617:
[----:B------:R-:W-:Y:S05]  /*13e30*/  BSYNC.RECONVERGENT B2 ;  /* 0x0000000000027941 */ /* 0x000fea0003800200 */
.L_x_30616:
        /* <DEDUP_REMOVED lines=42> */
.L_x_30614:
[----:B------:R-:W-:Y:S05]  /*140e0*/  BSYNC.RECONVERGENT B1 ;  /* 0x0000000000017941 */ /* 0x000fea0003800200 */
.L_x_30613:
        /* <DEDUP_REMOVED lines=22> */
.L_x_30620:
        /* <DEDUP_REMOVED lines=13> */
.L_x_30622:
[----:B------:R-:W-:Y:S05]  /*14320*/  BSYNC.RECONVERGENT B2 ;  /* 0x0000000000027941 */ /* 0x000fea0003800200 */
.L_x_30621:
        /* <DEDUP_REMOVED lines=42> */
.L_x_30619:
[----:B------:R-:W-:Y:S05]  /*145d0*/  BSYNC.RECONVERGENT B1 ;  /* 0x0000000000017941 */ /* 0x000fea0003800200 */
.L_x_30618:
        /* <DEDUP_REMOVED lines=22> */
.L_x_30625:
        /* <DEDUP_REMOVED lines=13> */
.L_x_30627:
[----:B------:R-:W-:Y:S05]  /*14810*/  BSYNC.RECONVERGENT B2 ;  /* 0x0000000000027941 */ /* 0x000fea0003800200 */
.L_x_30626:
        /* <DEDUP_REMOVED lines=42> */
.L_x_30624:
[----:B------:R-:W-:Y:S05]  /*14ac0*/  BSYNC.RECONVERGENT B1 ;  /* 0x0000000000017941 */ /* 0x000fea0003800200 */
.L_x_30623:
        /* <DEDUP_REMOVED lines=22> */
.L_x_30630:
        /* <DEDUP_REMOVED lines=13> */
.L_x_30632:
[----:B------:R-:W-:Y:S05]  /*14d00*/  BSYNC.RECONVERGENT B2 ;  /* 0x0000000000027941 */ /* 0x000fea0003800200 */
.L_x_30631:
        /* <DEDUP_REMOVED lines=42> */
.L_x_30629:
[----:B------:R-:W-:Y:S05]  /*14fb0*/  BSYNC.RECONVERGENT B1 ;  /* 0x0000000000017941 */ /* 0x000fea0003800200 */
.L_x_30628:
        /* <DEDUP_REMOVED lines=22> */
.L_x_30635:
        /* <DEDUP_REMOVED lines=13> */
.L_x_30637:
[----:B------:R-:W-:Y:S05]  /*151f0*/  BSYNC.RECONVERGENT B2 ;  /* 0x0000000000027941 */ /* 0x000fea0003800200 */
.L_x_30636:
        /* <DEDUP_REMOVED lines=42> */
.L_x_30634:
[----:B------:R-:W-:Y:S05]  /*154a0*/  BSYNC.RECONVERGENT B1 ;  /* 0x0000000000017941 */ /* 0x000fea0003800200 */
.L_x_30633:
        /* <DEDUP_REMOVED lines=22> */
.L_x_30640:
        /* <DEDUP_REMOVED lines=15> */
.L_x_30642:
[----:B------:R-:W-:Y:S05]  /*15700*/  BSYNC.RECONVERGENT B2 ;  /* 0x0000000000027941 */ /* 0x000fea0003800200 */
.L_x_30641:
        /* <DEDUP_REMOVED lines=42> */
.L_x_30639:
[----:B------:R-:W-:Y:S05]  /*159b0*/  BSYNC.RECONVERGENT B1 ;  /* 0x0000000000017941 */ /* 0x000fea0003800200 */
.L_x_30638:
        /* <DEDUP_REMOVED lines=13> */
.L_x_30602:
        /* <DEDUP_REMOVED lines=41> */
.L_x_30646:
        /* <DEDUP_REMOVED lines=13> */
.L_x_30648:
[----:B------:R-:W-:Y:S05]  /*15df0*/  BSYNC.RECONVERGENT B2 ;  /* 0x0000000000027941 */ /* 0x000fea0003800200 */
.L_x_30647:
        /* <DEDUP_REMOVED lines=41> */
.L_x_30645:
[----:B------:R-:W-:Y:S05]  /*16090*/  BSYNC.RECONVERGENT B1 ;  /* 0x0000000000017941 */ /* 0x000fea0003800200 */
.L_x_30644:
        /* <DEDUP_REMOVED lines=25> */
.L_x_30651:
        /* <DEDUP_REMOVED lines=13> */
.L_x_30653:
[----:B------:R-:W-:Y:S05]  /*16300*/  BSYNC.RECONVERGENT B2 ;  /* 0x0000000000027941 */ /* 0x000fea0003800200 */
.L_x_30652:
        /* <DEDUP_REMOVED lines=42> */
.L_x_30650:
[----:B------:R-:W-:Y:S05]  /*165b0*/  BSYNC.RECONVERGENT B1 ;  /* 0x0000000000017941 */ /* 0x000fea0003800200 */
.L_x_30649:
        /* <DEDUP_REMOVED lines=25> */
.L_x_30656:
        /* <DEDUP_REMOVED lines=13> */
.L_x_30658:
[----:B------:R-:W-:Y:S05]  /*16820*/  BSYNC.RECONVERGENT B2 ;  /* 0x0000000000027941 */ /* 0x000fea0003800200 */
.L_x_30657:
        /* <DEDUP_REMOVED lines=42> */
.L_x_30655:
[----:B------:R-:W-:Y:S05]  /*16ad0*/  BSYNC.RECONVERGENT B1 ;  /* 0x0000000000017941 */ /* 0x000fea0003800200 */
.L_x_30654:
        /* <DEDUP_REMOVED lines=23> */
.L_x_30661:
        /* <DEDUP_REMOVED lines=13> */
.L_x_30663:
[----:B------:R-:W-:Y:S05]  /*16d20*/  BSYNC.RECONVERGENT B2 ;  /* 0x0000000000027941 */ /* 0x000fea0003800200 */
.L_x_30662:
        /* <DEDUP_REMOVED lines=42> */
.L_x_30660:
[----:B------:R-:W-:Y:S05]  /*16fd0*/  BSYNC.RECONVERGENT B1 ;  /* 0x0000000000017941 */ /* 0x000fea0003800200 */
.L_x_30659:
        /* <DEDUP_REMOVED lines=23> */
.L_x_30666:
        /* <DEDUP_REMOVED lines=13> */
.L_x_30668:
[----:B------:R-:W-:Y:S05]  /*17220*/  BSYNC.RECONVERGENT B2 ;  /* 0x0000000000027941 */ /* 0x000fea0003800200 */
.L_x_30667:
        /* <DEDUP_REMOVED lines=42> */
.L_x_30665:
[----:B------:R-:W-:Y:S05]  /*174d0*/  BSYNC.RECONVERGENT B1 ;  /* 0x0000000000017941 */ /* 0x000fea0003800200 */
.L_x_30664:
        /* <DEDUP_REMOVED lines=23> */
.L_x_30671:
        /* <DEDUP_REMOVED lines=13> */
.L_x_30673:
[----:B------:R-:W-:Y:S05]  /*17720*/  BSYNC.RECONVERGENT B2 ;  /* 0x0000000000027941 */ /* 0x000fea0003800200 */
.L_x_30672:
        /* <DEDUP_REMOVED lines=42> */
.L_x_30670:
[----:B------:R-:W-:Y:S05]  /*179d0*/  BSYNC.RECONVERGENT B1 ;  /* 0x0000000000017941 */ /* 0x000fea0003800200 */
.L_x_30669:
        /* <DEDUP_REMOVED lines=23> */
.L_x_30676:
        /* <DEDUP_REMOVED lines=13> */
.L_x_30678:
[----:B------:R-:W-:Y:S05]  /*17c20*/  BSYNC.RECONVERGENT B2 ;  /* 0x0000000000027941 */ /* 0x000fea0003800200 */
.L_x_30677:
        /* <DEDUP_REMOVED lines=42> */
.L_x_30675:
[----:B------:R-:W-:Y:S05]  /*17ed0*/  BSYNC.RECONVERGENT B1 ;  /* 0x0000000000017941 */ /* 0x000fea0003800200 */
.L_x_30674:
        /* <DEDUP_REMOVED lines=23> */
.L_x_30681:
        /* <DEDUP_REMOVED lines=15> */
.L_x_30683:
[----:B------:R-:W-:Y:S05]  /*18140*/  BSYNC.RECONVERGENT B2 ;  /* 0x0000000000027941 */ /* 0x000fea0003800200 */
.L_x_30682:
        /* <DEDUP_REMOVED lines=42> */
.L_x_30680:
[----:B------:R-:W-:Y:S05]  /*183f0*/  BSYNC.RECONVERGENT B1 ;  /* 0x0000000000017941 */ /* 0x000fea0003800200 */
.L_x_30679:
        /* <DEDUP_REMOVED lines=15> */
.L_x_30643:
        /* <DEDUP_REMOVED lines=16> */
.L_x_30687:
        /* <DEDUP_REMOVED lines=13> */
.L_x_30689:
[----:B------:R-:W-:Y:S05]  /*186c0*/  BSYNC.RECONVERGENT B2 ;  /* 0x0000000000027941 */ /* 0x000fea0003800200 */
.L_x_30688:
        /* <DEDUP_REMOVED lines=41> */
.L_x_30686:
[----:B------:R-:W-:Y:S05]  /*18960*/  BSYNC.RECONVERGENT B1 ;  /* 0x0000000000017941 */ /* 0x000fea0003800200 */
.L_x_30685:
        /* <DEDUP_REMOVED lines=24> */
.L_x_30692:
        /* <DEDUP_REMOVED lines=13> */
.L_x_30694:
[----:B------:R-:W-:Y:S05]  /*18bc0*/  BSYNC.RECONVERGENT B2 ;  /* 0x0000000000027941 */ /* 0x000fea0003800200 */
.L_x_30693:
        /* <DEDUP_REMOVED lines=42> */
.L_x_30691:
[----:B------:R-:W-:Y:S05]  /*18e70*/  BSYNC.RECONVERGENT B1 ;  /* 0x0000000000017941 */ /* 0x000fea0003800200 */
.L_x_30690:
        /* <DEDUP_REMOVED lines=24> */
.L_x_30697:
        /* <DEDUP_REMOVED lines=13> */
.L_x_30699:
[----:B------:R-:W-:Y:S05]  /*190d0*/  BSYNC.RECONVERGENT B2 ;  /* 0x0000000000027941 */ /* 0x000fea0003800200 */
.L_x_30698:
        /* <DEDUP_REMOVED lines=42> */
.L_x_30696:
[----:B------:R-:W-:Y:S05]  /*19380*/  BSYNC.RECONVERGENT B1 ;  /* 0x0000000000017941 */ /* 0x000fea0003800200 */
.L_x_30695:
        /* <DEDUP_REMOVED lines=22> */
.L_x_30702:
        /* <DEDUP_REMOVED lines=13> */
.L_x_30704:
[----:B------:R-:W-:Y:S05]  /*195c0*/  BSYNC.RECONVERGENT B2 ;  /* 0x0000000000027941 */ /* 0x000fea0003800200 */
.L_x_30703:
        /* <DEDUP_REMOVED lines=42> */
.L_x_30701:
[----:B------:R-:W-:Y:S05]  /*19870*/  BSYNC.RECONVERGENT B1 ;  /* 0x0000000000017941 */ /* 0x000fea0003800200 */
.L_x_30700:
        /* <DEDUP_REMOVED lines=22> */
.L_x_30707:
        /* <DEDUP_REMOVED lines=13> */
.L_x_30709:
[----:B------:R-:W-:Y:S05]  /*19ab0*/  BSYNC.RECONVERGENT B2 ;  /* 0x0000000000027941 */ /* 0x000fea0003800200 */
.L_x_30708:
        /* <DEDUP_REMOVED lines=42> */
.L_x_30706:
[----:B------:R-:W-:Y:S05]  /*19d60*/  BSYNC.RECONVERGENT B1 ;  /* 0x0000000000017941 */ /* 0x000fea0003800200 */
.L_x_30705:
        /* <DEDUP_REMOVED lines=22> */
.L_x_30712:
        /* <DEDUP_REMOVED lines=13> */
.L_x_30714:
[----:B------:R-:W-:Y:S05]  /*19fa0*/  BSYNC.RECONVERGENT B2 ;  /* 0x0000000000027941 */ /* 0x000fea0003800200 */
.L_x_30713:
        /* <DEDUP_REMOVED lines=42> */
.L_x_30711:
[----:B------:R-:W-:Y:S05]  /*1a250*/  BSYNC.RECONVERGENT B1 ;  /* 0x0000000000017941 */ /* 0x000fea0003800200 */
.L_x_30710:
        /* <DEDUP_REMOVED lines=22> */
.L_x_30717:
        /* <DEDUP_REMOVED lines=13> */
.L_x_30719:
[----:B------:R-:W-:Y:S05]  /*1a490*/  BSYNC.RECONVERGENT B2 ;  /* 0x0000000000027941 */ /* 0x000fea0003800200 */
.L_x_30718:
        /* <DEDUP_REMOVED lines=42> */
.L_x_30716:
[----:B------:R-:W-:Y:S05]  /*1a740*/  BSYNC.RECONVERGENT B1 ;  /* 0x0000000000017941 */ /* 0x000fea0003800200 */
.L_x_30715:
        /* <DEDUP_REMOVED lines=22> */
.L_x_30722:
        /* <DEDUP_REMOVED lines=15> */
.L_x_30724:
[----:B------:R-:W-:Y:S05]  /*1a9a0*/  BSYNC.RECONVERGENT B2 ;  /* 0x0000000000027941 */ /* 0x000fea0003800200 */
.L_x_30723:
        /* <DEDUP_REMOVED lines=42> */
.L_x_30721:
[----:B------:R-:W-:Y:S05]  /*1ac50*/  BSYNC.RECONVERGENT B1 ;  /* 0x0000000000017941 */ /* 0x000fea0003800200 */
.L_x_30720:
        /* <DEDUP_REMOVED lines=13> */
.L_x_30684:
        /* <DEDUP_REMOVED lines=41> */
.L_x_30728:
        /* <DEDUP_REMOVED lines=13> */
.L_x_30730:
[----:B------:R-:W-:Y:S05]  /*1b090*/  BSYNC.RECONVERGENT B2 ;  /* 0x0000000000027941 */ /* 0x000fea0003800200 */
.L_x_30729:
        /* <DEDUP_REMOVED lines=41> */
.L_x_30727:
[----:B------:R-:W-:Y:S05]  /*1b330*/  BSYNC.RECONVERGENT B1 ;  /* 0x0000000000017941 */ /* 0x000fea0003800200 */
.L_x_30726:
        /* <DEDUP_REMOVED lines=25> */
.L_x_30733:
        /* <DEDUP_REMOVED lines=13> */
.L_x_30735:
[----:B------:R-:W-:Y:S05]  /*1b5a0*/  BSYNC.RECONVERGENT B2 ;  /* 0x0000000000027941 */ /* 0x000fea0003800200 */
.L_x_30734:
        /* <DEDUP_REMOVED lines=42> */
.L_x_30732:
[----:B------:R-:W-:Y:S05]  /*1b850*/  BSYNC.RECONVERGENT B1 ;  /* 0x0000000000017941 */ /* 0x000fea0003800200 */
.L_x_30731:
        /* <DEDUP_REMOVED lines=23> */
.L_x_30738:
        /* <DEDUP_REMOVED lines=13> */
.L_x_30740:
[----:B------:R-:W-:Y:S05]  /*1baa0*/  BSYNC.RECONVERGENT B2 ;  /* 0x0000000000027941 */ /* 0x000fea0003800200 */
.L_x_30739:
        /* <DEDUP_REMOVED lines=42> */
.L_x_30737:
[----:B------:R-:W-:Y:S05]  /*1bd50*/  BSYNC.RECONVERGENT B1 ;  /* 0x0000000000017941 */ /* 0x000fea0003800200 */
.L_x_30736:
        /* <DEDUP_REMOVED lines=23> */
.L_x_30743:
        /* <DEDUP_REMOVED lines=13> */
.L_x_30745:
[----:B------:R-:W-:Y:S05]  /*1bfa0*/  BSYNC.RECONVERGENT B2 ;  /* 0x0000000000027941 */ /* 0x000fea0003800200 */
.L_x_30744:
        /* <DEDUP_REMOVED lines=42> */
.L_x_30742:
[----:B------:R-:W-:Y:S05]  /*1c250*/  BSYNC.RECONVERGENT B1 ;  /* 0x0000000000017941 */ /* 0x000fea0003800200 */
.L_x_30741:
        /* <DEDUP_REMOVED lines=23> */
.L_x_30748:
        /* <DEDUP_REMOVED lines=13> */
.L_x_30750:
[----:B------:R-:W-:Y:S05]  /*1c4a0*/  BSYNC.RECONVERGENT B2 ;  /* 0x0000000000027941 */ /* 0x000fea0003800200 */
.L_x_30749:
        /* <DEDUP_REMOVED lines=42> */
.L_x_30747:
[----:B------:R-:W-:Y:S05]  /*1c750*/  BSYNC.RECONVERGENT B1 ;  /* 0x0000000000017941 */ /* 0x000fea0003800200 */
.L_x_30746:
        /* <DEDUP_REMOVED lines=23> */
.L_x_30753:
        /* <DEDUP_REMOVED lines=13> */
.L_x_30755:
[----:B------:R-:W-:Y:S05]  /*1c9a0*/  BSYNC.RECONVERGENT B2 ;  /* 0x0000000000027941 */ /* 0x000fea0003800200 */
.L_x_30754:
        /* <DEDUP_REMOVED lines=42> */
.L_x_30752:
[----:B------:R-:W-:Y:S05]  /*1cc50*/  BSYNC.RECONVERGENT B1 ;  /* 0x0000000000017941 */ /* 0x000fea0003800200 */
.L_x_30751:
        /* <DEDUP_REMOVED lines=23> */
.L_x_30758:
        /* <DEDUP_REMOVED lines=13> */
.L_x_30760:
[----:B------:R-:W-:Y:S05]  /*1cea0*/  BSYNC.RECONVERGENT B2 ;  /* 0x0000000000027941 */ /* 0x000fea0003800200 */
.L_x_30759:
        /* <DEDUP_REMOVED lines=42> */
.L_x_30757:
[----:B------:R-:W-:Y:S05]  /*1d150*/  BSYNC.RECONVERGENT B1 ;  /* 0x0000000000017941 */ /* 0x000fea0003800200 */
.L_x_30756:
        /* <DEDUP_REMOVED lines=23> */
.L_x_30763:
        /* <DEDUP_REMOVED lines=15> */
.L_x_30765:
[----:B------:R-:W-:Y:S05]  /*1d3c0*/  BSYNC.RECONVERGENT B2 ;  /* 0x0000000000027941 */ /* 0x000fea0003800200 */
.L_x_30764:
        /* <DEDUP_REMOVED lines=42> */
.L_x_30762:
[----:B------:R-:W-:Y:S05]  /*1d670*/  BSYNC.RECONVERGENT B1 ;  /* 0x0000000000017941 */ /* 0x000fea0003800200 */
.L_x_30761:
        /* <DEDUP_REMOVED lines=12> */
[----:B------:R-:W-:-:S05]  /*1d740*/  FFMA.FTZ R228, R228, R35, R19 ;  /* 0x00000023e4e47223 */ /* 0x000fca0000010013 */
[----:B------:R-:W-:Y:S01]  /*1d750*/  F2FP.F16.F32.PACK_AB R179, R228, R227 ;  /* 0x000000e3e4b3723e */ /* 0x000fe200000000ff */
[----:B------:R-:W-:Y:S06]  /*1d760*/  BRA `(.L_x_30766) ;  /* 0x0000002800087947 */ /* 0x000fec0003800000 */
.L_x_30725:
        /* <DEDUP_REMOVED lines=16> */
.L_x_30769:
        /* <DEDUP_REMOVED lines=13> */
.L_x_30771:
[----:B------:R-:W-:Y:S05]  /*1d940*/  BSYNC.RECONVERGENT B2 ;  /* 0x0000000000027941 */ /* 0x000fea0003800200 */
.L_x_30770:
        /* <DEDUP_REMOVED lines=41> */
.L_x_30768:
[----:B------:R-:W-:Y:S05]  /*1dbe0*/  BSYNC.RECONVERGENT B1 ;  /* 0x0000000000017941 */ /* 0x000fea0003800200 */
.L_x_30767:
        /* <DEDUP_REMOVED lines=24> */
.L_x_30774:
        /* <DEDUP_REMOVED lines=13> */
.L_x_30776:
[----:B------:R-:W-:Y:S05]  /*1de40*/  BSYNC.RECONVERGENT B2 ;  /* 0x0000000000027941 */ /* 0x000fea0003800200 */
.L_x_30775:
        /* <DEDUP_REMOVED lines=42> */
.L_x_30773:
[----:B------:R-:W-:Y:S05]  /*1e0f0*/  BSYNC.RECONVERGENT B1 ;  /* 0x0000000000017941 */ /* 0x000fea0003800200 */
.L_x_30772:
        /* <DEDUP_REMOVED lines=22> */
.L_x_30779:
        /* <DEDUP_REMOVED lines=13> */
.L_x_30781:
[----:B------:R-:W-:Y:S05]  /*1e330*/  BSYNC.RECONVERGENT B2 ;  /* 0x0000000000027941 */ /* 0x000fea0003800200 */
.L_x_30780:
        /* <DEDUP_REMOVED lines=42> */
.L_x_30778:
[----:B------:R-:W-:Y:S05]  /*1e5e0*/  BSYNC.RECONVERGENT B1 ;  /* 0x0000000000017941 */ /* 0x000fea0003800200 */
.L_x_30777:
        /* <DEDUP_REMOVED lines=22> */
.L_x_30784:
        /* <DEDUP_REMOVED lines=13> */
.L_x_30786:
[----:B------:R-:W-:Y:S05]  /*1e820*/  BSYNC.RECONVERGENT B2 ;  /* 0x0000000000027941 */ /* 0x000fea0003800200 */
.L_x_30785:
        /* <DEDUP_REMOVED lines=42> */
.L_x_30783:
[----:B------:R-:W-:Y:S05]  /*1ead0*/  BSYNC.RECONVERGENT B1 ;  /* 0x0000000000017941 */ /* 0x000fea0003800200 */
.L_x_30782:
        /* <DEDUP_REMOVED lines=22> */
.L_x_30789:
        /* <DEDUP_REMOVED lines=13> */
.L_x_30791:
[----:B------:R-:W-:Y:S05]  /*1ed10*/  BSYNC.RECONVERGENT B2 ;  /* 0x0000000000027941 */ /* 0x000fea0003800200 */
.L_x_30790:
        /* <DEDUP_REMOVED lines=42> */
.L_x_30788:
[----:B------:R-:W-:Y:S05]  /*1efc0*/  BSYNC.RECONVERGENT B1 ;  /* 0x0000000000017941 */ /* 0x000fea0003800200 */
.L_x_30787:
        /* <DEDUP_REMOVED lines=22> */
.L_x_30794:
        /* <DEDUP_REMOVED lines=13> */
.L_x_30796:
[----:B------:R-:W-:Y:S05]  /*1f200*/  BSYNC.RECONVERGENT B2 ;  /* 0x0000000000027941 */ /* 0x000fea0003800200 */
.L_x_30795:
        /* <DEDUP_REMOVED lines=42> */
.L_x_30793:
[----:B------:R-:W-:Y:S05]  /*1f4b0*/  BSYNC.RECONVERGENT B1 ;  /* 0x0000000000017941 */ /* 0x000fea0003800200 */
.L_x_30792:
        /* <DEDUP_REMOVED lines=22> */
.L_x_30799:
        /* <DEDUP_REMOVED lines=13> */
.L_x_30801:
[----:B------:R-:W-:Y:S05]  /*1f6f0*/  BSYNC.RECONVERGENT B2 ;  /* 0x0000000000027941 */ /* 0x000fea0003800200 */
.L_x_30800:
        /* <DEDUP_REMOVED lines=42> */
.L_x_30798:
[----:B------:R-:W-:Y:S05]  /*1f9a0*/  BSYNC.RECONVERGENT B1 ;  /* 0x0000000000017941 */ /* 0x000fea0003800200 */
.L_x_30797:
        /* <DEDUP_REMOVED lines=22> */
.L_x_30804:
        /* <DEDUP_REMOVED lines=15> */
.L_x_30806:
[----:B------:R-:W-:Y:S05]  /*1fc00*/  BSYNC.RECONVERGENT B2 ;  /* 0x0000000000027941 */ /* 0x000fea0003800200 */
.L_x_30805:
        /* <DEDUP_REMOVED lines=42> */
.L_x_30803:
[----:B------:R-:W-:Y:S05]  /*1feb0*/  BSYNC.RECONVERGENT B1 ;  /* 0x0000000000017941 */ /* 0x000fea0003800200 */
.L_x_30802:
        /* <DEDUP_REMOVED lines=13> */
.L_x_30766:
        /* <DEDUP_REMOVED lines=17> */
[----:B------:R-:W-:Y:S02]  /*200a0*/  SEL R230, RZ, 0x1, !P6 ;  /* 0x00000001ffe67807 */ /* 0x000fe40007000000 */
        /* <DEDUP_REMOVED lines=37> */
[----:B------:R-:W-:-:S03]  /*20300*/  LOP3.LUT R21, R21, R181, R20, 0xfe, !PT ;  /* 0x000000b515157212 */ /* 0x000fc600078efe14 */
        /* <DEDUP_REMOVED lines=129> */
.L_x_30820:
        /* <DEDUP_REMOVED lines=12> */
[----:B------:R-:W2:Y:S01]  /*20be0*/  MUFU.RSQ R183, R176 ;  /* 0x000000b000b77308 */ /* 0x000ea20000001400 */
[C---:B------:R-:W-:Y:S01]  /*20bf0*/  FADD.FTZ R12, -R179.reuse, R12 ;  /* 0x0000000cb30c7221 */ /* 0x040fe20000010100 */
[C---:B------:R-:W-:Y:S01]  /*20c00*/  FADD.FTZ R13, -R179.reuse, R13 ;  /* 0x0000000db30d7221 */ /* 0x040fe20000010100 */
[C---:B------:R-:W-:Y:S01]  /*20c10*/  FADD.FTZ R14, -R179.reuse, R14 ;  /* 0x0000000eb30e7221 */ /* 0x040fe20000010100 */
[C---:B------:R-:W-:Y:S01]  /*20c20*/  FADD.FTZ R15, -R179.reuse, R15 ;  /* 0x0000000fb30f7221 */ /* 0x040fe20000010100 */
[----:B------:R-:W3:Y:S01]  /*20c30*/  LDC.64 R10, c[0x0][0x428] ;  /* 0x00010a00ff0a7b82 */ /* 0x000ee20000000a00 */
[C---:B------:R-:W-:Y:S01]  /*20c40*/  FADD.FTZ R232, -R179.reuse, R193 ;  /* 0x000000c1b3e87221 */ /* 0x040fe20000010100 */
[C---:B------:R-:W-:Y:S01]  /*20c50*/  FADD.FTZ R8, -R179.reuse, R8 ;  /* 0x00000008b3087221 */ /* 0x040fe20000010100 */
[C---:B------:R-:W-:Y:S01]  /*20c60*/  FADD.FTZ R9, -R179.reuse, R9 ;  /* 0x00000009b3097221 */ /* 0x040fe20000010100 */
[C---:B------:R-:W-:Y:S01]  /*20c70*/  FADD.FTZ R22, -R179.reuse, R22 ;  /* 0x00000016b3167221 */ /* 0x040fe20000010100 */
[C---:B------:R-:W-:Y:S01]  /*20c80*/  FADD.FTZ R27, -R179.reuse, R27 ;  /* 0x0000001bb31b7221 */ /* 0x040fe20000010100 */
[----:B------:R-:W-:Y:S01]  /*20c90*/  FADD.FTZ R188, -R179, R188 ;  /* 0x000000bcb3bc7221 */ /* 0x000fe20000010100 */
[----:B0-----:R-:W-:-:S04]  /*20ca0*/  @!P0 IMAD.WIDE R20, R3, 0x4, R20 ;  /* 0x0000000403148825 */ /* 0x001fc800078e0214 */
[C---:B------:R-:W-:Y:S01]  /*20cb0*/  FADD.FTZ R26, -R179.reuse, R26 ;  /* 0x0000001ab31a7221 */ /* 0x040fe20000010100 */
[C---:B------:R-:W-:Y:S01]  /*20cc0*/  FADD.FTZ R196, -R179.reuse, R196 ;  /* 0x000000c4b3c47221 */ /* 0x040fe20000010100 */
[C---:B------:R-:W-:Y:S01]  /*20cd0*/  FADD.FTZ R197, -R179.reuse, R197 ;  /* 0x000000c5b3c57221 */ /* 0x040fe20000010100 */
[----:B------:R-:W-:Y:S01]  /*20ce0*/  FADD.FTZ R198, -R179, R198 ;  /* 0x000000c6b3c67221 */ /* 0x000fe20000010100 */
[C---:B--2---:R-:W-:Y:S01]  /*20cf0*/  FMUL.FTZ R193, R183.reuse, R12 ;  /* 0x0000000cb7c17220 */ /* 0x044fe20000410000 */
        /* <DEDUP_REMOVED lines=8> */
[C---:B------:R-:W-:Y:S01]  /*20d80*/  FADD.FTZ R199, -R179.reuse, R199 ;  /* 0x000000c7b3c77221 */ /* 0x040fe20000010100 */
[C---:B------:R-:W-:Y:S01]  /*20d90*/  FADD.FTZ R189, -R179.reuse, R189 ;  /* 0x000000bdb3bd7221 */ /* 0x040fe20000010100 */
[C---:B------:R-:W-:Y:S01]  /*20da0*/  FADD.FTZ R190, -R179.reuse, R190 ;  /* 0x000000beb3be7221 */ /* 0x040fe20000010100 */
[C---:B------:R-:W-:Y:S01]  /*20db0*/  FADD.FTZ R200, -R179.reuse, R200 ;  /* 0x000000c8b3c87221 */ /* 0x040fe20000010100 */
[----:B------:R-:W-:Y:S01]  /*20dc0*/  FADD.FTZ R201, -R179, R201 ;  /* 0x000000c9b3c97221 */ /* 0x000fe20000010100 */
[----:B------:R-:W-:Y:S01]  /*20dd0*/  FFMA.FTZ R13, R13, R170, R122 ;  /* 0x000000aa0d0d7223 */ /* 0x000fe2000001007a */
[C---:B------:R-:W-:Y:S01]  /*20de0*/  FADD.FTZ R191, -R179.reuse, R191 ;  /* 0x000000bfb3bf7221 */ /* 0x040fe20000010100 */
[C---:B------:R-:W-:Y:S01]  /*20df0*/  FADD.FTZ R206, -R179.reuse, R206 ;  /* 0x000000ceb3ce7221 */ /* 0x040fe20000010100 */
[----:B------:R-:W-:Y:S01]  /*20e00*/  FADD.FTZ R209, -R179, R209 ;  /* 0x000000d1b3d17221 */ /* 0x000fe20000010100 */
[----:B------:R-:W-:Y:S01]  /*20e10*/  FMUL.FTZ R9, R183, R22 ;  /* 0x00000016b7097220 */ /* 0x000fe20000410000 */
[----:B------:R-:W-:Y:S01]  /*20e20*/  FFMA.FTZ R185, R185, R172, R124 ;  /* 0x000000acb9b97223 */ /* 0x000fe2000001007c */
[----:B0-----:R-:W-:Y:S01]  /*20e30*/  FFMA.FTZ R20, R14, R171, R123 ;  /* 0x000000ab0e147223 */ /* 0x001fe2000001007b */
        /* <DEDUP_REMOVED lines=8> */
[----:B------:R-:W-:Y:S01]  /*20ec0*/  FADD.FTZ R192, -R179, R192 ;  /* 0x000000c0b3c07221 */ /* 0x000fe20000010100 */
[----:B-1----:R-:W-:-:S04]  /*20ed0*/  @!P0 IMAD.WIDE R18, R3, 0x4, R18 ;  /* 0x0000000403128825 */ /* 0x002fc800078e0212 */
        /* <DEDUP_REMOVED lines=31> */
[----:B---3--:R-:W-:-:S04]  /*210d0*/  IMAD.WIDE.U32 R198, R7, 0x10, R10 ;  /* 0x0000001007c67825 */ /* 0x008fc800078e000a */
[C---:B------:R-:W-:Y:S01]  /*210e0*/  FMUL.FTZ R217, R183.reuse, R191 ;  /* 0x000000bfb7d97220 */ /* 0x040fe20000410000 */
[C---:B------:R-:W-:Y:S01]  /*210f0*/  FMUL.FTZ R201, R183.reuse, R206 ;  /* 0x000000ceb7c97220 */ /* 0x040fe20000410000 */
[----:B------:R-:W-:Y:S01]  /*21100*/  FMUL.FTZ R200, R183, R209 ;  /* 0x000000d1b7c87220 */ /* 0x000fe20000410000 */
[----:B------:R-:W-:Y:S01]  /*21110*/  F2FP.F16.F32.PACK_AB R15, R20, R13 ;  /* 0x0000000d140f723e */ /* 0x000fe200000000ff */
[----:B------:R-:W-:Y:S01]  /*21120*/  FFMA.FTZ R7, R9, R164, R116 ;  /* 0x000000a409077223 */ /* 0x000fe20000010074 */
        /* <DEDUP_REMOVED lines=9> */
[----:B------:R0:W-:Y:S01]  /*211c0*/  @!P0 STG.E desc[UR8][R18.64], R183 ;  /* 0x000000b712008986 */ /* 0x0001e2000c101908 */
[----:B------:R-:W-:-:S04]  /*211d0*/  IMAD.WIDE.U32 R20, R16, 0x10, R10 ;  /* 0x0000001010147825 */ /* 0x000fc800078e000a */
[----:B------:R-:W-:Y:S01]  /*211e0*/  FFMA.FTZ R26, R26, R165, R117 ;  /* 0x000000a51a1a7223 */ /* 0x000fe20000010075 */
[----:B------:R-:W-:Y:S01]  /*211f0*/  FMUL.FTZ R231, R183, R176 ;  /* 0x000000b0b7e77220 */ /* 0x000fe20000410000 */
[----:B------:R-:W-:Y:S01]  /*21200*/  F2FP.F16.F32.PACK_AB R9, R8, R9 ;  /* 0x000000090809723e */ /* 0x000fe200000000ff */
[----:B------:R-:W-:-:S04]  /*21210*/  IMAD.WIDE.U32 R184, R195, 0x10, R10 ;  /* 0x00000010c3b87825 */ /* 0x000fc800078e000a */
[----:B------:R-:W-:Y:S01]  /*21220*/  FFMA.FTZ R176, R191, R148, R100 ;  /* 0x00000094bfb07223 */ /* 0x000fe20000010064 */
[----:B------:R1:W-:Y:S01]  /*21230*/  STG.E.128 desc[UR8][R198.64], R12 ;  /* 0x0000000cc6007986 */ /* 0x0003e2000c101d08 */
[----:B------:R-:W-:Y:S01]  /*21240*/  F2FP.F16.F32.PACK_AB R8, R26, R7 ;  /* 0x000000071a08723e */ /* 0x000fe200000000ff */
[----:B------:R-:W-:-:S04]  /*21250*/  IMAD.WIDE.U32 R186, R205, 0x10, R10 ;  /* 0x00000010cdba7825 */ /* 0x000fc800078e000a */
[----:B------:R-:W-:Y:S01]  /*21260*/  FFMA.FTZ R7, R22, R157, R109 ;  /* 0x0000009d16077223 */ /* 0x000fe2000001006d */
[----:B------:R-:W-:Y:S01]  /*21270*/  FMUL.FTZ R236, R183, R194 ;  /* 0x000000c2b7ec7220 */ /* 0x000fe20000410000 */
[----:B0-----:R-:W-:Y:S01]  /*21280*/  FFMA.FTZ R19, R190, R161, R113 ;  /* 0x000000a1be137223 */ /* 0x001fe20000010071 */
[--C-:B------:R-:W-:Y:S01]  /*21290*/  IMAD.WIDE.U32 R188, R213, 0x10, R10.reuse ;  /* 0x00000010d5bc7825 */ /* 0x100fe200078e000a */
[----:B------:R-:W0:Y:S03]  /*212a0*/  LDC.64 R190, c[0x0][0x380] ;  /* 0x0000e000ffbe7b82 */ /* 0x000e260000000a00 */
        /* <DEDUP_REMOVED lines=9> */
[----:B------:R-:W-:Y:S01]  /*21340*/  FFMA.FTZ R19, R196, R153, R105 ;  /* 0x00000099c4137223 */ /* 0x000fe20000010069 */
[----:B-1----:R-:W-:Y:S01]  /*21350*/  FFMA.FTZ R12, R177, R156, R108 ;  /* 0x0000009cb10c7223 */ /* 0x002fe2000001006c */
[----:B------:R-:W-:Y:S01]  /*21360*/  FFMA.FTZ R14, R197, R152, R104 ;  /* 0x00000098c50e7223 */ /* 0x000fe20000010068 */
[C---:B------:R-:W-:Y:S01]  /*21370*/  FMUL.FTZ R207, R183.reuse, R208 ;  /* 0x000000d0b7cf7220 */ /* 0x040fe20000410000 */
[C---:B------:R-:W-:Y:S01]  /*21380*/  FMUL.FTZ R211, R183.reuse, R210 ;  /* 0x000000d2b7d37220 */ /* 0x040fe20000410000 */
[----:B------:R-:W-:Y:S01]  /*21390*/  FMUL.FTZ R212, R183, R212 ;  /* 0x000000d4b7d47220 */ /* 0x000fe20000410000 */
        /* <DEDUP_REMOVED lines=61> */
[----:B------:R-:W-:-:S03]  /*21770*/  ISETP.GE.AND P0, PT, R3, R191, PT ;  /* 0x000000bf0300720c */ /* 0x000fc60003f06270 */
[----:B------:R0:W-:Y:S10]  /*21780*/  STG.E.128 desc[UR8][R192.64], R200 ;  /* 0x000000c8c0007986 */ /* 0x0001f4000c101d08 */
[----:B------:R-:W-:Y:S05]  /*21790*/  @!P0 BRA `(.L_x_30808) ;  /* 0xfffffdf4008c8947 */ /* 0x000fea000383ffff */
[----:B------:R-:W-:Y:S05]  /*217a0*/  BSYNC B0 ;  /* 0x0000000000007941 */ /* 0x000fea0003800000 */
.L_x_30315:
[----:B------:R-:W-:Y:S05]  /*217b0*/  EXIT ;  /* 0x000000000000794d */ /* 0x000fea0003800000 */
.L_x_30807:
        /* <DEDUP_REMOVED lines=8> */
.L_x_30810:
[----:B------:R-:W-:Y:S05]  /*21840*/  BSYNC B1 ;  /* 0x0000000000017941 */ /* 0x000fea0003800000 */
.L_x_30809:
        /* <DEDUP_REMOVED lines=9> */
.L_x_30811:
[----:B------:R-:W-:Y:S02]  /*218e0*/  IMAD.MOV.U32 R185, RZ, RZ, 0x4 ;  /* 0x00000004ffb97424 */ /* 0x000fe400078e00ff */
[----:B------:R-:W-:-:S04]  /*218f0*/  IMAD.MOV.U32 R19, RZ, RZ, R181 ;  /* 0x000000ffff137224 */ /* 0x000fc800078e00b5 */
[----:B------:R-:W-:-:S05]  /*21900*/  FADD.FTZ R176, R20, R19 ;  /* 0x0000001314b07221 */ /* 0x000fca0000010000 */
[----:B------:R-:W-:-:S07]  /*21910*/  MOV R184, R176 ;  /* 0x000000b000b87202 */ /* 0x000fce0000000f00 */
[----:B------:R-:W-:Y:S05]  /*21920*/  WARPSYNC.COLLECTIVE R183, `(.L_x_30812) ;  /* 0x00000000b7087348 */ /* 0x000fea0003c00000 */
[----:B------:R0:W1:Y:S02]  /*21930*/  SHFL.BFLY P1, R181, R184, R185, R186 ;  /* 0x0c0000b9b8b57389 */ /* 0x00006400000200ba */
[----:B01----:R-:W-:Y:S05]  /*21940*/  ENDCOLLECTIVE ;  /* 0x000000000000791b */ /* 0x003fea0003800000 */
.L_x_30812:
[----:B------:R-:W-:Y:S01]  /*21950*/  HFMA2 R185, -RZ, RZ, 0, 4.76837158203125e-07 ;  /* 0x00000008ffb97431 */ /* 0x000fe200000001ff */
[----:B------:R-:W-:-:S05]  /*21960*/  MOV R19, R181 ;  /* 0x000000b500137202 */ /* 0x000fca0000000f00 */
[----:B------:R-:W-:-:S04]  /*21970*/  FADD.FTZ R178, R176, R19 ;  /* 0x00000013b0b27221 */ /* 0x000fc80000010000 */
[----:B------:R-:W-:-:S07]  /*21980*/  IMAD.MOV.U32 R184, RZ, RZ, R178 ;  /* 0x000000ffffb87224 */ /* 0x000fce00078e00b2 */
[----:B------:R-:W-:Y:S05]  /*21990*/  WARPSYNC.COLLECTIVE R183, `(.L_x_30813) ;  /* 0x00000000b7087348 */ /* 0x000fea0003c00000 */
[----:B------:R0:W1:Y:S02]  /*219a0*/  SHFL.BFLY P1, R181, R184, R185, R186 ;  /* 0x0c0000b9b8b57389 */ /* 0x00006400000200ba */
[----:B01----:R-:W-:Y:S05]  /*219b0*/  ENDCOLLECTIVE ;  /* 0x000000000000791b */ /* 0x003fea0003800000 */
.L_x_30813:
        /* <DEDUP_REMOVED lines=8> */
.L_x_30814:
        /* <DEDUP_REMOVED lines=104> */
.L_x_30815:
[----:B------:R-:W-:Y:S02]  /*220c0*/  IMAD.MOV.U32 R185, RZ, RZ, 0x2 ;  /* 0x00000002ffb97424 */ /* 0x000fe400078e00ff */
[----:B------:R-:W-:-:S04]  /*220d0*/  IMAD.MOV.U32 R21, RZ, RZ, R181 ;  /* 0x000000ffff157224 */ /* 0x000fc800078e00b5 */
[----:B------:R-:W-:-:S05]  /*220e0*/  FADD.FTZ R21, R18, R21 ;  /* 0x0000001512157221 */ /* 0x000fca0000010000 */
[----:B------:R-:W-:-:S07]  /*220f0*/  MOV R184, R21 ;  /* 0x0000001500b87202 */ /* 0x000fce0000000f00 */
[----:B------:R-:W-:Y:S05]  /*22100*/  WARPSYNC.COLLECTIVE R183, `(.L_x_30816) ;  /* 0x00000000b7087348 */ /* 0x000fea0003c00000 */
[----:B------:R0:W1:Y:S02]  /*22110*/  SHFL.BFLY P1, R181, R184, R185, R186 ;  /* 0x0c0000b9b8b57389 */ /* 0x00006400000200ba */
[----:B01----:R-:W-:Y:S05]  /*22120*/  ENDCOLLECTIVE ;  /* 0x000000000000791b */ /* 0x003fea0003800000 */
.L_x_30816:
[----:B------:R-:W-:Y:S01]  /*22130*/  HFMA2 R185, -RZ, RZ, 0, 2.384185791015625e-07 ;  /* 0x00000004ffb97431 */ /* 0x000fe200000001ff */
[----:B------:R-:W-:-:S05]  /*22140*/  MOV R20, R181 ;  /* 0x000000b500147202 */ /* 0x000fca0000000f00 */
[----:B------:R-:W-:-:S04]  /*22150*/  FADD.FTZ R20, R21, R20 ;  /* 0x0000001415147221 */ /* 0x000fc80000010000 */
[----:B------:R-:W-:-:S07]  /*22160*/  IMAD.MOV.U32 R184, RZ, RZ, R20 ;  /* 0x000000ffffb87224 */ /* 0x000fce00078e0014 */
[----:B------:R-:W-:Y:S05]  /*22170*/  WARPSYNC.COLLECTIVE R183, `(.L_x_30817) ;  /* 0x00000000b7087348 */ /* 0x000fea0003c00000 */
[----:B------:R0:W1:Y:S02]  /*22180*/  SHFL.BFLY P1, R181, R184, R185, R186 ;  /* 0x0c0000b9b8b57389 */ /* 0x00006400000200ba */
[----:B01----:R-:W-:Y:S05]  /*22190*/  ENDCOLLECTIVE ;  /* 0x000000000000791b */ /* 0x003fea0003800000 */
.L_x_30817:
[----:B------:R-:W-:Y:S02]  /*221a0*/  IMAD.MOV.U32 R185, RZ, RZ, 0x8 ;  /* 0x00000008ffb97424 */ /* 0x000fe400078e00ff */
[----:B------:R-:W-:-:S04]  /*221b0*/  IMAD.MOV.U32 R179, RZ, RZ, R181 ;  /* 0x000000ffffb37224 */ /* 0x000fc800078e00b5 */
[----:B------:R-:W-:-:S05]  /*221c0*/  FADD.FTZ R179, R20, R179 ;  /* 0x000000b314b37221 */ /* 0x000fca0000010000 */
[----:B------:R-:W-:-:S07]  /*221d0*/  MOV R184, R179 ;  /* 0x000000b300b87202 */ /* 0x000fce0000000f00 */
[----:B------:R-:W-:Y:S05]  /*221e0*/  WARPSYNC.COLLECTIVE R183, `(.L_x_30818) ;  /* 0x00000000b7087348 */ /* 0x000fea0003c00000 */
[----:B------:R0:W1:Y:S02]  /*221f0*/  SHFL.BFLY P1, R181, R184, R185, R186 ;  /* 0x0c0000b9b8b57389 */ /* 0x00006400000200ba */
[----:B01----:R-:W-:Y:S05]  /*22200*/  ENDCOLLECTIVE ;  /* 0x000000000000791b */ /* 0x003fea0003800000 */
.L_x_30818:
[----:B------:R-:W-:Y:S01]  /*22210*/  HFMA2 R185, -RZ, RZ, 0, 9.5367431640625e-07 ;  /* 0x00000010ffb97431 */ /* 0x000fe200000001ff */
[----:B------:R-:W-:-:S05]  /*22220*/  MOV R176, R181 ;  /* 0x000000b500b07202 */ /* 0x000fca0000000f00 */
[----:B------:R-:W-:-:S04]  /*22230*/  FADD.FTZ R176, R179, R176 ;  /* 0x000000b0b3b07221 */ /* 0x000fc80000010000 */
[----:B------:R-:W-:-:S07]  /*22240*/  IMAD.MOV.U32 R184, RZ, RZ, R176 ;  /* 0x000000ffffb87224 */ /* 0x000fce00078e00b0 */
[----:B------:R-:W-:Y:S05]  /*22250*/  WARPSYNC.COLLECTIVE R183, `(.L_x_30819) ;  /* 0x00000000b7087348 */ /* 0x000fea0003c00000 */
[----:B------:R0:W1:Y:S02]  /*22260*/  SHFL.BFLY P1, R181, R184, R185, R186 ;  /* 0x0c0000b9b8b57389 */ /* 0x00006400000200ba */
[----:B01----:R-:W-:Y:S05]  /*22270*/  ENDCOLLECTIVE ;  /* 0x000000000000791b */ /* 0x003fea0003800000 */
.L_x_30819:
[----:B------:R-:W-:Y:S05]  /*22280*/  BRA `(.L_x_30820) ;  /* 0xffffffe800247947 */ /* 0x000fea000383ffff */
.L_x_30821:
        /* <DEDUP_REMOVED lines=15> */
.L_x_54421:


//--------------------- .text._ZN10layer_norm13ln_fwd_kernelINS_13Kernel_traitsIf6__halfS2_S2_fjLj1536ELj1ELj4ELj1ELj16ENS_18Kernel_traits_baseILj1536EfS2_S2_S2_fjLj128EEEEELb1ELb1ELb1ELb0EEEvNS_9FwdParamsE --------------------------
	.section	.text._ZN10layer_norm13ln_fwd_kernelINS_13Kernel_traitsIf6__halfS2_S2_fjLj1536ELj1ELj4ELj1ELj16ENS_18Kernel_traits_baseILj1536EfS2_S2_S2_fjLj128EEEEELb1ELb1ELb1ELb0EEEvNS_9FwdParamsE,"ax",@progbits
	.align	128
        .global         _ZN10layer_norm13ln_fwd_kernelINS_13Kernel_traitsIf6__halfS2_S2_fjLj1536ELj1ELj4ELj1ELj16ENS_18Kernel_traits_baseILj1536EfS2_S2_S2_fjLj128EEEEELb1ELb1ELb1ELb0EEEvNS_9FwdParamsE
        .type           _ZN10layer_norm13ln_fwd_kernelINS_13Kernel_traitsIf6__halfS2_S2_fjLj1536ELj1ELj4ELj1ELj16ENS_18Kernel_traits_baseILj1536EfS2_S2_S2_fjLj128EEEEELb1ELb1ELb1ELb0EEEvNS_9FwdParamsE,@function
        .size           _ZN10layer_norm13ln_fwd_kernelINS_13Kernel_traitsIf6__halfS2_S2_fjLj1536ELj1ELj4ELj1ELj16ENS_18Kernel_traits_baseILj1536EfS2_S2_S2_fjLj128EEEEELb1ELb1ELb1ELb0EEEvNS_9FwdParamsE,(.L_x_54422 - _ZN10layer_norm13ln_fwd_kernelINS_13Kernel_traitsIf6__halfS2_S2_fjLj1536ELj1ELj4ELj1ELj16ENS_18Kernel_traits_baseILj1536EfS2_S2_S2_fjLj128EEEEELb1ELb1ELb1ELb0EEEvNS_9FwdParamsE)
        .other          _ZN10layer_norm13ln_fwd_kernelINS_13Kernel_traitsIf6__halfS2_S2_fjLj1536ELj1ELj4ELj1ELj16ENS_18Kernel_traits_baseILj1536EfS2_S2_S2_fjLj128EEEEELb1ELb1ELb1ELb0EEEvNS_9FwdParamsE,@"STO_CUDA_ENTRY STV_DEFAULT"
_ZN10layer_norm13ln_fwd_kernelINS_13Kernel_traitsIf6__halfS2_S2_fjLj1536ELj1ELj4ELj1ELj16ENS_18Kernel_traits_baseILj1536EfS2_S2_S2_fjLj128EEEEELb1ELb1ELb1ELb0EEEvNS_9FwdParamsE:
.text._ZN10layer_norm13ln_fwd_kernelINS_13Kernel_traitsIf6__halfS2_S2_fjLj1536ELj1ELj4ELj1ELj16ENS_18Kernel_traits_baseILj1536EfS2_S2_S2_fjLj128EEEEELb1ELb1ELb1ELb0EEEvNS_9FwdParamsE:
        /* <DEDUP_REMOVED lines=141> */
.L_x_30823:
        /* <DEDUP_REMOVED lines=83> */
.L_x_30824:
[----:B------:R-:W-:Y:S05]  /*0e00*/  BSYNC.RECONVERGENT B0 ;  /* 0x0000000000007941 */ /* 0x000fea0003800200 */
.L_x_30822:
        /* <DEDUP_REMOVED lines=71> */
.L_x_31547:
        /* <DEDUP_REMOVED lines=26> */
.L_x_30829:
[----:B------:R-:W-:Y:S05]  /*1420*/  BSYNC.RECONVERGENT B2 ;  /* 0x0000000000027941 */ /* 0x000fea0003800200 */
.L_x_30828:
        /* <DEDUP_REMOVED lines=28> */
.L_x_30835:
        /* <DEDUP_REMOVED lines=13> */
.L_x_30837:
[----:B------:R-:W-:Y:S05]  /*16c0*/  BSYNC.RECONVERGENT B4 ;  /* 0x0000000000047941 */ /* 0x000fea0003800200 */
.L_x_30836:
        /* <DEDUP_REMOVED lines=41> */
.L_x_30834:
[----:B------:R-:W-:Y:S05]  /*1960*/  BSYNC.RECONVERGENT B3 ;  /* 0x0000000000037941 */ /* 0x000fea0003800200 */
.L_x_30833:
        /* <DEDUP_REMOVED lines=11> */
.L_x_30832:
[----:B------:R-:W-:Y:S05]  /*1a20*/  BSYNC.RECONVERGENT B2 ;  /* 0x0000000000027941 */ /* 0x000fea0003800200 */
.L_x_30831:
        /* <DEDUP_REMOVED lines=22> */
.L_x_30842:
        /* <DEDUP_REMOVED lines=13> */
.L_x_30844:
[----:B------:R-:W-:Y:S05]  /*1c60*/  BSYNC.RECONVERGENT B4 ;  /* 0x0000000000047941 */ /* 0x000fea0003800200 */
.L_x_30843:
        /* <DEDUP_REMOVED lines=42> */
.L_x_30841:
[----:B------:R-:W-:Y:S05]  /*1f10*/  BSYNC.RECONVERGENT B3 ;  /* 0x0000000000037941 */ /* 0x000fea0003800200 */
.L_x_30840:
        /* <DEDUP_REMOVED lines=11> */
.L_x_30839:
[----:B------:R-:W-:Y:S05]  /*1fd0*/  BSYNC.RECONVERGENT B2 ;  /* 0x0000000000027941 */ /* 0x000fea0003800200 */
.L_x_30838:
        /* <DEDUP_REMOVED lines=22> */
.L_x_30849:
        /* <DEDUP_REMOVED lines=13> */
.L_x_30851:
[----:B------:R-:W-:Y:S05]  /*2210*/  BSYNC.RECONVERGENT B4 ;  /* 0x0000000000047941 */ /* 0x000fea0003800200 */
.L_x_30850:
        /* <DEDUP_REMOVED lines=41> */
.L_x_30848:
[----:B------:R-:W-:Y:S05]  /*24b0*/  BSYNC.RECONVERGENT B3 ;  /* 0x0000000000037941 */ /* 0x000fea0003800200 */
.L_x_30847:
        /* <DEDUP_REMOVED lines=11> */
.L_x_30846:
[----:B------:R-:W-:Y:S05]  /*2570*/  BSYNC.RECONVERGENT B2 ;  /* 0x0000000000027941 */ /* 0x000fea0003800200 */
.L_x_30845:
        /* <DEDUP_REMOVED lines=22> */
.L_x_30856:
        /* <DEDUP_REMOVED lines=13> */
.L_x_30858:
[----:B------:R-:W-:Y:S05]  /*27b0*/  BSYNC.RECONVERGENT B4 ;  /* 0x0000000000047941 */ /* 0x000fea0003800200 */
.L_x_30857:
        /* <DEDUP_REMOVED lines=42> */
.L_x_30855:
[----:B------:R-:W-:Y:S05]  /*2a60*/  BSYNC.RECONVERGENT B3 ;  /* 0x0000000000037941 */ /* 0x000fea0003800200 */
.L_x_30854:
        /* <DEDUP_REMOVED lines=10> */
[----:B------:R-:W-:-:S07]  /*2b10*/  FFMA.FTZ R5, R4, R159, R5 ;  /* 0x0000009f04057223 */ /* 0x000fce0000010005 */
.L_x_30853:
[----:B------:R-:W-:Y:S05]  /*2b20*/  BSYNC.RECONVERGENT B2 ;  /* 0x0000000000027941 */ /* 0x000fea0003800200 */
.L_x_30852:
        /* <DEDUP_REMOVED lines=22> */
.L_x_30863:
        /* <DEDUP_REMOVED lines=13> */
.L_x_30865:
[----:B------:R-:W-:Y:S05]  /*2d60*/  BSYNC.RECONVERGENT B4 ;  /* 0x0000000000047941 */ /* 0x000fea0003800200 */
.L_x_30864:
        /* <DEDUP_REMOVED lines=41> */
.L_x_30862:
[----:B------:R-:W-:Y:S05]  /*3000*/  BSYNC.RECONVERGENT B3 ;  /* 0x0000000000037941 */ /* 0x000fea0003800200 */
.L_x_30861:
        /* <DEDUP_REMOVED lines=10> */
[----:B------:R-:W-:-:S07]  /*30b0*/  FFMA.FTZ R4, R3, R152, R4 ;  /* 0x0000009803047223 */ /* 0x000fce0000010004 */
.L_x_30860:
[----:B------:R-:W-:Y:S05]  /*30c0*/  BSYNC.RECONVERGENT B2 ;  /* 0x0000000000027941 */ /* 0x000fea0003800200 */
.L_x_30859:
        /* <DEDUP_REMOVED lines=22> */
.L_x_30870:
        /* <DEDUP_REMOVED lines=13> */
.L_x_30872:
[----:B------:R-:W-:Y:S05]  /*3300*/  BSYNC.RECONVERGENT B4 ;  /* 0x0000000000047941 */ /* 0x000fea0003800200 */
.L_x_30871:
        /* <DEDUP_REMOVED lines=42> */
.L_x_30869:
[----:B------:R-:W-:Y:S05]  /*35b0*/  BSYNC.RECONVERGENT B3 ;  /* 0x0000000000037941 */ /* 0x000fea0003800200 */
.L_x_30868:
        /* <DEDUP_REMOVED lines=10> */
[----:B------:R-:W-:-:S07]  /*3660*/  FFMA.FTZ R3, R2, R153, R9 ;  /* 0x0000009902037223 */ /* 0x000fce0000010009 */
.L_x_30867:
[----:B------:R-:W-:Y:S05]  /*3670*/  BSYNC.RECONVERGENT B2 ;  /* 0x0000000000027941 */ /* 0x000fea0003800200 */
.L_x_30866:
        /* <DEDUP_REMOVED lines=22> */
.L_x_30877:
        /* <DEDUP_REMOVED lines=13> */
.L_x_30879:
[----:B------:R-:W-:Y:S05]  /*38b0*/  BSYNC.RECONVERGENT B4 ;  /* 0x0000000000047941 */ /* 0x000fea0003800200 */
.L_x_30878:
        /* <DEDUP_REMOVED lines=41> */
.L_x_30876:
[----:B------:R-:W-:Y:S05]  /*3b50*/  BSYNC.RECONVERGENT B3 ;  /* 0x0000000000037941 */ /* 0x000fea0003800200 */
.L_x_30875:
        /* <DEDUP_REMOVED lines=11> */
.L_x_30874:
[----:B------:R-:W-:Y:S05]  /*3c10*/  BSYNC.RECONVERGENT B2 ;  /* 0x0000000000027941 */ /* 0x000fea0003800200 */
.L_x_30873:
        /* <DEDUP_REMOVED lines=22> */
.L_x_30884:
        /* <DEDUP_REMOVED lines=13> */
.L_x_30886:
[----:B------:R-:W-:Y:S05]  /*3e50*/  BSYNC.RECONVERGENT B4 ;  /* 0x0000000000047941 */ /* 0x000fea0003800200 */
.L_x_30885:
        /* <DEDUP_REMOVED lines=41> */
.L_x_30883:
[----:B------:R-:W-:Y:S05]  /*40f0*/  BSYNC.RECONVERGENT B3 ;  /* 0x0000000000037941 */ /* 0x000fea0003800200 */
.L_x_30882:
[----:B------:R-:W-:Y:S01]  /*4100*/  I2FP.F32.U32 R9, R9 ;  /* 0x0000000900097245 */ /* 0x000fe20000201000 */
[----:B-----5:R-:W-:Y:S02]  /*4110*/  HADD2.F32 R10, -RZ, R31.H1_H1 ;  /* 0x3000001fff0a7230 */ /* 0x020fe40000004100 */
[----:B------:R-:W-:-:S03]  /*4120*/  IMAD.MOV.U32 R176, RZ, RZ, 0x2f800000 ;  /* 0x2f800000ffb07424 */ /* 0x000fc600078e00ff */
        /* <DEDUP_REMOVED lines=8> */
.L_x_30881:
[----:B------:R-:W-:Y:S05]  /*41b0*/  BSYNC.RECONVERGENT B2 ;  /* 0x0000000000027941 */ /* 0x000fea0003800200 */
.L_x_30880:
[----:B------:R-:W-:Y:S02]  /*41c0*/  F2FP.F16.F32.PACK_AB R179, RZ, R9 ;  /* 0x00000009ffb3723e */ /* 0x000fe400000000ff */
[----:B------:R-:W-:Y:S02]  /*41d0*/  PRMT R178, R240, 0x5410, R239 ;  /* 0x00005410f0b27816 */ /* 0x000fe400000000ef */
[----:B------:R-:W-:Y:S02]  /*41e0*/  PRMT R177, R238, 0x5410, R237 ;  /* 0x00005410eeb17816 */ /* 0x000fe400000000ed */
[----:B------:R-:W-:Y:S02]  /*41f0*/  PRMT R176, R236, 0x5410, R231 ;  /* 0x00005410ecb07816 */ /* 0x000fe400000000e7 */
[----:B------:R-:W-:Y:S01]  /*4200*/  PRMT R179, R226, 0x5410, R179 ;  /* 0x00005410e2b37816 */ /* 0x000fe200000000b3 */
[----:B------:R-:W-:Y:S06]  /*4210*/  BRA `(.L_x_30887) ;  /* 0x0000002800dc7947 */ /* 0x000fec0003800000 */
.L_x_30830:
        /* <DEDUP_REMOVED lines=21> */
.L_x_30892:
        /* <DEDUP_REMOVED lines=13> */
.L_x_30894:
[----:B------:R-:W-:Y:S05]  /*4440*/  BSYNC.RECONVERGENT B4 ;  /* 0x0000000000047941 */ /* 0x000fea0003800200 */
.L_x_30893:
        /* <DEDUP_REMOVED lines=41> */
.L_x_30891:
[----:B------:R-:W-:Y:S05]  /*46e0*/  BSYNC.RECONVERGENT B3 ;  /* 0x0000000000037941 */ /* 0x000fea0003800200 */
.L_x_30890:
        /* <DEDUP_REMOVED lines=8> */
[----:B------:R-:W-:-:S03]  /*4770*/  SEL R213, RZ, 0x1, P1 ;  /* 0x00000001ffd57807 */ /* 0x000fc60000800000 */
[----:B------:R-:W-:-:S07]  /*4780*/  FMUL.FTZ R8, R3, R156 ;  /* 0x0000009c03087220 */ /* 0x000fce0000410000 */
.L_x_30889:
[----:B------:R-:W-:Y:S05]  /*4790*/  BSYNC.RECONVERGENT B2 ;  /* 0x0000000000027941 */ /* 0x000fea0003800200 */
.L_x_30888:
        /* <DEDUP_REMOVED lines=18> */
.L_x_30899:
        /* <DEDUP_REMOVED lines=13> */
.L_x_30901:
[----:B------:R-:W-:Y:S05]  /*4990*/  BSYNC.RECONVERGENT B4 ;  /* 0x0000000000047941 */ /* 0x000fea0003800200 */
.L_x_30900:
        /* <DEDUP_REMOVED lines=42> */
.L_x_30898:
[----:B------:R-:W-:Y:S05]  /*4c40*/  BSYNC.RECONVERGENT B3 ;  /* 0x0000000000037941 */ /* 0x000fea0003800200 */
.L_x_30897:
        /* <DEDUP_REMOVED lines=8> */
[----:B------:R-:W-:-:S03]  /*4cd0*/  SEL R212, RZ, 0x1, P1 ;  /* 0x00000001ffd47807 */ /* 0x000fc60000800000 */
[----:B------:R-:W-:-:S07]  /*4ce0*/  FMUL.FTZ R7, R2, R157 ;  /* 0x0000009d02077220 */ /* 0x000fce0000410000 */
.L_x_30896:
[----:B------:R-:W-:Y:S05]  /*4cf0*/  BSYNC.RECONVERGENT B2 ;  /* 0x0000000000027941 */ /* 0x000fea0003800200 */
.L_x_30895:
        /* <DEDUP_REMOVED lines=18> */
.L_x_30906:
        /* <DEDUP_REMOVED lines=13> */
.L_x_30908:
[----:B------:R-:W-:Y:S05]  /*4ef0*/  BSYNC.RECONVERGENT B4 ;  /* 0x0000000000047941 */ /* 0x000fea0003800200 */
.L_x_30907:
        /* <DEDUP_REMOVED lines=42> */
.L_x_30905:
[----:B------:R-:W-:Y:S05]  /*51a0*/  BSYNC.RECONVERGENT B3 ;  /* 0x0000000000037941 */ /* 0x000fea0003800200 */
.L_x_30904:
        /* <DEDUP_REMOVED lines=10> */
.L_x_30903:
[----:B------:R-:W-:Y:S05]  /*5250*/  BSYNC.RECONVERGENT B2 ;  /* 0x0000000000027941 */ /* 0x000fea0003800200 */
.L_x_30902:
        /* <DEDUP_REMOVED lines=18> */
.L_x_30913:
        /* <DEDUP_REMOVED lines=13> */
.L_x_30915:
[----:B------:R-:W-:Y:S05]  /*5450*/  BSYNC.RECONVERGENT B4 ;  /* 0x0000000000047941 */ /* 0x000fea0003800200 */
.L_x_30914:
        /* <DEDUP_REMOVED lines=42> */
.L_x_30912:
[----:B------:R-:W-:Y:S05]  /*5700*/  BSYNC.RECONVERGENT B3 ;  /* 0x0000000000037941 */ /* 0x000fea0003800200 */
.L_x_30911:
[----:B------:R-:W-:Y:S01]  /*5710*/  I2FP.F32.U32 R2, R4 ;  /* 0x0000000400027245 */ /* 0x000fe20000201000 */
[----:B-----5:R-:W-:Y:S02]  /*5720*/  HADD2.F32 R4, -RZ, R29.H1_H1 ;  /* 0x3000001dff047230 */ /* 0x020fe40000004100 */
        /* <DEDUP_REMOVED lines=8> */
.L_x_30910:
[----:B------:R-:W-:Y:S05]  /*57b0*/  BSYNC.RECONVERGENT B2 ;  /* 0x0000000000027941 */ /* 0x000fea0003800200 */
.L_x_30909:
        /* <DEDUP_REMOVED lines=18> */
.L_x_30920:
        /* <DEDUP_REMOVED lines=13> */
.L_x_30922:
[----:B------:R-:W-:Y:S05]  /*59b0*/  BSYNC.RECONVERGENT B4 ;  /* 0x0000000000047941 */ /* 0x000fea0003800200 */
.L_x_30921:
        /* <DEDUP_REMOVED lines=42> */
.L_x_30919:
[----:B------:R-:W-:Y:S05]  /*5c60*/  BSYNC.RECONVERGENT B3 ;  /* 0x0000000000037941 */ /* 0x000fea0003800200 */
.L_x_30918:
[----:B------:R-:W-:Y:S01]  /*5c70*/  I2FP.F32.U32 R3, R4 ;  /* 0x0000000400037245 */ /* 0x000fe20000201000 */
[----:B------:R-:W-:Y:S02]  /*5c80*/  HFMA2 R4, -RZ, RZ, 0.1171875, 0 ;  /* 0x2f800000ff047431 */ /* 0x000fe400000001ff */
[----:B-----5:R-:W-:-:S05]  /*5c90*/  HADD2.F32 R9, -RZ, R30.H0_H0 ;  /* 0x2000001eff097230 */ /* 0x020fca0000004100 */
[----:B------:R-:W-:Y:S01]  /*5ca0*/  FMUL.FTZ R9, R9, UR13 ;  /* 0x0000000d09097c20 */ /* 0x000fe20008410000 */
[----:B------:R-:W-:-:S03]  /*5cb0*/  FFMA.FTZ R3, R3, R4, 1.1641532182693481445e-10 ;  /* 0x2f00000003037423 */ /* 0x000fc60000010004 */
[----:B------:R-:W-:Y:S02]  /*5cc0*/  FMUL.FTZ R9, R9, UR12 ;  /* 0x0000000c09097c20 */ /* 0x000fe40008410000 */
[----:B------:R-:W-:-:S04]  /*5cd0*/  FSETP.GTU.FTZ.AND P1, PT, R3, UR10, PT ;  /* 0x0000000a03007c0b */ /* 0x000fc8000bf3c000 */
[----:B------:R-:W-:Y:S02]  /*5ce0*/  FSEL R3, R9, RZ, !P1 ;  /* 0x000000ff09037208 */ /* 0x000fe40004800000 */
[----:B------:R-:W-:-:S03]  /*5cf0*/  SEL R209, RZ, 0x1, P1 ;  /* 0x00000001ffd17807 */ /* 0x000fc60000800000 */
[----:B------:R-:W-:-:S07]  /*5d00*/  FMUL.FTZ R4, R3, R152 ;  /* 0x0000009803047220 */ /* 0x000fce0000410000 */
.L_x_30917:
[----:B------:R-:W-:Y:S05]  /*5d10*/  BSYNC.RECONVERGENT B2 ;  /* 0x0000000000027941 */ /* 0x000fea0003800200 */
.L_x_30916:
        /* <DEDUP_REMOVED lines=18> */
.L_x_30927:
        /* <DEDUP_REMOVED lines=13> */
.L_x_30929:
[----:B------:R-:W-:Y:S05]  /*5f10*/  BSYNC.RECONVERGENT B4 ;  /* 0x0000000000047941 */ /* 0x000fea0003800200 */
.L_x_30928:
        /* <DEDUP_REMOVED lines=42> */
.L_x_30926:
[----:B------:R-:W-:Y:S05]  /*61c0*/  BSYNC.RECONVERGENT B3 ;  /* 0x0000000000037941 */ /* 0x000fea0003800200 */
.L_x_30925:
        /* <DEDUP_REMOVED lines=10> */
.L_x_30924:
[----:B------:R-:W-:Y:S05]  /*6270*/  BSYNC.RECONVERGENT B2 ;  /* 0x0000000000027941 */ /* 0x000fea0003800200 */
.L_x_30923:
        /* <DEDUP_REMOVED lines=18> */
.L_x_30934:
        /* <DEDUP_REMOVED lines=13> */
.L_x_30936:
[----:B------:R-:W-:Y:S05]  /*6470*/  BSYNC.RECONVERGENT B4 ;  /* 0x0000000000047941 */ /* 0x000fea0003800200 */
.L_x_30935:
        /* <DEDUP_REMOVED lines=42> */
.L_x_30933:
[----:B------:R-:W-:Y:S05]  /*6720*/  BSYNC.RECONVERGENT B3 ;  /* 0x0000000000037941 */ /* 0x000fea0003800200 */
.L_x_30932:
        /* <DEDUP_REMOVED lines=10> */
.L_x_30931:
[----:B------:R-:W-:Y:S05]  /*67d0*/  BSYNC.RECONVERGENT B2 ;  /* 0x0000000000027941 */ /* 0x000fea0003800200 */
.L_x_30930:
        /* <DEDUP_REMOVED lines=18> */
.L_x_30941:
        /* <DEDUP_REMOVED lines=13> */
.L_x_30943:
[----:B------:R-:W-:Y:S05]  /*69d0*/  BSYNC.RECONVERGENT B4 ;  /* 0x0000000000047941 */ /* 0x000fea0003800200 */
.L_x_30942:
        /* <DEDUP_REMOVED lines=42> */
.L_x_30940:
[----:B------:R-:W-:Y:S05]  /*6c80*/  BSYNC.RECONVERGENT B3 ;  /* 0x0000000000037941 */ /* 0x000fea0003800200 */
.L_x_30939:
        /* <DEDUP_REMOVED lines=10> */
.L_x_30938:
[----:B------:R-:W-:Y:S05]  /*6d30*/  BSYNC.RECONVERGENT B2 ;  /* 0x0000000000027941 */ /* 0x000fea0003800200 */
.L_x_30937:
[----:B------:R-:W-:Y:S02]  /*6d40*/  F2FP.F16.F32.PACK_AB R179, RZ, R9 ;  /* 0x00000009ffb3723e */ /* 0x000fe400000000ff */
[----:B------:R-:W-:Y:S02]  /*6d50*/  PRMT R178, R238, 0x5410, R239 ;  /* 0x00005410eeb27816 */ /* 0x000fe400000000ef */
[----:B------:R-:W-:Y:S02]  /*6d60*/  PRMT R177, R237, 0x5410, R236 ;  /* 0x00005410edb17816 */ /* 0x000fe400000000ec */
[----:B------:R-:W-:Y:S02]  /*6d70*/  PRMT R176, R235, 0x5410, R231 ;  /* 0x00005410ebb07816 */ /* 0x000fe400000000e7 */
[----:B------:R-:W-:-:S07]  /*6d80*/  PRMT R179, R226, 0x5410, R179 ;  /* 0x00005410e2b37816 */ /* 0x000fce00000000b3 */
.L_x_30887:
        /* <DEDUP_REMOVED lines=26> */
.L_x_30945:
[----:B------:R-:W-:Y:S05]  /*6f30*/  BSYNC.RECONVERGENT B2 ;  /* 0x0000000000027941 */ /* 0x000fea0003800200 */
.L_x_30944:
[----:B------:R-:W-:Y:S01]  /*6f40*/  IADD3 R229, PT, PT, R229, 0x20, RZ ;  /* 0x00000020e5e57810 */ /* 0x000fe20007ffe0ff */
[----:B------:R-:W-:-:S07]  /*6f50*/  VIADD R228, R228, 0x20 ;  /* 0x00000020e4e47836 */ /* 0x000fce0000000000 */
.L_x_30827:
[----:B------:R-:W-:Y:S05]  /*6f60*/  BSYNC.RECONVERGENT B1 ;  /* 0x0000000000017941 */ /* 0x000fea0003800200 */
.L_x_30826:
        /* <DEDUP_REMOVED lines=16> */
[----:B-----5:R-:W-:Y:S01]  /*7070*/  @!P1 HADD2.F32 R11, -RZ, R24.H0_H0 ;  /* 0x20000018ff0b9230 */ /* 0x020fe20000004100 */
        /* <DEDUP_REMOVED lines=19> */
.L_x_30953:
        /* <DEDUP_REMOVED lines=13> */
.L_x_30955:
[----:B------:R-:W-:Y:S05]  /*7280*/  BSYNC.RECONVERGENT B4 ;  /* 0x0000000000047941 */ /* 0x000fea0003800200 */
.L_x_30954:
        /* <DEDUP_REMOVED lines=41> */
.L_x_30952:
[----:B------:R-:W-:Y:S05]  /*7520*/  BSYNC.RECONVERGENT B3 ;  /* 0x0000000000037941 */ /* 0x000fea0003800200 */
.L_x_30951:
[----:B------:R-:W-:Y:S01]  /*7530*/  I2FP.F32.U32 R11, R11 ;  /* 0x0000000b000b7245 */ /* 0x000fe20000201000 */
[----:B------:R-:W-:Y:S02]  /*7540*/  HADD2.F32 R14, -RZ, R28.H0_H0 ;  /* 0x2000001cff0e7230 */ /* 0x000fe40000004100 */
        /* <DEDUP_REMOVED lines=8> */
[----:B------:R-:W-:-:S07]  /*75d0*/  FFMA.FTZ R11, R11, R132, R12 ;  /* 0x000000840b0b7223 */ /* 0x000fce000001000c */
.L_x_30950:
[----:B------:R-:W-:Y:S05]  /*75e0*/  BSYNC.RECONVERGENT B2 ;  /* 0x0000000000027941 */ /* 0x000fea0003800200 */
.L_x_30949:
        /* <DEDUP_REMOVED lines=22> */
.L_x_30960:
        /* <DEDUP_REMOVED lines=13> */
.L_x_30962:
[----:B------:R-:W-:Y:S05]  /*7820*/  BSYNC.RECONVERGENT B4 ;  /* 0x0000000000047941 */ /* 0x000fea0003800200 */
.L_x_30961:
        /* <DEDUP_REMOVED lines=42> */
.L_x_30959:
[----:B------:R-:W-:Y:S05]  /*7ad0*/  BSYNC.RECONVERGENT B3 ;  /* 0x0000000000037941 */ /* 0x000fea0003800200 */
.L_x_30958:
[----:B------:R-:W-:Y:S01]  /*7ae0*/  I2FP.F32.U32 R12, R12 ;  /* 0x0000000c000c7245 */ /* 0x000fe20000201000 */
[----:B------:R-:W-:Y:S02]  /*7af0*/  HADD2.F32 R15, -RZ, R28.H1_H1 ;  /* 0x3000001cff0f7230 */ /* 0x000fe40000004100 */
        /* <DEDUP_REMOVED lines=9> */
.L_x_30957:
[----:B------:R-:W-:Y:S05]  /*7b90*/  BSYNC.RECONVERGENT B2 ;  /* 0x0000000000027941 */ /* 0x000fea0003800200 */
.L_x_30956:
        /* <DEDUP_REMOVED lines=22> */
.L_x_30967:
        /* <DEDUP_REMOVED lines=13> */
.L_x_30969:
[----:B------:R-:W-:Y:S05]  /*7dd0*/  BSYNC.RECONVERGENT B4 ;  /* 0x0000000000047941 */ /* 0x000fea0003800200 */
.L_x_30968:
        /* <DEDUP_REMOVED lines=42> */
.L_x_30966:
[----:B------:R-:W-:Y:S05]  /*8080*/  BSYNC.RECONVERGENT B3 ;  /* 0x0000000000037941 */ /* 0x000fea0003800200 */
.L_x_30965:
[----:B------:R-:W-:Y:S01]  /*8090*/  HFMA2 R14, -RZ, RZ, 0.1171875, 0 ;  /* 0x2f800000ff0e7431 */ /* 0x000fe200000001ff */
[----:B------:R-:W-:Y:S01]  /*80a0*/  I2FP.F32.U32 R13, R13 ;  /* 0x0000000d000d7245 */ /* 0x000fe20000201000 */
[----:B------:R-:W-:-:S05]  /*80b0*/  HADD2.F32 R16, -RZ, R29.H0_H0 ;  /* 0x2000001dff107230 */ /* 0x000fca0000004100 */
        /* <DEDUP_REMOVED lines=8> */
.L_x_30964:
[----:B------:R-:W-:Y:S05]  /*8140*/  BSYNC.RECONVERGENT B2 ;  /* 0x0000000000027941 */ /* 0x000fea0003800200 */
.L_x_30963:
        /* <DEDUP_REMOVED lines=22> */
.L_x_30974:
        /* <DEDUP_REMOVED lines=13> */
.L_x_30976:
[----:B------:R-:W-:Y:S05]  /*8380*/  BSYNC.RECONVERGENT B4 ;  /* 0x0000000000047941 */ /* 0x000fea0003800200 */
.L_x_30975:
        /* <DEDUP_REMOVED lines=42> */
.L_x_30973:
[----:B------:R-:W-:Y:S05]  /*8630*/  BSYNC.RECONVERGENT B3 ;  /* 0x0000000000037941 */ /* 0x000fea0003800200 */
.L_x_30972:
        /* <DEDUP_REMOVED lines=11> */
.L_x_30971:
[----:B------:R-:W-:Y:S05]  /*86f0*/  BSYNC.RECONVERGENT B2 ;  /* 0x0000000000027941 */ /* 0x000fea0003800200 */
.L_x_30970:
        /* <DEDUP_REMOVED lines=22> */
.L_x_30981:
        /* <DEDUP_REMOVED lines=13> */
.L_x_30983:
[----:B------:R-:W-:Y:S05]  /*8930*/  BSYNC.RECONVERGENT B4 ;  /* 0x0000000000047941 */ /* 0x000fea0003800200 */
.L_x_30982:
        /* <DEDUP_REMOVED lines=42> */
.L_x_30980:
[----:B------:R-:W-:Y:S05]  /*8be0*/  BSYNC.RECONVERGENT B3 ;  /* 0x0000000000037941 */ /* 0x000fea0003800200 */
.L_x_30979:
        /* <DEDUP_REMOVED lines=11> */
.L_x_30978:
[----:B------:R-:W-:Y:S05]  /*8ca0*/  BSYNC.RECONVERGENT B2 ;  /* 0x0000000000027941 */ /* 0x000fea0003800200 */
.L_x_30977:
        /* <DEDUP_REMOVED lines=22> */
.L_x_30988:
        /* <DEDUP_REMOVED lines=13> */
.L_x_30990:
[----:B------:R-:W-:Y:S05]  /*8ee0*/  BSYNC.RECONVERGENT B4 ;  /* 0x0000000000047941 */ /* 0x000fea0003800200 */
.L_x_30989:
        /* <DEDUP_REMOVED lines=42> */
.L_x_30987:
[----:B------:R-:W-:Y:S05]  /*9190*/  BSYNC.RECONVERGENT B3 ;  /* 0x0000000000037941 */ /* 0x000fea0003800200 */
.L_x_30986:
        /* <DEDUP_REMOVED lines=11> */
.L_x_30985:
[----:B------:R-:W-:Y:S05]  /*9250*/  BSYNC.RECONVERGENT B2 ;  /* 0x0000000000027941 */ /* 0x000fea0003800200 */
.L_x_30984:
        /* <DEDUP_REMOVED lines=22> */
.L_x_30995:
        /* <DEDUP_REMOVED lines=13> */
.L_x_30997:
[----:B------:R-:W-:Y:S05]  /*9490*/  BSYNC.RECONVERGENT B4 ;  /* 0x0000000000047941 */ /* 0x000fea0003800200 */
.L_x_30996:
        /* <DEDUP_REMOVED lines=41> */
.L_x_30994:
[----:B------:R-:W-:Y:S05]  /*9730*/  BSYNC.RECONVERGENT B3 ;  /* 0x0000000000037941 */ /* 0x000fea0003800200 */
.L_x_30993:
        /* <DEDUP_REMOVED lines=11> */
.L_x_30992:
[----:B------:R-:W-:Y:S05]  /*97f0*/  BSYNC.RECONVERGENT B2 ;  /* 0x0000000000027941 */ /* 0x000fea0003800200 */
.L_x_30991:
        /* <DEDUP_REMOVED lines=22> */
.L_x_31002:
        /* <DEDUP_REMOVED lines=13> */
.L_x_31004:
[----:B------:R-:W-:Y:S05]  /*9a30*/  BSYNC.RECONVERGENT B4 ;  /* 0x0000000000047941 */ /* 0x000fea0003800200 */
.L_x_31003:
        /* <DEDUP_REMOVED lines=41> */
.L_x_31001:
[----:B------:R-:W-:Y:S05]  /*9cd0*/  BSYNC.RECONVERGENT B3 ;  /* 0x0000000000037941 */ /* 0x000fea0003800200 */
.L_x_31000:
        /* <DEDUP_REMOVED lines=11> */
.L_x_30999:
[----:B------:R-:W-:Y:S05]  /*9d90*/  BSYNC.RECONVERGENT B2 ;  /* 0x0000000000027941 */ /* 0x000fea0003800200 */
.L_x_30998:
[----:B------:R-:W-:Y:S02]  /*9da0*/  F2FP.F16.F32.PACK_AB R179, RZ, R18 ;  /* 0x00000012ffb3723e */ /* 0x000fe400000000ff */
[----:B------:R-:W-:Y:S02]  /*9db0*/  PRMT R178, R240, 0x5410, R239 ;  /* 0x00005410f0b27816 */ /* 0x000fe400000000ef */
[----:B------:R-:W-:Y:S02]  /*9dc0*/  PRMT R177, R238, 0x5410, R237 ;  /* 0x00005410eeb17816 */ /* 0x000fe400000000ed */
[----:B------:R-:W-:Y:S02]  /*9dd0*/  PRMT R176, R236, 0x5410, R231 ;  /* 0x00005410ecb07816 */ /* 0x000fe400000000e7 */
[----:B------:R-:W-:Y:S01]  /*9de0*/  PRMT R179, R226, 0x5410, R179 ;  /* 0x00005410e2b37816 */ /* 0x000fe200000000b3 */
[----:B------:R-:W-:Y:S06]  /*9df0*/  BRA `(.L_x_31005) ;  /* 0x0000002800dc7947 */ /* 0x000fec0003800000 */
.L_x_30948:
        /* <DEDUP_REMOVED lines=21> */
.L_x_31010:
        /* <DEDUP_REMOVED lines=13> */
.L_x_31012:
[----:B------:R-:W-:Y:S05]  /*a020*/  BSYNC.RECONVERGENT B4 ;  /* 0x0000000000047941 */ /* 0x000fea0003800200 */
.L_x_31011:
        /* <DEDUP_REMOVED lines=41> */
.L_x_31009:
[----:B------:R-:W-:Y:S05]  /*a2c0*/  BSYNC.RECONVERGENT B3 ;  /* 0x0000000000037941 */ /* 0x000fea0003800200 */
.L_x_31008:
        /* <DEDUP_REMOVED lines=10> */
.L_x_31007:
[----:B------:R-:W-:Y:S05]  /*a370*/  BSYNC.RECONVERGENT B2 ;  /* 0x0000000000027941 */ /* 0x000fea0003800200 */
.L_x_31006:
        /* <DEDUP_REMOVED lines=18> */
.L_x_31017:
        /* <DEDUP_REMOVED lines=13> */
.L_x_31019:
[----:B------:R-:W-:Y:S05]  /*a570*/  BSYNC.RECONVERGENT B4 ;  /* 0x0000000000047941 */ /* 0x000fea0003800200 */
.L_x_31018:
        /* <DEDUP_REMOVED lines=42> */
.L_x_31016:
[----:B------:R-:W-:Y:S05]  /*a820*/  BSYNC.RECONVERGENT B3 ;  /* 0x0000000000037941 */ /* 0x000fea0003800200 */
.L_x_31015:
        /* <DEDUP_REMOVED lines=10> */
.L_x_31014:
[----:B------:R-:W-:Y:S05]  /*a8d0*/  BSYNC.RECONVERGENT B2 ;  /* 0x0000000000027941 */ /* 0x000fea0003800200 */
.L_x_31013:
        /* <DEDUP_REMOVED lines=18> */
.L_x_31024:
        /* <DEDUP_REMOVED lines=13> */
.L_x_31026:
[----:B------:R-:W-:Y:S05]  /*aad0*/  BSYNC.RECONVERGENT B4 ;  /* 0x0000000000047941 */ /* 0x000fea0003800200 */
.L_x_31025:
        /* <DEDUP_REMOVED lines=42> */
.L_x_31023:
[----:B------:R-:W-:Y:S05]  /*ad80*/  BSYNC.RECONVERGENT B3 ;  /* 0x0000000000037941 */ /* 0x000fea0003800200 */
.L_x_31022:
        /* <DEDUP_REMOVED lines=10> */
.L_x_31021:
[----:B------:R-:W-:Y:S05]  /*ae30*/  BSYNC.RECONVERGENT B2 ;  /* 0x0000000000027941 */ /* 0x000fea0003800200 */
.L_x_31020:
        /* <DEDUP_REMOVED lines=18> */
.L_x_31031:
        /* <DEDUP_REMOVED lines=13> */
.L_x_31033:
[----:B------:R-:W-:Y:S05]  /*b030*/  BSYNC.RECONVERGENT B4 ;  /* 0x0000000000047941 */ /* 0x000fea0003800200 */
.L_x_31032:
        /* <DEDUP_REMOVED lines=42> */
.L_x_31030:
[----:B------:R-:W-:Y:S05]  /*b2e0*/  BSYNC.RECONVERGENT B3 ;  /* 0x0000000000037941 */ /* 0x000fea0003800200 */
.L_x_31029:
        /* <DEDUP_REMOVED lines=10> */
.L_x_31028:
[----:B------:R-:W-:Y:S05]  /*b390*/  BSYNC.RECONVERGENT B2 ;  /* 0x0000000000027941 */ /* 0x000fea0003800200 */
.L_x_31027:
        /* <DEDUP_REMOVED lines=18> */
.L_x_31038:
        /* <DEDUP_REMOVED lines=13> */
.L_x_31040:
[----:B------:R-:W-:Y:S05]  /*b590*/  BSYNC.RECONVERGENT B4 ;  /* 0x0000000000047941 */ /* 0x000fea0003800200 */
.L_x_31039:
        /* <DEDUP_REMOVED lines=42> */
.L_x_31037:
[----:B------:R-:W-:Y:S05]  /*b840*/  BSYNC.RECONVERGENT B3 ;  /* 0x0000000000037941 */ /* 0x000fea0003800200 */
.L_x_31036:
        /* <DEDUP_REMOVED lines=10> */
.L_x_31035:
[----:B------:R-:W-:Y:S05]  /*b8f0*/  BSYNC.RECONVERGENT B2 ;  /* 0x0000000000027941 */ /* 0x000fea0003800200 */
.L_x_31034:
        /* <DEDUP_REMOVED lines=18> */
.L_x_31045:
        /* <DEDUP_REMOVED lines=13> */
.L_x_31047:
[----:B------:R-:W-:Y:S05]  /*baf0*/  BSYNC.RECONVERGENT B4 ;  /* 0x0000000000047941 */ /* 0x000fea0003800200 */
.L_x_31046:
        /* <DEDUP_REMOVED lines=42> */
.L_x_31044:
[----:B------:R-:W-:Y:S05]  /*bda0*/  BSYNC.RECONVERGENT B3 ;  /* 0x0000000000037941 */ /* 0x000fea0003800200 */
.L_x_31043:
        /* <DEDUP_REMOVED lines=10> */
.L_x_31042:
[----:B------:R-:W-:Y:S05]  /*be50*/  BSYNC.RECONVERGENT B2 ;  /* 0x0000000000027941 */ /* 0x000fea0003800200 */
.L_x_31041:
[----:B------:R-:W-:Y:S01]  /*be60*/  BSSY.RECONVERGENT B2, `(.L_x_31048) ;  /* 0x0000055000027945 */ /* 0x000fe20003800200 */
[----:B------:R-:W-:Y:S01]  /*be70*/  F2FP.F16.F32.PACK_AB R239, RZ, R16 ;  /* 0x00000010ffef723e */ /* 0x000fe200000000ff */
[----:B------:R-:W-:Y:S02]  /*be80*/  IMAD.MOV.U32 R17, RZ, RZ, RZ ;  /* 0x000000ffff117224 */ /* 0x000fe400078e00ff */
[----:B01----:R-:W-:Y:S01]  /*be90*/  IMAD.MOV.U32 R176, RZ, RZ, R18 ;  /* 0x000000ffffb07224 */ /* 0x003fe200078e0012 */
        /* <DEDUP_REMOVED lines=14> */
.L_x_31052:
        /* <DEDUP_REMOVED lines=13> */
.L_x_31054:
[----:B------:R-:W-:Y:S05]  /*c050*/  BSYNC.RECONVERGENT B4 ;  /* 0x0000000000047941 */ /* 0x000fea0003800200 */
.L_x_31053:
        /* <DEDUP_REMOVED lines=42> */
.L_x_31051:
[----:B------:R-:W-:Y:S05]  /*c300*/  BSYNC.RECONVERGENT B3 ;  /* 0x0000000000037941 */ /* 0x000fea0003800200 */
.L_x_31050:
        /* <DEDUP_REMOVED lines=10> */
.L_x_31049:
[----:B------:R-:W-:Y:S05]  /*c3b0*/  BSYNC.RECONVERGENT B2 ;  /* 0x0000000000027941 */ /* 0x000fea0003800200 */
.L_x_31048:
        /* <DEDUP_REMOVED lines=18> */
.L_x_31059:
        /* <DEDUP_REMOVED lines=13> */
.L_x_31061:
[----:B------:R-:W-:Y:S05]  /*c5b0*/  BSYNC.RECONVERGENT B4 ;  /* 0x0000000000047941 */ /* 0x000fea0003800200 */
.L_x_31060:
        /* <DEDUP_REMOVED lines=42> */
.L_x_31058:
[----:B------:R-:W-:Y:S05]  /*c860*/  BSYNC.RECONVERGENT B3 ;  /* 0x0000000000037941 */ /* 0x000fea0003800200 */
.L_x_31057:
        /* <DEDUP_REMOVED lines=10> */
.L_x_31056:
[----:B------:R-:W-:Y:S05]  /*c910*/  BSYNC.RECONVERGENT B2 ;  /* 0x0000000000027941 */ /* 0x000fea0003800200 */
.L_x_31055:
[----:B------:R-:W-:Y:S02]  /*c920*/  F2FP.F16.F32.PACK_AB R179, RZ, R18 ;  /* 0x00000012ffb3723e */ /* 0x000fe400000000ff */
[----:B------:R-:W-:Y:S02]  /*c930*/  PRMT R178, R238, 0x5410, R239 ;  /* 0x00005410eeb27816 */ /* 0x000fe400000000ef */
[----:B------:R-:W-:Y:S02]  /*c940*/  PRMT R177, R237, 0x5410, R236 ;  /* 0x00005410edb17816 */ /* 0x000fe400000000ec */
[----:B------:R-:W-:Y:S02]  /*c950*/  PRMT R176, R235, 0x5410, R231 ;  /* 0x00005410ebb07816 */ /* 0x000fe400000000e7 */
[----:B------:R-:W-:-:S07]  /*c960*/  PRMT R179, R226, 0x5410, R179 ;  /* 0x00005410e2b37816 */ /* 0x000fce00000000b3 */
.L_x_31005:
        /* <DEDUP_REMOVED lines=26> */
.L_x_31063:
[----:B------:R-:W-:Y:S05]  /*cb10*/  BSYNC.RECONVERGENT B2 ;  /* 0x0000000000027941 */ /* 0x000fea0003800200 */
.L_x_31062:
[----:B------:R-:W-:Y:S01]  /*cb20*/  VIADD R229, R229, 0x20 ;  /* 0x00000020e5e57836 */ /* 0x000fe20000000000 */
[----:B------:R-:W-:-:S07]  /*cb30*/  IADD3 R228, PT, PT, R228, 0x20, RZ ;  /* 0x00000020e4e47810 */ /* 0x000fce0007ffe0ff */
.L_x_30947:
[----:B------:R-:W-:Y:S05]  /*cb40*/  BSYNC.RECONVERGENT B1 ;  /* 0x0000000000017941 */ /* 0x000fea0003800200 */
.L_x_30946:
        /* <DEDUP_REMOVED lines=16> */
[----:B-----5:R-:W-:Y:S02]  /*cc50*/  @!P1 HADD2.F32 R19, -RZ, R24.H0_H0 ;  /* 0x20000018ff139230 */ /* 0x020fe40000004100 */
[----:B------:R-:W-:Y:S02]  /*cc60*/  @!P1 IMAD.MOV.U32 R180, RZ, RZ, R226 ;  /* 0x000000ffffb49224 */ /* 0x000fe400078e00e2 */
[----:B--2---:R-:W-:Y:S01]  /*cc70*/  @!P1 IMAD.MOV.U32 R21, RZ, RZ, R215 ;  /* 0x000000ffff159224 */ /* 0x004fe200078e00d7 */
        /* <DEDUP_REMOVED lines=17> */
.L_x_31071:
        /* <DEDUP_REMOVED lines=13> */
.L_x_31073:
[----:B------:R-:W-:Y:S05]  /*ce60*/  BSYNC.RECONVERGENT B4 ;  /* 0x0000000000047941 */ /* 0x000fea0003800200 */
.L_x_31072:
        /* <DEDUP_REMOVED lines=41> */
.L_x_31070:
[----:B------:R-:W-:Y:S05]  /*d100*/  BSYNC.RECONVERGENT B3 ;  /* 0x0000000000037941 */ /* 0x000fea0003800200 */
.L_x_31069:
        /* <DEDUP_REMOVED lines=11> */
.L_x_31068:
[----:B------:R-:W-:Y:S05]  /*d1c0*/  BSYNC.RECONVERGENT B2 ;  /* 0x0000000000027941 */ /* 0x000fea0003800200 */
.L_x_31067:
        /* <DEDUP_REMOVED lines=22> */
.L_x_31078:
        /* <DEDUP_REMOVED lines=13> */
.L_x_31080:
[----:B------:R-:W-:Y:S05]  /*d400*/  BSYNC.RECONVERGENT B4 ;  /* 0x0000000000047941 */ /* 0x000fea0003800200 */
.L_x_31079:
        /* <DEDUP_REMOVED lines=42> */
.L_x_31077:
[----:B------:R-:W-:Y:S05]  /*d6b0*/  BSYNC.RECONVERGENT B3 ;  /* 0x0000000000037941 */ /* 0x000fea0003800200 */
.L_x_31076:
        /* <DEDUP_REMOVED lines=11> */
.L_x_31075:
[----:B------:R-:W-:Y:S05]  /*d770*/  BSYNC.RECONVERGENT B2 ;  /* 0x0000000000027941 */ /* 0x000fea0003800200 */
.L_x_31074:
        /* <DEDUP_REMOVED lines=22> */
.L_x_31085:
        /* <DEDUP_REMOVED lines=13> */
.L_x_31087:
[----:B------:R-:W-:Y:S05]  /*d9b0*/  BSYNC.RECONVERGENT B4 ;  /* 0x0000000000047941 */ /* 0x000fea0003800200 */
.L_x_31086:
        /* <DEDUP_REMOVED lines=42> */
.L_x_31084:
[----:B------:R-:W-:Y:S05]  /*dc60*/  BSYNC.RECONVERGENT B3 ;  /* 0x0000000000037941 */ /* 0x000fea0003800200 */
.L_x_31083:
[----:B------:R-:W-:Y:S01]  /*dc70*/  HFMA2 R22, -RZ, RZ, 0.1171875, 0 ;  /* 0x2f800000ff167431 */ /* 0x000fe200000001ff */
[----:B------:R-:W-:Y:S01]  /*dc80*/  I2FP.F32.U32 R21, R21 ;  /* 0x0000001500157245 */ /* 0x000fe20000201000 */
[----:B01----:R-:W-:-:S05]  /*dc90*/  HADD2.F32 R176, -RZ, R29.H0_H0 ;  /* 0x2000001dffb07230 */ /* 0x003fca0000004100 */
        /* <DEDUP_REMOVED lines=8> */
.L_x_31082:
[----:B------:R-:W-:Y:S05]  /*dd20*/  BSYNC.RECONVERGENT B2 ;  /* 0x0000000000027941 */ /* 0x000fea0003800200 */
.L_x_31081:
[----:B------:R-:W-:Y:S01]  /*dd30*/  BSSY.RECONVERGENT B2, `(.L_x_31088) ;  /* 0x000005a000027945 */ /* 0x000fe20003800200 */
[----:B------:R-:W-:Y:S01]  /*dd40*/  F2FP.F16.F32.PACK_AB R238, RZ, R21 ;  /* 0x00000015ffee723e */ /* 0x000fe200000000ff */
[----:B------:R-:W-:Y:S01]  /*dd50*/  @!P1 HADD2.F32 R22, -RZ, R25.H1_H1 ;  /* 0x30000019ff169230 */ /* 0x000fe20000004100 */
[----:B01----:R-:W-:Y:S01]  /*dd60*/  @!P1 MOV R176, R23 ;  /* 0x0000001700b09202 */ /* 0x003fe20000000f00 */
        /* <DEDUP_REMOVED lines=18> */
.L_x_31092:
        /* <DEDUP_REMOVED lines=13> */
.L_x_31094:
[----:B------:R-:W-:Y:S05]  /*df60*/  BSYNC.RECONVERGENT B4 ;  /* 0x0000000000047941 */ /* 0x000fea0003800200 */
.L_x_31093:
        /* <DEDUP_REMOVED lines=42> */
.L_x_31091:
[----:B------:R-:W-:Y:S05]  /*e210*/  BSYNC.RECONVERGENT B3 ;  /* 0x0000000000037941 */ /* 0x000fea0003800200 */
.L_x_31090:
        /* <DEDUP_REMOVED lines=11> */
.L_x_31089:
[----:B------:R-:W-:Y:S05]  /*e2d0*/  BSYNC.RECONVERGENT B2 ;  /* 0x0000000000027941 */ /* 0x000fea0003800200 */
.L_x_31088:
        /* <DEDUP_REMOVED lines=22> */
.L_x_31099:
        /* <DEDUP_REMOVED lines=13> */
.L_x_31101:
[----:B------:R-:W-:Y:S05]  /*e510*/  BSYNC.RECONVERGENT B4 ;  /* 0x0000000000047941 */ /* 0x000fea0003800200 */
.L_x_31100:
        /* <DEDUP_REMOVED lines=42> */
.L_x_31098:
[----:B------:R-:W-:Y:S05]  /*e7c0*/  BSYNC.RECONVERGENT B3 ;  /* 0x0000000000037941 */ /* 0x000fea0003800200 */
.L_x_31097:
        /* <DEDUP_REMOVED lines=11> */
.L_x_31096:
[----:B------:R-:W-:Y:S05]  /*e880*/  BSYNC.RECONVERGENT B2 ;  /* 0x0000000000027941 */ /* 0x000fea0003800200 */
.L_x_31095:
        /* <DEDUP_REMOVED lines=22> */
.L_x_31106:
        /* <DEDUP_REMOVED lines=13> */
.L_x_31108:
[----:B------:R-:W-:Y:S05]  /*eac0*/  BSYNC.RECONVERGENT B4 ;  /* 0x0000000000047941 */ /* 0x000fea0003800200 */
.L_x_31107:
        /* <DEDUP_REMOVED lines=42> */
.L_x_31105:
[----:B------:R-:W-:Y:S05]  /*ed70*/  BSYNC.RECONVERGENT B3 ;  /* 0x0000000000037941 */ /* 0x000fea0003800200 */
.L_x_31104:
[----:B------:R-:W-:Y:S01]  /*ed80*/  I2FP.F32.U32 R177, R178 ;  /* 0x000000b200b17245 */ /* 0x000fe20000201000 */
[----:B------:R-:W-:Y:S02]  /*ed90*/  HFMA2 R178, -RZ, RZ, 0.1171875, 0 ;  /* 0x2f800000ffb27431 */ /* 0x000fe400000001ff */
[----:B------:R-:W-:-:S05]  /*eda0*/  HADD2.F32 R179, -RZ, R30.H1_H1 ;  /* 0x3000001effb37230 */ /* 0x000fca0000004100 */
        /* <DEDUP_REMOVED lines=8> */
.L_x_31103:
[----:B------:R-:W-:Y:S05]  /*ee30*/  BSYNC.RECONVERGENT B2 ;  /* 0x0000000000027941 */ /* 0x000fea0003800200 */
.L_x_31102:
        /* <DEDUP_REMOVED lines=22> */
.L_x_31113:
        /* <DEDUP_REMOVED lines=13> */
.L_x_31115:
[----:B------:R-:W-:Y:S05]  /*f070*/  BSYNC.RECONVERGENT B4 ;  /* 0x0000000000047941 */ /* 0x000fea0003800200 */
.L_x_31114:
        /* <DEDUP_REMOVED lines=41> */
.L_x_31112:
[----:B------:R-:W-:Y:S05]  /*f310*/  BSYNC.RECONVERGENT B3 ;  /* 0x0000000000037941 */ /* 0x000fea0003800200 */
.L_x_31111:
        /* <DEDUP_REMOVED lines=11> */
.L_x_31110:
[----:B------:R-:W-:Y:S05]  /*f3d0*/  BSYNC.RECONVERGENT B2 ;  /* 0x0000000000027941 */ /* 0x000fea0003800200 */
.L_x_31109:
        /* <DEDUP_REMOVED lines=22> */
.L_x_31120:
        /* <DEDUP_REMOVED lines=13> */
.L_x_31122:
[----:B------:R-:W-:Y:S05]  /*f610*/  BSYNC.RECONVERGENT B4 ;  /* 0x0000000000047941 */ /* 0x000fea0003800200 */
.L_x_31121:
        /* <DEDUP_REMOVED lines=41> */
.L_x_31119:
[----:B------:R-:W-:Y:S05]  /*f8b0*/  BSYNC.RECONVERGENT B3 ;  /* 0x0000000000037941 */ /* 0x000fea0003800200 */
.L_x_31118:
        /* <DEDUP_REMOVED lines=11> */
.L_x_31117:
[----:B------:R-:W-:Y:S05]  /*f970*/  BSYNC.RECONVERGENT B2 ;  /* 0x0000000000027941 */ /* 0x000fea0003800200 */
.L_x_31116:
[----:B------:R-:W-:Y:S02]  /*f980*/  F2FP.F16.F32.PACK_AB R179, RZ, R182 ;  /* 0x000000b6ffb3723e */ /* 0x000fe400000000ff */
[----:B------:R-:W-:Y:S02]  /*f990*/  PRMT R178, R240, 0x5410, R239 ;  /* 0x00005410f0b27816 */ /* 0x000fe400000000ef */
[----:B------:R-:W-:Y:S02]  /*f9a0*/  PRMT R177, R238, 0x5410, R237 ;  /* 0x00005410eeb17816 */ /* 0x000fe400000000ed */
[----:B------:R-:W-:Y:S02]  /*f9b0*/  PRMT R176, R236, 0x5410, R231 ;  /* 0x00005410ecb07816 */ /* 0x000fe400000000e7 */
[----:B------:R-:W-:Y:S01]  /*f9c0*/  PRMT R179, R226, 0x5410, R179 ;  /* 0x00005410e2b37816 */ /* 0x000fe200000000b3 */
[----:B------:R-:W-:Y:S06]  /*f9d0*/  BRA `(.L_x_31123) ;  /* 0x0000002800dc7947 */ /* 0x000fec0003800000 */
.L_x_31066:
        /* <DEDUP_REMOVED lines=21> */
.L_x_31128:
        /* <DEDUP_REMOVED lines=13> */
.L_x_31130:
[----:B------:R-:W-:Y:S05]  /*fc00*/  BSYNC.RECONVERGENT B4 ;  /* 0x0000000000047941 */ /* 0x000fea0003800200 */
.L_x_31129:
        /* <DEDUP_REMOVED lines=41> */
.L_x_31127:
[----:B------:R-:W-:Y:S05]  /*fea0*/  BSYNC.RECONVERGENT B3 ;  /* 0x0000000000037941 */ /* 0x000fea0003800200 */
.L_x_31126:
        /* <DEDUP_REMOVED lines=10> */
.L_x_31125:
[----:B------:R-:W-:Y:S05]  /*ff50*/  BSYNC.RECONVERGENT B2 ;  /* 0x0000000000027941 */ /* 0x000fea0003800200 */
.L_x_31124:
        /* <DEDUP_REMOVED lines=18> */
.L_x_31135:
        /* <DEDUP_REMOVED lines=13> */
.L_x_31137:
[----:B------:R-:W-:Y:S05]  /*10150*/  BSYNC.RECONVERGENT B4 ;  /* 0x0000000000047941 */ /* 0x000fea0003800200 */
.L_x_31136:
        /* <DEDUP_REMOVED lines=41> */
[----:B------:R-:W-:-:S07]  /*103f0*/  HFMA2 R22, -RZ, RZ, 0, 0 ;  /* 0x00000000ff167431 */ /* 0x000fce00000001ff */
.L_x_31134:
[----:B------:R-:W-:Y:S05]  /*10400*/  BSYNC.RECONVERGENT B3 ;  /* 0x0000000000037941 */ /* 0x000fea0003800200 */
.L_x_31133:
        /* <DEDUP_REMOVED lines=10> */
.L_x_31132:
[----:B------:R-:W-:Y:S05]  /*104b0*/  BSYNC.RECONVERGENT B2 ;  /* 0x0000000000027941 */ /* 0x000fea0003800200 */
.L_x_31131:
        /* <DEDUP_REMOVED lines=18> */
.L_x_31142:
        /* <DEDUP_REMOVED lines=13> */
.L_x_31144:
[----:B------:R-:W-:Y:S05]  /*106b0*/  BSYNC.RECONVERGENT B4 ;  /* 0x0000000000047941 */ /* 0x000fea0003800200 */
.L_x_31143:
        /* <DEDUP_REMOVED lines=42> */
.L_x_31141:
[----:B------:R-:W-:Y:S05]  /*10960*/  BSYNC.RECONVERGENT B3 ;  /* 0x0000000000037941 */ /* 0x000fea0003800200 */
.L_x_31140:
[----:B------:R-:W-:Y:S01]  /*10970*/  HFMA2 R22, -RZ, RZ, 0.1171875, 0 ;  /* 0x2f800000ff167431 */ /* 0x000fe200000001ff */
[----:B------:R-:W-:Y:S01]  /*10980*/  I2FP.F32.U32 R21, R21 ;  /* 0x0000001500157245 */ /* 0x000fe20000201000 */
[----:B01---5:R-:W-:-:S05]  /*10990*/  HADD2.F32 R176, -RZ, R29.H0_H0 ;  /* 0x2000001dffb07230 */ /* 0x023fca0000004100 */
[----:B------:R-:W-:Y:S01]  /*109a0*/  FMUL.FTZ R176, R176, UR13 ;  /* 0x0000000db0b07c20 */ /* 0x000fe20008410000 */
[----:B------:R-:W-:-:S03]  /*109b0*/  FFMA.FTZ R21, R21, R22, 1.1641532182693481445e-10 ;  /* 0x2f00000015157423 */ /* 0x000fc60000010016 */
[----:B------:R-:W-:Y:S02]  /*109c0*/  FMUL.FTZ R176, R176, UR12 ;  /* 0x0000000cb0b07c20 */ /* 0x000fe40008410000 */
[----:B------:R-:W-:-:S04]  /*109d0*/  FSETP.GTU.FTZ.AND P1, PT, R21, UR10, PT ;  /* 0x0000000a15007c0b */ /* 0x000fc8000bf3c000 */
[----:B------:R-:W-:Y:S02]  /*109e0*/  FSEL R21, R176, RZ, !P1 ;  /* 0x000000ffb0157208 */ /* 0x000fe40004800000 */
[----:B------:R-:W-:-:S03]  /*109f0*/  SEL R211, RZ, 0x1, P1 ;  /* 0x00000001ffd37807 */ /* 0x000fc60000800000 */
[----:B------:R-:W-:-:S07]  /*10a00*/  FMUL.FTZ R21, R21, R110 ;  /* 0x0000006e15157220 */ /* 0x000fce0000410000 */
.L_x_31139:
[----:B------:R-:W-:Y:S05]  /*10a10*/  BSYNC.RECONVERGENT B2 ;  /* 0x0000000000027941 */ /* 0x000fea0003800200 */
.L_x_31138:
[----:B------:R-:W-:Y:S01]  /*10a20*/  BSSY.RECONVERGENT B2, `(.L_x_31145) ;  /* 0x0000055000027945 */ /* 0x000fe20003800200 */
[----:B------:R-:W-:Y:S01]  /*10a30*/  F2FP.F16.F32.PACK_AB R237, RZ, R21 ;  /* 0x00000015ffed723e */ /* 0x000fe200000000ff */
[----:B------:R-:W-:Y:S01]  /*10a40*/  IMAD.MOV.U32 R22, RZ, RZ, RZ ;  /* 0x000000ffff167224 */ /* 0x000fe200078e00ff */
[----:B01----:R-:W-:Y:S01]  /*10a50*/  MOV R176, R23 ;  /* 0x0000001700b07202 */ /* 0x003fe20000000f00 */
        /* <DEDUP_REMOVED lines=14> */
.L_x_31149:
        /* <DEDUP_REMOVED lines=13> */
.L_x_31151:
[----:B------:R-:W-:Y:S05]  /*10c10*/  BSYNC.RECONVERGENT B4 ;  /* 0x0000000000047941 */ /* 0x000fea0003800200 */
.L_x_31150:
        /* <DEDUP_REMOVED lines=42> */
.L_x_31148:
[----:B------:R-:W-:Y:S05]  /*10ec0*/  BSYNC.RECONVERGENT B3 ;  /* 0x0000000000037941 */ /* 0x000fea0003800200 */
.L_x_31147:
        /* <DEDUP_REMOVED lines=10> */
.L_x_31146:
[----:B------:R-:W-:Y:S05]  /*10f70*/  BSYNC.RECONVERGENT B2 ;  /* 0x0000000000027941 */ /* 0x000fea0003800200 */
.L_x_31145:
        /* <DEDUP_REMOVED lines=18> */
.L_x_31156:
        /* <DEDUP_REMOVED lines=13> */
.L_x_31158:
[----:B------:R-:W-:Y:S05]  /*11170*/  BSYNC.RECONVERGENT B4 ;  /* 0x0000000000047941 */ /* 0x000fea0003800200 */
.L_x_31157:
        /* <DEDUP_REMOVED lines=42> */
.L_x_31155:
[----:B------:R-:W-:Y:S05]  /*11420*/  BSYNC.RECONVERGENT B3 ;  /* 0x0000000000037941 */ /* 0x000fea0003800200 */
.L_x_31154:
        /* <DEDUP_REMOVED lines=10> */
.L_x_31153:
[----:B------:R-:W-:Y:S05]  /*114d0*/  BSYNC.RECONVERGENT B2 ;  /* 0x0000000000027941 */ /* 0x000fea0003800200 */
.L_x_31152:
        /* <DEDUP_REMOVED lines=18> */
.L_x_31163:
        /* <DEDUP_REMOVED lines=13> */
.L_x_31165:
[----:B------:R-:W-:Y:S05]  /*116d0*/  BSYNC.RECONVERGENT B4 ;  /* 0x0000000000047941 */ /* 0x000fea0003800200 */
.L_x_31164:
        /* <DEDUP_REMOVED lines=41> */
[----:B------:R-:W-:-:S07]  /*11970*/  HFMA2 R176, -RZ, RZ, 0, 0 ;  /* 0x00000000ffb07431 */ /* 0x000fce00000001ff */
.L_x_31162:
[----:B------:R-:W-:Y:S05]  /*11980*/  BSYNC.RECONVERGENT B3 ;  /* 0x0000000000037941 */ /* 0x000fea0003800200 */
.L_x_31161:
        /* <DEDUP_REMOVED lines=10> */
.L_x_31160:
[----:B------:R-:W-:Y:S05]  /*11a30*/  BSYNC.RECONVERGENT B2 ;  /* 0x0000000000027941 */ /* 0x000fea0003800200 */
.L_x_31159:
        /* <DEDUP_REMOVED lines=18> */
.L_x_31170:
        /* <DEDUP_REMOVED lines=13> */
.L_x_31172:
[----:B------:R-:W-:Y:S05]  /*11c30*/  BSYNC.RECONVERGENT B4 ;  /* 0x0000000000047941 */ /* 0x000fea0003800200 */
.L_x_31171:
        /* <DEDUP_REMOVED lines=42> */
.L_x_31169:
[----:B------:R-:W-:Y:S05]  /*11ee0*/  BSYNC.RECONVERGENT B3 ;  /* 0x0000000000037941 */ /* 0x000fea0003800200 */
.L_x_31168:
        /* <DEDUP_REMOVED lines=10> */
.L_x_31167:
[----:B------:R-:W-:Y:S05]  /*11f90*/  BSYNC.RECONVERGENT B2 ;  /* 0x0000000000027941 */ /* 0x000fea0003800200 */
.L_x_31166:
        /* <DEDUP_REMOVED lines=18> */
.L_x_31177:
        /* <DEDUP_REMOVED lines=13> */
.L_x_31179:
[----:B------:R-:W-:Y:S05]  /*12190*/  BSYNC.RECONVERGENT B4 ;  /* 0x0000000000047941 */ /* 0x000fea0003800200 */
.L_x_31178:
        /* <DEDUP_REMOVED lines=42> */
.L_x_31176:
[----:B------:R-:W-:Y:S05]  /*12440*/  BSYNC.RECONVERGENT B3 ;  /* 0x0000000000037941 */ /* 0x000fea0003800200 */
.L_x_31175:
        /* <DEDUP_REMOVED lines=10> */
.L_x_31174:
[----:B------:R-:W-:Y:S05]  /*124f0*/  BSYNC.RECONVERGENT B2 ;  /* 0x0000000000027941 */ /* 0x000fea0003800200 */
.L_x_31173:
[----:B------:R-:W-:Y:S02]  /*12500*/  F2FP.F16.F32.PACK_AB R179, RZ, R182 ;  /* 0x000000b6ffb3723e */ /* 0x000fe400000000ff */
[----:B------:R-:W-:Y:S02]  /*12510*/  PRMT R178, R238, 0x5410, R239 ;  /* 0x00005410eeb27816 */ /* 0x000fe400000000ef */
[----:B------:R-:W-:Y:S02]  /*12520*/  PRMT R177, R237, 0x5410, R236 ;  /* 0x00005410edb17816 */ /* 0x000fe400000000ec */
[----:B------:R-:W-:Y:S02]  /*12530*/  PRMT R176, R235, 0x5410, R231 ;  /* 0x00005410ebb07816 */ /* 0x000fe400000000e7 */
[----:B------:R-:W-:-:S07]  /*12540*/  PRMT R179, R226, 0x5410, R179 ;  /* 0x00005410e2b37816 */ /* 0x000fce00000000b3 */
.L_x_31123:
        /* <DEDUP_REMOVED lines=26> */
.L_x_31181:
[----:B------:R-:W-:Y:S05]  /*126f0*/  BSYNC.RECONVERGENT B2 ;  /* 0x0000000000027941 */ /* 0x000fea0003800200 */
.L_x_31180:
[----:B------:R-:W-:Y:S01]  /*12700*/  IADD3 R229, PT, PT, R229, 0x20, RZ ;  /* 0x00000020e5e57810 */ /* 0x000fe20007ffe0ff */
[----:B------:R-:W-:-:S07]  /*12710*/  VIADD R228, R228, 0x20 ;  /* 0x00000020e4e47836 */ /* 0x000fce0000000000 */
.L_x_31065:
[----:B------:R-:W-:Y:S05]  /*12720*/  BSYNC.RECONVERGENT B1 ;  /* 0x0000000000017941 */ /* 0x000fea0003800200 */
.L_x_31064:
        /* <DEDUP_REMOVED lines=36> */
.L_x_31189:
        /* <DEDUP_REMOVED lines=13> */
.L_x_31191:
[----:B------:R-:W-:Y:S05]  /*12a40*/  BSYNC.RECONVERGENT B4 ;  /* 0x0000000000047941 */ /* 0x000fea0003800200 */
.L_x_31190:
        /* <DEDUP_REMOVED lines=41> */
.L_x_31188:
[----:B------:R-:W-:Y:S05]  /*12ce0*/  BSYNC.RECONVERGENT B3 ;  /* 0x0000000000037941 */ /* 0x000fea0003800200 */
.L_x_31187:
        /* <DEDUP_REMOVED lines=11> */
.L_x_31186:
[----:B------:R-:W-:Y:S05]  /*12da0*/  BSYNC.RECONVERGENT B2 ;  /* 0x0000000000027941 */ /* 0x000fea0003800200 */
.L_x_31185:
        /* <DEDUP_REMOVED lines=22> */
.L_x_31196:
        /* <DEDUP_REMOVED lines=13> */
.L_x_31198:
[----:B------:R-:W-:Y:S05]  /*12fe0*/  BSYNC.RECONVERGENT B4 ;  /* 0x0000000000047941 */ /* 0x000fea0003800200 */
.L_x_31197:
        /* <DEDUP_REMOVED lines=42> */
.L_x_31195:
[----:B------:R-:W-:Y:S05]  /*13290*/  BSYNC.RECONVERGENT B3 ;  /* 0x0000000000037941 */ /* 0x000fea0003800200 */
.L_x_31194:
        /* <DEDUP_REMOVED lines=11> */
.L_x_31193:
[----:B------:R-:W-:Y:S05]  /*13350*/  BSYNC.RECONVERGENT B2 ;  /* 0x0000000000027941 */ /* 0x000fea0003800200 */
.L_x_31192:
        /* <DEDUP_REMOVED lines=22> */
.L_x_31203:
        /* <DEDUP_REMOVED lines=13> */
.L_x_31205:
[----:B------:R-:W-:Y:S05]  /*13590*/  BSYNC.RECONVERGENT B4 ;  /* 0x0000000000047941 */ /* 0x000fea0003800200 */
.L_x_31204:
        /* <DEDUP_REMOVED lines=42> */
.L_x_31202:
[----:B------:R-:W-:Y:S05]  /*13840*/  BSYNC.RECONVERGENT B3 ;  /* 0x0000000000037941 */ /* 0x000fea0003800200 */
.L_x_31201:
[----:B------:R-:W-:Y:S01]  /*13850*/  I2FP.F32.U32 R177, R178 ;  /* 0x000000b200b17245 */ /* 0x000fe20000201000 */
[----:B------:R-:W-:Y:S02]  /*13860*/  HFMA2 R178, -RZ, RZ, 0.1171875, 0 ;  /* 0x2f800000ffb27431 */ /* 0x000fe400000001ff */
        /* <DEDUP_REMOVED lines=9> */
.L_x_31200:
[----:B------:R-:W-:Y:S05]  /*13900*/  BSYNC.RECONVERGENT B2 ;  /* 0x0000000000027941 */ /* 0x000fea0003800200 */
.L_x_31199:
        /* <DEDUP_REMOVED lines=22> */
.L_x_31210:
        /* <DEDUP_REMOVED lines=13> */
.L_x_31212:
[----:B------:R-:W-:Y:S05]  /*13b40*/  BSYNC.RECONVERGENT B4 ;  /* 0x0000000000047941 */ /* 0x000fea0003800200 */
.L_x_31211:
        /* <DEDUP_REMOVED lines=42> */
.L_x_31209:
[----:B------:R-:W-:Y:S05]  /*13df0*/  BSYNC.RECONVERGENT B3 ;  /* 0x0000000000037941 */ /* 0x000fea0003800200 */
.L_x_31208:
        /* <DEDUP_REMOVED lines=11> */
.L_x_31207:
[----:B------:R-:W-:Y:S05]  /*13eb0*/  BSYNC.RECONVERGENT B2 ;  /* 0x0000000000027941 */ /* 0x000fea0003800200 */
.L_x_31206:
        /* <DEDUP_REMOVED lines=22> */
.L_x_31217:
        /* <DEDUP_REMOVED lines=13> */
.L_x_31219:
[----:B------:R-:W-:Y:S05]  /*140f0*/  BSYNC.RECONVERGENT B4 ;  /* 0x0000000000047941 */ /* 0x000fea0003800200 */
.L_x_31218:
        /* <DEDUP_REMOVED lines=42> */
.L_x_31216:
[----:B------:R-:W-:Y:S05]  /*143a0*/  BSYNC.RECONVERGENT B3 ;  /* 0x0000000000037941 */ /* 0x000fea0003800200 */
.L_x_31215:
        /* <DEDUP_REMOVED lines=11> */
.L_x_31214:
[----:B------:R-:W-:Y:S05]  /*14460*/  BSYNC.RECONVERGENT B2 ;  /* 0x0000000000027941 */ /* 0x000fea0003800200 */
.L_x_31213:
        /* <DEDUP_REMOVED lines=22> */
.L_x_31224:
        /* <DEDUP_REMOVED lines=13> */
.L_x_31226:
[----:B------:R-:W-:Y:S05]  /*146a0*/  BSYNC.RECONVERGENT B4 ;  /* 0x0000000000047941 */ /* 0x000fea0003800200 */
.L_x_31225:
        /* <DEDUP_REMOVED lines=42> */
.L_x_31223:
[----:B------:R-:W-:Y:S05]  /*14950*/  BSYNC.RECONVERGENT B3 ;  /* 0x0000000000037941 */ /* 0x000fea0003800200 */
.L_x_31222:
        /* <DEDUP_REMOVED lines=11> */
.L_x_31221:
[----:B------:R-:W-:Y:S05]  /*14a10*/  BSYNC.RECONVERGENT B2 ;  /* 0x0000000000027941 */ /* 0x000fea0003800200 */
.L_x_31220:
        /* <DEDUP_REMOVED lines=22> */
.L_x_31231:
        /* <DEDUP_REMOVED lines=13> */
.L_x_31233:
[----:B------:R-:W-:Y:S05]  /*14c50*/  BSYNC.RECONVERGENT B4 ;  /* 0x0000000000047941 */ /* 0x000fea0003800200 */
.L_x_31232:
        /* <DEDUP_REMOVED lines=41> */
.L_x_31230:
[----:B------:R-:W-:Y:S05]  /*14ef0*/  BSYNC.RECONVERGENT B3 ;  /* 0x0000000000037941 */ /* 0x000fea0003800200 */
.L_x_31229:
        /* <DEDUP_REMOVED lines=11> */
.L_x_31228:
[----:B------:R-:W-:Y:S05]  /*14fb0*/  BSYNC.RECONVERGENT B2 ;  /* 0x0000000000027941 */ /* 0x000fea0003800200 */
.L_x_31227:
        /* <DEDUP_REMOVED lines=22> */
.L_x_31238:
        /* <DEDUP_REMOVED lines=13> */
.L_x_31240:
[----:B------:R-:W-:Y:S05]  /*151f0*/  BSYNC.RECONVERGENT B4 ;  /* 0x0000000000047941 */ /* 0x000fea0003800200 */
.L_x_31239:
        /* <DEDUP_REMOVED lines=41> */
.L_x_31237:
[----:B------:R-:W-:Y:S05]  /*15490*/  BSYNC.RECONVERGENT B3 ;  /* 0x0000000000037941 */ /* 0x000fea0003800200 */
.L_x_31236:
        /* <DEDUP_REMOVED lines=11> */
.L_x_31235:
[----:B------:R-:W-:Y:S05]  /*15550*/  BSYNC.RECONVERGENT B2 ;  /* 0x0000000000027941 */ /* 0x000fea0003800200 */
.L_x_31234:
[----:B------:R-:W-:Y:S02]  /*15560*/  F2FP.F16.F32.PACK_AB R179, RZ, R190 ;  /* 0x000000beffb3723e */ /* 0x000fe400000000ff */
[----:B------:R-:W-:Y:S02]  /*15570*/  PRMT R178, R240, 0x5410, R239 ;  /* 0x00005410f0b27816 */ /* 0x000fe400000000ef */
[----:B------:R-:W-:Y:S02]  /*15580*/  PRMT R177, R238, 0x5410, R237 ;  /* 0x00005410eeb17816 */ /* 0x000fe400000000ed */
[----:B------:R-:W-:Y:S02]  /*15590*/  PRMT R176, R236, 0x5410, R231 ;  /* 0x00005410ecb07816 */ /* 0x000fe400000000e7 */
[----:B------:R-:W-:Y:S01]  /*155a0*/  PRMT R179, R226, 0x5410, R179 ;  /* 0x00005410e2b37816 */ /* 0x000fe200000000b3 */
[----:B------:R-:W-:Y:S06]  /*155b0*/  BRA `(.L_x_31241) ;  /* 0x0000002800dc7947 */ /* 0x000fec0003800000 */
.L_x_31184:
        /* <DEDUP_REMOVED lines=21> */
.L_x_31246:
        /* <DEDUP_REMOVED lines=13> */
.L_x_31248:
[----:B------:R-:W-:Y:S05]  /*157e0*/  BSYNC.RECONVERGENT B4 ;  /* 0x0000000000047941 */ /* 0x000fea0003800200 */
.L_x_31247:
        /* <DEDUP_REMOVED lines=41> */
.L_x_31245:
[----:B------:R-:W-:Y:S05]  /*15a80*/  BSYNC.RECONVERGENT B3 ;  /* 0x0000000000037941 */ /* 0x000fea0003800200 */
.L_x_31244:
        /* <DEDUP_REMOVED lines=10> */
.L_x_31243:
[----:B------:R-:W-:Y:S05]  /*15b30*/  BSYNC.RECONVERGENT B2 ;  /* 0x0000000000027941 */ /* 0x000fea0003800200 */
.L_x_31242:
        /* <DEDUP_REMOVED lines=18> */
.L_x_31253:
        /* <DEDUP_REMOVED lines=13> */
.L_x_31255:
[----:B------:R-:W-:Y:S05]  /*15d30*/  BSYNC.RECONVERGENT B4 ;  /* 0x0000000000047941 */ /* 0x000fea0003800200 */
.L_x_31254:
        /* <DEDUP_REMOVED lines=42> */
.L_x_31252:
[----:B------:R-:W-:Y:S05]  /*15fe0*/  BSYNC.RECONVERGENT B3 ;  /* 0x0000000000037941 */ /* 0x000fea0003800200 */
.L_x_31251:
        /* <DEDUP_REMOVED lines=10> */
.L_x_31250:
[----:B------:R-:W-:Y:S05]  /*16090*/  BSYNC.RECONVERGENT B2 ;  /* 0x0000000000027941 */ /* 0x000fea0003800200 */
.L_x_31249:
        /* <DEDUP_REMOVED lines=18> */
.L_x_31260:
        /* <DEDUP_REMOVED lines=13> */
.L_x_31262:
[----:B------:R-:W-:Y:S05]  /*16290*/  BSYNC.RECONVERGENT B4 ;  /* 0x0000000000047941 */ /* 0x000fea0003800200 */
.L_x_31261:
        /* <DEDUP_REMOVED lines=42> */
.L_x_31259:
[----:B------:R-:W-:Y:S05]  /*16540*/  BSYNC.RECONVERGENT B3 ;  /* 0x0000000000037941 */ /* 0x000fea0003800200 */
.L_x_31258:
        /* <DEDUP_REMOVED lines=10> */
.L_x_31257:
[----:B------:R-:W-:Y:S05]  /*165f0*/  BSYNC.RECONVERGENT B2 ;  /* 0x0000000000027941 */ /* 0x000fea0003800200 */
.L_x_31256:
        /* <DEDUP_REMOVED lines=18> */
.L_x_31267:
        /* <DEDUP_REMOVED lines=13> */
.L_x_31269:
[----:B------:R-:W-:Y:S05]  /*167f0*/  BSYNC.RECONVERGENT B4 ;  /* 0x0000000000047941 */ /* 0x000fea0003800200 */
.L_x_31268:
        /* <DEDUP_REMOVED lines=42> */
.L_x_31266:
[----:B------:R-:W-:Y:S05]  /*16aa0*/  BSYNC.RECONVERGENT B3 ;  /* 0x0000000000037941 */ /* 0x000fea0003800200 */
.L_x_31265:
        /* <DEDUP_REMOVED lines=10> */
.L_x_31264:
[----:B------:R-:W-:Y:S05]  /*16b50*/  BSYNC.RECONVERGENT B2 ;  /* 0x0000000000027941 */ /* 0x000fea0003800200 */
.L_x_31263:
        /* <DEDUP_REMOVED lines=18> */
.L_x_31274:
        /* <DEDUP_REMOVED lines=13> */
.L_x_31276:
[----:B------:R-:W-:Y:S05]  /*16d50*/  BSYNC.RECONVERGENT B4 ;  /* 0x0000000000047941 */ /* 0x000fea0003800200 */
.L_x_31275:
        /* <DEDUP_REMOVED lines=42> */
.L_x_31273:
[----:B------:R-:W-:Y:S05]  /*17000*/  BSYNC.RECONVERGENT B3 ;  /* 0x0000000000037941 */ /* 0x000fea0003800200 */
.L_x_31272:
        /* <DEDUP_REMOVED lines=10> */
.L_x_31271:
[----:B------:R-:W-:Y:S05]  /*170b0*/  BSYNC.RECONVERGENT B2 ;  /* 0x0000000000027941 */ /* 0x000fea0003800200 */
.L_x_31270:
        /* <DEDUP_REMOVED lines=18> */
.L_x_31281:
        /* <DEDUP_REMOVED lines=13> */
.L_x_31283:
[----:B------:R-:W-:Y:S05]  /*172b0*/  BSYNC.RECONVERGENT B4 ;  /* 0x0000000000047941 */ /* 0x000fea0003800200 */
.L_x_31282:
        /* <DEDUP_REMOVED lines=42> */
.L_x_31280:
[----:B------:R-:W-:Y:S05]  /*17560*/  BSYNC.RECONVERGENT B3 ;  /* 0x0000000000037941 */ /* 0x000fea0003800200 */
.L_x_31279:
        /* <DEDUP_REMOVED lines=10> */
.L_x_31278:
[----:B------:R-:W-:Y:S05]  /*17610*/  BSYNC.RECONVERGENT B2 ;  /* 0x0000000000027941 */ /* 0x000fea0003800200 */
.L_x_31277:
        /* <DEDUP_REMOVED lines=18> */
.L_x_31288:
        /* <DEDUP_REMOVED lines=13> */
.L_x_31290:
[----:B------:R-:W-:Y:S05]  /*17810*/  BSYNC.RECONVERGENT B4 ;  /* 0x0000000000047941 */ /* 0x000fea0003800200 */
.L_x_31289:
        /* <DEDUP_REMOVED lines=42> */
.L_x_31287:
[----:B------:R-:W-:Y:S05]  /*17ac0*/  BSYNC.RECONVERGENT B3 ;  /* 0x0000000000037941 */ /* 0x000fea0003800200 */
.L_x_31286:
        /* <DEDUP_REMOVED lines=10> */
.L_x_31285:
[----:B------:R-:W-:Y:S05]  /*17b70*/  BSYNC.RECONVERGENT B2 ;  /* 0x0000000000027941 */ /* 0x000fea0003800200 */
.L_x_31284:
        /* <DEDUP_REMOVED lines=18> */
.L_x_31295:
        /* <DEDUP_REMOVED lines=13> */
.L_x_31297:
[----:B------:R-:W-:Y:S05]  /*17d70*/  BSYNC.RECONVERGENT B4 ;  /* 0x0000000000047941 */ /* 0x000fea0003800200 */
.L_x_31296:
        /* <DEDUP_REMOVED lines=42> */
.L_x_31294:
[----:B------:R-:W-:Y:S05]  /*18020*/  BSYNC.RECONVERGENT B3 ;  /* 0x0000000000037941 */ /* 0x000fea0003800200 */
.L_x_31293:
        /* <DEDUP_REMOVED lines=10> */
.L_x_31292:
[----:B------:R-:W-:Y:S05]  /*180d0*/  BSYNC.RECONVERGENT B2 ;  /* 0x0000000000027941 */ /* 0x000fea0003800200 */
.L_x_31291:
[----:B------:R-:W-:Y:S02]  /*180e0*/  F2FP.F16.F32.PACK_AB R179, RZ, R190 ;  /* 0x000000beffb3723e */ /* 0x000fe400000000ff */
[----:B------:R-:W-:Y:S02]  /*180f0*/  PRMT R178, R238, 0x5410, R239 ;  /* 0x00005410eeb27816 */ /* 0x000fe400000000ef */
[----:B------:R-:W-:Y:S02]  /*18100*/  PRMT R177, R237, 0x5410, R236 ;  /* 0x00005410edb17816 */ /* 0x000fe400000000ec */
[----:B------:R-:W-:Y:S02]  /*18110*/  PRMT R176, R235, 0x5410, R231 ;  /* 0x00005410ebb07816 */ /* 0x000fe400000000e7 */
[----:B------:R-:W-:-:S07]  /*18120*/  PRMT R179, R226, 0x5410, R179 ;  /* 0x00005410e2b37816 */ /* 0x000fce00000000b3 */
.L_x_31241:
        /* <DEDUP_REMOVED lines=26> */
.L_x_31299:
[----:B------:R-:W-:Y:S05]  /*182d0*/  BSYNC.RECONVERGENT B2 ;  /* 0x0000000000027941 */ /* 0x000fea0003800200 */
.L_x_31298:
[----:B------:R-:W-:Y:S01]  /*182e0*/  IADD3 R229, PT, PT, R229, 0x20, RZ ;  /* 0x00000020e5e57810 */ /* 0x000fe20007ffe0ff */
[----:B------:R-:W-:-:S07]  /*182f0*/  VIADD R228, R228, 0x20 ;  /* 0x00000020e4e47836 */ /* 0x000fce0000000000 */
.L_x_31183:
[----:B------:R-:W-:Y:S05]  /*18300*/  BSYNC.RECONVERGENT B1 ;  /* 0x0000000000017941 */ /* 0x000fea0003800200 */
.L_x_31182:
        /* <DEDUP_REMOVED lines=36> */
.L_x_31307:
        /* <DEDUP_REMOVED lines=13> */
.L_x_31309:
[----:B------:R-:W-:Y:S05]  /*18620*/  BSYNC.RECONVERGENT B4 ;  /* 0x0000000000047941 */ /* 0x000fea0003800200 */
.L_x_31308:
        /* <DEDUP_REMOVED lines=41> */
.L_x_31306:
[----:B------:R-:W-:Y:S05]  /*188c0*/  BSYNC.RECONVERGENT B3 ;  /* 0x0000000000037941 */ /* 0x000fea0003800200 */
.L_x_31305:
        /* <DEDUP_REMOVED lines=11> */
.L_x_31304:
[----:B------:R-:W-:Y:S05]  /*18980*/  BSYNC.RECONVERGENT B2 ;  /* 0x0000000000027941 */ /* 0x000fea0003800200 */
.L_x_31303:
        /* <DEDUP_REMOVED lines=22> */
.L_x_31314:
        /* <DEDUP_REMOVED lines=13> */
.L_x_31316:
[----:B------:R-:W-:Y:S05]  /*18bc0*/  BSYNC.RECONVERGENT B4 ;  /* 0x0000000000047941 */ /* 0x000fea0003800200 */
.L_x_31315:
        /* <DEDUP_REMOVED lines=42> */
.L_x_31313:
[----:B------:R-:W-:Y:S05]  /*18e70*/  BSYNC.RECONVERGENT B3 ;  /* 0x0000000000037941 */ /* 0x000fea0003800200 */
.L_x_31312:
        /* <DEDUP_REMOVED lines=11> */
.L_x_31311:
[----:B------:R-:W-:Y:S05]  /*18f30*/  BSYNC.RECONVERGENT B2 ;  /* 0x0000000000027941 */ /* 0x000fea0003800200 */
.L_x_31310:
        /* <DEDUP_REMOVED lines=22> */
.L_x_31321:
        /* <DEDUP_REMOVED lines=13> */
.L_x_31323:
[----:B------:R-:W-:Y:S05]  /*19170*/  BSYNC.RECONVERGENT B4 ;  /* 0x0000000000047941 */ /* 0x000fea0003800200 */
.L_x_31322:
        /* <DEDUP_REMOVED lines=42> */
.L_x_31320:
[----:B------:R-:W-:Y:S05]  /*19420*/  BSYNC.RECONVERGENT B3 ;  /* 0x0000000000037941 */ /* 0x000fea0003800200 */
.L_x_31319:
        /* <DEDUP_REMOVED lines=11> */
.L_x_31318:
[----:B------:R-:W-:Y:S05]  /*194e0*/  BSYNC.RECONVERGENT B2 ;  /* 0x0000000000027941 */ /* 0x000fea0003800200 */
.L_x_31317:
        /* <DEDUP_REMOVED lines=22> */
.L_x_31328:
        /* <DEDUP_REMOVED lines=13> */
.L_x_31330:
[----:B------:R-:W-:Y:S05]  /*19720*/  BSYNC.RECONVERGENT B4 ;  /* 0x0000000000047941 */ /* 0x000fea0003800200 */
.L_x_31329:
        /* <DEDUP_REMOVED lines=42> */
.L_x_31327:
[----:B------:R-:W-:Y:S05]  /*199d0*/  BSYNC.RECONVERGENT B3 ;  /* 0x0000000000037941 */ /* 0x000fea0003800200 */
.L_x_31326:
        /* <DEDUP_REMOVED lines=11> */
.L_x_31325:
[----:B------:R-:W-:Y:S05]  /*19a90*/  BSYNC.RECONVERGENT B2 ;  /* 0x0000000000027941 */ /* 0x000fea0003800200 */
.L_x_31324:
        /* <DEDUP_REMOVED lines=22> */
.L_x_31335:
        /* <DEDUP_REMOVED lines=13> */
.L_x_31337:
[----:B------:R-:W-:Y:S05]  /*19cd0*/  BSYNC.RECONVERGENT B4 ;  /* 0x0000000000047941 */ /* 0x000fea0003800200 */
.L_x_31336:
        /* <DEDUP_REMOVED lines=42> */
.L_x_31334:
[----:B------:R-:W-:Y:S05]  /*19f80*/  BSYNC.RECONVERGENT B3 ;  /* 0x0000000000037941 */ /* 0x000fea0003800200 */
.L_x_31333:
        /* <DEDUP_REMOVED lines=11> */
.L_x_31332:
[----:B------:R-:W-:Y:S05]  /*1a040*/  BSYNC.RECONVERGENT B2 ;  /* 0x0000000000027941 */ /* 0x000fea0003800200 */
.L_x_31331:
        /* <DEDUP_REMOVED lines=22> */
.L_x_31342:
        /* <DEDUP_REMOVED lines=13> */
.L_x_31344:
[----:B------:R-:W-:Y:S05]  /*1a280*/  BSYNC.RECONVERGENT B4 ;  /* 0x0000000000047941 */ /* 0x000fea0003800200 */
.L_x_31343:
        /* <DEDUP_REMOVED lines=42> */
.L_x_31341:
[----:B------:R-:W-:Y:S05]  /*1a530*/  BSYNC.RECONVERGENT B3 ;  /* 0x0000000000037941 */ /* 0x000fea0003800200 */
.L_x_31340:
        /* <DEDUP_REMOVED lines=11> */
.L_x_31339:
[----:B------:R-:W-:Y:S05]  /*1a5f0*/  BSYNC.RECONVERGENT B2 ;  /* 0x0000000000027941 */ /* 0x000fea0003800200 */
.L_x_31338:
        /* <DEDUP_REMOVED lines=22> */
.L_x_31349:
        /* <DEDUP_REMOVED lines=13> */
.L_x_31351:
[----:B------:R-:W-:Y:S05]  /*1a830*/  BSYNC.RECONVERGENT B4 ;  /* 0x0000000000047941 */ /* 0x000fea0003800200 */
.L_x_31350:
        /* <DEDUP_REMOVED lines=41> */
.L_x_31348:
[----:B------:R-:W-:Y:S05]  /*1aad0*/  BSYNC.RECONVERGENT B3 ;  /* 0x0000000000037941 */ /* 0x000fea0003800200 */
.L_x_31347:
        /* <DEDUP_REMOVED lines=11> */
.L_x_31346:
[----:B------:R-:W-:Y:S05]  /*1ab90*/  BSYNC.RECONVERGENT B2 ;  /* 0x0000000000027941 */ /* 0x000fea0003800200 */
.L_x_31345:
        /* <DEDUP_REMOVED lines=22> */
.L_x_31356:
        /* <DEDUP_REMOVED lines=13> */
.L_x_31358:
[----:B------:R-:W-:Y:S05]  /*1add0*/  BSYNC.RECONVERGENT B4 ;  /* 0x0000000000047941 */ /* 0x000fea0003800200 */
.L_x_31357:
        /* <DEDUP_REMOVED lines=41> */
.L_x_31355:
[----:B------:R-:W-:Y:S05]  /*1b070*/  BSYNC.RECONVERGENT B3 ;  /* 0x0000000000037941 */ /* 0x000fea0003800200 */
.L_x_31354:
        /* <DEDUP_REMOVED lines=11> */
.L_x_31353:
[----:B------:R-:W-:Y:S05]  /*1b130*/  BSYNC.RECONVERGENT B2 ;  /* 0x0000000000027941 */ /* 0x000fea0003800200 */
.L_x_31352:
[----:B------:R-:W-:Y:S02]  /*1b140*/  F2FP.F16.F32.PACK_AB R179, RZ, R198 ;  /* 0x000000c6ffb3723e */ /* 0x000fe400000000ff */
[----:B------:R-:W-:Y:S02]  /*1b150*/  PRMT R178, R240, 0x5410, R239 ;  /* 0x00005410f0b27816 */ /* 0x000fe400000000ef */
[----:B------:R-:W-:Y:S02]  /*1b160*/  PRMT R177, R238, 0x5410, R237 ;  /* 0x00005410eeb17816 */ /* 0x000fe400000000ed */
[----:B------:R-:W-:Y:S02]  /*1b170*/  PRMT R176, R236, 0x5410, R231 ;  /* 0x00005410ecb07816 */ /* 0x000fe400000000e7 */
[----:B------:R-:W-:Y:S01]  /*1b180*/  PRMT R179, R226, 0x5410, R179 ;  /* 0x00005410e2b37816 */ /* 0x000fe200000000b3 */
[----:B------:R-:W-:Y:S06]  /*1b190*/  BRA `(.L_x_31359) ;  /* 0x0000002800dc7947 */ /* 0x000fec0003800000 */
.L_x_31302:
        /* <DEDUP_REMOVED lines=21> */
.L_x_31364:
        /* <DEDUP_REMOVED lines=13> */
.L_x_31366:
[----:B------:R-:W-:Y:S05]  /*1b3c0*/  BSYNC.RECONVERGENT B4 ;  /* 0x0000000000047941 */ /* 0x000fea0003800200 */
.L_x_31365:
        /* <DEDUP_REMOVED lines=41> */
.L_x_31363:
[----:B------:R-:W-:Y:S05]  /*1b660*/  BSYNC.RECONVERGENT B3 ;  /* 0x0000000000037941 */ /* 0x000fea0003800200 */
.L_x_31362:
        /* <DEDUP_REMOVED lines=10> */
.L_x_31361:
[----:B------:R-:W-:Y:S05]  /*1b710*/  BSYNC.RECONVERGENT B2 ;  /* 0x0000000000027941 */ /* 0x000fea0003800200 */
.L_x_31360:
        /* <DEDUP_REMOVED lines=18> */
.L_x_31371:
        /* <DEDUP_REMOVED lines=13> */
.L_x_31373:
[----:B------:R-:W-:Y:S05]  /*1b910*/  BSYNC.RECONVERGENT B4 ;  /* 0x0000000000047941 */ /* 0x000fea0003800200 */
.L_x_31372:
        /* <DEDUP_REMOVED lines=42> */
.L_x_31370:
[----:B------:R-:W-:Y:S05]  /*1bbc0*/  BSYNC.RECONVERGENT B3 ;  /* 0x0000000000037941 */ /* 0x000fea0003800200 */
.L_x_31369:
        /* <DEDUP_REMOVED lines=10> */
.L_x_31368:
[----:B------:R-:W-:Y:S05]  /*1bc70*/  BSYNC.RECONVERGENT B2 ;  /* 0x0000000000027941 */ /* 0x000fea0003800200 */
.L_x_31367:
        /* <DEDUP_REMOVED lines=18> */
.L_x_31378:
        /* <DEDUP_REMOVED lines=13> */
.L_x_31380:
[----:B------:R-:W-:Y:S05]  /*1be70*/  BSYNC.RECONVERGENT B4 ;  /* 0x0000000000047941 */ /* 0x000fea0003800200 */
.L_x_31379:
        /* <DEDUP_REMOVED lines=42> */
.L_x_31377:
[----:B------:R-:W-:Y:S05]  /*1c120*/  BSYNC.RECONVERGENT B3 ;  /* 0x0000000000037941 */ /* 0x000fea0003800200 */
.L_x_31376:
        /* <DEDUP_REMOVED lines=10> */
.L_x_31375:
[----:B------:R-:W-:Y:S05]  /*1c1d0*/  BSYNC.RECONVERGENT B2 ;  /* 0x0000000000027941 */ /* 0x000fea0003800200 */
.L_x_31374:
        /* <DEDUP_REMOVED lines=18> */
.L_x_31385:
        /* <DEDUP_REMOVED lines=13> */
.L_x_31387:
[----:B------:R-:W-:Y:S05]  /*1c3d0*/  BSYNC.RECONVERGENT B4 ;  /* 0x0000000000047941 */ /* 0x000fea0003800200 */
.L_x_31386:
        /* <DEDUP_REMOVED lines=42> */
.L_x_31384:
[----:B------:R-:W-:Y:S05]  /*1c680*/  BSYNC.RECONVERGENT B3 ;  /* 0x0000000000037941 */ /* 0x000fea0003800200 */
.L_x_31383:
        /* <DEDUP_REMOVED lines=10> */
.L_x_31382:
[----:B------:R-:W-:Y:S05]  /*1c730*/  BSYNC.RECONVERGENT B2 ;  /* 0x0000000000027941 */ /* 0x000fea0003800200 */
.L_x_31381:
        /* <DEDUP_REMOVED lines=18> */
.L_x_31392:
        /* <DEDUP_REMOVED lines=13> */
.L_x_31394:
[----:B------:R-:W-:Y:S05]  /*1c930*/  BSYNC.RECONVERGENT B4 ;  /* 0x0000000000047941 */ /* 0x000fea0003800200 */
.L_x_31393:
        /* <DEDUP_REMOVED lines=42> */
.L_x_31391:
[----:B------:R-:W-:Y:S05]  /*1cbe0*/  BSYNC.RECONVERGENT B3 ;  /* 0x0000000000037941 */ /* 0x000fea0003800200 */
.L_x_31390:
        /* <DEDUP_REMOVED lines=10> */
.L_x_31389:
[----:B------:R-:W-:Y:S05]  /*1cc90*/  BSYNC.RECONVERGENT B2 ;  /* 0x0000000000027941 */ /* 0x000fea0003800200 */
.L_x_31388:
        /* <DEDUP_REMOVED lines=18> */
.L_x_31399:
        /* <DEDUP_REMOVED lines=13> */
.L_x_31401:
[----:B------:R-:W-:Y:S05]  /*1ce90*/  BSYNC.RECONVERGENT B4 ;  /* 0x0000000000047941 */ /* 0x000fea0003800200 */
.L_x_31400:
        /* <DEDUP_REMOVED lines=42> */
.L_x_31398:
[----:B------:R-:W-:Y:S05]  /*1d140*/  BSYNC.RECONVERGENT B3 ;  /* 0x0000000000037941 */ /* 0x000fea0003800200 */
.L_x_31397:
        /* <DEDUP_REMOVED lines=10> */
.L_x_31396:
[----:B------:R-:W-:Y:S05]  /*1d1f0*/  BSYNC.RECONVERGENT B2 ;  /* 0x0000000000027941 */ /* 0x000fea0003800200 */
.L_x_31395:
        /* <DEDUP_REMOVED lines=18> */
.L_x_31406:
        /* <DEDUP_REMOVED lines=13> */
.L_x_31408:
[----:B------:R-:W-:Y:S05]  /*1d3f0*/  BSYNC.RECONVERGENT B4 ;  /* 0x0000000000047941 */ /* 0x000fea0003800200 */
.L_x_31407:
        /* <DEDUP_REMOVED lines=42> */
.L_x_31405:
[----:B------:R-:W-:Y:S05]  /*1d6a0*/  BSYNC.RECONVERGENT B3 ;  /* 0x0000000000037941 */ /* 0x000fea0003800200 */
.L_x_31404:
        /* <DEDUP_REMOVED lines=10> */
.L_x_31403:
[----:B------:R-:W-:Y:S05]  /*1d750*/  BSYNC.RECONVERGENT B2 ;  /* 0x0000000000027941 */ /* 0x000fea0003800200 */
.L_x_31402:
        /* <DEDUP_REMOVED lines=18> */
.L_x_31413:
        /* <DEDUP_REMOVED lines=13> */
.L_x_31415:
[----:B------:R-:W-:Y:S05]  /*1d950*/  BSYNC.RECONVERGENT B4 ;  /* 0x0000000000047941 */ /* 0x000fea0003800200 */
.L_x_31414:
        /* <DEDUP_REMOVED lines=42> */
.L_x_31412:
[----:B------:R-:W-:Y:S05]  /*1dc00*/  BSYNC.RECONVERGENT B3 ;  /* 0x0000000000037941 */ /* 0x000fea0003800200 */
.L_x_31411:
        /* <DEDUP_REMOVED lines=10> */
.L_x_31410:
[----:B------:R-:W-:Y:S05]  /*1dcb0*/  BSYNC.RECONVERGENT B2 ;  /* 0x0000000000027941 */ /* 0x000fea0003800200 */
.L_x_31409:
[----:B------:R-:W-:Y:S02]  /*1dcc0*/  F2FP.F16.F32.PACK_AB R179, RZ, R198 ;  /* 0x000000c6ffb3723e */ /* 0x000fe400000000ff */
[----:B------:R-:W-:Y:S02]  /*1dcd0*/  PRMT R178, R238, 0x5410, R239 ;  /* 0x00005410eeb27816 */ /* 0x000fe400000000ef */
[----:B------:R-:W-:Y:S02]  /*1dce0*/  PRMT R177, R237, 0x5410, R236 ;  /* 0x00005410edb17816 */ /* 0x000fe400000000ec */
[----:B------:R-:W-:Y:S02]  /*1dcf0*/  PRMT R176, R235, 0x5410, R231 ;  /* 0x00005410ebb07816 */ /* 0x000fe400000000e7 */
[----:B------:R-:W-:-:S07]  /*1dd00*/  PRMT R179, R226, 0x5410, R179 ;  /* 0x00005410e2b37816 */ /* 0x000fce00000000b3 */
.L_x_31359:
        /* <DEDUP_REMOVED lines=26> */
.L_x_31417:
[----:B------:R-:W-:Y:S05]  /*1deb0*/  BSYNC.RECONVERGENT B2 ;  /* 0x0000000000027941 */ /* 0x000fea0003800200 */
.L_x_31416:
[----:B------:R-:W-:Y:S01]  /*1dec0*/  IADD3 R229, PT, PT, R229, 0x20, RZ ;  /* 0x00000020e5e57810 */ /* 0x000fe20007ffe0ff */
[----:B------:R-:W-:-:S07]  /*1ded0*/  VIADD R228, R228, 0x20 ;  /* 0x00000020e4e47836 */ /* 0x000fce0000000000 */
.L_x_31301:
[----:B------:R-:W-:Y:S05]  /*1dee0*/  BSYNC.RECONVERGENT B1 ;  /* 0x0000000000017941 */ /* 0x000fea0003800200 */
.L_x_31300:
        /* <DEDUP_REMOVED lines=36> */
.L_x_31425:
        /* <DEDUP_REMOVED lines=13> */
.L_x_31427:
[----:B------:R-:W-:Y:S05]  /*1e200*/  BSYNC.RECONVERGENT B4 ;  /* 0x0000000000047941 */ /* 0x000fea0003800200 */
.L_x_31426:
        /* <DEDUP_REMOVED lines=41> */
.L_x_31424:
[----:B------:R-:W-:Y:S05]  /*1e4a0*/  BSYNC.RECONVERGENT B3 ;  /* 0x0000000000037941 */ /* 0x000fea0003800200 */
.L_x_31423:
        /* <DEDUP_REMOVED lines=11> */
.L_x_31422:
[----:B------:R-:W-:Y:S05]  /*1e560*/  BSYNC.RECONVERGENT B2 ;  /* 0x0000000000027941 */ /* 0x000fea0003800200 */
.L_x_31421:
        /* <DEDUP_REMOVED lines=22> */
.L_x_31432:
        /* <DEDUP_REMOVED lines=13> */
.L_x_31434:
[----:B------:R-:W-:Y:S05]  /*1e7a0*/  BSYNC.RECONVERGENT B4 ;  /* 0x0000000000047941 */ /* 0x000fea0003800200 */
.L_x_31433:
        /* <DEDUP_REMOVED lines=42> */
.L_x_31431:
[----:B------:R-:W-:Y:S05]  /*1ea50*/  BSYNC.RECONVERGENT B3 ;  /* 0x0000000000037941 */ /* 0x000fea0003800200 */
.L_x_31430:
        /* <DEDUP_REMOVED lines=11> */
.L_x_31429:
[----:B------:R-:W-:Y:S05]  /*1eb10*/  BSYNC.RECONVERGENT B2 ;  /* 0x0000000000027941 */ /* 0x000fea0003800200 */
.L_x_31428:
        /* <DEDUP_REMOVED lines=22> */
.L_x_31439:
        /* <DEDUP_REMOVED lines=13> */
.L_x_31441:
[----:B------:R-:W-:Y:S05]  /*1ed50*/  BSYNC.RECONVERGENT B4 ;  /* 0x0000000000047941 */ /* 0x000fea0003800200 */
.L_x_31440:
        /* <DEDUP_REMOVED lines=42> */
.L_x_31438:
[----:B------:R-:W-:Y:S05]  /*1f000*/  BSYNC.RECONVERGENT B3 ;  /* 0x0000000000037941 */ /* 0x000fea0003800200 */
.L_x_31437:
        /* <DEDUP_REMOVED lines=11> */
.L_x_31436:
[----:B------:R-:W-:Y:S05]  /*1f0c0*/  BSYNC.RECONVERGENT B2 ;  /* 0x0000000000027941 */ /* 0x000fea0003800200 */
.L_x_31435:
        /* <DEDUP_REMOVED lines=22> */
.L_x_31446:
        /* <DEDUP_REMOVED lines=13> */
.L_x_31448:
[----:B------:R-:W-:Y:S05]  /*1f300*/  BSYNC.RECONVERGENT B4 ;  /* 0x0000000000047941 */ /* 0x000fea0003800200 */
.L_x_31447:
        /* <DEDUP_REMOVED lines=42> */
.L_x_31445:
[----:B------:R-:W-:Y:S05]  /*1f5b0*/  BSYNC.RECONVERGENT B3 ;  /* 0x0000000000037941 */ /* 0x000fea0003800200 */
.L_x_31444:
        /* <DEDUP_REMOVED lines=11> */
.L_x_31443:
[----:B------:R-:W-:Y:S05]  /*1f670*/  BSYNC.RECONVERGENT B2 ;  /* 0x0000000000027941 */ /* 0x000fea0003800200 */
.L_x_31442:
        /* <DEDUP_REMOVED lines=22> */
.L_x_31453:
        /* <DEDUP_REMOVED lines=13> */
.L_x_31455:
[----:B------:R-:W-:Y:S05]  /*1f8b0*/  BSYNC.RECONVERGENT B4 ;  /* 0x0000000000047941 */ /* 0x000fea0003800200 */
.L_x_31454:
        /* <DEDUP_REMOVED lines=42> */
.L_x_31452:
[----:B------:R-:W-:Y:S05]  /*1fb60*/  BSYNC.RECONVERGENT B3 ;  /* 0x0000000000037941 */ /* 0x000fea0003800200 */
.L_x_31451:
        /* <DEDUP_REMOVED lines=11> */
.L_x_31450:
[----:B------:R-:W-:Y:S05]  /*1fc20*/  BSYNC.RECONVERGENT B2 ;  /* 0x0000000000027941 */ /* 0x000fea0003800200 */
.L_x_31449:
        /* <DEDUP_REMOVED lines=22> */
.L_x_31460:
        /* <DEDUP_REMOVED lines=13> */
.L_x_31462:
[----:B------:R-:W-:Y:S05]  /*1fe60*/  BSYNC.RECONVERGENT B4 ;  /* 0x0000000000047941 */ /* 0x000fea0003800200 */
.L_x_31461:
        /* <DEDUP_REMOVED lines=42> */
.L_x_31459:
[----:B------:R-:W-:Y:S05]  /*20110*/  BSYNC.RECONVERGENT B3 ;  /* 0x0000000000037941 */ /* 0x000fea0003800200 */
.L_x_31458:
        /* <DEDUP_REMOVED lines=11> */
.L_x_31457:
[----:B------:R-:W-:Y:S05]  /*201d0*/  BSYNC.RECONVERGENT B2 ;  /* 0x0000000000027941 */ /* 0x000fea0003800200 */
.L_x_31456:
        /* <DEDUP_REMOVED lines=22> */
.L_x_31467:
        /* <DEDUP_REMOVED lines=13> */
.L_x_31469:
[----:B------:R-:W-:Y:S05]  /*20410*/  BSYNC.RECONVERGENT B4 ;  /* 0x0000000000047941 */ /* 0x000fea0003800200 */
.L_x_31468:
        /* <DEDUP_REMOVED lines=42> */
.L_x_31466:
[----:B------:R-:W-:Y:S05]  /*206c0*/  BSYNC.RECONVERGENT B3 ;  /* 0x0000000000037941 */ /* 0x000fea0003800200 */
.L_x_31465:
        /* <DEDUP_REMOVED lines=11> */
.L_x_31464:
[----:B------:R-:W-:Y:S05]  /*20780*/  BSYNC.RECONVERGENT B2 ;  /* 0x0000000000027941 */ /* 0x000fea0003800200 */
.L_x_31463:
        /* <DEDUP_REMOVED lines=22> */
.L_x_31474:
        /* <DEDUP_REMOVED lines=13> */
.L_x_31476:
[----:B------:R-:W-:Y:S05]  /*209c0*/  BSYNC.RECONVERGENT B4 ;  /* 0x0000000000047941 */ /* 0x000fea0003800200 */
.L_x_31475:
        /* <DEDUP_REMOVED lines=42> */
.L_x_31473:
[----:B------:R-:W-:Y:S05]  /*20c70*/  BSYNC.RECONVERGENT B3 ;  /* 0x0000000000037941 */ /* 0x000fea0003800200 */
.L_x_31472:
        /* <DEDUP_REMOVED lines=11> */
.L_x_31471:
[----:B------:R-:W-:Y:S05]  /*20d30*/  BSYNC.RECONVERGENT B2 ;  /* 0x0000000000027941 */ /* 0x000fea0003800200 */
.L_x_31470:
[----:B------:R-:W-:Y:S02]  /*20d40*/  F2FP.F16.F32.PACK_AB R179, RZ, R206 ;  /* 0x000000ceffb3723e */ /* 0x000fe400000000ff */
[----:B------:R-:W-:Y:S02]  /*20d50*/  PRMT R178, R237, 0x5410, R239 ;  /* 0x00005410edb27816 */ /* 0x000fe400000000ef */
[----:B------:R-:W-:Y:S02]  /*20d60*/  PRMT R177, R236, 0x5410, R235 ;  /* 0x00005410ecb17816 */ /* 0x000fe400000000eb */
[----:B------:R-:W-:Y:S02]  /*20d70*/  PRMT R176, R234, 0x5410, R233 ;  /* 0x00005410eab07816 */ /* 0x000fe400000000e9 */
[----:B------:R-:W-:Y:S01]  /*20d80*/  PRMT R179, R232, 0x5410, R179 ;  /* 0x00005410e8b37816 */ /* 0x000fe200000000b3 */
[----:B------:R-:W-:Y:S06]  /*20d90*/  BRA `(.L_x_31477) ;  /* 0x0000002800e07947 */ /* 0x000fec0003800000 */
.L_x_31420:
        /* <DEDUP_REMOVED lines=21> */
.L_x_31482:
        /* <DEDUP_REMOVED lines=13> */
.L_x_31484:
[----:B------:R-:W-:Y:S05]  /*20fc0*/  BSYNC.RECONVERGENT B4 ;  /* 0x0000000000047941 */ /* 0x000fea0003800200 */
.L_x_31483:
        /* <DEDUP_REMOVED lines=41> */
.L_x_31481:
[----:B------:R-:W-:Y:S05]  /*21260*/  BSYNC.RECONVERGENT B3 ;  /* 0x0000000000037941 */ /* 0x000fea0003800200 */
.L_x_31480:
        /* <DEDUP_REMOVED lines=10> */
.L_x_31479:
[----:B------:R-:W-:Y:S05]  /*21310*/  BSYNC.RECONVERGENT B2 ;  /* 0x0000000000027941 */ /* 0x000fea0003800200 */
.L_x_31478:
        /* <DEDUP_REMOVED lines=18> */
.L_x_31489:
        /* <DEDUP_REMOVED lines=13> */
.L_x_31491:
[----:B------:R-:W-:Y:S05]  /*21510*/  BSYNC.RECONVERGENT B4 ;  /* 0x0000000000047941 */ /* 0x000fea0003800200 */
.L_x_31490:
        /* <DEDUP_REMOVED lines=42> */
.L_x_31488:
[----:B------:R-:W-:Y:S05]  /*217c0*/  BSYNC.RECONVERGENT B3 ;  /* 0x0000000000037941 */ /* 0x000fea0003800200 */
.L_x_31487:
        /* <DEDUP_REMOVED lines=10> */
.L_x_31486:
[----:B------:R-:W-:Y:S05]  /*21870*/  BSYNC.RECONVERGENT B2 ;  /* 0x0000000000027941 */ /* 0x000fea0003800200 */
.L_x_31485:
        /* <DEDUP_REMOVED lines=18> */
.L_x_31496:
        /* <DEDUP_REMOVED lines=13> */
.L_x_31498:
[----:B------:R-:W-:Y:S05]  /*21a70*/  BSYNC.RECONVERGENT B4 ;  /* 0x0000000000047941 */ /* 0x000fea0003800200 */
.L_x_31497:
        /* <DEDUP_REMOVED lines=42> */
.L_x_31495:
[----:B------:R-:W-:Y:S05]  /*21d20*/  BSYNC.RECONVERGENT B3 ;  /* 0x0000000000037941 */ /* 0x000fea0003800200 */
.L_x_31494:
        /* <DEDUP_REMOVED lines=10> */
.L_x_31493:
[----:B------:R-:W-:Y:S05]  /*21dd0*/  BSYNC.RECONVERGENT B2 ;  /* 0x0000000000027941 */ /* 0x000fea0003800200 */
.L_x_31492:
        /* <DEDUP_REMOVED lines=18> */
.L_x_31503:
        /* <DEDUP_REMOVED lines=13> */
.L_x_31505:
[----:B------:R-:W-:Y:S05]  /*21fd0*/  BSYNC.RECONVERGENT B4 ;  /* 0x0000000000047941 */ /* 0x000fea0003800200 */
.L_x_31504:
        /* <DEDUP_REMOVED lines=42> */
.L_x_31502:
[----:B------:R-:W-:Y:S05]  /*22280*/  BSYNC.RECONVERGENT B3 ;  /* 0x0000000000037941 */ /* 0x000fea0003800200 */
.L_x_31501:
        /* <DEDUP_REMOVED lines=10> */
.L_x_31500:
[----:B------:R-:W-:Y:S05]  /*22330*/  BSYNC.RECONVERGENT B2 ;  /* 0x0000000000027941 */ /* 0x000fea0003800200 */
.L_x_31499:
        /* <DEDUP_REMOVED lines=18> */
.L_x_31510:
        /* <DEDUP_REMOVED lines=13> */
.L_x_31512:
[----:B------:R-:W-:Y:S05]  /*22530*/  BSYNC.RECONVERGENT B4 ;  /* 0x0000000000047941 */ /* 0x000fea0003800200 */
.L_x_31511:
        /* <DEDUP_REMOVED lines=42> */
.L_x_31509:
[----:B------:R-:W-:Y:S05]  /*227e0*/  BSYNC.RECONVERGENT B3 ;  /* 0x0000000000037941 */ /* 0x000fea0003800200 */
.L_x_31508:
        /* <DEDUP_REMOVED lines=10> */
.L_x_31507:
[----:B------:R-:W-:Y:S05]  /*22890*/  BSYNC.RECONVERGENT B2 ;  /* 0x0000000000027941 */ /* 0x000fea0003800200 */
.L_x_31506:
        /* <DEDUP_REMOVED lines=18> */
.L_x_31517:
        /* <DEDUP_REMOVED lines=13> */
.L_x_31519:
[----:B------:R-:W-:Y:S05]  /*22a90*/  BSYNC.RECONVERGENT B4 ;  /* 0x0000000000047941 */ /* 0x000fea0003800200 */
.L_x_31518:
        /* <DEDUP_REMOVED lines=42> */
.L_x_31516:
[----:B------:R-:W-:Y:S05]  /*22d40*/  BSYNC.RECONVERGENT B3 ;  /* 0x0000000000037941 */ /* 0x000fea0003800200 */
.L_x_31515:
        /* <DEDUP_REMOVED lines=10> */
.L_x_31514:
[----:B------:R-:W-:Y:S05]  /*22df0*/  BSYNC.RECONVERGENT B2 ;  /* 0x0000000000027941 */ /* 0x000fea0003800200 */
.L_x_31513:
        /* <DEDUP_REMOVED lines=18> */
.L_x_31524:
        /* <DEDUP_REMOVED lines=13> */
.L_x_31526:
[----:B------:R-:W-:Y:S05]  /*22ff0*/  BSYNC.RECONVERGENT B4 ;  /* 0x0000000000047941 */ /* 0x000fea0003800200 */
.L_x_31525:
        /* <DEDUP_REMOVED lines=42> */
.L_x_31523:
[----:B------:R-:W-:Y:S05]  /*232a0*/  BSYNC.RECONVERGENT B3 ;  /* 0x0000000000037941 */ /* 0x000fea0003800200 */
.L_x_31522:
        /* <DEDUP_REMOVED lines=10> */
.L_x_31521:
[----:B------:R-:W-:Y:S05]  /*23350*/  BSYNC.RECONVERGENT B2 ;  /* 0x0000000000027941 */ /* 0x000fea0003800200 */
.L_x_31520:
        /* <DEDUP_REMOVED lines=18> */
.L_x_31531:
        /* <DEDUP_REMOVED lines=13> */
.L_x_31533:
[----:B------:R-:W-:Y:S05]  /*23550*/  BSYNC.RECONVERGENT B4 ;  /* 0x0000000000047941 */ /* 0x000fea0003800200 */
.L_x_31532:
        /* <DEDUP_REMOVED lines=42> */
.L_x_31530:
[----:B------:R-:W-:Y:S05]  /*23800*/  BSYNC.RECONVERGENT B3 ;  /* 0x0000000000037941 */ /* 0x000fea0003800200 */
.L_x_31529:
        /* <DEDUP_REMOVED lines=10> */
.L_x_31528:
[----:B------:R-:W-:Y:S05]  /*238b0*/  BSYNC.RECONVERGENT B2 ;  /* 0x0000000000027941 */ /* 0x000fea0003800200 */
.L_x_31527:
[----:B------:R-:W-:Y:S02]  /*238c0*/  F2FP.F16.F32.PACK_AB R179, RZ, R206 ;  /* 0x000000ceffb3723e */ /* 0x000fe400000000ff */
[----:B------:R-:W-:Y:S02]  /*238d0*/  MOV R226, R238 ;  /* 0x000000ee00e27202 */ /* 0x000fe40000000f00 */
[----:B------:R-:W-:Y:S02]  /*238e0*/  PRMT R178, R237, 0x5410, R239 ;  /* 0x00005410edb27816 */ /* 0x000fe400000000ef */
[----:B------:R-:W-:Y:S02]  /*238f0*/  PRMT R177, R236, 0x5410, R235 ;  /* 0x00005410ecb17816 */ /* 0x000fe400000000eb */
[----:B------:R-:W-:Y:S02]  /*23900*/  PRMT R176, R234, 0x5410, R233 ;  /* 0x00005410eab07816 */ /* 0x000fe400000000e9 */
[----:B------:R-:W-:-:S07]  /*23910*/  PRMT R179, R232, 0x5410, R179 ;  /* 0x00005410e8b37816 */ /* 0x000fce00000000b3 */
.L_x_31477:
        /* <DEDUP_REMOVED lines=24> */
.L_x_31419:
[----:B------:R-:W-:Y:S05]  /*23aa0*/  BSYNC.RECONVERGENT B1 ;  /* 0x0000000000017941 */ /* 0x000fea0003800200 */
.L_x_31418:
        /* <DEDUP_REMOVED lines=179> */
.L_x_31559:
        /* <DEDUP_REMOVED lines=52> */
[----:B------:R-:W-:Y:S01]  /*24920*/  F2FP.F16.F32.PACK_AB R177, R232, R231 ;  /* 0x000000e7e8b1723e */ /* 0x000fe200000000ff */
[----:B------:R-:W-:Y:S01]  /*24930*/  VIADD R227, R227, 0x20 ;  /* 0x00000020e3e37836 */ /* 0x000fe20000000000 */
[----:B------:R-:W-:-:S05]  /*24940*/  F2FP.F16.F32.PACK_AB R179, R236, R239 ;  /* 0x000000efecb3723e */ /* 0x000fca00000000ff */
[----:B------:R1:W-:Y:S02]  /*24950*/  STG.E.128 desc[UR8][R228.64], R176 ;  /* 0x000000b0e4007986 */ /* 0x0003e4000c101d08 */
.L_x_31538:
[----:B------:R-:W-:Y:S05]  /*24960*/  BSYNC.RECONVERGENT B2 ;  /* 0x0000000000027941 */ /* 0x000fea0003800200 */
.L_x_31537:
        /* <DEDUP_REMOVED lines=35> */
.L_x_31540:
[----:B------:R-:W-:Y:S05]  /*24ba0*/  BSYNC.RECONVERGENT B2 ;  /* 0x0000000000027941 */ /* 0x000fea0003800200 */
.L_x_31539:
        /* <DEDUP_REMOVED lines=35> */
.L_x_31542:
[----:B------:R-:W-:Y:S05]  /*24de0*/  BSYNC.RECONVERGENT B2 ;  /* 0x0000000000027941 */ /* 0x000fea0003800200 */
.L_x_31541:
        /* <DEDUP_REMOVED lines=35> */
.L_x_31544:
[----:B------:R-:W-:Y:S05]  /*25020*/  BSYNC.RECONVERGENT B2 ;  /* 0x0000000000027941 */ /* 0x000fea0003800200 */
.L_x_31543:
        /* <DEDUP_REMOVED lines=35> */
.L_x_31546:
[----:B------:R-:W-:Y:S05]  /*25260*/  BSYNC.RECONVERGENT B2 ;  /* 0x0000000000027941 */ /* 0x000fea0003800200 */
.L_x_31545:
        /* <DEDUP_REMOVED lines=33> */
.L_x_31536:
[----:B------:R-:W-:Y:S05]  /*25480*/  BSYNC.RECONVERGENT B1 ;  /* 0x0000000000017941 */ /* 0x000fea0003800200 */
.L_x_31535:
[----:B01234-:R-:W0:Y:S02]  /*25490*/  LDC.64 R176, c[0x0][0x380] ;  /* 0x0000e000ffb07b82 */ /* 0x01fe240000000a00 */
[----:B0-----:R-:W-:-:S04]  /*254a0*/  LEA R222, R176, R222, 0x2 ;  /* 0x000000deb0de7211 */ /* 0x001fc800078e10ff */
[----:B------:R-:W-:-:S13]  /*254b0*/  ISETP.GE.AND P0, PT, R222, R177, PT ;  /* 0x000000b1de00720c */ /* 0x000fda0003f06270 */
[----:B------:R-:W-:Y:S05]  /*254c0*/  @!P0 BRA `(.L_x_31547) ;  /* 0xfffffdbc006c8947 */ /* 0x000fea000383ffff */
[----:B------:R-:W-:Y:S05]  /*254d0*/  BSYNC B0 ;  /* 0x0000000000007941 */ /* 0x000fea0003800000 */
.L_x_30825:
[----:B------:R-:W-:Y:S05]  /*254e0*/  EXIT ;  /* 0x000000000000794d */ /* 0x000fea0003800000 */
.L_x_31534:
        /* <DEDUP_REMOVED lines=8> */
.L_x_31549:
[----:B------:R-:W-:Y:S05]  /*25570*/  BSYNC B1 ;  /* 0x0000000000017941 */ /* 0x000fea0003800000 */
.L_x_31548:
        /* <DEDUP_REMOVED lines=9> */
.L_x_31550:
[----:B------:R-:W-:Y:S01]  /*25610*/  HFMA2 R235, -RZ, RZ, 0, 2.384185791015625e-07 ;  /* 0x00000004ffeb7431 */ /* 0x000fe200000001ff */
[----:B------:R-:W-:-:S05]  /*25620*/  MOV R178, R234 ;  /* 0x000000ea00b27202 */ /* 0x000fca0000000f00 */
[----:B------:R-:W-:-:S04]  /*25630*/  FADD.FTZ R178, R177, R178 ;  /* 0x000000b2b1b27221 */ /* 0x000fc80000010000 */
[----:B------:R-:W-:-:S07]  /*25640*/  IMAD.MOV.U32 R236, RZ, RZ, R178 ;  /* 0x000000ffffec7224 */ /* 0x000fce00078e00b2 */
[----:B------:R-:W-:Y:S05]  /*25650*/  WARPSYNC.COLLECTIVE R233, `(.L_x_31551) ;  /* 0x00000000e9087348 */ /* 0x000fea0003c00000 */
[----:B------:R0:W1:Y:S02]  /*25660*/  SHFL.BFLY P6, R234, R236, R235, R238 ;  /* 0x0c0000ebecea7389 */ /* 0x00006400000c00ee */
[----:B01----:R-:W-:Y:S05]  /*25670*/  ENDCOLLECTIVE ;  /* 0x000000000000791b */ /* 0x003fea0003800000 */
.L_x_31551:
[----:B------:R-:W-:Y:S02]  /*25680*/  IMAD.MOV.U32 R235, RZ, RZ, 0x8 ;  /* 0x00000008ffeb7424 */ /* 0x000fe400078e00ff */
[----:B------:R-:W-:-:S04]  /*25690*/  IMAD.MOV.U32 R179, RZ, RZ, R234 ;  /* 0x000000ffffb37224 */ /* 0x000fc800078e00ea */
[----:B------:R-:W-:-:S05]  /*256a0*/  FADD.FTZ R179, R178, R179 ;  /* 0x000000b3b2b37221 */ /* 0x000fca0000010000 */
[----:B------:R-:W-:-:S07]  /*256b0*/  MOV R236, R179 ;  /* 0x000000b300ec7202 */ /* 0x000fce0000000f00 */
[----:B------:R-:W-:Y:S05]  /*256c0*/  WARPSYNC.COLLECTIVE R233, `(.L_x_31552) ;  /* 0x00000000e9087348 */ /* 0x000fea0003c00000 */
[----:B------:R0:W1:Y:S02]  /*256d0*/  SHFL.BFLY P6, R234, R236, R235, R238 ;  /* 0x0c0000ebecea7389 */ /* 0x00006400000c00ee */
[----:B01----:R-:W-:Y:S05]  /*256e0*/  ENDCOLLECTIVE ;  /* 0x000000000000791b */ /* 0x003fea0003800000 */
.L_x_31552:
        /* <DEDUP_REMOVED lines=8> */
.L_x_31553:
        /* <DEDUP_REMOVED lines=106> */
.L_x_31554:
[----:B------:R-:W-:Y:S01]  /*25e10*/  HFMA2 R235, -RZ, RZ, 0, 1.1920928955078125e-07 ;  /* 0x00000002ffeb7431 */ /* 0x000fe200000001ff */
[----:B------:R-:W-:-:S05]  /*25e20*/  MOV R177, R234 ;  /* 0x000000ea00b17202 */ /* 0x000fca0000000f00 */
[----:B------:R-:W-:-:S04]  /*25e30*/  FADD.FTZ R177, R176, R177 ;  /* 0x000000b1b0b17221 */ /* 0x000fc80000010000 */
[----:B------:R-:W-:-:S07]  /*25e40*/  IMAD.MOV.U32 R236, RZ, RZ, R177 ;  /* 0x000000ffffec7224 */ /* 0x000fce00078e00b1 */
[----:B------:R-:W-:Y:S05]  /*25e50*/  WARPSYNC.COLLECTIVE R233, `(.L_x_31555) ;  /* 0x00000000e9087348 */ /* 0x000fea0003c00000 */
[----:B------:R0:W1:Y:S02]  /*25e60*/  SHFL.BFLY P6, R234, R236, R235, R238 ;  /* 0x0c0000ebecea7389 */ /* 0x00006400000c00ee */
[----:B01----:R-:W-:Y:S05]  /*25e70*/  ENDCOLLECTIVE ;  /* 0x000000000000791b */ /* 0x003fea0003800000 */
.L_x_31555:
[----:B------:R-:W-:Y:S02]  /*25e80*/  IMAD.MOV.U32 R235, RZ, RZ, 0x4 ;  /* 0x00000004ffeb7424 */ /* 0x000fe400078e00ff */
[----:B------:R-:W-:-:S04]  /*25e90*/  IMAD.MOV.U32 R178, RZ, RZ, R234 ;  /* 0x000000ffffb27224 */ /* 0x000fc800078e00ea */
[----:B------:R-:W-:-:S05]  /*25ea0*/  FADD.FTZ R178, R177, R178 ;  /* 0x000000b2b1b27221 */ /* 0x000fca0000010000 */
[----:B------:R-:W-:-:S07]  /*25eb0*/  MOV R236, R178 ;  /* 0x000000b200ec7202 */ /* 0x000fce0000000f00 */
[----:B------:R-:W-:Y:S05]  /*25ec0*/  WARPSYNC.COLLECTIVE R233, `(.L_x_31556) ;  /* 0x00000000e9087348 */ /* 0x000fea0003c00000 */
[----:B------:R0:W1:Y:S02]  /*25ed0*/  SHFL.BFLY P6, R234, R236, R235, R238 ;  /* 0x0c0000ebecea7389 */ /* 0x00006400000c00ee */
[----:B01----:R-:W-:Y:S05]  /*25ee0*/  ENDCOLLECTIVE ;  /* 0x000000000000791b */ /* 0x003fea0003800000 */
.L_x_31556:
[----:B------:R-:W-:Y:S01]  /*25ef0*/  HFMA2 R235, -RZ, RZ, 0, 4.76837158203125e-07 ;  /* 0x00000008ffeb7431 */ /* 0x000fe200000001ff */
[----:B------:R-:W-:-:S05]  /*25f00*/  MOV R179, R234 ;  /* 0x000000ea00b37202 */ /* 0x000fca0000000f00 */
[----:B------:R-:W-:-:S04]  /*25f10*/  FADD.FTZ R179, R178, R179 ;  /* 0x000000b3b2b37221 */ /* 0x000fc80000010000 */
[----:B------:R-:W-:-:S07]  /*25f20*/  IMAD.MOV.U32 R236, RZ, RZ, R179 ;  /* 0x000000ffffec7224 */ /* 0x000fce00078e00b3 */
[----:B------:R-:W-:Y:S05]  /*25f30*/  WARPSYNC.COLLECTIVE R233, `(.L_x_31557) ;  /* 0x00000000e9087348 */ /* 0x000fea0003c00000 */
[----:B------:R0:W1:Y:S02]  /*25f40*/  SHFL.BFLY P6, R234, R236, R235, R238 ;  /* 0x0c0000ebecea7389 */ /* 0x00006400000c00ee */
[----:B01----:R-:W-:Y:S05]  /*25f50*/  ENDCOLLECTIVE ;  /* 0x000000000000791b */ /* 0x003fea0003800000 */
.L_x_31557:
[----:B------:R-:W-:Y:S02]  /*25f60*/  IMAD.MOV.U32 R235, RZ, RZ, 0x10 ;  /* 0x00000010ffeb7424 */ /* 0x000fe400078e00ff */
[----:B------:R-:W-:-:S04]  /*25f70*/  IMAD.MOV.U32 R232, RZ, RZ, R234 ;  /* 0x000000ffffe87224 */ /* 0x000fc800078e00ea */
[----:B------:R-:W-:-:S05]  /*25f80*/  FADD.FTZ R232, R179, R232 ;  /* 0x000000e8b3e87221 */ /* 0x000fca0000010000 */
[----:B------:R-:W-:-:S07]  /*25f90*/  MOV R236, R232 ;  /* 0x000000e800ec7202 */ /* 0x000fce0000000f00 */
[----:B------:R-:W-:Y:S05]  /*25fa0*/  WARPSYNC.COLLECTIVE R233, `(.L_x_31558) ;  /* 0x00000000e9087348 */ /* 0x000fea0003c00000 */
[----:B------:R0:W1:Y:S02]  /*25fb0*/  SHFL.BFLY P6, R234, R236, R235, R238 ;  /* 0x0c0000ebecea7389 */ /* 0x00006400000c00ee */
[----:B01----:R-:W-:Y:S05]  /*25fc0*/  ENDCOLLECTIVE ;  /* 0x000000000000791b */ /* 0x003fea0003800000 */
.L_x_31558:
[----:B------:R-:W-:Y:S01]  /*25fd0*/  MOV R231, R234 ;  /* 0x000000ea00e77202 */ /* 0x000fe20000000f00 */
[----:B------:R-:W-:Y:S06]  /*25fe0*/  BRA `(.L_x_31559) ;  /* 0xffffffe4007c7947 */ /* 0x000fec000383ffff */
.L_x_31560:
        /* <DEDUP_REMOVED lines=9> */
.L_x_54422:


//--------------------- .text._ZN10layer_norm13ln_fwd_kernelINS_13Kernel_traitsIf6__halfS2_S2_fjLj1536ELj1ELj4ELj1ELj16ENS_18Kernel_traits_baseILj1536EfS2_S2_S2_fjLj128EEEEELb1ELb1ELb1ELb1EEEvNS_9FwdParamsE --------------------------
	.section	.text._ZN10layer_norm13ln_fwd_kernelINS_13Kernel_traitsIf6__halfS2_S2_fjLj1536ELj1ELj4ELj1ELj16ENS_18Kernel_traits_baseILj1536EfS2_S2_S2_fjLj128EEEEELb1ELb1ELb1ELb1EEEvNS_9FwdParamsE,"ax",@progbits
	.align	128
        .global         _ZN10layer_norm13ln_fwd_kernelINS_13Kernel_traitsIf6__halfS2_S2_fjLj1536ELj1ELj4ELj1ELj16ENS_18Kernel_traits_baseILj1536EfS2_S2_S2_fjLj128EEEEELb1ELb1ELb1ELb1EEEvNS_9FwdParamsE
        .type           _ZN10layer_norm13ln_fwd_kernelINS_13Kernel_traitsIf6__halfS2_S2_fjLj1536ELj1ELj4ELj1ELj16ENS_18Kernel_traits_baseILj1536EfS2_S2_S2_fjLj128EEEEELb1ELb1ELb1ELb1EEEvNS_9FwdParamsE,@function
        .size           _ZN10layer_norm13ln_fwd_kernelINS_13Kernel_traitsIf6__halfS2_S2_fjLj1536ELj1ELj4ELj1ELj16ENS_18Kernel_traits_baseILj1536EfS2_S2_S2_fjLj128EEEEELb1ELb1ELb1ELb1EEEvNS_9FwdParamsE,(.L_x_54423 - _ZN10layer_norm13ln_fwd_kernelINS_13Kernel_traitsIf6__halfS2_S2_fjLj1536ELj1ELj4ELj1ELj16ENS_18Kernel_traits_baseILj1536EfS2_S2_S2_fjLj128EEEEELb1ELb1ELb1ELb1EEEvNS_9FwdParamsE)
        .other          _ZN10layer_norm13ln_fwd_kernelINS_13Kernel_traitsIf6__halfS2_S2_fjLj1536ELj1ELj4ELj1ELj16ENS_18Kernel_traits_baseILj1536EfS2_S2_S2_fjLj128EEEEELb1ELb1ELb1ELb1EEEvNS_9FwdParamsE,@"STO_CUDA_ENTRY STV_DEFAULT"
_ZN10layer_norm13ln_fwd_kernelINS_13Kernel_traitsIf6__halfS2_S2_fjLj1536ELj1ELj4ELj1ELj16ENS_18Kernel_traits_baseILj1536EfS2_S2_S2_fjLj128EEEEELb1ELb1ELb1ELb1EEEvNS_9FwdParamsE:
.text._ZN10layer_norm13ln_fwd_kernelINS_13Kernel_traitsIf6__halfS2_S2_fjLj1536ELj1ELj4ELj1ELj16ENS_18Kernel_traits_baseILj1536EfS2_S2_S2_fjLj128EEEEELb1ELb1ELb1ELb1EEEvNS_9FwdParamsE:
        /* <DEDUP_REMOVED lines=93> */
.L_x_31561:
        /* <DEDUP_REMOVED lines=52> */
.L_x_31562:
        /* <DEDUP_REMOVED lines=71> */
.L_x_32263:
        /* <DEDUP_REMOVED lines=21> */
[----:B------:R-:W-:Y:S01]  /*0ed0*/  IMAD.U32 R227, RZ, RZ, UR6 ;  /* 0x00000006ffe37e24 */ /* 0x000fe2000f8e00ff */
[----:B------:R-:W-:Y:S02]  /*0ee0*/  MOV R207, UR7 ;  /* 0x0000000700cf7c02 */ /* 0x000fe40008000f00 */
[----:B------:R-:W-:Y:S02]  /*0ef0*/  LEA.HI R0, R3, R0, RZ, 0x3 ;  /* 0x0000000003007211 */ /* 0x000fe400078f18ff */
[----:B------:R-:W-:Y:S01]  /*0f00*/  IADD3 R227, PT, PT, R227, -0x61c88647, RZ ;  /* 0x9e3779b9e3e37810 */ /* 0x000fe20007ffe0ff */
[----:B------:R-:W-:Y:S01]  /*0f10*/  VIADD R207, R207, 0xbb67ae85 ;  /* 0xbb67ae85cfcf7836 */ /* 0x000fe20000000000 */
[----:B------:R-:W-:-:S03]  /*0f20*/  LEA.HI.SX32 R229, R0, R21, 0x1d ;  /* 0x0000001500e57211 */ /* 0x000fc600078feaff */
[----:B0-----:R-:W-:Y:S05]  /*0f30*/  @!P0 BRA `(.L_x_31564) ;  /* 0x0000002c00a08947 */ /* 0x001fea0003800000 */
        /* <DEDUP_REMOVED lines=25> */
.L_x_31569:
        /* <DEDUP_REMOVED lines=13> */
.L_x_31571:
[----:B------:R-:W-:Y:S05]  /*11a0*/  BSYNC.RECONVERGENT B3 ;  /* 0x0000000000037941 */ /* 0x000fea0003800200 */
.L_x_31570:
        /* <DEDUP_REMOVED lines=43> */
.L_x_31568:
[----:B------:R-:W-:Y:S05]  /*1460*/  BSYNC.RECONVERGENT B2 ;  /* 0x0000000000027941 */ /* 0x000fea0003800200 */
.L_x_31567:
        /* <DEDUP_REMOVED lines=11> */
.L_x_31566:
[----:B------:R-:W-:Y:S05]  /*1520*/  BSYNC.RECONVERGENT B1 ;  /* 0x0000000000017941 */ /* 0x000fea0003800200 */
.L_x_31565:
        /* <DEDUP_REMOVED lines=22> */
.L_x_31576:
        /* <DEDUP_REMOVED lines=13> */
.L_x_31578:
[----:B------:R-:W-:Y:S05]  /*1760*/  BSYNC.RECONVERGENT B3 ;  /* 0x0000000000037941 */ /* 0x000fea0003800200 */
.L_x_31577:
        /* <DEDUP_REMOVED lines=43> */
.L_x_31575:
[----:B------:R-:W-:Y:S05]  /*1a20*/  BSYNC.RECONVERGENT B2 ;  /* 0x0000000000027941 */ /* 0x000fea0003800200 */
.L_x_31574:
        /* <DEDUP_REMOVED lines=11> */
.L_x_31573:
[----:B------:R-:W-:Y:S05]  /*1ae0*/  BSYNC.RECONVERGENT B1 ;  /* 0x0000000000017941 */ /* 0x000fea0003800200 */
.L_x_31572:
        /* <DEDUP_REMOVED lines=22> */
.L_x_31583:
        /* <DEDUP_REMOVED lines=13> */
.L_x_31585:
[----:B------:R-:W-:Y:S05]  /*1d20*/  BSYNC.RECONVERGENT B3 ;  /* 0x0000000000037941 */ /* 0x000fea0003800200 */
.L_x_31584:
        /* <DEDUP_REMOVED lines=43> */
.L_x_31582:
[----:B------:R-:W-:Y:S05]  /*1fe0*/  BSYNC.RECONVERGENT B2 ;  /* 0x0000000000027941 */ /* 0x000fea0003800200 */
.L_x_31581:
        /* <DEDUP_REMOVED lines=11> */
.L_x_31580:
[----:B------:R-:W-:Y:S05]  /*20a0*/  BSYNC.RECONVERGENT B1 ;  /* 0x0000000000017941 */ /* 0x000fea0003800200 */
.L_x_31579:
        /* <DEDUP_REMOVED lines=22> */
.L_x_31590:
        /* <DEDUP_REMOVED lines=13> */
.L_x_31592:
[----:B------:R-:W-:Y:S05]  /*22e0*/  BSYNC.RECONVERGENT B3 ;  /* 0x0000000000037941 */ /* 0x000fea0003800200 */
.L_x_31591:
        /* <DEDUP_REMOVED lines=43> */
.L_x_31589:
[----:B------:R-:W-:Y:S05]  /*25a0*/  BSYNC.RECONVERGENT B2 ;  /* 0x0000000000027941 */ /* 0x000fea0003800200 */
.L_x_31588:
        /* <DEDUP_REMOVED lines=11> */
.L_x_31587:
[----:B------:R-:W-:Y:S05]  /*2660*/  BSYNC.RECONVERGENT B1 ;  /* 0x0000000000017941 */ /* 0x000fea0003800200 */
.L_x_31586:
        /* <DEDUP_REMOVED lines=22> */
.L_x_31597:
        /* <DEDUP_REMOVED lines=13> */
.L_x_31599:
[----:B------:R-:W-:Y:S05]  /*28a0*/  BSYNC.RECONVERGENT B3 ;  /* 0x0000000000037941 */ /* 0x000fea0003800200 */
.L_x_31598:
        /* <DEDUP_REMOVED lines=43> */
.L_x_31596:
[----:B------:R-:W-:Y:S05]  /*2b60*/  BSYNC.RECONVERGENT B2 ;  /* 0x0000000000027941 */ /* 0x000fea0003800200 */
.L_x_31595:
        /* <DEDUP_REMOVED lines=11> */
.L_x_31594:
[----:B------:R-:W-:Y:S05]  /*2c20*/  BSYNC.RECONVERGENT B1 ;  /* 0x0000000000017941 */ /* 0x000fea0003800200 */
.L_x_31593:
        /* <DEDUP_REMOVED lines=22> */
.L_x_31604:
        /* <DEDUP_REMOVED lines=13> */
.L_x_31606:
[----:B------:R-:W-:Y:S05]  /*2e60*/  BSYNC.RECONVERGENT B3 ;  /* 0x0000000000037941 */ /* 0x000fea0003800200 */
.L_x_31605:
        /* <DEDUP_REMOVED lines=43> */
.L_x_31603:
[----:B------:R-:W-:Y:S05]  /*3120*/  BSYNC.RECONVERGENT B2 ;  /* 0x0000000000027941 */ /* 0x000fea0003800200 */
.L_x_31602:
        /* <DEDUP_REMOVED lines=11> */
.L_x_31601:
[----:B------:R-:W-:Y:S05]  /*31e0*/  BSYNC.RECONVERGENT B1 ;  /* 0x0000000000017941 */ /* 0x000fea0003800200 */
.L_x_31600:
        /* <DEDUP_REMOVED lines=22> */
.L_x_31611:
        /* <DEDUP_REMOVED lines=13> */
.L_x_31613:
[----:B------:R-:W-:Y:S05]  /*3420*/  BSYNC.RECONVERGENT B3 ;  /* 0x0000000000037941 */ /* 0x000fea0003800200 */
.L_x_31612:
        /* <DEDUP_REMOVED lines=41> */
[----:B------:R-:W-:-:S07]  /*36c0*/  LOP3.LUT R206, R2, UR30, R187, 0x96, !PT ;  /* 0x0000001e02ce7c12 */ /* 0x000fce000f8e96bb */
.L_x_31610:
[----:B------:R-:W-:Y:S05]  /*36d0*/  BSYNC.RECONVERGENT B2 ;  /* 0x0000000000027941 */ /* 0x000fea0003800200 */
.L_x_31609:
        /* <DEDUP_REMOVED lines=11> */
.L_x_31608:
[----:B------:R-:W-:Y:S05]  /*3790*/  BSYNC.RECONVERGENT B1 ;  /* 0x0000000000017941 */ /* 0x000fea0003800200 */
.L_x_31607:
        /* <DEDUP_REMOVED lines=22> */
.L_x_31618:
        /* <DEDUP_REMOVED lines=13> */
.L_x_31620:
[----:B------:R-:W-:Y:S05]  /*39d0*/  BSYNC.RECONVERGENT B3 ;  /* 0x0000000000037941 */ /* 0x000fea0003800200 */
.L_x_31619:
        /* <DEDUP_REMOVED lines=43> */
.L_x_31617:
[----:B------:R-:W-:Y:S05]  /*3c90*/  BSYNC.RECONVERGENT B2 ;  /* 0x0000000000027941 */ /* 0x000fea0003800200 */
.L_x_31616:
        /* <DEDUP_REMOVED lines=11> */
.L_x_31615:
[----:B------:R-:W-:Y:S05]  /*3d50*/  BSYNC.RECONVERGENT B1 ;  /* 0x0000000000017941 */ /* 0x000fea0003800200 */
.L_x_31614:
[----:B------:R-:W-:Y:S02]  /*3d60*/  F2FP.F16.F32.PACK_AB R185, RZ, R0 ;  /* 0x00000000ffb9723e */ /* 0x000fe400000000ff */
[----:B------:R-:W-:Y:S02]  /*3d70*/  PRMT R176, R176, 0x5410, R179 ;  /* 0x00005410b0b07816 */ /* 0x000fe400000000b3 */
[----:B------:R-:W-:Y:S02]  /*3d80*/  PRMT R178, R178, 0x5410, R181 ;  /* 0x00005410b2b27816 */ /* 0x000fe400000000b5 */
[----:B------:R-:W-:Y:S02]  /*3d90*/  PRMT R177, R177, 0x5410, R180 ;  /* 0x00005410b1b17816 */ /* 0x000fe400000000b4 */
[----:B------:R-:W-:Y:S01]  /*3da0*/  PRMT R179, R184, 0x5410, R185 ;  /* 0x00005410b8b37816 */ /* 0x000fe200000000b9 */
[----:B------:R-:W-:Y:S06]  /*3db0*/  BRA `(.L_x_31621) ;  /* 0x0000002800fc7947 */ /* 0x000fec0003800000 */
.L_x_31564:
        /* <DEDUP_REMOVED lines=21> */
.L_x_31626:
        /* <DEDUP_REMOVED lines=13> */
.L_x_31628:
[----:B------:R-:W-:Y:S05]  /*3fe0*/  BSYNC.RECONVERGENT B3 ;  /* 0x0000000000037941 */ /* 0x000fea0003800200 */
.L_x_31627:
        /* <DEDUP_REMOVED lines=42> */
.L_x_31625:
[----:B------:R-:W-:Y:S05]  /*4290*/  BSYNC.RECONVERGENT B2 ;  /* 0x0000000000027941 */ /* 0x000fea0003800200 */
.L_x_31624:
        /* <DEDUP_REMOVED lines=10> */
.L_x_31623:
[----:B------:R-:W-:Y:S05]  /*4340*/  BSYNC.RECONVERGENT B1 ;  /* 0x0000000000017941 */ /* 0x000fea0003800200 */
.L_x_31622:
        /* <DEDUP_REMOVED lines=18> */
.L_x_31633:
        /* <DEDUP_REMOVED lines=13> */
.L_x_31635:
[----:B------:R-:W-:Y:S05]  /*4540*/  BSYNC.RECONVERGENT B3 ;  /* 0x0000000000037941 */ /* 0x000fea0003800200 */
.L_x_31634:
        /* <DEDUP_REMOVED lines=43> */
.L_x_31632:
[----:B------:R-:W-:Y:S05]  /*4800*/  BSYNC.RECONVERGENT B2 ;  /* 0x0000000000027941 */ /* 0x000fea0003800200 */
.L_x_31631:
        /* <DEDUP_REMOVED lines=10> */
.L_x_31630:
[----:B------:R-:W-:Y:S05]  /*48b0*/  BSYNC.RECONVERGENT B1 ;  /* 0x0000000000017941 */ /* 0x000fea0003800200 */
.L_x_31629:
        /* <DEDUP_REMOVED lines=18> */
.L_x_31640:
        /* <DEDUP_REMOVED lines=13> */
.L_x_31642:
[----:B------:R-:W-:Y:S05]  /*4ab0*/  BSYNC.RECONVERGENT B3 ;  /* 0x0000000000037941 */ /* 0x000fea0003800200 */
.L_x_31641:
        /* <DEDUP_REMOVED lines=43> */
.L_x_31639:
[----:B------:R-:W-:Y:S05]  /*4d70*/  BSYNC.RECONVERGENT B2 ;  /* 0x0000000000027941 */ /* 0x000fea0003800200 */
.L_x_31638:
        /* <DEDUP_REMOVED lines=10> */
.L_x_31637:
[----:B------:R-:W-:Y:S05]  /*4e20*/  BSYNC.RECONVERGENT B1 ;  /* 0x0000000000017941 */ /* 0x000fea0003800200 */
.L_x_31636:
        /* <DEDUP_REMOVED lines=18> */
.L_x_31647:
        /* <DEDUP_REMOVED lines=13> */
.L_x_31649:
[----:B------:R-:W-:Y:S05]  /*5020*/  BSYNC.RECONVERGENT B3 ;  /* 0x0000000000037941 */ /* 0x000fea0003800200 */
.L_x_31648:
        /* <DEDUP_REMOVED lines=43> */
.L_x_31646:
[----:B------:R-:W-:Y:S05]  /*52e0*/  BSYNC.RECONVERGENT B2 ;  /* 0x0000000000027941 */ /* 0x000fea0003800200 */
.L_x_31645:
        /* <DEDUP_REMOVED lines=10> */
.L_x_31644:
[----:B------:R-:W-:Y:S05]  /*5390*/  BSYNC.RECONVERGENT B1 ;  /* 0x0000000000017941 */ /* 0x000fea0003800200 */
.L_x_31643:
        /* <DEDUP_REMOVED lines=18> */
.L_x_31654:
        /* <DEDUP_REMOVED lines=13> */
.L_x_31656:
[----:B------:R-:W-:Y:S05]  /*5590*/  BSYNC.RECONVERGENT B3 ;  /* 0x0000000000037941 */ /* 0x000fea0003800200 */
.L_x_31655:
        /* <DEDUP_REMOVED lines=43> */
.L_x_31653:
[----:B------:R-:W-:Y:S05]  /*5850*/  BSYNC.RECONVERGENT B2 ;  /* 0x0000000000027941 */ /* 0x000fea0003800200 */
.L_x_31652:
        /* <DEDUP_REMOVED lines=10> */
.L_x_31651:
[----:B------:R-:W-:Y:S05]  /*5900*/  BSYNC.RECONVERGENT B1 ;  /* 0x0000000000017941 */ /* 0x000fea0003800200 */
.L_x_31650:
        /* <DEDUP_REMOVED lines=18> */
.L_x_31661:
        /* <DEDUP_REMOVED lines=13> */
.L_x_31663:
[----:B------:R-:W-:Y:S05]  /*5b00*/  BSYNC.RECONVERGENT B3 ;  /* 0x0000000000037941 */ /* 0x000fea0003800200 */
.L_x_31662:
        /* <DEDUP_REMOVED lines=43> */
.L_x_31660:
[----:B------:R-:W-:Y:S05]  /*5dc0*/  BSYNC.RECONVERGENT B2 ;  /* 0x0000000000027941 */ /* 0x000fea0003800200 */
.L_x_31659:
[----:B------:R-:W-:Y:S01]  /*5dd0*/  I2FP.F32.U32 R0, R3 ;  /* 0x0000000300007245 */ /* 0x000fe20000201000 */
[----:B------:R-:W-:Y:S02]  /*5de0*/  HFMA2 R3, -RZ, RZ, 0.1171875, 0 ;  /* 0x2f800000ff037431 */ /* 0x000fe400000001ff */
        /* <DEDUP_REMOVED lines=8> */
.L_x_31658:
[----:B------:R-:W-:Y:S05]  /*5e70*/  BSYNC.RECONVERGENT B1 ;  /* 0x0000000000017941 */ /* 0x000fea0003800200 */
.L_x_31657:
        /* <DEDUP_REMOVED lines=18> */
.L_x_31668:
        /* <DEDUP_REMOVED lines=13> */
.L_x_31670:
[----:B------:R-:W-:Y:S05]  /*6070*/  BSYNC.RECONVERGENT B3 ;  /* 0x0000000000037941 */ /* 0x000fea0003800200 */
.L_x_31669:
        /* <DEDUP_REMOVED lines=43> */
.L_x_31667:
[----:B------:R-:W-:Y:S05]  /*6330*/  BSYNC.RECONVERGENT B2 ;  /* 0x0000000000027941 */ /* 0x000fea0003800200 */
.L_x_31666:
        /* <DEDUP_REMOVED lines=10> */
.L_x_31665:
[----:B------:R-:W-:Y:S05]  /*63e0*/  BSYNC.RECONVERGENT B1 ;  /* 0x0000000000017941 */ /* 0x000fea0003800200 */
.L_x_31664:
        /* <DEDUP_REMOVED lines=18> */
.L_x_31675:
        /* <DEDUP_REMOVED lines=13> */
.L_x_31677:
[----:B------:R-:W-:Y:S05]  /*65e0*/  BSYNC.RECONVERGENT B3 ;  /* 0x0000000000037941 */ /* 0x000fea0003800200 */
.L_x_31676:
        /* <DEDUP_REMOVED lines=43> */
.L_x_31674:
[----:B------:R-:W-:Y:S05]  /*68a0*/  BSYNC.RECONVERGENT B2 ;  /* 0x0000000000027941 */ /* 0x000fea0003800200 */
.L_x_31673:
        /* <DEDUP_REMOVED lines=10> */
.L_x_31672:
[----:B------:R-:W-:Y:S05]  /*6950*/  BSYNC.RECONVERGENT B1 ;  /* 0x0000000000017941 */ /* 0x000fea0003800200 */
.L_x_31671:
[----:B------:R-:W-:Y:S02]  /*6960*/  F2FP.F16.F32.PACK_AB R185, RZ, R0 ;  /* 0x00000000ffb9723e */ /* 0x000fe400000000ff */
[----:B------:R-:W-:Y:S02]  /*6970*/  PRMT R176, R176, 0x5410, R179 ;  /* 0x00005410b0b07816 */ /* 0x000fe400000000b3 */
[----:B------:R-:W-:Y:S02]  /*6980*/  PRMT R178, R178, 0x5410, R181 ;  /* 0x00005410b2b27816 */ /* 0x000fe400000000b5 */
[----:B------:R-:W-:Y:S02]  /*6990*/  PRMT R177, R177, 0x5410, R180 ;  /* 0x00005410b1b17816 */ /* 0x000fe400000000b4 */
[----:B------:R-:W-:-:S07]  /*69a0*/  PRMT R179, R184, 0x5410, R185 ;  /* 0x00005410b8b37816 */ /* 0x000fce00000000b9 */
.L_x_31621:
[----:B------:R-:W0:Y:S01]  /*69b0*/  LDC.64 R194, c[0x0][0x3a8] ;  /* 0x0000ea00ffc27b82 */ /* 0x000e220000000a00 */
[----:B------:R-:W-:Y:S01]  /*69c0*/  IADD3 R193, PT, PT, R229, 0x20, RZ ;  /* 0x00000020e5c17810 */ /* 0x000fe20007ffe0ff */
        /* <DEDUP_REMOVED lines=29> */
.L_x_31679:
[----:B------:R-:W-:Y:S05]  /*6ba0*/  BSYNC.RECONVERGENT B1 ;  /* 0x0000000000017941 */ /* 0x000fea0003800200 */
.L_x_31678:
[----:B-----5:R2:W5:Y:S04]  /*6bb0*/  @P1 LDG.E.128 R28, desc[UR8][R180.64] ;  /* 0x00000008b41c1981 */ /* 0x020568000c1e1d00 */
[----:B------:R2:W5:Y:S01]  /*6bc0*/  @P0 LDG.E.128 R24, desc[UR8][R184.64] ;  /* 0x00000008b8180981 */ /* 0x000562000c1e1d00 */
[----:B------:R-:W-:Y:S05]  /*6bd0*/  @!P0 BRA `(.L_x_31680) ;  /* 0x0000002c00908947 */ /* 0x000fea0003800000 */
[----:B------:R-:W-:Y:S01]  /*6be0*/  ISETP.GT.AND P2, PT, R219, RZ, PT ;  /* 0x000000ffdb00720c */ /* 0x000fe20003f44270 */
[----:B------:R-:W-:-:S12]  /*6bf0*/  BSSY.RECONVERGENT B1, `(.L_x_31681) ;  /* 0x000005a000017945 */ /* 0x000fd80003800200 */
[----:B--2--5:R-:W-:Y:S01]  /*6c00*/  @!P2 HADD2.F32 R180, -RZ, R24.H0_H0 ;  /* 0x20000018ffb4a230 */ /* 0x024fe20000004100 */
        /* <DEDUP_REMOVED lines=19> */
.L_x_31685:
        /* <DEDUP_REMOVED lines=13> */
.L_x_31687:
[----:B------:R-:W-:Y:S05]  /*6e10*/  BSYNC.RECONVERGENT B3 ;  /* 0x0000000000037941 */ /* 0x000fea0003800200 */
.L_x_31686:
        /* <DEDUP_REMOVED lines=43> */
.L_x_31684:
[----:B------:R-:W-:Y:S05]  /*70d0*/  BSYNC.RECONVERGENT B2 ;  /* 0x0000000000027941 */ /* 0x000fea0003800200 */
.L_x_31683:
        /* <DEDUP_REMOVED lines=11> */
.L_x_31682:
[----:B------:R-:W-:Y:S05]  /*7190*/  BSYNC.RECONVERGENT B1 ;  /* 0x0000000000017941 */ /* 0x000fea0003800200 */
.L_x_31681:
        /* <DEDUP_REMOVED lines=22> */
.L_x_31692:
        /* <DEDUP_REMOVED lines=13> */
.L_x_31694:
[----:B------:R-:W-:Y:S05]  /*73d0*/  BSYNC.RECONVERGENT B3 ;  /* 0x0000000000037941 */ /* 0x000fea0003800200 */
.L_x_31693:
        /* <DEDUP_REMOVED lines=43> */
.L_x_31691:
[----:B------:R-:W-:Y:S05]  /*7690*/  BSYNC.RECONVERGENT B2 ;  /* 0x0000000000027941 */ /* 0x000fea0003800200 */
.L_x_31690:
[----:B------:R-:W-:Y:S01]  /*76a0*/  I2FP.F32.U32 R12, R12 ;  /* 0x0000000c000c7245 */ /* 0x000fe20000201000 */
[----:B------:R-:W-:Y:S02]  /*76b0*/  HADD2.F32 R176, -RZ, R28.H1_H1 ;  /* 0x3000001cffb07230 */ /* 0x000fe40000004100 */
        /* <DEDUP_REMOVED lines=9> */
.L_x_31689:
[----:B------:R-:W-:Y:S05]  /*7750*/  BSYNC.RECONVERGENT B1 ;  /* 0x0000000000017941 */ /* 0x000fea0003800200 */
.L_x_31688:
        /* <DEDUP_REMOVED lines=22> */
.L_x_31699:
        /* <DEDUP_REMOVED lines=13> */
.L_x_31701:
[----:B------:R-:W-:Y:S05]  /*7990*/  BSYNC.RECONVERGENT B3 ;  /* 0x0000000000037941 */ /* 0x000fea0003800200 */
.L_x_31700:
        /* <DEDUP_REMOVED lines=43> */
.L_x_31698:
[----:B------:R-:W-:Y:S05]  /*7c50*/  BSYNC.RECONVERGENT B2 ;  /* 0x0000000000027941 */ /* 0x000fea0003800200 */
.L_x_31697:
[----:B------:R-:W-:Y:S01]  /*7c60*/  I2FP.F32.U32 R10, R10 ;  /* 0x0000000a000a7245 */ /* 0x000fe20000201000 */
[----:B------:R-:W-:Y:S02]  /*7c70*/  HADD2.F32 R178, -RZ, R29.H0_H0 ;  /* 0x2000001dffb27230 */ /* 0x000fe40000004100 */
        /* <DEDUP_REMOVED lines=9> */
.L_x_31696:
[----:B------:R-:W-:Y:S05]  /*7d10*/  BSYNC.RECONVERGENT B1 ;  /* 0x0000000000017941 */ /* 0x000fea0003800200 */
.L_x_31695:
        /* <DEDUP_REMOVED lines=22> */
.L_x_31706:
        /* <DEDUP_REMOVED lines=13> */
.L_x_31708:
[----:B------:R-:W-:Y:S05]  /*7f50*/  BSYNC.RECONVERGENT B3 ;  /* 0x0000000000037941 */ /* 0x000fea0003800200 */
.L_x_31707:
        /* <DEDUP_REMOVED lines=43> */
.L_x_31705:
[----:B------:R-:W-:Y:S05]  /*8210*/  BSYNC.RECONVERGENT B2 ;  /* 0x0000000000027941 */ /* 0x000fea0003800200 */
.L_x_31704:
[----:B------:R-:W-:Y:S01]  /*8220*/  HFMA2 R177, -RZ, RZ, 0.1171875, 0 ;  /* 0x2f800000ffb17431 */ /* 0x000fe200000001ff */
[----:B------:R-:W-:Y:S01]  /*8230*/  I2FP.F32.U32 R8, R8 ;  /* 0x0000000800087245 */ /* 0x000fe20000201000 */
[----:B------:R-:W-:Y:S02]  /*8240*/  HADD2.F32 R176, -RZ, R29.H1_H1 ;  /* 0x3000001dffb07230 */ /* 0x000fe40000004100 */
        /* <DEDUP_REMOVED lines=8> */
.L_x_31703:
[----:B------:R-:W-:Y:S05]  /*82d0*/  BSYNC.RECONVERGENT B1 ;  /* 0x0000000000017941 */ /* 0x000fea0003800200 */
.L_x_31702:
        /* <DEDUP_REMOVED lines=22> */
.L_x_31713:
        /* <DEDUP_REMOVED lines=13> */
.L_x_31715:
[----:B------:R-:W-:Y:S05]  /*8510*/  BSYNC.RECONVERGENT B3 ;  /* 0x0000000000037941 */ /* 0x000fea0003800200 */
.L_x_31714:
        /* <DEDUP_REMOVED lines=42> */
.L_x_31712:
[----:B------:R-:W-:Y:S05]  /*87c0*/  BSYNC.RECONVERGENT B2 ;  /* 0x0000000000027941 */ /* 0x000fea0003800200 */
.L_x_31711:
        /* <DEDUP_REMOVED lines=11> */
.L_x_31710:
[----:B------:R-:W-:Y:S05]  /*8880*/  BSYNC.RECONVERGENT B1 ;  /* 0x0000000000017941 */ /* 0x000fea0003800200 */
.L_x_31709:
        /* <DEDUP_REMOVED lines=22> */
.L_x_31720:
        /* <DEDUP_REMOVED lines=13> */
.L_x_31722:
[----:B------:R-:W-:Y:S05]  /*8ac0*/  BSYNC.RECONVERGENT B3 ;  /* 0x0000000000037941 */ /* 0x000fea0003800200 */
.L_x_31721:
        /* <DEDUP_REMOVED lines=42> */
.L_x_31719:
[----:B------:R-:W-:Y:S05]  /*8d70*/  BSYNC.RECONVERGENT B2 ;  /* 0x0000000000027941 */ /* 0x000fea0003800200 */
.L_x_31718:
        /* <DEDUP_REMOVED lines=11> */
.L_x_31717:
[----:B------:R-:W-:Y:S05]  /*8e30*/  BSYNC.RECONVERGENT B1 ;  /* 0x0000000000017941 */ /* 0x000fea0003800200 */
.L_x_31716:
        /* <DEDUP_REMOVED lines=22> */
.L_x_31727:
        /* <DEDUP_REMOVED lines=13> */
.L_x_31729:
[----:B------:R-:W-:Y:S05]  /*9070*/  BSYNC.RECONVERGENT B3 ;  /* 0x0000000000037941 */ /* 0x000fea0003800200 */
.L_x_31728:
        /* <DEDUP_REMOVED lines=43> */
.L_x_31726:
[----:B------:R-:W-:Y:S05]  /*9330*/  BSYNC.RECONVERGENT B2 ;  /* 0x0000000000027941 */ /* 0x000fea0003800200 */
.L_x_31725:
        /* <DEDUP_REMOVED lines=11> */
.L_x_31724:
[----:B------:R-:W-:Y:S05]  /*93f0*/  BSYNC.RECONVERGENT B1 ;  /* 0x0000000000017941 */ /* 0x000fea0003800200 */
.L_x_31723:
        /* <DEDUP_REMOVED lines=22> */
.L_x_31734:
        /* <DEDUP_REMOVED lines=13> */
.L_x_31736:
[----:B------:R-:W-:Y:S05]  /*9630*/  BSYNC.RECONVERGENT B3 ;  /* 0x0000000000037941 */ /* 0x000fea0003800200 */
.L_x_31735:
        /* <DEDUP_REMOVED lines=43> */
.L_x_31733:
[----:B------:R-:W-:Y:S05]  /*98f0*/  BSYNC.RECONVERGENT B2 ;  /* 0x0000000000027941 */ /* 0x000fea0003800200 */
.L_x_31732:
[----:B------:R-:W-:Y:S01]  /*9900*/  I2FP.F32.U32 R176, R177 ;  /* 0x000000b100b07245 */ /* 0x000fe20000201000 */
[----:B------:R-:W-:Y:S02]  /*9910*/  HFMA2 R177, -RZ, RZ, 0.1171875, 0 ;  /* 0x2f800000ffb17431 */ /* 0x000fe400000001ff */
        /* <DEDUP_REMOVED lines=9> */
.L_x_31731:
[----:B------:R-:W-:Y:S05]  /*99b0*/  BSYNC.RECONVERGENT B1 ;  /* 0x0000000000017941 */ /* 0x000fea0003800200 */
.L_x_31730:
[----:B------:R-:W-:Y:S02]  /*99c0*/  F2FP.F16.F32.PACK_AB R179, RZ, R187 ;  /* 0x000000bbffb3723e */ /* 0x000fe400000000ff */
[----:B------:R-:W-:Y:S02]  /*99d0*/  PRMT R178, R203, 0x5410, R208 ;  /* 0x00005410cbb27816 */ /* 0x000fe400000000d0 */
[----:B------:R-:W-:Y:S02]  /*99e0*/  PRMT R177, R201, 0x5410, R202 ;  /* 0x00005410c9b17816 */ /* 0x000fe400000000ca */
[----:B------:R-:W-:Y:S02]  /*99f0*/  PRMT R176, R192, 0x5410, R200 ;  /* 0x00005410c0b07816 */ /* 0x000fe400000000c8 */
[----:B------:R-:W-:Y:S01]  /*9a00*/  PRMT R179, R210, 0x5410, R179 ;  /* 0x00005410d2b37816 */ /* 0x000fe200000000b3 */
[----:B------:R-:W-:Y:S06]  /*9a10*/  BRA `(.L_x_31737) ;  /* 0x0000002c00007947 */ /* 0x000fec0003800000 */
.L_x_31680:
[----:B------:R-:W-:Y:S01]  /*9a20*/  BSSY.RECONVERGENT B1, `(.L_x_31738) ;  /* 0x0000059000017945 */ /* 0x000fe20003800200 */
[----:B--2---:R-:W-:Y:S01]  /*9a30*/  IMAD.MOV.U32 R180, RZ, RZ, RZ ;  /* 0x000000ffffb47224 */ /* 0x004fe200078e00ff */
        /* <DEDUP_REMOVED lines=19> */
.L_x_31742:
        /* <DEDUP_REMOVED lines=13> */
.L_x_31744:
[----:B------:R-:W-:Y:S05]  /*9c40*/  BSYNC.RECONVERGENT B3 ;  /* 0x0000000000037941 */ /* 0x000fea0003800200 */
.L_x_31743:
        /* <DEDUP_REMOVED lines=43> */
.L_x_31741:
[----:B------:R-:W-:Y:S05]  /*9f00*/  BSYNC.RECONVERGENT B2 ;  /* 0x0000000000027941 */ /* 0x000fea0003800200 */
.L_x_31740:
        /* <DEDUP_REMOVED lines=10> */
.L_x_31739:
[----:B------:R-:W-:Y:S05]  /*9fb0*/  BSYNC.RECONVERGENT B1 ;  /* 0x0000000000017941 */ /* 0x000fea0003800200 */
.L_x_31738:
        /* <DEDUP_REMOVED lines=18> */
.L_x_31749:
        /* <DEDUP_REMOVED lines=13> */
.L_x_31751:
[----:B------:R-:W-:Y:S05]  /*a1b0*/  BSYNC.RECONVERGENT B3 ;  /* 0x0000000000037941 */ /* 0x000fea0003800200 */
.L_x_31750:
        /* <DEDUP_REMOVED lines=43> */
.L_x_31748:
[----:B------:R-:W-:Y:S05]  /*a470*/  BSYNC.RECONVERGENT B2 ;  /* 0x0000000000027941 */ /* 0x000fea0003800200 */
.L_x_31747:
        /* <DEDUP_REMOVED lines=10> */
.L_x_31746:
[----:B------:R-:W-:Y:S05]  /*a520*/  BSYNC.RECONVERGENT B1 ;  /* 0x0000000000017941 */ /* 0x000fea0003800200 */
.L_x_31745:
        /* <DEDUP_REMOVED lines=18> */
.L_x_31756:
        /* <DEDUP_REMOVED lines=13> */
.L_x_31758:
[----:B------:R-:W-:Y:S05]  /*a720*/  BSYNC.RECONVERGENT B3 ;  /* 0x0000000000037941 */ /* 0x000fea0003800200 */
.L_x_31757:
        /* <DEDUP_REMOVED lines=43> */
.L_x_31755:
[----:B------:R-:W-:Y:S05]  /*a9e0*/  BSYNC.RECONVERGENT B2 ;  /* 0x0000000000027941 */ /* 0x000fea0003800200 */
.L_x_31754:
        /* <DEDUP_REMOVED lines=10> */
.L_x_31753:
[----:B------:R-:W-:Y:S05]  /*aa90*/  BSYNC.RECONVERGENT B1 ;  /* 0x0000000000017941 */ /* 0x000fea0003800200 */
.L_x_31752:
        /* <DEDUP_REMOVED lines=18> */
.L_x_31763:
        /* <DEDUP_REMOVED lines=13> */
.L_x_31765:
[----:B------:R-:W-:Y:S05]  /*ac90*/  BSYNC.RECONVERGENT B3 ;  /* 0x0000000000037941 */ /* 0x000fea0003800200 */
.L_x_31764:
        /* <DEDUP_REMOVED lines=43> */
.L_x_31762:
[----:B------:R-:W-:Y:S05]  /*af50*/  BSYNC.RECONVERGENT B2 ;  /* 0x0000000000027941 */ /* 0x000fea0003800200 */
.L_x_31761:
        /* <DEDUP_REMOVED lines=10> */
.L_x_31760:
[----:B------:R-:W-:Y:S05]  /*b000*/  BSYNC.RECONVERGENT B1 ;  /* 0x0000000000017941 */ /* 0x000fea0003800200 */
.L_x_31759:
        /* <DEDUP_REMOVED lines=18> */
.L_x_31770:
        /* <DEDUP_REMOVED lines=13> */
.L_x_31772:
[----:B------:R-:W-:Y:S05]  /*b200*/  BSYNC.RECONVERGENT B3 ;  /* 0x0000000000037941 */ /* 0x000fea0003800200 */
.L_x_31771:
        /* <DEDUP_REMOVED lines=43> */
.L_x_31769:
[----:B------:R-:W-:Y:S05]  /*b4c0*/  BSYNC.RECONVERGENT B2 ;  /* 0x0000000000027941 */ /* 0x000fea0003800200 */
.L_x_31768:
        /* <DEDUP_REMOVED lines=10> */
.L_x_31767:
[----:B------:R-:W-:Y:S05]  /*b570*/  BSYNC.RECONVERGENT B1 ;  /* 0x0000000000017941 */ /* 0x000fea0003800200 */
.L_x_31766:
        /* <DEDUP_REMOVED lines=18> */
.L_x_31777:
        /* <DEDUP_REMOVED lines=13> */
.L_x_31779:
[----:B------:R-:W-:Y:S05]  /*b770*/  BSYNC.RECONVERGENT B3 ;  /* 0x0000000000037941 */ /* 0x000fea0003800200 */
.L_x_31778:
        /* <DEDUP_REMOVED lines=43> */
.L_x_31776:
[----:B------:R-:W-:Y:S05]  /*ba30*/  BSYNC.RECONVERGENT B2 ;  /* 0x0000000000027941 */ /* 0x000fea0003800200 */
.L_x_31775:
        /* <DEDUP_REMOVED lines=10> */
.L_x_31774:
[----:B------:R-:W-:Y:S05]  /*bae0*/  BSYNC.RECONVERGENT B1 ;  /* 0x0000000000017941 */ /* 0x000fea0003800200 */
.L_x_31773:
        /* <DEDUP_REMOVED lines=18> */
.L_x_31784:
        /* <DEDUP_REMOVED lines=13> */
.L_x_31786:
[----:B------:R-:W-:Y:S05]  /*bce0*/  BSYNC.RECONVERGENT B3 ;  /* 0x0000000000037941 */ /* 0x000fea0003800200 */
.L_x_31785:
        /* <DEDUP_REMOVED lines=43> */
.L_x_31783:
[----:B------:R-:W-:Y:S05]  /*bfa0*/  BSYNC.RECONVERGENT B2 ;  /* 0x0000000000027941 */ /* 0x000fea0003800200 */
.L_x_31782:
        /* <DEDUP_REMOVED lines=10> */
.L_x_31781:
[----:B------:R-:W-:Y:S05]  /*c050*/  BSYNC.RECONVERGENT B1 ;  /* 0x0000000000017941 */ /* 0x000fea0003800200 */
.L_x_31780:
        /* <DEDUP_REMOVED lines=18> */
.L_x_31791:
        /* <DEDUP_REMOVED lines=13> */
.L_x_31793:
[----:B------:R-:W-:Y:S05]  /*c250*/  BSYNC.RECONVERGENT B3 ;  /* 0x0000000000037941 */ /* 0x000fea0003800200 */
.L_x_31792:
        /* <DEDUP_REMOVED lines=43> */
.L_x_31790:
[----:B------:R-:W-:Y:S05]  /*c510*/  BSYNC.RECONVERGENT B2 ;  /* 0x0000000000027941 */ /* 0x000fea0003800200 */
.L_x_31789:
        /* <DEDUP_REMOVED lines=10> */
.L_x_31788:
[----:B------:R-:W-:Y:S05]  /*c5c0*/  BSYNC.RECONVERGENT B1 ;  /* 0x0000000000017941 */ /* 0x000fea0003800200 */
.L_x_31787:
[----:B------:R-:W-:Y:S02]  /*c5d0*/  F2FP.F16.F32.PACK_AB R179, RZ, R187 ;  /* 0x000000bbffb3723e */ /* 0x000fe400000000ff */
[----:B------:R-:W-:Y:S02]  /*c5e0*/  PRMT R178, R201, 0x5410, R202 ;  /* 0x00005410c9b27816 */ /* 0x000fe400000000ca */
[----:B------:R-:W-:Y:S02]  /*c5f0*/  PRMT R177, R197, 0x5410, R200 ;  /* 0x00005410c5b17816 */ /* 0x000fe400000000c8 */
[----:B------:R-:W-:Y:S02]  /*c600*/  PRMT R176, R192, 0x5410, R196 ;  /* 0x00005410c0b07816 */ /* 0x000fe400000000c4 */
[----:B------:R-:W-:-:S07]  /*c610*/  PRMT R179, R203, 0x5410, R179 ;  /* 0x00005410cbb37816 */ /* 0x000fce00000000b3 */
.L_x_31737:
[----:B------:R-:W-:Y:S01]  /*c620*/  IMAD.WIDE.U32 R192, R193, 0x10, R194 ;  /* 0x00000010c1c07825 */ /* 0x000fe200078e00c2 */
[----:B------:R-:W0:Y:S01]  /*c630*/  @P0 LDC.64 R188, c[0x0][0x3a0] ;  /* 0x0000e800ffbc0b82 */ /* 0x000e220000000a00 */
[----:B------:R-:W-:Y:S01]  /*c640*/  @P0 IADD3 R197, PT, PT, R229, 0x40, RZ ;  /* 0x00000040e5c50810 */ /* 0x000fe20007ffe0ff */
[----:B------:R-:W-:Y:S01]  /*c650*/  BSSY.RECONVERGENT B1, `(.L_x_31794) ;  /* 0x000001b000017945 */ /* 0x000fe20003800200 */
[----:B------:R-:W-:Y:S01]  /*c660*/  VIADD R211, R221, 0x40 ;  /* 0x00000040ddd37836 */ /* 0x000fe20000000000 */
[----:B------:R1:W-:Y:S04]  /*c670*/  STG.E.128 desc[UR8][R192.64], R176 ;  /* 0x000000b0c0007986 */ /* 0x0003e8000c101d08 */
        /* <DEDUP_REMOVED lines=24> */
.L_x_31795:
[----:B------:R-:W-:Y:S05]  /*c800*/  BSYNC.RECONVERGENT B1 ;  /* 0x0000000000017941 */ /* 0x000fea0003800200 */
.L_x_31794:
[----:B-----5:R1:W5:Y:S04]  /*c810*/  @P0 LDG.E.128 R24, desc[UR8][R188.64] ;  /* 0x00000008bc180981 */ /* 0x020368000c1e1d00 */
        /* <DEDUP_REMOVED lines=24> */
.L_x_31801:
        /* <DEDUP_REMOVED lines=13> */
.L_x_31803:
[----:B------:R-:W-:Y:S05]  /*ca70*/  BSYNC.RECONVERGENT B3 ;  /* 0x0000000000037941 */ /* 0x000fea0003800200 */
.L_x_31802:
        /* <DEDUP_REMOVED lines=43> */
.L_x_31800:
[----:B------:R-:W-:Y:S05]  /*cd30*/  BSYNC.RECONVERGENT B2 ;  /* 0x0000000000027941 */ /* 0x000fea0003800200 */
.L_x_31799:
[----:B------:R-:W-:Y:S01]  /*cd40*/  I2FP.F32.U32 R14, R14 ;  /* 0x0000000e000e7245 */ /* 0x000fe20000201000 */
[----:B------:R-:W-:Y:S02]  /*cd50*/  HADD2.F32 R178, -RZ, R28.H0_H0 ;  /* 0x2000001cffb27230 */ /* 0x000fe40000004100 */
        /* <DEDUP_REMOVED lines=8> */
[----:B------:R-:W-:-:S07]  /*cde0*/  FFMA.FTZ R197, R197, R60, R188 ;  /* 0x0000003cc5c57223 */ /* 0x000fce00000100bc */
.L_x_31798:
[----:B------:R-:W-:Y:S05]  /*cdf0*/  BSYNC.RECONVERGENT B1 ;  /* 0x0000000000017941 */ /* 0x000fea0003800200 */
.L_x_31797:
[----:B------:R-:W-:Y:S01]  /*ce00*/  BSSY.RECONVERGENT B1, `(.L_x_31804) ;  /* 0x000005b000017945 */ /* 0x000fe20003800200 */
[----:B------:R-:W-:Y:S01]  /*ce10*/  F2FP.F16.F32.PACK_AB R208, RZ, R197 ;  /* 0x000000c5ffd0723e */ /* 0x000fe200000000ff */
[----:B------:R-:W-:Y:S01]  /*ce20*/  @!P2 HADD2.F32 R196, -RZ, R24.H1_H1 ;  /* 0x30000018ffc4a230 */ /* 0x000fe20000004100 */
[----:B-1----:R-:W-:Y:S01]  /*ce30*/  @!P2 MOV R188, R176 ;  /* 0x000000b000bca202 */ /* 0x002fe20000000f00 */
        /* <DEDUP_REMOVED lines=18> */
.L_x_31808:
        /* <DEDUP_REMOVED lines=13> */
.L_x_31810:
[----:B------:R-:W-:Y:S05]  /*d030*/  BSYNC.RECONVERGENT B3 ;  /* 0x0000000000037941 */ /* 0x000fea0003800200 */
.L_x_31809:
        /* <DEDUP_REMOVED lines=42> */
[----:B------:R-:W-:-:S07]  /*d2e0*/  IMAD.MOV.U32 R178, RZ, RZ, RZ ;  /* 0x000000ffffb27224 */ /* 0x000fce00078e00ff */
.L_x_31807:
[----:B------:R-:W-:Y:S05]  /*d2f0*/  BSYNC.RECONVERGENT B2 ;  /* 0x0000000000027941 */ /* 0x000fea0003800200 */
.L_x_31806:
        /* <DEDUP_REMOVED lines=11> */
.L_x_31805:
[----:B------:R-:W-:Y:S05]  /*d3b0*/  BSYNC.RECONVERGENT B1 ;  /* 0x0000000000017941 */ /* 0x000fea0003800200 */
.L_x_31804:
        /* <DEDUP_REMOVED lines=22> */
.L_x_31815:
        /* <DEDUP_REMOVED lines=13> */
.L_x_31817:
[----:B------:R-:W-:Y:S05]  /*d5f0*/  BSYNC.RECONVERGENT B3 ;  /* 0x0000000000037941 */ /* 0x000fea0003800200 */
.L_x_31816:
        /* <DEDUP_REMOVED lines=43> */
.L_x_31814:
[----:B------:R-:W-:Y:S05]  /*d8b0*/  BSYNC.RECONVERGENT B2 ;  /* 0x0000000000027941 */ /* 0x000fea0003800200 */
.L_x_31813:
        /* <DEDUP_REMOVED lines=11> */
.L_x_31812:
[----:B------:R-:W-:Y:S05]  /*d970*/  BSYNC.RECONVERGENT B1 ;  /* 0x0000000000017941 */ /* 0x000fea0003800200 */
.L_x_31811:
        /* <DEDUP_REMOVED lines=22> */
.L_x_31822:
        /* <DEDUP_REMOVED lines=13> */
.L_x_31824:
[----:B------:R-:W-:Y:S05]  /*dbb0*/  BSYNC.RECONVERGENT B3 ;  /* 0x0000000000037941 */ /* 0x000fea0003800200 */
.L_x_31823:
        /* <DEDUP_REMOVED lines=43> */
.L_x_31821:
[----:B------:R-:W-:Y:S05]  /*de70*/  BSYNC.RECONVERGENT B2 ;  /* 0x0000000000027941 */ /* 0x000fea0003800200 */
.L_x_31820:
        /* <DEDUP_REMOVED lines=11> */
.L_x_31819:
[----:B------:R-:W-:Y:S05]  /*df30*/  BSYNC.RECONVERGENT B1 ;  /* 0x0000000000017941 */ /* 0x000fea0003800200 */
.L_x_31818:
        /* <DEDUP_REMOVED lines=22> */
.L_x_31829:
        /* <DEDUP_REMOVED lines=13> */
.L_x_31831:
[----:B------:R-:W-:Y:S05]  /*e170*/  BSYNC.RECONVERGENT B3 ;  /* 0x0000000000037941 */ /* 0x000fea0003800200 */
.L_x_31830:
        /* <DEDUP_REMOVED lines=43> */
.L_x_31828:
[----:B------:R-:W-:Y:S05]  /*e430*/  BSYNC.RECONVERGENT B2 ;  /* 0x0000000000027941 */ /* 0x000fea0003800200 */
.L_x_31827:
        /* <DEDUP_REMOVED lines=11> */
.L_x_31826:
[----:B------:R-:W-:Y:S05]  /*e4f0*/  BSYNC.RECONVERGENT B1 ;  /* 0x0000000000017941 */ /* 0x000fea0003800200 */
.L_x_31825:
        /* <DEDUP_REMOVED lines=22> */
.L_x_31836:
        /* <DEDUP_REMOVED lines=13> */
.L_x_31838:
[----:B------:R-:W-:Y:S05]  /*e730*/  BSYNC.RECONVERGENT B3 ;  /* 0x0000000000037941 */ /* 0x000fea0003800200 */
.L_x_31837:
        /* <DEDUP_REMOVED lines=43> */
.L_x_31835:
[----:B------:R-:W-:Y:S05]  /*e9f0*/  BSYNC.RECONVERGENT B2 ;  /* 0x0000000000027941 */ /* 0x000fea0003800200 */
.L_x_31834:
        /* <DEDUP_REMOVED lines=11> */
.L_x_31833:
[----:B------:R-:W-:Y:S05]  /*eab0*/  BSYNC.RECONVERGENT B1 ;  /* 0x0000000000017941 */ /* 0x000fea0003800200 */
.L_x_31832:
        /* <DEDUP_REMOVED lines=22> */
.L_x_31843:
        /* <DEDUP_REMOVED lines=13> */
.L_x_31845:
[----:B------:R-:W-:Y:S05]  /*ecf0*/  BSYNC.RECONVERGENT B3 ;  /* 0x0000000000037941 */ /* 0x000fea0003800200 */
.L_x_31844:
        /* <DEDUP_REMOVED lines=43> */
.L_x_31842:
[----:B------:R-:W-:Y:S05]  /*efb0*/  BSYNC.RECONVERGENT B2 ;  /* 0x0000000000027941 */ /* 0x000fea0003800200 */
.L_x_31841:
        /* <DEDUP_REMOVED lines=11> */
.L_x_31840:
[----:B------:R-:W-:Y:S05]  /*f070*/  BSYNC.RECONVERGENT B1 ;  /* 0x0000000000017941 */ /* 0x000fea0003800200 */
.L_x_31839:
        /* <DEDUP_REMOVED lines=22> */
.L_x_31850:
        /* <DEDUP_REMOVED lines=13> */
.L_x_31852:
[----:B------:R-:W-:Y:S05]  /*f2b0*/  BSYNC.RECONVERGENT B3 ;  /* 0x0000000000037941 */ /* 0x000fea0003800200 */
.L_x_31851:
        /* <DEDUP_REMOVED lines=43> */
.L_x_31849:
[----:B------:R-:W-:Y:S05]  /*f570*/  BSYNC.RECONVERGENT B2 ;  /* 0x0000000000027941 */ /* 0x000fea0003800200 */
.L_x_31848:
[----:B------:R-:W-:Y:S01]  /*f580*/  I2FP.F32.U32 R176, R177 ;  /* 0x000000b100b07245 */ /* 0x000fe20000201000 */
[----:B------:R-:W-:Y:S02]  /*f590*/  HFMA2 R177, -RZ, RZ, 0.1171875, 0 ;  /* 0x2f800000ffb17431 */ /* 0x000fe400000001ff */
        /* <DEDUP_REMOVED lines=9> */
.L_x_31847:
[----:B------:R-:W-:Y:S05]  /*f630*/  BSYNC.RECONVERGENT B1 ;  /* 0x0000000000017941 */ /* 0x000fea0003800200 */
.L_x_31846:
[----:B------:R-:W-:Y:S02]  /*f640*/  F2FP.F16.F32.PACK_AB R179, RZ, R188 ;  /* 0x000000bcffb3723e */ /* 0x000fe400000000ff */
[----:B------:R-:W-:Y:S02]  /*f650*/  PRMT R178, R213, 0x5410, R214 ;  /* 0x00005410d5b27816 */ /* 0x000fe400000000d6 */
[----:B------:R-:W-:Y:S02]  /*f660*/  PRMT R177, R212, 0x5410, R209 ;  /* 0x00005410d4b17816 */ /* 0x000fe400000000d1 */
[----:B------:R-:W-:Y:S02]  /*f670*/  PRMT R176, R208, 0x5410, R203 ;  /* 0x00005410d0b07816 */ /* 0x000fe400000000cb */
[----:B------:R-:W-:Y:S01]  /*f680*/  PRMT R179, R202, 0x5410, R179 ;  /* 0x00005410cab37816 */ /* 0x000fe200000000b3 */
[----:B------:R-:W-:Y:S06]  /*f690*/  BRA `(.L_x_31853) ;  /* 0x0000002c00007947 */ /* 0x000fec0003800000 */
.L_x_31796:
        /* <DEDUP_REMOVED lines=21> */
.L_x_31858:
        /* <DEDUP_REMOVED lines=13> */
.L_x_31860:
[----:B------:R-:W-:Y:S05]  /*f8c0*/  BSYNC.RECONVERGENT B3 ;  /* 0x0000000000037941 */ /* 0x000fea0003800200 */
.L_x_31859:
        /* <DEDUP_REMOVED lines=43> */
.L_x_31857:
[----:B------:R-:W-:Y:S05]  /*fb80*/  BSYNC.RECONVERGENT B2 ;  /* 0x0000000000027941 */ /* 0x000fea0003800200 */
.L_x_31856:
        /* <DEDUP_REMOVED lines=10> */
.L_x_31855:
[----:B------:R-:W-:Y:S05]  /*fc30*/  BSYNC.RECONVERGENT B1 ;  /* 0x0000000000017941 */ /* 0x000fea0003800200 */
.L_x_31854:
        /* <DEDUP_REMOVED lines=18> */
.L_x_31865:
        /* <DEDUP_REMOVED lines=13> */
.L_x_31867:
[----:B------:R-:W-:Y:S05]  /*fe30*/  BSYNC.RECONVERGENT B3 ;  /* 0x0000000000037941 */ /* 0x000fea0003800200 */
.L_x_31866:
        /* <DEDUP_REMOVED lines=43> */
.L_x_31864:
[----:B------:R-:W-:Y:S05]  /*100f0*/  BSYNC.RECONVERGENT B2 ;  /* 0x0000000000027941 */ /* 0x000fea0003800200 */
.L_x_31863:
        /* <DEDUP_REMOVED lines=10> */
.L_x_31862:
[----:B------:R-:W-:Y:S05]  /*101a0*/  BSYNC.RECONVERGENT B1 ;  /* 0x0000000000017941 */ /* 0x000fea0003800200 */
.L_x_31861:
        /* <DEDUP_REMOVED lines=18> */
.L_x_31872:
        /* <DEDUP_REMOVED lines=13> */
.L_x_31874:
[----:B------:R-:W-:Y:S05]  /*103a0*/  BSYNC.RECONVERGENT B3 ;  /* 0x0000000000037941 */ /* 0x000fea0003800200 */
.L_x_31873:
        /* <DEDUP_REMOVED lines=43> */
.L_x_31871:
[----:B------:R-:W-:Y:S05]  /*10660*/  BSYNC.RECONVERGENT B2 ;  /* 0x0000000000027941 */ /* 0x000fea0003800200 */
.L_x_31870:
        /* <DEDUP_REMOVED lines=10> */
.L_x_31869:
[----:B------:R-:W-:Y:S05]  /*10710*/  BSYNC.RECONVERGENT B1 ;  /* 0x0000000000017941 */ /* 0x000fea0003800200 */
.L_x_31868:
        /* <DEDUP_REMOVED lines=18> */
.L_x_31879:
        /* <DEDUP_REMOVED lines=13> */
.L_x_31881:
[----:B------:R-:W-:Y:S05]  /*10910*/  BSYNC.RECONVERGENT B3 ;  /* 0x0000000000037941 */ /* 0x000fea0003800200 */
.L_x_31880:
        /* <DEDUP_REMOVED lines=43> */
.L_x_31878:
[----:B------:R-:W-:Y:S05]  /*10bd0*/  BSYNC.RECONVERGENT B2 ;  /* 0x0000000000027941 */ /* 0x000fea0003800200 */
.L_x_31877:
        /* <DEDUP_REMOVED lines=10> */
.L_x_31876:
[----:B------:R-:W-:Y:S05]  /*10c80*/  BSYNC.RECONVERGENT B1 ;  /* 0x0000000000017941 */ /* 0x000fea0003800200 */
.L_x_31875:
        /* <DEDUP_REMOVED lines=18> */
.L_x_31886:
        /* <DEDUP_REMOVED lines=13> */
.L_x_31888:
[----:B------:R-:W-:Y:S05]  /*10e80*/  BSYNC.RECONVERGENT B3 ;  /* 0x0000000000037941 */ /* 0x000fea0003800200 */
.L_x_31887:
        /* <DEDUP_REMOVED lines=43> */
.L_x_31885:
[----:B------:R-:W-:Y:S05]  /*11140*/  BSYNC.RECONVERGENT B2 ;  /* 0x0000000000027941 */ /* 0x000fea0003800200 */
.L_x_31884:
        /* <DEDUP_REMOVED lines=10> */
.L_x_31883:
[----:B------:R-:W-:Y:S05]  /*111f0*/  BSYNC.RECONVERGENT B1 ;  /* 0x0000000000017941 */ /* 0x000fea0003800200 */
.L_x_31882:
        /* <DEDUP_REMOVED lines=18> */
.L_x_31893:
        /* <DEDUP_REMOVED lines=13> */
.L_x_31895:
[----:B------:R-:W-:Y:S05]  /*113f0*/  BSYNC.RECONVERGENT B3 ;  /* 0x0000000000037941 */ /* 0x000fea0003800200 */
.L_x_31894:
        /* <DEDUP_REMOVED lines=43> */
.L_x_31892:
[----:B------:R-:W-:Y:S05]  /*116b0*/  BSYNC.RECONVERGENT B2 ;  /* 0x0000000000027941 */ /* 0x000fea0003800200 */
.L_x_31891:
        /* <DEDUP_REMOVED lines=10> */
.L_x_31890:
[----:B------:R-:W-:Y:S05]  /*11760*/  BSYNC.RECONVERGENT B1 ;  /* 0x0000000000017941 */ /* 0x000fea0003800200 */
.L_x_31889:
        /* <DEDUP_REMOVED lines=18> */
.L_x_31900:
        /* <DEDUP_REMOVED lines=13> */
.L_x_31902:
[----:B------:R-:W-:Y:S05]  /*11960*/  BSYNC.RECONVERGENT B3 ;  /* 0x0000000000037941 */ /* 0x000fea0003800200 */
.L_x_31901:
        /* <DEDUP_REMOVED lines=43> */
.L_x_31899:
[----:B------:R-:W-:Y:S05]  /*11c20*/  BSYNC.RECONVERGENT B2 ;  /* 0x0000000000027941 */ /* 0x000fea0003800200 */
.L_x_31898:
        /* <DEDUP_REMOVED lines=10> */
.L_x_31897:
[----:B------:R-:W-:Y:S05]  /*11cd0*/  BSYNC.RECONVERGENT B1 ;  /* 0x0000000000017941 */ /* 0x000fea0003800200 */
.L_x_31896:
        /* <DEDUP_REMOVED lines=18> */
.L_x_31907:
        /* <DEDUP_REMOVED lines=13> */
.L_x_31909:
[----:B------:R-:W-:Y:S05]  /*11ed0*/  BSYNC.RECONVERGENT B3 ;  /* 0x0000000000037941 */ /* 0x000fea0003800200 */
.L_x_31908:
        /* <DEDUP_REMOVED lines=43> */
.L_x_31906:
[----:B------:R-:W-:Y:S05]  /*12190*/  BSYNC.RECONVERGENT B2 ;  /* 0x0000000000027941 */ /* 0x000fea0003800200 */
.L_x_31905:
        /* <DEDUP_REMOVED lines=10> */
.L_x_31904:
[----:B------:R-:W-:Y:S05]  /*12240*/  BSYNC.RECONVERGENT B1 ;  /* 0x0000000000017941 */ /* 0x000fea0003800200 */
.L_x_31903:
[----:B------:R-:W-:Y:S02]  /*12250*/  F2FP.F16.F32.PACK_AB R179, RZ, R188 ;  /* 0x000000bcffb3723e */ /* 0x000fe400000000ff */
[----:B------:R-:W-:Y:S02]  /*12260*/  PRMT R178, R213, 0x5410, R214 ;  /* 0x00005410d5b27816 */ /* 0x000fe400000000d6 */
[----:B------:R-:W-:Y:S02]  /*12270*/  PRMT R177, R212, 0x5410, R209 ;  /* 0x00005410d4b17816 */ /* 0x000fe400000000d1 */
[----:B------:R-:W-:Y:S02]  /*12280*/  PRMT R176, R208, 0x5410, R203 ;  /* 0x00005410d0b07816 */ /* 0x000fe400000000cb */
[----:B------:R-:W-:-:S07]  /*12290*/  PRMT R179, R202, 0x5410, R179 ;  /* 0x00005410cab37816 */ /* 0x000fce00000000b3 */
.L_x_31853:
        /* <DEDUP_REMOVED lines=31> */
.L_x_31911:
[----:B------:R-:W-:Y:S05]  /*12490*/  BSYNC.RECONVERGENT B1 ;  /* 0x0000000000017941 */ /* 0x000fea0003800200 */
.L_x_31910:
        /* <DEDUP_REMOVED lines=25> */
.L_x_31917:
        /* <DEDUP_REMOVED lines=13> */
.L_x_31919:
[----:B------:R-:W-:Y:S05]  /*12700*/  BSYNC.RECONVERGENT B3 ;  /* 0x0000000000037941 */ /* 0x000fea0003800200 */
.L_x_31918:
        /* <DEDUP_REMOVED lines=43> */
.L_x_31916:
[----:B------:R-:W-:Y:S05]  /*129c0*/  BSYNC.RECONVERGENT B2 ;  /* 0x0000000000027941 */ /* 0x000fea0003800200 */
.L_x_31915:
        /* <DEDUP_REMOVED lines=11> */
.L_x_31914:
[----:B------:R-:W-:Y:S05]  /*12a80*/  BSYNC.RECONVERGENT B1 ;  /* 0x0000000000017941 */ /* 0x000fea0003800200 */
.L_x_31913:
        /* <DEDUP_REMOVED lines=22> */
.L_x_31924:
        /* <DEDUP_REMOVED lines=13> */
.L_x_31926:
[----:B------:R-:W-:Y:S05]  /*12cc0*/  BSYNC.RECONVERGENT B3 ;  /* 0x0000000000037941 */ /* 0x000fea0003800200 */
.L_x_31925:
        /* <DEDUP_REMOVED lines=43> */
.L_x_31923:
[----:B------:R-:W-:Y:S05]  /*12f80*/  BSYNC.RECONVERGENT B2 ;  /* 0x0000000000027941 */ /* 0x000fea0003800200 */
.L_x_31922:
        /* <DEDUP_REMOVED lines=11> */
.L_x_31921:
[----:B------:R-:W-:Y:S05]  /*13040*/  BSYNC.RECONVERGENT B1 ;  /* 0x0000000000017941 */ /* 0x000fea0003800200 */
.L_x_31920:
        /* <DEDUP_REMOVED lines=22> */
.L_x_31931:
        /* <DEDUP_REMOVED lines=13> */
.L_x_31933:
[----:B------:R-:W-:Y:S05]  /*13280*/  BSYNC.RECONVERGENT B3 ;  /* 0x0000000000037941 */ /* 0x000fea0003800200 */
.L_x_31932:
        /* <DEDUP_REMOVED lines=43> */
.L_x_31930:
[----:B------:R-:W-:Y:S05]  /*13540*/  BSYNC.RECONVERGENT B2 ;  /* 0x0000000000027941 */ /* 0x000fea0003800200 */
.L_x_31929:
        /* <DEDUP_REMOVED lines=11> */
.L_x_31928:
[----:B------:R-:W-:Y:S05]  /*13600*/  BSYNC.RECONVERGENT B1 ;  /* 0x0000000000017941 */ /* 0x000fea0003800200 */
.L_x_31927:
        /* <DEDUP_REMOVED lines=22> */
.L_x_31938:
        /* <DEDUP_REMOVED lines=13> */
.L_x_31940:
[----:B------:R-:W-:Y:S05]  /*13840*/  BSYNC.RECONVERGENT B3 ;  /* 0x0000000000037941 */ /* 0x000fea0003800200 */
.L_x_31939:
        /* <DEDUP_REMOVED lines=42> */
.L_x_31937:
[----:B------:R-:W-:Y:S05]  /*13af0*/  BSYNC.RECONVERGENT B2 ;  /* 0x0000000000027941 */ /* 0x000fea0003800200 */
.L_x_31936:
        /* <DEDUP_REMOVED lines=11> */
.L_x_31935:
[----:B------:R-:W-:Y:S05]  /*13bb0*/  BSYNC.RECONVERGENT B1 ;  /* 0x0000000000017941 */ /* 0x000fea0003800200 */
.L_x_31934:
[----:B------:R-:W-:Y:S01]  /*13bc0*/  BSSY.RECONVERGENT B1, `(.L_x_31941) ;  /* 0x000005b000017945 */ /* 0x000fe20003800200 */
[----:B------:R-:W-:Y:S01]  /*13bd0*/  F2FP.F16.F32.PACK_AB R215, RZ, R202 ;  /* 0x000000caffd7723e */ /* 0x000fe200000000ff */
[----:B-1----:R-:W-:Y:S01]  /*13be0*/  @!P2 HADD2.F32 R201, -RZ, R26.H0_H0 ;  /* 0x2000001affc9a230 */ /* 0x002fe20000004100 */
        /* <DEDUP_REMOVED lines=19> */
.L_x_31945:
        /* <DEDUP_REMOVED lines=13> */
.L_x_31947:
[----:B------:R-:W-:Y:S05]  /*13df0*/  BSYNC.RECONVERGENT B3 ;  /* 0x0000000000037941 */ /* 0x000fea0003800200 */
.L_x_31946:
        /* <DEDUP_REMOVED lines=43> */
.L_x_31944:
[----:B------:R-:W-:Y:S05]  /*140b0*/  BSYNC.RECONVERGENT B2 ;  /* 0x0000000000027941 */ /* 0x000fea0003800200 */
.L_x_31943:
        /* <DEDUP_REMOVED lines=11> */
.L_x_31942:
[----:B------:R-:W-:Y:S05]  /*14170*/  BSYNC.RECONVERGENT B1 ;  /* 0x0000000000017941 */ /* 0x000fea0003800200 */
.L_x_31941:
        /* <DEDUP_REMOVED lines=22> */
.L_x_31952:
        /* <DEDUP_REMOVED lines=13> */
.L_x_31954:
[----:B------:R-:W-:Y:S05]  /*143b0*/  BSYNC.RECONVERGENT B3 ;  /* 0x0000000000037941 */ /* 0x000fea0003800200 */
.L_x_31953:
        /* <DEDUP_REMOVED lines=43> */
.L_x_31951:
[----:B------:R-:W-:Y:S05]  /*14670*/  BSYNC.RECONVERGENT B2 ;  /* 0x0000000000027941 */ /* 0x000fea0003800200 */
.L_x_31950:
        /* <DEDUP_REMOVED lines=11> */
.L_x_31949:
[----:B------:R-:W-:Y:S05]  /*14730*/  BSYNC.RECONVERGENT B1 ;  /* 0x0000000000017941 */ /* 0x000fea0003800200 */
.L_x_31948:
        /* <DEDUP_REMOVED lines=22> */
.L_x_31959:
        /* <DEDUP_REMOVED lines=13> */
.L_x_31961:
[----:B------:R-:W-:Y:S05]  /*14970*/  BSYNC.RECONVERGENT B3 ;  /* 0x0000000000037941 */ /* 0x000fea0003800200 */
.L_x_31960:
        /* <DEDUP_REMOVED lines=42> */
.L_x_31958:
[----:B------:R-:W-:Y:S05]  /*14c20*/  BSYNC.RECONVERGENT B2 ;  /* 0x0000000000027941 */ /* 0x000fea0003800200 */
.L_x_31957:
        /* <DEDUP_REMOVED lines=11> */
.L_x_31956:
[----:B------:R-:W-:Y:S05]  /*14ce0*/  BSYNC.RECONVERGENT B1 ;  /* 0x0000000000017941 */ /* 0x000fea0003800200 */
.L_x_31955:
        /* <DEDUP_REMOVED lines=22> */
.L_x_31966:
        /* <DEDUP_REMOVED lines=13> */
.L_x_31968:
[----:B------:R-:W-:Y:S05]  /*14f20*/  BSYNC.RECONVERGENT B3 ;  /* 0x0000000000037941 */ /* 0x000fea0003800200 */
.L_x_31967:
        /* <DEDUP_REMOVED lines=41> */
[----:B------:R-:W-:-:S07]  /*151c0*/  HFMA2 R223, -RZ, RZ, 0, 0 ;  /* 0x00000000ffdf7431 */ /* 0x000fce00000001ff */
.L_x_31965:
[----:B------:R-:W-:Y:S05]  /*151d0*/  BSYNC.RECONVERGENT B2 ;  /* 0x0000000000027941 */ /* 0x000fea0003800200 */
.L_x_31964:
        /* <DEDUP_REMOVED lines=11> */
.L_x_31963:
[----:B------:R-:W-:Y:S05]  /*15290*/  BSYNC.RECONVERGENT B1 ;  /* 0x0000000000017941 */ /* 0x000fea0003800200 */
.L_x_31962:
[----:B------:R-:W-:Y:S02]  /*152a0*/  F2FP.F16.F32.PACK_AB R179, RZ, R198 ;  /* 0x000000c6ffb3723e */ /* 0x000fe400000000ff */
[----:B------:R-:W-:Y:S02]  /*152b0*/  PRMT R178, R217, 0x5410, R218 ;  /* 0x00005410d9b27816 */ /* 0x000fe400000000da */
[----:B------:R-:W-:Y:S02]  /*152c0*/  PRMT R177, R216, 0x5410, R215 ;  /* 0x00005410d8b17816 */ /* 0x000fe400000000d7 */
[----:B------:R-:W-:Y:S02]  /*152d0*/  PRMT R176, R214, 0x5410, R213 ;  /* 0x00005410d6b07816 */ /* 0x000fe400000000d5 */
[----:B------:R-:W-:Y:S01]  /*152e0*/  PRMT R179, R212, 0x5410, R179 ;  /* 0x00005410d4b37816 */ /* 0x000fe200000000b3 */
[----:B------:R-:W-:Y:S06]  /*152f0*/  BRA `(.L_x_31969) ;  /* 0x0000002800fc7947 */ /* 0x000fec0003800000 */
.L_x_31912:
        /* <DEDUP_REMOVED lines=21> */
.L_x_31974:
        /* <DEDUP_REMOVED lines=13> */
.L_x_31976:
[----:B------:R-:W-:Y:S05]  /*15520*/  BSYNC.RECONVERGENT B3 ;  /* 0x0000000000037941 */ /* 0x000fea0003800200 */
.L_x_31975:
        /* <DEDUP_REMOVED lines=42> */
.L_x_31973:
[----:B------:R-:W-:Y:S05]  /*157d0*/  BSYNC.RECONVERGENT B2 ;  /* 0x0000000000027941 */ /* 0x000fea0003800200 */
.L_x_31972:
        /* <DEDUP_REMOVED lines=10> */
.L_x_31971:
[----:B------:R-:W-:Y:S05]  /*15880*/  BSYNC.RECONVERGENT B1 ;  /* 0x0000000000017941 */ /* 0x000fea0003800200 */
.L_x_31970:
        /* <DEDUP_REMOVED lines=18> */
.L_x_31981:
        /* <DEDUP_REMOVED lines=13> */
.L_x_31983:
[----:B------:R-:W-:Y:S05]  /*15a80*/  BSYNC.RECONVERGENT B3 ;  /* 0x0000000000037941 */ /* 0x000fea0003800200 */
.L_x_31982:
        /* <DEDUP_REMOVED lines=43> */
.L_x_31980:
[----:B------:R-:W-:Y:S05]  /*15d40*/  BSYNC.RECONVERGENT B2 ;  /* 0x0000000000027941 */ /* 0x000fea0003800200 */
.L_x_31979:
        /* <DEDUP_REMOVED lines=10> */
.L_x_31978:
[----:B------:R-:W-:Y:S05]  /*15df0*/  BSYNC.RECONVERGENT B1 ;  /* 0x0000000000017941 */ /* 0x000fea0003800200 */
.L_x_31977:
        /* <DEDUP_REMOVED lines=18> */
.L_x_31988:
        /* <DEDUP_REMOVED lines=13> */
.L_x_31990:
[----:B------:R-:W-:Y:S05]  /*15ff0*/  BSYNC.RECONVERGENT B3 ;  /* 0x0000000000037941 */ /* 0x000fea0003800200 */
.L_x_31989:
        /* <DEDUP_REMOVED lines=43> */
.L_x_31987:
[----:B------:R-:W-:Y:S05]  /*162b0*/  BSYNC.RECONVERGENT B2 ;  /* 0x0000000000027941 */ /* 0x000fea0003800200 */
.L_x_31986:
        /* <DEDUP_REMOVED lines=10> */
.L_x_31985:
[----:B------:R-:W-:Y:S05]  /*16360*/  BSYNC.RECONVERGENT B1 ;  /* 0x0000000000017941 */ /* 0x000fea0003800200 */
.L_x_31984:
        /* <DEDUP_REMOVED lines=18> */
.L_x_31995:
        /* <DEDUP_REMOVED lines=13> */
.L_x_31997:
[----:B------:R-:W-:Y:S05]  /*16560*/  BSYNC.RECONVERGENT B3 ;  /* 0x0000000000037941 */ /* 0x000fea0003800200 */
.L_x_31996:
        /* <DEDUP_REMOVED lines=43> */
.L_x_31994:
[----:B------:R-:W-:Y:S05]  /*16820*/  BSYNC.RECONVERGENT B2 ;  /* 0x0000000000027941 */ /* 0x000fea0003800200 */
.L_x_31993:
        /* <DEDUP_REMOVED lines=10> */
.L_x_31992:
[----:B------:R-:W-:Y:S05]  /*168d0*/  BSYNC.RECONVERGENT B1 ;  /* 0x0000000000017941 */ /* 0x000fea0003800200 */
.L_x_31991:
        /* <DEDUP_REMOVED lines=18> */
.L_x_32002:
        /* <DEDUP_REMOVED lines=13> */
.L_x_32004:
[----:B------:R-:W-:Y:S05]  /*16ad0*/  BSYNC.RECONVERGENT B3 ;  /* 0x0000000000037941 */ /* 0x000fea0003800200 */
.L_x_32003:
        /* <DEDUP_REMOVED lines=43> */
.L_x_32001:
[----:B------:R-:W-:Y:S05]  /*16d90*/  BSYNC.RECONVERGENT B2 ;  /* 0x0000000000027941 */ /* 0x000fea0003800200 */
.L_x_32000:
        /* <DEDUP_REMOVED lines=10> */
.L_x_31999:
[----:B------:R-:W-:Y:S05]  /*16e40*/  BSYNC.RECONVERGENT B1 ;  /* 0x0000000000017941 */ /* 0x000fea0003800200 */
.L_x_31998:
        /* <DEDUP_REMOVED lines=18> */
.L_x_32009:
        /* <DEDUP_REMOVED lines=13> */
.L_x_32011:
[----:B------:R-:W-:Y:S05]  /*17040*/  BSYNC.RECONVERGENT B3 ;  /* 0x0000000000037941 */ /* 0x000fea0003800200 */
.L_x_32010:
        /* <DEDUP_REMOVED lines=43> */
.L_x_32008:
[----:B------:R-:W-:Y:S05]  /*17300*/  BSYNC.RECONVERGENT B2 ;  /* 0x0000000000027941 */ /* 0x000fea0003800200 */
.L_x_32007:
        /* <DEDUP_REMOVED lines=10> */
.L_x_32006:
[----:B------:R-:W-:Y:S05]  /*173b0*/  BSYNC.RECONVERGENT B1 ;  /* 0x0000000000017941 */ /* 0x000fea0003800200 */
.L_x_32005:
        /* <DEDUP_REMOVED lines=18> */
.L_x_32016:
        /* <DEDUP_REMOVED lines=13> */
.L_x_32018:
[----:B------:R-:W-:Y:S05]  /*175b0*/  BSYNC.RECONVERGENT B3 ;  /* 0x0000000000037941 */ /* 0x000fea0003800200 */
.L_x_32017:
        /* <DEDUP_REMOVED lines=43> */
.L_x_32015:
[----:B------:R-:W-:Y:S05]  /*17870*/  BSYNC.RECONVERGENT B2 ;  /* 0x0000000000027941 */ /* 0x000fea0003800200 */
.L_x_32014:
        /* <DEDUP_REMOVED lines=10> */
.L_x_32013:
[----:B------:R-:W-:Y:S05]  /*17920*/  BSYNC.RECONVERGENT B1 ;  /* 0x0000000000017941 */ /* 0x000fea0003800200 */
.L_x_32012:
        /* <DEDUP_REMOVED lines=18> */
.L_x_32023:
        /* <DEDUP_REMOVED lines=13> */
.L_x_32025:
[----:B------:R-:W-:Y:S05]  /*17b20*/  BSYNC.RECONVERGENT B3 ;  /* 0x0000000000037941 */ /* 0x000fea0003800200 */
.L_x_32024:
        /* <DEDUP_REMOVED lines=43> */
.L_x_32022:
[----:B------:R-:W-:Y:S05]  /*17de0*/  BSYNC.RECONVERGENT B2 ;  /* 0x0000000000027941 */ /* 0x000fea0003800200 */
.L_x_32021:
        /* <DEDUP_REMOVED lines=10> */
.L_x_32020:
[----:B------:R-:W-:Y:S05]  /*17e90*/  BSYNC.RECONVERGENT B1 ;  /* 0x0000000000017941 */ /* 0x000fea0003800200 */
.L_x_32019:
[----:B------:R-:W-:Y:S02]  /*17ea0*/  F2FP.F16.F32.PACK_AB R179, RZ, R198 ;  /* 0x000000c6ffb3723e */ /* 0x000fe400000000ff */
[----:B------:R-:W-:Y:S02]  /*17eb0*/  PRMT R178, R217, 0x5410, R218 ;  /* 0x00005410d9b27816 */ /* 0x000fe400000000da */
[----:B------:R-:W-:Y:S02]  /*17ec0*/  PRMT R177, R215, 0x5410, R216 ;  /* 0x00005410d7b17816 */ /* 0x000fe400000000d8 */
[----:B------:R-:W-:Y:S02]  /*17ed0*/  PRMT R176, R214, 0x5410, R213 ;  /* 0x00005410d6b07816 */ /* 0x000fe400000000d5 */
[----:B------:R-:W-:-:S07]  /*17ee0*/  PRMT R179, R212, 0x5410, R179 ;  /* 0x00005410d4b37816 */ /* 0x000fce00000000b3 */
.L_x_31969:
        /* <DEDUP_REMOVED lines=32> */
.L_x_32027:
[----:B------:R-:W-:Y:S05]  /*180f0*/  BSYNC.RECONVERGENT B1 ;  /* 0x0000000000017941 */ /* 0x000fea0003800200 */
.L_x_32026:
        /* <DEDUP_REMOVED lines=25> */
.L_x_32033:
        /* <DEDUP_REMOVED lines=13> */
.L_x_32035:
[----:B------:R-:W-:Y:S05]  /*18360*/  BSYNC.RECONVERGENT B3 ;  /* 0x0000000000037941 */ /* 0x000fea0003800200 */
.L_x_32034:
        /* <DEDUP_REMOVED lines=42> */
.L_x_32032:
[----:B------:R-:W-:Y:S05]  /*18610*/  BSYNC.RECONVERGENT B2 ;  /* 0x0000000000027941 */ /* 0x000fea0003800200 */
.L_x_32031:
        /* <DEDUP_REMOVED lines=11> */
.L_x_32030:
[----:B------:R-:W-:Y:S05]  /*186d0*/  BSYNC.RECONVERGENT B1 ;  /* 0x0000000000017941 */ /* 0x000fea0003800200 */
.L_x_32029:
        /* <DEDUP_REMOVED lines=22> */
.L_x_32040:
        /* <DEDUP_REMOVED lines=13> */
.L_x_32042:
[----:B------:R-:W-:Y:S05]  /*18910*/  BSYNC.RECONVERGENT B3 ;  /* 0x0000000000037941 */ /* 0x000fea0003800200 */
.L_x_32041:
        /* <DEDUP_REMOVED lines=42> */
.L_x_32039:
[----:B------:R-:W-:Y:S05]  /*18bc0*/  BSYNC.RECONVERGENT B2 ;  /* 0x0000000000027941 */ /* 0x000fea0003800200 */
.L_x_32038:
        /* <DEDUP_REMOVED lines=11> */
.L_x_32037:
[----:B------:R-:W-:Y:S05]  /*18c80*/  BSYNC.RECONVERGENT B1 ;  /* 0x0000000000017941 */ /* 0x000fea0003800200 */
.L_x_32036:
        /* <DEDUP_REMOVED lines=22> */
.L_x_32047:
        /* <DEDUP_REMOVED lines=13> */
.L_x_32049:
[----:B------:R-:W-:Y:S05]  /*18ec0*/  BSYNC.RECONVERGENT B3 ;  /* 0x0000000000037941 */ /* 0x000fea0003800200 */
.L_x_32048:
        /* <DEDUP_REMOVED lines=42> */
.L_x_32046:
[----:B------:R-:W-:Y:S05]  /*19170*/  BSYNC.RECONVERGENT B2 ;  /* 0x0000000000027941 */ /* 0x000fea0003800200 */
.L_x_32045:
        /* <DEDUP_REMOVED lines=11> */
.L_x_32044:
[----:B------:R-:W-:Y:S05]  /*19230*/  BSYNC.RECONVERGENT B1 ;  /* 0x0000000000017941 */ /* 0x000fea0003800200 */
.L_x_32043:
        /* <DEDUP_REMOVED lines=22> */
.L_x_32054:
        /* <DEDUP_REMOVED lines=13> */
.L_x_32056:
[----:B------:R-:W-:Y:S05]  /*19470*/  BSYNC.RECONVERGENT B3 ;  /* 0x0000000000037941 */ /* 0x000fea0003800200 */
.L_x_32055:
        /* <DEDUP_REMOVED lines=43> */
.L_x_32053:
[----:B------:R-:W-:Y:S05]  /*19730*/  BSYNC.RECONVERGENT B2 ;  /* 0x0000000000027941 */ /* 0x000fea0003800200 */
.L_x_32052:
        /* <DEDUP_REMOVED lines=11> */
.L_x_32051:
[----:B------:R-:W-:Y:S05]  /*197f0*/  BSYNC.RECONVERGENT B1 ;  /* 0x0000000000017941 */ /* 0x000fea0003800200 */
.L_x_32050:
        /* <DEDUP_REMOVED lines=22> */
.L_x_32061:
        /* <DEDUP_REMOVED lines=13> */
.L_x_32063:
[----:B------:R-:W-:Y:S05]  /*19a30*/  BSYNC.RECONVERGENT B3 ;  /* 0x0000000000037941 */ /* 0x000fea0003800200 */
.L_x_32062:
        /* <DEDUP_REMOVED lines=43> */
.L_x_32060:
[----:B------:R-:W-:Y:S05]  /*19cf0*/  BSYNC.RECONVERGENT B2 ;  /* 0x0000000000027941 */ /* 0x000fea0003800200 */
.L_x_32059:
        /* <DEDUP_REMOVED lines=11> */
.L_x_32058:
[----:B------:R-:W-:Y:S05]  /*19db0*/  BSYNC.RECONVERGENT B1 ;  /* 0x0000000000017941 */ /* 0x000fea0003800200 */
.L_x_32057:
[----:B------:R-:W-:Y:S01]  /*19dc0*/  BSSY.RECONVERGENT B1, `(.L_x_32064) ;  /* 0x000005b000017945 */ /* 0x000fe20003800200 */
[----:B------:R-:W-:Y:S01]  /*19dd0*/  F2FP.F16.F32.PACK_AB R230, RZ, R214 ;  /* 0x000000d6ffe6723e */ /* 0x000fe200000000ff */
[----:B-1----:R-:W-:Y:S01]  /*19de0*/  @!P2 HADD2.F32 R213, -RZ, R26.H1_H1 ;  /* 0x3000001affd5a230 */ /* 0x002fe20000004100 */
        /* <DEDUP_REMOVED lines=19> */
.L_x_32068:
        /* <DEDUP_REMOVED lines=13> */
.L_x_32070:
[----:B------:R-:W-:Y:S05]  /*19ff0*/  BSYNC.RECONVERGENT B3 ;  /* 0x0000000000037941 */ /* 0x000fea0003800200 */
.L_x_32069:
        /* <DEDUP_REMOVED lines=43> */
.L_x_32067:
[----:B------:R-:W-:Y:S05]  /*1a2b0*/  BSYNC.RECONVERGENT B2 ;  /* 0x0000000000027941 */ /* 0x000fea0003800200 */
.L_x_32066:
        /* <DEDUP_REMOVED lines=11> */
.L_x_32065:
[----:B------:R-:W-:Y:S05]  /*1a370*/  BSYNC.RECONVERGENT B1 ;  /* 0x0000000000017941 */ /* 0x000fea0003800200 */
.L_x_32064:
        /* <DEDUP_REMOVED lines=22> */
.L_x_32075:
        /* <DEDUP_REMOVED lines=13> */
.L_x_32077:
[----:B------:R-:W-:Y:S05]  /*1a5b0*/  BSYNC.RECONVERGENT B3 ;  /* 0x0000000000037941 */ /* 0x000fea0003800200 */
.L_x_32076:
        /* <DEDUP_REMOVED lines=42> */
.L_x_32074:
[----:B------:R-:W-:Y:S05]  /*1a860*/  BSYNC.RECONVERGENT B2 ;  /* 0x0000000000027941 */ /* 0x000fea0003800200 */
.L_x_32073:
        /* <DEDUP_REMOVED lines=11> */
.L_x_32072:
[----:B------:R-:W-:Y:S05]  /*1a920*/  BSYNC.RECONVERGENT B1 ;  /* 0x0000000000017941 */ /* 0x000fea0003800200 */
.L_x_32071:
        /* <DEDUP_REMOVED lines=22> */
.L_x_32082:
        /* <DEDUP_REMOVED lines=13> */
.L_x_32084:
[----:B------:R-:W-:Y:S05]  /*1ab60*/  BSYNC.RECONVERGENT B3 ;  /* 0x0000000000037941 */ /* 0x000fea0003800200 */
.L_x_32083:
        /* <DEDUP_REMOVED lines=42> */
.L_x_32081:
[----:B------:R-:W-:Y:S05]  /*1ae10*/  BSYNC.RECONVERGENT B2 ;  /* 0x0000000000027941 */ /* 0x000fea0003800200 */
.L_x_32080:
        /* <DEDUP_REMOVED lines=11> */
.L_x_32079:
[----:B------:R-:W-:Y:S05]  /*1aed0*/  BSYNC.RECONVERGENT B1 ;  /* 0x0000000000017941 */ /* 0x000fea0003800200 */
.L_x_32078:
[----:B------:R-:W-:Y:S02]  /*1aee0*/  F2FP.F16.F32.PACK_AB R179, RZ, R211 ;  /* 0x000000d3ffb3723e */ /* 0x000fe400000000ff */
[----:B------:R-:W-:Y:S02]  /*1aef0*/  PRMT R178, R230, 0x5410, R228 ;  /* 0x00005410e6b27816 */ /* 0x000fe400000000e4 */
[----:B------:R-:W-:Y:S02]  /*1af00*/  PRMT R177, R226, 0x5410, R225 ;  /* 0x00005410e2b17816 */ /* 0x000fe400000000e1 */
[----:B------:R-:W-:Y:S02]  /*1af10*/  PRMT R176, R224, 0x5410, R223 ;  /* 0x00005410e0b07816 */ /* 0x000fe400000000df */
[----:B------:R-:W-:Y:S01]  /*1af20*/  PRMT R179, R222, 0x5410, R179 ;  /* 0x00005410deb37816 */ /* 0x000fe200000000b3 */
[----:B------:R-:W-:Y:S06]  /*1af30*/  BRA `(.L_x_32085) ;  /* 0x0000002800fc7947 */ /* 0x000fec0003800000 */
.L_x_32028:
        /* <DEDUP_REMOVED lines=21> */
.L_x_32090:
        /* <DEDUP_REMOVED lines=13> */
.L_x_32092:
[----:B------:R-:W-:Y:S05]  /*1b160*/  BSYNC.RECONVERGENT B3 ;  /* 0x0000000000037941 */ /* 0x000fea0003800200 */
.L_x_32091:
        /* <DEDUP_REMOVED lines=42> */
.L_x_32089:
[----:B------:R-:W-:Y:S05]  /*1b410*/  BSYNC.RECONVERGENT B2 ;  /* 0x0000000000027941 */ /* 0x000fea0003800200 */
.L_x_32088:
        /* <DEDUP_REMOVED lines=10> */
.L_x_32087:
[----:B------:R-:W-:Y:S05]  /*1b4c0*/  BSYNC.RECONVERGENT B1 ;  /* 0x0000000000017941 */ /* 0x000fea0003800200 */
.L_x_32086:
        /* <DEDUP_REMOVED lines=18> */
.L_x_32097:
        /* <DEDUP_REMOVED lines=13> */
.L_x_32099:
[----:B------:R-:W-:Y:S05]  /*1b6c0*/  BSYNC.RECONVERGENT B3 ;  /* 0x0000000000037941 */ /* 0x000fea0003800200 */
.L_x_32098:
        /* <DEDUP_REMOVED lines=43> */
.L_x_32096:
[----:B------:R-:W-:Y:S05]  /*1b980*/  BSYNC.RECONVERGENT B2 ;  /* 0x0000000000027941 */ /* 0x000fea0003800200 */
.L_x_32095:
        /* <DEDUP_REMOVED lines=10> */
.L_x_32094:
[----:B------:R-:W-:Y:S05]  /*1ba30*/  BSYNC.RECONVERGENT B1 ;  /* 0x0000000000017941 */ /* 0x000fea0003800200 */
.L_x_32093:
        /* <DEDUP_REMOVED lines=18> */
.L_x_32104:
        /* <DEDUP_REMOVED lines=13> */
.L_x_32106:
[----:B------:R-:W-:Y:S05]  /*1bc30*/  BSYNC.RECONVERGENT B3 ;  /* 0x0000000000037941 */ /* 0x000fea0003800200 */
.L_x_32105:
        /* <DEDUP_REMOVED lines=43> */
.L_x_32103:
[----:B------:R-:W-:Y:S05]  /*1bef0*/  BSYNC.RECONVERGENT B2 ;  /* 0x0000000000027941 */ /* 0x000fea0003800200 */
.L_x_32102:
        /* <DEDUP_REMOVED lines=10> */
.L_x_32101:
[----:B------:R-:W-:Y:S05]  /*1bfa0*/  BSYNC.RECONVERGENT B1 ;  /* 0x0000000000017941 */ /* 0x000fea0003800200 */
.L_x_32100:
        /* <DEDUP_REMOVED lines=18> */
.L_x_32111:
        /* <DEDUP_REMOVED lines=13> */
.L_x_32113:
[----:B------:R-:W-:Y:S05]  /*1c1a0*/  BSYNC.RECONVERGENT B3 ;  /* 0x0000000000037941 */ /* 0x000fea0003800200 */
.L_x_32112:
        /* <DEDUP_REMOVED lines=43> */
.L_x_32110:
[----:B------:R-:W-:Y:S05]  /*1c460*/  BSYNC.RECONVERGENT B2 ;  /* 0x0000000000027941 */ /* 0x000fea0003800200 */
.L_x_32109:
        /* <DEDUP_REMOVED lines=10> */
.L_x_32108:
[----:B------:R-:W-:Y:S05]  /*1c510*/  BSYNC.RECONVERGENT B1 ;  /* 0x0000000000017941 */ /* 0x000fea0003800200 */
.L_x_32107:
        /* <DEDUP_REMOVED lines=18> */
.L_x_32118:
        /* <DEDUP_REMOVED lines=13> */
.L_x_32120:
[----:B------:R-:W-:Y:S05]  /*1c710*/  BSYNC.RECONVERGENT B3 ;  /* 0x0000000000037941 */ /* 0x000fea0003800200 */
.L_x_32119:
        /* <DEDUP_REMOVED lines=43> */
.L_x_32117:
[----:B------:R-:W-:Y:S05]  /*1c9d0*/  BSYNC.RECONVERGENT B2 ;  /* 0x0000000000027941 */ /* 0x000fea0003800200 */
.L_x_32116:
        /* <DEDUP_REMOVED lines=10> */
.L_x_32115:
[----:B------:R-:W-:Y:S05]  /*1ca80*/  BSYNC.RECONVERGENT B1 ;  /* 0x0000000000017941 */ /* 0x000fea0003800200 */
.L_x_32114:
[----:B------:R-:W-:Y:S01]  /*1ca90*/  BSSY.RECONVERGENT B1, `(.L_x_32121) ;  /* 0x0000056000017945 */ /* 0x000fe20003800200 */
[----:B------:R-:W-:Y:S01]  /*1caa0*/  F2FP.F16.F32.PACK_AB R228, RZ, R214 ;  /* 0x000000d6ffe4723e */ /* 0x000fe200000000ff */
        /* <DEDUP_REMOVED lines=16> */
.L_x_32125:
        /* <DEDUP_REMOVED lines=13> */
.L_x_32127:
[----:B------:R-:W-:Y:S05]  /*1cc80*/  BSYNC.RECONVERGENT B3 ;  /* 0x0000000000037941 */ /* 0x000fea0003800200 */
.L_x_32126:
        /* <DEDUP_REMOVED lines=43> */
.L_x_32124:
[----:B------:R-:W-:Y:S05]  /*1cf40*/  BSYNC.RECONVERGENT B2 ;  /* 0x0000000000027941 */ /* 0x000fea0003800200 */
.L_x_32123:
        /* <DEDUP_REMOVED lines=10> */
.L_x_32122:
[----:B------:R-:W-:Y:S05]  /*1cff0*/  BSYNC.RECONVERGENT B1 ;  /* 0x0000000000017941 */ /* 0x000fea0003800200 */
.L_x_32121:
        /* <DEDUP_REMOVED lines=18> */
.L_x_32132:
        /* <DEDUP_REMOVED lines=13> */
.L_x_32134:
[----:B------:R-:W-:Y:S05]  /*1d1f0*/  BSYNC.RECONVERGENT B3 ;  /* 0x0000000000037941 */ /* 0x000fea0003800200 */
.L_x_32133:
        /* <DEDUP_REMOVED lines=43> */
.L_x_32131:
[----:B------:R-:W-:Y:S05]  /*1d4b0*/  BSYNC.RECONVERGENT B2 ;  /* 0x0000000000027941 */ /* 0x000fea0003800200 */
.L_x_32130:
        /* <DEDUP_REMOVED lines=10> */
.L_x_32129:
[----:B------:R-:W-:Y:S05]  /*1d560*/  BSYNC.RECONVERGENT B1 ;  /* 0x0000000000017941 */ /* 0x000fea0003800200 */
.L_x_32128:
        /* <DEDUP_REMOVED lines=18> */
.L_x_32139:
        /* <DEDUP_REMOVED lines=13> */
.L_x_32141:
[----:B------:R-:W-:Y:S05]  /*1d760*/  BSYNC.RECONVERGENT B3 ;  /* 0x0000000000037941 */ /* 0x000fea0003800200 */
.L_x_32140:
        /* <DEDUP_REMOVED lines=43> */
.L_x_32138:
[----:B------:R-:W-:Y:S05]  /*1da20*/  BSYNC.RECONVERGENT B2 ;  /* 0x0000000000027941 */ /* 0x000fea0003800200 */
.L_x_32137:
        /* <DEDUP_REMOVED lines=10> */
.L_x_32136:
[----:B------:R-:W-:Y:S05]  /*1dad0*/  BSYNC.RECONVERGENT B1 ;  /* 0x0000000000017941 */ /* 0x000fea0003800200 */
.L_x_32135:
[----:B------:R-:W-:Y:S02]  /*1dae0*/  F2FP.F16.F32.PACK_AB R179, RZ, R211 ;  /* 0x000000d3ffb3723e */ /* 0x000fe400000000ff */
[----:B------:R-:W-:Y:S02]  /*1daf0*/  PRMT R178, R228, 0x5410, R230 ;  /* 0x00005410e4b27816 */ /* 0x000fe400000000e6 */
[----:B------:R-:W-:Y:S02]  /*1db00*/  PRMT R177, R226, 0x5410, R225 ;  /* 0x00005410e2b17816 */ /* 0x000fe400000000e1 */
[----:B------:R-:W-:Y:S02]  /*1db10*/  PRMT R176, R224, 0x5410, R223 ;  /* 0x00005410e0b07816 */ /* 0x000fe400000000df */
[----:B------:R-:W-:-:S07]  /*1db20*/  PRMT R179, R222, 0x5410, R179 ;  /* 0x00005410deb37816 */ /* 0x000fce00000000b3 */
.L_x_32085:
        /* <DEDUP_REMOVED lines=32> */
.L_x_32143:
[----:B------:R-:W-:Y:S05]  /*1dd30*/  BSYNC.RECONVERGENT B1 ;  /* 0x0000000000017941 */ /* 0x000fea0003800200 */
.L_x_32142:
        /* <DEDUP_REMOVED lines=25> */
.L_x_32149:
        /* <DEDUP_REMOVED lines=13> */
.L_x_32151:
[----:B------:R-:W-:Y:S05]  /*1dfa0*/  BSYNC.RECONVERGENT B3 ;  /* 0x0000000000037941 */ /* 0x000fea0003800200 */
.L_x_32150:
        /* <DEDUP_REMOVED lines=41> */
.L_x_32148:
[----:B------:R-:W-:Y:S05]  /*1e240*/  BSYNC.RECONVERGENT B2 ;  /* 0x0000000000027941 */ /* 0x000fea0003800200 */
.L_x_32147:
        /* <DEDUP_REMOVED lines=11> */
.L_x_32146:
[----:B------:R-:W-:Y:S05]  /*1e300*/  BSYNC.RECONVERGENT B1 ;  /* 0x0000000000017941 */ /* 0x000fea0003800200 */
.L_x_32145:
        /* <DEDUP_REMOVED lines=22> */
.L_x_32156:
        /* <DEDUP_REMOVED lines=13> */
.L_x_32158:
[----:B------:R-:W-:Y:S05]  /*1e540*/  BSYNC.RECONVERGENT B3 ;  /* 0x0000000000037941 */ /* 0x000fea0003800200 */
.L_x_32157:
        /* <DEDUP_REMOVED lines=41> */
.L_x_32155:
[----:B------:R-:W-:Y:S05]  /*1e7e0*/  BSYNC.RECONVERGENT B2 ;  /* 0x0000000000027941 */ /* 0x000fea0003800200 */
.L_x_32154:
        /* <DEDUP_REMOVED lines=11> */
.L_x_32153:
[----:B------:R-:W-:Y:S05]  /*1e8a0*/  BSYNC.RECONVERGENT B1 ;  /* 0x0000000000017941 */ /* 0x000fea0003800200 */
.L_x_32152:
        /* <DEDUP_REMOVED lines=22> */
.L_x_32163:
        /* <DEDUP_REMOVED lines=13> */
.L_x_32165:
[----:B------:R-:W-:Y:S05]  /*1eae0*/  BSYNC.RECONVERGENT B3 ;  /* 0x0000000000037941 */ /* 0x000fea0003800200 */
.L_x_32164:
        /* <DEDUP_REMOVED lines=41> */
.L_x_32162:
[----:B------:R-:W-:Y:S05]  /*1ed80*/  BSYNC.RECONVERGENT B2 ;  /* 0x0000000000027941 */ /* 0x000fea0003800200 */
.L_x_32161:
        /* <DEDUP_REMOVED lines=11> */
.L_x_32160:
[----:B------:R-:W-:Y:S05]  /*1ee40*/  BSYNC.RECONVERGENT B1 ;  /* 0x0000000000017941 */ /* 0x000fea0003800200 */
.L_x_32159:
        /* <DEDUP_REMOVED lines=22> */
.L_x_32170:
        /* <DEDUP_REMOVED lines=13> */
.L_x_32172:
[----:B------:R-:W-:Y:S05]  /*1f080*/  BSYNC.RECONVERGENT B3 ;  /* 0x0000000000037941 */ /* 0x000fea0003800200 */
.L_x_32171:
        /* <DEDUP_REMOVED lines=41> */
.L_x_32169:
[----:B------:R-:W-:Y:S05]  /*1f320*/  BSYNC.RECONVERGENT B2 ;  /* 0x0000000000027941 */ /* 0x000fea0003800200 */
.L_x_32168:
        /* <DEDUP_REMOVED lines=11> */
.L_x_32167:
[----:B------:R-:W-:Y:S05]  /*1f3e0*/  BSYNC.RECONVERGENT B1 ;  /* 0x0000000000017941 */ /* 0x000fea0003800200 */
.L_x_32166:
        /* <DEDUP_REMOVED lines=22> */
.L_x_32177:
        /* <DEDUP_REMOVED lines=13> */
.L_x_32179:
[----:B------:R-:W-:Y:S05]  /*1f620*/  BSYNC.RECONVERGENT B3 ;  /* 0x0000000000037941 */ /* 0x000fea0003800200 */
.L_x_32178:
        /* <DEDUP_REMOVED lines=41> */
.L_x_32176:
[----:B------:R-:W-:Y:S05]  /*1f8c0*/  BSYNC.RECONVERGENT B2 ;  /* 0x0000000000027941 */ /* 0x000fea0003800200 */
.L_x_32175:
        /* <DEDUP_REMOVED lines=11> */
.L_x_32174:
[----:B------:R-:W-:Y:S05]  /*1f980*/  BSYNC.RECONVERGENT B1 ;  /* 0x0000000000017941 */ /* 0x000fea0003800200 */
.L_x_32173:
        /* <DEDUP_REMOVED lines=22> */
.L_x_32184:
        /* <DEDUP_REMOVED lines=13> */
.L_x_32186:
[----:B------:R-:W-:Y:S05]  /*1fbc0*/  BSYNC.RECONVERGENT B3 ;  /* 0x0000000000037941 */ /* 0x000fea0003800200 */
.L_x_32185:
        /* <DEDUP_REMOVED lines=41> */
.L_x_32183:
[----:B------:R-:W-:Y:S05]  /*1fe60*/  BSYNC.RECONVERGENT B2 ;  /* 0x0000000000027941 */ /* 0x000fea0003800200 */
.L_x_32182:
        /* <DEDUP_REMOVED lines=11> */
.L_x_32181:
[----:B------:R-:W-:Y:S05]  /*1ff20*/  BSYNC.RECONVERGENT B1 ;  /* 0x0000000000017941 */ /* 0x000fea0003800200 */
.L_x_32180:
        /* <DEDUP_REMOVED lines=22> */
.L_x_32191:
        /* <DEDUP_REMOVED lines=13> */
.L_x_32193:
[----:B------:R-:W-:Y:S05]  /*20160*/  BSYNC.RECONVERGENT B3 ;  /* 0x0000000000037941 */ /* 0x000fea0003800200 */
.L_x_32192:
        /* <DEDUP_REMOVED lines=42> */
.L_x_32190:
[----:B------:R-:W-:Y:S05]  /*20410*/  BSYNC.RECONVERGENT B2 ;  /* 0x0000000000027941 */ /* 0x000fea0003800200 */
.L_x_32189:
        /* <DEDUP_REMOVED lines=11> */
.L_x_32188:
[----:B------:R-:W-:Y:S05]  /*204d0*/  BSYNC.RECONVERGENT B1 ;  /* 0x0000000000017941 */ /* 0x000fea0003800200 */
.L_x_32187:
        /* <DEDUP_REMOVED lines=22> */
.L_x_32198:
        /* <DEDUP_REMOVED lines=13> */
.L_x_32200:
[----:B------:R-:W-:Y:S05]  /*20710*/  BSYNC.RECONVERGENT B3 ;  /* 0x0000000000037941 */ /* 0x000fea0003800200 */
.L_x_32199:
        /* <DEDUP_REMOVED lines=44> */
.L_x_32197:
[----:B------:R-:W-:Y:S05]  /*209e0*/  BSYNC.RECONVERGENT B2 ;  /* 0x0000000000027941 */ /* 0x000fea0003800200 */
.L_x_32196:
        /* <DEDUP_REMOVED lines=11> */
.L_x_32195:
[----:B------:R-:W-:Y:S05]  /*20aa0*/  BSYNC.RECONVERGENT B1 ;  /* 0x0000000000017941 */ /* 0x000fea0003800200 */
.L_x_32194:
[----:B------:R-:W-:Y:S02]  /*20ab0*/  F2FP.F16.F32.PACK_AB R179, RZ, R207 ;  /* 0x000000cfffb3723e */ /* 0x000fe400000000ff */
[----:B------:R-:W-:Y:S02]  /*20ac0*/  PRMT R178, R235, 0x5410, R234 ;  /* 0x00005410ebb27816 */ /* 0x000fe400000000ea */
[----:B------:R-:W-:Y:S02]  /*20ad0*/  PRMT R177, R233, 0x5410, R232 ;  /* 0x00005410e9b17816 */ /* 0x000fe400000000e8 */
[----:B------:R-:W-:Y:S02]  /*20ae0*/  PRMT R176, R231, 0x5410, R230 ;  /* 0x00005410e7b07816 */ /* 0x000fe400000000e6 */
[----:B------:R-:W-:Y:S01]  /*20af0*/  PRMT R179, R227, 0x5410, R179 ;  /* 0x00005410e3b37816 */ /* 0x000fe200000000b3 */
[----:B------:R-:W-:Y:S06]  /*20b00*/  BRA `(.L_x_32201) ;  /* 0x0000002800f47947 */ /* 0x000fec0003800000 */
.L_x_32144:
        /* <DEDUP_REMOVED lines=25> */
.L_x_32206:
        /* <DEDUP_REMOVED lines=13> */
.L_x_32208:
[----:B------:R-:W-:Y:S05]  /*20d70*/  BSYNC.RECONVERGENT B3 ;  /* 0x0000000000037941 */ /* 0x000fea0003800200 */
.L_x_32207:
        /* <DEDUP_REMOVED lines=41> */
.L_x_32205:
[----:B------:R-:W-:Y:S05]  /*21010*/  BSYNC.RECONVERGENT B2 ;  /* 0x0000000000027941 */ /* 0x000fea0003800200 */
.L_x_32204:
        /* <DEDUP_REMOVED lines=10> */
.L_x_32203:
[----:B------:R-:W-:Y:S05]  /*210c0*/  BSYNC.RECONVERGENT B1 ;  /* 0x0000000000017941 */ /* 0x000fea0003800200 */
.L_x_32202:
        /* <DEDUP_REMOVED lines=18> */
.L_x_32213:
        /* <DEDUP_REMOVED lines=13> */
.L_x_32215:
[----:B------:R-:W-:Y:S05]  /*212c0*/  BSYNC.RECONVERGENT B3 ;  /* 0x0000000000037941 */ /* 0x000fea0003800200 */
.L_x_32214:
        /* <DEDUP_REMOVED lines=42> */
.L_x_32212:
[----:B------:R-:W-:Y:S05]  /*21570*/  BSYNC.RECONVERGENT B2 ;  /* 0x0000000000027941 */ /* 0x000fea0003800200 */
.L_x_32211:
        /* <DEDUP_REMOVED lines=10> */
.L_x_32210:
[----:B------:R-:W-:Y:S05]  /*21620*/  BSYNC.RECONVERGENT B1 ;  /* 0x0000000000017941 */ /* 0x000fea0003800200 */
.L_x_32209:
        /* <DEDUP_REMOVED lines=18> */
.L_x_32220:
        /* <DEDUP_REMOVED lines=13> */
.L_x_32222:
[----:B------:R-:W-:Y:S05]  /*21820*/  BSYNC.RECONVERGENT B3 ;  /* 0x0000000000037941 */ /* 0x000fea0003800200 */
.L_x_32221:
        /* <DEDUP_REMOVED lines=42> */
.L_x_32219:
[----:B------:R-:W-:Y:S05]  /*21ad0*/  BSYNC.RECONVERGENT B2 ;  /* 0x0000000000027941 */ /* 0x000fea0003800200 */
.L_x_32218:
        /* <DEDUP_REMOVED lines=10> */
.L_x_32217:
[----:B------:R-:W-:Y:S05]  /*21b80*/  BSYNC.RECONVERGENT B1 ;  /* 0x0000000000017941 */ /* 0x000fea0003800200 */
.L_x_32216:
        /* <DEDUP_REMOVED lines=18> */
.L_x_32227:
        /* <DEDUP_REMOVED lines=13> */
.L_x_32229:
[----:B------:R-:W-:Y:S05]  /*21d80*/  BSYNC.RECONVERGENT B3 ;  /* 0x0000000000037941 */ /* 0x000fea0003800200 */
.L_x_32228:
        /* <DEDUP_REMOVED lines=42> */
.L_x_32226:
[----:B------:R-:W-:Y:S05]  /*22030*/  BSYNC.RECONVERGENT B2 ;  /* 0x0000000000027941 */ /* 0x000fea0003800200 */
.L_x_32225:
        /* <DEDUP_REMOVED lines=10> */
.L_x_32224:
[----:B------:R-:W-:Y:S05]  /*220e0*/  BSYNC.RECONVERGENT B1 ;  /* 0x0000000000017941 */ /* 0x000fea0003800200 */
.L_x_32223:
        /* <DEDUP_REMOVED lines=18> */
.L_x_32234:
        /* <DEDUP_REMOVED lines=13> */
.L_x_32236:
[----:B------:R-:W-:Y:S05]  /*222e0*/  BSYNC.RECONVERGENT B3 ;  /* 0x0000000000037941 */ /* 0x000fea0003800200 */
.L_x_32235:
        /* <DEDUP_REMOVED lines=42> */
.L_x_32233:
[----:B------:R-:W-:Y:S05]  /*22590*/  BSYNC.RECONVERGENT B2 ;  /* 0x0000000000027941 */ /* 0x000fea0003800200 */
.L_x_32232:
        /* <DEDUP_REMOVED lines=10> */
.L_x_32231:
[----:B------:R-:W-:Y:S05]  /*22640*/  BSYNC.RECONVERGENT B1 ;  /* 0x0000000000017941 */ /* 0x000fea0003800200 */
.L_x_32230:
        /* <DEDUP_REMOVED lines=18> */
.L_x_32241:
        /* <DEDUP_REMOVED lines=13> */
.L_x_32243:
[----:B------:R-:W-:Y:S05]  /*22840*/  BSYNC.RECONVERGENT B3 ;  /* 0x0000000000037941 */ /* 0x000fea0003800200 */
.L_x_32242:
        /* <DEDUP_REMOVED lines=42> */
.L_x_32240:
[----:B------:R-:W-:Y:S05]  /*22af0*/  BSYNC.RECONVERGENT B2 ;  /* 0x0000000000027941 */ /* 0x000fea0003800200 */
.L_x_32239:
        /* <DEDUP_REMOVED lines=10> */
.L_x_32238:
[----:B------:R-:W-:Y:S05]  /*22ba0*/  BSYNC.RECONVERGENT B1 ;  /* 0x0000000000017941 */ /* 0x000fea0003800200 */
.L_x_32237:
        /* <DEDUP_REMOVED lines=18> */
.L_x_32248:
        /* <DEDUP_REMOVED lines=13> */
.L_x_32250:
[----:B------:R-:W-:Y:S05]  /*22da0*/  BSYNC.RECONVERGENT B3 ;  /* 0x0000000000037941 */ /* 0x000fea0003800200 */
.L_x_32249:
        /* <DEDUP_REMOVED lines=43> */
.L_x_32247:
[----:B------:R-:W-:Y:S05]  /*23060*/  BSYNC.RECONVERGENT B2 ;  /* 0x0000000000027941 */ /* 0x000fea0003800200 */
.L_x_32246:
        /* <DEDUP_REMOVED lines=10> */
.L_x_32245:
[----:B------:R-:W-:Y:S05]  /*23110*/  BSYNC.RECONVERGENT B1 ;  /* 0x0000000000017941 */ /* 0x000fea0003800200 */
.L_x_32244:
        /* <DEDUP_REMOVED lines=18> */
.L_x_32255:
        /* <DEDUP_REMOVED lines=13> */
.L_x_32257:
[----:B------:R-:W-:Y:S05]  /*23310*/  BSYNC.RECONVERGENT B3 ;  /* 0x0000000000037941 */ /* 0x000fea0003800200 */
.L_x_32256:
        /* <DEDUP_REMOVED lines=43> */
.L_x_32254:
[----:B------:R-:W-:Y:S05]  /*235d0*/  BSYNC.RECONVERGENT B2 ;  /* 0x0000000000027941 */ /* 0x000fea0003800200 */
.L_x_32253:
        /* <DEDUP_REMOVED lines=10> */
.L_x_32252:
[----:B------:R-:W-:Y:S05]  /*23680*/  BSYNC.RECONVERGENT B1 ;  /* 0x0000000000017941 */ /* 0x000fea0003800200 */
.L_x_32251:
[----:B------:R-:W-:Y:S02]  /*23690*/  F2FP.F16.F32.PACK_AB R179, RZ, R207 ;  /* 0x000000cfffb3723e */ /* 0x000fe400000000ff */
[----:B------:R-:W-:Y:S02]  /*236a0*/  PRMT R178, R233, 0x5410, R234 ;  /* 0x00005410e9b27816 */ /* 0x000fe400000000ea */
[----:B------:R-:W-:Y:S02]  /*236b0*/  PRMT R177, R232, 0x5410, R231 ;  /* 0x00005410e8b17816 */ /* 0x000fe400000000e7 */
[----:B------:R-:W-:Y:S02]  /*236c0*/  PRMT R176, R230, 0x5410, R229 ;  /* 0x00005410e6b07816 */ /* 0x000fe400000000e5 */
[----:B------:R-:W-:-:S07]  /*236d0*/  PRMT R179, R227, 0x5410, R179 ;  /* 0x00005410e3b37816 */ /* 0x000fce00000000b3 */
.L_x_32201:
        /* <DEDUP_REMOVED lines=78> */
.L_x_32259:
[----:B------:R-:W-:Y:S05]  /*23bc0*/  BSYNC.RECONVERGENT B1 ;  /* 0x0000000000017941 */ /* 0x000fea0003800200 */
.L_x_32258:
        /* <DEDUP_REMOVED lines=120> */
.L_x_32275:
        /* <DEDUP_REMOVED lines=88> */
[C---:B------:R-:W-:Y:S01]  /*248d0*/  FMUL.FTZ R3, R195.reuse, R180 ;  /* 0x000000b4c3037220 */ /* 0x040fe20000410000 */
[C---:B------:R-:W-:Y:S01]  /*248e0*/  FMUL.FTZ R0, R195.reuse, R0 ;  /* 0x00000000c3007220 */ /* 0x040fe20000410000 */
[----:B------:R-:W-:Y:S01]  /*248f0*/  F2FP.F16.F32.PACK_AB R179, R240, R9 ;  /* 0x00000009f0b3723e */ /* 0x000fe200000000ff */
[----:B------:R-:W-:Y:S01]  /*24900*/  FMUL.FTZ R15, R195, R186 ;  /* 0x000000bac30f7220 */ /* 0x000fe20000410000 */
[----:B------:R-:W-:Y:S01]  /*24910*/  F2FP.F16.F32.PACK_AB R178, R234, R7 ;  /* 0x00000007eab2723e */ /* 0x000fe200000000ff */
[----:B------:R-:W-:Y:S01]  /*24920*/  FFMA.FTZ R3, R3, R164, R116 ;  /* 0x000000a403037223 */ /* 0x000fe20000010074 */
[----:B------:R-:W-:Y:S01]  /*24930*/  F2FP.F16.F32.PACK_AB R177, R210, R5 ;  /* 0x00000005d2b1723e */ /* 0x000fe200000000ff */
        /* <DEDUP_REMOVED lines=27> */
[----:B0-----:R-:W-:Y:S01]  /*24af0*/  F2FP.F16.F32.PACK_AB R176, R0, R3 ;  /* 0x0000000300b0723e */ /* 0x001fe200000000ff */
[----:B------:R-:W-:Y:S01]  /*24b00*/  FFMA.FTZ R180, R182, R157, R109 ;  /* 0x0000009db6b47223 */ /* 0x000fe2000001006d */
[----:B------:R-:W-:Y:S01]  /*24b10*/  FFMA.FTZ R182, R185, R152, R104 ;  /* 0x00000098b9b67223 */ /* 0x000fe20000010068 */
[----:B------:R-:W-:Y:S01]  /*24b20*/  FFMA.FTZ R3, R190, R153, R105 ;  /* 0x00000099be037223 */ /* 0x000fe20000010069 */
[C---:B------:R-:W-:Y:S01]  /*24b30*/  FMUL.FTZ R193, R195.reuse, R218 ;  /* 0x000000dac3c17220 */ /* 0x040fe20000410000 */
[----:B------:R-:W-:Y:S01]  /*24b40*/  F2FP.F16.F32.PACK_AB R177, R232, R5 ;  /* 0x00000005e8b1723e */ /* 0x000fe200000000ff */
[C---:B------:R-:W-:Y:S01]  /*24b50*/  FMUL.FTZ R13, R195.reuse, R252 ;  /* 0x000000fcc30d7220 */ /* 0x040fe20000410000 */
[----:B------:R-:W-:Y:S01]  /*24b60*/  F2FP.F16.F32.PACK_AB R183, R186, R183 ;  /* 0x000000b7bab7723e */ /* 0x000fe200000000ff */
[----:B------:R-:W-:Y:S01]  /*24b70*/  FMUL.FTZ R208, R195, R208 ;  /* 0x000000d0c3d07220 */ /* 0x000fe20000410000 */
[----:B------:R-:W-:Y:S01]  /*24b80*/  F2FP.F16.F32.PACK_AB R182, R3, R182 ;  /* 0x000000b603b6723e */ /* 0x000fe200000000ff */
        /* <DEDUP_REMOVED lines=53> */
[----:B------:R-:W-:Y:S01]  /*24ee0*/  F2FP.F16.F32.PACK_AB R179, R242, R15 ;  /* 0x0000000ff2b3723e */ /* 0x000fe200000000ff */
[----:B------:R-:W-:Y:S01]  /*24ef0*/  IMAD.WIDE.U32 R196, R197, 0x10, R16 ;  /* 0x00000010c5c47825 */ /* 0x000fe200078e0010 */
[----:B------:R-:W-:-:S02]  /*24f00*/  F2FP.F16.F32.PACK_AB R178, R178, R9 ;  /* 0x00000009b2b2723e */ /* 0x000fc400000000ff */
        /* <DEDUP_REMOVED lines=16> */
[----:B------:R0:W-:Y:S01]  /*25010*/  STG.E.128 desc[UR8][R202.64], R188 ;  /* 0x000000bcca007986 */ /* 0x0001e2000c101d08 */
[----:B------:R-:W-:Y:S02]  /*25020*/  F2FP.F16.F32.PACK_AB R193, R216, R211 ;  /* 0x000000d3d8c1723e */ /* 0x000fe400000000ff */
[----:B------:R-:W-:-:S05]  /*25030*/  F2FP.F16.F32.PACK_AB R192, R3, R192 ;  /* 0x000000c003c0723e */ /* 0x000fca00000000ff */
[----:B------:R0:W-:Y:S02]  /*25040*/  STG.E.128 desc[UR8][R16.64], R192 ;  /* 0x000000c010007986 */ /* 0x0001e4000c101d08 */
.L_x_32262:
[----:B------:R-:W-:Y:S05]  /*25050*/  BSYNC.RECONVERGENT B1 ;  /* 0x0000000000017941 */ /* 0x000fea0003800200 */
.L_x_32261:
[----:B0-----:R-:W0:Y:S02]  /*25060*/  LDC.64 R16, c[0x0][0x380] ;  /* 0x0000e000ff107b82 */ /* 0x001e240000000a00 */
[----:B0-----:R-:W-:-:S04]  /*25070*/  LEA R22, R16, R22, 0x2 ;  /* 0x0000001610167211 */ /* 0x001fc800078e10ff */
[----:B------:R-:W-:-:S13]  /*25080*/  ISETP.GE.AND P0, PT, R22, R17, PT ;  /* 0x000000111600720c */ /* 0x000fda0003f06270 */
[----:B------:R-:W-:Y:S05]  /*25090*/  @!P0 BRA `(.L_x_32263) ;  /* 0xfffffdbc00388947 */ /* 0x000fea000383ffff */
[----:B------:R-:W-:Y:S05]  /*250a0*/  BSYNC B0 ;  /* 0x0000000000007941 */ /* 0x000fea0003800000 */
.L_x_31563:
[----:B------:R-:W-:Y:S05]  /*250b0*/  EXIT ;  /* 0x000000000000794d */ /* 0x000fea0003800000 */
.L_x_32260:
        /* <DEDUP_REMOVED lines=8> */
.L_x_32265:
[----:B------:R-:W-:Y:S05]  /*25140*/  BSYNC B1 ;  /* 0x0000000000017941 */ /* 0x000fea0003800000 */
.L_x_32264:
        /* <DEDUP_REMOVED lines=10> */
.L_x_32266:
[----:B------:R-:W-:Y:S01]  /*251f0*/  HFMA2 R233, -RZ, RZ, 0, 2.384185791015625e-07 ;  /* 0x00000004ffe97431 */ /* 0x000fe200000001ff */
[----:B------:R-:W-:-:S05]  /*25200*/  MOV R176, R229 ;  /* 0x000000e500b07202 */ /* 0x000fca0000000f00 */
[----:B------:R-:W-:-:S04]  /*25210*/  FADD.FTZ R178, R177, R176 ;  /* 0x000000b0b1b27221 */ /* 0x000fc80000010000 */
[----:B------:R-:W-:-:S07]  /*25220*/  IMAD.MOV.U32 R231, RZ, RZ, R178 ;  /* 0x000000ffffe77224 */ /* 0x000fce00078e00b2 */
[----:B------:R-:W-:Y:S05]  /*25230*/  WARPSYNC.COLLECTIVE R230, `(.L_x_32267) ;  /* 0x00000000e6087348 */ /* 0x000fea0003c00000 */
[----:B------:R0:W1:Y:S02]  /*25240*/  SHFL.BFLY P1, R229, R231, R233, R234 ;  /* 0x0c0000e9e7e57389 */ /* 0x00006400000200ea */
[----:B01----:R-:W-:Y:S05]  /*25250*/  ENDCOLLECTIVE ;  /* 0x000000000000791b */ /* 0x003fea0003800000 */
.L_x_32267:
[----:B------:R-:W-:Y:S02]  /*25260*/  IMAD.MOV.U32 R233, RZ, RZ, 0x8 ;  /* 0x00000008ffe97424 */ /* 0x000fe400078e00ff */
[----:B------:R-:W-:-:S04]  /*25270*/  IMAD.MOV.U32 R179, RZ, RZ, R229 ;  /* 0x000000ffffb37224 */ /* 0x000fc800078e00e5 */
[----:B------:R-:W-:-:S05]  /*25280*/  FADD.FTZ R179, R178, R179 ;  /* 0x000000b3b2b37221 */ /* 0x000fca0000010000 */
[----:B------:R-:W-:-:S07]  /*25290*/  MOV R231, R179 ;  /* 0x000000b300e77202 */ /* 0x000fce0000000f00 */
[----:B------:R-:W-:Y:S05]  /*252a0*/  WARPSYNC.COLLECTIVE R230, `(.L_x_32268) ;  /* 0x00000000e6087348 */ /* 0x000fea0003c00000 */
[----:B------:R0:W1:Y:S02]  /*252b0*/  SHFL.BFLY P1, R229, R231, R233, R234 ;  /* 0x0c0000e9e7e57389 */ /* 0x00006400000200ea */
[----:B01----:R-:W-:Y:S05]  /*252c0*/  ENDCOLLECTIVE ;  /* 0x000000000000791b */ /* 0x003fea0003800000 */
.L_x_32268:
[----:B------:R-:W-:Y:S01]  /*252d0*/  HFMA2 R233, -RZ, RZ, 0, 9.5367431640625e-07 ;  /* 0x00000010ffe97431 */ /* 0x000fe200000001ff */
[----:B------:R-:W-:-:S05]  /*252e0*/  MOV R176, R229 ;  /* 0x000000e500b07202 */ /* 0x000fca0000000f00 */
[----:B------:R-:W-:-:S04]  /*252f0*/  FADD.FTZ R210, R179, R176 ;  /* 0x000000b0b3d27221 */ /* 0x000fc80000010000 */
[----:B------:R-:W-:-:S07]  /*25300*/  IMAD.MOV.U32 R231, RZ, RZ, R210 ;  /* 0x000000ffffe77224 */ /* 0x000fce00078e00d2 */
[----:B------:R-:W-:Y:S05]  /*25310*/  WARPSYNC.COLLECTIVE R230, `(.L_x_32269) ;  /* 0x00000000e6087348 */ /* 0x000fea0003c00000 */
[----:B------:R0:W1:Y:S02]  /*25320*/  SHFL.BFLY P1, R229, R231, R233, R234 ;  /* 0x0c0000e9e7e57389 */ /* 0x00006400000200ea */
[----:B01----:R-:W-:Y:S05]  /*25330*/  ENDCOLLECTIVE ;  /* 0x000000000000791b */ /* 0x003fea0003800000 */
.L_x_32269:
        /* <DEDUP_REMOVED lines=103> */
.L_x_32270:
[----:B------:R-:W-:Y:S02]  /*259b0*/  IMAD.MOV.U32 R233, RZ, RZ, 0x2 ;  /* 0x00000002ffe97424 */ /* 0x000fe400078e00ff */
[----:B------:R-:W-:-:S04]  /*259c0*/  IMAD.MOV.U32 R177, RZ, RZ, R229 ;  /* 0x000000ffffb17224 */ /* 0x000fc800078e00e5 */
[----:B------:R-:W-:-:S05]  /*259d0*/  FADD.FTZ R177, R176, R177 ;  /* 0x000000b1b0b17221 */ /* 0x000fca0000010000 */
[----:B------:R-:W-:-:S07]  /*259e0*/  MOV R231, R177 ;  /* 0x000000b100e77202 */ /* 0x000fce0000000f00 */
[----:B------:R-:W-:Y:S05]  /*259f0*/  WARPSYNC.COLLECTIVE R230, `(.L_x_32271) ;  /* 0x00000000e6087348 */ /* 0x000fea0003c00000 */
[----:B------:R0:W1:Y:S02]  /*25a00*/  SHFL.BFLY P1, R229, R231, R233, R234 ;  /* 0x0c0000e9e7e57389 */ /* 0x00006400000200ea */
[----:B01----:R-:W-:Y:S05]  /*25a10*/  ENDCOLLECTIVE ;  /* 0x000000000000791b */ /* 0x003fea0003800000 */
.L_x_32271:
[----:B------:R-:W-:Y:S01]  /*25a20*/  HFMA2 R233, -RZ, RZ, 0, 2.384185791015625e-07 ;  /* 0x00000004ffe97431 */ /* 0x000fe200000001ff */
[----:B------:R-:W-:-:S05]  /*25a30*/  MOV R178, R229 ;  /* 0x000000e500b27202 */ /* 0x000fca0000000f00 */
[----:B------:R-:W-:-:S04]  /*25a40*/  FADD.FTZ R178, R177, R178 ;  /* 0x000000b2b1b27221 */ /* 0x000fc80000010000 */
[----:B------:R-:W-:-:S07]  /*25a50*/  IMAD.MOV.U32 R231, RZ, RZ, R178 ;  /* 0x000000ffffe77224 */ /* 0x000fce00078e00b2 */
[----:B------:R-:W-:Y:S05]  /*25a60*/  WARPSYNC.COLLECTIVE R230, `(.L_x_32272) ;  /* 0x00000000e6087348 */ /* 0x000fea0003c00000 */
[----:B------:R0:W1:Y:S02]  /*25a70*/  SHFL.BFLY P1, R229, R231, R233, R234 ;  /* 0x0c0000e9e7e57389 */ /* 0x00006400000200ea */
[----:B01----:R-:W-:Y:S05]  /*25a80*/  ENDCOLLECTIVE ;  /* 0x000000000000791b */ /* 0x003fea0003800000 */
.L_x_32272:
[----:B------:R-:W-:Y:S02]  /*25a90*/  IMAD.MOV.U32 R233, RZ, RZ, 0x8 ;  /* 0x00000008ffe97424 */ /* 0x000fe400078e00ff */
[----:B------:R-:W-:-:S04]  /*25aa0*/  IMAD.MOV.U32 R179, RZ, RZ, R229 ;  /* 0x000000ffffb37224 */ /* 0x000fc800078e00e5 */
[----:B------:R-:W-:-:S05]  /*25ab0*/  FADD.FTZ R179, R178, R179 ;  /* 0x000000b3b2b37221 */ /* 0x000fca0000010000 */
[----:B------:R-:W-:-:S07]  /*25ac0*/  MOV R231, R179 ;  /* 0x000000b300e77202 */ /* 0x000fce0000000f00 */
[----:B------:R-:W-:Y:S05]  /*25ad0*/  WARPSYNC.COLLECTIVE R230, `(.L_x_32273) ;  /* 0x00000000e6087348 */ /* 0x000fea0003c00000 */
[----:B------:R0:W1:Y:S02]  /*25ae0*/  SHFL.BFLY P1, R229, R231, R233, R234 ;  /* 0x0c0000e9e7e57389 */ /* 0x00006400000200ea */
[----:B01----:R-:W-:Y:S05]  /*25af0*/  ENDCOLLECTIVE ;  /* 0x000000000000791b */ /* 0x003fea0003800000 */
.L_x_32273:
[----:B------:R-:W-:Y:S01]  /*25b00*/  HFMA2 R233, -RZ, RZ, 0, 9.5367431640625e-07 ;  /* 0x00000010ffe97431 */ /* 0x000fe200000001ff */
[----:B------:R-:W-:-:S05]  /*25b10*/  MOV R210, R229 ;  /* 0x000000e500d27202 */ /* 0x000fca0000000f00 */
[----:B------:R-:W-:-:S04]  /*25b20*/  FADD.FTZ R210, R179, R210 ;  /* 0x000000d2b3d27221 */ /* 0x000fc80000010000 */
[----:B------:R-:W-:-:S07]  /*25b30*/  IMAD.MOV.U32 R231, RZ, RZ, R210 ;  /* 0x000000ffffe77224 */ /* 0x000fce00078e00d2 */
[----:B------:R-:W-:Y:S05]  /*25b40*/  WARPSYNC.COLLECTIVE R230, `(.L_x_32274) ;  /* 0x00000000e6087348 */ /* 0x000fea0003c00000 */
[----:B------:R0:W1:Y:S02]  /*25b50*/  SHFL.BFLY P1, R229, R231, R233, R234 ;  /* 0x0c0000e9e7e57389 */ /* 0x00006400000200ea */
[----:B01----:R-:W-:Y:S05]  /*25b60*/  ENDCOLLECTIVE ;  /* 0x000000000000791b */ /* 0x003fea0003800000 */
.L_x_32274:
[----:B------:R-:W-:Y:S05]  /*25b70*/  BRA `(.L_x_32275) ;  /* 0xffffffe400f47947 */ /* 0x000fea000383ffff */
.L_x_32276:
        /* <DEDUP_REMOVED lines=16> */
.L_x_54423:


//--------------------- .text._ZN10layer_norm13ln_fwd_kernelINS_13Kernel_traitsI6__halfS2_fS2_fjLj1536ELj1ELj4ELj1ELj16ENS_18Kernel_traits_baseILj1536ES2_S2_fS2_fjLj128EEEEELb0ELb0ELb0ELb0EEEvNS_9FwdParamsE --------------------------
	.section	.text._ZN10layer_norm13ln_fwd_kernelINS_13Kernel_traitsI6__halfS2_fS2_fjLj1536ELj1ELj4ELj1ELj16ENS_18Kernel_traits_baseILj1536ES2_S2_fS2_fjLj128EEEEELb0ELb0ELb0ELb0EEEvNS_9FwdParamsE,"ax",@progbits
	.align	128
        .global         _ZN10layer_norm13ln_fwd_kernelINS_13Kernel_traitsI6__halfS2_fS2_fjLj1536ELj1ELj4ELj1ELj16ENS_18Kernel_traits_baseILj1536ES2_S2_fS2_fjLj128EEEEELb0ELb0ELb0ELb0EEEvNS_9FwdParamsE
        .type           _ZN10layer_norm13ln_fwd_kernelINS_13Kernel_traitsI6__halfS2_fS2_fjLj1536ELj1ELj4ELj1ELj16ENS_18Kernel_traits_baseILj1536ES2_S2_fS2_fjLj128EEEEELb0ELb0ELb0ELb0EEEvNS_9FwdParamsE,@function
        .size           _ZN10layer_norm13ln_fwd_kernelINS_13Kernel_traitsI6__halfS2_fS2_fjLj1536ELj1ELj4ELj1ELj16ENS_18Kernel_traits_baseILj1536ES2_S2_fS2_fjLj128EEEEELb0ELb0ELb0ELb0EEEvNS_9FwdParamsE,(.L_x_54424 - _ZN10layer_norm13ln_fwd_kernelINS_13Kernel_traitsI6__halfS2_fS2_fjLj1536ELj1ELj4ELj1ELj16ENS_18Kernel_traits_baseILj1536ES2_S2_fS2_fjLj128EEEEELb0ELb0ELb0ELb0EEEvNS_9FwdParamsE)
        .other          _ZN10layer_norm13ln_fwd_kernelINS_13Kernel_traitsI6__halfS2_fS2_fjLj1536ELj1ELj4ELj1ELj16ENS_18Kernel_traits_baseILj1536ES2_S2_fS2_fjLj128EEEEELb0ELb0ELb0ELb0EEEvNS_9FwdParamsE,@"STO_CUDA_ENTRY STV_DEFAULT"
_ZN10layer_norm13ln_fwd_kernelINS_13Kernel_traitsI6__halfS2_fS2_fjLj1536ELj1ELj4ELj1ELj16ENS_18Kernel_traits_baseILj1536ES2_S2_fS2_fjLj128EEEEELb0ELb0ELb0ELb0EEEvNS_9FwdParamsE:
.text._ZN10layer_norm13ln_fwd_kernelINS_13Kernel_traitsI6__halfS2_fS2_fjLj1536ELj1ELj4ELj1ELj16ENS_18Kernel_traits_baseILj1536ES2_S2_fS2_fjLj128EEEEELb0ELb0ELb0ELb0EEEvNS_9FwdParamsE:
        /* <DEDUP_REMOVED lines=68> */
.L_x_32278:
        /* <DEDUP_REMOVED lines=17> */
[----:B------:R-:W-:-:S03]  /*0550*/  @P2 IADD3 R3, PT, PT, R3, 0x20, RZ ;  /* 0x0000002003032810 */ /* 0x000fc60007ffe0ff */
[----:B------:R-:W-:Y:S02]  /*0560*/  HFMA2 R46, -RZ, RZ, 0, 0 ;  /* 0x00000000ff2e7431 */ /* 0x000fe400000001ff */
[----:B------:R-:W-:Y:S01]  /*0570*/  HFMA2 R30, -RZ, RZ, 0, 0 ;  /* 0x00000000ff1e7431 */ /* 0x000fe200000001ff */
[----:B------:R-:W5:Y:S01]  /*0580*/  @P2 LDG.E.128 R24, desc[UR6][R20.64] ;  /* 0x0000000614182981 */ /* 0x000f62000c1e1d00 */
[----:B------:R-:W1:Y:S01]  /*0590*/  @P5 LDC.64 R44, c[0x0][0x3d0] ;  /* 0x0000f400ff2c5b82 */ /* 0x000e620000000a00 */
[C---:B--2---:R-:W-:Y:S01]  /*05a0*/  @P3 IMAD.WIDE.U32 R28, R3.reuse, 0x10, R28 ;  /* 0x00000010031c3825 */ /* 0x044fe200078e001c */
[----:B------:R-:W-:-:S03]  /*05b0*/  @P3 IADD3 R3, PT, PT, R3, 0x20, RZ ;  /* 0x0000002003033810 */ /* 0x000fc60007ffe0ff */
[----:B------:R-:W-:Y:S01]  /*05c0*/  HFMA2 R14, -RZ, RZ, 0, 0 ;  /* 0x00000000ff0e7431 */ /* 0x000fe200000001ff */
[----:B------:R-:W-:Y:S02]  /*05d0*/  MOV R38, RZ ;  /* 0x000000ff00267202 */ /* 0x000fe40000000f00 */
[----:B------:R-:W-:Y:S01]  /*05e0*/  @P5 CS2R R54, SRZ ;  /* 0x0000000000365805 */ /* 0x000fe2000001ff00 */
[----:B------:R2:W5:Y:S01]  /*05f0*/  @P3 LDG.E.128 R32, desc[UR6][R28.64] ;  /* 0x000000061c203981 */ /* 0x000562000c1e1d00 */
[C---:B---3--:R-:W-:Y:S01]  /*0600*/  @P4 IMAD.WIDE.U32 R56, R3.reuse, 0x10, R36 ;  /* 0x0000001003384825 */ /* 0x048fe200078e0024 */
[----:B------:R-:W-:-:S04]  /*0610*/  @P4 IADD3 R3, PT, PT, R3, 0x20, RZ ;  /* 0x0000002003034810 */ /* 0x000fc80007ffe0ff */
[----:B------:R-:W5:Y:S01]  /*0620*/  @P4 LDG.E.128 R40, desc[UR6][R56.64] ;  /* 0x0000000638284981 */ /* 0x000f62000c1e1d00 */
[----:B0-----:R-:W-:Y:S01]  /*0630*/  @P0 IMAD.WIDE.U32 R12, R106, 0x10, R6 ;  /* 0x000000106a0c0825 */ /* 0x001fe200078e0006 */
[----:B------:R-:W-:Y:S02]  /*0640*/  CS2R R36, SRZ ;  /* 0x0000000000247805 */ /* 0x000fe4000001ff00 */
[----:B--2---:R-:W-:Y:S02]  /*0650*/  CS2R R28, SRZ ;  /* 0x00000000001c7805 */ /* 0x004fe4000001ff00 */
[----:B------:R-:W-:Y:S02]  /*0660*/  MOV R22, RZ ;  /* 0x000000ff00167202 */ /* 0x000fe40000000f00 */
[----:B------:R-:W-:Y:S01]  /*0670*/  CS2R R20, SRZ ;  /* 0x0000000000147805 */ /* 0x000fe2000001ff00 */
[----:B------:R0:W5:Y:S01]  /*0680*/  @P0 LDG.E.128 R8, desc[UR6][R12.64] ;  /* 0x000000060c080981 */ /* 0x000162000c1e1d00 */
[----:B-1----:R-:W-:-:S05]  /*0690*/  @P5 IMAD.WIDE.U32 R6, R3, 0x10, R44 ;  /* 0x0000001003065825 */ /* 0x002fca00078e002c */
[----:B------:R1:W5:Y:S01]  /*06a0*/  @P5 LDG.E.128 R48, desc[UR6][R6.64] ;  /* 0x0000000606305981 */ /* 0x000362000c1e1d00 */
[----:B------:R-:W-:Y:S02]  /*06b0*/  CS2R R44, SRZ ;  /* 0x00000000002c7805 */ /* 0x000fe4000001ff00 */
[----:B0-----:R-:W-:Y:S02]  /*06c0*/  CS2R R12, SRZ ;  /* 0x00000000000c7805 */ /* 0x001fe4000001ff00 */
[----:B------:R-:W-:Y:S02]  /*06d0*/  @P5 CS2R R52, SRZ ;  /* 0x0000000000345805 */ /* 0x000fe4000001ff00 */
[----:B------:R-:W-:Y:S02]  /*06e0*/  @P1 MOV R23, RZ ;  /* 0x000000ff00171202 */ /* 0x000fe40000000f00 */
[----:B------:R-:W-:Y:S02]  /*06f0*/  @P2 MOV R31, RZ ;  /* 0x000000ff001f2202 */ /* 0x000fe40000000f00 */
[----:B------:R-:W-:-:S02]  /*0700*/  @P3 MOV R39, RZ ;  /* 0x000000ff00273202 */ /* 0x000fc40000000f00 */
[----:B------:R-:W-:Y:S02]  /*0710*/  @P4 MOV R47, RZ ;  /* 0x000000ff002f4202 */ /* 0x000fe40000000f00 */
[----:B-1----:R-:W-:-:S07]  /*0720*/  @P0 MOV R15, RZ ;  /* 0x000000ff000f0202 */ /* 0x002fce0000000f00 */
.L_x_32279:
[----:B------:R-:W-:Y:S05]  /*0730*/  BSYNC.RECONVERGENT B0 ;  /* 0x0000000000007941 */ /* 0x000fea0003800200 */
.L_x_32277:
[----:B------:R-:W0:Y:S02]  /*0740*/  LDCU UR4, c[0x0][0x384] ;  /* 0x00007080ff0477ac */ /* 0x000e240008000800 */
[----:B0-----:R-:W-:-:S13]  /*0750*/  ISETP.GE.AND P0, PT, R2, UR4, PT ;  /* 0x0000000402007c0c */ /* 0x001fda000bf06270 */
[----:B------:R-:W-:Y:S05]  /*0760*/  @P0 EXIT ;  /* 0x000000000000094d */ /* 0x000fea0003800000 */
[----:B------:R-:W0:Y:S01]  /*0770*/  LDCU.64 UR4, c[0x0][0x3e0] ;  /* 0x00007c00ff0477ac */ /* 0x000e220008000a00 */
[----:B------:R-:W1:Y:S01]  /*0780*/  LDCU UR12, c[0x0][0x388] ;  /* 0x00007100ff0c77ac */ /* 0x000e620008000800 */
[----:B------:R-:W2:Y:S01]  /*0790*/  LDCU.U8 UR10, c[0x0][0x410] ;  /* 0x00008200ff0a77ac */ /* 0x000ea20008000000 */
[----:B------:R-:W3:Y:S01]  /*07a0*/  LDCU UR11, c[0x0][0x448] ;  /* 0x00008900ff0b77ac */ /* 0x000ee20008000800 */
[----:B------:R-:W4:Y:S01]  /*07b0*/  LDCU.64 UR8, c[0x0][0x3a0] ;  /* 0x00007400ff0877ac */ /* 0x000f220008000a00 */
[----:B0-----:R-:W-:-:S04]  /*07c0*/  ISETP.NE.U32.AND P4, PT, RZ, UR4, PT ;  /* 0x00000004ff007c0c */ /* 0x001fc8000bf85070 */
[----:B-1234-:R-:W-:-:S13]  /*07d0*/  ISETP.NE.AND.EX P4, PT, RZ, UR5, PT, P4 ;  /* 0x00000005ff007c0c */ /* 0x01efda000bf85340 */
.L_x_32317:
[----:B------:R-:W0:Y:S02]  /*07e0*/  @P4 LDC.64 R4, c[0x0][0x3e0] ;  /* 0x0000f800ff044b82 */ /* 0x000e240000000a00 */
        /* <DEDUP_REMOVED lines=22> */
[--C-:B-----5:R-:W-:Y:S02]  /*0950*/  HADD2.F32 R107, -RZ, R5.reuse.H0_H0 ;  /* 0x20000005ff6b7230 */ /* 0x120fe40000004100 */
[----:B------:R-:W-:Y:S02]  /*0960*/  HADD2.F32 R110, -RZ, R5.H1_H1 ;  /* 0x30000005ff6e7230 */ /* 0x000fe40000004100 */
[----:B------:R-:W-:Y:S02]  /*0970*/  HADD2.F32 R105, -RZ, R4.H0_H0 ;  /* 0x20000004ff697230 */ /* 0x000fe40000004100 */
[----:B------:R-:W-:-:S02]  /*0980*/  HADD2.F32 R5, -RZ, R6.H0_H0 ;  /* 0x20000006ff057230 */ /* 0x000fc40000004100 */
[----:B------:R-:W-:Y:S02]  /*0990*/  HADD2.F32 R4, -RZ, R4.H1_H1 ;  /* 0x30000004ff047230 */ /* 0x000fe40000004100 */
[----:B------:R-:W-:Y:S02]  /*09a0*/  HADD2.F32 R6, -RZ, R6.H1_H1 ;  /* 0x30000006ff067230 */ /* 0x000fe40000004100 */
[--C-:B------:R-:W-:Y:S02]  /*09b0*/  HADD2.F32 R111, -RZ, R7.reuse.H0_H0 ;  /* 0x20000007ff6f7230 */ /* 0x100fe40000004100 */
[----:B------:R-:W-:Y:S02]  /*09c0*/  HADD2.F32 R112, -RZ, R7.H1_H1 ;  /* 0x30000007ff707230 */ /* 0x000fe40000004100 */
[-C--:B--2---:R-:W-:Y:S01]  /*09d0*/  FFMA.FTZ R56, R105, R3.reuse, R56 ;  /* 0x0000000369387223 */ /* 0x084fe20000010038 */
[-C--:B------:R-:W-:Y:S01]  /*09e0*/  FFMA.FTZ R57, R4, R3.reuse, R57 ;  /* 0x0000000304397223 */ /* 0x080fe20000010039 */
[-C--:B------:R-:W-:Y:S01]  /*09f0*/  FFMA.FTZ R58, R107, R3.reuse, R58 ;  /* 0x000000036b3a7223 */ /* 0x080fe2000001003a */
[-C--:B------:R-:W-:Y:S01]  /*0a00*/  FFMA.FTZ R59, R110, R3.reuse, R59 ;  /* 0x000000036e3b7223 */ /* 0x080fe2000001003b */
[-C--:B---3--:R-:W-:Y:S01]  /*0a10*/  FFMA.FTZ R60, R5, R3.reuse, R60 ;  /* 0x00000003053c7223 */ /* 0x088fe2000001003c */
[-C--:B------:R-:W-:Y:S01]  /*0a20*/  FFMA.FTZ R61, R6, R3.reuse, R61 ;  /* 0x00000003063d7223 */ /* 0x080fe2000001003d */
[-C--:B------:R-:W-:Y:S01]  /*0a30*/  FFMA.FTZ R62, R111, R3.reuse, R62 ;  /* 0x000000036f3e7223 */ /* 0x080fe2000001003e */
[----:B------:R-:W-:Y:S01]  /*0a40*/  FFMA.FTZ R63, R112, R3, R63 ;  /* 0x00000003703f7223 */ /* 0x000fe2000001003f */
[----:B------:R-:W-:Y:S06]  /*0a50*/  BRA `(.L_x_32283) ;  /* 0x0000000000407947 */ /* 0x000fec0003800000 */
.L_x_32282:
[--C-:B-----5:R-:W-:Y:S02]  /*0a60*/  HADD2.F32 R60, -RZ, R5.reuse.H1_H1 ;  /* 0x30000005ff3c7230 */ /* 0x120fe40000004100 */
        /* <DEDUP_REMOVED lines=15> */
.L_x_32283:
[----:B------:R-:W0:Y:S01]  /*0b60*/  LDC.64 R4, c[0x0][0x3a8] ;  /* 0x0000ea00ff047b82 */ /* 0x000e220000000a00 */
[C---:B------:R-:W-:Y:S01]  /*0b70*/  IADD3 R105, PT, PT, R104.reuse, 0x20, RZ ;  /* 0x0000002068697810 */ /* 0x040fe20007ffe0ff */
[----:B0-----:R-:W-:-:S05]  /*0b80*/  IMAD.WIDE.U32 R4, R104, 0x20, R4 ;  /* 0x0000002068047825 */ /* 0x001fca00078e0004 */
[----:B------:R0:W-:Y:S04]  /*0b90*/  STG.E.128 desc[UR6][R4.64], R56 ;  /* 0x0000003804007986 */ /* 0x0001e8000c101d06 */
[----:B------:R0:W-:Y:S02]  /*0ba0*/  STG.E.128 desc[UR6][R4.64+0x10], R60 ;  /* 0x0000103c04007986 */ /* 0x0001e4000c101d06 */
.L_x_32281:
[----:B------:R-:W-:Y:S05]  /*0bb0*/  BSYNC.RECONVERGENT B0 ;  /* 0x0000000000007941 */ /* 0x000fea0003800200 */
.L_x_32280:
        /* <DEDUP_REMOVED lines=31> */
.L_x_32286:
        /* <DEDUP_REMOVED lines=16> */
.L_x_32287:
[----:B------:R-:W0:Y:S02]  /*0eb0*/  LDC.64 R4, c[0x0][0x3a8] ;  /* 0x0000ea00ff047b82 */ /* 0x000e240000000a00 */
[C---:B0-----:R-:W-:Y:S01]  /*0ec0*/  IMAD.WIDE.U32 R4, R105.reuse, 0x20, R4 ;  /* 0x0000002069047825 */ /* 0x041fe200078e0004 */
[----:B------:R-:W-:-:S04]  /*0ed0*/  IADD3 R105, PT, PT, R105, 0x20, RZ ;  /* 0x0000002069697810 */ /* 0x000fc80007ffe0ff */
[----:B------:R0:W-:Y:S04]  /*0ee0*/  STG.E.128 desc[UR6][R4.64], R64 ;  /* 0x0000004004007986 */ /* 0x0001e8000c101d06 */
[----:B------:R0:W-:Y:S02]  /*0ef0*/  STG.E.128 desc[UR6][R4.64+0x10], R68 ;  /* 0x0000104404007986 */ /* 0x0001e4000c101d06 */
.L_x_32285:
[----:B------:R-:W-:Y:S05]  /*0f00*/  BSYNC.RECONVERGENT B0 ;  /* 0x0000000000007941 */ /* 0x000fea0003800200 */
.L_x_32284:
        /* <DEDUP_REMOVED lines=31> */
.L_x_32290:
        /* <DEDUP_REMOVED lines=16> */
.L_x_32291:
[----:B------:R-:W0:Y:S02]  /*1200*/  LDC.64 R4, c[0x0][0x3a8] ;  /* 0x0000ea00ff047b82 */ /* 0x000e240000000a00 */
[C---:B0-----:R-:W-:Y:S01]  /*1210*/  IMAD.WIDE.U32 R4, R105.reuse, 0x20, R4 ;  /* 0x0000002069047825 */ /* 0x041fe200078e0004 */
[----:B------:R-:W-:-:S04]  /*1220*/  IADD3 R105, PT, PT, R105, 0x20, RZ ;  /* 0x0000002069697810 */ /* 0x000fc80007ffe0ff */
[----:B------:R0:W-:Y:S04]  /*1230*/  STG.E.128 desc[UR6][R4.64], R72 ;  /* 0x0000004804007986 */ /* 0x0001e8000c101d06 */
[----:B------:R0:W-:Y:S02]  /*1240*/  STG.E.128 desc[UR6][R4.64+0x10], R76 ;  /* 0x0000104c04007986 */ /* 0x0001e4000c101d06 */
.L_x_32289:
[----:B------:R-:W-:Y:S05]  /*1250*/  BSYNC.RECONVERGENT B0 ;  /* 0x0000000000007941 */ /* 0x000fea0003800200 */
.L_x_32288:
        /* <DEDUP_REMOVED lines=31> */
.L_x_32294:
        /* <DEDUP_REMOVED lines=16> */
.L_x_32295:
[----:B------:R-:W0:Y:S02]  /*1550*/  LDC.64 R4, c[0x0][0x3a8] ;  /* 0x0000ea00ff047b82 */ /* 0x000e240000000a00 */
[C---:B0-----:R-:W-:Y:S01]  /*1560*/  IMAD.WIDE.U32 R4, R105.reuse, 0x20, R4 ;  /* 0x0000002069047825 */ /* 0x041fe200078e0004 */
[----:B------:R-:W-:-:S04]  /*1570*/  IADD3 R105, PT, PT, R105, 0x20, RZ ;  /* 0x0000002069697810 */ /* 0x000fc80007ffe0ff */
[----:B------:R0:W-:Y:S04]  /*1580*/  STG.E.128 desc[UR6][R4.64], R80 ;  /* 0x0000005004007986 */ /* 0x0001e8000c101d06 */
[----:B------:R0:W-:Y:S02]  /*1590*/  STG.E.128 desc[UR6][R4.64+0x10], R84 ;  /* 0x0000105404007986 */ /* 0x0001e4000c101d06 */
.L_x_32293:
[----:B------:R-:W-:Y:S05]  /*15a0*/  BSYNC.RECONVERGENT B0 ;  /* 0x0000000000007941 */ /* 0x000fea0003800200 */
.L_x_32292:
        /* <DEDUP_REMOVED lines=31> */
.L_x_32298:
        /* <DEDUP_REMOVED lines=16> */
.L_x_32299:
[----:B------:R-:W0:Y:S02]  /*18a0*/  LDC.64 R4, c[0x0][0x3a8] ;  /* 0x0000ea00ff047b82 */ /* 0x000e240000000a00 */
[C---:B0-----:R-:W-:Y:S01]  /*18b0*/  IMAD.WIDE.U32 R4, R105.reuse, 0x20, R4 ;  /* 0x0000002069047825 */ /* 0x041fe200078e0004 */
[----:B------:R-:W-:-:S04]  /*18c0*/  IADD3 R105, PT, PT, R105, 0x20, RZ ;  /* 0x0000002069697810 */ /* 0x000fc80007ffe0ff */
[----:B------:R0:W-:Y:S04]  /*18d0*/  STG.E.128 desc[UR6][R4.64], R88 ;  /* 0x0000005804007986 */ /* 0x0001e8000c101d06 */
[----:B------:R0:W-:Y:S02]  /*18e0*/  STG.E.128 desc[UR6][R4.64+0x10], R92 ;  /* 0x0000105c04007986 */ /* 0x0001e4000c101d06 */
.L_x_32297:
[----:B------:R-:W-:Y:S05]  /*18f0*/  BSYNC.RECONVERGENT B0 ;  /* 0x0000000000007941 */ /* 0x000fea0003800200 */
.L_x_32296:
        /* <DEDUP_REMOVED lines=31> */
.L_x_32302:
[----:B-----5:R-:W-:Y:S02]  /*1af0*/  HADD2.F32 R96, -RZ, R4.H0_H0 ;  /* 0x20000004ff607230 */ /* 0x020fe40000004100 */
        /* <DEDUP_REMOVED lines=9> */
[----:B------:R-:W-:Y:S02]  /*1b90*/  HADD2.F32 R98, -RZ, R5.H0_H0 ;  /* 0x20000005ff627230 */ /* 0x000fe40000004100 */
[-C--:B------:R-:W-:Y:S01]  /*1ba0*/  FMUL.FTZ R103, R110, R3.reuse ;  /* 0x000000036e677220 */ /* 0x080fe20000410000 */
[----:B------:R-:W-:Y:S02]  /*1bb0*/  HADD2.F32 R6, -RZ, R6.H1_H1 ;  /* 0x30000006ff067230 */ /* 0x000fe40000004100 */
[-C--:B------:R-:W-:Y:S01]  /*1bc0*/  FMUL.FTZ R97, R4, R3.reuse ;  /* 0x0000000304617220 */ /* 0x080fe20000410000 */
[----:B------:R-:W-:-:S02]  /*1bd0*/  FMUL.FTZ R98, R98, R3 ;  /* 0x0000000362627220 */ /* 0x000fc40000410000 */
[----:B------:R-:W-:-:S07]  /*1be0*/  FMUL.FTZ R101, R6, R3 ;  /* 0x0000000306657220 */ /* 0x000fce0000410000 */
.L_x_32303:
[----:B------:R-:W0:Y:S02]  /*1bf0*/  LDC.64 R4, c[0x0][0x3a8] ;  /* 0x0000ea00ff047b82 */ /* 0x000e240000000a00 */
[----:B0-----:R-:W-:-:S05]  /*1c00*/  IMAD.WIDE.U32 R4, R105, 0x20, R4 ;  /* 0x0000002069047825 */ /* 0x001fca00078e0004 */
[----:B------:R0:W-:Y:S04]  /*1c10*/  STG.E.128 desc[UR6][R4.64], R96 ;  /* 0x0000006004007986 */ /* 0x0001e8000c101d06 */
[----:B------:R0:W-:Y:S02]  /*1c20*/  STG.E.128 desc[UR6][R4.64+0x10], R100 ;  /* 0x0000106404007986 */ /* 0x0001e4000c101d06 */
.L_x_32301:
[----:B------:R-:W-:Y:S05]  /*1c30*/  BSYNC.RECONVERGENT B0 ;  /* 0x0000000000007941 */ /* 0x000fea0003800200 */
.L_x_32300:
        /* <DEDUP_REMOVED lines=179> */
.L_x_32329:
[----:B------:R-:W-:Y:S01]  /*2770*/  FMUL.FTZ R3, R4, R4 ;  /* 0x0000000404037220 */ /* 0x000fe20000410000 */
[----:B------:R-:W-:Y:S01]  /*2780*/  ISETP.NE.AND P0, PT, RZ, UR10, PT ;  /* 0x0000000aff007c0c */ /* 0x000fe2000bf05270 */
[----:B------:R-:W2:Y:S01]  /*2790*/  @!P5 LDC.64 R108, c[0x0][0x3c0] ;  /* 0x0000f000ff6cdb82 */ /* 0x000ea20000000a00 */
[----:B-1----:R-:W-:Y:S01]  /*27a0*/  FADD.FTZ R110, R105, R110 ;  /* 0x0000006e696e7221 */ /* 0x002fe20000010000 */
[----:B------:R-:W-:Y:S01]  /*27b0*/  BSSY.RECONVERGENT B0, `(.L_x_32305) ;  /* 0x000003c000007945 */ /* 0x000fe20003800200 */
[----:B------:R-:W-:Y:S02]  /*27c0*/  FSEL R112, R3, RZ, P0 ;  /* 0x000000ff03707208 */ /* 0x000fe40000000000 */
        /* <DEDUP_REMOVED lines=12> */
[----:B-----5:R-:W-:Y:S02]  /*2890*/  HADD2.F32 R111, -RZ, R9.H1_H1 ;  /* 0x30000009ff6f7230 */ /* 0x020fe40000004100 */
[--C-:B------:R-:W-:Y:S01]  /*28a0*/  FADD.FTZ R110, R60, -R3.reuse ;  /* 0x800000033c6e7221 */ /* 0x100fe20000010000 */
[----:B------:R-:W-:Y:S02]  /*28b0*/  HADD2.F32 R113, -RZ, R13.H1_H1 ;  /* 0x3000000dff717230 */ /* 0x000fe40000004100 */
[----:B------:R-:W-:Y:S01]  /*28c0*/  FADD.FTZ R6, R58, -R3 ;  /* 0x800000033a067221 */ /* 0x000fe20000010000 */
        /* <DEDUP_REMOVED lines=10> */
[----:B------:R-:W-:Y:S01]  /*2970*/  FADD.FTZ R108, R61, -R3 ;  /* 0x800000033d6c7221 */ /* 0x000fe20000010000 */
[----:B------:R-:W-:-:S02]  /*2980*/  HADD2.F32 R117, -RZ, R14.H0_H0 ;  /* 0x2000000eff757230 */ /* 0x000fc40000004100 */
[----:B------:R-:W-:Y:S01]  /*2990*/  FFMA.FTZ R4, R4, R5, R7 ;  /* 0x0000000504047223 */ /* 0x000fe20000010007 */
[----:B------:R-:W-:Y:S01]  /*29a0*/  FFMA.FTZ R5, R6, R107, R109 ;  /* 0x0000006b06057223 */ /* 0x000fe2000001006d */
[----:B------:R-:W-:Y:S02]  /*29b0*/  HADD2.F32 R114, -RZ, R14.H1_H1 ;  /* 0x3000000eff727230 */ /* 0x000fe40000004100 */
[----:B------:R-:W-:Y:S01]  /*29c0*/  FADD.FTZ R116, R62, -R3 ;  /* 0x800000033e747221 */ /* 0x000fe20000010000 */
[----:B------:R-:W-:Y:S01]  /*29d0*/  FFMA.FTZ R6, R112, R115, R117 ;  /* 0x0000007370067223 */ /* 0x000fe20000010075 */
[----:B------:R-:W-:Y:S02]  /*29e0*/  HADD2.F32 R112, -RZ, R10.H1_H1 ;  /* 0x3000000aff707230 */ /* 0x000fe40000004100 */
[----:B------:R-:W-:Y:S01]  /*29f0*/  FMUL.FTZ R7, R105, R108 ;  /* 0x0000006c69077220 */ /* 0x000fe20000410000 */
[----:B------:R-:W-:Y:S01]  /*2a00*/  HADD2.F32 R107, -RZ, R11.H0_H0 ;  /* 0x2000000bff6b7230 */ /* 0x000fe20000004100 */
[----:B------:R-:W0:Y:S01]  /*2a10*/  LDC.64 R108, c[0x0][0x428] ;  /* 0x00010a00ff6c7b82 */ /* 0x000e220000000a00 */
[----:B------:R-:W-:-:S02]  /*2a20*/  HADD2.F32 R113, -RZ, R15.H0_H0 ;  /* 0x2000000fff717230 */ /* 0x000fc40000004100 */
        /* <DEDUP_REMOVED lines=8> */
[----:B------:R-:W-:Y:S01]  /*2ab0*/  HADD2.F32 R107, -RZ, R12.H1_H1 ;  /* 0x3000000cff6b7230 */ /* 0x000fe20000004100 */
[----:B------:R-:W-:Y:S01]  /*2ac0*/  F2FP.F16.F32.PACK_AB R6, R111, R6 ;  /* 0x000000066f06723e */ /* 0x000fe200000000ff */
[----:B------:R-:W-:Y:S01]  /*2ad0*/  FFMA.FTZ R114, R7, R114, R116 ;  /* 0x0000007207727223 */ /* 0x000fe20000010074 */
[----:B------:R-:W-:-:S02]  /*2ae0*/  HADD2.F32 R7, -RZ, R8.H1_H1 ;  /* 0x30000008ff077230 */ /* 0x000fc40000004100 */
[----:B------:R-:W-:Y:S01]  /*2af0*/  FMUL.FTZ R112, R105, R112 ;  /* 0x0000007069707220 */ /* 0x000fe20000410000 */
[----:B------:R-:W-:-:S03]  /*2b00*/  F2FP.F16.F32.PACK_AB R5, R110, R5 ;  /* 0x000000056e05723e */ /* 0x000fc600000000ff */
[----:B------:R-:W-:Y:S01]  /*2b10*/  FFMA.FTZ R107, R112, R7, R107 ;  /* 0x00000007706b7223 */ /* 0x000fe2000001006b */
[----:B------:R-:W-:-:S04]  /*2b20*/  F2FP.F16.F32.PACK_AB R7, R114, R113 ;  /* 0x000000717207723e */ /* 0x000fc800000000ff */
[----:B------:R-:W-:Y:S01]  /*2b30*/  F2FP.F16.F32.PACK_AB R4, R107, R4 ;  /* 0x000000046b04723e */ /* 0x000fe200000000ff */
[C---:B0-----:R-:W-:Y:S01]  /*2b40*/  IMAD.WIDE.U32 R108, R104.reuse, 0x10, R108 ;  /* 0x00000010686c7825 */ /* 0x041fe200078e006c */
[----:B------:R-:W-:-:S04]  /*2b50*/  IADD3 R104, PT, PT, R104, 0x20, RZ ;  /* 0x0000002068687810 */ /* 0x000fc80007ffe0ff */
[----:B------:R0:W-:Y:S03]  /*2b60*/  STG.E.128 desc[UR6][R108.64], R4 ;  /* 0x000000046c007986 */ /* 0x0001e6000c101d06 */
.L_x_32306:
[----:B------:R-:W-:Y:S05]  /*2b70*/  BSYNC.RECONVERGENT B0 ;  /* 0x0000000000007941 */ /* 0x000fea0003800200 */
.L_x_32305:
[----:B------:R-:W-:Y:S01]  /*2b80*/  ISETP.GE.U32.AND P0, PT, R0, 0x40, PT ;  /* 0x000000400000780c */ /* 0x000fe20003f06070 */
[----:B------:R-:W-:-:S12]  /*2b90*/  BSSY.RECONVERGENT B0, `(.L_x_32307) ;  /* 0x0000032000007945 */ /* 0x000fd80003800200 */
[----:B------:R-:W-:Y:S05]  /*2ba0*/  @!P0 BRA `(.L_x_32308) ;  /* 0x0000000000c08947 */ /* 0x000fea0003800000 */
[--C-:B0-2---:R-:W-:Y:S01]  /*2bb0*/  FADD.FTZ R108, R67, -R3.reuse ;  /* 0x80000003436c7221 */ /* 0x105fe20000010000 */
        /* <DEDUP_REMOVED lines=47> */
.L_x_32308:
[----:B------:R-:W-:Y:S05]  /*2eb0*/  BSYNC.RECONVERGENT B0 ;  /* 0x0000000000007941 */ /* 0x000fea0003800200 */
.L_x_32307:
[----:B------:R-:W-:Y:S01]  /*2ec0*/  ISETP.GE.U32.AND P0, PT, R0, 0x60, PT ;  /* 0x000000600000780c */ /* 0x000fe20003f06070 */
[----:B------:R-:W-:-:S12]  /*2ed0*/  BSSY.RECONVERGENT B0, `(.L_x_32309) ;  /* 0x0000032000007945 */ /* 0x000fd80003800200 */
[----:B------:R-:W-:Y:S05]  /*2ee0*/  @!P0 BRA `(.L_x_32310) ;  /* 0x0000000000c08947 */ /* 0x000fea0003800000 */
[--C-:B012---:R-:W-:Y:S01]  /*2ef0*/  FADD.FTZ R108, R75, -R3.reuse ;  /* 0x800000034b6c7221 */ /* 0x107fe20000010000 */
        /* <DEDUP_REMOVED lines=47> */
.L_x_32310:
[----:B------:R-:W-:Y:S05]  /*31f0*/  BSYNC.RECONVERGENT B0 ;  /* 0x0000000000007941 */ /* 0x000fea0003800200 */
.L_x_32309:
[----:B------:R-:W-:Y:S01]  /*3200*/  ISETP.GE.U32.AND P0, PT, R0, 0x80, PT ;  /* 0x000000800000780c */ /* 0x000fe20003f06070 */
[----:B------:R-:W-:-:S12]  /*3210*/  BSSY.RECONVERGENT B0, `(.L_x_32311) ;  /* 0x0000032000007945 */ /* 0x000fd80003800200 */
[----:B------:R-:W-:Y:S05]  /*3220*/  @!P0 BRA `(.L_x_32312) ;  /* 0x0000000000c08947 */ /* 0x000fea0003800000 */
[--C-:B0123--:R-:W-:Y:S01]  /*3230*/  FADD.FTZ R108, R83, -R3.reuse ;  /* 0x80000003536c7221 */ /* 0x10ffe20000010000 */
        /* <DEDUP_REMOVED lines=47> */
.L_x_32312:
[----:B------:R-:W-:Y:S05]  /*3530*/  BSYNC.RECONVERGENT B0 ;  /* 0x0000000000007941 */ /* 0x000fea0003800200 */
.L_x_32311:
[----:B------:R-:W-:Y:S01]  /*3540*/  ISETP.GE.U32.AND P0, PT, R0, 0xa0, PT ;  /* 0x000000a00000780c */ /* 0x000fe20003f06070 */
[----:B------:R-:W-:-:S12]  /*3550*/  BSSY.RECONVERGENT B0, `(.L_x_32313) ;  /* 0x0000032000007945 */ /* 0x000fd80003800200 */
[----:B------:R-:W-:Y:S05]  /*3560*/  @!P0 BRA `(.L_x_32314) ;  /* 0x0000000000c08947 */ /* 0x000fea0003800000 */
[--C-:B01234-:R-:W-:Y:S01]  /*3570*/  FADD.FTZ R108, R91, -R3.reuse ;  /* 0x800000035b6c7221 */ /* 0x11ffe20000010000 */
        /* <DEDUP_REMOVED lines=47> */
.L_x_32314:
[----:B------:R-:W-:Y:S05]  /*3870*/  BSYNC.RECONVERGENT B0 ;  /* 0x0000000000007941 */ /* 0x000fea0003800200 */
.L_x_32313:
[----:B------:R-:W-:Y:S01]  /*3880*/  ISETP.GE.U32.AND P0, PT, R0, 0xc0, PT ;  /* 0x000000c00000780c */ /* 0x000fe20003f06070 */
[----:B------:R-:W-:-:S12]  /*3890*/  BSSY.RECONVERGENT B0, `(.L_x_32315) ;  /* 0x0000031000007945 */ /* 0x000fd80003800200 */
[----:B------:R-:W-:Y:S05]  /*38a0*/  @!P0 BRA `(.L_x_32316) ;  /* 0x0000000000bc8947 */ /* 0x000fea0003800000 */
[--C-:B01234-:R-:W-:Y:S01]  /*38b0*/  FADD.FTZ R6, R98, -R3.reuse ;  /* 0x8000000362067221 */ /* 0x11ffe20000010000 */
[--C-:B------:R-:W-:Y:S01]  /*38c0*/  FADD.FTZ R108, R100, -R3.reuse ;  /* 0x80000003646c7221 */ /* 0x100fe20000010000 */
[----:B------:R-:W-:Y:S01]  /*38d0*/  FADD.FTZ R4, R96, -R3 ;  /* 0x8000000360047221 */ /* 0x000fe20000010000 */
[----:B-----5:R-:W-:Y:S02]  /*38e0*/  HADD2.F32 R7, -RZ, R49.H0_H0 ;  /* 0x20000031ff077230 */ /* 0x020fe40000004100 */
        /* <DEDUP_REMOVED lines=8> */
[----:B------:R-:W-:Y:S01]  /*3970*/  FADD.FTZ R116, R102, -R3 ;  /* 0x8000000366747221 */ /* 0x000fe20000010000 */
[----:B------:R-:W-:Y:S02]  /*3980*/  HADD2.F32 R5, -RZ, R52.H0_H0 ;  /* 0x20000034ff057230 */ /* 0x000fe40000004100 */
[----:B------:R-:W-:Y:S01]  /*3990*/  FFMA.FTZ R6, R110, R111, R113 ;  /* 0x0000006f6e067223 */ /* 0x000fe20000010071 */
[----:B------:R-:W-:Y:S01]  /*39a0*/  FADD.FTZ R110, R101, -R3 ;  /* 0x80000003656e7221 */ /* 0x000fe20000010000 */
[----:B------:R-:W-:Y:S02]  /*39b0*/  HADD2.F32 R112, -RZ, R50.H1_H1 ;  /* 0x30000032ff707230 */ /* 0x000fe40000004100 */
[C---:B------:R-:W-:Y:S01]  /*39c0*/  FMUL.FTZ R7, R105.reuse, R116 ;  /* 0x0000007469077220 */ /* 0x040fe20000410000 */
[----:B------:R-:W-:Y:S01]  /*39d0*/  FFMA.FTZ R107, R4, R107, R5 ;  /* 0x0000006b046b7223 */ /* 0x000fe20000010005 */
[----:B------:R-:W-:Y:S01]  /*39e0*/  HADD2.F32 R114, -RZ, R54.H1_H1 ;  /* 0x30000036ff727230 */ /* 0x000fe20000004100 */
[----:B------:R-:W0:Y:S01]  /*39f0*/  LDC.64 R4, c[0x0][0x428] ;  /* 0x00010a00ff047b82 */ /* 0x000e220000000a00 */
[----:B------:R-:W-:Y:S01]  /*3a00*/  FMUL.FTZ R109, R105, R110 ;  /* 0x0000006e696d7220 */ /* 0x000fe20000410000 */
[----:B------:R-:W-:Y:S01]  /*3a10*/  FADD.FTZ R110, R97, -R3 ;  /* 0x80000003616e7221 */ /* 0x000fe20000010000 */
[----:B------:R-:W-:-:S02]  /*3a20*/  HADD2.F32 R111, -RZ, R55.H1_H1 ;  /* 0x30000037ff6f7230 */ /* 0x000fc40000004100 */
[----:B------:R-:W-:Y:S01]  /*3a30*/  FFMA.FTZ R109, R109, R112, R114 ;  /* 0x000000706d6d7223 */ /* 0x000fe20000010072 */
[--C-:B------:R-:W-:Y:S01]  /*3a40*/  FADD.FTZ R114, R103, -R3.reuse ;  /* 0x8000000367727221 */ /* 0x100fe20000010000 */
[----:B------:R-:W-:Y:S01]  /*3a50*/  FADD.FTZ R112, R99, -R3 ;  /* 0x8000000363707221 */ /* 0x000fe20000010000 */
[--C-:B------:R-:W-:Y:S02]  /*3a60*/  HADD2.F32 R3, -RZ, R51.reuse.H1_H1 ;  /* 0x30000033ff037230 */ /* 0x100fe40000004100 */
[C---:B------:R-:W-:Y:S01]  /*3a70*/  FMUL.FTZ R110, R105.reuse, R110 ;  /* 0x0000006e696e7220 */ /* 0x040fe20000410000 */
[C---:B------:R-:W-:Y:S01]  /*3a80*/  FMUL.FTZ R114, R105.reuse, R114 ;  /* 0x0000007269727220 */ /* 0x040fe20000410000 */
[----:B------:R-:W-:Y:S01]  /*3a90*/  FMUL.FTZ R112, R105, R112 ;  /* 0x0000007069707220 */ /* 0x000fe20000410000 */
[----:B------:R-:W-:Y:S01]  /*3aa0*/  HADD2.F32 R118, -RZ, R51.H0_H0 ;  /* 0x20000033ff767230 */ /* 0x000fe20000004100 */
[----:B------:R-:W-:Y:S01]  /*3ab0*/  F2FP.F16.F32.PACK_AB R6, R109, R6 ;  /* 0x000000066d06723e */ /* 0x000fe200000000ff */
[----:B------:R-:W-:Y:S01]  /*3ac0*/  FFMA.FTZ R114, R114, R3, R111 ;  /* 0x0000000372727223 */ /* 0x000fe2000001006f */
[----:B------:R-:W-:-:S02]  /*3ad0*/  HADD2.F32 R120, -RZ, R55.H0_H0 ;  /* 0x20000037ff787230 */ /* 0x000fc40000004100 */
[----:B------:R-:W-:Y:S02]  /*3ae0*/  HADD2.F32 R3, -RZ, R48.H1_H1 ;  /* 0x30000030ff037230 */ /* 0x000fe40000004100 */
[----:B------:R-:W-:Y:S02]  /*3af0*/  HADD2.F32 R111, -RZ, R49.H1_H1 ;  /* 0x30000031ff6f7230 */ /* 0x000fe40000004100 */
[----:B------:R-:W-:Y:S01]  /*3b00*/  FFMA.FTZ R7, R7, R118, R120 ;  /* 0x0000007607077223 */ /* 0x000fe20000010078 */
[----:B------:R-:W-:Y:S02]  /*3b10*/  HADD2.F32 R113, -RZ, R53.H1_H1 ;  /* 0x30000035ff717230 */ /* 0x000fe40000004100 */
[----:B------:R-:W-:Y:S02]  /*3b20*/  HADD2.F32 R105, -RZ, R52.H1_H1 ;  /* 0x30000034ff697230 */ /* 0x000fe40000004100 */
[----:B------:R-:W-:Y:S01]  /*3b30*/  F2FP.F16.F32.PACK_AB R7, R114, R7 ;  /* 0x000000077207723e */ /* 0x000fe200000000ff */
[----:B------:R-:W-:-:S02]  /*3b40*/  FFMA.FTZ R111, R112, R111, R113 ;  /* 0x0000006f706f7223 */ /* 0x000fc40000010071 */
[----:B------:R-:W-:Y:S01]  /*3b50*/  FFMA.FTZ R110, R110, R3, R105 ;  /* 0x000000036e6e7223 */ /* 0x000fe20000010069 */
[----:B0-----:R-:W-:Y:S02]  /*3b60*/  IMAD.WIDE.U32 R104, R104, 0x10, R4 ;  /* 0x0000001068687825 */ /* 0x001fe400078e0004 */
[----:B------:R-:W-:Y:S02]  /*3b70*/  F2FP.F16.F32.PACK_AB R5, R111, R108 ;  /* 0x0000006c6f05723e */ /* 0x000fe400000000ff */
[----:B------:R-:W-:-:S05]  /*3b80*/  F2FP.F16.F32.PACK_AB R4, R110, R107 ;  /* 0x0000006b6e04723e */ /* 0x000fca00000000ff */
[----:B------:R0:W-:Y:S02]  /*3b90*/  STG.E.128 desc[UR6][R104.64], R4 ;  /* 0x0000000468007986 */ /* 0x0001e4000c101d06 */
.L_x_32316:
[----:B------:R-:W-:Y:S05]  /*3ba0*/  BSYNC.RECONVERGENT B0 ;  /* 0x0000000000007941 */ /* 0x000fea0003800200 */
.L_x_32315:
[----:B01234-:R-:W0:Y:S02]  /*3bb0*/  LDC.64 R4, c[0x0][0x380] ;  /* 0x0000e000ff047b82 */ /* 0x01fe240000000a00 */
[----:B0-----:R-:W-:-:S04]  /*3bc0*/  LEA R2, R4, R2, 0x2 ;  /* 0x0000000204027211 */ /* 0x001fc800078e10ff */
[----:B------:R-:W-:-:S13]  /*3bd0*/  ISETP.GE.AND P0, PT, R2, R5, PT ;  /* 0x000000050200720c */ /* 0x000fda0003f06270 */
[----:B------:R-:W-:Y:S05]  /*3be0*/  @!P0 BRA `(.L_x_32317) ;  /* 0xffffffc800fc8947 */ /* 0x000fea000383ffff */
[----:B------:R-:W-:Y:S05]  /*3bf0*/  EXIT ;  /* 0x000000000000794d */ /* 0x000fea0003800000 */
.L_x_32304:
        /* <DEDUP_REMOVED lines=8> */
.L_x_32319:
[----:B------:R-:W-:Y:S05]  /*3c80*/  BSYNC B0 ;  /* 0x0000000000007941 */ /* 0x000fea0003800000 */
.L_x_32318:
        /* <DEDUP_REMOVED lines=9> */
.L_x_32320:
[----:B------:R-:W-:Y:S01]  /*3d20*/  HFMA2 R111, -RZ, RZ, 0, 2.384185791015625e-07 ;  /* 0x00000004ff6f7431 */ /* 0x000fe200000001ff */
[----:B------:R-:W-:-:S05]  /*3d30*/  MOV R5, R110 ;  /* 0x0000006e00057202 */ /* 0x000fca0000000f00 */
[----:B------:R-:W-:Y:S02]  /*3d40*/  FADD.FTZ R7, R6, R5 ;  /* 0x0000000506077221 */ /* 0x000fe40000010000 */
[----:B------:R-:W0:Y:S03]  /*3d50*/  LDC R5, c[0x0][0x400] ;  /* 0x00010000ff057b82 */ /* 0x000e260000000800 */
[----:B------:R-:W-:-:S07]  /*3d60*/  MOV R112, R7 ;  /* 0x0000000700707202 */ /* 0x000fce0000000f00 */
[----:B0-----:R-:W-:Y:S05]  /*3d70*/  WARPSYNC.COLLECTIVE R109, `(.L_x_32321) ;  /* 0x000000006d087348 */ /* 0x001fea0003c00000 */
[----:B------:R1:W2:Y:S02]  /*3d80*/  SHFL.BFLY P6, R110, R112, R111, R114 ;  /* 0x0c00006f706e7389 */ /* 0x0002a400000c0072 */
[----:B012---:R-:W-:Y:S05]  /*3d90*/  ENDCOLLECTIVE ;  /* 0x000000000000791b */ /* 0x007fea0003800000 */
.L_x_32321:
[----:B------:R-:W-:Y:S01]  /*3da0*/  HFMA2 R111, -RZ, RZ, 0, 4.76837158203125e-07 ;  /* 0x00000008ff6f7431 */ /* 0x000fe200000001ff */
[----:B------:R-:W-:-:S05]  /*3db0*/  MOV R4, R110 ;  /* 0x0000006e00047202 */ /* 0x000fca0000000f00 */
[----:B------:R-:W-:-:S05]  /*3dc0*/  FADD.FTZ R105, R7, R4 ;  /* 0x0000000407697221 */ /* 0x000fca0000010000 */
[----:B------:R-:W-:-:S07]  /*3dd0*/  MOV R112, R105 ;  /* 0x0000006900707202 */ /* 0x000fce0000000f00 */
[----:B------:R-:W-:Y:S05]  /*3de0*/  WARPSYNC.COLLECTIVE R109, `(.L_x_32322) ;  /* 0x000000006d087348 */ /* 0x000fea0003c00000 */
[----:B------:R0:W1:Y:S02]  /*3df0*/  SHFL.BFLY P6, R110, R112, R111, R114 ;  /* 0x0c00006f706e7389 */ /* 0x00006400000c0072 */
[----:B01----:R-:W-:Y:S05]  /*3e00*/  ENDCOLLECTIVE ;  /* 0x000000000000791b */ /* 0x003fea0003800000 */
.L_x_32322:
[----:B------:R-:W-:Y:S01]  /*3e10*/  HFMA2 R111, -RZ, RZ, 0, 9.5367431640625e-07 ;  /* 0x00000010ff6f7431 */ /* 0x000fe200000001ff */
[----:B------:R-:W-:-:S05]  /*3e20*/  MOV R4, R110 ;  /* 0x0000006e00047202 */ /* 0x000fca0000000f00 */
[----:B------:R-:W-:-:S05]  /*3e30*/  FADD.FTZ R107, R105, R4 ;  /* 0x00000004696b7221 */ /* 0x000fca0000010000 */
[----:B------:R-:W-:-:S07]  /*3e40*/  MOV R112, R107 ;  /* 0x0000006b00707202 */ /* 0x000fce0000000f00 */
[----:B------:R-:W-:Y:S05]  /*3e50*/  WARPSYNC.COLLECTIVE R109, `(.L_x_32323) ;  /* 0x000000006d087348 */ /* 0x000fea0003c00000 */
[----:B------:R0:W1:Y:S02]  /*3e60*/  SHFL.BFLY P6, R110, R112, R111, R114 ;  /* 0x0c00006f706e7389 */ /* 0x00006400000c0072 */
[----:B01----:R-:W-:Y:S05]  /*3e70*/  ENDCOLLECTIVE ;  /* 0x000000000000791b */ /* 0x003fea0003800000 */
.L_x_32323:
        /* <DEDUP_REMOVED lines=107> */
.L_x_32324:
[----:B------:R-:W-:Y:S01]  /*4530*/  HFMA2 R111, -RZ, RZ, 0, 1.1920928955078125e-07 ;  /* 0x00000002ff6f7431 */ /* 0x000fe200000001ff */
[----:B------:R-:W-:-:S05]  /*4540*/  MOV R6, R110 ;  /* 0x0000006e00067202 */ /* 0x000fca0000000f00 */
[----:B------:R-:W-:-:S05]  /*4550*/  FADD.FTZ R6, R3, R6 ;  /* 0x0000000603067221 */ /* 0x000fca0000010000 */
[----:B------:R-:W-:-:S07]  /*4560*/  MOV R112, R6 ;  /* 0x0000000600707202 */ /* 0x000fce0000000f00 */
[----:B------:R-:W-:Y:S05]  /*4570*/  WARPSYNC.COLLECTIVE R109, `(.L_x_32325) ;  /* 0x000000006d087348 */ /* 0x000fea0003c00000 */
[----:B------:R0:W1:Y:S02]  /*4580*/  SHFL.BFLY P6, R110, R112, R111, R114 ;  /* 0x0c00006f706e7389 */ /* 0x00006400000c0072 */
[----:B01----:R-:W-:Y:S05]  /*4590*/  ENDCOLLECTIVE ;  /* 0x000000000000791b */ /* 0x003fea0003800000 */
.L_x_32325:
[----:B------:R-:W-:Y:S01]  /*45a0*/  HFMA2 R111, -RZ, RZ, 0, 2.384185791015625e-07 ;  /* 0x00000004ff6f7431 */ /* 0x000fe200000001ff */
[----:B------:R-:W-:-:S05]  /*45b0*/  MOV R7, R110 ;  /* 0x0000006e00077202 */ /* 0x000fca0000000f00 */
[----:B------:R-:W-:-:S05]  /*45c0*/  FADD.FTZ R7, R6, R7 ;  /* 0x0000000706077221 */ /* 0x000fca0000010000 */
[----:B------:R-:W-:-:S07]  /*45d0*/  MOV R112, R7 ;  /* 0x0000000700707202 */ /* 0x000fce0000000f00 */
[----:B------:R-:W-:Y:S05]  /*45e0*/  WARPSYNC.COLLECTIVE R109, `(.L_x_32326) ;  /* 0x000000006d087348 */ /* 0x000fea0003c00000 */
[----:B------:R0:W1:Y:S02]  /*45f0*/  SHFL.BFLY P6, R110, R112, R111, R114 ;  /* 0x0c00006f706e7389 */ /* 0x00006400000c0072 */
[----:B01----:R-:W-:Y:S05]  /*4600*/  ENDCOLLECTIVE ;  /* 0x000000000000791b */ /* 0x003fea0003800000 */
.L_x_32326:
[----:B------:R-:W-:Y:S01]  /*4610*/  HFMA2 R111, -RZ, RZ, 0, 4.76837158203125e-07 ;  /* 0x00000008ff6f7431 */ /* 0x000fe200000001ff */
[----:B------:R-:W-:-:S05]  /*4620*/  MOV R108, R110 ;  /* 0x0000006e006c7202 */ /* 0x000fca0000000f00 */
[----:B------:R-:W-:-:S05]  /*4630*/  FADD.FTZ R108, R7, R108 ;  /* 0x0000006c076c7221 */ /* 0x000fca0000010000 */
[----:B------:R-:W-:-:S07]  /*4640*/  MOV R112, R108 ;  /* 0x0000006c00707202 */ /* 0x000fce0000000f00 */
[----:B------:R-:W-:Y:S05]  /*4650*/  WARPSYNC.COLLECTIVE R109, `(.L_x_32327) ;  /* 0x000000006d087348 */ /* 0x000fea0003c00000 */
[----:B------:R0:W1:Y:S02]  /*4660*/  SHFL.BFLY P6, R110, R112, R111, R114 ;  /* 0x0c00006f706e7389 */ /* 0x00006400000c0072 */
[----:B01----:R-:W-:Y:S05]  /*4670*/  ENDCOLLECTIVE ;  /* 0x000000000000791b */ /* 0x003fea0003800000 */
.L_x_32327:
[----:B------:R-:W-:Y:S01]  /*4680*/  HFMA2 R111, -RZ, RZ, 0, 9.5367431640625e-07 ;  /* 0x00000010ff6f7431 */ /* 0x000fe200000001ff */
[----:B------:R-:W-:-:S05]  /*4690*/  MOV R105, R110 ;  /* 0x0000006e00697202 */ /* 0x000fca0000000f00 */
[----:B------:R-:W-:-:S05]  /*46a0*/  FADD.FTZ R105, R108, R105 ;  /* 0x000000696c697221 */ /* 0x000fca0000010000 */
[----:B------:R-:W-:-:S07]  /*46b0*/  MOV R112, R105 ;  /* 0x0000006900707202 */ /* 0x000fce0000000f00 */
[----:B------:R-:W-:Y:S05]  /*46c0*/  WARPSYNC.COLLECTIVE R109, `(.L_x_32328) ;  /* 0x000000006d087348 */ /* 0x000fea0003c00000 */
[----:B------:R0:W1:Y:S02]  /*46d0*/  SHFL.BFLY P6, R110, R112, R111, R114 ;  /* 0x0c00006f706e7389 */ /* 0x00006400000c0072 */
[----:B01----:R-:W-:Y:S05]  /*46e0*/  ENDCOLLECTIVE ;  /* 0x000000000000791b */ /* 0x003fea0003800000 */
.L_x_32328:
[----:B------:R-:W-:Y:S05]  /*46f0*/  BRA `(.L_x_32329) ;  /* 0xffffffe0001c7947 */ /* 0x000fea000383ffff */
.L_x_32330:
        /* <DEDUP_REMOVED lines=16> */
.L_x_54424:


//--------------------- .text._ZN10layer_norm13ln_fwd_kernelINS_13Kernel_traitsI6__halfS2_fS2_fjLj1536ELj1ELj4ELj1ELj16ENS_18Kernel_traits_baseILj1536ES2_S2_fS2_fjLj128EEEEELb0ELb0ELb0ELb1EEEvNS_9FwdParamsE --------------------------
	.section	.text._ZN10layer_norm13ln_fwd_kernelINS_13Kernel_traitsI6__halfS2_fS2_fjLj1536ELj1ELj4ELj1ELj16ENS_18Kernel_traits_baseILj1536ES2_S2_fS2_fjLj128EEEEELb0ELb0ELb0ELb1EEEvNS_9FwdParamsE,"ax",@progbits
	.align	128
        .global         _ZN10layer_norm13ln_fwd_kernelINS_13Kernel_traitsI6__halfS2_fS2_fjLj1536ELj1ELj4ELj1ELj16ENS_18Kernel_traits_baseILj1536ES2_S2_fS2_fjLj128EEEEELb0ELb0ELb0ELb1EEEvNS_9FwdParamsE
        .type           _ZN10layer_norm13ln_fwd_kernelINS_13Kernel_traitsI6__halfS2_fS2_fjLj1536ELj1ELj4ELj1ELj16ENS_18Kernel_traits_baseILj1536ES2_S2_fS2_fjLj128EEEEELb0ELb0ELb0ELb1EEEvNS_9FwdParamsE,@function
        .size           _ZN10layer_norm13ln_fwd_kernelINS_13Kernel_traitsI6__halfS2_fS2_fjLj1536ELj1ELj4ELj1ELj16ENS_18Kernel_traits_baseILj1536ES2_S2_fS2_fjLj128EEEEELb0ELb0ELb0ELb1EEEvNS_9FwdParamsE,(.L_x_54425 - _ZN10layer_norm13ln_fwd_kernelINS_13Kernel_traitsI6__halfS2_fS2_fjLj1536ELj1ELj4ELj1ELj16ENS_18Kernel_traits_baseILj1536ES2_S2_fS2_fjLj128EEEEELb0ELb0ELb0ELb1EEEvNS_9FwdParamsE)
        .other          _ZN10layer_norm13ln_fwd_kernelINS_13Kernel_traitsI6__halfS2_fS2_fjLj1536ELj1ELj4ELj1ELj16ENS_18Kernel_traits_baseILj1536ES2_S2_fS2_fjLj128EEEEELb0ELb0ELb0ELb1EEEvNS_9FwdParamsE,@"STO_CUDA_ENTRY STV_DEFAULT"
_ZN10layer_norm13ln_fwd_kernelINS_13Kernel_traitsI6__halfS2_fS2_fjLj1536ELj1ELj4ELj1ELj16ENS_18Kernel_traits_baseILj1536ES2_S2_fS2_fjLj128EEEEELb0ELb0ELb0ELb1EEEvNS_9FwdParamsE:
.text._ZN10layer_norm13ln_fwd_kernelINS_13Kernel_traitsI6__halfS2_fS2_fjLj1536ELj1ELj4ELj1ELj16ENS_18Kernel_traits_baseILj1536ES2_S2_fS2_fjLj128EEEEELb0ELb0ELb0ELb1EEEvNS_9FwdParamsE:
        /* <DEDUP_REMOVED lines=25> */
.L_x_32331:
        /* <DEDUP_REMOVED lines=20> */
.L_x_32332:
[----:B------:R-:W1:Y:S01]  /*02d0*/  S2UR UR4, SR_CTAID.X ;  /* 0x00000000000479c3 */ /* 0x000e620000002500 */
[----:B------:R-:W2:Y:S01]  /*02e0*/  LDCU UR5, c[0x0][0x384] ;  /* 0x00007080ff0577ac */ /* 0x000ea20008000800 */
[----:B------:R-:W-:Y:S01]  /*02f0*/  SHF.R.U32.HI R0, RZ, 0x5, R0 ;  /* 0x00000005ff007819 */ /* 0x000fe20000011600 */
[----:B-1----:R-:W-:-:S06]  /*0300*/  USHF.L.U32 UR4, UR4, 0x2, URZ ;  /* 0x0000000204047899 */ /* 0x002fcc00080006ff */
[----:B0-----:R-:W-:-:S04]  /*0310*/  LOP3.LUT R5, R0, UR4, RZ, 0xfc, !PT ;  /* 0x0000000400057c12 */ /* 0x001fc8000f8efcff */
[----:B--2---:R-:W-:-:S13]  /*0320*/  ISETP.GE.AND P0, PT, R5, UR5, PT ;  /* 0x0000000505007c0c */ /* 0x004fda000bf06270 */
[----:B------:R-:W-:Y:S05]  /*0330*/  @P0 EXIT ;  /* 0x000000000000094d */ /* 0x000fea0003800000 */
[----:B------:R-:W0:Y:S02]  /*0340*/  LDCU.64 UR4, c[0x0][0x3e0] ;  /* 0x00007c00ff0477ac */ /* 0x000e240008000a00 */
[----:B0-----:R-:W-:-:S04]  /*0350*/  UISETP.NE.U32.AND UP0, UPT, UR4, URZ, UPT ;  /* 0x000000ff0400728c */ /* 0x001fc8000bf05070 */
[----:B------:R-:W-:-:S09]  /*0360*/  UISETP.NE.AND.EX UP0, UPT, UR5, URZ, UPT, UP0 ;  /* 0x000000ff0500728c */ /* 0x000fd2000bf05300 */
[----:B------:R-:W-:Y:S05]  /*0370*/  BRA.U UP0, `(.L_x_32333) ;  /* 0x0000002900d07547 */ /* 0x000fea000b800000 */
[----:B------:R-:W0:Y:S01]  /*0380*/  LDCU.64 UR4, c[0x0][0x3a0] ;  /* 0x00007400ff0477ac */ /* 0x000e220008000a00 */
[----:B------:R-:W1:Y:S01]  /*0390*/  LDCU UR8, c[0x0][0x388] ;  /* 0x00007100ff0877ac */ /* 0x000e620008000800 */
[----:B------:R-:W2:Y:S01]  /*03a0*/  LDCU.U8 UR9, c[0x0][0x410] ;  /* 0x00008200ff0977ac */ /* 0x000ea20008000000 */
[----:B------:R-:W3:Y:S01]  /*03b0*/  LDCU UR10, c[0x0][0x448] ;  /* 0x00008900ff0a77ac */ /* 0x000ee20008000800 */
[----:B0-----:R-:W-:-:S04]  /*03c0*/  UISETP.NE.U32.AND UP0, UPT, UR4, URZ, UPT ;  /* 0x000000ff0400728c */ /* 0x001fc8000bf05070 */
[----:B-123--:R-:W-:-:S11]  /*03d0*/  UISETP.NE.AND.EX UP0, UPT, UR5, URZ, UPT, UP0 ;  /* 0x000000ff0500728c */ /* 0x00efd6000bf05300 */
.L_x_32347:
[----:B0-----:R-:W0:Y:S01]  /*03e0*/  LDC.64 R60, c[0x0][0x390] ;  /* 0x0000e400ff3c7b82 */ /* 0x001e220000000a00 */
[----:B------:R-:W-:-:S05]  /*03f0*/  IMAD R0, R5, UR8, RZ ;  /* 0x0000000805007c24 */ /* 0x000fca000f8e02ff */
[----:B------:R-:W-:-:S04]  /*0400*/  SHF.R.S32.HI R3, RZ, 0x1f, R0 ;  /* 0x0000001fff037819 */ /* 0x000fc80000011400 */
[----:B------:R-:W-:-:S04]  /*0410*/  LEA.HI R3, R3, R0, RZ, 0x3 ;  /* 0x0000000003037211 */ /* 0x000fc800078f18ff */
[----:B------:R-:W-:-:S05]  /*0420*/  LEA.HI.SX32 R112, R3, R6, 0x1d ;  /* 0x0000000603707211 */ /* 0x000fca00078feaff */
[----:B0-----:R-:W-:-:S05]  /*0430*/  IMAD.WIDE.U32 R2, R112, 0x10, R60 ;  /* 0x0000001070027825 */ /* 0x001fca00078e003c */
[----:B-----5:R0:W5:Y:S01]  /*0440*/  LDG.E.128 R64, desc[UR6][R2.64] ;  /* 0x0000000602407981 */ /* 0x020162000c1e1d00 */
[----:B------:R-:W-:Y:S05]  /*0450*/  BRA.U !UP0, `(.L_x_32334) ;  /* 0x0000000108547547 */ /* 0x000fea000b800000 */
[----:B0-----:R-:W0:Y:S02]  /*0460*/  LDC.64 R2, c[0x0][0x3a0] ;  /* 0x0000e800ff027b82 */ /* 0x001e240000000a00 */
[----:B0-----:R-:W-:-:S05]  /*0470*/  IMAD.WIDE.U32 R2, R112, 0x20, R2 ;  /* 0x0000002070027825 */ /* 0x001fca00078e0002 */
[----:B------:R-:W2:Y:S04]  /*0480*/  LDG.E.128 R100, desc[UR6][R2.64] ;  /* 0x0000000602647981 */ /* 0x000ea8000c1e1d00 */
[----:B------:R-:W3:Y:S01]  /*0490*/  LDG.E.128 R96, desc[UR6][R2.64+0x10] ;  /* 0x0000100602607981 */ /* 0x000ee2000c1e1d00 */
[--C-:B-----5:R-:W-:Y:S02]  /*04a0*/  HADD2.F32 R7, -RZ, R64.reuse.H0_H0 ;  /* 0x20000040ff077230 */ /* 0x120fe40000004100 */
[----:B------:R-:W-:Y:S02]  /*04b0*/  HADD2.F32 R0, -RZ, R64.H1_H1 ;  /* 0x30000040ff007230 */ /* 0x000fe40000004100 */
[--C-:B------:R-:W-:Y:S02]  /*04c0*/  HADD2.F32 R57, -RZ, R65.reuse.H0_H0 ;  /* 0x20000041ff397230 */ /* 0x100fe40000004100 */
[----:B------:R-:W-:-:S02]  /*04d0*/  HADD2.F32 R4, -RZ, R65.H1_H1 ;  /* 0x30000041ff047230 */ /* 0x000fc40000004100 */
[--C-:B------:R-:W-:Y:S02]  /*04e0*/  HADD2.F32 R59, -RZ, R66.reuse.H0_H0 ;  /* 0x20000042ff3b7230 */ /* 0x100fe40000004100 */
[----:B------:R-:W-:Y:S02]  /*04f0*/  HADD2.F32 R56, -RZ, R66.H1_H1 ;  /* 0x30000042ff387230 */ /* 0x000fe40000004100 */
[--C-:B------:R-:W-:Y:S02]  /*0500*/  HADD2.F32 R63, -RZ, R67.reuse.H0_H0 ;  /* 0x20000043ff3f7230 */ /* 0x100fe40000004100 */
[----:B------:R-:W-:Y:S02]  /*0510*/  HADD2.F32 R58, -RZ, R67.H1_H1 ;  /* 0x30000043ff3a7230 */ /* 0x000fe40000004100 */
        /* <DEDUP_REMOVED lines=9> */
.L_x_32334:
[--C-:B-----5:R-:W-:Y:S02]  /*05b0*/  HADD2.F32 R100, -RZ, R64.reuse.H0_H0 ;  /* 0x20000040ff647230 */ /* 0x120fe40000004100 */
[----:B------:R-:W-:Y:S02]  /*05c0*/  HADD2.F32 R101, -RZ, R64.H1_H1 ;  /* 0x30000040ff657230 */ /* 0x000fe40000004100 */
[--C-:B------:R-:W-:Y:S02]  /*05d0*/  HADD2.F32 R102, -RZ, R65.reuse.H0_H0 ;  /* 0x20000041ff667230 */ /* 0x100fe40000004100 */
[----:B------:R-:W-:Y:S02]  /*05e0*/  HADD2.F32 R103, -RZ, R65.H1_H1 ;  /* 0x30000041ff677230 */ /* 0x000fe40000004100 */
[--C-:B------:R-:W-:Y:S02]  /*05f0*/  HADD2.F32 R96, -RZ, R66.reuse.H0_H0 ;  /* 0x20000042ff607230 */ /* 0x100fe40000004100 */
[----:B------:R-:W-:-:S02]  /*0600*/  HADD2.F32 R97, -RZ, R66.H1_H1 ;  /* 0x30000042ff617230 */ /* 0x000fc40000004100 */
[--C-:B------:R-:W-:Y:S02]  /*0610*/  HADD2.F32 R98, -RZ, R67.reuse.H0_H0 ;  /* 0x20000043ff627230 */ /* 0x100fe40000004100 */
[----:B------:R-:W-:-:S07]  /*0620*/  HADD2.F32 R99, -RZ, R67.H1_H1 ;  /* 0x30000043ff637230 */ /* 0x000fce0000004100 */
.L_x_32335:
[----:B0-----:R-:W0:Y:S01]  /*0630*/  LDC.64 R2, c[0x0][0x3a8] ;  /* 0x0000ea00ff027b82 */ /* 0x001e220000000a00 */
        /* <DEDUP_REMOVED lines=11> */
[----:B-----5:R-:W-:Y:S02]  /*06f0*/  HADD2.F32 R7, -RZ, R88.H0_H0 ;  /* 0x20000058ff077230 */ /* 0x020fe40000004100 */
[----:B------:R-:W-:Y:S02]  /*0700*/  HADD2.F32 R67, -RZ, R90.H0_H0 ;  /* 0x2000005aff437230 */ /* 0x000fe40000004100 */
[----:B------:R-:W-:Y:S02]  /*0710*/  HADD2.F32 R88, -RZ, R88.H1_H1 ;  /* 0x30000058ff587230 */ /* 0x000fe40000004100 */
        /* <DEDUP_REMOVED lines=14> */
.L_x_32336:
        /* <DEDUP_REMOVED lines=8> */
.L_x_32337:
[----:B------:R-:W-:Y:S01]  /*0880*/  IADD3 R104, PT, PT, R112, 0x40, RZ ;  /* 0x0000004070687810 */ /* 0x000fe20007ffe0ff */
[----:B0-----:R-:W-:-:S04]  /*0890*/  IMAD.WIDE.U32 R56, R105, 0x20, R2 ;  /* 0x0000002069387825 */ /* 0x001fc800078e0002 */
        /* <DEDUP_REMOVED lines=26> */
.L_x_32338:
        /* <DEDUP_REMOVED lines=8> */
.L_x_32339:
        /* <DEDUP_REMOVED lines=28> */
.L_x_32340:
        /* <DEDUP_REMOVED lines=8> */
.L_x_32341:
        /* <DEDUP_REMOVED lines=28> */
.L_x_32342:
        /* <DEDUP_REMOVED lines=8> */
.L_x_32343:
[----:B------:R-:W-:Y:S01]  /*0f40*/  IADD3 R113, PT, PT, R112, 0xa0, RZ ;  /* 0x000000a070717810 */ /* 0x000fe20007ffe0ff */
[----:B------:R-:W-:-:S04]  /*0f50*/  IMAD.WIDE.U32 R62, R106, 0x20, R2 ;  /* 0x000000206a3e7825 */ /* 0x000fc800078e0002 */
[----:B0-----:R-:W-:Y:S01]  /*0f60*/  IMAD.WIDE.U32 R56, R113, 0x10, R60 ;  /* 0x0000001071387825 */ /* 0x001fe200078e003c */
[----:B------:R0:W-:Y:S04]  /*0f70*/  STG.E.128 desc[UR6][R62.64], R68 ;  /* 0x000000443e007986 */ /* 0x0001e8000c101d06 */
[----:B------:R0:W-:Y:S04]  /*0f80*/  STG.E.128 desc[UR6][R62.64+0x10], R64 ;  /* 0x000010403e007986 */ /* 0x0001e8000c101d06 */
[----:B------:R-:W5:Y:S01]  /*0f90*/  LDG.E.128 R56, desc[UR6][R56.64] ;  /* 0x0000000638387981 */ /* 0x000f62000c1e1d00 */
[----:B------:R-:W-:Y:S05]  /*0fa0*/  BRA.U !UP0, `(.L_x_32344) ;  /* 0x0000000108547547 */ /* 0x000fea000b800000 */
[----:B------:R-:W1:Y:S02]  /*0fb0*/  LDC.64 R114, c[0x0][0x3a0] ;  /* 0x0000e800ff727b82 */ /* 0x000e640000000a00 */
[----:B-1----:R-:W-:-:S05]  /*0fc0*/  IMAD.WIDE.U32 R114, R113, 0x20, R114 ;  /* 0x0000002071727825 */ /* 0x002fca00078e0072 */
[----:B0-----:R-:W2:Y:S04]  /*0fd0*/  LDG.E.128 R60, desc[UR6][R114.64] ;  /* 0x00000006723c7981 */ /* 0x001ea8000c1e1d00 */
[----:B------:R-:W3:Y:S01]  /*0fe0*/  LDG.E.128 R108, desc[UR6][R114.64+0x10] ;  /* 0x00001006726c7981 */ /* 0x000ee2000c1e1d00 */
[--C-:B-----5:R-:W-:Y:S02]  /*0ff0*/  HADD2.F32 R7, -RZ, R56.reuse.H0_H0 ;  /* 0x20000038ff077230 */ /* 0x120fe40000004100 */
[----:B------:R-:W-:Y:S02]  /*1000*/  HADD2.F32 R56, -RZ, R56.H1_H1 ;  /* 0x30000038ff387230 */ /* 0x000fe40000004100 */
[----:B------:R-:W-:Y:S02]  /*1010*/  HADD2.F32 R0, -RZ, R57.H1_H1 ;  /* 0x30000039ff007230 */ /* 0x000fe40000004100 */
[----:B------:R-:W-:-:S02]  /*1020*/  HADD2.F32 R117, -RZ, R59.H0_H0 ;  /* 0x2000003bff757230 */ /* 0x000fc40000004100 */
[----:B------:R-:W-:Y:S02]  /*1030*/  HADD2.F32 R4, -RZ, R59.H1_H1 ;  /* 0x3000003bff047230 */ /* 0x000fe40000004100 */
[----:B--2---:R-:W-:Y:S01]  /*1040*/  FADD.FTZ R60, R60, R7 ;  /* 0x000000073c3c7221 */ /* 0x004fe20000010000 */
[----:B------:R-:W-:Y:S02]  /*1050*/  HADD2.F32 R7, -RZ, R57.H0_H0 ;  /* 0x20000039ff077230 */ /* 0x000fe40000004100 */
[----:B------:R-:W-:Y:S01]  /*1060*/  FADD.FTZ R61, R61, R56 ;  /* 0x000000383d3d7221 */ /* 0x000fe20000010000 */
[--C-:B------:R-:W-:Y:S02]  /*1070*/  HADD2.F32 R57, -RZ, R58.reuse.H0_H0 ;  /* 0x2000003aff397230 */ /* 0x100fe40000004100 */
[----:B------:R-:W-:Y:S01]  /*1080*/  FADD.FTZ R63, R63, R0 ;  /* 0x000000003f3f7221 */ /* 0x000fe20000010000 */
[----:B------:R-:W-:Y:S02]  /*1090*/  HADD2.F32 R58, -RZ, R58.H1_H1 ;  /* 0x3000003aff3a7230 */ /* 0x000fe40000004100 */
[----:B------:R-:W-:Y:S01]  /*10a0*/  FADD.FTZ R62, R62, R7 ;  /* 0x000000073e3e7221 */ /* 0x000fe20000010000 */
[----:B---3--:R-:W-:Y:S01]  /*10b0*/  FADD.FTZ R59, R111, R4 ;  /* 0x000000046f3b7221 */ /* 0x008fe20000010000 */
[----:B------:R-:W-:Y:S01]  /*10c0*/  FADD.FTZ R56, R108, R57 ;  /* 0x000000396c387221 */ /* 0x000fe20000010000 */
[----:B------:R-:W-:Y:S01]  /*10d0*/  FADD.FTZ R57, R109, R58 ;  /* 0x0000003a6d397221 */ /* 0x000fe20000010000 */
[----:B------:R-:W-:Y:S01]  /*10e0*/  FADD.FTZ R58, R110, R117 ;  /* 0x000000756e3a7221 */ /* 0x000fe20000010000 */
[----:B------:R-:W-:Y:S06]  /*10f0*/  BRA `(.L_x_32345) ;  /* 0x0000000000207947 */ /* 0x000fec0003800000 */
.L_x_32344:
[--C-:B-----5:R-:W-:Y:S02]  /*1100*/  HADD2.F32 R60, -RZ, R56.reuse.H0_H0 ;  /* 0x20000038ff3c7230 */ /* 0x120fe40000004100 */
[----:B------:R-:W-:Y:S02]  /*1110*/  HADD2.F32 R61, -RZ, R56.H1_H1 ;  /* 0x30000038ff3d7230 */ /* 0x000fe40000004100 */
[--C-:B0-----:R-:W-:Y:S02]  /*1120*/  HADD2.F32 R62, -RZ, R57.reuse.H0_H0 ;  /* 0x20000039ff3e7230 */ /* 0x101fe40000004100 */
[----:B------:R-:W-:Y:S02]  /*1130*/  HADD2.F32 R63, -RZ, R57.H1_H1 ;  /* 0x30000039ff3f7230 */ /* 0x000fe40000004100 */
[--C-:B------:R-:W-:Y:S02]  /*1140*/  HADD2.F32 R56, -RZ, R58.reuse.H0_H0 ;  /* 0x2000003aff387230 */ /* 0x100fe40000004100 */
[----:B------:R-:W-:-:S02]  /*1150*/  HADD2.F32 R57, -RZ, R58.H1_H1 ;  /* 0x3000003aff397230 */ /* 0x000fc40000004100 */
[--C-:B------:R-:W-:Y:S02]  /*1160*/  HADD2.F32 R58, -RZ, R59.reuse.H0_H0 ;  /* 0x2000003bff3a7230 */ /* 0x100fe40000004100 */
[----:B------:R-:W-:-:S07]  /*1170*/  HADD2.F32 R59, -RZ, R59.H1_H1 ;  /* 0x3000003bff3b7230 */ /* 0x000fce0000004100 */
.L_x_32345:
        /* <DEDUP_REMOVED lines=172> */
.L_x_32378:
[----:B------:R-:W-:Y:S01]  /*1c40*/  FMUL.FTZ R0, R108, R108 ;  /* 0x0000006c6c007220 */ /* 0x000fe20000410000 */
[----:B------:R-:W-:Y:S01]  /*1c50*/  ISETP.NE.AND P0, PT, RZ, UR9, PT ;  /* 0x00000009ff007c0c */ /* 0x000fe2000bf05270 */
[----:B-1----:R-:W-:Y:S01]  /*1c60*/  FADD.FTZ R2, R115, R7 ;  /* 0x0000000773027221 */ /* 0x002fe20000010000 */
[----:B------:R-:W-:Y:S02]  /*1c70*/  HADD2.F32 R4, -RZ, R52.H0_H0 ;  /* 0x20000034ff047230 */ /* 0x000fe40000004100 */
[----:B------:R-:W-:Y:S01]  /*1c80*/  FSEL R0, R0, RZ, P0 ;  /* 0x000000ff00007208 */ /* 0x000fe20000000000 */
[----:B------:R-:W-:Y:S01]  /*1c90*/  FFMA.FTZ R109, R2, R109, UR10 ;  /* 0x0000000a026d7e23 */ /* 0x000fe2000801006d */
[----:B------:R-:W-:Y:S02]  /*1ca0*/  HADD2.F32 R110, -RZ, R53.H0_H0 ;  /* 0x20000035ff6e7230 */ /* 0x000fe40000004100 */
[----:B------:R-:W-:Y:S02]  /*1cb0*/  HADD2.F32 R114, -RZ, R29.H0_H0 ;  /* 0x2000001dff727230 */ /* 0x000fe40000004100 */
[----:B------:R-:W-:Y:S01]  /*1cc0*/  FADD.FTZ R2, R109, R0 ;  /* 0x000000006d027221 */ /* 0x000fe20000010000 */
[----:B------:R-:W-:Y:S01]  /*1cd0*/  FSEL R0, R108, RZ, !P0 ;  /* 0x000000ff6c007208 */ /* 0x000fe20004000000 */
[----:B------:R-:W-:-:S02]  /*1ce0*/  HADD2.F32 R116, -RZ, R53.H1_H1 ;  /* 0x30000035ff747230 */ /* 0x000fc40000004100 */
[----:B------:R-:W-:Y:S02]  /*1cf0*/  HADD2.F32 R118, -RZ, R29.H1_H1 ;  /* 0x3000001dff767230 */ /* 0x000fe40000004100 */
[----:B------:R-:W1:Y:S01]  /*1d00*/  MUFU.RSQ R2, R2 ;  /* 0x0000000200027308 */ /* 0x000e620000001400 */
[C---:B------:R-:W-:Y:S01]  /*1d10*/  FADD.FTZ R3, -R0.reuse, R100 ;  /* 0x0000006400037221 */ /* 0x040fe20000010100 */
[--C-:B------:R-:W-:Y:S02]  /*1d20*/  HADD2.F32 R100, -RZ, R28.reuse.H0_H0 ;  /* 0x2000001cff647230 */ /* 0x100fe40000004100 */
[C---:B------:R-:W-:Y:S01]  /*1d30*/  FADD.FTZ R101, -R0.reuse, R101 ;  /* 0x0000006500657221 */ /* 0x040fe20000010100 */
[C---:B------:R-:W-:Y:S01]  /*1d40*/  FADD.FTZ R7, -R0.reuse, R102 ;  /* 0x0000006600077221 */ /* 0x040fe20000010100 */
[C---:B------:R-:W-:Y:S01]  /*1d50*/  FADD.FTZ R103, -R0.reuse, R103 ;  /* 0x0000006700677221 */ /* 0x040fe20000010100 */
[----:B------:R-:W-:Y:S02]  /*1d60*/  HADD2.F32 R102, -RZ, R28.H1_H1 ;  /* 0x3000001cff667230 */ /* 0x000fe40000004100 */
[----:B0-----:R-:W-:Y:S01]  /*1d70*/  FADD.FTZ R115, -R0, R98 ;  /* 0x0000006200737221 */ /* 0x001fe20000010100 */
[----:B------:R-:W-:-:S02]  /*1d80*/  HADD2.F32 R109, -RZ, R54.H1_H1 ;  /* 0x30000036ff6d7230 */ /* 0x000fc40000004100 */
[C---:B------:R-:W-:Y:S01]  /*1d90*/  FADD.FTZ R99, -R0.reuse, R99 ;  /* 0x0000006300637221 */ /* 0x040fe20000010100 */
[----:B------:R-:W-:Y:S02]  /*1da0*/  HADD2.F32 R111, -RZ, R30.H1_H1 ;  /* 0x3000001eff6f7230 */ /* 0x000fe40000004100 */
[C---:B------:R-:W-:Y:S01]  /*1db0*/  FADD.FTZ R95, -R0.reuse, R95 ;  /* 0x0000005f005f7221 */ /* 0x040fe20000010100 */
[----:B------:R-:W-:Y:S02]  /*1dc0*/  HADD2.F32 R117, -RZ, R55.H0_H0 ;  /* 0x20000037ff757230 */ /* 0x000fe40000004100 */
[C---:B------:R-:W-:Y:S01]  /*1dd0*/  FADD.FTZ R81, -R0.reuse, R81 ;  /* 0x0000005100517221 */ /* 0x040fe20000010100 */
[----:B------:R-:W-:Y:S02]  /*1de0*/  HADD2.F32 R119, -RZ, R31.H0_H0 ;  /* 0x2000001fff777230 */ /* 0x000fe40000004100 */
[C---:B------:R-:W-:Y:S01]  /*1df0*/  FADD.FTZ R77, -R0.reuse, R77 ;  /* 0x0000004d004d7221 */ /* 0x040fe20000010100 */
[----:B------:R-:W-:Y:S01]  /*1e00*/  FADD.FTZ R83, -R0, R83 ;  /* 0x0000005300537221 */ /* 0x000fe20000010100 */
[C---:B-1----:R-:W-:Y:S01]  /*1e10*/  FMUL.FTZ R3, R2.reuse, R3 ;  /* 0x0000000302037220 */ /* 0x042fe20000410000 */
[C---:B------:R-:W-:Y:S01]  /*1e20*/  FMUL.FTZ R7, R2.reuse, R7 ;  /* 0x0000000702077220 */ /* 0x040fe20000410000 */
[C---:B------:R-:W-:Y:S01]  /*1e30*/  FMUL.FTZ R103, R2.reuse, R103 ;  /* 0x0000006702677220 */ /* 0x040fe20000410000 */
[----:B------:R-:W-:Y:S01]  /*1e40*/  FMUL.FTZ R98, R2, R115 ;  /* 0x0000007302627220 */ /* 0x000fe20000410000 */
[----:B------:R-:W-:Y:S01]  /*1e50*/  FFMA.FTZ R4, R3, R4, R100 ;  /* 0x0000000403047223 */ /* 0x000fe20000010064 */
[----:B------:R-:W-:-:S02]  /*1e60*/  HADD2.F32 R100, -RZ, R52.H1_H1 ;  /* 0x30000034ff647230 */ /* 0x000fc40000004100 */
[----:B------:R-:W-:Y:S01]  /*1e70*/  FMUL.FTZ R3, R2, R101 ;  /* 0x0000006502037220 */ /* 0x000fe20000410000 */
[----:B------:R-:W-:Y:S01]  /*1e80*/  FADD.FTZ R101, -R0, R96 ;  /* 0x0000006000657221 */ /* 0x000fe20000010100 */
[----:B------:R-:W-:Y:S02]  /*1e90*/  HADD2.F32 R115, -RZ, R24.H1_H1 ;  /* 0x30000018ff737230 */ /* 0x000fe40000004100 */
[----:B------:R-:W-:Y:S01]  /*1ea0*/  FMUL.FTZ R99, R2, R99 ;  /* 0x0000006302637220 */ /* 0x000fe20000410000 */
[----:B------:R-:W-:Y:S01]  /*1eb0*/  FFMA.FTZ R3, R3, R100, R102 ;  /* 0x0000006403037223 */ /* 0x000fe20000010066 */
[----:B------:R-:W-:Y:S01]  /*1ec0*/  FFMA.FTZ R100, R7, R110, R114 ;  /* 0x0000006e07647223 */ /* 0x000fe20000010072 */
[----:B------:R-:W-:Y:S01]  /*1ed0*/  FFMA.FTZ R7, R103, R116, R118 ;  /* 0x0000007467077223 */ /* 0x000fe20000010076 */
[----:B------:R-:W-:Y:S01]  /*1ee0*/  FADD.FTZ R103, -R0, R97 ;  /* 0x0000006100677221 */ /* 0x000fe20000010100 */
[----:B------:R-:W-:Y:S02]  /*1ef0*/  HADD2.F32 R102, -RZ, R54.H0_H0 ;  /* 0x20000036ff667230 */ /* 0x000fe40000004100 */
[----:B------:R-:W-:Y:S01]  /*1f00*/  FMUL.FTZ R97, R2, R101 ;  /* 0x0000006502617220 */ /* 0x000fe20000410000 */
[----:B------:R-:W-:-:S02]  /*1f10*/  HADD2.F32 R110, -RZ, R30.H0_H0 ;  /* 0x2000001eff6e7230 */ /* 0x000fc40000004100 */
[----:B------:R-:W-:Y:S01]  /*1f20*/  FMUL.FTZ R96, R2, R103 ;  /* 0x0000006702607220 */ /* 0x000fe20000410000 */
[----:B------:R-:W-:Y:S01]  /*1f30*/  FADD.FTZ R103, -R0, R92 ;  /* 0x0000005c00677221 */ /* 0x000fe20000010100 */
[----:B------:R-:W-:Y:S02]  /*1f40*/  HADD2.F32 R114, -RZ, R48.H0_H0 ;  /* 0x20000030ff727230 */ /* 0x000fe40000004100 */
[----:B------:R-:W-:Y:S01]  /*1f50*/  FFMA.FTZ R98, R98, R117, R119 ;  /* 0x0000007562627223 */ /* 0x000fe20000010077 */
[----:B------:R-:W-:Y:S01]  /*1f60*/  FFMA.FTZ R96, R96, R109, R111 ;  /* 0x0000006d60607223 */ /* 0x000fe2000001006f */
[----:B------:R-:W-:Y:S01]  /*1f70*/  FADD.FTZ R109, -R0, R93 ;  /* 0x0000005d006d7221 */ /* 0x000fe20000010100 */
[----:B------:R-:W-:Y:S01]  /*1f80*/  FFMA.FTZ R97, R97, R102, R110 ;  /* 0x0000006661617223 */ /* 0x000fe2000001006e */
[----:B------:R-:W-:Y:S02]  /*1f90*/  HADD2.F32 R102, -RZ, R55.H1_H1 ;  /* 0x30000037ff667230 */ /* 0x000fe40000004100 */
[----:B------:R-:W-:Y:S01]  /*1fa0*/  FMUL.FTZ R93, R2, R103 ;  /* 0x00000067025d7220 */ /* 0x000fe20000410000 */
[----:B------:R-:W-:-:S02]  /*1fb0*/  HADD2.F32 R110, -RZ, R31.H1_H1 ;  /* 0x3000001fff6e7230 */ /* 0x000fc40000004100 */
[----:B------:R-:W-:Y:S01]  /*1fc0*/  FMUL.FTZ R92, R2, R109 ;  /* 0x0000006d025c7220 */ /* 0x000fe20000410000 */
[----:B------:R-:W-:Y:S02]  /*1fd0*/  HADD2.F32 R116, -RZ, R24.H0_H0 ;  /* 0x20000018ff747230 */ /* 0x000fe40000004100 */
[C---:B------:R-:W-:Y:S01]  /*1fe0*/  FADD.FTZ R101, -R0.reuse, R94 ;  /* 0x0000005e00657221 */ /* 0x040fe20000010100 */
[----:B------:R-:W-:Y:S02]  /*1ff0*/  HADD2.F32 R111, -RZ, R48.H1_H1 ;  /* 0x30000030ff6f7230 */ /* 0x000fe40000004100 */
[----:B------:R-:W-:Y:S01]  /*2000*/  FADD.FTZ R117, -R0, R88 ;  /* 0x0000005800757221 */ /* 0x000fe20000010100 */
[----:B------:R-:W-:Y:S01]  /*2010*/  FFMA.FTZ R99, R99, R102, R110 ;  /* 0x0000006663637223 */ /* 0x000fe2000001006e */
[----:B------:R-:W-:Y:S01]  /*2020*/  FFMA.FTZ R93, R93, R114, R116 ;  /* 0x000000725d5d7223 */ /* 0x000fe20000010074 */
[----:B------:R-:W-:Y:S02]  /*2030*/  HADD2.F32 R94, -RZ, R49.H0_H0 ;  /* 0x20000031ff5e7230 */ /* 0x000fe40000004100 */
[----:B------:R-:W-:Y:S01]  /*2040*/  FFMA.FTZ R92, R92, R111, R115 ;  /* 0x0000006f5c5c7223 */ /* 0x000fe20000010073 */
[----:B------:R-:W-:-:S02]  /*2050*/  HADD2.F32 R102, -RZ, R25.H0_H0 ;  /* 0x20000019ff667230 */ /* 0x000fc40000004100 */
[----:B------:R-:W-:Y:S01]  /*2060*/  FADD.FTZ R103, -R0, R89 ;  /* 0x0000005900677221 */ /* 0x000fe20000010100 */
[----:B------:R-:W-:Y:S02]  /*2070*/  HADD2.F32 R111, -RZ, R49.H1_H1 ;  /* 0x30000031ff6f7230 */ /* 0x000fe40000004100 */
[C---:B------:R-:W-:Y:S01]  /*2080*/  FMUL.FTZ R89, R2.reuse, R101 ;  /* 0x0000006502597220 */ /* 0x040fe20000410000 */
[----:B------:R-:W-:Y:S02]  /*2090*/  HADD2.F32 R115, -RZ, R25.H1_H1 ;  /* 0x30000019ff737230 */ /* 0x000fe40000004100 */
[C---:B------:R-:W-:Y:S01]  /*20a0*/  FMUL.FTZ R88, R2.reuse, R95 ;  /* 0x0000005f02587220 */ /* 0x040fe20000410000 */
[----:B------:R-:W-:Y:S02]  /*20b0*/  HADD2.F32 R110, -RZ, R50.H0_H0 ;  /* 0x20000032ff6e7230 */ /* 0x000fe40000004100 */
[----:B------:R-:W-:Y:S01]  /*20c0*/  FMUL.FTZ R117, R2, R117 ;  /* 0x0000007502757220 */ /* 0x000fe20000410000 */
[----:B------:R-:W-:-:S02]  /*20d0*/  HADD2.F32 R114, -RZ, R26.H0_H0 ;  /* 0x2000001aff727230 */ /* 0x000fc40000004100 */
[C---:B------:R-:W-:Y:S01]  /*20e0*/  FADD.FTZ R109, -R0.reuse, R90 ;  /* 0x0000005a006d7221 */ /* 0x040fe20000010100 */
[----:B------:R-:W-:Y:S01]  /*20f0*/  FADD.FTZ R119, -R0, R91 ;  /* 0x0000005b00777221 */ /* 0x000fe20000010100 */
[----:B------:R-:W-:Y:S02]  /*2100*/  HADD2.F32 R95, -RZ, R50.H1_H1 ;  /* 0x30000032ff5f7230 */ /* 0x000fe40000004100 */
[----:B------:R-:W-:Y:S01]  /*2110*/  FMUL.FTZ R90, R2, R103 ;  /* 0x00000067025a7220 */ /* 0x000fe20000410000 */
[----:B------:R-:W-:Y:S02]  /*2120*/  HADD2.F32 R101, -RZ, R26.H1_H1 ;  /* 0x3000001aff657230 */ /* 0x000fe40000004100 */
[----:B------:R-:W-:Y:S01]  /*2130*/  FFMA.FTZ R89, R89, R94, R102 ;  /* 0x0000005e59597223 */ /* 0x000fe20000010066 */
[----:B------:R-:W-:Y:S01]  /*2140*/  FFMA.FTZ R88, R88, R111, R115 ;  /* 0x0000006f58587223 */ /* 0x000fe20000010073 */
        /* <DEDUP_REMOVED lines=13> */
[----:B------:R-:W-:Y:S02]  /*2220*/  HADD2.F32 R102, -RZ, R44.H0_H0 ;  /* 0x2000002cff667230 */ /* 0x000fe40000004100 */
[----:B------:R-:W-:Y:S01]  /*2230*/  FADD.FTZ R115, -R0, R86 ;  /* 0x0000005600737221 */ /* 0x000fe20000010100 */
[--C-:B------:R-:W-:Y:S02]  /*2240*/  HADD2.F32 R110, -RZ, R20.reuse.H0_H0 ;  /* 0x20000014ff6e7230 */ /* 0x100fe40000004100 */
[C---:B------:R-:W-:Y:S01]  /*2250*/  FMUL.FTZ R85, R2.reuse, R101 ;  /* 0x0000006502557220 */ /* 0x040fe20000410000 */
[----:B------:R-:W-:Y:S02]  /*2260*/  HADD2.F32 R111, -RZ, R20.H1_H1 ;  /* 0x30000014ff6f7230 */ /* 0x000fe40000004100 */
[----:B------:R-:W-:Y:S01]  /*2270*/  FMUL.FTZ R84, R2, R103 ;  /* 0x0000006702547220 */ /* 0x000fe20000410000 */
[----:B------:R-:W-:Y:S01]  /*2280*/  FADD.FTZ R101, -R0, R87 ;  /* 0x0000005700657221 */ /* 0x000fe20000010100 */
[----:B------:R-:W-:-:S02]  /*2290*/  HADD2.F32 R117, -RZ, R45.H0_H0 ;  /* 0x2000002dff757230 */ /* 0x000fc40000004100 */
[----:B------:R-:W-:Y:S01]  /*22a0*/  FMUL.FTZ R86, R2, R115 ;  /* 0x0000007302567220 */ /* 0x000fe20000410000 */
[----:B------:R-:W-:Y:S02]  /*22b0*/  HADD2.F32 R119, -RZ, R21.H0_H0 ;  /* 0x20000015ff777230 */ /* 0x000fe40000004100 */
[----:B------:R-:W-:Y:S01]  /*22c0*/  FFMA.FTZ R85, R85, R102, R110 ;  /* 0x0000006655557223 */ /* 0x000fe2000001006e */
[----:B------:R-:W-:Y:S01]  /*22d0*/  FFMA.FTZ R84, R84, R109, R111 ;  /* 0x0000006d54547223 */ /* 0x000fe2000001006f */
[----:B------:R-:W-:Y:S02]  /*22e0*/  HADD2.F32 R103, -RZ, R45.H1_H1 ;  /* 0x3000002dff677230 */ /* 0x000fe40000004100 */
[----:B------:R-:W-:Y:S01]  /*22f0*/  FADD.FTZ R111, -R0, R80 ;  /* 0x00000050006f7221 */ /* 0x000fe20000010100 */
[----:B------:R-:W-:Y:S02]  /*2300*/  HADD2.F32 R109, -RZ, R21.H1_H1 ;  /* 0x30000015ff6d7230 */ /* 0x000fe40000004100 */
[----:B------:R-:W-:Y:S01]  /*2310*/  FMUL.FTZ R80, R2, R101 ;  /* 0x0000006502507220 */ /* 0x000fe20000410000 */
[----:B------:R-:W-:-:S02]  /*2320*/  HADD2.F32 R102, -RZ, R46.H1_H1 ;  /* 0x3000002eff667230 */ /* 0x000fc40000004100 */
[----:B------:R-:W-:Y:S01]  /*2330*/  FMUL.FTZ R81, R2, R81 ;  /* 0x0000005102517220 */ /* 0x000fe20000410000 */
[----:B------:R-:W-:Y:S02]  /*2340*/  HADD2.F32 R110, -RZ, R22.H1_H1 ;  /* 0x30000016ff6e7230 */ /* 0x000fe40000004100 */
[----:B------:R-:W-:Y:S01]  /*2350*/  FFMA.FTZ R86, R86, R117, R119 ;  /* 0x0000007556567223 */ /* 0x000fe20000010077 */
[----:B------:R-:W-:Y:S01]  /*2360*/  FADD.FTZ R87, -R0, R82 ;  /* 0x0000005200577221 */ /* 0x000fe20000010100 */
[----:B------:R-:W-:Y:S02]  /*2370*/  HADD2.F32 R115, -RZ, R46.H0_H0 ;  /* 0x2000002eff737230 */ /* 0x000fe40000004100 */
[----:B------:R-:W-:Y:S01]  /*2380*/  FMUL.FTZ R82, R2, R111 ;  /* 0x0000006f02527220 */ /* 0x000fe20000410000 */
[----:B------:R-:W-:Y:S02]  /*2390*/  HADD2.F32 R117, -RZ, R22.H0_H0 ;  /* 0x20000016ff757230 */ /* 0x000fe40000004100 */
[----:B------:R-:W-:Y:S01]  /*23a0*/  FFMA.FTZ R80, R80, R103, R109 ;  /* 0x0000006750507223 */ /* 0x000fe2000001006d */
[----:B------:R-:W-:Y:S01]  /*23b0*/  FFMA.FTZ R81, R81, R102, R110 ;  /* 0x0000006651517223 */ /* 0x000fe2000001006e */
[----:B------:R-:W-:-:S02]  /*23c0*/  HADD2.F32 R102, -RZ, R47.H0_H0 ;  /* 0x2000002fff667230 */ /* 0x000fc40000004100 */
[----:B------:R-:W-:Y:S01]  /*23d0*/  FADD.FTZ R103, -R0, R76 ;  /* 0x0000004c00677221 */ /* 0x000fe20000010100 */
[----:B------:R-:W-:Y:S02]  /*23e0*/  HADD2.F32 R110, -RZ, R23.H0_H0 ;  /* 0x20000017ff6e7230 */ /* 0x000fe40000004100 */
[----:B------:R-:W-:Y:S01]  /*23f0*/  FMUL.FTZ R87, R2, R87 ;  /* 0x0000005702577220 */ /* 0x000fe20000410000 */
[----:B------:R-:W-:Y:S01]  /*2400*/  FFMA.FTZ R82, R82, R115, R117 ;  /* 0x0000007352527223 */ /* 0x000fe20000010075 */
[----:B------:R-:W-:Y:S02]  /*2410*/  HADD2.F32 R109, -RZ, R40.H0_H0 ;  /* 0x20000028ff6d7230 */ /* 0x000fe40000004100 */
[----:B------:R-:W-:Y:S01]  /*2420*/  FADD.FTZ R101, -R0, R78 ;  /* 0x0000004e00657221 */ /* 0x000fe20000010100 */
[----:B------:R-:W-:Y:S02]  /*2430*/  HADD2.F32 R111, -RZ, R16.H0_H0 ;  /* 0x20000010ff6f7230 */ /* 0x000fe40000004100 */
[----:B------:R-:W-:Y:S01]  /*2440*/  FMUL.FTZ R78, R2, R103 ;  /* 0x00000067024e7220 */ /* 0x000fe20000410000 */
[----:B------:R-:W-:Y:S01]  /*2450*/  FADD.FTZ R115, -R0, R79 ;  /* 0x0000004f00737221 */ /* 0x000fe20000010100 */
        /* <DEDUP_REMOVED lines=8> */
[C---:B------:R-:W-:Y:S01]  /*24e0*/  FADD.FTZ R73, -R0.reuse, R73 ;  /* 0x0000004900497221 */ /* 0x040fe20000010100 */
[----:B------:R-:W-:Y:S01]  /*24f0*/  FADD.FTZ R111, -R0, R74 ;  /* 0x0000004a006f7221 */ /* 0x000fe20000010100 */
[----:B------:R-:W-:Y:S01]  /*2500*/  FFMA.FTZ R76, R76, R79, R103 ;  /* 0x0000004f4c4c7223 */ /* 0x000fe20000010067 */
[----:B------:R-:W-:Y:S01]  /*2510*/  FMUL.FTZ R77, R2, R115 ;  /* 0x00000073024d7220 */ /* 0x000fe20000410000 */
[----:B------:R-:W-:Y:S01]  /*2520*/  FFMA.FTZ R79, R101, R102, R110 ;  /* 0x00000066654f7223 */ /* 0x000fe2000001006e */
[----:B------:R-:W-:-:S02]  /*2530*/  HADD2.F32 R114, -RZ, R47.H1_H1 ;  /* 0x3000002fff727230 */ /* 0x000fc40000004100 */
[----:B------:R-:W-:Y:S01]  /*2540*/  FADD.FTZ R101, -R0, R72 ;  /* 0x0000004800657221 */ /* 0x000fe20000010100 */
[----:B------:R-:W-:Y:S02]  /*2550*/  HADD2.F32 R116, -RZ, R23.H1_H1 ;  /* 0x30000017ff747230 */ /* 0x000fe40000004100 */
[C---:B------:R-:W-:Y:S01]  /*2560*/  FMUL.FTZ R83, R2.reuse, R83 ;  /* 0x0000005302537220 */ /* 0x040fe20000410000 */
[----:B------:R-:W-:Y:S02]  /*2570*/  HADD2.F32 R102, -RZ, R42.H1_H1 ;  /* 0x3000002aff667230 */ /* 0x000fe40000004100 */
[C---:B------:R-:W-:Y:S01]  /*2580*/  FMUL.FTZ R73, R2.reuse, R73 ;  /* 0x0000004902497220 */ /* 0x040fe20000410000 */
[----:B------:R-:W-:Y:S02]  /*2590*/  HADD2.F32 R110, -RZ, R18.H1_H1 ;  /* 0x30000012ff6e7230 */ /* 0x000fe40000004100 */
[----:B------:R-:W-:Y:S01]  /*25a0*/  FMUL.FTZ R72, R2, R111 ;  /* 0x0000006f02487220 */ /* 0x000fe20000410000 */
[----:B------:R-:W-:-:S02]  /*25b0*/  HADD2.F32 R115, -RZ, R43.H0_H0 ;  /* 0x2000002bff737230 */ /* 0x000fc40000004100 */
[----:B------:R-:W-:Y:S01]  /*25c0*/  FADD.FTZ R111, -R0, R68 ;  /* 0x00000044006f7221 */ /* 0x000fe20000010100 */
[----:B------:R-:W-:Y:S02]  /*25d0*/  HADD2.F32 R117, -RZ, R19.H0_H0 ;  /* 0x20000013ff757230 */ /* 0x000fe40000004100 */
[----:B------:R-:W-:Y:S01]  /*25e0*/  FFMA.FTZ R83, R83, R114, R116 ;  /* 0x0000007253537223 */ /* 0x000fe20000010074 */
[----:B------:R-:W-:Y:S01]  /*25f0*/  FFMA.FTZ R73, R73, R102, R110 ;  /* 0x0000006649497223 */ /* 0x000fe2000001006e */
[----:B------:R-:W-:Y:S02]  /*2600*/  HADD2.F32 R114, -RZ, R41.H1_H1 ;  /* 0x30000029ff727230 */ /* 0x000fe40000004100 */
[----:B------:R-:W-:Y:S01]  /*2610*/  FMUL.FTZ R74, R2, R101 ;  /* 0x00000065024a7220 */ /* 0x000fe20000410000 */
[----:B------:R-:W-:Y:S01]  /*2620*/  FFMA.FTZ R72, R72, R115, R117 ;  /* 0x0000007348487223 */ /* 0x000fe20000010075 */
[----:B------:R-:W-:Y:S02]  /*2630*/  HADD2.F32 R116, -RZ, R17.H1_H1 ;  /* 0x30000011ff747230 */ /* 0x000fe40000004100 */
[----:B------:R-:W-:Y:S01]  /*2640*/  FADD.FTZ R115, -R0, R69 ;  /* 0x0000004500737221 */ /* 0x000fe20000010100 */
[----:B------:R-:W-:-:S02]  /*2650*/  HADD2.F32 R103, -RZ, R42.H0_H0 ;  /* 0x2000002aff677230 */ /* 0x000fc40000004100 */
[----:B------:R-:W-:Y:S01]  /*2660*/  FMUL.FTZ R69, R2, R111 ;  /* 0x0000006f02457220 */ /* 0x000fe20000410000 */
[----:B------:R-:W-:Y:S02]  /*2670*/  HADD2.F32 R109, -RZ, R18.H0_H0 ;  /* 0x20000012ff6d7230 */ /* 0x000fe40000004100 */
[C---:B------:R-:W-:Y:S01]  /*2680*/  FADD.FTZ R101, -R0.reuse, R75 ;  /* 0x0000004b00657221 */ /* 0x040fe20000010100 */
[----:B------:R-:W-:Y:S02]  /*2690*/  HADD2.F32 R102, -RZ, R36.H0_H0 ;  /* 0x20000024ff667230 */ /* 0x000fe40000004100 */
[C---:B------:R-:W-:Y:S01]  /*26a0*/  FADD.FTZ R71, -R0.reuse, R71 ;  /* 0x0000004700477221 */ /* 0x040fe20000010100 */
[----:B------:R-:W-:Y:S02]  /*26b0*/  HADD2.F32 R110, -RZ, R12.H0_H0 ;  /* 0x2000000cff6e7230 */ /* 0x000fe40000004100 */
[C---:B------:R-:W-:Y:S01]  /*26c0*/  FADD.FTZ R75, -R0.reuse, R70 ;  /* 0x00000046004b7221 */ /* 0x040fe20000010100 */
[----:B------:R-:W-:Y:S01]  /*26d0*/  FADD.FTZ R111, -R0, R64 ;  /* 0x00000040006f7221 */ /* 0x000fe20000010100 */
[----:B------:R-:W-:Y:S01]  /*26e0*/  FFMA.FTZ R77, R77, R114, R116 ;  /* 0x000000724d4d7223 */ /* 0x000fe20000010074 */
[----:B------:R-:W-:Y:S01]  /*26f0*/  FFMA.FTZ R74, R74, R103, R109 ;  /* 0x000000674a4a7223 */ /* 0x000fe2000001006d */
[----:B------:R-:W-:Y:S01]  /*2700*/  FFMA.FTZ R69, R69, R102, R110 ;  /* 0x0000006645457223 */ /* 0x000fe2000001006e */
        /* <DEDUP_REMOVED lines=8> */
[----:B------:R-:W-:-:S02]  /*2790*/  HADD2.F32 R114, -RZ, R38.H0_H0 ;  /* 0x20000026ff727230 */ /* 0x000fc40000004100 */
[C---:B------:R-:W-:Y:S01]  /*27a0*/  FADD.FTZ R65, -R0.reuse, R65 ;  /* 0x0000004100417221 */ /* 0x040fe20000010100 */
[----:B------:R-:W-:Y:S02]  /*27b0*/  HADD2.F32 R116, -RZ, R14.H0_H0 ;  /* 0x2000000eff747230 */ /* 0x000fe40000004100 */
[C---:B------:R-:W-:Y:S01]  /*27c0*/  FADD.FTZ R101, -R0.reuse, R66 ;  /* 0x0000004200657221 */ /* 0x040fe20000010100 */
[----:B------:R-:W-:Y:S01]  /*27d0*/  FADD.FTZ R111, -R0, R67 ;  /* 0x00000043006f7221 */ /* 0x000fe20000010100 */
[----:B------:R-:W-:Y:S01]  /*27e0*/  FFMA.FTZ R70, R70, R103, R109 ;  /* 0x0000006746467223 */ /* 0x000fe2000001006d */
[----:B------:R-:W-:Y:S01]  /*27f0*/  FFMA.FTZ R67, R75, R102, R110 ;  /* 0x000000664b437223 */ /* 0x000fe2000001006e */
[----:B------:R-:W-:Y:S01]  /*2800*/  FFMA.FTZ R71, R71, R114, R116 ;  /* 0x0000007247477223 */ /* 0x000fe20000010074 */
[----:B------:R-:W-:Y:S02]  /*2810*/  HADD2.F32 R103, -RZ, R37.H1_H1 ;  /* 0x30000025ff677230 */ /* 0x000fe40000004100 */
[----:B------:R-:W-:Y:S01]  /*2820*/  FMUL.FTZ R65, R2, R65 ;  /* 0x0000004102417220 */ /* 0x000fe20000410000 */
[----:B------:R-:W-:-:S02]  /*2830*/  HADD2.F32 R109, -RZ, R13.H1_H1 ;  /* 0x3000000dff6d7230 */ /* 0x000fc40000004100 */
[C---:B------:R-:W-:Y:S01]  /*2840*/  FMUL.FTZ R101, R2.reuse, R101 ;  /* 0x0000006502657220 */ /* 0x040fe20000410000 */
[----:B------:R-:W-:Y:S02]  /*2850*/  HADD2.F32 R66, -RZ, R38.H1_H1 ;  /* 0x30000026ff427230 */ /* 0x000fe40000004100 */
[----:B------:R-:W-:Y:S01]  /*2860*/  FMUL.FTZ R111, R2, R111 ;  /* 0x0000006f026f7220 */ /* 0x000fe20000410000 */
[----:B------:R-:W-:Y:S02]  /*2870*/  HADD2.F32 R102, -RZ, R14.H1_H1 ;  /* 0x3000000eff667230 */ /* 0x000fe40000004100 */
[C---:B------:R-:W-:Y:S01]  /*2880*/  FADD.FTZ R75, -R0.reuse, R60 ;  /* 0x0000003c004b7221 */ /* 0x040fe20000010100 */
[----:B------:R-:W-:Y:S02]  /*2890*/  HADD2.F32 R110, -RZ, R39.H0_H0 ;  /* 0x20000027ff6e7230 */ /* 0x000fe40000004100 */
[----:B------:R-:W-:Y:S01]  /*28a0*/  FADD.FTZ R61, -R0, R61 ;  /* 0x0000003d003d7221 */ /* 0x000fe20000010100 */
[----:B------:R-:W-:-:S02]  /*28b0*/  HADD2.F32 R114, -RZ, R15.H0_H0 ;  /* 0x2000000fff727230 */ /* 0x000fc40000004100 */
[----:B------:R-:W-:Y:S01]  /*28c0*/  FFMA.FTZ R64, R64, R103, R109 ;  /* 0x0000006740407223 */ /* 0x000fe2000001006d */
[----:B------:R-:W-:Y:S02]  /*28d0*/  HADD2.F32 R116, -RZ, R39.H1_H1 ;  /* 0x30000027ff747230 */ /* 0x000fe40000004100 */
[----:B------:R-:W-:Y:S01]  /*28e0*/  FFMA.FTZ R65, R65, R66, R102 ;  /* 0x0000004241417223 */ /* 0x000fe20000010066 */
[----:B------:R-:W-:Y:S02]  /*28f0*/  HADD2.F32 R118, -RZ, R15.H1_H1 ;  /* 0x3000000fff767230 */ /* 0x000fe40000004100 */
[----:B------:R-:W-:Y:S01]  /*2900*/  FFMA.FTZ R101, R101, R110, R114 ;  /* 0x0000006e65657223 */ /* 0x000fe20000010072 */
[----:B------:R-:W-:Y:S02]  /*2910*/  HADD2.F32 R102, -RZ, R32.H0_H0 ;  /* 0x20000020ff667230 */ /* 0x000fe40000004100 */
[----:B------:R-:W-:Y:S01]  /*2920*/  FADD.FTZ R103, -R0, R62 ;  /* 0x0000003e00677221 */ /* 0x000fe20000010100 */
[----:B------:R-:W-:-:S02]  /*2930*/  HADD2.F32 R110, -RZ, R8.H0_H0 ;  /* 0x20000008ff6e7230 */ /* 0x000fc40000004100 */
[----:B------:R-:W-:Y:S01]  /*2940*/  FFMA.FTZ R66, R111, R116, R118 ;  /* 0x000000746f427223 */ /* 0x000fe20000010076 */
[----:B------:R-:W-:Y:S02]  /*2950*/  HADD2.F32 R114, -RZ, R32.H1_H1 ;  /* 0x30000020ff727230 */ /* 0x000fe40000004100 */
[C---:B------:R-:W-:Y:S01]  /*2960*/  FMUL.FTZ R75, R2.reuse, R75 ;  /* 0x0000004b024b7220 */ /* 0x040fe20000410000 */
[----:B------:R-:W-:Y:S02]  /*2970*/  HADD2.F32 R116, -RZ, R8.H1_H1 ;  /* 0x30000008ff747230 */ /* 0x000fe40000004100 */
[C---:B------:R-:W-:Y:S01]  /*2980*/  FMUL.FTZ R61, R2.reuse, R61 ;  /* 0x0000003d023d7220 */ /* 0x040fe20000410000 */
[----:B------:R-:W-:Y:S02]  /*2990*/  HADD2.F32 R118, -RZ, R33.H0_H0 ;  /* 0x20000021ff767230 */ /* 0x000fe40000004100 */
[----:B------:R-:W-:Y:S01]  /*29a0*/  FMUL.FTZ R109, R2, R103 ;  /* 0x00000067026d7220 */ /* 0x000fe20000410000 */
[----:B------:R-:W-:-:S02]  /*29b0*/  HADD2.F32 R60, -RZ, R9.H0_H0 ;  /* 0x20000009ff3c7230 */ /* 0x000fc40000004100 */
[----:B------:R-:W-:Y:S01]  /*29c0*/  FFMA.FTZ R103, R75, R102, R110 ;  /* 0x000000664b677223 */ /* 0x000fe2000001006e */
[C---:B------:R-:W-:Y:S01]  /*29d0*/  FADD.FTZ R63, -R0.reuse, R63 ;  /* 0x0000003f003f7221 */ /* 0x040fe20000010100 */
[----:B------:R-:W-:Y:S01]  /*29e0*/  FFMA.FTZ R102, R61, R114, R116 ;  /* 0x000000723d667223 */ /* 0x000fe20000010074 */
[----:B------:R-:W-:Y:S01]  /*29f0*/  FADD.FTZ R61, -R0, R56 ;  /* 0x00000038003d7221 */ /* 0x000fe20000010100 */
[----:B------:R-:W-:Y:S02]  /*2a00*/  HADD2.F32 R117, -RZ, R36.H1_H1 ;  /* 0x30000024ff757230 */ /* 0x000fe40000004100 */
[----:B------:R-:W-:Y:S01]  /*2a10*/  FFMA.FTZ R109, R109, R118, R60 ;  /* 0x000000766d6d7223 */ /* 0x000fe2000001003c */
[----:B------:R-:W-:Y:S02]  /*2a20*/  HADD2.F32 R119, -RZ, R12.H1_H1 ;  /* 0x3000000cff777230 */ /* 0x000fe40000004100 */
[----:B------:R-:W-:Y:S01]  /*2a30*/  FMUL.FTZ R68, R2, R115 ;  /* 0x0000007302447220 */ /* 0x000fe20000410000 */
[----:B------:R-:W-:-:S02]  /*2a40*/  HADD2.F32 R110, -RZ, R33.H1_H1 ;  /* 0x30000021ff6e7230 */ /* 0x000fc40000004100 */
[C---:B------:R-:W-:Y:S01]  /*2a50*/  FMUL.FTZ R63, R2.reuse, R63 ;  /* 0x0000003f023f7220 */ /* 0x040fe20000410000 */
[----:B------:R-:W-:Y:S02]  /*2a60*/  HADD2.F32 R60, -RZ, R9.H1_H1 ;  /* 0x30000009ff3c7230 */ /* 0x000fe40000004100 */
[----:B------:R-:W-:Y:S01]  /*2a70*/  FMUL.FTZ R61, R2, R61 ;  /* 0x0000003d023d7220 */ /* 0x000fe20000410000 */
[----:B------:R-:W-:Y:S02]  /*2a80*/  HADD2.F32 R114, -RZ, R34.H0_H0 ;  /* 0x20000022ff727230 */ /* 0x000fe40000004100 */
[----:B------:R-:W-:Y:S01]  /*2a90*/  FADD.FTZ R57, -R0, R57 ;  /* 0x0000003900397221 */ /* 0x000fe20000010100 */
[--C-:B------:R-:W-:Y:S02]  /*2aa0*/  HADD2.F32 R56, -RZ, R10.reuse.H0_H0 ;  /* 0x2000000aff387230 */ /* 0x100fe40000004100 */
[----:B------:R-:W-:Y:S01]  /*2ab0*/  FFMA.FTZ R68, R68, R117, R119 ;  /* 0x0000007544447223 */ /* 0x000fe20000010077 */
[----:B------:R-:W-:Y:S01]  /*2ac0*/  FFMA.FTZ R110, R63, R110, R60 ;  /* 0x0000006e3f6e7223 */ /* 0x000fe2000001003c */
[----:B------:R-:W0:Y:S01]  /*2ad0*/  @!P1 LDC.64 R116, c[0x0][0x3c0] ;  /* 0x0000f000ff749b82 */ /* 0x000e220000000a00 */
[----:B------:R-:W-:-:S02]  /*2ae0*/  HADD2.F32 R60, -RZ, R10.H1_H1 ;  /* 0x3000000aff3c7230 */ /* 0x000fc40000004100 */
[----:B------:R-:W-:Y:S01]  /*2af0*/  FFMA.FTZ R111, R61, R114, R56 ;  /* 0x000000723d6f7223 */ /* 0x000fe20000010038 */
[----:B------:R-:W-:Y:S02]  /*2b00*/  HADD2.F32 R56, -RZ, R34.H1_H1 ;  /* 0x30000022ff387230 */ /* 0x000fe40000004100 */
[----:B------:R-:W-:Y:S01]  /*2b10*/  FMUL.FTZ R57, R2, R57 ;  /* 0x0000003902397220 */ /* 0x000fe20000410000 */
[----:B------:R-:W-:Y:S01]  /*2b20*/  FADD.FTZ R75, -R0, R58 ;  /* 0x0000003a004b7221 */ /* 0x000fe20000010100 */
[----:B------:R-:W-:Y:S01]  /*2b30*/  HADD2.F32 R114, -RZ, R35.H0_H0 ;  /* 0x20000023ff727230 */ /* 0x000fe20000004100 */
[----:B------:R-:W-:Y:S01]  /*2b40*/  F2FP.F16.F32.PACK_AB R82, R81, R82 ;  /* 0x000000525152723e */ /* 0x000fe200000000ff */
[----:B------:R-:W1:Y:S01]  /*2b50*/  @!P1 LDC.64 R62, c[0x0][0x3c8] ;  /* 0x0000f200ff3e9b82 */ /* 0x000e620000000a00 */
[----:B------:R-:W-:Y:S01]  /*2b60*/  FFMA.FTZ R115, R57, R56, R60 ;  /* 0x0000003839737223 */ /* 0x000fe2000001003c */
[----:B------:R-:W-:Y:S02]  /*2b70*/  HADD2.F32 R56, -RZ, R11.H0_H0 ;  /* 0x2000000bff387230 */ /* 0x000fe40000004100 */
[----:B------:R-:W-:Y:S01]  /*2b80*/  FMUL.FTZ R75, R2, R75 ;  /* 0x0000004b024b7220 */ /* 0x000fe20000410000 */
[----:B------:R-:W-:Y:S01]  /*2b90*/  F2FP.F16.F32.PACK_AB R81, R80, R86 ;  /* 0x000000565051723e */ /* 0x000fe200000000ff */
[----:B------:R-:W-:Y:S01]  /*2ba0*/  FADD.FTZ R59, -R0, R59 ;  /* 0x0000003b003b7221 */ /* 0x000fe20000010100 */
[----:B------:R-:W-:Y:S01]  /*2bb0*/  F2FP.F16.F32.PACK_AB R80, R84, R85 ;  /* 0x000000555450723e */ /* 0x000fe200000000ff */
[----:B------:R-:W-:Y:S01]  /*2bc0*/  FFMA.FTZ R114, R75, R114, R56 ;  /* 0x000000724b727223 */ /* 0x000fe20000010038 */
[----:B------:R-:W2:Y:S01]  /*2bd0*/  LDC.64 R60, c[0x0][0x428] ;  /* 0x00010a00ff3c7b82 */ /* 0x000ea20000000a00 */
[----:B------:R-:W-:-:S02]  /*2be0*/  HADD2.F32 R57, -RZ, R35.H1_H1 ;  /* 0x30000023ff397230 */ /* 0x000fc40000004100 */
[----:B------:R-:W-:Y:S01]  /*2bf0*/  FMUL.FTZ R0, R2, R59 ;  /* 0x0000003b02007220 */ /* 0x000fe20000410000 */
[----:B------:R-:W-:Y:S01]  /*2c00*/  HADD2.F32 R75, -RZ, R11.H1_H1 ;  /* 0x3000000bff4b7230 */ /* 0x000fe20000004100 */
[----:B------:R-:W-:Y:S02]  /*2c10*/  F2FP.F16.F32.PACK_AB R59, R99, R98 ;  /* 0x00000062633b723e */ /* 0x000fe400000000ff */
[----:B------:R-:W-:Y:S01]  /*2c20*/  F2FP.F16.F32.PACK_AB R58, R96, R97 ;  /* 0x00000061603a723e */ /* 0x000fe200000000ff */
[----:B------:R-:W3:Y:S01]  /*2c30*/  LDC.64 R84, c[0x0][0x380] ;  /* 0x0000e000ff547b82 */ /* 0x000ee20000000a00 */
[----:B0-----:R-:W-:-:S04]  /*2c40*/  @!P1 IMAD.WIDE R116, R5, 0x4, R116 ;  /* 0x0000000405749825 */ /* 0x001fc800078e0274 */
[----:B------:R-:W-:Y:S01]  /*2c50*/  FFMA.FTZ R0, R0, R57, R75 ;  /* 0x0000003900007223 */ /* 0x000fe2000001004b */
[----:B------:R-:W-:Y:S02]  /*2c60*/  F2FP.F16.F32.PACK_AB R57, R7, R100 ;  /* 0x000000640739723e */ /* 0x000fe400000000ff */
[----:B------:R-:W-:Y:S01]  /*2c70*/  F2FP.F16.F32.PACK_AB R56, R3, R4 ;  /* 0x000000040338723e */ /* 0x000fe200000000ff */
[----:B------:R-:W-:Y:S01]  /*2c80*/  @!P1 STG.E desc[UR6][R116.64], R108 ;  /* 0x0000006c74009986 */ /* 0x000fe2000c101906 */
[----:B------:R-:W-:Y:S01]  /*2c90*/  F2FP.F16.F32.PACK_AB R83, R83, R87 ;  /* 0x000000575353723e */ /* 0x000fe200000000ff */
[----:B-1----:R-:W-:Y:S01]  /*2ca0*/  @!P1 IMAD.WIDE R62, R5, 0x4, R62 ;  /* 0x00000004053e9825 */ /* 0x002fe200078e023e */
[----:B------:R-:W-:Y:S02]  /*2cb0*/  F2FP.F16.F32.PACK_AB R75, R70, R72 ;  /* 0x00000048464b723e */ /* 0x000fe400000000ff */
[----:B------:R-:W-:Y:S02]  /*2cc0*/  F2FP.F16.F32.PACK_AB R74, R73, R74 ;  /* 0x0000004a494a723e */ /* 0x000fe400000000ff */
[----:B------:R0:W-:Y:S01]  /*2cd0*/  @!P1 STG.E desc[UR6][R62.64], R2 ;  /* 0x000000023e009986 */ /* 0x0001e2000c101906 */
[----:B------:R-:W-:Y:S01]  /*2ce0*/  F2FP.F16.F32.PACK_AB R73, R77, R79 ;  /* 0x0000004f4d49723e */ /* 0x000fe200000000ff */
[----:B--2---:R-:W-:Y:S01]  /*2cf0*/  IMAD.WIDE.U32 R96, R107, 0x10, R60 ;  /* 0x000000106b607825 */ /* 0x004fe200078e003c */
[----:B------:R-:W-:-:S03]  /*2d00*/  F2FP.F16.F32.PACK_AB R72, R76, R78 ;  /* 0x0000004e4c48723e */ /* 0x000fc600000000ff */
[----:B------:R-:W-:-:S04]  /*2d10*/  IMAD.WIDE.U32 R106, R106, 0x10, R60 ;  /* 0x000000106a6a7825 */ /* 0x000fc800078e003c */
[----:B------:R-:W-:Y:S01]  /*2d20*/  IMAD.WIDE.U32 R98, R113, 0x10, R60 ;  /* 0x0000001071627825 */ /* 0x000fe200078e003c */
[----:B---3--:R-:W-:-:S03]  /*2d30*/  LEA R5, R84, R5, 0x2 ;  /* 0x0000000554057211 */ /* 0x008fc600078e10ff */
[----:B0-----:R-:W-:Y:S01]  /*2d40*/  IMAD.WIDE.U32 R62, R112, 0x10, R60 ;  /* 0x00000010703e7825 */ /* 0x001fe200078e003c */
[----:B------:R-:W-:-:S03]  /*2d50*/  ISETP.GE.AND P0, PT, R5, R85, PT ;  /* 0x000000550500720c */ /* 0x000fc60003f06270 */
[--C-:B------:R-:W-:Y:S01]  /*2d60*/  IMAD.WIDE.U32 R2, R105, 0x10, R60.reuse ;  /* 0x0000001069027825 */ /* 0x100fe200078e003c */
[----:B------:R0:W-:Y:S03]  /*2d70*/  STG.E.128 desc[UR6][R62.64], R56 ;  /* 0x000000383e007986 */ /* 0x0001e6000c101d06 */
[----:B------:R-:W-:Y:S01]  /*2d80*/  IMAD.WIDE.U32 R104, R104, 0x10, R60 ;  /* 0x0000001068687825 */ /* 0x000fe200078e003c */
[----:B------:R-:W-:Y:S02]  /*2d90*/  F2FP.F16.F32.PACK_AB R61, R88, R89 ;  /* 0x00000059583d723e */ /* 0x000fe400000000ff */
[----:B------:R-:W-:Y:S02]  /*2da0*/  F2FP.F16.F32.PACK_AB R60, R92, R93 ;  /* 0x0000005d5c3c723e */ /* 0x000fe400000000ff */
[----:B0-----:R-:W-:Y:S02]  /*2db0*/  F2FP.F16.F32.PACK_AB R63, R95, R94 ;  /* 0x0000005e5f3f723e */ /* 0x001fe400000000ff */
        /* <DEDUP_REMOVED lines=13> */
[----:B------:R0:W-:Y:S01]  /*2e90*/  STG.E.128 desc[UR6][R98.64], R64 ;  /* 0x0000004062007986 */ /* 0x0001e2000c101d06 */
[----:B------:R-:W-:Y:S05]  /*2ea0*/  @!P0 BRA `(.L_x_32347) ;  /* 0xffffffd4004c8947 */ /* 0x000fea000383ffff */
[----:B------:R-:W-:Y:S05]  /*2eb0*/  EXIT ;  /* 0x000000000000794d */ /* 0x000fea0003800000 */
.L_x_32333:
        /* <DEDUP_REMOVED lines=8> */
.L_x_32366:
[----:B------:R-:W1:Y:S01]  /*2f40*/  LDC.64 R2, c[0x0][0x3e0] ;  /* 0x0000f800ff027b82 */ /* 0x000e620000000a00 */
[----:B------:R-:W-:-:S05]  /*2f50*/  IMAD R0, R5, UR8, RZ ;  /* 0x0000000805007c24 */ /* 0x000fca000f8e02ff */
[----:B------:R-:W-:Y:S02]  /*2f60*/  SHF.R.S32.HI R7, RZ, 0x1f, R0 ;  /* 0x0000001fff077819 */ /* 0x000fe40000011400 */
[----:B------:R-:W2:Y:S02]  /*2f70*/  LDC.64 R100, c[0x0][0x390] ;  /* 0x0000e400ff647b82 */ /* 0x000ea40000000a00 */
[----:B------:R-:W-:-:S04]  /*2f80*/  LEA.HI R7, R7, R0, RZ, 0x3 ;  /* 0x0000000007077211 */ /* 0x000fc800078f18ff */
[----:B------:R-:W-:Y:S01]  /*2f90*/  LEA.HI.SX32 R112, R7, R6, 0x1d ;  /* 0x0000000607707211 */ /* 0x000fe200078feaff */
[----:B-1----:R-:W-:-:S05]  /*2fa0*/  IMAD.WIDE R2, R5, 0x2, R2 ;  /* 0x0000000205027825 */ /* 0x002fca00078e0202 */
[----:B------:R-:W3:Y:S01]  /*2fb0*/  LDG.E.U16 R0, desc[UR6][R2.64] ;  /* 0x0000000602007981 */ /* 0x000ee2000c1e1500 */
[----:B--2---:R-:W-:-:S06]  /*2fc0*/  IMAD.WIDE.U32 R56, R112, 0x10, R100 ;  /* 0x0000001070387825 */ /* 0x004fcc00078e0064 */
[----:B-----5:R-:W5:Y:S01]  /*2fd0*/  LDG.E.128 R56, desc[UR6][R56.64] ;  /* 0x0000000638387981 */ /* 0x020f62000c1e1d00 */
[----:B------:R-:W-:Y:S01]  /*2fe0*/  BSSY.RECONVERGENT B0, `(.L_x_32348) ;  /* 0x0000028000007945 */ /* 0x000fe20003800200 */
[----:B---3--:R-:W-:-:S03]  /*2ff0*/  HADD2.F32 R0, -RZ, R0.H0_H0 ;  /* 0x20000000ff007230 */ /* 0x008fc60000004100 */
[----:B------:R-:W-:Y:S05]  /*3000*/  @!P1 BRA `(.L_x_32349) ;  /* 0x0000000000549947 */ /* 0x000fea0003800000 */
[----:B------:R-:W1:Y:S02]  /*3010*/  LDC.64 R2, c[0x0][0x3a0] ;  /* 0x0000e800ff027b82 */ /* 0x000e640000000a00 */
[----:B-1----:R-:W-:-:S05]  /*3020*/  IMAD.WIDE.U32 R2, R112, 0x20, R2 ;  /* 0x0000002070027825 */ /* 0x002fca00078e0002 */
        /* <DEDUP_REMOVED lines=10> */
[C---:B--2---:R-:W-:Y:S01]  /*30d0*/  FFMA.FTZ R56, R0.reuse, R7, R60 ;  /* 0x0000000700387223 */ /* 0x044fe2000001003c */
        /* <DEDUP_REMOVED lines=8> */
.L_x_32349:
[--C-:B-----5:R-:W-:Y:S02]  /*3160*/  HADD2.F32 R61, -RZ, R57.reuse.H0_H0 ;  /* 0x20000039ff3d7230 */ /* 0x120fe40000004100 */
[----:B------:R-:W-:Y:S02]  /*3170*/  HADD2.F32 R63, -RZ, R57.H1_H1 ;  /* 0x30000039ff3f7230 */ /* 0x000fe40000004100 */
[--C-:B------:R-:W-:Y:S02]  /*3180*/  HADD2.F32 R3, -RZ, R56.reuse.H0_H0 ;  /* 0x20000038ff037230 */ /* 0x100fe40000004100 */
[----:B------:R-:W-:Y:S02]  /*3190*/  HADD2.F32 R7, -RZ, R56.H1_H1 ;  /* 0x30000038ff077230 */ /* 0x000fe40000004100 */
[--C-:B------:R-:W-:Y:S02]  /*31a0*/  HADD2.F32 R65, -RZ, R58.reuse.H0_H0 ;  /* 0x2000003aff417230 */ /* 0x100fe40000004100 */
        /* <DEDUP_REMOVED lines=8> */
[C---:B------:R-:W-:Y:S01]  /*3230*/  FMUL.FTZ R61, R0.reuse, R67 ;  /* 0x00000043003d7220 */ /* 0x040fe20000410000 */
[C---:B------:R-:W-:Y:S01]  /*3240*/  FMUL.FTZ R62, R0.reuse, R69 ;  /* 0x00000045003e7220 */ /* 0x040fe20000410000 */
[----:B------:R-:W-:-:S07]  /*3250*/  FMUL.FTZ R63, R0, R71 ;  /* 0x00000047003f7220 */ /* 0x000fce0000410000 */
.L_x_32350:
[----:B0-----:R-:W-:Y:S05]  /*3260*/  BSYNC.RECONVERGENT B0 ;  /* 0x0000000000007941 */ /* 0x001fea0003800200 */
.L_x_32348:
        /* <DEDUP_REMOVED lines=30> */
.L_x_32352:
[--C-:B0----5:R-:W-:Y:S02]  /*3450*/  HADD2.F32 R69, -RZ, R64.reuse.H1_H1 ;  /* 0x30000040ff457230 */ /* 0x121fe40000004100 */
[--C-:B------:R-:W-:Y:S02]  /*3460*/  HADD2.F32 R71, -RZ, R65.reuse.H0_H0 ;  /* 0x20000041ff477230 */ /* 0x100fe40000004100 */
[----:B------:R-:W-:Y:S02]  /*3470*/  HADD2.F32 R7, -RZ, R64.H0_H0 ;  /* 0x20000040ff077230 */ /* 0x000fe40000004100 */
[----:B------:R-:W-:Y:S02]  /*3480*/  HADD2.F32 R73, -RZ, R65.H1_H1 ;  /* 0x30000041ff497230 */ /* 0x000fe40000004100 */
[C---:B------:R-:W-:Y:S01]  /*3490*/  FMUL.FTZ R65, R0.reuse, R69 ;  /* 0x0000004500417220 */ /* 0x040fe20000410000 */
        /* <DEDUP_REMOVED lines=10> */
[----:B------:R-:W-:-:S07]  /*3540*/  FMUL.FTZ R71, R0, R81 ;  /* 0x0000005100477220 */ /* 0x000fce0000410000 */
.L_x_32353:
[----:B------:R-:W-:Y:S05]  /*3550*/  BSYNC.RECONVERGENT B0 ;  /* 0x0000000000007941 */ /* 0x000fea0003800200 */
.L_x_32351:
        /* <DEDUP_REMOVED lines=29> */
.L_x_32355:
        /* <DEDUP_REMOVED lines=16> */
.L_x_32356:
[----:B------:R-:W-:Y:S05]  /*3830*/  BSYNC.RECONVERGENT B0 ;  /* 0x0000000000007941 */ /* 0x000fea0003800200 */
.L_x_32354:
        /* <DEDUP_REMOVED lines=29> */
.L_x_32358:
        /* <DEDUP_REMOVED lines=16> */
.L_x_32359:
[----:B------:R-:W-:Y:S05]  /*3b10*/  BSYNC.RECONVERGENT B0 ;  /* 0x0000000000007941 */ /* 0x000fea0003800200 */
.L_x_32357:
        /* <DEDUP_REMOVED lines=29> */
.L_x_32361:
        /* <DEDUP_REMOVED lines=16> */
.L_x_32362:
[----:B------:R-:W-:Y:S05]  /*3df0*/  BSYNC.RECONVERGENT B0 ;  /* 0x0000000000007941 */ /* 0x000fea0003800200 */
.L_x_32360:
[----:B------:R-:W-:Y:S01]  /*3e00*/  IADD3 R113, PT, PT, R112, 0xa0, RZ ;  /* 0x000000a070717810 */ /* 0x000fe20007ffe0ff */
[----:B------:R-:W-:-:S04]  /*3e10*/  IMAD.WIDE.U32 R96, R104, 0x20, R2 ;  /* 0x0000002068607825 */ /* 0x000fc800078e0002 */
[----:B------:R-:W-:Y:S01]  /*3e20*/  IMAD.WIDE.U32 R100, R113, 0x10, R100 ;  /* 0x0000001071647825 */ /* 0x000fe200078e0064 */
        /* <DEDUP_REMOVED lines=11> */
[--C-:B-----5:R-:W-:Y:S02]  /*3ee0*/  HADD2.F32 R7, -RZ, R100.reuse.H0_H0 ;  /* 0x20000064ff077230 */ /* 0x120fe40000004100 */
[----:B------:R-:W-:Y:S02]  /*3ef0*/  HADD2.F32 R100, -RZ, R100.H1_H1 ;  /* 0x30000064ff647230 */ /* 0x000fe40000004100 */
[----:B------:R-:W-:Y:S02]  /*3f00*/  HADD2.F32 R4, -RZ, R101.H1_H1 ;  /* 0x30000065ff047230 */ /* 0x000fe40000004100 */
[----:B------:R-:W-:-:S02]  /*3f10*/  HADD2.F32 R117, -RZ, R103.H0_H0 ;  /* 0x20000067ff757230 */ /* 0x000fc40000004100 */
[----:B------:R-:W-:Y:S02]  /*3f20*/  HADD2.F32 R116, -RZ, R103.H1_H1 ;  /* 0x30000067ff747230 */ /* 0x000fe40000004100 */
[C---:B--2---:R-:W-:Y:S01]  /*3f30*/  FFMA.FTZ R96, R0.reuse, R7, R96 ;  /* 0x0000000700607223 */ /* 0x044fe20000010060 */
[----:B------:R-:W-:Y:S02]  /*3f40*/  HADD2.F32 R7, -RZ, R101.H0_H0 ;  /* 0x20000065ff077230 */ /* 0x000fe40000004100 */
[C---:B------:R-:W-:Y:S01]  /*3f50*/  FFMA.FTZ R97, R0.reuse, R100, R97 ;  /* 0x0000006400617223 */ /* 0x040fe20000010061 */
[--C-:B------:R-:W-:Y:S02]  /*3f60*/  HADD2.F32 R101, -RZ, R102.reuse.H0_H0 ;  /* 0x20000066ff657230 */ /* 0x100fe40000004100 */
[C---:B------:R-:W-:Y:S01]  /*3f70*/  FFMA.FTZ R99, R0.reuse, R4, R99 ;  /* 0x0000000400637223 */ /* 0x040fe20000010063 */
[----:B------:R-:W-:Y:S02]  /*3f80*/  HADD2.F32 R102, -RZ, R102.H1_H1 ;  /* 0x30000066ff667230 */ /* 0x000fe40000004100 */
[C---:B------:R-:W-:Y:S01]  /*3f90*/  FFMA.FTZ R98, R0.reuse, R7, R98 ;  /* 0x0000000700627223 */ /* 0x040fe20000010062 */
[C---:B---3--:R-:W-:Y:S01]  /*3fa0*/  FFMA.FTZ R103, R0.reuse, R116, R111 ;  /* 0x0000007400677223 */ /* 0x048fe2000001006f */
[C---:B------:R-:W-:Y:S01]  /*3fb0*/  FFMA.FTZ R100, R0.reuse, R101, R108 ;  /* 0x0000006500647223 */ /* 0x040fe2000001006c */
[C---:B------:R-:W-:Y:S01]  /*3fc0*/  FFMA.FTZ R101, R0.reuse, R102, R109 ;  /* 0x0000006600657223 */ /* 0x040fe2000001006d */
[----:B------:R-:W-:Y:S01]  /*3fd0*/  FFMA.FTZ R102, R0, R117, R110 ;  /* 0x0000007500667223 */ /* 0x000fe2000001006e */
[----:B------:R-:W-:Y:S06]  /*3fe0*/  BRA `(.L_x_32364) ;  /* 0x0000000000407947 */ /* 0x000fec0003800000 */
.L_x_32363:
[----:B-----5:R-:W-:Y:S02]  /*3ff0*/  HADD2.F32 R99, -RZ, R101.H0_H0 ;  /* 0x20000065ff637230 */ /* 0x020fe40000004100 */
[----:B------:R-:W-:Y:S02]  /*4000*/  HADD2.F32 R115, -RZ, R103.H0_H0 ;  /* 0x20000067ff737230 */ /* 0x000fe40000004100 */
[----:B------:R-:W-:Y:S02]  /*4010*/  HADD2.F32 R101, -RZ, R101.H1_H1 ;  /* 0x30000065ff657230 */ /* 0x000fe40000004100 */
[C---:B------:R-:W-:Y:S01]  /*4020*/  FMUL.FTZ R98, R0.reuse, R99 ;  /* 0x0000006300627220 */ /* 0x040fe20000410000 */
        /* <DEDUP_REMOVED lines=12> */
.L_x_32364:
        /* <DEDUP_REMOVED lines=172> */
.L_x_32390:
[----:B------:R-:W-:Y:S01]  /*4bb0*/  FMUL.FTZ R0, R108, R108 ;  /* 0x0000006c6c007220 */ /* 0x000fe20000410000 */
[----:B------:R-:W-:Y:S01]  /*4bc0*/  ISETP.NE.AND P0, PT, RZ, UR9, PT ;  /* 0x00000009ff007c0c */ /* 0x000fe2000bf05270 */
[----:B-1----:R-:W-:Y:S01]  /*4bd0*/  FADD.FTZ R2, R115, R7 ;  /* 0x0000000773027221 */ /* 0x002fe20000010000 */
[----:B------:R-:W-:Y:S02]  /*4be0*/  HADD2.F32 R4, -RZ, R52.H0_H0 ;  /* 0x20000034ff047230 */ /* 0x000fe40000004100 */
[----:B------:R-:W-:Y:S01]  /*4bf0*/  FSEL R0, R0, RZ, P0 ;  /* 0x000000ff00007208 */ /* 0x000fe20000000000 */
[----:B------:R-:W-:Y:S01]  /*4c00*/  FFMA.FTZ R109, R2, R109, UR10 ;  /* 0x0000000a026d7e23 */ /* 0x000fe2000801006d */
[----:B------:R-:W-:Y:S02]  /*4c10*/  HADD2.F32 R111, -RZ, R29.H0_H0 ;  /* 0x2000001dff6f7230 */ /* 0x000fe40000004100 */
[----:B------:R-:W-:Y:S02]  /*4c20*/  HADD2.F32 R110, -RZ, R53.H1_H1 ;  /* 0x30000035ff6e7230 */ /* 0x000fe40000004100 */
[----:B------:R-:W-:Y:S01]  /*4c30*/  FADD.FTZ R2, R109, R0 ;  /* 0x000000006d027221 */ /* 0x000fe20000010000 */
[----:B------:R-:W-:Y:S01]  /*4c40*/  FSEL R0, R108, RZ, !P0 ;  /* 0x000000ff6c007208 */ /* 0x000fe20004000000 */
[----:B------:R-:W-:-:S02]  /*4c50*/  HADD2.F32 R109, -RZ, R28.H0_H0 ;  /* 0x2000001cff6d7230 */ /* 0x000fc40000004100 */
[----:B0-----:R-:W-:Y:S02]  /*4c60*/  HADD2.F32 R115, -RZ, R29.H1_H1 ;  /* 0x3000001dff737230 */ /* 0x001fe40000004100 */
[----:B------:R-:W0:Y:S01]  /*4c70*/  MUFU.RSQ R2, R2 ;  /* 0x0000000200027308 */ /* 0x000e220000001400 */
[C---:B------:R-:W-:Y:S01]  /*4c80*/  FADD.FTZ R3, -R0.reuse, R56 ;  /* 0x0000003800037221 */ /* 0x040fe20000010100 */
[C---:B------:R-:W-:Y:S01]  /*4c90*/  FADD.FTZ R57, -R0.reuse, R57 ;  /* 0x0000003900397221 */ /* 0x040fe20000010100 */
[C---:B------:R-:W-:Y:S01]  /*4ca0*/  FADD.FTZ R7, -R0.reuse, R58 ;  /* 0x0000003a00077221 */ /* 0x040fe20000010100 */
[C---:B------:R-:W-:Y:S01]  /*4cb0*/  FADD.FTZ R59, -R0.reuse, R59 ;  /* 0x0000003b003b7221 */ /* 0x040fe20000010100 */
[----:B------:R-:W-:Y:S02]  /*4cc0*/  HADD2.F32 R56, -RZ, R52.H1_H1 ;  /* 0x30000034ff387230 */ /* 0x000fe40000004100 */
[----:B------:R-:W-:Y:S01]  /*4cd0*/  FADD.FTZ R61, -R0, R61 ;  /* 0x0000003d003d7221 */ /* 0x000fe20000010100 */
[----:B------:R-:W-:-:S02]  /*4ce0*/  HADD2.F32 R58, -RZ, R53.H0_H0 ;  /* 0x20000035ff3a7230 */ /* 0x000fc40000004100 */
[C---:B------:R-:W-:Y:S01]  /*4cf0*/  FADD.FTZ R65, -R0.reuse, R65 ;  /* 0x0000004100417221 */ /* 0x040fe20000010100 */
[----:B------:R-:W-:Y:S02]  /*4d00*/  HADD2.F32 R114, -RZ, R55.H0_H0 ;  /* 0x20000037ff727230 */ /* 0x000fe40000004100 */
[C---:B------:R-:W-:Y:S01]  /*4d10*/  FADD.FTZ R67, -R0.reuse, R67 ;  /* 0x0000004300437221 */ /* 0x040fe20000010100 */
[----:B------:R-:W-:Y:S02]  /*4d20*/  HADD2.F32 R117, -RZ, R31.H0_H0 ;  /* 0x2000001fff757230 */ /* 0x000fe40000004100 */
[C---:B------:R-:W-:Y:S01]  /*4d30*/  FADD.FTZ R69, -R0.reuse, R69 ;  /* 0x0000004500457221 */ /* 0x040fe20000010100 */
[----:B------:R-:W-:Y:S02]  /*4d40*/  HADD2.F32 R119, -RZ, R26.H0_H0 ;  /* 0x2000001aff777230 */ /* 0x000fe40000004100 */
        /* <DEDUP_REMOVED lines=8> */
[----:B------:R-:W-:-:S02]  /*4dd0*/  HADD2.F32 R109, -RZ, R28.H1_H1 ;  /* 0x3000001cff6d7230 */ /* 0x000fc40000004100 */
[----:B------:R-:W-:Y:S01]  /*4de0*/  FMUL.FTZ R3, R2, R57 ;  /* 0x0000003902037220 */ /* 0x000fe20000410000 */
[----:B------:R-:W-:Y:S01]  /*4df0*/  FADD.FTZ R57, -R0, R60 ;  /* 0x0000003c00397221 */ /* 0x000fe20000010100 */
[----:B------:R-:W-:Y:S01]  /*4e00*/  FMUL.FTZ R60, R2, R65 ;  /* 0x00000041023c7220 */ /* 0x000fe20000410000 */
[----:B------:R-:W-:Y:S01]  /*4e10*/  FADD.FTZ R65, -R0, R68 ;  /* 0x0000004400417221 */ /* 0x000fe20000010100 */
[----:B------:R-:W-:Y:S01]  /*4e20*/  FFMA.FTZ R3, R56, R3, R109 ;  /* 0x0000000338037223 */ /* 0x000fe2000001006d */
[----:B------:R-:W-:Y:S01]  /*4e30*/  FFMA.FTZ R56, R58, R7, R111 ;  /* 0x000000073a387223 */ /* 0x000fe2000001006f */
[----:B------:R-:W-:Y:S01]  /*4e40*/  FFMA.FTZ R7, R110, R59, R115 ;  /* 0x0000003b6e077223 */ /* 0x000fe20000010073 */
[----:B------:R-:W-:Y:S02]  /*4e50*/  HADD2.F32 R58, -RZ, R54.H0_H0 ;  /* 0x20000036ff3a7230 */ /* 0x000fe40000004100 */
[----:B------:R-:W-:Y:S01]  /*4e60*/  FMUL.FTZ R57, R2, R57 ;  /* 0x0000003902397220 */ /* 0x000fe20000410000 */
[----:B------:R-:W-:-:S02]  /*4e70*/  HADD2.F32 R111, -RZ, R30.H0_H0 ;  /* 0x2000001eff6f7230 */ /* 0x000fc40000004100 */
[C---:B------:R-:W-:Y:S01]  /*4e80*/  FADD.FTZ R59, -R0.reuse, R62 ;  /* 0x0000003e003b7221 */ /* 0x040fe20000010100 */
[----:B------:R-:W-:Y:S02]  /*4e90*/  HADD2.F32 R110, -RZ, R54.H1_H1 ;  /* 0x30000036ff6e7230 */ /* 0x000fe40000004100 */
[----:B------:R-:W-:Y:S01]  /*4ea0*/  FADD.FTZ R109, -R0, R63 ;  /* 0x0000003f006d7221 */ /* 0x000fe20000010100 */
[----:B------:R-:W-:Y:S02]  /*4eb0*/  HADD2.F32 R115, -RZ, R30.H1_H1 ;  /* 0x3000001eff737230 */ /* 0x000fe40000004100 */
[----:B------:R-:W-:Y:S01]  /*4ec0*/  FFMA.FTZ R58, R58, R57, R111 ;  /* 0x000000393a3a7223 */ /* 0x000fe2000001006f */
[----:B------:R-:W-:Y:S01]  /*4ed0*/  FMUL.FTZ R59, R2, R59 ;  /* 0x0000003b023b7220 */ /* 0x000fe20000410000 */
[----:B------:R-:W-:Y:S02]  /*4ee0*/  HADD2.F32 R62, -RZ, R55.H1_H1 ;  /* 0x30000037ff3e7230 */ /* 0x000fe40000004100 */
[----:B------:R-:W-:Y:S01]  /*4ef0*/  FADD.FTZ R63, -R0, R66 ;  /* 0x00000042003f7221 */ /* 0x000fe20000010100 */
        /* <DEDUP_REMOVED lines=11> */
[----:B------:R-:W-:-:S02]  /*4fb0*/  HADD2.F32 R111, -RZ, R31.H1_H1 ;  /* 0x3000001fff6f7230 */ /* 0x000fc40000004100 */
[----:B------:R-:W-:Y:S01]  /*4fc0*/  FMUL.FTZ R65, R2, R65 ;  /* 0x0000004102417220 */ /* 0x000fe20000410000 */
[----:B------:R-:W-:Y:S02]  /*4fd0*/  HADD2.F32 R64, -RZ, R49.H0_H0 ;  /* 0x20000031ff407230 */ /* 0x000fe40000004100 */
[----:B------:R-:W-:Y:S01]  /*4fe0*/  FFMA.FTZ R60, R117, R60, R114 ;  /* 0x0000003c753c7223 */ /* 0x000fe20000010072 */
[----:B------:R-:W-:Y:S02]  /*4ff0*/  HADD2.F32 R115, -RZ, R25.H0_H0 ;  /* 0x20000019ff737230 */ /* 0x000fe40000004100 */
[----:B------:R-:W-:Y:S01]  /*5000*/  FFMA.FTZ R109, R62, R109, R111 ;  /* 0x0000006d3e6d7223 */ /* 0x000fe2000001006f */
[----:B------:R-:W-:Y:S02]  /*5010*/  HADD2.F32 R110, -RZ, R50.H0_H0 ;  /* 0x20000032ff6e7230 */ /* 0x000fe40000004100 */
[----:B------:R-:W-:Y:S01]  /*5020*/  FMUL.FTZ R62, R2, R67 ;  /* 0x00000043023e7220 */ /* 0x000fe20000410000 */
[----:B------:R-:W-:-:S02]  /*5030*/  HADD2.F32 R117, -RZ, R49.H1_H1 ;  /* 0x30000031ff757230 */ /* 0x000fc40000004100 */
[----:B------:R-:W-:Y:S01]  /*5040*/  FADD.FTZ R111, -R0, R70 ;  /* 0x00000046006f7221 */ /* 0x000fe20000010100 */
[----:B------:R-:W-:Y:S02]  /*5050*/  HADD2.F32 R66, -RZ, R25.H1_H1 ;  /* 0x30000019ff427230 */ /* 0x000fe40000004100 */
[----:B------:R-:W-:Y:S01]  /*5060*/  FFMA.FTZ R63, R64, R63, R115 ;  /* 0x0000003f403f7223 */ /* 0x000fe20000010073 */
[----:B------:R-:W-:Y:S01]  /*5070*/  FFMA.FTZ R65, R110, R65, R119 ;  /* 0x000000416e417223 */ /* 0x000fe20000010077 */
[----:B------:R-:W-:Y:S02]  /*5080*/  HADD2.F32 R115, -RZ, R50.H1_H1 ;  /* 0x30000032ff737230 */ /* 0x000fe40000004100 */
[C---:B------:R-:W-:Y:S01]  /*5090*/  FMUL.FTZ R64, R2.reuse, R69 ;  /* 0x0000004502407220 */ /* 0x040fe20000410000 */
[----:B------:R-:W-:Y:S01]  /*50a0*/  FFMA.FTZ R62, R117, R62, R66 ;  /* 0x0000003e753e7223 */ /* 0x000fe20000010042 */
[----:B------:R-:W-:Y:S02]  /*50b0*/  HADD2.F32 R68, -RZ, R26.H1_H1 ;  /* 0x3000001aff447230 */ /* 0x000fe40000004100 */
[----:B------:R-:W-:Y:S01]  /*50c0*/  FMUL.FTZ R67, R2, R71 ;  /* 0x0000004702437220 */ /* 0x000fe20000410000 */
[----:B------:R-:W-:-:S02]  /*50d0*/  HADD2.F32 R110, -RZ, R51.H1_H1 ;  /* 0x30000033ff6e7230 */ /* 0x000fc40000004100 */
[----:B------:R-:W-:Y:S01]  /*50e0*/  FMUL.FTZ R66, R2, R111 ;  /* 0x0000006f02427220 */ /* 0x000fe20000410000 */
[----:B------:R-:W-:Y:S02]  /*50f0*/  HADD2.F32 R119, -RZ, R27.H1_H1 ;  /* 0x3000001bff777230 */ /* 0x000fe40000004100 */
[C---:B------:R-:W-:Y:S01]  /*5100*/  FADD.FTZ R69, -R0.reuse, R72 ;  /* 0x0000004800457221 */ /* 0x040fe20000010100 */
[----:B------:R-:W-:Y:S02]  /*5110*/  HADD2.F32 R117, -RZ, R51.H0_H0 ;  /* 0x20000033ff757230 */ /* 0x000fe40000004100 */
[----:B------:R-:W-:Y:S01]  /*5120*/  FADD.FTZ R71, -R0, R74 ;  /* 0x0000004a00477221 */ /* 0x000fe20000010100 */
[----:B------:R-:W-:Y:S02]  /*5130*/  HADD2.F32 R70, -RZ, R27.H0_H0 ;  /* 0x2000001bff467230 */ /* 0x000fe40000004100 */
[----:B------:R-:W-:Y:S01]  /*5140*/  FFMA.FTZ R64, R115, R64, R68 ;  /* 0x0000004073407223 */ /* 0x000fe20000010044 */
[----:B------:R-:W-:Y:S01]  /*5150*/  FFMA.FTZ R67, R110, R67, R119 ;  /* 0x000000436e437223 */ /* 0x000fe20000010077 */
[----:B------:R-:W-:-:S02]  /*5160*/  HADD2.F32 R110, -RZ, R44.H0_H0 ;  /* 0x2000002cff6e7230 */ /* 0x000fc40000004100 */
[C---:B------:R-:W-:Y:S01]  /*5170*/  FMUL.FTZ R69, R2.reuse, R69 ;  /* 0x0000004502457220 */ /* 0x040fe20000410000 */
[----:B------:R-:W-:Y:S01]  /*5180*/  FFMA.FTZ R66, R117, R66, R70 ;  /* 0x0000004275427223 */ /* 0x000fe20000010046 */
[----:B------:R-:W-:Y:S02]  /*5190*/  HADD2.F32 R111, -RZ, R20.H0_H0 ;  /* 0x20000014ff6f7230 */ /* 0x000fe40000004100 */
[C---:B------:R-:W-:Y:S01]  /*51a0*/  FMUL.FTZ R68, R2.reuse, R73 ;  /* 0x0000004902447220 */ /* 0x040fe20000410000 */
[----:B------:R-:W-:Y:S02]  /*51b0*/  HADD2.F32 R115, -RZ, R44.H1_H1 ;  /* 0x3000002cff737230 */ /* 0x000fe40000004100 */
[----:B------:R-:W-:Y:S01]  /*51c0*/  FMUL.FTZ R70, R2, R71 ;  /* 0x0000004702467220 */ /* 0x000fe20000410000 */
[----:B------:R-:W-:Y:S02]  /*51d0*/  HADD2.F32 R114, -RZ, R20.H1_H1 ;  /* 0x30000014ff727230 */ /* 0x000fe40000004100 */
[----:B------:R-:W-:Y:S01]  /*51e0*/  FADD.FTZ R71, -R0, R75 ;  /* 0x0000004b00477221 */ /* 0x000fe20000010100 */
[----:B------:R-:W-:-:S02]  /*51f0*/  HADD2.F32 R117, -RZ, R45.H0_H0 ;  /* 0x2000002dff757230 */ /* 0x000fc40000004100 */
[----:B------:R-:W-:Y:S01]  /*5200*/  FADD.FTZ R73, -R0, R76 ;  /* 0x0000004c00497221 */ /* 0x000fe20000010100 */
[----:B------:R-:W-:Y:S02]  /*5210*/  HADD2.F32 R72, -RZ, R21.H0_H0 ;  /* 0x20000015ff487230 */ /* 0x000fe40000004100 */
[----:B------:R-:W-:Y:S01]  /*5220*/  FFMA.FTZ R69, R110, R69, R111 ;  /* 0x000000456e457223 */ /* 0x000fe2000001006f */
[----:B------:R-:W-:Y:S01]  /*5230*/  FFMA.FTZ R68, R115, R68, R114 ;  /* 0x0000004473447223 */ /* 0x000fe20000010072 */
[----:B------:R-:W-:Y:S02]  /*5240*/  HADD2.F32 R74, -RZ, R45.H1_H1 ;  /* 0x3000002dff4a7230 */ /* 0x000fe40000004100 */
[C---:B------:R-:W-:Y:S01]  /*5250*/  FMUL.FTZ R71, R2.reuse, R71 ;  /* 0x0000004702477220 */ /* 0x040fe20000410000 */
[----:B------:R-:W-:Y:S01]  /*5260*/  FFMA.FTZ R70, R117, R70, R72 ;  /* 0x0000004675467223 */ /* 0x000fe20000010048 */
[----:B------:R-:W-:Y:S02]  /*5270*/  HADD2.F32 R111, -RZ, R21.H1_H1 ;  /* 0x30000015ff6f7230 */ /* 0x000fe40000004100 */
[----:B------:R-:W-:Y:S01]  /*5280*/  FMUL.FTZ R73, R2, R73 ;  /* 0x0000004902497220 */ /* 0x000fe20000410000 */
[----:B------:R-:W-:-:S02]  /*5290*/  HADD2.F32 R110, -RZ, R46.H0_H0 ;  /* 0x2000002eff6e7230 */ /* 0x000fc40000004100 */
[----:B------:R-:W-:Y:S01]  /*52a0*/  FMUL.FTZ R72, R2, R77 ;  /* 0x0000004d02487220 */ /* 0x000fe20000410000 */
[----:B------:R-:W-:Y:S02]  /*52b0*/  HADD2.F32 R115, -RZ, R22.H0_H0 ;  /* 0x20000016ff737230 */ /* 0x000fe40000004100 */
[C---:B------:R-:W-:Y:S01]  /*52c0*/  FADD.FTZ R75, -R0.reuse, R78 ;  /* 0x0000004e004b7221 */ /* 0x040fe20000010100 */
[----:B------:R-:W-:Y:S02]  /*52d0*/  HADD2.F32 R117, -RZ, R46.H1_H1 ;  /* 0x3000002eff757230 */ /* 0x000fe40000004100 */
[----:B------:R-:W-:Y:S01]  /*52e0*/  FADD.FTZ R79, -R0, R79 ;  /* 0x0000004f004f7221 */ /* 0x000fe20000010100 */
[----:B------:R-:W-:Y:S02]  /*52f0*/  HADD2.F32 R114, -RZ, R22.H1_H1 ;  /* 0x30000016ff727230 */ /* 0x000fe40000004100 */
[----:B------:R-:W-:Y:S01]  /*5300*/  FFMA.FTZ R71, R74, R71, R111 ;  /* 0x000000474a477223 */ /* 0x000fe2000001006f */
[----:B------:R-:W-:Y:S01]  /*5310*/  FFMA.FTZ R73, R110, R73, R115 ;  /* 0x000000496e497223 */ /* 0x000fe20000010073 */
        /* <DEDUP_REMOVED lines=8> */
[C---:B------:R-:W-:Y:S01]  /*53a0*/  FADD.FTZ R81, -R0.reuse, R81 ;  /* 0x0000005100517221 */ /* 0x040fe20000010100 */
[C---:B------:R-:W-:Y:S01]  /*53b0*/  FADD.FTZ R77, -R0.reuse, R82 ;  /* 0x00000052004d7221 */ /* 0x040fe20000010100 */
[----:B------:R-:W-:Y:S01]  /*53c0*/  FADD.FTZ R83, -R0, R83 ;  /* 0x0000005300537221 */ /* 0x000fe20000010100 */
[----:B------:R-:W-:Y:S01]  /*53d0*/  FMUL.FTZ R76, R2, R111 ;  /* 0x0000006f024c7220 */ /* 0x000fe20000410000 */
[----:B------:R-:W-:Y:S01]  /*53e0*/  FFMA.FTZ R79, R74, R75, R115 ;  /* 0x0000004b4a4f7223 */ /* 0x000fe20000010073 */
        /* <DEDUP_REMOVED lines=8> */
[----:B------:R-:W-:Y:S01]  /*5470*/  FADD.FTZ R81, -R0, R84 ;  /* 0x0000005400517221 */ /* 0x000fe20000010100 */
[----:B------:R-:W-:-:S02]  /*5480*/  HADD2.F32 R110, -RZ, R41.H1_H1 ;  /* 0x30000029ff6e7230 */ /* 0x000fc40000004100 */
[----:B------:R-:W-:Y:S01]  /*5490*/  FADD.FTZ R85, -R0, R85 ;  /* 0x0000005500557221 */ /* 0x000fe20000010100 */
[----:B------:R-:W-:Y:S02]  /*54a0*/  HADD2.F32 R117, -RZ, R17.H1_H1 ;  /* 0x30000011ff757230 */ /* 0x000fe40000004100 */
[----:B------:R-:W-:Y:S01]  /*54b0*/  FFMA.FTZ R74, R111, R74, R80 ;  /* 0x0000004a6f4a7223 */ /* 0x000fe20000010050 */
[----:B------:R-:W-:Y:S01]  /*54c0*/  FFMA.FTZ R77, R82, R77, R115 ;  /* 0x0000004d524d7223 */ /* 0x000fe20000010073 */
[----:B------:R-:W-:Y:S01]  /*54d0*/  FADD.FTZ R83, -R0, R86 ;  /* 0x0000005600537221 */ /* 0x000fe20000010100 */
[----:B------:R-:W-:Y:S02]  /*54e0*/  HADD2.F32 R82, -RZ, R42.H0_H0 ;  /* 0x2000002aff527230 */ /* 0x000fe40000004100 */
[----:B------:R-:W-:Y:S01]  /*54f0*/  FFMA.FTZ R75, R110, R75, R117 ;  /* 0x0000004b6e4b7223 */ /* 0x000fe20000010075 */
[----:B------:R-:W-:Y:S02]  /*5500*/  HADD2.F32 R111, -RZ, R18.H0_H0 ;  /* 0x20000012ff6f7230 */ /* 0x000fe40000004100 */
[----:B------:R-:W-:Y:S01]  /*5510*/  FMUL.FTZ R81, R2, R81 ;  /* 0x0000005102517220 */ /* 0x000fe20000410000 */
[----:B------:R-:W-:-:S02]  /*5520*/  HADD2.F32 R110, -RZ, R42.H1_H1 ;  /* 0x3000002aff6e7230 */ /* 0x000fc40000004100 */
[C---:B------:R-:W-:Y:S01]  /*5530*/  FMUL.FTZ R85, R2.reuse, R85 ;  /* 0x0000005502557220 */ /* 0x040fe20000410000 */
[----:B------:R-:W-:Y:S02]  /*5540*/  HADD2.F32 R115, -RZ, R18.H1_H1 ;  /* 0x30000012ff737230 */ /* 0x000fe40000004100 */
[----:B------:R-:W-:Y:S01]  /*5550*/  FMUL.FTZ R80, R2, R83 ;  /* 0x0000005302507220 */ /* 0x000fe20000410000 */
[----:B------:R-:W-:Y:S02]  /*5560*/  HADD2.F32 R119, -RZ, R40.H0_H0 ;  /* 0x20000028ff777230 */ /* 0x000fe40000004100 */
[----:B------:R-:W-:Y:S01]  /*5570*/  FADD.FTZ R83, -R0, R87 ;  /* 0x0000005700537221 */ /* 0x000fe20000010100 */
[----:B------:R-:W-:Y:S02]  /*5580*/  HADD2.F32 R114, -RZ, R16.H0_H0 ;  /* 0x20000010ff727230 */ /* 0x000fe40000004100 */
[----:B------:R-:W-:Y:S01]  /*5590*/  FFMA.FTZ R82, R82, R81, R111 ;  /* 0x0000005152527223 */ /* 0x000fe2000001006f */
[----:B------:R-:W-:-:S02]  /*55a0*/  HADD2.F32 R117, -RZ, R43.H0_H0 ;  /* 0x2000002bff757230 */ /* 0x000fc40000004100 */
[----:B------:R-:W-:Y:S01]  /*55b0*/  FADD.FTZ R89, -R0, R89 ;  /* 0x0000005900597221 */ /* 0x000fe20000010100 */
[----:B------:R-:W-:Y:S02]  /*55c0*/  HADD2.F32 R84, -RZ, R19.H0_H0 ;  /* 0x20000013ff547230 */ /* 0x000fe40000004100 */
[----:B------:R-:W-:Y:S01]  /*55d0*/  FFMA.FTZ R81, R110, R85, R115 ;  /* 0x000000556e517223 */ /* 0x000fe20000010073 */
[----:B------:R-:W-:Y:S01]  /*55e0*/  FFMA.FTZ R76, R119, R76, R114 ;  /* 0x0000004c774c7223 */ /* 0x000fe20000010072 */
[----:B------:R-:W-:Y:S02]  /*55f0*/  HADD2.F32 R86, -RZ, R43.H1_H1 ;  /* 0x3000002bff567230 */ /* 0x000fe40000004100 */
[----:B------:R-:W-:Y:S01]  /*5600*/  FADD.FTZ R85, -R0, R88 ;  /* 0x0000005800557221 */ /* 0x000fe20000010100 */
        /* <DEDUP_REMOVED lines=12> */
[C---:B------:R-:W-:Y:S01]  /*56d0*/  FADD.FTZ R89, -R0.reuse, R92 ;  /* 0x0000005c00597221 */ /* 0x040fe20000010100 */
[----:B------:R-:W-:Y:S01]  /*56e0*/  FADD.FTZ R87, -R0, R90 ;  /* 0x0000005a00577221 */ /* 0x000fe20000010100 */
[----:B------:R-:W-:Y:S01]  /*56f0*/  FFMA.FTZ R84, R115, R84, R110 ;  /* 0x0000005473547223 */ /* 0x000fe2000001006e */
[----:B------:R-:W-:-:S02]  /*5700*/  HADD2.F32 R117, -RZ, R37.H1_H1 ;  /* 0x30000025ff757230 */ /* 0x000fc40000004100 */
[C---:B------:R-:W-:Y:S01]  /*5710*/  FMUL.FTZ R86, R2.reuse, R91 ;  /* 0x0000005b02567220 */ /* 0x040fe20000410000 */
[----:B------:R-:W-:Y:S02]  /*5720*/  HADD2.F32 R110, -RZ, R13.H1_H1 ;  /* 0x3000000dff6e7230 */ /* 0x000fe40000004100 */
[----:B------:R-:W-:Y:S01]  /*5730*/  FMUL.FTZ R90, R2, R89 ;  /* 0x00000059025a7220 */ /* 0x000fe20000410000 */
[----:B------:R-:W-:Y:S02]  /*5740*/  HADD2.F32 R119, -RZ, R38.H0_H0 ;  /* 0x20000026ff777230 */ /* 0x000fe40000004100 */
[----:B------:R-:W-:Y:S01]  /*5750*/  FADD.FTZ R111, -R0, R94 ;  /* 0x0000005e006f7221 */ /* 0x000fe20000010100 */
[----:B------:R-:W-:Y:S02]  /*5760*/  HADD2.F32 R114, -RZ, R14.H0_H0 ;  /* 0x2000000eff727230 */ /* 0x000fe40000004100 */
[----:B------:R-:W-:Y:S01]  /*5770*/  FMUL.FTZ R87, R2, R87 ;  /* 0x0000005702577220 */ /* 0x000fe20000410000 */
[----:B------:R-:W-:-:S02]  /*5780*/  HADD2.F32 R88, -RZ, R37.H0_H0 ;  /* 0x20000025ff587230 */ /* 0x000fc40000004100 */
[C---:B------:R-:W-:Y:S01]  /*5790*/  FADD.FTZ R95, -R0.reuse, R95 ;  /* 0x0000005f005f7221 */ /* 0x040fe20000010100 */
[----:B------:R-:W-:Y:S02]  /*57a0*/  HADD2.F32 R115, -RZ, R13.H0_H0 ;  /* 0x2000000dff737230 */ /* 0x000fe40000004100 */
[----:B------:R-:W-:Y:S01]  /*57b0*/  FADD.FTZ R93, -R0, R93 ;  /* 0x0000005d005d7221 */ /* 0x000fe20000010100 */
        /* <DEDUP_REMOVED lines=10> */
[----:B------:R-:W-:Y:S02]  /*5860*/  HADD2.F32 R92, -RZ, R38.H1_H1 ;  /* 0x30000026ff5c7230 */ /* 0x000fe40000004100 */
[C---:B------:R-:W-:Y:S01]  /*5870*/  FADD.FTZ R95, -R0.reuse, R98 ;  /* 0x00000062005f7221 */ /* 0x040fe20000010100 */
[----:B------:R-:W-:Y:S02]  /*5880*/  HADD2.F32 R115, -RZ, R14.H1_H1 ;  /* 0x3000000eff737230 */ /* 0x000fe40000004100 */
[C---:B------:R-:W-:Y:S01]  /*5890*/  FADD.FTZ R93, -R0.reuse, R96 ;  /* 0x00000060005d7221 */ /* 0x040fe20000010100 */
[----:B------:R-:W-:Y:S01]  /*58a0*/  FADD.FTZ R97, -R0, R97 ;  /* 0x0000006100617221 */ /* 0x000fe20000010100 */
[----:B------:R-:W-:Y:S01]  /*58b0*/  FFMA.FTZ R91, R94, R91, R117 ;  /* 0x0000005b5e5b7223 */ /* 0x000fe20000010075 */
[----:B------:R-:W-:Y:S01]  /*58c0*/  FFMA.FTZ R88, R119, R88, R110 ;  /* 0x0000005877587223 */ /* 0x000fe2000001006e */
[----:B------:R-:W-:-:S02]  /*58d0*/  HADD2.F32 R117, -RZ, R33.H0_H0 ;  /* 0x20000021ff757230 */ /* 0x000fc40000004100 */
[----:B------:R-:W-:Y:S01]  /*58e0*/  FFMA.FTZ R87, R92, R87, R115 ;  /* 0x000000575c577223 */ /* 0x000fe20000010073 */
[----:B------:R-:W-:Y:S02]  /*58f0*/  HADD2.F32 R96, -RZ, R9.H0_H0 ;  /* 0x20000009ff607230 */ /* 0x000fe40000004100 */
[C---:B------:R-:W-:Y:S01]  /*5900*/  FMUL.FTZ R94, R2.reuse, R95 ;  /* 0x0000005f025e7220 */ /* 0x040fe20000410000 */
[----:B------:R-:W-:Y:S02]  /*5910*/  HADD2.F32 R110, -RZ, R32.H0_H0 ;  /* 0x20000020ff6e7230 */ /* 0x000fe40000004100 */
[C---:B------:R-:W-:Y:S01]  /*5920*/  FMUL.FTZ R93, R2.reuse, R93 ;  /* 0x0000005d025d7220 */ /* 0x040fe20000410000 */
[----:B------:R-:W-:Y:S02]  /*5930*/  HADD2.F32 R111, -RZ, R8.H0_H0 ;  /* 0x20000008ff6f7230 */ /* 0x000fe40000004100 */
[----:B------:R-:W-:Y:S01]  /*5940*/  FMUL.FTZ R92, R2, R97 ;  /* 0x00000061025c7220 */ /* 0x000fe20000410000 */
[C---:B------:R-:W-:Y:S01]  /*5950*/  FADD.FTZ R97, -R0.reuse, R100 ;  /* 0x0000006400617221 */ /* 0x040fe20000010100 */
[----:B------:R-:W-:Y:S01]  /*5960*/  FADD.FTZ R99, -R0, R99 ;  /* 0x0000006300637221 */ /* 0x000fe20000010100 */
[----:B------:R-:W-:Y:S01]  /*5970*/  FFMA.FTZ R94, R117, R94, R96 ;  /* 0x0000005e755e7223 */ /* 0x000fe20000010060 */
[----:B------:R-:W-:-:S02]  /*5980*/  HADD2.F32 R115, -RZ, R32.H1_H1 ;  /* 0x30000020ff737230 */ /* 0x000fc40000004100 */
[----:B------:R-:W-:Y:S01]  /*5990*/  FFMA.FTZ R93, R110, R93, R111 ;  /* 0x0000005d6e5d7223 */ /* 0x000fe2000001006f */
[----:B------:R-:W-:Y:S02]  /*59a0*/  HADD2.F32 R114, -RZ, R8.H1_H1 ;  /* 0x30000008ff727230 */ /* 0x000fe40000004100 */
[C---:B------:R-:W-:Y:S01]  /*59b0*/  FMUL.FTZ R96, R2.reuse, R97 ;  /* 0x0000006102607220 */ /* 0x040fe20000410000 */
[----:B------:R-:W-:Y:S02]  /*59c0*/  HADD2.F32 R117, -RZ, R34.H0_H0 ;  /* 0x20000022ff757230 */ /* 0x000fe40000004100 */
[----:B------:R-:W-:Y:S01]  /*59d0*/  FMUL.FTZ R95, R2, R99 ;  /* 0x00000063025f7220 */ /* 0x000fe20000410000 */
[----:B------:R-:W-:Y:S02]  /*59e0*/  HADD2.F32 R100, -RZ, R10.H0_H0 ;  /* 0x2000000aff647230 */ /* 0x000fe40000004100 */
[----:B------:R-:W-:Y:S01]  /*59f0*/  FADD.FTZ R101, -R0, R101 ;  /* 0x0000006500657221 */ /* 0x000fe20000010100 */
[----:B------:R-:W-:-:S02]  /*5a00*/  HADD2.F32 R98, -RZ, R33.H1_H1 ;  /* 0x30000021ff627230 */ /* 0x000fc40000004100 */
[----:B------:R-:W-:Y:S01]  /*5a10*/  FFMA.FTZ R92, R115, R92, R114 ;  /* 0x0000005c735c7223 */ /* 0x000fe20000010072 */
[----:B------:R-:W-:Y:S02]  /*5a20*/  HADD2.F32 R111, -RZ, R9.H1_H1 ;  /* 0x30000009ff6f7230 */ /* 0x000fe40000004100 */
[----:B------:R-:W-:Y:S01]  /*5a30*/  FFMA.FTZ R96, R117, R96, R100 ;  /* 0x0000006075607223 */ /* 0x000fe20000010064 */
[----:B------:R-:W0:Y:S01]  /*5a40*/  @!P2 LDC.64 R114, c[0x0][0x3c0] ;  /* 0x0000f000ff72ab82 */ /* 0x000e220000000a00 */
[----:B------:R-:W-:Y:S01]  /*5a50*/  HADD2.F32 R99, -RZ, R34.H1_H1 ;  /* 0x30000022ff637230 */ /* 0x000fe20000004100 */
[----:B------:R-:W-:Y:S01]  /*5a60*/  F2FP.F16.F32.PACK_AB R58, R57, R58 ;  /* 0x0000003a393a723e */ /* 0x000fe200000000ff */
[----:B------:R-:W-:Y:S01]  /*5a70*/  FFMA.FTZ R95, R98, R95, R111 ;  /* 0x0000005f625f7223 */ /* 0x000fe2000001006f */
[----:B------:R-:W-:Y:S02]  /*5a80*/  HADD2.F32 R100, -RZ, R10.H1_H1 ;  /* 0x3000000aff647230 */ /* 0x000fe40000004100 */
[----:B------:R-:W-:Y:S01]  /*5a90*/  FMUL.FTZ R98, R2, R101 ;  /* 0x0000006502627220 */ /* 0x000fe20000410000 */
[----:B------:R-:W-:Y:S01]  /*5aa0*/  F2FP.F16.F32.PACK_AB R59, R109, R59 ;  /* 0x0000003b6d3b723e */ /* 0x000fe200000000ff */
[----:B------:R-:W-:Y:S01]  /*5ab0*/  FADD.FTZ R97, -R0, R102 ;  /* 0x0000006600617221 */ /* 0x000fe20000010100 */
[----:B------:R-:W1:Y:S01]  /*5ac0*/  @!P2 LDC.64 R110, c[0x0][0x3c8] ;  /* 0x0000f200ff6eab82 */ /* 0x000e620000000a00 */
[----:B------:R-:W-:Y:S01]  /*5ad0*/  FFMA.FTZ R98, R99, R98, R100 ;  /* 0x0000006263627223 */ /* 0x000fe20000010064 */
[----:B------:R-:W-:Y:S01]  /*5ae0*/  F2FP.F16.F32.PACK_AB R57, R7, R56 ;  /* 0x000000380739723e */ /* 0x000fe200000000ff */
[----:B------:R-:W-:Y:S01]  /*5af0*/  HADD2.F32 R102, -RZ, R35.H0_H0 ;  /* 0x20000023ff667230 */ /* 0x000fe20000004100 */
[----:B------:R-:W-:Y:S01]  /*5b00*/  F2FP.F16.F32.PACK_AB R56, R3, R4 ;  /* 0x000000040338723e */ /* 0x000fe200000000ff */
[----:B------:R-:W-:-:S02]  /*5b10*/  HADD2.F32 R99, -RZ, R11.H0_H0 ;  /* 0x2000000bff637230 */ /* 0x000fc40000004100 */
[----:B------:R-:W-:Y:S01]  /*5b20*/  FMUL.FTZ R97, R2, R97 ;  /* 0x0000006102617220 */ /* 0x000fe20000410000 */
[----:B------:R-:W-:Y:S01]  /*5b30*/  FADD.FTZ R103, -R0, R103 ;  /* 0x0000006700677221 */ /* 0x000fe20000010100 */
[----:B------:R-:W2:Y:S01]  /*5b40*/  LDC.64 R100, c[0x0][0x428] ;  /* 0x00010a00ff647b82 */ /* 0x000ea20000000a00 */
[----:B------:R-:W-:Y:S01]  /*5b50*/  F2FP.F16.F32.PACK_AB R67, R67, R66 ;  /* 0x000000424343723e */ /* 0x000fe200000000ff */
[----:B------:R-:W-:Y:S01]  /*5b60*/  FFMA.FTZ R97, R102, R97, R99 ;  /* 0x0000006166617223 */ /* 0x000fe20000010063 */
[----:B------:R-:W-:Y:S02]  /*5b70*/  HADD2.F32 R99, -RZ, R35.H1_H1 ;  /* 0x30000023ff637230 */ /* 0x000fe40000004100 */
[----:B------:R-:W-:Y:S01]  /*5b80*/  FMUL.FTZ R0, R2, R103 ;  /* 0x0000006702007220 */ /* 0x000fe20000410000 */
[----:B------:R-:W-:Y:S01]  /*5b90*/  HADD2.F32 R102, -RZ, R11.H1_H1 ;  /* 0x3000000bff667230 */ /* 0x000fe20000004100 */
[----:B------:R-:W-:Y:S01]  /*5ba0*/  F2FP.F16.F32.PACK_AB R66, R64, R65 ;  /* 0x000000414042723e */ /* 0x000fe200000000ff */
[----:B0-----:R-:W-:Y:S01]  /*5bb0*/  @!P2 IMAD.WIDE R114, R5, 0x4, R114 ;  /* 0x000000040572a825 */ /* 0x001fe200078e0272 */
[----:B------:R-:W-:-:S03]  /*5bc0*/  F2FP.F16.F32.PACK_AB R65, R62, R63 ;  /* 0x0000003f3e41723e */ /* 0x000fc600000000ff */
[----:B------:R-:W-:Y:S01]  /*5bd0*/  FFMA.FTZ R0, R99, R0, R102 ;  /* 0x0000000063007223 */ /* 0x000fe20000010066 */
[----:B------:R-:W-:Y:S01]  /*5be0*/  F2FP.F16.F32.PACK_AB R64, R60, R61 ;  /* 0x0000003d3c40723e */ /* 0x000fe200000000ff */
[----:B------:R0:W-:Y:S01]  /*5bf0*/  @!P2 STG.E desc[UR6][R114.64], R108 ;  /* 0x0000006c7200a986 */ /* 0x0001e2000c101906 */
[----:B------:R-:W-:Y:S01]  /*5c00*/  F2FP.F16.F32.PACK_AB R63, R78, R79 ;  /* 0x0000004f4e3f723e */ /* 0x000fe200000000ff */
[----:B-1----:R-:W-:Y:S01]  /*5c10*/  @!P2 IMAD.WIDE R110, R5, 0x4, R110 ;  /* 0x00000004056ea825 */ /* 0x002fe200078e026e */
[----:B------:R-:W-:Y:S02]  /*5c20*/  F2FP.F16.F32.PACK_AB R62, R72, R73 ;  /* 0x00000049483e723e */ /* 0x000fe400000000ff */
[----:B------:R-:W-:Y:S02]  /*5c30*/  F2FP.F16.F32.PACK_AB R61, R71, R70 ;  /* 0x00000046473d723e */ /* 0x000fe400000000ff */
[----:B------:R1:W-:Y:S01]  /*5c40*/  @!P2 STG.E desc[UR6][R110.64], R2 ;  /* 0x000000026e00a986 */ /* 0x0003e2000c101906 */
[----:B------:R-:W-:Y:S01]  /*5c50*/  F2FP.F16.F32.PACK_AB R60, R68, R69 ;  /* 0x00000045443c723e */ /* 0x000fe200000000ff */
[----:B--2---:R-:W-:Y:S01]  /*5c60*/  IMAD.WIDE.U32 R102, R105, 0x10, R100 ;  /* 0x0000001069667825 */ /* 0x004fe200078e0064 */
        /* <DEDUP_REMOVED lines=8> */
[----:B-1----:R-:W-:Y:S01]  /*5cf0*/  IMAD.WIDE.U32 R2, R107, 0x10, R100 ;  /* 0x000000106b027825 */ /* 0x002fe200078e0064 */
[----:B------:R-:W-:-:S02]  /*5d00*/  F2FP.F16.F32.PACK_AB R90, R87, R90 ;  /* 0x0000005a575a723e */ /* 0x000fc400000000ff */
        /* <DEDUP_REMOVED lines=8> */
[----:B------:R-:W-:Y:S02]  /*5d90*/  F2FP.F16.F32.PACK_AB R97, R95, R94 ;  /* 0x0000005e5f61723e */ /* 0x000fe400000000ff */
[----:B------:R-:W-:Y:S01]  /*5da0*/  F2FP.F16.F32.PACK_AB R96, R92, R93 ;  /* 0x0000005d5c60723e */ /* 0x000fe200000000ff */
[----:B------:R1:W-:Y:S01]  /*5db0*/  STG.E.128 desc[UR6][R102.64], R76 ;  /* 0x0000004c66007986 */ /* 0x0003e2000c101d06 */
[----:B0-----:R-:W0:Y:S03]  /*5dc0*/  LDC.64 R56, c[0x0][0x380] ;  /* 0x0000e000ff387b82 */ /* 0x001e260000000a00 */
[----:B------:R1:W-:Y:S04]  /*5dd0*/  STG.E.128 desc[UR6][R104.64], R88 ;  /* 0x0000005868007986 */ /* 0x0003e8000c101d06 */
[----:B------:R1:W-:Y:S01]  /*5de0*/  STG.E.128 desc[UR6][R100.64], R96 ;  /* 0x0000006064007986 */ /* 0x0003e2000c101d06 */
[----:B0-----:R-:W-:-:S04]  /*5df0*/  LEA R5, R56, R5, 0x2 ;  /* 0x0000000538057211 */ /* 0x001fc800078e10ff */
[----:B------:R-:W-:-:S13]  /*5e00*/  ISETP.GE.AND P0, PT, R5, R57, PT ;  /* 0x000000390500720c */ /* 0x000fda0003f06270 */
[----:B-1----:R-:W-:Y:S05]  /*5e10*/  @!P0 BRA `(.L_x_32366) ;  /* 0xffffffd000488947 */ /* 0x002fea000383ffff */
[----:B------:R-:W-:Y:S05]  /*5e20*/  EXIT ;  /* 0x000000000000794d */ /* 0x000fea0003800000 */
.L_x_32346:
[----:B------:R-:W-:Y:S01]  /*5e30*/  HFMA2 R3, -RZ, RZ, 0, 5.9604644775390625e-08 ;  /* 0x00000001ff037431 */ /* 0x000fe200000001ff */
[----:B------:R-:W-:Y:S01]  /*5e40*/  BSSY B0, `(.L_x_32367) ;  /* 0x0000006000007945 */ /* 0x000fe20003800000 */
[----:B------:R-:W-:Y:S02]  /*5e50*/  MOV R2, 0x1f ;  /* 0x0000001f00027802 */ /* 0x000fe40000000f00 */
[----:B------:R-:W-:-:S07]  /*5e60*/  MOV R0, 0xffffffff ;  /* 0xffffffff00007802 */ /* 0x000fce0000000f00 */
[----:B------:R-:W-:Y:S05]  /*5e70*/  WARPSYNC.COLLECTIVE R0, `(.L_x_32368) ;  /* 0x0000000000087348 */ /* 0x000fea0003c00000 */
[----:B------:R0:W1:Y:S02]  /*5e80*/  SHFL.BFLY P0, R7, R4, R3, R2 ;  /* 0x0c00000304077389 */ /* 0x0000640000000002 */
[----:B01----:R-:W-:Y:S05]  /*5e90*/  ENDCOLLECTIVE ;  /* 0x000000000000791b */ /* 0x003fea0003800000 */
.L_x_32368:
[----:B------:R-:W-:Y:S05]  /*5ea0*/  BSYNC B0 ;  /* 0x0000000000007941 */ /* 0x000fea0003800000 */
.L_x_32367:
        /* <DEDUP_REMOVED lines=8> */
.L_x_32369:
[----:B------:R-:W-:Y:S02]  /*5f30*/  HFMA2 R3, -RZ, RZ, 0, 2.384185791015625e-07 ;  /* 0x00000004ff037431 */ /* 0x000fe400000001ff */
[----:B------:R-:W-:-:S05]  /*5f40*/  FADD.FTZ R110, R4, R7 ;  /* 0x00000007046e7221 */ /* 0x000fca0000010000 */
[----:B------:R-:W-:-:S07]  /*5f50*/  MOV R4, R110 ;  /* 0x0000006e00047202 */ /* 0x000fce0000000f00 */
[----:B------:R-:W-:Y:S05]  /*5f60*/  WARPSYNC.COLLECTIVE R0, `(.L_x_32370) ;  /* 0x0000000000087348 */ /* 0x000fea0003c00000 */
[----:B------:R0:W1:Y:S02]  /*5f70*/  SHFL.BFLY P0, R7, R4, R3, R2 ;  /* 0x0c00000304077389 */ /* 0x0000640000000002 */
[----:B01----:R-:W-:Y:S05]  /*5f80*/  ENDCOLLECTIVE ;  /* 0x000000000000791b */ /* 0x003fea0003800000 */
.L_x_32370:
[----:B------:R-:W-:Y:S02]  /*5f90*/  HFMA2 R3, -RZ, RZ, 0, 4.76837158203125e-07 ;  /* 0x00000008ff037431 */ /* 0x000fe400000001ff */
[----:B------:R-:W-:-:S05]  /*5fa0*/  FADD.FTZ R111, R110, R7 ;  /* 0x000000076e6f7221 */ /* 0x000fca0000010000 */
[----:B------:R-:W-:-:S07]  /*5fb0*/  MOV R4, R111 ;  /* 0x0000006f00047202 */ /* 0x000fce0000000f00 */
[----:B------:R-:W-:Y:S05]  /*5fc0*/  WARPSYNC.COLLECTIVE R0, `(.L_x_32371) ;  /* 0x0000000000087348 */ /* 0x000fea0003c00000 */
[----:B------:R0:W1:Y:S02]  /*5fd0*/  SHFL.BFLY P0, R7, R4, R3, R2 ;  /* 0x0c00000304077389 */ /* 0x0000640000000002 */
[----:B01----:R-:W-:Y:S05]  /*5fe0*/  ENDCOLLECTIVE ;  /* 0x000000000000791b */ /* 0x003fea0003800000 */
.L_x_32371:
[----:B------:R-:W-:Y:S02]  /*5ff0*/  HFMA2 R3, -RZ, RZ, 0, 9.5367431640625e-07 ;  /* 0x00000010ff037431 */ /* 0x000fe400000001ff */
[----:B------:R-:W-:-:S05]  /*6000*/  FADD.FTZ R114, R111, R7 ;  /* 0x000000076f727221 */ /* 0x000fca0000010000 */
[----:B------:R-:W-:-:S07]  /*6010*/  MOV R4, R114 ;  /* 0x0000007200047202 */ /* 0x000fce0000000f00 */
[----:B------:R-:W-:Y:S05]  /*6020*/  WARPSYNC.COLLECTIVE R0, `(.L_x_32372) ;  /* 0x0000000000087348 */ /* 0x000fea0003c00000 */
[----:B------:R0:W1:Y:S02]  /*6030*/  SHFL.BFLY P0, R7, R4, R3, R2 ;  /* 0x0c00000304077389 */ /* 0x0000640000000002 */
[----:B01----:R-:W-:Y:S05]  /*6040*/  ENDCOLLECTIVE ;  /* 0x000000000000791b */ /* 0x003fea0003800000 */
.L_x_32372:
        /* <DEDUP_REMOVED lines=99> */
[----:B------:R-:W-:-:S07]  /*6680*/  FFMA.FTZ R4, R4, R4, R7 ;  /* 0x0000000404047223 */ /* 0x000fce0000010007 */
[----:B------:R-:W-:Y:S05]  /*6690*/  WARPSYNC.COLLECTIVE R0, `(.L_x_32373) ;  /* 0x0000000000087348 */ /* 0x000fea0003c00000 */
[----:B------:R0:W1:Y:S02]  /*66a0*/  SHFL.BFLY P0, R7, R4, R3, R2 ;  /* 0x0c00000304077389 */ /* 0x0000640000000002 */
[----:B01----:R-:W-:Y:S05]  /*66b0*/  ENDCOLLECTIVE ;  /* 0x000000000000791b */ /* 0x003fea0003800000 */
.L_x_32373:
[----:B------:R-:W-:Y:S02]  /*66c0*/  HFMA2 R3, -RZ, RZ, 0, 1.1920928955078125e-07 ;  /* 0x00000002ff037431 */ /* 0x000fe400000001ff */
[----:B------:R-:W-:-:S05]  /*66d0*/  FADD.FTZ R110, R4, R7 ;  /* 0x00000007046e7221 */ /* 0x000fca0000010000 */
[----:B------:R-:W-:-:S07]  /*66e0*/  MOV R4, R110 ;  /* 0x0000006e00047202 */ /* 0x000fce0000000f00 */
[----:B------:R-:W-:Y:S05]  /*66f0*/  WARPSYNC.COLLECTIVE R0, `(.L_x_32374) ;  /* 0x0000000000087348 */ /* 0x000fea0003c00000 */
[----:B------:R0:W1:Y:S02]  /*6700*/  SHFL.BFLY P0, R7, R4, R3, R2 ;  /* 0x0c00000304077389 */ /* 0x0000640000000002 */
[----:B01----:R-:W-:Y:S05]  /*6710*/  ENDCOLLECTIVE ;  /* 0x000000000000791b */ /* 0x003fea0003800000 */
.L_x_32374:
[----:B------:R-:W-:Y:S02]  /*6720*/  HFMA2 R3, -RZ, RZ, 0, 2.384185791015625e-07 ;  /* 0x00000004ff037431 */ /* 0x000fe400000001ff */
[----:B------:R-:W-:-:S05]  /*6730*/  FADD.FTZ R111, R110, R7 ;  /* 0x000000076e6f7221 */ /* 0x000fca0000010000 */
[----:B------:R-:W-:-:S07]  /*6740*/  MOV R4, R111 ;  /* 0x0000006f00047202 */ /* 0x000fce0000000f00 */
[----:B------:R-:W-:Y:S05]  /*6750*/  WARPSYNC.COLLECTIVE R0, `(.L_x_32375) ;  /* 0x0000000000087348 */ /* 0x000fea0003c00000 */
[----:B------:R0:W1:Y:S02]  /*6760*/  SHFL.BFLY P0, R7, R4, R3, R2 ;  /* 0x0c00000304077389 */ /* 0x0000640000000002 */
[----:B01----:R-:W-:Y:S05]  /*6770*/  ENDCOLLECTIVE ;  /* 0x000000000000791b */ /* 0x003fea0003800000 */
.L_x_32375:
[----:B------:R-:W-:Y:S02]  /*6780*/  HFMA2 R3, -RZ, RZ, 0, 4.76837158203125e-07 ;  /* 0x00000008ff037431 */ /* 0x000fe400000001ff */
[----:B------:R-:W-:-:S05]  /*6790*/  FADD.FTZ R114, R111, R7 ;  /* 0x000000076f727221 */ /* 0x000fca0000010000 */
[----:B------:R-:W-:-:S07]  /*67a0*/  MOV R4, R114 ;  /* 0x0000007200047202 */ /* 0x000fce0000000f00 */
[----:B------:R-:W-:Y:S05]  /*67b0*/  WARPSYNC.COLLECTIVE R0, `(.L_x_32376) ;  /* 0x0000000000087348 */ /* 0x000fea0003c00000 */
[----:B------:R0:W1:Y:S02]  /*67c0*/  SHFL.BFLY P0, R7, R4, R3, R2 ;  /* 0x0c00000304077389 */ /* 0x0000640000000002 */
[----:B01----:R-:W-:Y:S05]  /*67d0*/  ENDCOLLECTIVE ;  /* 0x000000000000791b */ /* 0x003fea0003800000 */
.L_x_32376:
[----:B------:R-:W-:Y:S02]  /*67e0*/  HFMA2 R3, -RZ, RZ, 0, 9.5367431640625e-07 ;  /* 0x00000010ff037431 */ /* 0x000fe400000001ff */
[----:B------:R-:W-:-:S05]  /*67f0*/  FADD.FTZ R115, R114, R7 ;  /* 0x0000000772737221 */ /* 0x000fca0000010000 */
[----:B------:R-:W-:-:S07]  /*6800*/  MOV R4, R115 ;  /* 0x0000007300047202 */ /* 0x000fce0000000f00 */
[----:B------:R-:W-:Y:S05]  /*6810*/  WARPSYNC.COLLECTIVE R0, `(.L_x_32377) ;  /* 0x0000000000087348 */ /* 0x000fea0003c00000 */
[----:B------:R0:W1:Y:S02]  /*6820*/  SHFL.BFLY P0, R7, R4, R3, R2 ;  /* 0x0c00000304077389 */ /* 0x0000640000000002 */
[----:B01----:R-:W-:Y:S05]  /*6830*/  ENDCOLLECTIVE ;  /* 0x000000000000791b */ /* 0x003fea0003800000 */
.L_x_32377:
[----:B------:R-:W-:Y:S05]  /*6840*/  BRA `(.L_x_32378) ;  /* 0xffffffb000fc7947 */ /* 0x000fea000383ffff */
.L_x_32365:
[----:B------:R-:W-:Y:S01]  /*6850*/  HFMA2 R2, -RZ, RZ, 0, 1.847743988037109375e-06 ;  /* 0x0000001fff027431 */ /* 0x000fe200000001ff */
[----:B------:R-:W-:Y:S01]  /*6860*/  BSSY B0, `(.L_x_32379) ;  /* 0x0000006000007945 */ /* 0x000fe20003800000 */
[----:B------:R-:W-:Y:S02]  /*6870*/  MOV R3, 0x1 ;  /* 0x0000000100037802 */ /* 0x000fe40000000f00 */
[----:B------:R-:W-:-:S07]  /*6880*/  MOV R0, 0xffffffff ;  /* 0xffffffff00007802 */ /* 0x000fce0000000f00 */
[----:B------:R-:W-:Y:S05]  /*6890*/  WARPSYNC.COLLECTIVE R0, `(.L_x_32380) ;  /* 0x0000000000087348 */ /* 0x000fea0003c00000 */
[----:B------:R0:W1:Y:S02]  /*68a0*/  SHFL.BFLY P0, R7, R4, R3, R2 ;  /* 0x0c00000304077389 */ /* 0x0000640000000002 */
[----:B01----:R-:W-:Y:S05]  /*68b0*/  ENDCOLLECTIVE ;  /* 0x000000000000791b */ /* 0x003fea0003800000 */
.L_x_32380:
[----:B------:R-:W-:Y:S05]  /*68c0*/  BSYNC B0 ;  /* 0x0000000000007941 */ /* 0x000fea0003800000 */
.L_x_32379:
        /* <DEDUP_REMOVED lines=8> */
.L_x_32381:
[----:B------:R-:W-:Y:S02]  /*6950*/  HFMA2 R3, -RZ, RZ, 0, 2.384185791015625e-07 ;  /* 0x00000004ff037431 */ /* 0x000fe400000001ff */
[----:B------:R-:W-:-:S05]  /*6960*/  FADD.FTZ R110, R4, R7 ;  /* 0x00000007046e7221 */ /* 0x000fca0000010000 */
[----:B------:R-:W-:-:S07]  /*6970*/  MOV R4, R110 ;  /* 0x0000006e00047202 */ /* 0x000fce0000000f00 */
[----:B------:R-:W-:Y:S05]  /*6980*/  WARPSYNC.COLLECTIVE R0, `(.L_x_32382) ;  /* 0x0000000000087348 */ /* 0x000fea0003c00000 */
[----:B------:R0:W1:Y:S02]  /*6990*/  SHFL.BFLY P0, R7, R4, R3, R2 ;  /* 0x0c00000304077389 */ /* 0x0000640000000002 */
[----:B01----:R-:W-:Y:S05]  /*69a0*/  ENDCOLLECTIVE ;  /* 0x000000000000791b */ /* 0x003fea0003800000 */
.L_x_32382:
[----:B------:R-:W-:Y:S02]  /*69b0*/  HFMA2 R3, -RZ, RZ, 0, 4.76837158203125e-07 ;  /* 0x00000008ff037431 */ /* 0x000fe400000001ff */
[----:B------:R-:W-:-:S05]  /*69c0*/  FADD.FTZ R111, R110, R7 ;  /* 0x000000076e6f7221 */ /* 0x000fca0000010000 */
[----:B------:R-:W-:-:S07]  /*69d0*/  MOV R4, R111 ;  /* 0x0000006f00047202 */ /* 0x000fce0000000f00 */
[----:B------:R-:W-:Y:S05]  /*69e0*/  WARPSYNC.COLLECTIVE R0, `(.L_x_32383) ;  /* 0x0000000000087348 */ /* 0x000fea0003c00000 */
[----:B------:R0:W1:Y:S02]  /*69f0*/  SHFL.BFLY P0, R7, R4, R3, R2 ;  /* 0x0c00000304077389 */ /* 0x0000640000000002 */
[----:B01----:R-:W-:Y:S05]  /*6a00*/  ENDCOLLECTIVE ;  /* 0x000000000000791b */ /* 0x003fea0003800000 */
.L_x_32383:
[----:B------:R-:W-:Y:S02]  /*6a10*/  HFMA2 R3, -RZ, RZ, 0, 9.5367431640625e-07 ;  /* 0x00000010ff037431 */ /* 0x000fe400000001ff */
[----:B------:R-:W-:-:S05]  /*6a20*/  FADD.FTZ R114, R111, R7 ;  /* 0x000000076f727221 */ /* 0x000fca0000010000 */
[----:B------:R-:W-:-:S07]  /*6a30*/  MOV R4, R114 ;  /* 0x0000007200047202 */ /* 0x000fce0000000f00 */
[----:B------:R-:W-:Y:S05]  /*6a40*/  WARPSYNC.COLLECTIVE R0, `(.L_x_32384) ;  /* 0x0000000000087348 */ /* 0x000fea0003c00000 */
[----:B------:R0:W1:Y:S02]  /*6a50*/  SHFL.BFLY P0, R7, R4, R3, R2 ;  /* 0x0c00000304077389 */ /* 0x0000640000000002 */
[----:B01----:R-:W-:Y:S05]  /*6a60*/  ENDCOLLECTIVE ;  /* 0x000000000000791b */ /* 0x003fea0003800000 */
.L_x_32384:
        /* <DEDUP_REMOVED lines=103> */
.L_x_32385:
[----:B------:R-:W-:Y:S02]  /*70e0*/  HFMA2 R3, -RZ, RZ, 0, 1.1920928955078125e-07 ;  /* 0x00000002ff037431 */ /* 0x000fe400000001ff */
[----:B------:R-:W-:-:S05]  /*70f0*/  FADD.FTZ R110, R4, R7 ;  /* 0x00000007046e7221 */ /* 0x000fca0000010000 */
[----:B------:R-:W-:-:S07]  /*7100*/  MOV R4, R110 ;  /* 0x0000006e00047202 */ /* 0x000fce0000000f00 */
[----:B------:R-:W-:Y:S05]  /*7110*/  WARPSYNC.COLLECTIVE R0, `(.L_x_32386) ;  /* 0x0000000000087348 */ /* 0x000fea0003c00000 */
[----:B------:R0:W1:Y:S02]  /*7120*/  SHFL.BFLY P0, R7, R4, R3, R2 ;  /* 0x0c00000304077389 */ /* 0x0000640000000002 */
[----:B01----:R-:W-:Y:S05]  /*7130*/  ENDCOLLECTIVE ;  /* 0x000000000000791b */ /* 0x003fea0003800000 */
.L_x_32386:
[----:B------:R-:W-:Y:S02]  /*7140*/  HFMA2 R3, -RZ, RZ, 0, 2.384185791015625e-07 ;  /* 0x00000004ff037431 */ /* 0x000fe400000001ff */
[----:B------:R-:W-:-:S05]  /*7150*/  FADD.FTZ R111, R110, R7 ;  /* 0x000000076e6f7221 */ /* 0x000fca0000010000 */
[----:B------:R-:W-:-:S07]  /*7160*/  MOV R4, R111 ;  /* 0x0000006f00047202 */ /* 0x000fce0000000f00 */
[----:B------:R-:W-:Y:S05]  /*7170*/  WARPSYNC.COLLECTIVE R0, `(.L_x_32387) ;  /* 0x0000000000087348 */ /* 0x000fea0003c00000 */
[----:B------:R0:W1:Y:S02]  /*7180*/  SHFL.BFLY P0, R7, R4, R3, R2 ;  /* 0x0c00000304077389 */ /* 0x0000640000000002 */
[----:B01----:R-:W-:Y:S05]  /*7190*/  ENDCOLLECTIVE ;  /* 0x000000000000791b */ /* 0x003fea0003800000 */
.L_x_32387:
[----:B------:R-:W-:Y:S02]  /*71a0*/  HFMA2 R3, -RZ, RZ, 0, 4.76837158203125e-07 ;  /* 0x00000008ff037431 */ /* 0x000fe400000001ff */
[----:B------:R-:W-:-:S05]  /*71b0*/  FADD.FTZ R114, R111, R7 ;  /* 0x000000076f727221 */ /* 0x000fca0000010000 */
[----:B------:R-:W-:-:S07]  /*71c0*/  MOV R4, R114 ;  /* 0x0000007200047202 */ /* 0x000fce0000000f00 */
[----:B------:R-:W-:Y:S05]  /*71d0*/  WARPSYNC.COLLECTIVE R0, `(.L_x_32388) ;  /* 0x0000000000087348 */ /* 0x000fea0003c00000 */
[----:B------:R0:W1:Y:S02]  /*71e0*/  SHFL.BFLY P0, R7, R4, R3, R2 ;  /* 0x0c00000304077389 */ /* 0x0000640000000002 */
[----:B01----:R-:W-:Y:S05]  /*71f0*/  ENDCOLLECTIVE ;  /* 0x000000000000791b */ /* 0x003fea0003800000 */
.L_x_32388:
[----:B------:R-:W-:Y:S02]  /*7200*/  HFMA2 R3, -RZ, RZ, 0, 9.5367431640625e-07 ;  /* 0x00000010ff037431 */ /* 0x000fe400000001ff */
[----:B------:R-:W-:-:S05]  /*7210*/  FADD.FTZ R115, R114, R7 ;  /* 0x0000000772737221 */ /* 0x000fca0000010000 */
[----:B------:R-:W-:-:S07]  /*7220*/  MOV R4, R115 ;  /* 0x0000007300047202 */ /* 0x000fce0000000f00 */
[----:B------:R-:W-:Y:S05]  /*7230*/  WARPSYNC.COLLECTIVE R0, `(.L_x_32389) ;  /* 0x0000000000087348 */ /* 0x000fea0003c00000 */
[----:B------:R0:W1:Y:S02]  /*7240*/  SHFL.BFLY P0, R7, R4, R3, R2 ;  /* 0x0c00000304077389 */ /* 0x0000640000000002 */
[----:B01----:R-:W-:Y:S05]  /*7250*/  ENDCOLLECTIVE ;  /* 0x000000000000791b */ /* 0x003fea0003800000 */
.L_x_32389:
[----:B------:R-:W-:Y:S05]  /*7260*/  BRA `(.L_x_32390) ;  /* 0xffffffd800507947 */ /* 0x000fea000383ffff */
.L_x_32391:
        /* <DEDUP_REMOVED lines=9> */
.L_x_54425:


//--------------------- .text._ZN10layer_norm13ln_fwd_kernelINS_13Kernel_traitsI6__halfS2_fS2_fjLj1536ELj1ELj4ELj1ELj16ENS_18Kernel_traits_baseILj1536ES2_S2_fS2_fjLj128EEEEELb0ELb0ELb1ELb0EEEvNS_9FwdParamsE --------------------------
	.section	.text._ZN10layer_norm13ln_fwd_kernelINS_13Kernel_traitsI6__halfS2_fS2_fjLj1536ELj1ELj4ELj1ELj16ENS_18Kernel_traits_baseILj1536ES2_S2_fS2_fjLj128EEEEELb0ELb0ELb1ELb0EEEvNS_9FwdParamsE,"ax",@progbits
	.align	128
        .global         _ZN10layer_norm13ln_fwd_kernelINS_13Kernel_traitsI6__halfS2_fS2_fjLj1536ELj1ELj4ELj1ELj16ENS_18Kernel_traits_baseILj1536ES2_S2_fS2_fjLj128EEEEELb0ELb0ELb1ELb0EEEvNS_9FwdParamsE
        .type           _ZN10layer_norm13ln_fwd_kernelINS_13Kernel_traitsI6__halfS2_fS2_fjLj1536ELj1ELj4ELj1ELj16ENS_18Kernel_traits_baseILj1536ES2_S2_fS2_fjLj128EEEEELb0ELb0ELb1ELb0EEEvNS_9FwdParamsE,@function
        .size           _ZN10layer_norm13ln_fwd_kernelINS_13Kernel_traitsI6__halfS2_fS2_fjLj1536ELj1ELj4ELj1ELj16ENS_18Kernel_traits_baseILj1536ES2_S2_fS2_fjLj128EEEEELb0ELb0ELb1ELb0EEEvNS_9FwdParamsE,(.L_x_54426 - _ZN10layer_norm13ln_fwd_kernelINS_13Kernel_traitsI6__halfS2_fS2_fjLj1536ELj1ELj4ELj1ELj16ENS_18Kernel_traits_baseILj1536ES2_S2_fS2_fjLj128EEEEELb0ELb0ELb1ELb0EEEvNS_9FwdParamsE)
        .other          _ZN10layer_norm13ln_fwd_kernelINS_13Kernel_traitsI6__halfS2_fS2_fjLj1536ELj1ELj4ELj1ELj16ENS_18Kernel_traits_baseILj1536ES2_S2_fS2_fjLj128EEEEELb0ELb0ELb1ELb0EEEvNS_9FwdParamsE,@"STO_CUDA_ENTRY STV_DEFAULT"
_ZN10layer_norm13ln_fwd_kernelINS_13Kernel_traitsI6__halfS2_fS2_fjLj1536ELj1ELj4ELj1ELj16ENS_18Kernel_traits_baseILj1536ES2_S2_fS2_fjLj128EEEEELb0ELb0ELb1ELb0EEEvNS_9FwdParamsE:
.text._ZN10layer_norm13ln_fwd_kernelINS_13Kernel_traitsI6__halfS2_fS2_fjLj1536ELj1ELj4ELj1ELj16ENS_18Kernel_traits_baseILj1536ES2_S2_fS2_fjLj128EEEEELb0ELb0ELb1ELb0EEEvNS_9FwdParamsE:
        /* <DEDUP_REMOVED lines=68> */
.L_x_32393:
        /* <DEDUP_REMOVED lines=17> */
[----:B------:R-:W-:-:S04]  /*0550*/  @P2 IADD3 R41, PT, PT, R41, 0x20, RZ ;  /* 0x0000002029292810 */ /* 0x000fc80007ffe0ff */
[----:B------:R-:W5:Y:S02]  /*0560*/  @P2 LDG.E.128 R28, desc[UR6][R10.64] ;  /* 0x000000060a1c2981 */ /* 0x000f64000c1e1d00 */
[----:B------:R-:W1:Y:S01]  /*0570*/  @P5 LDC.64 R32, c[0x0][0x3d0] ;  /* 0x0000f400ff205b82 */ /* 0x000e620000000a00 */
[C---:B--2---:R-:W-:Y:S01]  /*0580*/  @P3 IMAD.WIDE.U32 R16, R41.reuse, 0x10, R16 ;  /* 0x0000001029103825 */ /* 0x044fe200078e0010 */
[----:B------:R-:W-:-:S03]  /*0590*/  @P3 IADD3 R41, PT, PT, R41, 0x20, RZ ;  /* 0x0000002029293810 */ /* 0x000fc60007ffe0ff */
[----:B------:R-:W-:Y:S02]  /*05a0*/  HFMA2 R50, -RZ, RZ, 0, 0 ;  /* 0x00000000ff327431 */ /* 0x000fe400000001ff */
[----:B------:R-:W-:Y:S01]  /*05b0*/  HFMA2 R34, -RZ, RZ, 0, 0 ;  /* 0x00000000ff227431 */ /* 0x000fe200000001ff */
[----:B------:R-:W5:Y:S01]  /*05c0*/  @P3 LDG.E.128 R36, desc[UR6][R16.64] ;  /* 0x0000000610243981 */ /* 0x000f62000c1e1d00 */
[C---:B---3--:R-:W-:Y:S01]  /*05d0*/  @P4 IMAD.WIDE.U32 R24, R41.reuse, 0x10, R24 ;  /* 0x0000001029184825 */ /* 0x048fe200078e0018 */
[----:B------:R-:W-:-:S03]  /*05e0*/  @P4 IADD3 R41, PT, PT, R41, 0x20, RZ ;  /* 0x0000002029294810 */ /* 0x000fc60007ffe0ff */
[----:B------:R-:W-:Y:S01]  /*05f0*/  HFMA2 R18, -RZ, RZ, 0, 0 ;  /* 0x00000000ff127431 */ /* 0x000fe200000001ff */
[----:B------:R-:W-:Y:S02]  /*0600*/  CS2R R48, SRZ ;  /* 0x0000000000307805 */ /* 0x000fe4000001ff00 */
[----:B------:R-:W-:Y:S01]  /*0610*/  MOV R42, RZ ;  /* 0x000000ff002a7202 */ /* 0x000fe20000000f00 */
[----:B------:R2:W5:Y:S01]  /*0620*/  @P4 LDG.E.128 R44, desc[UR6][R24.64] ;  /* 0x00000006182c4981 */ /* 0x000562000c1e1d00 */
[----:B0-----:R-:W-:-:S05]  /*0630*/  @P0 IMAD.WIDE.U32 R8, R7, 0x10, R4 ;  /* 0x0000001007080825 */ /* 0x001fca00078e0004 */
[----:B------:R0:W5:Y:S01]  /*0640*/  @P0 LDG.E.128 R12, desc[UR6][R8.64] ;  /* 0x00000006080c0981 */ /* 0x000162000c1e1d00 */
[----:B-1----:R-:W-:-:S05]  /*0650*/  @P5 IMAD.WIDE.U32 R4, R41, 0x10, R32 ;  /* 0x0000001029045825 */ /* 0x002fca00078e0020 */
[----:B------:R0:W5:Y:S01]  /*0660*/  @P5 LDG.E.128 R52, desc[UR6][R4.64] ;  /* 0x0000000604345981 */ /* 0x000162000c1e1d00 */
[----:B------:R-:W-:Y:S02]  /*0670*/  CS2R R40, SRZ ;  /* 0x0000000000287805 */ /* 0x000fe4000001ff00 */
[----:B------:R-:W-:Y:S02]  /*0680*/  CS2R R32, SRZ ;  /* 0x0000000000207805 */ /* 0x000fe4000001ff00 */
[----:B------:R-:W-:Y:S02]  /*0690*/  MOV R26, RZ ;  /* 0x000000ff001a7202 */ /* 0x000fe40000000f00 */
[----:B--2---:R-:W-:Y:S02]  /*06a0*/  CS2R R24, SRZ ;  /* 0x0000000000187805 */ /* 0x004fe4000001ff00 */
[----:B------:R-:W-:Y:S02]  /*06b0*/  CS2R R16, SRZ ;  /* 0x0000000000107805 */ /* 0x000fe4000001ff00 */
[----:B------:R-:W-:-:S02]  /*06c0*/  @P5 CS2R R58, SRZ ;  /* 0x00000000003a5805 */ /* 0x000fc4000001ff00 */
[----:B------:R-:W-:Y:S02]  /*06d0*/  @P5 CS2R R56, SRZ ;  /* 0x0000000000385805 */ /* 0x000fe4000001ff00 */
[----:B------:R-:W-:Y:S02]  /*06e0*/  @P1 MOV R27, RZ ;  /* 0x000000ff001b1202 */ /* 0x000fe40000000f00 */
[----:B------:R-:W-:Y:S02]  /*06f0*/  @P2 MOV R35, RZ ;  /* 0x000000ff00232202 */ /* 0x000fe40000000f00 */
[----:B------:R-:W-:Y:S02]  /*0700*/  @P3 MOV R43, RZ ;  /* 0x000000ff002b3202 */ /* 0x000fe40000000f00 */
[----:B------:R-:W-:Y:S02]  /*0710*/  @P4 MOV R51, RZ ;  /* 0x000000ff00334202 */ /* 0x000fe40000000f00 */
[----:B0-----:R-:W-:-:S07]  /*0720*/  @P0 MOV R19, RZ ;  /* 0x000000ff00130202 */ /* 0x001fce0000000f00 */
.L_x_32394:
[----:B------:R-:W-:Y:S05]  /*0730*/  BSYNC.RECONVERGENT B0 ;  /* 0x0000000000007941 */ /* 0x000fea0003800200 */
.L_x_32392:
[----:B------:R-:W0:Y:S01]  /*0740*/  LDCU UR4, c[0x0][0x384] ;  /* 0x00007080ff0477ac */ /* 0x000e220008000800 */
[----:B------:R-:W1:Y:S01]  /*0750*/  LDCU.U8 UR5, c[0x0][0x410] ;  /* 0x00008200ff0577ac */ /* 0x000e620008000000 */
[----:B------:R-:W2:Y:S01]  /*0760*/  LDCU UR10, c[0x0][0x448] ;  /* 0x00008900ff0a77ac */ /* 0x000ea20008000800 */
[----:B------:R-:W3:Y:S01]  /*0770*/  LDCU.64 UR8, c[0x0][0x3a0] ;  /* 0x00007400ff0877ac */ /* 0x000ee20008000a00 */
[----:B0-----:R-:W-:-:S13]  /*0780*/  ISETP.GE.AND P0, PT, R0, UR4, PT ;  /* 0x0000000400007c0c */ /* 0x001fda000bf06270 */
[----:B-123--:R-:W-:Y:S05]  /*0790*/  @P0 EXIT ;  /* 0x000000000000094d */ /* 0x00efea0003800000 */
.L_x_32444:
[----:B------:R-:W0:Y:S08]  /*07a0*/  LDC.64 R4, c[0x0][0x3f0] ;  /* 0x0000fc00ff047b82 */ /* 0x000e300000000a00 */
[----:B-1234-:R-:W1:Y:S08]  /*07b0*/  LDC.64 R110, c[0x0][0x3f8] ;  /* 0x0000fe00ff6e7b82 */ /* 0x01ee700000000a00 */
        /* <DEDUP_REMOVED lines=11> */
[----:B------:R-:W-:-:S05]  /*0870*/  @P0 IADD3 R108, PT, PT, R5, -0x1, RZ ;  /* 0xffffffff056c0810 */ /* 0x000fca0007ffe0ff */
[----:B------:R-:W-:-:S05]  /*0880*/  @P0 IMAD R108, R108, R3, RZ ;  /* 0x000000036c6c0224 */ /* 0x000fca00078e02ff */
[----:B------:R-:W-:-:S04]  /*0890*/  @P0 SHF.R.S32.HI R113, RZ, 0x1f, R108 ;  /* 0x0000001fff710819 */ /* 0x000fc8000001146c */
[----:B------:R-:W-:Y:S01]  /*08a0*/  @P0 LEA.HI R4, R113, R108, RZ, 0x3 ;  /* 0x0000006c71040211 */ /* 0x000fe200078f18ff */
[----:B------:R-:W-:-:S03]  /*08b0*/  HFMA2 R108, -RZ, RZ, 0, 0 ;  /* 0x00000000ff6c7431 */ /* 0x000fc600000001ff */
        /* <DEDUP_REMOVED lines=8> */
.L_x_32398:
[----:B------:R-:W-:Y:S05]  /*0940*/  BSYNC.RECONVERGENT B1 ;  /* 0x0000000000017941 */ /* 0x000fea0003800200 */
.L_x_32397:
        /* <DEDUP_REMOVED lines=9> */
[----:B-----5:R-:W-:Y:S02]  /*09e0*/  @P1 HADD2.F32 R109, -RZ, R60.H0_H0 ;  /* 0x2000003cff6d1230 */ /* 0x020fe40000004100 */
[----:B0-----:R-:W-:-:S05]  /*09f0*/  @P1 HADD2.F32 R110, -RZ, R61.H1_H1 ;  /* 0x3000003dff6e1230 */ /* 0x001fca0000004100 */
[----:B------:R-:W0:Y:S08]  /*0a00*/  @P1 LDC R113, c[0x0][0x40c] ;  /* 0x00010300ff711b82 */ /* 0x000e300000000800 */
[----:B------:R-:W1:Y:S08]  /*0a10*/  @P1 LDC R114, c[0x0][0x40c] ;  /* 0x00010300ff721b82 */ /* 0x000e700000000800 */
[----:B------:R-:W4:Y:S08]  /*0a20*/  @P1 LDC R115, c[0x0][0x40c] ;  /* 0x00010300ff731b82 */ /* 0x000f300000000800 */
[----:B------:R-:W3:Y:S01]  /*0a30*/  @P1 LDC R111, c[0x0][0x40c] ;  /* 0x00010300ff6f1b82 */ /* 0x000ee20000000800 */
[----:B--2---:R-:W-:Y:S01]  /*0a40*/  @P1 FFMA.FTZ R8, R109, R112, R8 ;  /* 0x000000706d081223 */ /* 0x004fe20000010008 */
[----:B------:R-:W-:-:S02]  /*0a50*/  @P1 HADD2.F32 R112, -RZ, R60.H1_H1 ;  /* 0x3000003cff701230 */ /* 0x000fc40000004100 */
[----:B----4-:R-:W-:Y:S01]  /*0a60*/  @P1 FFMA.FTZ R11, R110, R115, R11 ;  /* 0x000000736e0b1223 */ /* 0x010fe2000001000b */
[----:B------:R-:W-:Y:S02]  /*0a70*/  @P1 HADD2.F32 R109, -RZ, R61.H0_H0 ;  /* 0x2000003dff6d1230 */ /* 0x000fe40000004100 */
[--C-:B------:R-:W-:Y:S02]  /*0a80*/  @P1 HADD2.F32 R110, -RZ, R62.reuse.H1_H1 ;  /* 0x3000003eff6e1230 */ /* 0x100fe40000004100 */
[----:B0-----:R-:W-:Y:S02]  /*0a90*/  @P1 FFMA.FTZ R9, R112, R113, R9 ;  /* 0x0000007170091223 */ /* 0x001fe40000010009 */
[----:B------:R-:W0:Y:S01]  /*0aa0*/  @P1 LDC R112, c[0x0][0x40c] ;  /* 0x00010300ff701b82 */ /* 0x000e220000000800 */
[----:B-1----:R-:W-:Y:S01]  /*0ab0*/  @P1 FFMA.FTZ R10, R109, R114, R10 ;  /* 0x000000726d0a1223 */ /* 0x002fe2000001000a */
[----:B------:R-:W-:-:S05]  /*0ac0*/  @P1 HADD2.F32 R109, -RZ, R62.H0_H0 ;  /* 0x2000003eff6d1230 */ /* 0x000fca0000004100 */
[----:B---3--:R-:W-:Y:S01]  /*0ad0*/  @P1 FFMA.FTZ R104, R109, R111, R104 ;  /* 0x0000006f6d681223 */ /* 0x008fe20000010068 */
[----:B------:R-:W1:Y:S01]  /*0ae0*/  @P1 LDC R113, c[0x0][0x40c] ;  /* 0x00010300ff711b82 */ /* 0x000e620000000800 */
[----:B------:R-:W-:-:S07]  /*0af0*/  @P1 HADD2.F32 R109, -RZ, R63.H0_H0 ;  /* 0x2000003fff6d1230 */ /* 0x000fce0000004100 */
[----:B------:R-:W2:Y:S01]  /*0b00*/  @P1 LDC R114, c[0x0][0x40c] ;  /* 0x00010300ff721b82 */ /* 0x000ea20000000800 */
[----:B0-----:R-:W-:Y:S01]  /*0b10*/  @P1 FFMA.FTZ R105, R110, R112, R105 ;  /* 0x000000706e691223 */ /* 0x001fe20000010069 */
[----:B------:R-:W-:Y:S02]  /*0b20*/  @P1 HADD2.F32 R110, -RZ, R63.H1_H1 ;  /* 0x3000003fff6e1230 */ /* 0x000fe40000004100 */
[----:B-1----:R-:W-:-:S03]  /*0b30*/  @P1 FFMA.FTZ R106, R109, R113, R106 ;  /* 0x000000716d6a1223 */ /* 0x002fc6000001006a */
[----:B--2---:R-:W-:Y:S01]  /*0b40*/  @P1 FFMA.FTZ R107, R110, R114, R107 ;  /* 0x000000726e6b1223 */ /* 0x004fe2000001006b */
[----:B------:R-:W-:Y:S06]  /*0b50*/  BRA `(.L_x_32400) ;  /* 0x0000000000747947 */ /* 0x000fec0003800000 */
.L_x_32399:
[----:B------:R-:W0:Y:S01]  /*0b60*/  @P0 LDC R105, c[0x0][0x40c] ;  /* 0x00010300ff690b82 */ /* 0x000e220000000800 */
[--C-:B-----5:R-:W-:Y:S01]  /*0b70*/  @P0 HADD2.F32 R104, -RZ, R60.reuse.H1_H1 ;  /* 0x3000003cff680230 */ /* 0x120fe20000004100 */
[----:B------:R-:W-:Y:S01]  /*0b80*/  CS2R R8, SRZ ;  /* 0x0000000000087805 */ /* 0x000fe2000001ff00 */
[----:B------:R-:W-:Y:S02]  /*0b90*/  @P0 HADD2.F32 R10, -RZ, R60.H0_H0 ;  /* 0x2000003cff0a0230 */ /* 0x000fe40000004100 */
[--C-:B------:R-:W-:Y:S02]  /*0ba0*/  @P0 HADD2.F32 R107, -RZ, R61.reuse.H1_H1 ;  /* 0x3000003dff6b0230 */ /* 0x100fe40000004100 */
[----:B------:R-:W-:Y:S01]  /*0bb0*/  @P0 HADD2.F32 R109, -RZ, R62.H0_H0 ;  /* 0x2000003eff6d0230 */ /* 0x000fe20000004100 */
[----:B------:R-:W1:Y:S08]  /*0bc0*/  @P0 LDC R11, c[0x0][0x40c] ;  /* 0x00010300ff0b0b82 */ /* 0x000e700000000800 */
[----:B------:R-:W2:Y:S08]  /*0bd0*/  @P0 LDC R106, c[0x0][0x40c] ;  /* 0x00010300ff6a0b82 */ /* 0x000eb00000000800 */
[----:B------:R-:W3:Y:S01]  /*0be0*/  @P0 LDC R110, c[0x0][0x40c] ;  /* 0x00010300ff6e0b82 */ /* 0x000ee20000000800 */
[----:B0-----:R-:W-:Y:S01]  /*0bf0*/  @P0 FMUL.FTZ R9, R104, R105 ;  /* 0x0000006968090220 */ /* 0x001fe20000410000 */
[----:B------:R-:W-:Y:S01]  /*0c00*/  @P0 HADD2.F32 R105, -RZ, R61.H0_H0 ;  /* 0x2000003dff690230 */ /* 0x000fe20000004100 */
[----:B------:R-:W-:-:S05]  /*0c10*/  MOV R104, RZ ;  /* 0x000000ff00687202 */ /* 0x000fca0000000f00 */
[----:B------:R-:W0:Y:S01]  /*0c20*/  @P0 LDC R112, c[0x0][0x40c] ;  /* 0x00010300ff700b82 */ /* 0x000e220000000800 */
[----:B-1----:R-:W-:Y:S01]  /*0c30*/  @P0 FMUL.FTZ R8, R10, R11 ;  /* 0x0000000b0a080220 */ /* 0x002fe20000410000 */
[----:B------:R-:W-:-:S06]  /*0c40*/  CS2R R10, SRZ ;  /* 0x00000000000a7805 */ /* 0x000fcc000001ff00 */
[----:B------:R-:W1:Y:S01]  /*0c50*/  @P0 LDC R114, c[0x0][0x40c] ;  /* 0x00010300ff720b82 */ /* 0x000e620000000800 */
[----:B--2---:R-:W-:Y:S01]  /*0c60*/  @P0 FMUL.FTZ R10, R105, R106 ;  /* 0x0000006a690a0220 */ /* 0x004fe20000410000 */
[----:B------:R-:W-:-:S06]  /*0c70*/  HFMA2 R105, -RZ, RZ, 0, 0 ;  /* 0x00000000ff697431 */ /* 0x000fcc00000001ff */
[----:B------:R-:W2:Y:S01]  /*0c80*/  @P0 LDC R111, c[0x0][0x40c] ;  /* 0x00010300ff6f0b82 */ /* 0x000ea20000000800 */
[----:B---3--:R-:W-:Y:S01]  /*0c90*/  @P0 FMUL.FTZ R11, R107, R110 ;  /* 0x0000006e6b0b0220 */ /* 0x008fe20000410000 */
[----:B------:R-:W-:Y:S01]  /*0ca0*/  @P0 HADD2.F32 R110, -RZ, R63.H0_H0 ;  /* 0x2000003fff6e0230 */ /* 0x000fe20000004100 */
[----:B------:R-:W-:-:S05]  /*0cb0*/  CS2R R106, SRZ ;  /* 0x00000000006a7805 */ /* 0x000fca000001ff00 */
[----:B------:R-:W3:Y:S01]  /*0cc0*/  @P0 LDC R113, c[0x0][0x40c] ;  /* 0x00010300ff710b82 */ /* 0x000ee20000000800 */
[----:B0-----:R-:W-:Y:S01]  /*0cd0*/  @P0 FMUL.FTZ R104, R109, R112 ;  /* 0x000000706d680220 */ /* 0x001fe20000410000 */
[----:B------:R-:W-:Y:S02]  /*0ce0*/  @P0 HADD2.F32 R109, -RZ, R62.H1_H1 ;  /* 0x3000003eff6d0230 */ /* 0x000fe40000004100 */
[----:B------:R-:W-:-:S03]  /*0cf0*/  @P0 HADD2.F32 R112, -RZ, R63.H1_H1 ;  /* 0x3000003fff700230 */ /* 0x000fc60000004100 */
[----:B-1----:R-:W-:Y:S01]  /*0d00*/  @P0 FMUL.FTZ R105, R109, R114 ;  /* 0x000000726d690220 */ /* 0x002fe20000410000 */
[----:B--2---:R-:W-:Y:S01]  /*0d10*/  @P0 FMUL.FTZ R106, R110, R111 ;  /* 0x0000006f6e6a0220 */ /* 0x004fe20000410000 */
[----:B---3--:R-:W-:-:S07]  /*0d20*/  @P0 FMUL.FTZ R107, R112, R113 ;  /* 0x00000071706b0220 */ /* 0x008fce0000410000 */
.L_x_32400:
[----:B------:R-:W0:Y:S01]  /*0d30*/  LDC.64 R110, c[0x0][0x3a8] ;  /* 0x0000ea00ff6e7b82 */ /* 0x000e220000000a00 */
[----:B------:R-:W-:Y:S01]  /*0d40*/  IADD3 R108, PT, PT, R108, 0x20, RZ ;  /* 0x000000206c6c7810 */ /* 0x000fe20007ffe0ff */
[C---:B0-----:R-:W-:Y:S01]  /*0d50*/  IMAD.WIDE.U32 R110, R4.reuse, 0x20, R110 ;  /* 0x00000020046e7825 */ /* 0x041fe200078e006e */
[----:B------:R-:W-:-:S04]  /*0d60*/  IADD3 R4, PT, PT, R4, 0x20, RZ ;  /* 0x0000002004047810 */ /* 0x000fc80007ffe0ff */
[----:B------:R0:W-:Y:S04]  /*0d70*/  STG.E.128 desc[UR6][R110.64], R8 ;  /* 0x000000086e007986 */ /* 0x0001e8000c101d06 */
[----:B------:R0:W-:Y:S02]  /*0d80*/  STG.E.128 desc[UR6][R110.64+0x10], R104 ;  /* 0x000010686e007986 */ /* 0x0001e4000c101d06 */
.L_x_32396:
[----:B------:R-:W-:Y:S05]  /*0d90*/  BSYNC.RECONVERGENT B0 ;  /* 0x0000000000007941 */ /* 0x000fea0003800200 */
.L_x_32395:
[----:B------:R-:W-:Y:S01]  /*0da0*/  ISETP.GE.U32.AND P1, PT, R6, 0x40, PT ;  /* 0x000000400600780c */ /* 0x000fe20003f26070 */
[----:B------:R-:W-:Y:S03]  /*0db0*/  BSSY.RECONVERGENT B0, `(.L_x_32401) ;  /* 0x000004d000007945 */ /* 0x000fe60003800200 */
[----:B------:R-:W-:-:S09]  /*0dc0*/  P2R R109, PR, RZ, 0x2 ;  /* 0x00000002ff6d7803 */ /* 0x000fd20000000000 */
[----:B------:R-:W-:Y:S05]  /*0dd0*/  @!P1 BRA `(.L_x_32402) ;  /* 0x0000000400289947 */ /* 0x000fea0003800000 */
[----:B------:R-:W-:Y:S04]  /*0de0*/  BSSY.RECONVERGENT B1, `(.L_x_32403) ;  /* 0x0000005000017945 */ /* 0x000fe80003800200 */
[----:B------:R-:W-:Y:S05]  /*0df0*/  @!P0 BRA `(.L_x_32404) ;  /* 0x00000000000c8947 */ /* 0x000fea0003800000 */
[----:B------:R-:W1:Y:S02]  /*0e00*/  LDC.64 R60, c[0x0][0x390] ;  /* 0x0000e400ff3c7b82 */ /* 0x000e640000000a00 */
[----:B-1----:R-:W-:-:S06]  /*0e10*/  IMAD.WIDE.U32 R60, R108, 0x10, R60 ;  /* 0x000000106c3c7825 */ /* 0x002fcc00078e003c */
[----:B------:R-:W5:Y:S02]  /*0e20*/  LDG.E.128 R60, desc[UR6][R60.64] ;  /* 0x000000063c3c7981 */ /* 0x000f64000c1e1d00 */
.L_x_32404:
[----:B------:R-:W-:Y:S05]  /*0e30*/  BSYNC.RECONVERGENT B1 ;  /* 0x0000000000017941 */ /* 0x000fea0003800200 */
.L_x_32403:
        /* <DEDUP_REMOVED lines=33> */
.L_x_32405:
[----:B------:R-:W1:Y:S01]  /*1050*/  @P0 LDC R69, c[0x0][0x40c] ;  /* 0x00010300ff450b82 */ /* 0x000e620000000800 */
[--C-:B-----5:R-:W-:Y:S01]  /*1060*/  @P0 HADD2.F32 R68, -RZ, R60.reuse.H1_H1 ;  /* 0x3000003cff440230 */ /* 0x120fe20000004100 */
[----:B------:R-:W-:Y:S01]  /*1070*/  CS2R R64, SRZ ;  /* 0x0000000000407805 */ /* 0x000fe2000001ff00 */
[----:B------:R-:W-:Y:S02]  /*1080*/  @P0 HADD2.F32 R66, -RZ, R60.H0_H0 ;  /* 0x2000003cff420230 */ /* 0x000fe40000004100 */
[--C-:B------:R-:W-:Y:S02]  /*1090*/  @P0 HADD2.F32 R71, -RZ, R61.reuse.H1_H1 ;  /* 0x3000003dff470230 */ /* 0x100fe40000004100 */
[----:B------:R-:W-:Y:S01]  /*10a0*/  @P0 HADD2.F32 R109, -RZ, R62.H0_H0 ;  /* 0x2000003eff6d0230 */ /* 0x000fe20000004100 */
[----:B------:R-:W2:Y:S08]  /*10b0*/  @P0 LDC R67, c[0x0][0x40c] ;  /* 0x00010300ff430b82 */ /* 0x000eb00000000800 */
[----:B------:R-:W3:Y:S08]  /*10c0*/  @P0 LDC R70, c[0x0][0x40c] ;  /* 0x00010300ff460b82 */ /* 0x000ef00000000800 */
[----:B0-----:R-:W0:Y:S01]  /*10d0*/  @P0 LDC R110, c[0x0][0x40c] ;  /* 0x00010300ff6e0b82 */ /* 0x001e220000000800 */
[----:B-1----:R-:W-:Y:S01]  /*10e0*/  @P0 FMUL.FTZ R65, R68, R69 ;  /* 0x0000004544410220 */ /* 0x002fe20000410000 */
[----:B------:R-:W-:Y:S01]  /*10f0*/  @P0 HADD2.F32 R69, -RZ, R61.H0_H0 ;  /* 0x2000003dff450230 */ /* 0x000fe20000004100 */
[----:B------:R-:W-:-:S05]  /*1100*/  MOV R68, RZ ;  /* 0x000000ff00447202 */ /* 0x000fca0000000f00 */
[----:B------:R-:W1:Y:S01]  /*1110*/  @P0 LDC R112, c[0x0][0x40c] ;  /* 0x00010300ff700b82 */ /* 0x000e620000000800 */
[----:B--2---:R-:W-:Y:S01]  /*1120*/  @P0 FMUL.FTZ R64, R66, R67 ;  /* 0x0000004342400220 */ /* 0x004fe20000410000 */
[----:B------:R-:W-:-:S06]  /*1130*/  CS2R R66, SRZ ;  /* 0x0000000000427805 */ /* 0x000fcc000001ff00 */
[----:B------:R-:W2:Y:S01]  /*1140*/  @P0 LDC R114, c[0x0][0x40c] ;  /* 0x00010300ff720b82 */ /* 0x000ea20000000800 */
[----:B---3--:R-:W-:Y:S01]  /*1150*/  @P0 FMUL.FTZ R66, R69, R70 ;  /* 0x0000004645420220 */ /* 0x008fe20000410000 */
[----:B------:R-:W-:-:S06]  /*1160*/  HFMA2 R69, -RZ, RZ, 0, 0 ;  /* 0x00000000ff457431 */ /* 0x000fcc00000001ff */
[----:B------:R-:W3:Y:S01]  /*1170*/  @P0 LDC R111, c[0x0][0x40c] ;  /* 0x00010300ff6f0b82 */ /* 0x000ee20000000800 */
[----:B0-----:R-:W-:Y:S01]  /*1180*/  @P0 FMUL.FTZ R67, R71, R110 ;  /* 0x0000006e47430220 */ /* 0x001fe20000410000 */
[----:B------:R-:W-:Y:S01]  /*1190*/  @P0 HADD2.F32 R110, -RZ, R63.H0_H0 ;  /* 0x2000003fff6e0230 */ /* 0x000fe20000004100 */
[----:B------:R-:W-:-:S05]  /*11a0*/  CS2R R70, SRZ ;  /* 0x0000000000467805 */ /* 0x000fca000001ff00 */
[----:B------:R-:W0:Y:S01]  /*11b0*/  @P0 LDC R113, c[0x0][0x40c] ;  /* 0x00010300ff710b82 */ /* 0x000e220000000800 */
[----:B-1----:R-:W-:Y:S01]  /*11c0*/  @P0 FMUL.FTZ R68, R109, R112 ;  /* 0x000000706d440220 */ /* 0x002fe20000410000 */
[----:B------:R-:W-:Y:S02]  /*11d0*/  @P0 HADD2.F32 R109, -RZ, R62.H1_H1 ;  /* 0x3000003eff6d0230 */ /* 0x000fe40000004100 */
[----:B------:R-:W-:-:S03]  /*11e0*/  @P0 HADD2.F32 R112, -RZ, R63.H1_H1 ;  /* 0x3000003fff700230 */ /* 0x000fc60000004100 */
[----:B--2---:R-:W-:Y:S01]  /*11f0*/  @P0 FMUL.FTZ R69, R109, R114 ;  /* 0x000000726d450220 */ /* 0x004fe20000410000 */
[----:B---3--:R-:W-:Y:S01]  /*1200*/  @P0 FMUL.FTZ R70, R110, R111 ;  /* 0x0000006f6e460220 */ /* 0x008fe20000410000 */
[----:B0-----:R-:W-:-:S07]  /*1210*/  @P0 FMUL.FTZ R71, R112, R113 ;  /* 0x0000007170470220 */ /* 0x001fce0000410000 */
.L_x_32406:
[----:B------:R-:W0:Y:S01]  /*1220*/  LDC.64 R110, c[0x0][0x3a8] ;  /* 0x0000ea00ff6e7b82 */ /* 0x000e220000000a00 */
[----:B------:R-:W-:Y:S01]  /*1230*/  IADD3 R108, PT, PT, R108, 0x20, RZ ;  /* 0x000000206c6c7810 */ /* 0x000fe20007ffe0ff */
[C---:B0-----:R-:W-:Y:S01]  /*1240*/  IMAD.WIDE.U32 R110, R4.reuse, 0x20, R110 ;  /* 0x00000020046e7825 */ /* 0x041fe200078e006e */
[----:B------:R-:W-:-:S04]  /*1250*/  IADD3 R4, PT, PT, R4, 0x20, RZ ;  /* 0x0000002004047810 */ /* 0x000fc80007ffe0ff */
[----:B------:R1:W-:Y:S04]  /*1260*/  STG.E.128 desc[UR6][R110.64], R64 ;  /* 0x000000406e007986 */ /* 0x0003e8000c101d06 */
[----:B------:R1:W-:Y:S02]  /*1270*/  STG.E.128 desc[UR6][R110.64+0x10], R68 ;  /* 0x000010446e007986 */ /* 0x0003e4000c101d06 */
.L_x_32402:
[----:B------:R-:W-:Y:S05]  /*1280*/  BSYNC.RECONVERGENT B0 ;  /* 0x0000000000007941 */ /* 0x000fea0003800200 */
.L_x_32401:
        /* <DEDUP_REMOVED lines=9> */
.L_x_32410:
[----:B------:R-:W-:Y:S05]  /*1320*/  BSYNC.RECONVERGENT B1 ;  /* 0x0000000000017941 */ /* 0x000fea0003800200 */
.L_x_32409:
[----:B------:R-:W-:-:S04]  /*1330*/  UISETP.NE.U32.AND UP0, UPT, UR8, URZ, UPT ;  /* 0x000000ff0800728c */ /* 0x000fc8000bf05070 */
[----:B------:R-:W-:-:S09]  /*1340*/  UISETP.NE.AND.EX UP0, UPT, UR9, URZ, UPT, UP0 ;  /* 0x000000ff0900728c */ /* 0x000fd2000bf05300 */
[----:B------:R-:W-:Y:S05]  /*1350*/  BRA.U !UP0, `(.L_x_32411) ;  /* 0x0000000108787547 */ /* 0x000fea000b800000 */
[----:B------:R-:W0:Y:S02]  /*1360*/  LDC.64 R72, c[0x0][0x3a0] ;  /* 0x0000e800ff487b82 */ /* 0x000e240000000a00 */
[----:B01----:R-:W-:-:S05]  /*1370*/  IMAD.WIDE.U32 R110, R4, 0x20, R72 ;  /* 0x00000020046e7825 */ /* 0x003fca00078e0048 */
        /* <DEDUP_REMOVED lines=28> */
.L_x_32411:
[----:B------:R-:W2:Y:S01]  /*1540*/  @P0 LDC R77, c[0x0][0x40c] ;  /* 0x00010300ff4d0b82 */ /* 0x000ea20000000800 */
[--C-:B-----5:R-:W-:Y:S01]  /*1550*/  @P0 HADD2.F32 R76, -RZ, R60.reuse.H1_H1 ;  /* 0x3000003cff4c0230 */ /* 0x120fe20000004100 */
[----:B------:R-:W-:Y:S01]  /*1560*/  CS2R R72, SRZ ;  /* 0x0000000000487805 */ /* 0x000fe2000001ff00 */
[----:B------:R-:W-:Y:S02]  /*1570*/  @P0 HADD2.F32 R74, -RZ, R60.H0_H0 ;  /* 0x2000003cff4a0230 */ /* 0x000fe40000004100 */
[--C-:B------:R-:W-:Y:S02]  /*1580*/  @P0 HADD2.F32 R79, -RZ, R61.reuse.H1_H1 ;  /* 0x3000003dff4f0230 */ /* 0x100fe40000004100 */
[----:B------:R-:W-:Y:S01]  /*1590*/  @P0 HADD2.F32 R109, -RZ, R62.H0_H0 ;  /* 0x2000003eff6d0230 */ /* 0x000fe20000004100 */
[----:B------:R-:W3:Y:S08]  /*15a0*/  @P0 LDC R75, c[0x0][0x40c] ;  /* 0x00010300ff4b0b82 */ /* 0x000ef00000000800 */
[----:B------:R-:W4:Y:S08]  /*15b0*/  @P0 LDC R78, c[0x0][0x40c] ;  /* 0x00010300ff4e0b82 */ /* 0x000f300000000800 */
[----:B01----:R-:W0:Y:S01]  /*15c0*/  @P0 LDC R110, c[0x0][0x40c] ;  /* 0x00010300ff6e0b82 */ /* 0x003e220000000800 */
[----:B--2---:R-:W-:Y:S01]  /*15d0*/  @P0 FMUL.FTZ R73, R76, R77 ;  /* 0x0000004d4c490220 */ /* 0x004fe20000410000 */
[----:B------:R-:W-:Y:S01]  /*15e0*/  @P0 HADD2.F32 R77, -RZ, R61.H0_H0 ;  /* 0x2000003dff4d0230 */ /* 0x000fe20000004100 */
[----:B------:R-:W-:-:S05]  /*15f0*/  MOV R76, RZ ;  /* 0x000000ff004c7202 */ /* 0x000fca0000000f00 */
[----:B------:R-:W1:Y:S01]  /*1600*/  @P0 LDC R112, c[0x0][0x40c] ;  /* 0x00010300ff700b82 */ /* 0x000e620000000800 */
[----:B---3--:R-:W-:Y:S01]  /*1610*/  @P0 FMUL.FTZ R72, R74, R75 ;  /* 0x0000004b4a480220 */ /* 0x008fe20000410000 */
[----:B------:R-:W-:-:S06]  /*1620*/  CS2R R74, SRZ ;  /* 0x00000000004a7805 */ /* 0x000fcc000001ff00 */
[----:B------:R-:W2:Y:S01]  /*1630*/  @P0 LDC R114, c[0x0][0x40c] ;  /* 0x00010300ff720b82 */ /* 0x000ea20000000800 */
[----:B----4-:R-:W-:Y:S01]  /*1640*/  @P0 FMUL.FTZ R74, R77, R78 ;  /* 0x0000004e4d4a0220 */ /* 0x010fe20000410000 */
        /* <DEDUP_REMOVED lines=12> */
.L_x_32412:
[----:B------:R-:W0:Y:S01]  /*1710*/  LDC.64 R110, c[0x0][0x3a8] ;  /* 0x0000ea00ff6e7b82 */ /* 0x000e220000000a00 */
[----:B------:R-:W-:Y:S01]  /*1720*/  IADD3 R108, PT, PT, R108, 0x20, RZ ;  /* 0x000000206c6c7810 */ /* 0x000fe20007ffe0ff */
[C---:B0-----:R-:W-:Y:S01]  /*1730*/  IMAD.WIDE.U32 R110, R4.reuse, 0x20, R110 ;  /* 0x00000020046e7825 */ /* 0x041fe200078e006e */
[----:B------:R-:W-:-:S04]  /*1740*/  IADD3 R4, PT, PT, R4, 0x20, RZ ;  /* 0x0000002004047810 */ /* 0x000fc80007ffe0ff */
[----:B------:R2:W-:Y:S04]  /*1750*/  STG.E.128 desc[UR6][R110.64], R72 ;  /* 0x000000486e007986 */ /* 0x0005e8000c101d06 */
[----:B------:R2:W-:Y:S02]  /*1760*/  STG.E.128 desc[UR6][R110.64+0x10], R76 ;  /* 0x0000104c6e007986 */ /* 0x0005e4000c101d06 */
.L_x_32408:
[----:B------:R-:W-:Y:S05]  /*1770*/  BSYNC.RECONVERGENT B0 ;  /* 0x0000000000007941 */ /* 0x000fea0003800200 */
.L_x_32407:
[----:B------:R-:W-:Y:S01]  /*1780*/  ISETP.GE.U32.AND P1, PT, R6, 0x80, PT ;  /* 0x000000800600780c */ /* 0x000fe20003f26070 */
[----:B------:R-:W-:Y:S03]  /*1790*/  BSSY.RECONVERGENT B0, `(.L_x_32413) ;  /* 0x000004d000007945 */ /* 0x000fe60003800200 */
[----:B------:R-:W-:-:S09]  /*17a0*/  P2R R109, PR, RZ, 0x2 ;  /* 0x00000002ff6d7803 */ /* 0x000fd20000000000 */
[----:B------:R-:W-:Y:S05]  /*17b0*/  @!P1 BRA `(.L_x_32414) ;  /* 0x0000000400289947 */ /* 0x000fea0003800000 */
[----:B------:R-:W-:Y:S04]  /*17c0*/  BSSY.RECONVERGENT B1, `(.L_x_32415) ;  /* 0x0000005000017945 */ /* 0x000fe80003800200 */
[----:B------:R-:W-:Y:S05]  /*17d0*/  @!P0 BRA `(.L_x_32416) ;  /* 0x00000000000c8947 */ /* 0x000fea0003800000 */
[----:B------:R-:W3:Y:S02]  /*17e0*/  LDC.64 R60, c[0x0][0x390] ;  /* 0x0000e400ff3c7b82 */ /* 0x000ee40000000a00 */
[----:B---3--:R-:W-:-:S06]  /*17f0*/  IMAD.WIDE.U32 R60, R108, 0x10, R60 ;  /* 0x000000106c3c7825 */ /* 0x008fcc00078e003c */
[----:B------:R-:W5:Y:S02]  /*1800*/  LDG.E.128 R60, desc[UR6][R60.64] ;  /* 0x000000063c3c7981 */ /* 0x000f64000c1e1d00 */
.L_x_32416:
[----:B------:R-:W-:Y:S05]  /*1810*/  BSYNC.RECONVERGENT B1 ;  /* 0x0000000000017941 */ /* 0x000fea0003800200 */
.L_x_32415:
[----:B------:R-:W-:-:S04]  /*1820*/  UISETP.NE.U32.AND UP0, UPT, UR8, URZ, UPT ;  /* 0x000000ff0800728c */ /* 0x000fc8000bf05070 */
[----:B------:R-:W-:-:S09]  /*1830*/  UISETP.NE.AND.EX UP0, UPT, UR9, URZ, UPT, UP0 ;  /* 0x000000ff0900728c */ /* 0x000fd2000bf05300 */
[----:B------:R-:W-:Y:S05]  /*1840*/  BRA.U !UP0, `(.L_x_32417) ;  /* 0x0000000108787547 */ /* 0x000fea000b800000 */
[----:B------:R-:W0:Y:S02]  /*1850*/  LDC.64 R80, c[0x0][0x3a0] ;  /* 0x0000e800ff507b82 */ /* 0x000e240000000a00 */
[----:B012---:R-:W-:-:S05]  /*1860*/  IMAD.WIDE.U32 R110, R4, 0x20, R80 ;  /* 0x00000020046e7825 */ /* 0x007fca00078e0050 */
        /* <DEDUP_REMOVED lines=28> */
.L_x_32417:
[----:B------:R-:W3:Y:S01]  /*1a30*/  @P0 LDC R85, c[0x0][0x40c] ;  /* 0x00010300ff550b82 */ /* 0x000ee20000000800 */
[--C-:B-----5:R-:W-:Y:S01]  /*1a40*/  @P0 HADD2.F32 R84, -RZ, R60.reuse.H1_H1 ;  /* 0x3000003cff540230 */ /* 0x120fe20000004100 */
[----:B------:R-:W-:Y:S01]  /*1a50*/  CS2R R80, SRZ ;  /* 0x0000000000507805 */ /* 0x000fe2000001ff00 */
[----:B------:R-:W-:Y:S02]  /*1a60*/  @P0 HADD2.F32 R82, -RZ, R60.H0_H0 ;  /* 0x2000003cff520230 */ /* 0x000fe40000004100 */
[--C-:B------:R-:W-:Y:S02]  /*1a70*/  @P0 HADD2.F32 R87, -RZ, R61.reuse.H1_H1 ;  /* 0x3000003dff570230 */ /* 0x100fe40000004100 */
[----:B------:R-:W-:Y:S01]  /*1a80*/  @P0 HADD2.F32 R109, -RZ, R62.H0_H0 ;  /* 0x2000003eff6d0230 */ /* 0x000fe20000004100 */
[----:B------:R-:W4:Y:S08]  /*1a90*/  @P0 LDC R83, c[0x0][0x40c] ;  /* 0x00010300ff530b82 */ /* 0x000f300000000800 */
[----:B------:R-:W4:Y:S08]  /*1aa0*/  @P0 LDC R86, c[0x0][0x40c] ;  /* 0x00010300ff560b82 */ /* 0x000f300000000800 */
[----:B012---:R-:W0:Y:S01]  /*1ab0*/  @P0 LDC R110, c[0x0][0x40c] ;  /* 0x00010300ff6e0b82 */ /* 0x007e220000000800 */
[----:B---3--:R-:W-:Y:S01]  /*1ac0*/  @P0 FMUL.FTZ R81, R84, R85 ;  /* 0x0000005554510220 */ /* 0x008fe20000410000 */
[----:B------:R-:W-:Y:S01]  /*1ad0*/  @P0 HADD2.F32 R85, -RZ, R61.H0_H0 ;  /* 0x2000003dff550230 */ /* 0x000fe20000004100 */
[----:B------:R-:W-:-:S05]  /*1ae0*/  MOV R84, RZ ;  /* 0x000000ff00547202 */ /* 0x000fca0000000f00 */
[----:B------:R-:W1:Y:S01]  /*1af0*/  @P0 LDC R112, c[0x0][0x40c] ;  /* 0x00010300ff700b82 */ /* 0x000e620000000800 */
[----:B----4-:R-:W-:Y:S01]  /*1b00*/  @P0 FMUL.FTZ R80, R82, R83 ;  /* 0x0000005352500220 */ /* 0x010fe20000410000 */
[----:B------:R-:W-:-:S06]  /*1b10*/  CS2R R82, SRZ ;  /* 0x0000000000527805 */ /* 0x000fcc000001ff00 */
[----:B------:R-:W2:Y:S01]  /*1b20*/  @P0 LDC R114, c[0x0][0x40c] ;  /* 0x00010300ff720b82 */ /* 0x000ea20000000800 */
[----:B------:R-:W-:Y:S01]  /*1b30*/  @P0 FMUL.FTZ R82, R85, R86 ;  /* 0x0000005655520220 */ /* 0x000fe20000410000 */
        /* <DEDUP_REMOVED lines=12> */
.L_x_32418:
[----:B------:R-:W0:Y:S01]  /*1c00*/  LDC.64 R110, c[0x0][0x3a8] ;  /* 0x0000ea00ff6e7b82 */ /* 0x000e220000000a00 */
[----:B------:R-:W-:Y:S01]  /*1c10*/  IADD3 R108, PT, PT, R108, 0x20, RZ ;  /* 0x000000206c6c7810 */ /* 0x000fe20007ffe0ff */
[C---:B0-----:R-:W-:Y:S01]  /*1c20*/  IMAD.WIDE.U32 R110, R4.reuse, 0x20, R110 ;  /* 0x00000020046e7825 */ /* 0x041fe200078e006e */
[----:B------:R-:W-:-:S04]  /*1c30*/  IADD3 R4, PT, PT, R4, 0x20, RZ ;  /* 0x0000002004047810 */ /* 0x000fc80007ffe0ff */
[----:B------:R3:W-:Y:S04]  /*1c40*/  STG.E.128 desc[UR6][R110.64], R80 ;  /* 0x000000506e007986 */ /* 0x0007e8000c101d06 */
[----:B------:R3:W-:Y:S02]  /*1c50*/  STG.E.128 desc[UR6][R110.64+0x10], R84 ;  /* 0x000010546e007986 */ /* 0x0007e4000c101d06 */
.L_x_32414:
[----:B------:R-:W-:Y:S05]  /*1c60*/  BSYNC.RECONVERGENT B0 ;  /* 0x0000000000007941 */ /* 0x000fea0003800200 */
.L_x_32413:
[----:B------:R-:W-:Y:S01]  /*1c70*/  ISETP.GE.U32.AND P1, PT, R6, 0xa0, PT ;  /* 0x000000a00600780c */ /* 0x000fe20003f26070 */
[----:B------:R-:W-:Y:S03]  /*1c80*/  BSSY.RECONVERGENT B0, `(.L_x_32419) ;  /* 0x000004d000007945 */ /* 0x000fe60003800200 */
[----:B------:R-:W-:-:S09]  /*1c90*/  P2R R109, PR, RZ, 0x2 ;  /* 0x00000002ff6d7803 */ /* 0x000fd20000000000 */
[----:B------:R-:W-:Y:S05]  /*1ca0*/  @!P1 BRA `(.L_x_32420) ;  /* 0x0000000400289947 */ /* 0x000fea0003800000 */
[----:B------:R-:W-:Y:S04]  /*1cb0*/  BSSY.RECONVERGENT B1, `(.L_x_32421) ;  /* 0x0000005000017945 */ /* 0x000fe80003800200 */
[----:B------:R-:W-:Y:S05]  /*1cc0*/  @!P0 BRA `(.L_x_32422) ;  /* 0x00000000000c8947 */ /* 0x000fea0003800000 */
[----:B------:R-:W4:Y:S02]  /*1cd0*/  LDC.64 R60, c[0x0][0x390] ;  /* 0x0000e400ff3c7b82 */ /* 0x000f240000000a00 */
[----:B----4-:R-:W-:-:S06]  /*1ce0*/  IMAD.WIDE.U32 R60, R108, 0x10, R60 ;  /* 0x000000106c3c7825 */ /* 0x010fcc00078e003c */
[----:B------:R-:W5:Y:S02]  /*1cf0*/  LDG.E.128 R60, desc[UR6][R60.64] ;  /* 0x000000063c3c7981 */ /* 0x000f64000c1e1d00 */
.L_x_32422:
[----:B------:R-:W-:Y:S05]  /*1d00*/  BSYNC.RECONVERGENT B1 ;  /* 0x0000000000017941 */ /* 0x000fea0003800200 */
.L_x_32421:
[----:B------:R-:W-:-:S04]  /*1d10*/  UISETP.NE.U32.AND UP0, UPT, UR8, URZ, UPT ;  /* 0x000000ff0800728c */ /* 0x000fc8000bf05070 */
[----:B------:R-:W-:-:S09]  /*1d20*/  UISETP.NE.AND.EX UP0, UPT, UR9, URZ, UPT, UP0 ;  /* 0x000000ff0900728c */ /* 0x000fd2000bf05300 */
[----:B------:R-:W-:Y:S05]  /*1d30*/  BRA.U !UP0, `(.L_x_32423) ;  /* 0x0000000108787547 */ /* 0x000fea000b800000 */
[----:B------:R-:W0:Y:S02]  /*1d40*/  LDC.64 R88, c[0x0][0x3a0] ;  /* 0x0000e800ff587b82 */ /* 0x000e240000000a00 */
[----:B0123--:R-:W-:-:S05]  /*1d50*/  IMAD.WIDE.U32 R110, R4, 0x20, R88 ;  /* 0x00000020046e7825 */ /* 0x00ffca00078e0058 */
        /* <DEDUP_REMOVED lines=28> */
.L_x_32423:
[----:B------:R-:W4:Y:S01]  /*1f20*/  @P0 LDC R93, c[0x0][0x40c] ;  /* 0x00010300ff5d0b82 */ /* 0x000f220000000800 */
[--C-:B-----5:R-:W-:Y:S01]  /*1f30*/  @P0 HADD2.F32 R92, -RZ, R60.reuse.H1_H1 ;  /* 0x3000003cff5c0230 */ /* 0x120fe20000004100 */
[----:B------:R-:W-:Y:S01]  /*1f40*/  CS2R R88, SRZ ;  /* 0x0000000000587805 */ /* 0x000fe2000001ff00 */
[----:B------:R-:W-:Y:S02]  /*1f50*/  @P0 HADD2.F32 R90, -RZ, R60.H0_H0 ;  /* 0x2000003cff5a0230 */ /* 0x000fe40000004100 */
[--C-:B------:R-:W-:Y:S02]  /*1f60*/  @P0 HADD2.F32 R95, -RZ, R61.reuse.H1_H1 ;  /* 0x3000003dff5f0230 */ /* 0x100fe40000004100 */
[----:B------:R-:W-:Y:S01]  /*1f70*/  @P0 HADD2.F32 R109, -RZ, R62.H0_H0 ;  /* 0x2000003eff6d0230 */ /* 0x000fe20000004100 */
[----:B------:R-:W4:Y:S08]  /*1f80*/  @P0 LDC R91, c[0x0][0x40c] ;  /* 0x00010300ff5b0b82 */ /* 0x000f300000000800 */
[----:B------:R-:W4:Y:S08]  /*1f90*/  @P0 LDC R94, c[0x0][0x40c] ;  /* 0x00010300ff5e0b82 */ /* 0x000f300000000800 */
[----:B0123--:R-:W0:Y:S01]  /*1fa0*/  @P0 LDC R110, c[0x0][0x40c] ;  /* 0x00010300ff6e0b82 */ /* 0x00fe220000000800 */
[----:B----4-:R-:W-:Y:S01]  /*1fb0*/  @P0 FMUL.FTZ R89, R92, R93 ;  /* 0x0000005d5c590220 */ /* 0x010fe20000410000 */
[----:B------:R-:W-:Y:S01]  /*1fc0*/  @P0 HADD2.F32 R93, -RZ, R61.H0_H0 ;  /* 0x2000003dff5d0230 */ /* 0x000fe20000004100 */
[----:B------:R-:W-:-:S05]  /*1fd0*/  MOV R92, RZ ;  /* 0x000000ff005c7202 */ /* 0x000fca0000000f00 */
[----:B------:R-:W1:Y:S01]  /*1fe0*/  @P0 LDC R112, c[0x0][0x40c] ;  /* 0x00010300ff700b82 */ /* 0x000e620000000800 */
[----:B------:R-:W-:Y:S01]  /*1ff0*/  @P0 FMUL.FTZ R88, R90, R91 ;  /* 0x0000005b5a580220 */ /* 0x000fe20000410000 */
        /* <DEDUP_REMOVED lines=15> */
.L_x_32424:
[----:B------:R-:W0:Y:S01]  /*20f0*/  LDC.64 R110, c[0x0][0x3a8] ;  /* 0x0000ea00ff6e7b82 */ /* 0x000e220000000a00 */
[----:B------:R-:W-:Y:S01]  /*2100*/  IADD3 R108, PT, PT, R108, 0x20, RZ ;  /* 0x000000206c6c7810 */ /* 0x000fe20007ffe0ff */
[C---:B0-----:R-:W-:Y:S01]  /*2110*/  IMAD.WIDE.U32 R110, R4.reuse, 0x20, R110 ;  /* 0x00000020046e7825 */ /* 0x041fe200078e006e */
[----:B------:R-:W-:-:S04]  /*2120*/  IADD3 R4, PT, PT, R4, 0x20, RZ ;  /* 0x0000002004047810 */ /* 0x000fc80007ffe0ff */
[----:B------:R4:W-:Y:S04]  /*2130*/  STG.E.128 desc[UR6][R110.64], R88 ;  /* 0x000000586e007986 */ /* 0x0009e8000c101d06 */
[----:B------:R4:W-:Y:S02]  /*2140*/  STG.E.128 desc[UR6][R110.64+0x10], R92 ;  /* 0x0000105c6e007986 */ /* 0x0009e4000c101d06 */
.L_x_32420:
[----:B------:R-:W-:Y:S05]  /*2150*/  BSYNC.RECONVERGENT B0 ;  /* 0x0000000000007941 */ /* 0x000fea0003800200 */
.L_x_32419:
[----:B------:R-:W-:Y:S01]  /*2160*/  ISETP.GE.U32.AND P1, PT, R6, 0xc0, PT ;  /* 0x000000c00600780c */ /* 0x000fe20003f26070 */
[----:B------:R-:W-:Y:S03]  /*2170*/  BSSY.RECONVERGENT B0, `(.L_x_32425) ;  /* 0x000004a000007945 */ /* 0x000fe60003800200 */
[----:B------:R-:W-:-:S09]  /*2180*/  P2R R109, PR, RZ, 0x2 ;  /* 0x00000002ff6d7803 */ /* 0x000fd20000000000 */
[----:B------:R-:W-:Y:S05]  /*2190*/  @!P1 BRA `(.L_x_32426) ;  /* 0x00000004001c9947 */ /* 0x000fea0003800000 */
[----:B------:R-:W-:Y:S04]  /*21a0*/  BSSY.RECONVERGENT B1, `(.L_x_32427) ;  /* 0x0000005000017945 */ /* 0x000fe80003800200 */
[----:B------:R-:W-:Y:S05]  /*21b0*/  @!P0 BRA `(.L_x_32428) ;  /* 0x00000000000c8947 */ /* 0x000fea0003800000 */
[----:B------:R-:W0:Y:S02]  /*21c0*/  LDC.64 R60, c[0x0][0x390] ;  /* 0x0000e400ff3c7b82 */ /* 0x000e240000000a00 */
[----:B0-----:R-:W-:-:S06]  /*21d0*/  IMAD.WIDE.U32 R60, R108, 0x10, R60 ;  /* 0x000000106c3c7825 */ /* 0x001fcc00078e003c */
[----:B------:R-:W5:Y:S02]  /*21e0*/  LDG.E.128 R60, desc[UR6][R60.64] ;  /* 0x000000063c3c7981 */ /* 0x000f64000c1e1d00 */
.L_x_32428:
[----:B------:R-:W-:Y:S05]  /*21f0*/  BSYNC.RECONVERGENT B1 ;  /* 0x0000000000017941 */ /* 0x000fea0003800200 */
.L_x_32427:
        /* <DEDUP_REMOVED lines=8> */
[----:B-1234-:R-:W1:Y:S01]  /*2280*/  @P0 LDC R110, c[0x0][0x40c] ;  /* 0x00010300ff6e0b82 */ /* 0x01ee620000000800 */
[----:B-----5:R-:W-:Y:S02]  /*2290*/  @P0 HADD2.F32 R5, -RZ, R60.H0_H0 ;  /* 0x2000003cff050230 */ /* 0x020fe40000004100 */
[----:B0-----:R-:W-:-:S05]  /*22a0*/  @P0 HADD2.F32 R108, -RZ, R61.H1_H1 ;  /* 0x3000003dff6c0230 */ /* 0x001fca0000004100 */
[----:B------:R-:W0:Y:S08]  /*22b0*/  @P0 LDC R111, c[0x0][0x40c] ;  /* 0x00010300ff6f0b82 */ /* 0x000e300000000800 */
[----:B------:R-:W2:Y:S08]  /*22c0*/  @P0 LDC R112, c[0x0][0x40c] ;  /* 0x00010300ff700b82 */ /* 0x000eb00000000800 */
[----:B------:R-:W3:Y:S08]  /*22d0*/  @P0 LDC R113, c[0x0][0x40c] ;  /* 0x00010300ff710b82 */ /* 0x000ef00000000800 */
[----:B------:R-:W4:Y:S08]  /*22e0*/  @P0 LDC R109, c[0x0][0x40c] ;  /* 0x00010300ff6d0b82 */ /* 0x000f300000000800 */
[----:B------:R-:W4:Y:S01]  /*22f0*/  @P0 LDC R114, c[0x0][0x40c] ;  /* 0x00010300ff720b82 */ /* 0x000f220000000800 */
[----:B-1----:R-:W-:Y:S01]  /*2300*/  @P0 FFMA.FTZ R96, R5, R110, R96 ;  /* 0x0000006e05600223 */ /* 0x002fe20000010060 */
[----:B------:R-:W-:-:S02]  /*2310*/  @P0 HADD2.F32 R110, -RZ, R60.H1_H1 ;  /* 0x3000003cff6e0230 */ /* 0x000fc40000004100 */
[----:B---3--:R-:W-:Y:S01]  /*2320*/  @P0 FFMA.FTZ R99, R108, R113, R99 ;  /* 0x000000716c630223 */ /* 0x008fe20000010063 */
[----:B------:R-:W-:Y:S02]  /*2330*/  @P0 HADD2.F32 R5, -RZ, R61.H0_H0 ;  /* 0x2000003dff050230 */ /* 0x000fe40000004100 */
[--C-:B------:R-:W-:Y:S02]  /*2340*/  @P0 HADD2.F32 R108, -RZ, R62.reuse.H1_H1 ;  /* 0x3000003eff6c0230 */ /* 0x100fe40000004100 */
[----:B0-----:R-:W-:Y:S02]  /*2350*/  @P0 FFMA.FTZ R97, R110, R111, R97 ;  /* 0x0000006f6e610223 */ /* 0x001fe40000010061 */
[----:B------:R-:W0:Y:S01]  /*2360*/  @P0 LDC R110, c[0x0][0x40c] ;  /* 0x00010300ff6e0b82 */ /* 0x000e220000000800 */
[----:B--2---:R-:W-:Y:S01]  /*2370*/  @P0 FFMA.FTZ R98, R5, R112, R98 ;  /* 0x0000007005620223 */ /* 0x004fe20000010062 */
[----:B------:R-:W-:Y:S02]  /*2380*/  @P0 HADD2.F32 R5, -RZ, R62.H0_H0 ;  /* 0x2000003eff050230 */ /* 0x000fe40000004100 */
[----:B----4-:R-:W-:Y:S01]  /*2390*/  @P0 FFMA.FTZ R101, R108, R114, R101 ;  /* 0x000000726c650223 */ /* 0x010fe20000010065 */
[----:B------:R-:W-:-:S02]  /*23a0*/  @P0 HADD2.F32 R108, -RZ, R63.H1_H1 ;  /* 0x3000003fff6c0230 */ /* 0x000fc40000004100 */
[----:B------:R-:W-:Y:S01]  /*23b0*/  @P0 FFMA.FTZ R100, R5, R109, R100 ;  /* 0x0000006d05640223 */ /* 0x000fe20000010064 */
[----:B------:R-:W1:Y:S01]  /*23c0*/  @P0 LDC R111, c[0x0][0x40c] ;  /* 0x00010300ff6f0b82 */ /* 0x000e620000000800 */
[----:B------:R-:W-:-:S05]  /*23d0*/  @P0 HADD2.F32 R5, -RZ, R63.H0_H0 ;  /* 0x2000003fff050230 */ /* 0x000fca0000004100 */
[----:B0-----:R-:W-:Y:S01]  /*23e0*/  @P0 FFMA.FTZ R102, R5, R110, R102 ;  /* 0x0000006e05660223 */ /* 0x001fe20000010066 */
[----:B-1----:R-:W-:Y:S01]  /*23f0*/  @P0 FFMA.FTZ R103, R108, R111, R103 ;  /* 0x0000006f6c670223 */ /* 0x002fe20000010067 */
[----:B------:R-:W-:Y:S06]  /*2400*/  BRA `(.L_x_32430) ;  /* 0x0000000000707947 */ /* 0x000fec0003800000 */
.L_x_32429:
[----:B------:R-:W0:Y:S01]  /*2410*/  @P0 LDC R100, c[0x0][0x40c] ;  /* 0x00010300ff640b82 */ /* 0x000e220000000800 */
[--C-:B-----5:R-:W-:Y:S01]  /*2420*/  @P0 HADD2.F32 R5, -RZ, R60.reuse.H0_H0 ;  /* 0x2000003cff050230 */ /* 0x120fe20000004100 */
[----:B------:R-:W-:Y:S01]  /*2430*/  CS2R R96, SRZ ;  /* 0x0000000000607805 */ /* 0x000fe2000001ff00 */
[--C-:B------:R-:W-:Y:S01]  /*2440*/  @P0 HADD2.F32 R103, -RZ, R61.reuse.H0_H0 ;  /* 0x2000003dff670230 */ /* 0x100fe20000004100 */
[----:B------:R-:W-:Y:S01]  /*2450*/  CS2R R98, SRZ ;  /* 0x0000000000627805 */ /* 0x000fe2000001ff00 */
[----:B------:R-:W-:Y:S02]  /*2460*/  @P0 HADD2.F32 R109, -RZ, R61.H1_H1 ;  /* 0x3000003dff6d0230 */ /* 0x000fe40000004100 */
[----:B------:R-:W-:Y:S01]  /*2470*/  @P0 HADD2.F32 R101, -RZ, R60.H1_H1 ;  /* 0x3000003cff650230 */ /* 0x000fe20000004100 */
[----:B------:R-:W0:Y:S08]  /*2480*/  @P0 LDC R108, c[0x0][0x40c] ;  /* 0x00010300ff6c0b82 */ /* 0x000e300000000800 */
[----:B01234-:R-:W0:Y:S08]  /*2490*/  @P0 LDC R110, c[0x0][0x40c] ;  /* 0x00010300ff6e0b82 */ /* 0x01fe300000000800 */
[----:B------:R-:W1:Y:S01]  /*24a0*/  @P0 LDC R102, c[0x0][0x40c] ;  /* 0x00010300ff660b82 */ /* 0x000e620000000800 */
[----:B------:R-:W-:Y:S01]  /*24b0*/  @P0 FMUL.FTZ R96, R5, R100 ;  /* 0x0000006405600220 */ /* 0x000fe20000410000 */
[----:B------:R-:W-:-:S06]  /*24c0*/  @P0 HADD2.F32 R5, -RZ, R62.H0_H0 ;  /* 0x2000003eff050230 */ /* 0x000fcc0000004100 */
[----:B------:R-:W2:Y:S01]  /*24d0*/  @P0 LDC R112, c[0x0][0x40c] ;  /* 0x00010300ff700b82 */ /* 0x000ea20000000800 */
[----:B------:R-:W-:Y:S01]  /*24e0*/  @P0 FMUL.FTZ R98, R103, R108 ;  /* 0x0000006c67620220 */ /* 0x000fe20000410000 */
[----:B------:R-:W-:-:S06]  /*24f0*/  @P0 HADD2.F32 R108, -RZ, R62.H1_H1 ;  /* 0x3000003eff6c0230 */ /* 0x000fcc0000004100 */
[----:B------:R-:W3:Y:S01]  /*2500*/  @P0 LDC R111, c[0x0][0x40c] ;  /* 0x00010300ff6f0b82 */ /* 0x000ee20000000800 */
[----:B0-----:R-:W-:Y:S01]  /*2510*/  @P0 FMUL.FTZ R99, R109, R110 ;  /* 0x0000006e6d630220 */ /* 0x001fe20000410000 */
[--C-:B------:R-:W-:Y:S02]  /*2520*/  @P0 HADD2.F32 R109, -RZ, R63.reuse.H0_H0 ;  /* 0x2000003fff6d0230 */ /* 0x100fe40000004100 */
[----:B------:R-:W-:-:S04]  /*2530*/  @P0 HADD2.F32 R110, -RZ, R63.H1_H1 ;  /* 0x3000003fff6e0230 */ /* 0x000fc80000004100 */
[----:B------:R-:W0:Y:S01]  /*2540*/  @P0 LDC R114, c[0x0][0x40c] ;  /* 0x00010300ff720b82 */ /* 0x000e220000000800 */
[----:B-1----:R-:W-:Y:S01]  /*2550*/  @P0 FMUL.FTZ R97, R101, R102 ;  /* 0x0000006665610220 */ /* 0x002fe20000410000 */
[----:B------:R-:W-:Y:S02]  /*2560*/  CS2R R100, SRZ ;  /* 0x0000000000647805 */ /* 0x000fe4000001ff00 */
[----:B------:R-:W-:-:S04]  /*2570*/  CS2R R102, SRZ ;  /* 0x0000000000667805 */ /* 0x000fc8000001ff00 */
[----:B------:R-:W1:Y:S01]  /*2580*/  @P0 LDC R113, c[0x0][0x40c] ;  /* 0x00010300ff710b82 */ /* 0x000e620000000800 */
[----:B--2---:R-:W-:Y:S01]  /*2590*/  @P0 FMUL.FTZ R100, R5, R112 ;  /* 0x0000007005640220 */ /* 0x004fe20000410000 */
[----:B---3--:R-:W-:Y:S01]  /*25a0*/  @P0 FMUL.FTZ R101, R108, R111 ;  /* 0x0000006f6c650220 */ /* 0x008fe20000410000 */
[----:B0-----:R-:W-:Y:S01]  /*25b0*/  @P0 FMUL.FTZ R102, R109, R114 ;  /* 0x000000726d660220 */ /* 0x001fe20000410000 */
[----:B-1----:R-:W-:-:S07]  /*25c0*/  @P0 FMUL.FTZ R103, R110, R113 ;  /* 0x000000716e670220 */ /* 0x002fce0000410000 */
.L_x_32430:
[----:B------:R-:W0:Y:S02]  /*25d0*/  LDC.64 R108, c[0x0][0x3a8] ;  /* 0x0000ea00ff6c7b82 */ /* 0x000e240000000a00 */
[----:B0-----:R-:W-:-:S05]  /*25e0*/  IMAD.WIDE.U32 R4, R4, 0x20, R108 ;  /* 0x0000002004047825 */ /* 0x001fca00078e006c */
[----:B------:R0:W-:Y:S04]  /*25f0*/  STG.E.128 desc[UR6][R4.64], R96 ;  /* 0x0000006004007986 */ /* 0x0001e8000c101d06 */
[----:B------:R0:W-:Y:S02]  /*2600*/  STG.E.128 desc[UR6][R4.64+0x10], R100 ;  /* 0x0000106404007986 */ /* 0x0001e4000c101d06 */
.L_x_32426:
[----:B------:R-:W-:Y:S05]  /*2610*/  BSYNC.RECONVERGENT B0 ;  /* 0x0000000000007941 */ /* 0x000fea0003800200 */
.L_x_32425:
        /* <DEDUP_REMOVED lines=62> */
[----:B------:R-:W1:Y:S02]  /*2a00*/  SHFL.BFLY PT, R4, R109, 0x2, 0x1f ;  /* 0x0c401f006d047f89 */ /* 0x000e6400000e0000 */
[----:B-1234-:R-:W-:-:S05]  /*2a10*/  FADD.FTZ R110, R109, R4 ;  /* 0x000000046d6e7221 */ /* 0x01efca0000010000 */
[----:B------:R-:W0:Y:S02]  /*2a20*/  SHFL.BFLY PT, R111, R110, 0x4, 0x1f ;  /* 0x0c801f006e6f7f89 */ /* 0x000e2400000e0000 */
[----:B0-----:R-:W-:-:S05]  /*2a30*/  FADD.FTZ R111, R110, R111 ;  /* 0x0000006f6e6f7221 */ /* 0x001fca0000010000 */
[----:B------:R-:W0:Y:S02]  /*2a40*/  SHFL.BFLY PT, R4, R111, 0x8, 0x1f ;  /* 0x0d001f006f047f89 */ /* 0x000e2400000e0000 */
[----:B0-----:R-:W-:-:S05]  /*2a50*/  FADD.FTZ R112, R111, R4 ;  /* 0x000000046f707221 */ /* 0x001fca0000010000 */
[----:B------:R-:W0:Y:S02]  /*2a60*/  SHFL.BFLY PT, R113, R112, 0x10, 0x1f ;  /* 0x0e001f0070717f89 */ /* 0x000e2400000e0000 */
[----:B0-----:R-:W-:-:S04]  /*2a70*/  FADD.FTZ R113, R112, R113 ;  /* 0x0000007170717221 */ /* 0x001fc80000010000 */
[----:B------:R-:W-:-:S04]  /*2a80*/  FMUL.FTZ R5, R113, R108 ;  /* 0x0000006c71057220 */ /* 0x000fc80000410000 */
        /* <DEDUP_REMOVED lines=106> */
.L_x_32456:
[----:B------:R-:W-:Y:S01]  /*3130*/  FMUL.FTZ R4, R5, R5 ;  /* 0x0000000505047220 */ /* 0x000fe20000410000 */
[----:B------:R-:W-:Y:S01]  /*3140*/  ISETP.NE.AND P1, PT, RZ, UR5, PT ;  /* 0x00000005ff007c0c */ /* 0x000fe2000bf25270 */
[----:B-1----:R-:W-:Y:S01]  /*3150*/  FADD.FTZ R115, R112, R113 ;  /* 0x0000007170737221 */ /* 0x002fe20000010000 */
[----:B------:R-:W1:Y:S01]  /*3160*/  @!P5 LDC.64 R110, c[0x0][0x3c8] ;  /* 0x0000f200ff6edb82 */ /* 0x000e620000000a00 */
[----:B-----5:R-:W-:Y:S01]  /*3170*/  ISETP.GE.AND P0, PT, R2, 0x1, PT ;  /* 0x000000010200780c */ /* 0x020fe20003f06270 */
[----:B------:R-:W-:Y:S01]  /*3180*/  BSSY.RECONVERGENT B0, `(.L_x_32432) ;  /* 0x0000145000007945 */ /* 0x000fe20003800200 */
[----:B------:R-:W-:Y:S01]  /*3190*/  FSEL R109, R4, RZ, P1 ;  /* 0x000000ff046d7208 */ /* 0x000fe20000800000 */
[----:B------:R-:W-:-:S04]  /*31a0*/  FFMA.FTZ R108, R115, R108, UR10 ;  /* 0x0000000a736c7e23 */ /* 0x000fc8000801006c */
[----:B0-----:R-:W0:Y:S01]  /*31b0*/  @!P5 LDC.64 R112, c[0x0][0x3c0] ;  /* 0x0000f000ff70db82 */ /* 0x001e220000000a00 */
[----:B------:R-:W-:-:S06]  /*31c0*/  FADD.FTZ R4, R108, R109 ;  /* 0x0000006d6c047221 */ /* 0x000fcc0000010000 */
[----:B------:R-:W2:Y:S01]  /*31d0*/  MUFU.RSQ R4, R4 ;  /* 0x0000000400047308 */ /* 0x000ea20000001400 */
[----:B-1----:R-:W-:-:S04]  /*31e0*/  @!P5 IMAD.WIDE R110, R0, 0x4, R110 ;  /* 0x00000004006ed825 */ /* 0x002fc800078e026e */
[----:B0-----:R-:W-:-:S05]  /*31f0*/  @!P5 IMAD.WIDE R112, R0, 0x4, R112 ;  /* 0x000000040070d825 */ /* 0x001fca00078e0270 */
[----:B------:R0:W-:Y:S04]  /*3200*/  @!P5 STG.E desc[UR6][R112.64], R5 ;  /* 0x000000057000d986 */ /* 0x0001e8000c101906 */
[----:B--2---:R0:W-:Y:S01]  /*3210*/  @!P5 STG.E desc[UR6][R110.64], R4 ;  /* 0x000000046e00d986 */ /* 0x0041e2000c101906 */
[----:B------:R-:W-:Y:S05]  /*3220*/  @!P0 BRA `(.L_x_32433) ;  /* 0x0000001000e88947 */ /* 0x000fea0003800000 */
[----:B------:R-:W-:Y:S01]  /*3230*/  IADD3 R2, PT, PT, R2, -0x1, RZ ;  /* 0xffffffff02027810 */ /* 0x000fe20007ffe0ff */
[----:B------:R-:W-:Y:S04]  /*3240*/  BSSY.RECONVERGENT B1, `(.L_x_32434) ;  /* 0x0000037000017945 */ /* 0x000fe80003800200 */
[----:B------:R-:W-:-:S05]  /*3250*/  IMAD R2, R2, R3, RZ ;  /* 0x0000000302027224 */ /* 0x000fca00078e02ff */
[----:B------:R-:W-:-:S04]  /*3260*/  SHF.R.S32.HI R3, RZ, 0x1f, R2 ;  /* 0x0000001fff037819 */ /* 0x000fc80000011402 */
[----:B------:R-:W-:Y:S02]  /*3270*/  LEA.HI R108, R3, R2, RZ, 0x3 ;  /* 0x00000002036c7211 */ /* 0x000fe400078f18ff */
[----:B------:R-:W-:Y:S02]  /*3280*/  FSEL R2, R5, RZ, !P1 ;  /* 0x000000ff05027208 */ /* 0x000fe40004800000 */
[----:B------:R-:W-:Y:S01]  /*3290*/  LEA.HI.SX32 R3, R108, R7, 0x1d ;  /* 0x000000076c037211 */ /* 0x000fe200078feaff */
[----:B------:R-:W-:Y:S06]  /*32a0*/  @!P4 BRA `(.L_x_32435) ;  /* 0x0000000000c0c947 */ /* 0x000fec0003800000 */
        /* <DEDUP_REMOVED lines=24> */
[----:B------:R-:W-:Y:S01]  /*3430*/  FMUL.FTZ R5, R4, R5 ;  /* 0x0000000504057220 */ /* 0x000fe20000410000 */
[----:B------:R-:W-:Y:S02]  /*3440*/  HADD2.F32 R116, -RZ, R18.H1_H1 ;  /* 0x30000012ff747230 */ /* 0x000fe40000004100 */
[----:B------:R-:W-:Y:S01]  /*3450*/  FADD.FTZ R111, R106, -R2 ;  /* 0x800000026a6f7221 */ /* 0x000fe20000010000 */
[----:B------:R-:W-:Y:S01]  /*3460*/  FMUL.FTZ R113, R4, R113 ;  /* 0x0000007104717220 */ /* 0x000fe20000410000 */
[----:B------:R-:W-:Y:S01]  /*3470*/  F2FP.F16.F32.PACK_AB R109, R114, R109 ;  /* 0x0000006d726d723e */ /* 0x000fe200000000ff */
[----:B------:R-:W-:Y:S01]  /*3480*/  FFMA.FTZ R5, R5, R112, R116 ;  /* 0x0000007005057223 */ /* 0x000fe20000010074 */
[----:B------:R-:W-:-:S02]  /*3490*/  HADD2.F32 R112, -RZ, R15.H0_H0 ;  /* 0x2000000fff707230 */ /* 0x000fc40000004100 */
[----:B------:R-:W-:Y:S01]  /*34a0*/  FMUL.FTZ R111, R4, R111 ;  /* 0x0000006f046f7220 */ /* 0x000fe20000410000 */
[----:B------:R-:W-:Y:S01]  /*34b0*/  HADD2.F32 R116, -RZ, R19.H0_H0 ;  /* 0x20000013ff747230 */ /* 0x000fe20000004100 */
[----:B------:R-:W-:-:S04]  /*34c0*/  F2FP.F16.F32.PACK_AB R110, R5, R110 ;  /* 0x0000006e056e723e */ /* 0x000fc800000000ff */
[----:B------:R-:W-:Y:S01]  /*34d0*/  FFMA.FTZ R117, R111, R112, R116 ;  /* 0x000000706f757223 */ /* 0x000fe20000010074 */
[----:B------:R-:W-:Y:S02]  /*34e0*/  HADD2.F32 R112, -RZ, R15.H1_H1 ;  /* 0x3000000fff707230 */ /* 0x000fe40000004100 */
        /* <DEDUP_REMOVED lines=12> */
.L_x_32435:
[----:B------:R-:W-:Y:S05]  /*35b0*/  BSYNC.RECONVERGENT B1 ;  /* 0x0000000000017941 */ /* 0x000fea0003800200 */
.L_x_32434:
[----:B------:R-:W-:Y:S01]  /*35c0*/  ISETP.GE.U32.AND P0, PT, R6, 0x40, PT ;  /* 0x000000400600780c */ /* 0x000fe20003f06070 */
[----:B------:R-:W-:-:S12]  /*35d0*/  BSSY.RECONVERGENT B1, `(.L_x_32436) ;  /* 0x0000032000017945 */ /* 0x000fd80003800200 */
[----:B------:R-:W-:Y:S05]  /*35e0*/  @!P0 BRA `(.L_x_32437) ;  /* 0x0000000000c08947 */ /* 0x000fea0003800000 */
[--C-:B0-----:R-:W-:Y:S01]  /*35f0*/  FADD.FTZ R5, R64, -R2.reuse ;  /* 0x8000000240057221 */ /* 0x101fe20000010000 */
[----:B-1----:R-:W-:Y:S02]  /*3600*/  HADD2.F32 R108, -RZ, R20.H0_H0 ;  /* 0x20000014ff6c7230 */ /* 0x002fe40000004100 */
        /* <DEDUP_REMOVED lines=46> */
.L_x_32437:
[----:B------:R-:W-:Y:S05]  /*38f0*/  BSYNC.RECONVERGENT B1 ;  /* 0x0000000000017941 */ /* 0x000fea0003800200 */
.L_x_32436:
[----:B------:R-:W-:Y:S01]  /*3900*/  ISETP.GE.U32.AND P0, PT, R6, 0x60, PT ;  /* 0x000000600600780c */ /* 0x000fe20003f06070 */
[----:B------:R-:W-:-:S12]  /*3910*/  BSSY.RECONVERGENT B1, `(.L_x_32438) ;  /* 0x0000032000017945 */ /* 0x000fd80003800200 */
[----:B------:R-:W-:Y:S05]  /*3920*/  @!P0 BRA `(.L_x_32439) ;  /* 0x0000000000c08947 */ /* 0x000fea0003800000 */
[--C-:B0-----:R-:W-:Y:S01]  /*3930*/  FADD.FTZ R5, R72, -R2.reuse ;  /* 0x8000000248057221 */ /* 0x101fe20000010000 */
[----:B-12---:R-:W-:Y:S02]  /*3940*/  HADD2.F32 R108, -RZ, R28.H0_H0 ;  /* 0x2000001cff6c7230 */ /* 0x006fe40000004100 */
        /* <DEDUP_REMOVED lines=46> */
.L_x_32439:
[----:B------:R-:W-:Y:S05]  /*3c30*/  BSYNC.RECONVERGENT B1 ;  /* 0x0000000000017941 */ /* 0x000fea0003800200 */
.L_x_32438:
[----:B------:R-:W-:Y:S01]  /*3c40*/  ISETP.GE.U32.AND P0, PT, R6, 0x80, PT ;  /* 0x000000800600780c */ /* 0x000fe20003f06070 */
[----:B------:R-:W-:-:S12]  /*3c50*/  BSSY.RECONVERGENT B1, `(.L_x_32440) ;  /* 0x0000032000017945 */ /* 0x000fd80003800200 */
[----:B------:R-:W-:Y:S05]  /*3c60*/  @!P0 BRA `(.L_x_32441) ;  /* 0x0000000000c08947 */ /* 0x000fea0003800000 */
[--C-:B0-----:R-:W-:Y:S01]  /*3c70*/  FADD.FTZ R5, R80, -R2.reuse ;  /* 0x8000000250057221 */ /* 0x101fe20000010000 */
[----:B-123--:R-:W-:Y:S02]  /*3c80*/  HADD2.F32 R108, -RZ, R36.H0_H0 ;  /* 0x20000024ff6c7230 */ /* 0x00efe40000004100 */
        /* <DEDUP_REMOVED lines=46> */
.L_x_32441:
[----:B------:R-:W-:Y:S05]  /*3f70*/  BSYNC.RECONVERGENT B1 ;  /* 0x0000000000017941 */ /* 0x000fea0003800200 */
.L_x_32440:
[----:B------:R-:W-:Y:S01]  /*3f80*/  ISETP.GE.U32.AND P0, PT, R6, 0xa0, PT ;  /* 0x000000a00600780c */ /* 0x000fe20003f06070 */
[----:B------:R-:W-:-:S12]  /*3f90*/  BSSY.RECONVERGENT B1, `(.L_x_32442) ;  /* 0x0000032000017945 */ /* 0x000fd80003800200 */
[----:B------:R-:W-:Y:S05]  /*3fa0*/  @!P0 BRA `(.L_x_32443) ;  /* 0x0000000000c08947 */ /* 0x000fea0003800000 */
[--C-:B0-----:R-:W-:Y:S01]  /*3fb0*/  FADD.FTZ R5, R88, -R2.reuse ;  /* 0x8000000258057221 */ /* 0x101fe20000010000 */
[----:B-1234-:R-:W-:Y:S02]  /*3fc0*/  HADD2.F32 R108, -RZ, R44.H0_H0 ;  /* 0x2000002cff6c7230 */ /* 0x01efe40000004100 */
        /* <DEDUP_REMOVED lines=46> */
.L_x_32443:
[----:B------:R-:W-:Y:S05]  /*42b0*/  BSYNC.RECONVERGENT B1 ;  /* 0x0000000000017941 */ /* 0x000fea0003800200 */
.L_x_32442:
[----:B------:R-:W-:-:S13]  /*42c0*/  ISETP.GE.U32.AND P0, PT, R6, 0xc0, PT ;  /* 0x000000c00600780c */ /* 0x000fda0003f06070 */
[----:B------:R-:W-:Y:S05]  /*42d0*/  @!P0 BRA `(.L_x_32433) ;  /* 0x0000000000bc8947 */ /* 0x000fea0003800000 */
[--C-:B0-----:R-:W-:Y:S01]  /*42e0*/  FADD.FTZ R5, R96, -R2.reuse ;  /* 0x8000000260057221 */ /* 0x101fe20000010000 */
[--C-:B-1234-:R-:W-:Y:S01]  /*42f0*/  FADD.FTZ R109, R98, -R2.reuse ;  /* 0x80000002626d7221 */ /* 0x11efe20000010000 */
        /* <DEDUP_REMOVED lines=12> */
[--C-:B------:R-:W-:Y:S01]  /*43c0*/  FADD.FTZ R109, R100, -R2.reuse ;  /* 0x80000002646d7221 */ /* 0x100fe20000010000 */
[----:B------:R-:W-:Y:S02]  /*43d0*/  HADD2.F32 R114, -RZ, R54.H0_H0 ;  /* 0x20000036ff727230 */ /* 0x000fe40000004100 */
[----:B------:R-:W-:Y:S01]  /*43e0*/  FADD.FTZ R117, R103, -R2 ;  /* 0x8000000267757221 */ /* 0x000fe20000010000 */
[----:B------:R-:W-:-:S02]  /*43f0*/  HADD2.F32 R116, -RZ, R58.H0_H0 ;  /* 0x2000003aff747230 */ /* 0x000fc40000004100 */
[C---:B------:R-:W-:Y:S01]  /*4400*/  FMUL.FTZ R109, R4.reuse, R109 ;  /* 0x0000006d046d7220 */ /* 0x040fe20000410000 */
        /* <DEDUP_REMOVED lines=8> */
[C---:B------:R-:W-:Y:S01]  /*4490*/  FMUL.FTZ R117, R4.reuse, R117 ;  /* 0x0000007504757220 */ /* 0x040fe20000410000 */
        /* <DEDUP_REMOVED lines=19> */
.L_x_32433:
[----:B------:R-:W-:Y:S05]  /*45d0*/  BSYNC.RECONVERGENT B0 ;  /* 0x0000000000007941 */ /* 0x000fea0003800200 */
.L_x_32432:
[----:B0-----:R-:W0:Y:S02]  /*45e0*/  LDC.64 R2, c[0x0][0x380] ;  /* 0x0000e000ff027b82 */ /* 0x001e240000000a00 */
[----:B0-----:R-:W-:-:S04]  /*45f0*/  LEA R0, R2, R0, 0x2 ;  /* 0x0000000002007211 */ /* 0x001fc800078e10ff */
[----:B------:R-:W-:-:S13]  /*4600*/  ISETP.GE.AND P0, PT, R0, R3, PT ;  /* 0x000000030000720c */ /* 0x000fda0003f06270 */
[----:B------:R-:W-:Y:S05]  /*4610*/  @!P0 BRA `(.L_x_32444) ;  /* 0xffffffc000608947 */ /* 0x000fea000383ffff */
[----:B------:R-:W-:Y:S05]  /*4620*/  EXIT ;  /* 0x000000000000794d */ /* 0x000fea0003800000 */
.L_x_32431:
[----:B------:R-:W-:Y:S01]  /*4630*/  HFMA2 R116, -RZ, RZ, 0, 5.9604644775390625e-08 ;  /* 0x00000001ff747431 */ /* 0x000fe200000001ff */
[----:B------:R-:W-:Y:S01]  /*4640*/  BSSY B0, `(.L_x_32445) ;  /* 0x0000007000007945 */ /* 0x000fe20003800000 */
[----:B------:R-:W-:Y:S02]  /*4650*/  MOV R115, R5 ;  /* 0x0000000500737202 */ /* 0x000fe40000000f00 */
[----:B------:R-:W-:Y:S02]  /*4660*/  MOV R117, 0x1f ;  /* 0x0000001f00757802 */ /* 0x000fe40000000f00 */
[----:B------:R-:W-:-:S07]  /*4670*/  MOV R114, 0xffffffff ;  /* 0xffffffff00727802 */ /* 0x000fce0000000f00 */
[----:B-12345:R-:W-:Y:S05]  /*4680*/  WARPSYNC.COLLECTIVE R114, `(.L_x_32446) ;  /* 0x0000000072087348 */ /* 0x03efea0003c00000 */
[----:B------:R0:W0:Y:S02]  /*4690*/  SHFL.BFLY P6, R113, R115, R116, R117 ;  /* 0x0c00007473717389 */ /* 0x00002400000c0075 */
[----:B012345:R-:W-:Y:S05]  /*46a0*/  ENDCOLLECTIVE ;  /* 0x000000000000791b */ /* 0x03ffea0003800000 */
.L_x_32446:
[----:B------:R-:W-:Y:S05]  /*46b0*/  BSYNC B0 ;  /* 0x0000000000007941 */ /* 0x000fea0003800000 */
.L_x_32445:
        /* <DEDUP_REMOVED lines=10> */
.L_x_32447:
[----:B------:R-:W-:Y:S01]  /*4760*/  HFMA2 R116, -RZ, RZ, 0, 2.384185791015625e-07 ;  /* 0x00000004ff747431 */ /* 0x000fe200000001ff */
[----:B------:R-:W-:-:S05]  /*4770*/  MOV R4, R113 ;  /* 0x0000007100047202 */ /* 0x000fca0000000f00 */
[----:B------:R-:W-:-:S05]  /*4780*/  FADD.FTZ R110, R109, R4 ;  /* 0x000000046d6e7221 */ /* 0x000fca0000010000 */
[----:B------:R-:W-:-:S07]  /*4790*/  MOV R115, R110 ;  /* 0x0000006e00737202 */ /* 0x000fce0000000f00 */
[----:B------:R-:W-:Y:S05]  /*47a0*/  WARPSYNC.COLLECTIVE R114, `(.L_x_32448) ;  /* 0x0000000072087348 */ /* 0x000fea0003c00000 */
[----:B------:R0:W1:Y:S02]  /*47b0*/  SHFL.BFLY P6, R113, R115, R116, R117 ;  /* 0x0c00007473717389 */ /* 0x00006400000c0075 */
[----:B01----:R-:W-:Y:S05]  /*47c0*/  ENDCOLLECTIVE ;  /* 0x000000000000791b */ /* 0x003fea0003800000 */
.L_x_32448:
[----:B------:R-:W-:Y:S01]  /*47d0*/  HFMA2 R116, -RZ, RZ, 0, 4.76837158203125e-07 ;  /* 0x00000008ff747431 */ /* 0x000fe200000001ff */
[----:B------:R-:W-:-:S05]  /*47e0*/  MOV R111, R113 ;  /* 0x00000071006f7202 */ /* 0x000fca0000000f00 */
[----:B------:R-:W-:-:S05]  /*47f0*/  FADD.FTZ R111, R110, R111 ;  /* 0x0000006f6e6f7221 */ /* 0x000fca0000010000 */
[----:B------:R-:W-:-:S07]  /*4800*/  MOV R115, R111 ;  /* 0x0000006f00737202 */ /* 0x000fce0000000f00 */
[----:B------:R-:W-:Y:S05]  /*4810*/  WARPSYNC.COLLECTIVE R114, `(.L_x_32449) ;  /* 0x0000000072087348 */ /* 0x000fea0003c00000 */
[----:B------:R0:W1:Y:S02]  /*4820*/  SHFL.BFLY P6, R113, R115, R116, R117 ;  /* 0x0c00007473717389 */ /* 0x00006400000c0075 */
[----:B01----:R-:W-:Y:S05]  /*4830*/  ENDCOLLECTIVE ;  /* 0x000000000000791b */ /* 0x003fea0003800000 */
.L_x_32449:
[----:B------:R-:W-:Y:S01]  /*4840*/  HFMA2 R116, -RZ, RZ, 0, 9.5367431640625e-07 ;  /* 0x00000010ff747431 */ /* 0x000fe200000001ff */
[----:B------:R-:W-:-:S05]  /*4850*/  MOV R4, R113 ;  /* 0x0000007100047202 */ /* 0x000fca0000000f00 */
[----:B------:R-:W-:-:S05]  /*4860*/  FADD.FTZ R112, R111, R4 ;  /* 0x000000046f707221 */ /* 0x000fca0000010000 */
[----:B------:R-:W-:-:S07]  /*4870*/  MOV R115, R112 ;  /* 0x0000007000737202 */ /* 0x000fce0000000f00 */
[----:B------:R-:W-:Y:S05]  /*4880*/  WARPSYNC.COLLECTIVE R114, `(.L_x_32450) ;  /* 0x0000000072087348 */ /* 0x000fea0003c00000 */
[----:B------:R0:W1:Y:S02]  /*4890*/  SHFL.BFLY P6, R113, R115, R116, R117 ;  /* 0x0c00007473717389 */ /* 0x00006400000c0075 */
[----:B01----:R-:W-:Y:S05]  /*48a0*/  ENDCOLLECTIVE ;  /* 0x000000000000791b */ /* 0x003fea0003800000 */
.L_x_32450:
        /* <DEDUP_REMOVED lines=105> */
.L_x_32451:
[----:B------:R-:W-:Y:S01]  /*4f40*/  HFMA2 R116, -RZ, RZ, 0, 1.1920928955078125e-07 ;  /* 0x00000002ff747431 */ /* 0x000fe200000001ff */
[----:B------:R-:W-:-:S05]  /*4f50*/  MOV R109, R113 ;  /* 0x00000071006d7202 */ /* 0x000fca0000000f00 */
[----:B------:R-:W-:-:S05]  /*4f60*/  FADD.FTZ R109, R4, R109 ;  /* 0x0000006d046d7221 */ /* 0x000fca0000010000 */
[----:B------:R-:W-:-:S07]  /*4f70*/  MOV R115, R109 ;  /* 0x0000006d00737202 */ /* 0x000fce0000000f00 */
[----:B------:R-:W-:Y:S05]  /*4f80*/  WARPSYNC.COLLECTIVE R114, `(.L_x_32452) ;  /* 0x0000000072087348 */ /* 0x000fea0003c00000 */
[----:B------:R0:W1:Y:S02]  /*4f90*/  SHFL.BFLY P6, R113, R115, R116, R117 ;  /* 0x0c00007473717389 */ /* 0x00006400000c0075 */
[----:B01----:R-:W-:Y:S05]  /*4fa0*/  ENDCOLLECTIVE ;  /* 0x000000000000791b */ /* 0x003fea0003800000 */
.L_x_32452:
[----:B------:R-:W-:Y:S01]  /*4fb0*/  HFMA2 R116, -RZ, RZ, 0, 2.384185791015625e-07 ;  /* 0x00000004ff747431 */ /* 0x000fe200000001ff */
[----:B------:R-:W-:-:S05]  /*4fc0*/  MOV R110, R113 ;  /* 0x00000071006e7202 */ /* 0x000fca0000000f00 */
[----:B------:R-:W-:-:S05]  /*4fd0*/  FADD.FTZ R110, R109, R110 ;  /* 0x0000006e6d6e7221 */ /* 0x000fca0000010000 */
[----:B------:R-:W-:-:S07]  /*4fe0*/  MOV R115, R110 ;  /* 0x0000006e00737202 */ /* 0x000fce0000000f00 */
[----:B------:R-:W-:Y:S05]  /*4ff0*/  WARPSYNC.COLLECTIVE R114, `(.L_x_32453) ;  /* 0x0000000072087348 */ /* 0x000fea0003c00000 */
[----:B------:R0:W1:Y:S02]  /*5000*/  SHFL.BFLY P6, R113, R115, R116, R117 ;  /* 0x0c00007473717389 */ /* 0x00006400000c0075 */
[----:B01----:R-:W-:Y:S05]  /*5010*/  ENDCOLLECTIVE ;  /* 0x000000000000791b */ /* 0x003fea0003800000 */
.L_x_32453:
[----:B------:R-:W-:Y:S01]  /*5020*/  HFMA2 R116, -RZ, RZ, 0, 4.76837158203125e-07 ;  /* 0x00000008ff747431 */ /* 0x000fe200000001ff */
[----:B------:R-:W-:-:S05]  /*5030*/  MOV R111, R113 ;  /* 0x00000071006f7202 */ /* 0x000fca0000000f00 */
[----:B------:R-:W-:-:S05]  /*5040*/  FADD.FTZ R111, R110, R111 ;  /* 0x0000006f6e6f7221 */ /* 0x000fca0000010000 */
[----:B------:R-:W-:-:S07]  /*5050*/  MOV R115, R111 ;  /* 0x0000006f00737202 */ /* 0x000fce0000000f00 */
[----:B------:R-:W-:Y:S05]  /*5060*/  WARPSYNC.COLLECTIVE R114, `(.L_x_32454) ;  /* 0x0000000072087348 */ /* 0x000fea0003c00000 */
[----:B------:R0:W1:Y:S02]  /*5070*/  SHFL.BFLY P6, R113, R115, R116, R117 ;  /* 0x0c00007473717389 */ /* 0x00006400000c0075 */
[----:B01----:R-:W-:Y:S05]  /*5080*/  ENDCOLLECTIVE ;  /* 0x000000000000791b */ /* 0x003fea0003800000 */
.L_x_32454:
[----:B------:R-:W-:Y:S01]  /*5090*/  HFMA2 R116, -RZ, RZ, 0, 9.5367431640625e-07 ;  /* 0x00000010ff747431 */ /* 0x000fe200000001ff */
[----:B------:R-:W-:-:S05]  /*50a0*/  MOV R112, R113 ;  /* 0x0000007100707202 */ /* 0x000fca0000000f00 */
[----:B------:R-:W-:-:S05]  /*50b0*/  FADD.FTZ R112, R111, R112 ;  /* 0x000000706f707221 */ /* 0x000fca0000010000 */
[----:B------:R-:W-:-:S07]  /*50c0*/  MOV R115, R112 ;  /* 0x0000007000737202 */ /* 0x000fce0000000f00 */
[----:B------:R-:W-:Y:S05]  /*50d0*/  WARPSYNC.COLLECTIVE R114, `(.L_x_32455) ;  /* 0x0000000072087348 */ /* 0x000fea0003c00000 */
[----:B------:R0:W1:Y:S02]  /*50e0*/  SHFL.BFLY P6, R113, R115, R116, R117 ;  /* 0x0c00007473717389 */ /* 0x00006400000c0075 */
[----:B01----:R-:W-:Y:S05]  /*50f0*/  ENDCOLLECTIVE ;  /* 0x000000000000791b */ /* 0x003fea0003800000 */
.L_x_32455:
[----:B------:R-:W-:Y:S05]  /*5100*/  BRA `(.L_x_32456) ;  /* 0xffffffe000087947 */ /* 0x000fea000383ffff */
.L_x_32457:
        /* <DEDUP_REMOVED lines=15> */
.L_x_54426:


//--------------------- .text._ZN10layer_norm13ln_fwd_kernelINS_13Kernel_traitsI6__halfS2_fS2_fjLj1536ELj1ELj4ELj1ELj16ENS_18Kernel_traits_baseILj1536ES2_S2_fS2_fjLj128EEEEELb0ELb0ELb1ELb1EEEvNS_9FwdParamsE --------------------------
	.section	.text._ZN10layer_norm13ln_fwd_kernelINS_13Kernel_traitsI6__halfS2_fS2_fjLj1536ELj1ELj4ELj1ELj16ENS_18Kernel_traits_baseILj1536ES2_S2_fS2_fjLj128EEEEELb0ELb0ELb1ELb1EEEvNS_9FwdParamsE,"ax",@progbits
	.align	128
        .global         _ZN10layer_norm13ln_fwd_kernelINS_13Kernel_traitsI6__halfS2_fS2_fjLj1536ELj1ELj4ELj1ELj16ENS_18Kernel_traits_baseILj1536ES2_S2_fS2_fjLj128EEEEELb0ELb0ELb1ELb1EEEvNS_9FwdParamsE
        .type           _ZN10layer_norm13ln_fwd_kernelINS_13Kernel_traitsI6__halfS2_fS2_fjLj1536ELj1ELj4ELj1ELj16ENS_18Kernel_traits_baseILj1536ES2_S2_fS2_fjLj128EEEEELb0ELb0ELb1ELb1EEEvNS_9FwdParamsE,@function
        .size           _ZN10layer_norm13ln_fwd_kernelINS_13Kernel_traitsI6__halfS2_fS2_fjLj1536ELj1ELj4ELj1ELj16ENS_18Kernel_traits_baseILj1536ES2_S2_fS2_fjLj128EEEEELb0ELb0ELb1ELb1EEEvNS_9FwdParamsE,(.L_x_54427 - _ZN10layer_norm13ln_fwd_kernelINS_13Kernel_traitsI6__halfS2_fS2_fjLj1536ELj1ELj4ELj1ELj16ENS_18Kernel_traits_baseILj1536ES2_S2_fS2_fjLj128EEEEELb0ELb0ELb1ELb1EEEvNS_9FwdParamsE)
        .other          _ZN10layer_norm13ln_fwd_kernelINS_13Kernel_traitsI6__halfS2_fS2_fjLj1536ELj1ELj4ELj1ELj16ENS_18Kernel_traits_baseILj1536ES2_S2_fS2_fjLj128EEEEELb0ELb0ELb1ELb1EEEvNS_9FwdParamsE,@"STO_CUDA_ENTRY STV_DEFAULT"
_ZN10layer_norm13ln_fwd_kernelINS_13Kernel_traitsI6__halfS2_fS2_fjLj1536ELj1ELj4ELj1ELj16ENS_18Kernel_traits_baseILj1536ES2_S2_fS2_fjLj128EEEEELb0ELb0ELb1ELb1EEEvNS_9FwdParamsE:
.text._ZN10layer_norm13ln_fwd_kernelINS_13Kernel_traitsI6__halfS2_fS2_fjLj1536ELj1ELj4ELj1ELj16ENS_18Kernel_traits_baseILj1536ES2_S2_fS2_fjLj128EEEEELb0ELb0ELb1ELb1EEEvNS_9FwdParamsE:
        /* <DEDUP_REMOVED lines=29> */
.L_x_32458:
        /* <DEDUP_REMOVED lines=20> */
.L_x_32459:
[----:B------:R-:W1:Y:S01]  /*0310*/  LDCU UR4, c[0x0][0x384] ;  /* 0x00007080ff0477ac */ /* 0x000e620008000800 */
[----:B------:R-:W2:Y:S01]  /*0320*/  LDCU.U8 UR5, c[0x0][0x410] ;  /* 0x00008200ff0577ac */ /* 0x000ea20008000000 */
[----:B------:R-:W3:Y:S01]  /*0330*/  LDCU UR10, c[0x0][0x448] ;  /* 0x00008900ff0a77ac */ /* 0x000ee20008000800 */
[----:B------:R-:W4:Y:S01]  /*0340*/  LDCU.64 UR8, c[0x0][0x3a0] ;  /* 0x00007400ff0877ac */ /* 0x000f220008000a00 */
[----:B-1----:R-:W-:-:S13]  /*0350*/  ISETP.GE.AND P0, PT, R2, UR4, PT ;  /* 0x0000000402007c0c */ /* 0x002fda000bf06270 */
[----:B--234-:R-:W-:Y:S05]  /*0360*/  @P0 EXIT ;  /* 0x000000000000094d */ /* 0x01cfea0003800000 */
.L_x_32485:
        /* <DEDUP_REMOVED lines=12> */
[----:B------:R-:W-:Y:S02]  /*0430*/  @P1 LEA.HI R61, R61, R6, RZ, 0x3 ;  /* 0x000000063d3d1211 */ /* 0x000fe400078f18ff */
[----:B-----5:R1:W5:Y:S02]  /*0440*/  LDG.E R6, desc[UR6][R4.64] ;  /* 0x0000000604067981 */ /* 0x020364000c1e1900 */
[----:B------:R-:W-:-:S05]  /*0450*/  @P1 LEA.HI.SX32 R60, R61, R0, 0x1d ;  /* 0x000000003d3c1211 */ /* 0x000fca00078feaff */
[----:B0-----:R-:W-:-:S05]  /*0460*/  @P1 IMAD.WIDE.U32 R62, R60, 0x10, R64 ;  /* 0x000000103c3e1825 */ /* 0x001fca00078e0040 */
[----:B------:R1:W5:Y:S01]  /*0470*/  @P1 LDG.E.128 R56, desc[UR6][R62.64] ;  /* 0x000000063e381981 */ /* 0x000362000c1e1d00 */
[----:B------:R-:W-:Y:S01]  /*0480*/  ISETP.NE.U32.AND P0, PT, RZ, UR8, PT ;  /* 0x00000008ff007c0c */ /* 0x000fe2000bf05070 */
[----:B------:R-:W-:-:S03]  /*0490*/  IMAD R61, R2, R7, RZ ;  /* 0x00000007023d7224 */ /* 0x000fc600078e02ff */
[----:B------:R-:W-:Y:S02]  /*04a0*/  ISETP.NE.AND.EX P0, PT, RZ, UR9, PT, P0 ;  /* 0x00000009ff007c0c */ /* 0x000fe4000bf05300 */
[----:B------:R-:W-:-:S04]  /*04b0*/  SHF.R.S32.HI R64, RZ, 0x1f, R61 ;  /* 0x0000001fff407819 */ /* 0x000fc8000001143d */
[----:B------:R-:W-:-:S04]  /*04c0*/  LEA.HI R61, R64, R61, RZ, 0x3 ;  /* 0x0000003d403d7211 */ /* 0x000fc800078f18ff */
[----:B------:R-:W-:-:S03]  /*04d0*/  LEA.HI.SX32 R61, R61, R0, 0x1d ;  /* 0x000000003d3d7211 */ /* 0x000fc600078feaff */
[----:B-1----:R-:W-:Y:S05]  /*04e0*/  @!P0 BRA `(.L_x_32460) ;  /* 0x0000000000788947 */ /* 0x002fea0003800000 */
[----:B------:R-:W0:Y:S02]  /*04f0*/  LDC.64 R4, c[0x0][0x3a0] ;  /* 0x0000e800ff047b82 */ /* 0x000e240000000a00 */
[----:B0-----:R-:W-:-:S05]  /*0500*/  IMAD.WIDE.U32 R4, R61, 0x20, R4 ;  /* 0x000000203d047825 */ /* 0x001fca00078e0004 */
[----:B------:R-:W2:Y:S04]  /*0510*/  LDG.E.128 R104, desc[UR6][R4.64] ;  /* 0x0000000604687981 */ /* 0x000ea8000c1e1d00 */
[----:B------:R0:W3:Y:S01]  /*0520*/  LDG.E.128 R96, desc[UR6][R4.64+0x10] ;  /* 0x0000100604607981 */ /* 0x0000e2000c1e1d00 */
[----:B------:R-:W-:-:S13]  /*0530*/  ISETP.GT.AND P2, PT, R3, RZ, PT ;  /* 0x000000ff0300720c */ /* 0x000fda0003f44270 */
[----:B------:R-:W2:Y:S01]  /*0540*/  @P2 LDC R64, c[0x0][0x40c] ;  /* 0x00010300ff402b82 */ /* 0x000ea20000000800 */
[--C-:B-----5:R-:W-:Y:S02]  /*0550*/  @P2 HADD2.F32 R63, -RZ, R56.reuse.H0_H0 ;  /* 0x20000038ff3f2230 */ /* 0x120fe40000004100 */
[----:B------:R-:W-:Y:S02]  /*0560*/  @P2 HADD2.F32 R62, -RZ, R56.H1_H1 ;  /* 0x30000038ff3e2230 */ /* 0x000fe40000004100 */
[--C-:B0-----:R-:W-:Y:S02]  /*0570*/  @P2 HADD2.F32 R5, -RZ, R57.reuse.H0_H0 ;  /* 0x20000039ff052230 */ /* 0x101fe40000004100 */
[----:B------:R-:W-:Y:S01]  /*0580*/  @P2 HADD2.F32 R4, -RZ, R57.H1_H1 ;  /* 0x30000039ff042230 */ /* 0x000fe20000004100 */
[----:B------:R-:W0:Y:S08]  /*0590*/  @P2 LDC R65, c[0x0][0x40c] ;  /* 0x00010300ff412b82 */ /* 0x000e300000000800 */
        /* <DEDUP_REMOVED lines=8> */
[----:B-1----:R-:W-:Y:S01]  /*0620*/  @P2 FFMA.FTZ R106, R5, R66, R106 ;  /* 0x00000042056a2223 */ /* 0x002fe2000001006a */
[----:B------:R-:W-:-:S02]  /*0630*/  @P2 HADD2.F32 R5, -RZ, R58.H0_H0 ;  /* 0x2000003aff052230 */ /* 0x000fc40000004100 */
[----:B----4-:R-:W-:Y:S01]  /*0640*/  @P2 FFMA.FTZ R107, R4, R67, R107 ;  /* 0x00000043046b2223 */ /* 0x010fe2000001006b */
[----:B------:R-:W-:Y:S02]  /*0650*/  @P2 HADD2.F32 R62, -RZ, R58.H1_H1 ;  /* 0x3000003aff3e2230 */ /* 0x000fe40000004100 */
[--C-:B------:R-:W-:Y:S02]  /*0660*/  @P2 HADD2.F32 R63, -RZ, R59.reuse.H0_H0 ;  /* 0x2000003bff3f2230 */ /* 0x100fe40000004100 */
[----:B---3--:R-:W-:Y:S01]  /*0670*/  @P2 FFMA.FTZ R96, R5, R68, R96 ;  /* 0x0000004405602223 */ /* 0x008fe20000010060 */
[----:B------:R-:W-:Y:S02]  /*0680*/  @P2 HADD2.F32 R64, -RZ, R59.H1_H1 ;  /* 0x3000003bff402230 */ /* 0x000fe40000004100 */
[----:B------:R-:W-:Y:S01]  /*0690*/  @P2 FFMA.FTZ R97, R62, R69, R97 ;  /* 0x000000453e612223 */ /* 0x000fe20000010061 */
[----:B------:R-:W-:Y:S02]  /*06a0*/  @P2 FFMA.FTZ R98, R63, R70, R98 ;  /* 0x000000463f622223 */ /* 0x000fe40000010062 */
[----:B------:R-:W-:Y:S01]  /*06b0*/  @P2 FFMA.FTZ R99, R64, R71, R99 ;  /* 0x0000004740632223 */ /* 0x000fe20000010063 */
[----:B------:R-:W-:Y:S06]  /*06c0*/  BRA `(.L_x_32461) ;  /* 0x0000000000707947 */ /* 0x000fec0003800000 */
.L_x_32460:
[----:B------:R-:W0:Y:S01]  /*06d0*/  @P1 LDC R5, c[0x0][0x40c] ;  /* 0x00010300ff051b82 */ /* 0x000e220000000800 */
[--C-:B-----5:R-:W-:Y:S01]  /*06e0*/  @P1 HADD2.F32 R4, -RZ, R56.reuse.H0_H0 ;  /* 0x20000038ff041230 */ /* 0x120fe20000004100 */
[----:B------:R-:W-:Y:S01]  /*06f0*/  CS2R R104, SRZ ;  /* 0x0000000000687805 */ /* 0x000fe2000001ff00 */
[----:B------:R-:W-:Y:S01]  /*0700*/  @P1 HADD2.F32 R62, -RZ, R56.H1_H1 ;  /* 0x30000038ff3e1230 */ /* 0x000fe20000004100 */
[----:B------:R-:W-:Y:S01]  /*0710*/  CS2R R106, SRZ ;  /* 0x00000000006a7805 */ /* 0x000fe2000001ff00 */
[--C-:B------:R-:W-:Y:S01]  /*0720*/  @P1 HADD2.F32 R64, -RZ, R57.reuse.H0_H0 ;  /* 0x20000039ff401230 */ /* 0x100fe20000004100 */
[----:B------:R-:W-:Y:S02]  /*0730*/  CS2R R96, SRZ ;  /* 0x0000000000607805 */ /* 0x000fe4000001ff00 */
[----:B------:R-:W-:Y:S01]  /*0740*/  CS2R R98, SRZ ;  /* 0x0000000000627805 */ /* 0x000fe2000001ff00 */
        /* <DEDUP_REMOVED lines=12> */
[----:B------:R-:W-:-:S06]  /*0810*/  @P1 HADD2.F32 R64, -RZ, R59.H1_H1 ;  /* 0x3000003bff401230 */ /* 0x000fcc0000004100 */
[----:B------:R-:W2:Y:S01]  /*0820*/  @P1 LDC R68, c[0x0][0x40c] ;  /* 0x00010300ff441b82 */ /* 0x000ea20000000800 */
[----:B---3--:R-:W-:-:S07]  /*0830*/  @P1 FMUL.FTZ R107, R4, R67 ;  /* 0x00000043046b1220 */ /* 0x008fce0000410000 */
[----:B------:R-:W3:Y:S01]  /*0840*/  @P1 LDC R71, c[0x0][0x40c] ;  /* 0x00010300ff471b82 */ /* 0x000ee20000000800 */
[----:B0-----:R-:W-:Y:S01]  /*0850*/  @P1 FMUL.FTZ R96, R5, R66 ;  /* 0x0000004205601220 */ /* 0x001fe20000410000 */
[----:B-1----:R-:W-:Y:S01]  /*0860*/  @P1 FMUL.FTZ R97, R62, R69 ;  /* 0x000000453e611220 */ /* 0x002fe20000410000 */
[----:B--2---:R-:W-:Y:S01]  /*0870*/  @P1 FMUL.FTZ R98, R63, R68 ;  /* 0x000000443f621220 */ /* 0x004fe20000410000 */
[----:B---3--:R-:W-:-:S07]  /*0880*/  @P1 FMUL.FTZ R99, R64, R71 ;  /* 0x0000004740631220 */ /* 0x008fce0000410000 */
.L_x_32461:
[----:B------:R-:W0:Y:S01]  /*0890*/  LDC.64 R4, c[0x0][0x3a8] ;  /* 0x0000ea00ff047b82 */ /* 0x000e220000000a00 */
[----:B------:R-:W-:Y:S01]  /*08a0*/  BSSY.RECONVERGENT B0, `(.L_x_32462) ;  /* 0x0000009000007945 */ /* 0x000fe20003800200 */
        /* <DEDUP_REMOVED lines=8> */
.L_x_32463:
[----:B------:R-:W-:Y:S05]  /*0930*/  BSYNC.RECONVERGENT B0 ;  /* 0x0000000000007941 */ /* 0x000fea0003800200 */
.L_x_32462:
[----:B------:R-:W-:Y:S01]  /*0940*/  IADD3 R65, PT, PT, R61, 0x20, RZ ;  /* 0x000000203d417810 */ /* 0x000fe20007ffe0ff */
[----:B------:R-:W-:Y:S06]  /*0950*/  @!P0 BRA `(.L_x_32464) ;  /* 0x0000000000788947 */ /* 0x000fec0003800000 */
[----:B0-----:R-:W0:Y:S02]  /*0960*/  LDC.64 R62, c[0x0][0x3a0] ;  /* 0x0000e800ff3e7b82 */ /* 0x001e240000000a00 */
        /* <DEDUP_REMOVED lines=29> */
.L_x_32464:
[----:B0-----:R-:W0:Y:S01]  /*0b40*/  @P1 LDC R63, c[0x0][0x40c] ;  /* 0x00010300ff3f1b82 */ /* 0x001e220000000800 */
        /* <DEDUP_REMOVED lines=16> */
[----:B------:R-:W-:-:S04]  /*0c50*/  @P1 HADD2.F32 R67, -RZ, R59.H1_H1 ;  /* 0x3000003bff431230 */ /* 0x000fc80000004100 */
[----:B------:R-:W1:Y:S01]  /*0c60*/  @P1 LDC R73, c[0x0][0x40c] ;  /* 0x00010300ff491b82 */ /* 0x000e620000000800 */
[----:B--2---:R-:W-:Y:S01]  /*0c70*/  @P1 FMUL.FTZ R102, R66, R69 ;  /* 0x0000004542661220 */ /* 0x004fe20000410000 */
[----:B------:R-:W-:-:S06]  /*0c80*/  @P1 HADD2.F32 R66, -RZ, R59.H0_H0 ;  /* 0x2000003bff421230 */ /* 0x000fcc0000004100 */
[----:B------:R-:W2:Y:S01]  /*0c90*/  @P1 LDC R75, c[0x0][0x40c] ;  /* 0x00010300ff4b1b82 */ /* 0x000ea20000000800 */
[----:B---3--:R-:W-:-:S07]  /*0ca0*/  @P1 FMUL.FTZ R103, R62, R71 ;  /* 0x000000473e671220 */ /* 0x008fce0000410000 */
[----:B------:R-:W3:Y:S01]  /*0cb0*/  @P1 LDC R70, c[0x0][0x40c] ;  /* 0x00010300ff461b82 */ /* 0x000ee20000000800 */
[----:B0-----:R-:W-:Y:S01]  /*0cc0*/  @P1 FMUL.FTZ R92, R63, R68 ;  /* 0x000000443f5c1220 */ /* 0x001fe20000410000 */
[----:B-1----:R-:W-:Y:S01]  /*0cd0*/  @P1 FMUL.FTZ R93, R64, R73 ;  /* 0x00000049405d1220 */ /* 0x002fe20000410000 */
[----:B--2---:R-:W-:Y:S01]  /*0ce0*/  @P1 FMUL.FTZ R94, R66, R75 ;  /* 0x0000004b425e1220 */ /* 0x004fe20000410000 */
[----:B---3--:R-:W-:-:S07]  /*0cf0*/  @P1 FMUL.FTZ R95, R67, R70 ;  /* 0x00000046435f1220 */ /* 0x008fce0000410000 */
.L_x_32465:
        /* <DEDUP_REMOVED lines=9> */
.L_x_32467:
[----:B------:R-:W-:Y:S05]  /*0d90*/  BSYNC.RECONVERGENT B0 ;  /* 0x0000000000007941 */ /* 0x000fea0003800200 */
.L_x_32466:
[----:B0-----:R-:W-:Y:S01]  /*0da0*/  IADD3 R63, PT, PT, R61, 0x40, RZ ;  /* 0x000000403d3f7810 */ /* 0x001fe20007ffe0ff */
[----:B------:R-:W-:Y:S06]  /*0db0*/  @!P0 BRA `(.L_x_32468) ;  /* 0x0000000000788947 */ /* 0x000fec0003800000 */
        /* <DEDUP_REMOVED lines=13> */
[----:B------:R-:W4:Y:S08]  /*0e90*/  @P2 LDC R71, c[0x0][0x40c] ;  /* 0x00010300ff472b82 */ /* 0x000f300000000800 */
[----:B------:R-:W3:Y:S08]  /*0ea0*/  @P2 LDC R72, c[0x0][0x40c] ;  /* 0x00010300ff482b82 */ /* 0x000ef00000000800 */
[----:B------:R-:W4:Y:S08]  /*0eb0*/  @P2 LDC R73, c[0x0][0x40c] ;  /* 0x00010300ff492b82 */ /* 0x000f300000000800 */
[----:B------:R-:W4:Y:S01]  /*0ec0*/  @P2 LDC R74, c[0x0][0x40c] ;  /* 0x00010300ff4a2b82 */ /* 0x000f220000000800 */
[----:B--2---:R-:W-:Y:S01]  /*0ed0*/  @P2 FFMA.FTZ R80, R67, R62, R80 ;  /* 0x0000003e43502223 */ /* 0x004fe20000010050 */
[----:B0-----:R-:W-:Y:S01]  /*0ee0*/  @P2 FFMA.FTZ R81, R66, R68, R81 ;  /* 0x0000004442512223 */ /* 0x001fe20000010051 */
[----:B-1----:R-:W-:Y:S01]  /*0ef0*/  @P2 FFMA.FTZ R82, R65, R69, R82 ;  /* 0x0000004541522223 */ /* 0x002fe20000010052 */
[----:B------:R-:W-:-:S02]  /*0f00*/  @P2 HADD2.F32 R62, -RZ, R57.H1_H1 ;  /* 0x30000039ff3e2230 */ /* 0x000fc40000004100 */
[----:B---3--:R-:W-:Y:S01]  /*0f10*/  @P2 FFMA.FTZ R89, R64, R72, R89 ;  /* 0x0000004840592223 */ /* 0x008fe20000010059 */
[----:B------:R-:W-:Y:S02]  /*0f20*/  @P2 HADD2.F32 R65, -RZ, R58.H0_H0 ;  /* 0x2000003aff412230 */ /* 0x000fe40000004100 */
[--C-:B------:R-:W-:Y:S02]  /*0f30*/  @P2 HADD2.F32 R67, -RZ, R59.reuse.H0_H0 ;  /* 0x2000003bff432230 */ /* 0x100fe40000004100 */
[----:B----4-:R-:W-:Y:S01]  /*0f40*/  @P2 FFMA.FTZ R83, R62, R70, R83 ;  /* 0x000000463e532223 */ /* 0x010fe20000010053 */
[----:B------:R-:W-:Y:S02]  /*0f50*/  @P2 HADD2.F32 R66, -RZ, R59.H1_H1 ;  /* 0x3000003bff422230 */ /* 0x000fe40000004100 */
[----:B------:R-:W-:Y:S01]  /*0f60*/  @P2 FFMA.FTZ R88, R65, R71, R88 ;  /* 0x0000004741582223 */ /* 0x000fe20000010058 */
[----:B------:R-:W-:Y:S02]  /*0f70*/  @P2 FFMA.FTZ R90, R67, R73, R90 ;  /* 0x00000049435a2223 */ /* 0x000fe4000001005a */
[----:B------:R-:W-:Y:S01]  /*0f80*/  @P2 FFMA.FTZ R91, R66, R74, R91 ;  /* 0x0000004a425b2223 */ /* 0x000fe2000001005b */
[----:B------:R-:W-:Y:S06]  /*0f90*/  BRA `(.L_x_32469) ;  /* 0x0000000000707947 */ /* 0x000fec0003800000 */
.L_x_32468:
        /* <DEDUP_REMOVED lines=13> */
[----:B------:R-:W-:-:S04]  /*1070*/  @P1 HADD2.F32 R65, -RZ, R58.H1_H1 ;  /* 0x3000003aff411230 */ /* 0x000fc80000004100 */
[----:B------:R-:W0:Y:S01]  /*1080*/  @P1 LDC R73, c[0x0][0x40c] ;  /* 0x00010300ff491b82 */ /* 0x000e220000000800 */
[----:B-1----:R-:W-:Y:S01]  /*1090*/  @P1 FMUL.FTZ R81, R64, R67 ;  /* 0x0000004340511220 */ /* 0x002fe20000410000 */
[----:B------:R-:W-:Y:S02]  /*10a0*/  @P1 HADD2.F32 R64, -RZ, R58.H0_H0 ;  /* 0x2000003aff401230 */ /* 0x000fe40000004100 */
        /* <DEDUP_REMOVED lines=11> */
.L_x_32469:
        /* <DEDUP_REMOVED lines=9> */
.L_x_32471:
[----:B------:R-:W-:Y:S05]  /*11f0*/  BSYNC.RECONVERGENT B0 ;  /* 0x0000000000007941 */ /* 0x000fea0003800200 */
.L_x_32470:
[----:B------:R-:W-:Y:S05]  /*1200*/  @!P0 BRA `(.L_x_32472) ;  /* 0x00000000007c8947 */ /* 0x000fea0003800000 */
[----:B0-----:R-:W0:Y:S01]  /*1210*/  LDC.64 R62, c[0x0][0x3a0] ;  /* 0x0000e800ff3e7b82 */ /* 0x001e220000000a00 */
[----:B------:R-:W-:-:S05]  /*1220*/  IADD3 R65, PT, PT, R61, 0x60, RZ ;  /* 0x000000603d417810 */ /* 0x000fca0007ffe0ff */
        /* <DEDUP_REMOVED lines=29> */
.L_x_32472:
        /* <DEDUP_REMOVED lines=28> */
.L_x_32473:
        /* <DEDUP_REMOVED lines=10> */
.L_x_32475:
[----:B------:R-:W-:Y:S05]  /*1660*/  BSYNC.RECONVERGENT B0 ;  /* 0x0000000000007941 */ /* 0x000fea0003800200 */
.L_x_32474:
        /* <DEDUP_REMOVED lines=9> */
[----:B0-----:R-:W-:Y:S02]  /*1700*/  @P2 HADD2.F32 R62, -RZ, R56.H1_H1 ;  /* 0x30000038ff3e2230 */ /* 0x001fe40000004100 */
[----:B------:R-:W-:-:S03]  /*1710*/  @P2 HADD2.F32 R63, -RZ, R57.H0_H0 ;  /* 0x20000039ff3f2230 */ /* 0x000fc60000004100 */
[----:B------:R-:W0:Y:S08]  /*1720*/  @P2 LDC R70, c[0x0][0x40c] ;  /* 0x00010300ff462b82 */ /* 0x000e300000000800 */
[----:B------:R-:W1:Y:S08]  /*1730*/  @P2 LDC R71, c[0x0][0x40c] ;  /* 0x00010300ff472b82 */ /* 0x000e700000000800 */
[----:B------:R-:W4:Y:S08]  /*1740*/  @P2 LDC R108, c[0x0][0x40c] ;  /* 0x00010300ff6c2b82 */ /* 0x000f300000000800 */
[----:B------:R-:W3:Y:S08]  /*1750*/  @P2 LDC R109, c[0x0][0x40c] ;  /* 0x00010300ff6d2b82 */ /* 0x000ef00000000800 */
[----:B------:R-:W3:Y:S08]  /*1760*/  @P2 LDC R110, c[0x0][0x40c] ;  /* 0x00010300ff6e2b82 */ /* 0x000ef00000000800 */
[----:B------:R-:W3:Y:S01]  /*1770*/  @P2 LDC R111, c[0x0][0x40c] ;  /* 0x00010300ff6f2b82 */ /* 0x000ee20000000800 */
[----:B--2---:R-:W-:Y:S01]  /*1780*/  @P2 FFMA.FTZ R76, R69, R68, R76 ;  /* 0x00000044454c2223 */ /* 0x004fe2000001004c */
[----:B------:R-:W-:-:S06]  /*1790*/  @P2 HADD2.F32 R68, -RZ, R57.H1_H1 ;  /* 0x30000039ff442230 */ /* 0x000fcc0000004100 */
[----:B------:R-:W2:Y:S01]  /*17a0*/  @P2 LDC R69, c[0x0][0x40c] ;  /* 0x00010300ff452b82 */ /* 0x000ea20000000800 */
[----:B0-----:R-:W-:Y:S01]  /*17b0*/  @P2 FFMA.FTZ R77, R62, R70, R77 ;  /* 0x000000463e4d2223 */ /* 0x001fe2000001004d */
[----:B-1----:R-:W-:Y:S01]  /*17c0*/  @P2 FFMA.FTZ R78, R63, R71, R78 ;  /* 0x000000473f4e2223 */ /* 0x002fe2000001004e */
[--C-:B------:R-:W-:Y:S02]  /*17d0*/  @P2 HADD2.F32 R63, -RZ, R58.reuse.H0_H0 ;  /* 0x2000003aff3f2230 */ /* 0x100fe40000004100 */
[----:B----4-:R-:W-:Y:S01]  /*17e0*/  @P2 FFMA.FTZ R79, R68, R108, R79 ;  /* 0x0000006c444f2223 */ /* 0x010fe2000001004f */
[----:B------:R-:W-:Y:S02]  /*17f0*/  @P2 HADD2.F32 R62, -RZ, R58.H1_H1 ;  /* 0x3000003aff3e2230 */ /* 0x000fe40000004100 */
[--C-:B------:R-:W-:Y:S02]  /*1800*/  @P2 HADD2.F32 R71, -RZ, R59.reuse.H0_H0 ;  /* 0x2000003bff472230 */ /* 0x100fe40000004100 */
[----:B------:R-:W-:-:S02]  /*1810*/  @P2 HADD2.F32 R68, -RZ, R59.H1_H1 ;  /* 0x3000003bff442230 */ /* 0x000fc40000004100 */
[----:B---3--:R-:W-:Y:S01]  /*1820*/  @P2 FFMA.FTZ R65, R62, R109, R65 ;  /* 0x0000006d3e412223 */ /* 0x008fe20000010041 */
[----:B------:R-:W-:Y:S02]  /*1830*/  @P2 FFMA.FTZ R66, R71, R110, R66 ;  /* 0x0000006e47422223 */ /* 0x000fe40000010042 */
[----:B------:R-:W-:Y:S01]  /*1840*/  @P2 FFMA.FTZ R67, R68, R111, R67 ;  /* 0x0000006f44432223 */ /* 0x000fe20000010043 */
[----:B--2---:R-:W-:Y:S01]  /*1850*/  @P2 FFMA.FTZ R64, R63, R69, R64 ;  /* 0x000000453f402223 */ /* 0x004fe20000010040 */
[----:B------:R-:W-:Y:S06]  /*1860*/  BRA `(.L_x_32477) ;  /* 0x0000000000707947 */ /* 0x000fec0003800000 */
.L_x_32476:
[----:B0-----:R-:W0:Y:S01]  /*1870*/  @P1 LDC R63, c[0x0][0x40c] ;  /* 0x00010300ff3f1b82 */ /* 0x001e220000000800 */
[--C-:B-----5:R-:W-:Y:S01]  /*1880*/  @P1 HADD2.F32 R62, -RZ, R56.reuse.H0_H0 ;  /* 0x20000038ff3e1230 */ /* 0x120fe20000004100 */
[----:B------:R-:W-:Y:S01]  /*1890*/  CS2R R76, SRZ ;  /* 0x00000000004c7805 */ /* 0x000fe2000001ff00 */
[----:B------:R-:W-:Y:S01]  /*18a0*/  @P1 HADD2.F32 R64, -RZ, R56.H1_H1 ;  /* 0x30000038ff401230 */ /* 0x000fe20000004100 */
[----:B------:R-:W-:Y:S01]  /*18b0*/  CS2R R78, SRZ ;  /* 0x00000000004e7805 */ /* 0x000fe2000001ff00 */
[----:B------:R-:W-:Y:S02]  /*18c0*/  @P1 HADD2.F32 R66, -RZ, R57.H0_H0 ;  /* 0x20000039ff421230 */ /* 0x000fe40000004100 */
[----:B------:R-:W-:Y:S01]  /*18d0*/  @P1 HADD2.F32 R70, -RZ, R58.H1_H1 ;  /* 0x3000003aff461230 */ /* 0x000fe20000004100 */
[----:B------:R-:W1:Y:S01]  /*18e0*/  @P1 LDC R65, c[0x0][0x40c] ;  /* 0x00010300ff411b82 */ /* 0x000e620000000800 */
[--C-:B------:R-:W-:Y:S02]  /*18f0*/  @P1 HADD2.F32 R108, -RZ, R59.reuse.H0_H0 ;  /* 0x2000003bff6c1230 */ /* 0x100fe40000004100 */
[----:B------:R-:W-:-:S05]  /*1900*/  @P1 HADD2.F32 R110, -RZ, R59.H1_H1 ;  /* 0x3000003bff6e1230 */ /* 0x000fca0000004100 */
[----:B------:R-:W2:Y:S08]  /*1910*/  @P1 LDC R67, c[0x0][0x40c] ;  /* 0x00010300ff431b82 */ /* 0x000eb00000000800 */
[----:B------:R-:W3:Y:S01]  /*1920*/  @P1 LDC R69, c[0x0][0x40c] ;  /* 0x00010300ff451b82 */ /* 0x000ee20000000800 */
[----:B0-----:R-:W-:Y:S01]  /*1930*/  @P1 FMUL.FTZ R76, R62, R63 ;  /* 0x0000003f3e4c1220 */ /* 0x001fe20000410000 */
[----:B------:R-:W-:-:S02]  /*1940*/  @P1 HADD2.F32 R62, -RZ, R57.H1_H1 ;  /* 0x30000039ff3e1230 */ /* 0x000fc40000004100 */
[----:B------:R-:W-:-:S04]  /*1950*/  @P1 HADD2.F32 R63, -RZ, R58.H0_H0 ;  /* 0x2000003aff3f1230 */ /* 0x000fc80000004100 */
[----:B------:R-:W0:Y:S01]  /*1960*/  @P1 LDC R68, c[0x0][0x40c] ;  /* 0x00010300ff441b82 */ /* 0x000e220000000800 */
[----:B-1----:R-:W-:Y:S01]  /*1970*/  @P1 FMUL.FTZ R77, R64, R65 ;  /* 0x00000041404d1220 */ /* 0x002fe20000410000 */
[----:B------:R-:W-:-:S06]  /*1980*/  CS2R R64, SRZ ;  /* 0x0000000000407805 */ /* 0x000fcc000001ff00 */
[----:B------:R-:W1:Y:S01]  /*1990*/  @P1 LDC R71, c[0x0][0x40c] ;  /* 0x00010300ff471b82 */ /* 0x000e620000000800 */
[----:B--2---:R-:W-:Y:S01]  /*19a0*/  @P1 FMUL.FTZ R78, R66, R67 ;  /* 0x00000043424e1220 */ /* 0x004fe20000410000 */
[----:B------:R-:W-:-:S06]  /*19b0*/  CS2R R66, SRZ ;  /* 0x0000000000427805 */ /* 0x000fcc000001ff00 */
[----:B------:R-:W2:Y:S01]  /*19c0*/  @P1 LDC R109, c[0x0][0x40c] ;  /* 0x00010300ff6d1b82 */ /* 0x000ea20000000800 */
[----:B---3--:R-:W-:-:S07]  /*19d0*/  @P1 FMUL.FTZ R79, R62, R69 ;  /* 0x000000453e4f1220 */ /* 0x008fce0000410000 */
[----:B------:R-:W3:Y:S01]  /*19e0*/  @P1 LDC R111, c[0x0][0x40c] ;  /* 0x00010300ff6f1b82 */ /* 0x000ee20000000800 */
[----:B0-----:R-:W-:Y:S01]  /*19f0*/  @P1 FMUL.FTZ R64, R63, R68 ;  /* 0x000000443f401220 */ /* 0x001fe20000410000 */
[----:B-1----:R-:W-:Y:S01]  /*1a00*/  @P1 FMUL.FTZ R65, R70, R71 ;  /* 0x0000004746411220 */ /* 0x002fe20000410000 */
[----:B--2---:R-:W-:Y:S01]  /*1a10*/  @P1 FMUL.FTZ R66, R108, R109 ;  /* 0x0000006d6c421220 */ /* 0x004fe20000410000 */
[----:B---3--:R-:W-:-:S07]  /*1a20*/  @P1 FMUL.FTZ R67, R110, R111 ;  /* 0x0000006f6e431220 */ /* 0x008fce0000410000 */
.L_x_32477:
        /* <DEDUP_REMOVED lines=10> */
.L_x_32479:
[----:B------:R-:W-:Y:S05]  /*1ad0*/  BSYNC.RECONVERGENT B0 ;  /* 0x0000000000007941 */ /* 0x000fea0003800200 */
.L_x_32478:
        /* <DEDUP_REMOVED lines=8> */
[--C-:B-----5:R-:W-:Y:S02]  /*1b60*/  @P0 HADD2.F32 R112, -RZ, R56.reuse.H1_H1 ;  /* 0x30000038ff700230 */ /* 0x120fe40000004100 */
[----:B------:R-:W-:-:S05]  /*1b70*/  @P0 HADD2.F32 R3, -RZ, R56.H0_H0 ;  /* 0x20000038ff030230 */ /* 0x000fca0000004100 */
[----:B------:R-:W1:Y:S08]  /*1b80*/  @P0 LDC R108, c[0x0][0x40c] ;  /* 0x00010300ff6c0b82 */ /* 0x000e700000000800 */
[----:B------:R-:W4:Y:S08]  /*1b90*/  @P0 LDC R114, c[0x0][0x40c] ;  /* 0x00010300ff720b82 */ /* 0x000f300000000800 */
[----:B------:R-:W4:Y:S08]  /*1ba0*/  @P0 LDC R115, c[0x0][0x40c] ;  /* 0x00010300ff730b82 */ /* 0x000f300000000800 */
[----:B0-----:R-:W3:Y:S08]  /*1bb0*/  @P0 LDC R110, c[0x0][0x40c] ;  /* 0x00010300ff6e0b82 */ /* 0x001ef00000000800 */
[----:B------:R-:W0:Y:S01]  /*1bc0*/  @P0 LDC R111, c[0x0][0x40c] ;  /* 0x00010300ff6f0b82 */ /* 0x000e220000000800 */
[----:B--2---:R-:W-:Y:S01]  /*1bd0*/  @P0 FFMA.FTZ R69, R112, R113, R69 ;  /* 0x0000007170450223 */ /* 0x004fe20000010045 */
[----:B-1----:R-:W-:-:S06]  /*1be0*/  @P0 FFMA.FTZ R68, R3, R108, R68 ;  /* 0x0000006c03440223 */ /* 0x002fcc0000010044 */
[----:B------:R-:W1:Y:S01]  /*1bf0*/  @P0 LDC R112, c[0x0][0x40c] ;  /* 0x00010300ff700b82 */ /* 0x000e620000000800 */
[--C-:B------:R-:W-:Y:S02]  /*1c00*/  @P0 HADD2.F32 R3, -RZ, R57.reuse.H0_H0 ;  /* 0x20000039ff030230 */ /* 0x100fe40000004100 */
[----:B------:R-:W-:-:S03]  /*1c10*/  @P0 HADD2.F32 R108, -RZ, R57.H1_H1 ;  /* 0x30000039ff6c0230 */ /* 0x000fc60000004100 */
[----:B----4-:R-:W-:Y:S01]  /*1c20*/  @P0 FFMA.FTZ R70, R3, R114, R70 ;  /* 0x0000007203460223 */ /* 0x010fe20000010046 */
[--C-:B------:R-:W-:Y:S01]  /*1c30*/  @P0 HADD2.F32 R3, -RZ, R58.reuse.H0_H0 ;  /* 0x2000003aff030230 */ /* 0x100fe20000004100 */
[----:B------:R-:W2:Y:S01]  /*1c40*/  @P0 LDC R113, c[0x0][0x40c] ;  /* 0x00010300ff710b82 */ /* 0x000ea20000000800 */
[----:B------:R-:W-:Y:S01]  /*1c50*/  @P0 FFMA.FTZ R71, R108, R115, R71 ;  /* 0x000000736c470223 */ /* 0x000fe20000010047 */
[----:B------:R-:W-:Y:S02]  /*1c60*/  @P0 HADD2.F32 R108, -RZ, R58.H1_H1 ;  /* 0x3000003aff6c0230 */ /* 0x000fe40000004100 */
[----:B---3--:R-:W-:Y:S01]  /*1c70*/  @P0 FFMA.FTZ R60, R3, R110, R60 ;  /* 0x0000006e033c0223 */ /* 0x008fe2000001003c */
[--C-:B------:R-:W-:Y:S02]  /*1c80*/  @P0 HADD2.F32 R3, -RZ, R59.reuse.H0_H0 ;  /* 0x2000003bff030230 */ /* 0x100fe40000004100 */
[----:B0-----:R-:W-:Y:S01]  /*1c90*/  @P0 FFMA.FTZ R61, R108, R111, R61 ;  /* 0x0000006f6c3d0223 */ /* 0x001fe2000001003d */
[----:B------:R-:W-:-:S02]  /*1ca0*/  @P0 HADD2.F32 R108, -RZ, R59.H1_H1 ;  /* 0x3000003bff6c0230 */ /* 0x000fc40000004100 */
[----:B-1----:R-:W-:-:S03]  /*1cb0*/  @P0 FFMA.FTZ R62, R3, R112, R62 ;  /* 0x00000070033e0223 */ /* 0x002fc6000001003e */
[----:B--2---:R-:W-:Y:S01]  /*1cc0*/  @P0 FFMA.FTZ R63, R108, R113, R63 ;  /* 0x000000716c3f0223 */ /* 0x004fe2000001003f */
[----:B------:R-:W-:Y:S06]  /*1cd0*/  BRA `(.L_x_32481) ;  /* 0x0000000000747947 */ /* 0x000fec0003800000 */
.L_x_32480:
[----:B0-----:R-:W0:Y:S01]  /*1ce0*/  @P1 LDC R62, c[0x0][0x40c] ;  /* 0x00010300ff3e1b82 */ /* 0x001e220000000800 */
[--C-:B-----5:R-:W-:Y:S01]  /*1cf0*/  @P1 HADD2.F32 R61, -RZ, R56.reuse.H1_H1 ;  /* 0x30000038ff3d1230 */ /* 0x120fe20000004100 */
[----:B------:R-:W-:Y:S01]  /*1d00*/  CS2R R68, SRZ ;  /* 0x0000000000447805 */ /* 0x000fe2000001ff00 */
[----:B------:R-:W-:Y:S01]  /*1d10*/  @P1 HADD2.F32 R3, -RZ, R56.H0_H0 ;  /* 0x20000038ff031230 */ /* 0x000fe20000004100 */
[----:B------:R-:W-:-:S04]  /*1d20*/  CS2R R70, SRZ ;  /* 0x0000000000467805 */ /* 0x000fc8000001ff00 */
        /* <DEDUP_REMOVED lines=8> */
[----:B------:R-:W-:Y:S01]  /*1db0*/  @P1 HADD2.F32 R3, -RZ, R57.H0_H0 ;  /* 0x20000039ff031230 */ /* 0x000fe20000004100 */
[----:B------:R-:W-:-:S05]  /*1dc0*/  MOV R60, RZ ;  /* 0x000000ff003c7202 */ /* 0x000fca0000000f00 */
[----:B------:R-:W1:Y:S01]  /*1dd0*/  @P1 LDC R112, c[0x0][0x40c] ;  /* 0x00010300ff701b82 */ /* 0x000e620000000800 */
[----:B--2---:R-:W-:Y:S01]  /*1de0*/  @P1 FMUL.FTZ R71, R61, R110 ;  /* 0x0000006e3d471220 */ /* 0x004fe20000410000 */
[----:B------:R-:W-:Y:S02]  /*1df0*/  HFMA2 R61, -RZ, RZ, 0, 0 ;  /* 0x00000000ff3d7431 */ /* 0x000fe400000001ff */
[----:B------:R-:W-:-:S04]  /*1e00*/  @P1 HADD2.F32 R110, -RZ, R59.H1_H1 ;  /* 0x3000003bff6e1230 */ /* 0x000fc80000004100 */
[----:B------:R-:W2:Y:S01]  /*1e10*/  @P1 LDC R111, c[0x0][0x40c] ;  /* 0x00010300ff6f1b82 */ /* 0x000ea20000000800 */
[----:B---3--:R-:W-:Y:S01]  /*1e20*/  @P1 FMUL.FTZ R70, R3, R108 ;  /* 0x0000006c03461220 */ /* 0x008fe20000410000 */
[----:B------:R-:W-:Y:S02]  /*1e30*/  @P1 HADD2.F32 R3, -RZ, R58.H1_H1 ;  /* 0x3000003aff031230 */ /* 0x000fe40000004100 */
[----:B------:R-:W-:-:S04]  /*1e40*/  @P1 HADD2.F32 R108, -RZ, R59.H0_H0 ;  /* 0x2000003bff6c1230 */ /* 0x000fc80000004100 */
[----:B------:R-:W3:Y:S01]  /*1e50*/  @P1 LDC R113, c[0x0][0x40c] ;  /* 0x00010300ff711b82 */ /* 0x000ee20000000800 */
[----:B0-----:R-:W-:Y:S01]  /*1e60*/  @P1 FMUL.FTZ R60, R62, R63 ;  /* 0x0000003f3e3c1220 */ /* 0x001fe20000410000 */
[----:B------:R-:W-:Y:S01]  /*1e70*/  CS2R R62, SRZ ;  /* 0x00000000003e7805 */ /* 0x000fe2000001ff00 */
[----:B-1----:R-:W-:Y:S01]  /*1e80*/  @P1 FMUL.FTZ R61, R3, R112 ;  /* 0x00000070033d1220 */ /* 0x002fe20000410000 */
[----:B--2---:R-:W-:Y:S01]  /*1e90*/  @P1 FMUL.FTZ R62, R108, R111 ;  /* 0x0000006f6c3e1220 */ /* 0x004fe20000410000 */
[----:B---3--:R-:W-:-:S07]  /*1ea0*/  @P1 FMUL.FTZ R63, R110, R113 ;  /* 0x000000716e3f1220 */ /* 0x008fce0000410000 */
.L_x_32481:
[----:B------:R-:W-:Y:S01]  /*1eb0*/  FADD.FTZ R108, RZ, R104 ;  /* 0x00000068ff6c7221 */ /* 0x000fe20000010000 */
[----:B------:R-:W-:Y:S01]  /*1ec0*/  IMAD.WIDE.U32 R4, R109, 0x20, R4 ;  /* 0x000000206d047825 */ /* 0x000fe200078e0004 */
[----:B------:R-:W-:Y:S01]  /*1ed0*/  UMOV UR4, 0xffffffff ;  /* 0xffffffff00047882 */ /* 0x000fe20000000000 */
[----:B------:R-:W-:Y:S02]  /*1ee0*/  ISETP.NE.AND P1, PT, R0, RZ, PT ;  /* 0x000000ff0000720c */ /* 0x000fe40003f25270 */
        /* <DEDUP_REMOVED lines=167> */
.L_x_32497:
        /* <DEDUP_REMOVED lines=17> */
[----:B------:R-:W-:Y:S01]  /*2a70*/  HADD2.F32 R108, -RZ, R38.H1_H1 ;  /* 0x30000026ff6c7230 */ /* 0x000fe20000004100 */
        /* <DEDUP_REMOVED lines=149> */
[----:B------:R-:W-:Y:S02]  /*33d0*/  HADD2.F32 R114, -RZ, R17.H1_H1 ;  /* 0x30000011ff727230 */ /* 0x000fe40000004100 */
[----:B------:R-:W-:Y:S01]  /*33e0*/  FFMA.FTZ R100, R81, R106, R108 ;  /* 0x0000006a51647223 */ /* 0x000fe2000001006c */
        /* <DEDUP_REMOVED lines=45> */
[----:B------:R-:W-:Y:S02]  /*36c0*/  HADD2.F32 R73, -RZ, R50.H0_H0 ;  /* 0x20000032ff497230 */ /* 0x000fe40000004100 */
[----:B------:R-:W-:Y:S01]  /*36d0*/  FFMA.FTZ R79, R79, R72, R106 ;  /* 0x000000484f4f7223 */ /* 0x000fe2000001006a */
[----:B------:R-:W-:Y:S01]  /*36e0*/  HADD2.F32 R108, -RZ, R24.H1_H1 ;  /* 0x30000018ff6c7230 */ /* 0x000fe20000004100 */
[----:B------:R-:W-:Y:S01]  /*36f0*/  F2FP.F16.F32.PACK_AB R88, R100, R123 ;  /* 0x0000007b6458723e */ /* 0x000fe200000000ff */
[----:B------:R-:W-:Y:S02]  /*3700*/  HADD2.F32 R110, -RZ, R48.H1_H1 ;  /* 0x30000030ff6e7230 */ /* 0x000fe40000004100 */
[----:B------:R-:W-:Y:S01]  /*3710*/  FFMA.FTZ R81, R64, R81, R73 ;  /* 0x0000005140517223 */ /* 0x000fe20000010049 */
[----:B------:R-:W-:Y:S01]  /*3720*/  HADD2.F32 R95, -RZ, R20.H0_H0 ;  /* 0x20000014ff5f7230 */ /* 0x000fe20000004100 */
[----:B------:R-:W0:Y:S01]  /*3730*/  LDC.64 R72, c[0x0][0x428] ;  /* 0x00010a00ff487b82 */ /* 0x000e220000000a00 */
[----:B------:R-:W-:-:S02]  /*3740*/  HADD2.F32 R97, -RZ, R44.H0_H0 ;  /* 0x2000002cff617230 */ /* 0x000fc40000004100 */
[----:B------:R-:W-:Y:S01]  /*3750*/  FFMA.FTZ R77, R77, R108, R110 ;  /* 0x0000006c4d4d7223 */ /* 0x000fe2000001006e */
[----:B------:R-:W-:Y:S01]  /*3760*/  HADD2.F32 R83, -RZ, R24.H0_H0 ;  /* 0x20000018ff537230 */ /* 0x000fe20000004100 */
[----:B------:R-:W-:Y:S01]  /*3770*/  SHF.R.S32.HI R64, RZ, 0x1f, R3 ;  /* 0x0000001fff407819 */ /* 0x000fe20000011403 */
[----:B------:R-:W-:Y:S02]  /*3780*/  HADD2.F32 R93, -RZ, R48.H0_H0 ;  /* 0x20000030ff5d7230 */ /* 0x000fe40000004100 */
[----:B------:R-:W-:Y:S01]  /*3790*/  FFMA.FTZ R84, R84, R95, R97 ;  /* 0x0000005f54547223 */ /* 0x000fe20000010061 */
[----:B------:R-:W-:Y:S01]  /*37a0*/  HADD2.F32 R108, -RZ, R26.H1_H1 ;  /* 0x3000001aff6c7230 */ /* 0x000fe20000004100 */
[----:B------:R-:W-:Y:S01]  /*37b0*/  LEA.HI R3, R64, R3, RZ, 0x3 ;  /* 0x0000000340037211 */ /* 0x000fe200078f18ff */
[----:B------:R-:W-:Y:S02]  /*37c0*/  HADD2.F32 R110, -RZ, R50.H1_H1 ;  /* 0x30000032ff6e7230 */ /* 0x000fe40000004100 */
[----:B------:R-:W-:Y:S01]  /*37d0*/  FFMA.FTZ R76, R76, R83, R93 ;  /* 0x000000534c4c7223 */ /* 0x000fe2000001005d */
[----:B------:R-:W-:Y:S01]  /*37e0*/  HADD2.F32 R95, -RZ, R25.H0_H0 ;  /* 0x20000019ff5f7230 */ /* 0x000fe20000004100 */
[----:B------:R-:W-:Y:S01]  /*37f0*/  F2FP.F16.F32.PACK_AB R64, R4, R7 ;  /* 0x000000070440723e */ /* 0x000fe200000000ff */
[----:B------:R-:W-:-:S02]  /*3800*/  HADD2.F32 R97, -RZ, R49.H0_H0 ;  /* 0x20000031ff617230 */ /* 0x000fc40000004100 */
        /* <DEDUP_REMOVED lines=9> */
[----:B------:R-:W-:-:S02]  /*38a0*/  HADD2.F32 R65, -RZ, R28.H0_H0 ;  /* 0x2000001cff417230 */ /* 0x000fc40000004100 */
[----:B------:R-:W-:Y:S02]  /*38b0*/  HADD2.F32 R66, -RZ, R28.H1_H1 ;  /* 0x3000001cff427230 */ /* 0x000fe40000004100 */
[----:B------:R-:W-:Y:S01]  /*38c0*/  FFMA.FTZ R108, R67, R112, R114 ;  /* 0x00000070436c7223 */ /* 0x000fe20000010072 */
[--C-:B------:R-:W-:Y:S02]  /*38d0*/  HADD2.F32 R67, -RZ, R52.reuse.H0_H0 ;  /* 0x20000034ff437230 */ /* 0x100fe40000004100 */
[----:B------:R-:W-:Y:S02]  /*38e0*/  HADD2.F32 R110, -RZ, R52.H1_H1 ;  /* 0x30000034ff6e7230 */ /* 0x000fe40000004100 */
[----:B------:R-:W-:Y:S02]  /*38f0*/  HADD2.F32 R93, -RZ, R29.H0_H0 ;  /* 0x2000001dff5d7230 */ /* 0x000fe40000004100 */
[----:B------:R-:W-:Y:S01]  /*3900*/  FFMA.FTZ R68, R68, R65, R67 ;  /* 0x0000004144447223 */ /* 0x000fe20000010043 */
[----:B------:R-:W-:-:S02]  /*3910*/  HADD2.F32 R95, -RZ, R53.H0_H0 ;  /* 0x20000035ff5f7230 */ /* 0x000fc40000004100 */
[----:B------:R-:W-:Y:S01]  /*3920*/  FFMA.FTZ R69, R69, R66, R110 ;  /* 0x0000004245457223 */ /* 0x000fe2000001006e */
[----:B------:R-:W-:Y:S01]  /*3930*/  HADD2.F32 R112, -RZ, R29.H1_H1 ;  /* 0x3000001dff707230 */ /* 0x000fe20000004100 */
[----:B------:R-:W-:Y:S01]  /*3940*/  F2FP.F16.F32.PACK_AB R67, R82, R113 ;  /* 0x000000715243723e */ /* 0x000fe200000000ff */
[----:B------:R-:W-:Y:S02]  /*3950*/  HADD2.F32 R114, -RZ, R53.H1_H1 ;  /* 0x30000035ff727230 */ /* 0x000fe40000004100 */
[----:B------:R-:W-:Y:S01]  /*3960*/  FFMA.FTZ R70, R70, R93, R95 ;  /* 0x0000005d46467223 */ /* 0x000fe2000001005f */
[----:B------:R-:W-:Y:S01]  /*3970*/  F2FP.F16.F32.PACK_AB R66, R80, R111 ;  /* 0x0000006f5042723e */ /* 0x000fe200000000ff */
[----:B------:R-:W-:Y:S01]  /*3980*/  HADD2.F32 R93, -RZ, R30.H0_H0 ;  /* 0x2000001eff5d7230 */ /* 0x000fe20000004100 */
[----:B------:R-:W-:Y:S01]  /*3990*/  LEA.HI.SX32 R95, R3, R0, 0x1d ;  /* 0x00000000035f7211 */ /* 0x000fe200078feaff */
[----:B------:R-:W-:Y:S02]  /*39a0*/  HADD2.F32 R97, -RZ, R54.H0_H0 ;  /* 0x20000036ff617230 */ /* 0x000fe40000004100 */
[----:B------:R-:W-:Y:S01]  /*39b0*/  FFMA.FTZ R71, R71, R112, R114 ;  /* 0x0000007047477223 */ /* 0x000fe20000010072 */
[----:B------:R-:W-:Y:S01]  /*39c0*/  HADD2.F32 R80, -RZ, R31.H1_H1 ;  /* 0x3000001fff507230 */ /* 0x000fe20000004100 */
[----:B------:R-:W-:Y:S01]  /*39d0*/  F2FP.F16.F32.PACK_AB R65, R6, R109 ;  /* 0x0000006d0641723e */ /* 0x000fe200000000ff */
[----:B------:R-:W-:-:S02]  /*39e0*/  HADD2.F32 R82, -RZ, R55.H1_H1 ;  /* 0x30000037ff527230 */ /* 0x000fc40000004100 */
[----:B------:R-:W-:Y:S01]  /*39f0*/  FFMA.FTZ R3, R60, R93, R97 ;  /* 0x0000005d3c037223 */ /* 0x000fe20000010061 */
[----:B------:R-:W-:Y:S01]  /*3a00*/  HADD2.F32 R114, -RZ, R30.H1_H1 ;  /* 0x3000001eff727230 */ /* 0x000fe20000004100 */
[----:B------:R-:W-:Y:S01]  /*3a10*/  IADD3 R113, PT, PT, R95, 0x40, RZ ;  /* 0x000000405f717810 */ /* 0x000fe20007ffe0ff */
[----:B------:R-:W-:Y:S02]  /*3a20*/  HADD2.F32 R4, -RZ, R54.H1_H1 ;  /* 0x30000036ff047230 */ /* 0x000fe40000004100 */
[----:B------:R-:W-:Y:S01]  /*3a30*/  FFMA.FTZ R93, R5, R80, R82 ;  /* 0x00000050055d7223 */ /* 0x000fe20000010052 */
[C---:B0-----:R-:W-:Y:S01]  /*3a40*/  IMAD.WIDE.U32 R6, R95.reuse, 0x10, R72 ;  /* 0x000000105f067825 */ /* 0x041fe200078e0048 */
[----:B------:R-:W-:-:S03]  /*3a50*/  IADD3 R5, PT, PT, R95, 0x20, RZ ;  /* 0x000000205f057810 */ /* 0x000fc60007ffe0ff */
[----:B------:R-:W-:Y:S01]  /*3a60*/  FFMA.FTZ R114, R61, R114, R4 ;  /* 0x000000723d727223 */ /* 0x000fe20000010004 */
[----:B------:R-:W-:Y:S01]  /*3a70*/  HADD2.F32 R99, -RZ, R31.H0_H0 ;  /* 0x2000001fff637230 */ /* 0x000fe20000004100 */
[C---:B------:R-:W-:Y:S01]  /*3a80*/  IADD3 R111, PT, PT, R95.reuse, 0x60, RZ ;  /* 0x000000605f6f7810 */ /* 0x040fe20007ffe0ff */
[----:B------:R-:W-:Y:S01]  /*3a90*/  HADD2.F32 R101, -RZ, R55.H0_H0 ;  /* 0x20000037ff657230 */ /* 0x000fe20000004100 */
[C---:B------:R-:W-:Y:S01]  /*3aa0*/  IADD3 R61, PT, PT, R95.reuse, 0x80, RZ ;  /* 0x000000805f3d7810 */ /* 0x040fe20007ffe0ff */
[----:B------:R0:W-:Y:S01]  /*3ab0*/  STG.E.128 desc[UR6][R6.64], R64 ;  /* 0x0000004006007986 */ /* 0x0001e2000c101d06 */
[----:B------:R-:W-:Y:S01]  /*3ac0*/  IADD3 R95, PT, PT, R95, 0xa0, RZ ;  /* 0x000000a05f5f7810 */ /* 0x000fe20007ffe0ff */
[----:B------:R-:W-:-:S04]  /*3ad0*/  IMAD.WIDE.U32 R112, R113, 0x10, R72 ;  /* 0x0000001071707825 */ /* 0x000fc800078e0048 */
[----:B------:R-:W-:Y:S01]  /*3ae0*/  FFMA.FTZ R62, R62, R99, R101 ;  /* 0x000000633e3e7223 */ /* 0x000fe20000010065 */
[----:B------:R-:W-:Y:S01]  /*3af0*/  F2FP.F16.F32.PACK_AB R4, R92, R115 ;  /* 0x000000735c04723e */ /* 0x000fe200000000ff */
[--C-:B------:R-:W-:Y:S01]  /*3b00*/  IMAD.WIDE.U32 R110, R111, 0x10, R72.reuse ;  /* 0x000000106f6e7825 */ /* 0x100fe200078e0048 */
[----:B------:R-:W-:Y:S02]  /*3b10*/  F2FP.F16.F32.PACK_AB R82, R106, R81 ;  /* 0x000000516a52723e */ /* 0x000fe400000000ff */
[----:B------:R-:W-:Y:S01]  /*3b20*/  F2FP.F16.F32.PACK_AB R83, R108, R83 ;  /* 0x000000536c53723e */ /* 0x000fe200000000ff */
[----:B------:R-:W-:Y:S01]  /*3b30*/  IMAD.WIDE.U32 R60, R61, 0x10, R72 ;  /* 0x000000103d3c7825 */ /* 0x000fe200078e0048 */
[----:B------:R-:W-:Y:S02]  /*3b40*/  F2FP.F16.F32.PACK_AB R81, R79, R78 ;  /* 0x0000004e4f51723e */ /* 0x000fe400000000ff */
[----:B------:R-:W-:Y:S02]  /*3b50*/  F2FP.F16.F32.PACK_AB R80, R77, R76 ;  /* 0x0000004c4d50723e */ /* 0x000fe400000000ff */
[----:B------:R-:W-:-:S02]  /*3b60*/  F2FP.F16.F32.PACK_AB R79, R93, R62 ;  /* 0x0000003e5d4f723e */ /* 0x000fc400000000ff */
[----:B------:R-:W-:Y:S01]  /*3b70*/  F2FP.F16.F32.PACK_AB R78, R114, R3 ;  /* 0x00000003724e723e */ /* 0x000fe200000000ff */
[--C-:B0-----:R-:W-:Y:S01]  /*3b80*/  IMAD.WIDE.U32 R64, R5, 0x10, R72.reuse ;  /* 0x0000001005407825 */ /* 0x101fe200078e0048 */
[----:B------:R-:W-:Y:S02]  /*3b90*/  F2FP.F16.F32.PACK_AB R7, R98, R121 ;  /* 0x000000796207723e */ /* 0x000fe400000000ff */
[----:B------:R-:W-:Y:S01]  /*3ba0*/  F2FP.F16.F32.PACK_AB R6, R96, R119 ;  /* 0x000000776006723e */ /* 0x000fe200000000ff */
[----:B------:R-:W-:Y:S01]  /*3bb0*/  IMAD.WIDE.U32 R66, R95, 0x10, R72 ;  /* 0x000000105f427825 */ /* 0x000fe200078e0048 */
[----:B------:R-:W-:Y:S02]  /*3bc0*/  F2FP.F16.F32.PACK_AB R5, R94, R117 ;  /* 0x000000755e05723e */ /* 0x000fe400000000ff */
[----:B------:R-:W-:Y:S02]  /*3bd0*/  F2FP.F16.F32.PACK_AB R73, R87, R86 ;  /* 0x000000565749723e */ /* 0x000fe400000000ff */
[----:B------:R-:W-:Y:S01]  /*3be0*/  F2FP.F16.F32.PACK_AB R72, R85, R84 ;  /* 0x000000545548723e */ /* 0x000fe200000000ff */
[----:B------:R0:W-:Y:S01]  /*3bf0*/  STG.E.128 desc[UR6][R64.64], R4 ;  /* 0x0000000440007986 */ /* 0x0001e2000c101d06 */
[----:B------:R-:W-:-:S02]  /*3c00*/  F2FP.F16.F32.PACK_AB R77, R71, R70 ;  /* 0x00000046474d723e */ /* 0x000fc400000000ff */
[----:B------:R-:W-:Y:S01]  /*3c10*/  F2FP.F16.F32.PACK_AB R76, R69, R68 ;  /* 0x00000044454c723e */ /* 0x000fe200000000ff */
[----:B------:R0:W-:Y:S04]  /*3c20*/  STG.E.128 desc[UR6][R112.64], R88 ;  /* 0x0000005870007986 */ /* 0x0001e8000c101d06 */
[----:B------:R0:W-:Y:S04]  /*3c30*/  STG.E.128 desc[UR6][R110.64], R72 ;  /* 0x000000486e007986 */ /* 0x0001e8000c101d06 */
[----:B------:R0:W-:Y:S04]  /*3c40*/  STG.E.128 desc[UR6][R60.64], R80 ;  /* 0x000000503c007986 */ /* 0x0001e8000c101d06 */
[----:B------:R0:W-:Y:S02]  /*3c50*/  STG.E.128 desc[UR6][R66.64], R76 ;  /* 0x0000004c42007986 */ /* 0x0001e4000c101d06 */
.L_x_32484:
[----:B------:R-:W-:Y:S05]  /*3c60*/  BSYNC.RECONVERGENT B0 ;  /* 0x0000000000007941 */ /* 0x000fea0003800200 */
.L_x_32483:
[----:B0-----:R-:W0:Y:S02]  /*3c70*/  LDC.64 R4, c[0x0][0x380] ;  /* 0x0000e000ff047b82 */ /* 0x001e240000000a00 */
[----:B0-----:R-:W-:-:S04]  /*3c80*/  LEA R2, R4, R2, 0x2 ;  /* 0x0000000204027211 */ /* 0x001fc800078e10ff */
[----:B------:R-:W-:-:S13]  /*3c90*/  ISETP.GE.AND P0, PT, R2, R5, PT ;  /* 0x000000050200720c */ /* 0x000fda0003f06270 */
[----:B------:R-:W-:Y:S05]  /*3ca0*/  @!P0 BRA `(.L_x_32485) ;  /* 0xffffffc400b08947 */ /* 0x000fea000383ffff */
[----:B------:R-:W-:Y:S05]  /*3cb0*/  EXIT ;  /* 0x000000000000794d */ /* 0x000fea0003800000 */
.L_x_32482:
        /* <DEDUP_REMOVED lines=8> */
.L_x_32487:
[----:B------:R-:W-:Y:S05]  /*3d40*/  BSYNC B0 ;  /* 0x0000000000007941 */ /* 0x000fea0003800000 */
.L_x_32486:
        /* <DEDUP_REMOVED lines=9> */
.L_x_32488:
[----:B------:R-:W-:Y:S01]  /*3de0*/  HFMA2 R115, -RZ, RZ, 0, 2.384185791015625e-07 ;  /* 0x00000004ff737431 */ /* 0x000fe200000001ff */
[----:B------:R-:W-:-:S05]  /*3df0*/  MOV R4, R114 ;  /* 0x0000007200047202 */ /* 0x000fca0000000f00 */
[----:B------:R-:W-:-:S05]  /*3e00*/  FADD.FTZ R110, R109, R4 ;  /* 0x000000046d6e7221 */ /* 0x000fca0000010000 */
[----:B------:R-:W-:-:S07]  /*3e10*/  MOV R116, R110 ;  /* 0x0000006e00747202 */ /* 0x000fce0000000f00 */
[----:B------:R-:W-:Y:S05]  /*3e20*/  WARPSYNC.COLLECTIVE R113, `(.L_x_32489) ;  /* 0x0000000071087348 */ /* 0x000fea0003c00000 */
[----:B------:R0:W1:Y:S02]  /*3e30*/  SHFL.BFLY P0, R114, R116, R115, R118 ;  /* 0x0c00007374727389 */ /* 0x0000640000000076 */
[----:B01----:R-:W-:Y:S05]  /*3e40*/  ENDCOLLECTIVE ;  /* 0x000000000000791b */ /* 0x003fea0003800000 */
.L_x_32489:
[----:B------:R-:W-:Y:S01]  /*3e50*/  HFMA2 R115, -RZ, RZ, 0, 4.76837158203125e-07 ;  /* 0x00000008ff737431 */ /* 0x000fe200000001ff */
[----:B------:R-:W-:-:S05]  /*3e60*/  MOV R3, R114 ;  /* 0x0000007200037202 */ /* 0x000fca0000000f00 */
[----:B------:R-:W-:-:S05]  /*3e70*/  FADD.FTZ R111, R110, R3 ;  /* 0x000000036e6f7221 */ /* 0x000fca0000010000 */
[----:B------:R-:W-:-:S07]  /*3e80*/  MOV R116, R111 ;  /* 0x0000006f00747202 */ /* 0x000fce0000000f00 */
[----:B------:R-:W-:Y:S05]  /*3e90*/  WARPSYNC.COLLECTIVE R113, `(.L_x_32490) ;  /* 0x0000000071087348 */ /* 0x000fea0003c00000 */
[----:B------:R0:W1:Y:S02]  /*3ea0*/  SHFL.BFLY P0, R114, R116, R115, R118 ;  /* 0x0c00007374727389 */ /* 0x0000640000000076 */
[----:B01----:R-:W-:Y:S05]  /*3eb0*/  ENDCOLLECTIVE ;  /* 0x000000000000791b */ /* 0x003fea0003800000 */
.L_x_32490:
        /* <DEDUP_REMOVED lines=8> */
.L_x_32491:
        /* <DEDUP_REMOVED lines=104> */
.L_x_32492:
[----:B------:R-:W-:Y:S01]  /*45c0*/  HFMA2 R115, -RZ, RZ, 0, 1.1920928955078125e-07 ;  /* 0x00000002ff737431 */ /* 0x000fe200000001ff */
[----:B------:R-:W-:-:S05]  /*45d0*/  MOV R108, R114 ;  /* 0x00000072006c7202 */ /* 0x000fca0000000f00 */
[----:B------:R-:W-:-:S05]  /*45e0*/  FADD.FTZ R108, R3, R108 ;  /* 0x0000006c036c7221 */ /* 0x000fca0000010000 */
[----:B------:R-:W-:-:S07]  /*45f0*/  MOV R116, R108 ;  /* 0x0000006c00747202 */ /* 0x000fce0000000f00 */
[----:B------:R-:W-:Y:S05]  /*4600*/  WARPSYNC.COLLECTIVE R113, `(.L_x_32493) ;  /* 0x0000000071087348 */ /* 0x000fea0003c00000 */
[----:B------:R0:W1:Y:S02]  /*4610*/  SHFL.BFLY P0, R114, R116, R115, R118 ;  /* 0x0c00007374727389 */ /* 0x0000640000000076 */
[----:B01----:R-:W-:Y:S05]  /*4620*/  ENDCOLLECTIVE ;  /* 0x000000000000791b */ /* 0x003fea0003800000 */
.L_x_32493:
[----:B------:R-:W-:Y:S01]  /*4630*/  HFMA2 R115, -RZ, RZ, 0, 2.384185791015625e-07 ;  /* 0x00000004ff737431 */ /* 0x000fe200000001ff */
[----:B------:R-:W-:-:S05]  /*4640*/  MOV R109, R114 ;  /* 0x00000072006d7202 */ /* 0x000fca0000000f00 */
[----:B------:R-:W-:-:S05]  /*4650*/  FADD.FTZ R109, R108, R109 ;  /* 0x0000006d6c6d7221 */ /* 0x000fca0000010000 */
[----:B------:R-:W-:-:S07]  /*4660*/  MOV R116, R109 ;  /* 0x0000006d00747202 */ /* 0x000fce0000000f00 */
[----:B------:R-:W-:Y:S05]  /*4670*/  WARPSYNC.COLLECTIVE R113, `(.L_x_32494) ;  /* 0x0000000071087348 */ /* 0x000fea0003c00000 */
[----:B------:R0:W1:Y:S02]  /*4680*/  SHFL.BFLY P0, R114, R116, R115, R118 ;  /* 0x0c00007374727389 */ /* 0x0000640000000076 */
[----:B01----:R-:W-:Y:S05]  /*4690*/  ENDCOLLECTIVE ;  /* 0x000000000000791b */ /* 0x003fea0003800000 */
.L_x_32494:
[----:B------:R-:W-:Y:S01]  /*46a0*/  HFMA2 R115, -RZ, RZ, 0, 4.76837158203125e-07 ;  /* 0x00000008ff737431 */ /* 0x000fe200000001ff */
[----:B------:R-:W-:-:S05]  /*46b0*/  MOV R110, R114 ;  /* 0x00000072006e7202 */ /* 0x000fca0000000f00 */
[----:B------:R-:W-:-:S05]  /*46c0*/  FADD.FTZ R110, R109, R110 ;  /* 0x0000006e6d6e7221 */ /* 0x000fca0000010000 */
[----:B------:R-:W-:-:S07]  /*46d0*/  MOV R116, R110 ;  /* 0x0000006e00747202 */ /* 0x000fce0000000f00 */
[----:B------:R-:W-:Y:S05]  /*46e0*/  WARPSYNC.COLLECTIVE R113, `(.L_x_32495) ;  /* 0x0000000071087348 */ /* 0x000fea0003c00000 */
[----:B------:R0:W1:Y:S02]  /*46f0*/  SHFL.BFLY P0, R114, R116, R115, R118 ;  /* 0x0c00007374727389 */ /* 0x0000640000000076 */
[----:B01----:R-:W-:Y:S05]  /*4700*/  ENDCOLLECTIVE ;  /* 0x000000000000791b */ /* 0x003fea0003800000 */
.L_x_32495:
[----:B------:R-:W-:Y:S01]  /*4710*/  HFMA2 R115, -RZ, RZ, 0, 9.5367431640625e-07 ;  /* 0x00000010ff737431 */ /* 0x000fe200000001ff */
[----:B------:R-:W-:-:S05]  /*4720*/  MOV R111, R114 ;  /* 0x00000072006f7202 */ /* 0x000fca0000000f00 */
[----:B------:R-:W-:-:S05]  /*4730*/  FADD.FTZ R111, R110, R111 ;  /* 0x0000006f6e6f7221 */ /* 0x000fca0000010000 */
[----:B------:R-:W-:-:S07]  /*4740*/  MOV R116, R111 ;  /* 0x0000006f00747202 */ /* 0x000fce0000000f00 */
[----:B------:R-:W-:Y:S05]  /*4750*/  WARPSYNC.COLLECTIVE R113, `(.L_x_32496) ;  /* 0x0000000071087348 */ /* 0x000fea0003c00000 */
[----:B------:R0:W1:Y:S02]  /*4760*/  SHFL.BFLY P0, R114, R116, R115, R118 ;  /* 0x0c00007374727389 */ /* 0x0000640000000076 */
[----:B01----:R-:W-:Y:S05]  /*4770*/  ENDCOLLECTIVE ;  /* 0x000000000000791b */ /* 0x003fea0003800000 */
.L_x_32496:
[----:B------:R-:W-:Y:S01]  /*4780*/  MOV R112, R114 ;  /* 0x0000007200707202 */ /* 0x000fe20000000f00 */
[----:B------:R-:W-:Y:S06]  /*4790*/  BRA `(.L_x_32497) ;  /* 0xffffffe000707947 */ /* 0x000fec000383ffff */
.L_x_32498:
        /* <DEDUP_REMOVED lines=14> */
.L_x_54427:


//--------------------- .text._ZN10layer_norm13ln_fwd_kernelINS_13Kernel_traitsI6__halfS2_fS2_fjLj1536ELj1ELj4ELj1ELj16ENS_18Kernel_traits_baseILj1536ES2_S2_fS2_fjLj128EEEEELb0ELb1ELb0ELb0EEEvNS_9FwdParamsE --------------------------
	.section	.text._ZN10layer_norm13ln_fwd_kernelINS_13Kernel_traitsI6__halfS2_fS2_fjLj1536ELj1ELj4ELj1ELj16ENS_18Kernel_traits_baseILj1536ES2_S2_fS2_fjLj128EEEEELb0ELb1ELb0ELb0EEEvNS_9FwdParamsE,"ax",@progbits
	.align	128
        .global         _ZN10layer_norm13ln_fwd_kernelINS_13Kernel_traitsI6__halfS2_fS2_fjLj1536ELj1ELj4ELj1ELj16ENS_18Kernel_traits_baseILj1536ES2_S2_fS2_fjLj128EEEEELb0ELb1ELb0ELb0EEEvNS_9FwdParamsE
        .type           _ZN10layer_norm13ln_fwd_kernelINS_13Kernel_traitsI6__halfS2_fS2_fjLj1536ELj1ELj4ELj1ELj16ENS_18Kernel_traits_baseILj1536ES2_S2_fS2_fjLj128EEEEELb0ELb1ELb0ELb0EEEvNS_9FwdParamsE,@function
        .size           _ZN10layer_norm13ln_fwd_kernelINS_13Kernel_traitsI6__halfS2_fS2_fjLj1536ELj1ELj4ELj1ELj16ENS_18Kernel_traits_baseILj1536ES2_S2_fS2_fjLj128EEEEELb0ELb1ELb0ELb0EEEvNS_9FwdParamsE,(.L_x_54428 - _ZN10layer_norm13ln_fwd_kernelINS_13Kernel_traitsI6__halfS2_fS2_fjLj1536ELj1ELj4ELj1ELj16ENS_18Kernel_traits_baseILj1536ES2_S2_fS2_fjLj128EEEEELb0ELb1ELb0ELb0EEEvNS_9FwdParamsE)
        .other          _ZN10layer_norm13ln_fwd_kernelINS_13Kernel_traitsI6__halfS2_fS2_fjLj1536ELj1ELj4ELj1ELj16ENS_18Kernel_traits_baseILj1536ES2_S2_fS2_fjLj128EEEEELb0ELb1ELb0ELb0EEEvNS_9FwdParamsE,@"STO_CUDA_ENTRY STV_DEFAULT"
_ZN10layer_norm13ln_fwd_kernelINS_13Kernel_traitsI6__halfS2_fS2_fjLj1536ELj1ELj4ELj1ELj16ENS_18Kernel_traits_baseILj1536ES2_S2_fS2_fjLj128EEEEELb0ELb1ELb0ELb0EEEvNS_9FwdParamsE:
.text._ZN10layer_norm13ln_fwd_kernelINS_13Kernel_traitsI6__halfS2_fS2_fjLj1536ELj1ELj4ELj1ELj16ENS_18Kernel_traits_baseILj1536ES2_S2_fS2_fjLj128EEEEELb0ELb1ELb0ELb0EEEvNS_9FwdParamsE:
        /* <DEDUP_REMOVED lines=82> */
.L_x_32500:
        /* <DEDUP_REMOVED lines=64> */
.L_x_32501:
[----:B------:R-:W-:Y:S05]  /*0920*/  BSYNC.RECONVERGENT B0 ;  /* 0x0000000000007941 */ /* 0x000fea0003800200 */
.L_x_32499:
        /* <DEDUP_REMOVED lines=14> */
.L_x_32539:
        /* <DEDUP_REMOVED lines=23> */
[--C-:B-----5:R-:W-:Y:S02]  /*0b80*/  HADD2.F32 R51, -RZ, R44.reuse.H0_H0 ;  /* 0x2000002cff337230 */ /* 0x120fe40000004100 */
[----:B------:R-:W-:Y:S02]  /*0b90*/  HADD2.F32 R131, -RZ, R44.H1_H1 ;  /* 0x3000002cff837230 */ /* 0x000fe40000004100 */
[--C-:B------:R-:W-:Y:S02]  /*0ba0*/  HADD2.F32 R135, -RZ, R45.reuse.H1_H1 ;  /* 0x3000002dff877230 */ /* 0x100fe40000004100 */
[----:B------:R-:W-:Y:S01]  /*0bb0*/  FMUL.FTZ R51, R51, R0 ;  /* 0x0000000033337220 */ /* 0x000fe20000410000 */
[----:B------:R-:W-:-:S02]  /*0bc0*/  HADD2.F32 R133, -RZ, R45.H0_H0 ;  /* 0x2000002dff857230 */ /* 0x000fc40000004100 */
[--C-:B------:R-:W-:Y:S02]  /*0bd0*/  HADD2.F32 R141, -RZ, R46.reuse.H0_H0 ;  /* 0x2000002eff8d7230 */ /* 0x100fe40000004100 */
        /* <DEDUP_REMOVED lines=8> */
[----:B------:R-:W-:Y:S01]  /*0c60*/  FMUL.FTZ R145, R145, R0 ;  /* 0x0000000091917220 */ /* 0x000fe20000410000 */
[----:B------:R-:W-:Y:S02]  /*0c70*/  HADD2.F32 R45, -RZ, R120.H1_H1 ;  /* 0x30000078ff2d7230 */ /* 0x000fe40000004100 */
[--C-:B------:R-:W-:Y:S02]  /*0c80*/  HADD2.F32 R47, -RZ, R121.reuse.H1_H1 ;  /* 0x30000079ff2f7230 */ /* 0x100fe40000004100 */
[----:B------:R-:W-:Y:S02]  /*0c90*/  HADD2.F32 R50, -RZ, R121.H0_H0 ;  /* 0x20000079ff327230 */ /* 0x000fe40000004100 */
[----:B------:R-:W-:Y:S02]  /*0ca0*/  HADD2.F32 R131, -RZ, R123.H1_H1 ;  /* 0x3000007bff837230 */ /* 0x000fe40000004100 */
[----:B--2---:R-:W-:Y:S01]  /*0cb0*/  FFMA.FTZ R48, R51, R44, R56 ;  /* 0x0000002c33307223 */ /* 0x004fe20000010038 */
[----:B------:R-:W-:Y:S01]  /*0cc0*/  FFMA.FTZ R49, R46, R45, R57 ;  /* 0x0000002d2e317223 */ /* 0x000fe20000010039 */
[----:B------:R-:W-:Y:S01]  /*0cd0*/  FFMA.FTZ R51, R130, R47, R59 ;  /* 0x0000002f82337223 */ /* 0x000fe2000001003b */
[----:B------:R-:W-:-:S02]  /*0ce0*/  HADD2.F32 R45, -RZ, R122.H1_H1 ;  /* 0x3000007aff2d7230 */ /* 0x000fc40000004100 */
[-C--:B------:R-:W-:Y:S01]  /*0cf0*/  FMUL.FTZ R46, R143, R0.reuse ;  /* 0x000000008f2e7220 */ /* 0x080fe20000410000 */
[----:B------:R-:W-:Y:S02]  /*0d00*/  HADD2.F32 R47, -RZ, R123.H0_H0 ;  /* 0x2000007bff2f7230 */ /* 0x000fe40000004100 */
[----:B------:R-:W-:Y:S01]  /*0d10*/  FMUL.FTZ R130, R147, R0 ;  /* 0x0000000093827220 */ /* 0x000fe20000410000 */
[----:B------:R-:W-:Y:S02]  /*0d20*/  HADD2.F32 R44, -RZ, R122.H0_H0 ;  /* 0x2000007aff2c7230 */ /* 0x000fe40000004100 */
[----:B---3--:R-:W-:Y:S01]  /*0d30*/  FFMA.FTZ R45, R46, R45, R53 ;  /* 0x0000002d2e2d7223 */ /* 0x008fe20000010035 */
[----:B------:R-:W-:Y:S01]  /*0d40*/  FFMA.FTZ R50, R133, R50, R58 ;  /* 0x0000003285327223 */ /* 0x000fe2000001003a */
[----:B------:R-:W-:Y:S01]  /*0d50*/  FFMA.FTZ R46, R145, R47, R54 ;  /* 0x0000002f912e7223 */ /* 0x000fe20000010036 */
[----:B------:R-:W-:Y:S01]  /*0d60*/  FFMA.FTZ R47, R130, R131, R55 ;  /* 0x00000083822f7223 */ /* 0x000fe20000010037 */
[----:B------:R-:W-:Y:S01]  /*0d70*/  FFMA.FTZ R44, R141, R44, R52 ;  /* 0x0000002c8d2c7223 */ /* 0x000fe20000010034 */
[----:B------:R-:W-:Y:S06]  /*0d80*/  BRA `(.L_x_32505) ;  /* 0x0000000000807947 */ /* 0x000fec0003800000 */
.L_x_32504:
        /* <DEDUP_REMOVED lines=8> */
[--C-:B------:R-:W-:Y:S02]  /*0e10*/  HADD2.F32 R133, -RZ, R46.reuse.H0_H0 ;  /* 0x2000002eff857230 */ /* 0x100fe40000004100 */
[----:B------:R-:W-:Y:S01]  /*0e20*/  FMUL.FTZ R45, R45, R0 ;  /* 0x000000002d2d7220 */ /* 0x000fe20000410000 */
[----:B------:R-:W-:Y:S02]  /*0e30*/  HADD2.F32 R135, -RZ, R46.H1_H1 ;  /* 0x3000002eff877230 */ /* 0x000fe40000004100 */
[----:B------:R-:W-:Y:S01]  /*0e40*/  FMUL.FTZ R48, R49, R48 ;  /* 0x0000003031307220 */ /* 0x000fe20000410000 */
[----:B------:R-:W-:Y:S02]  /*0e50*/  HADD2.F32 R44, -RZ, R120.H1_H1 ;  /* 0x30000078ff2c7230 */ /* 0x000fe40000004100 */
[----:B------:R-:W-:Y:S01]  /*0e60*/  FMUL.FTZ R133, R133, R0 ;  /* 0x0000000085857220 */ /* 0x000fe20000410000 */
[----:B------:R-:W-:-:S02]  /*0e70*/  HADD2.F32 R46, -RZ, R121.H1_H1 ;  /* 0x30000079ff2e7230 */ /* 0x000fc40000004100 */
[----:B------:R-:W-:Y:S01]  /*0e80*/  FMUL.FTZ R135, R135, R0 ;  /* 0x0000000087877220 */ /* 0x000fe20000410000 */
[--C-:B------:R-:W-:Y:S02]  /*0e90*/  HADD2.F32 R141, -RZ, R47.reuse.H0_H0 ;  /* 0x2000002fff8d7230 */ /* 0x100fe40000004100 */
[----:B------:R-:W-:Y:S01]  /*0ea0*/  FMUL.FTZ R49, R51, R44 ;  /* 0x0000002c33317220 */ /* 0x000fe20000410000 */
[----:B------:R-:W-:Y:S02]  /*0eb0*/  HADD2.F32 R47, -RZ, R47.H1_H1 ;  /* 0x3000002fff2f7230 */ /* 0x000fe40000004100 */
[----:B------:R-:W-:Y:S01]  /*0ec0*/  FMUL.FTZ R51, R45, R46 ;  /* 0x0000002e2d337220 */ /* 0x000fe20000410000 */
[----:B------:R-:W-:Y:S02]  /*0ed0*/  HADD2.F32 R46, -RZ, R122.H1_H1 ;  /* 0x3000007aff2e7230 */ /* 0x000fe40000004100 */
[----:B------:R-:W-:Y:S01]  /*0ee0*/  FMUL.FTZ R141, R141, R0 ;  /* 0x000000008d8d7220 */ /* 0x000fe20000410000 */
[----:B------:R-:W-:-:S02]  /*0ef0*/  HADD2.F32 R50, -RZ, R121.H0_H0 ;  /* 0x20000079ff327230 */ /* 0x000fc40000004100 */
[----:B------:R-:W-:Y:S01]  /*0f00*/  FMUL.FTZ R47, R47, R0 ;  /* 0x000000002f2f7220 */ /* 0x000fe20000410000 */
[----:B------:R-:W-:Y:S02]  /*0f10*/  HADD2.F32 R44, -RZ, R122.H0_H0 ;  /* 0x2000007aff2c7230 */ /* 0x000fe40000004100 */
[----:B------:R-:W-:Y:S01]  /*0f20*/  FMUL.FTZ R45, R135, R46 ;  /* 0x0000002e872d7220 */ /* 0x000fe20000410000 */
[--C-:B------:R-:W-:Y:S02]  /*0f30*/  HADD2.F32 R130, -RZ, R123.reuse.H0_H0 ;  /* 0x2000007bff827230 */ /* 0x100fe40000004100 */
[----:B------:R-:W-:Y:S01]  /*0f40*/  FMUL.FTZ R50, R131, R50 ;  /* 0x0000003283327220 */ /* 0x000fe20000410000 */
[----:B------:R-:W-:Y:S02]  /*0f50*/  HADD2.F32 R132, -RZ, R123.H1_H1 ;  /* 0x3000007bff847230 */ /* 0x000fe40000004100 */
[----:B------:R-:W-:Y:S01]  /*0f60*/  FMUL.FTZ R44, R133, R44 ;  /* 0x0000002c852c7220 */ /* 0x000fe20000410000 */
[----:B------:R-:W-:-:S02]  /*0f70*/  FMUL.FTZ R46, R141, R130 ;  /* 0x000000828d2e7220 */ /* 0x000fc40000410000 */
[----:B------:R-:W-:-:S07]  /*0f80*/  FMUL.FTZ R47, R47, R132 ;  /* 0x000000842f2f7220 */ /* 0x000fce0000410000 */
.L_x_32505:
[----:B------:R-:W0:Y:S01]  /*0f90*/  LDC.64 R132, c[0x0][0x3a8] ;  /* 0x0000ea00ff847b82 */ /* 0x000e220000000a00 */
[C---:B------:R-:W-:Y:S01]  /*0fa0*/  IADD3 R130, PT, PT, R128.reuse, 0x20, RZ ;  /* 0x0000002080827810 */ /* 0x040fe20007ffe0ff */
[----:B0-----:R-:W-:-:S05]  /*0fb0*/  IMAD.WIDE.U32 R132, R128, 0x20, R132 ;  /* 0x0000002080847825 */ /* 0x001fca00078e0084 */
[----:B------:R0:W-:Y:S04]  /*0fc0*/  STG.E.128 desc[UR6][R132.64], R48 ;  /* 0x0000003084007986 */ /* 0x0001e8000c101d06 */
[----:B------:R0:W-:Y:S02]  /*0fd0*/  STG.E.128 desc[UR6][R132.64+0x10], R44 ;  /* 0x0000102c84007986 */ /* 0x0001e4000c101d06 */
.L_x_32503:
[----:B------:R-:W-:Y:S05]  /*0fe0*/  BSYNC.RECONVERGENT B0 ;  /* 0x0000000000007941 */ /* 0x000fea0003800200 */
.L_x_32502:
[----:B------:R-:W-:Y:S01]  /*0ff0*/  ISETP.GE.U32.AND P0, PT, R2, 0x40, PT ;  /* 0x000000400200780c */ /* 0x000fe20003f06070 */
[----:B------:R-:W-:Y:S03]  /*1000*/  BSSY.RECONVERGENT B0, `(.L_x_32506) ;  /* 0x0000053000007945 */ /* 0x000fe60003800200 */
[----:B------:R-:W-:-:S09]  /*1010*/  P2R R131, PR, RZ, 0x1 ;  /* 0x00000001ff837803 */ /* 0x000fd20000000000 */
[----:B------:R-:W-:Y:S05]  /*1020*/  @!P0 BRA `(.L_x_32507) ;  /* 0x0000000400408947 */ /* 0x000fea0003800000 */
        /* <DEDUP_REMOVED lines=10> */
[--C-:B-1---5:R-:W-:Y:S02]  /*10d0*/  HADD2.F32 R41, -RZ, R36.reuse.H0_H0 ;  /* 0x20000024ff297230 */ /* 0x122fe40000004100 */
[----:B------:R-:W-:Y:S02]  /*10e0*/  HADD2.F32 R43, -RZ, R36.H1_H1 ;  /* 0x30000024ff2b7230 */ /* 0x000fe40000004100 */
[--C-:B0-----:R-:W-:Y:S02]  /*10f0*/  HADD2.F32 R133, -RZ, R37.reuse.H1_H1 ;  /* 0x30000025ff857230 */ /* 0x101fe40000004100 */
[-C--:B------:R-:W-:Y:S01]  /*1100*/  FMUL.FTZ R41, R41, R0.reuse ;  /* 0x0000000029297220 */ /* 0x080fe20000410000 */
[----:B------:R-:W-:Y:S02]  /*1110*/  HADD2.F32 R131, -RZ, R37.H0_H0 ;  /* 0x20000025ff837230 */ /* 0x000fe40000004100 */
[----:B------:R-:W-:Y:S01]  /*1120*/  FMUL.FTZ R36, R43, R0 ;  /* 0x000000002b247220 */ /* 0x000fe20000410000 */
[----:B------:R-:W-:-:S02]  /*1130*/  HADD2.F32 R40, -RZ, R108.H0_H0 ;  /* 0x2000006cff287230 */ /* 0x000fc40000004100 */
[--C-:B------:R-:W-:Y:S02]  /*1140*/  HADD2.F32 R143, -RZ, R39.reuse.H0_H0 ;  /* 0x20000027ff8f7230 */ /* 0x100fe40000004100 */
[----:B------:R-:W-:Y:S01]  /*1150*/  FMUL.FTZ R131, R131, R0 ;  /* 0x0000000083837220 */ /* 0x000fe20000410000 */
[----:B------:R-:W-:Y:S02]  /*1160*/  HADD2.F32 R145, -RZ, R39.H1_H1 ;  /* 0x30000027ff917230 */ /* 0x000fe40000004100 */
[----:B------:R-:W-:Y:S01]  /*1170*/  FFMA.FTZ R40, R41, R40, R56 ;  /* 0x0000002829287223 */ /* 0x000fe20000010038 */
[----:B------:R-:W-:Y:S02]  /*1180*/  HADD2.F32 R37, -RZ, R108.H1_H1 ;  /* 0x3000006cff257230 */ /* 0x000fe40000004100 */
[-C--:B------:R-:W-:Y:S01]  /*1190*/  FMUL.FTZ R143, R143, R0.reuse ;  /* 0x000000008f8f7220 */ /* 0x080fe20000410000 */
[--C-:B------:R-:W-:Y:S02]  /*11a0*/  HADD2.F32 R135, -RZ, R38.reuse.H0_H0 ;  /* 0x20000026ff877230 */ /* 0x100fe40000004100 */
[----:B------:R-:W-:Y:S01]  /*11b0*/  FMUL.FTZ R132, R145, R0 ;  /* 0x0000000091847220 */ /* 0x000fe20000410000 */
[----:B------:R-:W-:-:S02]  /*11c0*/  HADD2.F32 R141, -RZ, R38.H1_H1 ;  /* 0x30000026ff8d7230 */ /* 0x000fc40000004100 */
[-C--:B------:R-:W-:Y:S01]  /*11d0*/  FMUL.FTZ R38, R133, R0.reuse ;  /* 0x0000000085267220 */ /* 0x080fe20000410000 */
[--C-:B------:R-:W-:Y:S02]  /*11e0*/  HADD2.F32 R39, -RZ, R109.reuse.H1_H1 ;  /* 0x3000006dff277230 */ /* 0x100fe40000004100 */
[----:B------:R-:W-:Y:S01]  /*11f0*/  FFMA.FTZ R41, R36, R37, R57 ;  /* 0x0000002524297223 */ /* 0x000fe20000010039 */
[----:B------:R-:W-:Y:S02]  /*1200*/  HADD2.F32 R42, -RZ, R109.H0_H0 ;  /* 0x2000006dff2a7230 */ /* 0x000fe40000004100 */
[----:B------:R-:W-:Y:S01]  /*1210*/  FMUL.FTZ R135, R135, R0 ;  /* 0x0000000087877220 */ /* 0x000fe20000410000 */
[----:B------:R-:W-:Y:S02]  /*1220*/  HADD2.F32 R37, -RZ, R110.H1_H1 ;  /* 0x3000006eff257230 */ /* 0x000fe40000004100 */
[----:B------:R-:W-:Y:S01]  /*1230*/  FFMA.FTZ R43, R38, R39, R59 ;  /* 0x00000027262b7223 */ /* 0x000fe2000001003b */
[----:B------:R-:W-:-:S02]  /*1240*/  HADD2.F32 R39, -RZ, R111.H0_H0 ;  /* 0x2000006fff277230 */ /* 0x000fc40000004100 */
[----:B------:R-:W-:Y:S01]  /*1250*/  FFMA.FTZ R42, R131, R42, R58 ;  /* 0x0000002a832a7223 */ /* 0x000fe2000001003a */
[----:B------:R-:W-:Y:S01]  /*1260*/  FMUL.FTZ R38, R141, R0 ;  /* 0x000000008d267220 */ /* 0x000fe20000410000 */
[----:B------:R-:W-:Y:S02]  /*1270*/  HADD2.F32 R36, -RZ, R110.H0_H0 ;  /* 0x2000006eff247230 */ /* 0x000fe40000004100 */
[----:B------:R-:W-:Y:S02]  /*1280*/  HADD2.F32 R131, -RZ, R111.H1_H1 ;  /* 0x3000006fff837230 */ /* 0x000fe40000004100 */
[----:B------:R-:W-:Y:S01]  /*1290*/  FFMA.FTZ R37, R38, R37, R53 ;  /* 0x0000002526257223 */ /* 0x000fe20000010035 */
[----:B------:R-:W-:Y:S01]  /*12a0*/  FFMA.FTZ R38, R143, R39, R54 ;  /* 0x000000278f267223 */ /* 0x000fe20000010036 */
[----:B------:R-:W-:Y:S01]  /*12b0*/  FFMA.FTZ R36, R135, R36, R52 ;  /* 0x0000002487247223 */ /* 0x000fe20000010034 */
[----:B------:R-:W-:Y:S01]  /*12c0*/  FFMA.FTZ R39, R132, R131, R55 ;  /* 0x0000008384277223 */ /* 0x000fe20000010037 */
[----:B------:R-:W-:Y:S06]  /*12d0*/  BRA `(.L_x_32509) ;  /* 0x0000000000807947 */ /* 0x000fec0003800000 */
.L_x_32508:
[--C-:B-1---5:R-:W-:Y:S02]  /*12e0*/  HADD2.F32 R41, -RZ, R36.reuse.H0_H0 ;  /* 0x20000024ff297230 */ /* 0x122fe40000004100 */
[----:B------:R-:W-:Y:S02]  /*12f0*/  HADD2.F32 R43, -RZ, R36.H1_H1 ;  /* 0x30000024ff2b7230 */ /* 0x000fe40000004100 */
[--C-:B------:R-:W-:Y:S02]  /*1300*/  HADD2.F32 R131, -RZ, R37.reuse.H0_H0 ;  /* 0x20000025ff837230 */ /* 0x100fe40000004100 */
[-C--:B------:R-:W-:Y:S01]  /*1310*/  FMUL.FTZ R41, R41, R0.reuse ;  /* 0x0000000029297220 */ /* 0x080fe20000410000 */
[----:B------:R-:W-:Y:S02]  /*1320*/  HADD2.F32 R37, -RZ, R37.H1_H1 ;  /* 0x30000025ff257230 */ /* 0x000fe40000004100 */
[----:B------:R-:W-:Y:S01]  /*1330*/  FMUL.FTZ R43, R43, R0 ;  /* 0x000000002b2b7220 */ /* 0x000fe20000410000 */
[----:B------:R-:W-:-:S02]  /*1340*/  HADD2.F32 R40, -RZ, R108.H0_H0 ;  /* 0x2000006cff287230 */ /* 0x000fc40000004100 */
[-C--:B------:R-:W-:Y:S01]  /*1350*/  FMUL.FTZ R131, R131, R0.reuse ;  /* 0x0000000083837220 */ /* 0x080fe20000410000 */
[--C-:B0-----:R-:W-:Y:S02]  /*1360*/  HADD2.F32 R133, -RZ, R38.reuse.H0_H0 ;  /* 0x20000026ff857230 */ /* 0x101fe40000004100 */
        /* <DEDUP_REMOVED lines=23> */
.L_x_32509:
[----:B------:R-:W0:Y:S02]  /*14e0*/  LDC.64 R132, c[0x0][0x3a8] ;  /* 0x0000ea00ff847b82 */ /* 0x000e240000000a00 */
[C---:B0-----:R-:W-:Y:S01]  /*14f0*/  IMAD.WIDE.U32 R132, R130.reuse, 0x20, R132 ;  /* 0x0000002082847825 */ /* 0x041fe200078e0084 */
[----:B------:R-:W-:-:S04]  /*1500*/  IADD3 R130, PT, PT, R130, 0x20, RZ ;  /* 0x0000002082827810 */ /* 0x000fc80007ffe0ff */
[----:B------:R1:W-:Y:S04]  /*1510*/  STG.E.128 desc[UR6][R132.64], R40 ;  /* 0x0000002884007986 */ /* 0x0003e8000c101d06 */
[----:B------:R1:W-:Y:S02]  /*1520*/  STG.E.128 desc[UR6][R132.64+0x10], R36 ;  /* 0x0000102484007986 */ /* 0x0003e4000c101d06 */
.L_x_32507:
[----:B------:R-:W-:Y:S05]  /*1530*/  BSYNC.RECONVERGENT B0 ;  /* 0x0000000000007941 */ /* 0x000fea0003800200 */
.L_x_32506:
[----:B------:R-:W-:Y:S01]  /*1540*/  ISETP.GE.U32.AND P0, PT, R2, 0x60, PT ;  /* 0x000000600200780c */ /* 0x000fe20003f06070 */
[----:B------:R-:W-:Y:S03]  /*1550*/  BSSY.RECONVERGENT B0, `(.L_x_32510) ;  /* 0x0000053000007945 */ /* 0x000fe60003800200 */
[----:B------:R-:W-:-:S09]  /*1560*/  P2R R131, PR, RZ, 0x1 ;  /* 0x00000001ff837803 */ /* 0x000fd20000000000 */
[----:B------:R-:W-:Y:S05]  /*1570*/  @!P0 BRA `(.L_x_32511) ;  /* 0x0000000400408947 */ /* 0x000fea0003800000 */
        /* <DEDUP_REMOVED lines=10> */
[--C-:B--2--5:R-:W-:Y:S02]  /*1620*/  HADD2.F32 R33, -RZ, R28.reuse.H0_H0 ;  /* 0x2000001cff217230 */ /* 0x124fe40000004100 */
[----:B------:R-:W-:Y:S02]  /*1630*/  HADD2.F32 R35, -RZ, R28.H1_H1 ;  /* 0x3000001cff237230 */ /* 0x000fe40000004100 */
[--C-:B01----:R-:W-:Y:S02]  /*1640*/  HADD2.F32 R133, -RZ, R29.reuse.H1_H1 ;  /* 0x3000001dff857230 */ /* 0x103fe40000004100 */
        /* <DEDUP_REMOVED lines=30> */
.L_x_32512:
[--C-:B--2--5:R-:W-:Y:S02]  /*1830*/  HADD2.F32 R33, -RZ, R28.reuse.H0_H0 ;  /* 0x2000001cff217230 */ /* 0x124fe40000004100 */
[----:B------:R-:W-:Y:S02]  /*1840*/  HADD2.F32 R35, -RZ, R28.H1_H1 ;  /* 0x3000001cff237230 */ /* 0x000fe40000004100 */
[--C-:B------:R-:W-:Y:S02]  /*1850*/  HADD2.F32 R131, -RZ, R29.reuse.H0_H0 ;  /* 0x2000001dff837230 */ /* 0x100fe40000004100 */
[-C--:B------:R-:W-:Y:S01]  /*1860*/  FMUL.FTZ R33, R33, R0.reuse ;  /* 0x0000000021217220 */ /* 0x080fe20000410000 */
[----:B------:R-:W-:Y:S02]  /*1870*/  HADD2.F32 R29, -RZ, R29.H1_H1 ;  /* 0x3000001dff1d7230 */ /* 0x000fe40000004100 */
[----:B------:R-:W-:Y:S01]  /*1880*/  FMUL.FTZ R35, R35, R0 ;  /* 0x0000000023237220 */ /* 0x000fe20000410000 */
[----:B------:R-:W-:-:S02]  /*1890*/  HADD2.F32 R32, -RZ, R96.H0_H0 ;  /* 0x20000060ff207230 */ /* 0x000fc40000004100 */
[-C--:B------:R-:W-:Y:S01]  /*18a0*/  FMUL.FTZ R131, R131, R0.reuse ;  /* 0x0000000083837220 */ /* 0x080fe20000410000 */
[--C-:B01----:R-:W-:Y:S02]  /*18b0*/  HADD2.F32 R133, -RZ, R30.reuse.H0_H0 ;  /* 0x2000001eff857230 */ /* 0x103fe40000004100 */
        /* <DEDUP_REMOVED lines=23> */
.L_x_32513:
[----:B------:R-:W0:Y:S02]  /*1a30*/  LDC.64 R132, c[0x0][0x3a8] ;  /* 0x0000ea00ff847b82 */ /* 0x000e240000000a00 */
[C---:B0-----:R-:W-:Y:S01]  /*1a40*/  IMAD.WIDE.U32 R132, R130.reuse, 0x20, R132 ;  /* 0x0000002082847825 */ /* 0x041fe200078e0084 */
[----:B------:R-:W-:-:S04]  /*1a50*/  IADD3 R130, PT, PT, R130, 0x20, RZ ;  /* 0x0000002082827810 */ /* 0x000fc80007ffe0ff */
[----:B------:R2:W-:Y:S04]  /*1a60*/  STG.E.128 desc[UR6][R132.64], R32 ;  /* 0x0000002084007986 */ /* 0x0005e8000c101d06 */
[----:B------:R2:W-:Y:S02]  /*1a70*/  STG.E.128 desc[UR6][R132.64+0x10], R28 ;  /* 0x0000101c84007986 */ /* 0x0005e4000c101d06 */
.L_x_32511:
[----:B------:R-:W-:Y:S05]  /*1a80*/  BSYNC.RECONVERGENT B0 ;  /* 0x0000000000007941 */ /* 0x000fea0003800200 */
.L_x_32510:
[----:B------:R-:W-:Y:S01]  /*1a90*/  ISETP.GE.U32.AND P0, PT, R2, 0x80, PT ;  /* 0x000000800200780c */ /* 0x000fe20003f06070 */
[----:B------:R-:W-:Y:S03]  /*1aa0*/  BSSY.RECONVERGENT B0, `(.L_x_32514) ;  /* 0x0000053000007945 */ /* 0x000fe60003800200 */
[----:B------:R-:W-:-:S09]  /*1ab0*/  P2R R131, PR, RZ, 0x1 ;  /* 0x00000001ff837803 */ /* 0x000fd20000000000 */
[----:B------:R-:W-:Y:S05]  /*1ac0*/  @!P0 BRA `(.L_x_32515) ;  /* 0x0000000400408947 */ /* 0x000fea0003800000 */
        /* <DEDUP_REMOVED lines=10> */
[--C-:B---3-5:R-:W-:Y:S02]  /*1b70*/  HADD2.F32 R25, -RZ, R20.reuse.H0_H0 ;  /* 0x20000014ff197230 */ /* 0x128fe40000004100 */
[----:B------:R-:W-:Y:S02]  /*1b80*/  HADD2.F32 R27, -RZ, R20.H1_H1 ;  /* 0x30000014ff1b7230 */ /* 0x000fe40000004100 */
[--C-:B012---:R-:W-:Y:S02]  /*1b90*/  HADD2.F32 R133, -RZ, R21.reuse.H1_H1 ;  /* 0x30000015ff857230 */ /* 0x107fe40000004100 */
        /* <DEDUP_REMOVED lines=30> */
.L_x_32516:
[--C-:B---3-5:R-:W-:Y:S02]  /*1d80*/  HADD2.F32 R25, -RZ, R20.reuse.H0_H0 ;  /* 0x20000014ff197230 */ /* 0x128fe40000004100 */
[----:B------:R-:W-:Y:S02]  /*1d90*/  HADD2.F32 R27, -RZ, R20.H1_H1 ;  /* 0x30000014ff1b7230 */ /* 0x000fe40000004100 */
[--C-:B------:R-:W-:Y:S02]  /*1da0*/  HADD2.F32 R131, -RZ, R21.reuse.H0_H0 ;  /* 0x20000015ff837230 */ /* 0x100fe40000004100 */
[-C--:B------:R-:W-:Y:S01]  /*1db0*/  FMUL.FTZ R25, R25, R0.reuse ;  /* 0x0000000019197220 */ /* 0x080fe20000410000 */
[----:B------:R-:W-:Y:S02]  /*1dc0*/  HADD2.F32 R21, -RZ, R21.H1_H1 ;  /* 0x30000015ff157230 */ /* 0x000fe40000004100 */
[----:B------:R-:W-:Y:S01]  /*1dd0*/  FMUL.FTZ R27, R27, R0 ;  /* 0x000000001b1b7220 */ /* 0x000fe20000410000 */
[----:B------:R-:W-:-:S02]  /*1de0*/  HADD2.F32 R24, -RZ, R84.H0_H0 ;  /* 0x20000054ff187230 */ /* 0x000fc40000004100 */
[-C--:B------:R-:W-:Y:S01]  /*1df0*/  FMUL.FTZ R131, R131, R0.reuse ;  /* 0x0000000083837220 */ /* 0x080fe20000410000 */
[--C-:B012---:R-:W-:Y:S02]  /*1e00*/  HADD2.F32 R133, -RZ, R22.reuse.H0_H0 ;  /* 0x20000016ff857230 */ /* 0x107fe40000004100 */
        /* <DEDUP_REMOVED lines=23> */
.L_x_32517:
[----:B------:R-:W0:Y:S02]  /*1f80*/  LDC.64 R132, c[0x0][0x3a8] ;  /* 0x0000ea00ff847b82 */ /* 0x000e240000000a00 */
[C---:B0-----:R-:W-:Y:S01]  /*1f90*/  IMAD.WIDE.U32 R132, R130.reuse, 0x20, R132 ;  /* 0x0000002082847825 */ /* 0x041fe200078e0084 */
[----:B------:R-:W-:-:S04]  /*1fa0*/  IADD3 R130, PT, PT, R130, 0x20, RZ ;  /* 0x0000002082827810 */ /* 0x000fc80007ffe0ff */
[----:B------:R3:W-:Y:S04]  /*1fb0*/  STG.E.128 desc[UR6][R132.64], R24 ;  /* 0x0000001884007986 */ /* 0x0007e8000c101d06 */
[----:B------:R3:W-:Y:S02]  /*1fc0*/  STG.E.128 desc[UR6][R132.64+0x10], R20 ;  /* 0x0000101484007986 */ /* 0x0007e4000c101d06 */
.L_x_32515:
[----:B------:R-:W-:Y:S05]  /*1fd0*/  BSYNC.RECONVERGENT B0 ;  /* 0x0000000000007941 */ /* 0x000fea0003800200 */
.L_x_32514:
[----:B------:R-:W-:Y:S01]  /*1fe0*/  ISETP.GE.U32.AND P0, PT, R2, 0xa0, PT ;  /* 0x000000a00200780c */ /* 0x000fe20003f06070 */
[----:B------:R-:W-:Y:S03]  /*1ff0*/  BSSY.RECONVERGENT B0, `(.L_x_32518) ;  /* 0x0000053000007945 */ /* 0x000fe60003800200 */
[----:B------:R-:W-:-:S09]  /*2000*/  P2R R131, PR, RZ, 0x1 ;  /* 0x00000001ff837803 */ /* 0x000fd20000000000 */
[----:B------:R-:W-:Y:S05]  /*2010*/  @!P0 BRA `(.L_x_32519) ;  /* 0x0000000400408947 */ /* 0x000fea0003800000 */
        /* <DEDUP_REMOVED lines=10> */
[--C-:B0----5:R-:W-:Y:S02]  /*20c0*/  HADD2.F32 R17, -RZ, R12.reuse.H0_H0 ;  /* 0x2000000cff117230 */ /* 0x121fe40000004100 */
[----:B------:R-:W-:Y:S02]  /*20d0*/  HADD2.F32 R19, -RZ, R12.H1_H1 ;  /* 0x3000000cff137230 */ /* 0x000fe40000004100 */
[--C-:B-123--:R-:W-:Y:S02]  /*20e0*/  HADD2.F32 R133, -RZ, R13.reuse.H1_H1 ;  /* 0x3000000dff857230 */ /* 0x10efe40000004100 */
        /* <DEDUP_REMOVED lines=30> */
.L_x_32520:
        /* <DEDUP_REMOVED lines=8> */
[--C-:B-123--:R-:W-:Y:S02]  /*2350*/  HADD2.F32 R133, -RZ, R14.reuse.H0_H0 ;  /* 0x2000000eff857230 */ /* 0x10efe40000004100 */
        /* <DEDUP_REMOVED lines=23> */
.L_x_32521:
[----:B------:R-:W0:Y:S02]  /*24d0*/  LDC.64 R132, c[0x0][0x3a8] ;  /* 0x0000ea00ff847b82 */ /* 0x000e240000000a00 */
[C---:B0-----:R-:W-:Y:S01]  /*24e0*/  IMAD.WIDE.U32 R132, R130.reuse, 0x20, R132 ;  /* 0x0000002082847825 */ /* 0x041fe200078e0084 */
[----:B------:R-:W-:-:S04]  /*24f0*/  IADD3 R130, PT, PT, R130, 0x20, RZ ;  /* 0x0000002082827810 */ /* 0x000fc80007ffe0ff */
[----:B------:R4:W-:Y:S04]  /*2500*/  STG.E.128 desc[UR6][R132.64], R16 ;  /* 0x0000001084007986 */ /* 0x0009e8000c101d06 */
[----:B------:R4:W-:Y:S02]  /*2510*/  STG.E.128 desc[UR6][R132.64+0x10], R12 ;  /* 0x0000100c84007986 */ /* 0x0009e4000c101d06 */
.L_x_32519:
[----:B------:R-:W-:Y:S05]  /*2520*/  BSYNC.RECONVERGENT B0 ;  /* 0x0000000000007941 */ /* 0x000fea0003800200 */
.L_x_32518:
[----:B------:R-:W-:Y:S01]  /*2530*/  ISETP.GE.U32.AND P0, PT, R2, 0xc0, PT ;  /* 0x000000c00200780c */ /* 0x000fe20003f06070 */
[----:B------:R-:W-:Y:S03]  /*2540*/  BSSY.RECONVERGENT B0, `(.L_x_32522) ;  /* 0x0000052000007945 */ /* 0x000fe60003800200 */
[----:B------:R-:W-:-:S09]  /*2550*/  P2R R131, PR, RZ, 0x1 ;  /* 0x00000001ff837803 */ /* 0x000fd20000000000 */
        /* <DEDUP_REMOVED lines=11> */
[--C-:B0----5:R-:W-:Y:S02]  /*2610*/  HADD2.F32 R9, -RZ, R4.reuse.H0_H0 ;  /* 0x20000004ff097230 */ /* 0x121fe40000004100 */
[----:B------:R-:W-:Y:S02]  /*2620*/  HADD2.F32 R11, -RZ, R4.H1_H1 ;  /* 0x30000004ff0b7230 */ /* 0x000fe40000004100 */
[--C-:B------:R-:W-:Y:S02]  /*2630*/  HADD2.F32 R131, -RZ, R5.reuse.H0_H0 ;  /* 0x20000005ff837230 */ /* 0x100fe40000004100 */
[-C--:B------:R-:W-:Y:S01]  /*2640*/  FMUL.FTZ R9, R9, R0.reuse ;  /* 0x0000000009097220 */ /* 0x080fe20000410000 */
[----:B--234-:R-:W-:Y:S02]  /*2650*/  HADD2.F32 R133, -RZ, R5.H1_H1 ;  /* 0x30000005ff857230 */ /* 0x01cfe40000004100 */
[----:B------:R-:W-:Y:S01]  /*2660*/  FMUL.FTZ R4, R11, R0 ;  /* 0x000000000b047220 */ /* 0x000fe20000410000 */
[----:B------:R-:W-:-:S02]  /*2670*/  HADD2.F32 R143, -RZ, R7.H0_H0 ;  /* 0x20000007ff8f7230 */ /* 0x000fc40000004100 */
[-C--:B------:R-:W-:Y:S01]  /*2680*/  FMUL.FTZ R131, R131, R0.reuse ;  /* 0x0000000083837220 */ /* 0x080fe20000410000 */
[----:B------:R-:W-:Y:S02]  /*2690*/  HADD2.F32 R8, -RZ, R60.H0_H0 ;  /* 0x2000003cff087230 */ /* 0x000fe40000004100 */
[--C-:B------:R-:W-:Y:S02]  /*26a0*/  HADD2.F32 R135, -RZ, R6.reuse.H0_H0 ;  /* 0x20000006ff877230 */ /* 0x100fe40000004100 */
[----:B------:R-:W-:Y:S01]  /*26b0*/  FMUL.FTZ R143, R143, R0 ;  /* 0x000000008f8f7220 */ /* 0x000fe20000410000 */
[----:B------:R-:W-:Y:S02]  /*26c0*/  HADD2.F32 R141, -RZ, R6.H1_H1 ;  /* 0x30000006ff8d7230 */ /* 0x000fe40000004100 */
[----:B------:R-:W-:Y:S01]  /*26d0*/  FFMA.FTZ R8, R9, R8, R56 ;  /* 0x0000000809087223 */ /* 0x000fe20000010038 */
[----:B------:R-:W-:Y:S02]  /*26e0*/  HADD2.F32 R7, -RZ, R7.H1_H1 ;  /* 0x30000007ff077230 */ /* 0x000fe40000004100 */
[----:B------:R-:W-:Y:S01]  /*26f0*/  FMUL.FTZ R6, R133, R0 ;  /* 0x0000000085067220 */ /* 0x000fe20000410000 */
[----:B------:R-:W-:-:S02]  /*2700*/  HADD2.F32 R5, -RZ, R60.H1_H1 ;  /* 0x3000003cff057230 */ /* 0x000fc40000004100 */
[-C--:B------:R-:W-:Y:S01]  /*2710*/  FMUL.FTZ R135, R135, R0.reuse ;  /* 0x0000000087877220 */ /* 0x080fe20000410000 */
[-C--:B------:R-:W-:Y:S01]  /*2720*/  FMUL.FTZ R132, R141, R0.reuse ;  /* 0x000000008d847220 */ /* 0x080fe20000410000 */
[----:B------:R-:W-:Y:S01]  /*2730*/  FMUL.FTZ R134, R7, R0 ;  /* 0x0000000007867220 */ /* 0x000fe20000410000 */
[--C-:B------:R-:W-:Y:S02]  /*2740*/  HADD2.F32 R11, -RZ, R61.reuse.H1_H1 ;  /* 0x3000003dff0b7230 */ /* 0x100fe40000004100 */
[----:B------:R-:W-:Y:S01]  /*2750*/  FFMA.FTZ R9, R4, R5, R57 ;  /* 0x0000000504097223 */ /* 0x000fe20000010039 */
[----:B------:R-:W-:Y:S02]  /*2760*/  HADD2.F32 R10, -RZ, R61.H0_H0 ;  /* 0x2000003dff0a7230 */ /* 0x000fe40000004100 */
[--C-:B------:R-:W-:Y:S02]  /*2770*/  HADD2.F32 R4, -RZ, R62.reuse.H0_H0 ;  /* 0x2000003eff047230 */ /* 0x100fe40000004100 */
[----:B------:R-:W-:Y:S01]  /*2780*/  FFMA.FTZ R11, R6, R11, R59 ;  /* 0x0000000b060b7223 */ /* 0x000fe2000001003b */
[----:B------:R-:W-:-:S02]  /*2790*/  HADD2.F32 R5, -RZ, R62.H1_H1 ;  /* 0x3000003eff057230 */ /* 0x000fc40000004100 */
[----:B------:R-:W-:Y:S01]  /*27a0*/  FFMA.FTZ R10, R131, R10, R58 ;  /* 0x0000000a830a7223 */ /* 0x000fe2000001003a */
[--C-:B------:R-:W-:Y:S02]  /*27b0*/  HADD2.F32 R0, -RZ, R63.reuse.H0_H0 ;  /* 0x2000003fff007230 */ /* 0x100fe40000004100 */
[----:B------:R-:W-:Y:S01]  /*27c0*/  FFMA.FTZ R4, R135, R4, R52 ;  /* 0x0000000487047223 */ /* 0x000fe20000010034 */
[----:B------:R-:W-:Y:S02]  /*27d0*/  HADD2.F32 R7, -RZ, R63.H1_H1 ;  /* 0x3000003fff077230 */ /* 0x000fe40000004100 */
[----:B------:R-:W-:Y:S01]  /*27e0*/  FFMA.FTZ R5, R132, R5, R53 ;  /* 0x0000000584057223 */ /* 0x000fe20000010035 */
[----:B------:R-:W-:Y:S02]  /*27f0*/  FFMA.FTZ R6, R143, R0, R54 ;  /* 0x000000008f067223 */ /* 0x000fe40000010036 */
[----:B------:R-:W-:Y:S01]  /*2800*/  FFMA.FTZ R7, R134, R7, R55 ;  /* 0x0000000786077223 */ /* 0x000fe20000010037 */
[----:B------:R-:W-:Y:S06]  /*2810*/  BRA `(.L_x_32525) ;  /* 0x0000000000807947 */ /* 0x000fec0003800000 */
.L_x_32524:
[--C-:B0----5:R-:W-:Y:S02]  /*2820*/  HADD2.F32 R9, -RZ, R4.reuse.H0_H0 ;  /* 0x20000004ff097230 */ /* 0x121fe40000004100 */
[----:B------:R-:W-:Y:S02]  /*2830*/  HADD2.F32 R11, -RZ, R4.H1_H1 ;  /* 0x30000004ff0b7230 */ /* 0x000fe40000004100 */
[----:B------:R-:W-:Y:S02]  /*2840*/  HADD2.F32 R131, -RZ, R5.H0_H0 ;  /* 0x20000005ff837230 */ /* 0x000fe40000004100 */
[-C--:B------:R-:W-:Y:S01]  /*2850*/  FMUL.FTZ R9, R9, R0.reuse ;  /* 0x0000000009097220 */ /* 0x080fe20000410000 */
[----:B------:R-:W-:Y:S02]  /*2860*/  HADD2.F32 R141, -RZ, R7.H0_H0 ;  /* 0x20000007ff8d7230 */ /* 0x000fe40000004100 */
[----:B------:R-:W-:Y:S01]  /*2870*/  FMUL.FTZ R11, R11, R0 ;  /* 0x000000000b0b7220 */ /* 0x000fe20000410000 */
[----:B------:R-:W-:-:S02]  /*2880*/  HADD2.F32 R5, -RZ, R5.H1_H1 ;  /* 0x30000005ff057230 */ /* 0x000fc40000004100 */
[-C--:B------:R-:W-:Y:S01]  /*2890*/  FMUL.FTZ R131, R131, R0.reuse ;  /* 0x0000000083837220 */ /* 0x080fe20000410000 */
[--C-:B--234-:R-:W-:Y:S02]  /*28a0*/  HADD2.F32 R133, -RZ, R6.reuse.H0_H0 ;  /* 0x20000006ff857230 */ /* 0x11cfe40000004100 */
[-C--:B------:R-:W-:Y:S01]  /*28b0*/  FMUL.FTZ R141, R141, R0.reuse ;  /* 0x000000008d8d7220 */ /* 0x080fe20000410000 */
[----:B------:R-:W-:Y:S02]  /*28c0*/  HADD2.F32 R135, -RZ, R6.H1_H1 ;  /* 0x30000006ff877230 */ /* 0x000fe40000004100 */
[-C--:B------:R-:W-:Y:S01]  /*28d0*/  FMUL.FTZ R5, R5, R0.reuse ;  /* 0x0000000005057220 */ /* 0x080fe20000410000 */
[----:B------:R-:W-:Y:S02]  /*28e0*/  HADD2.F32 R7, -RZ, R7.H1_H1 ;  /* 0x30000007ff077230 */ /* 0x000fe40000004100 */
[----:B------:R-:W-:Y:S01]  /*28f0*/  FMUL.FTZ R133, R133, R0 ;  /* 0x0000000085857220 */ /* 0x000fe20000410000 */
[----:B------:R-:W-:-:S02]  /*2900*/  HADD2.F32 R8, -RZ, R60.H0_H0 ;  /* 0x2000003cff087230 */ /* 0x000fc40000004100 */
[-C--:B------:R-:W-:Y:S01]  /*2910*/  FMUL.FTZ R135, R135, R0.reuse ;  /* 0x0000000087877220 */ /* 0x080fe20000410000 */
[----:B------:R-:W-:Y:S02]  /*2920*/  HADD2.F32 R4, -RZ, R60.H1_H1 ;  /* 0x3000003cff047230 */ /* 0x000fe40000004100 */
[----:B------:R-:W-:Y:S01]  /*2930*/  FMUL.FTZ R7, R7, R0 ;  /* 0x0000000007077220 */ /* 0x000fe20000410000 */
[--C-:B------:R-:W-:Y:S02]  /*2940*/  HADD2.F32 R0, -RZ, R61.reuse.H1_H1 ;  /* 0x3000003dff007230 */ /* 0x100fe40000004100 */
        /* <DEDUP_REMOVED lines=13> */
.L_x_32525:
[----:B------:R-:W0:Y:S02]  /*2a20*/  LDC.64 R132, c[0x0][0x3a8] ;  /* 0x0000ea00ff847b82 */ /* 0x000e240000000a00 */
[----:B0-----:R-:W-:-:S05]  /*2a30*/  IMAD.WIDE.U32 R130, R130, 0x20, R132 ;  /* 0x0000002082827825 */ /* 0x001fca00078e0084 */
[----:B------:R0:W-:Y:S04]  /*2a40*/  STG.E.128 desc[UR6][R130.64], R8 ;  /* 0x0000000882007986 */ /* 0x0001e8000c101d06 */
[----:B------:R0:W-:Y:S02]  /*2a50*/  STG.E.128 desc[UR6][R130.64+0x10], R4 ;  /* 0x0000100482007986 */ /* 0x0001e4000c101d06 */
.L_x_32523:
[----:B------:R-:W-:Y:S05]  /*2a60*/  BSYNC.RECONVERGENT B0 ;  /* 0x0000000000007941 */ /* 0x000fea0003800200 */
.L_x_32522:
[----:B------:R-:W-:Y:S01]  /*2a70*/  FADD.FTZ R0, RZ, R48 ;  /* 0x00000030ff007221 */ /* 0x000fe20000010000 */
[C---:B------:R-:W-:Y:S01]  /*2a80*/  ISETP.GT.U32.AND P3, PT, R2.reuse, 0x3f, PT ;  /* 0x0000003f0200780c */ /* 0x040fe20003f64070 */
[----:B------:R-:W1:Y:S01]  /*2a90*/  S2R R140, SR_TID.X ;  /* 0x00000000008c7919 */ /* 0x000e620000002100 */
[C---:B------:R-:W-:Y:S01]  /*2aa0*/  ISETP.GT.U32.AND P2, PT, R2.reuse, 0x5f, PT ;  /* 0x0000005f0200780c */ /* 0x040fe20003f44070 */
[----:B0-----:R-:W-:Y:S01]  /*2ab0*/  FADD.FTZ R131, R49, R0 ;  /* 0x0000000031837221 */ /* 0x001fe20000010000 */
        /* <DEDUP_REMOVED lines=174> */
.L_x_32551:
        /* <DEDUP_REMOVED lines=17> */
[--C-:B-1----:R-:W-:Y:S01]  /*36b0*/  FADD.FTZ R131, R48, -R0.reuse ;  /* 0x8000000030837221 */ /* 0x102fe20000010000 */
        /* <DEDUP_REMOVED lines=9> */
[----:B------:R-:W-:Y:S02]  /*3750*/  HADD2.F32 R134, -RZ, R138.H0_H0 ;  /* 0x2000008aff867230 */ /* 0x000fe40000004100 */
[----:B------:R-:W-:Y:S01]  /*3760*/  FADD.FTZ R141, R47, -R0 ;  /* 0x800000002f8d7221 */ /* 0x000fe20000010000 */
[----:B------:R-:W-:Y:S01]  /*3770*/  FFMA.FTZ R133, R133, R140, R142 ;  /* 0x0000008c85857223 */ /* 0x000fe2000001008e */
[----:B------:R-:W-:Y:S02]  /*3780*/  HADD2.F32 R140, -RZ, R126.H0_H0 ;  /* 0x2000007eff8c7230 */ /* 0x000fe40000004100 */
[C---:B------:R-:W-:Y:S01]  /*3790*/  FMUL.FTZ R131, R130.reuse, R131 ;  /* 0x0000008382837220 */ /* 0x040fe20000410000 */
[----:B------:R-:W-:Y:S01]  /*37a0*/  FMUL.FTZ R145, R130, R141 ;  /* 0x0000008d82917220 */ /* 0x000fe20000410000 */
[----:B------:R-:W-:Y:S01]  /*37b0*/  FADD.FTZ R135, R46, -R0 ;  /* 0x800000002e877221 */ /* 0x000fe20000010000 */
[----:B------:R-:W-:-:S02]  /*37c0*/  HADD2.F32 R142, -RZ, R139.H0_H0 ;  /* 0x2000008bff8e7230 */ /* 0x000fc40000004100 */
[----:B------:R-:W-:Y:S01]  /*37d0*/  FFMA.FTZ R143, R131, R134, R140 ;  /* 0x00000086838f7223 */ /* 0x000fe2000001008c */
[----:B------:R-:W-:Y:S01]  /*37e0*/  HADD2.F32 R144, -RZ, R127.H0_H0 ;  /* 0x2000007fff907230 */ /* 0x000fe20000004100 */
[----:B------:R-:W0:Y:S01]  /*37f0*/  LDC.64 R140, c[0x0][0x428] ;  /* 0x00010a00ff8c7b82 */ /* 0x000e220000000a00 */
[----:B------:R-:W-:Y:S02]  /*3800*/  HADD2.F32 R146, -RZ, R139.H1_H1 ;  /* 0x3000008bff927230 */ /* 0x000fe40000004100 */
[----:B------:R-:W-:Y:S01]  /*3810*/  FMUL.FTZ R135, R130, R135 ;  /* 0x0000008782877220 */ /* 0x000fe20000410000 */
[----:B------:R-:W-:Y:S02]  /*3820*/  HADD2.F32 R148, -RZ, R127.H1_H1 ;  /* 0x3000007fff947230 */ /* 0x000fe40000004100 */
[----:B------:R-:W-:Y:S01]  /*3830*/  FADD.FTZ R131, R49, -R0 ;  /* 0x8000000031837221 */ /* 0x000fe20000010000 */
[----:B------:R-:W-:Y:S02]  /*3840*/  HADD2.F32 R134, -RZ, R136.H1_H1 ;  /* 0x30000088ff867230 */ /* 0x000fe40000004100 */
[----:B------:R-:W-:Y:S01]  /*3850*/  FFMA.FTZ R147, R135, R142, R144 ;  /* 0x0000008e87937223 */ /* 0x000fe20000010090 */
        /* <DEDUP_REMOVED lines=11> */
[----:B------:R-:W-:Y:S01]  /*3910*/  HADD2.F32 R142, -RZ, R124.H1_H1 ;  /* 0x3000007cff8e7230 */ /* 0x000fe20000004100 */
[----:B------:R-:W-:Y:S01]  /*3920*/  F2FP.F16.F32.PACK_AB R135, R152, R147 ;  /* 0x000000939887723e */ /* 0x000fe200000000ff */
[----:B------:R-:W-:-:S02]  /*3930*/  FFMA.FTZ R148, R145, R148, R150 ;  /* 0x0000009491947223 */ /* 0x000fc40000010096 */
[----:B------:R-:W-:Y:S01]  /*3940*/  F2FP.F16.F32.PACK_AB R133, R144, R133 ;  /* 0x000000859085723e */ /* 0x000fe200000000ff */
[----:B------:R-:W-:Y:S01]  /*3950*/  FFMA.FTZ R131, R131, R134, R142 ;  /* 0x0000008683837223 */ /* 0x000fe2000001008e */
[C---:B0-----:R-:W-:Y:S01]  /*3960*/  IMAD.WIDE.U32 R140, R128.reuse, 0x10, R140 ;  /* 0x00000010808c7825 */ /* 0x041fe200078e008c */
[----:B------:R-:W-:Y:S02]  /*3970*/  IADD3 R128, PT, PT, R128, 0x20, RZ ;  /* 0x0000002080807810 */ /* 0x000fe40007ffe0ff */
[----:B------:R-:W-:Y:S02]  /*3980*/  F2FP.F16.F32.PACK_AB R134, R148, R143 ;  /* 0x0000008f9486723e */ /* 0x000fe400000000ff */
[----:B------:R-:W-:-:S05]  /*3990*/  F2FP.F16.F32.PACK_AB R132, R131, R132 ;  /* 0x000000848384723e */ /* 0x000fca00000000ff */
[----:B------:R0:W-:Y:S02]  /*39a0*/  STG.E.128 desc[UR6][R140.64], R132 ;  /* 0x000000848c007986 */ /* 0x0001e4000c101d06 */
.L_x_32528:
[----:B------:R-:W-:Y:S05]  /*39b0*/  BSYNC.RECONVERGENT B0 ;  /* 0x0000000000007941 */ /* 0x000fea0003800200 */
.L_x_32527:
[----:B------:R-:W-:Y:S01]  /*39c0*/  ISETP.GE.U32.AND P0, PT, R2, 0x40, PT ;  /* 0x000000400200780c */ /* 0x000fe20003f06070 */
[----:B------:R-:W-:-:S12]  /*39d0*/  BSSY.RECONVERGENT B0, `(.L_x_32529) ;  /* 0x0000032000007945 */ /* 0x000fd80003800200 */
[----:B------:R-:W-:Y:S05]  /*39e0*/  @!P0 BRA `(.L_x_32530) ;  /* 0x0000000000c08947 */ /* 0x000fea0003800000 */
[--C-:B-1----:R-:W-:Y:S01]  /*39f0*/  FADD.FTZ R131, R40, -R0.reuse ;  /* 0x8000000028837221 */ /* 0x102fe20000010000 */
[----:B0----5:R-:W-:Y:S02]  /*3a00*/  HADD2.F32 R132, -RZ, R116.H0_H0 ;  /* 0x20000074ff847230 */ /* 0x021fe40000004100 */
        /* <DEDUP_REMOVED lines=46> */
.L_x_32530:
[----:B------:R-:W-:Y:S05]  /*3cf0*/  BSYNC.RECONVERGENT B0 ;  /* 0x0000000000007941 */ /* 0x000fea0003800200 */
.L_x_32529:
[----:B------:R-:W-:Y:S01]  /*3d00*/  ISETP.GE.U32.AND P0, PT, R2, 0x60, PT ;  /* 0x000000600200780c */ /* 0x000fe20003f06070 */
[----:B------:R-:W-:-:S12]  /*3d10*/  BSSY.RECONVERGENT B0, `(.L_x_32531) ;  /* 0x0000032000007945 */ /* 0x000fd80003800200 */
[----:B------:R-:W-:Y:S05]  /*3d20*/  @!P0 BRA `(.L_x_32532) ;  /* 0x0000000000c08947 */ /* 0x000fea0003800000 */
[--C-:B-1----:R-:W-:Y:S01]  /*3d30*/  FADD.FTZ R131, R32, -R0.reuse ;  /* 0x8000000020837221 */ /* 0x102fe20000010000 */
[----:B0-2--5:R-:W-:Y:S02]  /*3d40*/  HADD2.F32 R132, -RZ, R104.H0_H0 ;  /* 0x20000068ff847230 */ /* 0x025fe40000004100 */
        /* <DEDUP_REMOVED lines=46> */
.L_x_32532:
[----:B------:R-:W-:Y:S05]  /*4030*/  BSYNC.RECONVERGENT B0 ;  /* 0x0000000000007941 */ /* 0x000fea0003800200 */
.L_x_32531:
[----:B------:R-:W-:Y:S01]  /*4040*/  ISETP.GE.U32.AND P0, PT, R2, 0x80, PT ;  /* 0x000000800200780c */ /* 0x000fe20003f06070 */
[----:B------:R-:W-:-:S12]  /*4050*/  BSSY.RECONVERGENT B0, `(.L_x_32533) ;  /* 0x0000032000007945 */ /* 0x000fd80003800200 */
[----:B------:R-:W-:Y:S05]  /*4060*/  @!P0 BRA `(.L_x_32534) ;  /* 0x0000000000c08947 */ /* 0x000fea0003800000 */
[--C-:B-1----:R-:W-:Y:S01]  /*4070*/  FADD.FTZ R131, R24, -R0.reuse ;  /* 0x8000000018837221 */ /* 0x102fe20000010000 */
[----:B0-23-5:R-:W-:Y:S02]  /*4080*/  HADD2.F32 R132, -RZ, R92.H0_H0 ;  /* 0x2000005cff847230 */ /* 0x02dfe40000004100 */
        /* <DEDUP_REMOVED lines=46> */
.L_x_32534:
[----:B------:R-:W-:Y:S05]  /*4370*/  BSYNC.RECONVERGENT B0 ;  /* 0x0000000000007941 */ /* 0x000fea0003800200 */
.L_x_32533:
[----:B------:R-:W-:Y:S01]  /*4380*/  ISETP.GE.U32.AND P0, PT, R2, 0xa0, PT ;  /* 0x000000a00200780c */ /* 0x000fe20003f06070 */
[----:B------:R-:W-:-:S12]  /*4390*/  BSSY.RECONVERGENT B0, `(.L_x_32535) ;  /* 0x0000032000007945 */ /* 0x000fd80003800200 */
[----:B------:R-:W-:Y:S05]  /*43a0*/  @!P0 BRA `(.L_x_32536) ;  /* 0x0000000000c08947 */ /* 0x000fea0003800000 */
[--C-:B-1----:R-:W-:Y:S01]  /*43b0*/  FADD.FTZ R131, R16, -R0.reuse ;  /* 0x8000000010837221 */ /* 0x102fe20000010000 */
[----:B0-2345:R-:W-:Y:S02]  /*43c0*/  HADD2.F32 R132, -RZ, R80.H0_H0 ;  /* 0x20000050ff847230 */ /* 0x03dfe40000004100 */
        /* <DEDUP_REMOVED lines=46> */
.L_x_32536:
[----:B------:R-:W-:Y:S05]  /*46b0*/  BSYNC.RECONVERGENT B0 ;  /* 0x0000000000007941 */ /* 0x000fea0003800200 */
.L_x_32535:
[----:B------:R-:W-:Y:S01]  /*46c0*/  ISETP.GE.U32.AND P0, PT, R2, 0xc0, PT ;  /* 0x000000c00200780c */ /* 0x000fe20003f06070 */
[----:B------:R-:W-:-:S12]  /*46d0*/  BSSY.RECONVERGENT B0, `(.L_x_32537) ;  /* 0x0000031000007945 */ /* 0x000fd80003800200 */
[----:B------:R-:W-:Y:S05]  /*46e0*/  @!P0 BRA `(.L_x_32538) ;  /* 0x0000000000bc8947 */ /* 0x000fea0003800000 */
[--C-:B-1----:R-:W-:Y:S01]  /*46f0*/  FADD.FTZ R131, R8, -R0.reuse ;  /* 0x8000000008837221 */ /* 0x102fe20000010000 */
[----:B0-2345:R-:W-:Y:S02]  /*4700*/  HADD2.F32 R132, -RZ, R68.H0_H0 ;  /* 0x20000044ff847230 */ /* 0x03dfe40000004100 */
[--C-:B------:R-:W-:Y:S01]  /*4710*/  FADD.FTZ R141, R10, -R0.reuse ;  /* 0x800000000a8d7221 */ /* 0x100fe20000010000 */
[----:B------:R-:W-:Y:S02]  /*4720*/  HADD2.F32 R134, -RZ, R64.H0_H0 ;  /* 0x20000040ff867230 */ /* 0x000fe40000004100 */
[----:B------:R-:W-:Y:S01]  /*4730*/  FMUL.FTZ R131, R130, R131 ;  /* 0x0000008382837220 */ /* 0x000fe20000410000 */
[--C-:B------:R-:W-:Y:S01]  /*4740*/  FADD.FTZ R145, R4, -R0.reuse ;  /* 0x8000000004917221 */ /* 0x100fe20000010000 */
[----:B------:R-:W-:Y:S01]  /*4750*/  FADD.FTZ R149, R6, -R0 ;  /* 0x8000000006957221 */ /* 0x000fe20000010000 */
[----:B------:R-:W-:Y:S02]  /*4760*/  HADD2.F32 R140, -RZ, R69.H0_H0 ;  /* 0x20000045ff8c7230 */ /* 0x000fe40000004100 */
[----:B------:R-:W-:Y:S01]  /*4770*/  FFMA.FTZ R131, R131, R132, R134 ;  /* 0x0000008483837223 */ /* 0x000fe20000010086 */
[----:B------:R-:W-:Y:S01]  /*4780*/  HADD2.F32 R142, -RZ, R65.H0_H0 ;  /* 0x20000041ff8e7230 */ /* 0x000fe20000004100 */
[----:B------:R-:W0:Y:S01]  /*4790*/  LDC.64 R132, c[0x0][0x428] ;  /* 0x00010a00ff847b82 */ /* 0x000e220000000a00 */
[----:B------:R-:W-:-:S02]  /*47a0*/  HADD2.F32 R144, -RZ, R70.H0_H0 ;  /* 0x20000046ff907230 */ /* 0x000fc40000004100 */
[--C-:B------:R-:W-:Y:S01]  /*47b0*/  FADD.FTZ R135, R9, -R0.reuse ;  /* 0x8000000009877221 */ /* 0x100fe20000010000 */
[----:B------:R-:W-:Y:S02]  /*47c0*/  HADD2.F32 R146, -RZ, R66.H0_H0 ;  /* 0x20000042ff927230 */ /* 0x000fe40000004100 */
[--C-:B------:R-:W-:Y:S01]  /*47d0*/  FADD.FTZ R143, R11, -R0.reuse ;  /* 0x800000000b8f7221 */ /* 0x100fe20000010000 */
[----:B------:R-:W-:Y:S02]  /*47e0*/  HADD2.F32 R148, -RZ, R71.H0_H0 ;  /* 0x20000047ff947230 */ /* 0x000fe40000004100 */
[--C-:B------:R-:W-:Y:S01]  /*47f0*/  FADD.FTZ R147, R5, -R0.reuse ;  /* 0x8000000005937221 */ /* 0x100fe20000010000 */
[----:B------:R-:W-:Y:S02]  /*4800*/  HADD2.F32 R150, -RZ, R67.H0_H0 ;  /* 0x20000043ff967230 */ /* 0x000fe40000004100 */
        /* <DEDUP_REMOVED lines=11> */
[----:B------:R-:W-:-:S02]  /*48c0*/  HADD2.F32 R135, -RZ, R68.H1_H1 ;  /* 0x30000044ff877230 */ /* 0x000fc40000004100 */
[----:B------:R-:W-:Y:S02]  /*48d0*/  HADD2.F32 R143, -RZ, R69.H1_H1 ;  /* 0x30000045ff8f7230 */ /* 0x000fe40000004100 */
        /* <DEDUP_REMOVED lines=16> */
.L_x_32538:
[----:B------:R-:W-:Y:S05]  /*49e0*/  BSYNC.RECONVERGENT B0 ;  /* 0x0000000000007941 */ /* 0x000fea0003800200 */
.L_x_32537:
[----:B-1----:R-:W1:Y:S02]  /*49f0*/  LDC.64 R130, c[0x0][0x380] ;  /* 0x0000e000ff827b82 */ /* 0x002e640000000a00 */
[----:B-1----:R-:W-:-:S04]  /*4a00*/  LEA R129, R130, R129, 0x2 ;  /* 0x0000008182817211 */ /* 0x002fc800078e10ff */
[----:B------:R-:W-:-:S13]  /*4a10*/  ISETP.GE.AND P0, PT, R129, R131, PT ;  /* 0x000000838100720c */ /* 0x000fda0003f06270 */
[----:B------:R-:W-:Y:S05]  /*4a20*/  @!P0 BRA `(.L_x_32539) ;  /* 0xffffffbc00f88947 */ /* 0x000fea000383ffff */
[----:B------:R-:W-:Y:S05]  /*4a30*/  EXIT ;  /* 0x000000000000794d */ /* 0x000fea0003800000 */
.L_x_32526:
        /* <DEDUP_REMOVED lines=8> */
.L_x_32541:
[----:B------:R-:W-:Y:S05]  /*4ac0*/  BSYNC B0 ;  /* 0x0000000000007941 */ /* 0x000fea0003800000 */
.L_x_32540:
        /* <DEDUP_REMOVED lines=10> */
.L_x_32542:
[----:B------:R-:W-:Y:S01]  /*4b70*/  HFMA2 R144, -RZ, RZ, 0, 2.384185791015625e-07 ;  /* 0x00000004ff907431 */ /* 0x000fe200000001ff */
[----:B------:R-:W-:-:S05]  /*4b80*/  MOV R133, R141 ;  /* 0x0000008d00857202 */ /* 0x000fca0000000f00 */
[----:B------:R-:W-:-:S05]  /*4b90*/  FADD.FTZ R133, R132, R133 ;  /* 0x0000008584857221 */ /* 0x000fca0000010000 */
[----:B------:R-:W-:-:S07]  /*4ba0*/  MOV R143, R133 ;  /* 0x00000085008f7202 */ /* 0x000fce0000000f00 */
[----:B------:R-:W-:Y:S05]  /*4bb0*/  WARPSYNC.COLLECTIVE R142, `(.L_x_32543) ;  /* 0x000000008e087348 */ /* 0x000fea0003c00000 */
[----:B------:R0:W1:Y:S02]  /*4bc0*/  SHFL.BFLY P6, R141, R143, R144, R145 ;  /* 0x0c0000908f8d7389 */ /* 0x00006400000c0091 */
[----:B01----:R-:W-:Y:S05]  /*4bd0*/  ENDCOLLECTIVE ;  /* 0x000000000000791b */ /* 0x003fea0003800000 */
.L_x_32543:
[----:B------:R-:W-:Y:S01]  /*4be0*/  HFMA2 R144, -RZ, RZ, 0, 4.76837158203125e-07 ;  /* 0x00000008ff907431 */ /* 0x000fe200000001ff */
[----:B------:R-:W-:-:S05]  /*4bf0*/  MOV R0, R141 ;  /* 0x0000008d00007202 */ /* 0x000fca0000000f00 */
[----:B------:R-:W-:-:S05]  /*4c00*/  FADD.FTZ R134, R133, R0 ;  /* 0x0000000085867221 */ /* 0x000fca0000010000 */
[----:B------:R-:W-:-:S07]  /*4c10*/  MOV R143, R134 ;  /* 0x00000086008f7202 */ /* 0x000fce0000000f00 */
[----:B------:R-:W-:Y:S05]  /*4c20*/  WARPSYNC.COLLECTIVE R142, `(.L_x_32544) ;  /* 0x000000008e087348 */ /* 0x000fea0003c00000 */
[----:B------:R0:W1:Y:S02]  /*4c30*/  SHFL.BFLY P6, R141, R143, R144, R145 ;  /* 0x0c0000908f8d7389 */ /* 0x00006400000c0091 */
[----:B01----:R-:W-:Y:S05]  /*4c40*/  ENDCOLLECTIVE ;  /* 0x000000000000791b */ /* 0x003fea0003800000 */
.L_x_32544:
[----:B------:R-:W-:Y:S01]  /*4c50*/  HFMA2 R144, -RZ, RZ, 0, 9.5367431640625e-07 ;  /* 0x00000010ff907431 */ /* 0x000fe200000001ff */
[----:B------:R-:W-:-:S05]  /*4c60*/  MOV R135, R141 ;  /* 0x0000008d00877202 */ /* 0x000fca0000000f00 */
[----:B------:R-:W-:-:S05]  /*4c70*/  FADD.FTZ R135, R134, R135 ;  /* 0x0000008786877221 */ /* 0x000fca0000010000 */
[----:B------:R-:W-:-:S07]  /*4c80*/  MOV R143, R135 ;  /* 0x00000087008f7202 */ /* 0x000fce0000000f00 */
[----:B------:R-:W-:Y:S05]  /*4c90*/  WARPSYNC.COLLECTIVE R142, `(.L_x_32545) ;  /* 0x000000008e087348 */ /* 0x000fea0003c00000 */
[----:B------:R0:W1:Y:S02]  /*4ca0*/  SHFL.BFLY P6, R141, R143, R144, R145 ;  /* 0x0c0000908f8d7389 */ /* 0x00006400000c0091 */
[----:B01----:R-:W-:Y:S05]  /*4cb0*/  ENDCOLLECTIVE ;  /* 0x000000000000791b */ /* 0x003fea0003800000 */
.L_x_32545:
        /* <DEDUP_REMOVED lines=106> */
.L_x_32546:
[----:B------:R-:W-:Y:S01]  /*5360*/  HFMA2 R144, -RZ, RZ, 0, 1.1920928955078125e-07 ;  /* 0x00000002ff907431 */ /* 0x000fe200000001ff */
[----:B------:R-:W-:-:S05]  /*5370*/  MOV R133, R141 ;  /* 0x0000008d00857202 */ /* 0x000fca0000000f00 */
[----:B------:R-:W-:-:S05]  /*5380*/  FADD.FTZ R133, R0, R133 ;  /* 0x0000008500857221 */ /* 0x000fca0000010000 */
[----:B------:R-:W-:-:S07]  /*5390*/  MOV R143, R133 ;  /* 0x00000085008f7202 */ /* 0x000fce0000000f00 */
[----:B------:R-:W-:Y:S05]  /*53a0*/  WARPSYNC.COLLECTIVE R142, `(.L_x_32547) ;  /* 0x000000008e087348 */ /* 0x000fea0003c00000 */
[----:B------:R0:W1:Y:S02]  /*53b0*/  SHFL.BFLY P6, R141, R143, R144, R145 ;  /* 0x0c0000908f8d7389 */ /* 0x00006400000c0091 */
[----:B01----:R-:W-:Y:S05]  /*53c0*/  ENDCOLLECTIVE ;  /* 0x000000000000791b */ /* 0x003fea0003800000 */
.L_x_32547:
[----:B------:R-:W-:Y:S01]  /*53d0*/  HFMA2 R144, -RZ, RZ, 0, 2.384185791015625e-07 ;  /* 0x00000004ff907431 */ /* 0x000fe200000001ff */
[----:B------:R-:W-:-:S05]  /*53e0*/  MOV R132, R141 ;  /* 0x0000008d00847202 */ /* 0x000fca0000000f00 */
[----:B------:R-:W-:-:S05]  /*53f0*/  FADD.FTZ R132, R133, R132 ;  /* 0x0000008485847221 */ /* 0x000fca0000010000 */
[----:B------:R-:W-:-:S07]  /*5400*/  MOV R143, R132 ;  /* 0x00000084008f7202 */ /* 0x000fce0000000f00 */
[----:B------:R-:W-:Y:S05]  /*5410*/  WARPSYNC.COLLECTIVE R142, `(.L_x_32548) ;  /* 0x000000008e087348 */ /* 0x000fea0003c00000 */
[----:B------:R0:W1:Y:S02]  /*5420*/  SHFL.BFLY P6, R141, R143, R144, R145 ;  /* 0x0c0000908f8d7389 */ /* 0x00006400000c0091 */
[----:B01----:R-:W-:Y:S05]  /*5430*/  ENDCOLLECTIVE ;  /* 0x000000000000791b */ /* 0x003fea0003800000 */
.L_x_32548:
[----:B------:R-:W-:Y:S01]  /*5440*/  HFMA2 R144, -RZ, RZ, 0, 4.76837158203125e-07 ;  /* 0x00000008ff907431 */ /* 0x000fe200000001ff */
[----:B------:R-:W-:-:S05]  /*5450*/  MOV R135, R141 ;  /* 0x0000008d00877202 */ /* 0x000fca0000000f00 */
[----:B------:R-:W-:-:S05]  /*5460*/  FADD.FTZ R135, R132, R135 ;  /* 0x0000008784877221 */ /* 0x000fca0000010000 */
[----:B------:R-:W-:-:S07]  /*5470*/  MOV R143, R135 ;  /* 0x00000087008f7202 */ /* 0x000fce0000000f00 */
[----:B------:R-:W-:Y:S05]  /*5480*/  WARPSYNC.COLLECTIVE R142, `(.L_x_32549) ;  /* 0x000000008e087348 */ /* 0x000fea0003c00000 */
[----:B------:R0:W1:Y:S02]  /*5490*/  SHFL.BFLY P6, R141, R143, R144, R145 ;  /* 0x0c0000908f8d7389 */ /* 0x00006400000c0091 */
[----:B01----:R-:W-:Y:S05]  /*54a0*/  ENDCOLLECTIVE ;  /* 0x000000000000791b */ /* 0x003fea0003800000 */
.L_x_32549:
[----:B------:R-:W-:Y:S01]  /*54b0*/  HFMA2 R144, -RZ, RZ, 0, 9.5367431640625e-07 ;  /* 0x00000010ff907431 */ /* 0x000fe200000001ff */
[----:B------:R-:W-:-:S05]  /*54c0*/  MOV R134, R141 ;  /* 0x0000008d00867202 */ /* 0x000fca0000000f00 */
[----:B------:R-:W-:-:S05]  /*54d0*/  FADD.FTZ R134, R135, R134 ;  /* 0x0000008687867221 */ /* 0x000fca0000010000 */
[----:B------:R-:W-:-:S07]  /*54e0*/  MOV R143, R134 ;  /* 0x00000086008f7202 */ /* 0x000fce0000000f00 */
[----:B------:R-:W-:Y:S05]  /*54f0*/  WARPSYNC.COLLECTIVE R142, `(.L_x_32550) ;  /* 0x000000008e087348 */ /* 0x000fea0003c00000 */
[----:B------:R0:W1:Y:S02]  /*5500*/  SHFL.BFLY P6, R141, R143, R144, R145 ;  /* 0x0c0000908f8d7389 */ /* 0x00006400000c0091 */
[----:B01----:R-:W-:Y:S05]  /*5510*/  ENDCOLLECTIVE ;  /* 0x000000000000791b */ /* 0x003fea0003800000 */
.L_x_32550:
[----:B------:R-:W-:Y:S05]  /*5520*/  BRA `(.L_x_32551) ;  /* 0xffffffe0001c7947 */ /* 0x000fea000383ffff */
.L_x_32552:
        /* <DEDUP_REMOVED lines=13> */
.L_x_54428:


//--------------------- .text._ZN10layer_norm13ln_fwd_kernelINS_13Kernel_traitsI6__halfS2_fS2_fjLj1536ELj1ELj4ELj1ELj16ENS_18Kernel_traits_baseILj1536ES2_S2_fS2_fjLj128EEEEELb0ELb1ELb0ELb1EEEvNS_9FwdParamsE --------------------------
	.section	.text._ZN10layer_norm13ln_fwd_kernelINS_13Kernel_traitsI6__halfS2_fS2_fjLj1536ELj1ELj4ELj1ELj16ENS_18Kernel_traits_baseILj1536ES2_S2_fS2_fjLj128EEEEELb0ELb1ELb0ELb1EEEvNS_9FwdParamsE,"ax",@progbits
	.align	128
        .global         _ZN10layer_norm13ln_fwd_kernelINS_13Kernel_traitsI6__halfS2_fS2_fjLj1536ELj1ELj4ELj1ELj16ENS_18Kernel_traits_baseILj1536ES2_S2_fS2_fjLj128EEEEELb0ELb1ELb0ELb1EEEvNS_9FwdParamsE
        .type           _ZN10layer_norm13ln_fwd_kernelINS_13Kernel_traitsI6__halfS2_fS2_fjLj1536ELj1ELj4ELj1ELj16ENS_18Kernel_traits_baseILj1536ES2_S2_fS2_fjLj128EEEEELb0ELb1ELb0ELb1EEEvNS_9FwdParamsE,@function
        .size           _ZN10layer_norm13ln_fwd_kernelINS_13Kernel_traitsI6__halfS2_fS2_fjLj1536ELj1ELj4ELj1ELj16ENS_18Kernel_traits_baseILj1536ES2_S2_fS2_fjLj128EEEEELb0ELb1ELb0ELb1EEEvNS_9FwdParamsE,(.L_x_54429 - _ZN10layer_norm13ln_fwd_kernelINS_13Kernel_traitsI6__halfS2_fS2_fjLj1536ELj1ELj4ELj1ELj16ENS_18Kernel_traits_baseILj1536ES2_S2_fS2_fjLj128EEEEELb0ELb1ELb0ELb1EEEvNS_9FwdParamsE)
        .other          _ZN10layer_norm13ln_fwd_kernelINS_13Kernel_traitsI6__halfS2_fS2_fjLj1536ELj1ELj4ELj1ELj16ENS_18Kernel_traits_baseILj1536ES2_S2_fS2_fjLj128EEEEELb0ELb1ELb0ELb1EEEvNS_9FwdParamsE,@"STO_CUDA_ENTRY STV_DEFAULT"
_ZN10layer_norm13ln_fwd_kernelINS_13Kernel_traitsI6__halfS2_fS2_fjLj1536ELj1ELj4ELj1ELj16ENS_18Kernel_traits_baseILj1536ES2_S2_fS2_fjLj128EEEEELb0ELb1ELb0ELb1EEEvNS_9FwdParamsE:
.text._ZN10layer_norm13ln_fwd_kernelINS_13Kernel_traitsI6__halfS2_fS2_fjLj1536ELj1ELj4ELj1ELj16ENS_18Kernel_traits_baseILj1536ES2_S2_fS2_fjLj128EEEEELb0ELb1ELb0ELb1EEEvNS_9FwdParamsE:
        /* <DEDUP_REMOVED lines=37> */
.L_x_32553:
        /* <DEDUP_REMOVED lines=28> */
.L_x_32554:
        /* <DEDUP_REMOVED lines=10> */
.L_x_32568:
[----:B--2---:R-:W0:Y:S01]  /*04b0*/  @P0 LDC.64 R4, c[0x0][0x3e0] ;  /* 0x0000f800ff040b82 */ /* 0x004e220000000a00 */
[----:B------:R-:W-:-:S05]  /*04c0*/  IMAD R3, R2, UR10, RZ ;  /* 0x0000000a02037c24 */ /* 0x000fca000f8e02ff */
[----:B------:R-:W-:Y:S02]  /*04d0*/  SHF.R.S32.HI R6, RZ, 0x1f, R3 ;  /* 0x0000001fff067819 */ /* 0x000fe40000011403 */
[----:B------:R-:W1:Y:S02]  /*04e0*/  LDC.64 R92, c[0x0][0x390] ;  /* 0x0000e400ff5c7b82 */ /* 0x000e640000000a00 */
[----:B------:R-:W-:-:S04]  /*04f0*/  LEA.HI R3, R6, R3, RZ, 0x3 ;  /* 0x0000000306037211 */ /* 0x000fc800078f18ff */
[----:B------:R-:W-:Y:S01]  /*0500*/  LEA.HI.SX32 R10, R3, R0, 0x1d ;  /* 0x00000000030a7211 */ /* 0x000fe200078feaff */
[----:B0-----:R-:W-:-:S06]  /*0510*/  @P0 IMAD.WIDE R4, R2, 0x2, R4 ;  /* 0x0000000202040825 */ /* 0x001fcc00078e0204 */
[----:B------:R-:W2:Y:S01]  /*0520*/  @P0 LDG.E.U16 R4, desc[UR6][R4.64] ;  /* 0x0000000604040981 */ /* 0x000ea2000c1e1500 */
[----:B-1----:R-:W-:-:S06]  /*0530*/  IMAD.WIDE.U32 R96, R10, 0x10, R92 ;  /* 0x000000100a607825 */ /* 0x002fcc00078e005c */
[----:B-----5:R-:W5:Y:S01]  /*0540*/  LDG.E.128 R96, desc[UR6][R96.64] ;  /* 0x0000000660607981 */ /* 0x020f62000c1e1d00 */
[----:B------:R-:W-:Y:S01]  /*0550*/  ISETP.NE.U32.AND P1, PT, RZ, UR8, PT ;  /* 0x00000008ff007c0c */ /* 0x000fe2000bf25070 */
[----:B------:R-:W-:-:S03]  /*0560*/  HFMA2 R7, -RZ, RZ, 1.875, 0 ;  /* 0x3f800000ff077431 */ /* 0x000fc600000001ff */
[----:B------:R-:W-:Y:S01]  /*0570*/  ISETP.NE.AND.EX P1, PT, RZ, UR9, PT, P1 ;  /* 0x00000009ff007c0c */ /* 0x000fe2000bf25310 */
[----:B--2---:R-:W-:-:S12]  /*0580*/  @P0 HADD2.F32 R7, -RZ, R4.H0_H0 ;  /* 0x20000004ff070230 */ /* 0x004fd80000004100 */
[----:B------:R-:W-:Y:S05]  /*0590*/  @!P1 BRA `(.L_x_32555) ;  /* 0x0000000000949947 */ /* 0x000fea0003800000 */
[----:B------:R-:W0:Y:S02]  /*05a0*/  LDC.64 R4, c[0x0][0x3a0] ;  /* 0x0000e800ff047b82 */ /* 0x000e240000000a00 */
[----:B0-----:R-:W-:-:S05]  /*05b0*/  IMAD.WIDE.U32 R4, R10, 0x20, R4 ;  /* 0x000000200a047825 */ /* 0x001fca00078e0004 */
[----:B------:R-:W2:Y:S04]  /*05c0*/  LDG.E.128 R84, desc[UR6][R4.64] ;  /* 0x0000000604547981 */ /* 0x000ea8000c1e1d00 */
[----:B------:R0:W3:Y:S01]  /*05d0*/  LDG.E.128 R88, desc[UR6][R4.64+0x10] ;  /* 0x0000100604587981 */ /* 0x0000e2000c1e1d00 */
[----:B-----5:R-:W-:Y:S02]  /*05e0*/  HADD2.F32 R6, -RZ, R96.H0_H0 ;  /* 0x20000060ff067230 */ /* 0x020fe40000004100 */
[----:B------:R-:W-:Y:S02]  /*05f0*/  HADD2.F32 R8, -RZ, R97.H0_H0 ;  /* 0x20000061ff087230 */ /* 0x000fe40000004100 */
[----:B------:R-:W-:Y:S02]  /*0600*/  HADD2.F32 R100, -RZ, R98.H0_H0 ;  /* 0x20000062ff647230 */ /* 0x000fe40000004100 */
[----:B------:R-:W-:Y:S01]  /*0610*/  FMUL.FTZ R3, R6, R7 ;  /* 0x0000000706037220 */ /* 0x000fe20000410000 */
[----:B------:R-:W-:-:S02]  /*0620*/  HADD2.F32 R136, -RZ, R60.H0_H0 ;  /* 0x2000003cff887230 */ /* 0x000fc40000004100 */
[----:B------:R-:W-:Y:S02]  /*0630*/  HADD2.F32 R138, -RZ, R61.H0_H0 ;  /* 0x2000003dff8a7230 */ /* 0x000fe40000004100 */
[-C--:B0-----:R-:W-:Y:S01]  /*0640*/  FMUL.FTZ R5, R8, R7.reuse ;  /* 0x0000000708057220 */ /* 0x081fe20000410000 */
[----:B------:R-:W-:Y:S02]  /*0650*/  HADD2.F32 R96, -RZ, R96.H1_H1 ;  /* 0x30000060ff607230 */ /* 0x000fe40000004100 */
[----:B------:R-:W-:Y:S02]  /*0660*/  HADD2.F32 R94, -RZ, R97.H1_H1 ;  /* 0x30000061ff5e7230 */ /* 0x000fe40000004100 */
[----:B------:R-:W-:Y:S02]  /*0670*/  HADD2.F32 R98, -RZ, R98.H1_H1 ;  /* 0x30000062ff627230 */ /* 0x000fe40000004100 */
[----:B------:R-:W-:Y:S01]  /*0680*/  FMUL.FTZ R96, R96, R7 ;  /* 0x0000000760607220 */ /* 0x000fe20000410000 */
[----:B------:R-:W-:-:S02]  /*0690*/  HADD2.F32 R102, -RZ, R99.H0_H0 ;  /* 0x20000063ff667230 */ /* 0x000fc40000004100 */
[-C--:B------:R-:W-:Y:S01]  /*06a0*/  FMUL.FTZ R94, R94, R7.reuse ;  /* 0x000000075e5e7220 */ /* 0x080fe20000410000 */
[----:B------:R-:W-:Y:S02]  /*06b0*/  HADD2.F32 R104, -RZ, R99.H1_H1 ;  /* 0x30000063ff687230 */ /* 0x000fe40000004100 */
[-C--:B------:R-:W-:Y:S01]  /*06c0*/  FMUL.FTZ R98, R98, R7.reuse ;  /* 0x0000000762627220 */ /* 0x080fe20000410000 */
[----:B------:R-:W-:Y:S02]  /*06d0*/  HADD2.F32 R137, -RZ, R60.H1_H1 ;  /* 0x3000003cff897230 */ /* 0x000fe40000004100 */
[----:B------:R-:W-:Y:S02]  /*06e0*/  HADD2.F32 R139, -RZ, R61.H1_H1 ;  /* 0x3000003dff8b7230 */ /* 0x000fe40000004100 */
[----:B------:R-:W-:Y:S01]  /*06f0*/  FMUL.FTZ R104, R104, R7 ;  /* 0x0000000768687220 */ /* 0x000fe20000410000 */
[--C-:B------:R-:W-:Y:S02]  /*0700*/  HADD2.F32 R124, -RZ, R62.reuse.H0_H0 ;  /* 0x2000003eff7c7230 */ /* 0x100fe40000004100 */
[----:B------:R-:W-:-:S02]  /*0710*/  HADD2.F32 R125, -RZ, R62.H1_H1 ;  /* 0x3000003eff7d7230 */ /* 0x000fc40000004100 */
[--C-:B------:R-:W-:Y:S02]  /*0720*/  HADD2.F32 R126, -RZ, R63.reuse.H0_H0 ;  /* 0x2000003fff7e7230 */ /* 0x100fe40000004100 */
[----:B------:R-:W-:Y:S02]  /*0730*/  HADD2.F32 R127, -RZ, R63.H1_H1 ;  /* 0x3000003fff7f7230 */ /* 0x000fe40000004100 */
[----:B--2---:R-:W-:Y:S01]  /*0740*/  FFMA.FTZ R136, R3, R136, R84 ;  /* 0x0000008803887223 */ /* 0x004fe20000010054 */
[----:B------:R-:W-:Y:S01]  /*0750*/  FFMA.FTZ R138, R5, R138, R86 ;  /* 0x0000008a058a7223 */ /* 0x000fe20000010056 */
[-C--:B------:R-:W-:Y:S01]  /*0760*/  FMUL.FTZ R3, R100, R7.reuse ;  /* 0x0000000764037220 */ /* 0x080fe20000410000 */
[----:B------:R-:W-:Y:S01]  /*0770*/  FMUL.FTZ R5, R102, R7 ;  /* 0x0000000766057220 */ /* 0x000fe20000410000 */
[----:B------:R-:W-:Y:S01]  /*0780*/  FFMA.FTZ R137, R96, R137, R85 ;  /* 0x0000008960897223 */ /* 0x000fe20000010055 */
[----:B------:R-:W-:Y:S01]  /*0790*/  FFMA.FTZ R139, R94, R139, R87 ;  /* 0x0000008b5e8b7223 */ /* 0x000fe20000010057 */
[----:B---3--:R-:W-:Y:S01]  /*07a0*/  FFMA.FTZ R124, R3, R124, R88 ;  /* 0x0000007c037c7223 */ /* 0x008fe20000010058 */
[----:B------:R-:W-:Y:S01]  /*07b0*/  FFMA.FTZ R125, R98, R125, R89 ;  /* 0x0000007d627d7223 */ /* 0x000fe20000010059 */
[----:B------:R-:W-:Y:S01]  /*07c0*/  FFMA.FTZ R126, R5, R126, R90 ;  /* 0x0000007e057e7223 */ /* 0x000fe2000001005a */
[----:B------:R-:W-:Y:S01]  /*07d0*/  FFMA.FTZ R127, R104, R127, R91 ;  /* 0x0000007f687f7223 */ /* 0x000fe2000001005b */
[----:B------:R-:W-:Y:S06]  /*07e0*/  BRA `(.L_x_32556) ;  /* 0x0000000000807947 */ /* 0x000fec0003800000 */
.L_x_32555:
[----:B-----5:R-:W-:Y:S02]  /*07f0*/  HADD2.F32 R4, -RZ, R96.H0_H0 ;  /* 0x20000060ff047230 */ /* 0x020fe40000004100 */
[----:B------:R-:W-:Y:S02]  /*0800*/  HADD2.F32 R6, -RZ, R97.H0_H0 ;  /* 0x20000061ff067230 */ /* 0x000fe40000004100 */
[----:B------:R-:W-:Y:S02]  /*0810*/  HADD2.F32 R3, -RZ, R60.H0_H0 ;  /* 0x2000003cff037230 */ /* 0x000fe40000004100 */
[-C--:B------:R-:W-:Y:S01]  /*0820*/  FMUL.FTZ R4, R4, R7.reuse ;  /* 0x0000000704047220 */ /* 0x080fe20000410000 */
[----:B------:R-:W-:Y:S02]  /*0830*/  HADD2.F32 R5, -RZ, R61.H0_H0 ;  /* 0x2000003dff057230 */ /* 0x000fe40000004100 */
[----:B------:R-:W-:Y:S01]  /*0840*/  FMUL.FTZ R6, R6, R7 ;  /* 0x0000000706067220 */ /* 0x000fe20000410000 */
[----:B------:R-:W-:-:S02]  /*0850*/  HADD2.F32 R94, -RZ, R98.H0_H0 ;  /* 0x20000062ff5e7230 */ /* 0x000fc40000004100 */
[----:B------:R-:W-:Y:S01]  /*0860*/  FMUL.FTZ R136, R4, R3 ;  /* 0x0000000304887220 */ /* 0x000fe20000410000 */
[----:B------:R-:W-:Y:S02]  /*0870*/  HADD2.F32 R96, -RZ, R96.H1_H1 ;  /* 0x30000060ff607230 */ /* 0x000fe40000004100 */
[----:B------:R-:W-:Y:S01]  /*0880*/  FMUL.FTZ R138, R6, R5 ;  /* 0x00000005068a7220 */ /* 0x000fe20000410000 */
        /* <DEDUP_REMOVED lines=12> */
[----:B------:R-:W-:-:S02]  /*0950*/  HADD2.F32 R3, -RZ, R62.H0_H0 ;  /* 0x2000003eff037230 */ /* 0x000fc40000004100 */
[----:B------:R-:W-:Y:S01]  /*0960*/  FMUL.FTZ R137, R96, R137 ;  /* 0x0000008960897220 */ /* 0x000fe20000410000 */
[----:B------:R-:W-:Y:S02]  /*0970*/  HADD2.F32 R125, -RZ, R62.H1_H1 ;  /* 0x3000003eff7d7230 */ /* 0x000fe40000004100 */
[----:B------:R-:W-:Y:S01]  /*0980*/  FMUL.FTZ R139, R8, R139 ;  /* 0x0000008b088b7220 */ /* 0x000fe20000410000 */
[--C-:B------:R-:W-:Y:S02]  /*0990*/  HADD2.F32 R5, -RZ, R63.reuse.H0_H0 ;  /* 0x2000003fff057230 */ /* 0x100fe40000004100 */
[----:B------:R-:W-:Y:S01]  /*09a0*/  FMUL.FTZ R124, R94, R3 ;  /* 0x000000035e7c7220 */ /* 0x000fe20000410000 */
[----:B------:R-:W-:Y:S02]  /*09b0*/  HADD2.F32 R127, -RZ, R63.H1_H1 ;  /* 0x3000003fff7f7230 */ /* 0x000fe40000004100 */
[----:B------:R-:W-:Y:S01]  /*09c0*/  FMUL.FTZ R125, R98, R125 ;  /* 0x0000007d627d7220 */ /* 0x000fe20000410000 */
[----:B------:R-:W-:-:S02]  /*09d0*/  FMUL.FTZ R126, R100, R5 ;  /* 0x00000005647e7220 */ /* 0x000fc40000410000 */
[----:B------:R-:W-:-:S07]  /*09e0*/  FMUL.FTZ R127, R102, R127 ;  /* 0x0000007f667f7220 */ /* 0x000fce0000410000 */
.L_x_32556:
        /* <DEDUP_REMOVED lines=12> */
[----:B-----5:R-:W-:Y:S02]  /*0ab0*/  HADD2.F32 R6, -RZ, R96.H0_H0 ;  /* 0x20000060ff067230 */ /* 0x020fe40000004100 */
[----:B0-----:R-:W-:Y:S02]  /*0ac0*/  HADD2.F32 R94, -RZ, R97.H0_H0 ;  /* 0x20000061ff5e7230 */ /* 0x001fe40000004100 */
[----:B------:R-:W-:Y:S02]  /*0ad0*/  HADD2.F32 R102, -RZ, R98.H0_H0 ;  /* 0x20000062ff667230 */ /* 0x000fe40000004100 */
[-C--:B------:R-:W-:Y:S01]  /*0ae0*/  FMUL.FTZ R3, R6, R7.reuse ;  /* 0x0000000706037220 */ /* 0x080fe20000410000 */
[----:B------:R-:W-:Y:S02]  /*0af0*/  HADD2.F32 R128, -RZ, R64.H0_H0 ;  /* 0x20000040ff807230 */ /* 0x000fe40000004100 */
[----:B------:R-:W-:Y:S01]  /*0b00*/  FMUL.FTZ R5, R94, R7 ;  /* 0x000000075e057220 */ /* 0x000fe20000410000 */
[----:B------:R-:W-:-:S02]  /*0b10*/  HADD2.F32 R130, -RZ, R65.H0_H0 ;  /* 0x20000041ff827230 */ /* 0x000fc40000004100 */
[----:B------:R-:W-:Y:S02]  /*0b20*/  HADD2.F32 R96, -RZ, R96.H1_H1 ;  /* 0x30000060ff607230 */ /* 0x000fe40000004100 */
[----:B------:R-:W-:Y:S01]  /*0b30*/  FFMA.FTZ R128, R3, R128, R84 ;  /* 0x0000008003807223 */ /* 0x000fe20000010054 */
        /* <DEDUP_REMOVED lines=12> */
[--C-:B------:R-:W-:Y:S02]  /*0c00*/  HADD2.F32 R112, -RZ, R66.reuse.H0_H0 ;  /* 0x20000042ff707230 */ /* 0x100fe40000004100 */
[----:B------:R-:W-:Y:S01]  /*0c10*/  FMUL.FTZ R106, R106, R7 ;  /* 0x000000076a6a7220 */ /* 0x000fe20000410000 */
[----:B------:R-:W-:-:S02]  /*0c20*/  HADD2.F32 R113, -RZ, R66.H1_H1 ;  /* 0x30000042ff717230 */ /* 0x000fc40000004100 */
[----:B------:R-:W-:Y:S01]  /*0c30*/  FFMA.FTZ R129, R96, R129, R85 ;  /* 0x0000008160817223 */ /* 0x000fe20000010055 */
[--C-:B------:R-:W-:Y:S02]  /*0c40*/  HADD2.F32 R114, -RZ, R67.reuse.H0_H0 ;  /* 0x20000043ff727230 */ /* 0x100fe40000004100 */
[----:B------:R-:W-:Y:S01]  /*0c50*/  FFMA.FTZ R131, R100, R131, R87 ;  /* 0x0000008364837223 */ /* 0x000fe20000010057 */
[----:B------:R-:W-:Y:S02]  /*0c60*/  HADD2.F32 R115, -RZ, R67.H1_H1 ;  /* 0x30000043ff737230 */ /* 0x000fe40000004100 */
[----:B------:R-:W-:Y:S01]  /*0c70*/  FFMA.FTZ R112, R3, R112, R88 ;  /* 0x0000007003707223 */ /* 0x000fe20000010058 */
[----:B------:R-:W-:Y:S01]  /*0c80*/  FFMA.FTZ R113, R98, R113, R89 ;  /* 0x0000007162717223 */ /* 0x000fe20000010059 */
[----:B------:R-:W-:Y:S01]  /*0c90*/  FFMA.FTZ R114, R5, R114, R90 ;  /* 0x0000007205727223 */ /* 0x000fe2000001005a */
[----:B------:R-:W-:Y:S01]  /*0ca0*/  FFMA.FTZ R115, R106, R115, R91 ;  /* 0x000000736a737223 */ /* 0x000fe2000001005b */
[----:B------:R-:W-:Y:S06]  /*0cb0*/  BRA `(.L_x_32558) ;  /* 0x0000000000807947 */ /* 0x000fec0003800000 */
.L_x_32557:
[----:B-----5:R-:W-:Y:S02]  /*0cc0*/  HADD2.F32 R6, -RZ, R96.H0_H0 ;  /* 0x20000060ff067230 */ /* 0x020fe40000004100 */
[----:B0-----:R-:W-:Y:S02]  /*0cd0*/  HADD2.F32 R94, -RZ, R97.H0_H0 ;  /* 0x20000061ff5e7230 */ /* 0x001fe40000004100 */
        /* <DEDUP_REMOVED lines=30> */
.L_x_32558:
        /* <DEDUP_REMOVED lines=11> */
[----:B-----5:R-:W-:Y:S02]  /*0f70*/  HADD2.F32 R6, -RZ, R96.H0_H0 ;  /* 0x20000060ff067230 */ /* 0x020fe40000004100 */
[----:B-1----:R-:W-:Y:S02]  /*0f80*/  HADD2.F32 R94, -RZ, R97.H0_H0 ;  /* 0x20000061ff5e7230 */ /* 0x002fe40000004100 */
        /* <DEDUP_REMOVED lines=31> */
.L_x_32559:
[----:B-----5:R-:W-:Y:S02]  /*1180*/  HADD2.F32 R6, -RZ, R96.H0_H0 ;  /* 0x20000060ff067230 */ /* 0x020fe40000004100 */
[----:B-1----:R-:W-:Y:S02]  /*1190*/  HADD2.F32 R94, -RZ, R97.H0_H0 ;  /* 0x20000061ff5e7230 */ /* 0x002fe40000004100 */
        /* <DEDUP_REMOVED lines=30> */
.L_x_32560:
        /* <DEDUP_REMOVED lines=11> */
[--C-:B-----5:R-:W-:Y:S02]  /*1430*/  HADD2.F32 R102, -RZ, R97.reuse.H1_H1 ;  /* 0x30000061ff667230 */ /* 0x120fe40000004100 */
[----:B-1----:R-:W-:Y:S02]  /*1440*/  HADD2.F32 R94, -RZ, R96.H0_H0 ;  /* 0x20000060ff5e7230 */ /* 0x002fe40000004100 */
[----:B------:R-:W-:Y:S02]  /*1450*/  HADD2.F32 R100, -RZ, R97.H0_H0 ;  /* 0x20000061ff647230 */ /* 0x000fe40000004100 */
[-C--:B------:R-:W-:Y:S01]  /*1460*/  FMUL.FTZ R102, R102, R7.reuse ;  /* 0x0000000766667220 */ /* 0x080fe20000410000 */
[----:B------:R-:W-:Y:S02]  /*1470*/  HADD2.F32 R111, -RZ, R73.H1_H1 ;  /* 0x30000049ff6f7230 */ /* 0x000fe40000004100 */
[----:B------:R-:W-:Y:S01]  /*1480*/  FMUL.FTZ R5, R94, R7 ;  /* 0x000000075e057220 */ /* 0x000fe20000410000 */
[----:B------:R-:W-:-:S02]  /*1490*/  HADD2.F32 R120, -RZ, R98.H0_H0 ;  /* 0x20000062ff787230 */ /* 0x000fc40000004100 */
[----:B------:R-:W-:Y:S01]  /*14a0*/  FMUL.FTZ R11, R100, R7 ;  /* 0x00000007640b7220 */ /* 0x000fe20000410000 */
[----:B------:R-:W-:Y:S02]  /*14b0*/  HADD2.F32 R108, -RZ, R72.H0_H0 ;  /* 0x20000048ff6c7230 */ /* 0x000fe40000004100 */
[----:B------:R-:W-:Y:S01]  /*14c0*/  FFMA.FTZ R111, R102, R111, R87 ;  /* 0x0000006f666f7223 */ /* 0x000fe20000010057 */
[----:B------:R-:W-:Y:S02]  /*14d0*/  HADD2.F32 R110, -RZ, R73.H0_H0 ;  /* 0x20000049ff6e7230 */ /* 0x000fe40000004100 */
        /* <DEDUP_REMOVED lines=13> */
[----:B------:R-:W-:Y:S01]  /*15b0*/  FMUL.FTZ R132, R132, R7 ;  /* 0x0000000784847220 */ /* 0x000fe20000410000 */
        /* <DEDUP_REMOVED lines=8> */
.L_x_32561:
[----:B-1---5:R-:W-:Y:S02]  /*1640*/  HADD2.F32 R94, -RZ, R96.H0_H0 ;  /* 0x20000060ff5e7230 */ /* 0x022fe40000004100 */
[----:B------:R-:W-:Y:S02]  /*1650*/  HADD2.F32 R100, -RZ, R97.H0_H0 ;  /* 0x20000061ff647230 */ /* 0x000fe40000004100 */
[----:B------:R-:W-:Y:S02]  /*1660*/  HADD2.F32 R5, -RZ, R72.H0_H0 ;  /* 0x20000048ff057230 */ /* 0x000fe40000004100 */
[-C--:B------:R-:W-:Y:S01]  /*1670*/  FMUL.FTZ R94, R94, R7.reuse ;  /* 0x000000075e5e7220 */ /* 0x080fe20000410000 */
[----:B------:R-:W-:Y:S02]  /*1680*/  HADD2.F32 R11, -RZ, R73.H0_H0 ;  /* 0x20000049ff0b7230 */ /* 0x000fe40000004100 */
[----:B------:R-:W-:Y:S01]  /*1690*/  FMUL.FTZ R100, R100, R7 ;  /* 0x0000000764647220 */ /* 0x000fe20000410000 */
[----:B------:R-:W-:-:S02]  /*16a0*/  HADD2.F32 R102, -RZ, R97.H1_H1 ;  /* 0x30000061ff667230 */ /* 0x000fc40000004100 */
[----:B------:R-:W-:Y:S01]  /*16b0*/  FMUL.FTZ R108, R94, R5 ;  /* 0x000000055e6c7220 */ /* 0x000fe20000410000 */
[----:B------:R-:W-:Y:S02]  /*16c0*/  HADD2.F32 R120, -RZ, R98.H0_H0 ;  /* 0x20000062ff787230 */ /* 0x000fe40000004100 */
        /* <DEDUP_REMOVED lines=23> */
.L_x_32562:
        /* <DEDUP_REMOVED lines=11> */
[--C-:B-1---5:R-:W-:Y:S02]  /*18f0*/  HADD2.F32 R94, -RZ, R96.reuse.H0_H0 ;  /* 0x20000060ff5e7230 */ /* 0x122fe40000004100 */
[----:B------:R-:W-:Y:S02]  /*1900*/  HADD2.F32 R96, -RZ, R96.H1_H1 ;  /* 0x30000060ff607230 */ /* 0x000fe40000004100 */
[----:B------:R-:W-:Y:S02]  /*1910*/  HADD2.F32 R120, -RZ, R97.H0_H0 ;  /* 0x20000061ff787230 */ /* 0x000fe40000004100 */
[-C--:B------:R-:W-:Y:S01]  /*1920*/  FMUL.FTZ R11, R94, R7.reuse ;  /* 0x000000075e0b7220 */ /* 0x080fe20000410000 */
[----:B------:R-:W-:Y:S02]  /*1930*/  HADD2.F32 R140, -RZ, R98.H0_H0 ;  /* 0x20000062ff8c7230 */ /* 0x000fe40000004100 */
[----:B------:R-:W-:Y:S01]  /*1940*/  FMUL.FTZ R96, R96, R7 ;  /* 0x0000000760607220 */ /* 0x000fe20000410000 */
[----:B------:R-:W-:-:S02]  /*1950*/  HADD2.F32 R133, -RZ, R76.H1_H1 ;  /* 0x3000004cff857230 */ /* 0x000fc40000004100 */
[----:B------:R-:W-:Y:S01]  /*1960*/  FMUL.FTZ R95, R120, R7 ;  /* 0x00000007785f7220 */ /* 0x000fe20000410000 */
[----:B------:R-:W-:Y:S02]  /*1970*/  HADD2.F32 R98, -RZ, R98.H1_H1 ;  /* 0x30000062ff627230 */ /* 0x000fe40000004100 */
[----:B------:R-:W-:Y:S02]  /*1980*/  HADD2.F32 R132, -RZ, R76.H0_H0 ;  /* 0x2000004cff847230 */ /* 0x000fe40000004100 */
[----:B------:R-:W-:Y:S01]  /*1990*/  FFMA.FTZ R133, R96, R133, R85 ;  /* 0x0000008560857223 */ /* 0x000fe20000010055 */
[----:B------:R-:W-:Y:S02]  /*19a0*/  HADD2.F32 R134, -RZ, R77.H0_H0 ;  /* 0x2000004dff867230 */ /* 0x000fe40000004100 */
[----:B------:R-:W-:Y:S01]  /*19b0*/  FMUL.FTZ R98, R98, R7 ;  /* 0x0000000762627220 */ /* 0x000fe20000410000 */
[----:B------:R-:W-:Y:S02]  /*19c0*/  HADD2.F32 R122, -RZ, R97.H1_H1 ;  /* 0x30000061ff7a7230 */ /* 0x000fe40000004100 */
[----:B------:R-:W-:Y:S01]  /*19d0*/  FFMA.FTZ R132, R11, R132, R84 ;  /* 0x000000840b847223 */ /* 0x000fe20000010054 */
[----:B------:R-:W-:-:S02]  /*19e0*/  HADD2.F32 R142, -RZ, R99.H0_H0 ;  /* 0x20000063ff8e7230 */ /* 0x000fc40000004100 */
[----:B------:R-:W-:Y:S01]  /*19f0*/  FFMA.FTZ R134, R95, R134, R86 ;  /* 0x000000865f867223 */ /* 0x000fe20000010056 */
[----:B------:R-:W-:Y:S02]  /*1a00*/  HADD2.F32 R144, -RZ, R99.H1_H1 ;  /* 0x30000063ff907230 */ /* 0x000fe40000004100 */
[-C--:B------:R-:W-:Y:S01]  /*1a10*/  FMUL.FTZ R122, R122, R7.reuse ;  /* 0x000000077a7a7220 */ /* 0x080fe20000410000 */
[--C-:B------:R-:W-:Y:S02]  /*1a20*/  HADD2.F32 R97, -RZ, R78.reuse.H1_H1 ;  /* 0x3000004eff617230 */ /* 0x100fe40000004100 */
[-C--:B------:R-:W-:Y:S01]  /*1a30*/  FMUL.FTZ R11, R140, R7.reuse ;  /* 0x000000078c0b7220 */ /* 0x080fe20000410000 */
[----:B------:R-:W-:Y:S02]  /*1a40*/  HADD2.F32 R135, -RZ, R77.H1_H1 ;  /* 0x3000004dff877230 */ /* 0x000fe40000004100 */
[----:B------:R-:W-:Y:S01]  /*1a50*/  FMUL.FTZ R95, R142, R7 ;  /* 0x000000078e5f7220 */ /* 0x000fe20000410000 */
[----:B------:R-:W-:-:S02]  /*1a60*/  HADD2.F32 R96, -RZ, R78.H0_H0 ;  /* 0x2000004eff607230 */ /* 0x000fc40000004100 */
        /* <DEDUP_REMOVED lines=9> */
.L_x_32563:
[----:B-1---5:R-:W-:Y:S02]  /*1b00*/  HADD2.F32 R94, -RZ, R96.H0_H0 ;  /* 0x20000060ff5e7230 */ /* 0x022fe40000004100 */
        /* <DEDUP_REMOVED lines=10> */
[----:B------:R-:W-:Y:S01]  /*1bb0*/  FMUL.FTZ R134, R120, R95 ;  /* 0x0000005f78867220 */ /* 0x000fe20000410000 */
        /* <DEDUP_REMOVED lines=20> */
.L_x_32564:
        /* <DEDUP_REMOVED lines=11> */
[--C-:B-1---5:R-:W-:Y:S02]  /*1db0*/  HADD2.F32 R122, -RZ, R92.reuse.H1_H1 ;  /* 0x3000005cff7a7230 */ /* 0x122fe40000004100 */
[----:B------:R-:W-:Y:S02]  /*1dc0*/  HADD2.F32 R120, -RZ, R92.H0_H0 ;  /* 0x2000005cff787230 */ /* 0x000fe40000004100 */
[----:B------:R-:W-:Y:S02]  /*1dd0*/  HADD2.F32 R140, -RZ, R93.H0_H0 ;  /* 0x2000005dff8c7230 */ /* 0x000fe40000004100 */
[----:B------:R-:W-:Y:S01]  /*1de0*/  FMUL.FTZ R122, R122, R7 ;  /* 0x000000077a7a7220 */ /* 0x000fe20000410000 */
[--C-:B------:R-:W-:Y:S02]  /*1df0*/  HADD2.F32 R144, -RZ, R94.reuse.H0_H0 ;  /* 0x2000005eff907230 */ /* 0x100fe40000004100 */
[----:B------:R-:W-:Y:S02]  /*1e00*/  HADD2.F32 R146, -RZ, R94.H1_H1 ;  /* 0x3000005eff927230 */ /* 0x000fe40000004100 */
[----:B------:R-:W-:-:S02]  /*1e10*/  HADD2.F32 R121, -RZ, R80.H1_H1 ;  /* 0x30000050ff797230 */ /* 0x000fc40000004100 */
[-C--:B------:R-:W-:Y:S01]  /*1e20*/  FMUL.FTZ R141, R144, R7.reuse ;  /* 0x00000007908d7220 */ /* 0x080fe20000410000 */
[----:B------:R-:W-:Y:S02]  /*1e30*/  HADD2.F32 R142, -RZ, R93.H1_H1 ;  /* 0x3000005dff8e7230 */ /* 0x000fe40000004100 */
[----:B------:R-:W-:Y:S01]  /*1e40*/  FMUL.FTZ R93, R120, R7 ;  /* 0x00000007785d7220 */ /* 0x000fe20000410000 */
[--C-:B------:R-:W-:Y:S02]  /*1e50*/  HADD2.F32 R148, -RZ, R95.reuse.H0_H0 ;  /* 0x2000005fff947230 */ /* 0x100fe40000004100 */
[----:B------:R-:W-:Y:S01]  /*1e60*/  FFMA.FTZ R121, R122, R121, R85 ;  /* 0x000000797a797223 */ /* 0x000fe20000010055 */
[----:B------:R-:W-:Y:S02]  /*1e70*/  HADD2.F32 R150, -RZ, R95.H1_H1 ;  /* 0x3000005fff967230 */ /* 0x000fe40000004100 */
[----:B------:R-:W-:Y:S01]  /*1e80*/  FMUL.FTZ R95, R140, R7 ;  /* 0x000000078c5f7220 */ /* 0x000fe20000410000 */
[----:B------:R-:W-:-:S02]  /*1e90*/  HADD2.F32 R92, -RZ, R80.H0_H0 ;  /* 0x20000050ff5c7230 */ /* 0x000fc40000004100 */
[-C--:B------:R-:W-:Y:S01]  /*1ea0*/  FMUL.FTZ R142, R142, R7.reuse ;  /* 0x000000078e8e7220 */ /* 0x080fe20000410000 */
[--C-:B------:R-:W-:Y:S02]  /*1eb0*/  HADD2.F32 R94, -RZ, R81.reuse.H0_H0 ;  /* 0x20000051ff5e7230 */ /* 0x100fe40000004100 */
[----:B------:R-:W-:Y:S01]  /*1ec0*/  FMUL.FTZ R146, R146, R7 ;  /* 0x0000000792927220 */ /* 0x000fe20000410000 */
[----:B------:R-:W-:Y:S02]  /*1ed0*/  HADD2.F32 R123, -RZ, R81.H1_H1 ;  /* 0x30000051ff7b7230 */ /* 0x000fe40000004100 */
[----:B------:R-:W-:Y:S01]  /*1ee0*/  FFMA.FTZ R120, R93, R92, R84 ;  /* 0x0000005c5d787223 */ /* 0x000fe20000010054 */
[--C-:B------:R-:W-:Y:S02]  /*1ef0*/  HADD2.F32 R92, -RZ, R82.reuse.H0_H0 ;  /* 0x20000052ff5c7230 */ /* 0x100fe40000004100 */
[----:B------:R-:W-:Y:S01]  /*1f00*/  FFMA.FTZ R122, R95, R94, R86 ;  /* 0x0000005e5f7a7223 */ /* 0x000fe20000010056 */
[----:B------:R-:W-:-:S02]  /*1f10*/  HADD2.F32 R93, -RZ, R82.H1_H1 ;  /* 0x30000052ff5d7230 */ /* 0x000fc40000004100 */
[-C--:B------:R-:W-:Y:S01]  /*1f20*/  FMUL.FTZ R143, R148, R7.reuse ;  /* 0x00000007948f7220 */ /* 0x080fe20000410000 */
[--C-:B------:R-:W-:Y:S02]  /*1f30*/  HADD2.F32 R94, -RZ, R83.reuse.H0_H0 ;  /* 0x20000053ff5e7230 */ /* 0x100fe40000004100 */
[----:B------:R-:W-:Y:S01]  /*1f40*/  FMUL.FTZ R150, R150, R7 ;  /* 0x0000000796967220 */ /* 0x000fe20000410000 */
[----:B------:R-:W-:Y:S02]  /*1f50*/  HADD2.F32 R95, -RZ, R83.H1_H1 ;  /* 0x30000053ff5f7230 */ /* 0x000fe40000004100 */
[----:B------:R-:W-:Y:S01]  /*1f60*/  FFMA.FTZ R123, R142, R123, R87 ;  /* 0x0000007b8e7b7223 */ /* 0x000fe20000010057 */
[----:B------:R-:W-:Y:S01]  /*1f70*/  FFMA.FTZ R92, R141, R92, R88 ;  /* 0x0000005c8d5c7223 */ /* 0x000fe20000010058 */
[----:B------:R-:W-:Y:S01]  /*1f80*/  FFMA.FTZ R93, R146, R93, R89 ;  /* 0x0000005d925d7223 */ /* 0x000fe20000010059 */
[----:B------:R-:W-:Y:S01]  /*1f90*/  FFMA.FTZ R94, R143, R94, R90 ;  /* 0x0000005e8f5e7223 */ /* 0x000fe2000001005a */
[----:B------:R-:W-:Y:S01]  /*1fa0*/  FFMA.FTZ R95, R150, R95, R91 ;  /* 0x0000005f965f7223 */ /* 0x000fe2000001005b */
[----:B------:R-:W-:Y:S06]  /*1fb0*/  BRA `(.L_x_32566) ;  /* 0x0000000000807947 */ /* 0x000fec0003800000 */
.L_x_32565:
[----:B-1---5:R-:W-:Y:S02]  /*1fc0*/  HADD2.F32 R120, -RZ, R92.H0_H0 ;  /* 0x2000005cff787230 */ /* 0x022fe40000004100 */
[--C-:B------:R-:W-:Y:S02]  /*1fd0*/  HADD2.F32 R122, -RZ, R93.reuse.H0_H0 ;  /* 0x2000005dff7a7230 */ /* 0x100fe40000004100 */
        /* <DEDUP_REMOVED lines=21> */
[----:B------:R-:W-:Y:S02]  /*2130*/  HADD2.F32 R123, -RZ, R81.H1_H1 ;  /* 0x30000051ff7b7230 */ /* 0x000fe40000004100 */
[----:B------:R-:W-:Y:S01]  /*2140*/  FMUL.FTZ R93, R94, R93 ;  /* 0x0000005d5e5d7220 */ /* 0x000fe20000410000 */
[----:B------:R-:W-:Y:S02]  /*2150*/  HADD2.F32 R7, -RZ, R82.H0_H0 ;  /* 0x20000052ff077230 */ /* 0x000fe40000004100 */
[----:B------:R-:W-:Y:S01]  /*2160*/  FMUL.FTZ R121, R92, R121 ;  /* 0x000000795c797220 */ /* 0x000fe20000410000 */
[----:B------:R-:W-:Y:S02]  /*2170*/  HADD2.F32 R141, -RZ, R83.H1_H1 ;  /* 0x30000053ff8d7230 */ /* 0x000fe40000004100 */
[----:B------:R-:W-:Y:S01]  /*2180*/  FMUL.FTZ R94, R144, R95 ;  /* 0x0000005f905e7220 */ /* 0x000fe20000410000 */
[----:B------:R-:W-:Y:S01]  /*2190*/  FMUL.FTZ R123, R140, R123 ;  /* 0x0000007b8c7b7220 */ /* 0x000fe20000410000 */
[----:B------:R-:W-:Y:S01]  /*21a0*/  FMUL.FTZ R92, R142, R7 ;  /* 0x000000078e5c7220 */ /* 0x000fe20000410000 */
[----:B------:R-:W-:-:S07]  /*21b0*/  FMUL.FTZ R95, R146, R141 ;  /* 0x0000008d925f7220 */ /* 0x000fce0000410000 */
.L_x_32566:
        /* <DEDUP_REMOVED lines=172> */
.L_x_32580:
[C---:B------:R-:W-:Y:S01]  /*2c80*/  FMUL.FTZ R8, R7.reuse, R7 ;  /* 0x0000000707087220 */ /* 0x040fe20000410000 */
[----:B------:R-:W-:Y:S01]  /*2c90*/  ISETP.NE.AND P2, PT, RZ, UR11, PT ;  /* 0x0000000bff007c0c */ /* 0x000fe2000bf45270 */
[----:B01----:R-:W-:Y:S01]  /*2ca0*/  FADD.FTZ R142, R142, R145 ;  /* 0x000000918e8e7221 */ /* 0x003fe20000010000 */
[----:B------:R-:W-:Y:S02]  /*2cb0*/  HADD2.F32 R154, -RZ, R13.H0_H0 ;  /* 0x2000000dff9a7230 */ /* 0x000fe40000004100 */
[----:B------:R-:W-:Y:S01]  /*2cc0*/  FSEL R140, R8, RZ, P2 ;  /* 0x000000ff088c7208 */ /* 0x000fe20001000000 */
[----:B------:R-:W-:Y:S01]  /*2cd0*/  FFMA.FTZ R9, R142, R9, UR12 ;  /* 0x0000000c8e097e23 */ /* 0x000fe20008010009 */
[----:B------:R-:W-:Y:S01]  /*2ce0*/  FSEL R8, R7, RZ, !P2 ;  /* 0x000000ff07087208 */ /* 0x000fe20005000000 */
[----:B------:R-:W-:Y:S02]  /*2cf0*/  HADD2.F32 R156, -RZ, R37.H0_H0 ;  /* 0x20000025ff9c7230 */ /* 0x000fe40000004100 */
[----:B------:R-:W-:Y:S01]  /*2d00*/  FADD.FTZ R9, R9, R140 ;  /* 0x0000008c09097221 */ /* 0x000fe20000010000 */
[----:B------:R-:W-:-:S02]  /*2d10*/  HADD2.F32 R150, -RZ, R12.H1_H1 ;  /* 0x3000000cff967230 */ /* 0x000fc40000004100 */
[C---:B------:R-:W-:Y:S01]  /*2d20*/  FADD.FTZ R136, -R8.reuse, R136 ;  /* 0x0000008808887221 */ /* 0x040fe20000010100 */
[C---:B------:R-:W-:Y:S01]  /*2d30*/  FADD.FTZ R138, -R8.reuse, R138 ;  /* 0x0000008a088a7221 */ /* 0x040fe20000010100 */
[C---:B------:R-:W-:Y:S01]  /*2d40*/  FADD.FTZ R137, -R8.reuse, R137 ;  /* 0x0000008908897221 */ /* 0x040fe20000010100 */
[C---:B------:R-:W-:Y:S01]  /*2d50*/  FADD.FTZ R144, -R8.reuse, R97 ;  /* 0x0000006108907221 */ /* 0x040fe20000010100 */
[----:B------:R-:W0:Y:S01]  /*2d60*/  MUFU.RSQ R9, R9 ;  /* 0x0000000900097308 */ /* 0x000e220000001400 */
[C---:B------:R-:W-:Y:S01]  /*2d70*/  FADD.FTZ R146, -R8.reuse, R99 ;  /* 0x0000006308927221 */ /* 0x040fe20000010100 */
[----:B------:R-:W-:Y:S02]  /*2d80*/  HADD2.F32 R97, -RZ, R12.H0_H0 ;  /* 0x2000000cff617230 */ /* 0x000fe40000004100 */
[C---:B------:R-:W-:Y:S01]  /*2d90*/  FADD.FTZ R148, -R8.reuse, R121 ;  /* 0x0000007908947221 */ /* 0x040fe20000010100 */
[--C-:B------:R-:W-:Y:S02]  /*2da0*/  HADD2.F32 R99, -RZ, R36.reuse.H0_H0 ;  /* 0x20000024ff637230 */ /* 0x100fe40000004100 */
[----:B------:R-:W-:Y:S01]  /*2db0*/  FADD.FTZ R124, -R8, R124 ;  /* 0x0000007c087c7221 */ /* 0x000fe20000010100 */
[----:B------:R-:W-:-:S02]  /*2dc0*/  HADD2.F32 R152, -RZ, R36.H1_H1 ;  /* 0x30000024ff987230 */ /* 0x000fc40000004100 */
[C---:B------:R-:W-:Y:S01]  /*2dd0*/  FADD.FTZ R139, -R8.reuse, R139 ;  /* 0x0000008b088b7221 */ /* 0x040fe20000010100 */
[C---:B------:R-:W-:Y:S01]  /*2de0*/  FADD.FTZ R125, -R8.reuse, R125 ;  /* 0x0000007d087d7221 */ /* 0x040fe20000010100 */
[C---:B------:R-:W-:Y:S01]  /*2df0*/  FADD.FTZ R126, -R8.reuse, R126 ;  /* 0x0000007e087e7221 */ /* 0x040fe20000010100 */
[----:B------:R-:W-:Y:S02]  /*2e00*/  HADD2.F32 R158, -RZ, R14.H1_H1 ;  /* 0x3000000eff9e7230 */ /* 0x000fe40000004100 */
[C---:B------:R-:W-:Y:S01]  /*2e10*/  FADD.FTZ R127, -R8.reuse, R127 ;  /* 0x0000007f087f7221 */ /* 0x040fe20000010100 */
[----:B------:R-:W-:Y:S02]  /*2e20*/  HADD2.F32 R160, -RZ, R38.H1_H1 ;  /* 0x30000026ffa07230 */ /* 0x000fe40000004100 */
        /* <DEDUP_REMOVED lines=10> */
[----:B------:R-:W-:Y:S01]  /*2ed0*/  FFMA.FTZ R97, R137, R150, R152 ;  /* 0x0000009689617223 */ /* 0x000fe20000010098 */
[----:B------:R-:W-:-:S02]  /*2ee0*/  HADD2.F32 R154, -RZ, R14.H0_H0 ;  /* 0x2000000eff9a7230 */ /* 0x000fc40000004100 */
[C---:B------:R-:W-:Y:S01]  /*2ef0*/  FMUL.FTZ R121, R9.reuse, R124 ;  /* 0x0000007c09797220 */ /* 0x040fe20000410000 */
[----:B------:R-:W-:Y:S02]  /*2f00*/  HADD2.F32 R156, -RZ, R38.H0_H0 ;  /* 0x20000026ff9c7230 */ /* 0x000fe40000004100 */
[C---:B------:R-:W-:Y:S01]  /*2f10*/  FMUL.FTZ R125, R9.reuse, R125 ;  /* 0x0000007d097d7220 */ /* 0x040fe20000410000 */
[----:B------:R-:W-:Y:S02]  /*2f20*/  HADD2.F32 R150, -RZ, R13.H1_H1 ;  /* 0x3000000dff967230 */ /* 0x000fe40000004100 */
[----:B------:R-:W-:Y:S01]  /*2f30*/  FADD.FTZ R138, -R8, R123 ;  /* 0x0000007b088a7221 */ /* 0x000fe20000010100 */
[----:B------:R-:W-:Y:S02]  /*2f40*/  HADD2.F32 R152, -RZ, R37.H1_H1 ;  /* 0x30000025ff987230 */ /* 0x000fe40000004100 */
[----:B------:R-:W-:Y:S01]  /*2f50*/  FMUL.FTZ R123, R9, R126 ;  /* 0x0000007e097b7220 */ /* 0x000fe20000410000 */
[----:B------:R-:W-:Y:S01]  /*2f60*/  FFMA.FTZ R126, R121, R154, R156 ;  /* 0x0000009a797e7223 */ /* 0x000fe2000001009c */
[----:B------:R-:W-:Y:S01]  /*2f70*/  FFMA.FTZ R121, R125, R158, R160 ;  /* 0x0000009e7d797223 */ /* 0x000fe200000100a0 */
        /* <DEDUP_REMOVED lines=8> */
[----:B------:R-:W-:-:S02]  /*3000*/  HADD2.F32 R154, -RZ, R16.H1_H1 ;  /* 0x30000010ff9a7230 */ /* 0x000fc40000004100 */
[C---:B------:R-:W-:Y:S01]  /*3010*/  FADD.FTZ R131, -R8.reuse, R131 ;  /* 0x0000008308837221 */ /* 0x040fe20000010100 */
[----:B------:R-:W-:Y:S02]  /*3020*/  HADD2.F32 R156, -RZ, R40.H1_H1 ;  /* 0x30000028ff9c7230 */ /* 0x000fe40000004100 */
[C---:B------:R-:W-:Y:S01]  /*3030*/  FADD.FTZ R142, -R8.reuse, R135 ;  /* 0x00000087088e7221 */ /* 0x040fe20000010100 */
[----:B------:R-:W-:Y:S02]  /*3040*/  HADD2.F32 R162, -RZ, R15.H0_H0 ;  /* 0x2000000fffa27230 */ /* 0x000fe40000004100 */
[C---:B------:R-:W-:Y:S01]  /*3050*/  FADD.FTZ R112, -R8.reuse, R112 ;  /* 0x0000007008707221 */ /* 0x040fe20000010100 */
[----:B------:R-:W-:Y:S02]  /*3060*/  HADD2.F32 R164, -RZ, R39.H0_H0 ;  /* 0x20000027ffa47230 */ /* 0x000fe40000004100 */
[----:B------:R-:W-:Y:S01]  /*3070*/  FMUL.FTZ R135, R9, R130 ;  /* 0x0000008209877220 */ /* 0x000fe20000410000 */
[----:B------:R-:W-:Y:S01]  /*3080*/  FADD.FTZ R114, -R8, R114 ;  /* 0x0000007208727221 */ /* 0x000fe20000010100 */
[----:B------:R-:W-:Y:S01]  /*3090*/  FFMA.FTZ R130, R127, R150, R152 ;  /* 0x000000967f827223 */ /* 0x000fe20000010098 */
[----:B------:R-:W-:Y:S01]  /*30a0*/  FFMA.FTZ R128, R128, R125, R133 ;  /* 0x0000007d80807223 */ /* 0x000fe20000010085 */
        /* <DEDUP_REMOVED lines=17> */
[----:B------:R-:W-:Y:S01]  /*31c0*/  FFMA.FTZ R112, R131, R150, R152 ;  /* 0x0000009683707223 */ /* 0x000fe20000010098 */
[----:B------:R-:W-:Y:S01]  /*31d0*/  FADD.FTZ R118, -R8, R118 ;  /* 0x0000007608767221 */ /* 0x000fe20000010100 */
        /* <DEDUP_REMOVED lines=10> */
[C---:B------:R-:W-:Y:S01]  /*3280*/  FADD.FTZ R119, -R8.reuse, R119 ;  /* 0x0000007708777221 */ /* 0x040fe20000010100 */
[----:B------:R-:W-:Y:S02]  /*3290*/  HADD2.F32 R160, -RZ, R42.H1_H1 ;  /* 0x3000002affa07230 */ /* 0x000fe40000004100 */
[C---:B------:R-:W-:Y:S01]  /*32a0*/  FMUL.FTZ R113, R9.reuse, R113 ;  /* 0x0000007109717220 */ /* 0x040fe20000410000 */
[----:B------:R-:W-:Y:S02]  /*32b0*/  HADD2.F32 R131, -RZ, R20.H0_H0 ;  /* 0x20000014ff837230 */ /* 0x000fe40000004100 */
[C---:B------:R-:W-:Y:S01]  /*32c0*/  FMUL.FTZ R116, R9.reuse, R116 ;  /* 0x0000007409747220 */ /* 0x040fe20000410000 */
[----:B------:R-:W-:Y:S02]  /*32d0*/  HADD2.F32 R133, -RZ, R44.H0_H0 ;  /* 0x2000002cff857230 */ /* 0x000fe40000004100 */
[C---:B------:R-:W-:Y:S01]  /*32e0*/  FADD.FTZ R104, -R8.reuse, R104 ;  /* 0x0000006808687221 */ /* 0x040fe20000010100 */
[----:B------:R-:W-:Y:S01]  /*32f0*/  FADD.FTZ R106, -R8, R106 ;  /* 0x0000006a086a7221 */ /* 0x000fe20000010100 */
[----:B------:R-:W-:Y:S01]  /*3300*/  FMUL.FTZ R135, R9, R118 ;  /* 0x0000007609877220 */ /* 0x000fe20000410000 */
[----:B------:R-:W-:Y:S01]  /*3310*/  FFMA.FTZ R118, R115, R150, R152 ;  /* 0x0000009673767223 */ /* 0x000fe20000010098 */
[----:B------:R-:W-:Y:S01]  /*3320*/  FFMA.FTZ R115, R117, R154, R156 ;  /* 0x0000009a75737223 */ /* 0x000fe2000001009c */
[----:B------:R-:W-:-:S02]  /*3330*/  HADD2.F32 R150, -RZ, R21.H1_H1 ;  /* 0x30000015ff967230 */ /* 0x000fc40000004100 */
[----:B------:R-:W-:Y:S01]  /*3340*/  FFMA.FTZ R113, R113, R158, R160 ;  /* 0x0000009e71717223 */ /* 0x000fe200000100a0 */
        /* <DEDUP_REMOVED lines=34> */
[----:B------:R-:W-:Y:S01]  /*3570*/  FADD.FTZ R111, -R8, R111 ;  /* 0x0000006f086f7221 */ /* 0x000fe20000010100 */
[----:B------:R-:W-:-:S02]  /*3580*/  HADD2.F32 R135, -RZ, R25.H0_H0 ;  /* 0x20000019ff877230 */ /* 0x000fc40000004100 */
[C---:B------:R-:W-:Y:S01]  /*3590*/  FADD.FTZ R101, -R8.reuse, R101 ;  /* 0x0000006508657221 */ /* 0x040fe20000010100 */
[----:B------:R-:W-:Y:S02]  /*35a0*/  HADD2.F32 R137, -RZ, R49.H0_H0 ;  /* 0x20000031ff897230 */ /* 0x000fe40000004100 */
[----:B------:R-:W-:Y:S01]  /*35b0*/  FADD.FTZ R102, -R8, R102 ;  /* 0x0000006608667221 */ /* 0x000fe20000010100 */
[----:B------:R-:W-:Y:S01]  /*35c0*/  FFMA.FTZ R150, R107, R150, R152 ;  /* 0x000000966b967223 */ /* 0x000fe20000010098 */
[----:B------:R-:W-:Y:S01]  /*35d0*/  FFMA.FTZ R108, R108, R131, R133 ;  /* 0x000000836c6c7223 */ /* 0x000fe20000010085 */
[----:B------:R-:W-:Y:S01]  /*35e0*/  FFMA.FTZ R107, R109, R154, R156 ;  /* 0x0000009a6d6b7223 */ /* 0x000fe2000001009c */
[----:B------:R-:W-:Y:S01]  /*35f0*/  FFMA.FTZ R105, R105, R158, R160 ;  /* 0x0000009e69697223 */ /* 0x000fe200000100a0 */
[----:B------:R-:W-:Y:S01]  /*3600*/  FFMA.FTZ R109, R110, R135, R137 ;  /* 0x000000876e6d7223 */ /* 0x000fe20000010089 */
[----:B------:R-:W-:Y:S02]  /*3610*/  HADD2.F32 R131, -RZ, R26.H0_H0 ;  /* 0x2000001aff837230 */ /* 0x000fe40000004100 */
[----:B------:R-:W-:Y:S01]  /*3620*/  FMUL.FTZ R100, R9, R100 ;  /* 0x0000006409647220 */ /* 0x000fe20000410000 */
[----:B------:R-:W-:-:S02]  /*3630*/  HADD2.F32 R133, -RZ, R50.H0_H0 ;  /* 0x20000032ff857230 */ /* 0x000fc40000004100 */
[C---:B------:R-:W-:Y:S01]  /*3640*/  FMUL.FTZ R111, R9.reuse, R111 ;  /* 0x0000006f096f7220 */ /* 0x040fe20000410000 */
[----:B------:R-:W-:Y:S02]  /*3650*/  HADD2.F32 R152, -RZ, R25.H1_H1 ;  /* 0x30000019ff987230 */ /* 0x000fe40000004100 */
[C---:B------:R-:W-:Y:S01]  /*3660*/  FMUL.FTZ R101, R9.reuse, R101 ;  /* 0x0000006509657220 */ /* 0x040fe20000410000 */
[----:B------:R-:W-:Y:S02]  /*3670*/  HADD2.F32 R110, -RZ, R49.H1_H1 ;  /* 0x30000031ff6e7230 */ /* 0x000fe40000004100 */
[----:B------:R-:W-:Y:S01]  /*3680*/  FMUL.FTZ R102, R9, R102 ;  /* 0x0000006609667220 */ /* 0x000fe20000410000 */
[----:B------:R-:W-:Y:S02]  /*3690*/  HADD2.F32 R156, -RZ, R26.H1_H1 ;  /* 0x3000001aff9c7230 */ /* 0x000fe40000004100 */
[----:B------:R-:W-:Y:S01]  /*36a0*/  FADD.FTZ R103, -R8, R103 ;  /* 0x0000006708677221 */ /* 0x000fe20000010100 */
[----:B------:R-:W-:-:S02]  /*36b0*/  HADD2.F32 R158, -RZ, R50.H1_H1 ;  /* 0x30000032ff9e7230 */ /* 0x000fc40000004100 */
[----:B------:R-:W-:Y:S01]  /*36c0*/  FFMA.FTZ R154, R100, R131, R133 ;  /* 0x00000083649a7223 */ /* 0x000fe20000010085 */
[----:B------:R-:W-:Y:S02]  /*36d0*/  HADD2.F32 R137, -RZ, R27.H0_H0 ;  /* 0x2000001bff897230 */ /* 0x000fe40000004100 */
[----:B------:R-:W-:Y:S01]  /*36e0*/  FFMA.FTZ R152, R111, R152, R110 ;  /* 0x000000986f987223 */ /* 0x000fe2000001006e */
[----:B------:R-:W-:Y:S02]  /*36f0*/  HADD2.F32 R139, -RZ, R51.H0_H0 ;  /* 0x20000033ff8b7230 */ /* 0x000fe40000004100 */
[----:B------:R-:W-:Y:S01]  /*3700*/  FFMA.FTZ R135, R101, R156, R158 ;  /* 0x0000009c65877223 */ /* 0x000fe2000001009e */
[C---:B------:R-:W-:Y:S01]  /*3710*/  FADD.FTZ R132, -R8.reuse, R132 ;  /* 0x0000008408847221 */ /* 0x040fe20000010100 */
[----:B------:R-:W-:Y:S01]  /*3720*/  FADD.FTZ R134, -R8, R134 ;  /* 0x0000008608867221 */ /* 0x000fe20000010100 */
[----:B------:R-:W-:Y:S02]  /*3730*/  HADD2.F32 R100, -RZ, R27.H1_H1 ;  /* 0x3000001bff647230 */ /* 0x000fe40000004100 */
[----:B------:R-:W-:Y:S01]  /*3740*/  FFMA.FTZ R133, R102, R137, R139 ;  /* 0x0000008966857223 */ /* 0x000fe2000001008b */
[----:B------:R-:W-:-:S02]  /*3750*/  HADD2.F32 R102, -RZ, R51.H1_H1 ;  /* 0x30000033ff667230 */ /* 0x000fc40000004100 */
[C---:B------:R-:W-:Y:S01]  /*3760*/  FMUL.FTZ R103, R9.reuse, R103 ;  /* 0x0000006709677220 */ /* 0x040fe20000410000 */
[----:B------:R-:W-:Y:S02]  /*3770*/  HADD2.F32 R101, -RZ, R28.H1_H1 ;  /* 0x3000001cff657230 */ /* 0x000fe40000004100 */
[C---:B------:R-:W-:Y:S01]  /*3780*/  FMUL.FTZ R140, R9.reuse, R140 ;  /* 0x0000008c098c7220 */ /* 0x040fe20000410000 */
[----:B------:R-:W-:Y:S02]  /*3790*/  HADD2.F32 R111, -RZ, R52.H1_H1 ;  /* 0x30000034ff6f7230 */ /* 0x000fe40000004100 */
[C---:B------:R-:W-:Y:S01]  /*37a0*/  FADD.FTZ R96, -R8.reuse, R96 ;  /* 0x0000006008607221 */ /* 0x040fe20000010100 */
[----:B------:R-:W-:Y:S01]  /*37b0*/  FADD.FTZ R98, -R8, R98 ;  /* 0x0000006208627221 */ /* 0x000fe20000010100 */
[C---:B------:R-:W-:Y:S01]  /*37c0*/  FMUL.FTZ R137, R9.reuse, R132 ;  /* 0x0000008409897220 */ /* 0x040fe20000410000 */
[----:B------:R-:W-:Y:S01]  /*37d0*/  FMUL.FTZ R139, R9, R134 ;  /* 0x00000086098b7220 */ /* 0x000fe20000410000 */
[----:B------:R-:W-:Y:S01]  /*37e0*/  FFMA.FTZ R132, R103, R100, R102 ;  /* 0x0000006467847223 */ /* 0x000fe20000010066 */
        /* <DEDUP_REMOVED lines=17> */
[----:B------:R-:W-:Y:S01]  /*3900*/  HADD2.F32 R102, -RZ, R31.H1_H1 ;  /* 0x3000001fff667230 */ /* 0x000fe20000004100 */
[----:B------:R-:W0:Y:S01]  /*3910*/  @!P1 LDC.64 R100, c[0x0][0x3c0] ;  /* 0x0000f000ff649b82 */ /* 0x000e220000000a00 */
[----:B------:R-:W-:-:S02]  /*3920*/  HADD2.F32 R110, -RZ, R55.H1_H1 ;  /* 0x30000037ff6e7230 */ /* 0x000fc40000004100 */
[----:B------:R-:W-:Y:S01]  /*3930*/  FFMA.FTZ R140, R140, R143, R145 ;  /* 0x0000008f8c8c7223 */ /* 0x000fe20000010091 */
[----:B------:R-:W-:Y:S02]  /*3940*/  HADD2.F32 R145, -RZ, R32.H0_H0 ;  /* 0x20000020ff917230 */ /* 0x000fe40000004100 */
[C---:B------:R-:W-:Y:S01]  /*3950*/  FMUL.FTZ R143, R9.reuse, R146 ;  /* 0x00000092098f7220 */ /* 0x040fe20000410000 */
[----:B------:R-:W-:Y:S02]  /*3960*/  HADD2.F32 R103, -RZ, R56.H0_H0 ;  /* 0x20000038ff677230 */ /* 0x000fe40000004100 */
[----:B------:R-:W-:Y:S01]  /*3970*/  FMUL.FTZ R144, R9, R144 ;  /* 0x0000009009907220 */ /* 0x000fe20000410000 */
[----:B------:R-:W-:Y:S02]  /*3980*/  HADD2.F32 R111, -RZ, R30.H1_H1 ;  /* 0x3000001eff6f7230 */ /* 0x000fe40000004100 */
[----:B------:R-:W-:Y:S01]  /*3990*/  FFMA.FTZ R143, R143, R102, R110 ;  /* 0x000000668f8f7223 */ /* 0x000fe2000001006e */
[----:B------:R-:W-:-:S02]  /*39a0*/  HADD2.F32 R131, -RZ, R54.H1_H1 ;  /* 0x30000036ff837230 */ /* 0x000fc40000004100 */
[----:B------:R-:W-:Y:S01]  /*39b0*/  FFMA.FTZ R145, R120, R145, R103 ;  /* 0x0000009178917223 */ /* 0x000fe20000010067 */
[C---:B------:R-:W-:Y:S01]  /*39c0*/  FMUL.FTZ R142, R9.reuse, R148 ;  /* 0x00000094098e7220 */ /* 0x040fe20000410000 */
[----:B------:R-:W1:Y:S01]  /*39d0*/  LDC.64 R102, c[0x0][0x428] ;  /* 0x00010a00ff667b82 */ /* 0x000e620000000a00 */
[----:B------:R-:W-:Y:S01]  /*39e0*/  FADD.FTZ R122, -R8, R122 ;  /* 0x0000007a087a7221 */ /* 0x000fe20000010100 */
[----:B------:R-:W-:Y:S01]  /*39f0*/  FFMA.FTZ R98, R144, R111, R131 ;  /* 0x0000006f90627223 */ /* 0x000fe20000010083 */
        /* <DEDUP_REMOVED lines=8> */
[----:B------:R-:W-:Y:S01]  /*3a80*/  HADD2.F32 R147, -RZ, R33.H0_H0 ;  /* 0x20000021ff937230 */ /* 0x000fe20000004100 */
[----:B------:R-:W2:Y:S01]  /*3a90*/  @!P1 LDC.64 R110, c[0x0][0x3c8] ;  /* 0x0000f200ff6e9b82 */ /* 0x000ea20000000a00 */
[----:B0-----:R-:W-:-:S04]  /*3aa0*/  @!P1 IMAD.WIDE R100, R2, 0x4, R100 ;  /* 0x0000000402649825 */ /* 0x001fc800078e0264 */
[----:B------:R-:W-:Y:S01]  /*3ab0*/  FFMA.FTZ R139, R139, R158, R160 ;  /* 0x0000009e8b8b7223 */ /* 0x000fe200000100a0 */
[C---:B------:R-:W-:Y:S01]  /*3ac0*/  FMUL.FTZ R92, R9.reuse, R92 ;  /* 0x0000005c095c7220 */ /* 0x040fe20000410000 */
[----:B------:R-:W-:Y:S01]  /*3ad0*/  FMUL.FTZ R93, R9, R138 ;  /* 0x0000008a095d7220 */ /* 0x000fe20000410000 */
[----:B------:R-:W-:Y:S01]  /*3ae0*/  HADD2.F32 R149, -RZ, R57.H0_H0 ;  /* 0x20000039ff957230 */ /* 0x000fe20000004100 */
[----:B------:R0:W-:Y:S01]  /*3af0*/  @!P1 STG.E desc[UR6][R100.64], R7 ;  /* 0x0000000764009986 */ /* 0x0001e2000c101906 */
[----:B------:R-:W-:Y:S02]  /*3b00*/  HADD2.F32 R131, -RZ, R34.H0_H0 ;  /* 0x20000022ff837230 */ /* 0x000fe40000004100 */
[C---:B------:R-:W-:Y:S01]  /*3b10*/  FADD.FTZ R138, -R8.reuse, R94 ;  /* 0x0000005e088a7221 */ /* 0x040fe20000010100 */
[----:B------:R-:W-:Y:S01]  /*3b20*/  FADD.FTZ R148, -R8, R95 ;  /* 0x0000005f08947221 */ /* 0x000fe20000010100 */
[----:B------:R-:W-:Y:S01]  /*3b30*/  FFMA.FTZ R144, R122, R147, R149 ;  /* 0x000000937a907223 */ /* 0x000fe20000010095 */
[----:B------:R-:W-:-:S02]  /*3b40*/  HADD2.F32 R147, -RZ, R58.H0_H0 ;  /* 0x2000003aff937230 */ /* 0x000fc40000004100 */
[----:B------:R-:W-:Y:S01]  /*3b50*/  FMUL.FTZ R95, R9, R146 ;  /* 0x00000092095f7220 */ /* 0x000fe20000410000 */
[----:B-1----:R-:W-:-:S04]  /*3b60*/  IMAD.WIDE.U32 R158, R6, 0x10, R102 ;  /* 0x00000010069e7825 */ /* 0x002fc800078e0066 */
[C---:B------:R-:W-:Y:S01]  /*3b70*/  FMUL.FTZ R138, R9.reuse, R138 ;  /* 0x0000008a098a7220 */ /* 0x040fe20000410000 */
[----:B------:R-:W-:Y:S01]  /*3b80*/  FMUL.FTZ R148, R9, R148 ;  /* 0x0000009409947220 */ /* 0x000fe20000410000 */
[----:B------:R-:W-:Y:S01]  /*3b90*/  FFMA.FTZ R8, R92, R131, R147 ;  /* 0x000000835c087223 */ /* 0x000fe20000010093 */
[----:B------:R-:W-:Y:S01]  /*3ba0*/  HADD2.F32 R120, -RZ, R33.H1_H1 ;  /* 0x30000021ff787230 */ /* 0x000fe20000004100 */
[----:B0-----:R-:W0:Y:S01]  /*3bb0*/  LDC.64 R6, c[0x0][0x380] ;  /* 0x0000e000ff067b82 */ /* 0x001e220000000a00 */
[----:B------:R-:W-:Y:S01]  /*3bc0*/  HADD2.F32 R122, -RZ, R57.H1_H1 ;  /* 0x30000039ff7a7230 */ /* 0x000fe20000004100 */
[----:B------:R-:W-:Y:S01]  /*3bd0*/  F2FP.F16.F32.PACK_AB R123, R130, R123 ;  /* 0x0000007b827b723e */ /* 0x000fe200000000ff */
[----:B------:R-:W-:Y:S01]  /*3be0*/  HADD2.F32 R92, -RZ, R34.H1_H1 ;  /* 0x30000022ff5c7230 */ /* 0x000fe20000004100 */
[----:B------:R-:W-:Y:S01]  /*3bf0*/  F2FP.F16.F32.PACK_AB R130, R113, R114 ;  /* 0x000000727182723e */ /* 0x000fe200000000ff */
        /* <DEDUP_REMOVED lines=10> */
[----:B--2---:R-:W-:Y:S01]  /*3ca0*/  @!P1 IMAD.WIDE R110, R2, 0x4, R110 ;  /* 0x00000004026e9825 */ /* 0x004fe200078e026e */
[----:B------:R-:W-:-:S03]  /*3cb0*/  F2FP.F16.F32.PACK_AB R120, R97, R136 ;  /* 0x000000886178723e */ /* 0x000fc600000000ff */
[----:B------:R-:W-:Y:S01]  /*3cc0*/  FFMA.FTZ R92, R148, R149, R151 ;  /* 0x00000095945c7223 */ /* 0x000fe20000010097 */
[--C-:B------:R-:W-:Y:S01]  /*3cd0*/  IMAD.WIDE.U32 R160, R10, 0x10, R102.reuse ;  /* 0x000000100aa07825 */ /* 0x100fe200078e0066 */
        /* <DEDUP_REMOVED lines=14> */
[----:B------:R-:W-:Y:S01]  /*3dc0*/  IMAD.WIDE.U32 R102, R11, 0x10, R102 ;  /* 0x000000100b667825 */ /* 0x000fe200078e0066 */
        /* <DEDUP_REMOVED lines=19> */
.L_x_32567:
        /* <DEDUP_REMOVED lines=8> */
.L_x_32570:
[----:B------:R-:W-:Y:S05]  /*3f80*/  BSYNC B0 ;  /* 0x0000000000007941 */ /* 0x000fea0003800000 */
.L_x_32569:
        /* <DEDUP_REMOVED lines=10> */
.L_x_32571:
[----:B------:R-:W-:Y:S01]  /*4030*/  HFMA2 R148, -RZ, RZ, 0, 2.384185791015625e-07 ;  /* 0x00000004ff947431 */ /* 0x000fe200000001ff */
[----:B------:R-:W-:-:S05]  /*4040*/  MOV R8, R145 ;  /* 0x0000009100087202 */ /* 0x000fca0000000f00 */
[----:B------:R-:W-:-:S05]  /*4050*/  FADD.FTZ R142, R141, R8 ;  /* 0x000000088d8e7221 */ /* 0x000fca0000010000 */
[----:B------:R-:W-:-:S07]  /*4060*/  MOV R147, R142 ;  /* 0x0000008e00937202 */ /* 0x000fce0000000f00 */
[----:B------:R-:W-:Y:S05]  /*4070*/  WARPSYNC.COLLECTIVE R146, `(.L_x_32572) ;  /* 0x0000000092087348 */ /* 0x000fea0003c00000 */
[----:B------:R0:W1:Y:S02]  /*4080*/  SHFL.BFLY P2, R145, R147, R148, R149 ;  /* 0x0c00009493917389 */ /* 0x0000640000040095 */
[----:B01----:R-:W-:Y:S05]  /*4090*/  ENDCOLLECTIVE ;  /* 0x000000000000791b */ /* 0x003fea0003800000 */
.L_x_32572:
[----:B------:R-:W-:Y:S01]  /*40a0*/  HFMA2 R148, -RZ, RZ, 0, 4.76837158203125e-07 ;  /* 0x00000008ff947431 */ /* 0x000fe200000001ff */
[----:B------:R-:W-:-:S05]  /*40b0*/  MOV R7, R145 ;  /* 0x0000009100077202 */ /* 0x000fca0000000f00 */
[----:B------:R-:W-:-:S05]  /*40c0*/  FADD.FTZ R143, R142, R7 ;  /* 0x000000078e8f7221 */ /* 0x000fca0000010000 */
[----:B------:R-:W-:-:S07]  /*40d0*/  MOV R147, R143 ;  /* 0x0000008f00937202 */ /* 0x000fce0000000f00 */
[----:B------:R-:W-:Y:S05]  /*40e0*/  WARPSYNC.COLLECTIVE R146, `(.L_x_32573) ;  /* 0x0000000092087348 */ /* 0x000fea0003c00000 */
[----:B------:R0:W1:Y:S02]  /*40f0*/  SHFL.BFLY P2, R145, R147, R148, R149 ;  /* 0x0c00009493917389 */ /* 0x0000640000040095 */
[----:B01----:R-:W-:Y:S05]  /*4100*/  ENDCOLLECTIVE ;  /* 0x000000000000791b */ /* 0x003fea0003800000 */
.L_x_32573:
[----:B------:R-:W-:Y:S01]  /*4110*/  HFMA2 R148, -RZ, RZ, 0, 9.5367431640625e-07 ;  /* 0x00000010ff947431 */ /* 0x000fe200000001ff */
[----:B------:R-:W-:-:S05]  /*4120*/  MOV R8, R145 ;  /* 0x0000009100087202 */ /* 0x000fca0000000f00 */
[----:B------:R-:W-:-:S05]  /*4130*/  FADD.FTZ R144, R143, R8 ;  /* 0x000000088f907221 */ /* 0x000fca0000010000 */
[----:B------:R-:W-:-:S07]  /*4140*/  MOV R147, R144 ;  /* 0x0000009000937202 */ /* 0x000fce0000000f00 */
[----:B------:R-:W-:Y:S05]  /*4150*/  WARPSYNC.COLLECTIVE R146, `(.L_x_32574) ;  /* 0x0000000092087348 */ /* 0x000fea0003c00000 */
[----:B------:R0:W1:Y:S02]  /*4160*/  SHFL.BFLY P2, R145, R147, R148, R149 ;  /* 0x0c00009493917389 */ /* 0x0000640000040095 */
[----:B01----:R-:W-:Y:S05]  /*4170*/  ENDCOLLECTIVE ;  /* 0x000000000000791b */ /* 0x003fea0003800000 */
.L_x_32574:
        /* <DEDUP_REMOVED lines=104> */
.L_x_32575:
[----:B------:R-:W-:Y:S01]  /*4800*/  HFMA2 R148, -RZ, RZ, 0, 1.1920928955078125e-07 ;  /* 0x00000002ff947431 */ /* 0x000fe200000001ff */
[----:B------:R-:W-:-:S05]  /*4810*/  MOV R141, R145 ;  /* 0x00000091008d7202 */ /* 0x000fca0000000f00 */
[----:B------:R-:W-:-:S05]  /*4820*/  FADD.FTZ R141, R8, R141 ;  /* 0x0000008d088d7221 */ /* 0x000fca0000010000 */
[----:B------:R-:W-:-:S07]  /*4830*/  MOV R147, R141 ;  /* 0x0000008d00937202 */ /* 0x000fce0000000f00 */
[----:B------:R-:W-:Y:S05]  /*4840*/  WARPSYNC.COLLECTIVE R146, `(.L_x_32576) ;  /* 0x0000000092087348 */ /* 0x000fea0003c00000 */
[----:B------:R0:W1:Y:S02]  /*4850*/  SHFL.BFLY P2, R145, R147, R148, R149 ;  /* 0x0c00009493917389 */ /* 0x0000640000040095 */
[----:B01----:R-:W-:Y:S05]  /*4860*/  ENDCOLLECTIVE ;  /* 0x000000000000791b */ /* 0x003fea0003800000 */
.L_x_32576:
[----:B------:R-:W-:Y:S01]  /*4870*/  HFMA2 R148, -RZ, RZ, 0, 2.384185791015625e-07 ;  /* 0x00000004ff947431 */ /* 0x000fe200000001ff */
[----:B------:R-:W-:-:S05]  /*4880*/  MOV R140, R145 ;  /* 0x00000091008c7202 */ /* 0x000fca0000000f00 */
[----:B------:R-:W-:-:S05]  /*4890*/  FADD.FTZ R140, R141, R140 ;  /* 0x0000008c8d8c7221 */ /* 0x000fca0000010000 */
[----:B------:R-:W-:-:S07]  /*48a0*/  MOV R147, R140 ;  /* 0x0000008c00937202 */ /* 0x000fce0000000f00 */
[----:B------:R-:W-:Y:S05]  /*48b0*/  WARPSYNC.COLLECTIVE R146, `(.L_x_32577) ;  /* 0x0000000092087348 */ /* 0x000fea0003c00000 */
[----:B------:R0:W1:Y:S02]  /*48c0*/  SHFL.BFLY P2, R145, R147, R148, R149 ;  /* 0x0c00009493917389 */ /* 0x0000640000040095 */
[----:B01----:R-:W-:Y:S05]  /*48d0*/  ENDCOLLECTIVE ;  /* 0x000000000000791b */ /* 0x003fea0003800000 */
.L_x_32577:
[----:B------:R-:W-:Y:S01]  /*48e0*/  HFMA2 R148, -RZ, RZ, 0, 4.76837158203125e-07 ;  /* 0x00000008ff947431 */ /* 0x000fe200000001ff */
[----:B------:R-:W-:-:S05]  /*48f0*/  MOV R143, R145 ;  /* 0x00000091008f7202 */ /* 0x000fca0000000f00 */
[----:B------:R-:W-:-:S05]  /*4900*/  FADD.FTZ R143, R140, R143 ;  /* 0x0000008f8c8f7221 */ /* 0x000fca0000010000 */
[----:B------:R-:W-:-:S07]  /*4910*/  MOV R147, R143 ;  /* 0x0000008f00937202 */ /* 0x000fce0000000f00 */
[----:B------:R-:W-:Y:S05]  /*4920*/  WARPSYNC.COLLECTIVE R146, `(.L_x_32578) ;  /* 0x0000000092087348 */ /* 0x000fea0003c00000 */
[----:B------:R0:W1:Y:S02]  /*4930*/  SHFL.BFLY P2, R145, R147, R148, R149 ;  /* 0x0c00009493917389 */ /* 0x0000640000040095 */
[----:B01----:R-:W-:Y:S05]  /*4940*/  ENDCOLLECTIVE ;  /* 0x000000000000791b */ /* 0x003fea0003800000 */
.L_x_32578:
[----:B------:R-:W-:Y:S01]  /*4950*/  HFMA2 R148, -RZ, RZ, 0, 9.5367431640625e-07 ;  /* 0x00000010ff947431 */ /* 0x000fe200000001ff */
[----:B------:R-:W-:-:S05]  /*4960*/  MOV R142, R145 ;  /* 0x00000091008e7202 */ /* 0x000fca0000000f00 */
[----:B------:R-:W-:-:S05]  /*4970*/  FADD.FTZ R142, R143, R142 ;  /* 0x0000008e8f8e7221 */ /* 0x000fca0000010000 */
[----:B------:R-:W-:-:S07]  /*4980*/  MOV R147, R142 ;  /* 0x0000008e00937202 */ /* 0x000fce0000000f00 */
[----:B------:R-:W-:Y:S05]  /*4990*/  WARPSYNC.COLLECTIVE R146, `(.L_x_32579) ;  /* 0x0000000092087348 */ /* 0x000fea0003c00000 */
[----:B------:R0:W1:Y:S02]  /*49a0*/  SHFL.BFLY P2, R145, R147, R148, R149 ;  /* 0x0c00009493917389 */ /* 0x0000640000040095 */
[----:B01----:R-:W-:Y:S05]  /*49b0*/  ENDCOLLECTIVE ;  /* 0x000000000000791b */ /* 0x003fea0003800000 */
.L_x_32579:
[----:B------:R-:W-:Y:S05]  /*49c0*/  BRA `(.L_x_32580) ;  /* 0xffffffe000ac7947 */ /* 0x000fea000383ffff */
.L_x_32581:
        /* <DEDUP_REMOVED lines=11> */
.L_x_54429:


//--------------------- .text._ZN10layer_norm13ln_fwd_kernelINS_13Kernel_traitsI6__halfS2_fS2_fjLj1536ELj1ELj4ELj1ELj16ENS_18Kernel_traits_baseILj1536ES2_S2_fS2_fjLj128EEEEELb0ELb1ELb1ELb0EEEvNS_9FwdParamsE --------------------------
	.section	.text._ZN10layer_norm13ln_fwd_kernelINS_13Kernel_traitsI6__halfS2_fS2_fjLj1536ELj1ELj4ELj1ELj16ENS_18Kernel_traits_baseILj1536ES2_S2_fS2_fjLj128EEEEELb0ELb1ELb1ELb0EEEvNS_9FwdParamsE,"ax",@progbits
	.align	128
        .global         _ZN10layer_norm13ln_fwd_kernelINS_13Kernel_traitsI6__halfS2_fS2_fjLj1536ELj1ELj4ELj1ELj16ENS_18Kernel_traits_baseILj1536ES2_S2_fS2_fjLj128EEEEELb0ELb1ELb1ELb0EEEvNS_9FwdParamsE
        .type           _ZN10layer_norm13ln_fwd_kernelINS_13Kernel_traitsI6__halfS2_fS2_fjLj1536ELj1ELj4ELj1ELj16ENS_18Kernel_traits_baseILj1536ES2_S2_fS2_fjLj128EEEEELb0ELb1ELb1ELb0EEEvNS_9FwdParamsE,@function
        .size           _ZN10layer_norm13ln_fwd_kernelINS_13Kernel_traitsI6__halfS2_fS2_fjLj1536ELj1ELj4ELj1ELj16ENS_18Kernel_traits_baseILj1536ES2_S2_fS2_fjLj128EEEEELb0ELb1ELb1ELb0EEEvNS_9FwdParamsE,(.L_x_54430 - _ZN10layer_norm13ln_fwd_kernelINS_13Kernel_traitsI6__halfS2_fS2_fjLj1536ELj1ELj4ELj1ELj16ENS_18Kernel_traits_baseILj1536ES2_S2_fS2_fjLj128EEEEELb0ELb1ELb1ELb0EEEvNS_9FwdParamsE)
        .other          _ZN10layer_norm13ln_fwd_kernelINS_13Kernel_traitsI6__halfS2_fS2_fjLj1536ELj1ELj4ELj1ELj16ENS_18Kernel_traits_baseILj1536ES2_S2_fS2_fjLj128EEEEELb0ELb1ELb1ELb0EEEvNS_9FwdParamsE,@"STO_CUDA_ENTRY STV_DEFAULT"
_ZN10layer_norm13ln_fwd_kernelINS_13Kernel_traitsI6__halfS2_fS2_fjLj1536ELj1ELj4ELj1ELj16ENS_18Kernel_traits_baseILj1536ES2_S2_fS2_fjLj128EEEEELb0ELb1ELb1ELb0EEEvNS_9FwdParamsE:
.text._ZN10layer_norm13ln_fwd_kernelINS_13Kernel_traitsI6__halfS2_fS2_fjLj1536ELj1ELj4ELj1ELj16ENS_18Kernel_traits_baseILj1536ES2_S2_fS2_fjLj128EEEEELb0ELb1ELb1ELb0EEEvNS_9FwdParamsE:
        /* <DEDUP_REMOVED lines=86> */
.L_x_32583:
        /* <DEDUP_REMOVED lines=13> */
[----:B------:R-:W-:-:S03]  /*0630*/  @P0 LOP3.LUT R0, R0, 0x20, RZ, 0xfc, !PT ;  /* 0x0000002000000812 */ /* 0x000fc600078efcff */
[----:B------:R-:W-:Y:S01]  /*0640*/  HFMA2 R54, -RZ, RZ, 0, 0 ;  /* 0x00000000ff367431 */ /* 0x000fe200000001ff */
[----:B------:R-:W5:Y:S02]  /*0650*/  @P0 LDG.E.128 R140, desc[UR6][R28.64] ;  /* 0x000000061c8c0981 */ /* 0x000f64000c1e1d00 */
[----:B------:R-:W1:Y:S01]  /*0660*/  @P2 LDC.64 R76, c[0x0][0x3e8] ;  /* 0x0000fa00ff4c2b82 */ /* 0x000e620000000a00 */
[----:B--2---:R-:W-:-:S04]  /*0670*/  @P1 IMAD.WIDE.U32 R52, R0, 0x10, R52 ;  /* 0x0000001000341825 */ /* 0x004fc800078e0034 */
[----:B------:R-:W-:Y:S01]  /*0680*/  HFMA2 R30, -RZ, RZ, 0, 0 ;  /* 0x00000000ff1e7431 */ /* 0x000fe200000001ff */
[----:B------:R-:W5:Y:S02]  /*0690*/  @P0 LDG.E.128 R8, desc[UR6][R40.64] ;  /* 0x0000000628080981 */ /* 0x000f64000c1e1d00 */
[----:B------:R-:W2:Y:S01]  /*06a0*/  @P3 LDC.64 R78, c[0x0][0x3d0] ;  /* 0x0000f400ff4e3b82 */ /* 0x000ea20000000a00 */
[C---:B---3--:R-:W-:Y:S01]  /*06b0*/  @P1 IMAD.WIDE.U32 R72, R0.reuse, 0x10, R72 ;  /* 0x0000001000481825 */ /* 0x048fe200078e0048 */
[----:B------:R-:W-:-:S03]  /*06c0*/  @P1 IADD3 R0, PT, PT, R0, 0x20, RZ ;  /* 0x0000002000001810 */ /* 0x000fc60007ffe0ff */
[----:B------:R-:W-:Y:S01]  /*06d0*/  HFMA2 R6, -RZ, RZ, 0, 0 ;  /* 0x00000000ff067431 */ /* 0x000fe200000001ff */
[----:B------:R3:W5:Y:S02]  /*06e0*/  @P1 LDG.E.128 R12, desc[UR6][R52.64] ;  /* 0x00000006340c1981 */ /* 0x000764000c1e1d00 */
[----:B------:R-:W4:Y:S01]  /*06f0*/  @P3 LDC.64 R80, c[0x0][0x3e8] ;  /* 0x0000fa00ff503b82 */ /* 0x000f220000000a00 */
[C---:B0-----:R-:W-:Y:S01]  /*0700*/  @P2 IMAD.WIDE.U32 R74, R0.reuse, 0x10, R74 ;  /* 0x00000010004a2825 */ /* 0x041fe200078e004a */
[----:B------:R-:W5:Y:S04]  /*0710*/  @P1 LDG.E.128 R20, desc[UR6][R72.64] ;  /* 0x0000000648141981 */ /* 0x000f68000c1e1d00 */
[----:B------:R-:W5:Y:S02]  /*0720*/  @P2 LDG.E.128 R24, desc[UR6][R74.64] ;  /* 0x000000064a182981 */ /* 0x000f64000c1e1d00 */
[----:B------:R-:W0:Y:S01]  /*0730*/  @P4 LDC.64 R4, c[0x0][0x3d0] ;  /* 0x0000f400ff044b82 */ /* 0x000e220000000a00 */
[C---:B-1----:R-:W-:Y:S01]  /*0740*/  @P2 IMAD.WIDE.U32 R76, R0.reuse, 0x10, R76 ;  /* 0x00000010004c2825 */ /* 0x042fe200078e004c */
[----:B------:R-:W-:-:S04]  /*0750*/  @P2 IADD3 R0, PT, PT, R0, 0x20, RZ ;  /* 0x0000002000002810 */ /* 0x000fc80007ffe0ff */
[----:B------:R-:W5:Y:S02]  /*0760*/  @P2 LDG.E.128 R32, desc[UR6][R76.64] ;  /* 0x000000064c202981 */ /* 0x000f64000c1e1d00 */
[----:B------:R-:W1:Y:S01]  /*0770*/  @P4 LDC.64 R16, c[0x0][0x3e8] ;  /* 0x0000fa00ff104b82 */ /* 0x000e620000000a00 */
[----:B--2---:R-:W-:-:S05]  /*0780*/  @P3 IMAD.WIDE.U32 R78, R0, 0x10, R78 ;  /* 0x00000010004e3825 */ /* 0x004fca00078e004e */
[----:B------:R-:W5:Y:S01]  /*0790*/  @P3 LDG.E.128 R36, desc[UR6][R78.64] ;  /* 0x000000064e243981 */ /* 0x000f62000c1e1d00 */
[C---:B----4-:R-:W-:Y:S01]  /*07a0*/  @P3 IMAD.WIDE.U32 R80, R0.reuse, 0x10, R80 ;  /* 0x0000001000503825 */ /* 0x050fe200078e0050 */
[----:B------:R-:W-:Y:S01]  /*07b0*/  @P3 IADD3 R0, PT, PT, R0, 0x20, RZ ;  /* 0x0000002000003810 */ /* 0x000fe20007ffe0ff */
[----:B------:R-:W2:Y:S03]  /*07c0*/  @P5 LDC.64 R86, c[0x0][0x3d0] ;  /* 0x0000f400ff565b82 */ /* 0x000ea60000000a00 */
[----:B------:R-:W5:Y:S01]  /*07d0*/  @P3 LDG.E.128 R44, desc[UR6][R80.64] ;  /* 0x00000006502c3981 */ /* 0x000f62000c1e1d00 */
[----:B0-----:R-:W-:-:S04]  /*07e0*/  @P4 IMAD.WIDE.U32 R82, R0, 0x10, R4 ;  /* 0x0000001000524825 */ /* 0x001fc800078e0004 */
[----:B------:R-:W0:Y:S01]  /*07f0*/  @P5 LDC.64 R88, c[0x0][0x3e8] ;  /* 0x0000fa00ff585b82 */ /* 0x000e220000000a00 */
[----:B------:R-:W5:Y:S01]  /*0800*/  @P4 LDG.E.128 R48, desc[UR6][R82.64] ;  /* 0x0000000652304981 */ /* 0x000f62000c1e1d00 */
[C---:B-1----:R-:W-:Y:S01]  /*0810*/  @P4 IMAD.WIDE.U32 R84, R0.reuse, 0x10, R16 ;  /* 0x0000001000544825 */ /* 0x042fe200078e0010 */
[----:B------:R-:W-:-:S04]  /*0820*/  @P4 IADD3 R0, PT, PT, R0, 0x20, RZ ;  /* 0x0000002000004810 */ /* 0x000fc80007ffe0ff */
[----:B------:R-:W5:Y:S01]  /*0830*/  @P4 LDG.E.128 R56, desc[UR6][R84.64] ;  /* 0x0000000654384981 */ /* 0x000f62000c1e1d00 */
[C---:B--2---:R-:W-:Y:S01]  /*0840*/  @P5 IMAD.WIDE.U32 R4, R0.reuse, 0x10, R86 ;  /* 0x0000001000045825 */ /* 0x044fe200078e0056 */
[----:B---3--:R-:W-:Y:S02]  /*0850*/  CS2R R52, SRZ ;  /* 0x0000000000347805 */ /* 0x008fe4000001ff00 */
[----:B------:R-:W-:Y:S02]  /*0860*/  MOV R42, RZ ;  /* 0x000000ff002a7202 */ /* 0x000fe40000000f00 */
[----:B------:R-:W-:Y:S02]  /*0870*/  CS2R R40, SRZ ;  /* 0x0000000000287805 */ /* 0x000fe4000001ff00 */
[----:B------:R-:W-:Y:S01]  /*0880*/  CS2R R28, SRZ ;  /* 0x00000000001c7805 */ /* 0x000fe2000001ff00 */
[----:B------:R1:W5:Y:S01]  /*0890*/  @P5 LDG.E.128 R60, desc[UR6][R4.64] ;  /* 0x00000006043c5981 */ /* 0x000362000c1e1d00 */
[----:B0-----:R-:W-:Y:S01]  /*08a0*/  @P5 IMAD.WIDE.U32 R16, R0, 0x10, R88 ;  /* 0x0000001000105825 */ /* 0x001fe200078e0058 */
[----:B------:R-:W-:-:S02]  /*08b0*/  MOV R18, RZ ;  /* 0x000000ff00127202 */ /* 0x000fc40000000f00 */
[----:B------:R-:W-:Y:S02]  /*08c0*/  @P5 CS2R R66, SRZ ;  /* 0x0000000000425805 */ /* 0x000fe4000001ff00 */
[----:B------:R-:W-:Y:S02]  /*08d0*/  @P5 CS2R R64, SRZ ;  /* 0x0000000000405805 */ /* 0x000fe4000001ff00 */
[----:B------:R-:W-:Y:S01]  /*08e0*/  @P0 MOV R7, RZ ;  /* 0x000000ff00070202 */ /* 0x000fe20000000f00 */
[----:B------:R0:W5:Y:S01]  /*08f0*/  @P5 LDG.E.128 R68, desc[UR6][R16.64] ;  /* 0x0000000610445981 */ /* 0x000162000c1e1d00 */
[----:B------:R-:W-:Y:S02]  /*0900*/  @P1 MOV R19, RZ ;  /* 0x000000ff00131202 */ /* 0x000fe40000000f00 */
[----:B-1----:R-:W-:Y:S02]  /*0910*/  CS2R R4, SRZ ;  /* 0x0000000000047805 */ /* 0x002fe4000001ff00 */
[----:B------:R-:W-:-:S02]  /*0920*/  @P2 MOV R31, RZ ;  /* 0x000000ff001f2202 */ /* 0x000fc40000000f00 */
[----:B------:R-:W-:Y:S02]  /*0930*/  @P3 MOV R43, RZ ;  /* 0x000000ff002b3202 */ /* 0x000fe40000000f00 */
[----:B------:R-:W-:Y:S02]  /*0940*/  @P4 MOV R55, RZ ;  /* 0x000000ff00374202 */ /* 0x000fe40000000f00 */
[----:B0-----:R-:W-:-:S07]  /*0950*/  CS2R R16, SRZ ;  /* 0x0000000000107805 */ /* 0x001fce000001ff00 */
.L_x_32584:
[----:B------:R-:W-:Y:S05]  /*0960*/  BSYNC.RECONVERGENT B0 ;  /* 0x0000000000007941 */ /* 0x000fea0003800200 */
.L_x_32582:
[----:B------:R-:W0:Y:S01]  /*0970*/  LDCU UR4, c[0x0][0x384] ;  /* 0x00007080ff0477ac */ /* 0x000e220008000800 */
[----:B------:R-:W1:Y:S01]  /*0980*/  LDCU UR11, c[0x0][0x40c] ;  /* 0x00008180ff0b77ac */ /* 0x000e620008000800 */
[----:B------:R-:W2:Y:S01]  /*0990*/  LDCU.U8 UR5, c[0x0][0x410] ;  /* 0x00008200ff0577ac */ /* 0x000ea20008000000 */
[----:B------:R-:W3:Y:S01]  /*09a0*/  LDCU UR10, c[0x0][0x448] ;  /* 0x00008900ff0a77ac */ /* 0x000ee20008000800 */
[----:B------:R-:W4:Y:S01]  /*09b0*/  LDCU.64 UR8, c[0x0][0x3a0] ;  /* 0x00007400ff0877ac */ /* 0x000f220008000a00 */
[----:B0-----:R-:W-:-:S13]  /*09c0*/  ISETP.GE.AND P0, PT, R136, UR4, PT ;  /* 0x0000000488007c0c */ /* 0x001fda000bf06270 */
[----:B-1234-:R-:W-:Y:S05]  /*09d0*/  @P0 EXIT ;  /* 0x000000000000094d */ /* 0x01efea0003800000 */
.L_x_32630:
[----:B------:R-:W0:Y:S08]  /*09e0*/  LDC.64 R134, c[0x0][0x3f0] ;  /* 0x0000fc00ff867b82 */ /* 0x000e300000000a00 */
[----:B------:R-:W1:Y:S08]  /*09f0*/  LDC.64 R138, c[0x0][0x3f8] ;  /* 0x0000fe00ff8a7b82 */ /* 0x000e700000000a00 */
[----:B------:R-:W2:Y:S01]  /*0a00*/  LDC R133, c[0x0][0x388] ;  /* 0x0000e200ff857b82 */ /* 0x000ea20000000800 */
[----:B0-----:R-:W-:-:S05]  /*0a10*/  IMAD.WIDE R134, R136, 0x4, R134 ;  /* 0x0000000488867825 */ /* 0x001fca00078e0286 */
[----:B------:R0:W3:Y:S01]  /*0a20*/  LDG.E R0, desc[UR6][R134.64] ;  /* 0x0000000686007981 */ /* 0x0000e2000c1e1900 */
[----:B-1----:R-:W-:-:S05]  /*0a30*/  IMAD.WIDE R138, R136, 0x4, R138 ;  /* 0x00000004888a7825 */ /* 0x002fca00078e028a */
[----:B-----5:R1:W5:Y:S01]  /*0a40*/  LDG.E R132, desc[UR6][R138.64] ;  /* 0x000000068a847981 */ /* 0x020362000c1e1900 */
[----:B------:R-:W-:Y:S01]  /*0a50*/  ISETP.GE.U32.AND P0, PT, R3, 0x20, PT ;  /* 0x000000200300780c */ /* 0x000fe20003f06070 */
[----:B------:R-:W-:Y:S01]  /*0a60*/  BSSY.RECONVERGENT B0, `(.L_x_32585) ;  /* 0x0000082000007945 */ /* 0x000fe20003800200 */
[----:B--2---:R-:W-:-:S05]  /*0a70*/  IMAD R137, R136, R133, RZ ;  /* 0x0000008588897224 */ /* 0x004fca00078e02ff */
[----:B------:R-:W-:-:S04]  /*0a80*/  SHF.R.S32.HI R144, RZ, 0x1f, R137 ;  /* 0x0000001fff907819 */ /* 0x000fc80000011489 */
[----:B------:R-:W-:-:S04]  /*0a90*/  LEA.HI R137, R144, R137, RZ, 0x3 ;  /* 0x0000008990897211 */ /* 0x000fc800078f18ff */
[----:B0-----:R-:W-:Y:S02]  /*0aa0*/  LEA.HI.SX32 R134, R137, R2, 0x1d ;  /* 0x0000000289867211 */ /* 0x001fe400078feaff */
[----:B---3--:R-:W-:-:S13]  /*0ab0*/  ISETP.GE.AND P1, PT, R0, 0x1, PT ;  /* 0x000000010000780c */ /* 0x008fda0003f26270 */
[----:B------:R-:W0:Y:S01]  /*0ac0*/  @P1 S2R R145, SR_TID.X ;  /* 0x0000000000911919 */ /* 0x000e220000002100 */
[----:B------:R-:W-:-:S05]  /*0ad0*/  @P1 IADD3 R146, PT, PT, R0, -0x1, RZ ;  /* 0xffffffff00921810 */ /* 0x000fca0007ffe0ff */
[----:B------:R-:W-:-:S05]  /*0ae0*/  @P1 IMAD R146, R146, R133, RZ ;  /* 0x0000008592921224 */ /* 0x000fca00078e02ff */
[----:B------:R-:W-:-:S04]  /*0af0*/  @P1 SHF.R.S32.HI R135, RZ, 0x1f, R146 ;  /* 0x0000001fff871819 */ /* 0x000fc80000011492 */
[----:B------:R-:W-:Y:S01]  /*0b00*/  @P1 LEA.HI R137, R135, R146, RZ, 0x3 ;  /* 0x0000009287891211 */ /* 0x000fe200078f18ff */
[----:B------:R-:W-:Y:S01]  /*0b10*/  HFMA2 R135, -RZ, RZ, 0, 0 ;  /* 0x00000000ff877431 */ /* 0x000fe200000001ff */
        /* <DEDUP_REMOVED lines=8> */
.L_x_32588:
[----:B------:R-:W-:Y:S05]  /*0ba0*/  BSYNC.RECONVERGENT B1 ;  /* 0x0000000000017941 */ /* 0x000fea0003800200 */
.L_x_32587:
        /* <DEDUP_REMOVED lines=10> */
[--C-:B-----5:R-:W-:Y:S02]  /*0c50*/  @P2 HADD2.F32 R86, -RZ, R72.reuse.H0_H0 ;  /* 0x20000048ff562230 */ /* 0x120fe40000004100 */
[----:B------:R-:W-:Y:S02]  /*0c60*/  @P2 HADD2.F32 R88, -RZ, R72.H1_H1 ;  /* 0x30000048ff582230 */ /* 0x000fe40000004100 */
[----:B------:R-:W-:Y:S02]  /*0c70*/  @P2 HADD2.F32 R137, -RZ, R74.H1_H1 ;  /* 0x3000004aff892230 */ /* 0x000fe40000004100 */
[----:B------:R-:W-:Y:S01]  /*0c80*/  @P2 HADD2.F32 R139, -RZ, R75.H0_H0 ;  /* 0x2000004bff8b2230 */ /* 0x000fe20000004100 */
[----:B------:R-:W4:Y:S01]  /*0c90*/  @P2 LDC R89, c[0x0][0x40c] ;  /* 0x00010300ff592b82 */ /* 0x000f220000000800 */
[--C-:B0-----:R-:W-:Y:S02]  /*0ca0*/  @P2 HADD2.F32 R84, -RZ, R73.reuse.H0_H0 ;  /* 0x20000049ff542230 */ /* 0x101fe40000004100 */
[----:B------:R-:W-:-:S02]  /*0cb0*/  @P2 HADD2.F32 R85, -RZ, R73.H1_H1 ;  /* 0x30000049ff552230 */ /* 0x000fc40000004100 */
[----:B------:R-:W-:Y:S02]  /*0cc0*/  @P2 HADD2.F32 R90, -RZ, R74.H0_H0 ;  /* 0x2000004aff5a2230 */ /* 0x000fe40000004100 */
[----:B------:R-:W-:Y:S01]  /*0cd0*/  @P2 HADD2.F32 R147, -RZ, R10.H1_H1 ;  /* 0x3000000aff932230 */ /* 0x000fe20000004100 */
[----:B------:R-:W0:Y:S01]  /*0ce0*/  @P2 LDC R146, c[0x0][0x40c] ;  /* 0x00010300ff922b82 */ /* 0x000e220000000800 */
[----:B------:R-:W-:-:S07]  /*0cf0*/  @P2 HADD2.F32 R148, -RZ, R11.H0_H0 ;  /* 0x2000000bff942230 */ /* 0x000fce0000004100 */
[----:B------:R-:W0:Y:S01]  /*0d00*/  @P2 LDC R144, c[0x0][0x40c] ;  /* 0x00010300ff902b82 */ /* 0x000e220000000800 */
[----:B-1----:R-:W-:Y:S01]  /*0d10*/  @P2 FMUL.FTZ R87, R86, R87 ;  /* 0x0000005756572220 */ /* 0x002fe20000410000 */
[----:B------:R-:W-:-:S06]  /*0d20*/  @P2 HADD2.F32 R86, -RZ, R8.H0_H0 ;  /* 0x20000008ff562230 */ /* 0x000fcc0000004100 */
[----:B------:R-:W1:Y:S01]  /*0d30*/  @P2 LDC R91, c[0x0][0x40c] ;  /* 0x00010300ff5b2b82 */ /* 0x000e620000000800 */
[----:B----4-:R-:W-:Y:S01]  /*0d40*/  @P2 FMUL.FTZ R88, R88, R89 ;  /* 0x0000005958582220 */ /* 0x010fe20000410000 */
[----:B------:R-:W-:-:S06]  /*0d50*/  @P2 HADD2.F32 R89, -RZ, R8.H1_H1 ;  /* 0x30000008ff592230 */ /* 0x000fcc0000004100 */
[----:B------:R-:W4:Y:S01]  /*0d60*/  @P2 LDC R138, c[0x0][0x40c] ;  /* 0x00010300ff8a2b82 */ /* 0x000f220000000800 */
[----:B0-----:R-:W-:Y:S01]  /*0d70*/  @P2 FMUL.FTZ R146, R137, R146 ;  /* 0x0000009289922220 */ /* 0x001fe20000410000 */
[----:B------:R-:W-:-:S06]  /*0d80*/  @P2 HADD2.F32 R137, -RZ, R9.H0_H0 ;  /* 0x20000009ff892230 */ /* 0x000fcc0000004100 */
[----:B------:R-:W0:Y:S01]  /*0d90*/  @P2 LDC R145, c[0x0][0x40c] ;  /* 0x00010300ff912b82 */ /* 0x000e220000000800 */
[----:B------:R-:W-:Y:S01]  /*0da0*/  @P2 FMUL.FTZ R149, R139, R144 ;  /* 0x000000908b952220 */ /* 0x000fe20000410000 */
[----:B------:R-:W-:Y:S02]  /*0db0*/  @P2 HADD2.F32 R139, -RZ, R9.H1_H1 ;  /* 0x30000009ff8b2230 */ /* 0x000fe40000004100 */
[----:B------:R-:W-:Y:S02]  /*0dc0*/  @P2 HADD2.F32 R144, -RZ, R10.H0_H0 ;  /* 0x2000000aff902230 */ /* 0x000fe40000004100 */
[----:B-1----:R-:W-:Y:S01]  /*0dd0*/  @P2 FMUL.FTZ R91, R84, R91 ;  /* 0x0000005b545b2220 */ /* 0x002fe20000410000 */
[----:B----4-:R-:W-:Y:S01]  /*0de0*/  @P2 FMUL.FTZ R138, R85, R138 ;  /* 0x0000008a558a2220 */ /* 0x010fe20000410000 */
[----:B0-----:R-:W-:Y:S01]  /*0df0*/  @P2 FMUL.FTZ R145, R90, R145 ;  /* 0x000000915a912220 */ /* 0x001fe20000410000 */
        /* <DEDUP_REMOVED lines=16> */
[----:B------:R-:W-:Y:S02]  /*0f00*/  HADD2.F32 R91, -RZ, R75.H1_H1 ;  /* 0x3000004bff5b7230 */ /* 0x000fe40000004100 */
[----:B------:R-:W-:-:S03]  /*0f10*/  HADD2.F32 R137, -RZ, R11.H1_H1 ;  /* 0x3000000bff897230 */ /* 0x000fc60000004100 */
[----:B------:R-:W-:-:S04]  /*0f20*/  FMUL.FTZ R138, R91, UR11 ;  /* 0x0000000b5b8a7c20 */ /* 0x000fc80008410000 */
[----:B------:R-:W-:Y:S01]  /*0f30*/  FFMA.FTZ R91, R138, R137, R83 ;  /* 0x000000898a5b7223 */ /* 0x000fe20000010053 */
[----:B------:R-:W-:Y:S06]  /*0f40*/  BRA `(.L_x_32591) ;  /* 0x0000000000b07947 */ /* 0x000fec0003800000 */
.L_x_32590:
[----:B------:R-:W0:Y:S01]  /*0f50*/  @P1 LDC R85, c[0x0][0x40c] ;  /* 0x00010300ff551b82 */ /* 0x000e220000000800 */
[----:B-----5:R-:W-:Y:S02]  /*0f60*/  @P1 HADD2.F32 R84, -RZ, R72.H0_H0 ;  /* 0x20000048ff541230 */ /* 0x020fe40000004100 */
[--C-:B------:R-:W-:Y:S02]  /*0f70*/  @P1 HADD2.F32 R91, -RZ, R74.reuse.H0_H0 ;  /* 0x2000004aff5b1230 */ /* 0x100fe40000004100 */
[----:B------:R-:W-:Y:S02]  /*0f80*/  @P1 HADD2.F32 R89, -RZ, R73.H1_H1 ;  /* 0x30000049ff591230 */ /* 0x000fe40000004100 */
        /* <DEDUP_REMOVED lines=13> */
[----:B------:R-:W-:Y:S02]  /*1060*/  @P1 HADD2.F32 R138, -RZ, R9.H0_H0 ;  /* 0x20000009ff8a1230 */ /* 0x000fe40000004100 */
[----:B------:R-:W-:-:S04]  /*1070*/  @P1 HADD2.F32 R89, -RZ, R8.H0_H0 ;  /* 0x20000008ff591230 */ /* 0x000fc80000004100 */
[----:B------:R-:W2:Y:S01]  /*1080*/  @P1 LDC R148, c[0x0][0x40c] ;  /* 0x00010300ff941b82 */ /* 0x000ea20000000800 */
[----:B---3--:R-:W-:-:S07]  /*1090*/  @P1 FMUL.FTZ R90, R84, R87 ;  /* 0x00000057545a1220 */ /* 0x008fce0000410000 */
[----:B------:R-:W3:Y:S01]  /*10a0*/  @P1 LDC R150, c[0x0][0x40c] ;  /* 0x00010300ff961b82 */ /* 0x000ee20000000800 */
[----:B0-----:R-:W-:Y:S01]  /*10b0*/  @P1 FMUL.FTZ R137, R85, R86 ;  /* 0x0000005655891220 */ /* 0x001fe20000410000 */
[----:B------:R-:W-:Y:S02]  /*10c0*/  CS2R R86, SRZ ;  /* 0x0000000000567805 */ /* 0x000fe4000001ff00 */
[----:B------:R-:W-:Y:S01]  /*10d0*/  CS2R R84, SRZ ;  /* 0x0000000000547805 */ /* 0x000fe2000001ff00 */
[----:B------:R-:W-:Y:S01]  /*10e0*/  @P1 FMUL.FTZ R87, R139, R144 ;  /* 0x000000908b571220 */ /* 0x000fe20000410000 */
[--C-:B------:R-:W-:Y:S02]  /*10f0*/  @P1 HADD2.F32 R139, -RZ, R75.reuse.H1_H1 ;  /* 0x3000004bff8b1230 */ /* 0x100fe40000004100 */
[----:B------:R-:W-:Y:S01]  /*1100*/  @P1 FMUL.FTZ R86, R137, R138 ;  /* 0x0000008a89561220 */ /* 0x000fe20000410000 */
[----:B------:R-:W-:Y:S02]  /*1110*/  @P1 HADD2.F32 R138, -RZ, R10.H0_H0 ;  /* 0x2000000aff8a1230 */ /* 0x000fe40000004100 */
[----:B-1----:R-:W-:Y:S01]  /*1120*/  @P1 FMUL.FTZ R146, R146, R147 ;  /* 0x0000009392921220 */ /* 0x002fe20000410000 */
[----:B------:R-:W-:-:S02]  /*1130*/  @P1 HADD2.F32 R147, -RZ, R75.H0_H0 ;  /* 0x2000004bff931230 */ /* 0x000fc40000004100 */
[----:B------:R-:W-:Y:S01]  /*1140*/  @P1 FMUL.FTZ R84, R88, R89 ;  /* 0x0000005958541220 */ /* 0x000fe20000410000 */
[----:B------:R-:W-:Y:S02]  /*1150*/  @P1 HADD2.F32 R137, -RZ, R10.H1_H1 ;  /* 0x3000000aff891230 */ /* 0x000fe40000004100 */
[----:B------:R-:W-:Y:S01]  /*1160*/  @P1 FMUL.FTZ R85, R90, R91 ;  /* 0x0000005b5a551220 */ /* 0x000fe20000410000 */
[--C-:B------:R-:W-:Y:S01]  /*1170*/  @P1 HADD2.F32 R144, -RZ, R11.reuse.H0_H0 ;  /* 0x2000000bff901230 */ /* 0x100fe20000004100 */
[----:B------:R-:W-:Y:S02]  /*1180*/  CS2R R88, SRZ ;  /* 0x0000000000587805 */ /* 0x000fe4000001ff00 */
[----:B------:R-:W-:Y:S01]  /*1190*/  CS2R R90, SRZ ;  /* 0x00000000005a7805 */ /* 0x000fe2000001ff00 */
[----:B--2---:R-:W-:Y:S01]  /*11a0*/  @P1 FMUL.FTZ R147, R147, R148 ;  /* 0x0000009493931220 */ /* 0x004fe20000410000 */
[----:B------:R-:W-:Y:S02]  /*11b0*/  @P1 HADD2.F32 R148, -RZ, R11.H1_H1 ;  /* 0x3000000bff941230 */ /* 0x000fe40000004100 */
[----:B------:R-:W-:Y:S01]  /*11c0*/  @P1 FMUL.FTZ R88, R145, R138 ;  /* 0x0000008a91581220 */ /* 0x000fe20000410000 */
[----:B------:R-:W-:Y:S01]  /*11d0*/  @P1 FMUL.FTZ R89, R146, R137 ;  /* 0x0000008992591220 */ /* 0x000fe20000410000 */
[----:B------:R-:W-:Y:S01]  /*11e0*/  @P1 FMUL.FTZ R90, R147, R144 ;  /* 0x00000090935a1220 */ /* 0x000fe20000410000 */
[----:B---3--:R-:W-:-:S04]  /*11f0*/  @P1 FMUL.FTZ R139, R139, R150 ;  /* 0x000000968b8b1220 */ /* 0x008fc80000410000 */
[----:B------:R-:W-:-:S07]  /*1200*/  @P1 FMUL.FTZ R91, R139, R148 ;  /* 0x000000948b5b1220 */ /* 0x000fce0000410000 */
.L_x_32591:
[----:B------:R-:W-:Y:S05]  /*1210*/  BSYNC.RECONVERGENT B1 ;  /* 0x0000000000017941 */ /* 0x000fea0003800200 */
.L_x_32589:
[----:B------:R-:W0:Y:S01]  /*1220*/  LDC.64 R138, c[0x0][0x3a8] ;  /* 0x0000ea00ff8a7b82 */ /* 0x000e220000000a00 */
[----:B------:R-:W-:Y:S01]  /*1230*/  IADD3 R135, PT, PT, R135, 0x20, RZ ;  /* 0x0000002087877810 */ /* 0x000fe20007ffe0ff */
[C---:B0-----:R-:W-:Y:S01]  /*1240*/  IMAD.WIDE.U32 R138, R134.reuse, 0x20, R138 ;  /* 0x00000020868a7825 */ /* 0x041fe200078e008a */
[----:B------:R-:W-:-:S04]  /*1250*/  IADD3 R134, PT, PT, R134, 0x20, RZ ;  /* 0x0000002086867810 */ /* 0x000fc80007ffe0ff */
[----:B------:R0:W-:Y:S04]  /*1260*/  STG.E.128 desc[UR6][R138.64], R84 ;  /* 0x000000548a007986 */ /* 0x0001e8000c101d06 */
[----:B------:R0:W-:Y:S02]  /*1270*/  STG.E.128 desc[UR6][R138.64+0x10], R88 ;  /* 0x000010588a007986 */ /* 0x0001e4000c101d06 */
.L_x_32586:
[----:B------:R-:W-:Y:S05]  /*1280*/  BSYNC.RECONVERGENT B0 ;  /* 0x0000000000007941 */ /* 0x000fea0003800200 */
.L_x_32585:
[----:B------:R-:W-:Y:S01]  /*1290*/  ISETP.GE.U32.AND P2, PT, R3, 0x40, PT ;  /* 0x000000400300780c */ /* 0x000fe20003f46070 */
[----:B------:R-:W-:Y:S03]  /*12a0*/  BSSY.RECONVERGENT B0, `(.L_x_32592) ;  /* 0x0000073000007945 */ /* 0x000fe60003800200 */
[----:B------:R-:W-:-:S09]  /*12b0*/  P2R R149, PR, RZ, 0x4 ;  /* 0x00000004ff957803 */ /* 0x000fd20000000000 */
[----:B------:R-:W-:Y:S05]  /*12c0*/  @!P2 BRA `(.L_x_32593) ;  /* 0x0000000400c0a947 */ /* 0x000fea0003800000 */
        /* <DEDUP_REMOVED lines=12> */
[----:B------:R-:W2:Y:S01]  /*1390*/  @P2 LDC R99, c[0x0][0x40c] ;  /* 0x00010300ff632b82 */ /* 0x000ea20000000800 */
[--C-:B-----5:R-:W-:Y:S02]  /*13a0*/  @P2 HADD2.F32 R98, -RZ, R73.reuse.H0_H0 ;  /* 0x20000049ff622230 */ /* 0x120fe40000004100 */
[----:B------:R-:W-:Y:S02]  /*13b0*/  @P2 HADD2.F32 R137, -RZ, R73.H1_H1 ;  /* 0x30000049ff892230 */ /* 0x000fe40000004100 */
[--C-:B-1----:R-:W-:Y:S02]  /*13c0*/  @P2 HADD2.F32 R94, -RZ, R72.reuse.H1_H1 ;  /* 0x30000048ff5e2230 */ /* 0x102fe40000004100 */
[----:B------:R-:W-:Y:S01]  /*13d0*/  @P2 HADD2.F32 R92, -RZ, R72.H0_H0 ;  /* 0x20000048ff5c2230 */ /* 0x000fe20000004100 */
[----:B0-----:R-:W0:Y:S08]  /*13e0*/  @P2 LDC R138, c[0x0][0x40c] ;  /* 0x00010300ff8a2b82 */ /* 0x001e300000000800 */
[----:B------:R-:W1:Y:S08]  /*13f0*/  @P2 LDC R95, c[0x0][0x40c] ;  /* 0x00010300ff5f2b82 */ /* 0x000e700000000800 */
[----:B------:R-:W3:Y:S01]  /*1400*/  @P2 LDC R144, c[0x0][0x40c] ;  /* 0x00010300ff902b82 */ /* 0x000ee20000000800 */
[----:B--2---:R-:W-:Y:S01]  /*1410*/  @P2 FMUL.FTZ R145, R98, R99 ;  /* 0x0000006362912220 */ /* 0x004fe20000410000 */
[----:B------:R-:W-:-:S02]  /*1420*/  @P2 HADD2.F32 R99, -RZ, R74.H1_H1 ;  /* 0x3000004aff632230 */ /* 0x000fc40000004100 */
[----:B------:R-:W-:-:S04]  /*1430*/  @P2 HADD2.F32 R98, -RZ, R74.H0_H0 ;  /* 0x2000004aff622230 */ /* 0x000fc80000004100 */
[----:B------:R-:W2:Y:S01]  /*1440*/  @P2 LDC R93, c[0x0][0x40c] ;  /* 0x00010300ff5d2b82 */ /* 0x000ea20000000800 */
[----:B0-----:R-:W-:Y:S01]  /*1450*/  @P2 FMUL.FTZ R146, R137, R138 ;  /* 0x0000008a89922220 */ /* 0x001fe20000410000 */
[----:B------:R-:W-:Y:S02]  /*1460*/  @P2 HADD2.F32 R137, -RZ, R75.H0_H0 ;  /* 0x2000004bff892230 */ /* 0x000fe40000004100 */
[----:B------:R-:W-:-:S04]  /*1470*/  @P2 HADD2.F32 R138, -RZ, R21.H1_H1 ;  /* 0x30000015ff8a2230 */ /* 0x000fc80000004100 */
[----:B------:R-:W0:Y:S01]  /*1480*/  @P2 LDC R139, c[0x0][0x40c] ;  /* 0x00010300ff8b2b82 */ /* 0x000e220000000800 */
[----:B-1----:R-:W-:Y:S01]  /*1490*/  @P2 FMUL.FTZ R96, R94, R95 ;  /* 0x0000005f5e602220 */ /* 0x002fe20000410000 */
[--C-:B------:R-:W-:Y:S02]  /*14a0*/  @P2 HADD2.F32 R94, -RZ, R20.reuse.H1_H1 ;  /* 0x30000014ff5e2230 */ /* 0x100fe40000004100 */
[----:B------:R-:W-:-:S04]  /*14b0*/  @P2 HADD2.F32 R95, -RZ, R20.H0_H0 ;  /* 0x20000014ff5f2230 */ /* 0x000fc80000004100 */
[----:B------:R-:W1:Y:S01]  /*14c0*/  @P2 LDC R150, c[0x0][0x40c] ;  /* 0x00010300ff962b82 */ /* 0x000e620000000800 */
[----:B---3--:R-:W-:Y:S01]  /*14d0*/  @P2 FMUL.FTZ R148, R99, R144 ;  /* 0x0000009063942220 */ /* 0x008fe20000410000 */
[----:B------:R-:W-:Y:S02]  /*14e0*/  @P2 HADD2.F32 R99, -RZ, R21.H0_H0 ;  /* 0x20000015ff632230 */ /* 0x000fe40000004100 */
[--C-:B------:R-:W-:Y:S02]  /*14f0*/  @P2 HADD2.F32 R144, -RZ, R22.reuse.H1_H1 ;  /* 0x30000016ff902230 */ /* 0x100fe40000004100 */
[----:B--2---:R-:W-:Y:S01]  /*1500*/  @P2 FMUL.FTZ R97, R92, R93 ;  /* 0x0000005d5c612220 */ /* 0x004fe20000410000 */
[----:B------:R-:W-:Y:S01]  /*1510*/  MOV R93, R77 ;  /* 0x0000004d005d7202 */ /* 0x000fe20000000f00 */
[----:B------:R-:W-:Y:S01]  /*1520*/  @P2 FFMA.FTZ R93, R96, R94, R77 ;  /* 0x0000005e605d2223 */ /* 0x000fe2000001004d */
[----:B------:R-:W-:Y:S01]  /*1530*/  MOV R92, R76 ;  /* 0x0000004c005c7202 */ /* 0x000fe20000000f00 */
[----:B------:R-:W-:Y:S01]  /*1540*/  @P2 FFMA.FTZ R92, R97, R95, R76 ;  /* 0x0000005f615c2223 */ /* 0x000fe2000001004c */
[----:B------:R-:W-:Y:S01]  /*1550*/  MOV R94, R78 ;  /* 0x0000004e005e7202 */ /* 0x000fe20000000f00 */
[----:B------:R-:W-:Y:S01]  /*1560*/  @P2 FFMA.FTZ R94, R145, R99, R78 ;  /* 0x00000063915e2223 */ /* 0x000fe2000001004e */
[----:B------:R-:W-:Y:S01]  /*1570*/  MOV R95, R79 ;  /* 0x0000004f005f7202 */ /* 0x000fe20000000f00 */
[----:B0-----:R-:W-:Y:S01]  /*1580*/  @P2 FMUL.FTZ R147, R98, R139 ;  /* 0x0000008b62932220 */ /* 0x001fe20000410000 */
[----:B------:R-:W-:Y:S01]  /*1590*/  @P2 HADD2.F32 R139, -RZ, R23.H0_H0 ;  /* 0x20000017ff8b2230 */ /* 0x000fe20000004100 */
[----:B------:R-:W-:Y:S01]  /*15a0*/  MOV R96, R80 ;  /* 0x0000005000607202 */ /* 0x000fe20000000f00 */
[----:B------:R-:W-:Y:S01]  /*15b0*/  @P2 FFMA.FTZ R95, R146, R138, R79 ;  /* 0x0000008a925f2223 */ /* 0x000fe2000001004f */
[----:B------:R-:W-:Y:S01]  /*15c0*/  MOV R97, R81 ;  /* 0x0000005100617202 */ /* 0x000fe20000000f00 */
[----:B------:R-:W-:Y:S01]  /*15d0*/  @P2 FFMA.FTZ R97, R148, R144, R81 ;  /* 0x0000009094612223 */ /* 0x000fe20000010051 */
[----:B------:R-:W-:Y:S01]  /*15e0*/  MOV R98, R82 ;  /* 0x0000005200627202 */ /* 0x000fe20000000f00 */
[----:B-1----:R-:W-:Y:S01]  /*15f0*/  @P2 FMUL.FTZ R151, R137, R150 ;  /* 0x0000009689972220 */ /* 0x002fe20000410000 */
[----:B------:R-:W-:Y:S01]  /*1600*/  @P2 HADD2.F32 R137, -RZ, R22.H0_H0 ;  /* 0x20000016ff892230 */ /* 0x000fe20000004100 */
[----:B------:R-:W-:-:S02]  /*1610*/  MOV R99, R83 ;  /* 0x0000005300637202 */ /* 0x000fc40000000f00 */
[----:B------:R-:W-:Y:S02]  /*1620*/  @P2 FFMA.FTZ R98, R151, R139, R82 ;  /* 0x0000008b97622223 */ /* 0x000fe40000010052 */
[----:B------:R-:W-:Y:S01]  /*1630*/  @P2 FFMA.FTZ R96, R147, R137, R80 ;  /* 0x0000008993602223 */ /* 0x000fe20000010050 */
[----:B------:R-:W-:Y:S06]  /*1640*/  @!P2 BRA `(.L_x_32596) ;  /* 0x0000000000c4a947 */ /* 0x000fec0003800000 */
[----:B------:R-:W-:Y:S02]  /*1650*/  HADD2.F32 R99, -RZ, R75.H1_H1 ;  /* 0x3000004bff637230 */ /* 0x000fe40000004100 */
[----:B------:R-:W-:-:S03]  /*1660*/  HADD2.F32 R138, -RZ, R23.H1_H1 ;  /* 0x30000017ff8a7230 */ /* 0x000fc60000004100 */
[----:B------:R-:W-:-:S04]  /*1670*/  FMUL.FTZ R144, R99, UR11 ;  /* 0x0000000b63907c20 */ /* 0x000fc80008410000 */
[----:B------:R-:W-:Y:S01]  /*1680*/  FFMA.FTZ R99, R144, R138, R83 ;  /* 0x0000008a90637223 */ /* 0x000fe20000010053 */
[----:B------:R-:W-:Y:S06]  /*1690*/  BRA `(.L_x_32596) ;  /* 0x0000000000b07947 */ /* 0x000fec0003800000 */
.L_x_32595:
[----:B-1----:R-:W1:Y:S01]  /*16a0*/  @P1 LDC R93, c[0x0][0x40c] ;  /* 0x00010300ff5d1b82 */ /* 0x002e620000000800 */
[----:B-----5:R-:W-:Y:S02]  /*16b0*/  @P1 HADD2.F32 R92, -RZ, R72.H0_H0 ;  /* 0x20000048ff5c1230 */ /* 0x020fe40000004100 */
[--C-:B------:R-:W-:Y:S02]  /*16c0*/  @P1 HADD2.F32 R99, -RZ, R74.reuse.H0_H0 ;  /* 0x2000004aff631230 */ /* 0x100fe40000004100 */
[----:B------:R-:W-:Y:S02]  /*16d0*/  @P1 HADD2.F32 R97, -RZ, R73.H1_H1 ;  /* 0x30000049ff611230 */ /* 0x000fe40000004100 */
[----:B------:R-:W-:Y:S01]  /*16e0*/  @P1 HADD2.F32 R146, -RZ, R74.H1_H1 ;  /* 0x3000004aff921230 */ /* 0x000fe20000004100 */
[----:B------:R-:W2:Y:S08]  /*16f0*/  @P1 LDC R144, c[0x0][0x40c] ;  /* 0x00010300ff901b82 */ /* 0x000eb00000000800 */
[----:B0-----:R-:W0:Y:S08]  /*1700*/  @P1 LDC R138, c[0x0][0x40c] ;  /* 0x00010300ff8a1b82 */ /* 0x001e300000000800 */
[----:B------:R-:W3:Y:S01]  /*1710*/  @P1 LDC R95, c[0x0][0x40c] ;  /* 0x00010300ff5f1b82 */ /* 0x000ee20000000800 */
[----:B-1----:R-:W-:Y:S01]  /*1720*/  @P1 FMUL.FTZ R96, R92, R93 ;  /* 0x0000005d5c601220 */ /* 0x002fe20000410000 */
[----:B------:R-:W-:-:S02]  /*1730*/  @P1 HADD2.F32 R92, -RZ, R72.H1_H1 ;  /* 0x30000048ff5c1230 */ /* 0x000fc40000004100 */
[----:B------:R-:W-:-:S04]  /*1740*/  @P1 HADD2.F32 R93, -RZ, R73.H0_H0 ;  /* 0x20000049ff5d1230 */ /* 0x000fc80000004100 */
[----:B------:R-:W1:Y:S01]  /*1750*/  @P1 LDC R94, c[0x0][0x40c] ;  /* 0x00010300ff5e1b82 */ /* 0x000e620000000800 */
[----:B--2---:R-:W-:Y:S01]  /*1760*/  @P1 FMUL.FTZ R145, R99, R144 ;  /* 0x0000009063911220 */ /* 0x004fe20000410000 */
[----:B------:R-:W-:Y:S02]  /*1770*/  @P1 HADD2.F32 R144, -RZ, R21.H1_H1 ;  /* 0x30000015ff901230 */ /* 0x000fe40000004100 */
[----:B------:R-:W-:-:S04]  /*1780*/  @P1 HADD2.F32 R99, -RZ, R20.H1_H1 ;  /* 0x30000014ff631230 */ /* 0x000fc80000004100 */
[----:B------:R-:W2:Y:S01]  /*1790*/  @P1 LDC R147, c[0x0][0x40c] ;  /* 0x00010300ff931b82 */ /* 0x000ea20000000800 */
[----:B0-----:R-:W-:Y:S01]  /*17a0*/  @P1 FMUL.FTZ R139, R97, R138 ;  /* 0x0000008a618b1220 */ /* 0x001fe20000410000 */
[----:B------:R-:W-:Y:S02]  /*17b0*/  @P1 HADD2.F32 R138, -RZ, R21.H0_H0 ;  /* 0x20000015ff8a1230 */ /* 0x000fe40000004100 */
[----:B------:R-:W-:-:S04]  /*17c0*/  @P1 HADD2.F32 R97, -RZ, R20.H0_H0 ;  /* 0x20000014ff611230 */ /* 0x000fc80000004100 */
[----:B------:R-:W0:Y:S01]  /*17d0*/  @P1 LDC R148, c[0x0][0x40c] ;  /* 0x00010300ff941b82 */ /* 0x000e220000000800 */
[----:B---3--:R-:W-:-:S07]  /*17e0*/  @P1 FMUL.FTZ R98, R92, R95 ;  /* 0x0000005f5c621220 */ /* 0x008fce0000410000 */
[----:B------:R-:W3:Y:S01]  /*17f0*/  @P1 LDC R150, c[0x0][0x40c] ;  /* 0x00010300ff961b82 */ /* 0x000ee20000000800 */
[----:B-1----:R-:W-:Y:S01]  /*1800*/  @P1 FMUL.FTZ R137, R93, R94 ;  /* 0x0000005e5d891220 */ /* 0x002fe20000410000 */
[----:B------:R-:W-:Y:S02]  /*1810*/  CS2R R94, SRZ ;  /* 0x00000000005e7805 */ /* 0x000fe4000001ff00 */
[----:B------:R-:W-:Y:S01]  /*1820*/  CS2R R92, SRZ ;  /* 0x00000000005c7805 */ /* 0x000fe2000001ff00 */
[----:B------:R-:W-:Y:S01]  /*1830*/  @P1 FMUL.FTZ R95, R139, R144 ;  /* 0x000000908b5f1220 */ /* 0x000fe20000410000 */
[--C-:B------:R-:W-:Y:S02]  /*1840*/  @P1 HADD2.F32 R139, -RZ, R75.reuse.H1_H1 ;  /* 0x3000004bff8b1230 */ /* 0x100fe40000004100 */
[----:B------:R-:W-:Y:S01]  /*1850*/  @P1 FMUL.FTZ R94, R137, R138 ;  /* 0x0000008a895e1220 */ /* 0x000fe20000410000 */
[----:B------:R-:W-:Y:S02]  /*1860*/  @P1 HADD2.F32 R138, -RZ, R22.H0_H0 ;  /* 0x20000016ff8a1230 */ /* 0x000fe40000004100 */
[----:B--2---:R-:W-:Y:S01]  /*1870*/  @P1 FMUL.FTZ R146, R146, R147 ;  /* 0x0000009392921220 */ /* 0x004fe20000410000 */
[----:B------:R-:W-:-:S02]  /*1880*/  @P1 HADD2.F32 R147, -RZ, R75.H0_H0 ;  /* 0x2000004bff931230 */ /* 0x000fc40000004100 */
[----:B------:R-:W-:Y:S01]  /*1890*/  @P1 FMUL.FTZ R92, R96, R97 ;  /* 0x00000061605c1220 */ /* 0x000fe20000410000 */
[----:B------:R-:W-:Y:S02]  /*18a0*/  @P1 HADD2.F32 R137, -RZ, R22.H1_H1 ;  /* 0x30000016ff891230 */ /* 0x000fe40000004100 */
[----:B------:R-:W-:Y:S01]  /*18b0*/  @P1 FMUL.FTZ R93, R98, R99 ;  /* 0x00000063625d1220 */ /* 0x000fe20000410000 */
[--C-:B------:R-:W-:Y:S01]  /*18c0*/  @P1 HADD2.F32 R144, -RZ, R23.reuse.H0_H0 ;  /* 0x20000017ff901230 */ /* 0x100fe20000004100 */
[----:B------:R-:W-:Y:S02]  /*18d0*/  CS2R R96, SRZ ;  /* 0x0000000000607805 */ /* 0x000fe4000001ff00 */
[----:B------:R-:W-:Y:S01]  /*18e0*/  CS2R R98, SRZ ;  /* 0x0000000000627805 */ /* 0x000fe2000001ff00 */
[----:B0-----:R-:W-:Y:S01]  /*18f0*/  @P1 FMUL.FTZ R147, R147, R148 ;  /* 0x0000009493931220 */ /* 0x001fe20000410000 */
[----:B------:R-:W-:Y:S02]  /*1900*/  @P1 HADD2.F32 R148, -RZ, R23.H1_H1 ;  /* 0x30000017ff941230 */ /* 0x000fe40000004100 */
[----:B------:R-:W-:Y:S01]  /*1910*/  @P1 FMUL.FTZ R96, R145, R138 ;  /* 0x0000008a91601220 */ /* 0x000fe20000410000 */
[----:B------:R-:W-:Y:S01]  /*1920*/  @P1 FMUL.FTZ R97, R146, R137 ;  /* 0x0000008992611220 */ /* 0x000fe20000410000 */
[----:B------:R-:W-:Y:S01]  /*1930*/  @P1 FMUL.FTZ R98, R147, R144 ;  /* 0x0000009093621220 */ /* 0x000fe20000410000 */
[----:B---3--:R-:W-:-:S04]  /*1940*/  @P1 FMUL.FTZ R139, R139, R150 ;  /* 0x000000968b8b1220 */ /* 0x008fc80000410000 */
[----:B------:R-:W-:-:S07]  /*1950*/  @P1 FMUL.FTZ R99, R139, R148 ;  /* 0x000000948b631220 */ /* 0x000fce0000410000 */
.L_x_32596:
[----:B------:R-:W-:Y:S05]  /*1960*/  BSYNC.RECONVERGENT B1 ;  /* 0x0000000000017941 */ /* 0x000fea0003800200 */
.L_x_32594:
[----:B------:R-:W0:Y:S01]  /*1970*/  LDC.64 R138, c[0x0][0x3a8] ;  /* 0x0000ea00ff8a7b82 */ /* 0x000e220000000a00 */
[----:B------:R-:W-:Y:S01]  /*1980*/  IADD3 R135, PT, PT, R135, 0x20, RZ ;  /* 0x0000002087877810 */ /* 0x000fe20007ffe0ff */
[C---:B0-----:R-:W-:Y:S01]  /*1990*/  IMAD.WIDE.U32 R138, R134.reuse, 0x20, R138 ;  /* 0x00000020868a7825 */ /* 0x041fe200078e008a */
[----:B------:R-:W-:-:S04]  /*19a0*/  IADD3 R134, PT, PT, R134, 0x20, RZ ;  /* 0x0000002086867810 */ /* 0x000fc80007ffe0ff */
[----:B------:R1:W-:Y:S04]  /*19b0*/  STG.E.128 desc[UR6][R138.64], R92 ;  /* 0x0000005c8a007986 */ /* 0x0003e8000c101d06 */
[----:B------:R1:W-:Y:S02]  /*19c0*/  STG.E.128 desc[UR6][R138.64+0x10], R96 ;  /* 0x000010608a007986 */ /* 0x0003e4000c101d06 */
.L_x_32593:
[----:B------:R-:W-:Y:S05]  /*19d0*/  BSYNC.RECONVERGENT B0 ;  /* 0x0000000000007941 */ /* 0x000fea0003800200 */
.L_x_32592:
        /* <DEDUP_REMOVED lines=16> */
[----:B------:R-:W3:Y:S01]  /*1ae0*/  @P2 LDC R107, c[0x0][0x40c] ;  /* 0x00010300ff6b2b82 */ /* 0x000ee20000000800 */
[--C-:B-----5:R-:W-:Y:S02]  /*1af0*/  @P2 HADD2.F32 R106, -RZ, R73.reuse.H0_H0 ;  /* 0x20000049ff6a2230 */ /* 0x120fe40000004100 */
[----:B------:R-:W-:Y:S02]  /*1b00*/  @P2 HADD2.F32 R137, -RZ, R73.H1_H1 ;  /* 0x30000049ff892230 */ /* 0x000fe40000004100 */
[--C-:B--2---:R-:W-:Y:S02]  /*1b10*/  @P2 HADD2.F32 R102, -RZ, R72.reuse.H1_H1 ;  /* 0x30000048ff662230 */ /* 0x104fe40000004100 */
[----:B------:R-:W-:Y:S01]  /*1b20*/  @P2 HADD2.F32 R100, -RZ, R72.H0_H0 ;  /* 0x20000048ff642230 */ /* 0x000fe20000004100 */
[----:B01----:R-:W0:Y:S08]  /*1b30*/  @P2 LDC R138, c[0x0][0x40c] ;  /* 0x00010300ff8a2b82 */ /* 0x003e300000000800 */
[----:B------:R-:W1:Y:S08]  /*1b40*/  @P2 LDC R103, c[0x0][0x40c] ;  /* 0x00010300ff672b82 */ /* 0x000e700000000800 */
[----:B------:R-:W2:Y:S01]  /*1b50*/  @P2 LDC R144, c[0x0][0x40c] ;  /* 0x00010300ff902b82 */ /* 0x000ea20000000800 */
[----:B---3--:R-:W-:Y:S01]  /*1b60*/  @P2 FMUL.FTZ R145, R106, R107 ;  /* 0x0000006b6a912220 */ /* 0x008fe20000410000 */
[----:B------:R-:W-:-:S02]  /*1b70*/  @P2 HADD2.F32 R107, -RZ, R74.H1_H1 ;  /* 0x3000004aff6b2230 */ /* 0x000fc40000004100 */
[----:B------:R-:W-:-:S04]  /*1b80*/  @P2 HADD2.F32 R106, -RZ, R74.H0_H0 ;  /* 0x2000004aff6a2230 */ /* 0x000fc80000004100 */
[----:B------:R-:W3:Y:S01]  /*1b90*/  @P2 LDC R101, c[0x0][0x40c] ;  /* 0x00010300ff652b82 */ /* 0x000ee20000000800 */
        /* <DEDUP_REMOVED lines=8> */
[----:B--2---:R-:W-:Y:S01]  /*1c20*/  @P2 FMUL.FTZ R150, R107, R144 ;  /* 0x000000906b962220 */ /* 0x004fe20000410000 */
[----:B------:R-:W-:Y:S02]  /*1c30*/  @P2 HADD2.F32 R107, -RZ, R33.H0_H0 ;  /* 0x20000021ff6b2230 */ /* 0x000fe40000004100 */
[--C-:B------:R-:W-:Y:S02]  /*1c40*/  @P2 HADD2.F32 R144, -RZ, R34.reuse.H1_H1 ;  /* 0x30000022ff902230 */ /* 0x100fe40000004100 */
[----:B---3--:R-:W-:Y:S01]  /*1c50*/  @P2 FMUL.FTZ R105, R100, R101 ;  /* 0x0000006564692220 */ /* 0x008fe20000410000 */
        /* <DEDUP_REMOVED lines=25> */
.L_x_32600:
[----:B--2---:R-:W2:Y:S01]  /*1df0*/  @P1 LDC R101, c[0x0][0x40c] ;  /* 0x00010300ff651b82 */ /* 0x004ea20000000800 */
[----:B-----5:R-:W-:Y:S02]  /*1e00*/  @P1 HADD2.F32 R100, -RZ, R72.H0_H0 ;  /* 0x20000048ff641230 */ /* 0x020fe40000004100 */
[--C-:B------:R-:W-:Y:S02]  /*1e10*/  @P1 HADD2.F32 R107, -RZ, R74.reuse.H0_H0 ;  /* 0x2000004aff6b1230 */ /* 0x100fe40000004100 */
[----:B------:R-:W-:Y:S02]  /*1e20*/  @P1 HADD2.F32 R105, -RZ, R73.H1_H1 ;  /* 0x30000049ff691230 */ /* 0x000fe40000004100 */
[----:B------:R-:W-:Y:S01]  /*1e30*/  @P1 HADD2.F32 R146, -RZ, R74.H1_H1 ;  /* 0x3000004aff921230 */ /* 0x000fe20000004100 */
[----:B------:R-:W3:Y:S08]  /*1e40*/  @P1 LDC R144, c[0x0][0x40c] ;  /* 0x00010300ff901b82 */ /* 0x000ef00000000800 */
[----:B01----:R-:W0:Y:S08]  /*1e50*/  @P1 LDC R138, c[0x0][0x40c] ;  /* 0x00010300ff8a1b82 */ /* 0x003e300000000800 */
[----:B------:R-:W1:Y:S01]  /*1e60*/  @P1 LDC R103, c[0x0][0x40c] ;  /* 0x00010300ff671b82 */ /* 0x000e620000000800 */
[----:B--2---:R-:W-:Y:S01]  /*1e70*/  @P1 FMUL.FTZ R104, R100, R101 ;  /* 0x0000006564681220 */ /* 0x004fe20000410000 */
[----:B------:R-:W-:-:S02]  /*1e80*/  @P1 HADD2.F32 R100, -RZ, R72.H1_H1 ;  /* 0x30000048ff641230 */ /* 0x000fc40000004100 */
[----:B------:R-:W-:-:S04]  /*1e90*/  @P1 HADD2.F32 R101, -RZ, R73.H0_H0 ;  /* 0x20000049ff651230 */ /* 0x000fc80000004100 */
[----:B------:R-:W2:Y:S01]  /*1ea0*/  @P1 LDC R102, c[0x0][0x40c] ;  /* 0x00010300ff661b82 */ /* 0x000ea20000000800 */
[----:B---3--:R-:W-:Y:S01]  /*1eb0*/  @P1 FMUL.FTZ R145, R107, R144 ;  /* 0x000000906b911220 */ /* 0x008fe20000410000 */
[----:B------:R-:W-:Y:S02]  /*1ec0*/  @P1 HADD2.F32 R144, -RZ, R33.H1_H1 ;  /* 0x30000021ff901230 */ /* 0x000fe40000004100 */
[----:B------:R-:W-:-:S04]  /*1ed0*/  @P1 HADD2.F32 R107, -RZ, R32.H1_H1 ;  /* 0x30000020ff6b1230 */ /* 0x000fc80000004100 */
[----:B------:R-:W3:Y:S01]  /*1ee0*/  @P1 LDC R147, c[0x0][0x40c] ;  /* 0x00010300ff931b82 */ /* 0x000ee20000000800 */
[----:B0-----:R-:W-:Y:S01]  /*1ef0*/  @P1 FMUL.FTZ R139, R105, R138 ;  /* 0x0000008a698b1220 */ /* 0x001fe20000410000 */
[----:B------:R-:W-:Y:S02]  /*1f00*/  @P1 HADD2.F32 R138, -RZ, R33.H0_H0 ;  /* 0x20000021ff8a1230 */ /* 0x000fe40000004100 */
[----:B------:R-:W-:-:S04]  /*1f10*/  @P1 HADD2.F32 R105, -RZ, R32.H0_H0 ;  /* 0x20000020ff691230 */ /* 0x000fc80000004100 */
[----:B------:R-:W0:Y:S01]  /*1f20*/  @P1 LDC R150, c[0x0][0x40c] ;  /* 0x00010300ff961b82 */ /* 0x000e220000000800 */
[----:B-1----:R-:W-:-:S07]  /*1f30*/  @P1 FMUL.FTZ R106, R100, R103 ;  /* 0x00000067646a1220 */ /* 0x002fce0000410000 */
[----:B------:R-:W1:Y:S01]  /*1f40*/  @P1 LDC R152, c[0x0][0x40c] ;  /* 0x00010300ff981b82 */ /* 0x000e620000000800 */
[----:B--2---:R-:W-:Y:S01]  /*1f50*/  @P1 FMUL.FTZ R137, R101, R102 ;  /* 0x0000006665891220 */ /* 0x004fe20000410000 */
[----:B------:R-:W-:Y:S02]  /*1f60*/  CS2R R102, SRZ ;  /* 0x0000000000667805 */ /* 0x000fe4000001ff00 */
[----:B------:R-:W-:Y:S01]  /*1f70*/  CS2R R100, SRZ ;  /* 0x0000000000647805 */ /* 0x000fe2000001ff00 */
[----:B------:R-:W-:Y:S01]  /*1f80*/  @P1 FMUL.FTZ R103, R139, R144 ;  /* 0x000000908b671220 */ /* 0x000fe20000410000 */
[--C-:B------:R-:W-:Y:S02]  /*1f90*/  @P1 HADD2.F32 R139, -RZ, R75.reuse.H1_H1 ;  /* 0x3000004bff8b1230 */ /* 0x100fe40000004100 */
[----:B------:R-:W-:Y:S01]  /*1fa0*/  @P1 FMUL.FTZ R102, R137, R138 ;  /* 0x0000008a89661220 */ /* 0x000fe20000410000 */
[----:B------:R-:W-:Y:S02]  /*1fb0*/  @P1 HADD2.F32 R138, -RZ, R34.H0_H0 ;  /* 0x20000022ff8a1230 */ /* 0x000fe40000004100 */
[----:B---3--:R-:W-:Y:S01]  /*1fc0*/  @P1 FMUL.FTZ R146, R146, R147 ;  /* 0x0000009392921220 */ /* 0x008fe20000410000 */
        /* <DEDUP_REMOVED lines=12> */
[----:B-1----:R-:W-:-:S04]  /*2090*/  @P1 FMUL.FTZ R139, R139, R152 ;  /* 0x000000988b8b1220 */ /* 0x002fc80000410000 */
[----:B------:R-:W-:-:S07]  /*20a0*/  @P1 FMUL.FTZ R107, R139, R150 ;  /* 0x000000968b6b1220 */ /* 0x000fce0000410000 */
.L_x_32601:
[----:B------:R-:W-:Y:S05]  /*20b0*/  BSYNC.RECONVERGENT B1 ;  /* 0x0000000000017941 */ /* 0x000fea0003800200 */
.L_x_32599:
[----:B------:R-:W0:Y:S01]  /*20c0*/  LDC.64 R138, c[0x0][0x3a8] ;  /* 0x0000ea00ff8a7b82 */ /* 0x000e220000000a00 */
[----:B------:R-:W-:Y:S01]  /*20d0*/  IADD3 R135, PT, PT, R135, 0x20, RZ ;  /* 0x0000002087877810 */ /* 0x000fe20007ffe0ff */
[C---:B0-----:R-:W-:Y:S01]  /*20e0*/  IMAD.WIDE.U32 R138, R134.reuse, 0x20, R138 ;  /* 0x00000020868a7825 */ /* 0x041fe200078e008a */
[----:B------:R-:W-:-:S04]  /*20f0*/  IADD3 R134, PT, PT, R134, 0x20, RZ ;  /* 0x0000002086867810 */ /* 0x000fc80007ffe0ff */
[----:B------:R2:W-:Y:S04]  /*2100*/  STG.E.128 desc[UR6][R138.64], R100 ;  /* 0x000000648a007986 */ /* 0x0005e8000c101d06 */
[----:B------:R2:W-:Y:S02]  /*2110*/  STG.E.128 desc[UR6][R138.64+0x10], R104 ;  /* 0x000010688a007986 */ /* 0x0005e4000c101d06 */
.L_x_32598:
[----:B------:R-:W-:Y:S05]  /*2120*/  BSYNC.RECONVERGENT B0 ;  /* 0x0000000000007941 */ /* 0x000fea0003800200 */
.L_x_32597:
        /* <DEDUP_REMOVED lines=16> */
[----:B------:R-:W4:Y:S01]  /*2230*/  @P2 LDC R115, c[0x0][0x40c] ;  /* 0x00010300ff732b82 */ /* 0x000f220000000800 */
[--C-:B-----5:R-:W-:Y:S02]  /*2240*/  @P2 HADD2.F32 R114, -RZ, R73.reuse.H0_H0 ;  /* 0x20000049ff722230 */ /* 0x120fe40000004100 */
[----:B------:R-:W-:Y:S02]  /*2250*/  @P2 HADD2.F32 R137, -RZ, R73.H1_H1 ;  /* 0x30000049ff892230 */ /* 0x000fe40000004100 */
[--C-:B---3--:R-:W-:Y:S02]  /*2260*/  @P2 HADD2.F32 R110, -RZ, R72.reuse.H1_H1 ;  /* 0x30000048ff6e2230 */ /* 0x108fe40000004100 */
[----:B------:R-:W-:Y:S01]  /*2270*/  @P2 HADD2.F32 R108, -RZ, R72.H0_H0 ;  /* 0x20000048ff6c2230 */ /* 0x000fe20000004100 */
[----:B012---:R-:W0:Y:S08]  /*2280*/  @P2 LDC R138, c[0x0][0x40c] ;  /* 0x00010300ff8a2b82 */ /* 0x007e300000000800 */
[----:B------:R-:W1:Y:S08]  /*2290*/  @P2 LDC R111, c[0x0][0x40c] ;  /* 0x00010300ff6f2b82 */ /* 0x000e700000000800 */
[----:B------:R-:W2:Y:S01]  /*22a0*/  @P2 LDC R144, c[0x0][0x40c] ;  /* 0x00010300ff902b82 */ /* 0x000ea20000000800 */
[----:B----4-:R-:W-:Y:S01]  /*22b0*/  @P2 FMUL.FTZ R145, R114, R115 ;  /* 0x0000007372912220 */ /* 0x010fe20000410000 */
        /* <DEDUP_REMOVED lines=40> */
.L_x_32605:
[----:B------:R-:W4:Y:S01]  /*2540*/  @P1 LDC R151, c[0x0][0x40c] ;  /* 0x00010300ff971b82 */ /* 0x000f220000000800 */
[----:B-----5:R-:W-:Y:S02]  /*2550*/  @P1 HADD2.F32 R146, -RZ, R74.H1_H1 ;  /* 0x3000004aff921230 */ /* 0x020fe40000004100 */
[----:B---3--:R-:W-:Y:S02]  /*2560*/  @P1 HADD2.F32 R108, -RZ, R72.H0_H0 ;  /* 0x20000048ff6c1230 */ /* 0x008fe40000004100 */
[----:B------:R-:W-:Y:S02]  /*2570*/  @P1 HADD2.F32 R115, -RZ, R74.H0_H0 ;  /* 0x2000004aff731230 */ /* 0x000fe40000004100 */
[----:B------:R-:W-:Y:S01]  /*2580*/  @P1 HADD2.F32 R113, -RZ, R73.H1_H1 ;  /* 0x30000049ff711230 */ /* 0x000fe20000004100 */
[----:B------:R-:W3:Y:S01]  /*2590*/  @P1 LDC R109, c[0x0][0x40c] ;  /* 0x00010300ff6d1b82 */ /* 0x000ee20000000800 */
[----:B------:R-:W-:-:S07]  /*25a0*/  @P1 HADD2.F32 R150, -RZ, R75.H0_H0 ;  /* 0x2000004bff961230 */ /* 0x000fce0000004100 */
[----:B------:R-:W3:Y:S08]  /*25b0*/  @P1 LDC R144, c[0x0][0x40c] ;  /* 0x00010300ff901b82 */ /* 0x000ef00000000800 */
[----:B012---:R-:W0:Y:S01]  /*25c0*/  @P1 LDC R138, c[0x0][0x40c] ;  /* 0x00010300ff8a1b82 */ /* 0x007e220000000800 */
[----:B----4-:R-:W-:-:S07]  /*25d0*/  @P1 FMUL.FTZ R146, R146, R151 ;  /* 0x0000009792921220 */ /* 0x010fce0000410000 */
[----:B------:R-:W1:Y:S01]  /*25e0*/  @P1 LDC R111, c[0x0][0x40c] ;  /* 0x00010300ff6f1b82 */ /* 0x000e620000000800 */
[----:B---3--:R-:W-:Y:S01]  /*25f0*/  @P1 FMUL.FTZ R112, R108, R109 ;  /* 0x0000006d6c701220 */ /* 0x008fe20000410000 */
[----:B------:R-:W-:Y:S02]  /*2600*/  @P1 HADD2.F32 R108, -RZ, R72.H1_H1 ;  /* 0x30000048ff6c1230 */ /* 0x000fe40000004100 */
[----:B------:R-:W-:-:S04]  /*2610*/  @P1 HADD2.F32 R109, -RZ, R73.H0_H0 ;  /* 0x20000049ff6d1230 */ /* 0x000fc80000004100 */
[----:B------:R-:W2:Y:S01]  /*2620*/  @P1 LDC R110, c[0x0][0x40c] ;  /* 0x00010300ff6e1b82 */ /* 0x000ea20000000800 */
[----:B------:R-:W-:Y:S01]  /*2630*/  @P1 FMUL.FTZ R145, R115, R144 ;  /* 0x0000009073911220 */ /* 0x000fe20000410000 */
[----:B------:R-:W-:Y:S02]  /*2640*/  @P1 HADD2.F32 R144, -RZ, R45.H1_H1 ;  /* 0x3000002dff901230 */ /* 0x000fe40000004100 */
[----:B------:R-:W-:-:S04]  /*2650*/  @P1 HADD2.F32 R115, -RZ, R44.H1_H1 ;  /* 0x3000002cff731230 */ /* 0x000fc80000004100 */
[----:B------:R-:W3:Y:S01]  /*2660*/  @P1 LDC R153, c[0x0][0x40c] ;  /* 0x00010300ff991b82 */ /* 0x000ee20000000800 */
[----:B0-----:R-:W-:Y:S01]  /*2670*/  @P1 FMUL.FTZ R139, R113, R138 ;  /* 0x0000008a718b1220 */ /* 0x001fe20000410000 */
[----:B------:R-:W-:Y:S02]  /*2680*/  @P1 HADD2.F32 R138, -RZ, R45.H0_H0 ;  /* 0x2000002dff8a1230 */ /* 0x000fe40000004100 */
[----:B------:R-:W-:-:S04]  /*2690*/  @P1 HADD2.F32 R113, -RZ, R44.H0_H0 ;  /* 0x2000002cff711230 */ /* 0x000fc80000004100 */
[----:B------:R-:W0:Y:S01]  /*26a0*/  @P1 LDC R151, c[0x0][0x40c] ;  /* 0x00010300ff971b82 */ /* 0x000e220000000800 */
[----:B-1----:R-:W-:Y:S01]  /*26b0*/  @P1 FMUL.FTZ R114, R108, R111 ;  /* 0x0000006f6c721220 */ /* 0x002fe20000410000 */
[----:B--2---:R-:W-:Y:S01]  /*26c0*/  @P1 FMUL.FTZ R137, R109, R110 ;  /* 0x0000006e6d891220 */ /* 0x004fe20000410000 */
[----:B------:R-:W-:Y:S02]  /*26d0*/  CS2R R110, SRZ ;  /* 0x00000000006e7805 */ /* 0x000fe4000001ff00 */
[----:B------:R-:W-:Y:S01]  /*26e0*/  CS2R R108, SRZ ;  /* 0x00000000006c7805 */ /* 0x000fe2000001ff00 */
[----:B------:R-:W-:Y:S01]  /*26f0*/  @P1 FMUL.FTZ R111, R139, R144 ;  /* 0x000000908b6f1220 */ /* 0x000fe20000410000 */
[----:B------:R-:W-:Y:S02]  /*2700*/  @P1 HADD2.F32 R144, -RZ, R75.H1_H1 ;  /* 0x3000004bff901230 */ /* 0x000fe40000004100 */
[----:B------:R-:W-:Y:S01]  /*2710*/  @P1 FMUL.FTZ R110, R137, R138 ;  /* 0x0000008a896e1220 */ /* 0x000fe20000410000 */
[----:B------:R-:W-:-:S02]  /*2720*/  @P1 HADD2.F32 R138, -RZ, R46.H0_H0 ;  /* 0x2000002eff8a1230 */ /* 0x000fc40000004100 */
[----:B------:R-:W-:Y:S01]  /*2730*/  @P1 FMUL.FTZ R108, R112, R113 ;  /* 0x00000071706c1220 */ /* 0x000fe20000410000 */
[----:B---3--:R-:W-:Y:S01]  /*2740*/  @P1 FMUL.FTZ R150, R150, R153 ;  /* 0x0000009996961220 */ /* 0x008fe20000410000 */
[----:B------:R-:W-:Y:S02]  /*2750*/  @P1 HADD2.F32 R137, -RZ, R46.H1_H1 ;  /* 0x3000002eff891230 */ /* 0x000fe40000004100 */
[----:B------:R-:W-:Y:S01]  /*2760*/  @P1 FMUL.FTZ R109, R114, R115 ;  /* 0x00000073726d1220 */ /* 0x000fe20000410000 */
[--C-:B------:R-:W-:Y:S01]  /*2770*/  @P1 HADD2.F32 R139, -RZ, R47.reuse.H0_H0 ;  /* 0x2000002fff8b1230 */ /* 0x100fe20000004100 */
[----:B------:R-:W-:Y:S01]  /*2780*/  CS2R R112, SRZ ;  /* 0x0000000000707805 */ /* 0x000fe2000001ff00 */
[----:B------:R-:W-:Y:S01]  /*2790*/  @P1 HADD2.F32 R153, -RZ, R47.H1_H1 ;  /* 0x3000002fff991230 */ /* 0x000fe20000004100 */
[----:B------:R-:W-:Y:S01]  /*27a0*/  CS2R R114, SRZ ;  /* 0x0000000000727805 */ /* 0x000fe2000001ff00 */
[----:B------:R-:W-:Y:S01]  /*27b0*/  @P1 FMUL.FTZ R112, R145, R138 ;  /* 0x0000008a91701220 */ /* 0x000fe20000410000 */
[----:B0-----:R-:W-:Y:S01]  /*27c0*/  @P1 FMUL.FTZ R144, R144, R151 ;  /* 0x0000009790901220 */ /* 0x001fe20000410000 */
[----:B------:R-:W-:Y:S01]  /*27d0*/  @P1 FMUL.FTZ R113, R146, R137 ;  /* 0x0000008992711220 */ /* 0x000fe20000410000 */
[----:B------:R-:W-:-:S02]  /*27e0*/  @P1 FMUL.FTZ R114, R150, R139 ;  /* 0x0000008b96721220 */ /* 0x000fc40000410000 */
[----:B------:R-:W-:-:S07]  /*27f0*/  @P1 FMUL.FTZ R115, R144, R153 ;  /* 0x0000009990731220 */ /* 0x000fce0000410000 */
.L_x_32606:
[----:B------:R-:W-:Y:S05]  /*2800*/  BSYNC.RECONVERGENT B1 ;  /* 0x0000000000017941 */ /* 0x000fea0003800200 */
.L_x_32604:
[----:B------:R-:W0:Y:S01]  /*2810*/  LDC.64 R138, c[0x0][0x3a8] ;  /* 0x0000ea00ff8a7b82 */ /* 0x000e220000000a00 */
[----:B------:R-:W-:Y:S01]  /*2820*/  IADD3 R135, PT, PT, R135, 0x20, RZ ;  /* 0x0000002087877810 */ /* 0x000fe20007ffe0ff */
[C---:B0-----:R-:W-:Y:S01]  /*2830*/  IMAD.WIDE.U32 R138, R134.reuse, 0x20, R138 ;  /* 0x00000020868a7825 */ /* 0x041fe200078e008a */
[----:B------:R-:W-:-:S04]  /*2840*/  IADD3 R134, PT, PT, R134, 0x20, RZ ;  /* 0x0000002086867810 */ /* 0x000fc80007ffe0ff */
[----:B------:R3:W-:Y:S04]  /*2850*/  STG.E.128 desc[UR6][R138.64], R108 ;  /* 0x0000006c8a007986 */ /* 0x0007e8000c101d06 */
[----:B------:R3:W-:Y:S02]  /*2860*/  STG.E.128 desc[UR6][R138.64+0x10], R112 ;  /* 0x000010708a007986 */ /* 0x0007e4000c101d06 */
.L_x_32603:
[----:B------:R-:W-:Y:S05]  /*2870*/  BSYNC.RECONVERGENT B0 ;  /* 0x0000000000007941 */ /* 0x000fea0003800200 */
.L_x_32602:
        /* <DEDUP_REMOVED lines=16> */
[----:B------:R-:W0:Y:S01]  /*2980*/  @P2 LDC R123, c[0x0][0x40c] ;  /* 0x00010300ff7b2b82 */ /* 0x000e220000000800 */
[--C-:B-----5:R-:W-:Y:S02]  /*2990*/  @P2 HADD2.F32 R122, -RZ, R73.reuse.H0_H0 ;  /* 0x20000049ff7a2230 */ /* 0x120fe40000004100 */
[----:B------:R-:W-:Y:S02]  /*29a0*/  @P2 HADD2.F32 R137, -RZ, R73.H1_H1 ;  /* 0x30000049ff892230 */ /* 0x000fe40000004100 */
[--C-:B----4-:R-:W-:Y:S02]  /*29b0*/  @P2 HADD2.F32 R118, -RZ, R72.reuse.H1_H1 ;  /* 0x30000048ff762230 */ /* 0x110fe40000004100 */
[----:B------:R-:W-:Y:S01]  /*29c0*/  @P2 HADD2.F32 R116, -RZ, R72.H0_H0 ;  /* 0x20000048ff742230 */ /* 0x000fe20000004100 */
[----:B-123--:R-:W1:Y:S08]  /*29d0*/  @P2 LDC R138, c[0x0][0x40c] ;  /* 0x00010300ff8a2b82 */ /* 0x00ee700000000800 */
[----:B------:R-:W2:Y:S08]  /*29e0*/  @P2 LDC R119, c[0x0][0x40c] ;  /* 0x00010300ff772b82 */ /* 0x000eb00000000800 */
[----:B------:R-:W3:Y:S01]  /*29f0*/  @P2 LDC R144, c[0x0][0x40c] ;  /* 0x00010300ff902b82 */ /* 0x000ee20000000800 */
[----:B0-----:R-:W-:Y:S01]  /*2a00*/  @P2 FMUL.FTZ R145, R122, R123 ;  /* 0x0000007b7a912220 */ /* 0x001fe20000410000 */
[----:B------:R-:W-:-:S02]  /*2a10*/  @P2 HADD2.F32 R123, -RZ, R74.H1_H1 ;  /* 0x3000004aff7b2230 */ /* 0x000fc40000004100 */
[----:B------:R-:W-:-:S04]  /*2a20*/  @P2 HADD2.F32 R122, -RZ, R74.H0_H0 ;  /* 0x2000004aff7a2230 */ /* 0x000fc80000004100 */
[----:B------:R-:W0:Y:S01]  /*2a30*/  @P2 LDC R117, c[0x0][0x40c] ;  /* 0x00010300ff752b82 */ /* 0x000e220000000800 */
[----:B-1----:R-:W-:Y:S01]  /*2a40*/  @P2 FMUL.FTZ R150, R137, R138 ;  /* 0x0000008a89962220 */ /* 0x002fe20000410000 */
[----:B------:R-:W-:Y:S02]  /*2a50*/  @P2 HADD2.F32 R137, -RZ, R75.H0_H0 ;  /* 0x2000004bff892230 */ /* 0x000fe40000004100 */
[----:B------:R-:W-:-:S04]  /*2a60*/  @P2 HADD2.F32 R138, -RZ, R57.H1_H1 ;  /* 0x30000039ff8a2230 */ /* 0x000fc80000004100 */
[----:B------:R-:W1:Y:S01]  /*2a70*/  @P2 LDC R139, c[0x0][0x40c] ;  /* 0x00010300ff8b2b82 */ /* 0x000e620000000800 */
[----:B--2---:R-:W-:Y:S01]  /*2a80*/  @P2 FMUL.FTZ R120, R118, R119 ;  /* 0x0000007776782220 */ /* 0x004fe20000410000 */
[--C-:B------:R-:W-:Y:S02]  /*2a90*/  @P2 HADD2.F32 R118, -RZ, R56.reuse.H1_H1 ;  /* 0x30000038ff762230 */ /* 0x100fe40000004100 */
[----:B------:R-:W-:-:S04]  /*2aa0*/  @P2 HADD2.F32 R119, -RZ, R56.H0_H0 ;  /* 0x20000038ff772230 */ /* 0x000fc80000004100 */
[----:B------:R-:W2:Y:S01]  /*2ab0*/  @P2 LDC R154, c[0x0][0x40c] ;  /* 0x00010300ff9a2b82 */ /* 0x000ea20000000800 */
[----:B---3--:R-:W-:Y:S01]  /*2ac0*/  @P2 FMUL.FTZ R152, R123, R144 ;  /* 0x000000907b982220 */ /* 0x008fe20000410000 */
[----:B------:R-:W-:Y:S02]  /*2ad0*/  @P2 HADD2.F32 R123, -RZ, R57.H0_H0 ;  /* 0x20000039ff7b2230 */ /* 0x000fe40000004100 */
[--C-:B------:R-:W-:Y:S02]  /*2ae0*/  @P2 HADD2.F32 R144, -RZ, R58.reuse.H1_H1 ;  /* 0x3000003aff902230 */ /* 0x100fe40000004100 */
[----:B0-----:R-:W-:Y:S01]  /*2af0*/  @P2 FMUL.FTZ R121, R116, R117 ;  /* 0x0000007574792220 */ /* 0x001fe20000410000 */
[----:B------:R-:W-:Y:S01]  /*2b00*/  MOV R117, R77 ;  /* 0x0000004d00757202 */ /* 0x000fe20000000f00 */
[----:B------:R-:W-:Y:S01]  /*2b10*/  @P2 FFMA.FTZ R117, R120, R118, R77 ;  /* 0x0000007678752223 */ /* 0x000fe2000001004d */
[----:B------:R-:W-:Y:S01]  /*2b20*/  MOV R116, R76 ;  /* 0x0000004c00747202 */ /* 0x000fe20000000f00 */
[----:B------:R-:W-:Y:S01]  /*2b30*/  @P2 FFMA.FTZ R116, R121, R119, R76 ;  /* 0x0000007779742223 */ /* 0x000fe2000001004c */
[----:B------:R-:W-:Y:S01]  /*2b40*/  MOV R118, R78 ;  /* 0x0000004e00767202 */ /* 0x000fe20000000f00 */
[----:B------:R-:W-:Y:S01]  /*2b50*/  @P2 FFMA.FTZ R118, R145, R123, R78 ;  /* 0x0000007b91762223 */ /* 0x000fe2000001004e */
[----:B------:R-:W-:Y:S01]  /*2b60*/  MOV R119, R79 ;  /* 0x0000004f00777202 */ /* 0x000fe20000000f00 */
[----:B-1----:R-:W-:Y:S01]  /*2b70*/  @P2 FMUL.FTZ R151, R122, R139 ;  /* 0x0000008b7a972220 */ /* 0x002fe20000410000 */
[----:B------:R-:W-:Y:S01]  /*2b80*/  @P2 HADD2.F32 R139, -RZ, R59.H0_H0 ;  /* 0x2000003bff8b2230 */ /* 0x000fe20000004100 */
[----:B------:R-:W-:Y:S01]  /*2b90*/  MOV R120, R80 ;  /* 0x0000005000787202 */ /* 0x000fe20000000f00 */
[----:B------:R-:W-:Y:S01]  /*2ba0*/  @P2 FFMA.FTZ R119, R150, R138, R79 ;  /* 0x0000008a96772223 */ /* 0x000fe2000001004f */
[----:B------:R-:W-:Y:S01]  /*2bb0*/  MOV R121, R81 ;  /* 0x0000005100797202 */ /* 0x000fe20000000f00 */
[----:B------:R-:W-:Y:S01]  /*2bc0*/  @P2 FFMA.FTZ R121, R152, R144, R81 ;  /* 0x0000009098792223 */ /* 0x000fe20000010051 */
[----:B------:R-:W-:Y:S01]  /*2bd0*/  MOV R122, R82 ;  /* 0x00000052007a7202 */ /* 0x000fe20000000f00 */
[----:B--2---:R-:W-:Y:S01]  /*2be0*/  @P2 FMUL.FTZ R153, R137, R154 ;  /* 0x0000009a89992220 */ /* 0x004fe20000410000 */
        /* <DEDUP_REMOVED lines=10> */
.L_x_32610:
[----:B----4-:R-:W0:Y:S01]  /*2c90*/  @P1 LDC R117, c[0x0][0x40c] ;  /* 0x00010300ff751b82 */ /* 0x010e220000000800 */
[----:B-----5:R-:W-:Y:S02]  /*2ca0*/  @P1 HADD2.F32 R116, -RZ, R72.H0_H0 ;  /* 0x20000048ff741230 */ /* 0x020fe40000004100 */
[----:B------:R-:W-:Y:S02]  /*2cb0*/  @P1 HADD2.F32 R121, -RZ, R73.H1_H1 ;  /* 0x30000049ff791230 */ /* 0x000fe40000004100 */
[--C-:B------:R-:W-:Y:S02]  /*2cc0*/  @P1 HADD2.F32 R137, -RZ, R74.reuse.H0_H0 ;  /* 0x2000004aff891230 */ /* 0x100fe40000004100 */
[--C-:B------:R-:W-:Y:S01]  /*2cd0*/  @P1 HADD2.F32 R145, -RZ, R57.reuse.H1_H1 ;  /* 0x30000039ff911230 */ /* 0x100fe20000004100 */
[----:B------:R-:W4:Y:S01]  /*2ce0*/  @P1 LDC R144, c[0x0][0x40c] ;  /* 0x00010300ff901b82 */ /* 0x000f220000000800 */
[----:B------:R-:W-:Y:S02]  /*2cf0*/  @P1 HADD2.F32 R123, -RZ, R74.H1_H1 ;  /* 0x3000004aff7b1230 */ /* 0x000fe40000004100 */
[----:B-123--:R-:W-:-:S05]  /*2d00*/  @P1 HADD2.F32 R139, -RZ, R57.H0_H0 ;  /* 0x20000039ff8b1230 */ /* 0x00efca0000004100 */
[----:B------:R-:W1:Y:S08]  /*2d10*/  @P1 LDC R119, c[0x0][0x40c] ;  /* 0x00010300ff771b82 */ /* 0x000e700000000800 */
[----:B------:R-:W2:Y:S01]  /*2d20*/  @P1 LDC R118, c[0x0][0x40c] ;  /* 0x00010300ff761b82 */ /* 0x000ea20000000800 */
[----:B0-----:R-:W-:Y:S01]  /*2d30*/  @P1 FMUL.FTZ R120, R116, R117 ;  /* 0x0000007574781220 */ /* 0x001fe20000410000 */
[----:B------:R-:W-:-:S02]  /*2d40*/  @P1 HADD2.F32 R116, -RZ, R72.H1_H1 ;  /* 0x30000048ff741230 */ /* 0x000fc40000004100 */
[----:B------:R-:W-:-:S04]  /*2d50*/  @P1 HADD2.F32 R117, -RZ, R73.H0_H0 ;  /* 0x20000049ff751230 */ /* 0x000fc80000004100 */
[----:B------:R-:W0:Y:S01]  /*2d60*/  @P1 LDC R150, c[0x0][0x40c] ;  /* 0x00010300ff961b82 */ /* 0x000e220000000800 */
[----:B----4-:R-:W-:Y:S01]  /*2d70*/  @P1 FMUL.FTZ R144, R121, R144 ;  /* 0x0000009079901220 */ /* 0x010fe20000410000 */
[----:B------:R-:W-:-:S06]  /*2d80*/  @P1 HADD2.F32 R121, -RZ, R56.H0_H0 ;  /* 0x20000038ff791230 */ /* 0x000fcc0000004100 */
[----:B------:R-:W3:Y:S01]  /*2d90*/  @P1 LDC R152, c[0x0][0x40c] ;  /* 0x00010300ff981b82 */ /* 0x000ee20000000800 */
        /* <DEDUP_REMOVED lines=8> */
[----:B------:R-:W-:Y:S01]  /*2e20*/  @P1 HADD2.F32 R138, -RZ, R58.H0_H0 ;  /* 0x2000003aff8a1230 */ /* 0x000fe20000004100 */
[----:B------:R-:W2:Y:S01]  /*2e30*/  @P1 LDC R153, c[0x0][0x40c] ;  /* 0x00010300ff991b82 */ /* 0x000ea20000000800 */
[----:B0-----:R-:W-:Y:S01]  /*2e40*/  @P1 FMUL.FTZ R137, R137, R150 ;  /* 0x0000009689891220 */ /* 0x001fe20000410000 */
[----:B------:R-:W-:-:S02]  /*2e50*/  @P1 HADD2.F32 R150, -RZ, R75.H0_H0 ;  /* 0x2000004bff961230 */ /* 0x000fc40000004100 */
[----:B------:R-:W-:Y:S01]  /*2e60*/  @P1 FMUL.FTZ R116, R120, R121 ;  /* 0x0000007978741220 */ /* 0x000fe20000410000 */
[----:B------:R-:W-:Y:S01]  /*2e70*/  @P1 HADD2.F32 R139, -RZ, R58.H1_H1 ;  /* 0x3000003aff8b1230 */ /* 0x000fe20000004100 */
[----:B------:R-:W-:Y:S01]  /*2e80*/  CS2R R120, SRZ ;  /* 0x0000000000787805 */ /* 0x000fe2000001ff00 */
[----:B------:R-:W-:Y:S02]  /*2e90*/  @P1 HADD2.F32 R145, -RZ, R59.H0_H0 ;  /* 0x2000003bff911230 */ /* 0x000fe40000004100 */
[----:B------:R-:W-:Y:S01]  /*2ea0*/  @P1 FMUL.FTZ R120, R137, R138 ;  /* 0x0000008a89781220 */ /* 0x000fe20000410000 */
[----:B---3--:R-:W-:Y:S01]  /*2eb0*/  @P1 FMUL.FTZ R152, R123, R152 ;  /* 0x000000987b981220 */ /* 0x008fe20000410000 */
[----:B------:R-:W-:-:S03]  /*2ec0*/  @P1 HADD2.F32 R123, -RZ, R56.H1_H1 ;  /* 0x30000038ff7b1230 */ /* 0x000fc60000004100 */
[----:B------:R-:W-:Y:S02]  /*2ed0*/  @P1 FMUL.FTZ R121, R152, R139 ;  /* 0x0000008b98791220 */ /* 0x000fe40000410000 */
[----:B------:R-:W-:Y:S01]  /*2ee0*/  @P1 FMUL.FTZ R117, R122, R123 ;  /* 0x0000007b7a751220 */ /* 0x000fe20000410000 */
[----:B------:R-:W-:Y:S01]  /*2ef0*/  CS2R R122, SRZ ;  /* 0x00000000007a7805 */ /* 0x000fe2000001ff00 */
[----:B-1----:R-:W-:Y:S01]  /*2f00*/  @P1 FMUL.FTZ R150, R150, R151 ;  /* 0x0000009796961220 */ /* 0x002fe20000410000 */
[----:B------:R-:W-:-:S03]  /*2f10*/  @P1 HADD2.F32 R151, -RZ, R59.H1_H1 ;  /* 0x3000003bff971230 */ /* 0x000fc60000004100 */
[----:B------:R-:W-:Y:S01]  /*2f20*/  @P1 FMUL.FTZ R122, R150, R145 ;  /* 0x00000091967a1220 */ /* 0x000fe20000410000 */
[----:B--2---:R-:W-:-:S04]  /*2f30*/  @P1 FMUL.FTZ R144, R144, R153 ;  /* 0x0000009990901220 */ /* 0x004fc80000410000 */
[----:B------:R-:W-:-:S07]  /*2f40*/  @P1 FMUL.FTZ R123, R144, R151 ;  /* 0x00000097907b1220 */ /* 0x000fce0000410000 */
.L_x_32611:
[----:B------:R-:W-:Y:S05]  /*2f50*/  BSYNC.RECONVERGENT B1 ;  /* 0x0000000000017941 */ /* 0x000fea0003800200 */
.L_x_32609:
[----:B------:R-:W0:Y:S01]  /*2f60*/  LDC.64 R138, c[0x0][0x3a8] ;  /* 0x0000ea00ff8a7b82 */ /* 0x000e220000000a00 */
[----:B------:R-:W-:Y:S01]  /*2f70*/  IADD3 R135, PT, PT, R135, 0x20, RZ ;  /* 0x0000002087877810 */ /* 0x000fe20007ffe0ff */
[C---:B0-----:R-:W-:Y:S01]  /*2f80*/  IMAD.WIDE.U32 R138, R134.reuse, 0x20, R138 ;  /* 0x00000020868a7825 */ /* 0x041fe200078e008a */
[----:B------:R-:W-:-:S04]  /*2f90*/  IADD3 R134, PT, PT, R134, 0x20, RZ ;  /* 0x0000002086867810 */ /* 0x000fc80007ffe0ff */
[----:B------:R4:W-:Y:S04]  /*2fa0*/  STG.E.128 desc[UR6][R138.64], R116 ;  /* 0x000000748a007986 */ /* 0x0009e8000c101d06 */
[----:B------:R4:W-:Y:S02]  /*2fb0*/  STG.E.128 desc[UR6][R138.64+0x10], R120 ;  /* 0x000010788a007986 */ /* 0x0009e4000c101d06 */
.L_x_32608:
[----:B------:R-:W-:Y:S05]  /*2fc0*/  BSYNC.RECONVERGENT B0 ;  /* 0x0000000000007941 */ /* 0x000fea0003800200 */
.L_x_32607:
[----:B------:R-:W-:Y:S01]  /*2fd0*/  ISETP.GE.U32.AND P2, PT, R3, 0xc0, PT ;  /* 0x000000c00300780c */ /* 0x000fe20003f46070 */
[----:B------:R-:W-:Y:S03]  /*2fe0*/  BSSY.RECONVERGENT B0, `(.L_x_32612) ;  /* 0x0000072000007945 */ /* 0x000fe60003800200 */
[----:B01234-:R-:W-:-:S09]  /*2ff0*/  P2R R139, PR, RZ, 0x4 ;  /* 0x00000004ff8b7803 */ /* 0x01ffd20000000000 */
[----:B------:R-:W-:Y:S05]  /*3000*/  @!P2 BRA `(.L_x_32613) ;  /* 0x0000000400bca947 */ /* 0x000fea0003800000 */
        /* <DEDUP_REMOVED lines=12> */
[----:B------:R-:W1:Y:S01]  /*30d0*/  @P1 LDC R135, c[0x0][0x40c] ;  /* 0x00010300ff871b82 */ /* 0x000e620000000800 */
[--C-:B-----5:R-:W-:Y:S02]  /*30e0*/  @P1 HADD2.F32 R130, -RZ, R73.reuse.H1_H1 ;  /* 0x30000049ff821230 */ /* 0x120fe40000004100 */
[----:B------:R-:W-:Y:S02]  /*30f0*/  @P1 HADD2.F32 R128, -RZ, R73.H0_H0 ;  /* 0x20000049ff801230 */ /* 0x000fe40000004100 */
[--C-:B------:R-:W-:Y:S02]  /*3100*/  @P1 HADD2.F32 R0, -RZ, R72.reuse.H0_H0 ;  /* 0x20000048ff001230 */ /* 0x100fe40000004100 */
[----:B0-----:R-:W-:Y:S01]  /*3110*/  @P1 HADD2.F32 R124, -RZ, R72.H1_H1 ;  /* 0x30000048ff7c1230 */ /* 0x001fe20000004100 */
[----:B------:R-:W0:Y:S08]  /*3120*/  @P1 LDC R131, c[0x0][0x40c] ;  /* 0x00010300ff831b82 */ /* 0x000e300000000800 */
[----:B------:R-:W2:Y:S08]  /*3130*/  @P1 LDC R125, c[0x0][0x40c] ;  /* 0x00010300ff7d1b82 */ /* 0x000eb00000000800 */
[----:B------:R-:W3:Y:S01]  /*3140*/  @P1 LDC R127, c[0x0][0x40c] ;  /* 0x00010300ff7f1b82 */ /* 0x000ee20000000800 */
[----:B-1----:R-:W-:Y:S01]  /*3150*/  @P1 FMUL.FTZ R144, R130, R135 ;  /* 0x0000008782901220 */ /* 0x002fe20000410000 */
[----:B------:R-:W-:-:S02]  /*3160*/  @P1 HADD2.F32 R130, -RZ, R74.H1_H1 ;  /* 0x3000004aff821230 */ /* 0x000fc40000004100 */
[----:B------:R-:W-:-:S04]  /*3170*/  @P1 HADD2.F32 R135, -RZ, R70.H0_H0 ;  /* 0x20000046ff871230 */ /* 0x000fc80000004100 */
[----:B------:R-:W1:Y:S01]  /*3180*/  @P1 LDC R153, c[0x0][0x40c] ;  /* 0x00010300ff991b82 */ /* 0x000e620000000800 */
[----:B0-----:R-:W-:Y:S01]  /*3190*/  @P1 FMUL.FTZ R145, R128, R131 ;  /* 0x0000008380911220 */ /* 0x001fe20000410000 */
[----:B------:R-:W-:Y:S02]  /*31a0*/  @P1 HADD2.F32 R131, -RZ, R75.H0_H0 ;  /* 0x2000004bff831230 */ /* 0x000fe40000004100 */
[----:B------:R-:W-:-:S04]  /*31b0*/  @P1 HADD2.F32 R128, -RZ, R74.H0_H0 ;  /* 0x2000004aff801230 */ /* 0x000fc80000004100 */
[----:B------:R-:W0:Y:S01]  /*31c0*/  @P1 LDC R138, c[0x0][0x40c] ;  /* 0x00010300ff8a1b82 */ /* 0x000e220000000800 */
[----:B--2---:R-:W-:Y:S01]  /*31d0*/  @P1 FMUL.FTZ R129, R0, R125 ;  /* 0x0000007d00811220 */ /* 0x004fe20000410000 */
[----:B------:R-:W-:Y:S01]  /*31e0*/  @P1 HADD2.F32 R0, -RZ, R68.H1_H1 ;  /* 0x30000044ff001230 */ /* 0x000fe20000004100 */
[----:B------:R-:W-:-:S05]  /*31f0*/  MOV R125, R77 ;  /* 0x0000004d007d7202 */ /* 0x000fca0000000f00 */
[----:B------:R-:W2:Y:S01]  /*3200*/  @P1 LDC R137, c[0x0][0x40c] ;  /* 0x00010300ff891b82 */ /* 0x000ea20000000800 */
[----:B---3--:R-:W-:Y:S01]  /*3210*/  @P1 FMUL.FTZ R126, R124, R127 ;  /* 0x0000007f7c7e1220 */ /* 0x008fe20000410000 */
[----:B------:R-:W-:Y:S01]  /*3220*/  @P1 HADD2.F32 R127, -RZ, R68.H0_H0 ;  /* 0x20000044ff7f1230 */ /* 0x000fe20000004100 */
[----:B------:R-:W-:Y:S02]  /*3230*/  MOV R124, R76 ;  /* 0x0000004c007c7202 */ /* 0x000fe40000000f00 */
[----:B------:R-:W-:Y:S01]  /*3240*/  @P1 FFMA.FTZ R125, R126, R0, R77 ;  /* 0x000000007e7d1223 */ /* 0x000fe2000001004d */
[----:B------:R-:W-:Y:S02]  /*3250*/  @P1 HADD2.F32 R0, -RZ, R69.H1_H1 ;  /* 0x30000045ff001230 */ /* 0x000fe40000004100 */
[----:B------:R-:W-:Y:S01]  /*3260*/  @P1 FFMA.FTZ R124, R129, R127, R76 ;  /* 0x0000007f817c1223 */ /* 0x000fe2000001004c */
[----:B-1----:R-:W-:Y:S01]  /*3270*/  @P1 FMUL.FTZ R150, R130, R153 ;  /* 0x0000009982961220 */ /* 0x002fe20000410000 */
[----:B------:R-:W-:-:S02]  /*3280*/  MOV R126, R78 ;  /* 0x0000004e007e7202 */ /* 0x000fc40000000f00 */
[----:B------:R-:W-:Y:S01]  /*3290*/  MOV R127, R79 ;  /* 0x0000004f007f7202 */ /* 0x000fe20000000f00 */
[----:B------:R-:W-:Y:S01]  /*32a0*/  @P1 FFMA.FTZ R127, R144, R0, R79 ;  /* 0x00000000907f1223 */ /* 0x000fe2000001004f */
[----:B------:R-:W-:Y:S02]  /*32b0*/  MOV R129, R81 ;  /* 0x0000005100817202 */ /* 0x000fe40000000f00 */
[----:B------:R-:W-:Y:S01]  /*32c0*/  MOV R130, R82 ;  /* 0x0000005200827202 */ /* 0x000fe20000000f00 */
[----:B0-----:R-:W-:Y:S01]  /*32d0*/  @P1 FMUL.FTZ R153, R131, R138 ;  /* 0x0000008a83991220 */ /* 0x001fe20000410000 */
[----:B------:R-:W-:Y:S02]  /*32e0*/  @P1 HADD2.F32 R131, -RZ, R69.H0_H0 ;  /* 0x20000045ff831230 */ /* 0x000fe40000004100 */
[----:B------:R-:W-:-:S03]  /*32f0*/  @P1 HADD2.F32 R138, -RZ, R70.H1_H1 ;  /* 0x30000046ff8a1230 */ /* 0x000fc60000004100 */
[----:B------:R-:W-:Y:S01]  /*3300*/  @P1 FFMA.FTZ R126, R145, R131, R78 ;  /* 0x00000083917e1223 */ /* 0x000fe2000001004e */
[----:B------:R-:W-:Y:S01]  /*3310*/  MOV R131, R83 ;  /* 0x0000005300837202 */ /* 0x000fe20000000f00 */
[----:B--2---:R-:W-:Y:S01]  /*3320*/  @P1 FMUL.FTZ R151, R128, R137 ;  /* 0x0000008980971220 */ /* 0x004fe20000410000 */
[----:B------:R-:W-:Y:S01]  /*3330*/  @P1 HADD2.F32 R137, -RZ, R71.H0_H0 ;  /* 0x20000047ff891230 */ /* 0x000fe20000004100 */
[----:B------:R-:W-:Y:S01]  /*3340*/  MOV R128, R80 ;  /* 0x0000005000807202 */ /* 0x000fe20000000f00 */
[----:B------:R-:W-:Y:S01]  /*3350*/  @P1 FFMA.FTZ R129, R150, R138, R81 ;  /* 0x0000008a96811223 */ /* 0x000fe20000010051 */
        /* <DEDUP_REMOVED lines=8> */
.L_x_32615:
[----:B0-----:R-:W0:Y:S01]  /*33e0*/  @P1 LDC R125, c[0x0][0x40c] ;  /* 0x00010300ff7d1b82 */ /* 0x001e220000000800 */
[----:B-----5:R-:W-:Y:S02]  /*33f0*/  @P1 HADD2.F32 R0, -RZ, R72.H0_H0 ;  /* 0x20000048ff001230 */ /* 0x020fe40000004100 */
[--C-:B------:R-:W-:Y:S02]  /*3400*/  @P1 HADD2.F32 R128, -RZ, R74.reuse.H0_H0 ;  /* 0x2000004aff801230 */ /* 0x100fe40000004100 */
[----:B------:R-:W-:Y:S02]  /*3410*/  @P1 HADD2.F32 R124, -RZ, R73.H0_H0 ;  /* 0x20000049ff7c1230 */ /* 0x000fe40000004100 */
[----:B------:R-:W-:Y:S01]  /*3420*/  @P1 HADD2.F32 R130, -RZ, R74.H1_H1 ;  /* 0x3000004aff821230 */ /* 0x000fe20000004100 */
[----:B------:R-:W1:Y:S01]  /*3430*/  @P1 LDC R129, c[0x0][0x40c] ;  /* 0x00010300ff811b82 */ /* 0x000e620000000800 */
[----:B------:R-:W-:Y:S02]  /*3440*/  @P1 HADD2.F32 R138, -RZ, R69.H0_H0 ;  /* 0x20000045ff8a1230 */ /* 0x000fe40000004100 */
[----:B------:R-:W-:-:S02]  /*3450*/  @P1 HADD2.F32 R151, -RZ, R75.H1_H1 ;  /* 0x3000004bff971230 */ /* 0x000fc40000004100 */
[----:B------:R-:W-:-:S03]  /*3460*/  @P1 HADD2.F32 R153, -RZ, R71.H1_H1 ;  /* 0x30000047ff991230 */ /* 0x000fc60000004100 */
[----:B------:R-:W2:Y:S08]  /*3470*/  @P1 LDC R126, c[0x0][0x40c] ;  /* 0x00010300ff7e1b82 */ /* 0x000eb00000000800 */
[----:B------:R-:W3:Y:S01]  /*3480*/  @P1 LDC R135, c[0x0][0x40c] ;  /* 0x00010300ff871b82 */ /* 0x000ee20000000800 */
[----:B0-----:R-:W-:Y:S01]  /*3490*/  @P1 FMUL.FTZ R127, R0, R125 ;  /* 0x0000007d007f1220 */ /* 0x001fe20000410000 */
[----:B------:R-:W-:-:S02]  /*34a0*/  @P1 HADD2.F32 R0, -RZ, R72.H1_H1 ;  /* 0x30000048ff001230 */ /* 0x000fc40000004100 */
[----:B------:R-:W-:-:S04]  /*34b0*/  @P1 HADD2.F32 R125, -RZ, R73.H1_H1 ;  /* 0x30000049ff7d1230 */ /* 0x000fc80000004100 */
[----:B------:R-:W0:Y:S01]  /*34c0*/  @P1 LDC R131, c[0x0][0x40c] ;  /* 0x00010300ff831b82 */ /* 0x000e220000000800 */
[----:B-1----:R-:W-:-:S07]  /*34d0*/  @P1 FMUL.FTZ R129, R0, R129 ;  /* 0x0000008100811220 */ /* 0x002fce0000410000 */
[----:B------:R-:W1:Y:S01]  /*34e0*/  @P1 LDC R145, c[0x0][0x40c] ;  /* 0x00010300ff911b82 */ /* 0x000e620000000800 */
[----:B--2---:R-:W-:Y:S01]  /*34f0*/  @P1 FMUL.FTZ R0, R125, R126 ;  /* 0x0000007e7d001220 */ /* 0x004fe20000410000 */
[----:B------:R-:W-:-:S06]  /*3500*/  HFMA2 R126, -RZ, RZ, 0, 0 ;  /* 0x00000000ff7e7431 */ /* 0x000fcc00000001ff */
[----:B------:R-:W2:Y:S01]  /*3510*/  @P1 LDC R144, c[0x0][0x40c] ;  /* 0x00010300ff901b82 */ /* 0x000ea20000000800 */
[----:B---3--:R-:W-:Y:S01]  /*3520*/  @P1 FMUL.FTZ R137, R128, R135 ;  /* 0x0000008780891220 */ /* 0x008fe20000410000 */
[----:B------:R-:W-:Y:S02]  /*3530*/  @P1 HADD2.F32 R135, -RZ, R75.H0_H0 ;  /* 0x2000004bff871230 */ /* 0x000fe40000004100 */
[----:B------:R-:W-:-:S04]  /*3540*/  @P1 HADD2.F32 R128, -RZ, R68.H0_H0 ;  /* 0x20000044ff801230 */ /* 0x000fc80000004100 */
[----:B------:R-:W3:Y:S01]  /*3550*/  @P1 LDC R152, c[0x0][0x40c] ;  /* 0x00010300ff981b82 */ /* 0x000ee20000000800 */
[----:B0-----:R-:W-:Y:S01]  /*3560*/  @P1 FMUL.FTZ R131, R124, R131 ;  /* 0x000000837c831220 */ /* 0x001fe20000410000 */
[----:B------:R-:W-:Y:S02]  /*3570*/  CS2R R124, SRZ ;  /* 0x00000000007c7805 */ /* 0x000fe4000001ff00 */
[----:B------:R-:W-:Y:S01]  /*3580*/  @P1 FMUL.FTZ R124, R127, R128 ;  /* 0x000000807f7c1220 */ /* 0x000fe20000410000 */
[----:B------:R-:W-:Y:S01]  /*3590*/  @P1 FMUL.FTZ R126, R131, R138 ;  /* 0x0000008a837e1220 */ /* 0x000fe20000410000 */
[----:B------:R-:W-:Y:S01]  /*35a0*/  @P1 HADD2.F32 R138, -RZ, R70.H0_H0 ;  /* 0x20000046ff8a1230 */ /* 0x000fe20000004100 */
[----:B------:R-:W-:Y:S01]  /*35b0*/  MOV R127, RZ ;  /* 0x000000ff007f7202 */ /* 0x000fe20000000f00 */
[----:B-1----:R-:W-:Y:S01]  /*35c0*/  @P1 FMUL.FTZ R145, R130, R145 ;  /* 0x0000009182911220 */ /* 0x002fe20000410000 */
[----:B------:R-:W-:-:S05]  /*35d0*/  @P1 HADD2.F32 R130, -RZ, R68.H1_H1 ;  /* 0x30000044ff821230 */ /* 0x000fca0000004100 */
[----:B------:R-:W-:Y:S01]  /*35e0*/  @P1 FMUL.FTZ R125, R129, R130 ;  /* 0x00000082817d1220 */ /* 0x000fe20000410000 */
[----:B------:R-:W-:Y:S01]  /*35f0*/  CS2R R128, SRZ ;  /* 0x0000000000807805 */ /* 0x000fe2000001ff00 */
[----:B--2---:R-:W-:Y:S01]  /*3600*/  @P1 FMUL.FTZ R150, R135, R144 ;  /* 0x0000009087961220 */ /* 0x004fe20000410000 */
[----:B------:R-:W-:Y:S01]  /*3610*/  @P1 HADD2.F32 R135, -RZ, R69.H1_H1 ;  /* 0x30000045ff871230 */ /* 0x000fe20000004100 */
[----:B------:R-:W-:Y:S01]  /*3620*/  CS2R R130, SRZ ;  /* 0x0000000000827805 */ /* 0x000fe2000001ff00 */
[----:B------:R-:W-:Y:S02]  /*3630*/  @P1 HADD2.F32 R144, -RZ, R70.H1_H1 ;  /* 0x30000046ff901230 */ /* 0x000fe40000004100 */
[----:B------:R-:W-:Y:S01]  /*3640*/  @P1 FMUL.FTZ R128, R137, R138 ;  /* 0x0000008a89801220 */ /* 0x000fe20000410000 */
[----:B------:R-:W-:Y:S01]  /*3650*/  @P1 FMUL.FTZ R127, R0, R135 ;  /* 0x00000087007f1220 */ /* 0x000fe20000410000 */
[----:B---3--:R-:W-:Y:S01]  /*3660*/  @P1 FMUL.FTZ R152, R151, R152 ;  /* 0x0000009897981220 */ /* 0x008fe20000410000 */
[----:B------:R-:W-:-:S02]  /*3670*/  @P1 HADD2.F32 R151, -RZ, R71.H0_H0 ;  /* 0x20000047ff971230 */ /* 0x000fc40000004100 */
[----:B------:R-:W-:Y:S01]  /*3680*/  @P1 FMUL.FTZ R129, R145, R144 ;  /* 0x0000009091811220 */ /* 0x000fe20000410000 */
[----:B------:R-:W-:Y:S02]  /*3690*/  @P1 FMUL.FTZ R131, R152, R153 ;  /* 0x0000009998831220 */ /* 0x000fe40000410000 */
[----:B------:R-:W-:-:S07]  /*36a0*/  @P1 FMUL.FTZ R130, R150, R151 ;  /* 0x0000009796821220 */ /* 0x000fce0000410000 */
.L_x_32616:
[----:B------:R-:W-:Y:S05]  /*36b0*/  BSYNC.RECONVERGENT B1 ;  /* 0x0000000000017941 */ /* 0x000fea0003800200 */
.L_x_32614:
[----:B------:R-:W0:Y:S02]  /*36c0*/  LDC.64 R144, c[0x0][0x3a8] ;  /* 0x0000ea00ff907b82 */ /* 0x000e240000000a00 */
[----:B0-----:R-:W-:-:S05]  /*36d0*/  IMAD.WIDE.U32 R134, R134, 0x20, R144 ;  /* 0x0000002086867825 */ /* 0x001fca00078e0090 */
[----:B------:R0:W-:Y:S04]  /*36e0*/  STG.E.128 desc[UR6][R134.64], R124 ;  /* 0x0000007c86007986 */ /* 0x0001e8000c101d06 */
[----:B------:R0:W-:Y:S02]  /*36f0*/  STG.E.128 desc[UR6][R134.64+0x10], R128 ;  /* 0x0000108086007986 */ /* 0x0001e4000c101d06 */
.L_x_32613:
[----:B------:R-:W-:Y:S05]  /*3700*/  BSYNC.RECONVERGENT B0 ;  /* 0x0000000000007941 */ /* 0x000fea0003800200 */
.L_x_32612:
[----:B------:R-:W-:Y:S01]  /*3710*/  FADD.FTZ R0, RZ, R84 ;  /* 0x00000054ff007221 */ /* 0x000fe20000010000 */
[C---:B------:R-:W-:Y:S01]  /*3720*/  ISETP.GT.U32.AND P1, PT, R3.reuse, 0x3f, PT ;  /* 0x0000003f0300780c */ /* 0x040fe20003f24070 */
[----:B------:R-:W-:Y:S01]  /*3730*/  UMOV UR4, 0xffffffff ;  /* 0xffffffff00047882 */ /* 0x000fe20000000000 */
[----:B------:R-:W-:Y:S01]  /*3740*/  ISETP.GT.U32.AND P2, PT, R3, 0x5f, PT ;  /* 0x0000005f0300780c */ /* 0x000fe20003f44070 */
[----:B0-----:R-:W-:Y:S01]  /*3750*/  FADD.FTZ R135, R85, R0 ;  /* 0x0000000055877221 */ /* 0x001fe20000010000 */
        /* <DEDUP_REMOVED lines=172> */
.L_x_32642:
        /* <DEDUP_REMOVED lines=27> */
[----:B------:R-:W-:Y:S02]  /*43d0*/  HADD2.F32 R135, -RZ, R140.H0_H0 ;  /* 0x2000008cff877230 */ /* 0x000fe40000004100 */
[--C-:B------:R-:W-:Y:S01]  /*43e0*/  FADD.FTZ R151, R86, -R138.reuse ;  /* 0x8000008a56977221 */ /* 0x100fe20000010000 */
[----:B------:R-:W-:Y:S02]  /*43f0*/  HADD2.F32 R145, -RZ, R4.H0_H0 ;  /* 0x20000004ff917230 */ /* 0x000fe40000004100 */
[----:B------:R-:W-:Y:S01]  /*4400*/  FMUL.FTZ R132, R0, R133 ;  /* 0x0000008500847220 */ /* 0x000fe20000410000 */
[----:B------:R-:W-:Y:S01]  /*4410*/  FADD.FTZ R159, R88, -R138 ;  /* 0x8000008a589f7221 */ /* 0x000fe20000010000 */
[----:B------:R-:W-:Y:S02]  /*4420*/  HADD2.F32 R134, -RZ, R141.H0_H0 ;  /* 0x2000008dff867230 */ /* 0x000fe40000004100 */
[----:B------:R-:W-:Y:S01]  /*4430*/  FMUL.FTZ R133, R0, R151 ;  /* 0x0000009700857220 */ /* 0x000fe20000410000 */
[----:B------:R-:W-:-:S02]  /*4440*/  HADD2.F32 R144, -RZ, R5.H0_H0 ;  /* 0x20000005ff907230 */ /* 0x000fc40000004100 */
[----:B------:R-:W-:Y:S01]  /*4450*/  FFMA.FTZ R132, R132, R135, R145 ;  /* 0x0000008784847223 */ /* 0x000fe20000010091 */
[----:B------:R-:W-:Y:S02]  /*4460*/  HADD2.F32 R152, -RZ, R142.H0_H0 ;  /* 0x2000008eff987230 */ /* 0x000fe40000004100 */
[----:B------:R-:W-:Y:S01]  /*4470*/  FMUL.FTZ R159, R0, R159 ;  /* 0x0000009f009f7220 */ /* 0x000fe20000410000 */
[----:B------:R-:W-:Y:S02]  /*4480*/  HADD2.F32 R154, -RZ, R6.H0_H0 ;  /* 0x20000006ff9a7230 */ /* 0x000fe40000004100 */
[--C-:B------:R-:W-:Y:S01]  /*4490*/  FADD.FTZ R145, R90, -R138.reuse ;  /* 0x8000008a5a917221 */ /* 0x100fe20000010000 */
[----:B------:R-:W-:Y:S01]  /*44a0*/  FADD.FTZ R135, R89, -R138 ;  /* 0x8000008a59877221 */ /* 0x000fe20000010000 */
[----:B------:R-:W-:Y:S01]  /*44b0*/  FFMA.FTZ R133, R133, R134, R144 ;  /* 0x0000008685857223 */ /* 0x000fe20000010090 */
[----:B------:R-:W-:Y:S01]  /*44c0*/  FADD.FTZ R153, R87, -R138 ;  /* 0x8000008a57997221 */ /* 0x000fe20000010000 */
[----:B------:R-:W-:Y:S01]  /*44d0*/  FFMA.FTZ R134, R159, R152, R154 ;  /* 0x000000989f867223 */ /* 0x000fe2000001009a */
[----:B------:R-:W-:-:S02]  /*44e0*/  HADD2.F32 R152, -RZ, R142.H1_H1 ;  /* 0x3000008eff987230 */ /* 0x000fc40000004100 */
[C---:B------:R-:W-:Y:S01]  /*44f0*/  FMUL.FTZ R151, R0.reuse, R145 ;  /* 0x0000009100977220 */ /* 0x040fe20000410000 */
[----:B------:R-:W-:Y:S02]  /*4500*/  HADD2.F32 R154, -RZ, R6.H1_H1 ;  /* 0x30000006ff9a7230 */ /* 0x000fe40000004100 */
[C---:B------:R-:W-:Y:S01]  /*4510*/  FMUL.FTZ R135, R0.reuse, R135 ;  /* 0x0000008700877220 */ /* 0x040fe20000410000 */
[----:B------:R-:W0:Y:S01]  /*4520*/  LDC.64 R144, c[0x0][0x428] ;  /* 0x00010a00ff907b82 */ /* 0x000e220000000a00 */
[----:B------:R-:W-:Y:S01]  /*4530*/  FMUL.FTZ R150, R0, R153 ;  /* 0x0000009900967220 */ /* 0x000fe20000410000 */
[----:B------:R-:W-:Y:S02]  /*4540*/  HADD2.F32 R156, -RZ, R143.H0_H0 ;  /* 0x2000008fff9c7230 */ /* 0x000fe40000004100 */
[----:B------:R-:W-:Y:S01]  /*4550*/  FFMA.FTZ R153, R135, R152, R154 ;  /* 0x0000009887997223 */ /* 0x000fe2000001009a */
[----:B------:R-:W-:Y:S02]  /*4560*/  HADD2.F32 R158, -RZ, R7.H0_H0 ;  /* 0x20000007ff9e7230 */ /* 0x000fe40000004100 */
[----:B------:R-:W-:Y:S01]  /*4570*/  FADD.FTZ R135, R91, -R138 ;  /* 0x8000008a5b877221 */ /* 0x000fe20000010000 */
[----:B------:R-:W-:-:S02]  /*4580*/  HADD2.F32 R155, -RZ, R141.H1_H1 ;  /* 0x3000008dff9b7230 */ /* 0x000fc40000004100 */
[----:B------:R-:W-:Y:S02]  /*4590*/  HADD2.F32 R157, -RZ, R5.H1_H1 ;  /* 0x30000005ff9d7230 */ /* 0x000fe40000004100 */
[----:B------:R-:W-:Y:S01]  /*45a0*/  FFMA.FTZ R156, R151, R156, R158 ;  /* 0x0000009c979c7223 */ /* 0x000fe2000001009e */
[----:B------:R-:W-:Y:S02]  /*45b0*/  HADD2.F32 R152, -RZ, R143.H1_H1 ;  /* 0x3000008fff987230 */ /* 0x000fe40000004100 */
[----:B------:R-:W-:Y:S01]  /*45c0*/  FMUL.FTZ R151, R0, R135 ;  /* 0x0000008700977220 */ /* 0x000fe20000410000 */
[----:B------:R-:W-:Y:S02]  /*45d0*/  HADD2.F32 R154, -RZ, R7.H1_H1 ;  /* 0x30000007ff9a7230 */ /* 0x000fe40000004100 */
[----:B------:R-:W-:Y:S01]  /*45e0*/  FADD.FTZ R135, R85, -R138 ;  /* 0x8000008a55877221 */ /* 0x000fe20000010000 */
[----:B------:R-:W-:Y:S01]  /*45f0*/  FFMA.FTZ R150, R150, R155, R157 ;  /* 0x0000009b96967223 */ /* 0x000fe2000001009d */
[----:B------:R-:W-:Y:S01]  /*4600*/  F2FP.F16.F32.PACK_AB R134, R153, R134 ;  /* 0x000000869986723e */ /* 0x000fe200000000ff */
[----:B------:R-:W-:Y:S01]  /*4610*/  FFMA.FTZ R155, R151, R152, R154 ;  /* 0x00000098979b7223 */ /* 0x000fe2000001009a */
[----:B------:R-:W-:-:S02]  /*4620*/  HADD2.F32 R152, -RZ, R140.H1_H1 ;  /* 0x3000008cff987230 */ /* 0x000fc40000004100 */
[----:B------:R-:W-:Y:S01]  /*4630*/  FMUL.FTZ R135, R0, R135 ;  /* 0x0000008700877220 */ /* 0x000fe20000410000 */
[----:B------:R-:W-:Y:S01]  /*4640*/  HADD2.F32 R154, -RZ, R4.H1_H1 ;  /* 0x30000004ff9a7230 */ /* 0x000fe20000004100 */
[----:B------:R-:W-:Y:S01]  /*4650*/  F2FP.F16.F32.PACK_AB R133, R150, R133 ;  /* 0x000000859685723e */ /* 0x000fe200000000ff */
[----:B0-----:R-:W-:-:S04]  /*4660*/  IMAD.WIDE.U32 R144, R137, 0x10, R144 ;  /* 0x0000001089907825 */ /* 0x001fc800078e0090 */
[----:B------:R-:W-:Y:S01]  /*4670*/  FFMA.FTZ R151, R135, R152, R154 ;  /* 0x0000009887977223 */ /* 0x000fe2000001009a */
[----:B------:R-:W-:Y:S02]  /*4680*/  F2FP.F16.F32.PACK_AB R135, R155, R156 ;  /* 0x0000009c9b87723e */ /* 0x000fe400000000ff */
[----:B------:R-:W-:Y:S02]  /*4690*/  IADD3 R137, PT, PT, R137, 0x20, RZ ;  /* 0x0000002089897810 */ /* 0x000fe40007ffe0ff */
[----:B------:R-:W-:-:S05]  /*46a0*/  F2FP.F16.F32.PACK_AB R132, R151, R132 ;  /* 0x000000849784723e */ /* 0x000fca00000000ff */
[----:B------:R0:W-:Y:S02]  /*46b0*/  STG.E.128 desc[UR6][R144.64], R132 ;  /* 0x0000008490007986 */ /* 0x0001e4000c101d06 */
.L_x_32621:
[----:B------:R-:W-:Y:S05]  /*46c0*/  BSYNC.RECONVERGENT B1 ;  /* 0x0000000000017941 */ /* 0x000fea0003800200 */
.L_x_32620:
[----:B------:R-:W-:Y:S01]  /*46d0*/  ISETP.NE.AND P0, PT, R149, RZ, PT ;  /* 0x000000ff9500720c */ /* 0x000fe20003f05270 */
[----:B------:R-:W-:-:S12]  /*46e0*/  BSSY.RECONVERGENT B1, `(.L_x_32622) ;  /* 0x0000032000017945 */ /* 0x000fd80003800200 */
[----:B------:R-:W-:Y:S05]  /*46f0*/  @!P0 BRA `(.L_x_32623) ;  /* 0x0000000000c08947 */ /* 0x000fea0003800000 */
[--C-:B0-----:R-:W-:Y:S01]  /*4700*/  FADD.FTZ R133, R92, -R138.reuse ;  /* 0x8000008a5c857221 */ /* 0x101fe20000010000 */
        /* <DEDUP_REMOVED lines=47> */
.L_x_32623:
[----:B------:R-:W-:Y:S05]  /*4a00*/  BSYNC.RECONVERGENT B1 ;  /* 0x0000000000017941 */ /* 0x000fea0003800200 */
.L_x_32622:
[----:B------:R-:W-:Y:S01]  /*4a10*/  ISETP.NE.AND P0, PT, R148, RZ, PT ;  /* 0x000000ff9400720c */ /* 0x000fe20003f05270 */
[----:B------:R-:W-:-:S12]  /*4a20*/  BSSY.RECONVERGENT B1, `(.L_x_32624) ;  /* 0x0000032000017945 */ /* 0x000fd80003800200 */
[----:B------:R-:W-:Y:S05]  /*4a30*/  @!P0 BRA `(.L_x_32625) ;  /* 0x0000000000c08947 */ /* 0x000fea0003800000 */
[--C-:B01----:R-:W-:Y:S01]  /*4a40*/  FADD.FTZ R133, R100, -R138.reuse ;  /* 0x8000008a64857221 */ /* 0x103fe20000010000 */
        /* <DEDUP_REMOVED lines=47> */
.L_x_32625:
[----:B------:R-:W-:Y:S05]  /*4d40*/  BSYNC.RECONVERGENT B1 ;  /* 0x0000000000017941 */ /* 0x000fea0003800200 */
.L_x_32624:
[----:B------:R-:W-:Y:S01]  /*4d50*/  ISETP.NE.AND P0, PT, R147, RZ, PT ;  /* 0x000000ff9300720c */ /* 0x000fe20003f05270 */
[----:B------:R-:W-:-:S12]  /*4d60*/  BSSY.RECONVERGENT B1, `(.L_x_32626) ;  /* 0x0000032000017945 */ /* 0x000fd80003800200 */
[----:B------:R-:W-:Y:S05]  /*4d70*/  @!P0 BRA `(.L_x_32627) ;  /* 0x0000000000c08947 */ /* 0x000fea0003800000 */
[--C-:B012---:R-:W-:Y:S01]  /*4d80*/  FADD.FTZ R133, R108, -R138.reuse ;  /* 0x8000008a6c857221 */ /* 0x107fe20000010000 */
        /* <DEDUP_REMOVED lines=47> */
.L_x_32627:
[----:B------:R-:W-:Y:S05]  /*5080*/  BSYNC.RECONVERGENT B1 ;  /* 0x0000000000017941 */ /* 0x000fea0003800200 */
.L_x_32626:
[----:B------:R-:W-:Y:S01]  /*5090*/  ISETP.NE.AND P0, PT, R146, RZ, PT ;  /* 0x000000ff9200720c */ /* 0x000fe20003f05270 */
[----:B------:R-:W-:-:S12]  /*50a0*/  BSSY.RECONVERGENT B1, `(.L_x_32628) ;  /* 0x0000032000017945 */ /* 0x000fd80003800200 */
[----:B------:R-:W-:Y:S05]  /*50b0*/  @!P0 BRA `(.L_x_32629) ;  /* 0x0000000000c08947 */ /* 0x000fea0003800000 */
[--C-:B0123--:R-:W-:Y:S01]  /*50c0*/  FADD.FTZ R133, R116, -R138.reuse ;  /* 0x8000008a74857221 */ /* 0x10ffe20000010000 */
        /* <DEDUP_REMOVED lines=47> */
.L_x_32629:
[----:B------:R-:W-:Y:S05]  /*53c0*/  BSYNC.RECONVERGENT B1 ;  /* 0x0000000000017941 */ /* 0x000fea0003800200 */
.L_x_32628:
[----:B------:R-:W-:-:S13]  /*53d0*/  ISETP.NE.AND P0, PT, R139, RZ, PT ;  /* 0x000000ff8b00720c */ /* 0x000fda0003f05270 */
[----:B------:R-:W-:Y:S05]  /*53e0*/  @!P0 BRA `(.L_x_32619) ;  /* 0x0000000000bc8947 */ /* 0x000fea0003800000 */
[--C-:B01234-:R-:W-:Y:S01]  /*53f0*/  FADD.FTZ R133, R124, -R138.reuse ;  /* 0x8000008a7c857221 */ /* 0x11ffe20000010000 */
[--C-:B------:R-:W-:Y:S01]  /*5400*/  FADD.FTZ R135, R126, -R138.reuse ;  /* 0x8000008a7e877221 */ /* 0x100fe20000010000 */
[----:B------:R-:W-:Y:S01]  /*5410*/  FADD.FTZ R139, R128, -R138 ;  /* 0x8000008a808b7221 */ /* 0x000fe20000010000 */
[----:B------:R-:W-:Y:S02]  /*5420*/  HADD2.F32 R132, -RZ, R60.H0_H0 ;  /* 0x2000003cff847230 */ /* 0x000fe40000004100 */
[C---:B------:R-:W-:Y:S01]  /*5430*/  FMUL.FTZ R133, R0.reuse, R133 ;  /* 0x0000008500857220 */ /* 0x040fe20000410000 */
[----:B------:R-:W-:Y:S02]  /*5440*/  HADD2.F32 R134, -RZ, R64.H0_H0 ;  /* 0x20000040ff867230 */ /* 0x000fe40000004100 */
[C---:B------:R-:W-:Y:S01]  /*5450*/  FMUL.FTZ R135, R0.reuse, R135 ;  /* 0x0000008700877220 */ /* 0x040fe20000410000 */
[----:B------:R-:W-:Y:S02]  /*5460*/  HADD2.F32 R144, -RZ, R61.H0_H0 ;  /* 0x2000003dff907230 */ /* 0x000fe40000004100 */
[----:B------:R-:W-:Y:S01]  /*5470*/  FMUL.FTZ R145, R0, R139 ;  /* 0x0000008b00917220 */ /* 0x000fe20000410000 */
[----:B------:R-:W-:-:S02]  /*5480*/  HADD2.F32 R146, -RZ, R65.H0_H0 ;  /* 0x20000041ff927230 */ /* 0x000fc40000004100 */
[----:B------:R-:W-:Y:S01]  /*5490*/  FFMA.FTZ R139, R133, R132, R134 ;  /* 0x00000084858b7223 */ /* 0x000fe20000010086 */
[----:B------:R-:W-:Y:S01]  /*54a0*/  HADD2.F32 R148, -RZ, R62.H0_H0 ;  /* 0x2000003eff947230 */ /* 0x000fe20000004100 */
[----:B------:R-:W0:Y:S01]  /*54b0*/  LDC.64 R132, c[0x0][0x428] ;  /* 0x00010a00ff847b82 */ /* 0x000e220000000a00 */
[----:B------:R-:W-:Y:S02]  /*54c0*/  HADD2.F32 R150, -RZ, R66.H0_H0 ;  /* 0x20000042ff967230 */ /* 0x000fe40000004100 */
[----:B------:R-:W-:Y:S01]  /*54d0*/  FFMA.FTZ R144, R135, R144, R146 ;  /* 0x0000009087907223 */ /* 0x000fe20000010092 */
[--C-:B------:R-:W-:Y:S01]  /*54e0*/  FADD.FTZ R135, R129, -R138.reuse ;  /* 0x8000008a81877221 */ /* 0x100fe20000010000 */
[----:B------:R-:W-:Y:S02]  /*54f0*/  HADD2.F32 R146, -RZ, R62.H1_H1 ;  /* 0x3000003eff927230 */ /* 0x000fe40000004100 */
[----:B------:R-:W-:Y:S01]  /*5500*/  FADD.FTZ R149, R131, -R138 ;  /* 0x8000008a83957221 */ /* 0x000fe20000010000 */
[----:B------:R-:W-:Y:S01]  /*5510*/  FFMA.FTZ R134, R145, R148, R150 ;  /* 0x0000009491867223 */ /* 0x000fe20000010096 */
[----:B------:R-:W-:Y:S01]  /*5520*/  FADD.FTZ R145, R130, -R138 ;  /* 0x8000008a82917221 */ /* 0x000fe20000010000 */
[----:B------:R-:W-:-:S02]  /*5530*/  HADD2.F32 R148, -RZ, R66.H1_H1 ;  /* 0x30000042ff947230 */ /* 0x000fc40000004100 */
[C---:B------:R-:W-:Y:S01]  /*5540*/  FMUL.FTZ R135, R0.reuse, R135 ;  /* 0x0000008700877220 */ /* 0x040fe20000410000 */
[----:B------:R-:W-:Y:S02]  /*5550*/  HADD2.F32 R150, -RZ, R63.H0_H0 ;  /* 0x2000003fff967230 */ /* 0x000fe40000004100 */
[C---:B------:R-:W-:Y:S01]  /*5560*/  FMUL.FTZ R147, R0.reuse, R145 ;  /* 0x0000009100937220 */ /* 0x040fe20000410000 */
[--C-:B------:R-:W-:Y:S02]  /*5570*/  HADD2.F32 R152, -RZ, R67.reuse.H0_H0 ;  /* 0x20000043ff987230 */ /* 0x100fe40000004100 */
[----:B------:R-:W-:Y:S01]  /*5580*/  FFMA.FTZ R145, R135, R146, R148 ;  /* 0x0000009287917223 */ /* 0x000fe20000010094 */
[----:B------:R-:W-:Y:S01]  /*5590*/  FADD.FTZ R135, R125, -R138 ;  /* 0x8000008a7d877221 */ /* 0x000fe20000010000 */
[----:B------:R-:W-:Y:S02]  /*55a0*/  HADD2.F32 R146, -RZ, R67.H1_H1 ;  /* 0x30000043ff927230 */ /* 0x000fe40000004100 */
[----:B------:R-:W-:Y:S01]  /*55b0*/  FMUL.FTZ R149, R0, R149 ;  /* 0x0000009500957220 */ /* 0x000fe20000410000 */
[----:B------:R-:W-:Y:S01]  /*55c0*/  FFMA.FTZ R150, R147, R150, R152 ;  /* 0x0000009693967223 */ /* 0x000fe20000010098 */
[----:B------:R-:W-:Y:S01]  /*55d0*/  FADD.FTZ R147, R127, -R138 ;  /* 0x8000008a7f937221 */ /* 0x000fe20000010000 */
[----:B------:R-:W-:-:S02]  /*55e0*/  HADD2.F32 R138, -RZ, R63.H1_H1 ;  /* 0x3000003fff8a7230 */ /* 0x000fc40000004100 */
[C---:B------:R-:W-:Y:S01]  /*55f0*/  FMUL.FTZ R135, R0.reuse, R135 ;  /* 0x0000008700877220 */ /* 0x040fe20000410000 */
[----:B------:R-:W-:Y:S02]  /*5600*/  HADD2.F32 R148, -RZ, R65.H1_H1 ;  /* 0x30000041ff947230 */ /* 0x000fe40000004100 */
[----:B------:R-:W-:Y:S01]  /*5610*/  FMUL.FTZ R147, R0, R147 ;  /* 0x0000009300937220 */ /* 0x000fe20000410000 */
[----:B------:R-:W-:Y:S02]  /*5620*/  HADD2.F32 R0, -RZ, R60.H1_H1 ;  /* 0x3000003cff007230 */ /* 0x000fe40000004100 */
[----:B------:R-:W-:Y:S01]  /*5630*/  FFMA.FTZ R151, R149, R138, R146 ;  /* 0x0000008a95977223 */ /* 0x000fe20000010092 */
[----:B------:R-:W-:Y:S01]  /*5640*/  HADD2.F32 R146, -RZ, R61.H1_H1 ;  /* 0x3000003dff927230 */ /* 0x000fe20000004100 */
[----:B------:R-:W-:Y:S01]  /*5650*/  F2FP.F16.F32.PACK_AB R134, R145, R134 ;  /* 0x000000869186723e */ /* 0x000fe200000000ff */
[----:B------:R-:W-:-:S03]  /*5660*/  HADD2.F32 R138, -RZ, R64.H1_H1 ;  /* 0x30000040ff8a7230 */ /* 0x000fc60000004100 */
[----:B------:R-:W-:Y:S01]  /*5670*/  FFMA.FTZ R149, R147, R146, R148 ;  /* 0x0000009293957223 */ /* 0x000fe20000010094 */
[----:B0-----:R-:W-:-:S04]  /*5680*/  IMAD.WIDE.U32 R146, R137, 0x10, R132 ;  /* 0x0000001089927825 */ /* 0x001fc800078e0084 */
[----:B------:R-:W-:Y:S01]  /*5690*/  FFMA.FTZ R0, R135, R0, R138 ;  /* 0x0000000087007223 */ /* 0x000fe2000001008a */
[----:B------:R-:W-:Y:S02]  /*56a0*/  F2FP.F16.F32.PACK_AB R135, R151, R150 ;  /* 0x000000969787723e */ /* 0x000fe400000000ff */
[----:B------:R-:W-:Y:S02]  /*56b0*/  F2FP.F16.F32.PACK_AB R133, R149, R144 ;  /* 0x000000909585723e */ /* 0x000fe400000000ff */
[----:B------:R-:W-:-:S05]  /*56c0*/  F2FP.F16.F32.PACK_AB R132, R0, R139 ;  /* 0x0000008b0084723e */ /* 0x000fca00000000ff */
[----:B------:R0:W-:Y:S02]  /*56d0*/  STG.E.128 desc[UR6][R146.64], R132 ;  /* 0x0000008492007986 */ /* 0x0001e4000c101d06 */
.L_x_32619:
[----:B------:R-:W-:Y:S05]  /*56e0*/  BSYNC.RECONVERGENT B0 ;  /* 0x0000000000007941 */ /* 0x000fea0003800200 */
.L_x_32618:
[----:B01234-:R-:W0:Y:S02]  /*56f0*/  LDC.64 R132, c[0x0][0x380] ;  /* 0x0000e000ff847b82 */ /* 0x01fe240000000a00 */
[----:B0-----:R-:W-:-:S04]  /*5700*/  LEA R136, R132, R136, 0x2 ;  /* 0x0000008884887211 */ /* 0x001fc800078e10ff */
[----:B------:R-:W-:-:S13]  /*5710*/  ISETP.GE.AND P0, PT, R136, R133, PT ;  /* 0x000000858800720c */ /* 0x000fda0003f06270 */
[----:B------:R-:W-:Y:S05]  /*5720*/  @!P0 BRA `(.L_x_32630) ;  /* 0xffffffb000ac8947 */ /* 0x000fea000383ffff */
[----:B------:R-:W-:Y:S05]  /*5730*/  EXIT ;  /* 0x000000000000794d */ /* 0x000fea0003800000 */
.L_x_32617:
        /* <DEDUP_REMOVED lines=8> */
.L_x_32632:
[----:B------:R-:W-:Y:S05]  /*57c0*/  BSYNC B0 ;  /* 0x0000000000007941 */ /* 0x000fea0003800000 */
.L_x_32631:
        /* <DEDUP_REMOVED lines=10> */
.L_x_32633:
[----:B------:R-:W-:Y:S01]  /*5870*/  HFMA2 R154, -RZ, RZ, 0, 2.384185791015625e-07 ;  /* 0x00000004ff9a7431 */ /* 0x000fe200000001ff */
[----:B------:R-:W-:-:S05]  /*5880*/  MOV R145, R153 ;  /* 0x0000009900917202 */ /* 0x000fca0000000f00 */
[----:B------:R-:W-:-:S05]  /*5890*/  FADD.FTZ R145, R134, R145 ;  /* 0x0000009186917221 */ /* 0x000fca0000010000 */
[----:B------:R-:W-:-:S07]  /*58a0*/  MOV R155, R145 ;  /* 0x00000091009b7202 */ /* 0x000fce0000000f00 */
[----:B------:R-:W-:Y:S05]  /*58b0*/  WARPSYNC.COLLECTIVE R152, `(.L_x_32634) ;  /* 0x0000000098087348 */ /* 0x000fea0003c00000 */
[----:B------:R0:W1:Y:S02]  /*58c0*/  SHFL.BFLY P6, R153, R155, R154, R157 ;  /* 0x0c00009a9b997389 */ /* 0x00006400000c009d */
[----:B01----:R-:W-:Y:S05]  /*58d0*/  ENDCOLLECTIVE ;  /* 0x000000000000791b */ /* 0x003fea0003800000 */
.L_x_32634:
[----:B------:R-:W-:Y:S01]  /*58e0*/  HFMA2 R154, -RZ, RZ, 0, 4.76837158203125e-07 ;  /* 0x00000008ff9a7431 */ /* 0x000fe200000001ff */
[----:B------:R-:W-:-:S05]  /*58f0*/  MOV R0, R153 ;  /* 0x0000009900007202 */ /* 0x000fca0000000f00 */
[----:B------:R-:W-:-:S05]  /*5900*/  FADD.FTZ R150, R145, R0 ;  /* 0x0000000091967221 */ /* 0x000fca0000010000 */
[----:B------:R-:W-:-:S07]  /*5910*/  MOV R155, R150 ;  /* 0x00000096009b7202 */ /* 0x000fce0000000f00 */
[----:B------:R-:W-:Y:S05]  /*5920*/  WARPSYNC.COLLECTIVE R152, `(.L_x_32635) ;  /* 0x0000000098087348 */ /* 0x000fea0003c00000 */
[----:B------:R0:W1:Y:S02]  /*5930*/  SHFL.BFLY P6, R153, R155, R154, R157 ;  /* 0x0c00009a9b997389 */ /* 0x00006400000c009d */
[----:B01----:R-:W-:Y:S05]  /*5940*/  ENDCOLLECTIVE ;  /* 0x000000000000791b */ /* 0x003fea0003800000 */
.L_x_32635:
[----:B------:R-:W-:Y:S01]  /*5950*/  HFMA2 R154, -RZ, RZ, 0, 9.5367431640625e-07 ;  /* 0x00000010ff9a7431 */ /* 0x000fe200000001ff */
[----:B------:R-:W-:-:S05]  /*5960*/  MOV R151, R153 ;  /* 0x0000009900977202 */ /* 0x000fca0000000f00 */
[----:B------:R-:W-:-:S05]  /*5970*/  FADD.FTZ R151, R150, R151 ;  /* 0x0000009796977221 */ /* 0x000fca0000010000 */
[----:B------:R-:W-:-:S07]  /*5980*/  MOV R155, R151 ;  /* 0x00000097009b7202 */ /* 0x000fce0000000f00 */
[----:B------:R-:W-:Y:S05]  /*5990*/  WARPSYNC.COLLECTIVE R152, `(.L_x_32636) ;  /* 0x0000000098087348 */ /* 0x000fea0003c00000 */
[----:B------:R0:W1:Y:S02]  /*59a0*/  SHFL.BFLY P6, R153, R155, R154, R157 ;  /* 0x0c00009a9b997389 */ /* 0x00006400000c009d */
[----:B01----:R-:W-:Y:S05]  /*59b0*/  ENDCOLLECTIVE ;  /* 0x000000000000791b */ /* 0x003fea0003800000 */
.L_x_32636:
        /* <DEDUP_REMOVED lines=105> */
.L_x_32637:
[----:B------:R-:W-:Y:S01]  /*6050*/  HFMA2 R154, -RZ, RZ, 0, 1.1920928955078125e-07 ;  /* 0x00000002ff9a7431 */ /* 0x000fe200000001ff */
[----:B------:R-:W-:-:S05]  /*6060*/  MOV R135, R153 ;  /* 0x0000009900877202 */ /* 0x000fca0000000f00 */
[----:B------:R-:W-:-:S05]  /*6070*/  FADD.FTZ R135, R0, R135 ;  /* 0x0000008700877221 */ /* 0x000fca0000010000 */
[----:B------:R-:W-:-:S07]  /*6080*/  MOV R155, R135 ;  /* 0x00000087009b7202 */ /* 0x000fce0000000f00 */
[----:B------:R-:W-:Y:S05]  /*6090*/  WARPSYNC.COLLECTIVE R152, `(.L_x_32638) ;  /* 0x0000000098087348 */ /* 0x000fea0003c00000 */
[----:B------:R0:W1:Y:S02]  /*60a0*/  SHFL.BFLY P6, R153, R155, R154, R157 ;  /* 0x0c00009a9b997389 */ /* 0x00006400000c009d */
[----:B01----:R-:W-:Y:S05]  /*60b0*/  ENDCOLLECTIVE ;  /* 0x000000000000791b */ /* 0x003fea0003800000 */
.L_x_32638:
[----:B------:R-:W-:Y:S01]  /*60c0*/  HFMA2 R154, -RZ, RZ, 0, 2.384185791015625e-07 ;  /* 0x00000004ff9a7431 */ /* 0x000fe200000001ff */
[----:B------:R-:W-:-:S05]  /*60d0*/  MOV R134, R153 ;  /* 0x0000009900867202 */ /* 0x000fca0000000f00 */
[----:B------:R-:W-:-:S05]  /*60e0*/  FADD.FTZ R134, R135, R134 ;  /* 0x0000008687867221 */ /* 0x000fca0000010000 */
[----:B------:R-:W-:-:S07]  /*60f0*/  MOV R155, R134 ;  /* 0x00000086009b7202 */ /* 0x000fce0000000f00 */
[----:B------:R-:W-:Y:S05]  /*6100*/  WARPSYNC.COLLECTIVE R152, `(.L_x_32639) ;  /* 0x0000000098087348 */ /* 0x000fea0003c00000 */
[----:B------:R0:W1:Y:S02]  /*6110*/  SHFL.BFLY P6, R153, R155, R154, R157 ;  /* 0x0c00009a9b997389 */ /* 0x00006400000c009d */
[----:B01----:R-:W-:Y:S05]  /*6120*/  ENDCOLLECTIVE ;  /* 0x000000000000791b */ /* 0x003fea0003800000 */
.L_x_32639:
[----:B------:R-:W-:Y:S01]  /*6130*/  HFMA2 R154, -RZ, RZ, 0, 4.76837158203125e-07 ;  /* 0x00000008ff9a7431 */ /* 0x000fe200000001ff */
[----:B------:R-:W-:-:S05]  /*6140*/  MOV R145, R153 ;  /* 0x0000009900917202 */ /* 0x000fca0000000f00 */
[----:B------:R-:W-:-:S05]  /*6150*/  FADD.FTZ R145, R134, R145 ;  /* 0x0000009186917221 */ /* 0x000fca0000010000 */
[----:B------:R-:W-:-:S07]  /*6160*/  MOV R155, R145 ;  /* 0x00000091009b7202 */ /* 0x000fce0000000f00 */
[----:B------:R-:W-:Y:S05]  /*6170*/  WARPSYNC.COLLECTIVE R152, `(.L_x_32640) ;  /* 0x0000000098087348 */ /* 0x000fea0003c00000 */
[----:B------:R0:W1:Y:S02]  /*6180*/  SHFL.BFLY P6, R153, R155, R154, R157 ;  /* 0x0c00009a9b997389 */ /* 0x00006400000c009d */
[----:B01----:R-:W-:Y:S05]  /*6190*/  ENDCOLLECTIVE ;  /* 0x000000000000791b */ /* 0x003fea0003800000 */
.L_x_32640:
[----:B------:R-:W-:Y:S01]  /*61a0*/  HFMA2 R154, -RZ, RZ, 0, 9.5367431640625e-07 ;  /* 0x00000010ff9a7431 */ /* 0x000fe200000001ff */
[----:B------:R-:W-:-:S05]  /*61b0*/  MOV R150, R153 ;  /* 0x0000009900967202 */ /* 0x000fca0000000f00 */
[----:B------:R-:W-:-:S05]  /*61c0*/  FADD.FTZ R150, R145, R150 ;  /* 0x0000009691967221 */ /* 0x000fca0000010000 */
[----:B------:R-:W-:-:S07]  /*61d0*/  MOV R155, R150 ;  /* 0x00000096009b7202 */ /* 0x000fce0000000f00 */
[----:B------:R-:W-:Y:S05]  /*61e0*/  WARPSYNC.COLLECTIVE R152, `(.L_x_32641) ;  /* 0x0000000098087348 */ /* 0x000fea0003c00000 */
[----:B------:R0:W1:Y:S02]  /*61f0*/  SHFL.BFLY P6, R153, R155, R154, R157 ;  /* 0x0c00009a9b997389 */ /* 0x00006400000c009d */
[----:B01----:R-:W-:Y:S05]  /*6200*/  ENDCOLLECTIVE ;  /* 0x000000000000791b */ /* 0x003fea0003800000 */
.L_x_32641:
[----:B------:R-:W-:Y:S01]  /*6210*/  MOV R151, R153 ;  /* 0x0000009900977202 */ /* 0x000fe20000000f00 */
[----:B------:R-:W-:Y:S06]  /*6220*/  BRA `(.L_x_32642) ;  /* 0xffffffdc00fc7947 */ /* 0x000fec000383ffff */
.L_x_32643:
        /* <DEDUP_REMOVED lines=13> */
.L_x_54430:


//--------------------- .text._ZN10layer_norm13ln_fwd_kernelINS_13Kernel_traitsI6__halfS2_fS2_fjLj1536ELj1ELj4ELj1ELj16ENS_18Kernel_traits_baseILj1536ES2_S2_fS2_fjLj128EEEEELb0ELb1ELb1ELb1EEEvNS_9FwdParamsE --------------------------
	.section	.text._ZN10layer_norm13ln_fwd_kernelINS_13Kernel_traitsI6__halfS2_fS2_fjLj1536ELj1ELj4ELj1ELj16ENS_18Kernel_traits_baseILj1536ES2_S2_fS2_fjLj128EEEEELb0ELb1ELb1ELb1EEEvNS_9FwdParamsE,"ax",@progbits
	.align	128
        .global         _ZN10layer_norm13ln_fwd_kernelINS_13Kernel_traitsI6__halfS2_fS2_fjLj1536ELj1ELj4ELj1ELj16ENS_18Kernel_traits_baseILj1536ES2_S2_fS2_fjLj128EEEEELb0ELb1ELb1ELb1EEEvNS_9FwdParamsE
        .type           _ZN10layer_norm13ln_fwd_kernelINS_13Kernel_traitsI6__halfS2_fS2_fjLj1536ELj1ELj4ELj1ELj16ENS_18Kernel_traits_baseILj1536ES2_S2_fS2_fjLj128EEEEELb0ELb1ELb1ELb1EEEvNS_9FwdParamsE,@function
        .size           _ZN10layer_norm13ln_fwd_kernelINS_13Kernel_traitsI6__halfS2_fS2_fjLj1536ELj1ELj4ELj1ELj16ENS_18Kernel_traits_baseILj1536ES2_S2_fS2_fjLj128EEEEELb0ELb1ELb1ELb1EEEvNS_9FwdParamsE,(.L_x_54431 - _ZN10layer_norm13ln_fwd_kernelINS_13Kernel_traitsI6__halfS2_fS2_fjLj1536ELj1ELj4ELj1ELj16ENS_18Kernel_traits_baseILj1536ES2_S2_fS2_fjLj128EEEEELb0ELb1ELb1ELb1EEEvNS_9FwdParamsE)
        .other          _ZN10layer_norm13ln_fwd_kernelINS_13Kernel_traitsI6__halfS2_fS2_fjLj1536ELj1ELj4ELj1ELj16ENS_18Kernel_traits_baseILj1536ES2_S2_fS2_fjLj128EEEEELb0ELb1ELb1ELb1EEEvNS_9FwdParamsE,@"STO_CUDA_ENTRY STV_DEFAULT"
_ZN10layer_norm13ln_fwd_kernelINS_13Kernel_traitsI6__halfS2_fS2_fjLj1536ELj1ELj4ELj1ELj16ENS_18Kernel_traits_baseILj1536ES2_S2_fS2_fjLj128EEEEELb0ELb1ELb1ELb1EEEvNS_9FwdParamsE:
.text._ZN10layer_norm13ln_fwd_kernelINS_13Kernel_traitsI6__halfS2_fS2_fjLj1536ELj1ELj4ELj1ELj16ENS_18Kernel_traits_baseILj1536ES2_S2_fS2_fjLj128EEEEELb0ELb1ELb1ELb1EEEvNS_9FwdParamsE:
        /* <DEDUP_REMOVED lines=37> */
.L_x_32644:
        /* <DEDUP_REMOVED lines=28> */
.L_x_32645:
[----:B------:R-:W1:Y:S01]  /*0410*/  LDCU UR4, c[0x0][0x384] ;  /* 0x00007080ff0477ac */ /* 0x000e620008000800 */
[----:B------:R-:W2:Y:S01]  /*0420*/  LDCU UR11, c[0x0][0x40c] ;  /* 0x00008180ff0b77ac */ /* 0x000ea20008000800 */
[----:B------:R-:W3:Y:S01]  /*0430*/  LDCU.U8 UR5, c[0x0][0x410] ;  /* 0x00008200ff0577ac */ /* 0x000ee20008000000 */
[----:B------:R-:W4:Y:S01]  /*0440*/  LDCU UR10, c[0x0][0x448] ;  /* 0x00008900ff0a77ac */ /* 0x000f220008000800 */
[----:B------:R-:W0:Y:S01]  /*0450*/  LDCU.64 UR8, c[0x0][0x3a0] ;  /* 0x00007400ff0877ac */ /* 0x000e220008000a00 */
[----:B-1----:R-:W-:-:S13]  /*0460*/  ISETP.GE.AND P0, PT, R0, UR4, PT ;  /* 0x0000000400007c0c */ /* 0x002fda000bf06270 */
[----:B0-234-:R-:W-:Y:S05]  /*0470*/  @P0 EXIT ;  /* 0x000000000000094d */ /* 0x01dfea0003800000 */
.L_x_32667:
[----:B0-----:R-:W0:Y:S08]  /*0480*/  LDC.64 R4, c[0x0][0x3f0] ;  /* 0x0000fc00ff047b82 */ /* 0x001e300000000a00 */
        /* <DEDUP_REMOVED lines=9> */
[----:B------:R-:W-:Y:S02]  /*0520*/  LEA.HI.SX32 R93, R93, R2, 0x1d ;  /* 0x000000025d5d7211 */ /* 0x000fe400078feaff */
[----:B---3--:R-:W-:-:S13]  /*0530*/  ISETP.GE.AND P1, PT, R3, 0x1, PT ;  /* 0x000000010300780c */ /* 0x008fda0003f26270 */
[----:B------:R-:W0:Y:S01]  /*0540*/  @P1 S2R R98, SR_TID.X ;  /* 0x0000000000621919 */ /* 0x000e220000002100 */
[----:B------:R-:W1:Y:S01]  /*0550*/  @P1 LDC.64 R96, c[0x0][0x390] ;  /* 0x0000e400ff601b82 */ /* 0x000e620000000a00 */
[----:B------:R-:W-:-:S05]  /*0560*/  @P1 IADD3 R92, PT, PT, R3, -0x1, RZ ;  /* 0xffffffff035c1810 */ /* 0x000fca0007ffe0ff */
[----:B------:R-:W-:-:S05]  /*0570*/  @P1 IMAD R92, R92, R7, RZ ;  /* 0x000000075c5c1224 */ /* 0x000fca00078e02ff */
[----:B------:R-:W-:-:S04]  /*0580*/  @P1 SHF.R.S32.HI R5, RZ, 0x1f, R92 ;  /* 0x0000001fff051819 */ /* 0x000fc8000001145c */
[----:B------:R-:W-:Y:S02]  /*0590*/  @P1 LEA.HI R5, R5, R92, RZ, 0x3 ;  /* 0x0000005c05051211 */ /* 0x000fe400078f18ff */
[----:B0-----:R-:W-:-:S04]  /*05a0*/  @P1 LOP3.LUT R2, R98, 0x1f, RZ, 0xc0, !PT ;  /* 0x0000001f62021812 */ /* 0x001fc800078ec0ff */
[----:B------:R-:W-:Y:S02]  /*05b0*/  @P1 LEA.HI.SX32 R4, R5, R2, 0x1d ;  /* 0x0000000205041211 */ /* 0x000fe400078feaff */
[----:B-----5:R0:W5:Y:S03]  /*05c0*/  LDG.E R5, desc[UR6][R94.64] ;  /* 0x000000065e057981 */ /* 0x020166000c1e1900 */
[----:B-1----:R-:W-:-:S05]  /*05d0*/  @P1 IMAD.WIDE.U32 R96, R4, 0x10, R96 ;  /* 0x0000001004601825 */ /* 0x002fca00078e0060 */
        /* <DEDUP_REMOVED lines=11> */
[--C-:B-----5:R-:W-:Y:S02]  /*0690*/  @P2 HADD2.F32 R6, -RZ, R80.reuse.H0_H0 ;  /* 0x20000050ff062230 */ /* 0x120fe40000004100 */
[--C-:B0-----:R-:W-:Y:S02]  /*06a0*/  @P2 HADD2.F32 R94, -RZ, R81.reuse.H0_H0 ;  /* 0x20000051ff5e2230 */ /* 0x101fe40000004100 */
[----:B------:R-:W-:Y:S02]  /*06b0*/  @P2 HADD2.F32 R92, -RZ, R80.H1_H1 ;  /* 0x30000050ff5c2230 */ /* 0x000fe40000004100 */
[--C-:B------:R-:W-:Y:S01]  /*06c0*/  @P2 HADD2.F32 R98, -RZ, R82.reuse.H0_H0 ;  /* 0x20000052ff622230 */ /* 0x100fe20000004100 */
[----:B------:R-:W0:Y:S01]  /*06d0*/  @P2 LDC R101, c[0x0][0x40c] ;  /* 0x00010300ff652b82 */ /* 0x000e220000000800 */
[----:B------:R-:W-:Y:S02]  /*06e0*/  @P2 HADD2.F32 R96, -RZ, R81.H1_H1 ;  /* 0x30000051ff602230 */ /* 0x000fe40000004100 */
[----:B------:R-:W-:-:S05]  /*06f0*/  @P2 HADD2.F32 R100, -RZ, R82.H1_H1 ;  /* 0x30000052ff642230 */ /* 0x000fca0000004100 */
[----:B------:R-:W4:Y:S08]  /*0700*/  @P2 LDC R99, c[0x0][0x40c] ;  /* 0x00010300ff632b82 */ /* 0x000f300000000800 */
[----:B------:R-:W4:Y:S01]  /*0710*/  @P2 LDC R105, c[0x0][0x40c] ;  /* 0x00010300ff692b82 */ /* 0x000f220000000800 */
[----:B-1----:R-:W-:Y:S01]  /*0720*/  @P2 FMUL.FTZ R95, R6, R97 ;  /* 0x00000061065f2220 */ /* 0x002fe20000410000 */
[----:B------:R-:W-:-:S06]  /*0730*/  @P2 HADD2.F32 R6, -RZ, R56.H0_H0 ;  /* 0x20000038ff062230 */ /* 0x000fcc0000004100 */
[----:B------:R-:W1:Y:S01]  /*0740*/  @P2 LDC R103, c[0x0][0x40c] ;  /* 0x00010300ff672b82 */ /* 0x000e620000000800 */
[----:B0-----:R-:W-:Y:S01]  /*0750*/  @P2 FMUL.FTZ R97, R94, R101 ;  /* 0x000000655e612220 */ /* 0x001fe20000410000 */
[----:B------:R-:W-:Y:S02]  /*0760*/  @P2 HADD2.F32 R94, -RZ, R56.H1_H1 ;  /* 0x30000038ff5e2230 */ /* 0x000fe40000004100 */
[----:B------:R-:W-:-:S04]  /*0770*/  @P2 HADD2.F32 R101, -RZ, R83.H0_H0 ;  /* 0x20000053ff652230 */ /* 0x000fc80000004100 */
[----:B------:R-:W0:Y:S01]  /*0780*/  @P2 LDC R107, c[0x0][0x40c] ;  /* 0x00010300ff6b2b82 */ /* 0x000e220000000800 */
[----:B----4-:R-:W-:-:S07]  /*0790*/  @P2 FMUL.FTZ R92, R92, R99 ;  /* 0x000000635c5c2220 */ /* 0x010fce0000410000 */
[----:B------:R-:W4:Y:S01]  /*07a0*/  @P2 LDC R102, c[0x0][0x40c] ;  /* 0x00010300ff662b82 */ /* 0x000f220000000800 */
[----:B------:R-:W-:Y:S01]  /*07b0*/  @P2 FMUL.FTZ R99, R98, R105 ;  /* 0x0000006962632220 */ /* 0x000fe20000410000 */
[----:B------:R-:W-:Y:S02]  /*07c0*/  @P2 HADD2.F32 R98, -RZ, R59.H0_H0 ;  /* 0x2000003bff622230 */ /* 0x000fe40000004100 */
[----:B-1----:R-:W-:Y:S01]  /*07d0*/  @P2 FMUL.FTZ R96, R96, R103 ;  /* 0x0000006760602220 */ /* 0x002fe20000410000 */
[----:B0-----:R-:W-:Y:S01]  /*07e0*/  @P2 FMUL.FTZ R100, R100, R107 ;  /* 0x0000006b64642220 */ /* 0x001fe20000410000 */
[----:B----4-:R-:W-:Y:S01]  /*07f0*/  @P2 FMUL.FTZ R101, R101, R102 ;  /* 0x0000006665652220 */ /* 0x010fe20000410000 */
[----:B--2---:R-:W-:Y:S01]  /*0800*/  @!P2 MOV R136, R84 ;  /* 0x000000540088a202 */ /* 0x004fe20000000f00 */
[----:B------:R-:W-:Y:S01]  /*0810*/  @P2 FFMA.FTZ R136, R95, R6, R84 ;  /* 0x000000065f882223 */ /* 0x000fe20000010054 */
[----:B------:R-:W-:Y:S01]  /*0820*/  MOV R137, R85 ;  /* 0x0000005500897202 */ /* 0x000fe20000000f00 */
[----:B------:R-:W-:Y:S01]  /*0830*/  @P2 FFMA.FTZ R137, R92, R94, R85 ;  /* 0x0000005e5c892223 */ /* 0x000fe20000010055 */
[--C-:B------:R-:W-:Y:S01]  /*0840*/  @P2 HADD2.F32 R6, -RZ, R57.reuse.H0_H0 ;  /* 0x20000039ff062230 */ /* 0x100fe20000004100 */
[----:B------:R-:W-:Y:S01]  /*0850*/  MOV R138, R86 ;  /* 0x00000056008a7202 */ /* 0x000fe20000000f00 */
[----:B------:R-:W-:Y:S01]  /*0860*/  @P2 HADD2.F32 R92, -RZ, R57.H1_H1 ;  /* 0x30000039ff5c2230 */ /* 0x000fe20000004100 */
[----:B------:R-:W-:Y:S01]  /*0870*/  MOV R139, R87 ;  /* 0x00000057008b7202 */ /* 0x000fe20000000f00 */
[--C-:B------:R-:W-:Y:S01]  /*0880*/  @P2 HADD2.F32 R94, -RZ, R58.reuse.H0_H0 ;  /* 0x2000003aff5e2230 */ /* 0x100fe20000004100 */
[----:B---3--:R-:W-:Y:S01]  /*0890*/  MOV R128, R88 ;  /* 0x0000005800807202 */ /* 0x008fe20000000f00 */
[----:B------:R-:W-:Y:S01]  /*08a0*/  @P2 HADD2.F32 R95, -RZ, R58.H1_H1 ;  /* 0x3000003aff5f2230 */ /* 0x000fe20000004100 */
[----:B------:R-:W-:Y:S01]  /*08b0*/  MOV R129, R89 ;  /* 0x0000005900817202 */ /* 0x000fe20000000f00 */
[----:B------:R-:W-:Y:S01]  /*08c0*/  @P2 FFMA.FTZ R138, R97, R6, R86 ;  /* 0x00000006618a2223 */ /* 0x000fe20000010056 */
[----:B------:R-:W-:Y:S01]  /*08d0*/  MOV R130, R90 ;  /* 0x0000005a00827202 */ /* 0x000fe20000000f00 */
[----:B------:R-:W-:Y:S01]  /*08e0*/  @P2 FFMA.FTZ R139, R96, R92, R87 ;  /* 0x0000005c608b2223 */ /* 0x000fe20000010057 */
[----:B------:R-:W-:Y:S01]  /*08f0*/  @P2 FFMA.FTZ R128, R99, R94, R88 ;  /* 0x0000005e63802223 */ /* 0x000fe20000010058 */
[----:B------:R-:W-:Y:S01]  /*0900*/  @P2 FFMA.FTZ R129, R100, R95, R89 ;  /* 0x0000005f64812223 */ /* 0x000fe20000010059 */
        /* <DEDUP_REMOVED lines=8> */
.L_x_32647:
[----:B------:R-:W0:Y:S01]  /*0990*/  @P1 LDC R95, c[0x0][0x40c] ;  /* 0x00010300ff5f1b82 */ /* 0x000e220000000800 */
[--C-:B-----5:R-:W-:Y:S01]  /*09a0*/  @P1 HADD2.F32 R6, -RZ, R80.reuse.H0_H0 ;  /* 0x20000050ff061230 */ /* 0x120fe20000004100 */
[----:B------:R-:W-:Y:S01]  /*09b0*/  CS2R R136, SRZ ;  /* 0x0000000000887805 */ /* 0x000fe2000001ff00 */
[----:B------:R-:W-:Y:S01]  /*09c0*/  @P1 HADD2.F32 R92, -RZ, R80.H1_H1 ;  /* 0x30000050ff5c1230 */ /* 0x000fe20000004100 */
[----:B------:R-:W-:Y:S01]  /*09d0*/  CS2R R138, SRZ ;  /* 0x00000000008a7805 */ /* 0x000fe2000001ff00 */
[----:B------:R-:W-:Y:S01]  /*09e0*/  @P1 HADD2.F32 R94, -RZ, R81.H0_H0 ;  /* 0x20000051ff5e1230 */ /* 0x000fe20000004100 */
[----:B------:R-:W-:Y:S01]  /*09f0*/  CS2R R128, SRZ ;  /* 0x0000000000807805 */ /* 0x000fe2000001ff00 */
[--C-:B------:R-:W-:Y:S01]  /*0a00*/  @P1 HADD2.F32 R98, -RZ, R82.reuse.H0_H0 ;  /* 0x20000052ff621230 */ /* 0x100fe20000004100 */
[----:B------:R-:W1:Y:S01]  /*0a10*/  @P1 LDC R97, c[0x0][0x40c] ;  /* 0x00010300ff611b82 */ /* 0x000e620000000800 */
[----:B------:R-:W-:Y:S01]  /*0a20*/  @P1 HADD2.F32 R100, -RZ, R82.H1_H1 ;  /* 0x30000052ff641230 */ /* 0x000fe20000004100 */
[----:B------:R-:W-:-:S06]  /*0a30*/  CS2R R130, SRZ ;  /* 0x0000000000827805 */ /* 0x000fcc000001ff00 */
[----:B------:R-:W2:Y:S08]  /*0a40*/  @P1 LDC R99, c[0x0][0x40c] ;  /* 0x00010300ff631b82 */ /* 0x000eb00000000800 */
[----:B------:R-:W3:Y:S01]  /*0a50*/  @P1 LDC R96, c[0x0][0x40c] ;  /* 0x00010300ff601b82 */ /* 0x000ee20000000800 */
[----:B0-----:R-:W-:Y:S01]  /*0a60*/  @P1 FMUL.FTZ R6, R6, R95 ;  /* 0x0000005f06061220 */ /* 0x001fe20000410000 */
[----:B------:R-:W-:-:S06]  /*0a70*/  @P1 HADD2.F32 R95, -RZ, R81.H1_H1 ;  /* 0x30000051ff5f1230 */ /* 0x000fcc0000004100 */
[----:B------:R-:W0:Y:S01]  /*0a80*/  @P1 LDC R101, c[0x0][0x40c] ;  /* 0x00010300ff651b82 */ /* 0x000e220000000800 */
[----:B-1----:R-:W-:Y:S01]  /*0a90*/  @P1 FMUL.FTZ R92, R92, R97 ;  /* 0x000000615c5c1220 */ /* 0x002fe20000410000 */
[----:B------:R-:W-:-:S05]  /*0aa0*/  @P1 HADD2.F32 R97, -RZ, R56.H1_H1 ;  /* 0x30000038ff611230 */ /* 0x000fca0000004100 */
[----:B------:R-:W-:Y:S01]  /*0ab0*/  @P1 FMUL.FTZ R137, R92, R97 ;  /* 0x000000615c891220 */ /* 0x000fe20000410000 */
[----:B------:R-:W1:Y:S01]  /*0ac0*/  @P1 LDC R103, c[0x0][0x40c] ;  /* 0x00010300ff671b82 */ /* 0x000e620000000800 */
[----:B--2---:R-:W-:Y:S01]  /*0ad0*/  @P1 FMUL.FTZ R94, R94, R99 ;  /* 0x000000635e5e1220 */ /* 0x004fe20000410000 */
[----:B------:R-:W-:Y:S02]  /*0ae0*/  @P1 HADD2.F32 R99, -RZ, R57.H0_H0 ;  /* 0x20000039ff631230 */ /* 0x000fe40000004100 */
[----:B------:R-:W-:Y:S02]  /*0af0*/  @P1 HADD2.F32 R97, -RZ, R58.H0_H0 ;  /* 0x2000003aff611230 */ /* 0x000fe40000004100 */
[----:B------:R-:W-:Y:S02]  /*0b00*/  @P1 HADD2.F32 R92, -RZ, R59.H1_H1 ;  /* 0x3000003bff5c1230 */ /* 0x000fe40000004100 */
[----:B------:R-:W-:Y:S01]  /*0b10*/  @P1 FMUL.FTZ R138, R94, R99 ;  /* 0x000000635e8a1220 */ /* 0x000fe20000410000 */
[----:B------:R-:W2:Y:S01]  /*0b20*/  @P1 LDC R102, c[0x0][0x40c] ;  /* 0x00010300ff661b82 */ /* 0x000ea20000000800 */
[----:B---3--:R-:W-:Y:S01]  /*0b30*/  @P1 FMUL.FTZ R96, R95, R96 ;  /* 0x000000605f601220 */ /* 0x008fe20000410000 */
[----:B------:R-:W-:-:S02]  /*0b40*/  @P1 HADD2.F32 R95, -RZ, R56.H0_H0 ;  /* 0x20000038ff5f1230 */ /* 0x000fc40000004100 */
[----:B------:R-:W-:-:S03]  /*0b50*/  @P1 HADD2.F32 R99, -RZ, R58.H1_H1 ;  /* 0x3000003aff631230 */ /* 0x000fc60000004100 */
[----:B------:R-:W-:Y:S01]  /*0b60*/  @P1 FMUL.FTZ R136, R6, R95 ;  /* 0x0000005f06881220 */ /* 0x000fe20000410000 */
[----:B------:R-:W3:Y:S01]  /*0b70*/  @P1 LDC R104, c[0x0][0x40c] ;  /* 0x00010300ff681b82 */ /* 0x000ee20000000800 */
[----:B0-----:R-:W-:Y:S01]  /*0b80*/  @P1 FMUL.FTZ R98, R98, R101 ;  /* 0x0000006562621220 */ /* 0x001fe20000410000 */
[----:B------:R-:W-:Y:S02]  /*0b90*/  @P1 HADD2.F32 R101, -RZ, R83.H0_H0 ;  /* 0x20000053ff651230 */ /* 0x000fe40000004100 */
[----:B------:R-:W-:Y:S02]  /*0ba0*/  @P1 HADD2.F32 R95, -RZ, R57.H1_H1 ;  /* 0x30000039ff5f1230 */ /* 0x000fe40000004100 */
[----:B------:R-:W-:Y:S01]  /*0bb0*/  @P1 FMUL.FTZ R128, R98, R97 ;  /* 0x0000006162801220 */ /* 0x000fe20000410000 */
[----:B------:R-:W-:Y:S02]  /*0bc0*/  @P1 HADD2.F32 R6, -RZ, R59.H0_H0 ;  /* 0x2000003bff061230 */ /* 0x000fe40000004100 */
[----:B-1----:R-:W-:Y:S01]  /*0bd0*/  @P1 FMUL.FTZ R100, R100, R103 ;  /* 0x0000006764641220 */ /* 0x002fe20000410000 */
[----:B------:R-:W-:-:S02]  /*0be0*/  @P1 HADD2.F32 R103, -RZ, R83.H1_H1 ;  /* 0x30000053ff671230 */ /* 0x000fc40000004100 */
[----:B------:R-:W-:Y:S01]  /*0bf0*/  @P1 FMUL.FTZ R139, R96, R95 ;  /* 0x0000005f608b1220 */ /* 0x000fe20000410000 */
[----:B------:R-:W-:Y:S01]  /*0c00*/  @P1 FMUL.FTZ R129, R100, R99 ;  /* 0x0000006364811220 */ /* 0x000fe20000410000 */
[----:B--2---:R-:W-:-:S04]  /*0c10*/  @P1 FMUL.FTZ R101, R101, R102 ;  /* 0x0000006665651220 */ /* 0x004fc80000410000 */
[----:B------:R-:W-:Y:S01]  /*0c20*/  @P1 FMUL.FTZ R130, R101, R6 ;  /* 0x0000000665821220 */ /* 0x000fe20000410000 */
[----:B---3--:R-:W-:-:S04]  /*0c30*/  @P1 FMUL.FTZ R103, R103, R104 ;  /* 0x0000006867671220 */ /* 0x008fc80000410000 */
[----:B------:R-:W-:-:S07]  /*0c40*/  @P1 FMUL.FTZ R131, R103, R92 ;  /* 0x0000005c67831220 */ /* 0x000fce0000410000 */
.L_x_32648:
[----:B------:R-:W-:Y:S05]  /*0c50*/  BSYNC.RECONVERGENT B0 ;  /* 0x0000000000007941 */ /* 0x000fea0003800200 */
.L_x_32646:
        /* <DEDUP_REMOVED lines=23> */
[--C-:B------:R-:W-:Y:S01]  /*0dd0*/  @P2 HADD2.F32 R6, -RZ, R80.reuse.H0_H0 ;  /* 0x20000050ff062230 */ /* 0x100fe20000004100 */
[----:B------:R-:W-:Y:S01]  /*0de0*/  MOV R126, R90 ;  /* 0x0000005a007e7202 */ /* 0x000fe20000000f00 */
[----:B------:R-:W-:Y:S01]  /*0df0*/  @P2 HADD2.F32 R92, -RZ, R80.H1_H1 ;  /* 0x30000050ff5c2230 */ /* 0x000fe20000004100 */
[----:B------:R-:W-:Y:S01]  /*0e00*/  MOV R127, R91 ;  /* 0x0000005b007f7202 */ /* 0x000fe20000000f00 */
[--C-:B------:R-:W-:Y:S02]  /*0e10*/  @P2 HADD2.F32 R94, -RZ, R81.reuse.H0_H0 ;  /* 0x20000051ff5e2230 */ /* 0x100fe40000004100 */
[----:B------:R-:W-:Y:S01]  /*0e20*/  @P2 HADD2.F32 R96, -RZ, R81.H1_H1 ;  /* 0x30000051ff602230 */ /* 0x000fe20000004100 */
[----:B------:R-:W1:Y:S01]  /*0e30*/  @P2 LDC R99, c[0x0][0x40c] ;  /* 0x00010300ff632b82 */ /* 0x000e620000000800 */
[----:B------:R-:W-:-:S07]  /*0e40*/  @P2 HADD2.F32 R98, -RZ, R82.H1_H1 ;  /* 0x30000052ff622230 */ /* 0x000fce0000004100 */
        /* <DEDUP_REMOVED lines=8> */
[----:B------:R-:W-:Y:S02]  /*0ed0*/  @P2 HADD2.F32 R99, -RZ, R83.H0_H0 ;  /* 0x20000053ff632230 */ /* 0x000fe40000004100 */
[--C-:B------:R-:W-:Y:S02]  /*0ee0*/  @P2 HADD2.F32 R95, -RZ, R61.reuse.H0_H0 ;  /* 0x2000003dff5f2230 */ /* 0x100fe40000004100 */
[----:B------:R-:W-:Y:S01]  /*0ef0*/  @P2 FFMA.FTZ R133, R92, R6, R85 ;  /* 0x000000065c852223 */ /* 0x000fe20000010055 */
[----:B------:R-:W-:Y:S01]  /*0f00*/  @P2 HADD2.F32 R6, -RZ, R61.H1_H1 ;  /* 0x3000003dff062230 */ /* 0x000fe20000004100 */
[----:B------:R-:W1:Y:S01]  /*0f10*/  @P2 LDC R105, c[0x0][0x40c] ;  /* 0x00010300ff692b82 */ /* 0x000e620000000800 */
[----:B--2---:R-:W-:Y:S01]  /*0f20*/  @P2 FMUL.FTZ R101, R94, R101 ;  /* 0x000000655e652220 */ /* 0x004fe20000410000 */
[----:B------:R-:W-:-:S02]  /*0f30*/  @P2 HADD2.F32 R94, -RZ, R82.H0_H0 ;  /* 0x20000052ff5e2230 */ /* 0x000fc40000004100 */
[--C-:B------:R-:W-:Y:S02]  /*0f40*/  @P2 HADD2.F32 R97, -RZ, R62.reuse.H0_H0 ;  /* 0x2000003eff612230 */ /* 0x100fe40000004100 */
[----:B------:R-:W-:Y:S01]  /*0f50*/  @P2 FFMA.FTZ R134, R101, R95, R86 ;  /* 0x0000005f65862223 */ /* 0x000fe20000010056 */
[----:B------:R-:W-:Y:S01]  /*0f60*/  @P2 HADD2.F32 R92, -RZ, R62.H1_H1 ;  /* 0x3000003eff5c2230 */ /* 0x000fe20000004100 */
[----:B------:R-:W2:Y:S01]  /*0f70*/  @P2 LDC R107, c[0x0][0x40c] ;  /* 0x00010300ff6b2b82 */ /* 0x000ea20000000800 */
[----:B---3--:R-:W-:-:S04]  /*0f80*/  @P2 FMUL.FTZ R96, R96, R103 ;  /* 0x0000006760602220 */ /* 0x008fc80000410000 */
[----:B------:R-:W-:Y:S01]  /*0f90*/  @P2 FFMA.FTZ R135, R96, R6, R87 ;  /* 0x0000000660872223 */ /* 0x000fe20000010057 */
[----:B0-----:R-:W-:Y:S01]  /*0fa0*/  @P2 FMUL.FTZ R103, R99, R100 ;  /* 0x0000006463672220 */ /* 0x001fe20000410000 */
[----:B------:R-:W-:-:S05]  /*0fb0*/  @P2 HADD2.F32 R99, -RZ, R63.H0_H0 ;  /* 0x2000003fff632230 */ /* 0x000fca0000004100 */
[----:B------:R-:W-:Y:S01]  /*0fc0*/  @P2 FFMA.FTZ R126, R103, R99, R90 ;  /* 0x00000063677e2223 */ /* 0x000fe2000001005a */
[----:B-1----:R-:W-:-:S04]  /*0fd0*/  @P2 FMUL.FTZ R105, R94, R105 ;  /* 0x000000695e692220 */ /* 0x002fc80000410000 */
[----:B------:R-:W-:Y:S01]  /*0fe0*/  @P2 FFMA.FTZ R124, R105, R97, R88 ;  /* 0x00000061697c2223 */ /* 0x000fe20000010058 */
[----:B--2---:R-:W-:-:S04]  /*0ff0*/  @P2 FMUL.FTZ R98, R98, R107 ;  /* 0x0000006b62622220 */ /* 0x004fc80000410000 */
[----:B------:R-:W-:Y:S01]  /*1000*/  @P2 FFMA.FTZ R125, R98, R92, R89 ;  /* 0x0000005c627d2223 */ /* 0x000fe20000010059 */
[----:B------:R-:W-:Y:S06]  /*1010*/  @!P2 BRA `(.L_x_32651) ;  /* 0x0000000000c4a947 */ /* 0x000fec0003800000 */
[----:B------:R-:W-:Y:S02]  /*1020*/  HADD2.F32 R92, -RZ, R83.H1_H1 ;  /* 0x30000053ff5c7230 */ /* 0x000fe40000004100 */
[----:B------:R-:W-:-:S03]  /*1030*/  HADD2.F32 R6, -RZ, R63.H1_H1 ;  /* 0x3000003fff067230 */ /* 0x000fc60000004100 */
[----:B------:R-:W-:-:S04]  /*1040*/  FMUL.FTZ R92, R92, UR11 ;  /* 0x0000000b5c5c7c20 */ /* 0x000fc80008410000 */
[----:B------:R-:W-:Y:S01]  /*1050*/  FFMA.FTZ R127, R92, R6, R91 ;  /* 0x000000065c7f7223 */ /* 0x000fe2000001005b */
[----:B------:R-:W-:Y:S06]  /*1060*/  BRA `(.L_x_32651) ;  /* 0x0000000000b07947 */ /* 0x000fec0003800000 */
.L_x_32650:
[----:B0-----:R-:W0:Y:S01]  /*1070*/  @P1 LDC R95, c[0x0][0x40c] ;  /* 0x00010300ff5f1b82 */ /* 0x001e220000000800 */
        /* <DEDUP_REMOVED lines=43> */
.L_x_32651:
[----:B------:R-:W-:Y:S05]  /*1330*/  BSYNC.RECONVERGENT B0 ;  /* 0x0000000000007941 */ /* 0x000fea0003800200 */
.L_x_32649:
        /* <DEDUP_REMOVED lines=65> */
.L_x_32653:
[----:B--2---:R-:W0:Y:S01]  /*1750*/  @P1 LDC R95, c[0x0][0x40c] ;  /* 0x00010300ff5f1b82 */ /* 0x004e220000000800 */
        /* <DEDUP_REMOVED lines=43> */
.L_x_32654:
[----:B------:R-:W-:Y:S05]  /*1a10*/  BSYNC.RECONVERGENT B0 ;  /* 0x0000000000007941 */ /* 0x000fea0003800200 */
.L_x_32652:
        /* <DEDUP_REMOVED lines=23> */
[--C-:B------:R-:W-:Y:S02]  /*1b90*/  @P2 HADD2.F32 R92, -RZ, R80.reuse.H1_H1 ;  /* 0x30000050ff5c2230 */ /* 0x100fe40000004100 */
[----:B------:R-:W-:Y:S02]  /*1ba0*/  @P2 HADD2.F32 R6, -RZ, R80.H0_H0 ;  /* 0x20000050ff062230 */ /* 0x000fe40000004100 */
[--C-:B------:R-:W-:Y:S02]  /*1bb0*/  @P2 HADD2.F32 R94, -RZ, R81.reuse.H0_H0 ;  /* 0x20000051ff5e2230 */ /* 0x100fe40000004100 */
[----:B------:R-:W-:Y:S01]  /*1bc0*/  @P2 HADD2.F32 R98, -RZ, R82.H1_H1 ;  /* 0x30000052ff622230 */ /* 0x000fe20000004100 */
[----:B------:R-:W1:Y:S01]  /*1bd0*/  @P2 LDC R95, c[0x0][0x40c] ;  /* 0x00010300ff5f2b82 */ /* 0x000e620000000800 */
[----:B------:R-:W-:-:S07]  /*1be0*/  @P2 HADD2.F32 R96, -RZ, R81.H1_H1 ;  /* 0x30000051ff602230 */ /* 0x000fce0000004100 */
[----:B------:R-:W2:Y:S08]  /*1bf0*/  @P2 LDC R101, c[0x0][0x40c] ;  /* 0x00010300ff652b82 */ /* 0x000eb00000000800 */
[----:B------:R-:W3:Y:S01]  /*1c00*/  @P2 LDC R107, c[0x0][0x40c] ;  /* 0x00010300ff6b2b82 */ /* 0x000ee20000000800 */
[----:B0-----:R-:W-:Y:S01]  /*1c10*/  @P2 FMUL.FTZ R92, R92, R99 ;  /* 0x000000635c5c2220 */ /* 0x001fe20000410000 */
[----:B------:R-:W-:-:S06]  /*1c20*/  @P2 HADD2.F32 R99, -RZ, R83.H0_H0 ;  /* 0x20000053ff632230 */ /* 0x000fcc0000004100 */
[----:B------:R-:W0:Y:S01]  /*1c30*/  @P2 LDC R100, c[0x0][0x40c] ;  /* 0x00010300ff642b82 */ /* 0x000e220000000800 */
[----:B-1----:R-:W-:Y:S01]  /*1c40*/  @P2 FMUL.FTZ R97, R6, R95 ;  /* 0x0000005f06612220 */ /* 0x002fe20000410000 */
[--C-:B------:R-:W-:Y:S02]  /*1c50*/  @P2 HADD2.F32 R95, -RZ, R68.reuse.H0_H0 ;  /* 0x20000044ff5f2230 */ /* 0x100fe40000004100 */
[----:B------:R-:W-:-:S03]  /*1c60*/  @P2 HADD2.F32 R6, -RZ, R68.H1_H1 ;  /* 0x30000044ff062230 */ /* 0x000fc60000004100 */
[----:B------:R-:W-:Y:S01]  /*1c70*/  @P2 FFMA.FTZ R116, R97, R95, R84 ;  /* 0x0000005f61742223 */ /* 0x000fe20000010054 */
[----:B------:R-:W1:Y:S01]  /*1c80*/  @P2 LDC R103, c[0x0][0x40c] ;  /* 0x00010300ff672b82 */ /* 0x000e620000000800 */
[----:B--2---:R-:W-:Y:S01]  /*1c90*/  @P2 FMUL.FTZ R101, R94, R101 ;  /* 0x000000655e652220 */ /* 0x004fe20000410000 */
[----:B------:R-:W-:Y:S02]  /*1ca0*/  @P2 HADD2.F32 R94, -RZ, R82.H0_H0 ;  /* 0x20000052ff5e2230 */ /* 0x000fe40000004100 */
[----:B------:R-:W-:Y:S01]  /*1cb0*/  @P2 FFMA.FTZ R117, R92, R6, R85 ;  /* 0x000000065c752223 */ /* 0x000fe20000010055 */
[--C-:B------:R-:W-:Y:S02]  /*1cc0*/  @P2 HADD2.F32 R95, -RZ, R69.reuse.H0_H0 ;  /* 0x20000045ff5f2230 */ /* 0x100fe40000004100 */
[----:B------:R-:W-:Y:S01]  /*1cd0*/  @P2 HADD2.F32 R6, -RZ, R69.H1_H1 ;  /* 0x30000045ff062230 */ /* 0x000fe20000004100 */
[----:B------:R-:W2:Y:S01]  /*1ce0*/  @P2 LDC R105, c[0x0][0x40c] ;  /* 0x00010300ff692b82 */ /* 0x000ea20000000800 */
[----:B---3--:R-:W-:Y:S01]  /*1cf0*/  @P2 FMUL.FTZ R98, R98, R107 ;  /* 0x0000006b62622220 */ /* 0x008fe20000410000 */
[----:B------:R-:W-:-:S02]  /*1d00*/  @P2 HADD2.F32 R97, -RZ, R70.H0_H0 ;  /* 0x20000046ff612230 */ /* 0x000fc40000004100 */
[----:B------:R-:W-:Y:S01]  /*1d10*/  @P2 FFMA.FTZ R118, R101, R95, R86 ;  /* 0x0000005f65762223 */ /* 0x000fe20000010056 */
[----:B------:R-:W-:Y:S02]  /*1d20*/  @P2 HADD2.F32 R92, -RZ, R70.H1_H1 ;  /* 0x30000046ff5c2230 */ /* 0x000fe40000004100 */
[----:B0-----:R-:W-:Y:S01]  /*1d30*/  @P2 FMUL.FTZ R107, R99, R100 ;  /* 0x00000064636b2220 */ /* 0x001fe20000410000 */
[----:B------:R-:W-:-:S05]  /*1d40*/  @P2 HADD2.F32 R99, -RZ, R71.H0_H0 ;  /* 0x20000047ff632230 */ /* 0x000fca0000004100 */
[----:B------:R-:W-:Y:S01]  /*1d50*/  @P2 FFMA.FTZ R106, R107, R99, R90 ;  /* 0x000000636b6a2223 */ /* 0x000fe2000001005a */
[----:B------:R-:W-:Y:S01]  /*1d60*/  MOV R107, R91 ;  /* 0x0000005b006b7202 */ /* 0x000fe20000000f00 */
[----:B-1----:R-:W-:-:S04]  /*1d70*/  @P2 FMUL.FTZ R96, R96, R103 ;  /* 0x0000006760602220 */ /* 0x002fc80000410000 */
[----:B------:R-:W-:Y:S01]  /*1d80*/  @P2 FFMA.FTZ R119, R96, R6, R87 ;  /* 0x0000000660772223 */ /* 0x000fe20000010057 */
[----:B--2---:R-:W-:Y:S01]  /*1d90*/  @P2 FMUL.FTZ R103, R94, R105 ;  /* 0x000000695e672220 */ /* 0x004fe20000410000 */
[----:B------:R-:W-:Y:S01]  /*1da0*/  MOV R105, R89 ;  /* 0x0000005900697202 */ /* 0x000fe20000000f00 */
        /* <DEDUP_REMOVED lines=8> */
.L_x_32656:
        /* <DEDUP_REMOVED lines=9> */
[----:B------:R-:W-:-:S07]  /*1ec0*/  @P1 HADD2.F32 R100, -RZ, R82.H1_H1 ;  /* 0x30000052ff641230 */ /* 0x000fce0000004100 */
        /* <DEDUP_REMOVED lines=23> */
[----:B------:R-:W-:Y:S02]  /*2040*/  @P1 HADD2.F32 R6, -RZ, R71.H0_H0 ;  /* 0x20000047ff061230 */ /* 0x000fe40000004100 */
[----:B-1----:R-:W-:Y:S01]  /*2050*/  @P1 FMUL.FTZ R100, R100, R103 ;  /* 0x0000006764641220 */ /* 0x002fe20000410000 */
[----:B------:R-:W-:-:S02]  /*2060*/  @P1 HADD2.F32 R103, -RZ, R83.H1_H1 ;  /* 0x30000053ff671230 */ /* 0x000fc40000004100 */
        /* <DEDUP_REMOVED lines=8> */
.L_x_32657:
[----:B------:R-:W-:Y:S05]  /*20f0*/  BSYNC.RECONVERGENT B0 ;  /* 0x0000000000007941 */ /* 0x000fea0003800200 */
.L_x_32655:
        /* <DEDUP_REMOVED lines=17> */
[----:B------:R-:W-:-:S09]  /*2210*/  MOV R110, R86 ;  /* 0x00000056006e7202 */ /* 0x000fd20000000f00 */
        /* <DEDUP_REMOVED lines=18> */
[----:B------:R-:W-:Y:S01]  /*2340*/  @P2 HADD2.F32 R95, -RZ, R73.H0_H0 ;  /* 0x20000049ff5f2230 */ /* 0x000fe20000004100 */
[----:B------:R-:W-:Y:S01]  /*2350*/  MOV R97, R89 ;  /* 0x0000005900617202 */ /* 0x000fe20000000f00 */
[----:B------:R-:W-:-:S03]  /*2360*/  @P2 HADD2.F32 R101, -RZ, R75.H0_H0 ;  /* 0x2000004bff652230 */ /* 0x000fc60000004100 */
[----:B------:R-:W-:Y:S01]  /*2370*/  @P2 FFMA.FTZ R110, R103, R95, R86 ;  /* 0x0000005f676e2223 */ /* 0x000fe20000010056 */
[----:B------:R-:W2:Y:S01]  /*2380*/  @P2 LDC R111, c[0x0][0x40c] ;  /* 0x00010300ff6f2b82 */ /* 0x000ea20000000800 */
[----:B---3--:R-:W-:Y:S01]  /*2390*/  @P2 FMUL.FTZ R94, R96, R109 ;  /* 0x0000006d605e2220 */ /* 0x008fe20000410000 */
[----:B------:R-:W-:Y:S01]  /*23a0*/  @P2 HADD2.F32 R96, -RZ, R82.H0_H0 ;  /* 0x20000052ff602230 */ /* 0x000fe20000004100 */
[----:B------:R-:W-:Y:S01]  /*23b0*/  MOV R109, R85 ;  /* 0x00000055006d7202 */ /* 0x000fe20000000f00 */
[----:B------:R-:W-:Y:S01]  /*23c0*/  @P2 FFMA.FTZ R109, R92, R6, R85 ;  /* 0x000000065c6d2223 */ /* 0x000fe20000010055 */
[----:B------:R-:W-:Y:S02]  /*23d0*/  @P2 HADD2.F32 R6, -RZ, R73.H1_H1 ;  /* 0x30000049ff062230 */ /* 0x000fe40000004100 */
[----:B------:R-:W-:Y:S02]  /*23e0*/  @P2 HADD2.F32 R92, -RZ, R74.H1_H1 ;  /* 0x3000004aff5c2230 */ /* 0x000fe40000004100 */
[----:B0-----:R-:W-:Y:S01]  /*23f0*/  @P2 FMUL.FTZ R100, R98, R145 ;  /* 0x0000009162642220 */ /* 0x001fe20000410000 */
[----:B------:R-:W-:-:S03]  /*2400*/  MOV R98, R90 ;  /* 0x0000005a00627202 */ /* 0x000fc60000000f00 */
[----:B------:R-:W-:Y:S01]  /*2410*/  @P2 FFMA.FTZ R97, R100, R92, R89 ;  /* 0x0000005c64612223 */ /* 0x000fe20000010059 */
[----:B-1----:R-:W-:Y:S01]  /*2420*/  @P2 FMUL.FTZ R145, R99, R102 ;  /* 0x0000006663912220 */ /* 0x002fe20000410000 */
[----:B------:R-:W-:-:S03]  /*2430*/  @P2 HADD2.F32 R99, -RZ, R74.H0_H0 ;  /* 0x2000004aff632230 */ /* 0x000fc60000004100 */
[----:B------:R-:W-:Y:S01]  /*2440*/  @P2 FFMA.FTZ R98, R145, R101, R90 ;  /* 0x0000006591622223 */ /* 0x000fe2000001005a */
[----:B--2---:R-:W-:Y:S01]  /*2450*/  @P2 FMUL.FTZ R143, R96, R111 ;  /* 0x0000006f608f2220 */ /* 0x004fe20000410000 */
[----:B------:R-:W-:Y:S02]  /*2460*/  MOV R96, R88 ;  /* 0x0000005800607202 */ /* 0x000fe40000000f00 */
[----:B------:R-:W-:Y:S01]  /*2470*/  MOV R111, R87 ;  /* 0x00000057006f7202 */ /* 0x000fe20000000f00 */
        /* <DEDUP_REMOVED lines=9> */
.L_x_32659:
[----:B--2---:R-:W0:Y:S01]  /*2510*/  @P1 LDC R95, c[0x0][0x40c] ;  /* 0x00010300ff5f1b82 */ /* 0x004e220000000800 */
[----:B-----5:R-:W-:Y:S02]  /*2520*/  @P1 HADD2.F32 R6, -RZ, R80.H0_H0 ;  /* 0x20000050ff061230 */ /* 0x020fe40000004100 */
[----:B------:R-:W-:Y:S02]  /*2530*/  HFMA2 R110, -RZ, RZ, 0, 0 ;  /* 0x00000000ff6e7431 */ /* 0x000fe400000001ff */
[----:B------:R-:W-:Y:S01]  /*2540*/  @P1 HADD2.F32 R98, -RZ, R82.H0_H0 ;  /* 0x20000052ff621230 */ /* 0x000fe20000004100 */
[----:B------:R-:W-:Y:S01]  /*2550*/  CS2R R108, SRZ ;  /* 0x00000000006c7805 */ /* 0x000fe2000001ff00 */
[----:B------:R-:W-:Y:S02]  /*2560*/  @P1 HADD2.F32 R92, -RZ, R80.H1_H1 ;  /* 0x30000050ff5c1230 */ /* 0x000fe40000004100 */
[----:B------:R-:W-:Y:S01]  /*2570*/  @P1 HADD2.F32 R94, -RZ, R81.H0_H0 ;  /* 0x20000051ff5e1230 */ /* 0x000fe20000004100 */
[----:B------:R-:W1:Y:S01]  /*2580*/  @P1 LDC R96, c[0x0][0x40c] ;  /* 0x00010300ff601b82 */ /* 0x000e620000000800 */
[----:B------:R-:W-:-:S02]  /*2590*/  @P1 HADD2.F32 R102, -RZ, R82.H1_H1 ;  /* 0x30000052ff661230 */ /* 0x000fc40000004100 */
[----:B------:R-:W-:-:S05]  /*25a0*/  @P1 HADD2.F32 R145, -RZ, R75.H1_H1 ;  /* 0x3000004bff911230 */ /* 0x000fca0000004100 */
[----:B------:R-:W2:Y:S08]  /*25b0*/  @P1 LDC R101, c[0x0][0x40c] ;  /* 0x00010300ff651b82 */ /* 0x000eb00000000800 */
[----:B------:R-:W3:Y:S01]  /*25c0*/  @P1 LDC R97, c[0x0][0x40c] ;  /* 0x00010300ff611b82 */ /* 0x000ee20000000800 */
[----:B0-----:R-:W-:Y:S01]  /*25d0*/  @P1 FMUL.FTZ R6, R6, R95 ;  /* 0x0000005f06061220 */ /* 0x001fe20000410000 */
[----:B------:R-:W-:-:S06]  /*25e0*/  @P1 HADD2.F32 R95, -RZ, R81.H1_H1 ;  /* 0x30000051ff5f1230 */ /* 0x000fcc0000004100 */
[----:B------:R-:W0:Y:S01]  /*25f0*/  @P1 LDC R99, c[0x0][0x40c] ;  /* 0x00010300ff631b82 */ /* 0x000e220000000800 */
[----:B-1----:R-:W-:Y:S01]  /*2600*/  @P1 FMUL.FTZ R100, R95, R96 ;  /* 0x000000605f641220 */ /* 0x002fe20000410000 */
[----:B------:R-:W-:Y:S02]  /*2610*/  @P1 HADD2.F32 R95, -RZ, R72.H0_H0 ;  /* 0x20000048ff5f1230 */ /* 0x000fe40000004100 */
[----:B------:R-:W-:-:S03]  /*2620*/  @P1 HADD2.F32 R96, -RZ, R83.H0_H0 ;  /* 0x20000053ff601230 */ /* 0x000fc60000004100 */
[----:B------:R-:W-:Y:S01]  /*2630*/  @P1 FMUL.FTZ R108, R6, R95 ;  /* 0x0000005f066c1220 */ /* 0x000fe20000410000 */
[----:B------:R-:W1:Y:S01]  /*2640*/  @P1 LDC R103, c[0x0][0x40c] ;  /* 0x00010300ff671b82 */ /* 0x000e620000000800 */
[----:B--2---:R-:W-:Y:S01]  /*2650*/  @P1 FMUL.FTZ R101, R98, R101 ;  /* 0x0000006562651220 */ /* 0x004fe20000410000 */
[----:B------:R-:W-:Y:S02]  /*2660*/  @P1 HADD2.F32 R98, -RZ, R83.H1_H1 ;  /* 0x30000053ff621230 */ /* 0x000fe40000004100 */
[----:B------:R-:W-:Y:S02]  /*2670*/  @P1 HADD2.F32 R95, -RZ, R73.H1_H1 ;  /* 0x30000049ff5f1230 */ /* 0x000fe40000004100 */
[----:B------:R-:W-:Y:S02]  /*2680*/  @P1 HADD2.F32 R6, -RZ, R74.H0_H0 ;  /* 0x2000004aff061230 */ /* 0x000fe40000004100 */
[----:B------:R-:W2:Y:S01]  /*2690*/  @P1 LDC R143, c[0x0][0x40c] ;  /* 0x00010300ff8f1b82 */ /* 0x000ea20000000800 */
[----:B---3--:R-:W-:Y:S01]  /*26a0*/  @P1 FMUL.FTZ R92, R92, R97 ;  /* 0x000000615c5c1220 */ /* 0x008fe20000410000 */
[----:B------:R-:W-:-:S05]  /*26b0*/  @P1 HADD2.F32 R97, -RZ, R72.H1_H1 ;  /* 0x30000048ff611230 */ /* 0x000fca0000004100 */
[----:B------:R-:W-:Y:S01]  /*26c0*/  @P1 FMUL.FTZ R109, R92, R97 ;  /* 0x000000615c6d1220 */ /* 0x000fe20000410000 */
[----:B------:R-:W3:Y:S01]  /*26d0*/  @P1 LDC R111, c[0x0][0x40c] ;  /* 0x00010300ff6f1b82 */ /* 0x000ee20000000800 */
[----:B0-----:R-:W-:Y:S01]  /*26e0*/  @P1 FMUL.FTZ R94, R94, R99 ;  /* 0x000000635e5e1220 */ /* 0x001fe20000410000 */
[----:B------:R-:W-:-:S05]  /*26f0*/  @P1 HADD2.F32 R99, -RZ, R73.H0_H0 ;  /* 0x20000049ff631230 */ /* 0x000fca0000004100 */
[----:B------:R-:W-:Y:S01]  /*2700*/  @P1 FMUL.FTZ R110, R94, R99 ;  /* 0x000000635e6e1220 */ /* 0x000fe20000410000 */
[----:B-1----:R-:W-:Y:S01]  /*2710*/  @P1 FMUL.FTZ R102, R102, R103 ;  /* 0x0000006766661220 */ /* 0x002fe20000410000 */
[----:B------:R-:W-:Y:S02]  /*2720*/  @P1 HADD2.F32 R103, -RZ, R74.H1_H1 ;  /* 0x3000004aff671230 */ /* 0x000fe40000004100 */
[----:B--2---:R-:W-:Y:S01]  /*2730*/  @P1 FMUL.FTZ R144, R98, R143 ;  /* 0x0000008f62901220 */ /* 0x004fe20000410000 */
[----:B------:R-:W-:Y:S01]  /*2740*/  @P1 HADD2.F32 R143, -RZ, R75.H0_H0 ;  /* 0x2000004bff8f1230 */ /* 0x000fe20000004100 */
[----:B------:R-:W-:Y:S02]  /*2750*/  CS2R R98, SRZ ;  /* 0x0000000000627805 */ /* 0x000fe4000001ff00 */
[----:B------:R-:W-:Y:S01]  /*2760*/  @P1 FMUL.FTZ R99, R144, R145 ;  /* 0x0000009190631220 */ /* 0x000fe20000410000 */
[----:B---3--:R-:W-:Y:S01]  /*2770*/  @P1 FMUL.FTZ R142, R96, R111 ;  /* 0x0000006f608e1220 */ /* 0x008fe20000410000 */
[----:B------:R-:W-:-:S02]  /*2780*/  CS2R R96, SRZ ;  /* 0x0000000000607805 */ /* 0x000fc4000001ff00 */
[----:B------:R-:W-:Y:S01]  /*2790*/  MOV R111, RZ ;  /* 0x000000ff006f7202 */ /* 0x000fe20000000f00 */
[----:B------:R-:W-:Y:S01]  /*27a0*/  @P1 FMUL.FTZ R111, R100, R95 ;  /* 0x0000005f646f1220 */ /* 0x000fe20000410000 */
[----:B------:R-:W-:Y:S01]  /*27b0*/  @P1 FMUL.FTZ R96, R101, R6 ;  /* 0x0000000665601220 */ /* 0x000fe20000410000 */
[----:B------:R-:W-:Y:S01]  /*27c0*/  @P1 FMUL.FTZ R97, R102, R103 ;  /* 0x0000006766611220 */ /* 0x000fe20000410000 */
[----:B------:R-:W-:-:S07]  /*27d0*/  @P1 FMUL.FTZ R98, R142, R143 ;  /* 0x0000008f8e621220 */ /* 0x000fce0000410000 */
.L_x_32660:
[----:B------:R-:W-:Y:S05]  /*27e0*/  BSYNC.RECONVERGENT B0 ;  /* 0x0000000000007941 */ /* 0x000fea0003800200 */
.L_x_32658:
        /* <DEDUP_REMOVED lines=16> */
[----:B--2--5:R-:W-:-:S11]  /*28f0*/  MOV R100, R84 ;  /* 0x0000005400647202 */ /* 0x024fd60000000f00 */
[----:B------:R-:W0:Y:S01]  /*2900*/  @P0 LDC R103, c[0x0][0x40c] ;  /* 0x00010300ff670b82 */ /* 0x000e220000000800 */
[--C-:B------:R-:W-:Y:S02]  /*2910*/  @P0 HADD2.F32 R94, -RZ, R81.reuse.H1_H1 ;  /* 0x30000051ff5e0230 */ /* 0x100fe40000004100 */
[--C-:B------:R-:W-:Y:S02]  /*2920*/  @P0 HADD2.F32 R6, -RZ, R80.reuse.H1_H1 ;  /* 0x30000050ff060230 */ /* 0x100fe40000004100 */
[----:B------:R-:W-:Y:S02]  /*2930*/  @P0 HADD2.F32 R3, -RZ, R80.H0_H0 ;  /* 0x20000050ff030230 */ /* 0x000fe40000004100 */
[----:B------:R-:W-:Y:S01]  /*2940*/  @P0 HADD2.F32 R92, -RZ, R81.H0_H0 ;  /* 0x20000051ff5c0230 */ /* 0x000fe20000004100 */
[----:B------:R-:W1:Y:S08]  /*2950*/  @P0 LDC R95, c[0x0][0x40c] ;  /* 0x00010300ff5f0b82 */ /* 0x000e700000000800 */
[----:B------:R-:W2:Y:S08]  /*2960*/  @P0 LDC R4, c[0x0][0x40c] ;  /* 0x00010300ff040b82 */ /* 0x000eb00000000800 */
[----:B------:R-:W3:Y:S01]  /*2970*/  @P0 LDC R101, c[0x0][0x40c] ;  /* 0x00010300ff650b82 */ /* 0x000ee20000000800 */
[----:B0-----:R-:W-:Y:S01]  /*2980*/  @P0 FMUL.FTZ R142, R94, R103 ;  /* 0x000000675e8e0220 */ /* 0x001fe20000410000 */
[----:B------:R-:W-:Y:S01]  /*2990*/  @P0 HADD2.F32 R94, -RZ, R82.H1_H1 ;  /* 0x30000052ff5e0230 */ /* 0x000fe20000004100 */
[----:B------:R-:W-:-:S05]  /*29a0*/  MOV R103, R87 ;  /* 0x0000005700677202 */ /* 0x000fca0000000f00 */
[----:B------:R-:W0:Y:S01]  /*29b0*/  @P0 LDC R151, c[0x0][0x40c] ;  /* 0x00010300ff970b82 */ /* 0x000e220000000800 */
[----:B-1----:R-:W-:Y:S01]  /*29c0*/  @P0 FMUL.FTZ R6, R6, R95 ;  /* 0x0000005f06060220 */ /* 0x002fe20000410000 */
[----:B------:R-:W-:-:S06]  /*29d0*/  @P0 HADD2.F32 R95, -RZ, R83.H0_H0 ;  /* 0x20000053ff5f0230 */ /* 0x000fcc0000004100 */
[----:B------:R-:W1:Y:S01]  /*29e0*/  @P0 LDC R102, c[0x0][0x40c] ;  /* 0x00010300ff660b82 */ /* 0x000e620000000800 */
[----:B--2---:R-:W-:Y:S01]  /*29f0*/  @P0 FMUL.FTZ R93, R3, R4 ;  /* 0x00000004035d0220 */ /* 0x004fe20000410000 */
[--C-:B------:R-:W-:Y:S02]  /*2a00*/  @P0 HADD2.F32 R3, -RZ, R76.reuse.H0_H0 ;  /* 0x2000004cff030230 */ /* 0x100fe40000004100 */
[----:B------:R-:W-:-:S03]  /*2a10*/  @P0 HADD2.F32 R4, -RZ, R76.H1_H1 ;  /* 0x3000004cff040230 */ /* 0x000fc60000004100 */
[----:B------:R-:W-:Y:S01]  /*2a20*/  @P0 FFMA.FTZ R100, R93, R3, R84 ;  /* 0x000000035d640223 */ /* 0x000fe20000010054 */
[----:B------:R-:W2:Y:S01]  /*2a30*/  @P0 LDC R145, c[0x0][0x40c] ;  /* 0x00010300ff910b82 */ /* 0x000ea20000000800 */
[----:B---3--:R-:W-:Y:S01]  /*2a40*/  @P0 FMUL.FTZ R147, R92, R101 ;  /* 0x000000655c930220 */ /* 0x008fe20000410000 */
[----:B------:R-:W-:Y:S01]  /*2a50*/  @P0 HADD2.F32 R92, -RZ, R82.H0_H0 ;  /* 0x20000052ff5c0230 */ /* 0x000fe20000004100 */
[----:B------:R-:W-:Y:S01]  /*2a60*/  MOV R101, R85 ;  /* 0x0000005500657202 */ /* 0x000fe20000000f00 */
[----:B------:R-:W-:Y:S01]  /*2a70*/  @P0 FFMA.FTZ R101, R6, R4, R85 ;  /* 0x0000000406650223 */ /* 0x000fe20000010055 */
[--C-:B------:R-:W-:Y:S01]  /*2a80*/  @P0 HADD2.F32 R3, -RZ, R77.reuse.H0_H0 ;  /* 0x2000004dff030230 */ /* 0x100fe20000004100 */
[----:B------:R-:W-:Y:S01]  /*2a90*/  MOV R93, R89 ;  /* 0x00000059005d7202 */ /* 0x000fe20000000f00 */
[----:B------:R-:W-:Y:S02]  /*2aa0*/  @P0 HADD2.F32 R4, -RZ, R77.H1_H1 ;  /* 0x3000004dff040230 */ /* 0x000fe40000004100 */
[----:B0-----:R-:W-:Y:S01]  /*2ab0*/  @P0 FMUL.FTZ R144, R94, R151 ;  /* 0x000000975e900220 */ /* 0x001fe20000410000 */
[----:B------:R-:W-:Y:S01]  /*2ac0*/  @P0 HADD2.F32 R6, -RZ, R78.H1_H1 ;  /* 0x3000004eff060230 */ /* 0x000fe20000004100 */
[----:B------:R-:W-:Y:S01]  /*2ad0*/  MOV R94, R90 ;  /* 0x0000005a005e7202 */ /* 0x000fe20000000f00 */
[----:B------:R-:W-:-:S03]  /*2ae0*/  @P0 FFMA.FTZ R103, R142, R4, R87 ;  /* 0x000000048e670223 */ /* 0x000fc60000010057 */
[----:B------:R-:W-:Y:S01]  /*2af0*/  @P0 FFMA.FTZ R93, R144, R6, R89 ;  /* 0x00000006905d0223 */ /* 0x000fe20000010059 */
[----:B-1----:R-:W-:Y:S01]  /*2b00*/  @P0 FMUL.FTZ R151, R95, R102 ;  /* 0x000000665f970220 */ /* 0x002fe20000410000 */
[----:B------:R-:W-:Y:S01]  /*2b10*/  @P0 HADD2.F32 R95, -RZ, R78.H0_H0 ;  /* 0x2000004eff5f0230 */ /* 0x000fe20000004100 */
[----:B------:R-:W-:Y:S01]  /*2b20*/  MOV R102, R86 ;  /* 0x0000005600667202 */ /* 0x000fe20000000f00 */
[----:B------:R-:W-:Y:S01]  /*2b30*/  @P0 FFMA.FTZ R102, R147, R3, R86 ;  /* 0x0000000393660223 */ /* 0x000fe20000010056 */
[----:B--2---:R-:W-:Y:S01]  /*2b40*/  @P0 FMUL.FTZ R149, R92, R145 ;  /* 0x000000915c950220 */ /* 0x004fe20000410000 */
[----:B------:R-:W-:Y:S01]  /*2b50*/  @P0 HADD2.F32 R145, -RZ, R79.H0_H0 ;  /* 0x2000004fff910230 */ /* 0x000fe20000004100 */
[----:B------:R-:W-:Y:S02]  /*2b60*/  MOV R92, R88 ;  /* 0x00000058005c7202 */ /* 0x000fe40000000f00 */
[----:B------:R-:W-:Y:S01]  /*2b70*/  @P0 FFMA.FTZ R92, R149, R95, R88 ;  /* 0x0000005f955c0223 */ /* 0x000fe20000010058 */
[----:B------:R-:W-:Y:S01]  /*2b80*/  MOV R95, R91 ;  /* 0x0000005b005f7202 */ /* 0x000fe20000000f00 */
[----:B------:R-:W-:Y:S01]  /*2b90*/  @P0 FFMA.FTZ R94, R151, R145, R90 ;  /* 0x00000091975e0223 */ /* 0x000fe2000001005a */
[----:B------:R-:W-:Y:S06]  /*2ba0*/  @!P0 BRA `(.L_x_32663) ;  /* 0x0000000000c88947 */ /* 0x000fec0003800000 */
[----:B------:R-:W-:Y:S02]  /*2bb0*/  HADD2.F32 R3, -RZ, R83.H1_H1 ;  /* 0x30000053ff037230 */ /* 0x000fe40000004100 */
[----:B------:R-:W-:-:S03]  /*2bc0*/  HADD2.F32 R4, -RZ, R79.H1_H1 ;  /* 0x3000004fff047230 */ /* 0x000fc60000004100 */
[----:B------:R-:W-:-:S04]  /*2bd0*/  FMUL.FTZ R6, R3, UR11 ;  /* 0x0000000b03067c20 */ /* 0x000fc80008410000 */
[----:B------:R-:W-:Y:S01]  /*2be0*/  FFMA.FTZ R95, R6, R4, R91 ;  /* 0x00000004065f7223 */ /* 0x000fe2000001005b */
[----:B------:R-:W-:Y:S06]  /*2bf0*/  BRA `(.L_x_32663) ;  /* 0x0000000000b47947 */ /* 0x000fec0003800000 */
.L_x_32662:
[----:B------:R-:W0:Y:S01]  /*2c00*/  @P1 LDC R4, c[0x0][0x40c] ;  /* 0x00010300ff041b82 */ /* 0x000e220000000800 */
[----:B-----5:R-:W-:Y:S02]  /*2c10*/  @P1 HADD2.F32 R3, -RZ, R80.H0_H0 ;  /* 0x20000050ff031230 */ /* 0x020fe40000004100 */
[----:B------:R-:W-:Y:S02]  /*2c20*/  HFMA2 R102, -RZ, RZ, 0, 0 ;  /* 0x00000000ff667431 */ /* 0x000fe400000001ff */
[--C-:B--2---:R-:W-:Y:S02]  /*2c30*/  @P1 HADD2.F32 R94, -RZ, R82.reuse.H0_H0 ;  /* 0x20000052ff5e1230 */ /* 0x104fe40000004100 */
[--C-:B------:R-:W-:Y:S02]  /*2c40*/  @P1 HADD2.F32 R6, -RZ, R81.reuse.H0_H0 ;  /* 0x20000051ff061230 */ /* 0x100fe40000004100 */
[----:B------:R-:W-:Y:S01]  /*2c50*/  @P1 HADD2.F32 R92, -RZ, R81.H1_H1 ;  /* 0x30000051ff5c1230 */ /* 0x000fe20000004100 */
[----:B------:R-:W1:Y:S01]  /*2c60*/  @P1 LDC R93, c[0x0][0x40c] ;  /* 0x00010300ff5d1b82 */ /* 0x000e620000000800 */
[----:B------:R-:W-:-:S02]  /*2c70*/  @P1 HADD2.F32 R100, -RZ, R82.H1_H1 ;  /* 0x30000052ff641230 */ /* 0x000fc40000004100 */
[--C-:B------:R-:W-:Y:S02]  /*2c80*/  @P1 HADD2.F32 R149, -RZ, R79.reuse.H0_H0 ;  /* 0x2000004fff951230 */ /* 0x100fe40000004100 */
[----:B------:R-:W-:-:S03]  /*2c90*/  @P1 HADD2.F32 R151, -RZ, R79.H1_H1 ;  /* 0x3000004fff971230 */ /* 0x000fc60000004100 */
[----:B------:R-:W2:Y:S08]  /*2ca0*/  @P1 LDC R103, c[0x0][0x40c] ;  /* 0x00010300ff671b82 */ /* 0x000eb00000000800 */
[----:B------:R-:W3:Y:S01]  /*2cb0*/  @P1 LDC R95, c[0x0][0x40c] ;  /* 0x00010300ff5f1b82 */ /* 0x000ee20000000800 */
[----:B0-----:R-:W-:Y:S01]  /*2cc0*/  @P1 FMUL.FTZ R3, R3, R4 ;  /* 0x0000000403031220 */ /* 0x001fe20000410000 */
[----:B------:R-:W-:-:S06]  /*2cd0*/  @P1 HADD2.F32 R4, -RZ, R80.H1_H1 ;  /* 0x30000050ff041230 */ /* 0x000fcc0000004100 */
[----:B------:R-:W0:Y:S01]  /*2ce0*/  @P1 LDC R101, c[0x0][0x40c] ;  /* 0x00010300ff651b82 */ /* 0x000e220000000800 */
[----:B-1----:R-:W-:Y:S01]  /*2cf0*/  @P1 FMUL.FTZ R93, R4, R93 ;  /* 0x0000005d045d1220 */ /* 0x002fe20000410000 */
[----:B------:R-:W-:-:S06]  /*2d00*/  @P1 HADD2.F32 R4, -RZ, R76.H0_H0 ;  /* 0x2000004cff041230 */ /* 0x000fcc0000004100 */
[----:B------:R-:W1:Y:S01]  /*2d10*/  @P1 LDC R145, c[0x0][0x40c] ;  /* 0x00010300ff911b82 */ /* 0x000e620000000800 */
[----:B--2---:R-:W-:Y:S01]  /*2d20*/  @P1 FMUL.FTZ R144, R94, R103 ;  /* 0x000000675e901220 */ /* 0x004fe20000410000 */
[--C-:B------:R-:W-:Y:S02]  /*2d30*/  @P1 HADD2.F32 R94, -RZ, R83.reuse.H0_H0 ;  /* 0x20000053ff5e1230 */ /* 0x100fe40000004100 */
[----:B------:R-:W-:-:S04]  /*2d40*/  @P1 HADD2.F32 R103, -RZ, R83.H1_H1 ;  /* 0x30000053ff671230 */ /* 0x000fc80000004100 */
[----:B------:R-:W2:Y:S01]  /*2d50*/  @P1 LDC R147, c[0x0][0x40c] ;  /* 0x00010300ff931b82 */ /* 0x000ea20000000800 */
[----:B---3--:R-:W-:Y:S01]  /*2d60*/  @P1 FMUL.FTZ R95, R6, R95 ;  /* 0x0000005f065f1220 */ /* 0x008fe20000410000 */
[----:B------:R-:W-:-:S06]  /*2d70*/  @P1 HADD2.F32 R6, -RZ, R76.H1_H1 ;  /* 0x3000004cff061230 */ /* 0x000fcc0000004100 */
[----:B------:R-:W3:Y:S01]  /*2d80*/  @P1 LDC R150, c[0x0][0x40c] ;  /* 0x00010300ff961b82 */ /* 0x000ee20000000800 */
[----:B0-----:R-:W-:Y:S01]  /*2d90*/  @P1 FMUL.FTZ R142, R92, R101 ;  /* 0x000000655c8e1220 */ /* 0x001fe20000410000 */
[----:B------:R-:W-:-:S05]  /*2da0*/  @P1 HADD2.F32 R92, -RZ, R77.H0_H0 ;  /* 0x2000004dff5c1230 */ /* 0x000fca0000004100 */
[----:B------:R-:W-:Y:S01]  /*2db0*/  @P1 FMUL.FTZ R102, R95, R92 ;  /* 0x0000005c5f661220 */ /* 0x000fe20000410000 */
[----:B-1----:R-:W-:Y:S01]  /*2dc0*/  @P1 FMUL.FTZ R146, R100, R145 ;  /* 0x0000009164921220 */ /* 0x002fe20000410000 */
[----:B------:R-:W-:Y:S01]  /*2dd0*/  CS2R R100, SRZ ;  /* 0x0000000000647805 */ /* 0x000fe2000001ff00 */
[--C-:B------:R-:W-:Y:S02]  /*2de0*/  @P1 HADD2.F32 R145, -RZ, R78.reuse.H0_H0 ;  /* 0x2000004eff911230 */ /* 0x100fe40000004100 */
[----:B------:R-:W-:Y:S01]  /*2df0*/  @P1 FMUL.FTZ R100, R3, R4 ;  /* 0x0000000403641220 */ /* 0x000fe20000410000 */
[----:B------:R-:W-:Y:S02]  /*2e00*/  @P1 HADD2.F32 R3, -RZ, R77.H1_H1 ;  /* 0x3000004dff031230 */ /* 0x000fe40000004100 */
[----:B------:R-:W-:Y:S01]  /*2e10*/  @P1 FMUL.FTZ R101, R93, R6 ;  /* 0x000000065d651220 */ /* 0x000fe20000410000 */
[----:B------:R-:W-:Y:S01]  /*2e20*/  CS2R R92, SRZ ;  /* 0x00000000005c7805 */ /* 0x000fe2000001ff00 */
[----:B--2---:R-:W-:Y:S01]  /*2e30*/  @P1 FMUL.FTZ R148, R94, R147 ;  /* 0x000000935e941220 */ /* 0x004fe20000410000 */
[----:B------:R-:W-:Y:S01]  /*2e40*/  @P1 HADD2.F32 R147, -RZ, R78.H1_H1 ;  /* 0x3000004eff931230 */ /* 0x000fe20000004100 */
[----:B------:R-:W-:Y:S01]  /*2e50*/  CS2R R94, SRZ ;  /* 0x00000000005e7805 */ /* 0x000fe2000001ff00 */
[----:B------:R-:W-:Y:S01]  /*2e60*/  @P1 FMUL.FTZ R92, R144, R145 ;  /* 0x00000091905c1220 */ /* 0x000fe20000410000 */
[----:B------:R-:W-:-:S02]  /*2e70*/  @P1 FMUL.FTZ R94, R148, R149 ;  /* 0x00000095945e1220 */ /* 0x000fc40000410000 */
[----:B------:R-:W-:Y:S01]  /*2e80*/  @P1 FMUL.FTZ R93, R146, R147 ;  /* 0x00000093925d1220 */ /* 0x000fe20000410000 */
[----:B---3--:R-:W-:Y:S01]  /*2e90*/  @P1 FMUL.FTZ R150, R103, R150 ;  /* 0x0000009667961220 */ /* 0x008fe20000410000 */
[----:B------:R-:W-:Y:S01]  /*2ea0*/  MOV R103, RZ ;  /* 0x000000ff00677202 */ /* 0x000fe20000000f00 */
[----:B------:R-:W-:Y:S02]  /*2eb0*/  @P1 FMUL.FTZ R103, R142, R3 ;  /* 0x000000038e671220 */ /* 0x000fe40000410000 */
[----:B------:R-:W-:-:S07]  /*2ec0*/  @P1 FMUL.FTZ R95, R150, R151 ;  /* 0x00000097965f1220 */ /* 0x000fce0000410000 */
.L_x_32663:
[----:B------:R-:W-:Y:S05]  /*2ed0*/  BSYNC.RECONVERGENT B0 ;  /* 0x0000000000007941 */ /* 0x000fea0003800200 */
.L_x_32661:
        /* <DEDUP_REMOVED lines=172> */
.L_x_32679:
        /* <DEDUP_REMOVED lines=16> */
[----:B------:R-:W-:Y:S01]  /*3aa0*/  IADD3 R2, PT, PT, R5, -0x1, RZ ;  /* 0xffffffff05027810 */ /* 0x000fe20007ffe0ff */
[----:B------:R-:W-:Y:S01]  /*3ab0*/  HADD2.F32 R140, -RZ, R9.H1_H1 ;  /* 0x30000009ff8c7230 */ /* 0x000fe20000004100 */
[----:B------:R-:W-:Y:S01]  /*3ac0*/  FSEL R5, R6, RZ, !P1 ;  /* 0x000000ff06057208 */ /* 0x000fe20004800000 */
[----:B------:R-:W-:Y:S02]  /*3ad0*/  HADD2.F32 R142, -RZ, R33.H1_H1 ;  /* 0x30000021ff8e7230 */ /* 0x000fe40000004100 */
        /* <DEDUP_REMOVED lines=187> */
[----:B------:R-:W-:Y:S01]  /*4690*/  HADD2.F32 R144, -RZ, R17.H1_H1 ;  /* 0x30000011ff907230 */ /* 0x000fe20000004100 */
[----:B------:R-:W-:Y:S01]  /*46a0*/  F2FP.F16.F32.PACK_AB R122, R121, R120 ;  /* 0x00000078797a723e */ /* 0x000fe200000000ff */
[----:B------:R-:W-:Y:S02]  /*46b0*/  HADD2.F32 R146, -RZ, R41.H1_H1 ;  /* 0x30000029ff927230 */ /* 0x000fe40000004100 */
[----:B------:R-:W-:Y:S01]  /*46c0*/  FFMA.FTZ R138, R97, R140, R142 ;  /* 0x0000008c618a7223 */ /* 0x000fe2000001008e */
[----:B------:R-:W-:Y:S01]  /*46d0*/  HADD2.F32 R141, -RZ, R22.H0_H0 ;  /* 0x20000016ff8d7230 */ /* 0x000fe20000004100 */
[----:B------:R-:W0:Y:S01]  /*46e0*/  LDC.64 R96, c[0x0][0x428] ;  /* 0x00010a00ff607b82 */ /* 0x000e220000000a00 */
[----:B------:R-:W-:Y:S02]  /*46f0*/  HADD2.F32 R143, -RZ, R46.H0_H0 ;  /* 0x2000002eff8f7230 */ /* 0x000fe40000004100 */
        /* <DEDUP_REMOVED lines=17> */
[----:B------:R-:W-:Y:S01]  /*4810*/  SHF.R.S32.HI R95, RZ, 0x1f, R2 ;  /* 0x0000001fff5f7819 */ /* 0x000fe20000011402 */
[----:B------:R-:W-:Y:S02]  /*4820*/  HADD2.F32 R146, -RZ, R51.H1_H1 ;  /* 0x30000033ff927230 */ /* 0x000fe40000004100 */
[----:B------:R-:W-:Y:S01]  /*4830*/  FFMA.FTZ R128, R128, R145, R147 ;  /* 0x0000009180807223 */ /* 0x000fe20000010093 */
[----:B------:R-:W-:Y:S01]  /*4840*/  HADD2.F32 R141, -RZ, R27.H0_H0 ;  /* 0x2000001bff8d7230 */ /* 0x000fe20000004100 */
[----:B------:R-:W-:Y:S01]  /*4850*/  LEA.HI R95, R95, R2, RZ, 0x3 ;  /* 0x000000025f5f7211 */ /* 0x000fe200078f18ff */
[----:B------:R-:W-:Y:S02]  /*4860*/  HADD2.F32 R143, -RZ, R51.H0_H0 ;  /* 0x20000033ff8f7230 */ /* 0x000fe40000004100 */
[----:B------:R-:W-:Y:S01]  /*4870*/  FFMA.FTZ R99, R99, R144, R146 ;  /* 0x0000009063637223 */ /* 0x000fe20000010092 */
[----:B------:R-:W-:Y:S01]  /*4880*/  HADD2.F32 R145, -RZ, R15.H0_H0 ;  /* 0x2000000fff917230 */ /* 0x000fe20000004100 */
[----:B------:R-:W-:Y:S01]  /*4890*/  LOP3.LUT R2, R3, 0x1f, RZ, 0xc0, !PT ;  /* 0x0000001f03027812 */ /* 0x000fe200078ec0ff */
[----:B------:R-:W-:-:S02]  /*48a0*/  HADD2.F32 R147, -RZ, R39.H0_H0 ;  /* 0x20000027ff937230 */ /* 0x000fc40000004100 */
[----:B------:R-:W-:Y:S01]  /*48b0*/  FFMA.FTZ R98, R98, R141, R143 ;  /* 0x0000008d62627223 */ /* 0x000fe2000001008f */
[----:B------:R-:W-:Y:S01]  /*48c0*/  HADD2.F32 R140, -RZ, R28.H1_H1 ;  /* 0x3000001cff8c7230 */ /* 0x000fe20000004100 */
[----:B------:R-:W-:Y:S01]  /*48d0*/  F2FP.F16.F32.PACK_AB R130, R129, R128 ;  /* 0x000000808182723e */ /* 0x000fe200000000ff */
[----:B------:R-:W-:Y:S02]  /*48e0*/  HADD2.F32 R142, -RZ, R52.H1_H1 ;  /* 0x30000034ff8e7230 */ /* 0x000fe40000004100 */
[----:B------:R-:W-:Y:S01]  /*48f0*/  FFMA.FTZ R126, R126, R145, R147 ;  /* 0x000000917e7e7223 */ /* 0x000fe20000010093 */
[----:B------:R-:W-:Y:S01]  /*4900*/  HADD2.F32 R144, -RZ, R29.H1_H1 ;  /* 0x3000001dff907230 */ /* 0x000fe20000004100 */
[----:B------:R-:W-:Y:S01]  /*4910*/  F2FP.F16.F32.PACK_AB R128, R7, R6 ;  /* 0x000000060780723e */ /* 0x000fe200000000ff */
[----:B------:R-:W-:Y:S02]  /*4920*/  HADD2.F32 R146, -RZ, R53.H1_H1 ;  /* 0x30000035ff927230 */ /* 0x000fe40000004100 */
[----:B------:R-:W-:Y:S01]  /*4930*/  FFMA.FTZ R101, R101, R140, R142 ;  /* 0x0000008c65657223 */ /* 0x000fe2000001008e */
[----:B------:R-:W-:Y:S01]  /*4940*/  HADD2.F32 R141, -RZ, R29.H0_H0 ;  /* 0x2000001dff8d7230 */ /* 0x000fe20000004100 */
[----:B------:R-:W-:Y:S01]  /*4950*/  LEA.HI.SX32 R95, R95, R2, 0x1d ;  /* 0x000000025f5f7211 */ /* 0x000fe200078feaff */
[----:B------:R-:W-:-:S02]  /*4960*/  HADD2.F32 R143, -RZ, R53.H0_H0 ;  /* 0x20000035ff8f7230 */ /* 0x000fc40000004100 */
[----:B------:R-:W-:Y:S01]  /*4970*/  FFMA.FTZ R103, R103, R144, R146 ;  /* 0x0000009067677223 */ /* 0x000fe20000010092 */
[----:B------:R-:W-:Y:S01]  /*4980*/  HADD2.F32 R145, -RZ, R20.H0_H0 ;  /* 0x20000014ff917230 */ /* 0x000fe20000004100 */
[----:B------:R-:W-:Y:S01]  /*4990*/  F2FP.F16.F32.PACK_AB R129, R137, R136 ;  /* 0x000000888981723e */ /* 0x000fe200000000ff */
[----:B------:R-:W-:Y:S02]  /*49a0*/  HADD2.F32 R147, -RZ, R44.H0_H0 ;  /* 0x2000002cff937230 */ /* 0x000fe40000004100 */
[----:B------:R-:W-:Y:S01]  /*49b0*/  FFMA.FTZ R102, R102, R141, R143 ;  /* 0x0000008d66667223 */ /* 0x000fe2000001008f */
[----:B------:R-:W-:Y:S01]  /*49c0*/  HADD2.F32 R142, -RZ, R31.H1_H1 ;  /* 0x3000001fff8e7230 */ /* 0x000fe20000004100 */
[----:B------:R-:W-:Y:S01]  /*49d0*/  IADD3 R143, PT, PT, R95, 0xa0, RZ ;  /* 0x000000a05f8f7810 */ /* 0x000fe20007ffe0ff */
[----:B------:R-:W-:Y:S02]  /*49e0*/  HADD2.F32 R144, -RZ, R55.H1_H1 ;  /* 0x30000037ff907230 */ /* 0x000fe40000004100 */
[----:B------:R-:W-:Y:S01]  /*49f0*/  FFMA.FTZ R116, R116, R145, R147 ;  /* 0x0000009174747223 */ /* 0x000fe20000010093 */
[----:B------:R-:W-:Y:S01]  /*4a00*/  HADD2.F32 R3, -RZ, R30.H0_H0 ;  /* 0x2000001eff037230 */ /* 0x000fe20000004100 */
[----:B------:R-:W-:Y:S01]  /*4a10*/  F2FP.F16.F32.PACK_AB R127, R127, R126 ;  /* 0x0000007e7f7f723e */ /* 0x000fe200000000ff */
[----:B------:R-:W-:-:S02]  /*4a20*/  HADD2.F32 R7, -RZ, R54.H0_H0 ;  /* 0x20000036ff077230 */ /* 0x000fc40000004100 */
[----:B------:R-:W-:Y:S01]  /*4a30*/  FFMA.FTZ R142, R5, R142, R144 ;  /* 0x0000008e058e7223 */ /* 0x000fe20000010090 */
[----:B------:R-:W-:Y:S01]  /*4a40*/  HADD2.F32 R140, -RZ, R30.H1_H1 ;  /* 0x3000001eff8c7230 */ /* 0x000fe20000004100 */
[C---:B------:R-:W-:Y:S01]  /*4a50*/  IADD3 R5, PT, PT, R95.reuse, 0x20, RZ ;  /* 0x000000205f057810 */ /* 0x040fe20007ffe0ff */
[----:B------:R-:W-:Y:S02]  /*4a60*/  HADD2.F32 R6, -RZ, R54.H1_H1 ;  /* 0x30000036ff067230 */ /* 0x000fe40000004100 */
[----:B------:R-:W-:Y:S01]  /*4a70*/  FFMA.FTZ R3, R92, R3, R7 ;  /* 0x000000035c037223 */ /* 0x000fe20000010007 */
[----:B------:R-:W-:Y:S01]  /*4a80*/  HADD2.F32 R139, -RZ, R31.H0_H0 ;  /* 0x2000001fff8b7230 */ /* 0x000fe20000004100 */
[----:B------:R-:W-:Y:S01]  /*4a90*/  IADD3 R7, PT, PT, R95, 0x40, RZ ;  /* 0x000000405f077810 */ /* 0x000fe20007ffe0ff */
[----:B------:R-:W-:Y:S02]  /*4aa0*/  HADD2.F32 R141, -RZ, R55.H0_H0 ;  /* 0x20000037ff8d7230 */ /* 0x000fe40000004100 */
[----:B------:R-:W-:Y:S01]  /*4ab0*/  FFMA.FTZ R140, R93, R140, R6 ;  /* 0x0000008c5d8c7223 */ /* 0x000fe20000010006 */
[----:B------:R-:W-:Y:S01]  /*4ac0*/  HADD2.F32 R145, -RZ, R25.H0_H0 ;  /* 0x20000019ff917230 */ /* 0x000fe20000004100 */
[----:B------:R-:W-:Y:S01]  /*4ad0*/  IADD3 R93, PT, PT, R95, 0x60, RZ ;  /* 0x000000605f5d7810 */ /* 0x000fe20007ffe0ff */
[----:B------:R-:W-:-:S02]  /*4ae0*/  HADD2.F32 R147, -RZ, R49.H0_H0 ;  /* 0x20000031ff937230 */ /* 0x000fc40000004100 */
[----:B------:R-:W-:Y:S01]  /*4af0*/  FFMA.FTZ R139, R94, R139, R141 ;  /* 0x0000008b5e8b7223 */ /* 0x000fe2000001008d */
[C---:B0-----:R-:W-:Y:S01]  /*4b00*/  IMAD.WIDE.U32 R136, R95.reuse, 0x10, R96 ;  /* 0x000000105f887825 */ /* 0x041fe200078e0060 */
[----:B------:R-:W-:-:S03]  /*4b10*/  IADD3 R141, PT, PT, R95, 0x80, RZ ;  /* 0x000000805f8d7810 */ /* 0x000fc60007ffe0ff */
[----:B------:R-:W-:Y:S01]  /*4b20*/  FFMA.FTZ R110, R110, R145, R147 ;  /* 0x000000916e6e7223 */ /* 0x000fe20000010093 */
[----:B------:R-:W-:Y:S01]  /*4b30*/  F2FP.F16.F32.PACK_AB R126, R125, R124 ;  /* 0x0000007c7d7e723e */ /* 0x000fe200000000ff */
[----:B------:R0:W-:Y:S01]  /*4b40*/  STG.E.128 desc[UR6][R136.64], R128 ;  /* 0x0000008088007986 */ /* 0x0001e2000c101d06 */
[----:B------:R-:W-:Y:S01]  /*4b50*/  F2FP.F16.F32.PACK_AB R125, R135, R134 ;  /* 0x00000086877d723e */ /* 0x000fe200000000ff */
[--C-:B------:R-:W-:Y:S01]  /*4b60*/  IMAD.WIDE.U32 R94, R7, 0x10, R96.reuse ;  /* 0x00000010075e7825 */ /* 0x100fe200078e0060 */
[----:B------:R-:W-:Y:S02]  /*4b70*/  F2FP.F16.F32.PACK_AB R124, R133, R132 ;  /* 0x00000084857c723e */ /* 0x000fe400000000ff */
[----:B------:R-:W-:Y:S01]  /*4b80*/  F2FP.F16.F32.PACK_AB R105, R119, R118 ;  /* 0x000000767769723e */ /* 0x000fe200000000ff */
[--C-:B------:R-:W-:Y:S01]  /*4b90*/  IMAD.WIDE.U32 R92, R93, 0x10, R96.reuse ;  /* 0x000000105d5c7825 */ /* 0x100fe200078e0060 */
[----:B------:R-:W-:Y:S02]  /*4ba0*/  F2FP.F16.F32.PACK_AB R104, R117, R116 ;  /* 0x000000747568723e */ /* 0x000fe400000000ff */
[----:B------:R-:W-:Y:S01]  /*4bb0*/  F2FP.F16.F32.PACK_AB R99, R99, R98 ;  /* 0x000000626363723e */ /* 0x000fe200000000ff */
[----:B------:R-:W-:Y:S01]  /*4bc0*/  IMAD.WIDE.U32 R6, R141, 0x10, R96 ;  /* 0x000000108d067825 */ /* 0x000fe200078e0060 */
[----:B------:R-:W-:-:S02]  /*4bd0*/  F2FP.F16.F32.PACK_AB R98, R138, R4 ;  /* 0x000000048a62723e */ /* 0x000fc400000000ff */
[----:B------:R-:W-:Y:S02]  /*4be0*/  F2FP.F16.F32.PACK_AB R139, R142, R139 ;  /* 0x0000008b8e8b723e */ /* 0x000fe400000000ff */
[----:B------:R-:W-:Y:S01]  /*4bf0*/  F2FP.F16.F32.PACK_AB R138, R140, R3 ;  /* 0x000000038c8a723e */ /* 0x000fe200000000ff */
[--C-:B0-----:R-:W-:Y:S01]  /*4c00*/  IMAD.WIDE.U32 R128, R5, 0x10, R96.reuse ;  /* 0x0000001005807825 */ /* 0x101fe200078e0060 */
[----:B------:R-:W-:Y:S02]  /*4c10*/  F2FP.F16.F32.PACK_AB R137, R103, R102 ;  /* 0x000000666789723e */ /* 0x000fe400000000ff */
[----:B------:R-:W-:Y:S01]  /*4c20*/  F2FP.F16.F32.PACK_AB R136, R101, R100 ;  /* 0x000000646588723e */ /* 0x000fe200000000ff */
[----:B------:R-:W-:Y:S01]  /*4c30*/  IMAD.WIDE.U32 R130, R143, 0x10, R96 ;  /* 0x000000108f827825 */ /* 0x000fe200078e0060 */
[----:B------:R-:W-:Y:S01]  /*4c40*/  F2FP.F16.F32.PACK_AB R97, R111, R110 ;  /* 0x0000006e6f61723e */ /* 0x000fe200000000ff */
[----:B------:R0:W-:Y:S01]  /*4c50*/  STG.E.128 desc[UR6][R128.64], R124 ;  /* 0x0000007c80007986 */ /* 0x0001e2000c101d06 */
[----:B------:R-:W-:-:S03]  /*4c60*/  F2FP.F16.F32.PACK_AB R96, R109, R108 ;  /* 0x0000006c6d60723e */ /* 0x000fc600000000ff */
[----:B------:R0:W-:Y:S04]  /*4c70*/  STG.E.128 desc[UR6][R94.64], R120 ;  /* 0x000000785e007986 */ /* 0x0001e8000c101d06 */
[----:B------:R0:W-:Y:S04]  /*4c80*/  STG.E.128 desc[UR6][R92.64], R104 ;  /* 0x000000685c007986 */ /* 0x0001e8000c101d06 */
[----:B------:R0:W-:Y:S04]  /*4c90*/  STG.E.128 desc[UR6][R6.64], R96 ;  /* 0x0000006006007986 */ /* 0x0001e8000c101d06 */
[----:B------:R0:W-:Y:S02]  /*4ca0*/  STG.E.128 desc[UR6][R130.64], R136 ;  /* 0x0000008882007986 */ /* 0x0001e4000c101d06 */
.L_x_32666:
[----:B------:R-:W-:Y:S05]  /*4cb0*/  BSYNC.RECONVERGENT B0 ;  /* 0x0000000000007941 */ /* 0x000fea0003800200 */
.L_x_32665:
[----:B------:R-:W1:Y:S02]  /*4cc0*/  LDC.64 R4, c[0x0][0x380] ;  /* 0x0000e000ff047b82 */ /* 0x000e640000000a00 */
[----:B-1----:R-:W-:-:S04]  /*4cd0*/  LEA R0, R4, R0, 0x2 ;  /* 0x0000000004007211 */ /* 0x002fc800078e10ff */
[----:B------:R-:W-:-:S13]  /*4ce0*/  ISETP.GE.AND P0, PT, R0, R5, PT ;  /* 0x000000050000720c */ /* 0x000fda0003f06270 */
[----:B------:R-:W-:Y:S05]  /*4cf0*/  @!P0 BRA `(.L_x_32667) ;  /* 0xffffffb400e08947 */ /* 0x000fea000383ffff */
[----:B------:R-:W-:Y:S05]  /*4d00*/  EXIT ;  /* 0x000000000000794d */ /* 0x000fea0003800000 */
.L_x_32664:
        /* <DEDUP_REMOVED lines=8> */
.L_x_32669:
[----:B------:R-:W-:Y:S05]  /*4d90*/  BSYNC B0 ;  /* 0x0000000000007941 */ /* 0x000fea0003800000 */
.L_x_32668:
        /* <DEDUP_REMOVED lines=10> */
.L_x_32670:
[----:B------:R-:W-:Y:S01]  /*4e40*/  HFMA2 R148, -RZ, RZ, 0, 2.384185791015625e-07 ;  /* 0x00000004ff947431 */ /* 0x000fe200000001ff */
[----:B------:R-:W-:-:S05]  /*4e50*/  MOV R6, R145 ;  /* 0x0000009100067202 */ /* 0x000fca0000000f00 */
[----:B------:R-:W-:-:S05]  /*4e60*/  FADD.FTZ R142, R141, R6 ;  /* 0x000000068d8e7221 */ /* 0x000fca0000010000 */
[----:B------:R-:W-:-:S07]  /*4e70*/  MOV R147, R142 ;  /* 0x0000008e00937202 */ /* 0x000fce0000000f00 */
[----:B------:R-:W-:Y:S05]  /*4e80*/  WARPSYNC.COLLECTIVE R146, `(.L_x_32671) ;  /* 0x0000000092087348 */ /* 0x000fea0003c00000 */
[----:B------:R0:W1:Y:S02]  /*4e90*/  SHFL.BFLY P1, R145, R147, R148, R149 ;  /* 0x0c00009493917389 */ /* 0x0000640000020095 */
[----:B01----:R-:W-:Y:S05]  /*4ea0*/  ENDCOLLECTIVE ;  /* 0x000000000000791b */ /* 0x003fea0003800000 */
.L_x_32671:
[----:B------:R-:W-:Y:S01]  /*4eb0*/  HFMA2 R148, -RZ, RZ, 0, 4.76837158203125e-07 ;  /* 0x00000008ff947431 */ /* 0x000fe200000001ff */
[----:B------:R-:W-:-:S05]  /*4ec0*/  MOV R143, R145 ;  /* 0x00000091008f7202 */ /* 0x000fca0000000f00 */
[----:B------:R-:W-:-:S05]  /*4ed0*/  FADD.FTZ R143, R142, R143 ;  /* 0x0000008f8e8f7221 */ /* 0x000fca0000010000 */
[----:B------:R-:W-:-:S07]  /*4ee0*/  MOV R147, R143 ;  /* 0x0000008f00937202 */ /* 0x000fce0000000f00 */
[----:B------:R-:W-:Y:S05]  /*4ef0*/  WARPSYNC.COLLECTIVE R146, `(.L_x_32672) ;  /* 0x0000000092087348 */ /* 0x000fea0003c00000 */
[----:B------:R0:W1:Y:S02]  /*4f00*/  SHFL.BFLY P1, R145, R147, R148, R149 ;  /* 0x0c00009493917389 */ /* 0x0000640000020095 */
[----:B01----:R-:W-:Y:S05]  /*4f10*/  ENDCOLLECTIVE ;  /* 0x000000000000791b */ /* 0x003fea0003800000 */
.L_x_32672:
[----:B------:R-:W-:Y:S01]  /*4f20*/  HFMA2 R148, -RZ, RZ, 0, 9.5367431640625e-07 ;  /* 0x00000010ff947431 */ /* 0x000fe200000001ff */
[----:B------:R-:W-:-:S05]  /*4f30*/  MOV R6, R145 ;  /* 0x0000009100067202 */ /* 0x000fca0000000f00 */
[----:B------:R-:W-:-:S05]  /*4f40*/  FADD.FTZ R144, R143, R6 ;  /* 0x000000068f907221 */ /* 0x000fca0000010000 */
[----:B------:R-:W-:-:S07]  /*4f50*/  MOV R147, R144 ;  /* 0x0000009000937202 */ /* 0x000fce0000000f00 */
[----:B------:R-:W-:Y:S05]  /*4f60*/  WARPSYNC.COLLECTIVE R146, `(.L_x_32673) ;  /* 0x0000000092087348 */ /* 0x000fea0003c00000 */
[----:B------:R0:W1:Y:S02]  /*4f70*/  SHFL.BFLY P1, R145, R147, R148, R149 ;  /* 0x0c00009493917389 */ /* 0x0000640000020095 */
[----:B01----:R-:W-:Y:S05]  /*4f80*/  ENDCOLLECTIVE ;  /* 0x000000000000791b */ /* 0x003fea0003800000 */
.L_x_32673:
        /* <DEDUP_REMOVED lines=103> */
.L_x_32674:
[----:B------:R-:W-:Y:S01]  /*5600*/  HFMA2 R148, -RZ, RZ, 0, 1.1920928955078125e-07 ;  /* 0x00000002ff947431 */ /* 0x000fe200000001ff */
[----:B------:R-:W-:-:S05]  /*5610*/  MOV R141, R145 ;  /* 0x00000091008d7202 */ /* 0x000fca0000000f00 */
[----:B------:R-:W-:-:S05]  /*5620*/  FADD.FTZ R141, R4, R141 ;  /* 0x0000008d048d7221 */ /* 0x000fca0000010000 */
[----:B------:R-:W-:-:S07]  /*5630*/  MOV R147, R141 ;  /* 0x0000008d00937202 */ /* 0x000fce0000000f00 */
[----:B------:R-:W-:Y:S05]  /*5640*/  WARPSYNC.COLLECTIVE R146, `(.L_x_32675) ;  /* 0x0000000092087348 */ /* 0x000fea0003c00000 */
[----:B------:R0:W1:Y:S02]  /*5650*/  SHFL.BFLY P1, R145, R147, R148, R149 ;  /* 0x0c00009493917389 */ /* 0x0000640000020095 */
[----:B01----:R-:W-:Y:S05]  /*5660*/  ENDCOLLECTIVE ;  /* 0x000000000000791b */ /* 0x003fea0003800000 */
.L_x_32675:
[----:B------:R-:W-:Y:S01]  /*5670*/  HFMA2 R148, -RZ, RZ, 0, 2.384185791015625e-07 ;  /* 0x00000004ff947431 */ /* 0x000fe200000001ff */
[----:B------:R-:W-:-:S05]  /*5680*/  MOV R142, R145 ;  /* 0x00000091008e7202 */ /* 0x000fca0000000f00 */
[----:B------:R-:W-:-:S05]  /*5690*/  FADD.FTZ R142, R141, R142 ;  /* 0x0000008e8d8e7221 */ /* 0x000fca0000010000 */
[----:B------:R-:W-:-:S07]  /*56a0*/  MOV R147, R142 ;  /* 0x0000008e00937202 */ /* 0x000fce0000000f00 */
[----:B------:R-:W-:Y:S05]  /*56b0*/  WARPSYNC.COLLECTIVE R146, `(.L_x_32676) ;  /* 0x0000000092087348 */ /* 0x000fea0003c00000 */
[----:B------:R0:W1:Y:S02]  /*56c0*/  SHFL.BFLY P1, R145, R147, R148, R149 ;  /* 0x0c00009493917389 */ /* 0x0000640000020095 */
[----:B01----:R-:W-:Y:S05]  /*56d0*/  ENDCOLLECTIVE ;  /* 0x000000000000791b */ /* 0x003fea0003800000 */
.L_x_32676:
[----:B------:R-:W-:Y:S01]  /*56e0*/  HFMA2 R148, -RZ, RZ, 0, 4.76837158203125e-07 ;  /* 0x00000008ff947431 */ /* 0x000fe200000001ff */
[----:B------:R-:W-:-:S05]  /*56f0*/  MOV R143, R145 ;  /* 0x00000091008f7202 */ /* 0x000fca0000000f00 */
[----:B------:R-:W-:-:S05]  /*5700*/  FADD.FTZ R143, R142, R143 ;  /* 0x0000008f8e8f7221 */ /* 0x000fca0000010000 */
[----:B------:R-:W-:-:S07]  /*5710*/  MOV R147, R143 ;  /* 0x0000008f00937202 */ /* 0x000fce0000000f00 */
[----:B------:R-:W-:Y:S05]  /*5720*/  WARPSYNC.COLLECTIVE R146, `(.L_x_32677) ;  /* 0x0000000092087348 */ /* 0x000fea0003c00000 */
[----:B------:R0:W1:Y:S02]  /*5730*/  SHFL.BFLY P1, R145, R147, R148, R149 ;  /* 0x0c00009493917389 */ /* 0x0000640000020095 */
[----:B01----:R-:W-:Y:S05]  /*5740*/  ENDCOLLECTIVE ;  /* 0x000000000000791b */ /* 0x003fea0003800000 */
.L_x_32677:
[----:B------:R-:W-:Y:S01]  /*5750*/  HFMA2 R148, -RZ, RZ, 0, 9.5367431640625e-07 ;  /* 0x00000010ff947431 */ /* 0x000fe200000001ff */
[----:B------:R-:W-:-:S05]  /*5760*/  MOV R144, R145 ;  /* 0x0000009100907202 */ /* 0x000fca0000000f00 */
[----:B------:R-:W-:-:S05]  /*5770*/  FADD.FTZ R144, R143, R144 ;  /* 0x000000908f907221 */ /* 0x000fca0000010000 */
[----:B------:R-:W-:-:S07]  /*5780*/  MOV R147, R144 ;  /* 0x0000009000937202 */ /* 0x000fce0000000f00 */
[----:B------:R-:W-:Y:S05]  /*5790*/  WARPSYNC.COLLECTIVE R146, `(.L_x_32678) ;  /* 0x0000000092087348 */ /* 0x000fea0003c00000 */
[----:B------:R0:W1:Y:S02]  /*57a0*/  SHFL.BFLY P1, R145, R147, R148, R149 ;  /* 0x0c00009493917389 */ /* 0x0000640000020095 */
[----:B01----:R-:W-:Y:S05]  /*57b0*/  ENDCOLLECTIVE ;  /* 0x000000000000791b */ /* 0x003fea0003800000 */
.L_x_32678:
[----:B------:R-:W-:Y:S05]  /*57c0*/  BRA `(.L_x_32679) ;  /* 0xffffffe000747947 */ /* 0x000fea000383ffff */
.L_x_32680:
        /* <DEDUP_REMOVED lines=11> */
.L_x_54431:


//--------------------- .text._ZN10layer_norm13ln_fwd_kernelINS_13Kernel_traitsI6__halfS2_fS2_fjLj1536ELj1ELj4ELj1ELj16ENS_18Kernel_traits_baseILj1536ES2_S2_fS2_fjLj128EEEEELb1ELb0ELb0ELb0EEEvNS_9FwdParamsE --------------------------
	.section	.text._ZN10layer_norm13ln_fwd_kernelINS_13Kernel_traitsI6__halfS2_fS2_fjLj1536ELj1ELj4ELj1ELj16ENS_18Kernel_traits_baseILj1536ES2_S2_fS2_fjLj128EEEEELb1ELb0ELb0ELb0EEEvNS_9FwdParamsE,"ax",@progbits
	.align	128
        .global         _ZN10layer_norm13ln_fwd_kernelINS_13Kernel_traitsI6__halfS2_fS2_fjLj1536ELj1ELj4ELj1ELj16ENS_18Kernel_traits_baseILj1536ES2_S2_fS2_fjLj128EEEEELb1ELb0ELb0ELb0EEEvNS_9FwdParamsE
        .type           _ZN10layer_norm13ln_fwd_kernelINS_13Kernel_traitsI6__halfS2_fS2_fjLj1536ELj1ELj4ELj1ELj16ENS_18Kernel_traits_baseILj1536ES2_S2_fS2_fjLj128EEEEELb1ELb0ELb0ELb0EEEvNS_9FwdParamsE,@function
        .size           _ZN10layer_norm13ln_fwd_kernelINS_13Kernel_traitsI6__halfS2_fS2_fjLj1536ELj1ELj4ELj1ELj16ENS_18Kernel_traits_baseILj1536ES2_S2_fS2_fjLj128EEEEELb1ELb0ELb0ELb0EEEvNS_9FwdParamsE,(.L_x_54432 - _ZN10layer_norm13ln_fwd_kernelINS_13Kernel_traitsI6__halfS2_fS2_fjLj1536ELj1ELj4ELj1ELj16ENS_18Kernel_traits_baseILj1536ES2_S2_fS2_fjLj128EEEEELb1ELb0ELb0ELb0EEEvNS_9FwdParamsE)
        .other          _ZN10layer_norm13ln_fwd_kernelINS_13Kernel_traitsI6__halfS2_fS2_fjLj1536ELj1ELj4ELj1ELj16ENS_18Kernel_traits_baseILj1536ES2_S2_fS2_fjLj128EEEEELb1ELb0ELb0ELb0EEEvNS_9FwdParamsE,@"STO_CUDA_ENTRY STV_DEFAULT"
_ZN10layer_norm13ln_fwd_kernelINS_13Kernel_traitsI6__halfS2_fS2_fjLj1536ELj1ELj4ELj1ELj16ENS_18Kernel_traits_baseILj1536ES2_S2_fS2_fjLj128EEEEELb1ELb0ELb0ELb0EEEvNS_9FwdParamsE:
.text._ZN10layer_norm13ln_fwd_kernelINS_13Kernel_traitsI6__halfS2_fS2_fjLj1536ELj1ELj4ELj1ELj16ENS_18Kernel_traits_baseILj1536ES2_S2_fS2_fjLj128EEEEELb1ELb0ELb0ELb0EEEvNS_9FwdParamsE:
        /* <DEDUP_REMOVED lines=20> */
[----:B-----5:R-:W-:-:S04]  /*0140*/  SHF.R.S32.HI R0, RZ, 0x1f, R15 ;  /* 0x0000001fff007819 */ /* 0x020fc8000001140f */
[----:B------:R-:W-:Y:S02]  /*0150*/  LEA.HI R0, R0, R15, RZ, 0x3 ;  /* 0x0000000f00007211 */ /* 0x000fe400078f18ff */
[----:B-1----:R-:W-:Y:S01]  /*0160*/  LOP3.LUT R9, R13, 0x1f, RZ, 0xc0, !PT ;  /* 0x0000001f0d097812 */ /* 0x002fe200078ec0ff */
[----:B----4-:R-:W-:Y:S01]  /*0170*/  USHF.L.U32 UR8, UR9, 0x2, URZ ;  /* 0x0000000209087899 */ /* 0x010fe200080006ff */
[----:B--2---:R-:W-:Y:S02]  /*0180*/  @P0 R2UR UR4, R2 ;  /* 0x00000000020402ca */ /* 0x004fe400000e0000 */
[----:B------:R-:W0:Y:S01]  /*0190*/  LDC R2, c[0x0][0x360] ;  /* 0x0000d800ff027b82 */ /* 0x000e220000000800 */
[----:B------:R-:W-:Y:S02]  /*01a0*/  @P0 R2UR UR5, R3 ;  /* 0x00000000030502ca */ /* 0x000fe400000e0000 */
[----:B------:R-:W-:-:S04]  /*01b0*/  LOP3.LUT R3, R9, 0x1f, RZ, 0x3c, !PT ;  /* 0x0000001f09037812 */ /* 0x000fc800078e3cff */
[----:B------:R-:W-:Y:S02]  /*01c0*/  LEA.HI.SX32 R14, R0, R3, 0x1d ;  /* 0x00000003000e7211 */ /* 0x000fe400078feaff */
[----:B---3--:R-:W-:Y:S02]  /*01d0*/  @P0 IADD3 R8, P1, PT, R4, R7, RZ ;  /* 0x0000000704080210 */ /* 0x008fe40007f3e0ff */
[----:B------:R-:W-:Y:S02]  /*01e0*/  UIADD3 UR10, UPT, UPT, UR4, -0x61c88647, URZ ;  /* 0x9e3779b9040a7890 */ /* 0x000fe4000fffe0ff */
[----:B------:R-:W-:Y:S01]  /*01f0*/  UIADD3 UR13, UPT, UPT, UR4, 0x3c6ef372, URZ ;  /* 0x3c6ef372040d7890 */ /* 0x000fe2000fffe0ff */
[----:B------:R-:W-:Y:S01]  /*0200*/  @P0 IMAD.X R11, RZ, RZ, R5, P1 ;  /* 0x000000ffff0b0224 */ /* 0x000fe200008e0605 */
[----:B------:R-:W-:Y:S02]  /*0210*/  UIADD3 UR12, UPT, UPT, UR5, -0x4498517b, URZ ;  /* 0xbb67ae85050c7890 */ /* 0x000fe4000fffe0ff */
[----:B------:R-:W-:-:S02]  /*0220*/  UIADD3 UR14, UPT, UPT, UR5, 0x76cf5d0a, URZ ;  /* 0x76cf5d0a050e7890 */ /* 0x000fc4000fffe0ff */
[--C-:B------:R-:W-:Y:S01]  /*0230*/  SHF.R.U64 R12, R8, 0x2, R11.reuse ;  /* 0x00000002080c7819 */ /* 0x100fe2000000120b */
[----:B------:R-:W-:Y:S01]  /*0240*/  UIADD3 UR15, UPT, UPT, UR4, -0x255992d5, URZ ;  /* 0xdaa66d2b040f7890 */ /* 0x000fe2000fffe0ff */
[----:B------:R-:W-:Y:S01]  /*0250*/  SHF.R.U32.HI R11, RZ, 0x2, R11 ;  /* 0x00000002ff0b7819 */ /* 0x000fe2000001160b */
[----:B------:R-:W-:Y:S01]  /*0260*/  UIADD3 UR16, UPT, UPT, UR5, 0x32370b8f, URZ ;  /* 0x32370b8f05107890 */ /* 0x000fe2000fffe0ff */
[--C-:B0-----:R-:W-:Y:S01]  /*0270*/  IMAD R15, R2, UR9, R13.reuse ;  /* 0x00000009020f7c24 */ /* 0x101fe2000f8e020d */
[----:B------:R-:W-:Y:S01]  /*0280*/  SHF.R.U32.HI R13, RZ, 0x5, R13 ;  /* 0x00000005ff0d7819 */ /* 0x000fe2000001160d */
[----:B------:R-:W-:Y:S02]  /*0290*/  UIADD3 UR17, UPT, UPT, UR4, 0x78dde6e4, URZ ;  /* 0x78dde6e404117890 */ /* 0x000fe4000fffe0ff */
[----:B------:R-:W-:Y:S01]  /*02a0*/  UIADD3 UR18, UPT, UPT, UR5, -0x126145ec, URZ ;  /* 0xed9eba1405127890 */ /* 0x000fe2000fffe0ff */
[----:B------:R-:W-:Y:S01]  /*02b0*/  LOP3.LUT R13, R13, UR8, RZ, 0xfc, !PT ;  /* 0x000000080d0d7c12 */ /* 0x000fe2000f8efcff */
[----:B------:R-:W-:-:S02]  /*02c0*/  UIADD3 UR19, UPT, UPT, UR4, 0x1715609d, URZ ;  /* 0x1715609d04137890 */ /* 0x000fc4000fffe0ff */
[----:B------:R-:W-:Y:S02]  /*02d0*/  UIADD3 UR20, UPT, UPT, UR5, -0x56f99767, URZ ;  /* 0xa906689905147890 */ /* 0x000fe4000fffe0ff */
[----:B------:R-:W-:Y:S02]  /*02e0*/  UIADD3 UR21, UPT, UPT, UR4, -0x4ab325aa, URZ ;  /* 0xb54cda5604157890 */ /* 0x000fe4000fffe0ff */
[----:B------:R-:W-:Y:S02]  /*02f0*/  UIADD3 UR22, UPT, UPT, UR5, 0x646e171e, URZ ;  /* 0x646e171e05167890 */ /* 0x000fe4000fffe0ff */
[----:B------:R-:W-:Y:S02]  /*0300*/  UIADD3 UR23, UPT, UPT, UR4, 0x5384540f, URZ ;  /* 0x5384540f04177890 */ /* 0x000fe4000fffe0ff */
[----:B------:R-:W-:Y:S02]  /*0310*/  UIADD3 UR24, UPT, UPT, UR5, 0x1fd5c5a3, URZ ;  /* 0x1fd5c5a305187890 */ /* 0x000fe4000fffe0ff */
[----:B------:R-:W-:-:S02]  /*0320*/  UIADD3 UR9, UPT, UPT, UR4, -0xe443238, URZ ;  /* 0xf1bbcdc804097890 */ /* 0x000fc4000fffe0ff */
        /* <DEDUP_REMOVED lines=53> */
.L_x_32682:
        /* <DEDUP_REMOVED lines=46> */
.L_x_32683:
[----:B------:R-:W-:Y:S05]  /*0960*/  BSYNC.RECONVERGENT B0 ;  /* 0x0000000000007941 */ /* 0x000fea0003800200 */
.L_x_32681:
        /* <DEDUP_REMOVED lines=10> */
[----:B------:R-:W-:Y:S02]  /*0a10*/  IMAD R6, R12, -0x2daee0ad, RZ ;  /* 0xd2511f530c067824 */ /* 0x000fe400078e02ff */
[----:B------:R-:W-:-:S04]  /*0a20*/  IMAD.HI.U32 R5, R0, -0x2daee0ad, RZ ;  /* 0xd2511f5300057827 */ /* 0x000fc800078e00ff */
[----:B------:R-:W-:Y:S01]  /*0a30*/  IMAD.HI.U32 R3, R2, -0x326172a9, RZ ;  /* 0xcd9e8d5702037827 */ /* 0x000fe200078e00ff */
[----:B------:R-:W-:Y:S01]  /*0a40*/  LOP3.LUT R5, R6, UR12, R5, 0x96, !PT ;  /* 0x0000000c06057c12 */ /* 0x000fe2000f8e9605 */
[----:B------:R-:W1:Y:S02]  /*0a50*/  LDCU UR12, c[0x0][0x448] ;  /* 0x00008900ff0c77ac */ /* 0x000e640008000800 */
        /* <DEDUP_REMOVED lines=56> */
[----:B0123--:R-:W-:-:S07]  /*0de0*/  IMAD R6, R2, -0x326172a9, RZ ;  /* 0xcd9e8d5702067824 */ /* 0x00ffce00078e02ff */
.L_x_33200:
[----:B------:R-:W0:Y:S01]  /*0df0*/  @UP0 LDCU.64 UR14, c[0x0][0x3e0] ;  /* 0x00007c00ff0e07ac */ /* 0x000e220008000a00 */
[----:B------:R-:W-:Y:S01]  /*0e00*/  PLOP3.LUT P0, PT, PT, PT, UP0, 0x80, 0x8 ;  /* 0x000000000008781c */ /* 0x000fe20003f0f008 */
[----:B-1234-:R-:W-:Y:S01]  /*0e10*/  HFMA2 R108, -RZ, RZ, 0, 1.1920928955078125e-07 ;  /* 0x00000002ff6c7431 */ /* 0x01efe200000001ff */
[----:B------:R-:W-:-:S11]  /*0e20*/  PLOP3.LUT P1, PT, PT, PT, UP0, 0x80, 0x8 ;  /* 0x000000000008781c */ /* 0x000fd60003f2f008 */
[----:B0-----:R-:W-:-:S06]  /*0e30*/  @P0 IMAD.WIDE R108, R13, R108, UR14 ;  /* 0x0000000e0d6c0e25 */ /* 0x001fcc000f8e026c */
[----:B------:R-:W2:Y:S01]  /*0e40*/  @P1 LDG.E.U16 R108, desc[UR6][R108.64] ;  /* 0x000000066c6c1981 */ /* 0x000ea2000c1e1500 */
[----:B------:R-:W-:Y:S01]  /*0e50*/  IMAD R0, R13, UR10, RZ ;  /* 0x0000000a0d007c24 */ /* 0x000fe2000f8e02ff */
[----:B------:R-:W-:Y:S01]  /*0e60*/  ISETP.GE.U32.AND P2, PT, R14, 0x20, PT ;  /* 0x000000200e00780c */ /* 0x000fe20003f46070 */
[----:B------:R-:W-:Y:S01]  /*0e70*/  BSSY.RECONVERGENT B0, `(.L_x_32684) ;  /* 0x0000655000007945 */ /* 0x000fe20003800200 */
[----:B------:R-:W0:Y:S01]  /*0e80*/  S2R R4, SR_TID.X ;  /* 0x0000000000047919 */ /* 0x000e220000002100 */
[----:B------:R-:W-:Y:S02]  /*0e90*/  PLOP3.LUT P0, PT, PT, PT, UP0, 0x80, 0x8 ;  /* 0x000000000008781c */ /* 0x000fe40003f0f008 */
[----:B------:R-:W-:Y:S02]  /*0ea0*/  SHF.R.S32.HI R3, RZ, 0x1f, R0 ;  /* 0x0000001fff037819 */ /* 0x000fe40000011400 */
[----:B------:R-:W-:Y:S02]  /*0eb0*/  P2R R117, PR, RZ, 0x4 ;  /* 0x00000004ff757803 */ /* 0x000fe40000000000 */
[----:B------:R-:W-:Y:S01]  /*0ec0*/  LEA.HI R0, R3, R0, RZ, 0x3 ;  /* 0x0000000003007211 */ /* 0x000fe200078f18ff */
[----:B------:R-:W-:Y:S01]  /*0ed0*/  IMAD.MOV.U32 R3, RZ, RZ, 0x3f800000 ;  /* 0x3f800000ff037424 */ /* 0x000fe200078e00ff */
        /* <DEDUP_REMOVED lines=26> */
.L_x_54264:
[----:B------:R-:W-:Y:S05]  /*1080*/  BRX R118 -0x1090                                       (*"BRANCH_TARGETS .L_x_54265,.L_x_54266,.L_x_54267"*) ;  /* 0xffffffec76dc7949 */ /* 0x000fea000383ffff */
.L_x_54267:
[----:B------:R-:W-:Y:S01]  /*1090*/  VIADD R120, R8, 0x1 ;  /* 0x0000000108787836 */ /* 0x000fe20000000000 */
[----:B------:R-:W-:Y:S01]  /*10a0*/  MOV R0, R5 ;  /* 0x0000000500007202 */ /* 0x000fe20000000f00 */
[----:B------:R-:W-:Y:S01]  /*10b0*/  IMAD.MOV.U32 R121, RZ, RZ, R9 ;  /* 0x000000ffff797224 */ /* 0x000fe200078e0009 */
[----:B------:R-:W-:Y:S06]  /*10c0*/  BRA `(.L_x_32688) ;  /* 0x00000004003c7947 */ /* 0x000fec0003800000 */
.L_x_54265:
[----:B------:R-:W-:Y:S01]  /*10d0*/  IMAD.MOV.U32 R0, RZ, RZ, R5 ;  /* 0x000000ffff007224 */ /* 0x000fe200078e0005 */
[----:B------:R-:W-:Y:S01]  /*10e0*/  MOV R120, 0x3 ;  /* 0x0000000300787802 */ /* 0x000fe20000000f00 */
[----:B------:R-:W-:Y:S01]  /*10f0*/  IMAD.MOV.U32 R121, RZ, RZ, R10 ;  /* 0x000000ffff797224 */ /* 0x000fe200078e000a */
[----:B------:R-:W-:Y:S06]  /*1100*/  BRA `(.L_x_32688) ;  /* 0x00000004002c7947 */ /* 0x000fec0003800000 */
.L_x_54266:
        /* <DEDUP_REMOVED lines=13> */
.L_x_32690:
[----:B------:R-:W-:Y:S05]  /*11e0*/  BSYNC.RECONVERGENT B2 ;  /* 0x0000000000027941 */ /* 0x000fea0003800200 */
.L_x_32689:
        /* <DEDUP_REMOVED lines=59> */
[----:B------:R-:W-:Y:S01]  /*15a0*/  LOP3.LUT R10, R8, UR13, R119, 0x96, !PT ;  /* 0x0000000d080a7c12 */ /* 0x000fe2000f8e9677 */
[----:B------:R-:W-:-:S07]  /*15b0*/  IMAD.MOV.U32 R121, RZ, RZ, R5 ;  /* 0x000000ffff797224 */ /* 0x000fce00078e0005 */
.L_x_32688:
[----:B------:R-:W-:Y:S05]  /*15c0*/  BSYNC.RECONVERGENT B1 ;  /* 0x0000000000017941 */ /* 0x000fea0003800200 */
.L_x_32687:
[----:B------:R-:W0:Y:S01]  /*15d0*/  LDC R116, c[0x0][0x408] ;  /* 0x00010200ff747b82 */ /* 0x000e220000000800 */
[----:B------:R-:W-:Y:S01]  /*15e0*/  I2FP.F32.U32 R119, R121 ;  /* 0x0000007900777245 */ /* 0x000fe20000201000 */
[----:B------:R-:W-:Y:S01]  /*15f0*/  IMAD.MOV.U32 R118, RZ, RZ, 0x2f800000 ;  /* 0x2f800000ff767424 */ /* 0x000fe200078e00ff */
[----:B------:R-:W-:Y:S01]  /*1600*/  ISETP.NE.AND P1, PT, R120, 0x1, PT ;  /* 0x000000017800780c */ /* 0x000fe20003f25270 */
[----:B-----5:R-:W-:Y:S01]  /*1610*/  HADD2.F32 R122, -RZ, R52.H0_H0 ;  /* 0x20000034ff7a7230 */ /* 0x020fe20000004100 */
[----:B------:R-:W-:Y:S01]  /*1620*/  BSSY.RECONVERGENT B1, `(.L_x_32691) ;  /* 0x0000060000017945 */ /* 0x000fe20003800200 */
[----:B------:R-:W-:Y:S02]  /*1630*/  FFMA.FTZ R8, R119, R118, 1.1641532182693481445e-10 ;  /* 0x2f00000077087423 */ /* 0x000fe40000010076 */
[----:B------:R-:W1:Y:S01]  /*1640*/  LDC R5, c[0x0][0x404] ;  /* 0x00010100ff057b82 */ /* 0x000e620000000800 */
[----:B------:R-:W-:Y:S01]  /*1650*/  FMUL.FTZ R119, R122, R3 ;  /* 0x000000037a777220 */ /* 0x000fe20000410000 */
[----:B------:R-:W-:-:S03]  /*1660*/  IMAD.MOV.U32 R122, RZ, RZ, 0x2 ;  /* 0x00000002ff7a7424 */ /* 0x000fc600078e00ff */
[----:B0-----:R-:W-:Y:S01]  /*1670*/  FMUL.FTZ R119, R119, R116 ;  /* 0x0000007477777220 */ /* 0x001fe20000410000 */
[----:B-1----:R-:W-:Y:S02]  /*1680*/  FSETP.GTU.FTZ.AND P0, PT, R8, R5, PT ;  /* 0x000000050800720b */ /* 0x002fe40003f1c000 */
[----:B------:R-:W-:Y:S02]  /*1690*/  MOV R8, R6 ;  /* 0x0000000600087202 */ /* 0x000fe40000000f00 */
        /* <DEDUP_REMOVED lines=13> */
.L_x_32693:
        /* <DEDUP_REMOVED lines=13> */
.L_x_32695:
[----:B------:R-:W-:Y:S05]  /*1840*/  BSYNC.RECONVERGENT B2 ;  /* 0x0000000000027941 */ /* 0x000fea0003800200 */
.L_x_32694:
        /* <DEDUP_REMOVED lines=57> */
[----:B------:R-:W-:Y:S01]  /*1be0*/  HFMA2 R122, -RZ, RZ, 0, 0 ;  /* 0x00000000ff7a7431 */ /* 0x000fe200000001ff */
[----:B------:R-:W-:Y:S01]  /*1bf0*/  LOP3.LUT R10, R8, UR13, R121, 0x96, !PT ;  /* 0x0000000d080a7c12 */ /* 0x000fe2000f8e9679 */
[----:B------:R-:W-:Y:S02]  /*1c00*/  IMAD.MOV.U32 R8, RZ, RZ, R0 ;  /* 0x000000ffff087224 */ /* 0x000fe400078e0000 */
[----:B------:R-:W-:-:S07]  /*1c10*/  IMAD.MOV.U32 R0, RZ, RZ, R120 ;  /* 0x000000ffff007224 */ /* 0x000fce00078e0078 */
.L_x_32692:
[----:B------:R-:W-:Y:S05]  /*1c20*/  BSYNC.RECONVERGENT B1 ;  /* 0x0000000000017941 */ /* 0x000fea0003800200 */
.L_x_32691:
        /* <DEDUP_REMOVED lines=22> */
.L_x_32698:
        /* <DEDUP_REMOVED lines=13> */
.L_x_32700:
[----:B------:R-:W-:Y:S05]  /*1e60*/  BSYNC.RECONVERGENT B2 ;  /* 0x0000000000027941 */ /* 0x000fea0003800200 */
.L_x_32699:
        /* <DEDUP_REMOVED lines=57> */
[----:B------:R-:W-:Y:S02]  /*2200*/  LOP3.LUT R10, R8, UR13, R121, 0x96, !PT ;  /* 0x0000000d080a7c12 */ /* 0x000fe4000f8e9679 */
[----:B------:R-:W-:Y:S01]  /*2210*/  MOV R8, R0 ;  /* 0x0000000000087202 */ /* 0x000fe20000000f00 */
[----:B------:R-:W-:Y:S02]  /*2220*/  IMAD.MOV.U32 R0, RZ, RZ, R120 ;  /* 0x000000ffff007224 */ /* 0x000fe400078e0078 */
[----:B------:R-:W-:-:S07]  /*2230*/  IMAD.MOV.U32 R120, RZ, RZ, RZ ;  /* 0x000000ffff787224 */ /* 0x000fce00078e00ff */
.L_x_32697:
[----:B------:R-:W-:Y:S05]  /*2240*/  BSYNC.RECONVERGENT B1 ;  /* 0x0000000000017941 */ /* 0x000fea0003800200 */
.L_x_32696:
        /* <DEDUP_REMOVED lines=22> */
.L_x_32703:
        /* <DEDUP_REMOVED lines=13> */
.L_x_32705:
[----:B------:R-:W-:Y:S05]  /*2480*/  BSYNC.RECONVERGENT B2 ;  /* 0x0000000000027941 */ /* 0x000fea0003800200 */
.L_x_32704:
        /* <DEDUP_REMOVED lines=57> */
[----:B------:R-:W-:Y:S01]  /*2820*/  IMAD.MOV.U32 R122, RZ, RZ, RZ ;  /* 0x000000ffff7a7224 */ /* 0x000fe200078e00ff */
[----:B------:R-:W-:Y:S01]  /*2830*/  LOP3.LUT R10, R8, UR13, R121, 0x96, !PT ;  /* 0x0000000d080a7c12 */ /* 0x000fe2000f8e9679 */
[----:B------:R-:W-:Y:S01]  /*2840*/  IMAD.MOV.U32 R8, RZ, RZ, R0 ;  /* 0x000000ffff087224 */ /* 0x000fe200078e0000 */
[----:B------:R-:W-:-:S07]  /*2850*/  MOV R0, R120 ;  /* 0x0000007800007202 */ /* 0x000fce0000000f00 */
.L_x_32702:
[----:B------:R-:W-:Y:S05]  /*2860*/  BSYNC.RECONVERGENT B1 ;  /* 0x0000000000017941 */ /* 0x000fea0003800200 */
.L_x_32701:
        /* <DEDUP_REMOVED lines=22> */
.L_x_32708:
        /* <DEDUP_REMOVED lines=13> */
.L_x_32710:
[----:B------:R-:W-:Y:S05]  /*2aa0*/  BSYNC.RECONVERGENT B2 ;  /* 0x0000000000027941 */ /* 0x000fea0003800200 */
.L_x_32709:
        /* <DEDUP_REMOVED lines=61> */
.L_x_32707:
[----:B------:R-:W-:Y:S05]  /*2e80*/  BSYNC.RECONVERGENT B1 ;  /* 0x0000000000017941 */ /* 0x000fea0003800200 */
.L_x_32706:
        /* <DEDUP_REMOVED lines=22> */
.L_x_32713:
        /* <DEDUP_REMOVED lines=13> */
.L_x_32715:
[----:B------:R-:W-:Y:S05]  /*30c0*/  BSYNC.RECONVERGENT B2 ;  /* 0x0000000000027941 */ /* 0x000fea0003800200 */
.L_x_32714:
        /* <DEDUP_REMOVED lines=60> */
[----:B------:R-:W-:-:S07]  /*3490*/  IMAD.MOV.U32 R0, RZ, RZ, R120 ;  /* 0x000000ffff007224 */ /* 0x000fce00078e0078 */
.L_x_32712:
[----:B------:R-:W-:Y:S05]  /*34a0*/  BSYNC.RECONVERGENT B1 ;  /* 0x0000000000017941 */ /* 0x000fea0003800200 */
.L_x_32711:
        /* <DEDUP_REMOVED lines=22> */
.L_x_32718:
        /* <DEDUP_REMOVED lines=13> */
.L_x_32720:
[----:B------:R-:W-:Y:S05]  /*36e0*/  BSYNC.RECONVERGENT B2 ;  /* 0x0000000000027941 */ /* 0x000fea0003800200 */
.L_x_32719:
        /* <DEDUP_REMOVED lines=61> */
.L_x_32717:
[----:B------:R-:W-:Y:S05]  /*3ac0*/  BSYNC.RECONVERGENT B1 ;  /* 0x0000000000017941 */ /* 0x000fea0003800200 */
.L_x_32716:
        /* <DEDUP_REMOVED lines=8> */
[----:B------:R-:W-:-:S03]  /*3b50*/  IMAD.MOV.U32 R8, RZ, RZ, 0x2 ;  /* 0x00000002ff087424 */ /* 0x000fc600078e00ff */
        /* <DEDUP_REMOVED lines=13> */
.L_x_32723:
        /* <DEDUP_REMOVED lines=15> */
.L_x_32725:
[----:B------:R-:W-:Y:S05]  /*3d20*/  BSYNC.RECONVERGENT B2 ;  /* 0x0000000000027941 */ /* 0x000fea0003800200 */
.L_x_32724:
        /* <DEDUP_REMOVED lines=61> */
.L_x_32722:
[----:B------:R-:W-:Y:S05]  /*4100*/  BSYNC.RECONVERGENT B1 ;  /* 0x0000000000017941 */ /* 0x000fea0003800200 */
.L_x_32721:
[----:B------:R-:W-:Y:S01]  /*4110*/  I2FP.F32.U32 R109, R109 ;  /* 0x0000006d006d7245 */ /* 0x000fe20000201000 */
[----:B------:R-:W-:-:S04]  /*4120*/  HADD2.F32 R108, -RZ, R55.H1_H1 ;  /* 0x30000037ff6c7230 */ /* 0x000fc80000004100 */
        /* <DEDUP_REMOVED lines=8> */
.L_x_32686:
        /* <DEDUP_REMOVED lines=16> */
.L_x_32729:
        /* <DEDUP_REMOVED lines=13> */
.L_x_32731:
[----:B------:R-:W-:Y:S05]  /*4380*/  BSYNC.RECONVERGENT B2 ;  /* 0x0000000000027941 */ /* 0x000fea0003800200 */
.L_x_32730:
        /* <DEDUP_REMOVED lines=61> */
.L_x_32728:
[----:B------:R-:W-:Y:S05]  /*4760*/  BSYNC.RECONVERGENT B1 ;  /* 0x0000000000017941 */ /* 0x000fea0003800200 */
.L_x_32727:
[----:B------:R-:W0:Y:S01]  /*4770*/  LDC R5, c[0x0][0x404] ;  /* 0x00010100ff057b82 */ /* 0x000e220000000800 */
[----:B------:R-:W-:Y:S01]  /*4780*/  I2FP.F32.U32 R59, R56 ;  /* 0x00000038003b7245 */ /* 0x000fe20000201000 */
[----:B------:R-:W-:Y:S01]  /*4790*/  HFMA2 R56, -RZ, RZ, 0.1171875, 0 ;  /* 0x2f800000ff387431 */ /* 0x000fe200000001ff */
[----:B------:R-:W-:Y:S01]  /*47a0*/  ISETP.NE.AND P0, PT, R108, 0x1, PT ;  /* 0x000000016c00780c */ /* 0x000fe20003f05270 */
[----:B-----5:R-:W-:Y:S01]  /*47b0*/  HADD2.F32 R58, -RZ, R52.H0_H0 ;  /* 0x20000034ff3a7230 */ /* 0x020fe20000004100 */
[----:B------:R-:W-:Y:S01]  /*47c0*/  BSSY.RECONVERGENT B1, `(.L_x_32732) ;  /* 0x000005d000017945 */ /* 0x000fe20003800200 */
[----:B------:R-:W-:Y:S02]  /*47d0*/  IMAD.MOV.U32 R109, RZ, RZ, 0x2 ;  /* 0x00000002ff6d7424 */ /* 0x000fe400078e00ff */
[----:B------:R-:W1:Y:S01]  /*47e0*/  LDC R57, c[0x0][0x408] ;  /* 0x00010200ff397b82 */ /* 0x000e620000000800 */
[----:B------:R-:W-:Y:S01]  /*47f0*/  FMUL.FTZ R58, R58, R3 ;  /* 0x000000033a3a7220 */ /* 0x000fe20000410000 */
[----:B------:R-:W-:-:S05]  /*4800*/  FFMA.FTZ R8, R59, R56, 1.1641532182693481445e-10 ;  /* 0x2f0000003b087423 */ /* 0x000fca0000010038 */
[----:B0-----:R-:W-:Y:S01]  /*4810*/  FSETP.LE.FTZ.AND P1, PT, R8, R5, PT ;  /* 0x000000050800720b */ /* 0x001fe20003f33000 */
[----:B------:R-:W-:-:S03]  /*4820*/  IMAD.MOV.U32 R8, RZ, RZ, R6 ;  /* 0x000000ffff087224 */ /* 0x000fc600078e0006 */
[----:B------:R-:W-:Y:S01]  /*4830*/  P2R R119, PR, RZ, 0x2 ;  /* 0x00000002ff777803 */ /* 0x000fe20000000000 */
[----:B-1----:R-:W-:Y:S01]  /*4840*/  FMUL.FTZ R58, R58, R57 ;  /* 0x000000393a3a7220 */ /* 0x002fe20000410000 */
        /* <DEDUP_REMOVED lines=9> */
.L_x_32734:
        /* <DEDUP_REMOVED lines=13> */
.L_x_32736:
[----:B------:R-:W-:Y:S05]  /*49b0*/  BSYNC.RECONVERGENT B2 ;  /* 0x0000000000027941 */ /* 0x000fea0003800200 */
.L_x_32735:
        /* <DEDUP_REMOVED lines=61> */
.L_x_32733:
[----:B------:R-:W-:Y:S05]  /*4d90*/  BSYNC.RECONVERGENT B1 ;  /* 0x0000000000017941 */ /* 0x000fea0003800200 */
.L_x_32732:
        /* <DEDUP_REMOVED lines=19> */
.L_x_32739:
        /* <DEDUP_REMOVED lines=13> */
.L_x_32741:
[----:B------:R-:W-:Y:S05]  /*4fa0*/  BSYNC.RECONVERGENT B2 ;  /* 0x0000000000027941 */ /* 0x000fea0003800200 */
.L_x_32740:
        /* <DEDUP_REMOVED lines=61> */
.L_x_32738:
[----:B------:R-:W-:Y:S05]  /*5380*/  BSYNC.RECONVERGENT B1 ;  /* 0x0000000000017941 */ /* 0x000fea0003800200 */
.L_x_32737:
[----:B------:R-:W-:Y:S01]  /*5390*/  ISETP.NE.AND P2, PT, R110, 0x1, PT ;  /* 0x000000016e00780c */ /* 0x000fe20003f45270 */
[----:B------:R-:W-:Y:S01]  /*53a0*/  HADD2.F32 R108, -RZ, R53.H0_H0 ;  /* 0x20000035ff6c7230 */ /* 0x000fe20000004100 */
        /* <DEDUP_REMOVED lines=17> */
.L_x_32744:
        /* <DEDUP_REMOVED lines=13> */
.L_x_32746:
[----:B------:R-:W-:Y:S05]  /*5590*/  BSYNC.RECONVERGENT B2 ;  /* 0x0000000000027941 */ /* 0x000fea0003800200 */
.L_x_32745:
        /* <DEDUP_REMOVED lines=61> */
.L_x_32743:
[----:B------:R-:W-:Y:S05]  /*5970*/  BSYNC.RECONVERGENT B1 ;  /* 0x0000000000017941 */ /* 0x000fea0003800200 */
.L_x_32742:
        /* <DEDUP_REMOVED lines=19> */
.L_x_32749:
        /* <DEDUP_REMOVED lines=13> */
.L_x_32751:
[----:B------:R-:W-:Y:S05]  /*5b80*/  BSYNC.RECONVERGENT B2 ;  /* 0x0000000000027941 */ /* 0x000fea0003800200 */
.L_x_32750:
        /* <DEDUP_REMOVED lines=61> */
.L_x_32748:
[----:B------:R-:W-:Y:S05]  /*5f60*/  BSYNC.RECONVERGENT B1 ;  /* 0x0000000000017941 */ /* 0x000fea0003800200 */
.L_x_32747:
[----:B------:R-:W-:Y:S01]  /*5f70*/  ISETP.NE.AND P4, PT, R110, 0x1, PT ;  /* 0x000000016e00780c */ /* 0x000fe20003f85270 */
[----:B------:R-:W-:Y:S01]  /*5f80*/  HADD2.F32 R108, -RZ, R54.H0_H0 ;  /* 0x20000036ff6c7230 */ /* 0x000fe20000004100 */
        /* <DEDUP_REMOVED lines=17> */
.L_x_32754:
        /* <DEDUP_REMOVED lines=13> */
.L_x_32756:
[----:B------:R-:W-:Y:S05]  /*6170*/  BSYNC.RECONVERGENT B2 ;  /* 0x0000000000027941 */ /* 0x000fea0003800200 */
.L_x_32755:
        /* <DEDUP_REMOVED lines=61> */
.L_x_32753:
[----:B------:R-:W-:Y:S05]  /*6550*/  BSYNC.RECONVERGENT B1 ;  /* 0x0000000000017941 */ /* 0x000fea0003800200 */
.L_x_32752:
        /* <DEDUP_REMOVED lines=19> */
.L_x_32759:
        /* <DEDUP_REMOVED lines=13> */
.L_x_32761:
[----:B------:R-:W-:Y:S05]  /*6760*/  BSYNC.RECONVERGENT B2 ;  /* 0x0000000000027941 */ /* 0x000fea0003800200 */
.L_x_32760:
        /* <DEDUP_REMOVED lines=59> */
[----:B------:R-:W-:Y:S02]  /*6b20*/  IMAD.MOV.U32 R8, RZ, RZ, R0 ;  /* 0x000000ffff087224 */ /* 0x000fe400078e0000 */
[----:B------:R-:W-:-:S07]  /*6b30*/  IMAD.MOV.U32 R0, RZ, RZ, R110 ;  /* 0x000000ffff007224 */ /* 0x000fce00078e006e */
.L_x_32758:
[----:B------:R-:W-:Y:S05]  /*6b40*/  BSYNC.RECONVERGENT B1 ;  /* 0x0000000000017941 */ /* 0x000fea0003800200 */
.L_x_32757:
[----:B------:R-:W-:Y:S01]  /*6b50*/  ISETP.NE.AND P6, PT, R116, 0x1, PT ;  /* 0x000000017400780c */ /* 0x000fe20003fc5270 */
[----:B------:R-:W-:Y:S01]  /*6b60*/  HADD2.F32 R110, -RZ, R55.H0_H0 ;  /* 0x20000037ff6e7230 */ /* 0x000fe20000004100 */
[----:B------:R-:W-:Y:S01]  /*6b70*/  I2FP.F32.U32 R109, R8 ;  /* 0x00000008006d7245 */ /* 0x000fe20000201000 */
[----:B------:R-:W-:Y:S01]  /*6b80*/  BSSY.RECONVERGENT B1, `(.L_x_32762) ;  /* 0x000005d000017945 */ /* 0x000fe20003800200 */
[----:B------:R-:W-:Y:S02]  /*6b90*/  IMAD.MOV.U32 R111, RZ, RZ, R6 ;  /* 0x000000ffff6f7224 */ /* 0x000fe400078e0006 */
[----:B------:R-:W-:Y:S01]  /*6ba0*/  FMUL.FTZ R8, R110, R3 ;  /* 0x000000036e087220 */ /* 0x000fe20000410000 */
[----:B------:R-:W-:-:S03]  /*6bb0*/  FFMA.FTZ R110, R109, R56, 1.1641532182693481445e-10 ;  /* 0x2f0000006d6e7423 */ /* 0x000fc60000010038 */
[----:B------:R-:W-:Y:S01]  /*6bc0*/  FMUL.FTZ R109, R8, R57 ;  /* 0x00000039086d7220 */ /* 0x000fe20000410000 */
[----:B------:R-:W-:Y:S01]  /*6bd0*/  IMAD.MOV.U32 R8, RZ, RZ, 0x2 ;  /* 0x00000002ff087424 */ /* 0x000fe200078e00ff */
[----:B------:R-:W-:Y:S01]  /*6be0*/  FSETP.LE.FTZ.AND P5, PT, R110, R5, PT ;  /* 0x000000056e00720b */ /* 0x000fe20003fb3000 */
        /* <DEDUP_REMOVED lines=9> */
.L_x_32764:
        /* <DEDUP_REMOVED lines=15> */
.L_x_32766:
[----:B------:R-:W-:Y:S05]  /*6d70*/  BSYNC.RECONVERGENT B2 ;  /* 0x0000000000027941 */ /* 0x000fea0003800200 */
.L_x_32765:
        /* <DEDUP_REMOVED lines=61> */
.L_x_32763:
[----:B------:R-:W-:Y:S05]  /*7150*/  BSYNC.RECONVERGENT B1 ;  /* 0x0000000000017941 */ /* 0x000fea0003800200 */
.L_x_32762:
[----:B------:R-:W-:Y:S01]  /*7160*/  I2FP.F32.U32 R111, R111 ;  /* 0x0000006f006f7245 */ /* 0x000fe20000201000 */
[----:B------:R-:W-:Y:S01]  /*7170*/  HADD2.F32 R116, -RZ, R55.H1_H1 ;  /* 0x30000037ff747230 */ /* 0x000fe20000004100 */
[----:B------:R-:W-:-:S03]  /*7180*/  ISETP.NE.AND P6, PT, R119, RZ, PT ;  /* 0x000000ff7700720c */ /* 0x000fc60003fc5270 */
        /* <DEDUP_REMOVED lines=13> */
.L_x_32726:
        /* <DEDUP_REMOVED lines=11> */
[----:B------:R-:W-:Y:S01]  /*7310*/  SEL R110, RZ, 0x1, !P3 ;  /* 0x00000001ff6e7807 */ /* 0x000fe20005800000 */
[----:B0-----:R-:W-:-:S03]  /*7320*/  IMAD.WIDE.U32 R108, R2, 0x20, R108 ;  /* 0x00000020026c7825 */ /* 0x001fc600078e006c */
[----:B------:R-:W-:Y:S02]  /*7330*/  LOP3.LUT R111, R121, R110, RZ, 0xfc, !PT ;  /* 0x0000006e796f7212 */ /* 0x000fe400078efcff */
[----:B------:R-:W-:Y:S01]  /*7340*/  SEL R110, RZ, 0x1, !P6 ;  /* 0x00000001ff6e7807 */ /* 0x000fe20007000000 */
[----:B------:R-:W-:Y:S03]  /*7350*/  STG.E.128 desc[UR6][R108.64], R56 ;  /* 0x000000386c007986 */ /* 0x000fe6000c101d06 */
[----:B------:R-:W-:Y:S01]  /*7360*/  LOP3.LUT R110, R5, R110, RZ, 0xfc, !PT ;  /* 0x0000006e056e7212 */ /* 0x000fe200078efcff */
[----:B------:R1:W-:Y:S01]  /*7370*/  STG.E.128 desc[UR6][R108.64+0x10], R52 ;  /* 0x000010346c007986 */ /* 0x0003e2000c101d06 */
[----:B------:R-:W-:Y:S01]  /*7380*/  MOV R5, R0 ;  /* 0x0000000000057202 */ /* 0x000fe20000000f00 */
[C---:B------:R-:W-:Y:S02]  /*7390*/  VIADD R0, R2.reuse, 0x20 ;  /* 0x0000002002007836 */ /* 0x040fe40000000000 */
[----:B-1----:R-:W-:-:S05]  /*73a0*/  IMAD.WIDE.U32 R108, R2, 0x8, R118 ;  /* 0x00000008026c7825 */ /* 0x002fca00078e0076 */
[----:B------:R0:W-:Y:S02]  /*73b0*/  STG.E.64 desc[UR6][R108.64], R110 ;  /* 0x0000006e6c007986 */ /* 0x0001e4000c101b06 */
.L_x_32685:
[----:B------:R-:W-:Y:S05]  /*73c0*/  BSYNC.RECONVERGENT B0 ;  /* 0x0000000000007941 */ /* 0x000fea0003800200 */
.L_x_32684:
[----:B------:R-:W-:Y:S01]  /*73d0*/  ISETP.GE.U32.AND P0, PT, R14, 0x40, PT ;  /* 0x000000400e00780c */ /* 0x000fe20003f06070 */
[----:B------:R-:W-:Y:S03]  /*73e0*/  BSSY.RECONVERGENT B0, `(.L_x_32767) ;  /* 0x0000646000007945 */ /* 0x000fe60003800200 */
[----:B------:R-:W-:-:S09]  /*73f0*/  P2R R116, PR, RZ, 0x1 ;  /* 0x00000001ff747803 */ /* 0x000fd20000000000 */
[----:B------:R-:W-:Y:S05]  /*7400*/  @!P0 BRA `(.L_x_32768) ;  /* 0x00000064000c8947 */ /* 0x000fea0003800000 */
        /* <DEDUP_REMOVED lines=19> */
[----:B------:R-:W-:Y:S01]  /*7540*/  @!P0 IMAD.MOV.U32 R122, RZ, RZ, 0x3 ;  /* 0x00000003ff7a8424 */ /* 0x000fe200078e00ff */
[----:B------:R-:W-:Y:S01]  /*7550*/  @!P0 MOV R123, R10 ;  /* 0x0000000a007b8202 */ /* 0x000fe20000000f00 */
[--C-:B------:R-:W-:Y:S01]  /*7560*/  @!P0 IMAD.MOV.U32 R118, RZ, RZ, R5.reuse ;  /* 0x000000ffff768224 */ /* 0x100fe200078e0005 */
[----:B------:R-:W-:Y:S01]  /*7570*/  @P0 IADD3 R122, PT, PT, R8, 0x1, RZ ;  /* 0x00000001087a0810 */ /* 0x000fe20007ffe0ff */
[----:B------:R-:W-:Y:S02]  /*7580*/  @P0 IMAD.MOV.U32 R118, RZ, RZ, R5 ;  /* 0x000000ffff760224 */ /* 0x000fe400078e0005 */
[----:B------:R-:W-:Y:S01]  /*7590*/  @P0 IMAD.MOV.U32 R123, RZ, RZ, R9 ;  /* 0x000000ffff7b0224 */ /* 0x000fe200078e0009 */
[----:B------:R-:W-:Y:S06]  /*75a0*/  BRA `(.L_x_32771) ;  /* 0x0000000400287947 */ /* 0x000fec0003800000 */
.L_x_32772:
        /* <DEDUP_REMOVED lines=13> */
.L_x_32774:
[----:B------:R-:W-:Y:S05]  /*7680*/  BSYNC.RECONVERGENT B2 ;  /* 0x0000000000027941 */ /* 0x000fea0003800200 */
.L_x_32773:
        /* <DEDUP_REMOVED lines=8> */
[----:B------:R-:W-:-:S04]  /*7710*/  IMAD.WIDE.U32 R118, R119, -0x2daee0ad, RZ ;  /* 0xd2511f5377767825 */ /* 0x000fc800078e00ff */
[----:B------:R-:W-:Y:S01]  /*7720*/  IMAD.MOV.U32 R122, RZ, RZ, RZ ;  /* 0x000000ffff7a7224 */ /* 0x000fe200078e00ff */
        /* <DEDUP_REMOVED lines=49> */
[----:B------:R-:W-:-:S07]  /*7a40*/  LOP3.LUT R10, R8, UR13, R119, 0x96, !PT ;  /* 0x0000000d080a7c12 */ /* 0x000fce000f8e9677 */
.L_x_32771:
[----:B------:R-:W-:Y:S05]  /*7a50*/  BSYNC.RECONVERGENT B1 ;  /* 0x0000000000017941 */ /* 0x000fea0003800200 */
.L_x_32770:
[----:B------:R-:W0:Y:S01]  /*7a60*/  LDC R119, c[0x0][0x408] ;  /* 0x00010200ff777b82 */ /* 0x000e220000000800 */
[----:B------:R-:W-:Y:S01]  /*7a70*/  HFMA2 R120, -RZ, RZ, 0.1171875, 0 ;  /* 0x2f800000ff787431 */ /* 0x000fe200000001ff */
[----:B------:R-:W-:Y:S01]  /*7a80*/  I2FP.F32.U32 R121, R123 ;  /* 0x0000007b00797245 */ /* 0x000fe20000201000 */
[----:B-----5:R-:W-:Y:S01]  /*7a90*/  HADD2.F32 R124, -RZ, R44.H0_H0 ;  /* 0x2000002cff7c7230 */ /* 0x020fe20000004100 */
[----:B------:R-:W-:Y:S01]  /*7aa0*/  ISETP.NE.AND P1, PT, R122, 0x1, PT ;  /* 0x000000017a00780c */ /* 0x000fe20003f25270 */
[----:B------:R-:W-:Y:S03]  /*7ab0*/  BSSY.RECONVERGENT B1, `(.L_x_32775) ;  /* 0x0000060000017945 */ /* 0x000fe60003800200 */
[----:B------:R-:W1:Y:S01]  /*7ac0*/  LDC R5, c[0x0][0x404] ;  /* 0x00010100ff057b82 */ /* 0x000e620000000800 */
[----:B------:R-:W-:Y:S01]  /*7ad0*/  FMUL.FTZ R124, R124, R3 ;  /* 0x000000037c7c7220 */ /* 0x000fe20000410000 */
[----:B------:R-:W-:-:S03]  /*7ae0*/  FFMA.FTZ R8, R121, R120, 1.1641532182693481445e-10 ;  /* 0x2f00000079087423 */ /* 0x000fc60000010078 */
[----:B0-----:R-:W-:Y:S02]  /*7af0*/  FMUL.FTZ R124, R124, R119 ;  /* 0x000000777c7c7220 */ /* 0x001fe40000410000 */
[----:B-1----:R-:W-:Y:S01]  /*7b00*/  FSETP.GTU.FTZ.AND P0, PT, R8, R5, PT ;  /* 0x000000050800720b */ /* 0x002fe20003f1c000 */
[----:B------:R-:W-:-:S03]  /*7b10*/  IMAD.MOV.U32 R8, RZ, RZ, R6 ;  /* 0x000000ffff087224 */ /* 0x000fc600078e0006 */
[----:B------:R-:W-:Y:S01]  /*7b20*/  FSEL R121, R124, RZ, !P0 ;  /* 0x000000ff7c797208 */ /* 0x000fe20004000000 */
[----:B------:R-:W-:Y:S01]  /*7b30*/  IMAD.MOV.U32 R124, RZ, RZ, 0x2 ;  /* 0x00000002ff7c7424 */ /* 0x000fe200078e00ff */
        /* <DEDUP_REMOVED lines=12> */
.L_x_32777:
        /* <DEDUP_REMOVED lines=12> */
.L_x_32779:
[----:B------:R-:W-:Y:S05]  /*7cc0*/  BSYNC.RECONVERGENT B2 ;  /* 0x0000000000027941 */ /* 0x000fea0003800200 */
.L_x_32778:
[----:B------:R-:W-:Y:S01]  /*7cd0*/  IMAD.WIDE.U32 R8, R12, -0x2daee0ad, RZ ;  /* 0xd2511f530c087825 */ /* 0x000fe200078e00ff */
[----:B------:R-:W-:-:S03]  /*7ce0*/  UIADD3 UR13, UPT, UPT, UR4, -0x61c88647, URZ ;  /* 0x9e3779b9040d7890 */ /* 0x000fc6000fffe0ff */
        /* <DEDUP_REMOVED lines=53> */
[----:B------:R-:W-:Y:S01]  /*8040*/  IMAD.WIDE.U32 R8, R9, -0x326172a9, RZ ;  /* 0xcd9e8d5709087825 */ /* 0x000fe200078e00ff */
[----:B------:R-:W-:-:S03]  /*8050*/  UIADD3 UR13, UPT, UPT, UR4, -0x700cb87f, URZ ;  /* 0x8ff34781040d7890 */ /* 0x000fc6000fffe0ff */
[----:B------:R-:W-:Y:S01]  /*8060*/  IMAD.MOV.U32 R6, RZ, RZ, R8 ;  /* 0x000000ffff067224 */ /* 0x000fe200078e0008 */
[----:B------:R-:W-:Y:S01]  /*8070*/  MOV R8, R118 ;  /* 0x0000007600087202 */ /* 0x000fe20000000f00 */
[----:B------:R-:W-:Y:S01]  /*8080*/  IMAD.MOV.U32 R118, RZ, RZ, R124 ;  /* 0x000000ffff767224 */ /* 0x000fe200078e007c */
[----:B------:R-:W-:Y:S01]  /*8090*/  LOP3.LUT R9, R122, UR13, R9, 0x96, !PT ;  /* 0x0000000d7a097c12 */ /* 0x000fe2000f8e9609 */
[----:B------:R-:W-:-:S07]  /*80a0*/  IMAD.MOV.U32 R124, RZ, RZ, RZ ;  /* 0x000000ffff7c7224 */ /* 0x000fce00078e00ff */
.L_x_32776:
[----:B------:R-:W-:Y:S05]  /*80b0*/  BSYNC.RECONVERGENT B1 ;  /* 0x0000000000017941 */ /* 0x000fea0003800200 */
.L_x_32775:
        /* <DEDUP_REMOVED lines=22> */
.L_x_32782:
        /* <DEDUP_REMOVED lines=13> */
.L_x_32784:
[----:B------:R-:W-:Y:S05]  /*82f0*/  BSYNC.RECONVERGENT B2 ;  /* 0x0000000000027941 */ /* 0x000fea0003800200 */
.L_x_32783:
        /* <DEDUP_REMOVED lines=61> */
.L_x_32781:
[----:B------:R-:W-:Y:S05]  /*86d0*/  BSYNC.RECONVERGENT B1 ;  /* 0x0000000000017941 */ /* 0x000fea0003800200 */
.L_x_32780:
        /* <DEDUP_REMOVED lines=22> */
.L_x_32787:
        /* <DEDUP_REMOVED lines=13> */
.L_x_32789:
[----:B------:R-:W-:Y:S05]  /*8910*/  BSYNC.RECONVERGENT B2 ;  /* 0x0000000000027941 */ /* 0x000fea0003800200 */
.L_x_32788:
        /* <DEDUP_REMOVED lines=57> */
[----:B------:R-:W-:Y:S01]  /*8cb0*/  IMAD.MOV.U32 R124, RZ, RZ, RZ ;  /* 0x000000ffff7c7224 */ /* 0x000fe200078e00ff */
[----:B------:R-:W-:Y:S01]  /*8cc0*/  LOP3.LUT R10, R8, UR13, R123, 0x96, !PT ;  /* 0x0000000d080a7c12 */ /* 0x000fe2000f8e967b */
[----:B------:R-:W-:Y:S01]  /*8cd0*/  IMAD.MOV.U32 R8, RZ, RZ, R118 ;  /* 0x000000ffff087224 */ /* 0x000fe200078e0076 */
[----:B------:R-:W-:-:S07]  /*8ce0*/  MOV R118, R122 ;  /* 0x0000007a00767202 */ /* 0x000fce0000000f00 */
.L_x_32786:
[----:B------:R-:W-:Y:S05]  /*8cf0*/  BSYNC.RECONVERGENT B1 ;  /* 0x0000000000017941 */ /* 0x000fea0003800200 */
.L_x_32785:
        /* <DEDUP_REMOVED lines=22> */
.L_x_32792:
        /* <DEDUP_REMOVED lines=13> */
.L_x_32794:
[----:B------:R-:W-:Y:S05]  /*8f30*/  BSYNC.RECONVERGENT B2 ;  /* 0x0000000000027941 */ /* 0x000fea0003800200 */
.L_x_32793:
        /* <DEDUP_REMOVED lines=58> */
[----:B------:R-:W-:Y:S02]  /*92e0*/  LOP3.LUT R10, R8, UR13, R45, 0x96, !PT ;  /* 0x0000000d080a7c12 */ /* 0x000fe4000f8e962d */
[----:B------:R-:W-:Y:S01]  /*92f0*/  MOV R8, R118 ;  /* 0x0000007600087202 */ /* 0x000fe20000000f00 */
[----:B------:R-:W-:-:S07]  /*9300*/  IMAD.MOV.U32 R118, RZ, RZ, R44 ;  /* 0x000000ffff767224 */ /* 0x000fce00078e002c */
.L_x_32791:
[----:B------:R-:W-:Y:S05]  /*9310*/  BSYNC.RECONVERGENT B1 ;  /* 0x0000000000017941 */ /* 0x000fea0003800200 */
.L_x_32790:
        /* <DEDUP_REMOVED lines=22> */
.L_x_32797:
        /* <DEDUP_REMOVED lines=13> */
.L_x_32799:
[----:B------:R-:W-:Y:S05]  /*9550*/  BSYNC.RECONVERGENT B2 ;  /* 0x0000000000027941 */ /* 0x000fea0003800200 */
.L_x_32798:
        /* <DEDUP_REMOVED lines=59> */
[----:B------:R-:W-:Y:S01]  /*9910*/  IMAD.MOV.U32 R8, RZ, RZ, R118 ;  /* 0x000000ffff087224 */ /* 0x000fe200078e0076 */
[----:B------:R-:W-:-:S07]  /*9920*/  MOV R118, R122 ;  /* 0x0000007a00767202 */ /* 0x000fce0000000f00 */
.L_x_32796:
[----:B------:R-:W-:Y:S05]  /*9930*/  BSYNC.RECONVERGENT B1 ;  /* 0x0000000000017941 */ /* 0x000fea0003800200 */
.L_x_32795:
        /* <DEDUP_REMOVED lines=22> */
.L_x_32802:
        /* <DEDUP_REMOVED lines=13> */
.L_x_32804:
[----:B------:R-:W-:Y:S05]  /*9b70*/  BSYNC.RECONVERGENT B2 ;  /* 0x0000000000027941 */ /* 0x000fea0003800200 */
.L_x_32803:
        /* <DEDUP_REMOVED lines=61> */
.L_x_32801:
[----:B------:R-:W-:Y:S05]  /*9f50*/  BSYNC.RECONVERGENT B1 ;  /* 0x0000000000017941 */ /* 0x000fea0003800200 */
.L_x_32800:
        /* <DEDUP_REMOVED lines=22> */
.L_x_32807:
        /* <DEDUP_REMOVED lines=15> */
.L_x_32809:
[----:B------:R-:W-:Y:S05]  /*a1b0*/  BSYNC.RECONVERGENT B2 ;  /* 0x0000000000027941 */ /* 0x000fea0003800200 */
.L_x_32808:
        /* <DEDUP_REMOVED lines=61> */
.L_x_32806:
[----:B------:R-:W-:Y:S05]  /*a590*/  BSYNC.RECONVERGENT B1 ;  /* 0x0000000000017941 */ /* 0x000fea0003800200 */
.L_x_32805:
        /* <DEDUP_REMOVED lines=10> */
.L_x_32769:
        /* <DEDUP_REMOVED lines=16> */
.L_x_32813:
        /* <DEDUP_REMOVED lines=13> */
.L_x_32815:
[----:B------:R-:W-:Y:S05]  /*a810*/  BSYNC.RECONVERGENT B2 ;  /* 0x0000000000027941 */ /* 0x000fea0003800200 */
.L_x_32814:
        /* <DEDUP_REMOVED lines=54> */
[----:B------:R-:W-:Y:S02]  /*ab80*/  HFMA2 R108, -RZ, RZ, 0, 0 ;  /* 0x00000000ff6c7431 */ /* 0x000fe400000001ff */
[----:B------:R-:W-:Y:S01]  /*ab90*/  IMAD.WIDE.U32 R118, R118, -0x2daee0ad, RZ ;  /* 0xd2511f5376767825 */ /* 0x000fe200078e00ff */
[----:B------:R-:W-:Y:S02]  /*aba0*/  LOP3.LUT R9, R48, UR13, R51, 0x96, !PT ;  /* 0x0000000d30097c12 */ /* 0x000fe4000f8e9633 */
[----:B------:R-:W-:Y:S01]  /*abb0*/  MOV R6, R50 ;  /* 0x0000003200067202 */ /* 0x000fe20000000f00 */
[----:B------:R-:W-:Y:S01]  /*abc0*/  IMAD.MOV.U32 R49, RZ, RZ, R5 ;  /* 0x000000ffff317224 */ /* 0x000fe200078e0005 */
[----:B------:R-:W-:-:S07]  /*abd0*/  LOP3.LUT R10, R8, UR14, R119, 0x96, !PT ;  /* 0x0000000e080a7c12 */ /* 0x000fce000f8e9677 */
.L_x_32812:
[----:B------:R-:W-:Y:S05]  /*abe0*/  BSYNC.RECONVERGENT B1 ;  /* 0x0000000000017941 */ /* 0x000fea0003800200 */
.L_x_32811:
[----:B------:R-:W0:Y:S01]  /*abf0*/  LDC R5, c[0x0][0x404] ;  /* 0x00010100ff057b82 */ /* 0x000e220000000800 */
[----:B------:R-:W-:Y:S01]  /*ac00*/  ISETP.NE.AND P0, PT, R108, 0x1, PT ;  /* 0x000000016c00780c */ /* 0x000fe20003f05270 */
[----:B-----5:R-:W-:Y:S01]  /*ac10*/  HADD2.F32 R50, -RZ, R44.H0_H0 ;  /* 0x2000002cff327230 */ /* 0x020fe20000004100 */
[----:B------:R-:W-:Y:S01]  /*ac20*/  I2FP.F32.U32 R8, R49 ;  /* 0x0000003100087245 */ /* 0x000fe20000201000 */
[----:B------:R-:W-:Y:S01]  /*ac30*/  IMAD.MOV.U32 R49, RZ, RZ, 0x2f800000 ;  /* 0x2f800000ff317424 */ /* 0x000fe200078e00ff */
[----:B------:R-:W-:Y:S01]  /*ac40*/  BSSY.RECONVERGENT B1, `(.L_x_32816) ;  /* 0x000005d000017945 */ /* 0x000fe20003800200 */
[----:B------:R-:W-:Y:S01]  /*ac50*/  MOV R109, 0x2 ;  /* 0x00000002006d7802 */ /* 0x000fe20000000f00 */
[----:B------:R-:W-:Y:S01]  /*ac60*/  FMUL.FTZ R51, R50, R3 ;  /* 0x0000000332337220 */ /* 0x000fe20000410000 */
[----:B------:R-:W1:Y:S01]  /*ac70*/  LDC R48, c[0x0][0x408] ;  /* 0x00010200ff307b82 */ /* 0x000e620000000800 */
        /* <DEDUP_REMOVED lines=14> */
.L_x_32818:
        /* <DEDUP_REMOVED lines=13> */
.L_x_32820:
[----:B------:R-:W-:Y:S05]  /*ae30*/  BSYNC.RECONVERGENT B2 ;  /* 0x0000000000027941 */ /* 0x000fea0003800200 */
.L_x_32819:
        /* <DEDUP_REMOVED lines=61> */
.L_x_32817:
[----:B------:R-:W-:Y:S05]  /*b210*/  BSYNC.RECONVERGENT B1 ;  /* 0x0000000000017941 */ /* 0x000fea0003800200 */
.L_x_32816:
        /* <DEDUP_REMOVED lines=19> */
.L_x_32823:
        /* <DEDUP_REMOVED lines=13> */
.L_x_32825:
[----:B------:R-:W-:Y:S05]  /*b420*/  BSYNC.RECONVERGENT B2 ;  /* 0x0000000000027941 */ /* 0x000fea0003800200 */
.L_x_32824:
        /* <DEDUP_REMOVED lines=61> */
.L_x_32822:
[----:B------:R-:W-:Y:S05]  /*b800*/  BSYNC.RECONVERGENT B1 ;  /* 0x0000000000017941 */ /* 0x000fea0003800200 */
.L_x_32821:
        /* <DEDUP_REMOVED lines=19> */
.L_x_32828:
        /* <DEDUP_REMOVED lines=13> */
.L_x_32830:
[----:B------:R-:W-:Y:S05]  /*ba10*/  BSYNC.RECONVERGENT B2 ;  /* 0x0000000000027941 */ /* 0x000fea0003800200 */
.L_x_32829:
        /* <DEDUP_REMOVED lines=61> */
.L_x_32827:
[----:B------:R-:W-:Y:S05]  /*bdf0*/  BSYNC.RECONVERGENT B1 ;  /* 0x0000000000017941 */ /* 0x000fea0003800200 */
.L_x_32826:
        /* <DEDUP_REMOVED lines=19> */
.L_x_32833:
        /* <DEDUP_REMOVED lines=13> */
.L_x_32835:
[----:B------:R-:W-:Y:S05]  /*c000*/  BSYNC.RECONVERGENT B2 ;  /* 0x0000000000027941 */ /* 0x000fea0003800200 */
.L_x_32834:
        /* <DEDUP_REMOVED lines=61> */
.L_x_32832:
[----:B------:R-:W-:Y:S05]  /*c3e0*/  BSYNC.RECONVERGENT B1 ;  /* 0x0000000000017941 */ /* 0x000fea0003800200 */
.L_x_32831:
        /* <DEDUP_REMOVED lines=19> */
.L_x_32838:
        /* <DEDUP_REMOVED lines=13> */
.L_x_32840:
[----:B------:R-:W-:Y:S05]  /*c5f0*/  BSYNC.RECONVERGENT B2 ;  /* 0x0000000000027941 */ /* 0x000fea0003800200 */
.L_x_32839:
        /* <DEDUP_REMOVED lines=61> */
.L_x_32837:
[----:B------:R-:W-:Y:S05]  /*c9d0*/  BSYNC.RECONVERGENT B1 ;  /* 0x0000000000017941 */ /* 0x000fea0003800200 */
.L_x_32836:
[----:B------:R-:W-:Y:S01]  /*c9e0*/  ISETP.NE.AND P5, PT, R111, 0x1, PT ;  /* 0x000000016f00780c */ /* 0x000fe20003fa5270 */
[----:B------:R-:W-:Y:S01]  /*c9f0*/  HADD2.F32 R46, -RZ, R46.H1_H1 ;  /* 0x3000002eff2e7230 */ /* 0x000fe20000004100 */
[----:B------:R-:W-:Y:S01]  /*ca00*/  I2FP.F32.U32 R8, R8 ;  /* 0x0000000800087245 */ /* 0x000fe20000201000 */
[----:B------:R-:W-:Y:S01]  /*ca10*/  BSSY.RECONVERGENT B1, `(.L_x_32841) ;  /* 0x000005b000017945 */ /* 0x000fe20003800200 */
[----:B------:R-:W-:Y:S02]  /*ca20*/  IMAD.MOV.U32 R119, RZ, RZ, 0x2 ;  /* 0x00000002ff777424 */ /* 0x000fe400078e00ff */
[----:B------:R-:W-:Y:S01]  /*ca30*/  FMUL.FTZ R109, R46, R3 ;  /* 0x000000032e6d7220 */ /* 0x000fe20000410000 */
[----:B------:R-:W-:-:S03]  /*ca40*/  FFMA.FTZ R8, R8, R49, 1.1641532182693481445e-10 ;  /* 0x2f00000008087423 */ /* 0x000fc60000010031 */
[----:B------:R-:W-:Y:S01]  /*ca50*/  FMUL.FTZ R46, R109, R48 ;  /* 0x000000306d2e7220 */ /* 0x000fe20000410000 */
[----:B------:R-:W-:Y:S02]  /*ca60*/  MOV R109, R6 ;  /* 0x00000006006d7202 */ /* 0x000fe40000000f00 */
[----:B------:R-:W-:Y:S01]  /*ca70*/  FSETP.LE.FTZ.AND P4, PT, R8, R5, PT ;  /* 0x000000050800720b */ /* 0x000fe20003f93000 */
        /* <DEDUP_REMOVED lines=9> */
.L_x_32843:
        /* <DEDUP_REMOVED lines=13> */
.L_x_32845:
[----:B------:R-:W-:Y:S05]  /*cbe0*/  BSYNC.RECONVERGENT B2 ;  /* 0x0000000000027941 */ /* 0x000fea0003800200 */
.L_x_32844:
        /* <DEDUP_REMOVED lines=59> */
[----:B------:R-:W-:Y:S02]  /*cfa0*/  LOP3.LUT R10, R8, UR13, R111, 0x96, !PT ;  /* 0x0000000d080a7c12 */ /* 0x000fe4000f8e966f */
[----:B------:R-:W-:-:S07]  /*cfb0*/  MOV R118, R110 ;  /* 0x0000006e00767202 */ /* 0x000fce0000000f00 */
.L_x_32842:
[----:B------:R-:W-:Y:S05]  /*cfc0*/  BSYNC.RECONVERGENT B1 ;  /* 0x0000000000017941 */ /* 0x000fea0003800200 */
.L_x_32841:
[----:B------:R-:W-:Y:S01]  /*cfd0*/  ISETP.NE.AND P6, PT, R119, 0x1, PT ;  /* 0x000000017700780c */ /* 0x000fe20003fc5270 */
[----:B------:R-:W-:Y:S01]  /*cfe0*/  HADD2.F32 R110, -RZ, R47.H0_H0 ;  /* 0x2000002fff6e7230 */ /* 0x000fe20000004100 */
[----:B------:R-:W-:Y:S01]  /*cff0*/  I2FP.F32.U32 R8, R109 ;  /* 0x0000006d00087245 */ /* 0x000fe20000201000 */
[----:B------:R-:W-:Y:S01]  /*d000*/  BSSY.RECONVERGENT B1, `(.L_x_32846) ;  /* 0x000005d000017945 */ /* 0x000fe20003800200 */
[----:B------:R-:W-:Y:S02]  /*d010*/  IMAD.MOV.U32 R111, RZ, RZ, R6 ;  /* 0x000000ffff6f7224 */ /* 0x000fe400078e0006 */
[----:B------:R-:W-:Y:S01]  /*d020*/  FMUL.FTZ R109, R110, R3 ;  /* 0x000000036e6d7220 */ /* 0x000fe20000410000 */
[----:B------:R-:W-:Y:S01]  /*d030*/  FFMA.FTZ R110, R8, R49, 1.1641532182693481445e-10 ;  /* 0x2f000000086e7423 */ /* 0x000fe20000010031 */
[----:B------:R-:W-:Y:S02]  /*d040*/  HFMA2 R8, -RZ, RZ, 0, 1.1920928955078125e-07 ;  /* 0x00000002ff087431 */ /* 0x000fe400000001ff */
[----:B------:R-:W-:-:S02]  /*d050*/  FMUL.FTZ R109, R109, R48 ;  /* 0x000000306d6d7220 */ /* 0x000fc40000410000 */
[----:B------:R-:W-:Y:S01]  /*d060*/  FSETP.LE.FTZ.AND P5, PT, R110, R5, PT ;  /* 0x000000056e00720b */ /* 0x000fe20003fb3000 */
        /* <DEDUP_REMOVED lines=9> */
.L_x_32848:
        /* <DEDUP_REMOVED lines=15> */
.L_x_32850:
[----:B------:R-:W-:Y:S05]  /*d1f0*/  BSYNC.RECONVERGENT B2 ;  /* 0x0000000000027941 */ /* 0x000fea0003800200 */
.L_x_32849:
        /* <DEDUP_REMOVED lines=61> */
.L_x_32847:
[----:B------:R-:W-:Y:S05]  /*d5d0*/  BSYNC.RECONVERGENT B1 ;  /* 0x0000000000017941 */ /* 0x000fea0003800200 */
.L_x_32846:
[----:B------:R-:W-:Y:S01]  /*d5e0*/  HADD2.F32 R120, -RZ, R47.H1_H1 ;  /* 0x3000002fff787230 */ /* 0x000fe20000004100 */
[----:B------:R-:W-:Y:S02]  /*d5f0*/  I2FP.F32.U32 R110, R111 ;  /* 0x0000006f006e7245 */ /* 0x000fe40000201000 */
[----:B------:R-:W-:Y:S02]  /*d600*/  ISETP.NE.AND P6, PT, R121, RZ, PT ;  /* 0x000000ff7900720c */ /* 0x000fe40003fc5270 */
[----:B------:R-:W-:Y:S01]  /*d610*/  FMUL.FTZ R47, R120, R3 ;  /* 0x00000003782f7220 */ /* 0x000fe20000410000 */
[----:B------:R-:W-:Y:S01]  /*d620*/  FFMA.FTZ R110, R110, R49, 1.1641532182693481445e-10 ;  /* 0x2f0000006e6e7423 */ /* 0x000fe20000010031 */
[----:B------:R-:W-:Y:S02]  /*d630*/  FSEL R49, R44, RZ, P0 ;  /* 0x000000ff2c317208 */ /* 0x000fe40000000000 */
[----:B------:R-:W-:Y:S01]  /*d640*/  FMUL.FTZ R47, R47, R48 ;  /* 0x000000302f2f7220 */ /* 0x000fe20000410000 */
[----:B------:R-:W-:-:S02]  /*d650*/  FSEL R48, R50, RZ, P6 ;  /* 0x000000ff32307208 */ /* 0x000fc40003000000 */
[----:B------:R-:W-:Y:S02]  /*d660*/  FSETP.GTU.FTZ.AND P6, PT, R110, R5, PT ;  /* 0x000000056e00720b */ /* 0x000fe40003fdc000 */
[----:B------:R-:W-:Y:S02]  /*d670*/  FSEL R50, R51, RZ, P1 ;  /* 0x000000ff33327208 */ /* 0x000fe40000800000 */
[----:B------:R-:W-:Y:S02]  /*d680*/  FSEL R51, R45, RZ, P2 ;  /* 0x000000ff2d337208 */ /* 0x000fe40001000000 */
[----:B------:R-:W-:Y:S02]  /*d690*/  FSEL R47, R47, RZ, !P6 ;  /* 0x000000ff2f2f7208 */ /* 0x000fe40007000000 */
[----:B------:R-:W-:Y:S02]  /*d6a0*/  FSEL R45, R46, RZ, P4 ;  /* 0x000000ff2e2d7208 */ /* 0x000fe40002000000 */
[----:B------:R-:W-:-:S02]  /*d6b0*/  PLOP3.LUT P6, PT, P6, PT, PT, 0x8, 0x80 ;  /* 0x000000000080781c */ /* 0x000fc400037ce170 */
[----:B------:R-:W-:Y:S02]  /*d6c0*/  FSEL R44, R108, RZ, P3 ;  /* 0x000000ff6c2c7208 */ /* 0x000fe40001800000 */
[----:B------:R-:W-:-:S09]  /*d6d0*/  FSEL R46, R109, RZ, P5 ;  /* 0x000000ff6d2e7208 */ /* 0x000fd20002800000 */
.L_x_32810:
        /* <DEDUP_REMOVED lines=17> */
[----:B------:R-:W-:Y:S01]  /*d7f0*/  IMAD.MOV.U32 R5, RZ, RZ, R118 ;  /* 0x000000ffff057224 */ /* 0x000fe200078e0076 */
[----:B------:R1:W-:Y:S02]  /*d800*/  STG.E.128 desc[UR6][R108.64+0x10], R44 ;  /* 0x0000102c6c007986 */ /* 0x0003e4000c101d06 */
[C---:B-1----:R-:W-:Y:S01]  /*d810*/  IMAD.WIDE.U32 R108, R0.reuse, 0x8, R120 ;  /* 0x00000008006c7825 */ /* 0x042fe200078e0078 */
[----:B------:R-:W-:-:S04]  /*d820*/  IADD3 R0, PT, PT, R0, 0x20, RZ ;  /* 0x0000002000007810 */ /* 0x000fc80007ffe0ff */
[----:B------:R1:W-:Y:S03]  /*d830*/  STG.E.64 desc[UR6][R108.64], R110 ;  /* 0x0000006e6c007986 */ /* 0x0003e6000c101b06 */
.L_x_32768:
[----:B------:R-:W-:Y:S05]  /*d840*/  BSYNC.RECONVERGENT B0 ;  /* 0x0000000000007941 */ /* 0x000fea0003800200 */
.L_x_32767:
[----:B------:R-:W-:Y:S01]  /*d850*/  ISETP.GE.U32.AND P0, PT, R14, 0x60, PT ;  /* 0x000000600e00780c */ /* 0x000fe20003f06070 */
[----:B------:R-:W-:Y:S03]  /*d860*/  BSSY.RECONVERGENT B0, `(.L_x_32851) ;  /* 0x0000646000007945 */ /* 0x000fe60003800200 */
[----:B------:R-:W-:-:S09]  /*d870*/  P2R R118, PR, RZ, 0x1 ;  /* 0x00000001ff767803 */ /* 0x000fd20000000000 */
[----:B------:R-:W-:Y:S05]  /*d880*/  @!P0 BRA `(.L_x_32852) ;  /* 0x00000064000c8947 */ /* 0x000fea0003800000 */
[----:B------:R-:W2:Y:S02]  /*d890*/  LDC.64 R36, c[0x0][0x390] ;  /* 0x0000e400ff247b82 */ /* 0x000ea40000000a00 */
[----:B--2---:R-:W-:-:S06]  /*d8a0*/  IMAD.WIDE.U32 R36, R0, 0x10, R36 ;  /* 0x0000001000247825 */ /* 0x004fcc00078e0024 */
[----:B------:R-:W5:Y:S01]  /*d8b0*/  LDG.E.128 R36, desc[UR6][R36.64] ;  /* 0x0000000624247981 */ /* 0x000f62000c1e1d00 */
[----:B------:R-:W-:-:S04]  /*d8c0*/  UISETP.NE.U32.AND UP1, UPT, UR8, URZ, UPT ;  /* 0x000000ff0800728c */ /* 0x000fc8000bf25070 */
[----:B------:R-:W-:-:S09]  /*d8d0*/  UISETP.NE.AND.EX UP1, UPT, UR9, URZ, UPT, UP1 ;  /* 0x000000ff0900728c */ /* 0x000fd2000bf25310 */
[----:B------:R-:W-:Y:S05]  /*d8e0*/  BRA.U !UP1, `(.L_x_32853) ;  /* 0x0000003109747547 */ /* 0x000fea000b800000 */
[----:B------:R-:W2:Y:S02]  /*d8f0*/  LDC.64 R40, c[0x0][0x3a0] ;  /* 0x0000e800ff287b82 */ /* 0x000ea40000000a00 */
[----:B--2---:R-:W-:-:S05]  /*d900*/  IMAD.WIDE.U32 R122, R0, 0x20, R40 ;  /* 0x00000020007a7825 */ /* 0x004fca00078e0028 */
[----:B------:R2:W5:Y:S04]  /*d910*/  LDG.E.128 R40, desc[UR6][R122.64] ;  /* 0x000000067a287981 */ /* 0x000568000c1e1d00 */
[----:B01----:R2:W5:Y:S01]  /*d920*/  LDG.E.128 R108, desc[UR6][R122.64+0x10] ;  /* 0x000010067a6c7981 */ /* 0x003562000c1e1d00 */
[----:B------:R-:W-:Y:S01]  /*d930*/  ISETP.NE.AND P0, PT, R8, 0x1, PT ;  /* 0x000000010800780c */ /* 0x000fe20003f05270 */
[----:B------:R-:W-:Y:S01]  /*d940*/  BSSY.RECONVERGENT B1, `(.L_x_32854) ;  /* 0x0000059000017945 */ /* 0x000fe20003800200 */
[----:B------:R-:W-:Y:S01]  /*d950*/  IMAD.MOV.U32 R124, RZ, RZ, 0x2 ;  /* 0x00000002ff7c7424 */ /* 0x000fe200078e00ff */
[----:B------:R-:W-:Y:S01]  /*d960*/  MOV R121, R6 ;  /* 0x0000000600797202 */ /* 0x000fe20000000f00 */
[----:B------:R-:W-:-:S09]  /*d970*/  IMAD.MOV.U32 R120, RZ, RZ, R5 ;  /* 0x000000ffff787224 */ /* 0x000fd200078e0005 */
[----:B--2---:R-:W-:Y:S05]  /*d980*/  @!P0 BRA `(.L_x_32855) ;  /* 0x0000000400508947 */ /* 0x004fea0003800000 */
        /* <DEDUP_REMOVED lines=10> */
.L_x_32856:
        /* <DEDUP_REMOVED lines=13> */
.L_x_32858:
[----:B------:R-:W-:Y:S05]  /*db00*/  BSYNC.RECONVERGENT B2 ;  /* 0x0000000000027941 */ /* 0x000fea0003800200 */
.L_x_32857:
        /* <DEDUP_REMOVED lines=59> */
[----:B------:R-:W-:-:S07]  /*dec0*/  MOV R121, R5 ;  /* 0x0000000500797202 */ /* 0x000fce0000000f00 */
.L_x_32855:
[----:B------:R-:W-:Y:S05]  /*ded0*/  BSYNC.RECONVERGENT B1 ;  /* 0x0000000000017941 */ /* 0x000fea0003800200 */
.L_x_32854:
[----:B------:R-:W0:Y:S01]  /*dee0*/  LDC R119, c[0x0][0x408] ;  /* 0x00010200ff777b82 */ /* 0x000e220000000800 */
[----:B------:R-:W-:Y:S01]  /*def0*/  I2FP.F32.U32 R8, R121 ;  /* 0x0000007900087245 */ /* 0x000fe20000201000 */
[----:B------:R-:W-:Y:S02]  /*df00*/  HFMA2 R121, -RZ, RZ, 0.1171875, 0 ;  /* 0x2f800000ff797431 */ /* 0x000fe400000001ff */
[----:B-----5:R-:W-:Y:S01]  /*df10*/  HADD2.F32 R122, -RZ, R36.H0_H0 ;  /* 0x20000024ff7a7230 */ /* 0x020fe20000004100 */
[----:B------:R-:W-:Y:S01]  /*df20*/  ISETP.NE.AND P1, PT, R124, 0x1, PT ;  /* 0x000000017c00780c */ /* 0x000fe20003f25270 */
[----:B------:R-:W-:Y:S02]  /*df30*/  BSSY.RECONVERGENT B1, `(.L_x_32859) ;  /* 0x0000060000017945 */ /* 0x000fe40003800200 */
[----:B------:R-:W1:Y:S01]  /*df40*/  LDC R5, c[0x0][0x404] ;  /* 0x00010100ff057b82 */ /* 0x000e620000000800 */
[----:B------:R-:W-:Y:S01]  /*df50*/  FMUL.FTZ R122, R122, R3 ;  /* 0x000000037a7a7220 */ /* 0x000fe20000410000 */
[----:B------:R-:W-:-:S03]  /*df60*/  FFMA.FTZ R8, R8, R121, 1.1641532182693481445e-10 ;  /* 0x2f00000008087423 */ /* 0x000fc60000010079 */
[----:B0-----:R-:W-:Y:S02]  /*df70*/  FMUL.FTZ R122, R122, R119 ;  /* 0x000000777a7a7220 */ /* 0x001fe40000410000 */
[----:B-1----:R-:W-:Y:S02]  /*df80*/  FSETP.GTU.FTZ.AND P0, PT, R8, R5, PT ;  /* 0x000000050800720b */ /* 0x002fe40003f1c000 */
[----:B------:R-:W-:Y:S02]  /*df90*/  MOV R8, R6 ;  /* 0x0000000600087202 */ /* 0x000fe40000000f00 */
        /* <DEDUP_REMOVED lines=14> */
.L_x_32861:
        /* <DEDUP_REMOVED lines=12> */
.L_x_32863:
[----:B------:R-:W-:Y:S05]  /*e140*/  BSYNC.RECONVERGENT B2 ;  /* 0x0000000000027941 */ /* 0x000fea0003800200 */
.L_x_32862:
        /* <DEDUP_REMOVED lines=56> */
[----:B------:R-:W-:-:S03]  /*e4d0*/  IMAD.WIDE.U32 R8, R9, -0x326172a9, RZ ;  /* 0xcd9e8d5709087825 */ /* 0x000fc600078e00ff */
[----:B------:R-:W-:Y:S01]  /*e4e0*/  MOV R6, R8 ;  /* 0x0000000800067202 */ /* 0x000fe20000000f00 */
[----:B------:R-:W-:Y:S01]  /*e4f0*/  IMAD.MOV.U32 R8, RZ, RZ, R120 ;  /* 0x000000ffff087224 */ /* 0x000fe200078e0078 */
[----:B------:R-:W-:Y:S01]  /*e500*/  LOP3.LUT R9, R122, UR13, R9, 0x96, !PT ;  /* 0x0000000d7a097c12 */ /* 0x000fe2000f8e9609 */
[----:B------:R-:W-:Y:S01]  /*e510*/  IMAD.MOV.U32 R122, RZ, RZ, RZ ;  /* 0x000000ffff7a7224 */ /* 0x000fe200078e00ff */
[----:B------:R-:W-:-:S07]  /*e520*/  MOV R120, R124 ;  /* 0x0000007c00787202 */ /* 0x000fce0000000f00 */
.L_x_32860:
[----:B------:R-:W-:Y:S05]  /*e530*/  BSYNC.RECONVERGENT B1 ;  /* 0x0000000000017941 */ /* 0x000fea0003800200 */
.L_x_32859:
        /* <DEDUP_REMOVED lines=22> */
.L_x_32866:
        /* <DEDUP_REMOVED lines=13> */
.L_x_32868:
[----:B------:R-:W-:Y:S05]  /*e770*/  BSYNC.RECONVERGENT B2 ;  /* 0x0000000000027941 */ /* 0x000fea0003800200 */
.L_x_32867:
        /* <DEDUP_REMOVED lines=61> */
.L_x_32865:
[----:B------:R-:W-:Y:S05]  /*eb50*/  BSYNC.RECONVERGENT B1 ;  /* 0x0000000000017941 */ /* 0x000fea0003800200 */
.L_x_32864:
        /* <DEDUP_REMOVED lines=22> */
.L_x_32871:
        /* <DEDUP_REMOVED lines=13> */
.L_x_32873:
[----:B------:R-:W-:Y:S05]  /*ed90*/  BSYNC.RECONVERGENT B2 ;  /* 0x0000000000027941 */ /* 0x000fea0003800200 */
.L_x_32872:
        /* <DEDUP_REMOVED lines=61> */
.L_x_32870:
[----:B------:R-:W-:Y:S05]  /*f170*/  BSYNC.RECONVERGENT B1 ;  /* 0x0000000000017941 */ /* 0x000fea0003800200 */
.L_x_32869:
        /* <DEDUP_REMOVED lines=22> */
.L_x_32876:
        /* <DEDUP_REMOVED lines=13> */
.L_x_32878:
[----:B------:R-:W-:Y:S05]  /*f3b0*/  BSYNC.RECONVERGENT B2 ;  /* 0x0000000000027941 */ /* 0x000fea0003800200 */
.L_x_32877:
        /* <DEDUP_REMOVED lines=61> */
.L_x_32875:
[----:B------:R-:W-:Y:S05]  /*f790*/  BSYNC.RECONVERGENT B1 ;  /* 0x0000000000017941 */ /* 0x000fea0003800200 */
.L_x_32874:
        /* <DEDUP_REMOVED lines=22> */
.L_x_32881:
        /* <DEDUP_REMOVED lines=13> */
.L_x_32883:
[----:B------:R-:W-:Y:S05]  /*f9d0*/  BSYNC.RECONVERGENT B2 ;  /* 0x0000000000027941 */ /* 0x000fea0003800200 */
.L_x_32882:
        /* <DEDUP_REMOVED lines=61> */
.L_x_32880:
[----:B------:R-:W-:Y:S05]  /*fdb0*/  BSYNC.RECONVERGENT B1 ;  /* 0x0000000000017941 */ /* 0x000fea0003800200 */
.L_x_32879:
        /* <DEDUP_REMOVED lines=22> */
.L_x_32886:
        /* <DEDUP_REMOVED lines=13> */
.L_x_32888:
[----:B------:R-:W-:Y:S05]  /*fff0*/  BSYNC.RECONVERGENT B2 ;  /* 0x0000000000027941 */ /* 0x000fea0003800200 */
.L_x_32887:
        /* <DEDUP_REMOVED lines=61> */
.L_x_32885:
[----:B------:R-:W-:Y:S05]  /*103d0*/  BSYNC.RECONVERGENT B1 ;  /* 0x0000000000017941 */ /* 0x000fea0003800200 */
.L_x_32884:
        /* <DEDUP_REMOVED lines=22> */
.L_x_32891:
        /* <DEDUP_REMOVED lines=15> */
.L_x_32893:
[----:B------:R-:W-:Y:S05]  /*10630*/  BSYNC.RECONVERGENT B2 ;  /* 0x0000000000027941 */ /* 0x000fea0003800200 */
.L_x_32892:
        /* <DEDUP_REMOVED lines=61> */
.L_x_32890:
[----:B------:R-:W-:Y:S05]  /*10a10*/  BSYNC.RECONVERGENT B1 ;  /* 0x0000000000017941 */ /* 0x000fea0003800200 */
.L_x_32889:
        /* <DEDUP_REMOVED lines=10> */
.L_x_32853:
[----:B------:R-:W-:Y:S01]  /*10ac0*/  ISETP.NE.AND P0, PT, R8, 0x1, PT ;  /* 0x000000010800780c */ /* 0x000fe20003f05270 */
[----:B------:R-:W-:Y:S01]  /*10ad0*/  BSSY.RECONVERGENT B1, `(.L_x_32895) ;  /* 0x0000059000017945 */ /* 0x000fe20003800200 */
[----:B01----:R-:W-:Y:S02]  /*10ae0*/  HFMA2 R108, -RZ, RZ, 0, 1.1920928955078125e-07 ;  /* 0x00000002ff6c7431 */ /* 0x003fe400000001ff */
        /* <DEDUP_REMOVED lines=13> */
.L_x_32897:
        /* <DEDUP_REMOVED lines=13> */
.L_x_32899:
[----:B------:R-:W-:Y:S05]  /*10c90*/  BSYNC.RECONVERGENT B2 ;  /* 0x0000000000027941 */ /* 0x000fea0003800200 */
.L_x_32898:
        /* <DEDUP_REMOVED lines=60> */
.L_x_32896:
[----:B------:R-:W-:Y:S05]  /*11060*/  BSYNC.RECONVERGENT B1 ;  /* 0x0000000000017941 */ /* 0x000fea0003800200 */
.L_x_32895:
        /* <DEDUP_REMOVED lines=23> */
.L_x_32902:
        /* <DEDUP_REMOVED lines=13> */
.L_x_32904:
[----:B------:R-:W-:Y:S05]  /*112b0*/  BSYNC.RECONVERGENT B2 ;  /* 0x0000000000027941 */ /* 0x000fea0003800200 */
.L_x_32903:
        /* <DEDUP_REMOVED lines=61> */
.L_x_32901:
[----:B------:R-:W-:Y:S05]  /*11690*/  BSYNC.RECONVERGENT B1 ;  /* 0x0000000000017941 */ /* 0x000fea0003800200 */
.L_x_32900:
        /* <DEDUP_REMOVED lines=19> */
.L_x_32907:
        /* <DEDUP_REMOVED lines=13> */
.L_x_32909:
[----:B------:R-:W-:Y:S05]  /*118a0*/  BSYNC.RECONVERGENT B2 ;  /* 0x0000000000027941 */ /* 0x000fea0003800200 */
.L_x_32908:
        /* <DEDUP_REMOVED lines=61> */
.L_x_32906:
[----:B------:R-:W-:Y:S05]  /*11c80*/  BSYNC.RECONVERGENT B1 ;  /* 0x0000000000017941 */ /* 0x000fea0003800200 */
.L_x_32905:
        /* <DEDUP_REMOVED lines=19> */
.L_x_32912:
        /* <DEDUP_REMOVED lines=13> */
.L_x_32914:
[----:B------:R-:W-:Y:S05]  /*11e90*/  BSYNC.RECONVERGENT B2 ;  /* 0x0000000000027941 */ /* 0x000fea0003800200 */
.L_x_32913:
        /* <DEDUP_REMOVED lines=61> */
.L_x_32911:
[----:B------:R-:W-:Y:S05]  /*12270*/  BSYNC.RECONVERGENT B1 ;  /* 0x0000000000017941 */ /* 0x000fea0003800200 */
.L_x_32910:
        /* <DEDUP_REMOVED lines=19> */
.L_x_32917:
        /* <DEDUP_REMOVED lines=13> */
.L_x_32919:
[----:B------:R-:W-:Y:S05]  /*12480*/  BSYNC.RECONVERGENT B2 ;  /* 0x0000000000027941 */ /* 0x000fea0003800200 */
.L_x_32918:
        /* <DEDUP_REMOVED lines=61> */
.L_x_32916:
[----:B------:R-:W-:Y:S05]  /*12860*/  BSYNC.RECONVERGENT B1 ;  /* 0x0000000000017941 */ /* 0x000fea0003800200 */
.L_x_32915:
[----:B------:R-:W-:Y:S01]  /*12870*/  ISETP.NE.AND P4, PT, R110, 0x1, PT ;  /* 0x000000016e00780c */ /* 0x000fe20003f85270 */
[----:B------:R-:W-:Y:S01]  /*12880*/  HADD2.F32 R108, -RZ, R38.H0_H0 ;  /* 0x20000026ff6c7230 */ /* 0x000fe20000004100 */
[----:B------:R-:W-:Y:S01]  /*12890*/  I2FP.F32.U32 R8, R8 ;  /* 0x0000000800087245 */ /* 0x000fe20000201000 */
[----:B------:R-:W-:Y:S01]  /*128a0*/  BSSY.RECONVERGENT B1, `(.L_x_32920) ;  /* 0x000005b000017945 */ /* 0x000fe20003800200 */
[----:B------:R-:W-:Y:S02]  /*128b0*/  HFMA2 R111, -RZ, RZ, 0, 1.1920928955078125e-07 ;  /* 0x00000002ff6f7431 */ /* 0x000fe400000001ff */
[----:B------:R-:W-:Y:S01]  /*128c0*/  FMUL.FTZ R109, R108, R3 ;  /* 0x000000036c6d7220 */ /* 0x000fe20000410000 */
[----:B------:R-:W-:-:S03]  /*128d0*/  FFMA.FTZ R8, R8, R41, 1.1641532182693481445e-10 ;  /* 0x2f00000008087423 */ /* 0x000fc60000010029 */
[----:B------:R-:W-:Y:S01]  /*128e0*/  FMUL.FTZ R108, R109, R40 ;  /* 0x000000286d6c7220 */ /* 0x000fe20000410000 */
[----:B------:R-:W-:Y:S01]  /*128f0*/  IMAD.MOV.U32 R109, RZ, RZ, R6 ;  /* 0x000000ffff6d7224 */ /* 0x000fe200078e0006 */
        /* <DEDUP_REMOVED lines=10> */
.L_x_32922:
        /* <DEDUP_REMOVED lines=13> */
.L_x_32924:
[----:B------:R-:W-:Y:S05]  /*12a70*/  BSYNC.RECONVERGENT B2 ;  /* 0x0000000000027941 */ /* 0x000fea0003800200 */
.L_x_32923:
        /* <DEDUP_REMOVED lines=61> */
.L_x_32921:
[----:B------:R-:W-:Y:S05]  /*12e50*/  BSYNC.RECONVERGENT B1 ;  /* 0x0000000000017941 */ /* 0x000fea0003800200 */
.L_x_32920:
        /* <DEDUP_REMOVED lines=19> */
.L_x_32927:
        /* <DEDUP_REMOVED lines=13> */
.L_x_32929:
[----:B------:R-:W-:Y:S05]  /*13060*/  BSYNC.RECONVERGENT B2 ;  /* 0x0000000000027941 */ /* 0x000fea0003800200 */
.L_x_32928:
        /* <DEDUP_REMOVED lines=61> */
.L_x_32926:
[----:B------:R-:W-:Y:S05]  /*13440*/  BSYNC.RECONVERGENT B1 ;  /* 0x0000000000017941 */ /* 0x000fea0003800200 */
.L_x_32925:
        /* <DEDUP_REMOVED lines=19> */
.L_x_32932:
        /* <DEDUP_REMOVED lines=15> */
.L_x_32934:
[----:B------:R-:W-:Y:S05]  /*13670*/  BSYNC.RECONVERGENT B2 ;  /* 0x0000000000027941 */ /* 0x000fea0003800200 */
.L_x_32933:
        /* <DEDUP_REMOVED lines=61> */
.L_x_32931:
[----:B------:R-:W-:Y:S05]  /*13a50*/  BSYNC.RECONVERGENT B1 ;  /* 0x0000000000017941 */ /* 0x000fea0003800200 */
.L_x_32930:
        /* <DEDUP_REMOVED lines=16> */
.L_x_32894:
[----:B------:R-:W0:Y:S01]  /*13b60*/  LDC.64 R108, c[0x0][0x3a8] ;  /* 0x0000ea00ff6c7b82 */ /* 0x000e220000000a00 */
[----:B------:R-:W-:Y:S02]  /*13b70*/  SEL R121, RZ, 0x1000000, !P6 ;  /* 0x01000000ff797807 */ /* 0x000fe40007000000 */
[----:B------:R-:W-:Y:S02]  /*13b80*/  SEL R124, RZ, 0x10000, !P5 ;  /* 0x00010000ff7c7807 */ /* 0x000fe40006800000 */
[----:B------:R-:W-:Y:S02]  /*13b90*/  SEL R5, RZ, 0x100, !P4 ;  /* 0x00000100ff057807 */ /* 0x000fe40006000000 */
[----:B------:R-:W-:Y:S01]  /*13ba0*/  SEL R119, RZ, 0x1000000, !P2 ;  /* 0x01000000ff777807 */ /* 0x000fe20005000000 */
[----:B------:R-:W1:Y:S01]  /*13bb0*/  LDC.64 R122, c[0x0][0x3b0] ;  /* 0x0000ec00ff7a7b82 */ /* 0x000e620000000a00 */
[----:B------:R-:W-:Y:S01]  /*13bc0*/  ISETP.NE.AND P6, PT, R126, RZ, PT ;  /* 0x000000ff7e00720c */ /* 0x000fe20003fc5270 */
[----:B0-----:R-:W-:Y:S01]  /*13bd0*/  IMAD.WIDE.U32 R110, R0, 0x20, R108 ;  /* 0x00000020006e7825 */ /* 0x001fe200078e006c */
[----:B------:R-:W-:-:S02]  /*13be0*/  LOP3.LUT R109, R5, R121, R124, 0xfe, !PT ;  /* 0x00000079056d7212 */ /* 0x000fc400078efe7c */
[----:B------:R-:W-:Y:S02]  /*13bf0*/  SEL R108, RZ, 0x10000, !P1 ;  /* 0x00010000ff6c7807 */ /* 0x000fe40004800000 */
[----:B------:R-:W-:Y:S01]  /*13c00*/  SEL R5, RZ, 0x100, !P0 ;  /* 0x00000100ff057807 */ /* 0x000fe20004000000 */
[----:B------:R2:W-:Y:S01]  /*13c10*/  STG.E.128 desc[UR6][R110.64], R40 ;  /* 0x000000286e007986 */ /* 0x0005e2000c101d06 */
[C---:B-1----:R-:W-:Y:S02]  /*13c20*/  IMAD.WIDE.U32 R122, R0.reuse, 0x8, R122 ;  /* 0x00000008007a7825 */ /* 0x042fe400078e007a */
[----:B------:R-:W-:Y:S01]  /*13c30*/  LOP3.LUT R5, R5, R119, R108, 0xfe, !PT ;  /* 0x0000007705057212 */ /* 0x000fe200078efe6c */
[----:B------:R2:W-:Y:S01]  /*13c40*/  STG.E.128 desc[UR6][R110.64+0x10], R36 ;  /* 0x000010246e007986 */ /* 0x0005e2000c101d06 */
[----:B------:R-:W-:Y:S02]  /*13c50*/  SEL R108, RZ, 0x1, !P3 ;  /* 0x00000001ff6c7807 */ /* 0x000fe40005800000 */
[----:B------:R-:W-:-:S02]  /*13c60*/  IADD3 R0, PT, PT, R0, 0x20, RZ ;  /* 0x0000002000007810 */ /* 0x000fc40007ffe0ff */
[----:B------:R-:W-:Y:S02]  /*13c70*/  LOP3.LUT R109, R109, R108, RZ, 0xfc, !PT ;  /* 0x0000006c6d6d7212 */ /* 0x000fe400078efcff */
[----:B------:R-:W-:-:S04]  /*13c80*/  SEL R108, RZ, 0x1, !P6 ;  /* 0x00000001ff6c7807 */ /* 0x000fc80007000000 */
[----:B------:R-:W-:Y:S01]  /*13c90*/  LOP3.LUT R108, R5, R108, RZ, 0xfc, !PT ;  /* 0x0000006c056c7212 */ /* 0x000fe200078efcff */
[----:B------:R-:W-:-:S04]  /*13ca0*/  IMAD.MOV.U32 R5, RZ, RZ, R120 ;  /* 0x000000ffff057224 */ /* 0x000fc800078e0078 */
[----:B------:R2:W-:Y:S03]  /*13cb0*/  STG.E.64 desc[UR6][R122.64], R108 ;  /* 0x0000006c7a007986 */ /* 0x0005e6000c101b06 */
.L_x_32852:
[----:B------:R-:W-:Y:S05]  /*13cc0*/  BSYNC.RECONVERGENT B0 ;  /* 0x0000000000007941 */ /* 0x000fea0003800200 */
.L_x_32851:
[----:B------:R-:W-:Y:S01]  /*13cd0*/  ISETP.GE.U32.AND P0, PT, R14, 0x80, PT ;  /* 0x000000800e00780c */ /* 0x000fe20003f06070 */
[----:B------:R-:W-:Y:S03]  /*13ce0*/  BSSY.RECONVERGENT B0, `(.L_x_32935) ;  /* 0x0000646000007945 */ /* 0x000fe60003800200 */
[----:B------:R-:W-:-:S09]  /*13cf0*/  P2R R119, PR, RZ, 0x1 ;  /* 0x00000001ff777803 */ /* 0x000fd20000000000 */
[----:B------:R-:W-:Y:S05]  /*13d00*/  @!P0 BRA `(.L_x_32936) ;  /* 0x00000064000c8947 */ /* 0x000fea0003800000 */
[----:B------:R-:W3:Y:S02]  /*13d10*/  LDC.64 R28, c[0x0][0x390] ;  /* 0x0000e400ff1c7b82 */ /* 0x000ee40000000a00 */
[----:B---3--:R-:W-:-:S06]  /*13d20*/  IMAD.WIDE.U32 R28, R0, 0x10, R28 ;  /* 0x00000010001c7825 */ /* 0x008fcc00078e001c */
        /* <DEDUP_REMOVED lines=24> */
.L_x_32940:
        /* <DEDUP_REMOVED lines=13> */
.L_x_32942:
[----:B------:R-:W-:Y:S05]  /*13f80*/  BSYNC.RECONVERGENT B2 ;  /* 0x0000000000027941 */ /* 0x000fea0003800200 */
.L_x_32941:
[----:B------:R-:W-:Y:S01]  /*13f90*/  LOP3.LUT R122, R7, UR5, R9, 0x96, !PT ;  /* 0x00000005077a7c12 */ /* 0x000fe2000f8e9609 */
[----:B------:R-:W-:Y:S01]  /*13fa0*/  IMAD.WIDE.U32 R120, R15, -0x326172a9, RZ ;  /* 0xcd9e8d570f787825 */ /* 0x000fe200078e00ff */
[----:B------:R-:W-:Y:S01]  /*13fb0*/  UIADD3 UR13, UPT, UPT, UR4, -0x61c88647, URZ ;  /* 0x9e3779b9040d7890 */ /* 0x000fe2000fffe0ff */
[----:B------:R-:W-:Y:S02]  /*13fc0*/  MOV R125, R5 ;  /* 0x00000005007d7202 */ /* 0x000fe40000000f00 */
        /* <DEDUP_REMOVED lines=55> */
[----:B------:R-:W-:-:S07]  /*14340*/  LOP3.LUT R10, R8, UR13, R121, 0x96, !PT ;  /* 0x0000000d080a7c12 */ /* 0x000fce000f8e9679 */
.L_x_32939:
[----:B------:R-:W-:Y:S05]  /*14350*/  BSYNC.RECONVERGENT B1 ;  /* 0x0000000000017941 */ /* 0x000fea0003800200 */
.L_x_32938:
        /* <DEDUP_REMOVED lines=26> */
.L_x_32945:
        /* <DEDUP_REMOVED lines=12> */
.L_x_32947:
[----:B------:R-:W-:Y:S05]  /*145c0*/  BSYNC.RECONVERGENT B2 ;  /* 0x0000000000027941 */ /* 0x000fea0003800200 */
.L_x_32946:
        /* <DEDUP_REMOVED lines=56> */
[----:B------:R-:W-:Y:S02]  /*14950*/  UIADD3 UR13, UPT, UPT, UR4, -0x700cb87f, URZ ;  /* 0x8ff34781040d7890 */ /* 0x000fe4000fffe0ff */
[----:B------:R-:W-:Y:S01]  /*14960*/  MOV R6, R8 ;  /* 0x0000000800067202 */ /* 0x000fe20000000f00 */
[----:B------:R-:W-:Y:S01]  /*14970*/  IMAD.MOV.U32 R8, RZ, RZ, R120 ;  /* 0x000000ffff087224 */ /* 0x000fe200078e0078 */
[----:B------:R-:W-:Y:S01]  /*14980*/  MOV R120, R126 ;  /* 0x0000007e00787202 */ /* 0x000fe20000000f00 */
[----:B------:R-:W-:Y:S01]  /*14990*/  IMAD.MOV.U32 R126, RZ, RZ, RZ ;  /* 0x000000ffff7e7224 */ /* 0x000fe200078e00ff */
[----:B------:R-:W-:-:S07]  /*149a0*/  LOP3.LUT R9, R124, UR13, R9, 0x96, !PT ;  /* 0x0000000d7c097c12 */ /* 0x000fce000f8e9609 */
.L_x_32944:
[----:B------:R-:W-:Y:S05]  /*149b0*/  BSYNC.RECONVERGENT B1 ;  /* 0x0000000000017941 */ /* 0x000fea0003800200 */
.L_x_32943:
        /* <DEDUP_REMOVED lines=22> */
.L_x_32950:
        /* <DEDUP_REMOVED lines=13> */
.L_x_32952:
[----:B------:R-:W-:Y:S05]  /*14bf0*/  BSYNC.RECONVERGENT B2 ;  /* 0x0000000000027941 */ /* 0x000fea0003800200 */
.L_x_32951:
        /* <DEDUP_REMOVED lines=60> */
[----:B------:R-:W-:-:S07]  /*14fc0*/  HFMA2 R124, -RZ, RZ, 0, 0 ;  /* 0x00000000ff7c7431 */ /* 0x000fce00000001ff */
.L_x_32949:
[----:B------:R-:W-:Y:S05]  /*14fd0*/  BSYNC.RECONVERGENT B1 ;  /* 0x0000000000017941 */ /* 0x000fea0003800200 */
.L_x_32948:
        /* <DEDUP_REMOVED lines=22> */
.L_x_32955:
        /* <DEDUP_REMOVED lines=13> */
.L_x_32957:
[----:B------:R-:W-:Y:S05]  /*15210*/  BSYNC.RECONVERGENT B2 ;  /* 0x0000000000027941 */ /* 0x000fea0003800200 */
.L_x_32956:
        /* <DEDUP_REMOVED lines=61> */
.L_x_32954:
[----:B------:R-:W-:Y:S05]  /*155f0*/  BSYNC.RECONVERGENT B1 ;  /* 0x0000000000017941 */ /* 0x000fea0003800200 */
.L_x_32953:
        /* <DEDUP_REMOVED lines=22> */
.L_x_32960:
        /* <DEDUP_REMOVED lines=13> */
.L_x_32962:
[----:B------:R-:W-:Y:S05]  /*15830*/  BSYNC.RECONVERGENT B2 ;  /* 0x0000000000027941 */ /* 0x000fea0003800200 */
.L_x_32961:
        /* <DEDUP_REMOVED lines=61> */
.L_x_32959:
[----:B------:R-:W-:Y:S05]  /*15c10*/  BSYNC.RECONVERGENT B1 ;  /* 0x0000000000017941 */ /* 0x000fea0003800200 */
.L_x_32958:
        /* <DEDUP_REMOVED lines=22> */
.L_x_32965:
        /* <DEDUP_REMOVED lines=13> */
.L_x_32967:
[----:B------:R-:W-:Y:S05]  /*15e50*/  BSYNC.RECONVERGENT B2 ;  /* 0x0000000000027941 */ /* 0x000fea0003800200 */
.L_x_32966:
        /* <DEDUP_REMOVED lines=61> */
.L_x_32964:
[----:B------:R-:W-:Y:S05]  /*16230*/  BSYNC.RECONVERGENT B1 ;  /* 0x0000000000017941 */ /* 0x000fea0003800200 */
.L_x_32963:
        /* <DEDUP_REMOVED lines=22> */
.L_x_32970:
        /* <DEDUP_REMOVED lines=13> */
.L_x_32972:
[----:B------:R-:W-:Y:S05]  /*16470*/  BSYNC.RECONVERGENT B2 ;  /* 0x0000000000027941 */ /* 0x000fea0003800200 */
.L_x_32971:
        /* <DEDUP_REMOVED lines=61> */
.L_x_32969:
[----:B------:R-:W-:Y:S05]  /*16850*/  BSYNC.RECONVERGENT B1 ;  /* 0x0000000000017941 */ /* 0x000fea0003800200 */
.L_x_32968:
        /* <DEDUP_REMOVED lines=22> */
.L_x_32975:
        /* <DEDUP_REMOVED lines=15> */
.L_x_32977:
[----:B------:R-:W-:Y:S05]  /*16ab0*/  BSYNC.RECONVERGENT B2 ;  /* 0x0000000000027941 */ /* 0x000fea0003800200 */
.L_x_32976:
        /* <DEDUP_REMOVED lines=61> */
.L_x_32974:
[----:B------:R-:W-:Y:S05]  /*16e90*/  BSYNC.RECONVERGENT B1 ;  /* 0x0000000000017941 */ /* 0x000fea0003800200 */
.L_x_32973:
        /* <DEDUP_REMOVED lines=10> */
.L_x_32937:
[----:B------:R-:W-:Y:S01]  /*16f40*/  ISETP.NE.AND P0, PT, R8, 0x1, PT ;  /* 0x000000010800780c */ /* 0x000fe20003f05270 */
[----:B------:R-:W-:Y:S01]  /*16f50*/  BSSY.RECONVERGENT B1, `(.L_x_32979) ;  /* 0x0000059000017945 */ /* 0x000fe20003800200 */
[----:B012---:R-:W-:Y:S02]  /*16f60*/  HFMA2 R108, -RZ, RZ, 0, 1.1920928955078125e-07 ;  /* 0x00000002ff6c7431 */ /* 0x007fe400000001ff */
        /* <DEDUP_REMOVED lines=13> */
.L_x_32981:
        /* <DEDUP_REMOVED lines=13> */
.L_x_32983:
[----:B------:R-:W-:Y:S05]  /*17110*/  BSYNC.RECONVERGENT B2 ;  /* 0x0000000000027941 */ /* 0x000fea0003800200 */
.L_x_32982:
        /* <DEDUP_REMOVED lines=60> */
.L_x_32980:
[----:B------:R-:W-:Y:S05]  /*174e0*/  BSYNC.RECONVERGENT B1 ;  /* 0x0000000000017941 */ /* 0x000fea0003800200 */
.L_x_32979:
        /* <DEDUP_REMOVED lines=23> */
.L_x_32986:
        /* <DEDUP_REMOVED lines=13> */
.L_x_32988:
[----:B------:R-:W-:Y:S05]  /*17730*/  BSYNC.RECONVERGENT B2 ;  /* 0x0000000000027941 */ /* 0x000fea0003800200 */
.L_x_32987:
        /* <DEDUP_REMOVED lines=61> */
.L_x_32985:
[----:B------:R-:W-:Y:S05]  /*17b10*/  BSYNC.RECONVERGENT B1 ;  /* 0x0000000000017941 */ /* 0x000fea0003800200 */
.L_x_32984:
        /* <DEDUP_REMOVED lines=19> */
.L_x_32991:
        /* <DEDUP_REMOVED lines=13> */
.L_x_32993:
[----:B------:R-:W-:Y:S05]  /*17d20*/  BSYNC.RECONVERGENT B2 ;  /* 0x0000000000027941 */ /* 0x000fea0003800200 */
.L_x_32992:
        /* <DEDUP_REMOVED lines=61> */
.L_x_32990:
[----:B------:R-:W-:Y:S05]  /*18100*/  BSYNC.RECONVERGENT B1 ;  /* 0x0000000000017941 */ /* 0x000fea0003800200 */
.L_x_32989:
        /* <DEDUP_REMOVED lines=19> */
.L_x_32996:
        /* <DEDUP_REMOVED lines=13> */
.L_x_32998:
[----:B------:R-:W-:Y:S05]  /*18310*/  BSYNC.RECONVERGENT B2 ;  /* 0x0000000000027941 */ /* 0x000fea0003800200 */
.L_x_32997:
        /* <DEDUP_REMOVED lines=61> */
.L_x_32995:
[----:B------:R-:W-:Y:S05]  /*186f0*/  BSYNC.RECONVERGENT B1 ;  /* 0x0000000000017941 */ /* 0x000fea0003800200 */
.L_x_32994:
[----:B------:R-:W-:Y:S01]  /*18700*/  ISETP.NE.AND P3, PT, R111, 0x1, PT ;  /* 0x000000016f00780c */ /* 0x000fe20003f65270 */
[----:B------:R-:W-:Y:S01]  /*18710*/  HADD2.F32 R108, -RZ, R29.H1_H1 ;  /* 0x3000001dff6c7230 */ /* 0x000fe20000004100 */
[----:B------:R-:W-:Y:S01]  /*18720*/  I2FP.F32.U32 R8, R8 ;  /* 0x0000000800087245 */ /* 0x000fe20000201000 */
[----:B------:R-:W-:Y:S01]  /*18730*/  BSSY.RECONVERGENT B1, `(.L_x_32999) ;  /* 0x000005b000017945 */ /* 0x000fe20003800200 */
[----:B------:R-:W-:Y:S01]  /*18740*/  IMAD.MOV.U32 R110, RZ, RZ, 0x2 ;  /* 0x00000002ff6e7424 */ /* 0x000fe200078e00ff */
[----:B------:R-:W-:Y:S01]  /*18750*/  MOV R109, R6 ;  /* 0x00000006006d7202 */ /* 0x000fe20000000f00 */
[----:B------:R-:W-:Y:S01]  /*18760*/  FMUL.FTZ R29, R108, R3 ;  /* 0x000000036c1d7220 */ /* 0x000fe20000410000 */
[----:B------:R-:W-:-:S03]  /*18770*/  FFMA.FTZ R8, R8, R33, 1.1641532182693481445e-10 ;  /* 0x2f00000008087423 */ /* 0x000fc60000010021 */
[----:B------:R-:W-:Y:S02]  /*18780*/  FMUL.FTZ R29, R29, R32 ;  /* 0x000000201d1d7220 */ /* 0x000fe40000410000 */
[----:B------:R-:W-:Y:S01]  /*18790*/  FSETP.LE.FTZ.AND P2, PT, R8, R5, PT ;  /* 0x000000050800720b */ /* 0x000fe20003f53000 */
        /* <DEDUP_REMOVED lines=9> */
.L_x_33001:
        /* <DEDUP_REMOVED lines=13> */
.L_x_33003:
[----:B------:R-:W-:Y:S05]  /*18900*/  BSYNC.RECONVERGENT B2 ;  /* 0x0000000000027941 */ /* 0x000fea0003800200 */
.L_x_33002:
        /* <DEDUP_REMOVED lines=61> */
.L_x_33000:
[----:B------:R-:W-:Y:S05]  /*18ce0*/  BSYNC.RECONVERGENT B1 ;  /* 0x0000000000017941 */ /* 0x000fea0003800200 */
.L_x_32999:
        /* <DEDUP_REMOVED lines=19> */
.L_x_33006:
        /* <DEDUP_REMOVED lines=13> */
.L_x_33008:
[----:B------:R-:W-:Y:S05]  /*18ef0*/  BSYNC.RECONVERGENT B2 ;  /* 0x0000000000027941 */ /* 0x000fea0003800200 */
.L_x_33007:
        /* <DEDUP_REMOVED lines=61> */
.L_x_33005:
[----:B------:R-:W-:Y:S05]  /*192d0*/  BSYNC.RECONVERGENT B1 ;  /* 0x0000000000017941 */ /* 0x000fea0003800200 */
.L_x_33004:
        /* <DEDUP_REMOVED lines=19> */
.L_x_33011:
        /* <DEDUP_REMOVED lines=13> */
.L_x_33013:
[----:B------:R-:W-:Y:S05]  /*194e0*/  BSYNC.RECONVERGENT B2 ;  /* 0x0000000000027941 */ /* 0x000fea0003800200 */
.L_x_33012:
        /* <DEDUP_REMOVED lines=61> */
.L_x_33010:
[----:B------:R-:W-:Y:S05]  /*198c0*/  BSYNC.RECONVERGENT B1 ;  /* 0x0000000000017941 */ /* 0x000fea0003800200 */
.L_x_33009:
        /* <DEDUP_REMOVED lines=19> */
.L_x_33016:
        /* <DEDUP_REMOVED lines=15> */
.L_x_33018:
[----:B------:R-:W-:Y:S05]  /*19af0*/  BSYNC.RECONVERGENT B2 ;  /* 0x0000000000027941 */ /* 0x000fea0003800200 */
.L_x_33017:
        /* <DEDUP_REMOVED lines=61> */
.L_x_33015:
[----:B------:R-:W-:Y:S05]  /*19ed0*/  BSYNC.RECONVERGENT B1 ;  /* 0x0000000000017941 */ /* 0x000fea0003800200 */
.L_x_33014:
        /* <DEDUP_REMOVED lines=16> */
.L_x_32978:
[----:B------:R-:W0:Y:S01]  /*19fe0*/  LDC.64 R108, c[0x0][0x3a8] ;  /* 0x0000ea00ff6c7b82 */ /* 0x000e220000000a00 */
[----:B------:R-:W-:Y:S02]  /*19ff0*/  SEL R125, RZ, 0x1000000, !P6 ;  /* 0x01000000ff7d7807 */ /* 0x000fe40007000000 */
[----:B------:R-:W-:Y:S02]  /*1a000*/  ISETP.NE.AND P6, PT, R123, RZ, PT ;  /* 0x000000ff7b00720c */ /* 0x000fe40003fc5270 */
[----:B------:R-:W-:Y:S02]  /*1a010*/  SEL R126, RZ, 0x10000, !P5 ;  /* 0x00010000ff7e7807 */ /* 0x000fe40006800000 */
[----:B------:R-:W-:Y:S01]  /*1a020*/  SEL R5, RZ, 0x100, !P4 ;  /* 0x00000100ff057807 */ /* 0x000fe20006000000 */
[----:B------:R-:W1:Y:S01]  /*1a030*/  LDC.64 R122, c[0x0][0x3b0] ;  /* 0x0000ec00ff7a7b82 */ /* 0x000e620000000a00 */
[----:B------:R-:W-:Y:S02]  /*1a040*/  SEL R121, RZ, 0x1000000, !P2 ;  /* 0x01000000ff797807 */ /* 0x000fe40005000000 */
[----:B------:R-:W-:Y:S01]  /*1a050*/  SEL R124, RZ, 0x10000, !P1 ;  /* 0x00010000ff7c7807 */ /* 0x000fe20004800000 */
[----:B0-----:R-:W-:Y:S01]  /*1a060*/  IMAD.WIDE.U32 R110, R0, 0x20, R108 ;  /* 0x00000020006e7825 */ /* 0x001fe200078e006c */
[----:B------:R-:W-:-:S02]  /*1a070*/  LOP3.LUT R109, R5, R125, R126, 0xfe, !PT ;  /* 0x0000007d056d7212 */ /* 0x000fc400078efe7e */
[----:B------:R-:W-:Y:S02]  /*1a080*/  SEL R108, RZ, 0x1, !P3 ;  /* 0x00000001ff6c7807 */ /* 0x000fe40005800000 */
[----:B------:R-:W-:Y:S01]  /*1a090*/  SEL R5, RZ, 0x100, !P0 ;  /* 0x00000100ff057807 */ /* 0x000fe20004000000 */
[----:B------:R3:W-:Y:S01]  /*1a0a0*/  STG.E.128 desc[UR6][R110.64], R32 ;  /* 0x000000206e007986 */ /* 0x0007e2000c101d06 */
[----:B------:R-:W-:Y:S01]  /*1a0b0*/  LOP3.LUT R109, R109, R108, RZ, 0xfc, !PT ;  /* 0x0000006c6d6d7212 */ /* 0x000fe200078efcff */
[C---:B-1----:R-:W-:Y:S01]  /*1a0c0*/  IMAD.WIDE.U32 R122, R0.reuse, 0x8, R122 ;  /* 0x00000008007a7825 */ /* 0x042fe200078e007a */
[----:B------:R-:W-:Y:S01]  /*1a0d0*/  LOP3.LUT R5, R5, R121, R124, 0xfe, !PT ;  /* 0x0000007905057212 */ /* 0x000fe200078efe7c */
[----:B------:R3:W-:Y:S01]  /*1a0e0*/  STG.E.128 desc[UR6][R110.64+0x10], R28 ;  /* 0x0000101c6e007986 */ /* 0x0007e2000c101d06 */
[----:B------:R-:W-:Y:S02]  /*1a0f0*/  SEL R108, RZ, 0x1, !P6 ;  /* 0x00000001ff6c7807 */ /* 0x000fe40007000000 */
[----:B------:R-:W-:-:S02]  /*1a100*/  IADD3 R0, PT, PT, R0, 0x20, RZ ;  /* 0x0000002000007810 */ /* 0x000fc40007ffe0ff */
[----:B------:R-:W-:Y:S01]  /*1a110*/  LOP3.LUT R108, R5, R108, RZ, 0xfc, !PT ;  /* 0x0000006c056c7212 */ /* 0x000fe200078efcff */
[----:B------:R-:W-:-:S04]  /*1a120*/  IMAD.MOV.U32 R5, RZ, RZ, R120 ;  /* 0x000000ffff057224 */ /* 0x000fc800078e0078 */
[----:B------:R3:W-:Y:S03]  /*1a130*/  STG.E.64 desc[UR6][R122.64], R108 ;  /* 0x0000006c7a007986 */ /* 0x0007e6000c101b06 */
.L_x_32936:
[----:B------:R-:W-:Y:S05]  /*1a140*/  BSYNC.RECONVERGENT B0 ;  /* 0x0000000000007941 */ /* 0x000fea0003800200 */
.L_x_32935:
[----:B------:R-:W-:Y:S01]  /*1a150*/  ISETP.GE.U32.AND P0, PT, R14, 0xa0, PT ;  /* 0x000000a00e00780c */ /* 0x000fe20003f06070 */
[----:B------:R-:W-:Y:S03]  /*1a160*/  BSSY.RECONVERGENT B0, `(.L_x_33019) ;  /* 0x0000646000007945 */ /* 0x000fe60003800200 */
[----:B--23--:R-:W-:-:S09]  /*1a170*/  P2R R123, PR, RZ, 0x1 ;  /* 0x00000001ff7b7803 */ /* 0x00cfd20000000000 */
        /* <DEDUP_REMOVED lines=27> */
.L_x_33024:
        /* <DEDUP_REMOVED lines=13> */
.L_x_33026:
[----:B------:R-:W-:Y:S05]  /*1a400*/  BSYNC.RECONVERGENT B2 ;  /* 0x0000000000027941 */ /* 0x000fea0003800200 */
.L_x_33025:
        /* <DEDUP_REMOVED lines=60> */
.L_x_33023:
[----:B------:R-:W-:Y:S05]  /*1a7d0*/  BSYNC.RECONVERGENT B1 ;  /* 0x0000000000017941 */ /* 0x000fea0003800200 */
.L_x_33022:
        /* <DEDUP_REMOVED lines=26> */
.L_x_33029:
        /* <DEDUP_REMOVED lines=12> */
.L_x_33031:
[----:B------:R-:W-:Y:S05]  /*1aa40*/  BSYNC.RECONVERGENT B2 ;  /* 0x0000000000027941 */ /* 0x000fea0003800200 */
.L_x_33030:
        /* <DEDUP_REMOVED lines=62> */
.L_x_33028:
[----:B------:R-:W-:Y:S05]  /*1ae30*/  BSYNC.RECONVERGENT B1 ;  /* 0x0000000000017941 */ /* 0x000fea0003800200 */
.L_x_33027:
        /* <DEDUP_REMOVED lines=22> */
.L_x_33034:
        /* <DEDUP_REMOVED lines=13> */
.L_x_33036:
[----:B------:R-:W-:Y:S05]  /*1b070*/  BSYNC.RECONVERGENT B2 ;  /* 0x0000000000027941 */ /* 0x000fea0003800200 */
.L_x_33035:
        /* <DEDUP_REMOVED lines=61> */
.L_x_33033:
[----:B------:R-:W-:Y:S05]  /*1b450*/  BSYNC.RECONVERGENT B1 ;  /* 0x0000000000017941 */ /* 0x000fea0003800200 */
.L_x_33032:
        /* <DEDUP_REMOVED lines=22> */
.L_x_33039:
        /* <DEDUP_REMOVED lines=13> */
.L_x_33041:
[----:B------:R-:W-:Y:S05]  /*1b690*/  BSYNC.RECONVERGENT B2 ;  /* 0x0000000000027941 */ /* 0x000fea0003800200 */
.L_x_33040:
        /* <DEDUP_REMOVED lines=61> */
.L_x_33038:
[----:B------:R-:W-:Y:S05]  /*1ba70*/  BSYNC.RECONVERGENT B1 ;  /* 0x0000000000017941 */ /* 0x000fea0003800200 */
.L_x_33037:
[----:B------:R-:W-:Y:S01]  /*1ba80*/  I2FP.F32.U32 R125, R8 ;  /* 0x00000008007d7245 */ /* 0x000fe20000201000 */
[----:B------:R-:W-:Y:S01]  /*1ba90*/  HADD2.F32 R20, -RZ, R21.H1_H1 ;  /* 0x30000015ff147230 */ /* 0x000fe20000004100 */
        /* <DEDUP_REMOVED lines=20> */
.L_x_33044:
        /* <DEDUP_REMOVED lines=13> */
.L_x_33046:
[----:B------:R-:W-:Y:S05]  /*1bcb0*/  BSYNC.RECONVERGENT B2 ;  /* 0x0000000000027941 */ /* 0x000fea0003800200 */
.L_x_33045:
        /* <DEDUP_REMOVED lines=61> */
.L_x_33043:
[----:B------:R-:W-:Y:S05]  /*1c090*/  BSYNC.RECONVERGENT B1 ;  /* 0x0000000000017941 */ /* 0x000fea0003800200 */
.L_x_33042:
        /* <DEDUP_REMOVED lines=22> */
.L_x_33049:
        /* <DEDUP_REMOVED lines=13> */
.L_x_33051:
[----:B------:R-:W-:Y:S05]  /*1c2d0*/  BSYNC.RECONVERGENT B2 ;  /* 0x0000000000027941 */ /* 0x000fea0003800200 */
.L_x_33050:
        /* <DEDUP_REMOVED lines=61> */
.L_x_33048:
[----:B------:R-:W-:Y:S05]  /*1c6b0*/  BSYNC.RECONVERGENT B1 ;  /* 0x0000000000017941 */ /* 0x000fea0003800200 */
.L_x_33047:
        /* <DEDUP_REMOVED lines=22> */
.L_x_33054:
        /* <DEDUP_REMOVED lines=13> */
.L_x_33056:
[----:B------:R-:W-:Y:S05]  /*1c8f0*/  BSYNC.RECONVERGENT B2 ;  /* 0x0000000000027941 */ /* 0x000fea0003800200 */
.L_x_33055:
        /* <DEDUP_REMOVED lines=61> */
.L_x_33053:
[----:B------:R-:W-:Y:S05]  /*1ccd0*/  BSYNC.RECONVERGENT B1 ;  /* 0x0000000000017941 */ /* 0x000fea0003800200 */
.L_x_33052:
        /* <DEDUP_REMOVED lines=22> */
.L_x_33059:
        /* <DEDUP_REMOVED lines=15> */
.L_x_33061:
[----:B------:R-:W-:Y:S05]  /*1cf30*/  BSYNC.RECONVERGENT B2 ;  /* 0x0000000000027941 */ /* 0x000fea0003800200 */
.L_x_33060:
        /* <DEDUP_REMOVED lines=61> */
.L_x_33058:
[----:B------:R-:W-:Y:S05]  /*1d310*/  BSYNC.RECONVERGENT B1 ;  /* 0x0000000000017941 */ /* 0x000fea0003800200 */
.L_x_33057:
        /* <DEDUP_REMOVED lines=10> */
.L_x_33021:
        /* <DEDUP_REMOVED lines=16> */
.L_x_33065:
        /* <DEDUP_REMOVED lines=13> */
.L_x_33067:
[----:B------:R-:W-:Y:S05]  /*1d590*/  BSYNC.RECONVERGENT B2 ;  /* 0x0000000000027941 */ /* 0x000fea0003800200 */
.L_x_33066:
        /* <DEDUP_REMOVED lines=60> */
.L_x_33064:
[----:B------:R-:W-:Y:S05]  /*1d960*/  BSYNC.RECONVERGENT B1 ;  /* 0x0000000000017941 */ /* 0x000fea0003800200 */
.L_x_33063:
[----:B------:R-:W0:Y:S01]  /*1d970*/  LDC R5, c[0x0][0x404] ;  /* 0x00010100ff057b82 */ /* 0x000e220000000800 */
[----:B------:R-:W-:Y:S01]  /*1d980*/  ISETP.NE.AND P0, PT, R108, 0x1, PT ;  /* 0x000000016c00780c */ /* 0x000fe20003f05270 */
[----:B------:R-:W-:Y:S01]  /*1d990*/  IMAD.MOV.U32 R25, RZ, RZ, 0x2f800000 ;  /* 0x2f800000ff197424 */ /* 0x000fe200078e00ff */
[----:B------:R-:W-:Y:S01]  /*1d9a0*/  I2FP.F32.U32 R8, R24 ;  /* 0x0000001800087245 */ /* 0x000fe20000201000 */
[----:B-----5:R-:W-:Y:S01]  /*1d9b0*/  HADD2.F32 R24, -RZ, R20.H0_H0 ;  /* 0x20000014ff187230 */ /* 0x020fe20000004100 */
[----:B------:R-:W-:Y:S01]  /*1d9c0*/  BSSY.RECONVERGENT B1, `(.L_x_33068) ;  /* 0x000005d000017945 */ /* 0x000fe20003800200 */
[----:B------:R-:W-:Y:S02]  /*1d9d0*/  MOV R109, 0x2 ;  /* 0x00000002006d7802 */ /* 0x000fe40000000f00 */
[----:B------:R-:W1:Y:S01]  /*1d9e0*/  LDC R26, c[0x0][0x408] ;  /* 0x00010200ff1a7b82 */ /* 0x000e620000000800 */
[----:B------:R-:W-:Y:S01]  /*1d9f0*/  FFMA.FTZ R8, R8, R25, 1.1641532182693481445e-10 ;  /* 0x2f00000008087423 */ /* 0x000fe20000010019 */
[----:B------:R-:W-:-:S04]  /*1da00*/  FMUL.FTZ R27, R24, R3 ;  /* 0x00000003181b7220 */ /* 0x000fc80000410000 */
        /* <DEDUP_REMOVED lines=13> */
.L_x_33070:
        /* <DEDUP_REMOVED lines=13> */
.L_x_33072:
[----:B------:R-:W-:Y:S05]  /*1dbb0*/  BSYNC.RECONVERGENT B2 ;  /* 0x0000000000027941 */ /* 0x000fea0003800200 */
.L_x_33071:
        /* <DEDUP_REMOVED lines=61> */
.L_x_33069:
[----:B------:R-:W-:Y:S05]  /*1df90*/  BSYNC.RECONVERGENT B1 ;  /* 0x0000000000017941 */ /* 0x000fea0003800200 */
.L_x_33068:
        /* <DEDUP_REMOVED lines=19> */
.L_x_33075:
        /* <DEDUP_REMOVED lines=13> */
.L_x_33077:
[----:B------:R-:W-:Y:S05]  /*1e1a0*/  BSYNC.RECONVERGENT B2 ;  /* 0x0000000000027941 */ /* 0x000fea0003800200 */
.L_x_33076:
        /* <DEDUP_REMOVED lines=61> */
.L_x_33074:
[----:B------:R-:W-:Y:S05]  /*1e580*/  BSYNC.RECONVERGENT B1 ;  /* 0x0000000000017941 */ /* 0x000fea0003800200 */
.L_x_33073:
[----:B------:R-:W-:Y:S01]  /*1e590*/  ISETP.NE.AND P2, PT, R110, 0x1, PT ;  /* 0x000000016e00780c */ /* 0x000fe20003f45270 */
[----:B------:R-:W-:Y:S01]  /*1e5a0*/  HADD2.F32 R108, -RZ, R21.H0_H0 ;  /* 0x20000015ff6c7230 */ /* 0x000fe20000004100 */
[----:B------:R-:W-:Y:S01]  /*1e5b0*/  I2FP.F32.U32 R8, R8 ;  /* 0x0000000800087245 */ /* 0x000fe20000201000 */
[----:B------:R-:W-:Y:S01]  /*1e5c0*/  BSSY.RECONVERGENT B1, `(.L_x_33078) ;  /* 0x000005b000017945 */ /* 0x000fe20003800200 */
[----:B------:R-:W-:Y:S02]  /*1e5d0*/  HFMA2 R111, -RZ, RZ, 0, 1.1920928955078125e-07 ;  /* 0x00000002ff6f7431 */ /* 0x000fe400000001ff */
[----:B------:R-:W-:Y:S02]  /*1e5e0*/  IMAD.MOV.U32 R109, RZ, RZ, R6 ;  /* 0x000000ffff6d7224 */ /* 0x000fe400078e0006 */
        /* <DEDUP_REMOVED lines=13> */
.L_x_33080:
        /* <DEDUP_REMOVED lines=13> */
.L_x_33082:
[----:B------:R-:W-:Y:S05]  /*1e790*/  BSYNC.RECONVERGENT B2 ;  /* 0x0000000000027941 */ /* 0x000fea0003800200 */
.L_x_33081:
        /* <DEDUP_REMOVED lines=61> */
.L_x_33079:
[----:B------:R-:W-:Y:S05]  /*1eb70*/  BSYNC.RECONVERGENT B1 ;  /* 0x0000000000017941 */ /* 0x000fea0003800200 */
.L_x_33078:
        /* <DEDUP_REMOVED lines=19> */
.L_x_33085:
        /* <DEDUP_REMOVED lines=13> */
.L_x_33087:
[----:B------:R-:W-:Y:S05]  /*1ed80*/  BSYNC.RECONVERGENT B2 ;  /* 0x0000000000027941 */ /* 0x000fea0003800200 */
.L_x_33086:
        /* <DEDUP_REMOVED lines=61> */
.L_x_33084:
[----:B------:R-:W-:Y:S05]  /*1f160*/  BSYNC.RECONVERGENT B1 ;  /* 0x0000000000017941 */ /* 0x000fea0003800200 */
.L_x_33083:
        /* <DEDUP_REMOVED lines=19> */
.L_x_33090:
        /* <DEDUP_REMOVED lines=13> */
.L_x_33092:
[----:B------:R-:W-:Y:S05]  /*1f370*/  BSYNC.RECONVERGENT B2 ;  /* 0x0000000000027941 */ /* 0x000fea0003800200 */
.L_x_33091:
        /* <DEDUP_REMOVED lines=61> */
.L_x_33089:
[----:B------:R-:W-:Y:S05]  /*1f750*/  BSYNC.RECONVERGENT B1 ;  /* 0x0000000000017941 */ /* 0x000fea0003800200 */
.L_x_33088:
        /* <DEDUP_REMOVED lines=19> */
.L_x_33095:
        /* <DEDUP_REMOVED lines=13> */
.L_x_33097:
[----:B------:R-:W-:Y:S05]  /*1f960*/  BSYNC.RECONVERGENT B2 ;  /* 0x0000000000027941 */ /* 0x000fea0003800200 */
.L_x_33096:
        /* <DEDUP_REMOVED lines=61> */
.L_x_33094:
[----:B------:R-:W-:Y:S05]  /*1fd40*/  BSYNC.RECONVERGENT B1 ;  /* 0x0000000000017941 */ /* 0x000fea0003800200 */
.L_x_33093:
        /* <DEDUP_REMOVED lines=19> */
.L_x_33100:
        /* <DEDUP_REMOVED lines=15> */
.L_x_33102:
[----:B------:R-:W-:Y:S05]  /*1ff70*/  BSYNC.RECONVERGENT B2 ;  /* 0x0000000000027941 */ /* 0x000fea0003800200 */
.L_x_33101:
        /* <DEDUP_REMOVED lines=61> */
.L_x_33099:
[----:B------:R-:W-:Y:S05]  /*20350*/  BSYNC.RECONVERGENT B1 ;  /* 0x0000000000017941 */ /* 0x000fea0003800200 */
.L_x_33098:
        /* <DEDUP_REMOVED lines=10> */
[----:B------:R-:W-:-:S02]  /*20400*/  FSEL R27, R21, RZ, P2 ;  /* 0x000000ff151b7208 */ /* 0x000fc40001000000 */
[----:B------:R-:W-:Y:S02]  /*20410*/  FSEL R23, R23, RZ, !P6 ;  /* 0x000000ff17177208 */ /* 0x000fe40007000000 */
[----:B------:R-:W-:Y:S02]  /*20420*/  FSEL R21, R22, RZ, P4 ;  /* 0x000000ff16157208 */ /* 0x000fe40002000000 */
[----:B------:R-:W-:Y:S02]  /*20430*/  PLOP3.LUT P6, PT, P6, PT, PT, 0x8, 0x80 ;  /* 0x000000000080781c */ /* 0x000fe400037ce170 */
[----:B------:R-:W-:Y:S02]  /*20440*/  FSEL R20, R108, RZ, P3 ;  /* 0x000000ff6c147208 */ /* 0x000fe40001800000 */
[----:B------:R-:W-:-:S09]  /*20450*/  FSEL R22, R109, RZ, P5 ;  /* 0x000000ff6d167208 */ /* 0x000fd20002800000 */
.L_x_33062:
[----:B------:R-:W0:Y:S01]  /*20460*/  LDC.64 R108, c[0x0][0x3a8] ;  /* 0x0000ea00ff6c7b82 */ /* 0x000e220000000a00 */
[----:B------:R-:W-:Y:S02]  /*20470*/  SEL R129, RZ, 0x1000000, !P6 ;  /* 0x01000000ff817807 */ /* 0x000fe40007000000 */
[----:B------:R-:W-:Y:S02]  /*20480*/  SEL R127, RZ, 0x10000, !P5 ;  /* 0x00010000ff7f7807 */ /* 0x000fe40006800000 */
[----:B------:R-:W-:Y:S02]  /*20490*/  SEL R126, RZ, 0x100, !P4 ;  /* 0x00000100ff7e7807 */ /* 0x000fe40006000000 */
[----:B------:R-:W-:Y:S01]  /*204a0*/  ISETP.NE.AND P6, PT, R128, RZ, PT ;  /* 0x000000ff8000720c */ /* 0x000fe20003fc5270 */
[----:B------:R-:W1:Y:S01]  /*204b0*/  LDC.64 R124, c[0x0][0x3b0] ;  /* 0x0000ec00ff7c7b82 */ /* 0x000e620000000a00 */
[----:B------:R-:W-:Y:S02]  /*204c0*/  SEL R121, RZ, 0x1000000, !P2 ;  /* 0x01000000ff797807 */ /* 0x000fe40005000000 */
[----:B------:R-:W-:-:S02]  /*204d0*/  SEL R122, RZ, 0x10000, !P1 ;  /* 0x00010000ff7a7807 */ /* 0x000fc40004800000 */
[----:B------:R-:W-:-:S04]  /*204e0*/  SEL R5, RZ, 0x100, !P0 ;  /* 0x00000100ff057807 */ /* 0x000fc80004000000 */
[----:B------:R-:W-:Y:S01]  /*204f0*/  LOP3.LUT R5, R5, R121, R122, 0xfe, !PT ;  /* 0x0000007905057212 */ /* 0x000fe200078efe7a */
[----:B0-----:R-:W-:Y:S01]  /*20500*/  IMAD.WIDE.U32 R110, R0, 0x20, R108 ;  /* 0x00000020006e7825 */ /* 0x001fe200078e006c */
[----:B------:R-:W-:Y:S02]  /*20510*/  LOP3.LUT R109, R126, R129, R127, 0xfe, !PT ;  /* 0x000000817e6d7212 */ /* 0x000fe400078efe7f */
[----:B------:R-:W-:Y:S02]  /*20520*/  SEL R108, RZ, 0x1, !P3 ;  /* 0x00000001ff6c7807 */ /* 0x000fe40005800000 */
[----:B------:R2:W-:Y:S02]  /*20530*/  STG.E.128 desc[UR6][R110.64], R24 ;  /* 0x000000186e007986 */ /* 0x0005e4000c101d06 */
[----:B------:R-:W-:Y:S01]  /*20540*/  LOP3.LUT R109, R109, R108, RZ, 0xfc, !PT ;  /* 0x0000006c6d6d7212 */ /* 0x000fe200078efcff */
[C---:B-1----:R-:W-:Y:S01]  /*20550*/  IMAD.WIDE.U32 R124, R0.reuse, 0x8, R124 ;  /* 0x00000008007c7825 */ /* 0x042fe200078e007c */
[----:B------:R-:W-:Y:S01]  /*20560*/  SEL R108, RZ, 0x1, !P6 ;  /* 0x00000001ff6c7807 */ /* 0x000fe20007000000 */
[----:B------:R2:W-:Y:S01]  /*20570*/  STG.E.128 desc[UR6][R110.64+0x10], R20 ;  /* 0x000010146e007986 */ /* 0x0005e2000c101d06 */
[----:B------:R-:W-:-:S02]  /*20580*/  IADD3 R0, PT, PT, R0, 0x20, RZ ;  /* 0x0000002000007810 */ /* 0x000fc40007ffe0ff */
[----:B------:R-:W-:Y:S01]  /*20590*/  LOP3.LUT R108, R5, R108, RZ, 0xfc, !PT ;  /* 0x0000006c056c7212 */ /* 0x000fe200078efcff */
[----:B------:R-:W-:-:S04]  /*205a0*/  IMAD.MOV.U32 R5, RZ, RZ, R120 ;  /* 0x000000ffff057224 */ /* 0x000fc800078e0078 */
[----:B------:R2:W-:Y:S03]  /*205b0*/  STG.E.64 desc[UR6][R124.64], R108 ;  /* 0x0000006c7c007986 */ /* 0x0005e6000c101b06 */
.L_x_33020:
[----:B------:R-:W-:Y:S05]  /*205c0*/  BSYNC.RECONVERGENT B0 ;  /* 0x0000000000007941 */ /* 0x000fea0003800200 */
.L_x_33019:
[----:B------:R-:W-:Y:S01]  /*205d0*/  ISETP.GE.U32.AND P0, PT, R14, 0xc0, PT ;  /* 0x000000c00e00780c */ /* 0x000fe20003f06070 */
[----:B------:R-:W-:Y:S03]  /*205e0*/  BSSY.RECONVERGENT B0, `(.L_x_33103) ;  /* 0x0000645000007945 */ /* 0x000fe60003800200 */
[----:B--2---:R-:W-:-:S09]  /*205f0*/  P2R R124, PR, RZ, 0x1 ;  /* 0x00000001ff7c7803 */ /* 0x004fd20000000000 */
[----:B------:R-:W-:Y:S05]  /*20600*/  @!P0 BRA `(.L_x_33104) ;  /* 0x0000006400088947 */ /* 0x000fea0003800000 */
[----:B01----:R-:W0:Y:S02]  /*20610*/  LDC.64 R108, c[0x0][0x390] ;  /* 0x0000e400ff6c7b82 */ /* 0x003e240000000a00 */
        /* <DEDUP_REMOVED lines=25> */
.L_x_33108:
        /* <DEDUP_REMOVED lines=13> */
.L_x_33110:
[----:B------:R-:W-:Y:S05]  /*20880*/  BSYNC.RECONVERGENT B2 ;  /* 0x0000000000027941 */ /* 0x000fea0003800200 */
.L_x_33109:
        /* <DEDUP_REMOVED lines=60> */
.L_x_33107:
[----:B------:R-:W-:Y:S05]  /*20c50*/  BSYNC.RECONVERGENT B1 ;  /* 0x0000000000017941 */ /* 0x000fea0003800200 */
.L_x_33106:
[----:B------:R-:W0:Y:S01]  /*20c60*/  LDC R121, c[0x0][0x408] ;  /* 0x00010200ff797b82 */ /* 0x000e220000000800 */
[----:B------:R-:W-:Y:S01]  /*20c70*/  I2FP.F32.U32 R125, R122 ;  /* 0x0000007a007d7245 */ /* 0x000fe20000201000 */
[----:B------:R-:W-:Y:S02]  /*20c80*/  HFMA2 R122, -RZ, RZ, 0.1171875, 0 ;  /* 0x2f800000ff7a7431 */ /* 0x000fe400000001ff */
[----:B-----5:R-:W-:Y:S01]  /*20c90*/  HADD2.F32 R126, -RZ, R108.H0_H0 ;  /* 0x2000006cff7e7230 */ /* 0x020fe20000004100 */
        /* <DEDUP_REMOVED lines=22> */
.L_x_33113:
        /* <DEDUP_REMOVED lines=12> */
.L_x_33115:
[----:B------:R-:W-:Y:S05]  /*20ec0*/  BSYNC.RECONVERGENT B2 ;  /* 0x0000000000027941 */ /* 0x000fea0003800200 */
.L_x_33114:
        /* <DEDUP_REMOVED lines=62> */
.L_x_33112:
[----:B------:R-:W-:Y:S05]  /*212b0*/  BSYNC.RECONVERGENT B1 ;  /* 0x0000000000017941 */ /* 0x000fea0003800200 */
.L_x_33111:
        /* <DEDUP_REMOVED lines=22> */
.L_x_33118:
        /* <DEDUP_REMOVED lines=13> */
.L_x_33120:
[----:B------:R-:W-:Y:S05]  /*214f0*/  BSYNC.RECONVERGENT B2 ;  /* 0x0000000000027941 */ /* 0x000fea0003800200 */
.L_x_33119:
        /* <DEDUP_REMOVED lines=61> */
.L_x_33117:
[----:B------:R-:W-:Y:S05]  /*218d0*/  BSYNC.RECONVERGENT B1 ;  /* 0x0000000000017941 */ /* 0x000fea0003800200 */
.L_x_33116:
        /* <DEDUP_REMOVED lines=22> */
.L_x_33123:
        /* <DEDUP_REMOVED lines=13> */
.L_x_33125:
[----:B------:R-:W-:Y:S05]  /*21b10*/  BSYNC.RECONVERGENT B2 ;  /* 0x0000000000027941 */ /* 0x000fea0003800200 */
.L_x_33124:
        /* <DEDUP_REMOVED lines=61> */
.L_x_33122:
[----:B------:R-:W-:Y:S05]  /*21ef0*/  BSYNC.RECONVERGENT B1 ;  /* 0x0000000000017941 */ /* 0x000fea0003800200 */
.L_x_33121:
        /* <DEDUP_REMOVED lines=22> */
.L_x_33128:
        /* <DEDUP_REMOVED lines=13> */
.L_x_33130:
[----:B------:R-:W-:Y:S05]  /*22130*/  BSYNC.RECONVERGENT B2 ;  /* 0x0000000000027941 */ /* 0x000fea0003800200 */
.L_x_33129:
        /* <DEDUP_REMOVED lines=61> */
.L_x_33127:
[----:B------:R-:W-:Y:S05]  /*22510*/  BSYNC.RECONVERGENT B1 ;  /* 0x0000000000017941 */ /* 0x000fea0003800200 */
.L_x_33126:
        /* <DEDUP_REMOVED lines=22> */
.L_x_33133:
        /* <DEDUP_REMOVED lines=13> */
.L_x_33135:
[----:B------:R-:W-:Y:S05]  /*22750*/  BSYNC.RECONVERGENT B2 ;  /* 0x0000000000027941 */ /* 0x000fea0003800200 */
.L_x_33134:
        /* <DEDUP_REMOVED lines=61> */
.L_x_33132:
[----:B------:R-:W-:Y:S05]  /*22b30*/  BSYNC.RECONVERGENT B1 ;  /* 0x0000000000017941 */ /* 0x000fea0003800200 */
.L_x_33131:
        /* <DEDUP_REMOVED lines=22> */
.L_x_33138:
        /* <DEDUP_REMOVED lines=13> */
.L_x_33140:
[----:B------:R-:W-:Y:S05]  /*22d70*/  BSYNC.RECONVERGENT B2 ;  /* 0x0000000000027941 */ /* 0x000fea0003800200 */
.L_x_33139:
        /* <DEDUP_REMOVED lines=61> */
.L_x_33137:
[----:B------:R-:W-:Y:S05]  /*23150*/  BSYNC.RECONVERGENT B1 ;  /* 0x0000000000017941 */ /* 0x000fea0003800200 */
.L_x_33136:
        /* <DEDUP_REMOVED lines=22> */
.L_x_33143:
        /* <DEDUP_REMOVED lines=15> */
.L_x_33145:
[----:B------:R-:W-:Y:S05]  /*233b0*/  BSYNC.RECONVERGENT B2 ;  /* 0x0000000000027941 */ /* 0x000fea0003800200 */
.L_x_33144:
        /* <DEDUP_REMOVED lines=61> */
.L_x_33142:
[----:B------:R-:W-:Y:S05]  /*23790*/  BSYNC.RECONVERGENT B1 ;  /* 0x0000000000017941 */ /* 0x000fea0003800200 */
.L_x_33141:
        /* <DEDUP_REMOVED lines=10> */
.L_x_33105:
        /* <DEDUP_REMOVED lines=16> */
.L_x_33149:
        /* <DEDUP_REMOVED lines=13> */
.L_x_33151:
[----:B------:R-:W-:Y:S05]  /*23a10*/  BSYNC.RECONVERGENT B2 ;  /* 0x0000000000027941 */ /* 0x000fea0003800200 */
.L_x_33150:
        /* <DEDUP_REMOVED lines=60> */
.L_x_33148:
[----:B------:R-:W-:Y:S05]  /*23de0*/  BSYNC.RECONVERGENT B1 ;  /* 0x0000000000017941 */ /* 0x000fea0003800200 */
.L_x_33147:
[----:B------:R-:W0:Y:S01]  /*23df0*/  LDC R5, c[0x0][0x404] ;  /* 0x00010100ff057b82 */ /* 0x000e220000000800 */
[----:B------:R-:W-:Y:S01]  /*23e00*/  I2FP.F32.U32 R19, R16 ;  /* 0x0000001000137245 */ /* 0x000fe20000201000 */
[----:B------:R-:W-:Y:S01]  /*23e10*/  IMAD.MOV.U32 R16, RZ, RZ, 0x2f800000 ;  /* 0x2f800000ff107424 */ /* 0x000fe200078e00ff */
[----:B------:R-:W-:Y:S01]  /*23e20*/  BSSY.RECONVERGENT B1, `(.L_x_33152) ;  /* 0x000005f000017945 */ /* 0x000fe20003800200 */
[----:B-----5:R-:W-:Y:S01]  /*23e30*/  HADD2.F32 R18, -RZ, R108.H0_H0 ;  /* 0x2000006cff127230 */ /* 0x020fe20000004100 */
[----:B------:R-:W-:Y:S01]  /*23e40*/  MOV R113, 0x2 ;  /* 0x0000000200717802 */ /* 0x000fe20000000f00 */
[----:B------:R-:W-:Y:S02]  /*23e50*/  FFMA.FTZ R8, R19, R16, 1.1641532182693481445e-10 ;  /* 0x2f00000013087423 */ /* 0x000fe40000010010 */
[----:B------:R-:W1:Y:S01]  /*23e60*/  LDC R17, c[0x0][0x408] ;  /* 0x00010200ff117b82 */ /* 0x000e620000000800 */
[----:B------:R-:W-:Y:S02]  /*23e70*/  FMUL.FTZ R18, R18, R3 ;  /* 0x0000000312127220 */ /* 0x000fe40000410000 */
[----:B0-----:R-:W-:Y:S01]  /*23e80*/  FSETP.LE.FTZ.AND P0, PT, R8, R5, PT ;  /* 0x000000050800720b */ /* 0x001fe20003f13000 */
[----:B------:R-:W-:-:S03]  /*23e90*/  IMAD.MOV.U32 R8, RZ, RZ, R6 ;  /* 0x000000ffff087224 */ /* 0x000fc600078e0006 */
[----:B------:R-:W-:Y:S02]  /*23ea0*/  P2R R125, PR, RZ, 0x1 ;  /* 0x00000001ff7d7803 */ /* 0x000fe40000000000 */
[----:B------:R-:W-:Y:S01]  /*23eb0*/  ISETP.NE.AND P0, PT, R112, 0x1, PT ;  /* 0x000000017000780c */ /* 0x000fe20003f05270 */
[----:B-1----:R-:W-:-:S12]  /*23ec0*/  FMUL.FTZ R18, R18, R17 ;  /* 0x0000001112127220 */ /* 0x002fd80000410000 */
        /* <DEDUP_REMOVED lines=9> */
.L_x_33154:
        /* <DEDUP_REMOVED lines=13> */
.L_x_33156:
[----:B------:R-:W-:Y:S05]  /*24030*/  BSYNC.RECONVERGENT B2 ;  /* 0x0000000000027941 */ /* 0x000fea0003800200 */
.L_x_33155:
        /* <DEDUP_REMOVED lines=61> */
.L_x_33153:
[----:B------:R-:W-:Y:S05]  /*24410*/  BSYNC.RECONVERGENT B1 ;  /* 0x0000000000017941 */ /* 0x000fea0003800200 */
.L_x_33152:
        /* <DEDUP_REMOVED lines=19> */
.L_x_33159:
        /* <DEDUP_REMOVED lines=13> */
.L_x_33161:
[----:B------:R-:W-:Y:S05]  /*24620*/  BSYNC.RECONVERGENT B2 ;  /* 0x0000000000027941 */ /* 0x000fea0003800200 */
.L_x_33160:
        /* <DEDUP_REMOVED lines=59> */
[----:B------:R-:W-:Y:S02]  /*249e0*/  LOP3.LUT R10, R8, UR14, R115, 0x96, !PT ;  /* 0x0000000e080a7c12 */ /* 0x000fe4000f8e9673 */
[----:B------:R-:W-:-:S07]  /*249f0*/  MOV R120, R114 ;  /* 0x0000007200787202 */ /* 0x000fce0000000f00 */
.L_x_33158:
[----:B------:R-:W-:Y:S05]  /*24a00*/  BSYNC.RECONVERGENT B1 ;  /* 0x0000000000017941 */ /* 0x000fea0003800200 */
.L_x_33157:
[----:B------:R-:W-:Y:S01]  /*24a10*/  ISETP.NE.AND P2, PT, R112, 0x1, PT ;  /* 0x000000017000780c */ /* 0x000fe20003f45270 */
[----:B------:R-:W-:Y:S01]  /*24a20*/  HADD2.F32 R8, -RZ, R109.H0_H0 ;  /* 0x2000006dff087230 */ /* 0x000fe20000004100 */
        /* <DEDUP_REMOVED lines=17> */
.L_x_33164:
        /* <DEDUP_REMOVED lines=13> */
.L_x_33166:
[----:B------:R-:W-:Y:S05]  /*24c10*/  BSYNC.RECONVERGENT B2 ;  /* 0x0000000000027941 */ /* 0x000fea0003800200 */
.L_x_33165:
        /* <DEDUP_REMOVED lines=61> */
.L_x_33163:
[----:B------:R-:W-:Y:S05]  /*24ff0*/  BSYNC.RECONVERGENT B1 ;  /* 0x0000000000017941 */ /* 0x000fea0003800200 */
.L_x_33162:
        /* <DEDUP_REMOVED lines=19> */
.L_x_33169:
        /* <DEDUP_REMOVED lines=13> */
.L_x_33171:
[----:B------:R-:W-:Y:S05]  /*25200*/  BSYNC.RECONVERGENT B2 ;  /* 0x0000000000027941 */ /* 0x000fea0003800200 */
.L_x_33170:
        /* <DEDUP_REMOVED lines=61> */
.L_x_33168:
[----:B------:R-:W-:Y:S05]  /*255e0*/  BSYNC.RECONVERGENT B1 ;  /* 0x0000000000017941 */ /* 0x000fea0003800200 */
.L_x_33167:
        /* <DEDUP_REMOVED lines=19> */
.L_x_33174:
        /* <DEDUP_REMOVED lines=13> */
.L_x_33176:
[----:B------:R-:W-:Y:S05]  /*257f0*/  BSYNC.RECONVERGENT B2 ;  /* 0x0000000000027941 */ /* 0x000fea0003800200 */
.L_x_33175:
        /* <DEDUP_REMOVED lines=56> */
[----:B------:R-:W-:Y:S01]  /*25b80*/  IMAD.WIDE.U32 R114, R115, -0x2daee0ad, RZ ;  /* 0xd2511f5373727825 */ /* 0x000fe200078e00ff */
[----:B------:R-:W-:-:S03]  /*25b90*/  UIADD3 UR13, UPT, UPT, UR5, -0x695add53, URZ ;  /* 0x96a522ad050d7890 */ /* 0x000fc6000fffe0ff */
[----:B------:R-:W-:Y:S02]  /*25ba0*/  IMAD.MOV.U32 R120, RZ, RZ, R114 ;  /* 0x000000ffff787224 */ /* 0x000fe400078e0072 */
[----:B------:R-:W-:Y:S01]  /*25bb0*/  HFMA2 R114, -RZ, RZ, 0, 0 ;  /* 0x00000000ff727431 */ /* 0x000fe200000001ff */
[----:B------:R-:W-:-:S07]  /*25bc0*/  LOP3.LUT R10, R8, UR13, R115, 0x96, !PT ;  /* 0x0000000d080a7c12 */ /* 0x000fce000f8e9673 */
.L_x_33173:
[----:B------:R-:W-:Y:S05]  /*25bd0*/  BSYNC.RECONVERGENT B1 ;  /* 0x0000000000017941 */ /* 0x000fea0003800200 */
.L_x_33172:
        /* <DEDUP_REMOVED lines=19> */
.L_x_33179:
        /* <DEDUP_REMOVED lines=13> */
.L_x_33181:
[----:B------:R-:W-:Y:S05]  /*25de0*/  BSYNC.RECONVERGENT B2 ;  /* 0x0000000000027941 */ /* 0x000fea0003800200 */
.L_x_33180:
        /* <DEDUP_REMOVED lines=61> */
.L_x_33178:
[----:B------:R-:W-:Y:S05]  /*261c0*/  BSYNC.RECONVERGENT B1 ;  /* 0x0000000000017941 */ /* 0x000fea0003800200 */
.L_x_33177:
[----:B------:R-:W-:Y:S01]  /*261d0*/  ISETP.NE.AND P6, PT, R121, 0x1, PT ;  /* 0x000000017900780c */ /* 0x000fe20003fc5270 */
[----:B------:R-:W-:Y:S01]  /*261e0*/  HADD2.F32 R8, -RZ, R111.H0_H0 ;  /* 0x2000006fff087230 */ /* 0x000fe20000004100 */
[----:B------:R-:W-:Y:S01]  /*261f0*/  I2FP.F32.U32 R115, R110 ;  /* 0x0000006e00737245 */ /* 0x000fe20000201000 */
[----:B------:R-:W-:Y:S03]  /*26200*/  BSSY.RECONVERGENT B1, `(.L_x_33182) ;  /* 0x000005d000017945 */ /* 0x000fe60003800200 */
[----:B------:R-:W-:Y:S01]  /*26210*/  FMUL.FTZ R8, R8, R3 ;  /* 0x0000000308087220 */ /* 0x000fe20000410000 */
[----:B------:R-:W-:Y:S01]  /*26220*/  FFMA.FTZ R110, R115, R16, 1.1641532182693481445e-10 ;  /* 0x2f000000736e7423 */ /* 0x000fe20000010010 */
[----:B------:R-:W-:Y:S02]  /*26230*/  IMAD.MOV.U32 R115, RZ, RZ, R6 ;  /* 0x000000ffff737224 */ /* 0x000fe400078e0006 */
[----:B------:R-:W-:Y:S01]  /*26240*/  FMUL.FTZ R114, R8, R17 ;  /* 0x0000001108727220 */ /* 0x000fe20000410000 */
[----:B------:R-:W-:Y:S01]  /*26250*/  HFMA2 R8, -RZ, RZ, 0, 1.1920928955078125e-07 ;  /* 0x00000002ff087431 */ /* 0x000fe200000001ff */
        /* <DEDUP_REMOVED lines=10> */
.L_x_33184:
        /* <DEDUP_REMOVED lines=15> */
.L_x_33186:
[----:B------:R-:W-:Y:S05]  /*263f0*/  BSYNC.RECONVERGENT B2 ;  /* 0x0000000000027941 */ /* 0x000fea0003800200 */
.L_x_33185:
        /* <DEDUP_REMOVED lines=35> */
[----:B------:R-:W-:-:S04]  /*26630*/  IMAD.WIDE.U32 R126, R127, -0x2daee0ad, RZ ;  /* 0xd2511f537f7e7825 */ /* 0x000fc800078e00ff */
[----:B------:R-:W-:Y:S01]  /*26640*/  IMAD.WIDE.U32 R130, R130, -0x326172a9, RZ ;  /* 0xcd9e8d5782827825 */ /* 0x000fe200078e00ff */
[----:B------:R-:W-:Y:S01]  /*26650*/  LOP3.LUT R128, R128, UR13, R127, 0x96, !PT ;  /* 0x0000000d80807c12 */ /* 0x000fe2000f8e967f */
[----:B------:R-:W-:-:S04]  /*26660*/  UIADD3 UR13, UPT, UPT, UR4, -0x4ab325aa, URZ ;  /* 0xb54cda56040d7890 */ /* 0x000fc8000fffe0ff */
[----:B------:R-:W-:Y:S02]  /*26670*/  IMAD.WIDE.U32 R128, R128, -0x326172a9, RZ ;  /* 0xcd9e8d5780807825 */ /* 0x000fe400078e00ff */
[----:B------:R-:W-:Y:S01]  /*26680*/  LOP3.LUT R131, R8, UR13, R131, 0x96, !PT ;  /* 0x0000000d08837c12 */ /* 0x000fe2000f8e9683 */
[----:B------:R-:W-:-:S06]  /*26690*/  UIADD3 UR13, UPT, UPT, UR4, 0x5384540f, URZ ;  /* 0x5384540f040d7890 */ /* 0x000fcc000fffe0ff */
        /* <DEDUP_REMOVED lines=8> */
[----:B------:R-:W-:-:S06]  /*26720*/  UIADD3 UR13, UPT, UPT, UR4, -0xe443238, URZ ;  /* 0xf1bbcdc8040d7890 */ /* 0x000fcc000fffe0ff */
        /* <DEDUP_REMOVED lines=10> */
.L_x_33183:
[----:B------:R-:W-:Y:S05]  /*267d0*/  BSYNC.RECONVERGENT B1 ;  /* 0x0000000000017941 */ /* 0x000fea0003800200 */
.L_x_33182:
[----:B------:R-:W-:Y:S01]  /*267e0*/  I2FP.F32.U32 R115, R115 ;  /* 0x0000007300737245 */ /* 0x000fe20000201000 */
[----:B------:R-:W-:Y:S01]  /*267f0*/  HADD2.F32 R122, -RZ, R111.H1_H1 ;  /* 0x3000006fff7a7230 */ /* 0x000fe20000004100 */
[----:B------:R-:W-:Y:S02]  /*26800*/  ISETP.NE.AND P6, PT, R125, RZ, PT ;  /* 0x000000ff7d00720c */ /* 0x000fe40003fc5270 */
        /* <DEDUP_REMOVED lines=13> */
.L_x_33146:
        /* <DEDUP_REMOVED lines=8> */
[----:B------:R-:W-:Y:S02]  /*26960*/  ISETP.NE.AND P6, PT, R125, RZ, PT ;  /* 0x000000ff7d00720c */ /* 0x000fe40003fc5270 */
[----:B------:R-:W-:Y:S02]  /*26970*/  SEL R126, RZ, 0x1, !P3 ;  /* 0x00000001ff7e7807 */ /* 0x000fe40005800000 */
[----:B------:R-:W-:Y:S02]  /*26980*/  LOP3.LUT R127, R127, R121, R128, 0xfe, !PT ;  /* 0x000000797f7f7212 */ /* 0x000fe400078efe80 */
[----:B------:R-:W-:Y:S01]  /*26990*/  LOP3.LUT R3, R3, R5, R122, 0xfe, !PT ;  /* 0x0000000503037212 */ /* 0x000fe200078efe7a */
[----:B------:R-:W-:Y:S01]  /*269a0*/  IMAD.MOV.U32 R5, RZ, RZ, R120 ;  /* 0x000000ffff057224 */ /* 0x000fe200078e0078 */
[----:B------:R-:W-:Y:S02]  /*269b0*/  SEL R122, RZ, 0x1, !P6 ;  /* 0x00000001ff7a7807 */ /* 0x000fe40007000000 */
[----:B------:R-:W-:Y:S01]  /*269c0*/  LOP3.LUT R127, R127, R126, RZ, 0xfc, !PT ;  /* 0x0000007e7f7f7212 */ /* 0x000fe200078efcff */
[----:B0-----:R-:W-:Y:S01]  /*269d0*/  IMAD.WIDE.U32 R108, R0, 0x20, R108 ;  /* 0x00000020006c7825 */ /* 0x001fe200078e006c */
[----:B------:R-:W-:-:S04]  /*269e0*/  LOP3.LUT R126, R3, R122, RZ, 0xfc, !PT ;  /* 0x0000007a037e7212 */ /* 0x000fc800078efcff */
[----:B------:R2:W-:Y:S01]  /*269f0*/  STG.E.128 desc[UR6][R108.64], R16 ;  /* 0x000000106c007986 */ /* 0x0005e2000c101d06 */
[----:B-1----:R-:W-:-:S03]  /*26a00*/  IMAD.WIDE.U32 R110, R0, 0x8, R110 ;  /* 0x00000008006e7825 */ /* 0x002fc600078e006e */
[----:B------:R2:W-:Y:S04]  /*26a10*/  STG.E.128 desc[UR6][R108.64+0x10], R112 ;  /* 0x000010706c007986 */ /* 0x0005e8000c101d06 */
[----:B------:R2:W-:Y:S02]  /*26a20*/  STG.E.64 desc[UR6][R110.64], R126 ;  /* 0x0000007e6e007986 */ /* 0x0005e4000c101b06 */
.L_x_33104:
[----:B------:R-:W-:Y:S05]  /*26a30*/  BSYNC.RECONVERGENT B0 ;  /* 0x0000000000007941 */ /* 0x000fea0003800200 */
.L_x_33103:
[----:B------:R-:W-:Y:S01]  /*26a40*/  FADD.FTZ R0, RZ, R56 ;  /* 0x00000038ff007221 */ /* 0x000fe20000010000 */
[----:B------:R-:W-:Y:S01]  /*26a50*/  ISETP.NE.AND P0, PT, R117, RZ, PT ;  /* 0x000000ff7500720c */ /* 0x000fe20003f05270 */
        /* <DEDUP_REMOVED lines=16> */
[----:B012---:R-:W-:-:S04]  /*26b60*/  FADD.FTZ R109, R49, R0 ;  /* 0x00000000316d7221 */ /* 0x007fc80000010000 */
        /* <DEDUP_REMOVED lines=55> */
[----:B------:R-:W-:Y:S01]  /*26ee0*/  FADD.FTZ R110, R49, -R4 ;  /* 0x80000004316e7221 */ /* 0x000fe20000010000 */
[----:B------:R-:W-:-:S04]  /*26ef0*/  FFMA.FTZ R0, R0, R0, RZ ;  /* 0x0000000000007223 */ /* 0x000fc800000100ff */
        /* <DEDUP_REMOVED lines=101> */
.L_x_33212:
[----:B------:R-:W-:Y:S01]  /*27550*/  FMUL.FTZ R0, R4, R4 ;  /* 0x0000000404007220 */ /* 0x000fe20000410000 */
[----:B------:R-:W-:Y:S01]  /*27560*/  ISETP.NE.AND P0, PT, RZ, UR11, PT ;  /* 0x0000000bff007c0c */ /* 0x000fe2000bf05270 */
[----:B-1----:R-:W-:Y:S01]  /*27570*/  FADD.FTZ R111, R120, R111 ;  /* 0x0000006f786f7221 */ /* 0x002fe20000010000 */
[----:B------:R-:W-:Y:S01]  /*27580*/  ISETP.NE.AND P1, PT, R117, RZ, PT ;  /* 0x000000ff7500720c */ /* 0x000fe20003f25270 */
[----:B------:R-:W-:Y:S01]  /*27590*/  BSSY.RECONVERGENT B0, `(.L_x_33188) ;  /* 0x000003d000007945 */ /* 0x000fe20003800200 */
[----:B------:R-:W-:Y:S01]  /*275a0*/  FSEL R117, R0, RZ, P0 ;  /* 0x000000ff00757208 */ /* 0x000fe20000000000 */
[----:B------:R-:W-:Y:S01]  /*275b0*/  FFMA.FTZ R0, R111, R108, UR12 ;  /* 0x0000000c6f007e23 */ /* 0x000fe2000801006c */
[----:B------:R-:W-:Y:S01]  /*275c0*/  FSEL R3, R4, RZ, !P0 ;  /* 0x000000ff04037208 */ /* 0x000fe20004000000 */
[----:B------:R-:W1:Y:S02]  /*275d0*/  @!P5 LDC.64 R108, c[0x0][0x3c0] ;  /* 0x0000f000ff6cdb82 */ /* 0x000e640000000a00 */
[----:B------:R-:W-:-:S06]  /*275e0*/  FADD.FTZ R0, R0, R117 ;  /* 0x0000007500007221 */ /* 0x000fcc0000010000 */
[----:B------:R-:W2:Y:S01]  /*275f0*/  @!P5 LDC.64 R110, c[0x0][0x3c8] ;  /* 0x0000f200ff6edb82 */ /* 0x000ea20000000a00 */
[----:B------:R-:W3:Y:S01]  /*27600*/  MUFU.RSQ R0, R0 ;  /* 0x0000000000007308 */ /* 0x000ee20000001400 */
[----:B-1----:R-:W-:-:S05]  /*27610*/  @!P5 IMAD.WIDE R108, R13, 0x4, R108 ;  /* 0x000000040d6cd825 */ /* 0x002fca00078e026c */
[----:B------:R1:W-:Y:S01]  /*27620*/  @!P5 STG.E desc[UR6][R108.64], R4 ;  /* 0x000000046c00d986 */ /* 0x0003e2000c101906 */
[----:B--2---:R-:W-:-:S05]  /*27630*/  @!P5 IMAD.WIDE R110, R13, 0x4, R110 ;  /* 0x000000040d6ed825 */ /* 0x004fca00078e026e */
[----:B---3--:R1:W-:Y:S01]  /*27640*/  @!P5 STG.E desc[UR6][R110.64], R0 ;  /* 0x000000006e00d986 */ /* 0x0083e2000c101906 */
[----:B------:R-:W-:Y:S05]  /*27650*/  @!P1 BRA `(.L_x_33189) ;  /* 0x0000000000c09947 */ /* 0x000fea0003800000 */
[--C-:B-1----:R-:W-:Y:S01]  /*27660*/  FADD.FTZ R109, R56, -R3.reuse ;  /* 0x80000003386d7221 */ /* 0x102fe20000010000 */
[----:B-----5:R-:W-:Y:S02]  /*27670*/  HADD2.F32 R4, -RZ, R104.H0_H0 ;  /* 0x20000068ff047230 */ /* 0x020fe40000004100 */
[----:B------:R-:W-:Y:S01]  /*27680*/  FADD.FTZ R111, R57, -R3 ;  /* 0x80000003396f7221 */ /* 0x000fe20000010000 */
[--C-:B------:R-:W-:Y:S02]  /*27690*/  HADD2.F32 R108, -RZ, R100.reuse.H0_H0 ;  /* 0x20000064ff6c7230 */ /* 0x100fe40000004100 */
[C---:B------:R-:W-:Y:S01]  /*276a0*/  FMUL.FTZ R109, R0.reuse, R109 ;  /* 0x0000006d006d7220 */ /* 0x040fe20000410000 */
[----:B------:R-:W-:Y:S02]  /*276b0*/  HADD2.F32 R110, -RZ, R100.H1_H1 ;  /* 0x30000064ff6e7230 */ /* 0x000fe40000004100 */
[----:B------:R-:W-:Y:S01]  /*276c0*/  FMUL.FTZ R111, R0, R111 ;  /* 0x0000006f006f7220 */ /* 0x000fe20000410000 */
[----:B0-----:R-:W-:-:S02]  /*276d0*/  HADD2.F32 R120, -RZ, R102.H0_H0 ;  /* 0x20000066ff787230 */ /* 0x001fc40000004100 */
[----:B------:R-:W-:Y:S01]  /*276e0*/  FFMA.FTZ R108, R109, R4, R108 ;  /* 0x000000046d6c7223 */ /* 0x000fe2000001006c */
[----:B------:R-:W-:Y:S02]  /*276f0*/  HADD2.F32 R4, -RZ, R104.H1_H1 ;  /* 0x30000068ff047230 */ /* 0x000fe40000004100 */
[--C-:B------:R-:W-:Y:S01]  /*27700*/  FADD.FTZ R109, R58, -R3.reuse ;  /* 0x800000033a6d7221 */ /* 0x100fe20000010000 */
[----:B------:R-:W-:Y:S02]  /*27710*/  HADD2.F32 R122, -RZ, R102.H1_H1 ;  /* 0x30000066ff7a7230 */ /* 0x000fe40000004100 */
[----:B------:R-:W-:Y:S01]  /*27720*/  FADD.FTZ R121, R55, -R3 ;  /* 0x8000000337797221 */ /* 0x000fe20000010000 */
[----:B------:R-:W-:Y:S01]  /*27730*/  FFMA.FTZ R117, R111, R4, R110 ;  /* 0x000000046f757223 */ /* 0x000fe2000001006e */
[----:B------:R-:W-:Y:S02]  /*27740*/  HADD2.F32 R4, -RZ, R105.H0_H0 ;  /* 0x20000069ff047230 */ /* 0x000fe40000004100 */
[----:B------:R-:W-:Y:S01]  /*27750*/  FMUL.FTZ R109, R0, R109 ;  /* 0x0000006d006d7220 */ /* 0x000fe20000410000 */
[----:B------:R-:W-:-:S02]  /*27760*/  HADD2.F32 R110, -RZ, R101.H0_H0 ;  /* 0x20000065ff6e7230 */ /* 0x000fc40000004100 */
[----:B------:R-:W-:Y:S01]  /*27770*/  FADD.FTZ R111, R59, -R3 ;  /* 0x800000033b6f7221 */ /* 0x000fe20000010000 */
[C---:B------:R-:W-:Y:S01]  /*27780*/  FMUL.FTZ R121, R0.reuse, R121 ;  /* 0x0000007900797220 */ /* 0x040fe20000410000 */
[----:B------:R-:W-:Y:S01]  /*27790*/  F2FP.F16.F32.PACK_AB R108, R117, R108 ;  /* 0x0000006c756c723e */ /* 0x000fe200000000ff */
[----:B------:R-:W-:Y:S01]  /*277a0*/  FFMA.FTZ R109, R109, R4, R110 ;  /* 0x000000046d6d7223 */ /* 0x000fe2000001006e */
[----:B------:R-:W-:Y:S02]  /*277b0*/  HADD2.F32 R4, -RZ, R105.H1_H1 ;  /* 0x30000069ff047230 */ /* 0x000fe40000004100 */
[----:B------:R-:W-:Y:S01]  /*277c0*/  FMUL.FTZ R111, R0, R111 ;  /* 0x0000006f006f7220 */ /* 0x000fe20000410000 */
[----:B------:R-:W-:-:S05]  /*277d0*/  HADD2.F32 R110, -RZ, R101.H1_H1 ;  /* 0x30000065ff6e7230 */ /* 0x000fca0000004100 */
[----:B------:R-:W-:Y:S01]  /*277e0*/  FFMA.FTZ R4, R111, R4, R110 ;  /* 0x000000046f047223 */ /* 0x000fe2000001006e */
[----:B------:R-:W-:Y:S01]  /*277f0*/  FADD.FTZ R111, R52, -R3 ;  /* 0x80000003346f7221 */ /* 0x000fe20000010000 */
[----:B------:R-:W-:-:S03]  /*27800*/  HADD2.F32 R110, -RZ, R106.H0_H0 ;  /* 0x2000006aff6e7230 */ /* 0x000fc60000004100 */
[----:B------:R-:W-:Y:S01]  /*27810*/  FMUL.FTZ R111, R0, R111 ;  /* 0x0000006f006f7220 */ /* 0x000fe20000410000 */
[----:B------:R-:W-:-:S03]  /*27820*/  F2FP.F16.F32.PACK_AB R109, R4, R109 ;  /* 0x0000006d046d723e */ /* 0x000fc600000000ff */
[----:B------:R-:W-:Y:S01]  /*27830*/  FFMA.FTZ R110, R111, R110, R120 ;  /* 0x0000006e6f6e7223 */ /* 0x000fe20000010078 */
[----:B------:R-:W-:Y:S01]  /*27840*/  FADD.FTZ R111, R53, -R3 ;  /* 0x80000003356f7221 */ /* 0x000fe20000010000 */
[----:B------:R-:W-:-:S03]  /*27850*/  HADD2.F32 R120, -RZ, R106.H1_H1 ;  /* 0x3000006aff787230 */ /* 0x000fc60000004100 */
[----:B------:R-:W-:-:S04]  /*27860*/  FMUL.FTZ R111, R0, R111 ;  /* 0x0000006f006f7220 */ /* 0x000fc80000410000 */
        /* <DEDUP_REMOVED lines=9> */
[----:B------:R-:W-:Y:S02]  /*27900*/  FFMA.FTZ R122, R121, R120, R122 ;  /* 0x00000078797a7223 */ /* 0x000fe4000001007a */
[----:B------:R-:W0:Y:S03]  /*27910*/  LDC.64 R120, c[0x0][0x428] ;  /* 0x00010a00ff787b82 */ /* 0x000e260000000a00 */
[----:B------:R-:W-:Y:S01]  /*27920*/  F2FP.F16.F32.PACK_AB R111, R122, R111 ;  /* 0x0000006f7a6f723e */ /* 0x000fe200000000ff */
[C---:B0-----:R-:W-:Y:S01]  /*27930*/  IMAD.WIDE.U32 R120, R2.reuse, 0x10, R120 ;  /* 0x0000001002787825 */ /* 0x041fe200078e0078 */
[----:B------:R-:W-:-:S04]  /*27940*/  IADD3 R2, PT, PT, R2, 0x20, RZ ;  /* 0x0000002002027810 */ /* 0x000fc80007ffe0ff */
[----:B------:R2:W-:Y:S03]  /*27950*/  STG.E.128 desc[UR6][R120.64], R108 ;  /* 0x0000006c78007986 */ /* 0x0005e6000c101d06 */
.L_x_33189:
[----:B------:R-:W-:Y:S05]  /*27960*/  BSYNC.RECONVERGENT B0 ;  /* 0x0000000000007941 */ /* 0x000fea0003800200 */
.L_x_33188:
[----:B------:R-:W-:Y:S01]  /*27970*/  ISETP.NE.AND P0, PT, R116, RZ, PT ;  /* 0x000000ff7400720c */ /* 0x000fe20003f05270 */
[----:B------:R-:W-:-:S12]  /*27980*/  BSSY.RECONVERGENT B0, `(.L_x_33190) ;  /* 0x0000032000007945 */ /* 0x000fd80003800200 */
[----:B------:R-:W-:Y:S05]  /*27990*/  @!P0 BRA `(.L_x_33191) ;  /* 0x0000000000c08947 */ /* 0x000fea0003800000 */
[--C-:B-12---:R-:W-:Y:S01]  /*279a0*/  FADD.FTZ R109, R48, -R3.reuse ;  /* 0x80000003306d7221 */ /* 0x106fe20000010000 */
[----:B-----5:R-:W-:Y:S02]  /*279b0*/  HADD2.F32 R4, -RZ, R96.H0_H0 ;  /* 0x20000060ff047230 */ /* 0x020fe40000004100 */
[----:B------:R-:W-:Y:S01]  /*279c0*/  FADD.FTZ R111, R49, -R3 ;  /* 0x80000003316f7221 */ /* 0x000fe20000010000 */
[--C-:B------:R-:W-:Y:S02]  /*279d0*/  HADD2.F32 R108, -RZ, R92.reuse.H0_H0 ;  /* 0x2000005cff6c7230 */ /* 0x100fe40000004100 */
[C---:B------:R-:W-:Y:S01]  /*279e0*/  FMUL.FTZ R109, R0.reuse, R109 ;  /* 0x0000006d006d7220 */ /* 0x040fe20000410000 */
[----:B------:R-:W-:Y:S02]  /*279f0*/  HADD2.F32 R110, -RZ, R92.H1_H1 ;  /* 0x3000005cff6e7230 */ /* 0x000fe40000004100 */
[----:B------:R-:W-:Y:S01]  /*27a00*/  FMUL.FTZ R111, R0, R111 ;  /* 0x0000006f006f7220 */ /* 0x000fe20000410000 */
[----:B------:R-:W-:-:S02]  /*27a10*/  HADD2.F32 R116, -RZ, R94.H0_H0 ;  /* 0x2000005eff747230 */ /* 0x000fc40000004100 */
[----:B------:R-:W-:Y:S01]  /*27a20*/  FFMA.FTZ R108, R109, R4, R108 ;  /* 0x000000046d6c7223 */ /* 0x000fe2000001006c */
[----:B------:R-:W-:Y:S02]  /*27a30*/  HADD2.F32 R4, -RZ, R96.H1_H1 ;  /* 0x30000060ff047230 */ /* 0x000fe40000004100 */
[--C-:B------:R-:W-:Y:S01]  /*27a40*/  FADD.FTZ R109, R50, -R3.reuse ;  /* 0x80000003326d7221 */ /* 0x100fe20000010000 */
[----:B0-----:R-:W-:Y:S02]  /*27a50*/  HADD2.F32 R120, -RZ, R94.H1_H1 ;  /* 0x3000005eff787230 */ /* 0x001fe40000004100 */
        /* <DEDUP_REMOVED lines=33> */
[----:B0-----:R-:W-:-:S04]  /*27c70*/  IMAD.WIDE.U32 R116, R2, 0x10, R116 ;  /* 0x0000001002747825 */ /* 0x001fc800078e0074 */
[----:B------:R-:W-:Y:S01]  /*27c80*/  VIADD R2, R2, 0x20 ;  /* 0x0000002002027836 */ /* 0x000fe20000000000 */
[----:B------:R3:W-:Y:S06]  /*27c90*/  STG.E.128 desc[UR6][R116.64], R108 ;  /* 0x0000006c74007986 */ /* 0x0007ec000c101d06 */
.L_x_33191:
[----:B------:R-:W-:Y:S05]  /*27ca0*/  BSYNC.RECONVERGENT B0 ;  /* 0x0000000000007941 */ /* 0x000fea0003800200 */
.L_x_33190:
[----:B------:R-:W-:Y:S01]  /*27cb0*/  ISETP.NE.AND P0, PT, R118, RZ, PT ;  /* 0x000000ff7600720c */ /* 0x000fe20003f05270 */
[----:B------:R-:W-:-:S12]  /*27cc0*/  BSSY.RECONVERGENT B0, `(.L_x_33192) ;  /* 0x0000032000007945 */ /* 0x000fd80003800200 */
[----:B------:R-:W-:Y:S05]  /*27cd0*/  @!P0 BRA `(.L_x_33193) ;  /* 0x0000000000c08947 */ /* 0x000fea0003800000 */
[--C-:B-123--:R-:W-:Y:S01]  /*27ce0*/  FADD.FTZ R109, R40, -R3.reuse ;  /* 0x80000003286d7221 */ /* 0x10efe20000010000 */
        /* <DEDUP_REMOVED lines=42> */
[----:B------:R-:W1:Y:S03]  /*27f90*/  LDC.64 R116, c[0x0][0x428] ;  /* 0x00010a00ff747b82 */ /* 0x000e660000000a00 */
[----:B------:R-:W-:Y:S01]  /*27fa0*/  F2FP.F16.F32.PACK_AB R111, R118, R111 ;  /* 0x0000006f766f723e */ /* 0x000fe200000000ff */
[C---:B-1----:R-:W-:Y:S01]  /*27fb0*/  IMAD.WIDE.U32 R116, R2.reuse, 0x10, R116 ;  /* 0x0000001002747825 */ /* 0x042fe200078e0074 */
[----:B------:R-:W-:-:S04]  /*27fc0*/  IADD3 R2, PT, PT, R2, 0x20, RZ ;  /* 0x0000002002027810 */ /* 0x000fc80007ffe0ff */
[----:B------:R4:W-:Y:S03]  /*27fd0*/  STG.E.128 desc[UR6][R116.64], R108 ;  /* 0x0000006c74007986 */ /* 0x0009e6000c101d06 */
.L_x_33193:
[----:B------:R-:W-:Y:S05]  /*27fe0*/  BSYNC.RECONVERGENT B0 ;  /* 0x0000000000007941 */ /* 0x000fea0003800200 */
.L_x_33192:
[----:B------:R-:W-:Y:S01]  /*27ff0*/  ISETP.NE.AND P0, PT, R119, RZ, PT ;  /* 0x000000ff7700720c */ /* 0x000fe20003f05270 */
[----:B------:R-:W-:-:S12]  /*28000*/  BSSY.RECONVERGENT B0, `(.L_x_33194) ;  /* 0x0000032000007945 */ /* 0x000fd80003800200 */
[----:B------:R-:W-:Y:S05]  /*28010*/  @!P0 BRA `(.L_x_33195) ;  /* 0x0000000000c08947 */ /* 0x000fea0003800000 */
[--C-:B-1234-:R-:W-:Y:S01]  /*28020*/  FADD.FTZ R109, R32, -R3.reuse ;  /* 0x80000003206d7221 */ /* 0x11efe20000010000 */
        /* <DEDUP_REMOVED lines=44> */
[----:B-1----:R-:W-:-:S04]  /*282f0*/  IMAD.WIDE.U32 R116, R2, 0x10, R116 ;  /* 0x0000001002747825 */ /* 0x002fc800078e0074 */
[----:B------:R-:W-:Y:S01]  /*28300*/  VIADD R2, R2, 0x20 ;  /* 0x0000002002027836 */ /* 0x000fe20000000000 */
[----:B------:R1:W-:Y:S06]  /*28310*/  STG.E.128 desc[UR6][R116.64], R108 ;  /* 0x0000006c74007986 */ /* 0x0003ec000c101d06 */
.L_x_33195:
[----:B------:R-:W-:Y:S05]  /*28320*/  BSYNC.RECONVERGENT B0 ;  /* 0x0000000000007941 */ /* 0x000fea0003800200 */
.L_x_33194:
        /* <DEDUP_REMOVED lines=51> */
.L_x_33197:
[----:B------:R-:W-:Y:S05]  /*28660*/  BSYNC.RECONVERGENT B0 ;  /* 0x0000000000007941 */ /* 0x000fea0003800200 */
.L_x_33196:
[----:B------:R-:W-:Y:S01]  /*28670*/  ISETP.NE.AND P0, PT, R124, RZ, PT ;  /* 0x000000ff7c00720c */ /* 0x000fe20003f05270 */
[----:B------:R-:W-:-:S12]  /*28680*/  BSSY.RECONVERGENT B0, `(.L_x_33198) ;  /* 0x0000031000007945 */ /* 0x000fd80003800200 */
[----:B------:R-:W-:Y:S05]  /*28690*/  @!P0 BRA `(.L_x_33199) ;  /* 0x0000000000bc8947 */ /* 0x000fea0003800000 */
[--C-:B-1234-:R-:W-:Y:S01]  /*286a0*/  FADD.FTZ R109, R16, -R3.reuse ;  /* 0x80000003106d7221 */ /* 0x11efe20000010000 */
[----:B-----5:R-:W-:Y:S02]  /*286b0*/  HADD2.F32 R4, -RZ, R64.H0_H0 ;  /* 0x20000040ff047230 */ /* 0x020fe40000004100 */
[--C-:B------:R-:W-:Y:S01]  /*286c0*/  FADD.FTZ R111, R18, -R3.reuse ;  /* 0x80000003126f7221 */ /* 0x100fe20000010000 */
[----:B------:R-:W-:Y:S02]  /*286d0*/  HADD2.F32 R108, -RZ, R60.H0_H0 ;  /* 0x2000003cff6c7230 */ /* 0x000fe40000004100 */
[C---:B------:R-:W-:Y:S01]  /*286e0*/  FMUL.FTZ R109, R0.reuse, R109 ;  /* 0x0000006d006d7220 */ /* 0x040fe20000410000 */
[----:B------:R-:W-:Y:S02]  /*286f0*/  HADD2.F32 R110, -RZ, R61.H0_H0 ;  /* 0x2000003dff6e7230 */ /* 0x000fe40000004100 */
[----:B------:R-:W-:Y:S01]  /*28700*/  FMUL.FTZ R111, R0, R111 ;  /* 0x0000006f006f7220 */ /* 0x000fe20000410000 */
[----:B------:R-:W-:Y:S01]  /*28710*/  FADD.FTZ R117, R19, -R3 ;  /* 0x8000000313757221 */ /* 0x000fe20000010000 */
[----:B------:R-:W-:Y:S01]  /*28720*/  FFMA.FTZ R108, R109, R4, R108 ;  /* 0x000000046d6c7223 */ /* 0x000fe2000001006c */
[----:B------:R-:W-:-:S02]  /*28730*/  HADD2.F32 R4, -RZ, R65.H0_H0 ;  /* 0x20000041ff047230 */ /* 0x000fc40000004100 */
[----:B------:R-:W-:Y:S01]  /*28740*/  FMUL.FTZ R117, R0, R117 ;  /* 0x0000007500757220 */ /* 0x000fe20000410000 */
[----:B------:R-:W-:Y:S02]  /*28750*/  HADD2.F32 R116, -RZ, R62.H1_H1 ;  /* 0x3000003eff747230 */ /* 0x000fe40000004100 */
[----:B------:R-:W-:Y:S01]  /*28760*/  FFMA.FTZ R109, R111, R4, R110 ;  /* 0x000000046f6d7223 */ /* 0x000fe2000001006e */
[----:B------:R-:W-:Y:S02]  /*28770*/  HADD2.F32 R4, -RZ, R65.H1_H1 ;  /* 0x30000041ff047230 */ /* 0x000fe40000004100 */
[----:B------:R-:W-:Y:S01]  /*28780*/  FADD.FTZ R111, R112, -R3 ;  /* 0x80000003706f7221 */ /* 0x000fe20000010000 */
[----:B------:R-:W-:-:S03]  /*28790*/  HADD2.F32 R110, -RZ, R61.H1_H1 ;  /* 0x3000003dff6e7230 */ /* 0x000fc60000004100 */
[----:B------:R-:W-:Y:S02]  /*287a0*/  FMUL.FTZ R111, R0, R111 ;  /* 0x0000006f006f7220 */ /* 0x000fe40000410000 */
[----:B------:R-:W-:Y:S01]  /*287b0*/  FFMA.FTZ R118, R117, R4, R110 ;  /* 0x0000000475767223 */ /* 0x000fe2000001006e */
[----:B------:R-:W-:Y:S02]  /*287c0*/  HADD2.F32 R4, -RZ, R66.H0_H0 ;  /* 0x20000042ff047230 */ /* 0x000fe40000004100 */
[--C-:B------:R-:W-:Y:S01]  /*287d0*/  FADD.FTZ R117, R115, -R3.reuse ;  /* 0x8000000373757221 */ /* 0x100fe20000010000 */
[----:B------:R-:W-:Y:S01]  /*287e0*/  HADD2.F32 R110, -RZ, R62.H0_H0 ;  /* 0x2000003eff6e7230 */ /* 0x000fe20000004100 */
[----:B------:R-:W-:Y:S02]  /*287f0*/  F2FP.F16.F32.PACK_AB R109, R118, R109 ;  /* 0x0000006d766d723e */ /* 0x000fe400000000ff */
[----:B------:R-:W-:Y:S02]  /*28800*/  FMUL.FTZ R117, R0, R117 ;  /* 0x0000007500757220 */ /* 0x000fe40000410000 */
[----:B------:R-:W-:Y:S01]  /*28810*/  FFMA.FTZ R110, R111, R4, R110 ;  /* 0x000000046f6e7223 */ /* 0x000fe2000001006e */
[----:B------:R-:W-:Y:S01]  /*28820*/  FADD.FTZ R111, R113, -R3 ;  /* 0x80000003716f7221 */ /* 0x000fe20000010000 */
[----:B------:R-:W-:-:S03]  /*28830*/  HADD2.F32 R4, -RZ, R66.H1_H1 ;  /* 0x30000042ff047230 */ /* 0x000fc60000004100 */
[----:B------:R-:W-:-:S04]  /*28840*/  FMUL.FTZ R111, R0, R111 ;  /* 0x0000006f006f7220 */ /* 0x000fc80000410000 */
[----:B------:R-:W-:Y:S01]  /*28850*/  FFMA.FTZ R119, R111, R4, R116 ;  /* 0x000000046f777223 */ /* 0x000fe20000010074 */
[--C-:B------:R-:W-:Y:S01]  /*28860*/  FADD.FTZ R111, R114, -R3.reuse ;  /* 0x80000003726f7221 */ /* 0x100fe20000010000 */
[----:B------:R-:W-:Y:S02]  /*28870*/  HADD2.F32 R4, -RZ, R67.H0_H0 ;  /* 0x20000043ff047230 */ /* 0x000fe40000004100 */
[----:B------:R-:W-:Y:S01]  /*28880*/  FADD.FTZ R3, R17, -R3 ;  /* 0x8000000311037221 */ /* 0x000fe20000010000 */
[----:B------:R-:W-:Y:S02]  /*28890*/  HADD2.F32 R116, -RZ, R63.H0_H0 ;  /* 0x2000003fff747230 */ /* 0x000fe40000004100 */
[C---:B------:R-:W-:Y:S01]  /*288a0*/  FMUL.FTZ R111, R0.reuse, R111 ;  /* 0x0000006f006f7220 */ /* 0x040fe20000410000 */
[----:B------:R-:W-:Y:S01]  /*288b0*/  F2FP.F16.F32.PACK_AB R110, R119, R110 ;  /* 0x0000006e776e723e */ /* 0x000fe200000000ff */
[----:B------:R-:W-:Y:S01]  /*288c0*/  FMUL.FTZ R3, R0, R3 ;  /* 0x0000000300037220 */ /* 0x000fe20000410000 */
[----:B------:R-:W-:-:S02]  /*288d0*/  HADD2.F32 R0, -RZ, R64.H1_H1 ;  /* 0x30000040ff007230 */ /* 0x000fc40000004100 */
[----:B------:R-:W-:Y:S01]  /*288e0*/  FFMA.FTZ R111, R111, R4, R116 ;  /* 0x000000046f6f7223 */ /* 0x000fe20000010074 */
[----:B------:R-:W-:Y:S02]  /*288f0*/  HADD2.F32 R4, -RZ, R67.H1_H1 ;  /* 0x30000043ff047230 */ /* 0x000fe40000004100 */
[----:B------:R-:W-:-:S05]  /*28900*/  HADD2.F32 R116, -RZ, R63.H1_H1 ;  /* 0x3000003fff747230 */ /* 0x000fca0000004100 */
[----:B0-----:R-:W-:Y:S01]  /*28910*/  FFMA.FTZ R120, R117, R4, R116 ;  /* 0x0000000475787223 */ /* 0x001fe20000010074 */
[----:B------:R-:W-:Y:S01]  /*28920*/  HADD2.F32 R4, -RZ, R60.H1_H1 ;  /* 0x3000003cff047230 */ /* 0x000fe20000004100 */
[----:B------:R-:W0:Y:S03]  /*28930*/  LDC.64 R116, c[0x0][0x428] ;  /* 0x00010a00ff747b82 */ /* 0x000e260000000a00 */
[----:B------:R-:W-:Y:S01]  /*28940*/  F2FP.F16.F32.PACK_AB R111, R120, R111 ;  /* 0x0000006f786f723e */ /* 0x000fe200000000ff */
[----:B------:R-:W-:-:S05]  /*28950*/  FFMA.FTZ R3, R3, R0, R4 ;  /* 0x0000000003037223 */ /* 0x000fca0000010004 */
[----:B------:R-:W-:Y:S01]  /*28960*/  F2FP.F16.F32.PACK_AB R108, R3, R108 ;  /* 0x0000006c036c723e */ /* 0x000fe200000000ff */
[----:B0-----:R-:W-:-:S05]  /*28970*/  IMAD.WIDE.U32 R2, R2, 0x10, R116 ;  /* 0x0000001002027825 */ /* 0x001fca00078e0074 */
[----:B------:R0:W-:Y:S02]  /*28980*/  STG.E.128 desc[UR6][R2.64], R108 ;  /* 0x0000006c02007986 */ /* 0x0001e4000c101d06 */
.L_x_33199:
[----:B------:R-:W-:Y:S05]  /*28990*/  BSYNC.RECONVERGENT B0 ;  /* 0x0000000000007941 */ /* 0x000fea0003800200 */
.L_x_33198:
[----:B0-----:R-:W0:Y:S02]  /*289a0*/  LDC.64 R2, c[0x0][0x380] ;  /* 0x0000e000ff027b82 */ /* 0x001e240000000a00 */
[----:B0-----:R-:W-:-:S05]  /*289b0*/  IMAD R13, R2, 0x4, R13 ;  /* 0x00000004020d7824 */ /* 0x001fca00078e020d */
[----:B------:R-:W-:-:S13]  /*289c0*/  ISETP.GE.AND P0, PT, R13, R3, PT ;  /* 0x000000030d00720c */ /* 0x000fda0003f06270 */
[----:B------:R-:W-:Y:S05]  /*289d0*/  @!P0 BRA `(.L_x_33200) ;  /* 0xfffffd8400048947 */ /* 0x000fea000383ffff */
[----:B------:R-:W-:Y:S05]  /*289e0*/  EXIT ;  /* 0x000000000000794d */ /* 0x000fea0003800000 */
.L_x_33187:
        /* <DEDUP_REMOVED lines=8> */
.L_x_33202:
[----:B------:R-:W-:Y:S05]  /*28a70*/  BSYNC B0 ;  /* 0x0000000000007941 */ /* 0x000fea0003800000 */
.L_x_33201:
        /* <DEDUP_REMOVED lines=10> */
.L_x_33203:
[----:B------:R-:W-:Y:S02]  /*28b20*/  IMAD.MOV.U32 R126, RZ, RZ, 0x4 ;  /* 0x00000004ff7e7424 */ /* 0x000fe400078e00ff */
[----:B------:R-:W-:-:S04]  /*28b30*/  IMAD.MOV.U32 R0, RZ, RZ, R121 ;  /* 0x000000ffff007224 */ /* 0x000fc800078e0079 */
[----:B------:R-:W-:-:S05]  /*28b40*/  FADD.FTZ R110, R109, R0 ;  /* 0x000000006d6e7221 */ /* 0x000fca0000010000 */
[----:B------:R-:W-:-:S07]  /*28b50*/  MOV R125, R110 ;  /* 0x0000006e007d7202 */ /* 0x000fce0000000f00 */
[----:B------:R-:W-:Y:S05]  /*28b60*/  WARPSYNC.COLLECTIVE R122, `(.L_x_33204) ;  /* 0x000000007a087348 */ /* 0x000fea0003c00000 */
[----:B------:R0:W1:Y:S02]  /*28b70*/  SHFL.BFLY P6, R121, R125, R126, R127 ;  /* 0x0c00007e7d797389 */ /* 0x00006400000c007f */
[----:B01----:R-:W-:Y:S05]  /*28b80*/  ENDCOLLECTIVE ;  /* 0x000000000000791b */ /* 0x003fea0003800000 */
.L_x_33204:
[----:B------:R-:W-:Y:S01]  /*28b90*/  HFMA2 R126, -RZ, RZ, 0, 4.76837158203125e-07 ;  /* 0x00000008ff7e7431 */ /* 0x000fe200000001ff */
[----:B------:R-:W-:-:S05]  /*28ba0*/  MOV R111, R121 ;  /* 0x00000079006f7202 */ /* 0x000fca0000000f00 */
[----:B------:R-:W-:-:S04]  /*28bb0*/  FADD.FTZ R111, R110, R111 ;  /* 0x0000006f6e6f7221 */ /* 0x000fc80000010000 */
[----:B------:R-:W-:-:S07]  /*28bc0*/  IMAD.MOV.U32 R125, RZ, RZ, R111 ;  /* 0x000000ffff7d7224 */ /* 0x000fce00078e006f */
[----:B------:R-:W-:Y:S05]  /*28bd0*/  WARPSYNC.COLLECTIVE R122, `(.L_x_33205) ;  /* 0x000000007a087348 */ /* 0x000fea0003c00000 */
[----:B------:R0:W1:Y:S02]  /*28be0*/  SHFL.BFLY P6, R121, R125, R126, R127 ;  /* 0x0c00007e7d797389 */ /* 0x00006400000c007f */
[----:B01----:R-:W-:Y:S05]  /*28bf0*/  ENDCOLLECTIVE ;  /* 0x000000000000791b */ /* 0x003fea0003800000 */
.L_x_33205:
[----:B------:R-:W-:Y:S02]  /*28c00*/  IMAD.MOV.U32 R126, RZ, RZ, 0x10 ;  /* 0x00000010ff7e7424 */ /* 0x000fe400078e00ff */
[----:B------:R-:W-:-:S04]  /*28c10*/  IMAD.MOV.U32 R0, RZ, RZ, R121 ;  /* 0x000000ffff007224 */ /* 0x000fc800078e0079 */
[----:B------:R-:W-:-:S05]  /*28c20*/  FADD.FTZ R120, R111, R0 ;  /* 0x000000006f787221 */ /* 0x000fca0000010000 */
[----:B------:R-:W-:-:S07]  /*28c30*/  MOV R125, R120 ;  /* 0x00000078007d7202 */ /* 0x000fce0000000f00 */
[----:B------:R-:W-:Y:S05]  /*28c40*/  WARPSYNC.COLLECTIVE R122, `(.L_x_33206) ;  /* 0x000000007a087348 */ /* 0x000fea0003c00000 */
[----:B------:R0:W1:Y:S02]  /*28c50*/  SHFL.BFLY P6, R121, R125, R126, R127 ;  /* 0x0c00007e7d797389 */ /* 0x00006400000c007f */
[----:B01----:R-:W-:Y:S05]  /*28c60*/  ENDCOLLECTIVE ;  /* 0x000000000000791b */ /* 0x003fea0003800000 */
.L_x_33206:
[----:B------:R-:W-:Y:S02]  /*28c70*/  IMAD.MOV.U32 R126, RZ, RZ, 0x1 ;  /* 0x00000001ff7e7424 */ /* 0x000fe400078e00ff */
[----:B------:R-:W-:Y:S01]  /*28c80*/  FADD.FTZ R121, R120, R121 ;  /* 0x0000007978797221 */ /* 0x000fe20000010000 */
[----:B------:R-:W-:-:S03]  /*28c90*/  ISETP.NE.AND P6, PT, R117, RZ, PT ;  /* 0x000000ff7500720c */ /* 0x000fc60003fc5270 */
        /* <DEDUP_REMOVED lines=102> */
.L_x_33207:
[----:B------:R-:W-:Y:S01]  /*29300*/  HFMA2 R126, -RZ, RZ, 0, 1.1920928955078125e-07 ;  /* 0x00000002ff7e7431 */ /* 0x000fe200000001ff */
[----:B------:R-:W-:-:S05]  /*29310*/  MOV R3, R121 ;  /* 0x0000007900037202 */ /* 0x000fca0000000f00 */
[----:B------:R-:W-:-:S04]  /*29320*/  FADD.FTZ R3, R0, R3 ;  /* 0x0000000300037221 */ /* 0x000fc80000010000 */
[----:B------:R-:W-:-:S07]  /*29330*/  IMAD.MOV.U32 R125, RZ, RZ, R3 ;  /* 0x000000ffff7d7224 */ /* 0x000fce00078e0003 */
[----:B------:R-:W-:Y:S05]  /*29340*/  WARPSYNC.COLLECTIVE R122, `(.L_x_33208) ;  /* 0x000000007a087348 */ /* 0x000fea0003c00000 */
[----:B------:R0:W1:Y:S02]  /*29350*/  SHFL.BFLY P6, R121, R125, R126, R127 ;  /* 0x0c00007e7d797389 */ /* 0x00006400000c007f */
[----:B01----:R-:W-:Y:S05]  /*29360*/  ENDCOLLECTIVE ;  /* 0x000000000000791b */ /* 0x003fea0003800000 */
.L_x_33208:
[----:B------:R-:W-:Y:S02]  /*29370*/  IMAD.MOV.U32 R126, RZ, RZ, 0x4 ;  /* 0x00000004ff7e7424 */ /* 0x000fe400078e00ff */
[----:B------:R-:W-:-:S04]  /*29380*/  IMAD.MOV.U32 R110, RZ, RZ, R121 ;  /* 0x000000ffff6e7224 */ /* 0x000fc800078e0079 */
[----:B------:R-:W-:-:S05]  /*29390*/  FADD.FTZ R110, R3, R110 ;  /* 0x0000006e036e7221 */ /* 0x000fca0000010000 */
[----:B------:R-:W-:-:S07]  /*293a0*/  MOV R125, R110 ;  /* 0x0000006e007d7202 */ /* 0x000fce0000000f00 */
[----:B------:R-:W-:Y:S05]  /*293b0*/  WARPSYNC.COLLECTIVE R122, `(.L_x_33209) ;  /* 0x000000007a087348 */ /* 0x000fea0003c00000 */
[----:B------:R0:W1:Y:S02]  /*293c0*/  SHFL.BFLY P6, R121, R125, R126, R127 ;  /* 0x0c00007e7d797389 */ /* 0x00006400000c007f */
[----:B01----:R-:W-:Y:S05]  /*293d0*/  ENDCOLLECTIVE ;  /* 0x000000000000791b */ /* 0x003fea0003800000 */
.L_x_33209:
[----:B------:R-:W-:Y:S01]  /*293e0*/  HFMA2 R126, -RZ, RZ, 0, 4.76837158203125e-07 ;  /* 0x00000008ff7e7431 */ /* 0x000fe200000001ff */
[----:B------:R-:W-:-:S05]  /*293f0*/  MOV R109, R121 ;  /* 0x00000079006d7202 */ /* 0x000fca0000000f00 */
[----:B------:R-:W-:-:S04]  /*29400*/  FADD.FTZ R109, R110, R109 ;  /* 0x0000006d6e6d7221 */ /* 0x000fc80000010000 */
[----:B------:R-:W-:-:S07]  /*29410*/  IMAD.MOV.U32 R125, RZ, RZ, R109 ;  /* 0x000000ffff7d7224 */ /* 0x000fce00078e006d */
[----:B------:R-:W-:Y:S05]  /*29420*/  WARPSYNC.COLLECTIVE R122, `(.L_x_33210) ;  /* 0x000000007a087348 */ /* 0x000fea0003c00000 */
[----:B------:R0:W1:Y:S02]  /*29430*/  SHFL.BFLY P6, R121, R125, R126, R127 ;  /* 0x0c00007e7d797389 */ /* 0x00006400000c007f */
[----:B01----:R-:W-:Y:S05]  /*29440*/  ENDCOLLECTIVE ;  /* 0x000000000000791b */ /* 0x003fea0003800000 */
.L_x_33210:
[----:B------:R-:W-:Y:S02]  /*29450*/  IMAD.MOV.U32 R126, RZ, RZ, 0x10 ;  /* 0x00000010ff7e7424 */ /* 0x000fe400078e00ff */
[----:B------:R-:W-:-:S04]  /*29460*/  IMAD.MOV.U32 R120, RZ, RZ, R121 ;  /* 0x000000ffff787224 */ /* 0x000fc800078e0079 */
[----:B------:R-:W-:-:S05]  /*29470*/  FADD.FTZ R120, R109, R120 ;  /* 0x000000786d787221 */ /* 0x000fca0000010000 */
[----:B------:R-:W-:-:S07]  /*29480*/  MOV R125, R120 ;  /* 0x00000078007d7202 */ /* 0x000fce0000000f00 */
[----:B------:R-:W-:Y:S05]  /*29490*/  WARPSYNC.COLLECTIVE R122, `(.L_x_33211) ;  /* 0x000000007a087348 */ /* 0x000fea0003c00000 */
[----:B------:R0:W1:Y:S02]  /*294a0*/  SHFL.BFLY P6, R121, R125, R126, R127 ;  /* 0x0c00007e7d797389 */ /* 0x00006400000c007f */
[----:B01----:R-:W-:Y:S05]  /*294b0*/  ENDCOLLECTIVE ;  /* 0x000000000000791b */ /* 0x003fea0003800000 */
.L_x_33211:
[----:B------:R-:W-:Y:S01]  /*294c0*/  MOV R111, R121 ;  /* 0x00000079006f7202 */ /* 0x000fe20000000f00 */
[----:B------:R-:W-:Y:S06]  /*294d0*/  BRA `(.L_x_33212) ;  /* 0xffffffe0001c7947 */ /* 0x000fec000383ffff */
.L_x_33213:
        /* <DEDUP_REMOVED lines=10> */
.L_x_54432:


//--------------------- .text._ZN10layer_norm13ln_fwd_kernelINS_13Kernel_traitsI6__halfS2_fS2_fjLj1536ELj1ELj4ELj1ELj16ENS_18Kernel_traits_baseILj1536ES2_S2_fS2_fjLj128EEEEELb1ELb0ELb0ELb1EEEvNS_9FwdParamsE --------------------------
	.section	.text._ZN10layer_norm13ln_fwd_kernelINS_13Kernel_traitsI6__halfS2_fS2_fjLj1536ELj1ELj4ELj1ELj16ENS_18Kernel_traits_baseILj1536ES2_S2_fS2_fjLj128EEEEELb1ELb0ELb0ELb1EEEvNS_9FwdParamsE,"ax",@progbits
	.align	128
        .global         _ZN10layer_norm13ln_fwd_kernelINS_13Kernel_traitsI6__halfS2_fS2_fjLj1536ELj1ELj4ELj1ELj16ENS_18Kernel_traits_baseILj1536ES2_S2_fS2_fjLj128EEEEELb1ELb0ELb0ELb1EEEvNS_9FwdParamsE
        .type           _ZN10layer_norm13ln_fwd_kernelINS_13Kernel_traitsI6__halfS2_fS2_fjLj1536ELj1ELj4ELj1ELj16ENS_18Kernel_traits_baseILj1536ES2_S2_fS2_fjLj128EEEEELb1ELb0ELb0ELb1EEEvNS_9FwdParamsE,@function
        .size           _ZN10layer_norm13ln_fwd_kernelINS_13Kernel_traitsI6__halfS2_fS2_fjLj1536ELj1ELj4ELj1ELj16ENS_18Kernel_traits_baseILj1536ES2_S2_fS2_fjLj128EEEEELb1ELb0ELb0ELb1EEEvNS_9FwdParamsE,(.L_x_54433 - _ZN10layer_norm13ln_fwd_kernelINS_13Kernel_traitsI6__halfS2_fS2_fjLj1536ELj1ELj4ELj1ELj16ENS_18Kernel_traits_baseILj1536ES2_S2_fS2_fjLj128EEEEELb1ELb0ELb0ELb1EEEvNS_9FwdParamsE)
        .other          _ZN10layer_norm13ln_fwd_kernelINS_13Kernel_traitsI6__halfS2_fS2_fjLj1536ELj1ELj4ELj1ELj16ENS_18Kernel_traits_baseILj1536ES2_S2_fS2_fjLj128EEEEELb1ELb0ELb0ELb1EEEvNS_9FwdParamsE,@"STO_CUDA_ENTRY STV_DEFAULT"
_ZN10layer_norm13ln_fwd_kernelINS_13Kernel_traitsI6__halfS2_fS2_fjLj1536ELj1ELj4ELj1ELj16ENS_18Kernel_traits_baseILj1536ES2_S2_fS2_fjLj128EEEEELb1ELb0ELb0ELb1EEEvNS_9FwdParamsE:
.text._ZN10layer_norm13ln_fwd_kernelINS_13Kernel_traitsI6__halfS2_fS2_fjLj1536ELj1ELj4ELj1ELj16ENS_18Kernel_traits_baseILj1536ES2_S2_fS2_fjLj128EEEEELb1ELb0ELb0ELb1EEEvNS_9FwdParamsE:
        /* <DEDUP_REMOVED lines=62> */
.L_x_33214:
        /* <DEDUP_REMOVED lines=11> */
[----:B------:R-:W-:Y:S01]  /*0490*/  LOP3.LUT R5, R5, R139, RZ, 0x3c, !PT ;  /* 0x0000008b05057212 */ /* 0x000fe200078e3cff */
[----:B------:R-:W1:Y:S01]  /*04a0*/  LDCU UR13, c[0x0][0x404] ;  /* 0x00008080ff0d77ac */ /* 0x000e620008000800 */
[----:B------:R-:W-:Y:S01]  /*04b0*/  IADD3 R12, PT, PT, R139, 0x76cf5d0a, RZ ;  /* 0x76cf5d0a8b0c7810 */ /* 0x000fe20007ffe0ff */
[----:B------:R-:W-:Y:S01]  /*04c0*/  IMAD R7, R11, -0x326172a9, RZ ;  /* 0xcd9e8d570b077824 */ /* 0x000fe200078e02ff */
[----:B------:R-:W-:Y:S01]  /*04d0*/  LOP3.LUT R3, R8, R3, R138, 0x96, !PT ;  /* 0x0000000308037212 */ /* 0x000fe200078e968a */
[----:B------:R-:W-:Y:S01]  /*04e0*/  IMAD.HI.U32 R0, R5, -0x326172a9, RZ ;  /* 0xcd9e8d5705007827 */ /* 0x000fe200078e00ff */
[----:B------:R-:W-:Y:S01]  /*04f0*/  LOP3.LUT R21, R21, 0x3, RZ, 0xc0, !PT ;  /* 0x0000000315157812 */ /* 0x000fe200078ec0ff */
[----:B------:R-:W2:Y:S02]  /*0500*/  LDCU UR14, c[0x0][0x408] ;  /* 0x00008100ff0e77ac */ /* 0x000ea40008000800 */
[----:B------:R-:W-:-:S02]  /*0510*/  VIADD R4, R138, 0x9e3779b9 ;  /* 0x9e3779b98a047836 */ /* 0x000fc40000000000 */
[----:B------:R-:W-:Y:S01]  /*0520*/  IMAD R13, R9, -0x2daee0ad, RZ ;  /* 0xd2511f53090d7824 */ /* 0x000fe200078e02ff */
[----:B------:R-:W3:Y:S01]  /*0530*/  LDCU UR10, c[0x0][0x388] ;  /* 0x00007100ff0a77ac */ /* 0x000ee20008000800 */
[C---:B------:R-:W-:Y:S01]  /*0540*/  IMAD.HI.U32 R2, R3.reuse, -0x2daee0ad, RZ ;  /* 0xd2511f5303027827 */ /* 0x040fe200078e00ff */
[----:B------:R-:W-:Y:S02]  /*0550*/  LOP3.LUT R0, R4, R7, R0, 0x96, !PT ;  /* 0x0000000704007212 */ /* 0x000fe400078e9600 */
[----:B0-----:R-:W-:Y:S01]  /*0560*/  ISETP.NE.U32.AND P0, PT, RZ, UR4, PT ;  /* 0x00000004ff007c0c */ /* 0x001fe2000bf05070 */
[----:B------:R-:W-:Y:S01]  /*0570*/  VIADD R7, R138, 0x3c6ef372 ;  /* 0x3c6ef3728a077836 */ /* 0x000fe20000000000 */
[----:B------:R-:W-:Y:S01]  /*0580*/  LOP3.LUT R2, R6, R13, R2, 0x96, !PT ;  /* 0x0000000d06027212 */ /* 0x000fe200078e9602 */
[----:B------:R-:W-:Y:S01]  /*0590*/  IMAD R6, R3, -0x2daee0ad, RZ ;  /* 0xd2511f5303067824 */ /* 0x000fe200078e02ff */
[----:B------:R-:W-:Y:S01]  /*05a0*/  ISETP.NE.AND.EX P0, PT, RZ, UR5, PT, P0 ;  /* 0x00000005ff007c0c */ /* 0x000fe2000bf05300 */
[----:B------:R-:W-:Y:S01]  /*05b0*/  IMAD.HI.U32 R3, R0, -0x2daee0ad, RZ ;  /* 0xd2511f5300037827 */ /* 0x000fe200078e00ff */
[----:B------:R-:W0:Y:S03]  /*05c0*/  LDCU.U8 UR11, c[0x0][0x410] ;  /* 0x00008200ff0b77ac */ /* 0x000e260008000000 */
[----:B------:R-:W-:Y:S01]  /*05d0*/  IMAD R5, R5, -0x326172a9, RZ ;  /* 0xcd9e8d5705057824 */ /* 0x000fe200078e02ff */
[----:B------:R-:W-:Y:S01]  /*05e0*/  LOP3.LUT R3, R12, R6, R3, 0x96, !PT ;  /* 0x000000060c037212 */ /* 0x000fe200078e9603 */
[----:B------:R-:W-:Y:S01]  /*05f0*/  IMAD.HI.U32 R4, R2, -0x326172a9, RZ ;  /* 0xcd9e8d5702047827 */ /* 0x000fe200078e00ff */
[----:B------:R-:W4:Y:S03]  /*0600*/  LDCU UR12, c[0x0][0x448] ;  /* 0x00008900ff0c77ac */ /* 0x000f260008000800 */
[----:B------:R-:W-:Y:S01]  /*0610*/  VIADD R12, R139, 0x32370b8f ;  /* 0x32370b8f8b0c7836 */ /* 0x000fe20000000000 */
[----:B------:R-:W-:Y:S01]  /*0620*/  LOP3.LUT R4, R7, R5, R4, 0x96, !PT ;  /* 0x0000000507047212 */ /* 0x000fe200078e9604 */
[----:B------:R-:W-:Y:S01]  /*0630*/  IMAD R7, R0, -0x2daee0ad, RZ ;  /* 0xd2511f5300077824 */ /* 0x000fe200078e02ff */
[----:B------:R-:W0:Y:S01]  /*0640*/  LDCU.64 UR8, c[0x0][0x3a0] ;  /* 0x00007400ff0877ac */ /* 0x000e220008000a00 */
[----:B------:R-:W-:-:S02]  /*0650*/  IMAD R5, R2, -0x326172a9, RZ ;  /* 0xcd9e8d5702057824 */ /* 0x000fc400078e02ff */
[----:B------:R-:W-:-:S04]  /*0660*/  IMAD.HI.U32 R0, R3, -0x326172a9, RZ ;  /* 0xcd9e8d5703007827 */ /* 0x000fc800078e00ff */
[----:B------:R-:W-:Y:S02]  /*0670*/  VIADD R2, R138, 0xdaa66d2b ;  /* 0xdaa66d2b8a027836 */ /* 0x000fe40000000000 */
[----:B------:R-:W-:-:S03]  /*0680*/  IMAD.HI.U32 R6, R4, -0x2daee0ad, RZ ;  /* 0xd2511f5304067827 */ /* 0x000fc600078e00ff */
[----:B------:R-:W-:Y:S01]  /*0690*/  LOP3.LUT R0, R2, R5, R0, 0x96, !PT ;  /* 0x0000000502007212 */ /* 0x000fe200078e9600 */
[----:B------:R-:W-:Y:S01]  /*06a0*/  IMAD R5, R4, -0x2daee0ad, RZ ;  /* 0xd2511f5304057824 */ /* 0x000fe200078e02ff */
[----:B------:R-:W-:Y:S01]  /*06b0*/  LOP3.LUT R6, R12, R7, R6, 0x96, !PT ;  /* 0x000000070c067212 */ /* 0x000fe200078e9606 */
[----:B------:R-:W-:Y:S01]  /*06c0*/  VIADD R12, R139, 0xed9eba14 ;  /* 0xed9eba148b0c7836 */ /* 0x000fe20000000000 */
[----:B------:R-:W-:Y:S01]  /*06d0*/  IADD3 R7, PT, PT, R138, 0x78dde6e4, RZ ;  /* 0x78dde6e48a077810 */ /* 0x000fe20007ffe0ff */
[----:B------:R-:W-:-:S04]  /*06e0*/  IMAD.HI.U32 R4, R0, -0x2daee0ad, RZ ;  /* 0xd2511f5300047827 */ /* 0x000fc800078e00ff */
[----:B------:R-:W-:Y:S01]  /*06f0*/  IMAD R3, R3, -0x326172a9, RZ ;  /* 0xcd9e8d5703037824 */ /* 0x000fe200078e02ff */
[----:B------:R-:W-:Y:S01]  /*0700*/  LOP3.LUT R4, R12, R5, R4, 0x96, !PT ;  /* 0x000000050c047212 */ /* 0x000fe200078e9604 */
[----:B------:R-:W-:-:S04]  /*0710*/  IMAD.HI.U32 R2, R6, -0x326172a9, RZ ;  /* 0xcd9e8d5706027827 */ /* 0x000fc800078e00ff */
[----:B------:R-:W-:Y:S01]  /*0720*/  IMAD R12, R0, -0x2daee0ad, RZ ;  /* 0xd2511f53000c7824 */ /* 0x000fe200078e02ff */
[----:B------:R-:W-:Y:S01]  /*0730*/  LOP3.LUT R2, R7, R3, R2, 0x96, !PT ;  /* 0x0000000307027212 */ /* 0x000fe200078e9602 */
[----:B------:R-:W-:Y:S01]  /*0740*/  IMAD R3, R6, -0x326172a9, RZ ;  /* 0xcd9e8d5706037824 */ /* 0x000fe200078e02ff */
[----:B------:R-:W-:Y:S01]  /*0750*/  IADD3 R6, PT, PT, R138, 0x1715609d, RZ ;  /* 0x1715609d8a067810 */ /* 0x000fe20007ffe0ff */
        /* <DEDUP_REMOVED lines=10> */
[C---:B------:R-:W-:Y:S01]  /*0800*/  IMAD.HI.U32 R2, R5.reuse, -0x326172a9, RZ ;  /* 0xcd9e8d5705027827 */ /* 0x040fe200078e00ff */
[----:B------:R-:W-:Y:S02]  /*0810*/  LOP3.LUT R4, R6, R7, R4, 0x96, !PT ;  /* 0x0000000706047212 */ /* 0x000fe400078e9604 */
[----:B------:R-:W-:Y:S01]  /*0820*/  IADD3 R7, PT, PT, R138, 0x5384540f, RZ ;  /* 0x5384540f8a077810 */ /* 0x000fe20007ffe0ff */
[----:B------:R-:W-:Y:S01]  /*0830*/  IMAD R6, R0, -0x2daee0ad, RZ ;  /* 0xd2511f5300067824 */ /* 0x000fe200078e02ff */
[----:B------:R-:W-:Y:S01]  /*0840*/  LOP3.LUT R2, R12, R3, R2, 0x96, !PT ;  /* 0x000000030c027212 */ /* 0x000fe200078e9602 */
[----:B------:R-:W-:-:S02]  /*0850*/  IMAD R5, R5, -0x326172a9, RZ ;  /* 0xcd9e8d5705057824 */ /* 0x000fc400078e02ff */
[----:B------:R-:W-:-:S04]  /*0860*/  IMAD.HI.U32 R0, R4, -0x326172a9, RZ ;  /* 0xcd9e8d5704007827 */ /* 0x000fc800078e00ff */
[----:B------:R-:W-:Y:S01]  /*0870*/  IMAD.HI.U32 R3, R2, -0x2daee0ad, RZ ;  /* 0xd2511f5302037827 */ /* 0x000fe200078e00ff */
[----:B------:R-:W-:-:S03]  /*0880*/  LOP3.LUT R0, R7, R5, R0, 0x96, !PT ;  /* 0x0000000507007212 */ /* 0x000fc600078e9600 */
[C---:B------:R-:W-:Y:S02]  /*0890*/  VIADD R12, R139.reuse, 0x1fd5c5a3 ;  /* 0x1fd5c5a38b0c7836 */ /* 0x040fe40000000000 */
[----:B------:R-:W-:Y:S02]  /*08a0*/  IMAD R5, R4, -0x326172a9, RZ ;  /* 0xcd9e8d5704057824 */ /* 0x000fe400078e02ff */
[----:B------:R-:W-:Y:S01]  /*08b0*/  IMAD R7, R2, -0x2daee0ad, RZ ;  /* 0xd2511f5302077824 */ /* 0x000fe200078e02ff */
[----:B------:R-:W-:Y:S01]  /*08c0*/  LOP3.LUT R3, R12, R6, R3, 0x96, !PT ;  /* 0x000000060c037212 */ /* 0x000fe200078e9603 */
[----:B------:R-:W-:Y:S01]  /*08d0*/  IMAD.HI.U32 R4, R0, -0x2daee0ad, RZ ;  /* 0xd2511f5300047827 */ /* 0x000fe200078e00ff */
[----:B------:R-:W-:-:S03]  /*08e0*/  IADD3 R12, PT, PT, R139, -0x24c28bd8, RZ ;  /* 0xdb3d74288b0c7810 */ /* 0x000fc60007ffe0ff */
        /* <DEDUP_REMOVED lines=10> */
[----:B------:R-:W-:-:S04]  /*0990*/  IMAD.HI.U32 R7, R2, -0x2daee0ad, RZ ;  /* 0xd2511f5302077827 */ /* 0x000fc800078e00ff */
[----:B------:R-:W-:Y:S01]  /*09a0*/  HFMA2 R5, -RZ, RZ, 0, 0 ;  /* 0x00000000ff057431 */ /* 0x000fe200000001ff */
[----:B------:R-:W-:Y:S01]  /*09b0*/  P2R R3, PR, RZ, 0x1 ;  /* 0x00000001ff037803 */ /* 0x000fe20000000000 */
[----:B------:R-:W-:Y:S01]  /*09c0*/  IMAD R4, R4, -0x326172a9, RZ ;  /* 0xcd9e8d5704047824 */ /* 0x000fe200078e02ff */
[----:B------:R-:W-:Y:S01]  /*09d0*/  LOP3.LUT R7, R12, R0, R7, 0x96, !PT ;  /* 0x000000000c077212 */ /* 0x000fe200078e9607 */
[----:B01234-:R-:W-:-:S07]  /*09e0*/  IMAD R144, R2, -0x2daee0ad, RZ ;  /* 0xd2511f5302907824 */ /* 0x01ffce00078e02ff */
.L_x_33707:
[----:B------:R-:W-:Y:S01]  /*09f0*/  ISETP.NE.AND P1, PT, R3, RZ, PT ;  /* 0x000000ff0300720c */ /* 0x000fe20003f25270 */
[----:B------:R-:W0:Y:S01]  /*0a00*/  S2R R2, SR_TID.X ;  /* 0x0000000000027919 */ /* 0x000e220000002100 */
[----:B-1----:R-:W1:Y:S01]  /*0a10*/  LDC.64 R22, c[0x0][0x390] ;  /* 0x0000e400ff167b82 */ /* 0x002e620000000a00 */
[----:B------:R-:W-:-:S10]  /*0a20*/  IMAD R0, R10, UR10, RZ ;  /* 0x0000000a0a007c24 */ /* 0x000fd4000f8e02ff */
[----:B------:R-:W2:Y:S01]  /*0a30*/  @P1 LDC.64 R12, c[0x0][0x3e0] ;  /* 0x0000f800ff0c1b82 */ /* 0x000ea20000000a00 */
[----:B------:R-:W-:-:S04]  /*0a40*/  SHF.R.S32.HI R15, RZ, 0x1f, R0 ;  /* 0x0000001fff0f7819 */ /* 0x000fc80000011400 */
[----:B------:R-:W-:Y:S02]  /*0a50*/  LEA.HI R0, R15, R0, RZ, 0x3 ;  /* 0x000000000f007211 */ /* 0x000fe400078f18ff */
[----:B0-----:R-:W-:Y:S01]  /*0a60*/  LOP3.LUT R15, R2, 0x1f, RZ, 0xc0, !PT ;  /* 0x0000001f020f7812 */ /* 0x001fe200078ec0ff */
[----:B--2---:R-:W-:-:S03]  /*0a70*/  @P1 IMAD.WIDE R12, R10, 0x2, R12 ;  /* 0x000000020a0c1825 */ /* 0x004fc600078e020c */
[----:B------:R-:W-:-:S05]  /*0a80*/  LEA.HI.SX32 R0, R0, R15, 0x1d ;  /* 0x0000000f00007211 */ /* 0x000fca00078feaff */
[----:B-1----:R-:W-:Y:S01]  /*0a90*/  IMAD.WIDE.U32 R16, R0, 0x10, R22 ;  /* 0x0000001000107825 */ /* 0x002fe200078e0016 */
[----:B------:R0:W2:Y:S05]  /*0aa0*/  @P1 LDG.E.U16 R12, desc[UR6][R12.64] ;  /* 0x000000060c0c1981 */ /* 0x0000aa000c1e1500 */
[----:B------:R-:W5:Y:S01]  /*0ab0*/  LDG.E.128 R16, desc[UR6][R16.64] ;  /* 0x0000000610107981 */ /* 0x000f62000c1e1d00 */
[----:B------:R-:W-:Y:S01]  /*0ac0*/  ISETP.NE.U32.AND P0, PT, RZ, UR8, PT ;  /* 0x00000008ff007c0c */ /* 0x000fe2000bf05070 */
[----:B------:R-:W-:Y:S01]  /*0ad0*/  IMAD.MOV.U32 R133, RZ, RZ, 0x3f800000 ;  /* 0x3f800000ff857424 */ /* 0x000fe200078e00ff */
[C---:B------:R-:W-:Y:S01]  /*0ae0*/  IADD3 R128, PT, PT, R139.reuse, -0x695add53, RZ ;  /* 0x96a522ad8b807810 */ /* 0x040fe20007ffe0ff */
[C---:B------:R-:W-:Y:S01]  /*0af0*/  VIADD R129, R138.reuse, 0x1715609d ;  /* 0x1715609d8a817836 */ /* 0x040fe20000000000 */
[----:B------:R-:W-:Y:S01]  /*0b00*/  ISETP.NE.AND.EX P0, PT, RZ, UR9, PT, P0 ;  /* 0x00000009ff007c0c */ /* 0x000fe2000bf05300 */
[C---:B------:R-:W-:Y:S01]  /*0b10*/  VIADD R127, R139.reuse, 0x76cf5d0a ;  /* 0x76cf5d0a8b7f7836 */ /* 0x040fe20000000000 */
[C---:B------:R-:W-:Y:S01]  /*0b20*/  IADD3 R125, PT, PT, R138.reuse, -0x700cb87f, RZ ;  /* 0x8ff347818a7d7810 */ /* 0x040fe20007ffe0ff */
[C---:B------:R-:W-:Y:S01]  /*0b30*/  VIADD R126, R139.reuse, 0xed9eba14 ;  /* 0xed9eba148b7e7836 */ /* 0x040fe20000000000 */
[C---:B------:R-:W-:Y:S01]  /*0b40*/  IADD3 R15, PT, PT, R139.reuse, 0x646e171e, RZ ;  /* 0x646e171e8b0f7810 */ /* 0x040fe20007ffe0ff */
[C---:B------:R-:W-:Y:S01]  /*0b50*/  VIADD R124, R139.reuse, 0xa9066899 ;  /* 0xa90668998b7c7836 */ /* 0x040fe20000000000 */
[C---:B------:R-:W-:Y:S01]  /*0b60*/  IADD3 R118, PT, PT, R139.reuse, -0x4498517b, RZ ;  /* 0xbb67ae858b767810 */ /* 0x040fe20007ffe0ff */
[----:B------:R-:W-:Y:S01]  /*0b70*/  VIADD R123, R139, 0x1fd5c5a3 ;  /* 0x1fd5c5a38b7b7836 */ /* 0x000fe20000000000 */
[----:B------:R-:W-:Y:S01]  /*0b80*/  P2R R20, PR, RZ, 0x1 ;  /* 0x00000001ff147803 */ /* 0x000fe20000000000 */
[C---:B0-----:R-:W-:Y:S01]  /*0b90*/  VIADD R13, R138.reuse, 0x78dde6e4 ;  /* 0x78dde6e48a0d7836 */ /* 0x041fe20000000000 */
[C---:B------:R-:W-:Y:S01]  /*0ba0*/  IADD3 R121, PT, PT, R138.reuse, -0x4ab325aa, RZ ;  /* 0xb54cda568a797810 */ /* 0x040fe20007ffe0ff */
[----:B------:R-:W-:-:S02]  /*0bb0*/  VIADD R14, R138, 0xf1bbcdc8 ;  /* 0xf1bbcdc88a0e7836 */ /* 0x000fc40000000000 */
[C---:B------:R-:W-:Y:S02]  /*0bc0*/  VIADD R116, R139.reuse, 0x32370b8f ;  /* 0x32370b8f8b747836 */ /* 0x040fe40000000000 */
[----:B------:R-:W-:Y:S02]  /*0bd0*/  VIADD R117, R139, 0xdb3d7428 ;  /* 0xdb3d74288b757836 */ /* 0x000fe40000000000 */
[C---:B------:R-:W-:Y:S02]  /*0be0*/  VIADD R119, R138.reuse, 0xdaa66d2b ;  /* 0xdaa66d2b8a777836 */ /* 0x040fe40000000000 */
[C---:B------:R-:W-:Y:S02]  /*0bf0*/  VIADD R120, R138.reuse, 0x3c6ef372 ;  /* 0x3c6ef3728a787836 */ /* 0x040fe40000000000 */
[----:B------:R-:W-:Y:S02]  /*0c00*/  VIADD R122, R138, 0x5384540f ;  /* 0x5384540f8a7a7836 */ /* 0x000fe40000000000 */
[----:B------:R-:W-:-:S02]  /*0c10*/  IMAD.MOV.U32 R132, RZ, RZ, 0x2f800000 ;  /* 0x2f800000ff847424 */ /* 0x000fc400078e00ff */
[----:B--2---:R-:W-:Y:S01]  /*0c20*/  @P1 HADD2.F32 R133, -RZ, R12.H0_H0 ;  /* 0x2000000cff851230 */ /* 0x004fe20000004100 */
[----:B------:R-:W-:Y:S01]  /*0c30*/  IADD3 R12, PT, PT, R138, -0x61c88647, RZ ;  /* 0x9e3779b98a0c7810 */ /* 0x000fe20007ffe0ff */
[----:B------:R-:W-:Y:S06]  /*0c40*/  @!P0 BRA `(.L_x_33215) ;  /* 0x0000002800408947 */ /* 0x000fec0003800000 */
        /* <DEDUP_REMOVED lines=15> */
.L_x_54268:
[----:B------:R-:W-:Y:S05]  /*0d40*/  BRX R24 -0xd50                                         (*"BRANCH_TARGETS .L_x_54269,.L_x_54270,.L_x_54271"*) ;  /* 0xfffffff018ac7949 */ /* 0x000fea000383ffff */
.L_x_54271:
[----:B------:R-:W-:Y:S01]  /*0d50*/  VIADD R27, R21, 0x1 ;  /* 0x00000001151b7836 */ /* 0x000fe20000000000 */
[----:B------:R-:W-:Y:S01]  /*0d60*/  MOV R26, R144 ;  /* 0x00000090001a7202 */ /* 0x000fe20000000f00 */
[----:B------:R-:W-:Y:S01]  /*0d70*/  IMAD.MOV.U32 R28, RZ, RZ, R6 ;  /* 0x000000ffff1c7224 */ /* 0x000fe200078e0006 */
[----:B------:R-:W-:Y:S06]  /*0d80*/  BRA `(.L_x_33217) ;  /* 0x0000000000f07947 */ /* 0x000fec0003800000 */
.L_x_54269:
[----:B------:R-:W-:Y:S01]  /*0d90*/  IMAD.MOV.U32 R26, RZ, RZ, R144 ;  /* 0x000000ffff1a7224 */ /* 0x000fe200078e0090 */
[----:B------:R-:W-:Y:S01]  /*0da0*/  MOV R27, 0x3 ;  /* 0x00000003001b7802 */ /* 0x000fe20000000f00 */
[----:B------:R-:W-:Y:S01]  /*0db0*/  IMAD.MOV.U32 R28, RZ, RZ, R7 ;  /* 0x000000ffff1c7224 */ /* 0x000fe200078e0007 */
[----:B------:R-:W-:Y:S06]  /*0dc0*/  BRA `(.L_x_33217) ;  /* 0x0000000000e07947 */ /* 0x000fec0003800000 */
.L_x_54270:
        /* <DEDUP_REMOVED lines=13> */
.L_x_33219:
[----:B------:R-:W-:Y:S05]  /*0ea0*/  BSYNC.RECONVERGENT B1 ;  /* 0x0000000000017941 */ /* 0x000fea0003800200 */
.L_x_33218:
        /* <DEDUP_REMOVED lines=42> */
.L_x_33217:
[----:B------:R-:W-:Y:S05]  /*1150*/  BSYNC.RECONVERGENT B0 ;  /* 0x0000000000007941 */ /* 0x000fea0003800200 */
.L_x_33216:
        /* <DEDUP_REMOVED lines=25> */
.L_x_33222:
        /* <DEDUP_REMOVED lines=13> */
.L_x_33224:
[----:B------:R-:W-:Y:S05]  /*13c0*/  BSYNC.RECONVERGENT B1 ;  /* 0x0000000000017941 */ /* 0x000fea0003800200 */
.L_x_33223:
        /* <DEDUP_REMOVED lines=43> */
.L_x_33221:
[----:B------:R-:W-:Y:S05]  /*1680*/  BSYNC.RECONVERGENT B0 ;  /* 0x0000000000007941 */ /* 0x000fea0003800200 */
.L_x_33220:
        /* <DEDUP_REMOVED lines=22> */
.L_x_33227:
        /* <DEDUP_REMOVED lines=13> */
.L_x_33229:
[----:B------:R-:W-:Y:S05]  /*18c0*/  BSYNC.RECONVERGENT B1 ;  /* 0x0000000000017941 */ /* 0x000fea0003800200 */
.L_x_33228:
        /* <DEDUP_REMOVED lines=43> */
.L_x_33226:
[----:B------:R-:W-:Y:S05]  /*1b80*/  BSYNC.RECONVERGENT B0 ;  /* 0x0000000000007941 */ /* 0x000fea0003800200 */
.L_x_33225:
        /* <DEDUP_REMOVED lines=22> */
.L_x_33232:
        /* <DEDUP_REMOVED lines=13> */
.L_x_33234:
[----:B------:R-:W-:Y:S05]  /*1dc0*/  BSYNC.RECONVERGENT B1 ;  /* 0x0000000000017941 */ /* 0x000fea0003800200 */
.L_x_33233:
        /* <DEDUP_REMOVED lines=43> */
.L_x_33231:
[----:B------:R-:W-:Y:S05]  /*2080*/  BSYNC.RECONVERGENT B0 ;  /* 0x0000000000007941 */ /* 0x000fea0003800200 */
.L_x_33230:
[----:B------:R-:W-:Y:S01]  /*2090*/  I2FP.F32.U32 R25, R16 ;  /* 0x0000001000197245 */ /* 0x000fe20000201000 */
[----:B------:R-:W-:Y:S01]  /*20a0*/  HADD2.F32 R24, -RZ, R17.H1_H1 ;  /* 0x30000011ff187230 */ /* 0x000fe20000004100 */
        /* <DEDUP_REMOVED lines=20> */
.L_x_33237:
        /* <DEDUP_REMOVED lines=13> */
.L_x_33239:
[----:B------:R-:W-:Y:S05]  /*22c0*/  BSYNC.RECONVERGENT B1 ;  /* 0x0000000000017941 */ /* 0x000fea0003800200 */
.L_x_33238:
        /* <DEDUP_REMOVED lines=43> */
.L_x_33236:
[----:B------:R-:W-:Y:S05]  /*2580*/  BSYNC.RECONVERGENT B0 ;  /* 0x0000000000007941 */ /* 0x000fea0003800200 */
.L_x_33235:
[----:B------:R-:W-:Y:S01]  /*2590*/  I2FP.F32.U32 R17, R16 ;  /* 0x0000001000117245 */ /* 0x000fe20000201000 */
[----:B------:R-:W-:Y:S01]  /*25a0*/  HADD2.F32 R24, -RZ, R18.H0_H0 ;  /* 0x20000012ff187230 */ /* 0x000fe20000004100 */
[----:B------:R-:W-:Y:S01]  /*25b0*/  ISETP.NE.AND P4, PT, R25, 0x1, PT ;  /* 0x000000011900780c */ /* 0x000fe20003f85270 */
[----:B------:R-:W-:Y:S02]  /*25c0*/  BSSY.RECONVERGENT B0, `(.L_x_33240) ;  /* 0x000004c000007945 */ /* 0x000fe40003800200 */
        /* <DEDUP_REMOVED lines=18> */
.L_x_33242:
        /* <DEDUP_REMOVED lines=13> */
.L_x_33244:
[----:B------:R-:W-:Y:S05]  /*27c0*/  BSYNC.RECONVERGENT B1 ;  /* 0x0000000000017941 */ /* 0x000fea0003800200 */
.L_x_33243:
        /* <DEDUP_REMOVED lines=43> */
.L_x_33241:
[----:B------:R-:W-:Y:S05]  /*2a80*/  BSYNC.RECONVERGENT B0 ;  /* 0x0000000000007941 */ /* 0x000fea0003800200 */
.L_x_33240:
        /* <DEDUP_REMOVED lines=22> */
.L_x_33247:
        /* <DEDUP_REMOVED lines=13> */
.L_x_33249:
[----:B------:R-:W-:Y:S05]  /*2cc0*/  BSYNC.RECONVERGENT B1 ;  /* 0x0000000000017941 */ /* 0x000fea0003800200 */
.L_x_33248:
        /* <DEDUP_REMOVED lines=43> */
.L_x_33246:
[----:B------:R-:W-:Y:S05]  /*2f80*/  BSYNC.RECONVERGENT B0 ;  /* 0x0000000000007941 */ /* 0x000fea0003800200 */
.L_x_33245:
        /* <DEDUP_REMOVED lines=22> */
.L_x_33252:
        /* <DEDUP_REMOVED lines=15> */
.L_x_33254:
[----:B------:R-:W-:Y:S05]  /*31e0*/  BSYNC.RECONVERGENT B1 ;  /* 0x0000000000017941 */ /* 0x000fea0003800200 */
.L_x_33253:
        /* <DEDUP_REMOVED lines=43> */
.L_x_33251:
[----:B------:R-:W-:Y:S05]  /*34a0*/  BSYNC.RECONVERGENT B0 ;  /* 0x0000000000007941 */ /* 0x000fea0003800200 */
.L_x_33250:
        /* <DEDUP_REMOVED lines=10> */
.L_x_33215:
        /* <DEDUP_REMOVED lines=16> */
.L_x_33258:
        /* <DEDUP_REMOVED lines=13> */
.L_x_33260:
[----:B------:R-:W-:Y:S05]  /*3720*/  BSYNC.RECONVERGENT B1 ;  /* 0x0000000000017941 */ /* 0x000fea0003800200 */
.L_x_33259:
        /* <DEDUP_REMOVED lines=42> */
.L_x_33257:
[----:B------:R-:W-:Y:S05]  /*39d0*/  BSYNC.RECONVERGENT B0 ;  /* 0x0000000000007941 */ /* 0x000fea0003800200 */
.L_x_33256:
[----:B------:R-:W-:Y:S01]  /*39e0*/  ISETP.NE.AND P0, PT, R27, 0x1, PT ;  /* 0x000000011b00780c */ /* 0x000fe20003f05270 */
[----:B------:R-:W-:Y:S01]  /*39f0*/  IMAD.U32 R131, RZ, RZ, UR13 ;  /* 0x0000000dff837e24 */ /* 0x000fe2000f8e00ff */
[----:B------:R-:W-:Y:S01]  /*3a00*/  I2FP.F32.U32 R21, R24 ;  /* 0x0000001800157245 */ /* 0x000fe20000201000 */
[----:B-----5:R-:W-:Y:S01]  /*3a10*/  HADD2.F32 R28, -RZ, R16.H0_H0 ;  /* 0x20000010ff1c7230 */ /* 0x020fe20000004100 */
[----:B------:R-:W-:Y:S01]  /*3a20*/  MOV R130, UR14 ;  /* 0x0000000e00827c02 */ /* 0x000fe20008000f00 */
[----:B------:R-:W-:Y:S02]  /*3a30*/  BSSY.RECONVERGENT B0, `(.L_x_33261) ;  /* 0x000004a000007945 */ /* 0x000fe40003800200 */
[----:B------:R-:W-:Y:S01]  /*3a40*/  FFMA.FTZ R24, R21, R132, 1.1641532182693481445e-10 ;  /* 0x2f00000015187423 */ /* 0x000fe20000010084 */
[----:B------:R-:W-:Y:S01]  /*3a50*/  FMUL.FTZ R25, R28, R133 ;  /* 0x000000851c197220 */ /* 0x000fe20000410000 */
[----:B------:R-:W-:-:S03]  /*3a60*/  IMAD.MOV.U32 R28, RZ, RZ, 0x2 ;  /* 0x00000002ff1c7424 */ /* 0x000fc600078e00ff */
[----:B------:R-:W-:Y:S01]  /*3a70*/  FSETP.LE.FTZ.AND P1, PT, R24, R131, PT ;  /* 0x000000831800720b */ /* 0x000fe20003f33000 */
[----:B------:R-:W-:Y:S02]  /*3a80*/  IMAD.MOV.U32 R24, RZ, RZ, R4 ;  /* 0x000000ffff187224 */ /* 0x000fe400078e0004 */
        /* <DEDUP_REMOVED lines=11> */
.L_x_33263:
        /* <DEDUP_REMOVED lines=13> */
.L_x_33265:
[----:B------:R-:W-:Y:S05]  /*3c10*/  BSYNC.RECONVERGENT B1 ;  /* 0x0000000000017941 */ /* 0x000fea0003800200 */
.L_x_33264:
        /* <DEDUP_REMOVED lines=43> */
.L_x_33262:
[----:B------:R-:W-:Y:S05]  /*3ed0*/  BSYNC.RECONVERGENT B0 ;  /* 0x0000000000007941 */ /* 0x000fea0003800200 */
.L_x_33261:
[----:B------:R-:W-:Y:S01]  /*3ee0*/  ISETP.NE.AND P1, PT, R28, 0x1, PT ;  /* 0x000000011c00780c */ /* 0x000fe20003f25270 */
[----:B------:R-:W-:Y:S01]  /*3ef0*/  HADD2.F32 R16, -RZ, R16.H1_H1 ;  /* 0x30000010ff107230 */ /* 0x000fe20000004100 */
        /* <DEDUP_REMOVED lines=17> */
.L_x_33268:
        /* <DEDUP_REMOVED lines=13> */
.L_x_33270:
[----:B------:R-:W-:Y:S05]  /*40e0*/  BSYNC.RECONVERGENT B1 ;  /* 0x0000000000017941 */ /* 0x000fea0003800200 */
.L_x_33269:
        /* <DEDUP_REMOVED lines=43> */
.L_x_33267:
[----:B------:R-:W-:Y:S05]  /*43a0*/  BSYNC.RECONVERGENT B0 ;  /* 0x0000000000007941 */ /* 0x000fea0003800200 */
.L_x_33266:
[----:B------:R-:W-:Y:S01]  /*43b0*/  ISETP.NE.AND P2, PT, R27, 0x1, PT ;  /* 0x000000011b00780c */ /* 0x000fe20003f45270 */
[----:B------:R-:W-:Y:S01]  /*43c0*/  HADD2.F32 R24, -RZ, R17.H0_H0 ;  /* 0x20000011ff187230 */ /* 0x000fe20000004100 */
[----:B------:R-:W-:Y:S01]  /*43d0*/  I2FP.F32.U32 R25, R16 ;  /* 0x0000001000197245 */ /* 0x000fe20000201000 */
[----:B------:R-:W-:Y:S01]  /*43e0*/  BSSY.RECONVERGENT B0, `(.L_x_33271) ;  /* 0x0000049000007945 */ /* 0x000fe20003800200 */
[----:B------:R-:W-:-:S03]  /*43f0*/  IMAD.MOV.U32 R28, RZ, RZ, 0x2 ;  /* 0x00000002ff1c7424 */ /* 0x000fc600078e00ff */
[----:B------:R-:W-:Y:S01]  /*4400*/  FFMA.FTZ R16, R25, R132, 1.1641532182693481445e-10 ;  /* 0x2f00000019107423 */ /* 0x000fe20000010084 */
[----:B------:R-:W-:-:S04]  /*4410*/  FMUL.FTZ R25, R24, R133 ;  /* 0x0000008518197220 */ /* 0x000fc80000410000 */
        /* <DEDUP_REMOVED lines=12> */
.L_x_33273:
        /* <DEDUP_REMOVED lines=13> */
.L_x_33275:
[----:B------:R-:W-:Y:S05]  /*45b0*/  BSYNC.RECONVERGENT B1 ;  /* 0x0000000000017941 */ /* 0x000fea0003800200 */
.L_x_33274:
        /* <DEDUP_REMOVED lines=43> */
.L_x_33272:
[----:B------:R-:W-:Y:S05]  /*4870*/  BSYNC.RECONVERGENT B0 ;  /* 0x0000000000007941 */ /* 0x000fea0003800200 */
.L_x_33271:
[----:B------:R-:W-:Y:S01]  /*4880*/  ISETP.NE.AND P3, PT, R28, 0x1, PT ;  /* 0x000000011c00780c */ /* 0x000fe20003f65270 */
[----:B------:R-:W-:Y:S01]  /*4890*/  HADD2.F32 R24, -RZ, R17.H1_H1 ;  /* 0x30000011ff187230 */ /* 0x000fe20000004100 */
[----:B------:R-:W-:Y:S01]  /*48a0*/  I2FP.F32.U32 R25, R16 ;  /* 0x0000001000197245 */ /* 0x000fe20000201000 */
[----:B------:R-:W-:Y:S03]  /*48b0*/  BSSY.RECONVERGENT B0, `(.L_x_33276) ;  /* 0x0000049000007945 */ /* 0x000fe60003800200 */
[----:B------:R-:W-:Y:S01]  /*48c0*/  FMUL.FTZ R63, R24, R133 ;  /* 0x00000085183f7220 */ /* 0x000fe20000410000 */
[----:B------:R-:W-:Y:S01]  /*48d0*/  FFMA.FTZ R16, R25, R132, 1.1641532182693481445e-10 ;  /* 0x2f00000019107423 */ /* 0x000fe20000010084 */
[----:B------:R-:W-:Y:S02]  /*48e0*/  IMAD.MOV.U32 R25, RZ, RZ, 0x2 ;  /* 0x00000002ff197424 */ /* 0x000fe400078e00ff */
[----:B------:R-:W-:-:S02]  /*48f0*/  FMUL.FTZ R63, R63, R130 ;  /* 0x000000823f3f7220 */ /* 0x000fc40000410000 */
        /* <DEDUP_REMOVED lines=11> */
.L_x_33278:
        /* <DEDUP_REMOVED lines=13> */
.L_x_33280:
[----:B------:R-:W-:Y:S05]  /*4a80*/  BSYNC.RECONVERGENT B1 ;  /* 0x0000000000017941 */ /* 0x000fea0003800200 */
.L_x_33279:
        /* <DEDUP_REMOVED lines=43> */
.L_x_33277:
[----:B------:R-:W-:Y:S05]  /*4d40*/  BSYNC.RECONVERGENT B0 ;  /* 0x0000000000007941 */ /* 0x000fea0003800200 */
.L_x_33276:
[----:B------:R-:W-:Y:S01]  /*4d50*/  ISETP.NE.AND P4, PT, R25, 0x1, PT ;  /* 0x000000011900780c */ /* 0x000fe20003f85270 */
[----:B------:R-:W-:Y:S01]  /*4d60*/  HADD2.F32 R24, -RZ, R18.H0_H0 ;  /* 0x20000012ff187230 */ /* 0x000fe20000004100 */
[----:B------:R-:W-:Y:S01]  /*4d70*/  I2FP.F32.U32 R17, R16 ;  /* 0x0000001000117245 */ /* 0x000fe20000201000 */
[----:B------:R-:W-:Y:S04]  /*4d80*/  BSSY.RECONVERGENT B0, `(.L_x_33281) ;  /* 0x0000049000007945 */ /* 0x000fe80003800200 */
[----:B------:R-:W-:Y:S01]  /*4d90*/  FFMA.FTZ R16, R17, R132, 1.1641532182693481445e-10 ;  /* 0x2f00000011107423 */ /* 0x000fe20000010084 */
[----:B------:R-:W-:Y:S01]  /*4da0*/  FMUL.FTZ R17, R24, R133 ;  /* 0x0000008518117220 */ /* 0x000fe20000410000 */
[----:B------:R-:W-:-:S03]  /*4db0*/  HFMA2 R24, -RZ, RZ, 0, 1.1920928955078125e-07 ;  /* 0x00000002ff187431 */ /* 0x000fc600000001ff */
[----:B------:R-:W-:Y:S01]  /*4dc0*/  FSETP.LE.FTZ.AND P3, PT, R16, R131, PT ;  /* 0x000000831000720b */ /* 0x000fe20003f73000 */
[----:B------:R-:W-:Y:S02]  /*4dd0*/  IMAD.MOV.U32 R16, RZ, RZ, R4 ;  /* 0x000000ffff107224 */ /* 0x000fe400078e0004 */
        /* <DEDUP_REMOVED lines=10> */
.L_x_33283:
        /* <DEDUP_REMOVED lines=13> */
.L_x_33285:
[----:B------:R-:W-:Y:S05]  /*4f50*/  BSYNC.RECONVERGENT B1 ;  /* 0x0000000000017941 */ /* 0x000fea0003800200 */
.L_x_33284:
        /* <DEDUP_REMOVED lines=43> */
.L_x_33282:
[----:B------:R-:W-:Y:S05]  /*5210*/  BSYNC.RECONVERGENT B0 ;  /* 0x0000000000007941 */ /* 0x000fea0003800200 */
.L_x_33281:
[----:B------:R-:W-:Y:S01]  /*5220*/  ISETP.NE.AND P5, PT, R24, 0x1, PT ;  /* 0x000000011800780c */ /* 0x000fe20003fa5270 */
[----:B------:R-:W-:Y:S01]  /*5230*/  HADD2.F32 R18, -RZ, R18.H1_H1 ;  /* 0x30000012ff127230 */ /* 0x000fe20000004100 */
        /* <DEDUP_REMOVED lines=17> */
.L_x_33288:
        /* <DEDUP_REMOVED lines=13> */
.L_x_33290:
[----:B------:R-:W-:Y:S05]  /*5420*/  BSYNC.RECONVERGENT B1 ;  /* 0x0000000000017941 */ /* 0x000fea0003800200 */
.L_x_33289:
        /* <DEDUP_REMOVED lines=38> */
[----:B------:R-:W-:-:S03]  /*5690*/  MOV R4, R28 ;  /* 0x0000001c00047202 */ /* 0x000fc60000000f00 */
[----:B------:R-:W-:Y:S01]  /*56a0*/  HFMA2 R28, -RZ, RZ, 0, 0 ;  /* 0x00000000ff1c7431 */ /* 0x000fe200000001ff */
[----:B------:R-:W-:Y:S01]  /*56b0*/  LOP3.LUT R6, R125, R6, R29, 0x96, !PT ;  /* 0x000000067d067212 */ /* 0x000fe200078e961d */
[----:B------:R-:W-:Y:S01]  /*56c0*/  IMAD.MOV.U32 R26, RZ, RZ, R24 ;  /* 0x000000ffff1a7224 */ /* 0x000fe200078e0018 */
[----:B------:R-:W-:-:S07]  /*56d0*/  LOP3.LUT R7, R128, R16, R25, 0x96, !PT ;  /* 0x0000001080077212 */ /* 0x000fce00078e9619 */
.L_x_33287:
[----:B------:R-:W-:Y:S05]  /*56e0*/  BSYNC.RECONVERGENT B0 ;  /* 0x0000000000007941 */ /* 0x000fea0003800200 */
.L_x_33286:
[----:B------:R-:W-:Y:S01]  /*56f0*/  ISETP.NE.AND P6, PT, R28, 0x1, PT ;  /* 0x000000011c00780c */ /* 0x000fe20003fc5270 */
[----:B------:R-:W-:Y:S01]  /*5700*/  HADD2.F32 R18, -RZ, R19.H0_H0 ;  /* 0x20000013ff127230 */ /* 0x000fe20000004100 */
[----:B------:R-:W-:Y:S01]  /*5710*/  I2FP.F32.U32 R17, R17 ;  /* 0x0000001100117245 */ /* 0x000fe20000201000 */
[----:B------:R-:W-:Y:S01]  /*5720*/  BSSY.RECONVERGENT B0, `(.L_x_33291) ;  /* 0x000004b000007945 */ /* 0x000fe20003800200 */
[----:B------:R-:W-:Y:S02]  /*5730*/  IMAD.MOV.U32 R27, RZ, RZ, 0x2 ;  /* 0x00000002ff1b7424 */ /* 0x000fe400078e00ff */
        /* <DEDUP_REMOVED lines=14> */
.L_x_33293:
        /* <DEDUP_REMOVED lines=15> */
.L_x_33295:
[----:B------:R-:W-:Y:S05]  /*5910*/  BSYNC.RECONVERGENT B1 ;  /* 0x0000000000017941 */ /* 0x000fea0003800200 */
.L_x_33294:
        /* <DEDUP_REMOVED lines=43> */
.L_x_33292:
[----:B------:R-:W-:Y:S05]  /*5bd0*/  BSYNC.RECONVERGENT B0 ;  /* 0x0000000000007941 */ /* 0x000fea0003800200 */
.L_x_33291:
        /* <DEDUP_REMOVED lines=16> */
.L_x_33255:
        /* <DEDUP_REMOVED lines=9> */
[----:B------:R-:W-:Y:S02]  /*5d70*/  ISETP.NE.AND P5, PT, R21, RZ, PT ;  /* 0x000000ff1500720c */ /* 0x000fe40003fa5270 */
[----:B------:R-:W-:Y:S02]  /*5d80*/  LOP3.LUT R31, R31, R19, R24, 0xfe, !PT ;  /* 0x000000131f1f7212 */ /* 0x000fe400078efe18 */
[----:B------:R-:W-:Y:S02]  /*5d90*/  LOP3.LUT R16, R16, R18, R17, 0xfe, !PT ;  /* 0x0000001210107212 */ /* 0x000fe400078efe11 */
[----:B------:R-:W-:Y:S02]  /*5da0*/  SEL R30, RZ, 0x1, !P3 ;  /* 0x00000001ff1e7807 */ /* 0x000fe40005800000 */
[----:B------:R-:W-:Y:S02]  /*5db0*/  SEL R17, RZ, 0x1, !P5 ;  /* 0x00000001ff117807 */ /* 0x000fe40006800000 */
[----:B------:R-:W-:Y:S01]  /*5dc0*/  LOP3.LUT R31, R31, R30, RZ, 0xfc, !PT ;  /* 0x0000001e1f1f7212 */ /* 0x000fe200078efcff */
[----:B0-----:R-:W-:Y:S01]  /*5dd0*/  IMAD.WIDE.U32 R24, R0, 0x20, R142 ;  /* 0x0000002000187825 */ /* 0x001fe200078e008e */
[----:B------:R-:W-:-:S02]  /*5de0*/  LOP3.LUT R30, R16, R17, RZ, 0xfc, !PT ;  /* 0x00000011101e7212 */ /* 0x000fc400078efcff */
[----:B------:R-:W-:Y:S01]  /*5df0*/  ISETP.NE.AND P6, PT, R20, RZ, PT ;  /* 0x000000ff1400720c */ /* 0x000fe20003fc5270 */
[----:B------:R-:W-:Y:S01]  /*5e00*/  IMAD.WIDE.U32 R16, R134, 0x10, R22 ;  /* 0x0000001086107825 */ /* 0x000fe200078e0016 */
[----:B------:R0:W-:Y:S03]  /*5e10*/  STG.E.128 desc[UR6][R24.64], R60 ;  /* 0x0000003c18007986 */ /* 0x0001e6000c101d06 */
[----:B-1----:R-:W-:Y:S01]  /*5e20*/  IMAD.WIDE.U32 R28, R0, 0x8, R140 ;  /* 0x00000008001c7825 */ /* 0x002fe200078e008c */
[----:B------:R0:W-:Y:S04]  /*5e30*/  STG.E.128 desc[UR6][R24.64+0x10], R56 ;  /* 0x0000103818007986 */ /* 0x0001e8000c101d06 */
[----:B------:R0:W-:Y:S04]  /*5e40*/  STG.E.64 desc[UR6][R28.64], R30 ;  /* 0x0000001e1c007986 */ /* 0x0001e8000c101b06 */
[----:B------:R-:W5:Y:S01]  /*5e50*/  LDG.E.128 R16, desc[UR6][R16.64] ;  /* 0x0000000610107981 */ /* 0x000f62000c1e1d00 */
[----:B------:R-:W-:Y:S05]  /*5e60*/  @!P6 BRA `(.L_x_33296) ;  /* 0x00000028002ce947 */ /* 0x000fea0003800000 */
[----:B0-----:R-:W0:Y:S02]  /*5e70*/  LDC.64 R28, c[0x0][0x3a0] ;  /* 0x0000e800ff1c7b82 */ /* 0x001e240000000a00 */
        /* <DEDUP_REMOVED lines=19> */
.L_x_33299:
        /* <DEDUP_REMOVED lines=13> */
.L_x_33301:
[----:B------:R-:W-:Y:S05]  /*6080*/  BSYNC.RECONVERGENT B1 ;  /* 0x0000000000017941 */ /* 0x000fea0003800200 */
.L_x_33300:
        /* <DEDUP_REMOVED lines=42> */
[----:B------:R-:W-:-:S07]  /*6330*/  IMAD.MOV.U32 R24, RZ, RZ, R30 ;  /* 0x000000ffff187224 */ /* 0x000fce00078e001e */
.L_x_33298:
[----:B------:R-:W-:Y:S05]  /*6340*/  BSYNC.RECONVERGENT B0 ;  /* 0x0000000000007941 */ /* 0x000fea0003800200 */
.L_x_33297:
[----:B------:R-:W-:Y:S01]  /*6350*/  I2FP.F32.U32 R21, R21 ;  /* 0x0000001500157245 */ /* 0x000fe20000201000 */
[----:B-----5:R-:W-:Y:S01]  /*6360*/  HADD2.F32 R28, -RZ, R16.H0_H0 ;  /* 0x20000010ff1c7230 */ /* 0x020fe20000004100 */
        /* <DEDUP_REMOVED lines=21> */
.L_x_33304:
        /* <DEDUP_REMOVED lines=13> */
.L_x_33306:
[----:B------:R-:W-:Y:S05]  /*6590*/  BSYNC.RECONVERGENT B1 ;  /* 0x0000000000017941 */ /* 0x000fea0003800200 */
.L_x_33305:
        /* <DEDUP_REMOVED lines=43> */
.L_x_33303:
[----:B------:R-:W-:Y:S05]  /*6850*/  BSYNC.RECONVERGENT B0 ;  /* 0x0000000000007941 */ /* 0x000fea0003800200 */
.L_x_33302:
        /* <DEDUP_REMOVED lines=22> */
.L_x_33309:
        /* <DEDUP_REMOVED lines=13> */
.L_x_33311:
[----:B------:R-:W-:Y:S05]  /*6a90*/  BSYNC.RECONVERGENT B1 ;  /* 0x0000000000017941 */ /* 0x000fea0003800200 */
.L_x_33310:
        /* <DEDUP_REMOVED lines=43> */
.L_x_33308:
[----:B------:R-:W-:Y:S05]  /*6d50*/  BSYNC.RECONVERGENT B0 ;  /* 0x0000000000007941 */ /* 0x000fea0003800200 */
.L_x_33307:
        /* <DEDUP_REMOVED lines=22> */
.L_x_33314:
        /* <DEDUP_REMOVED lines=13> */
.L_x_33316:
[----:B------:R-:W-:Y:S05]  /*6f90*/  BSYNC.RECONVERGENT B1 ;  /* 0x0000000000017941 */ /* 0x000fea0003800200 */
.L_x_33315:
        /* <DEDUP_REMOVED lines=43> */
.L_x_33313:
[----:B------:R-:W-:Y:S05]  /*7250*/  BSYNC.RECONVERGENT B0 ;  /* 0x0000000000007941 */ /* 0x000fea0003800200 */
.L_x_33312:
        /* <DEDUP_REMOVED lines=22> */
.L_x_33319:
        /* <DEDUP_REMOVED lines=13> */
.L_x_33321:
[----:B------:R-:W-:Y:S05]  /*7490*/  BSYNC.RECONVERGENT B1 ;  /* 0x0000000000017941 */ /* 0x000fea0003800200 */
.L_x_33320:
        /* <DEDUP_REMOVED lines=43> */
.L_x_33318:
[----:B------:R-:W-:Y:S05]  /*7750*/  BSYNC.RECONVERGENT B0 ;  /* 0x0000000000007941 */ /* 0x000fea0003800200 */
.L_x_33317:
        /* <DEDUP_REMOVED lines=22> */
.L_x_33324:
        /* <DEDUP_REMOVED lines=13> */
.L_x_33326:
[----:B------:R-:W-:Y:S05]  /*7990*/  BSYNC.RECONVERGENT B1 ;  /* 0x0000000000017941 */ /* 0x000fea0003800200 */
.L_x_33325:
        /* <DEDUP_REMOVED lines=43> */
.L_x_33323:
[----:B------:R-:W-:Y:S05]  /*7c50*/  BSYNC.RECONVERGENT B0 ;  /* 0x0000000000007941 */ /* 0x000fea0003800200 */
.L_x_33322:
        /* <DEDUP_REMOVED lines=22> */
.L_x_33329:
        /* <DEDUP_REMOVED lines=13> */
.L_x_33331:
[----:B------:R-:W-:Y:S05]  /*7e90*/  BSYNC.RECONVERGENT B1 ;  /* 0x0000000000017941 */ /* 0x000fea0003800200 */
.L_x_33330:
        /* <DEDUP_REMOVED lines=43> */
.L_x_33328:
[----:B------:R-:W-:Y:S05]  /*8150*/  BSYNC.RECONVERGENT B0 ;  /* 0x0000000000007941 */ /* 0x000fea0003800200 */
.L_x_33327:
        /* <DEDUP_REMOVED lines=22> */
.L_x_33334:
        /* <DEDUP_REMOVED lines=15> */
.L_x_33336:
[----:B------:R-:W-:Y:S05]  /*83b0*/  BSYNC.RECONVERGENT B1 ;  /* 0x0000000000017941 */ /* 0x000fea0003800200 */
.L_x_33335:
        /* <DEDUP_REMOVED lines=43> */
.L_x_33333:
[----:B------:R-:W-:Y:S05]  /*8670*/  BSYNC.RECONVERGENT B0 ;  /* 0x0000000000007941 */ /* 0x000fea0003800200 */
.L_x_33332:
        /* <DEDUP_REMOVED lines=10> */
.L_x_33296:
        /* <DEDUP_REMOVED lines=16> */
.L_x_33340:
        /* <DEDUP_REMOVED lines=13> */
.L_x_33342:
[----:B------:R-:W-:Y:S05]  /*88f0*/  BSYNC.RECONVERGENT B1 ;  /* 0x0000000000017941 */ /* 0x000fea0003800200 */
.L_x_33341:
        /* <DEDUP_REMOVED lines=42> */
[----:B------:R-:W-:-:S07]  /*8ba0*/  MOV R24, R28 ;  /* 0x0000001c00187202 */ /* 0x000fce0000000f00 */
.L_x_33339:
[----:B------:R-:W-:Y:S05]  /*8bb0*/  BSYNC.RECONVERGENT B0 ;  /* 0x0000000000007941 */ /* 0x000fea0003800200 */
.L_x_33338:
[----:B------:R-:W-:Y:S01]  /*8bc0*/  ISETP.NE.AND P0, PT, R29, 0x1, PT ;  /* 0x000000011d00780c */ /* 0x000fe20003f05270 */
[----:B-----5:R-:W-:Y:S01]  /*8bd0*/  HADD2.F32 R28, -RZ, R16.H0_H0 ;  /* 0x20000010ff1c7230 */ /* 0x020fe20000004100 */
[----:B------:R-:W-:Y:S01]  /*8be0*/  I2FP.F32.U32 R21, R21 ;  /* 0x0000001500157245 */ /* 0x000fe20000201000 */
[----:B------:R-:W-:Y:S01]  /*8bf0*/  BSSY.RECONVERGENT B0, `(.L_x_33343) ;  /* 0x000004a000007945 */ /* 0x000fe20003800200 */
[----:B------:R-:W-:Y:S02]  /*8c00*/  MOV R25, R4 ;  /* 0x0000000400197202 */ /* 0x000fe40000000f00 */
[----:B------:R-:W-:Y:S01]  /*8c10*/  FMUL.FTZ R27, R28, R133 ;  /* 0x000000851c1b7220 */ /* 0x000fe20000410000 */
[----:B------:R-:W-:Y:S01]  /*8c20*/  FFMA.FTZ R26, R21, R132, 1.1641532182693481445e-10 ;  /* 0x2f000000151a7423 */ /* 0x000fe20000010084 */
[----:B------:R-:W-:Y:S02]  /*8c30*/  IMAD.MOV.U32 R28, RZ, RZ, 0x2 ;  /* 0x00000002ff1c7424 */ /* 0x000fe400078e00ff */
[----:B------:R-:W-:-:S02]  /*8c40*/  FMUL.FTZ R52, R27, R130 ;  /* 0x000000821b347220 */ /* 0x000fc40000410000 */
[----:B------:R-:W-:-:S04]  /*8c50*/  FSETP.LE.FTZ.AND P1, PT, R26, R131, PT ;  /* 0x000000831a00720b */ /* 0x000fc80003f33000 */
        /* <DEDUP_REMOVED lines=10> */
.L_x_33345:
        /* <DEDUP_REMOVED lines=13> */
.L_x_33347:
[----:B------:R-:W-:Y:S05]  /*8dd0*/  BSYNC.RECONVERGENT B1 ;  /* 0x0000000000017941 */ /* 0x000fea0003800200 */
.L_x_33346:
        /* <DEDUP_REMOVED lines=43> */
.L_x_33344:
[----:B------:R-:W-:Y:S05]  /*9090*/  BSYNC.RECONVERGENT B0 ;  /* 0x0000000000007941 */ /* 0x000fea0003800200 */
.L_x_33343:
        /* <DEDUP_REMOVED lines=19> */
.L_x_33350:
        /* <DEDUP_REMOVED lines=13> */
.L_x_33352:
[----:B------:R-:W-:Y:S05]  /*92a0*/  BSYNC.RECONVERGENT B1 ;  /* 0x0000000000017941 */ /* 0x000fea0003800200 */
.L_x_33351:
        /* <DEDUP_REMOVED lines=43> */
.L_x_33349:
[----:B------:R-:W-:Y:S05]  /*9560*/  BSYNC.RECONVERGENT B0 ;  /* 0x0000000000007941 */ /* 0x000fea0003800200 */
.L_x_33348:
        /* <DEDUP_REMOVED lines=19> */
.L_x_33355:
        /* <DEDUP_REMOVED lines=13> */
.L_x_33357:
[----:B------:R-:W-:Y:S05]  /*9770*/  BSYNC.RECONVERGENT B1 ;  /* 0x0000000000017941 */ /* 0x000fea0003800200 */
.L_x_33356:
        /* <DEDUP_REMOVED lines=43> */
.L_x_33354:
[----:B------:R-:W-:Y:S05]  /*9a30*/  BSYNC.RECONVERGENT B0 ;  /* 0x0000000000007941 */ /* 0x000fea0003800200 */
.L_x_33353:
[----:B------:R-:W-:Y:S01]  /*9a40*/  ISETP.NE.AND P3, PT, R28, 0x1, PT ;  /* 0x000000011c00780c */ /* 0x000fe20003f65270 */
[----:B------:R-:W-:Y:S01]  /*9a50*/  HADD2.F32 R26, -RZ, R17.H1_H1 ;  /* 0x30000011ff1a7230 */ /* 0x000fe20000004100 */
[----:B------:R-:W-:Y:S01]  /*9a60*/  I2FP.F32.U32 R25, R16 ;  /* 0x0000001000197245 */ /* 0x000fe20000201000 */
[----:B------:R-:W-:Y:S03]  /*9a70*/  BSSY.RECONVERGENT B0, `(.L_x_33358) ;  /* 0x0000049000007945 */ /* 0x000fe60003800200 */
[----:B------:R-:W-:Y:S01]  /*9a80*/  FMUL.FTZ R55, R26, R133 ;  /* 0x000000851a377220 */ /* 0x000fe20000410000 */
[----:B------:R-:W-:Y:S01]  /*9a90*/  FFMA.FTZ R16, R25, R132, 1.1641532182693481445e-10 ;  /* 0x2f00000019107423 */ /* 0x000fe20000010084 */
[----:B------:R-:W-:Y:S02]  /*9aa0*/  HFMA2 R25, -RZ, RZ, 0, 1.1920928955078125e-07 ;  /* 0x00000002ff197431 */ /* 0x000fe400000001ff */
        /* <DEDUP_REMOVED lines=12> */
.L_x_33360:
        /* <DEDUP_REMOVED lines=13> */
.L_x_33362:
[----:B------:R-:W-:Y:S05]  /*9c40*/  BSYNC.RECONVERGENT B1 ;  /* 0x0000000000017941 */ /* 0x000fea0003800200 */
.L_x_33361:
        /* <DEDUP_REMOVED lines=43> */
.L_x_33359:
[----:B------:R-:W-:Y:S05]  /*9f00*/  BSYNC.RECONVERGENT B0 ;  /* 0x0000000000007941 */ /* 0x000fea0003800200 */
.L_x_33358:
[----:B------:R-:W-:Y:S01]  /*9f10*/  ISETP.NE.AND P4, PT, R25, 0x1, PT ;  /* 0x000000011900780c */ /* 0x000fe20003f85270 */
[----:B------:R-:W-:Y:S01]  /*9f20*/  HADD2.F32 R26, -RZ, R18.H0_H0 ;  /* 0x20000012ff1a7230 */ /* 0x000fe20000004100 */
[----:B------:R-:W-:Y:S01]  /*9f30*/  I2FP.F32.U32 R17, R16 ;  /* 0x0000001000117245 */ /* 0x000fe20000201000 */
[----:B------:R-:W-:Y:S04]  /*9f40*/  BSSY.RECONVERGENT B0, `(.L_x_33363) ;  /* 0x0000049000007945 */ /* 0x000fe80003800200 */
[----:B------:R-:W-:Y:S01]  /*9f50*/  FFMA.FTZ R16, R17, R132, 1.1641532182693481445e-10 ;  /* 0x2f00000011107423 */ /* 0x000fe20000010084 */
[----:B------:R-:W-:Y:S01]  /*9f60*/  FMUL.FTZ R17, R26, R133 ;  /* 0x000000851a117220 */ /* 0x000fe20000410000 */
[----:B------:R-:W-:-:S03]  /*9f70*/  IMAD.MOV.U32 R26, RZ, RZ, 0x2 ;  /* 0x00000002ff1a7424 */ /* 0x000fc600078e00ff */
        /* <DEDUP_REMOVED lines=12> */
.L_x_33365:
        /* <DEDUP_REMOVED lines=13> */
.L_x_33367:
[----:B------:R-:W-:Y:S05]  /*a110*/  BSYNC.RECONVERGENT B1 ;  /* 0x0000000000017941 */ /* 0x000fea0003800200 */
.L_x_33366:
        /* <DEDUP_REMOVED lines=43> */
.L_x_33364:
[----:B------:R-:W-:Y:S05]  /*a3d0*/  BSYNC.RECONVERGENT B0 ;  /* 0x0000000000007941 */ /* 0x000fea0003800200 */
.L_x_33363:
        /* <DEDUP_REMOVED lines=19> */
.L_x_33370:
        /* <DEDUP_REMOVED lines=13> */
.L_x_33372:
[----:B------:R-:W-:Y:S05]  /*a5e0*/  BSYNC.RECONVERGENT B1 ;  /* 0x0000000000017941 */ /* 0x000fea0003800200 */
.L_x_33371:
        /* <DEDUP_REMOVED lines=39> */
[----:B------:R-:W-:-:S03]  /*a860*/  LOP3.LUT R6, R125, R26, R31, 0x96, !PT ;  /* 0x0000001a7d067212 */ /* 0x000fc600078e961f */
[----:B------:R-:W-:Y:S01]  /*a870*/  IMAD.MOV.U32 R4, RZ, RZ, R30 ;  /* 0x000000ffff047224 */ /* 0x000fe200078e001e */
[----:B------:R-:W-:Y:S01]  /*a880*/  LOP3.LUT R7, R128, R16, R29, 0x96, !PT ;  /* 0x0000001080077212 */ /* 0x000fe200078e961d */
[----:B------:R-:W-:-:S07]  /*a890*/  IMAD.MOV.U32 R24, RZ, RZ, R28 ;  /* 0x000000ffff187224 */ /* 0x000fce00078e001c */
.L_x_33369:
[----:B------:R-:W-:Y:S05]  /*a8a0*/  BSYNC.RECONVERGENT B0 ;  /* 0x0000000000007941 */ /* 0x000fea0003800200 */
.L_x_33368:
[----:B------:R-:W-:Y:S01]  /*a8b0*/  ISETP.NE.AND P6, PT, R27, 0x1, PT ;  /* 0x000000011b00780c */ /* 0x000fe20003fc5270 */
[----:B------:R-:W-:Y:S01]  /*a8c0*/  HADD2.F32 R18, -RZ, R19.H0_H0 ;  /* 0x20000013ff127230 */ /* 0x000fe20000004100 */
        /* <DEDUP_REMOVED lines=17> */
.L_x_33375:
        /* <DEDUP_REMOVED lines=15> */
.L_x_33377:
[----:B------:R-:W-:Y:S05]  /*aad0*/  BSYNC.RECONVERGENT B1 ;  /* 0x0000000000017941 */ /* 0x000fea0003800200 */
.L_x_33376:
        /* <DEDUP_REMOVED lines=43> */
.L_x_33374:
[----:B------:R-:W-:Y:S05]  /*ad90*/  BSYNC.RECONVERGENT B0 ;  /* 0x0000000000007941 */ /* 0x000fea0003800200 */
.L_x_33373:
        /* <DEDUP_REMOVED lines=16> */
.L_x_33337:
[----:B------:R-:W-:Y:S01]  /*aea0*/  SEL R19, RZ, 0x1000000, !P6 ;  /* 0x01000000ff137807 */ /* 0x000fe20007000000 */
[----:B------:R-:W-:Y:S01]  /*aeb0*/  IMAD.WIDE.U32 R28, R134, 0x8, R140 ;  /* 0x00000008861c7825 */ /* 0x000fe200078e008c */
[----:B------:R-:W-:Y:S02]  /*aec0*/  SEL R26, RZ, 0x10000, !P5 ;  /* 0x00010000ff1a7807 */ /* 0x000fe40006800000 */
[----:B------:R-:W-:Y:S02]  /*aed0*/  SEL R31, RZ, 0x100, !P4 ;  /* 0x00000100ff1f7807 */ /* 0x000fe40006000000 */
[----:B------:R-:W-:Y:S02]  /*aee0*/  SEL R18, RZ, 0x1000000, !P2 ;  /* 0x01000000ff127807 */ /* 0x000fe40005000000 */
[----:B------:R-:W-:Y:S02]  /*aef0*/  SEL R17, RZ, 0x10000, !P1 ;  /* 0x00010000ff117807 */ /* 0x000fe40004800000 */
[----:B------:R-:W-:-:S02]  /*af00*/  SEL R16, RZ, 0x100, !P0 ;  /* 0x00000100ff107807 */ /* 0x000fc40004000000 */
[----:B------:R-:W-:Y:S02]  /*af10*/  ISETP.NE.AND P5, PT, R21, RZ, PT ;  /* 0x000000ff1500720c */ /* 0x000fe40003fa5270 */
[----:B------:R-:W-:Y:S01]  /*af20*/  LOP3.LUT R31, R31, R19, R26, 0xfe, !PT ;  /* 0x000000131f1f7212 */ /* 0x000fe200078efe1a */
[----:B------:R-:W-:Y:S01]  /*af30*/  IMAD.WIDE.U32 R26, R134, 0x20, R142 ;  /* 0x00000020861a7825 */ /* 0x000fe200078e008e */
[----:B------:R-:W-:Y:S02]  /*af40*/  SEL R30, RZ, 0x1, !P3 ;  /* 0x00000001ff1e7807 */ /* 0x000fe40005800000 */
[----:B------:R-:W-:Y:S02]  /*af50*/  LOP3.LUT R16, R16, R18, R17, 0xfe, !PT ;  /* 0x0000001210107212 */ /* 0x000fe400078efe11 */
[----:B------:R-:W-:Y:S01]  /*af60*/  SEL R17, RZ, 0x1, !P5 ;  /* 0x00000001ff117807 */ /* 0x000fe20006800000 */
[----:B------:R0:W-:Y:S01]  /*af70*/  STG.E.128 desc[UR6][R26.64], R52 ;  /* 0x000000341a007986 */ /* 0x0001e2000c101d06 */
[----:B------:R-:W-:-:S02]  /*af80*/  IADD3 R135, PT, PT, R0, 0x40, RZ ;  /* 0x0000004000877810 */ /* 0x000fc40007ffe0ff */
[----:B------:R-:W-:Y:S01]  /*af90*/  LOP3.LUT R31, R31, R30, RZ, 0xfc, !PT ;  /* 0x0000001e1f1f7212 */ /* 0x000fe200078efcff */
[----:B------:R0:W-:Y:S01]  /*afa0*/  STG.E.128 desc[UR6][R26.64+0x10], R48 ;  /* 0x000010301a007986 */ /* 0x0001e2000c101d06 */
[----:B------:R-:W-:Y:S01]  /*afb0*/  LOP3.LUT R30, R16, R17, RZ, 0xfc, !PT ;  /* 0x00000011101e7212 */ /* 0x000fe200078efcff */
[----:B------:R-:W-:Y:S01]  /*afc0*/  IMAD.WIDE.U32 R16, R135, 0x10, R22 ;  /* 0x0000001087107825 */ /* 0x000fe200078e0016 */
[----:B------:R-:W-:-:S03]  /*afd0*/  ISETP.NE.AND P6, PT, R20, RZ, PT ;  /* 0x000000ff1400720c */ /* 0x000fc60003fc5270 */
[----:B------:R0:W-:Y:S04]  /*afe0*/  STG.E.64 desc[UR6][R28.64], R30 ;  /* 0x0000001e1c007986 */ /* 0x0001e8000c101b06 */
[----:B------:R-:W5:Y:S06]  /*aff0*/  LDG.E.128 R16, desc[UR6][R16.64] ;  /* 0x0000000610107981 */ /* 0x000f6c000c1e1d00 */
[----:B------:R-:W-:Y:S05]  /*b000*/  @!P6 BRA `(.L_x_33378) ;  /* 0x000000280028e947 */ /* 0x000fea0003800000 */
        /* <DEDUP_REMOVED lines=20> */
.L_x_33381:
        /* <DEDUP_REMOVED lines=13> */
.L_x_33383:
[----:B------:R-:W-:Y:S05]  /*b220*/  BSYNC.RECONVERGENT B1 ;  /* 0x0000000000017941 */ /* 0x000fea0003800200 */
.L_x_33382:
        /* <DEDUP_REMOVED lines=42> */
.L_x_33380:
[----:B------:R-:W-:Y:S05]  /*b4d0*/  BSYNC.RECONVERGENT B0 ;  /* 0x0000000000007941 */ /* 0x000fea0003800200 */
.L_x_33379:
        /* <DEDUP_REMOVED lines=23> */
.L_x_33386:
        /* <DEDUP_REMOVED lines=13> */
.L_x_33388:
[----:B------:R-:W-:Y:S05]  /*b720*/  BSYNC.RECONVERGENT B1 ;  /* 0x0000000000017941 */ /* 0x000fea0003800200 */
.L_x_33387:
        /* <DEDUP_REMOVED lines=43> */
.L_x_33385:
[----:B------:R-:W-:Y:S05]  /*b9e0*/  BSYNC.RECONVERGENT B0 ;  /* 0x0000000000007941 */ /* 0x000fea0003800200 */
.L_x_33384:
        /* <DEDUP_REMOVED lines=22> */
.L_x_33391:
        /* <DEDUP_REMOVED lines=13> */
.L_x_33393:
[----:B------:R-:W-:Y:S05]  /*bc20*/  BSYNC.RECONVERGENT B1 ;  /* 0x0000000000017941 */ /* 0x000fea0003800200 */
.L_x_33392:
        /* <DEDUP_REMOVED lines=43> */
.L_x_33390:
[----:B------:R-:W-:Y:S05]  /*bee0*/  BSYNC.RECONVERGENT B0 ;  /* 0x0000000000007941 */ /* 0x000fea0003800200 */
.L_x_33389:
        /* <DEDUP_REMOVED lines=22> */
.L_x_33396:
        /* <DEDUP_REMOVED lines=13> */
.L_x_33398:
[----:B------:R-:W-:Y:S05]  /*c120*/  BSYNC.RECONVERGENT B1 ;  /* 0x0000000000017941 */ /* 0x000fea0003800200 */
.L_x_33397:
        /* <DEDUP_REMOVED lines=43> */
.L_x_33395:
[----:B------:R-:W-:Y:S05]  /*c3e0*/  BSYNC.RECONVERGENT B0 ;  /* 0x0000000000007941 */ /* 0x000fea0003800200 */
.L_x_33394:
        /* <DEDUP_REMOVED lines=22> */
.L_x_33401:
        /* <DEDUP_REMOVED lines=13> */
.L_x_33403:
[----:B------:R-:W-:Y:S05]  /*c620*/  BSYNC.RECONVERGENT B1 ;  /* 0x0000000000017941 */ /* 0x000fea0003800200 */
.L_x_33402:
        /* <DEDUP_REMOVED lines=43> */
.L_x_33400:
[----:B------:R-:W-:Y:S05]  /*c8e0*/  BSYNC.RECONVERGENT B0 ;  /* 0x0000000000007941 */ /* 0x000fea0003800200 */
.L_x_33399:
        /* <DEDUP_REMOVED lines=22> */
.L_x_33406:
        /* <DEDUP_REMOVED lines=13> */
.L_x_33408:
[----:B------:R-:W-:Y:S05]  /*cb20*/  BSYNC.RECONVERGENT B1 ;  /* 0x0000000000017941 */ /* 0x000fea0003800200 */
.L_x_33407:
        /* <DEDUP_REMOVED lines=43> */
.L_x_33405:
[----:B------:R-:W-:Y:S05]  /*cde0*/  BSYNC.RECONVERGENT B0 ;  /* 0x0000000000007941 */ /* 0x000fea0003800200 */
.L_x_33404:
        /* <DEDUP_REMOVED lines=22> */
.L_x_33411:
        /* <DEDUP_REMOVED lines=13> */
.L_x_33413:
[----:B------:R-:W-:Y:S05]  /*d020*/  BSYNC.RECONVERGENT B1 ;  /* 0x0000000000017941 */ /* 0x000fea0003800200 */
.L_x_33412:
        /* <DEDUP_REMOVED lines=43> */
.L_x_33410:
[----:B------:R-:W-:Y:S05]  /*d2e0*/  BSYNC.RECONVERGENT B0 ;  /* 0x0000000000007941 */ /* 0x000fea0003800200 */
.L_x_33409:
        /* <DEDUP_REMOVED lines=22> */
.L_x_33416:
        /* <DEDUP_REMOVED lines=15> */
.L_x_33418:
[----:B------:R-:W-:Y:S05]  /*d540*/  BSYNC.RECONVERGENT B1 ;  /* 0x0000000000017941 */ /* 0x000fea0003800200 */
.L_x_33417:
        /* <DEDUP_REMOVED lines=43> */
.L_x_33415:
[----:B------:R-:W-:Y:S05]  /*d800*/  BSYNC.RECONVERGENT B0 ;  /* 0x0000000000007941 */ /* 0x000fea0003800200 */
.L_x_33414:
        /* <DEDUP_REMOVED lines=10> */
.L_x_33378:
        /* <DEDUP_REMOVED lines=16> */
.L_x_33422:
        /* <DEDUP_REMOVED lines=13> */
.L_x_33424:
[----:B------:R-:W-:Y:S05]  /*da80*/  BSYNC.RECONVERGENT B1 ;  /* 0x0000000000017941 */ /* 0x000fea0003800200 */
.L_x_33423:
        /* <DEDUP_REMOVED lines=42> */
.L_x_33421:
[----:B------:R-:W-:Y:S05]  /*dd30*/  BSYNC.RECONVERGENT B0 ;  /* 0x0000000000007941 */ /* 0x000fea0003800200 */
.L_x_33420:
[----:B------:R-:W-:Y:S01]  /*dd40*/  ISETP.NE.AND P0, PT, R27, 0x1, PT ;  /* 0x000000011b00780c */ /* 0x000fe20003f05270 */
[----:B-----5:R-:W-:Y:S01]  /*dd50*/  HADD2.F32 R26, -RZ, R16.H0_H0 ;  /* 0x20000010ff1a7230 */ /* 0x020fe20000004100 */
[----:B------:R-:W-:Y:S01]  /*dd60*/  I2FP.F32.U32 R21, R21 ;  /* 0x0000001500157245 */ /* 0x000fe20000201000 */
[----:B------:R-:W-:Y:S03]  /*dd70*/  BSSY.RECONVERGENT B0, `(.L_x_33425) ;  /* 0x000004a000007945 */ /* 0x000fe60003800200 */
[----:B------:R-:W-:Y:S01]  /*dd80*/  FMUL.FTZ R25, R26, R133 ;  /* 0x000000851a197220 */ /* 0x000fe20000410000 */
[----:B------:R-:W-:Y:S01]  /*dd90*/  FFMA.FTZ R24, R21, R132, 1.1641532182693481445e-10 ;  /* 0x2f00000015187423 */ /* 0x000fe20000010084 */
[----:B------:R-:W-:Y:S02]  /*dda0*/  HFMA2 R26, -RZ, RZ, 0, 1.1920928955078125e-07 ;  /* 0x00000002ff1a7431 */ /* 0x000fe400000001ff */
[----:B------:R-:W-:-:S02]  /*ddb0*/  FMUL.FTZ R44, R25, R130 ;  /* 0x00000082192c7220 */ /* 0x000fc40000410000 */
[----:B------:R-:W-:Y:S01]  /*ddc0*/  FSETP.LE.FTZ.AND P1, PT, R24, R131, PT ;  /* 0x000000831800720b */ /* 0x000fe20003f33000 */
[----:B------:R-:W-:-:S03]  /*ddd0*/  IMAD.MOV.U32 R24, RZ, RZ, R4 ;  /* 0x000000ffff187224 */ /* 0x000fc600078e0004 */
        /* <DEDUP_REMOVED lines=10> */
.L_x_33427:
        /* <DEDUP_REMOVED lines=13> */
.L_x_33429:
[----:B------:R-:W-:Y:S05]  /*df50*/  BSYNC.RECONVERGENT B1 ;  /* 0x0000000000017941 */ /* 0x000fea0003800200 */
.L_x_33428:
        /* <DEDUP_REMOVED lines=43> */
.L_x_33426:
[----:B------:R-:W-:Y:S05]  /*e210*/  BSYNC.RECONVERGENT B0 ;  /* 0x0000000000007941 */ /* 0x000fea0003800200 */
.L_x_33425:
        /* <DEDUP_REMOVED lines=19> */
.L_x_33432:
        /* <DEDUP_REMOVED lines=13> */
.L_x_33434:
[----:B------:R-:W-:Y:S05]  /*e420*/  BSYNC.RECONVERGENT B1 ;  /* 0x0000000000017941 */ /* 0x000fea0003800200 */
.L_x_33433:
        /* <DEDUP_REMOVED lines=43> */
.L_x_33431:
[----:B------:R-:W-:Y:S05]  /*e6e0*/  BSYNC.RECONVERGENT B0 ;  /* 0x0000000000007941 */ /* 0x000fea0003800200 */
.L_x_33430:
[----:B------:R-:W-:Y:S01]  /*e6f0*/  ISETP.NE.AND P2, PT, R27, 0x1, PT ;  /* 0x000000011b00780c */ /* 0x000fe20003f45270 */
[----:B------:R-:W-:Y:S01]  /*e700*/  HADD2.F32 R24, -RZ, R17.H0_H0 ;  /* 0x20000011ff187230 */ /* 0x000fe20000004100 */
[----:B------:R-:W-:Y:S01]  /*e710*/  I2FP.F32.U32 R25, R16 ;  /* 0x0000001000197245 */ /* 0x000fe20000201000 */
[----:B------:R-:W-:Y:S01]  /*e720*/  BSSY.RECONVERGENT B0, `(.L_x_33435) ;  /* 0x0000049000007945 */ /* 0x000fe20003800200 */
[----:B------:R-:W-:-:S03]  /*e730*/  HFMA2 R26, -RZ, RZ, 0, 1.1920928955078125e-07 ;  /* 0x00000002ff1a7431 */ /* 0x000fc600000001ff */
[----:B------:R-:W-:Y:S01]  /*e740*/  FFMA.FTZ R16, R25, R132, 1.1641532182693481445e-10 ;  /* 0x2f00000019107423 */ /* 0x000fe20000010084 */
[----:B------:R-:W-:-:S04]  /*e750*/  FMUL.FTZ R25, R24, R133 ;  /* 0x0000008518197220 */ /* 0x000fc80000410000 */
        /* <DEDUP_REMOVED lines=12> */
.L_x_33437:
        /* <DEDUP_REMOVED lines=13> */
.L_x_33439:
[----:B------:R-:W-:Y:S05]  /*e8f0*/  BSYNC.RECONVERGENT B1 ;  /* 0x0000000000017941 */ /* 0x000fea0003800200 */
.L_x_33438:
        /* <DEDUP_REMOVED lines=43> */
.L_x_33436:
[----:B------:R-:W-:Y:S05]  /*ebb0*/  BSYNC.RECONVERGENT B0 ;  /* 0x0000000000007941 */ /* 0x000fea0003800200 */
.L_x_33435:
        /* <DEDUP_REMOVED lines=19> */
.L_x_33442:
        /* <DEDUP_REMOVED lines=13> */
.L_x_33444:
[----:B------:R-:W-:Y:S05]  /*edc0*/  BSYNC.RECONVERGENT B1 ;  /* 0x0000000000017941 */ /* 0x000fea0003800200 */
.L_x_33443:
        /* <DEDUP_REMOVED lines=43> */
.L_x_33441:
[----:B------:R-:W-:Y:S05]  /*f080*/  BSYNC.RECONVERGENT B0 ;  /* 0x0000000000007941 */ /* 0x000fea0003800200 */
.L_x_33440:
        /* <DEDUP_REMOVED lines=19> */
.L_x_33447:
        /* <DEDUP_REMOVED lines=13> */
.L_x_33449:
[----:B------:R-:W-:Y:S05]  /*f290*/  BSYNC.RECONVERGENT B1 ;  /* 0x0000000000017941 */ /* 0x000fea0003800200 */
.L_x_33448:
        /* <DEDUP_REMOVED lines=43> */
.L_x_33446:
[----:B------:R-:W-:Y:S05]  /*f550*/  BSYNC.RECONVERGENT B0 ;  /* 0x0000000000007941 */ /* 0x000fea0003800200 */
.L_x_33445:
        /* <DEDUP_REMOVED lines=19> */
.L_x_33452:
        /* <DEDUP_REMOVED lines=13> */
.L_x_33454:
[----:B------:R-:W-:Y:S05]  /*f760*/  BSYNC.RECONVERGENT B1 ;  /* 0x0000000000017941 */ /* 0x000fea0003800200 */
.L_x_33453:
        /* <DEDUP_REMOVED lines=43> */
.L_x_33451:
[----:B------:R-:W-:Y:S05]  /*fa20*/  BSYNC.RECONVERGENT B0 ;  /* 0x0000000000007941 */ /* 0x000fea0003800200 */
.L_x_33450:
        /* <DEDUP_REMOVED lines=19> */
.L_x_33457:
        /* <DEDUP_REMOVED lines=15> */
.L_x_33459:
[----:B------:R-:W-:Y:S05]  /*fc50*/  BSYNC.RECONVERGENT B1 ;  /* 0x0000000000017941 */ /* 0x000fea0003800200 */
.L_x_33458:
        /* <DEDUP_REMOVED lines=43> */
.L_x_33456:
[----:B------:R-:W-:Y:S05]  /*ff10*/  BSYNC.RECONVERGENT B0 ;  /* 0x0000000000007941 */ /* 0x000fea0003800200 */
.L_x_33455:
        /* <DEDUP_REMOVED lines=16> */
.L_x_33419:
        /* <DEDUP_REMOVED lines=18> */
[----:B------:R0:W-:Y:S01]  /*10140*/  STG.E.128 desc[UR6][R24.64+0x10], R40 ;  /* 0x0000102818007986 */ /* 0x0001e2000c101d06 */
        /* <DEDUP_REMOVED lines=24> */
.L_x_33463:
        /* <DEDUP_REMOVED lines=13> */
.L_x_33465:
[----:B------:R-:W-:Y:S05]  /*103a0*/  BSYNC.RECONVERGENT B1 ;  /* 0x0000000000017941 */ /* 0x000fea0003800200 */
.L_x_33464:
        /* <DEDUP_REMOVED lines=41> */
[----:B------:R-:W-:-:S07]  /*10640*/  LOP3.LUT R7, R128, R24, R147, 0x96, !PT ;  /* 0x0000001880077212 */ /* 0x000fce00078e9693 */
.L_x_33462:
[----:B------:R-:W-:Y:S05]  /*10650*/  BSYNC.RECONVERGENT B0 ;  /* 0x0000000000007941 */ /* 0x000fea0003800200 */
.L_x_33461:
        /* <DEDUP_REMOVED lines=23> */
.L_x_33468:
        /* <DEDUP_REMOVED lines=13> */
.L_x_33470:
[----:B------:R-:W-:Y:S05]  /*108a0*/  BSYNC.RECONVERGENT B1 ;  /* 0x0000000000017941 */ /* 0x000fea0003800200 */
.L_x_33469:
        /* <DEDUP_REMOVED lines=43> */
.L_x_33467:
[----:B------:R-:W-:Y:S05]  /*10b60*/  BSYNC.RECONVERGENT B0 ;  /* 0x0000000000007941 */ /* 0x000fea0003800200 */
.L_x_33466:
        /* <DEDUP_REMOVED lines=22> */
.L_x_33473:
        /* <DEDUP_REMOVED lines=13> */
.L_x_33475:
[----:B------:R-:W-:Y:S05]  /*10da0*/  BSYNC.RECONVERGENT B1 ;  /* 0x0000000000017941 */ /* 0x000fea0003800200 */
.L_x_33474:
        /* <DEDUP_REMOVED lines=43> */
.L_x_33472:
[----:B------:R-:W-:Y:S05]  /*11060*/  BSYNC.RECONVERGENT B0 ;  /* 0x0000000000007941 */ /* 0x000fea0003800200 */
.L_x_33471:
        /* <DEDUP_REMOVED lines=22> */
.L_x_33478:
        /* <DEDUP_REMOVED lines=13> */
.L_x_33480:
[----:B------:R-:W-:Y:S05]  /*112a0*/  BSYNC.RECONVERGENT B1 ;  /* 0x0000000000017941 */ /* 0x000fea0003800200 */
.L_x_33479:
        /* <DEDUP_REMOVED lines=41> */
[----:B------:R-:W-:Y:S02]  /*11540*/  LOP3.LUT R7, R128, R26, R25, 0x96, !PT ;  /* 0x0000001a80077212 */ /* 0x000fe400078e9619 */
[----:B------:R-:W-:-:S07]  /*11550*/  MOV R146, R24 ;  /* 0x0000001800927202 */ /* 0x000fce0000000f00 */
.L_x_33477:
[----:B------:R-:W-:Y:S05]  /*11560*/  BSYNC.RECONVERGENT B0 ;  /* 0x0000000000007941 */ /* 0x000fea0003800200 */
.L_x_33476:
        /* <DEDUP_REMOVED lines=22> */
.L_x_33483:
        /* <DEDUP_REMOVED lines=13> */
.L_x_33485:
[----:B------:R-:W-:Y:S05]  /*117a0*/  BSYNC.RECONVERGENT B1 ;  /* 0x0000000000017941 */ /* 0x000fea0003800200 */
.L_x_33484:
        /* <DEDUP_REMOVED lines=43> */
.L_x_33482:
[----:B------:R-:W-:Y:S05]  /*11a60*/  BSYNC.RECONVERGENT B0 ;  /* 0x0000000000007941 */ /* 0x000fea0003800200 */
.L_x_33481:
        /* <DEDUP_REMOVED lines=22> */
.L_x_33488:
        /* <DEDUP_REMOVED lines=13> */
.L_x_33490:
[----:B------:R-:W-:Y:S05]  /*11ca0*/  BSYNC.RECONVERGENT B1 ;  /* 0x0000000000017941 */ /* 0x000fea0003800200 */
.L_x_33489:
        /* <DEDUP_REMOVED lines=43> */
.L_x_33487:
[----:B------:R-:W-:Y:S05]  /*11f60*/  BSYNC.RECONVERGENT B0 ;  /* 0x0000000000007941 */ /* 0x000fea0003800200 */
.L_x_33486:
        /* <DEDUP_REMOVED lines=22> */
.L_x_33493:
        /* <DEDUP_REMOVED lines=13> */
.L_x_33495:
[----:B------:R-:W-:Y:S05]  /*121a0*/  BSYNC.RECONVERGENT B1 ;  /* 0x0000000000017941 */ /* 0x000fea0003800200 */
.L_x_33494:
        /* <DEDUP_REMOVED lines=43> */
.L_x_33492:
[----:B------:R-:W-:Y:S05]  /*12460*/  BSYNC.RECONVERGENT B0 ;  /* 0x0000000000007941 */ /* 0x000fea0003800200 */
.L_x_33491:
        /* <DEDUP_REMOVED lines=22> */
.L_x_33498:
        /* <DEDUP_REMOVED lines=15> */
.L_x_33500:
[----:B------:R-:W-:Y:S05]  /*126c0*/  BSYNC.RECONVERGENT B1 ;  /* 0x0000000000017941 */ /* 0x000fea0003800200 */
.L_x_33499:
        /* <DEDUP_REMOVED lines=43> */
.L_x_33497:
[----:B------:R-:W-:Y:S05]  /*12980*/  BSYNC.RECONVERGENT B0 ;  /* 0x0000000000007941 */ /* 0x000fea0003800200 */
.L_x_33496:
        /* <DEDUP_REMOVED lines=10> */
.L_x_33460:
        /* <DEDUP_REMOVED lines=16> */
.L_x_33504:
        /* <DEDUP_REMOVED lines=13> */
.L_x_33506:
[----:B------:R-:W-:Y:S05]  /*12c00*/  BSYNC.RECONVERGENT B1 ;  /* 0x0000000000017941 */ /* 0x000fea0003800200 */
.L_x_33505:
        /* <DEDUP_REMOVED lines=42> */
.L_x_33503:
[----:B------:R-:W-:Y:S05]  /*12eb0*/  BSYNC.RECONVERGENT B0 ;  /* 0x0000000000007941 */ /* 0x000fea0003800200 */
.L_x_33502:
        /* <DEDUP_REMOVED lines=20> */
.L_x_33509:
        /* <DEDUP_REMOVED lines=13> */
.L_x_33511:
[----:B------:R-:W-:Y:S05]  /*130d0*/  BSYNC.RECONVERGENT B1 ;  /* 0x0000000000017941 */ /* 0x000fea0003800200 */
.L_x_33510:
        /* <DEDUP_REMOVED lines=43> */
.L_x_33508:
[----:B------:R-:W-:Y:S05]  /*13390*/  BSYNC.RECONVERGENT B0 ;  /* 0x0000000000007941 */ /* 0x000fea0003800200 */
.L_x_33507:
        /* <DEDUP_REMOVED lines=19> */
.L_x_33514:
        /* <DEDUP_REMOVED lines=13> */
.L_x_33516:
[----:B------:R-:W-:Y:S05]  /*135a0*/  BSYNC.RECONVERGENT B1 ;  /* 0x0000000000017941 */ /* 0x000fea0003800200 */
.L_x_33515:
        /* <DEDUP_REMOVED lines=43> */
.L_x_33513:
[----:B------:R-:W-:Y:S05]  /*13860*/  BSYNC.RECONVERGENT B0 ;  /* 0x0000000000007941 */ /* 0x000fea0003800200 */
.L_x_33512:
        /* <DEDUP_REMOVED lines=19> */
.L_x_33519:
        /* <DEDUP_REMOVED lines=13> */
.L_x_33521:
[----:B------:R-:W-:Y:S05]  /*13a70*/  BSYNC.RECONVERGENT B1 ;  /* 0x0000000000017941 */ /* 0x000fea0003800200 */
.L_x_33520:
        /* <DEDUP_REMOVED lines=43> */
.L_x_33518:
[----:B------:R-:W-:Y:S05]  /*13d30*/  BSYNC.RECONVERGENT B0 ;  /* 0x0000000000007941 */ /* 0x000fea0003800200 */
.L_x_33517:
        /* <DEDUP_REMOVED lines=19> */
.L_x_33524:
        /* <DEDUP_REMOVED lines=13> */
.L_x_33526:
[----:B------:R-:W-:Y:S05]  /*13f40*/  BSYNC.RECONVERGENT B1 ;  /* 0x0000000000017941 */ /* 0x000fea0003800200 */
.L_x_33525:
        /* <DEDUP_REMOVED lines=43> */
.L_x_33523:
[----:B------:R-:W-:Y:S05]  /*14200*/  BSYNC.RECONVERGENT B0 ;  /* 0x0000000000007941 */ /* 0x000fea0003800200 */
.L_x_33522:
[----:B------:R-:W-:Y:S01]  /*14210*/  ISETP.NE.AND P4, PT, R27, 0x1, PT ;  /* 0x000000011b00780c */ /* 0x000fe20003f85270 */
[----:B------:R-:W-:Y:S01]  /*14220*/  HADD2.F32 R24, -RZ, R18.H0_H0 ;  /* 0x20000012ff187230 */ /* 0x000fe20000004100 */
[----:B------:R-:W-:Y:S01]  /*14230*/  I2FP.F32.U32 R17, R17 ;  /* 0x0000001100117245 */ /* 0x000fe20000201000 */
[----:B------:R-:W-:Y:S03]  /*14240*/  BSSY.RECONVERGENT B0, `(.L_x_33527) ;  /* 0x0000049000007945 */ /* 0x000fe60003800200 */
[----:B------:R-:W-:Y:S01]  /*14250*/  FMUL.FTZ R25, R24, R133 ;  /* 0x0000008518197220 */ /* 0x000fe20000410000 */
[----:B------:R-:W-:Y:S01]  /*14260*/  FFMA.FTZ R16, R17, R132, 1.1641532182693481445e-10 ;  /* 0x2f00000011107423 */ /* 0x000fe20000010084 */
[----:B------:R-:W-:Y:S01]  /*14270*/  IMAD.MOV.U32 R24, RZ, RZ, 0x2 ;  /* 0x00000002ff187424 */ /* 0x000fe200078e00ff */
[----:B------:R-:W-:Y:S01]  /*14280*/  MOV R17, R4 ;  /* 0x0000000400117202 */ /* 0x000fe20000000f00 */
        /* <DEDUP_REMOVED lines=11> */
.L_x_33529:
        /* <DEDUP_REMOVED lines=13> */
.L_x_33531:
[----:B------:R-:W-:Y:S05]  /*14410*/  BSYNC.RECONVERGENT B1 ;  /* 0x0000000000017941 */ /* 0x000fea0003800200 */
.L_x_33530:
        /* <DEDUP_REMOVED lines=43> */
.L_x_33528:
[----:B------:R-:W-:Y:S05]  /*146d0*/  BSYNC.RECONVERGENT B0 ;  /* 0x0000000000007941 */ /* 0x000fea0003800200 */
.L_x_33527:
        /* <DEDUP_REMOVED lines=19> */
.L_x_33534:
        /* <DEDUP_REMOVED lines=13> */
.L_x_33536:
[----:B------:R-:W-:Y:S05]  /*148e0*/  BSYNC.RECONVERGENT B1 ;  /* 0x0000000000017941 */ /* 0x000fea0003800200 */
.L_x_33535:
        /* <DEDUP_REMOVED lines=43> */
.L_x_33533:
[----:B------:R-:W-:Y:S05]  /*14ba0*/  BSYNC.RECONVERGENT B0 ;  /* 0x0000000000007941 */ /* 0x000fea0003800200 */
.L_x_33532:
        /* <DEDUP_REMOVED lines=19> */
.L_x_33539:
        /* <DEDUP_REMOVED lines=15> */
.L_x_33541:
[----:B------:R-:W-:Y:S05]  /*14dd0*/  BSYNC.RECONVERGENT B1 ;  /* 0x0000000000017941 */ /* 0x000fea0003800200 */
.L_x_33540:
        /* <DEDUP_REMOVED lines=43> */
.L_x_33538:
[----:B------:R-:W-:Y:S05]  /*15090*/  BSYNC.RECONVERGENT B0 ;  /* 0x0000000000007941 */ /* 0x000fea0003800200 */
.L_x_33537:
        /* <DEDUP_REMOVED lines=16> */
.L_x_33501:
        /* <DEDUP_REMOVED lines=8> */
[----:B------:R-:W-:Y:S01]  /*15220*/  SEL R16, RZ, 0x100, !P0 ;  /* 0x00000100ff107807 */ /* 0x000fe20004000000 */
[----:B------:R0:W-:Y:S01]  /*15230*/  STG.E.128 desc[UR6][R28.64+0x10], R32 ;  /* 0x000010201c007986 */ /* 0x0001e2000c101d06 */
[----:B------:R-:W-:-:S02]  /*15240*/  ISETP.NE.AND P5, PT, R21, RZ, PT ;  /* 0x000000ff1500720c */ /* 0x000fc40003fa5270 */
[----:B------:R-:W-:Y:S02]  /*15250*/  LOP3.LUT R25, R25, R19, R24, 0xfe, !PT ;  /* 0x0000001319197212 */ /* 0x000fe400078efe18 */
[----:B------:R-:W-:Y:S02]  /*15260*/  SEL R24, RZ, 0x1, !P3 ;  /* 0x00000001ff187807 */ /* 0x000fe40005800000 */
[----:B------:R-:W-:Y:S02]  /*15270*/  LOP3.LUT R16, R16, R18, R17, 0xfe, !PT ;  /* 0x0000001210107212 */ /* 0x000fe400078efe11 */
[----:B------:R-:W-:Y:S02]  /*15280*/  SEL R17, RZ, 0x1, !P5 ;  /* 0x00000001ff117807 */ /* 0x000fe40006800000 */
[----:B------:R-:W-:Y:S02]  /*15290*/  IADD3 R137, PT, PT, R0, 0x80, RZ ;  /* 0x0000008000897810 */ /* 0x000fe40007ffe0ff */
[----:B------:R-:W-:-:S02]  /*152a0*/  LOP3.LUT R25, R25, R24, RZ, 0xfc, !PT ;  /* 0x0000001819197212 */ /* 0x000fc400078efcff */
[----:B------:R-:W-:Y:S01]  /*152b0*/  LOP3.LUT R24, R16, R17, RZ, 0xfc, !PT ;  /* 0x0000001110187212 */ /* 0x000fe200078efcff */
[----:B------:R-:W-:Y:S01]  /*152c0*/  IMAD.WIDE.U32 R16, R137, 0x10, R22 ;  /* 0x0000001089107825 */ /* 0x000fe200078e0016 */
[----:B------:R-:W-:-:S03]  /*152d0*/  ISETP.NE.AND P6, PT, R20, RZ, PT ;  /* 0x000000ff1400720c */ /* 0x000fc60003fc5270 */
[----:B------:R0:W-:Y:S04]  /*152e0*/  STG.E.64 desc[UR6][R26.64], R24 ;  /* 0x000000181a007986 */ /* 0x0001e8000c101b06 */
[----:B------:R-:W5:Y:S06]  /*152f0*/  LDG.E.128 R16, desc[UR6][R16.64] ;  /* 0x0000000610107981 */ /* 0x000f6c000c1e1d00 */
        /* <DEDUP_REMOVED lines=21> */
.L_x_33545:
        /* <DEDUP_REMOVED lines=13> */
.L_x_33547:
[----:B------:R-:W-:Y:S05]  /*15520*/  BSYNC.RECONVERGENT B1 ;  /* 0x0000000000017941 */ /* 0x000fea0003800200 */
.L_x_33546:
        /* <DEDUP_REMOVED lines=42> */
.L_x_33544:
[----:B------:R-:W-:Y:S05]  /*157d0*/  BSYNC.RECONVERGENT B0 ;  /* 0x0000000000007941 */ /* 0x000fea0003800200 */
.L_x_33543:
[----:B------:R-:W-:Y:S01]  /*157e0*/  I2FP.F32.U32 R21, R21 ;  /* 0x0000001500157245 */ /* 0x000fe20000201000 */
[----:B-----5:R-:W-:Y:S01]  /*157f0*/  HADD2.F32 R114, -RZ, R16.H0_H0 ;  /* 0x20000010ff727230 */ /* 0x020fe20000004100 */
        /* <DEDUP_REMOVED lines=21> */
.L_x_33550:
        /* <DEDUP_REMOVED lines=13> */
.L_x_33552:
[----:B------:R-:W-:Y:S05]  /*15a20*/  BSYNC.RECONVERGENT B1 ;  /* 0x0000000000017941 */ /* 0x000fea0003800200 */
.L_x_33551:
        /* <DEDUP_REMOVED lines=43> */
.L_x_33549:
[----:B------:R-:W-:Y:S05]  /*15ce0*/  BSYNC.RECONVERGENT B0 ;  /* 0x0000000000007941 */ /* 0x000fea0003800200 */
.L_x_33548:
        /* <DEDUP_REMOVED lines=22> */
.L_x_33555:
        /* <DEDUP_REMOVED lines=13> */
.L_x_33557:
[----:B------:R-:W-:Y:S05]  /*15f20*/  BSYNC.RECONVERGENT B1 ;  /* 0x0000000000017941 */ /* 0x000fea0003800200 */
.L_x_33556:
        /* <DEDUP_REMOVED lines=43> */
.L_x_33554:
[----:B------:R-:W-:Y:S05]  /*161e0*/  BSYNC.RECONVERGENT B0 ;  /* 0x0000000000007941 */ /* 0x000fea0003800200 */
.L_x_33553:
        /* <DEDUP_REMOVED lines=22> */
.L_x_33560:
        /* <DEDUP_REMOVED lines=13> */
.L_x_33562:
[----:B------:R-:W-:Y:S05]  /*16420*/  BSYNC.RECONVERGENT B1 ;  /* 0x0000000000017941 */ /* 0x000fea0003800200 */
.L_x_33561:
        /* <DEDUP_REMOVED lines=43> */
.L_x_33559:
[----:B------:R-:W-:Y:S05]  /*166e0*/  BSYNC.RECONVERGENT B0 ;  /* 0x0000000000007941 */ /* 0x000fea0003800200 */
.L_x_33558:
        /* <DEDUP_REMOVED lines=22> */
.L_x_33565:
        /* <DEDUP_REMOVED lines=13> */
.L_x_33567:
[----:B------:R-:W-:Y:S05]  /*16920*/  BSYNC.RECONVERGENT B1 ;  /* 0x0000000000017941 */ /* 0x000fea0003800200 */
.L_x_33566:
        /* <DEDUP_REMOVED lines=43> */
.L_x_33564:
[----:B------:R-:W-:Y:S05]  /*16be0*/  BSYNC.RECONVERGENT B0 ;  /* 0x0000000000007941 */ /* 0x000fea0003800200 */
.L_x_33563:
        /* <DEDUP_REMOVED lines=22> */
.L_x_33570:
        /* <DEDUP_REMOVED lines=13> */
.L_x_33572:
[----:B------:R-:W-:Y:S05]  /*16e20*/  BSYNC.RECONVERGENT B1 ;  /* 0x0000000000017941 */ /* 0x000fea0003800200 */
.L_x_33571:
        /* <DEDUP_REMOVED lines=43> */
.L_x_33569:
[----:B------:R-:W-:Y:S05]  /*170e0*/  BSYNC.RECONVERGENT B0 ;  /* 0x0000000000007941 */ /* 0x000fea0003800200 */
.L_x_33568:
        /* <DEDUP_REMOVED lines=22> */
.L_x_33575:
        /* <DEDUP_REMOVED lines=13> */
.L_x_33577:
[----:B------:R-:W-:Y:S05]  /*17320*/  BSYNC.RECONVERGENT B1 ;  /* 0x0000000000017941 */ /* 0x000fea0003800200 */
.L_x_33576:
        /* <DEDUP_REMOVED lines=43> */
.L_x_33574:
[----:B------:R-:W-:Y:S05]  /*175e0*/  BSYNC.RECONVERGENT B0 ;  /* 0x0000000000007941 */ /* 0x000fea0003800200 */
.L_x_33573:
        /* <DEDUP_REMOVED lines=22> */
.L_x_33580:
        /* <DEDUP_REMOVED lines=15> */
.L_x_33582:
[----:B------:R-:W-:Y:S05]  /*17840*/  BSYNC.RECONVERGENT B1 ;  /* 0x0000000000017941 */ /* 0x000fea0003800200 */
.L_x_33581:
        /* <DEDUP_REMOVED lines=43> */
.L_x_33579:
[----:B------:R-:W-:Y:S05]  /*17b00*/  BSYNC.RECONVERGENT B0 ;  /* 0x0000000000007941 */ /* 0x000fea0003800200 */
.L_x_33578:
        /* <DEDUP_REMOVED lines=10> */
.L_x_33542:
        /* <DEDUP_REMOVED lines=16> */
.L_x_33586:
        /* <DEDUP_REMOVED lines=13> */
.L_x_33588:
[----:B------:R-:W-:Y:S05]  /*17d80*/  BSYNC.RECONVERGENT B1 ;  /* 0x0000000000017941 */ /* 0x000fea0003800200 */
.L_x_33587:
        /* <DEDUP_REMOVED lines=42> */
.L_x_33585:
[----:B------:R-:W-:Y:S05]  /*18030*/  BSYNC.RECONVERGENT B0 ;  /* 0x0000000000007941 */ /* 0x000fea0003800200 */
.L_x_33584:
[----:B------:R-:W-:Y:S01]  /*18040*/  ISETP.NE.AND P0, PT, R29, 0x1, PT ;  /* 0x000000011d00780c */ /* 0x000fe20003f05270 */
[----:B-----5:R-:W-:Y:S01]  /*18050*/  HADD2.F32 R26, -RZ, R16.H0_H0 ;  /* 0x20000010ff1a7230 */ /* 0x020fe20000004100 */
[----:B------:R-:W-:Y:S01]  /*18060*/  I2FP.F32.U32 R21, R21 ;  /* 0x0000001500157245 */ /* 0x000fe20000201000 */
[----:B------:R-:W-:Y:S01]  /*18070*/  BSSY.RECONVERGENT B0, `(.L_x_33589) ;  /* 0x000004a000007945 */ /* 0x000fe20003800200 */
[----:B------:R-:W-:Y:S02]  /*18080*/  IMAD.MOV.U32 R25, RZ, RZ, R4 ;  /* 0x000000ffff197224 */ /* 0x000fe400078e0004 */
[----:B------:R-:W-:Y:S01]  /*18090*/  FMUL.FTZ R27, R26, R133 ;  /* 0x000000851a1b7220 */ /* 0x000fe20000410000 */
[----:B------:R-:W-:Y:S01]  /*180a0*/  FFMA.FTZ R24, R21, R132, 1.1641532182693481445e-10 ;  /* 0x2f00000015187423 */ /* 0x000fe20000010084 */
[----:B------:R-:W-:Y:S02]  /*180b0*/  HFMA2 R26, -RZ, RZ, 0, 1.1920928955078125e-07 ;  /* 0x00000002ff1a7431 */ /* 0x000fe400000001ff */
[----:B------:R-:W-:-:S02]  /*180c0*/  FMUL.FTZ R28, R27, R130 ;  /* 0x000000821b1c7220 */ /* 0x000fc40000410000 */
[----:B------:R-:W-:-:S04]  /*180d0*/  FSETP.LE.FTZ.AND P1, PT, R24, R131, PT ;  /* 0x000000831800720b */ /* 0x000fc80003f33000 */
        /* <DEDUP_REMOVED lines=10> */
.L_x_33591:
        /* <DEDUP_REMOVED lines=13> */
.L_x_33593:
[----:B------:R-:W-:Y:S05]  /*18250*/  BSYNC.RECONVERGENT B1 ;  /* 0x0000000000017941 */ /* 0x000fea0003800200 */
.L_x_33592:
        /* <DEDUP_REMOVED lines=43> */
.L_x_33590:
[----:B------:R-:W-:Y:S05]  /*18510*/  BSYNC.RECONVERGENT B0 ;  /* 0x0000000000007941 */ /* 0x000fea0003800200 */
.L_x_33589:
        /* <DEDUP_REMOVED lines=19> */
.L_x_33596:
        /* <DEDUP_REMOVED lines=13> */
.L_x_33598:
[----:B------:R-:W-:Y:S05]  /*18720*/  BSYNC.RECONVERGENT B1 ;  /* 0x0000000000017941 */ /* 0x000fea0003800200 */
.L_x_33597:
        /* <DEDUP_REMOVED lines=43> */
.L_x_33595:
[----:B------:R-:W-:Y:S05]  /*189e0*/  BSYNC.RECONVERGENT B0 ;  /* 0x0000000000007941 */ /* 0x000fea0003800200 */
.L_x_33594:
        /* <DEDUP_REMOVED lines=19> */
.L_x_33601:
        /* <DEDUP_REMOVED lines=13> */
.L_x_33603:
[----:B------:R-:W-:Y:S05]  /*18bf0*/  BSYNC.RECONVERGENT B1 ;  /* 0x0000000000017941 */ /* 0x000fea0003800200 */
.L_x_33602:
        /* <DEDUP_REMOVED lines=43> */
.L_x_33600:
[----:B------:R-:W-:Y:S05]  /*18eb0*/  BSYNC.RECONVERGENT B0 ;  /* 0x0000000000007941 */ /* 0x000fea0003800200 */
.L_x_33599:
        /* <DEDUP_REMOVED lines=19> */
.L_x_33606:
        /* <DEDUP_REMOVED lines=13> */
.L_x_33608:
[----:B------:R-:W-:Y:S05]  /*190c0*/  BSYNC.RECONVERGENT B1 ;  /* 0x0000000000017941 */ /* 0x000fea0003800200 */
.L_x_33607:
        /* <DEDUP_REMOVED lines=43> */
.L_x_33605:
[----:B------:R-:W-:Y:S05]  /*19380*/  BSYNC.RECONVERGENT B0 ;  /* 0x0000000000007941 */ /* 0x000fea0003800200 */
.L_x_33604:
[----:B------:R-:W-:Y:S01]  /*19390*/  ISETP.NE.AND P4, PT, R27, 0x1, PT ;  /* 0x000000011b00780c */ /* 0x000fe20003f85270 */
[----:B------:R-:W-:Y:S01]  /*193a0*/  HADD2.F32 R24, -RZ, R18.H0_H0 ;  /* 0x20000012ff187230 */ /* 0x000fe20000004100 */
[----:B------:R-:W-:Y:S01]  /*193b0*/  I2FP.F32.U32 R17, R17 ;  /* 0x0000001100117245 */ /* 0x000fe20000201000 */
[----:B------:R-:W-:Y:S03]  /*193c0*/  BSSY.RECONVERGENT B0, `(.L_x_33609) ;  /* 0x0000049000007945 */ /* 0x000fe60003800200 */
[----:B------:R-:W-:Y:S01]  /*193d0*/  FMUL.FTZ R25, R24, R133 ;  /* 0x0000008518197220 */ /* 0x000fe20000410000 */
[----:B------:R-:W-:Y:S01]  /*193e0*/  FFMA.FTZ R16, R17, R132, 1.1641532182693481445e-10 ;  /* 0x2f00000011107423 */ /* 0x000fe20000010084 */
[----:B------:R-:W-:Y:S02]  /*193f0*/  HFMA2 R24, -RZ, RZ, 0, 1.1920928955078125e-07 ;  /* 0x00000002ff187431 */ /* 0x000fe400000001ff */
[----:B------:R-:W-:-:S02]  /*19400*/  IMAD.MOV.U32 R17, RZ, RZ, R4 ;  /* 0x000000ffff117224 */ /* 0x000fc400078e0004 */
        /* <DEDUP_REMOVED lines=11> */
.L_x_33611:
        /* <DEDUP_REMOVED lines=13> */
.L_x_33613:
[----:B------:R-:W-:Y:S05]  /*19590*/  BSYNC.RECONVERGENT B1 ;  /* 0x0000000000017941 */ /* 0x000fea0003800200 */
.L_x_33612:
        /* <DEDUP_REMOVED lines=43> */
.L_x_33610:
[----:B------:R-:W-:Y:S05]  /*19850*/  BSYNC.RECONVERGENT B0 ;  /* 0x0000000000007941 */ /* 0x000fea0003800200 */
.L_x_33609:
        /* <DEDUP_REMOVED lines=19> */
.L_x_33616:
        /* <DEDUP_REMOVED lines=13> */
.L_x_33618:
[----:B------:R-:W-:Y:S05]  /*19a60*/  BSYNC.RECONVERGENT B1 ;  /* 0x0000000000017941 */ /* 0x000fea0003800200 */
.L_x_33617:
        /* <DEDUP_REMOVED lines=43> */
.L_x_33615:
[----:B------:R-:W-:Y:S05]  /*19d20*/  BSYNC.RECONVERGENT B0 ;  /* 0x0000000000007941 */ /* 0x000fea0003800200 */
.L_x_33614:
        /* <DEDUP_REMOVED lines=19> */
.L_x_33621:
        /* <DEDUP_REMOVED lines=15> */
.L_x_33623:
[----:B------:R-:W-:Y:S05]  /*19f50*/  BSYNC.RECONVERGENT B1 ;  /* 0x0000000000017941 */ /* 0x000fea0003800200 */
.L_x_33622:
        /* <DEDUP_REMOVED lines=43> */
.L_x_33620:
[----:B------:R-:W-:Y:S05]  /*1a210*/  BSYNC.RECONVERGENT B0 ;  /* 0x0000000000007941 */ /* 0x000fea0003800200 */
.L_x_33619:
        /* <DEDUP_REMOVED lines=16> */
.L_x_33583:
[----:B------:R-:W-:Y:S01]  /*1a320*/  SEL R19, RZ, 0x1000000, !P6 ;  /* 0x01000000ff137807 */ /* 0x000fe20007000000 */
[----:B------:R-:W-:Y:S01]  /*1a330*/  VIADD R145, R0, 0xa0 ;  /* 0x000000a000917836 */ /* 0x000fe20000000000 */
[----:B------:R-:W-:Y:S01]  /*1a340*/  ISETP.NE.AND P6, PT, R20, RZ, PT ;  /* 0x000000ff1400720c */ /* 0x000fe20003fc5270 */
[----:B------:R-:W-:Y:S01]  /*1a350*/  IMAD.WIDE.U32 R112, R137, 0x20, R142 ;  /* 0x0000002089707825 */ /* 0x000fe200078e008e */
[----:B------:R-:W-:Y:S02]  /*1a360*/  SEL R20, RZ, 0x10000, !P5 ;  /* 0x00010000ff147807 */ /* 0x000fe40006800000 */
[----:B------:R-:W-:Y:S01]  /*1a370*/  ISETP.NE.AND P5, PT, R21, RZ, PT ;  /* 0x000000ff1500720c */ /* 0x000fe20003fa5270 */
[----:B------:R-:W-:Y:S01]  /*1a380*/  IMAD.WIDE.U32 R22, R145, 0x10, R22 ;  /* 0x0000001091167825 */ /* 0x000fe200078e0016 */
[----:B------:R-:W-:Y:S01]  /*1a390*/  SEL R21, RZ, 0x100, !P4 ;  /* 0x00000100ff157807 */ /* 0x000fe20006000000 */
[----:B------:R0:W-:Y:S01]  /*1a3a0*/  STG.E.128 desc[UR6][R112.64], R28 ;  /* 0x0000001c70007986 */ /* 0x0001e2000c101d06 */
[----:B------:R-:W-:-:S02]  /*1a3b0*/  SEL R18, RZ, 0x1000000, !P2 ;  /* 0x01000000ff127807 */ /* 0x000fc40005000000 */
[----:B------:R-:W-:Y:S01]  /*1a3c0*/  SEL R17, RZ, 0x10000, !P1 ;  /* 0x00010000ff117807 */ /* 0x000fe20004800000 */
[----:B------:R0:W-:Y:S01]  /*1a3d0*/  STG.E.128 desc[UR6][R112.64+0x10], R24 ;  /* 0x0000101870007986 */ /* 0x0001e2000c101d06 */
[----:B------:R-:W-:Y:S02]  /*1a3e0*/  SEL R16, RZ, 0x100, !P0 ;  /* 0x00000100ff107807 */ /* 0x000fe40004000000 */
[----:B------:R-:W-:Y:S02]  /*1a3f0*/  LOP3.LUT R21, R21, R19, R20, 0xfe, !PT ;  /* 0x0000001315157212 */ /* 0x000fe400078efe14 */
[----:B------:R-:W-:Y:S02]  /*1a400*/  LOP3.LUT R16, R16, R18, R17, 0xfe, !PT ;  /* 0x0000001210107212 */ /* 0x000fe400078efe11 */
[----:B------:R-:W-:Y:S02]  /*1a410*/  SEL R19, RZ, 0x1, !P5 ;  /* 0x00000001ff137807 */ /* 0x000fe40006800000 */
[----:B------:R-:W-:-:S02]  /*1a420*/  SEL R20, RZ, 0x1, !P3 ;  /* 0x00000001ff147807 */ /* 0x000fc40005800000 */
[----:B------:R-:W-:Y:S01]  /*1a430*/  LOP3.LUT R16, R16, R19, RZ, 0xfc, !PT ;  /* 0x0000001310107212 */ /* 0x000fe200078efcff */
[----:B------:R-:W-:Y:S01]  /*1a440*/  IMAD.WIDE.U32 R18, R137, 0x8, R140 ;  /* 0x0000000889127825 */ /* 0x000fe200078e008c */
[----:B------:R-:W-:-:S05]  /*1a450*/  LOP3.LUT R17, R21, R20, RZ, 0xfc, !PT ;  /* 0x0000001415117212 */ /* 0x000fca00078efcff */
        /* <DEDUP_REMOVED lines=23> */
.L_x_33627:
        /* <DEDUP_REMOVED lines=13> */
.L_x_33629:
[----:B------:R-:W-:Y:S05]  /*1a6a0*/  BSYNC.RECONVERGENT B1 ;  /* 0x0000000000017941 */ /* 0x000fea0003800200 */
.L_x_33628:
        /* <DEDUP_REMOVED lines=40> */
[----:B------:R-:W-:Y:S01]  /*1a930*/  MOV R4, R152 ;  /* 0x0000009800047202 */ /* 0x000fe20000000f00 */
[----:B------:R-:W-:Y:S01]  /*1a940*/  IMAD.MOV.U32 R144, RZ, RZ, R146 ;  /* 0x000000ffff907224 */ /* 0x000fe200078e0092 */
[----:B------:R-:W-:-:S07]  /*1a950*/  LOP3.LUT R7, R128, R148, R147, 0x96, !PT ;  /* 0x0000009480077212 */ /* 0x000fce00078e9693 */
.L_x_33626:
[----:B------:R-:W-:Y:S05]  /*1a960*/  BSYNC.RECONVERGENT B0 ;  /* 0x0000000000007941 */ /* 0x000fea0003800200 */
.L_x_33625:
        /* <DEDUP_REMOVED lines=23> */
.L_x_33632:
        /* <DEDUP_REMOVED lines=13> */
.L_x_33634:
[----:B------:R-:W-:Y:S05]  /*1abb0*/  BSYNC.RECONVERGENT B1 ;  /* 0x0000000000017941 */ /* 0x000fea0003800200 */
.L_x_33633:
        /* <DEDUP_REMOVED lines=43> */
.L_x_33631:
[----:B------:R-:W-:Y:S05]  /*1ae70*/  BSYNC.RECONVERGENT B0 ;  /* 0x0000000000007941 */ /* 0x000fea0003800200 */
.L_x_33630:
        /* <DEDUP_REMOVED lines=22> */
.L_x_33637:
        /* <DEDUP_REMOVED lines=13> */
.L_x_33639:
[----:B------:R-:W-:Y:S05]  /*1b0b0*/  BSYNC.RECONVERGENT B1 ;  /* 0x0000000000017941 */ /* 0x000fea0003800200 */
.L_x_33638:
        /* <DEDUP_REMOVED lines=43> */
.L_x_33636:
[----:B------:R-:W-:Y:S05]  /*1b370*/  BSYNC.RECONVERGENT B0 ;  /* 0x0000000000007941 */ /* 0x000fea0003800200 */
.L_x_33635:
        /* <DEDUP_REMOVED lines=22> */
.L_x_33642:
        /* <DEDUP_REMOVED lines=13> */
.L_x_33644:
[----:B------:R-:W-:Y:S05]  /*1b5b0*/  BSYNC.RECONVERGENT B1 ;  /* 0x0000000000017941 */ /* 0x000fea0003800200 */
.L_x_33643:
        /* <DEDUP_REMOVED lines=43> */
.L_x_33641:
[----:B------:R-:W-:Y:S05]  /*1b870*/  BSYNC.RECONVERGENT B0 ;  /* 0x0000000000007941 */ /* 0x000fea0003800200 */
.L_x_33640:
        /* <DEDUP_REMOVED lines=22> */
.L_x_33647:
        /* <DEDUP_REMOVED lines=13> */
.L_x_33649:
[----:B------:R-:W-:Y:S05]  /*1bab0*/  BSYNC.RECONVERGENT B1 ;  /* 0x0000000000017941 */ /* 0x000fea0003800200 */
.L_x_33648:
        /* <DEDUP_REMOVED lines=43> */
.L_x_33646:
[----:B------:R-:W-:Y:S05]  /*1bd70*/  BSYNC.RECONVERGENT B0 ;  /* 0x0000000000007941 */ /* 0x000fea0003800200 */
.L_x_33645:
        /* <DEDUP_REMOVED lines=22> */
.L_x_33652:
        /* <DEDUP_REMOVED lines=13> */
.L_x_33654:
[----:B------:R-:W-:Y:S05]  /*1bfb0*/  BSYNC.RECONVERGENT B1 ;  /* 0x0000000000017941 */ /* 0x000fea0003800200 */
.L_x_33653:
        /* <DEDUP_REMOVED lines=43> */
.L_x_33651:
[----:B------:R-:W-:Y:S05]  /*1c270*/  BSYNC.RECONVERGENT B0 ;  /* 0x0000000000007941 */ /* 0x000fea0003800200 */
.L_x_33650:
        /* <DEDUP_REMOVED lines=22> */
.L_x_33657:
        /* <DEDUP_REMOVED lines=13> */
.L_x_33659:
[----:B------:R-:W-:Y:S05]  /*1c4b0*/  BSYNC.RECONVERGENT B1 ;  /* 0x0000000000017941 */ /* 0x000fea0003800200 */
.L_x_33658:
        /* <DEDUP_REMOVED lines=43> */
.L_x_33656:
[----:B------:R-:W-:Y:S05]  /*1c770*/  BSYNC.RECONVERGENT B0 ;  /* 0x0000000000007941 */ /* 0x000fea0003800200 */
.L_x_33655:
        /* <DEDUP_REMOVED lines=22> */
.L_x_33662:
        /* <DEDUP_REMOVED lines=15> */
.L_x_33664:
[----:B------:R-:W-:Y:S05]  /*1c9d0*/  BSYNC.RECONVERGENT B1 ;  /* 0x0000000000017941 */ /* 0x000fea0003800200 */
.L_x_33663:
        /* <DEDUP_REMOVED lines=43> */
.L_x_33661:
[----:B------:R-:W-:Y:S05]  /*1cc90*/  BSYNC.RECONVERGENT B0 ;  /* 0x0000000000007941 */ /* 0x000fea0003800200 */
.L_x_33660:
        /* <DEDUP_REMOVED lines=10> */
.L_x_33624:
        /* <DEDUP_REMOVED lines=16> */
.L_x_33668:
        /* <DEDUP_REMOVED lines=13> */
.L_x_33670:
[----:B------:R-:W-:Y:S05]  /*1cf10*/  BSYNC.RECONVERGENT B1 ;  /* 0x0000000000017941 */ /* 0x000fea0003800200 */
.L_x_33669:
        /* <DEDUP_REMOVED lines=40> */
[----:B------:R-:W-:Y:S01]  /*1d1a0*/  MOV R144, R16 ;  /* 0x0000001000907202 */ /* 0x000fe20000000f00 */
[----:B------:R-:W-:Y:S01]  /*1d1b0*/  IMAD.MOV.U32 R16, RZ, RZ, R150 ;  /* 0x000000ffff107224 */ /* 0x000fe200078e0096 */
[----:B------:R-:W-:-:S07]  /*1d1c0*/  LOP3.LUT R7, R128, R18, R17, 0x96, !PT ;  /* 0x0000001280077212 */ /* 0x000fce00078e9611 */
.L_x_33667:
[----:B------:R-:W-:Y:S05]  /*1d1d0*/  BSYNC.RECONVERGENT B0 ;  /* 0x0000000000007941 */ /* 0x000fea0003800200 */
.L_x_33666:
[----:B------:R-:W-:Y:S01]  /*1d1e0*/  ISETP.NE.AND P0, PT, R113, 0x1, PT ;  /* 0x000000017100780c */ /* 0x000fe20003f05270 */
[----:B-----5:R-:W-:Y:S01]  /*1d1f0*/  HADD2.F32 R18, -RZ, R20.H0_H0 ;  /* 0x20000014ff127230 */ /* 0x020fe20000004100 */
[----:B------:R-:W-:Y:S01]  /*1d200*/  I2FP.F32.U32 R17, R16 ;  /* 0x0000001000117245 */ /* 0x000fe20000201000 */
[----:B------:R-:W-:Y:S03]  /*1d210*/  BSSY.RECONVERGENT B0, `(.L_x_33671) ;  /* 0x000004a000007945 */ /* 0x000fe60003800200 */
[----:B------:R-:W-:Y:S01]  /*1d220*/  FMUL.FTZ R19, R18, R133 ;  /* 0x0000008512137220 */ /* 0x000fe20000410000 */
[----:B------:R-:W-:Y:S01]  /*1d230*/  FFMA.FTZ R16, R17, R132, 1.1641532182693481445e-10 ;  /* 0x2f00000011107423 */ /* 0x000fe20000010084 */
[----:B------:R-:W-:Y:S01]  /*1d240*/  IMAD.MOV.U32 R18, RZ, RZ, 0x2 ;  /* 0x00000002ff127424 */ /* 0x000fe200078e00ff */
[----:B------:R-:W-:Y:S01]  /*1d250*/  MOV R17, R4 ;  /* 0x0000000400117202 */ /* 0x000fe20000000f00 */
        /* <DEDUP_REMOVED lines=12> */
.L_x_33673:
        /* <DEDUP_REMOVED lines=13> */
.L_x_33675:
[----:B------:R-:W-:Y:S05]  /*1d3f0*/  BSYNC.RECONVERGENT B1 ;  /* 0x0000000000017941 */ /* 0x000fea0003800200 */
.L_x_33674:
        /* <DEDUP_REMOVED lines=43> */
.L_x_33672:
[----:B------:R-:W-:Y:S05]  /*1d6b0*/  BSYNC.RECONVERGENT B0 ;  /* 0x0000000000007941 */ /* 0x000fea0003800200 */
.L_x_33671:
[----:B------:R-:W-:Y:S01]  /*1d6c0*/  ISETP.NE.AND P1, PT, R18, 0x1, PT ;  /* 0x000000011200780c */ /* 0x000fe20003f25270 */
[----:B------:R-:W-:Y:S01]  /*1d6d0*/  HADD2.F32 R20, -RZ, R20.H1_H1 ;  /* 0x30000014ff147230 */ /* 0x000fe20000004100 */
        /* <DEDUP_REMOVED lines=17> */
.L_x_33678:
        /* <DEDUP_REMOVED lines=13> */
.L_x_33680:
[----:B------:R-:W-:Y:S05]  /*1d8c0*/  BSYNC.RECONVERGENT B1 ;  /* 0x0000000000017941 */ /* 0x000fea0003800200 */
.L_x_33679:
        /* <DEDUP_REMOVED lines=43> */
.L_x_33677:
[----:B------:R-:W-:Y:S05]  /*1db80*/  BSYNC.RECONVERGENT B0 ;  /* 0x0000000000007941 */ /* 0x000fea0003800200 */
.L_x_33676:
        /* <DEDUP_REMOVED lines=19> */
.L_x_33683:
        /* <DEDUP_REMOVED lines=13> */
.L_x_33685:
[----:B------:R-:W-:Y:S05]  /*1dd90*/  BSYNC.RECONVERGENT B1 ;  /* 0x0000000000017941 */ /* 0x000fea0003800200 */
.L_x_33684:
        /* <DEDUP_REMOVED lines=43> */
.L_x_33682:
[----:B------:R-:W-:Y:S05]  /*1e050*/  BSYNC.RECONVERGENT B0 ;  /* 0x0000000000007941 */ /* 0x000fea0003800200 */
.L_x_33681:
        /* <DEDUP_REMOVED lines=19> */
.L_x_33688:
        /* <DEDUP_REMOVED lines=13> */
.L_x_33690:
[----:B------:R-:W-:Y:S05]  /*1e260*/  BSYNC.RECONVERGENT B1 ;  /* 0x0000000000017941 */ /* 0x000fea0003800200 */
.L_x_33689:
        /* <DEDUP_REMOVED lines=43> */
.L_x_33687:
[----:B------:R-:W-:Y:S05]  /*1e520*/  BSYNC.RECONVERGENT B0 ;  /* 0x0000000000007941 */ /* 0x000fea0003800200 */
.L_x_33686:
        /* <DEDUP_REMOVED lines=19> */
.L_x_33693:
        /* <DEDUP_REMOVED lines=13> */
.L_x_33695:
[----:B------:R-:W-:Y:S05]  /*1e730*/  BSYNC.RECONVERGENT B1 ;  /* 0x0000000000017941 */ /* 0x000fea0003800200 */
.L_x_33694:
        /* <DEDUP_REMOVED lines=43> */
.L_x_33692:
[----:B------:R-:W-:Y:S05]  /*1e9f0*/  BSYNC.RECONVERGENT B0 ;  /* 0x0000000000007941 */ /* 0x000fea0003800200 */
.L_x_33691:
        /* <DEDUP_REMOVED lines=19> */
.L_x_33698:
        /* <DEDUP_REMOVED lines=13> */
.L_x_33700:
[----:B------:R-:W-:Y:S05]  /*1ec00*/  BSYNC.RECONVERGENT B1 ;  /* 0x0000000000017941 */ /* 0x000fea0003800200 */
.L_x_33699:
        /* <DEDUP_REMOVED lines=43> */
.L_x_33697:
[----:B------:R-:W-:Y:S05]  /*1eec0*/  BSYNC.RECONVERGENT B0 ;  /* 0x0000000000007941 */ /* 0x000fea0003800200 */
.L_x_33696:
        /* <DEDUP_REMOVED lines=19> */
.L_x_33703:
        /* <DEDUP_REMOVED lines=15> */
.L_x_33705:
[----:B------:R-:W-:Y:S05]  /*1f0f0*/  BSYNC.RECONVERGENT B1 ;  /* 0x0000000000017941 */ /* 0x000fea0003800200 */
.L_x_33704:
        /* <DEDUP_REMOVED lines=43> */
.L_x_33702:
[----:B------:R-:W-:Y:S05]  /*1f3b0*/  BSYNC.RECONVERGENT B0 ;  /* 0x0000000000007941 */ /* 0x000fea0003800200 */
.L_x_33701:
        /* <DEDUP_REMOVED lines=16> */
.L_x_33665:
        /* <DEDUP_REMOVED lines=13> */
[----:B------:R-:W-:Y:S01]  /*1f590*/  ISETP.NE.AND P6, PT, R146, RZ, PT ;  /* 0x000000ff9200720c */ /* 0x000fe20003fc5270 */
[----:B------:R0:W-:Y:S01]  /*1f5a0*/  STG.E.128 desc[UR6][R142.64+0x10], R16 ;  /* 0x000010108e007986 */ /* 0x0001e2000c101d06 */
[----:B------:R-:W-:Y:S01]  /*1f5b0*/  LOP3.LUT R116, R116, R12, R13, 0xfe, !PT ;  /* 0x0000000c74747212 */ /* 0x000fe200078efe0d */
[----:B------:R-:W-:Y:S01]  /*1f5c0*/  FADD.FTZ R14, R15, R56 ;  /* 0x000000380f0e7221 */ /* 0x000fe20000010000 */
[----:B------:R-:W-:Y:S01]  /*1f5d0*/  SEL R13, RZ, 0x1, !P3 ;  /* 0x00000001ff0d7807 */ /* 0x000fe20005800000 */
[----:B------:R-:W-:Y:S01]  /*1f5e0*/  UMOV UR4, 0xffffffff ;  /* 0xffffffff00047882 */ /* 0x000fe20000000000 */
        /* <DEDUP_REMOVED lines=167> */
.L_x_33719:
[----:B------:R-:W-:Y:S01]  /*20060*/  FMUL.FTZ R13, R20, R20 ;  /* 0x00000014140d7220 */ /* 0x000fe20000410000 */
[----:B------:R-:W-:Y:S01]  /*20070*/  ISETP.NE.AND P1, PT, RZ, UR11, PT ;  /* 0x0000000bff007c0c */ /* 0x000fe2000bf25270 */
[----:B-1----:R-:W-:Y:S01]  /*20080*/  FADD.FTZ R23, R22, R23 ;  /* 0x0000001716177221 */ /* 0x002fe20000010000 */
[----:B0-----:R-:W-:Y:S02]  /*20090*/  HADD2.F32 R22, -RZ, R108.H0_H0 ;  /* 0x2000006cff167230 */ /* 0x001fe40000004100 */
        /* <DEDUP_REMOVED lines=12> */
[C---:B------:R-:W-:Y:S01]  /*20160*/  FADD.FTZ R131, -R12.reuse, R29 ;  /* 0x0000001d0c837221 */ /* 0x040fe20000010100 */
[C---:B------:R-:W-:Y:S01]  /*20170*/  FADD.FTZ R163, -R12.reuse, R25 ;  /* 0x000000190ca37221 */ /* 0x040fe20000010100 */
[----:B------:R-:W-:Y:S02]  /*20180*/  HADD2.F32 R24, -RZ, R84.H0_H0 ;  /* 0x20000054ff187230 */ /* 0x000fe40000004100 */
[----:B------:R-:W-:Y:S01]  /*20190*/  FADD.FTZ R57, -R12, R32 ;  /* 0x000000200c397221 */ /* 0x000fe20000010100 */
[----:B------:R-:W-:-:S02]  /*201a0*/  HADD2.F32 R25, -RZ, R108.H1_H1 ;  /* 0x3000006cff197230 */ /* 0x000fc40000004100 */
        /* <DEDUP_REMOVED lines=70> */
[----:B------:R-:W-:Y:S01]  /*20610*/  FMUL.FTZ R54, R2, R54 ;  /* 0x0000003602367220 */ /* 0x000fe20000410000 */
[----:B------:R-:W-:Y:S02]  /*20620*/  HADD2.F32 R39, -RZ, R85.H0_H0 ;  /* 0x20000055ff277230 */ /* 0x000fe40000004100 */
[----:B------:R-:W-:Y:S01]  /*20630*/  FFMA.FTZ R63, R59, R12, R16 ;  /* 0x0000000c3b3f7223 */ /* 0x000fe20000010010 */
        /* <DEDUP_REMOVED lines=53> */
[----:B------:R-:W-:Y:S01]  /*20990*/  FMUL.FTZ R43, R2, R43 ;  /* 0x0000002b022b7220 */ /* 0x000fe20000410000 */
        /* <DEDUP_REMOVED lines=62> */
[----:B------:R-:W-:Y:S01]  /*20d80*/  HADD2.F32 R12, -RZ, R95.H1_H1 ;  /* 0x3000005fff0c7230 */ /* 0x000fe20000004100 */
[----:B------:R-:W0:Y:S01]  /*20d90*/  @!P0 LDC.64 R14, c[0x0][0x3c0] ;  /* 0x0000f000ff0e8b82 */ /* 0x000e220000000a00 */
[----:B------:R-:W-:-:S02]  /*20da0*/  HADD2.F32 R17, -RZ, R64.H1_H1 ;  /* 0x30000040ff117230 */ /* 0x000fc40000004100 */
[----:B------:R-:W-:Y:S01]  /*20db0*/  FMUL.FTZ R26, R2, R26 ;  /* 0x0000001a021a7220 */ /* 0x000fe20000410000 */
[----:B------:R-:W-:Y:S02]  /*20dc0*/  HADD2.F32 R127, -RZ, R95.H0_H0 ;  /* 0x2000005fff7f7230 */ /* 0x000fe40000004100 */
[----:B------:R-:W-:Y:S01]  /*20dd0*/  FFMA.FTZ R119, R119, R12, R16 ;  /* 0x0000000c77777223 */ /* 0x000fe20000010010 */
[----:B------:R-:W-:Y:S02]  /*20de0*/  HADD2.F32 R129, -RZ, R71.H0_H0 ;  /* 0x20000047ff817230 */ /* 0x000fe40000004100 */
[----:B------:R-:W-:Y:S01]  /*20df0*/  FFMA.FTZ R116, R116, R13, R17 ;  /* 0x0000000d74747223 */ /* 0x000fe20000010011 */
[----:B------:R-:W-:Y:S01]  /*20e00*/  HADD2.F32 R44, -RZ, R93.H0_H0 ;  /* 0x2000005dff2c7230 */ /* 0x000fe20000004100 */
[----:B------:R-:W1:Y:S01]  /*20e10*/  @!P0 LDC.64 R12, c[0x0][0x3c8] ;  /* 0x0000f200ff0c8b82 */ /* 0x000e620000000a00 */
[----:B------:R-:W-:Y:S02]  /*20e20*/  HADD2.F32 R50, -RZ, R69.H0_H0 ;  /* 0x20000045ff327230 */ /* 0x000fe40000004100 */
[----:B------:R-:W-:Y:S01]  /*20e30*/  FFMA.FTZ R114, R26, R127, R129 ;  /* 0x0000007f1a727223 */ /* 0x000fe20000010081 */
[----:B------:R-:W-:-:S02]  /*20e40*/  HADD2.F32 R18, -RZ, R88.H0_H0 ;  /* 0x20000058ff127230 */ /* 0x000fc40000004100 */
[C---:B------:R-:W-:Y:S01]  /*20e50*/  FMUL.FTZ R57, R2.reuse, R161 ;  /* 0x000000a102397220 */ /* 0x040fe20000410000 */
[----:B------:R-:W-:Y:S02]  /*20e60*/  HADD2.F32 R26, -RZ, R64.H0_H0 ;  /* 0x20000040ff1a7230 */ /* 0x000fe40000004100 */
[C---:B------:R-:W-:Y:S01]  /*20e70*/  FMUL.FTZ R153, R2.reuse, R153 ;  /* 0x0000009902997220 */ /* 0x040fe20000410000 */
[--C-:B------:R-:W-:Y:S01]  /*20e80*/  HADD2.F32 R19, -RZ, R89.reuse.H1_H1 ;  /* 0x30000059ff137230 */ /* 0x100fe20000004100 */
[----:B------:R-:W2:Y:S01]  /*20e90*/  LDC.64 R16, c[0x0][0x428] ;  /* 0x00010a00ff107b82 */ /* 0x000ea20000000a00 */
[----:B------:R-:W-:Y:S01]  /*20ea0*/  FFMA.FTZ R57, R57, R44, R50 ;  /* 0x0000002c39397223 */ /* 0x000fe20000010032 */
[----:B------:R-:W-:Y:S01]  /*20eb0*/  FFMA.FTZ R113, R153, R18, R26 ;  /* 0x0000001299717223 */ /* 0x000fe2000001001a */
[----:B------:R-:W-:Y:S02]  /*20ec0*/  HADD2.F32 R18, -RZ, R89.H0_H0 ;  /* 0x20000059ff127230 */ /* 0x000fe40000004100 */
[----:B------:R-:W-:Y:S01]  /*20ed0*/  FMUL.FTZ R33, R2, R33 ;  /* 0x0000002102217220 */ /* 0x000fe20000410000 */
[----:B------:R-:W-:-:S02]  /*20ee0*/  HADD2.F32 R26, -RZ, R65.H0_H0 ;  /* 0x20000041ff1a7230 */ /* 0x000fc40000004100 */
[C---:B------:R-:W-:Y:S01]  /*20ef0*/  FMUL.FTZ R118, R2.reuse, R115 ;  /* 0x0000007302767220 */ /* 0x040fe20000410000 */
[----:B------:R-:W-:Y:S02]  /*20f00*/  HADD2.F32 R123, -RZ, R65.H1_H1 ;  /* 0x30000041ff7b7230 */ /* 0x000fe40000004100 */
[----:B------:R-:W-:Y:S01]  /*20f10*/  FMUL.FTZ R41, R2, R41 ;  /* 0x0000002902297220 */ /* 0x000fe20000410000 */
[----:B------:R-:W-:Y:S02]  /*20f20*/  HADD2.F32 R44, -RZ, R66.H0_H0 ;  /* 0x20000042ff2c7230 */ /* 0x000fe40000004100 */
[----:B------:R-:W-:Y:S01]  /*20f30*/  FFMA.FTZ R115, R33, R18, R26 ;  /* 0x0000001221737223 */ /* 0x000fe2000001001a */
[----:B------:R-:W-:Y:S02]  /*20f40*/  HADD2.F32 R33, -RZ, R90.H1_H1 ;  /* 0x3000005aff217230 */ /* 0x000fe40000004100 */
[----:B------:R-:W-:Y:S01]  /*20f50*/  FFMA.FTZ R118, R118, R19, R123 ;  /* 0x0000001376767223 */ /* 0x000fe2000001007b */
[----:B0-----:R-:W-:-:S04]  /*20f60*/  @!P0 IMAD.WIDE R18, R10, 0x4, R14 ;  /* 0x000000040a128825 */ /* 0x001fc800078e020e */
[----:B------:R-:W-:Y:S01]  /*20f70*/  FFMA.FTZ R120, R41, R120, R44 ;  /* 0x0000007829787223 */ /* 0x000fe2000001002c */
[C---:B------:R-:W-:Y:S01]  /*20f80*/  FMUL.FTZ R14, R2.reuse, R27 ;  /* 0x0000001b020e7220 */ /* 0x040fe20000410000 */
[C---:B------:R-:W-:Y:S01]  /*20f90*/  FMUL.FTZ R35, R2.reuse, R35 ;  /* 0x0000002302237220 */ /* 0x040fe20000410000 */
[----:B------:R-:W-:Y:S02]  /*20fa0*/  HADD2.F32 R41, -RZ, R66.H1_H1 ;  /* 0x30000042ff297230 */ /* 0x000fe40000004100 */
[----:B------:R-:W-:Y:S01]  /*20fb0*/  FMUL.FTZ R51, R2, R51 ;  /* 0x0000003302337220 */ /* 0x000fe20000410000 */
[----:B------:R-:W-:Y:S01]  /*20fc0*/  HADD2.F32 R44, -RZ, R91.H0_H0 ;  /* 0x2000005bff2c7230 */ /* 0x000fe20000004100 */
[----:B------:R-:W-:Y:S01]  /*20fd0*/  F2FP.F16.F32.PACK_AB R15, R63, R40 ;  /* 0x000000283f0f723e */ /* 0x000fe200000000ff */
[--C-:B------:R-:W-:Y:S02]  /*20fe0*/  HADD2.F32 R50, -RZ, R67.reuse.H0_H0 ;  /* 0x20000043ff327230 */ /* 0x100fe40000004100 */
[----:B------:R-:W-:Y:S01]  /*20ff0*/  FFMA.FTZ R123, R14, R33, R41 ;  /* 0x000000210e7b7223 */ /* 0x000fe20000010029 */
[----:B------:R-:W-:Y:S01]  /*21000*/  HADD2.F32 R126, -RZ, R67.H1_H1 ;  /* 0x30000043ff7e7230 */ /* 0x000fe20000004100 */
[----:B------:R-:W-:Y:S01]  /*21010*/  F2FP.F16.F32.PACK_AB R14, R36, R61 ;  /* 0x0000003d240e723e */ /* 0x000fe200000000ff */
[----:B-1----:R-:W-:-:S04]  /*21020*/  @!P0 IMAD.WIDE R26, R10, 0x4, R12 ;  /* 0x000000040a1a8825 */ /* 0x002fc800078e020c */
[----:B------:R-:W-:Y:S01]  /*21030*/  FFMA.FTZ R122, R35, R44, R50 ;  /* 0x0000002c237a7223 */ /* 0x000fe20000010032 */
[----:B------:R-:W-:Y:S01]  /*21040*/  F2FP.F16.F32.PACK_AB R13, R45, R34 ;  /* 0x000000222d0d723e */ /* 0x000fe200000000ff */
[----:B------:R-:W-:Y:S01]  /*21050*/  FFMA.FTZ R127, R51, R124, R126 ;  /* 0x0000007c337f7223 */ /* 0x000fe2000001007e */
[----:B------:R-:W-:Y:S01]  /*21060*/  F2FP.F16.F32.PACK_AB R12, R32, R37 ;  /* 0x00000025200c723e */ /* 0x000fe200000000ff */
[--C-:B--2---:R-:W-:Y:S01]  /*21070*/  IMAD.WIDE.U32 R50, R0, 0x10, R16.reuse ;  /* 0x0000001000327825 */ /* 0x104fe200078e0010 */
[----:B------:R0:W-:Y:S03]  /*21080*/  @!P0 STG.E desc[UR6][R18.64], R20 ;  /* 0x0000001412008986 */ /* 0x0001e6000c101906 */
[--C-:B------:R-:W-:Y:S01]  /*21090*/  IMAD.WIDE.U32 R32, R134, 0x10, R16.reuse ;  /* 0x0000001086207825 */ /* 0x100fe200078e0010 */
[----:B------:R1:W-:Y:S03]  /*210a0*/  @!P0 STG.E desc[UR6][R26.64], R2 ;  /* 0x000000021a008986 */ /* 0x0003e6000c101906 */
[--C-:B------:R-:W-:Y:S01]  /*210b0*/  IMAD.WIDE.U32 R34, R135, 0x10, R16.reuse ;  /* 0x0000001087227825 */ /* 0x100fe200078e0010 */
[----:B------:R2:W-:Y:S03]  /*210c0*/  STG.E.128 desc[UR6][R50.64], R12 ;  /* 0x0000000c32007986 */ /* 0x0005e6000c101d06 */
[----:B------:R-:W-:Y:S01]  /*210d0*/  IMAD.WIDE.U32 R36, R136, 0x10, R16 ;  /* 0x0000001088247825 */ /* 0x000fe200078e0010 */
[----:B0-----:R-:W-:-:S02]  /*210e0*/  F2FP.F16.F32.PACK_AB R19, R54, R39 ;  /* 0x000000273613723e */ /* 0x001fc400000000ff */
[----:B------:R-:W-:Y:S01]  /*210f0*/  F2FP.F16.F32.PACK_AB R18, R31, R38 ;  /* 0x000000261f12723e */ /* 0x000fe200000000ff */
[--C-:B------:R-:W-:Y:S01]  /*21100*/  IMAD.WIDE.U32 R40, R137, 0x10, R16.reuse ;  /* 0x0000001089287825 */ /* 0x100fe200078e0010 */
[----:B-1----:R-:W-:Y:S02]  /*21110*/  F2FP.F16.F32.PACK_AB R27, R125, R52 ;  /* 0x000000347d1b723e */ /* 0x002fe400000000ff */
[----:B------:R-:W-:Y:S01]  /*21120*/  F2FP.F16.F32.PACK_AB R26, R48, R49 ;  /* 0x00000031301a723e */ /* 0x000fe200000000ff */
[----:B------:R-:W-:Y:S01]  /*21130*/  IMAD.WIDE.U32 R44, R145, 0x10, R16 ;  /* 0x00000010912c7825 */ /* 0x000fe200078e0010 */
[----:B------:R-:W-:Y:S02]  /*21140*/  F2FP.F16.F32.PACK_AB R16, R23, R22 ;  /* 0x000000161710723e */ /* 0x000fe400000000ff */
[----:B------:R-:W0:Y:S01]  /*21150*/  LDC.64 R22, c[0x0][0x380] ;  /* 0x0000e000ff167b82 */ /* 0x000e220000000a00 */
[----:B------:R-:W-:Y:S02]  /*21160*/  F2FP.F16.F32.PACK_AB R17, R25, R24 ;  /* 0x000000181911723e */ /* 0x000fe400000000ff */
        /* <DEDUP_REMOVED lines=8> */
[----:B--2---:R-:W-:-:S02]  /*211f0*/  F2FP.F16.F32.PACK_AB R15, R119, R114 ;  /* 0x00000072770f723e */ /* 0x004fc400000000ff */
        /* <DEDUP_REMOVED lines=13> */
[----:B------:R-:W-:Y:S05]  /*212d0*/  EXIT ;  /* 0x000000000000794d */ /* 0x000fea0003800000 */
.L_x_33706:
        /* <DEDUP_REMOVED lines=8> */
.L_x_33709:
[----:B------:R-:W-:Y:S05]  /*21360*/  BSYNC B0 ;  /* 0x0000000000007941 */ /* 0x000fea0003800000 */
.L_x_33708:
        /* <DEDUP_REMOVED lines=9> */
.L_x_33710:
[----:B------:R-:W-:Y:S01]  /*21400*/  HFMA2 R118, -RZ, RZ, 0, 2.384185791015625e-07 ;  /* 0x00000004ff767431 */ /* 0x000fe200000001ff */
[----:B------:R-:W-:-:S05]  /*21410*/  MOV R12, R23 ;  /* 0x00000017000c7202 */ /* 0x000fca0000000f00 */
[----:B------:R-:W-:-:S04]  /*21420*/  FADD.FTZ R14, R13, R12 ;  /* 0x0000000c0d0e7221 */ /* 0x000fc80000010000 */
[----:B------:R-:W-:-:S07]  /*21430*/  IMAD.MOV.U32 R117, RZ, RZ, R14 ;  /* 0x000000ffff757224 */ /* 0x000fce00078e000e */
[----:B------:R-:W-:Y:S05]  /*21440*/  WARPSYNC.COLLECTIVE R116, `(.L_x_33711) ;  /* 0x0000000074087348 */ /* 0x000fea0003c00000 */
[----:B------:R0:W1:Y:S02]  /*21450*/  SHFL.BFLY P1, R23, R117, R118, R119 ;  /* 0x0c00007675177389 */ /* 0x0000640000020077 */
[----:B01----:R-:W-:Y:S05]  /*21460*/  ENDCOLLECTIVE ;  /* 0x000000000000791b */ /* 0x003fea0003800000 */
.L_x_33711:
[----:B------:R-:W-:Y:S02]  /*21470*/  IMAD.MOV.U32 R118, RZ, RZ, 0x8 ;  /* 0x00000008ff767424 */ /* 0x000fe400078e00ff */
[----:B------:R-:W-:-:S04]  /*21480*/  IMAD.MOV.U32 R15, RZ, RZ, R23 ;  /* 0x000000ffff0f7224 */ /* 0x000fc800078e0017 */
[----:B------:R-:W-:-:S05]  /*21490*/  FADD.FTZ R15, R14, R15 ;  /* 0x0000000f0e0f7221 */ /* 0x000fca0000010000 */
[----:B------:R-:W-:-:S07]  /*214a0*/  MOV R117, R15 ;  /* 0x0000000f00757202 */ /* 0x000fce0000000f00 */
[----:B------:R-:W-:Y:S05]  /*214b0*/  WARPSYNC.COLLECTIVE R116, `(.L_x_33712) ;  /* 0x0000000074087348 */ /* 0x000fea0003c00000 */
[----:B------:R0:W1:Y:S02]  /*214c0*/  SHFL.BFLY P1, R23, R117, R118, R119 ;  /* 0x0c00007675177389 */ /* 0x0000640000020077 */
[----:B01----:R-:W-:Y:S05]  /*214d0*/  ENDCOLLECTIVE ;  /* 0x000000000000791b */ /* 0x003fea0003800000 */
.L_x_33712:
        /* <DEDUP_REMOVED lines=8> */
.L_x_33713:
        /* <DEDUP_REMOVED lines=103> */
.L_x_33714:
[----:B------:R-:W-:Y:S02]  /*21bd0*/  IMAD.MOV.U32 R118, RZ, RZ, 0x2 ;  /* 0x00000002ff767424 */ /* 0x000fe400078e00ff */
[----:B------:R-:W-:-:S04]  /*21be0*/  IMAD.MOV.U32 R13, RZ, RZ, R23 ;  /* 0x000000ffff0d7224 */ /* 0x000fc800078e0017 */
[----:B------:R-:W-:-:S05]  /*21bf0*/  FADD.FTZ R13, R2, R13 ;  /* 0x0000000d020d7221 */ /* 0x000fca0000010000 */
[----:B------:R-:W-:-:S07]  /*21c00*/  MOV R117, R13 ;  /* 0x0000000d00757202 */ /* 0x000fce0000000f00 */
[----:B------:R-:W-:Y:S05]  /*21c10*/  WARPSYNC.COLLECTIVE R116, `(.L_x_33715) ;  /* 0x0000000074087348 */ /* 0x000fea0003c00000 */
[----:B------:R0:W1:Y:S02]  /*21c20*/  SHFL.BFLY P1, R23, R117, R118, R119 ;  /* 0x0c00007675177389 */ /* 0x0000640000020077 */
[----:B01----:R-:W-:Y:S05]  /*21c30*/  ENDCOLLECTIVE ;  /* 0x000000000000791b */ /* 0x003fea0003800000 */
.L_x_33715:
[----:B------:R-:W-:Y:S01]  /*21c40*/  HFMA2 R118, -RZ, RZ, 0, 2.384185791015625e-07 ;  /* 0x00000004ff767431 */ /* 0x000fe200000001ff */
[----:B------:R-:W-:-:S05]  /*21c50*/  MOV R14, R23 ;  /* 0x00000017000e7202 */ /* 0x000fca0000000f00 */
[----:B------:R-:W-:-:S04]  /*21c60*/  FADD.FTZ R14, R13, R14 ;  /* 0x0000000e0d0e7221 */ /* 0x000fc80000010000 */
[----:B------:R-:W-:-:S07]  /*21c70*/  IMAD.MOV.U32 R117, RZ, RZ, R14 ;  /* 0x000000ffff757224 */ /* 0x000fce00078e000e */
[----:B------:R-:W-:Y:S05]  /*21c80*/  WARPSYNC.COLLECTIVE R116, `(.L_x_33716) ;  /* 0x0000000074087348 */ /* 0x000fea0003c00000 */
[----:B------:R0:W1:Y:S02]  /*21c90*/  SHFL.BFLY P1, R23, R117, R118, R119 ;  /* 0x0c00007675177389 */ /* 0x0000640000020077 */
[----:B01----:R-:W-:Y:S05]  /*21ca0*/  ENDCOLLECTIVE ;  /* 0x000000000000791b */ /* 0x003fea0003800000 */
.L_x_33716:
[----:B------:R-:W-:Y:S02]  /*21cb0*/  IMAD.MOV.U32 R118, RZ, RZ, 0x8 ;  /* 0x00000008ff767424 */ /* 0x000fe400078e00ff */
[----:B------:R-:W-:-:S04]  /*21cc0*/  IMAD.MOV.U32 R15, RZ, RZ, R23 ;  /* 0x000000ffff0f7224 */ /* 0x000fc800078e0017 */
[----:B------:R-:W-:-:S05]  /*21cd0*/  FADD.FTZ R15, R14, R15 ;  /* 0x0000000f0e0f7221 */ /* 0x000fca0000010000 */
[----:B------:R-:W-:-:S07]  /*21ce0*/  MOV R117, R15 ;  /* 0x0000000f00757202 */ /* 0x000fce0000000f00 */
[----:B------:R-:W-:Y:S05]  /*21cf0*/  WARPSYNC.COLLECTIVE R116, `(.L_x_33717) ;  /* 0x0000000074087348 */ /* 0x000fea0003c00000 */
[----:B------:R0:W1:Y:S02]  /*21d00*/  SHFL.BFLY P1, R23, R117, R118, R119 ;  /* 0x0c00007675177389 */ /* 0x0000640000020077 */
[----:B01----:R-:W-:Y:S05]  /*21d10*/  ENDCOLLECTIVE ;  /* 0x000000000000791b */ /* 0x003fea0003800000 */
.L_x_33717:
[----:B------:R-:W-:Y:S01]  /*21d20*/  HFMA2 R118, -RZ, RZ, 0, 9.5367431640625e-07 ;  /* 0x00000010ff767431 */ /* 0x000fe200000001ff */
[----:B------:R-:W-:-:S05]  /*21d30*/  MOV R22, R23 ;  /* 0x0000001700167202 */ /* 0x000fca0000000f00 */
[----:B------:R-:W-:-:S04]  /*21d40*/  FADD.FTZ R22, R15, R22 ;  /* 0x000000160f167221 */ /* 0x000fc80000010000 */
[----:B------:R-:W-:-:S07]  /*21d50*/  IMAD.MOV.U32 R117, RZ, RZ, R22 ;  /* 0x000000ffff757224 */ /* 0x000fce00078e0016 */
[----:B------:R-:W-:Y:S05]  /*21d60*/  WARPSYNC.COLLECTIVE R116, `(.L_x_33718) ;  /* 0x0000000074087348 */ /* 0x000fea0003c00000 */
[----:B------:R0:W1:Y:S02]  /*21d70*/  SHFL.BFLY P1, R23, R117, R118, R119 ;  /* 0x0c00007675177389 */ /* 0x0000640000020077 */
[----:B01----:R-:W-:Y:S05]  /*21d80*/  ENDCOLLECTIVE ;  /* 0x000000000000791b */ /* 0x003fea0003800000 */
.L_x_33718:
[----:B------:R-:W-:Y:S05]  /*21d90*/  BRA `(.L_x_33719) ;  /* 0xffffffe000b07947 */ /* 0x000fea000383ffff */
.L_x_33720:
        /* <DEDUP_REMOVED lines=14> */
.L_x_54433:


//--------------------- .text._ZN10layer_norm13ln_fwd_kernelINS_13Kernel_traitsI6__halfS2_fS2_fjLj1536ELj1ELj4ELj1ELj16ENS_18Kernel_traits_baseILj1536ES2_S2_fS2_fjLj128EEEEELb1ELb0ELb1ELb0EEEvNS_9FwdParamsE --------------------------
	.section	.text._ZN10layer_norm13ln_fwd_kernelINS_13Kernel_traitsI6__halfS2_fS2_fjLj1536ELj1ELj4ELj1ELj16ENS_18Kernel_traits_baseILj1536ES2_S2_fS2_fjLj128EEEEELb1ELb0ELb1ELb0EEEvNS_9FwdParamsE,"ax",@progbits
	.align	128
        .global         _ZN10layer_norm13ln_fwd_kernelINS_13Kernel_traitsI6__halfS2_fS2_fjLj1536ELj1ELj4ELj1ELj16ENS_18Kernel_traits_baseILj1536ES2_S2_fS2_fjLj128EEEEELb1ELb0ELb1ELb0EEEvNS_9FwdParamsE
        .type           _ZN10layer_norm13ln_fwd_kernelINS_13Kernel_traitsI6__halfS2_fS2_fjLj1536ELj1ELj4ELj1ELj16ENS_18Kernel_traits_baseILj1536ES2_S2_fS2_fjLj128EEEEELb1ELb0ELb1ELb0EEEvNS_9FwdParamsE,@function
        .size           _ZN10layer_norm13ln_fwd_kernelINS_13Kernel_traitsI6__halfS2_fS2_fjLj1536ELj1ELj4ELj1ELj16ENS_18Kernel_traits_baseILj1536ES2_S2_fS2_fjLj128EEEEELb1ELb0ELb1ELb0EEEvNS_9FwdParamsE,(.L_x_54434 - _ZN10layer_norm13ln_fwd_kernelINS_13Kernel_traitsI6__halfS2_fS2_fjLj1536ELj1ELj4ELj1ELj16ENS_18Kernel_traits_baseILj1536ES2_S2_fS2_fjLj128EEEEELb1ELb0ELb1ELb0EEEvNS_9FwdParamsE)
        .other          _ZN10layer_norm13ln_fwd_kernelINS_13Kernel_traitsI6__halfS2_fS2_fjLj1536ELj1ELj4ELj1ELj16ENS_18Kernel_traits_baseILj1536ES2_S2_fS2_fjLj128EEEEELb1ELb0ELb1ELb0EEEvNS_9FwdParamsE,@"STO_CUDA_ENTRY STV_DEFAULT"
_ZN10layer_norm13ln_fwd_kernelINS_13Kernel_traitsI6__halfS2_fS2_fjLj1536ELj1ELj4ELj1ELj16ENS_18Kernel_traits_baseILj1536ES2_S2_fS2_fjLj128EEEEELb1ELb0ELb1ELb0EEEvNS_9FwdParamsE:
.text._ZN10layer_norm13ln_fwd_kernelINS_13Kernel_traitsI6__halfS2_fS2_fjLj1536ELj1ELj4ELj1ELj16ENS_18Kernel_traits_baseILj1536ES2_S2_fS2_fjLj128EEEEELb1ELb0ELb1ELb0EEEvNS_9FwdParamsE:
[----:B------:R-:W-:Y:S01]  /*0000*/  LDC R1, c[0x0][0x37c] ;  /* 0x0000df00ff017b82 */ /* 0x000fe20000000800 */
[----:B------:R-:W0:Y:S07]  /*0010*/  LDCU.U8 UR4, c[0x0][0x464] ;  /* 0x00008c80ff0477ac */ /* 0x000e2e0008000000 */
[----:B------:R-:W1:Y:S01]  /*0020*/  LDC R17, c[0x0][0x45c] ;  /* 0x00011700ff117b82 */ /* 0x000e620000000800 */
[----:B------:R-:W2:Y:S07]  /*0030*/  LDCU.64 UR6, c[0x0][0x358] ;  /* 0x00006b00ff0677ac */ /* 0x000eae0008000a00 */
[----:B------:R-:W2:Y:S01]  /*0040*/  LDC R4, c[0x0][0x458] ;  /* 0x00011600ff047b82 */ /* 0x000ea20000000800 */
[----:B------:R-:W3:Y:S01]  /*0050*/  S2R R123, SR_TID.X ;  /* 0x00000000007b7919 */ /* 0x000ee20000002100 */
[----:B------:R-:W4:Y:S06]  /*0060*/  LDCU.64 UR8, c[0x0][0x438] ;  /* 0x00008700ff0877ac */ /* 0x000f2c0008000a00 */
[----:B------:R-:W5:Y:S01]  /*0070*/  LDC R9, c[0x0][0x388] ;  /* 0x0000e200ff097b82 */ /* 0x000f620000000800 */
[----:B0-----:R-:W-:Y:S01]  /*0080*/  ISETP.NE.AND P0, PT, RZ, UR4, PT ;  /* 0x00000004ff007c0c */ /* 0x001fe2000bf05270 */
[----:B------:R-:W0:-:S12]  /*0090*/  LDCU.64 UR4, c[0x0][0x450] ;  /* 0x00008a00ff0477ac */ /* 0x000e180008000a00 */
[----:B-1----:R-:W-:Y:S01]  /*00a0*/  @P0 IMAD.MOV.U32 R5, RZ, RZ, R17 ;  /* 0x000000ffff050224 */ /* 0x002fe200078e0011 */
[----:B------:R-:W1:Y:S04]  /*00b0*/  @P0 LDC R7, c[0x0][0x460] ;  /* 0x00011800ff070b82 */ /* 0x000e680000000800 */
[----:B--2---:R-:W1:Y:S01]  /*00c0*/  @P0 LDG.E.64 R2, desc[UR6][R4.64] ;  /* 0x0000000604020981 */ /* 0x004e62000c1e1b00 */
[----:B0-----:R-:W-:Y:S01]  /*00d0*/  IMAD.U32 R130, RZ, RZ, UR4 ;  /* 0x00000004ff827e24 */ /* 0x001fe2000f8e00ff */
[----:B------:R-:W-:-:S06]  /*00e0*/  MOV R131, UR5 ;  /* 0x0000000500837c02 */ /* 0x000fcc0008000f00 */
[----:B------:R-:W2:Y:S01]  /*00f0*/  @P0 LDG.E.64 R130, desc[UR6][R130.64] ;  /* 0x0000000682820981 */ /* 0x000ea2000c1e1b00 */
[----:B------:R-:W0:Y:S01]  /*0100*/  S2UR UR5, SR_CTAID.X ;  /* 0x00000000000579c3 */ /* 0x000e220000002500 */
[----:B---3--:R-:W-:Y:S01]  /*0110*/  LOP3.LUT R124, R123, 0x1f, RZ, 0xc0, !PT ;  /* 0x0000001f7b7c7812 */ /* 0x008fe200078ec0ff */
[----:B----4-:R-:W-:Y:S01]  /*0120*/  UISETP.NE.U32.AND UP0, UPT, UR8, URZ, UPT ;  /* 0x000000ff0800728c */ /* 0x010fe2000bf05070 */
[----:B-----5:R-:W-:Y:S01]  /*0130*/  SHF.R.S32.HI R0, RZ, 0x1f, R9 ;  /* 0x0000001fff007819 */ /* 0x020fe20000011409 */
[----:B------:R-:W-:Y:S02]  /*0140*/  BSSY.RECONVERGENT B0, `(.L_x_33721) ;  /* 0x0000081000007945 */ /* 0x000fe40003800200 */
[----:B------:R-:W-:Y:S01]  /*0150*/  UISETP.NE.AND.EX UP0, UPT, UR9, URZ, UPT, UP0 ;  /* 0x000000ff0900728c */ /* 0x000fe2000bf05300 */
        /* <DEDUP_REMOVED lines=81> */
.L_x_33722:
        /* <DEDUP_REMOVED lines=13> */
[----:B-1----:R-:W-:-:S04]  /*0740*/  @P1 IMAD.WIDE.U32 R36, R65, 0x10, R36 ;  /* 0x0000001041241825 */ /* 0x002fc800078e0024 */
[----:B------:R-:W-:Y:S01]  /*0750*/  HFMA2 R46, -RZ, RZ, 0, 0 ;  /* 0x00000000ff2e7431 */ /* 0x000fe200000001ff */
[----:B------:R-:W5:Y:S01]  /*0760*/  @P0 LDG.E.128 R16, desc[UR6][R28.64] ;  /* 0x000000061c100981 */ /* 0x000f62000c1e1d00 */
[----:B------:R-:W-:Y:S01]  /*0770*/  @P1 VIADD R65, R65, 0x20 ;  /* 0x0000002041411836 */ /* 0x000fe20000000000 */
[----:B------:R-:W-:Y:S02]  /*0780*/  MOV R22, RZ ;  /* 0x000000ff00167202 */ /* 0x000fe40000000f00 */
[----:B------:R1:W5:Y:S01]  /*0790*/  @P1 LDG.E.128 R24, desc[UR6][R36.64] ;  /* 0x0000000624181981 */ /* 0x000362000c1e1d00 */
[----:B------:R-:W4:Y:S01]  /*07a0*/  @P5 LDC.64 R20, c[0x0][0x3d0] ;  /* 0x0000f400ff145b82 */ /* 0x000f220000000a00 */
[----:B--2---:R-:W-:-:S04]  /*07b0*/  @P2 IMAD.WIDE.U32 R66, R65, 0x10, R44 ;  /* 0x0000001041422825 */ /* 0x004fc800078e002c */
[----:B------:R-:W-:Y:S01]  /*07c0*/  @P2 VIADD R65, R65, 0x20 ;  /* 0x0000002041412836 */ /* 0x000fe20000000000 */
[----:B------:R-:W5:Y:S03]  /*07d0*/  @P2 LDG.E.128 R32, desc[UR6][R66.64] ;  /* 0x0000000642202981 */ /* 0x000f66000c1e1d00 */
[C---:B---3--:R-:W-:Y:S01]  /*07e0*/  @P3 IMAD.WIDE.U32 R68, R65.reuse, 0x10, R52 ;  /* 0x0000001041443825 */ /* 0x048fe200078e0034 */
[----:B------:R-:W-:-:S04]  /*07f0*/  @P3 IADD3 R65, PT, PT, R65, 0x20, RZ ;  /* 0x0000002041413810 */ /* 0x000fc80007ffe0ff */
[----:B------:R-:W5:Y:S01]  /*0800*/  @P3 LDG.E.128 R40, desc[UR6][R68.64] ;  /* 0x0000000644283981 */ /* 0x000f62000c1e1d00 */
[----:B0-----:R-:W-:-:S04]  /*0810*/  @P4 IMAD.WIDE.U32 R70, R65, 0x10, R70 ;  /* 0x0000001041464825 */ /* 0x001fc800078e0046 */
[----:B------:R-:W-:Y:S01]  /*0820*/  @P4 VIADD R65, R65, 0x20 ;  /* 0x0000002041414836 */ /* 0x000fe20000000000 */
[----:B------:R-:W5:Y:S03]  /*0830*/  @P4 LDG.E.128 R48, desc[UR6][R70.64] ;  /* 0x0000000646304981 */ /* 0x000f66000c1e1d00 */
[----:B----4-:R-:W-:Y:S01]  /*0840*/  @P5 IMAD.WIDE.U32 R20, R65, 0x10, R20 ;  /* 0x0000001041145825 */ /* 0x010fe200078e0014 */
[----:B------:R-:W-:Y:S02]  /*0850*/  CS2R R52, SRZ ;  /* 0x0000000000347805 */ /* 0x000fe4000001ff00 */
[----:B------:R-:W-:Y:S02]  /*0860*/  CS2R R44, SRZ ;  /* 0x00000000002c7805 */ /* 0x000fe4000001ff00 */
[----:B-1----:R-:W-:Y:S01]  /*0870*/  CS2R R36, SRZ ;  /* 0x0000000000247805 */ /* 0x002fe2000001ff00 */
[----:B------:R-:W-:Y:S01]  /*0880*/  IMAD.MOV.U32 R54, RZ, RZ, RZ ;  /* 0x000000ffff367224 */ /* 0x000fe200078e00ff */
[----:B------:R0:W5:Y:S01]  /*0890*/  @P5 LDG.E.128 R56, desc[UR6][R20.64] ;  /* 0x0000000614385981 */ /* 0x000162000c1e1d00 */
[----:B------:R-:W-:Y:S01]  /*08a0*/  IMAD.MOV.U32 R38, RZ, RZ, RZ ;  /* 0x000000ffff267224 */ /* 0x000fe200078e00ff */
[----:B------:R-:W-:Y:S01]  /*08b0*/  CS2R R28, SRZ ;  /* 0x00000000001c7805 */ /* 0x000fe2000001ff00 */
[----:B------:R-:W-:Y:S01]  /*08c0*/  IMAD.MOV.U32 R30, RZ, RZ, RZ ;  /* 0x000000ffff1e7224 */ /* 0x000fe200078e00ff */
[----:B------:R-:W-:-:S02]  /*08d0*/  @P5 CS2R R62, SRZ ;  /* 0x00000000003e5805 */ /* 0x000fc4000001ff00 */
[----:B------:R-:W-:Y:S01]  /*08e0*/  @P5 CS2R R60, SRZ ;  /* 0x00000000003c5805 */ /* 0x000fe2000001ff00 */
[----:B------:R-:W-:Y:S01]  /*08f0*/  @P0 IMAD.MOV.U32 R23, RZ, RZ, RZ ;  /* 0x000000ffff170224 */ /* 0x000fe200078e00ff */
[----:B------:R-:W-:Y:S01]  /*0900*/  @P2 MOV R39, RZ ;  /* 0x000000ff00272202 */ /* 0x000fe20000000f00 */
[----:B------:R-:W-:Y:S01]  /*0910*/  @P1 IMAD.MOV.U32 R31, RZ, RZ, RZ ;  /* 0x000000ffff1f1224 */ /* 0x000fe200078e00ff */
[----:B0-----:R-:W-:Y:S01]  /*0920*/  CS2R R20, SRZ ;  /* 0x0000000000147805 */ /* 0x001fe2000001ff00 */
[----:B------:R-:W-:Y:S02]  /*0930*/  @P3 IMAD.MOV.U32 R47, RZ, RZ, RZ ;  /* 0x000000ffff2f3224 */ /* 0x000fe400078e00ff */
[----:B------:R-:W-:-:S07]  /*0940*/  @P4 IMAD.MOV.U32 R55, RZ, RZ, RZ ;  /* 0x000000ffff374224 */ /* 0x000fce00078e00ff */
.L_x_33723:
[----:B------:R-:W-:Y:S05]  /*0950*/  BSYNC.RECONVERGENT B0 ;  /* 0x0000000000007941 */ /* 0x000fea0003800200 */
.L_x_33721:
[----:B------:R-:W0:Y:S02]  /*0960*/  LDCU UR4, c[0x0][0x384] ;  /* 0x00007080ff0477ac */ /* 0x000e240008000800 */
[----:B0-----:R-:W-:-:S13]  /*0970*/  ISETP.GE.AND P0, PT, R123, UR4, PT ;  /* 0x000000047b007c0c */ /* 0x001fda000bf06270 */
[----:B------:R-:W-:Y:S05]  /*0980*/  @P0 EXIT ;  /* 0x000000000000094d */ /* 0x000fea0003800000 */
[----:B------:R-:W-:Y:S01]  /*0990*/  IMAD.HI.U32 R65, R122, -0x326172a9, RZ ;  /* 0xcd9e8d577a417827 */ /* 0x000fe200078e00ff */
        /* <DEDUP_REMOVED lines=66> */
.L_x_34437:
[----:B------:R-:W0:Y:S08]  /*0dc0*/  LDC.64 R118, c[0x0][0x3f0] ;  /* 0x0000fc00ff767b82 */ /* 0x000e300000000a00 */
[----:B------:R-:W1:Y:S08]  /*0dd0*/  LDC.64 R126, c[0x0][0x3f8] ;  /* 0x0000fe00ff7e7b82 */ /* 0x000e700000000a00 */
[----:B------:R-:W2:Y:S01]  /*0de0*/  LDC R116, c[0x0][0x388] ;  /* 0x0000e200ff747b82 */ /* 0x000ea20000000800 */
[----:B0-----:R-:W-:-:S06]  /*0df0*/  IMAD.WIDE R118, R123, 0x4, R118 ;  /* 0x000000047b767825 */ /* 0x001fcc00078e0276 */
[----:B------:R0:W3:Y:S01]  /*0e00*/  LDG.E R118, desc[UR6][R118.64] ;  /* 0x0000000676767981 */ /* 0x0000e2000c1e1900 */
[----:B-1----:R-:W-:-:S05]  /*0e10*/  IMAD.WIDE R126, R123, 0x4, R126 ;  /* 0x000000047b7e7825 */ /* 0x002fca00078e027e */
[----:B-----5:R1:W5:Y:S01]  /*0e20*/  LDG.E R117, desc[UR6][R126.64] ;  /* 0x000000067e757981 */ /* 0x020362000c1e1900 */
[----:B------:R-:W-:Y:S01]  /*0e30*/  ISETP.GE.U32.AND P0, PT, R7, 0x20, PT ;  /* 0x000000200700780c */ /* 0x000fe20003f06070 */
[----:B------:R-:W-:Y:S01]  /*0e40*/  BSSY.RECONVERGENT B0, `(.L_x_33724) ;  /* 0x00006cc000007945 */ /* 0x000fe20003800200 */
[----:B--2---:R-:W-:Y:S02]  /*0e50*/  IMAD R125, R123, R116, RZ ;  /* 0x000000747b7d7224 */ /* 0x004fe400078e02ff */
[----:B0-----:R-:W-:-:S03]  /*0e60*/  IMAD.MOV.U32 R119, RZ, RZ, RZ ;  /* 0x000000ffff777224 */ /* 0x001fc600078e00ff */
[----:B------:R-:W-:-:S04]  /*0e70*/  SHF.R.S32.HI R128, RZ, 0x1f, R125 ;  /* 0x0000001fff807819 */ /* 0x000fc8000001147d */
[----:B------:R-:W-:-:S04]  /*0e80*/  LEA.HI R125, R128, R125, RZ, 0x3 ;  /* 0x0000007d807d7211 */ /* 0x000fc800078f18ff */
[----:B------:R-:W-:Y:S02]  /*0e90*/  LEA.HI.SX32 R125, R125, R124, 0x1d ;  /* 0x0000007c7d7d7211 */ /* 0x000fe400078feaff */
[----:B---3--:R-:W-:-:S13]  /*0ea0*/  ISETP.GE.AND P1, PT, R118, 0x1, PT ;  /* 0x000000017600780c */ /* 0x008fda0003f26270 */
[----:B------:R-:W0:Y:S01]  /*0eb0*/  @P1 S2R R132, SR_TID.X ;  /* 0x0000000000841919 */ /* 0x000e220000002100 */
[----:B------:R-:W-:-:S04]  /*0ec0*/  @P1 VIADD R129, R118, 0xffffffff ;  /* 0xffffffff76811836 */ /* 0x000fc80000000000 */
        /* <DEDUP_REMOVED lines=11> */
.L_x_33727:
[----:B------:R-:W-:Y:S05]  /*0f80*/  BSYNC.RECONVERGENT B1 ;  /* 0x0000000000017941 */ /* 0x000fea0003800200 */
.L_x_33726:
        /* <DEDUP_REMOVED lines=29> */
.L_x_33734:
        /* <DEDUP_REMOVED lines=13> */
.L_x_33736:
[----:B------:R-:W-:Y:S05]  /*1230*/  BSYNC.RECONVERGENT B4 ;  /* 0x0000000000047941 */ /* 0x000fea0003800200 */
.L_x_33735:
[----:B------:R-:W-:Y:S01]  /*1240*/  IMAD.WIDE.U32 R132, R122, -0x326172a9, RZ ;  /* 0xcd9e8d577a847825 */ /* 0x000fe200078e00ff */
[----:B------:R-:W-:Y:S02]  /*1250*/  LOP3.LUT R4, R3, R127, R131, 0x96, !PT ;  /* 0x0000007f03047212 */ /* 0x000fe400078e9683 */
[----:B------:R-:W-:Y:S01]  /*1260*/  IADD3 R127, PT, PT, R130, -0x61c88647, RZ ;  /* 0x9e3779b9827f7810 */ /* 0x000fe20007ffe0ff */
[----:B------:R-:W-:Y:S01]  /*1270*/  IMAD.MOV.U32 R8, RZ, RZ, R0 ;  /* 0x000000ffff087224 */ /* 0x000fe200078e0000 */
        /* <DEDUP_REMOVED lines=53> */
[----:B------:R-:W-:Y:S01]  /*15d0*/  MOV R2, R4 ;  /* 0x0000000400027202 */ /* 0x000fe20000000f00 */
[----:B------:R-:W-:-:S05]  /*15e0*/  VIADD R133, R131, 0x96a522ad ;  /* 0x96a522ad83857836 */ /* 0x000fca0000000000 */
[----:B------:R-:W-:Y:S01]  /*15f0*/  LOP3.LUT R6, R133, R126, R129, 0x96, !PT ;  /* 0x0000007e85067212 */ /* 0x000fe200078e9681 */
[----:B------:R-:W-:-:S07]  /*1600*/  IMAD.MOV.U32 R126, RZ, RZ, R128 ;  /* 0x000000ffff7e7224 */ /* 0x000fce00078e0080 */
.L_x_33733:
[----:B------:R-:W-:Y:S05]  /*1610*/  BSYNC.RECONVERGENT B3 ;  /* 0x0000000000037941 */ /* 0x000fea0003800200 */
.L_x_33732:
        /* <DEDUP_REMOVED lines=9> */
[----:B------:R-:W-:-:S07]  /*16b0*/  FADD.FTZ R68, R68, R129 ;  /* 0x0000008144447221 */ /* 0x000fce0000010000 */
.L_x_33731:
[----:B------:R-:W-:Y:S05]  /*16c0*/  BSYNC.RECONVERGENT B2 ;  /* 0x0000000000027941 */ /* 0x000fea0003800200 */
.L_x_33730:
        /* <DEDUP_REMOVED lines=20> */
.L_x_33741:
        /* <DEDUP_REMOVED lines=13> */
.L_x_33743:
[----:B------:R-:W-:Y:S05]  /*18e0*/  BSYNC.RECONVERGENT B4 ;  /* 0x0000000000047941 */ /* 0x000fea0003800200 */
.L_x_33742:
        /* <DEDUP_REMOVED lines=57> */
[----:B------:R-:W-:Y:S01]  /*1c80*/  MOV R0, R128 ;  /* 0x0000008000007202 */ /* 0x000fe20000000f00 */
[----:B------:R-:W-:Y:S01]  /*1c90*/  IMAD.MOV.U32 R4, RZ, RZ, R126 ;  /* 0x000000ffff047224 */ /* 0x000fe200078e007e */
[----:B------:R-:W-:Y:S01]  /*1ca0*/  LOP3.LUT R6, R127, R132, R129, 0x96, !PT ;  /* 0x000000847f067212 */ /* 0x000fe200078e9681 */
[----:B------:R-:W-:-:S07]  /*1cb0*/  IMAD.MOV.U32 R128, RZ, RZ, RZ ;  /* 0x000000ffff807224 */ /* 0x000fce00078e00ff */
.L_x_33740:
[----:B------:R-:W-:Y:S05]  /*1cc0*/  BSYNC.RECONVERGENT B3 ;  /* 0x0000000000037941 */ /* 0x000fea0003800200 */
.L_x_33739:
        /* <DEDUP_REMOVED lines=9> */
[----:B------:R-:W-:-:S07]  /*1d60*/  FADD.FTZ R69, R69, R4 ;  /* 0x0000000445457221 */ /* 0x000fce0000010000 */
.L_x_33738:
[----:B------:R-:W-:Y:S05]  /*1d70*/  BSYNC.RECONVERGENT B2 ;  /* 0x0000000000027941 */ /* 0x000fea0003800200 */
.L_x_33737:
[----:B------:R-:W-:Y:S01]  /*1d80*/  BSSY.RECONVERGENT B2, `(.L_x_33744) ;  /* 0x000006a000027945 */ /* 0x000fe20003800200 */
        /* <DEDUP_REMOVED lines=19> */
.L_x_33748:
        /* <DEDUP_REMOVED lines=13> */
.L_x_33750:
[----:B------:R-:W-:Y:S05]  /*1f90*/  BSYNC.RECONVERGENT B4 ;  /* 0x0000000000047941 */ /* 0x000fea0003800200 */
.L_x_33749:
        /* <DEDUP_REMOVED lines=61> */
.L_x_33747:
[----:B------:R-:W-:Y:S05]  /*2370*/  BSYNC.RECONVERGENT B3 ;  /* 0x0000000000037941 */ /* 0x000fea0003800200 */
.L_x_33746:
        /* <DEDUP_REMOVED lines=10> */
.L_x_33745:
[----:B------:R-:W-:Y:S05]  /*2420*/  BSYNC.RECONVERGENT B2 ;  /* 0x0000000000027941 */ /* 0x000fea0003800200 */
.L_x_33744:
        /* <DEDUP_REMOVED lines=20> */
.L_x_33755:
        /* <DEDUP_REMOVED lines=13> */
.L_x_33757:
[----:B------:R-:W-:Y:S05]  /*2640*/  BSYNC.RECONVERGENT B4 ;  /* 0x0000000000047941 */ /* 0x000fea0003800200 */
.L_x_33756:
        /* <DEDUP_REMOVED lines=61> */
.L_x_33754:
[----:B------:R-:W-:Y:S05]  /*2a20*/  BSYNC.RECONVERGENT B3 ;  /* 0x0000000000037941 */ /* 0x000fea0003800200 */
.L_x_33753:
        /* <DEDUP_REMOVED lines=10> */
.L_x_33752:
[----:B------:R-:W-:Y:S05]  /*2ad0*/  BSYNC.RECONVERGENT B2 ;  /* 0x0000000000027941 */ /* 0x000fea0003800200 */
.L_x_33751:
        /* <DEDUP_REMOVED lines=20> */
.L_x_33762:
        /* <DEDUP_REMOVED lines=13> */
.L_x_33764:
[----:B------:R-:W-:Y:S05]  /*2cf0*/  BSYNC.RECONVERGENT B4 ;  /* 0x0000000000047941 */ /* 0x000fea0003800200 */
.L_x_33763:
        /* <DEDUP_REMOVED lines=61> */
.L_x_33761:
[----:B------:R-:W-:Y:S05]  /*30d0*/  BSYNC.RECONVERGENT B3 ;  /* 0x0000000000037941 */ /* 0x000fea0003800200 */
.L_x_33760:
        /* <DEDUP_REMOVED lines=9> */
[----:B------:R-:W-:-:S07]  /*3170*/  FADD.FTZ R72, R72, R127 ;  /* 0x0000007f48487221 */ /* 0x000fce0000010000 */
.L_x_33759:
[----:B------:R-:W-:Y:S05]  /*3180*/  BSYNC.RECONVERGENT B2 ;  /* 0x0000000000027941 */ /* 0x000fea0003800200 */
.L_x_33758:
        /* <DEDUP_REMOVED lines=20> */
.L_x_33769:
        /* <DEDUP_REMOVED lines=13> */
.L_x_33771:
[----:B------:R-:W-:Y:S05]  /*33a0*/  BSYNC.RECONVERGENT B4 ;  /* 0x0000000000047941 */ /* 0x000fea0003800200 */
.L_x_33770:
        /* <DEDUP_REMOVED lines=51> */
[----:B------:R-:W-:Y:S02]  /*36e0*/  LOP3.LUT R128, R13, R128, R133, 0x96, !PT ;  /* 0x000000800d807212 */ /* 0x000fe400078e9685 */
        /* <DEDUP_REMOVED lines=9> */
.L_x_33768:
[----:B------:R-:W-:Y:S05]  /*3780*/  BSYNC.RECONVERGENT B3 ;  /* 0x0000000000037941 */ /* 0x000fea0003800200 */
.L_x_33767:
        /* <DEDUP_REMOVED lines=10> */
.L_x_33766:
[----:B------:R-:W-:Y:S05]  /*3830*/  BSYNC.RECONVERGENT B2 ;  /* 0x0000000000027941 */ /* 0x000fea0003800200 */
.L_x_33765:
        /* <DEDUP_REMOVED lines=20> */
.L_x_33776:
        /* <DEDUP_REMOVED lines=13> */
.L_x_33778:
[----:B------:R-:W-:Y:S05]  /*3a50*/  BSYNC.RECONVERGENT B4 ;  /* 0x0000000000047941 */ /* 0x000fea0003800200 */
.L_x_33777:
        /* <DEDUP_REMOVED lines=60> */
[----:B------:R-:W-:-:S07]  /*3e20*/  HFMA2 R129, -RZ, RZ, 0, 0 ;  /* 0x00000000ff817431 */ /* 0x000fce00000001ff */
.L_x_33775:
[----:B------:R-:W-:Y:S05]  /*3e30*/  BSYNC.RECONVERGENT B3 ;  /* 0x0000000000037941 */ /* 0x000fea0003800200 */
.L_x_33774:
        /* <DEDUP_REMOVED lines=10> */
.L_x_33773:
[----:B------:R-:W-:Y:S05]  /*3ee0*/  BSYNC.RECONVERGENT B2 ;  /* 0x0000000000027941 */ /* 0x000fea0003800200 */
.L_x_33772:
        /* <DEDUP_REMOVED lines=19> */
.L_x_33782:
        /* <DEDUP_REMOVED lines=13> */
.L_x_33784:
[----:B------:R-:W-:Y:S05]  /*40f0*/  BSYNC.RECONVERGENT B3 ;  /* 0x0000000000037941 */ /* 0x000fea0003800200 */
.L_x_33783:
        /* <DEDUP_REMOVED lines=55> */
[----:B------:R-:W-:-:S03]  /*4470*/  MOV R2, R4 ;  /* 0x0000000400027202 */ /* 0x000fc60000000f00 */
[----:B------:R-:W-:Y:S01]  /*4480*/  HFMA2 R4, -RZ, RZ, 0, 0 ;  /* 0x00000000ff047431 */ /* 0x000fe200000001ff */
[----:B------:R-:W-:Y:S01]  /*4490*/  LOP3.LUT R5, R15, R134, R5, 0x96, !PT ;  /* 0x000000860f057212 */ /* 0x000fe200078e9605 */
[----:B------:R-:W-:Y:S01]  /*44a0*/  IMAD.MOV.U32 R0, RZ, RZ, R128 ;  /* 0x000000ffff007224 */ /* 0x000fe200078e0080 */
[----:B------:R-:W-:-:S07]  /*44b0*/  LOP3.LUT R6, R129, R132, R127, 0x96, !PT ;  /* 0x0000008481067212 */ /* 0x000fce00078e967f */
.L_x_33781:
[----:B------:R-:W-:Y:S05]  /*44c0*/  BSYNC.RECONVERGENT B2 ;  /* 0x0000000000027941 */ /* 0x000fea0003800200 */
.L_x_33780:
        /* <DEDUP_REMOVED lines=9> */
[----:B------:R-:W-:Y:S01]  /*4560*/  FADD.FTZ R75, R75, R0 ;  /* 0x000000004b4b7221 */ /* 0x000fe20000010000 */
[----:B------:R-:W-:Y:S06]  /*4570*/  BRA `(.L_x_33779) ;  /* 0x0000003000e47947 */ /* 0x000fec0003800000 */
.L_x_33729:
        /* <DEDUP_REMOVED lines=21> */
.L_x_33789:
        /* <DEDUP_REMOVED lines=13> */
.L_x_33791:
[----:B------:R-:W-:Y:S05]  /*47a0*/  BSYNC.RECONVERGENT B4 ;  /* 0x0000000000047941 */ /* 0x000fea0003800200 */
.L_x_33790:
        /* <DEDUP_REMOVED lines=60> */
.L_x_33788:
[----:B------:R-:W-:Y:S05]  /*4b70*/  BSYNC.RECONVERGENT B3 ;  /* 0x0000000000037941 */ /* 0x000fea0003800200 */
.L_x_33787:
        /* <DEDUP_REMOVED lines=9> */
.L_x_33786:
[----:B------:R-:W-:Y:S05]  /*4c10*/  BSYNC.RECONVERGENT B2 ;  /* 0x0000000000027941 */ /* 0x000fea0003800200 */
.L_x_33785:
        /* <DEDUP_REMOVED lines=17> */
.L_x_33796:
        /* <DEDUP_REMOVED lines=13> */
.L_x_33798:
[----:B------:R-:W-:Y:S05]  /*4e00*/  BSYNC.RECONVERGENT B4 ;  /* 0x0000000000047941 */ /* 0x000fea0003800200 */
.L_x_33797:
        /* <DEDUP_REMOVED lines=60> */
[----:B------:R-:W-:-:S07]  /*51d0*/  MOV R126, R72 ;  /* 0x00000048007e7202 */ /* 0x000fce0000000f00 */
.L_x_33795:
[----:B------:R-:W-:Y:S05]  /*51e0*/  BSYNC.RECONVERGENT B3 ;  /* 0x0000000000037941 */ /* 0x000fea0003800200 */
.L_x_33794:
        /* <DEDUP_REMOVED lines=9> */
.L_x_33793:
[----:B------:R-:W-:Y:S05]  /*5280*/  BSYNC.RECONVERGENT B2 ;  /* 0x0000000000027941 */ /* 0x000fea0003800200 */
.L_x_33792:
        /* <DEDUP_REMOVED lines=17> */
.L_x_33803:
        /* <DEDUP_REMOVED lines=13> */
.L_x_33805:
[----:B------:R-:W-:Y:S05]  /*5470*/  BSYNC.RECONVERGENT B4 ;  /* 0x0000000000047941 */ /* 0x000fea0003800200 */
.L_x_33804:
[----:B------:R-:W-:Y:S01]  /*5480*/  IMAD.WIDE.U32 R70, R122, -0x326172a9, RZ ;  /* 0xcd9e8d577a467825 */ /* 0x000fe200078e00ff */
[----:B------:R-:W-:Y:S02]  /*5490*/  LOP3.LUT R74, R3, R5, R131, 0x96, !PT ;  /* 0x00000005034a7212 */ /* 0x000fe400078e9683 */
[----:B------:R-:W-:Y:S01]  /*54a0*/  IADD3 R5, PT, PT, R130, -0x61c88647, RZ ;  /* 0x9e3779b982057810 */ /* 0x000fe20007ffe0ff */
[----:B------:R-:W-:Y:S01]  /*54b0*/  IMAD.MOV.U32 R10, RZ, RZ, R126 ;  /* 0x000000ffff0a7224 */ /* 0x000fe200078e007e */
        /* <DEDUP_REMOVED lines=53> */
[----:B------:R-:W-:Y:S02]  /*5810*/  MOV R2, R74 ;  /* 0x0000004a00027202 */ /* 0x000fe40000000f00 */
[----:B------:R-:W-:Y:S01]  /*5820*/  LOP3.LUT R6, R71, R4, R73, 0x96, !PT ;  /* 0x0000000447067212 */ /* 0x000fe200078e9649 */
[----:B------:R-:W-:Y:S01]  /*5830*/  IMAD.MOV.U32 R4, RZ, RZ, RZ ;  /* 0x000000ffff047224 */ /* 0x000fe200078e00ff */
[----:B------:R-:W-:-:S07]  /*5840*/  MOV R126, R72 ;  /* 0x00000048007e7202 */ /* 0x000fce0000000f00 */
.L_x_33802:
[----:B------:R-:W-:Y:S05]  /*5850*/  BSYNC.RECONVERGENT B3 ;  /* 0x0000000000037941 */ /* 0x000fea0003800200 */
.L_x_33801:
        /* <DEDUP_REMOVED lines=9> */
.L_x_33800:
[----:B------:R-:W-:Y:S05]  /*58f0*/  BSYNC.RECONVERGENT B2 ;  /* 0x0000000000027941 */ /* 0x000fea0003800200 */
.L_x_33799:
        /* <DEDUP_REMOVED lines=17> */
.L_x_33810:
        /* <DEDUP_REMOVED lines=13> */
.L_x_33812:
[----:B------:R-:W-:Y:S05]  /*5ae0*/  BSYNC.RECONVERGENT B4 ;  /* 0x0000000000047941 */ /* 0x000fea0003800200 */
.L_x_33811:
        /* <DEDUP_REMOVED lines=59> */
[----:B------:R-:W-:Y:S01]  /*5ea0*/  IMAD.MOV.U32 R0, RZ, RZ, RZ ;  /* 0x000000ffff007224 */ /* 0x000fe200078e00ff */
[----:B------:R-:W-:-:S07]  /*5eb0*/  MOV R126, R128 ;  /* 0x00000080007e7202 */ /* 0x000fce0000000f00 */
.L_x_33809:
[----:B------:R-:W-:Y:S05]  /*5ec0*/  BSYNC.RECONVERGENT B3 ;  /* 0x0000000000037941 */ /* 0x000fea0003800200 */
.L_x_33808:
        /* <DEDUP_REMOVED lines=9> */
.L_x_33807:
[----:B------:R-:W-:Y:S05]  /*5f60*/  BSYNC.RECONVERGENT B2 ;  /* 0x0000000000027941 */ /* 0x000fea0003800200 */
.L_x_33806:
        /* <DEDUP_REMOVED lines=17> */
.L_x_33817:
        /* <DEDUP_REMOVED lines=13> */
.L_x_33819:
[----:B------:R-:W-:Y:S05]  /*6150*/  BSYNC.RECONVERGENT B4 ;  /* 0x0000000000047941 */ /* 0x000fea0003800200 */
.L_x_33818:
        /* <DEDUP_REMOVED lines=55> */
[----:B------:R-:W-:Y:S02]  /*64d0*/  MOV R2, R4 ;  /* 0x0000000400027202 */ /* 0x000fe40000000f00 */
[----:B------:R-:W-:Y:S01]  /*64e0*/  LOP3.LUT R5, R73, R74, R5, 0x96, !PT ;  /* 0x0000004a49057212 */ /* 0x000fe200078e9605 */
[----:B------:R-:W-:Y:S01]  /*64f0*/  VIADD R75, R131, 0x96a522ad ;  /* 0x96a522ad834b7836 */ /* 0x000fe20000000000 */
[----:B------:R-:W-:Y:S01]  /*6500*/  MOV R126, R128 ;  /* 0x00000080007e7202 */ /* 0x000fe20000000f00 */
[----:B------:R-:W-:-:S03]  /*6510*/  IMAD.MOV.U32 R4, RZ, RZ, RZ ;  /* 0x000000ffff047224 */ /* 0x000fc600078e00ff */
[----:B------:R-:W-:-:S07]  /*6520*/  LOP3.LUT R6, R75, R72, R129, 0x96, !PT ;  /* 0x000000484b067212 */ /* 0x000fce00078e9681 */
.L_x_33816:
[----:B------:R-:W-:Y:S05]  /*6530*/  BSYNC.RECONVERGENT B3 ;  /* 0x0000000000037941 */ /* 0x000fea0003800200 */
.L_x_33815:
        /* <DEDUP_REMOVED lines=9> */
.L_x_33814:
[----:B------:R-:W-:Y:S05]  /*65d0*/  BSYNC.RECONVERGENT B2 ;  /* 0x0000000000027941 */ /* 0x000fea0003800200 */
.L_x_33813:
        /* <DEDUP_REMOVED lines=17> */
.L_x_33824:
        /* <DEDUP_REMOVED lines=13> */
.L_x_33826:
[----:B------:R-:W-:Y:S05]  /*67c0*/  BSYNC.RECONVERGENT B4 ;  /* 0x0000000000047941 */ /* 0x000fea0003800200 */
.L_x_33825:
        /* <DEDUP_REMOVED lines=61> */
.L_x_33823:
[----:B------:R-:W-:Y:S05]  /*6ba0*/  BSYNC.RECONVERGENT B3 ;  /* 0x0000000000037941 */ /* 0x000fea0003800200 */
.L_x_33822:
        /* <DEDUP_REMOVED lines=9> */
.L_x_33821:
[----:B------:R-:W-:Y:S05]  /*6c40*/  BSYNC.RECONVERGENT B2 ;  /* 0x0000000000027941 */ /* 0x000fea0003800200 */
.L_x_33820:
        /* <DEDUP_REMOVED lines=17> */
.L_x_33831:
        /* <DEDUP_REMOVED lines=13> */
.L_x_33833:
[----:B------:R-:W-:Y:S05]  /*6e30*/  BSYNC.RECONVERGENT B4 ;  /* 0x0000000000047941 */ /* 0x000fea0003800200 */
.L_x_33832:
        /* <DEDUP_REMOVED lines=55> */
[----:B------:R-:W-:Y:S02]  /*71b0*/  MOV R2, R4 ;  /* 0x0000000400027202 */ /* 0x000fe40000000f00 */
[----:B------:R-:W-:Y:S01]  /*71c0*/  LOP3.LUT R5, R75, R128, R5, 0x96, !PT ;  /* 0x000000804b057212 */ /* 0x000fe200078e9605 */
[----:B------:R-:W-:Y:S01]  /*71d0*/  IMAD.MOV.U32 R4, RZ, RZ, R126 ;  /* 0x000000ffff047224 */ /* 0x000fe200078e007e */
[----:B------:R-:W-:Y:S01]  /*71e0*/  LOP3.LUT R6, R127, R74, R133, 0x96, !PT ;  /* 0x0000004a7f067212 */ /* 0x000fe200078e9685 */
[----:B------:R-:W-:Y:S01]  /*71f0*/  IMAD.MOV.U32 R127, RZ, RZ, RZ ;  /* 0x000000ffff7f7224 */ /* 0x000fe200078e00ff */
[----:B------:R-:W-:-:S07]  /*7200*/  MOV R126, R132 ;  /* 0x00000084007e7202 */ /* 0x000fce0000000f00 */
.L_x_33830:
[----:B------:R-:W-:Y:S05]  /*7210*/  BSYNC.RECONVERGENT B3 ;  /* 0x0000000000037941 */ /* 0x000fea0003800200 */
.L_x_33829:
        /* <DEDUP_REMOVED lines=9> */
.L_x_33828:
[----:B------:R-:W-:Y:S05]  /*72b0*/  BSYNC.RECONVERGENT B2 ;  /* 0x0000000000027941 */ /* 0x000fea0003800200 */
.L_x_33827:
        /* <DEDUP_REMOVED lines=16> */
.L_x_33836:
        /* <DEDUP_REMOVED lines=13> */
.L_x_33838:
[----:B------:R-:W-:Y:S05]  /*7490*/  BSYNC.RECONVERGENT B3 ;  /* 0x0000000000037941 */ /* 0x000fea0003800200 */
.L_x_33837:
        /* <DEDUP_REMOVED lines=55> */
[----:B------:R-:W-:Y:S02]  /*7810*/  MOV R2, R4 ;  /* 0x0000000400027202 */ /* 0x000fe40000000f00 */
[----:B------:R-:W-:Y:S01]  /*7820*/  LOP3.LUT R5, R15, R132, R5, 0x96, !PT ;  /* 0x000000840f057212 */ /* 0x000fe200078e9605 */
[----:B------:R-:W-:Y:S01]  /*7830*/  IMAD.MOV.U32 R0, RZ, RZ, R126 ;  /* 0x000000ffff007224 */ /* 0x000fe200078e007e */
[----:B------:R-:W-:Y:S01]  /*7840*/  LOP3.LUT R6, R75, R128, R135, 0x96, !PT ;  /* 0x000000804b067212 */ /* 0x000fe200078e9687 */
[----:B------:R-:W-:Y:S01]  /*7850*/  IMAD.MOV.U32 R4, RZ, RZ, RZ ;  /* 0x000000ffff047224 */ /* 0x000fe200078e00ff */
[----:B------:R-:W-:-:S07]  /*7860*/  MOV R126, R134 ;  /* 0x00000086007e7202 */ /* 0x000fce0000000f00 */
.L_x_33835:
[----:B------:R-:W-:Y:S05]  /*7870*/  BSYNC.RECONVERGENT B2 ;  /* 0x0000000000027941 */ /* 0x000fea0003800200 */
.L_x_33834:
        /* <DEDUP_REMOVED lines=9> */
.L_x_33779:
[----:B------:R-:W-:Y:S05]  /*7910*/  BSYNC.RECONVERGENT B1 ;  /* 0x0000000000017941 */ /* 0x000fea0003800200 */
.L_x_33728:
[----:B------:R-:W0:Y:S01]  /*7920*/  LDC.64 R128, c[0x0][0x3a8] ;  /* 0x0000ea00ff807b82 */ /* 0x000e220000000a00 */
[----:B------:R-:W-:Y:S01]  /*7930*/  BSSY.RECONVERGENT B1, `(.L_x_33839) ;  /* 0x000001a000017945 */ /* 0x000fe20003800200 */
[----:B------:R-:W-:Y:S02]  /*7940*/  IMAD.MOV.U32 R0, RZ, RZ, R126 ;  /* 0x000000ffff007224 */ /* 0x000fe400078e007e */
[----:B0-----:R-:W-:-:S05]  /*7950*/  IMAD.WIDE.U32 R128, R125, 0x20, R128 ;  /* 0x000000207d807825 */ /* 0x001fca00078e0080 */
        /* <DEDUP_REMOVED lines=23> */
.L_x_33840:
[----:B------:R-:W-:Y:S05]  /*7ad0*/  BSYNC.RECONVERGENT B1 ;  /* 0x0000000000017941 */ /* 0x000fea0003800200 */
.L_x_33839:
[----:B------:R-:W-:Y:S01]  /*7ae0*/  VIADD R125, R125, 0x20 ;  /* 0x000000207d7d7836 */ /* 0x000fe20000000000 */
[----:B------:R-:W-:-:S07]  /*7af0*/  IADD3 R119, PT, PT, R119, 0x20, RZ ;  /* 0x0000002077777810 */ /* 0x000fce0007ffe0ff */
.L_x_33725:
[----:B------:R-:W-:Y:S05]  /*7b00*/  BSYNC.RECONVERGENT B0 ;  /* 0x0000000000007941 */ /* 0x000fea0003800200 */
.L_x_33724:
        /* <DEDUP_REMOVED lines=9> */
.L_x_33844:
[----:B------:R-:W-:Y:S05]  /*7ba0*/  BSYNC.RECONVERGENT B1 ;  /* 0x0000000000017941 */ /* 0x000fea0003800200 */
.L_x_33843:
[----:B------:R-:W-:Y:S01]  /*7bb0*/  UISETP.NE.U32.AND UP0, UPT, UR4, URZ, UPT ;  /* 0x000000ff0400728c */ /* 0x000fe2000bf05070 */
[----:B------:R-:W-:Y:S03]  /*7bc0*/  BSSY.RECONVERGENT B1, `(.L_x_33845) ;  /* 0x0000695000017945 */ /* 0x000fe60003800200 */
[----:B------:R-:W-:-:S09]  /*7bd0*/  UISETP.NE.AND.EX UP0, UPT, UR5, URZ, UPT, UP0 ;  /* 0x000000ff0500728c */ /* 0x000fd2000bf05300 */
[----:B------:R-:W-:Y:S05]  /*7be0*/  BRA.U !UP0, `(.L_x_33846) ;  /* 0x0000003508647547 */ /* 0x000fea000b800000 */
[----:B------:R-:W1:Y:S02]  /*7bf0*/  LDC.64 R76, c[0x0][0x3a0] ;  /* 0x0000e800ff4c7b82 */ /* 0x000e640000000a00 */
[----:B-1----:R-:W-:-:S05]  /*7c00*/  IMAD.WIDE.U32 R132, R125, 0x20, R76 ;  /* 0x000000207d847825 */ /* 0x002fca00078e004c */
[----:B------:R1:W5:Y:S04]  /*7c10*/  LDG.E.128 R76, desc[UR6][R132.64] ;  /* 0x00000006844c7981 */ /* 0x000368000c1e1d00 */
[----:B------:R1:W5:Y:S01]  /*7c20*/  LDG.E.128 R80, desc[UR6][R132.64+0x10] ;  /* 0x0000100684507981 */ /* 0x000362000c1e1d00 */
[----:B------:R-:W-:Y:S01]  /*7c30*/  ISETP.GT.AND P2, PT, R118, RZ, PT ;  /* 0x000000ff7600720c */ /* 0x000fe20003f44270 */
[----:B------:R-:W-:-:S12]  /*7c40*/  BSSY.RECONVERGENT B2, `(.L_x_33847) ;  /* 0x0000069000027945 */ /* 0x000fd80003800200 */
[----:B0-----:R-:W-:Y:S01]  /*7c50*/  @!P2 IMAD.MOV.U32 R128, RZ, RZ, R0 ;  /* 0x000000ffff80a224 */ /* 0x001fe200078e0000 */
[----:B------:R-:W-:Y:S01]  /*7c60*/  @!P2 MOV R127, R4 ;  /* 0x00000004007fa202 */ /* 0x000fe20000000f00 */
[----:B-1----:R-:W-:Y:S06]  /*7c70*/  @!P2 BRA `(.L_x_33848) ;  /* 0x000000040094a947 */ /* 0x002fec0003800000 */
        /* <DEDUP_REMOVED lines=16> */
.L_x_33851:
        /* <DEDUP_REMOVED lines=13> */
.L_x_33853:
[----:B------:R-:W-:Y:S05]  /*7e50*/  BSYNC.RECONVERGENT B4 ;  /* 0x0000000000047941 */ /* 0x000fea0003800200 */
.L_x_33852:
        /* <DEDUP_REMOVED lines=57> */
[----:B------:R-:W-:Y:S01]  /*81f0*/  IMAD.MOV.U32 R2, RZ, RZ, R4 ;  /* 0x000000ffff027224 */ /* 0x000fe200078e0004 */
[----:B------:R-:W-:Y:S01]  /*8200*/  LOP3.LUT R6, R133, R132, R129, 0x96, !PT ;  /* 0x0000008485067212 */ /* 0x000fe200078e9681 */
[----:B------:R-:W-:-:S07]  /*8210*/  IMAD.MOV.U32 R127, RZ, RZ, RZ ;  /* 0x000000ffff7f7224 */ /* 0x000fce00078e00ff */
.L_x_33850:
[----:B------:R-:W-:Y:S05]  /*8220*/  BSYNC.RECONVERGENT B3 ;  /* 0x0000000000037941 */ /* 0x000fea0003800200 */
.L_x_33849:
        /* <DEDUP_REMOVED lines=10> */
.L_x_33848:
[----:B------:R-:W-:Y:S05]  /*82d0*/  BSYNC.RECONVERGENT B2 ;  /* 0x0000000000027941 */ /* 0x000fea0003800200 */
.L_x_33847:
        /* <DEDUP_REMOVED lines=20> */
.L_x_33858:
        /* <DEDUP_REMOVED lines=13> */
.L_x_33860:
[----:B------:R-:W-:Y:S05]  /*84f0*/  BSYNC.RECONVERGENT B4 ;  /* 0x0000000000047941 */ /* 0x000fea0003800200 */
.L_x_33859:
        /* <DEDUP_REMOVED lines=58> */
[----:B------:R-:W-:Y:S01]  /*88a0*/  LOP3.LUT R6, R127, R134, R133, 0x96, !PT ;  /* 0x000000867f067212 */ /* 0x000fe200078e9685 */
[----:B------:R-:W-:Y:S01]  /*88b0*/  IMAD.MOV.U32 R4, RZ, RZ, R128 ;  /* 0x000000ffff047224 */ /* 0x000fe200078e0080 */
[----:B------:R-:W-:-:S07]  /*88c0*/  MOV R0, R132 ;  /* 0x0000008400007202 */ /* 0x000fce0000000f00 */
.L_x_33857:
[----:B------:R-:W-:Y:S05]  /*88d0*/  BSYNC.RECONVERGENT B3 ;  /* 0x0000000000037941 */ /* 0x000fea0003800200 */
.L_x_33856:
        /* <DEDUP_REMOVED lines=10> */
.L_x_33855:
[----:B------:R-:W-:Y:S05]  /*8980*/  BSYNC.RECONVERGENT B2 ;  /* 0x0000000000027941 */ /* 0x000fea0003800200 */
.L_x_33854:
        /* <DEDUP_REMOVED lines=20> */
.L_x_33865:
        /* <DEDUP_REMOVED lines=13> */
.L_x_33867:
[----:B------:R-:W-:Y:S05]  /*8ba0*/  BSYNC.RECONVERGENT B4 ;  /* 0x0000000000047941 */ /* 0x000fea0003800200 */
.L_x_33866:
        /* <DEDUP_REMOVED lines=61> */
.L_x_33864:
[----:B------:R-:W-:Y:S05]  /*8f80*/  BSYNC.RECONVERGENT B3 ;  /* 0x0000000000037941 */ /* 0x000fea0003800200 */
.L_x_33863:
        /* <DEDUP_REMOVED lines=10> */
.L_x_33862:
[----:B------:R-:W-:Y:S05]  /*9030*/  BSYNC.RECONVERGENT B2 ;  /* 0x0000000000027941 */ /* 0x000fea0003800200 */
.L_x_33861:
        /* <DEDUP_REMOVED lines=20> */
.L_x_33872:
        /* <DEDUP_REMOVED lines=13> */
.L_x_33874:
[----:B------:R-:W-:Y:S05]  /*9250*/  BSYNC.RECONVERGENT B4 ;  /* 0x0000000000047941 */ /* 0x000fea0003800200 */
.L_x_33873:
        /* <DEDUP_REMOVED lines=55> */
[----:B------:R-:W-:-:S04]  /*95d0*/  IMAD.WIDE.U32 R132, R132, -0x326172a9, RZ ;  /* 0xcd9e8d5784847825 */ /* 0x000fc800078e00ff */
[----:B------:R-:W-:Y:S01]  /*95e0*/  HFMA2 R128, -RZ, RZ, 0, 0 ;  /* 0x00000000ff807431 */ /* 0x000fe200000001ff */
[----:B------:R-:W-:Y:S01]  /*95f0*/  LOP3.LUT R6, R11, R134, R129, 0x96, !PT ;  /* 0x000000860b067212 */ /* 0x000fe200078e9681 */
[----:B------:R-:W-:Y:S01]  /*9600*/  IMAD.MOV.U32 R2, RZ, RZ, R132 ;  /* 0x000000ffff027224 */ /* 0x000fe200078e0084 */
[----:B------:R-:W-:Y:S01]  /*9610*/  LOP3.LUT R5, R5, R136, R133, 0x96, !PT ;  /* 0x0000008805057212 */ /* 0x000fe200078e9685 */
[----:B------:R-:W-:-:S07]  /*9620*/  IMAD.MOV.U32 R11, RZ, RZ, R4 ;  /* 0x000000ffff0b7224 */ /* 0x000fce00078e0004 */
.L_x_33871:
[----:B------:R-:W-:Y:S05]  /*9630*/  BSYNC.RECONVERGENT B3 ;  /* 0x0000000000037941 */ /* 0x000fea0003800200 */
.L_x_33870:
        /* <DEDUP_REMOVED lines=10> */
.L_x_33869:
[----:B------:R-:W-:Y:S05]  /*96e0*/  BSYNC.RECONVERGENT B2 ;  /* 0x0000000000027941 */ /* 0x000fea0003800200 */
.L_x_33868:
        /* <DEDUP_REMOVED lines=20> */
.L_x_33879:
        /* <DEDUP_REMOVED lines=13> */
.L_x_33881:
[----:B------:R-:W-:Y:S05]  /*9900*/  BSYNC.RECONVERGENT B4 ;  /* 0x0000000000047941 */ /* 0x000fea0003800200 */
.L_x_33880:
        /* <DEDUP_REMOVED lines=61> */
.L_x_33878:
[----:B------:R-:W-:Y:S05]  /*9ce0*/  BSYNC.RECONVERGENT B3 ;  /* 0x0000000000037941 */ /* 0x000fea0003800200 */
.L_x_33877:
        /* <DEDUP_REMOVED lines=10> */
.L_x_33876:
[----:B------:R-:W-:Y:S05]  /*9d90*/  BSYNC.RECONVERGENT B2 ;  /* 0x0000000000027941 */ /* 0x000fea0003800200 */
.L_x_33875:
        /* <DEDUP_REMOVED lines=20> */
.L_x_33886:
        /* <DEDUP_REMOVED lines=13> */
.L_x_33888:
[----:B------:R-:W-:Y:S05]  /*9fb0*/  BSYNC.RECONVERGENT B4 ;  /* 0x0000000000047941 */ /* 0x000fea0003800200 */
.L_x_33887:
        /* <DEDUP_REMOVED lines=60> */
.L_x_33885:
[----:B------:R-:W-:Y:S05]  /*a380*/  BSYNC.RECONVERGENT B3 ;  /* 0x0000000000037941 */ /* 0x000fea0003800200 */
.L_x_33884:
        /* <DEDUP_REMOVED lines=10> */
.L_x_33883:
[----:B------:R-:W-:Y:S05]  /*a430*/  BSYNC.RECONVERGENT B2 ;  /* 0x0000000000027941 */ /* 0x000fea0003800200 */
.L_x_33882:
        /* <DEDUP_REMOVED lines=20> */
.L_x_33893:
        /* <DEDUP_REMOVED lines=13> */
.L_x_33895:
[----:B------:R-:W-:Y:S05]  /*a650*/  BSYNC.RECONVERGENT B4 ;  /* 0x0000000000047941 */ /* 0x000fea0003800200 */
.L_x_33894:
        /* <DEDUP_REMOVED lines=61> */
.L_x_33892:
[----:B------:R-:W-:Y:S05]  /*aa30*/  BSYNC.RECONVERGENT B3 ;  /* 0x0000000000037941 */ /* 0x000fea0003800200 */
.L_x_33891:
        /* <DEDUP_REMOVED lines=10> */
.L_x_33890:
[----:B------:R-:W-:Y:S05]  /*aae0*/  BSYNC.RECONVERGENT B2 ;  /* 0x0000000000027941 */ /* 0x000fea0003800200 */
.L_x_33889:
        /* <DEDUP_REMOVED lines=19> */
.L_x_33899:
        /* <DEDUP_REMOVED lines=13> */
.L_x_33901:
[----:B------:R-:W-:Y:S05]  /*acf0*/  BSYNC.RECONVERGENT B3 ;  /* 0x0000000000037941 */ /* 0x000fea0003800200 */
.L_x_33900:
        /* <DEDUP_REMOVED lines=60> */
.L_x_33898:
[----:B------:R-:W-:Y:S05]  /*b0c0*/  BSYNC.RECONVERGENT B2 ;  /* 0x0000000000027941 */ /* 0x000fea0003800200 */
.L_x_33897:
        /* <DEDUP_REMOVED lines=11> */
.L_x_33846:
[----:B------:R-:W-:Y:S01]  /*b180*/  BSSY.RECONVERGENT B2, `(.L_x_33902) ;  /* 0x0000069000027945 */ /* 0x000fe20003800200 */
[----:B------:R-:W-:Y:S01]  /*b190*/  HFMA2 R76, -RZ, RZ, 0, 0 ;  /* 0x00000000ff4c7431 */ /* 0x000fe200000001ff */
        /* <DEDUP_REMOVED lines=19> */
.L_x_33906:
        /* <DEDUP_REMOVED lines=13> */
.L_x_33908:
[----:B------:R-:W-:Y:S05]  /*b3a0*/  BSYNC.RECONVERGENT B4 ;  /* 0x0000000000047941 */ /* 0x000fea0003800200 */
.L_x_33907:
        /* <DEDUP_REMOVED lines=60> */
.L_x_33905:
[----:B------:R-:W-:Y:S05]  /*b770*/  BSYNC.RECONVERGENT B3 ;  /* 0x0000000000037941 */ /* 0x000fea0003800200 */
.L_x_33904:
        /* <DEDUP_REMOVED lines=9> */
.L_x_33903:
[----:B------:R-:W-:Y:S05]  /*b810*/  BSYNC.RECONVERGENT B2 ;  /* 0x0000000000027941 */ /* 0x000fea0003800200 */
.L_x_33902:
        /* <DEDUP_REMOVED lines=17> */
.L_x_33913:
        /* <DEDUP_REMOVED lines=13> */
.L_x_33915:
[----:B------:R-:W-:Y:S05]  /*ba00*/  BSYNC.RECONVERGENT B4 ;  /* 0x0000000000047941 */ /* 0x000fea0003800200 */
.L_x_33914:
        /* <DEDUP_REMOVED lines=61> */
.L_x_33912:
[----:B------:R-:W-:Y:S05]  /*bde0*/  BSYNC.RECONVERGENT B3 ;  /* 0x0000000000037941 */ /* 0x000fea0003800200 */
.L_x_33911:
        /* <DEDUP_REMOVED lines=9> */
.L_x_33910:
[----:B------:R-:W-:Y:S05]  /*be80*/  BSYNC.RECONVERGENT B2 ;  /* 0x0000000000027941 */ /* 0x000fea0003800200 */
.L_x_33909:
        /* <DEDUP_REMOVED lines=17> */
.L_x_33920:
        /* <DEDUP_REMOVED lines=13> */
.L_x_33922:
[----:B------:R-:W-:Y:S05]  /*c070*/  BSYNC.RECONVERGENT B4 ;  /* 0x0000000000047941 */ /* 0x000fea0003800200 */
.L_x_33921:
        /* <DEDUP_REMOVED lines=61> */
.L_x_33919:
[----:B------:R-:W-:Y:S05]  /*c450*/  BSYNC.RECONVERGENT B3 ;  /* 0x0000000000037941 */ /* 0x000fea0003800200 */
.L_x_33918:
        /* <DEDUP_REMOVED lines=9> */
.L_x_33917:
[----:B------:R-:W-:Y:S05]  /*c4f0*/  BSYNC.RECONVERGENT B2 ;  /* 0x0000000000027941 */ /* 0x000fea0003800200 */
.L_x_33916:
        /* <DEDUP_REMOVED lines=17> */
.L_x_33927:
        /* <DEDUP_REMOVED lines=13> */
.L_x_33929:
[----:B------:R-:W-:Y:S05]  /*c6e0*/  BSYNC.RECONVERGENT B4 ;  /* 0x0000000000047941 */ /* 0x000fea0003800200 */
.L_x_33928:
        /* <DEDUP_REMOVED lines=61> */
.L_x_33926:
[----:B------:R-:W-:Y:S05]  /*cac0*/  BSYNC.RECONVERGENT B3 ;  /* 0x0000000000037941 */ /* 0x000fea0003800200 */
.L_x_33925:
        /* <DEDUP_REMOVED lines=9> */
.L_x_33924:
[----:B------:R-:W-:Y:S05]  /*cb60*/  BSYNC.RECONVERGENT B2 ;  /* 0x0000000000027941 */ /* 0x000fea0003800200 */
.L_x_33923:
        /* <DEDUP_REMOVED lines=17> */
.L_x_33934:
        /* <DEDUP_REMOVED lines=13> */
.L_x_33936:
[----:B------:R-:W-:Y:S05]  /*cd50*/  BSYNC.RECONVERGENT B4 ;  /* 0x0000000000047941 */ /* 0x000fea0003800200 */
.L_x_33935:
        /* <DEDUP_REMOVED lines=61> */
.L_x_33933:
[----:B------:R-:W-:Y:S05]  /*d130*/  BSYNC.RECONVERGENT B3 ;  /* 0x0000000000037941 */ /* 0x000fea0003800200 */
.L_x_33932:
        /* <DEDUP_REMOVED lines=9> */
.L_x_33931:
[----:B------:R-:W-:Y:S05]  /*d1d0*/  BSYNC.RECONVERGENT B2 ;  /* 0x0000000000027941 */ /* 0x000fea0003800200 */
.L_x_33930:
        /* <DEDUP_REMOVED lines=17> */
.L_x_33941:
        /* <DEDUP_REMOVED lines=13> */
.L_x_33943:
[----:B------:R-:W-:Y:S05]  /*d3c0*/  BSYNC.RECONVERGENT B4 ;  /* 0x0000000000047941 */ /* 0x000fea0003800200 */
.L_x_33942:
        /* <DEDUP_REMOVED lines=61> */
.L_x_33940:
[----:B------:R-:W-:Y:S05]  /*d7a0*/  BSYNC.RECONVERGENT B3 ;  /* 0x0000000000037941 */ /* 0x000fea0003800200 */
.L_x_33939:
        /* <DEDUP_REMOVED lines=9> */
.L_x_33938:
[----:B------:R-:W-:Y:S05]  /*d840*/  BSYNC.RECONVERGENT B2 ;  /* 0x0000000000027941 */ /* 0x000fea0003800200 */
.L_x_33937:
        /* <DEDUP_REMOVED lines=17> */
.L_x_33948:
        /* <DEDUP_REMOVED lines=13> */
.L_x_33950:
[----:B------:R-:W-:Y:S05]  /*da30*/  BSYNC.RECONVERGENT B4 ;  /* 0x0000000000047941 */ /* 0x000fea0003800200 */
.L_x_33949:
        /* <DEDUP_REMOVED lines=23> */
[----:B------:R-:W-:Y:S02]  /*dbb0*/  IADD3 R83, PT, PT, R131, -0x126145ec, RZ ;  /* 0xed9eba1483537810 */ /* 0x000fe40007ffe0ff */
        /* <DEDUP_REMOVED lines=32> */
[----:B------:R-:W-:Y:S02]  /*ddc0*/  VIADD R127, R131, 0x96a522ad ;  /* 0x96a522ad837f7836 */ /* 0x000fe40000000000 */
[----:B------:R-:W-:Y:S01]  /*ddd0*/  IMAD.MOV.U32 R4, RZ, RZ, R128 ;  /* 0x000000ffff047224 */ /* 0x000fe200078e0080 */
[----:B------:R-:W-:Y:S02]  /*dde0*/  MOV R128, R134 ;  /* 0x0000008600807202 */ /* 0x000fe40000000f00 */
[----:B------:R-:W-:Y:S01]  /*ddf0*/  LOP3.LUT R6, R127, R82, R135, 0x96, !PT ;  /* 0x000000527f067212 */ /* 0x000fe200078e9687 */
[----:B------:R-:W-:-:S07]  /*de00*/  IMAD.MOV.U32 R127, RZ, RZ, RZ ;  /* 0x000000ffff7f7224 */ /* 0x000fce00078e00ff */
.L_x_33947:
[----:B------:R-:W-:Y:S05]  /*de10*/  BSYNC.RECONVERGENT B3 ;  /* 0x0000000000037941 */ /* 0x000fea0003800200 */
.L_x_33946:
        /* <DEDUP_REMOVED lines=9> */
.L_x_33945:
[----:B------:R-:W-:Y:S05]  /*deb0*/  BSYNC.RECONVERGENT B2 ;  /* 0x0000000000027941 */ /* 0x000fea0003800200 */
.L_x_33944:
        /* <DEDUP_REMOVED lines=16> */
.L_x_33953:
        /* <DEDUP_REMOVED lines=13> */
.L_x_33955:
[----:B------:R-:W-:Y:S05]  /*e090*/  BSYNC.RECONVERGENT B3 ;  /* 0x0000000000037941 */ /* 0x000fea0003800200 */
.L_x_33954:
        /* <DEDUP_REMOVED lines=61> */
.L_x_33952:
[----:B------:R-:W-:Y:S05]  /*e470*/  BSYNC.RECONVERGENT B2 ;  /* 0x0000000000027941 */ /* 0x000fea0003800200 */
.L_x_33951:
        /* <DEDUP_REMOVED lines=9> */
.L_x_33896:
[----:B------:R-:W-:Y:S05]  /*e510*/  BSYNC.RECONVERGENT B1 ;  /* 0x0000000000017941 */ /* 0x000fea0003800200 */
.L_x_33845:
        /* <DEDUP_REMOVED lines=27> */
.L_x_33957:
[----:B------:R-:W-:Y:S05]  /*e6d0*/  BSYNC.RECONVERGENT B1 ;  /* 0x0000000000017941 */ /* 0x000fea0003800200 */
.L_x_33956:
[----:B------:R-:W-:Y:S01]  /*e6e0*/  VIADD R125, R125, 0x20 ;  /* 0x000000207d7d7836 */ /* 0x000fe20000000000 */
[----:B------:R-:W-:-:S07]  /*e6f0*/  IADD3 R119, PT, PT, R119, 0x20, RZ ;  /* 0x0000002077777810 */ /* 0x000fce0007ffe0ff */
.L_x_33842:
[----:B------:R-:W-:Y:S05]  /*e700*/  BSYNC.RECONVERGENT B0 ;  /* 0x0000000000007941 */ /* 0x000fea0003800200 */
.L_x_33841:
        /* <DEDUP_REMOVED lines=9> */
.L_x_33961:
[----:B------:R-:W-:Y:S05]  /*e7a0*/  BSYNC.RECONVERGENT B1 ;  /* 0x0000000000017941 */ /* 0x000fea0003800200 */
.L_x_33960:
        /* <DEDUP_REMOVED lines=29> */
.L_x_33968:
        /* <DEDUP_REMOVED lines=13> */
.L_x_33970:
[----:B------:R-:W-:Y:S05]  /*ea50*/  BSYNC.RECONVERGENT B4 ;  /* 0x0000000000047941 */ /* 0x000fea0003800200 */
.L_x_33969:
        /* <DEDUP_REMOVED lines=59> */
[----:B------:R-:W-:-:S07]  /*ee10*/  IMAD.MOV.U32 R129, RZ, RZ, RZ ;  /* 0x000000ffff817224 */ /* 0x000fce00078e00ff */
.L_x_33967:
[----:B------:R-:W-:Y:S05]  /*ee20*/  BSYNC.RECONVERGENT B3 ;  /* 0x0000000000037941 */ /* 0x000fea0003800200 */
.L_x_33966:
        /* <DEDUP_REMOVED lines=10> */
.L_x_33965:
[----:B------:R-:W-:Y:S05]  /*eed0*/  BSYNC.RECONVERGENT B2 ;  /* 0x0000000000027941 */ /* 0x000fea0003800200 */
.L_x_33964:
        /* <DEDUP_REMOVED lines=20> */
.L_x_33975:
        /* <DEDUP_REMOVED lines=13> */
.L_x_33977:
[----:B------:R-:W-:Y:S05]  /*f0f0*/  BSYNC.RECONVERGENT B4 ;  /* 0x0000000000047941 */ /* 0x000fea0003800200 */
.L_x_33976:
        /* <DEDUP_REMOVED lines=9> */
[----:B------:R-:W-:Y:S01]  /*f190*/  IMAD.MOV.U32 R0, RZ, RZ, R128 ;  /* 0x000000ffff007224 */ /* 0x000fe200078e0080 */
        /* <DEDUP_REMOVED lines=45> */
[----:B------:R-:W-:Y:S01]  /*f470*/  VIADD R9, R130, 0x8ff34781 ;  /* 0x8ff3478182097836 */ /* 0x000fe20000000000 */
[----:B------:R-:W-:Y:S01]  /*f480*/  LOP3.LUT R6, R129, R132, R135, 0x96, !PT ;  /* 0x0000008481067212 */ /* 0x000fe200078e9687 */
[----:B------:R-:W-:Y:S02]  /*f490*/  HFMA2 R132, -RZ, RZ, 0, 0 ;  /* 0x00000000ff847431 */ /* 0x000fe400000001ff */
[----:B------:R-:W-:Y:S01]  /*f4a0*/  IMAD.MOV.U32 R2, RZ, RZ, R4 ;  /* 0x000000ffff027224 */ /* 0x000fe200078e0004 */
[----:B------:R-:W-:Y:S02]  /*f4b0*/  MOV R4, R134 ;  /* 0x0000008600047202 */ /* 0x000fe40000000f00 */
[----:B------:R-:W-:-:S07]  /*f4c0*/  LOP3.LUT R5, R9, R136, R5, 0x96, !PT ;  /* 0x0000008809057212 */ /* 0x000fce00078e9605 */
.L_x_33974:
[----:B------:R-:W-:Y:S05]  /*f4d0*/  BSYNC.RECONVERGENT B3 ;  /* 0x0000000000037941 */ /* 0x000fea0003800200 */
.L_x_33973:
        /* <DEDUP_REMOVED lines=10> */
.L_x_33972:
[----:B------:R-:W-:Y:S05]  /*f580*/  BSYNC.RECONVERGENT B2 ;  /* 0x0000000000027941 */ /* 0x000fea0003800200 */
.L_x_33971:
        /* <DEDUP_REMOVED lines=20> */
.L_x_33982:
        /* <DEDUP_REMOVED lines=13> */
.L_x_33984:
[----:B------:R-:W-:Y:S05]  /*f7a0*/  BSYNC.RECONVERGENT B4 ;  /* 0x0000000000047941 */ /* 0x000fea0003800200 */
.L_x_33983:
        /* <DEDUP_REMOVED lines=60> */
[----:B------:R-:W-:-:S07]  /*fb70*/  IMAD.MOV.U32 R128, RZ, RZ, RZ ;  /* 0x000000ffff807224 */ /* 0x000fce00078e00ff */
.L_x_33981:
[----:B------:R-:W-:Y:S05]  /*fb80*/  BSYNC.RECONVERGENT B3 ;  /* 0x0000000000037941 */ /* 0x000fea0003800200 */
.L_x_33980:
        /* <DEDUP_REMOVED lines=10> */
.L_x_33979:
[----:B------:R-:W-:Y:S05]  /*fc30*/  BSYNC.RECONVERGENT B2 ;  /* 0x0000000000027941 */ /* 0x000fea0003800200 */
.L_x_33978:
        /* <DEDUP_REMOVED lines=20> */
.L_x_33989:
        /* <DEDUP_REMOVED lines=13> */
.L_x_33991:
[----:B------:R-:W-:Y:S05]  /*fe50*/  BSYNC.RECONVERGENT B4 ;  /* 0x0000000000047941 */ /* 0x000fea0003800200 */
.L_x_33990:
        /* <DEDUP_REMOVED lines=61> */
.L_x_33988:
[----:B------:R-:W-:Y:S05]  /*10230*/  BSYNC.RECONVERGENT B3 ;  /* 0x0000000000037941 */ /* 0x000fea0003800200 */
.L_x_33987:
        /* <DEDUP_REMOVED lines=10> */
.L_x_33986:
[----:B------:R-:W-:Y:S05]  /*102e0*/  BSYNC.RECONVERGENT B2 ;  /* 0x0000000000027941 */ /* 0x000fea0003800200 */
.L_x_33985:
        /* <DEDUP_REMOVED lines=20> */
.L_x_33996:
        /* <DEDUP_REMOVED lines=13> */
.L_x_33998:
[----:B------:R-:W-:Y:S05]  /*10500*/  BSYNC.RECONVERGENT B4 ;  /* 0x0000000000047941 */ /* 0x000fea0003800200 */
.L_x_33997:
        /* <DEDUP_REMOVED lines=61> */
.L_x_33995:
[----:B------:R-:W-:Y:S05]  /*108e0*/  BSYNC.RECONVERGENT B3 ;  /* 0x0000000000037941 */ /* 0x000fea0003800200 */
.L_x_33994:
        /* <DEDUP_REMOVED lines=10> */
.L_x_33993:
[----:B------:R-:W-:Y:S05]  /*10990*/  BSYNC.RECONVERGENT B2 ;  /* 0x0000000000027941 */ /* 0x000fea0003800200 */
.L_x_33992:
        /* <DEDUP_REMOVED lines=20> */
.L_x_34003:
        /* <DEDUP_REMOVED lines=13> */
.L_x_34005:
[----:B------:R-:W-:Y:S05]  /*10bb0*/  BSYNC.RECONVERGENT B4 ;  /* 0x0000000000047941 */ /* 0x000fea0003800200 */
.L_x_34004:
        /* <DEDUP_REMOVED lines=61> */
.L_x_34002:
[----:B------:R-:W-:Y:S05]  /*10f90*/  BSYNC.RECONVERGENT B3 ;  /* 0x0000000000037941 */ /* 0x000fea0003800200 */
.L_x_34001:
        /* <DEDUP_REMOVED lines=10> */
.L_x_34000:
[----:B------:R-:W-:Y:S05]  /*11040*/  BSYNC.RECONVERGENT B2 ;  /* 0x0000000000027941 */ /* 0x000fea0003800200 */
.L_x_33999:
        /* <DEDUP_REMOVED lines=20> */
.L_x_34010:
        /* <DEDUP_REMOVED lines=13> */
.L_x_34012:
[----:B------:R-:W-:Y:S05]  /*11260*/  BSYNC.RECONVERGENT B4 ;  /* 0x0000000000047941 */ /* 0x000fea0003800200 */
.L_x_34011:
        /* <DEDUP_REMOVED lines=61> */
.L_x_34009:
[----:B------:R-:W-:Y:S05]  /*11640*/  BSYNC.RECONVERGENT B3 ;  /* 0x0000000000037941 */ /* 0x000fea0003800200 */
.L_x_34008:
        /* <DEDUP_REMOVED lines=10> */
.L_x_34007:
[----:B------:R-:W-:Y:S05]  /*116f0*/  BSYNC.RECONVERGENT B2 ;  /* 0x0000000000027941 */ /* 0x000fea0003800200 */
.L_x_34006:
        /* <DEDUP_REMOVED lines=19> */
.L_x_34016:
        /* <DEDUP_REMOVED lines=13> */
.L_x_34018:
[----:B------:R-:W-:Y:S05]  /*11900*/  BSYNC.RECONVERGENT B3 ;  /* 0x0000000000037941 */ /* 0x000fea0003800200 */
.L_x_34017:
        /* <DEDUP_REMOVED lines=56> */
[----:B------:R-:W-:Y:S02]  /*11c90*/  IMAD.MOV.U32 R2, RZ, RZ, R4 ;  /* 0x000000ffff027224 */ /* 0x000fe400078e0004 */
[----:B------:R-:W-:Y:S01]  /*11ca0*/  HFMA2 R4, -RZ, RZ, 0, 0 ;  /* 0x00000000ff047431 */ /* 0x000fe200000001ff */
[----:B------:R-:W-:Y:S01]  /*11cb0*/  LOP3.LUT R6, R129, R128, R133, 0x96, !PT ;  /* 0x0000008081067212 */ /* 0x000fe200078e9685 */
[----:B------:R-:W-:Y:S01]  /*11cc0*/  IMAD.MOV.U32 R15, RZ, RZ, R0 ;  /* 0x000000ffff0f7224 */ /* 0x000fe200078e0000 */
[----:B------:R-:W-:-:S07]  /*11cd0*/  MOV R128, R132 ;  /* 0x0000008400807202 */ /* 0x000fce0000000f00 */
.L_x_34015:
[----:B------:R-:W-:Y:S05]  /*11ce0*/  BSYNC.RECONVERGENT B2 ;  /* 0x0000000000027941 */ /* 0x000fea0003800200 */
.L_x_34014:
        /* <DEDUP_REMOVED lines=11> */
.L_x_33963:
[----:B------:R-:W-:Y:S01]  /*11da0*/  BSSY.RECONVERGENT B2, `(.L_x_34019) ;  /* 0x0000069000027945 */ /* 0x000fe20003800200 */
[----:B------:R-:W-:Y:S01]  /*11db0*/  HFMA2 R84, -RZ, RZ, 0, 0 ;  /* 0x00000000ff547431 */ /* 0x000fe200000001ff */
        /* <DEDUP_REMOVED lines=19> */
.L_x_34023:
        /* <DEDUP_REMOVED lines=13> */
.L_x_34025:
[----:B------:R-:W-:Y:S05]  /*11fc0*/  BSYNC.RECONVERGENT B4 ;  /* 0x0000000000047941 */ /* 0x000fea0003800200 */
.L_x_34024:
        /* <DEDUP_REMOVED lines=60> */
.L_x_34022:
[----:B------:R-:W-:Y:S05]  /*12390*/  BSYNC.RECONVERGENT B3 ;  /* 0x0000000000037941 */ /* 0x000fea0003800200 */
.L_x_34021:
        /* <DEDUP_REMOVED lines=9> */
.L_x_34020:
[----:B------:R-:W-:Y:S05]  /*12430*/  BSYNC.RECONVERGENT B2 ;  /* 0x0000000000027941 */ /* 0x000fea0003800200 */
.L_x_34019:
        /* <DEDUP_REMOVED lines=17> */
.L_x_34030:
        /* <DEDUP_REMOVED lines=13> */
.L_x_34032:
[----:B------:R-:W-:Y:S05]  /*12620*/  BSYNC.RECONVERGENT B4 ;  /* 0x0000000000047941 */ /* 0x000fea0003800200 */
.L_x_34031:
        /* <DEDUP_REMOVED lines=61> */
.L_x_34029:
[----:B------:R-:W-:Y:S05]  /*12a00*/  BSYNC.RECONVERGENT B3 ;  /* 0x0000000000037941 */ /* 0x000fea0003800200 */
.L_x_34028:
        /* <DEDUP_REMOVED lines=9> */
.L_x_34027:
[----:B------:R-:W-:Y:S05]  /*12aa0*/  BSYNC.RECONVERGENT B2 ;  /* 0x0000000000027941 */ /* 0x000fea0003800200 */
.L_x_34026:
        /* <DEDUP_REMOVED lines=17> */
.L_x_34037:
        /* <DEDUP_REMOVED lines=13> */
.L_x_34039:
[----:B------:R-:W-:Y:S05]  /*12c90*/  BSYNC.RECONVERGENT B4 ;  /* 0x0000000000047941 */ /* 0x000fea0003800200 */
.L_x_34038:
        /* <DEDUP_REMOVED lines=61> */
.L_x_34036:
[----:B------:R-:W-:Y:S05]  /*13070*/  BSYNC.RECONVERGENT B3 ;  /* 0x0000000000037941 */ /* 0x000fea0003800200 */
.L_x_34035:
        /* <DEDUP_REMOVED lines=9> */
.L_x_34034:
[----:B------:R-:W-:Y:S05]  /*13110*/  BSYNC.RECONVERGENT B2 ;  /* 0x0000000000027941 */ /* 0x000fea0003800200 */
.L_x_34033:
        /* <DEDUP_REMOVED lines=17> */
.L_x_34044:
        /* <DEDUP_REMOVED lines=13> */
.L_x_34046:
[----:B------:R-:W-:Y:S05]  /*13300*/  BSYNC.RECONVERGENT B4 ;  /* 0x0000000000047941 */ /* 0x000fea0003800200 */
.L_x_34045:
        /* <DEDUP_REMOVED lines=61> */
.L_x_34043:
[----:B------:R-:W-:Y:S05]  /*136e0*/  BSYNC.RECONVERGENT B3 ;  /* 0x0000000000037941 */ /* 0x000fea0003800200 */
.L_x_34042:
        /* <DEDUP_REMOVED lines=9> */
.L_x_34041:
[----:B------:R-:W-:Y:S05]  /*13780*/  BSYNC.RECONVERGENT B2 ;  /* 0x0000000000027941 */ /* 0x000fea0003800200 */
.L_x_34040:
        /* <DEDUP_REMOVED lines=17> */
.L_x_34051:
        /* <DEDUP_REMOVED lines=13> */
.L_x_34053:
[----:B------:R-:W-:Y:S05]  /*13970*/  BSYNC.RECONVERGENT B4 ;  /* 0x0000000000047941 */ /* 0x000fea0003800200 */
.L_x_34052:
        /* <DEDUP_REMOVED lines=51> */
[----:B------:R-:W-:Y:S01]  /*13cb0*/  IMAD.MOV.U32 R12, RZ, RZ, R128 ;  /* 0x000000ffff0c7224 */ /* 0x000fe200078e0080 */
        /* <DEDUP_REMOVED lines=9> */
.L_x_34050:
[----:B------:R-:W-:Y:S05]  /*13d50*/  BSYNC.RECONVERGENT B3 ;  /* 0x0000000000037941 */ /* 0x000fea0003800200 */
.L_x_34049:
        /* <DEDUP_REMOVED lines=9> */
.L_x_34048:
[----:B------:R-:W-:Y:S05]  /*13df0*/  BSYNC.RECONVERGENT B2 ;  /* 0x0000000000027941 */ /* 0x000fea0003800200 */
.L_x_34047:
        /* <DEDUP_REMOVED lines=17> */
.L_x_34058:
        /* <DEDUP_REMOVED lines=13> */
.L_x_34060:
[----:B------:R-:W-:Y:S05]  /*13fe0*/  BSYNC.RECONVERGENT B4 ;  /* 0x0000000000047941 */ /* 0x000fea0003800200 */
.L_x_34059:
        /* <DEDUP_REMOVED lines=61> */
.L_x_34057:
[----:B------:R-:W-:Y:S05]  /*143c0*/  BSYNC.RECONVERGENT B3 ;  /* 0x0000000000037941 */ /* 0x000fea0003800200 */
.L_x_34056:
        /* <DEDUP_REMOVED lines=9> */
.L_x_34055:
[----:B------:R-:W-:Y:S05]  /*14460*/  BSYNC.RECONVERGENT B2 ;  /* 0x0000000000027941 */ /* 0x000fea0003800200 */
.L_x_34054:
        /* <DEDUP_REMOVED lines=17> */
.L_x_34065:
        /* <DEDUP_REMOVED lines=13> */
.L_x_34067:
[----:B------:R-:W-:Y:S05]  /*14650*/  BSYNC.RECONVERGENT B4 ;  /* 0x0000000000047941 */ /* 0x000fea0003800200 */
.L_x_34066:
        /* <DEDUP_REMOVED lines=61> */
.L_x_34064:
[----:B------:R-:W-:Y:S05]  /*14a30*/  BSYNC.RECONVERGENT B3 ;  /* 0x0000000000037941 */ /* 0x000fea0003800200 */
.L_x_34063:
        /* <DEDUP_REMOVED lines=9> */
.L_x_34062:
[----:B------:R-:W-:Y:S05]  /*14ad0*/  BSYNC.RECONVERGENT B2 ;  /* 0x0000000000027941 */ /* 0x000fea0003800200 */
.L_x_34061:
        /* <DEDUP_REMOVED lines=16> */
.L_x_34070:
        /* <DEDUP_REMOVED lines=13> */
.L_x_34072:
[----:B------:R-:W-:Y:S05]  /*14cb0*/  BSYNC.RECONVERGENT B3 ;  /* 0x0000000000037941 */ /* 0x000fea0003800200 */
.L_x_34071:
        /* <DEDUP_REMOVED lines=61> */
.L_x_34069:
[----:B------:R-:W-:Y:S05]  /*15090*/  BSYNC.RECONVERGENT B2 ;  /* 0x0000000000027941 */ /* 0x000fea0003800200 */
.L_x_34068:
        /* <DEDUP_REMOVED lines=9> */
.L_x_34013:
[----:B------:R-:W-:Y:S05]  /*15130*/  BSYNC.RECONVERGENT B1 ;  /* 0x0000000000017941 */ /* 0x000fea0003800200 */
.L_x_33962:
        /* <DEDUP_REMOVED lines=27> */
.L_x_34074:
[----:B------:R-:W-:Y:S05]  /*152f0*/  BSYNC.RECONVERGENT B1 ;  /* 0x0000000000017941 */ /* 0x000fea0003800200 */
.L_x_34073:
[----:B------:R-:W-:Y:S01]  /*15300*/  VIADD R125, R125, 0x20 ;  /* 0x000000207d7d7836 */ /* 0x000fe20000000000 */
[----:B------:R-:W-:-:S07]  /*15310*/  IADD3 R119, PT, PT, R119, 0x20, RZ ;  /* 0x0000002077777810 */ /* 0x000fce0007ffe0ff */
.L_x_33959:
[----:B------:R-:W-:Y:S05]  /*15320*/  BSYNC.RECONVERGENT B0 ;  /* 0x0000000000007941 */ /* 0x000fea0003800200 */
.L_x_33958:
[----:B------:R-:W-:Y:S01]  /*15330*/  ISETP.GE.U32.AND P2, PT, R7, 0x80, PT ;  /* 0x000000800700780c */ /* 0x000fe20003f46070 */
[----:B------:R-:W-:Y:S03]  /*15340*/  BSSY.RECONVERGENT B0, `(.L_x_34075) ;  /* 0x00006c0000007945 */ /* 0x000fe60003800200 */
[----:B01----:R-:W-:-:S09]  /*15350*/  P2R R128, PR, RZ, 0x4 ;  /* 0x00000004ff807803 */ /* 0x003fd20000000000 */
[----:B------:R-:W-:Y:S05]  /*15360*/  @!P2 BRA `(.L_x_34076) ;  /* 0x0000006800f4a947 */ /* 0x000fea0003800000 */
[----:B------:R-:W-:Y:S04]  /*15370*/  BSSY.RECONVERGENT B1, `(.L_x_34077) ;  /* 0x0000005000017945 */ /* 0x000fe80003800200 */
[----:B------:R-:W-:Y:S05]  /*15380*/  @!P1 BRA `(.L_x_34078) ;  /* 0x00000000000c9947 */ /* 0x000fea0003800000 */
[----:B------:R-:W0:Y:S02]  /*15390*/  LDC.64 R64, c[0x0][0x390] ;  /* 0x0000e400ff407b82 */ /* 0x000e240000000a00 */
[----:B0-----:R-:W-:-:S06]  /*153a0*/  IMAD.WIDE.U32 R64, R119, 0x10, R64 ;  /* 0x0000001077407825 */ /* 0x001fcc00078e0040 */
[----:B------:R-:W5:Y:S02]  /*153b0*/  LDG.E.128 R64, desc[UR6][R64.64] ;  /* 0x0000000640407981 */ /* 0x000f64000c1e1d00 */
.L_x_34078:
[----:B------:R-:W-:Y:S05]  /*153c0*/  BSYNC.RECONVERGENT B1 ;  /* 0x0000000000017941 */ /* 0x000fea0003800200 */
.L_x_34077:
        /* <DEDUP_REMOVED lines=29> */
.L_x_34085:
        /* <DEDUP_REMOVED lines=13> */
.L_x_34087:
[----:B------:R-:W-:Y:S05]  /*15670*/  BSYNC.RECONVERGENT B4 ;  /* 0x0000000000047941 */ /* 0x000fea0003800200 */
.L_x_34086:
        /* <DEDUP_REMOVED lines=57> */
[----:B------:R-:W-:Y:S01]  /*15a10*/  HFMA2 R129, -RZ, RZ, 0, 0 ;  /* 0x00000000ff817431 */ /* 0x000fe200000001ff */
[----:B------:R-:W-:Y:S01]  /*15a20*/  LOP3.LUT R6, R133, R132, R135, 0x96, !PT ;  /* 0x0000008485067212 */ /* 0x000fe200078e9687 */
[----:B------:R-:W-:Y:S01]  /*15a30*/  IMAD.MOV.U32 R2, RZ, RZ, R4 ;  /* 0x000000ffff027224 */ /* 0x000fe200078e0004 */
[----:B------:R-:W-:-:S07]  /*15a40*/  MOV R132, R134 ;  /* 0x0000008600847202 */ /* 0x000fce0000000f00 */
.L_x_34084:
[----:B------:R-:W-:Y:S05]  /*15a50*/  BSYNC.RECONVERGENT B3 ;  /* 0x0000000000037941 */ /* 0x000fea0003800200 */
.L_x_34083:
        /* <DEDUP_REMOVED lines=10> */
.L_x_34082:
[----:B------:R-:W-:Y:S05]  /*15b00*/  BSYNC.RECONVERGENT B2 ;  /* 0x0000000000027941 */ /* 0x000fea0003800200 */
.L_x_34081:
        /* <DEDUP_REMOVED lines=20> */
.L_x_34092:
        /* <DEDUP_REMOVED lines=13> */
.L_x_34094:
[----:B------:R-:W-:Y:S05]  /*15d20*/  BSYNC.RECONVERGENT B4 ;  /* 0x0000000000047941 */ /* 0x000fea0003800200 */
.L_x_34093:
        /* <DEDUP_REMOVED lines=57> */
[----:B------:R-:W-:Y:S01]  /*160c0*/  MOV R2, R138 ;  /* 0x0000008a00027202 */ /* 0x000fe20000000f00 */
[----:B------:R-:W-:Y:S01]  /*160d0*/  IMAD.MOV.U32 R0, RZ, RZ, R134 ;  /* 0x000000ffff007224 */ /* 0x000fe200078e0086 */
[----:B------:R-:W-:Y:S02]  /*160e0*/  LOP3.LUT R6, R9, R4, R135, 0x96, !PT ;  /* 0x0000000409067212 */ /* 0x000fe400078e9687 */
[----:B------:R-:W-:-:S07]  /*160f0*/  MOV R4, R132 ;  /* 0x0000008400047202 */ /* 0x000fce0000000f00 */
.L_x_34091:
[----:B------:R-:W-:Y:S05]  /*16100*/  BSYNC.RECONVERGENT B3 ;  /* 0x0000000000037941 */ /* 0x000fea0003800200 */
.L_x_34090:
        /* <DEDUP_REMOVED lines=10> */
.L_x_34089:
[----:B------:R-:W-:Y:S05]  /*161b0*/  BSYNC.RECONVERGENT B2 ;  /* 0x0000000000027941 */ /* 0x000fea0003800200 */
.L_x_34088:
        /* <DEDUP_REMOVED lines=20> */
.L_x_34099:
        /* <DEDUP_REMOVED lines=13> */
.L_x_34101:
[----:B------:R-:W-:Y:S05]  /*163d0*/  BSYNC.RECONVERGENT B4 ;  /* 0x0000000000047941 */ /* 0x000fea0003800200 */
.L_x_34100:
        /* <DEDUP_REMOVED lines=57> */
[----:B------:R-:W-:Y:S02]  /*16770*/  HFMA2 R129, -RZ, RZ, 0, 0 ;  /* 0x00000000ff817431 */ /* 0x000fe400000001ff */
[----:B------:R-:W-:Y:S01]  /*16780*/  IMAD.MOV.U32 R2, RZ, RZ, R4 ;  /* 0x000000ffff027224 */ /* 0x000fe200078e0004 */
[----:B------:R-:W-:Y:S02]  /*16790*/  LOP3.LUT R6, R133, R132, R135, 0x96, !PT ;  /* 0x0000008485067212 */ /* 0x000fe400078e9687 */
[----:B------:R-:W-:-:S07]  /*167a0*/  MOV R4, R134 ;  /* 0x0000008600047202 */ /* 0x000fce0000000f00 */
.L_x_34098:
[----:B------:R-:W-:Y:S05]  /*167b0*/  BSYNC.RECONVERGENT B3 ;  /* 0x0000000000037941 */ /* 0x000fea0003800200 */
.L_x_34097:
        /* <DEDUP_REMOVED lines=10> */
.L_x_34096:
[----:B------:R-:W-:Y:S05]  /*16860*/  BSYNC.RECONVERGENT B2 ;  /* 0x0000000000027941 */ /* 0x000fea0003800200 */
.L_x_34095:
        /* <DEDUP_REMOVED lines=20> */
.L_x_34106:
        /* <DEDUP_REMOVED lines=13> */
.L_x_34108:
[----:B------:R-:W-:Y:S05]  /*16a80*/  BSYNC.RECONVERGENT B4 ;  /* 0x0000000000047941 */ /* 0x000fea0003800200 */
.L_x_34107:
        /* <DEDUP_REMOVED lines=61> */
.L_x_34105:
[----:B------:R-:W-:Y:S05]  /*16e60*/  BSYNC.RECONVERGENT B3 ;  /* 0x0000000000037941 */ /* 0x000fea0003800200 */
.L_x_34104:
        /* <DEDUP_REMOVED lines=10> */
.L_x_34103:
[----:B------:R-:W-:Y:S05]  /*16f10*/  BSYNC.RECONVERGENT B2 ;  /* 0x0000000000027941 */ /* 0x000fea0003800200 */
.L_x_34102:
        /* <DEDUP_REMOVED lines=20> */
.L_x_34113:
        /* <DEDUP_REMOVED lines=13> */
.L_x_34115:
[----:B------:R-:W-:Y:S05]  /*17130*/  BSYNC.RECONVERGENT B4 ;  /* 0x0000000000047941 */ /* 0x000fea0003800200 */
.L_x_34114:
        /* <DEDUP_REMOVED lines=61> */
.L_x_34112:
[----:B------:R-:W-:Y:S05]  /*17510*/  BSYNC.RECONVERGENT B3 ;  /* 0x0000000000037941 */ /* 0x000fea0003800200 */
.L_x_34111:
        /* <DEDUP_REMOVED lines=10> */
.L_x_34110:
[----:B------:R-:W-:Y:S05]  /*175c0*/  BSYNC.RECONVERGENT B2 ;  /* 0x0000000000027941 */ /* 0x000fea0003800200 */
.L_x_34109:
        /* <DEDUP_REMOVED lines=20> */
.L_x_34120:
        /* <DEDUP_REMOVED lines=13> */
.L_x_34122:
[----:B------:R-:W-:Y:S05]  /*177e0*/  BSYNC.RECONVERGENT B4 ;  /* 0x0000000000047941 */ /* 0x000fea0003800200 */
.L_x_34121:
        /* <DEDUP_REMOVED lines=59> */
[----:B------:R-:W-:Y:S02]  /*17ba0*/  LOP3.LUT R6, R13, R132, R135, 0x96, !PT ;  /* 0x000000840d067212 */ /* 0x000fe400078e9687 */
[----:B------:R-:W-:-:S07]  /*17bb0*/  MOV R13, R4 ;  /* 0x00000004000d7202 */ /* 0x000fce0000000f00 */
.L_x_34119:
[----:B------:R-:W-:Y:S05]  /*17bc0*/  BSYNC.RECONVERGENT B3 ;  /* 0x0000000000037941 */ /* 0x000fea0003800200 */
.L_x_34118:
        /* <DEDUP_REMOVED lines=10> */
.L_x_34117:
[----:B------:R-:W-:Y:S05]  /*17c70*/  BSYNC.RECONVERGENT B2 ;  /* 0x0000000000027941 */ /* 0x000fea0003800200 */
.L_x_34116:
        /* <DEDUP_REMOVED lines=20> */
.L_x_34127:
        /* <DEDUP_REMOVED lines=13> */
.L_x_34129:
[----:B------:R-:W-:Y:S05]  /*17e90*/  BSYNC.RECONVERGENT B4 ;  /* 0x0000000000047941 */ /* 0x000fea0003800200 */
.L_x_34128:
        /* <DEDUP_REMOVED lines=61> */
.L_x_34126:
[----:B------:R-:W-:Y:S05]  /*18270*/  BSYNC.RECONVERGENT B3 ;  /* 0x0000000000037941 */ /* 0x000fea0003800200 */
.L_x_34125:
        /* <DEDUP_REMOVED lines=10> */
.L_x_34124:
[----:B------:R-:W-:Y:S05]  /*18320*/  BSYNC.RECONVERGENT B2 ;  /* 0x0000000000027941 */ /* 0x000fea0003800200 */
.L_x_34123:
        /* <DEDUP_REMOVED lines=19> */
.L_x_34133:
        /* <DEDUP_REMOVED lines=13> */
.L_x_34135:
[----:B------:R-:W-:Y:S05]  /*18530*/  BSYNC.RECONVERGENT B3 ;  /* 0x0000000000037941 */ /* 0x000fea0003800200 */
.L_x_34134:
        /* <DEDUP_REMOVED lines=59> */
[----:B------:R-:W-:-:S07]  /*188f0*/  HFMA2 R4, -RZ, RZ, 0, 0 ;  /* 0x00000000ff047431 */ /* 0x000fce00000001ff */
.L_x_34132:
[----:B------:R-:W-:Y:S05]  /*18900*/  BSYNC.RECONVERGENT B2 ;  /* 0x0000000000027941 */ /* 0x000fea0003800200 */
.L_x_34131:
        /* <DEDUP_REMOVED lines=11> */
.L_x_34080:
        /* <DEDUP_REMOVED lines=21> */
.L_x_34140:
        /* <DEDUP_REMOVED lines=13> */
.L_x_34142:
[----:B------:R-:W-:Y:S05]  /*18be0*/  BSYNC.RECONVERGENT B4 ;  /* 0x0000000000047941 */ /* 0x000fea0003800200 */
.L_x_34141:
        /* <DEDUP_REMOVED lines=60> */
.L_x_34139:
[----:B------:R-:W-:Y:S05]  /*18fb0*/  BSYNC.RECONVERGENT B3 ;  /* 0x0000000000037941 */ /* 0x000fea0003800200 */
.L_x_34138:
        /* <DEDUP_REMOVED lines=9> */
.L_x_34137:
[----:B------:R-:W-:Y:S05]  /*19050*/  BSYNC.RECONVERGENT B2 ;  /* 0x0000000000027941 */ /* 0x000fea0003800200 */
.L_x_34136:
        /* <DEDUP_REMOVED lines=17> */
.L_x_34147:
        /* <DEDUP_REMOVED lines=13> */
.L_x_34149:
[----:B------:R-:W-:Y:S05]  /*19240*/  BSYNC.RECONVERGENT B4 ;  /* 0x0000000000047941 */ /* 0x000fea0003800200 */
.L_x_34148:
        /* <DEDUP_REMOVED lines=61> */
.L_x_34146:
[----:B------:R-:W-:Y:S05]  /*19620*/  BSYNC.RECONVERGENT B3 ;  /* 0x0000000000037941 */ /* 0x000fea0003800200 */
.L_x_34145:
        /* <DEDUP_REMOVED lines=9> */
.L_x_34144:
[----:B------:R-:W-:Y:S05]  /*196c0*/  BSYNC.RECONVERGENT B2 ;  /* 0x0000000000027941 */ /* 0x000fea0003800200 */
.L_x_34143:
        /* <DEDUP_REMOVED lines=17> */
.L_x_34154:
        /* <DEDUP_REMOVED lines=13> */
.L_x_34156:
[----:B------:R-:W-:Y:S05]  /*198b0*/  BSYNC.RECONVERGENT B4 ;  /* 0x0000000000047941 */ /* 0x000fea0003800200 */
.L_x_34155:
        /* <DEDUP_REMOVED lines=61> */
.L_x_34153:
[----:B------:R-:W-:Y:S05]  /*19c90*/  BSYNC.RECONVERGENT B3 ;  /* 0x0000000000037941 */ /* 0x000fea0003800200 */
.L_x_34152:
        /* <DEDUP_REMOVED lines=9> */
.L_x_34151:
[----:B------:R-:W-:Y:S05]  /*19d30*/  BSYNC.RECONVERGENT B2 ;  /* 0x0000000000027941 */ /* 0x000fea0003800200 */
.L_x_34150:
        /* <DEDUP_REMOVED lines=17> */
.L_x_34161:
        /* <DEDUP_REMOVED lines=13> */
.L_x_34163:
[----:B------:R-:W-:Y:S05]  /*19f20*/  BSYNC.RECONVERGENT B4 ;  /* 0x0000000000047941 */ /* 0x000fea0003800200 */
.L_x_34162:
        /* <DEDUP_REMOVED lines=61> */
.L_x_34160:
[----:B------:R-:W-:Y:S05]  /*1a300*/  BSYNC.RECONVERGENT B3 ;  /* 0x0000000000037941 */ /* 0x000fea0003800200 */
.L_x_34159:
        /* <DEDUP_REMOVED lines=9> */
.L_x_34158:
[----:B------:R-:W-:Y:S05]  /*1a3a0*/  BSYNC.RECONVERGENT B2 ;  /* 0x0000000000027941 */ /* 0x000fea0003800200 */
.L_x_34157:
        /* <DEDUP_REMOVED lines=17> */
.L_x_34168:
        /* <DEDUP_REMOVED lines=13> */
.L_x_34170:
[----:B------:R-:W-:Y:S05]  /*1a590*/  BSYNC.RECONVERGENT B4 ;  /* 0x0000000000047941 */ /* 0x000fea0003800200 */
.L_x_34169:
        /* <DEDUP_REMOVED lines=61> */
.L_x_34167:
[----:B------:R-:W-:Y:S05]  /*1a970*/  BSYNC.RECONVERGENT B3 ;  /* 0x0000000000037941 */ /* 0x000fea0003800200 */
.L_x_34166:
        /* <DEDUP_REMOVED lines=9> */
.L_x_34165:
[----:B------:R-:W-:Y:S05]  /*1aa10*/  BSYNC.RECONVERGENT B2 ;  /* 0x0000000000027941 */ /* 0x000fea0003800200 */
.L_x_34164:
        /* <DEDUP_REMOVED lines=17> */
.L_x_34175:
        /* <DEDUP_REMOVED lines=13> */
.L_x_34177:
[----:B------:R-:W-:Y:S05]  /*1ac00*/  BSYNC.RECONVERGENT B4 ;  /* 0x0000000000047941 */ /* 0x000fea0003800200 */
.L_x_34176:
        /* <DEDUP_REMOVED lines=61> */
.L_x_34174:
[----:B------:R-:W-:Y:S05]  /*1afe0*/  BSYNC.RECONVERGENT B3 ;  /* 0x0000000000037941 */ /* 0x000fea0003800200 */
.L_x_34173:
        /* <DEDUP_REMOVED lines=9> */
.L_x_34172:
[----:B------:R-:W-:Y:S05]  /*1b080*/  BSYNC.RECONVERGENT B2 ;  /* 0x0000000000027941 */ /* 0x000fea0003800200 */
.L_x_34171:
        /* <DEDUP_REMOVED lines=17> */
.L_x_34182:
        /* <DEDUP_REMOVED lines=13> */
.L_x_34184:
[----:B------:R-:W-:Y:S05]  /*1b270*/  BSYNC.RECONVERGENT B4 ;  /* 0x0000000000047941 */ /* 0x000fea0003800200 */
.L_x_34183:
        /* <DEDUP_REMOVED lines=61> */
.L_x_34181:
[----:B------:R-:W-:Y:S05]  /*1b650*/  BSYNC.RECONVERGENT B3 ;  /* 0x0000000000037941 */ /* 0x000fea0003800200 */
.L_x_34180:
        /* <DEDUP_REMOVED lines=9> */
.L_x_34179:
[----:B------:R-:W-:Y:S05]  /*1b6f0*/  BSYNC.RECONVERGENT B2 ;  /* 0x0000000000027941 */ /* 0x000fea0003800200 */
.L_x_34178:
        /* <DEDUP_REMOVED lines=16> */
.L_x_34187:
        /* <DEDUP_REMOVED lines=13> */
.L_x_34189:
[----:B------:R-:W-:Y:S05]  /*1b8d0*/  BSYNC.RECONVERGENT B3 ;  /* 0x0000000000037941 */ /* 0x000fea0003800200 */
.L_x_34188:
        /* <DEDUP_REMOVED lines=61> */
.L_x_34186:
[----:B------:R-:W-:Y:S05]  /*1bcb0*/  BSYNC.RECONVERGENT B2 ;  /* 0x0000000000027941 */ /* 0x000fea0003800200 */
.L_x_34185:
        /* <DEDUP_REMOVED lines=9> */
.L_x_34130:
[----:B------:R-:W-:Y:S05]  /*1bd50*/  BSYNC.RECONVERGENT B1 ;  /* 0x0000000000017941 */ /* 0x000fea0003800200 */
.L_x_34079:
        /* <DEDUP_REMOVED lines=27> */
.L_x_34191:
[----:B------:R-:W-:Y:S05]  /*1bf10*/  BSYNC.RECONVERGENT B1 ;  /* 0x0000000000017941 */ /* 0x000fea0003800200 */
.L_x_34190:
[----:B------:R-:W-:Y:S01]  /*1bf20*/  VIADD R125, R125, 0x20 ;  /* 0x000000207d7d7836 */ /* 0x000fe20000000000 */
[----:B------:R-:W-:-:S07]  /*1bf30*/  IADD3 R119, PT, PT, R119, 0x20, RZ ;  /* 0x0000002077777810 */ /* 0x000fce0007ffe0ff */
.L_x_34076:
[----:B------:R-:W-:Y:S05]  /*1bf40*/  BSYNC.RECONVERGENT B0 ;  /* 0x0000000000007941 */ /* 0x000fea0003800200 */
.L_x_34075:
        /* <DEDUP_REMOVED lines=9> */
.L_x_34195:
[----:B------:R-:W-:Y:S05]  /*1bfe0*/  BSYNC.RECONVERGENT B1 ;  /* 0x0000000000017941 */ /* 0x000fea0003800200 */
.L_x_34194:
        /* <DEDUP_REMOVED lines=29> */
.L_x_34202:
        /* <DEDUP_REMOVED lines=13> */
.L_x_34204:
[----:B------:R-:W-:Y:S05]  /*1c290*/  BSYNC.RECONVERGENT B4 ;  /* 0x0000000000047941 */ /* 0x000fea0003800200 */
.L_x_34203:
        /* <DEDUP_REMOVED lines=60> */
.L_x_34201:
[----:B------:R-:W-:Y:S05]  /*1c660*/  BSYNC.RECONVERGENT B3 ;  /* 0x0000000000037941 */ /* 0x000fea0003800200 */
.L_x_34200:
        /* <DEDUP_REMOVED lines=10> */
.L_x_34199:
[----:B------:R-:W-:Y:S05]  /*1c710*/  BSYNC.RECONVERGENT B2 ;  /* 0x0000000000027941 */ /* 0x000fea0003800200 */
.L_x_34198:
        /* <DEDUP_REMOVED lines=20> */
.L_x_34209:
        /* <DEDUP_REMOVED lines=13> */
.L_x_34211:
[----:B------:R-:W-:Y:S05]  /*1c930*/  BSYNC.RECONVERGENT B4 ;  /* 0x0000000000047941 */ /* 0x000fea0003800200 */
.L_x_34210:
        /* <DEDUP_REMOVED lines=60> */
.L_x_34208:
[----:B------:R-:W-:Y:S05]  /*1cd00*/  BSYNC.RECONVERGENT B3 ;  /* 0x0000000000037941 */ /* 0x000fea0003800200 */
.L_x_34207:
        /* <DEDUP_REMOVED lines=10> */
.L_x_34206:
[----:B------:R-:W-:Y:S05]  /*1cdb0*/  BSYNC.RECONVERGENT B2 ;  /* 0x0000000000027941 */ /* 0x000fea0003800200 */
.L_x_34205:
        /* <DEDUP_REMOVED lines=20> */
.L_x_34216:
        /* <DEDUP_REMOVED lines=13> */
.L_x_34218:
[----:B------:R-:W-:Y:S05]  /*1cfd0*/  BSYNC.RECONVERGENT B4 ;  /* 0x0000000000047941 */ /* 0x000fea0003800200 */
.L_x_34217:
        /* <DEDUP_REMOVED lines=60> */
[----:B------:R-:W-:-:S07]  /*1d3a0*/  MOV R0, R132 ;  /* 0x0000008400007202 */ /* 0x000fce0000000f00 */
.L_x_34215:
[----:B------:R-:W-:Y:S05]  /*1d3b0*/  BSYNC.RECONVERGENT B3 ;  /* 0x0000000000037941 */ /* 0x000fea0003800200 */
.L_x_34214:
        /* <DEDUP_REMOVED lines=10> */
.L_x_34213:
[----:B------:R-:W-:Y:S05]  /*1d460*/  BSYNC.RECONVERGENT B2 ;  /* 0x0000000000027941 */ /* 0x000fea0003800200 */
.L_x_34212:
        /* <DEDUP_REMOVED lines=20> */
.L_x_34223:
        /* <DEDUP_REMOVED lines=13> */
.L_x_34225:
[----:B------:R-:W-:Y:S05]  /*1d680*/  BSYNC.RECONVERGENT B4 ;  /* 0x0000000000047941 */ /* 0x000fea0003800200 */
.L_x_34224:
        /* <DEDUP_REMOVED lines=56> */
[----:B------:R-:W-:-:S05]  /*1da10*/  VIADD R11, R131, 0x96a522ad ;  /* 0x96a522ad830b7836 */ /* 0x000fca0000000000 */
[----:B------:R-:W-:Y:S01]  /*1da20*/  LOP3.LUT R6, R11, R4, R133, 0x96, !PT ;  /* 0x000000040b067212 */ /* 0x000fe200078e9685 */
[----:B------:R-:W-:Y:S02]  /*1da30*/  HFMA2 R4, -RZ, RZ, 0, 0 ;  /* 0x00000000ff047431 */ /* 0x000fe400000001ff */
[----:B------:R-:W-:-:S07]  /*1da40*/  IMAD.MOV.U32 R11, RZ, RZ, R0 ;  /* 0x000000ffff0b7224 */ /* 0x000fce00078e0000 */
.L_x_34222:
[----:B------:R-:W-:Y:S05]  /*1da50*/  BSYNC.RECONVERGENT B3 ;  /* 0x0000000000037941 */ /* 0x000fea0003800200 */
.L_x_34221:
        /* <DEDUP_REMOVED lines=10> */
.L_x_34220:
[----:B------:R-:W-:Y:S05]  /*1db00*/  BSYNC.RECONVERGENT B2 ;  /* 0x0000000000027941 */ /* 0x000fea0003800200 */
.L_x_34219:
        /* <DEDUP_REMOVED lines=20> */
.L_x_34230:
        /* <DEDUP_REMOVED lines=13> */
.L_x_34232:
[----:B------:R-:W-:Y:S05]  /*1dd20*/  BSYNC.RECONVERGENT B4 ;  /* 0x0000000000047941 */ /* 0x000fea0003800200 */
.L_x_34231:
        /* <DEDUP_REMOVED lines=61> */
.L_x_34229:
[----:B------:R-:W-:Y:S05]  /*1e100*/  BSYNC.RECONVERGENT B3 ;  /* 0x0000000000037941 */ /* 0x000fea0003800200 */
.L_x_34228:
        /* <DEDUP_REMOVED lines=10> */
.L_x_34227:
[----:B------:R-:W-:Y:S05]  /*1e1b0*/  BSYNC.RECONVERGENT B2 ;  /* 0x0000000000027941 */ /* 0x000fea0003800200 */
.L_x_34226:
        /* <DEDUP_REMOVED lines=20> */
.L_x_34237:
        /* <DEDUP_REMOVED lines=13> */
.L_x_34239:
[----:B------:R-:W-:Y:S05]  /*1e3d0*/  BSYNC.RECONVERGENT B4 ;  /* 0x0000000000047941 */ /* 0x000fea0003800200 */
.L_x_34238:
        /* <DEDUP_REMOVED lines=60> */
.L_x_34236:
[----:B------:R-:W-:Y:S05]  /*1e7a0*/  BSYNC.RECONVERGENT B3 ;  /* 0x0000000000037941 */ /* 0x000fea0003800200 */
.L_x_34235:
        /* <DEDUP_REMOVED lines=10> */
.L_x_34234:
[----:B------:R-:W-:Y:S05]  /*1e850*/  BSYNC.RECONVERGENT B2 ;  /* 0x0000000000027941 */ /* 0x000fea0003800200 */
.L_x_34233:
        /* <DEDUP_REMOVED lines=20> */
.L_x_34244:
        /* <DEDUP_REMOVED lines=13> */
.L_x_34246:
[----:B------:R-:W-:Y:S05]  /*1ea70*/  BSYNC.RECONVERGENT B4 ;  /* 0x0000000000047941 */ /* 0x000fea0003800200 */
.L_x_34245:
        /* <DEDUP_REMOVED lines=61> */
.L_x_34243:
[----:B------:R-:W-:Y:S05]  /*1ee50*/  BSYNC.RECONVERGENT B3 ;  /* 0x0000000000037941 */ /* 0x000fea0003800200 */
.L_x_34242:
        /* <DEDUP_REMOVED lines=10> */
.L_x_34241:
[----:B------:R-:W-:Y:S05]  /*1ef00*/  BSYNC.RECONVERGENT B2 ;  /* 0x0000000000027941 */ /* 0x000fea0003800200 */
.L_x_34240:
        /* <DEDUP_REMOVED lines=19> */
.L_x_34250:
        /* <DEDUP_REMOVED lines=13> */
.L_x_34252:
[----:B------:R-:W-:Y:S05]  /*1f110*/  BSYNC.RECONVERGENT B3 ;  /* 0x0000000000037941 */ /* 0x000fea0003800200 */
.L_x_34251:
        /* <DEDUP_REMOVED lines=60> */
.L_x_34249:
[----:B------:R-:W-:Y:S05]  /*1f4e0*/  BSYNC.RECONVERGENT B2 ;  /* 0x0000000000027941 */ /* 0x000fea0003800200 */
.L_x_34248:
        /* <DEDUP_REMOVED lines=11> */
.L_x_34197:
        /* <DEDUP_REMOVED lines=21> */
.L_x_34257:
        /* <DEDUP_REMOVED lines=13> */
.L_x_34259:
[----:B------:R-:W-:Y:S05]  /*1f7c0*/  BSYNC.RECONVERGENT B4 ;  /* 0x0000000000047941 */ /* 0x000fea0003800200 */
.L_x_34258:
        /* <DEDUP_REMOVED lines=40> */
[C---:B------:R-:W-:Y:S01]  /*1fa50*/  VIADD R105, R131.reuse, 0xdb3d7428 ;  /* 0xdb3d742883697836 */ /* 0x040fe20000000000 */
        /* <DEDUP_REMOVED lines=19> */
.L_x_34256:
[----:B------:R-:W-:Y:S05]  /*1fb90*/  BSYNC.RECONVERGENT B3 ;  /* 0x0000000000037941 */ /* 0x000fea0003800200 */
.L_x_34255:
        /* <DEDUP_REMOVED lines=9> */
.L_x_34254:
[----:B------:R-:W-:Y:S05]  /*1fc30*/  BSYNC.RECONVERGENT B2 ;  /* 0x0000000000027941 */ /* 0x000fea0003800200 */
.L_x_34253:
        /* <DEDUP_REMOVED lines=17> */
.L_x_34264:
        /* <DEDUP_REMOVED lines=13> */
.L_x_34266:
[----:B------:R-:W-:Y:S05]  /*1fe20*/  BSYNC.RECONVERGENT B4 ;  /* 0x0000000000047941 */ /* 0x000fea0003800200 */
.L_x_34265:
        /* <DEDUP_REMOVED lines=61> */
.L_x_34263:
[----:B------:R-:W-:Y:S05]  /*20200*/  BSYNC.RECONVERGENT B3 ;  /* 0x0000000000037941 */ /* 0x000fea0003800200 */
.L_x_34262:
        /* <DEDUP_REMOVED lines=9> */
.L_x_34261:
[----:B------:R-:W-:Y:S05]  /*202a0*/  BSYNC.RECONVERGENT B2 ;  /* 0x0000000000027941 */ /* 0x000fea0003800200 */
.L_x_34260:
        /* <DEDUP_REMOVED lines=17> */
.L_x_34271:
        /* <DEDUP_REMOVED lines=13> */
.L_x_34273:
[----:B------:R-:W-:Y:S05]  /*20490*/  BSYNC.RECONVERGENT B4 ;  /* 0x0000000000047941 */ /* 0x000fea0003800200 */
.L_x_34272:
        /* <DEDUP_REMOVED lines=61> */
.L_x_34270:
[----:B------:R-:W-:Y:S05]  /*20870*/  BSYNC.RECONVERGENT B3 ;  /* 0x0000000000037941 */ /* 0x000fea0003800200 */
.L_x_34269:
        /* <DEDUP_REMOVED lines=9> */
.L_x_34268:
[----:B------:R-:W-:Y:S05]  /*20910*/  BSYNC.RECONVERGENT B2 ;  /* 0x0000000000027941 */ /* 0x000fea0003800200 */
.L_x_34267:
        /* <DEDUP_REMOVED lines=17> */
.L_x_34278:
        /* <DEDUP_REMOVED lines=13> */
.L_x_34280:
[----:B------:R-:W-:Y:S05]  /*20b00*/  BSYNC.RECONVERGENT B4 ;  /* 0x0000000000047941 */ /* 0x000fea0003800200 */
.L_x_34279:
        /* <DEDUP_REMOVED lines=61> */
.L_x_34277:
[----:B------:R-:W-:Y:S05]  /*20ee0*/  BSYNC.RECONVERGENT B3 ;  /* 0x0000000000037941 */ /* 0x000fea0003800200 */
.L_x_34276:
        /* <DEDUP_REMOVED lines=8> */
[----:B------:R-:W-:-:S07]  /*20f70*/  SEL R11, RZ, 0x1, P2 ;  /* 0x00000001ff0b7807 */ /* 0x000fce0001000000 */
.L_x_34275:
[----:B------:R-:W-:Y:S05]  /*20f80*/  BSYNC.RECONVERGENT B2 ;  /* 0x0000000000027941 */ /* 0x000fea0003800200 */
.L_x_34274:
        /* <DEDUP_REMOVED lines=17> */
.L_x_34285:
        /* <DEDUP_REMOVED lines=13> */
.L_x_34287:
[----:B------:R-:W-:Y:S05]  /*21170*/  BSYNC.RECONVERGENT B4 ;  /* 0x0000000000047941 */ /* 0x000fea0003800200 */
.L_x_34286:
        /* <DEDUP_REMOVED lines=61> */
.L_x_34284:
[----:B------:R-:W-:Y:S05]  /*21550*/  BSYNC.RECONVERGENT B3 ;  /* 0x0000000000037941 */ /* 0x000fea0003800200 */
.L_x_34283:
        /* <DEDUP_REMOVED lines=9> */
.L_x_34282:
[----:B------:R-:W-:Y:S05]  /*215f0*/  BSYNC.RECONVERGENT B2 ;  /* 0x0000000000027941 */ /* 0x000fea0003800200 */
.L_x_34281:
        /* <DEDUP_REMOVED lines=17> */
.L_x_34292:
        /* <DEDUP_REMOVED lines=13> */
.L_x_34294:
[----:B------:R-:W-:Y:S05]  /*217e0*/  BSYNC.RECONVERGENT B4 ;  /* 0x0000000000047941 */ /* 0x000fea0003800200 */
.L_x_34293:
        /* <DEDUP_REMOVED lines=61> */
.L_x_34291:
[----:B------:R-:W-:Y:S05]  /*21bc0*/  BSYNC.RECONVERGENT B3 ;  /* 0x0000000000037941 */ /* 0x000fea0003800200 */
.L_x_34290:
        /* <DEDUP_REMOVED lines=9> */
.L_x_34289:
[----:B------:R-:W-:Y:S05]  /*21c60*/  BSYNC.RECONVERGENT B2 ;  /* 0x0000000000027941 */ /* 0x000fea0003800200 */
.L_x_34288:
        /* <DEDUP_REMOVED lines=17> */
.L_x_34299:
        /* <DEDUP_REMOVED lines=13> */
.L_x_34301:
[----:B------:R-:W-:Y:S05]  /*21e50*/  BSYNC.RECONVERGENT B4 ;  /* 0x0000000000047941 */ /* 0x000fea0003800200 */
.L_x_34300:
        /* <DEDUP_REMOVED lines=61> */
.L_x_34298:
[----:B------:R-:W-:Y:S05]  /*22230*/  BSYNC.RECONVERGENT B3 ;  /* 0x0000000000037941 */ /* 0x000fea0003800200 */
.L_x_34297:
        /* <DEDUP_REMOVED lines=9> */
.L_x_34296:
[----:B------:R-:W-:Y:S05]  /*222d0*/  BSYNC.RECONVERGENT B2 ;  /* 0x0000000000027941 */ /* 0x000fea0003800200 */
.L_x_34295:
        /* <DEDUP_REMOVED lines=16> */
.L_x_34304:
        /* <DEDUP_REMOVED lines=13> */
.L_x_34306:
[----:B------:R-:W-:Y:S05]  /*224b0*/  BSYNC.RECONVERGENT B3 ;  /* 0x0000000000037941 */ /* 0x000fea0003800200 */
.L_x_34305:
        /* <DEDUP_REMOVED lines=61> */
.L_x_34303:
[----:B------:R-:W-:Y:S05]  /*22890*/  BSYNC.RECONVERGENT B2 ;  /* 0x0000000000027941 */ /* 0x000fea0003800200 */
.L_x_34302:
        /* <DEDUP_REMOVED lines=9> */
.L_x_34247:
[----:B------:R-:W-:Y:S05]  /*22930*/  BSYNC.RECONVERGENT B1 ;  /* 0x0000000000017941 */ /* 0x000fea0003800200 */
.L_x_34196:
        /* <DEDUP_REMOVED lines=27> */
.L_x_34308:
[----:B------:R-:W-:Y:S05]  /*22af0*/  BSYNC.RECONVERGENT B1 ;  /* 0x0000000000017941 */ /* 0x000fea0003800200 */
.L_x_34307:
[----:B------:R-:W-:Y:S01]  /*22b00*/  VIADD R125, R125, 0x20 ;  /* 0x000000207d7d7836 */ /* 0x000fe20000000000 */
[----:B------:R-:W-:-:S07]  /*22b10*/  IADD3 R119, PT, PT, R119, 0x20, RZ ;  /* 0x0000002077777810 */ /* 0x000fce0007ffe0ff */
.L_x_34193:
[----:B------:R-:W-:Y:S05]  /*22b20*/  BSYNC.RECONVERGENT B0 ;  /* 0x0000000000007941 */ /* 0x000fea0003800200 */
.L_x_34192:
        /* <DEDUP_REMOVED lines=9> */
.L_x_34312:
[----:B------:R-:W-:Y:S05]  /*22bc0*/  BSYNC.RECONVERGENT B1 ;  /* 0x0000000000017941 */ /* 0x000fea0003800200 */
.L_x_34311:
        /* <DEDUP_REMOVED lines=29> */
.L_x_34319:
        /* <DEDUP_REMOVED lines=13> */
.L_x_34321:
[----:B------:R-:W-:Y:S05]  /*22e70*/  BSYNC.RECONVERGENT B4 ;  /* 0x0000000000047941 */ /* 0x000fea0003800200 */
.L_x_34320:
        /* <DEDUP_REMOVED lines=61> */
.L_x_34318:
[----:B------:R-:W-:Y:S05]  /*23250*/  BSYNC.RECONVERGENT B3 ;  /* 0x0000000000037941 */ /* 0x000fea0003800200 */
.L_x_34317:
        /* <DEDUP_REMOVED lines=10> */
.L_x_34316:
[----:B------:R-:W-:Y:S05]  /*23300*/  BSYNC.RECONVERGENT B2 ;  /* 0x0000000000027941 */ /* 0x000fea0003800200 */
.L_x_34315:
        /* <DEDUP_REMOVED lines=20> */
.L_x_34326:
        /* <DEDUP_REMOVED lines=13> */
.L_x_34328:
[----:B------:R-:W-:Y:S05]  /*23520*/  BSYNC.RECONVERGENT B4 ;  /* 0x0000000000047941 */ /* 0x000fea0003800200 */
.L_x_34327:
        /* <DEDUP_REMOVED lines=59> */
[----:B------:R-:W-:-:S07]  /*238e0*/  HFMA2 R4, -RZ, RZ, 0, 0 ;  /* 0x00000000ff047431 */ /* 0x000fce00000001ff */
.L_x_34325:
[----:B------:R-:W-:Y:S05]  /*238f0*/  BSYNC.RECONVERGENT B3 ;  /* 0x0000000000037941 */ /* 0x000fea0003800200 */
.L_x_34324:
        /* <DEDUP_REMOVED lines=10> */
.L_x_34323:
[----:B------:R-:W-:Y:S05]  /*239a0*/  BSYNC.RECONVERGENT B2 ;  /* 0x0000000000027941 */ /* 0x000fea0003800200 */
.L_x_34322:
        /* <DEDUP_REMOVED lines=20> */
.L_x_34333:
        /* <DEDUP_REMOVED lines=13> */
.L_x_34335:
[----:B------:R-:W-:Y:S05]  /*23bc0*/  BSYNC.RECONVERGENT B4 ;  /* 0x0000000000047941 */ /* 0x000fea0003800200 */
.L_x_34334:
        /* <DEDUP_REMOVED lines=61> */
.L_x_34332:
[----:B------:R-:W-:Y:S05]  /*23fa0*/  BSYNC.RECONVERGENT B3 ;  /* 0x0000000000037941 */ /* 0x000fea0003800200 */
.L_x_34331:
        /* <DEDUP_REMOVED lines=10> */
.L_x_34330:
[----:B------:R-:W-:Y:S05]  /*24050*/  BSYNC.RECONVERGENT B2 ;  /* 0x0000000000027941 */ /* 0x000fea0003800200 */
.L_x_34329:
        /* <DEDUP_REMOVED lines=20> */
.L_x_34340:
        /* <DEDUP_REMOVED lines=13> */
.L_x_34342:
[----:B------:R-:W-:Y:S05]  /*24270*/  BSYNC.RECONVERGENT B4 ;  /* 0x0000000000047941 */ /* 0x000fea0003800200 */
.L_x_34341:
        /* <DEDUP_REMOVED lines=60> */
.L_x_34339:
[----:B------:R-:W-:Y:S05]  /*24640*/  BSYNC.RECONVERGENT B3 ;  /* 0x0000000000037941 */ /* 0x000fea0003800200 */
.L_x_34338:
        /* <DEDUP_REMOVED lines=10> */
.L_x_34337:
[----:B------:R-:W-:Y:S05]  /*246f0*/  BSYNC.RECONVERGENT B2 ;  /* 0x0000000000027941 */ /* 0x000fea0003800200 */
.L_x_34336:
        /* <DEDUP_REMOVED lines=20> */
.L_x_34347:
        /* <DEDUP_REMOVED lines=13> */
.L_x_34349:
[----:B------:R-:W-:Y:S05]  /*24910*/  BSYNC.RECONVERGENT B4 ;  /* 0x0000000000047941 */ /* 0x000fea0003800200 */
.L_x_34348:
        /* <DEDUP_REMOVED lines=61> */
.L_x_34346:
[----:B------:R-:W-:Y:S05]  /*24cf0*/  BSYNC.RECONVERGENT B3 ;  /* 0x0000000000037941 */ /* 0x000fea0003800200 */
.L_x_34345:
        /* <DEDUP_REMOVED lines=10> */
.L_x_34344:
[----:B------:R-:W-:Y:S05]  /*24da0*/  BSYNC.RECONVERGENT B2 ;  /* 0x0000000000027941 */ /* 0x000fea0003800200 */
.L_x_34343:
        /* <DEDUP_REMOVED lines=20> */
.L_x_34354:
        /* <DEDUP_REMOVED lines=13> */
.L_x_34356:
[----:B------:R-:W-:Y:S05]  /*24fc0*/  BSYNC.RECONVERGENT B4 ;  /* 0x0000000000047941 */ /* 0x000fea0003800200 */
.L_x_34355:
        /* <DEDUP_REMOVED lines=60> */
.L_x_34353:
[----:B------:R-:W-:Y:S05]  /*25390*/  BSYNC.RECONVERGENT B3 ;  /* 0x0000000000037941 */ /* 0x000fea0003800200 */
.L_x_34352:
        /* <DEDUP_REMOVED lines=10> */
.L_x_34351:
[----:B------:R-:W-:Y:S05]  /*25440*/  BSYNC.RECONVERGENT B2 ;  /* 0x0000000000027941 */ /* 0x000fea0003800200 */
.L_x_34350:
        /* <DEDUP_REMOVED lines=20> */
.L_x_34361:
        /* <DEDUP_REMOVED lines=13> */
.L_x_34363:
[----:B------:R-:W-:Y:S05]  /*25660*/  BSYNC.RECONVERGENT B4 ;  /* 0x0000000000047941 */ /* 0x000fea0003800200 */
.L_x_34362:
        /* <DEDUP_REMOVED lines=61> */
.L_x_34360:
[----:B------:R-:W-:Y:S05]  /*25a40*/  BSYNC.RECONVERGENT B3 ;  /* 0x0000000000037941 */ /* 0x000fea0003800200 */
.L_x_34359:
        /* <DEDUP_REMOVED lines=10> */
.L_x_34358:
[----:B------:R-:W-:Y:S05]  /*25af0*/  BSYNC.RECONVERGENT B2 ;  /* 0x0000000000027941 */ /* 0x000fea0003800200 */
.L_x_34357:
        /* <DEDUP_REMOVED lines=19> */
.L_x_34367:
        /* <DEDUP_REMOVED lines=13> */
.L_x_34369:
[----:B------:R-:W-:Y:S05]  /*25d00*/  BSYNC.RECONVERGENT B3 ;  /* 0x0000000000037941 */ /* 0x000fea0003800200 */
.L_x_34368:
        /* <DEDUP_REMOVED lines=61> */
.L_x_34366:
[----:B------:R-:W-:Y:S05]  /*260e0*/  BSYNC.RECONVERGENT B2 ;  /* 0x0000000000027941 */ /* 0x000fea0003800200 */
.L_x_34365:
        /* <DEDUP_REMOVED lines=11> */
.L_x_34314:
        /* <DEDUP_REMOVED lines=21> */
.L_x_34374:
        /* <DEDUP_REMOVED lines=13> */
.L_x_34376:
[----:B------:R-:W-:Y:S05]  /*263c0*/  BSYNC.RECONVERGENT B4 ;  /* 0x0000000000047941 */ /* 0x000fea0003800200 */
.L_x_34375:
        /* <DEDUP_REMOVED lines=59> */
[----:B------:R-:W-:Y:S02]  /*26780*/  LOP3.LUT R6, R111, R108, R113, 0x96, !PT ;  /* 0x0000006c6f067212 */ /* 0x000fe400078e9671 */
[----:B------:R-:W-:-:S07]  /*26790*/  MOV R118, R112 ;  /* 0x0000007000767202 */ /* 0x000fce0000000f00 */
.L_x_34373:
[----:B------:R-:W-:Y:S05]  /*267a0*/  BSYNC.RECONVERGENT B3 ;  /* 0x0000000000037941 */ /* 0x000fea0003800200 */
.L_x_34372:
        /* <DEDUP_REMOVED lines=9> */
.L_x_34371:
[----:B------:R-:W-:Y:S05]  /*26840*/  BSYNC.RECONVERGENT B2 ;  /* 0x0000000000027941 */ /* 0x000fea0003800200 */
.L_x_34370:
        /* <DEDUP_REMOVED lines=17> */
.L_x_34381:
        /* <DEDUP_REMOVED lines=13> */
.L_x_34383:
[----:B------:R-:W-:Y:S05]  /*26a30*/  BSYNC.RECONVERGENT B4 ;  /* 0x0000000000047941 */ /* 0x000fea0003800200 */
.L_x_34382:
        /* <DEDUP_REMOVED lines=61> */
.L_x_34380:
[----:B------:R-:W-:Y:S05]  /*26e10*/  BSYNC.RECONVERGENT B3 ;  /* 0x0000000000037941 */ /* 0x000fea0003800200 */
.L_x_34379:
        /* <DEDUP_REMOVED lines=9> */
.L_x_34378:
[----:B------:R-:W-:Y:S05]  /*26eb0*/  BSYNC.RECONVERGENT B2 ;  /* 0x0000000000027941 */ /* 0x000fea0003800200 */
.L_x_34377:
        /* <DEDUP_REMOVED lines=17> */
.L_x_34388:
        /* <DEDUP_REMOVED lines=13> */
.L_x_34390:
[----:B------:R-:W-:Y:S05]  /*270a0*/  BSYNC.RECONVERGENT B4 ;  /* 0x0000000000047941 */ /* 0x000fea0003800200 */
.L_x_34389:
        /* <DEDUP_REMOVED lines=61> */
.L_x_34387:
[----:B------:R-:W-:Y:S05]  /*27480*/  BSYNC.RECONVERGENT B3 ;  /* 0x0000000000037941 */ /* 0x000fea0003800200 */
.L_x_34386:
        /* <DEDUP_REMOVED lines=9> */
.L_x_34385:
[----:B------:R-:W-:Y:S05]  /*27520*/  BSYNC.RECONVERGENT B2 ;  /* 0x0000000000027941 */ /* 0x000fea0003800200 */
.L_x_34384:
        /* <DEDUP_REMOVED lines=17> */
.L_x_34395:
        /* <DEDUP_REMOVED lines=13> */
.L_x_34397:
[----:B------:R-:W-:Y:S05]  /*27710*/  BSYNC.RECONVERGENT B4 ;  /* 0x0000000000047941 */ /* 0x000fea0003800200 */
.L_x_34396:
        /* <DEDUP_REMOVED lines=61> */
.L_x_34394:
[----:B------:R-:W-:Y:S05]  /*27af0*/  BSYNC.RECONVERGENT B3 ;  /* 0x0000000000037941 */ /* 0x000fea0003800200 */
.L_x_34393:
        /* <DEDUP_REMOVED lines=9> */
.L_x_34392:
[----:B------:R-:W-:Y:S05]  /*27b90*/  BSYNC.RECONVERGENT B2 ;  /* 0x0000000000027941 */ /* 0x000fea0003800200 */
.L_x_34391:
        /* <DEDUP_REMOVED lines=17> */
.L_x_34402:
        /* <DEDUP_REMOVED lines=13> */
.L_x_34404:
[----:B------:R-:W-:Y:S05]  /*27d80*/  BSYNC.RECONVERGENT B4 ;  /* 0x0000000000047941 */ /* 0x000fea0003800200 */
.L_x_34403:
        /* <DEDUP_REMOVED lines=61> */
.L_x_34401:
[----:B------:R-:W-:Y:S05]  /*28160*/  BSYNC.RECONVERGENT B3 ;  /* 0x0000000000037941 */ /* 0x000fea0003800200 */
.L_x_34400:
        /* <DEDUP_REMOVED lines=9> */
.L_x_34399:
[----:B------:R-:W-:Y:S05]  /*28200*/  BSYNC.RECONVERGENT B2 ;  /* 0x0000000000027941 */ /* 0x000fea0003800200 */
.L_x_34398:
        /* <DEDUP_REMOVED lines=17> */
.L_x_34409:
        /* <DEDUP_REMOVED lines=13> */
.L_x_34411:
[----:B------:R-:W-:Y:S05]  /*283f0*/  BSYNC.RECONVERGENT B4 ;  /* 0x0000000000047941 */ /* 0x000fea0003800200 */
.L_x_34410:
        /* <DEDUP_REMOVED lines=61> */
.L_x_34408:
[----:B------:R-:W-:Y:S05]  /*287d0*/  BSYNC.RECONVERGENT B3 ;  /* 0x0000000000037941 */ /* 0x000fea0003800200 */
.L_x_34407:
        /* <DEDUP_REMOVED lines=9> */
.L_x_34406:
[----:B------:R-:W-:Y:S05]  /*28870*/  BSYNC.RECONVERGENT B2 ;  /* 0x0000000000027941 */ /* 0x000fea0003800200 */
.L_x_34405:
        /* <DEDUP_REMOVED lines=17> */
.L_x_34416:
        /* <DEDUP_REMOVED lines=13> */
.L_x_34418:
[----:B------:R-:W-:Y:S05]  /*28a60*/  BSYNC.RECONVERGENT B4 ;  /* 0x0000000000047941 */ /* 0x000fea0003800200 */
.L_x_34417:
        /* <DEDUP_REMOVED lines=61> */
.L_x_34415:
[----:B------:R-:W-:Y:S05]  /*28e40*/  BSYNC.RECONVERGENT B3 ;  /* 0x0000000000037941 */ /* 0x000fea0003800200 */
.L_x_34414:
        /* <DEDUP_REMOVED lines=9> */
.L_x_34413:
[----:B------:R-:W-:Y:S05]  /*28ee0*/  BSYNC.RECONVERGENT B2 ;  /* 0x0000000000027941 */ /* 0x000fea0003800200 */
.L_x_34412:
        /* <DEDUP_REMOVED lines=20> */
.L_x_34421:
        /* <DEDUP_REMOVED lines=13> */
.L_x_34423:
[----:B------:R-:W-:Y:S05]  /*29100*/  BSYNC.RECONVERGENT B3 ;  /* 0x0000000000037941 */ /* 0x000fea0003800200 */
.L_x_34422:
        /* <DEDUP_REMOVED lines=36> */
[----:B------:R-:W-:-:S03]  /*29350*/  LOP3.LUT R5, R5, R4, R139, 0x96, !PT ;  /* 0x0000000405057212 */ /* 0x000fc600078e968b */
[----:B------:R-:W-:Y:S02]  /*29360*/  VIADD R15, R131, 0x646e171e ;  /* 0x646e171e830f7836 */ /* 0x000fe40000000000 */
        /* <DEDUP_REMOVED lines=23> */
.L_x_34420:
[----:B------:R-:W-:Y:S05]  /*294e0*/  BSYNC.RECONVERGENT B2 ;  /* 0x0000000000027941 */ /* 0x000fea0003800200 */
.L_x_34419:
        /* <DEDUP_REMOVED lines=9> */
.L_x_34364:
[----:B------:R-:W-:Y:S05]  /*29580*/  BSYNC.RECONVERGENT B1 ;  /* 0x0000000000017941 */ /* 0x000fea0003800200 */
.L_x_34313:
[----:B------:R-:W0:Y:S02]  /*29590*/  LDC.64 R134, c[0x0][0x3a8] ;  /* 0x0000ea00ff867b82 */ /* 0x000e240000000a00 */
        /* <DEDUP_REMOVED lines=24> */
.L_x_34310:
[----:B------:R-:W-:Y:S05]  /*29720*/  BSYNC.RECONVERGENT B0 ;  /* 0x0000000000007941 */ /* 0x000fea0003800200 */
.L_x_34309:
[----:B------:R-:W-:Y:S01]  /*29730*/  FADD.FTZ R118, RZ, R68 ;  /* 0x00000044ff767221 */ /* 0x000fe20000010000 */
[C---:B------:R-:W-:Y:S01]  /*29740*/  ISETP.GT.U32.AND P1, PT, R7.reuse, 0x3f, PT ;  /* 0x0000003f0700780c */ /* 0x040fe20003f24070 */
[----:B------:R-:W2:Y:S01]  /*29750*/  S2R R133, SR_TID.X ;  /* 0x0000000000857919 */ /* 0x000ea20000002100 */
        /* <DEDUP_REMOVED lines=13> */
[----:B--2---:R-:W-:-:S03]  /*29830*/  LOP3.LUT P6, RZ, R133, 0x1f, RZ, 0xc0, !PT ;  /* 0x0000001f85ff7812 */ /* 0x004fc600078cc0ff */
        /* <DEDUP_REMOVED lines=160> */
.L_x_34449:
        /* <DEDUP_REMOVED lines=18> */
[----:B------:R-:W-:Y:S01]  /*2a360*/  LOP3.LUT R124, R133, 0x1f, RZ, 0xc0, !PT ;  /* 0x0000001f857c7812 */ /* 0x000fe200078ec0ff */
[----:B------:R-:W-:Y:S01]  /*2a370*/  BSSY.RECONVERGENT B1, `(.L_x_34427) ;  /* 0x0000037000017945 */ /* 0x000fe20003800200 */
        /* <DEDUP_REMOVED lines=50> */
[----:B------:R-:W-:Y:S02]  /*2a6a0*/  F2FP.F16.F32.PACK_AB R118, R142, R141 ;  /* 0x0000008d8e76723e */ /* 0x000fe400000000ff */
[----:B------:R-:W-:Y:S02]  /*2a6b0*/  IADD3 R133, PT, PT, R133, 0x20, RZ ;  /* 0x0000002085857810 */ /* 0x000fe40007ffe0ff */
[----:B------:R-:W-:-:S05]  /*2a6c0*/  F2FP.F16.F32.PACK_AB R119, R147, R144 ;  /* 0x000000909377723e */ /* 0x000fca00000000ff */
[----:B------:R0:W-:Y:S02]  /*2a6d0*/  STG.E.128 desc[UR6][R134.64], R116 ;  /* 0x0000007486007986 */ /* 0x0001e4000c101d06 */
.L_x_34428:
[----:B------:R-:W-:Y:S05]  /*2a6e0*/  BSYNC.RECONVERGENT B1 ;  /* 0x0000000000017941 */ /* 0x000fea0003800200 */
.L_x_34427:
[----:B------:R-:W-:Y:S01]  /*2a6f0*/  ISETP.NE.AND P0, PT, R126, RZ, PT ;  /* 0x000000ff7e00720c */ /* 0x000fe20003f05270 */
[----:B------:R-:W-:-:S12]  /*2a700*/  BSSY.RECONVERGENT B1, `(.L_x_34429) ;  /* 0x0000032000017945 */ /* 0x000fd80003800200 */
[----:B------:R-:W-:Y:S05]  /*2a710*/  @!P0 BRA `(.L_x_34430) ;  /* 0x0000000000c08947 */ /* 0x000fea0003800000 */
[--C-:B------:R-:W-:Y:S01]  /*2a720*/  FADD.FTZ R126, R80, -R136.reuse ;  /* 0x80000088507e7221 */ /* 0x100fe20000010000 */
        /* <DEDUP_REMOVED lines=8> */
[----:B------:R-:W-:Y:S01]  /*2a7b0*/  FADD.FTZ R116, R76, -R136 ;  /* 0x800000884c747221 */ /* 0x000fe20000010000 */
[----:B------:R-:W-:Y:S02]  /*2a7c0*/  HADD2.F32 R143, -RZ, R27.H0_H0 ;  /* 0x2000001bff8f7230 */ /* 0x000fe40000004100 */
[----:B------:R-:W-:Y:S01]  /*2a7d0*/  FFMA.FTZ R126, R118, R135, R137 ;  /* 0x00000087767e7223 */ /* 0x000fe20000010089 */
[----:B------:R-:W-:Y:S02]  /*2a7e0*/  HADD2.F32 R145, -RZ, R31.H0_H0 ;  /* 0x2000001fff917230 */ /* 0x000fe40000004100 */
[----:B------:R-:W-:Y:S01]  /*2a7f0*/  FFMA.FTZ R141, R134, R139, R141 ;  /* 0x0000008b868d7223 */ /* 0x000fe2000001008d */
[C---:B------:R-:W-:Y:S01]  /*2a800*/  FMUL.FTZ R138, R125.reuse, R138 ;  /* 0x0000008a7d8a7220 */ /* 0x040fe20000410000 */
        /* <DEDUP_REMOVED lines=33> */
.L_x_34430:
[----:B------:R-:W-:Y:S05]  /*2aa20*/  BSYNC.RECONVERGENT B1 ;  /* 0x0000000000017941 */ /* 0x000fea0003800200 */
.L_x_34429:
[----:B------:R-:W-:Y:S01]  /*2aa30*/  ISETP.NE.AND P0, PT, R127, RZ, PT ;  /* 0x000000ff7f00720c */ /* 0x000fe20003f05270 */
[----:B------:R-:W-:-:S12]  /*2aa40*/  BSSY.RECONVERGENT B1, `(.L_x_34431) ;  /* 0x0000032000017945 */ /* 0x000fd80003800200 */
[----:B------:R-:W-:Y:S05]  /*2aa50*/  @!P0 BRA `(.L_x_34432) ;  /* 0x0000000000c08947 */ /* 0x000fea0003800000 */
[--C-:B------:R-:W-:Y:S01]  /*2aa60*/  FADD.FTZ R126, R88, -R136.reuse ;  /* 0x80000088587e7221 */ /* 0x100fe20000010000 */
        /* <DEDUP_REMOVED lines=47> */
.L_x_34432:
[----:B------:R-:W-:Y:S05]  /*2ad60*/  BSYNC.RECONVERGENT B1 ;  /* 0x0000000000017941 */ /* 0x000fea0003800200 */
.L_x_34431:
[----:B------:R-:W-:Y:S01]  /*2ad70*/  ISETP.NE.AND P0, PT, R128, RZ, PT ;  /* 0x000000ff8000720c */ /* 0x000fe20003f05270 */
[----:B------:R-:W-:-:S12]  /*2ad80*/  BSSY.RECONVERGENT B1, `(.L_x_34433) ;  /* 0x0000032000017945 */ /* 0x000fd80003800200 */
[----:B------:R-:W-:Y:S05]  /*2ad90*/  @!P0 BRA `(.L_x_34434) ;  /* 0x0000000000c08947 */ /* 0x000fea0003800000 */
[--C-:B--2---:R-:W-:Y:S01]  /*2ada0*/  FADD.FTZ R126, R96, -R136.reuse ;  /* 0x80000088607e7221 */ /* 0x104fe20000010000 */
        /* <DEDUP_REMOVED lines=47> */
.L_x_34434:
[----:B------:R-:W-:Y:S05]  /*2b0a0*/  BSYNC.RECONVERGENT B1 ;  /* 0x0000000000017941 */ /* 0x000fea0003800200 */
.L_x_34433:
[----:B------:R-:W-:Y:S01]  /*2b0b0*/  ISETP.NE.AND P0, PT, R129, RZ, PT ;  /* 0x000000ff8100720c */ /* 0x000fe20003f05270 */
[----:B------:R-:W-:-:S12]  /*2b0c0*/  BSSY.RECONVERGENT B1, `(.L_x_34435) ;  /* 0x0000032000017945 */ /* 0x000fd80003800200 */
[----:B------:R-:W-:Y:S05]  /*2b0d0*/  @!P0 BRA `(.L_x_34436) ;  /* 0x0000000000c08947 */ /* 0x000fea0003800000 */
[--C-:B--23--:R-:W-:Y:S01]  /*2b0e0*/  FADD.FTZ R126, R104, -R136.reuse ;  /* 0x80000088687e7221 */ /* 0x10cfe20000010000 */
        /* <DEDUP_REMOVED lines=47> */
.L_x_34436:
[----:B------:R-:W-:Y:S05]  /*2b3e0*/  BSYNC.RECONVERGENT B1 ;  /* 0x0000000000017941 */ /* 0x000fea0003800200 */
.L_x_34435:
        /* <DEDUP_REMOVED lines=23> */
[C---:B------:R-:W-:Y:S01]  /*2b560*/  FMUL.FTZ R140, R125.reuse, R140 ;  /* 0x0000008c7d8c7220 */ /* 0x040fe20000410000 */
[----:B------:R-:W-:Y:S01]  /*2b570*/  FMUL.FTZ R136, R125, R136 ;  /* 0x000000887d887220 */ /* 0x000fe20000410000 */
[----:B------:R-:W-:Y:S01]  /*2b580*/  FFMA.FTZ R125, R118, R119, R127 ;  /* 0x00000077767d7223 */ /* 0x000fe2000001007f */
        /* <DEDUP_REMOVED lines=23> */
.L_x_34426:
[----:B------:R-:W-:Y:S05]  /*2b700*/  BSYNC.RECONVERGENT B0 ;  /* 0x0000000000007941 */ /* 0x000fea0003800200 */
.L_x_34425:
[----:B01234-:R-:W0:Y:S02]  /*2b710*/  LDC.64 R116, c[0x0][0x380] ;  /* 0x0000e000ff747b82 */ /* 0x01fe240000000a00 */
[----:B0-----:R-:W-:-:S05]  /*2b720*/  IMAD R123, R116, 0x4, R123 ;  /* 0x00000004747b7824 */ /* 0x001fca00078e027b */
[----:B------:R-:W-:-:S13]  /*2b730*/  ISETP.GE.AND P0, PT, R123, R117, PT ;  /* 0x000000757b00720c */ /* 0x000fda0003f06270 */
[----:B------:R-:W-:Y:S05]  /*2b740*/  @!P0 BRA `(.L_x_34437) ;  /* 0xfffffd54009c8947 */ /* 0x000fea000383ffff */
[----:B------:R-:W-:Y:S05]  /*2b750*/  EXIT ;  /* 0x000000000000794d */ /* 0x000fea0003800000 */
.L_x_34424:
[----:B------:R-:W-:Y:S01]  /*2b760*/  HFMA2 R143, -RZ, RZ, 0, 1.847743988037109375e-06 ;  /* 0x0000001fff8f7431 */ /* 0x000fe200000001ff */
[----:B------:R-:W-:Y:S01]  /*2b770*/  BSSY B0, `(.L_x_34438) ;  /* 0x0000007000007945 */ /* 0x000fe20003800000 */
[----:B------:R-:W-:Y:S01]  /*2b780*/  MOV R141, R119 ;  /* 0x00000077008d7202 */ /* 0x000fe20000000f00 */
[----:B------:R-:W-:Y:S02]  /*2b790*/  IMAD.MOV.U32 R142, RZ, RZ, 0x1 ;  /* 0x00000001ff8e7424 */ /* 0x000fe400078e00ff */
[----:B------:R-:W-:-:S07]  /*2b7a0*/  IMAD.MOV.U32 R140, RZ, RZ, -0x1 ;  /* 0xffffffffff8c7424 */ /* 0x000fce00078e00ff */
[----:B01---5:R-:W-:Y:S05]  /*2b7b0*/  WARPSYNC.COLLECTIVE R140, `(.L_x_34439) ;  /* 0x000000008c087348 */ /* 0x023fea0003c00000 */
[----:B------:R2:W3:Y:S02]  /*2b7c0*/  SHFL.BFLY P6, R139, R141, R142, R143 ;  /* 0x0c00008e8d8b7389 */ /* 0x0004e400000c008f */
[----:B0123-5:R-:W-:Y:S05]  /*2b7d0*/  ENDCOLLECTIVE ;  /* 0x000000000000791b */ /* 0x02ffea0003800000 */
.L_x_34439:
[----:B------:R-:W-:Y:S05]  /*2b7e0*/  BSYNC B0 ;  /* 0x0000000000007941 */ /* 0x000fea0003800000 */
.L_x_34438:
        /* <DEDUP_REMOVED lines=9> */
.L_x_34440:
[----:B------:R-:W-:Y:S02]  /*2b880*/  IMAD.MOV.U32 R142, RZ, RZ, 0x4 ;  /* 0x00000004ff8e7424 */ /* 0x000fe400078e00ff */
[----:B------:R-:W-:-:S04]  /*2b890*/  IMAD.MOV.U32 R125, RZ, RZ, R139 ;  /* 0x000000ffff7d7224 */ /* 0x000fc800078e008b */
[----:B------:R-:W-:-:S05]  /*2b8a0*/  FADD.FTZ R135, R134, R125 ;  /* 0x0000007d86877221 */ /* 0x000fca0000010000 */
[----:B------:R-:W-:-:S07]  /*2b8b0*/  MOV R141, R135 ;  /* 0x00000087008d7202 */ /* 0x000fce0000000f00 */
[----:B------:R-:W-:Y:S05]  /*2b8c0*/  WARPSYNC.COLLECTIVE R140, `(.L_x_34441) ;  /* 0x000000008c087348 */ /* 0x000fea0003c00000 */
[----:B------:R0:W1:Y:S02]  /*2b8d0*/  SHFL.BFLY P6, R139, R141, R142, R143 ;  /* 0x0c00008e8d8b7389 */ /* 0x00006400000c008f */
[----:B01----:R-:W-:Y:S05]  /*2b8e0*/  ENDCOLLECTIVE ;  /* 0x000000000000791b */ /* 0x003fea0003800000 */
.L_x_34441:
[----:B------:R-:W-:Y:S01]  /*2b8f0*/  HFMA2 R142, -RZ, RZ, 0, 4.76837158203125e-07 ;  /* 0x00000008ff8e7431 */ /* 0x000fe200000001ff */
[----:B------:R-:W-:-:S05]  /*2b900*/  MOV R118, R139 ;  /* 0x0000008b00767202 */ /* 0x000fca0000000f00 */
[----:B------:R-:W-:-:S04]  /*2b910*/  FADD.FTZ R136, R135, R118 ;  /* 0x0000007687887221 */ /* 0x000fc80000010000 */
[----:B------:R-:W-:-:S07]  /*2b920*/  IMAD.MOV.U32 R141, RZ, RZ, R136 ;  /* 0x000000ffff8d7224 */ /* 0x000fce00078e0088 */
[----:B------:R-:W-:Y:S05]  /*2b930*/  WARPSYNC.COLLECTIVE R140, `(.L_x_34442) ;  /* 0x000000008c087348 */ /* 0x000fea0003c00000 */
[----:B------:R0:W1:Y:S02]  /*2b940*/  SHFL.BFLY P6, R139, R141, R142, R143 ;  /* 0x0c00008e8d8b7389 */ /* 0x00006400000c008f */
[----:B01----:R-:W-:Y:S05]  /*2b950*/  ENDCOLLECTIVE ;  /* 0x000000000000791b */ /* 0x003fea0003800000 */
.L_x_34442:
        /* <DEDUP_REMOVED lines=8> */
.L_x_34443:
        /* <DEDUP_REMOVED lines=105> */
.L_x_34444:
[----:B------:R-:W-:Y:S02]  /*2c070*/  IMAD.MOV.U32 R142, RZ, RZ, 0x2 ;  /* 0x00000002ff8e7424 */ /* 0x000fe400078e00ff */
[----:B------:R-:W-:-:S04]  /*2c080*/  IMAD.MOV.U32 R119, RZ, RZ, R139 ;  /* 0x000000ffff777224 */ /* 0x000fc800078e008b */
[----:B------:R-:W-:-:S05]  /*2c090*/  FADD.FTZ R119, R118, R119 ;  /* 0x0000007776777221 */ /* 0x000fca0000010000 */
[----:B------:R-:W-:-:S07]  /*2c0a0*/  MOV R141, R119 ;  /* 0x00000077008d7202 */ /* 0x000fce0000000f00 */
[----:B------:R-:W-:Y:S05]  /*2c0b0*/  WARPSYNC.COLLECTIVE R140, `(.L_x_34445) ;  /* 0x000000008c087348 */ /* 0x000fea0003c00000 */
[----:B------:R0:W1:Y:S02]  /*2c0c0*/  SHFL.BFLY P6, R139, R141, R142, R143 ;  /* 0x0c00008e8d8b7389 */ /* 0x00006400000c008f */
[----:B01----:R-:W-:Y:S05]  /*2c0d0*/  ENDCOLLECTIVE ;  /* 0x000000000000791b */ /* 0x003fea0003800000 */
.L_x_34445:
[----:B------:R-:W-:Y:S01]  /*2c0e0*/  HFMA2 R142, -RZ, RZ, 0, 2.384185791015625e-07 ;  /* 0x00000004ff8e7431 */ /* 0x000fe200000001ff */
[----:B------:R-:W-:-:S05]  /*2c0f0*/  MOV R134, R139 ;  /* 0x0000008b00867202 */ /* 0x000fca0000000f00 */
[----:B------:R-:W-:-:S04]  /*2c100*/  FADD.FTZ R134, R119, R134 ;  /* 0x0000008677867221 */ /* 0x000fc80000010000 */
[----:B------:R-:W-:-:S07]  /*2c110*/  IMAD.MOV.U32 R141, RZ, RZ, R134 ;  /* 0x000000ffff8d7224 */ /* 0x000fce00078e0086 */
[----:B------:R-:W-:Y:S05]  /*2c120*/  WARPSYNC.COLLECTIVE R140, `(.L_x_34446) ;  /* 0x000000008c087348 */ /* 0x000fea0003c00000 */
[----:B------:R0:W1:Y:S02]  /*2c130*/  SHFL.BFLY P6, R139, R141, R142, R143 ;  /* 0x0c00008e8d8b7389 */ /* 0x00006400000c008f */
[----:B01----:R-:W-:Y:S05]  /*2c140*/  ENDCOLLECTIVE ;  /* 0x000000000000791b */ /* 0x003fea0003800000 */
.L_x_34446:
[----:B------:R-:W-:Y:S02]  /*2c150*/  IMAD.MOV.U32 R142, RZ, RZ, 0x8 ;  /* 0x00000008ff8e7424 */ /* 0x000fe400078e00ff */
[----:B------:R-:W-:-:S04]  /*2c160*/  IMAD.MOV.U32 R135, RZ, RZ, R139 ;  /* 0x000000ffff877224 */ /* 0x000fc800078e008b */
[----:B------:R-:W-:-:S05]  /*2c170*/  FADD.FTZ R135, R134, R135 ;  /* 0x0000008786877221 */ /* 0x000fca0000010000 */
[----:B------:R-:W-:-:S07]  /*2c180*/  MOV R141, R135 ;  /* 0x00000087008d7202 */ /* 0x000fce0000000f00 */
[----:B------:R-:W-:Y:S05]  /*2c190*/  WARPSYNC.COLLECTIVE R140, `(.L_x_34447) ;  /* 0x000000008c087348 */ /* 0x000fea0003c00000 */
[----:B------:R0:W1:Y:S02]  /*2c1a0*/  SHFL.BFLY P6, R139, R141, R142, R143 ;  /* 0x0c00008e8d8b7389 */ /* 0x00006400000c008f */
[----:B01----:R-:W-:Y:S05]  /*2c1b0*/  ENDCOLLECTIVE ;  /* 0x000000000000791b */ /* 0x003fea0003800000 */
.L_x_34447:
[----:B------:R-:W-:Y:S01]  /*2c1c0*/  HFMA2 R142, -RZ, RZ, 0, 9.5367431640625e-07 ;  /* 0x00000010ff8e7431 */ /* 0x000fe200000001ff */
[----:B------:R-:W-:-:S05]  /*2c1d0*/  MOV R136, R139 ;  /* 0x0000008b00887202 */ /* 0x000fca0000000f00 */
[----:B------:R-:W-:-:S04]  /*2c1e0*/  FADD.FTZ R136, R135, R136 ;  /* 0x0000008887887221 */ /* 0x000fc80000010000 */
[----:B------:R-:W-:-:S07]  /*2c1f0*/  IMAD.MOV.U32 R141, RZ, RZ, R136 ;  /* 0x000000ffff8d7224 */ /* 0x000fce00078e0088 */
[----:B------:R-:W-:Y:S05]  /*2c200*/  WARPSYNC.COLLECTIVE R140, `(.L_x_34448) ;  /* 0x000000008c087348 */ /* 0x000fea0003c00000 */
[----:B------:R0:W1:Y:S02]  /*2c210*/  SHFL.BFLY P6, R139, R141, R142, R143 ;  /* 0x0c00008e8d8b7389 */ /* 0x00006400000c008f */
[----:B01----:R-:W-:Y:S05]  /*2c220*/  ENDCOLLECTIVE ;  /* 0x000000000000791b */ /* 0x003fea0003800000 */
.L_x_34448:
[----:B------:R-:W-:Y:S05]  /*2c230*/  BRA `(.L_x_34449) ;  /* 0xffffffe000007947 */ /* 0x000fea000383ffff */
.L_x_34450:
        /* <DEDUP_REMOVED lines=12> */
.L_x_54434:


//--------------------- .text._ZN10layer_norm13ln_fwd_kernelINS_13Kernel_traitsI6__halfS2_fS2_fjLj1536ELj1ELj4ELj1ELj16ENS_18Kernel_traits_baseILj1536ES2_S2_fS2_fjLj128EEEEELb1ELb0ELb1ELb1EEEvNS_9FwdParamsE --------------------------
	.section	.text._ZN10layer_norm13ln_fwd_kernelINS_13Kernel_traitsI6__halfS2_fS2_fjLj1536ELj1ELj4ELj1ELj16ENS_18Kernel_traits_baseILj1536ES2_S2_fS2_fjLj128EEEEELb1ELb0ELb1ELb1EEEvNS_9FwdParamsE,"ax",@progbits
	.align	128
        .global         _ZN10layer_norm13ln_fwd_kernelINS_13Kernel_traitsI6__halfS2_fS2_fjLj1536ELj1ELj4ELj1ELj16ENS_18Kernel_traits_baseILj1536ES2_S2_fS2_fjLj128EEEEELb1ELb0ELb1ELb1EEEvNS_9FwdParamsE
        .type           _ZN10layer_norm13ln_fwd_kernelINS_13Kernel_traitsI6__halfS2_fS2_fjLj1536ELj1ELj4ELj1ELj16ENS_18Kernel_traits_baseILj1536ES2_S2_fS2_fjLj128EEEEELb1ELb0ELb1ELb1EEEvNS_9FwdParamsE,@function
        .size           _ZN10layer_norm13ln_fwd_kernelINS_13Kernel_traitsI6__halfS2_fS2_fjLj1536ELj1ELj4ELj1ELj16ENS_18Kernel_traits_baseILj1536ES2_S2_fS2_fjLj128EEEEELb1ELb0ELb1ELb1EEEvNS_9FwdParamsE,(.L_x_54435 - _ZN10layer_norm13ln_fwd_kernelINS_13Kernel_traitsI6__halfS2_fS2_fjLj1536ELj1ELj4ELj1ELj16ENS_18Kernel_traits_baseILj1536ES2_S2_fS2_fjLj128EEEEELb1ELb0ELb1ELb1EEEvNS_9FwdParamsE)
        .other          _ZN10layer_norm13ln_fwd_kernelINS_13Kernel_traitsI6__halfS2_fS2_fjLj1536ELj1ELj4ELj1ELj16ENS_18Kernel_traits_baseILj1536ES2_S2_fS2_fjLj128EEEEELb1ELb0ELb1ELb1EEEvNS_9FwdParamsE,@"STO_CUDA_ENTRY STV_DEFAULT"
_ZN10layer_norm13ln_fwd_kernelINS_13Kernel_traitsI6__halfS2_fS2_fjLj1536ELj1ELj4ELj1ELj16ENS_18Kernel_traits_baseILj1536ES2_S2_fS2_fjLj128EEEEELb1ELb0ELb1ELb1EEEvNS_9FwdParamsE:
.text._ZN10layer_norm13ln_fwd_kernelINS_13Kernel_traitsI6__halfS2_fS2_fjLj1536ELj1ELj4ELj1ELj16ENS_18Kernel_traits_baseILj1536ES2_S2_fS2_fjLj128EEEEELb1ELb0ELb1ELb1EEEvNS_9FwdParamsE:
        /* <DEDUP_REMOVED lines=62> */
.L_x_34451:
        /* <DEDUP_REMOVED lines=10> */
[----:B------:R-:W-:Y:S01]  /*0480*/  IMAD.HI.U32 R0, R131, -0x326172a9, RZ ;  /* 0xcd9e8d5783007827 */ /* 0x000fe200078e00ff */
[----:B------:R-:W-:Y:S01]  /*0490*/  LOP3.LUT R3, R3, R137, RZ, 0x3c, !PT ;  /* 0x0000008903037212 */ /* 0x000fe200078e3cff */
[----:B------:R-:W0:Y:S01]  /*04a0*/  LDCU UR8, c[0x0][0x404] ;  /* 0x00008080ff0877ac */ /* 0x000e220008000800 */
[----:B------:R-:W-:Y:S01]  /*04b0*/  LOP3.LUT R135, R135, 0x3, RZ, 0xc0, !PT ;  /* 0x0000000387877812 */ /* 0x000fe200078ec0ff */
[----:B------:R-:W-:Y:S01]  /*04c0*/  IMAD R5, R131, -0x326172a9, RZ ;  /* 0xcd9e8d5783057824 */ /* 0x000fe200078e02ff */
[----:B------:R-:W-:Y:S01]  /*04d0*/  LOP3.LUT R0, R129, R0, R136, 0x96, !PT ;  /* 0x0000000081007212 */ /* 0x000fe200078e9688 */
[----:B------:R-:W-:Y:S01]  /*04e0*/  IMAD.HI.U32 R2, R3, -0x326172a9, RZ ;  /* 0xcd9e8d5703027827 */ /* 0x000fe200078e00ff */
[----:B------:R-:W1:Y:S03]  /*04f0*/  LDCU.U8 UR9, c[0x0][0x410] ;  /* 0x00008200ff0977ac */ /* 0x000e660008000000 */
[----:B------:R-:W-:Y:S01]  /*0500*/  IMAD R7, R130, -0x2daee0ad, RZ ;  /* 0xd2511f5382077824 */ /* 0x000fe200078e02ff */
[----:B------:R-:W-:Y:S01]  /*0510*/  LOP3.LUT R2, R6, R5, R2, 0x96, !PT ;  /* 0x0000000506027212 */ /* 0x000fe200078e9602 */
[C---:B------:R-:W-:Y:S01]  /*0520*/  IMAD.HI.U32 R4, R0.reuse, -0x2daee0ad, RZ ;  /* 0xd2511f5300047827 */ /* 0x040fe200078e00ff */
        /* <DEDUP_REMOVED lines=8> */
[----:B------:R-:W-:Y:S02]  /*05b0*/  VIADD R8, R137, 0x76cf5d0a ;  /* 0x76cf5d0a89087836 */ /* 0x000fe40000000000 */
[----:B------:R-:W-:Y:S02]  /*05c0*/  IMAD R3, R3, -0x326172a9, RZ ;  /* 0xcd9e8d5703037824 */ /* 0x000fe400078e02ff */
[----:B------:R-:W-:Y:S01]  /*05d0*/  IMAD.HI.U32 R0, R4, -0x326172a9, RZ ;  /* 0xcd9e8d5704007827 */ /* 0x000fe200078e00ff */
[----:B------:R-:W-:-:S03]  /*05e0*/  LOP3.LUT R5, R8, R6, R5, 0x96, !PT ;  /* 0x0000000608057212 */ /* 0x000fc600078e9605 */
[----:B------:R-:W-:Y:S01]  /*05f0*/  VIADD R6, R136, 0xdaa66d2b ;  /* 0xdaa66d2b88067836 */ /* 0x000fe20000000000 */
[----:B------:R-:W-:Y:S01]  /*0600*/  LOP3.LUT R0, R7, R3, R0, 0x96, !PT ;  /* 0x0000000307007212 */ /* 0x000fe200078e9600 */
[----:B------:R-:W-:Y:S02]  /*0610*/  IMAD R7, R2, -0x2daee0ad, RZ ;  /* 0xd2511f5302077824 */ /* 0x000fe400078e02ff */
[----:B------:R-:W-:Y:S02]  /*0620*/  IMAD R4, R4, -0x326172a9, RZ ;  /* 0xcd9e8d5704047824 */ /* 0x000fe400078e02ff */
[----:B------:R-:W-:-:S04]  /*0630*/  IMAD.HI.U32 R3, R5, -0x326172a9, RZ ;  /* 0xcd9e8d5705037827 */ /* 0x000fc800078e00ff */
[----:B------:R-:W-:Y:S01]  /*0640*/  IMAD.HI.U32 R2, R0, -0x2daee0ad, RZ ;  /* 0xd2511f5300027827 */ /* 0x000fe200078e00ff */
[----:B------:R-:W-:-:S03]  /*0650*/  LOP3.LUT R3, R6, R4, R3, 0x96, !PT ;  /* 0x0000000406037212 */ /* 0x000fc600078e9603 */
[----:B------:R-:W-:Y:S02]  /*0660*/  VIADD R8, R137, 0x32370b8f ;  /* 0x32370b8f89087836 */ /* 0x000fe40000000000 */
[----:B------:R-:W-:-:S03]  /*0670*/  IMAD.HI.U32 R4, R3, -0x2daee0ad, RZ ;  /* 0xd2511f5303047827 */ /* 0x000fc600078e00ff */
[----:B------:R-:W-:Y:S01]  /*0680*/  LOP3.LUT R2, R8, R7, R2, 0x96, !PT ;  /* 0x0000000708027212 */ /* 0x000fe200078e9602 */
[----:B------:R-:W-:Y:S01]  /*0690*/  IMAD R7, R0, -0x2daee0ad, RZ ;  /* 0xd2511f5300077824 */ /* 0x000fe200078e02ff */
[----:B------:R-:W-:Y:S01]  /*06a0*/  IADD3 R8, PT, PT, R137, -0x126145ec, RZ ;  /* 0xed9eba1489087810 */ /* 0x000fe20007ffe0ff */
[----:B------:R-:W-:Y:S02]  /*06b0*/  IMAD R5, R5, -0x326172a9, RZ ;  /* 0xcd9e8d5705057824 */ /* 0x000fe400078e02ff */
[----:B------:R-:W-:Y:S01]  /*06c0*/  IMAD.HI.U32 R0, R2, -0x326172a9, RZ ;  /* 0xcd9e8d5702007827 */ /* 0x000fe200078e00ff */
[----:B------:R-:W-:Y:S02]  /*06d0*/  LOP3.LUT R4, R8, R7, R4, 0x96, !PT ;  /* 0x0000000708047212 */ /* 0x000fe400078e9604 */
[----:B------:R-:W-:Y:S01]  /*06e0*/  IADD3 R8, PT, PT, R137, -0x56f99767, RZ ;  /* 0xa906689989087810 */ /* 0x000fe20007ffe0ff */
[C---:B------:R-:W-:Y:S02]  /*06f0*/  VIADD R6, R136.reuse, 0x78dde6e4 ;  /* 0x78dde6e488067836 */ /* 0x040fe40000000000 */
[----:B------:R-:W-:-:S03]  /*0700*/  VIADD R7, R136, 0x1715609d ;  /* 0x1715609d88077836 */ /* 0x000fc60000000000 */
        /* <DEDUP_REMOVED lines=22> */
[----:B------:R-:W-:Y:S01]  /*0870*/  IMAD R3, R6, -0x326172a9, RZ ;  /* 0xcd9e8d5706037824 */ /* 0x000fe200078e02ff */
[----:B------:R-:W-:Y:S01]  /*0880*/  LOP3.LUT R4, R8, R5, R4, 0x96, !PT ;  /* 0x0000000508047212 */ /* 0x000fe200078e9604 */
[----:B------:R-:W-:Y:S01]  /*0890*/  IMAD R6, R0, -0x2daee0ad, RZ ;  /* 0xd2511f5300067824 */ /* 0x000fe200078e02ff */
[----:B------:R-:W-:Y:S01]  /*08a0*/  IADD3 R8, PT, PT, R137, -0x24c28bd8, RZ ;  /* 0xdb3d742889087810 */ /* 0x000fe20007ffe0ff */
[----:B------:R-:W-:Y:S02]  /*08b0*/  VIADD R7, R136, 0xf1bbcdc8 ;  /* 0xf1bbcdc888077836 */ /* 0x000fe40000000000 */
        /* <DEDUP_REMOVED lines=14> */
.L_x_35143:
        /* <DEDUP_REMOVED lines=8> */
[----:B--2---:R-:W-:Y:S01]  /*0a20*/  IMAD.WIDE R2, R133, 0x4, R4 ;  /* 0x0000000485027825 */ /* 0x004fe200078e0204 */
[----:B------:R-:W-:Y:S01]  /*0a30*/  BSSY.RECONVERGENT B0, `(.L_x_34452) ;  /* 0x00005a8000007945 */ /* 0x000fe20003800200 */
[C---:B------:R-:W-:Y:S02]  /*0a40*/  IADD3 R14, PT, PT, R136.reuse, -0x255992d5, RZ ;  /* 0xdaa66d2b880e7810 */ /* 0x040fe40007ffe0ff */
[C---:B------:R-:W-:Y:S01]  /*0a50*/  VIADD R13, R136.reuse, 0x5384540f ;  /* 0x5384540f880d7836 */ /* 0x040fe20000000000 */
[----:B------:R0:W5:Y:S01]  /*0a60*/  LDG.E R15, desc[UR6][R2.64] ;  /* 0x00000006020f7981 */ /* 0x000162000c1e1900 */
[C---:B------:R-:W-:Y:S01]  /*0a70*/  VIADD R12, R137.reuse, 0x1fd5c5a3 ;  /* 0x1fd5c5a3890c7836 */ /* 0x040fe20000000000 */
[C---:B------:R-:W-:Y:S01]  /*0a80*/  IADD3 R11, PT, PT, R136.reuse, 0x1715609d, RZ ;  /* 0x1715609d880b7810 */ /* 0x040fe20007ffe0ff */
[C---:B------:R-:W-:Y:S01]  /*0a90*/  VIADD R10, R137.reuse, 0xa9066899 ;  /* 0xa9066899890a7836 */ /* 0x040fe20000000000 */
[C---:B------:R-:W-:Y:S01]  /*0aa0*/  IADD3 R8, PT, PT, R137.reuse, 0x32370b8f, RZ ;  /* 0x32370b8f89087810 */ /* 0x040fe20007ffe0ff */
[----:B0-----:R-:W-:Y:S01]  /*0ab0*/  VIADD R3, R137, 0x76cf5d0a ;  /* 0x76cf5d0a89037836 */ /* 0x001fe20000000000 */
[----:B------:R-:W-:-:S02]  /*0ac0*/  IADD3 R2, PT, PT, R136, -0x700cb87f, RZ ;  /* 0x8ff3478188027810 */ /* 0x000fc40007ffe0ff */
[----:B---3--:R-:W-:-:S13]  /*0ad0*/  ISETP.GE.AND P1, PT, R134, 0x1, PT ;  /* 0x000000018600780c */ /* 0x008fda0003f26270 */
[----:B------:R-:W0:Y:S01]  /*0ae0*/  @P1 LDC.64 R6, c[0x0][0x390] ;  /* 0x0000e400ff061b82 */ /* 0x000e220000000a00 */
[----:B------:R-:W-:-:S04]  /*0af0*/  @P1 VIADD R9, R134, 0xffffffff ;  /* 0xffffffff86091836 */ /* 0x000fc80000000000 */
[----:B-1----:R-:W-:-:S05]  /*0b00*/  @P1 IMAD R9, R9, R116, RZ ;  /* 0x0000007409091224 */ /* 0x002fca00078e02ff */
[----:B------:R-:W-:-:S04]  /*0b10*/  @P1 SHF.R.S32.HI R0, RZ, 0x1f, R9 ;  /* 0x0000001fff001819 */ /* 0x000fc80000011409 */
[----:B------:R-:W-:Y:S01]  /*0b20*/  @P1 LEA.HI R9, R0, R9, RZ, 0x3 ;  /* 0x0000000900091211 */ /* 0x000fe200078f18ff */
[----:B------:R-:W-:-:S03]  /*0b30*/  IMAD R0, R133, R116, RZ ;  /* 0x0000007485007224 */ /* 0x000fc600078e02ff */
[----:B------:R-:W-:-:S05]  /*0b40*/  @P1 LEA.HI.SX32 R109, R9, R132, 0x1d ;  /* 0x00000084096d1211 */ /* 0x000fca00078feaff */
[----:B0-----:R-:W-:Y:S01]  /*0b50*/  @P1 IMAD.WIDE.U32 R4, R109, 0x10, R6 ;  /* 0x000000106d041825 */ /* 0x001fe200078e0006 */
[----:B------:R-:W-:-:S04]  /*0b60*/  SHF.R.S32.HI R7, RZ, 0x1f, R0 ;  /* 0x0000001fff077819 */ /* 0x000fc80000011400 */
[----:B------:R-:W-:Y:S01]  /*0b70*/  LEA.HI R17, R7, R0, RZ, 0x3 ;  /* 0x0000000007117211 */ /* 0x000fe200078f18ff */
[----:B------:R0:W5:Y:S01]  /*0b80*/  @P1 LDG.E.128 R56, desc[UR6][R4.64] ;  /* 0x0000000604381981 */ /* 0x000162000c1e1d00 */
[C---:B------:R-:W-:Y:S02]  /*0b90*/  VIADD R9, R137.reuse, 0x646e171e ;  /* 0x646e171e89097836 */ /* 0x040fe40000000000 */
[----:B------:R-:W-:Y:S01]  /*0ba0*/  VIADD R7, R137, 0xed9eba14 ;  /* 0xed9eba1489077836 */ /* 0x000fe20000000000 */
[----:B------:R-:W-:Y:S01]  /*0bb0*/  LEA.HI.SX32 R108, R17, R132, 0x1d ;  /* 0x00000084116c7211 */ /* 0x000fe200078feaff */
[C---:B------:R-:W-:Y:S02]  /*0bc0*/  VIADD R6, R136.reuse, 0xb54cda56 ;  /* 0xb54cda5688067836 */ /* 0x040fe40000000000 */
[C---:B------:R-:W-:Y:S01]  /*0bd0*/  VIADD R0, R136.reuse, 0x3c6ef372 ;  /* 0x3c6ef37288007836 */ /* 0x040fe20000000000 */
[----:B0-----:R-:W-:Y:S01]  /*0be0*/  IADD3 R5, PT, PT, R136, -0xe443238, RZ ;  /* 0xf1bbcdc888057810 */ /* 0x001fe20007ffe0ff */
[----:B------:R-:W-:Y:S01]  /*0bf0*/  VIADD R4, R137, 0x96a522ad ;  /* 0x96a522ad89047836 */ /* 0x000fe20000000000 */
[----:B------:R-:W-:Y:S06]  /*0c00*/  @!P0 BRA `(.L_x_34453) ;  /* 0x0000002c00908947 */ /* 0x000fec0003800000 */
        /* <DEDUP_REMOVED lines=25> */
.L_x_34458:
        /* <DEDUP_REMOVED lines=13> */
.L_x_34460:
[----:B------:R-:W-:Y:S05]  /*0e70*/  BSYNC.RECONVERGENT B3 ;  /* 0x0000000000037941 */ /* 0x000fea0003800200 */
.L_x_34459:
        /* <DEDUP_REMOVED lines=39> */
[----:B------:R-:W-:-:S03]  /*10f0*/  LOP3.LUT R20, R5, R22, R19, 0x96, !PT ;  /* 0x0000001605147212 */ /* 0x000fc600078e9613 */
[----:B------:R-:W-:-:S04]  /*1100*/  IMAD.WIDE.U32 R126, R126, -0x326172a9, RZ ;  /* 0xcd9e8d577e7e7825 */ /* 0x000fc800078e00ff */
[----:B------:R-:W-:Y:S01]  /*1110*/  IMAD.WIDE.U32 R20, R20, -0x2daee0ad, RZ ;  /* 0xd2511f5314147825 */ /* 0x000fe200078e00ff */
[----:B------:R-:W-:-:S03]  /*1120*/  LOP3.LUT R127, R2, R18, R127, 0x96, !PT ;  /* 0x00000012027f7212 */ /* 0x000fc600078e967f */
[----:B------:R-:W-:Y:S01]  /*1130*/  IMAD.MOV.U32 R18, RZ, RZ, R146 ;  /* 0x000000ffff127224 */ /* 0x000fe200078e0092 */
[----:B------:R-:W-:Y:S02]  /*1140*/  LOP3.LUT R128, R4, R16, R21, 0x96, !PT ;  /* 0x0000001004807212 */ /* 0x000fe400078e9615 */
[----:B------:R-:W-:-:S07]  /*1150*/  MOV R16, R20 ;  /* 0x0000001400107202 */ /* 0x000fce0000000f00 */
.L_x_34457:
[----:B------:R-:W-:Y:S05]  /*1160*/  BSYNC.RECONVERGENT B2 ;  /* 0x0000000000027941 */ /* 0x000fea0003800200 */
.L_x_34456:
        /* <DEDUP_REMOVED lines=10> */
.L_x_34455:
[----:B------:R-:W-:Y:S05]  /*1210*/  BSYNC.RECONVERGENT B1 ;  /* 0x0000000000017941 */ /* 0x000fea0003800200 */
.L_x_34454:
        /* <DEDUP_REMOVED lines=20> */
.L_x_34465:
        /* <DEDUP_REMOVED lines=13> */
.L_x_34467:
[----:B------:R-:W-:Y:S05]  /*1430*/  BSYNC.RECONVERGENT B3 ;  /* 0x0000000000037941 */ /* 0x000fea0003800200 */
.L_x_34466:
        /* <DEDUP_REMOVED lines=46> */
.L_x_34464:
[----:B------:R-:W-:Y:S05]  /*1720*/  BSYNC.RECONVERGENT B2 ;  /* 0x0000000000027941 */ /* 0x000fea0003800200 */
.L_x_34463:
        /* <DEDUP_REMOVED lines=10> */
.L_x_34462:
[----:B------:R-:W-:Y:S05]  /*17d0*/  BSYNC.RECONVERGENT B1 ;  /* 0x0000000000017941 */ /* 0x000fea0003800200 */
.L_x_34461:
        /* <DEDUP_REMOVED lines=20> */
.L_x_34472:
        /* <DEDUP_REMOVED lines=13> */
.L_x_34474:
[----:B------:R-:W-:Y:S05]  /*19f0*/  BSYNC.RECONVERGENT B3 ;  /* 0x0000000000037941 */ /* 0x000fea0003800200 */
.L_x_34473:
        /* <DEDUP_REMOVED lines=46> */
.L_x_34471:
[----:B------:R-:W-:Y:S05]  /*1ce0*/  BSYNC.RECONVERGENT B2 ;  /* 0x0000000000027941 */ /* 0x000fea0003800200 */
.L_x_34470:
        /* <DEDUP_REMOVED lines=10> */
.L_x_34469:
[----:B------:R-:W-:Y:S05]  /*1d90*/  BSYNC.RECONVERGENT B1 ;  /* 0x0000000000017941 */ /* 0x000fea0003800200 */
.L_x_34468:
        /* <DEDUP_REMOVED lines=20> */
.L_x_34479:
        /* <DEDUP_REMOVED lines=13> */
.L_x_34481:
[----:B------:R-:W-:Y:S05]  /*1fb0*/  BSYNC.RECONVERGENT B3 ;  /* 0x0000000000037941 */ /* 0x000fea0003800200 */
.L_x_34480:
        /* <DEDUP_REMOVED lines=46> */
.L_x_34478:
[----:B------:R-:W-:Y:S05]  /*22a0*/  BSYNC.RECONVERGENT B2 ;  /* 0x0000000000027941 */ /* 0x000fea0003800200 */
.L_x_34477:
        /* <DEDUP_REMOVED lines=10> */
.L_x_34476:
[----:B------:R-:W-:Y:S05]  /*2350*/  BSYNC.RECONVERGENT B1 ;  /* 0x0000000000017941 */ /* 0x000fea0003800200 */
.L_x_34475:
        /* <DEDUP_REMOVED lines=20> */
.L_x_34486:
        /* <DEDUP_REMOVED lines=13> */
.L_x_34488:
[----:B------:R-:W-:Y:S05]  /*2570*/  BSYNC.RECONVERGENT B3 ;  /* 0x0000000000037941 */ /* 0x000fea0003800200 */
.L_x_34487:
        /* <DEDUP_REMOVED lines=46> */
.L_x_34485:
[----:B------:R-:W-:Y:S05]  /*2860*/  BSYNC.RECONVERGENT B2 ;  /* 0x0000000000027941 */ /* 0x000fea0003800200 */
.L_x_34484:
        /* <DEDUP_REMOVED lines=10> */
.L_x_34483:
[----:B------:R-:W-:Y:S05]  /*2910*/  BSYNC.RECONVERGENT B1 ;  /* 0x0000000000017941 */ /* 0x000fea0003800200 */
.L_x_34482:
        /* <DEDUP_REMOVED lines=20> */
.L_x_34493:
        /* <DEDUP_REMOVED lines=13> */
.L_x_34495:
[----:B------:R-:W-:Y:S05]  /*2b30*/  BSYNC.RECONVERGENT B3 ;  /* 0x0000000000037941 */ /* 0x000fea0003800200 */
.L_x_34494:
        /* <DEDUP_REMOVED lines=46> */
.L_x_34492:
[----:B------:R-:W-:Y:S05]  /*2e20*/  BSYNC.RECONVERGENT B2 ;  /* 0x0000000000027941 */ /* 0x000fea0003800200 */
.L_x_34491:
        /* <DEDUP_REMOVED lines=10> */
.L_x_34490:
[----:B------:R-:W-:Y:S05]  /*2ed0*/  BSYNC.RECONVERGENT B1 ;  /* 0x0000000000017941 */ /* 0x000fea0003800200 */
.L_x_34489:
        /* <DEDUP_REMOVED lines=20> */
.L_x_34500:
        /* <DEDUP_REMOVED lines=13> */
.L_x_34502:
[----:B------:R-:W-:Y:S05]  /*30f0*/  BSYNC.RECONVERGENT B3 ;  /* 0x0000000000037941 */ /* 0x000fea0003800200 */
.L_x_34501:
        /* <DEDUP_REMOVED lines=46> */
.L_x_34499:
[----:B------:R-:W-:Y:S05]  /*33e0*/  BSYNC.RECONVERGENT B2 ;  /* 0x0000000000027941 */ /* 0x000fea0003800200 */
.L_x_34498:
        /* <DEDUP_REMOVED lines=10> */
.L_x_34497:
[----:B------:R-:W-:Y:S05]  /*3490*/  BSYNC.RECONVERGENT B1 ;  /* 0x0000000000017941 */ /* 0x000fea0003800200 */
.L_x_34496:
        /* <DEDUP_REMOVED lines=19> */
.L_x_34506:
        /* <DEDUP_REMOVED lines=13> */
.L_x_34508:
[----:B------:R-:W-:Y:S05]  /*36a0*/  BSYNC.RECONVERGENT B2 ;  /* 0x0000000000027941 */ /* 0x000fea0003800200 */
.L_x_34507:
        /* <DEDUP_REMOVED lines=46> */
.L_x_34505:
[----:B------:R-:W-:Y:S05]  /*3990*/  BSYNC.RECONVERGENT B1 ;  /* 0x0000000000017941 */ /* 0x000fea0003800200 */
.L_x_34504:
        /* <DEDUP_REMOVED lines=11> */
.L_x_34453:
[----:B------:R-:W-:Y:S01]  /*3a50*/  BSSY.RECONVERGENT B1, `(.L_x_34509) ;  /* 0x000005b000017945 */ /* 0x000fe20003800200 */
[----:B------:R-:W-:Y:S01]  /*3a60*/  HFMA2 R52, -RZ, RZ, 0, 0 ;  /* 0x00000000ff347431 */ /* 0x000fe200000001ff */
[C---:B------:R-:W-:Y:S01]  /*3a70*/  IADD3 R16, PT, PT, R137.reuse, -0x24c28bd8, RZ ;  /* 0xdb3d742889107810 */ /* 0x040fe20007ffe0ff */
[----:B------:R-:W-:Y:S01]  /*3a80*/  VIADD R17, R137, 0xbb67ae85 ;  /* 0xbb67ae8589117836 */ /* 0x000fe20000000000 */
[C---:B------:R-:W-:Y:S01]  /*3a90*/  IADD3 R19, PT, PT, R136.reuse, -0x61c88647, RZ ;  /* 0x9e3779b988137810 */ /* 0x040fe20007ffe0ff */
[----:B------:R-:W-:Y:S02]  /*3aa0*/  VIADD R18, R136, 0x78dde6e4 ;  /* 0x78dde6e488127836 */ /* 0x000fe40000000000 */
        /* <DEDUP_REMOVED lines=19> */
.L_x_34513:
        /* <DEDUP_REMOVED lines=13> */
.L_x_34515:
[----:B------:R-:W-:Y:S05]  /*3cb0*/  BSYNC.RECONVERGENT B3 ;  /* 0x0000000000037941 */ /* 0x000fea0003800200 */
.L_x_34514:
        /* <DEDUP_REMOVED lines=42> */
.L_x_34512:
[----:B------:R-:W-:Y:S05]  /*3f60*/  BSYNC.RECONVERGENT B2 ;  /* 0x0000000000027941 */ /* 0x000fea0003800200 */
.L_x_34511:
        /* <DEDUP_REMOVED lines=9> */
.L_x_34510:
[----:B------:R-:W-:Y:S05]  /*4000*/  BSYNC.RECONVERGENT B1 ;  /* 0x0000000000017941 */ /* 0x000fea0003800200 */
.L_x_34509:
        /* <DEDUP_REMOVED lines=17> */
.L_x_34520:
        /* <DEDUP_REMOVED lines=13> */
.L_x_34522:
[----:B------:R-:W-:Y:S05]  /*41f0*/  BSYNC.RECONVERGENT B3 ;  /* 0x0000000000037941 */ /* 0x000fea0003800200 */
.L_x_34521:
        /* <DEDUP_REMOVED lines=42> */
.L_x_34519:
[----:B------:R-:W-:Y:S05]  /*44a0*/  BSYNC.RECONVERGENT B2 ;  /* 0x0000000000027941 */ /* 0x000fea0003800200 */
.L_x_34518:
        /* <DEDUP_REMOVED lines=9> */
.L_x_34517:
[----:B------:R-:W-:Y:S05]  /*4540*/  BSYNC.RECONVERGENT B1 ;  /* 0x0000000000017941 */ /* 0x000fea0003800200 */
.L_x_34516:
        /* <DEDUP_REMOVED lines=17> */
.L_x_34527:
        /* <DEDUP_REMOVED lines=13> */
.L_x_34529:
[----:B------:R-:W-:Y:S05]  /*4730*/  BSYNC.RECONVERGENT B3 ;  /* 0x0000000000037941 */ /* 0x000fea0003800200 */
.L_x_34528:
        /* <DEDUP_REMOVED lines=41> */
[----:B------:R-:W-:-:S07]  /*49d0*/  LOP3.LUT R128, R4, R22, R27, 0x96, !PT ;  /* 0x0000001604807212 */ /* 0x000fce00078e961b */
.L_x_34526:
[----:B------:R-:W-:Y:S05]  /*49e0*/  BSYNC.RECONVERGENT B2 ;  /* 0x0000000000027941 */ /* 0x000fea0003800200 */
.L_x_34525:
        /* <DEDUP_REMOVED lines=9> */
.L_x_34524:
[----:B------:R-:W-:Y:S05]  /*4a80*/  BSYNC.RECONVERGENT B1 ;  /* 0x0000000000017941 */ /* 0x000fea0003800200 */
.L_x_34523:
        /* <DEDUP_REMOVED lines=17> */
.L_x_34534:
        /* <DEDUP_REMOVED lines=13> */
.L_x_34536:
[----:B------:R-:W-:Y:S05]  /*4c70*/  BSYNC.RECONVERGENT B3 ;  /* 0x0000000000037941 */ /* 0x000fea0003800200 */
.L_x_34535:
        /* <DEDUP_REMOVED lines=42> */
.L_x_34533:
[----:B------:R-:W-:Y:S05]  /*4f20*/  BSYNC.RECONVERGENT B2 ;  /* 0x0000000000027941 */ /* 0x000fea0003800200 */
.L_x_34532:
        /* <DEDUP_REMOVED lines=9> */
.L_x_34531:
[----:B------:R-:W-:Y:S05]  /*4fc0*/  BSYNC.RECONVERGENT B1 ;  /* 0x0000000000017941 */ /* 0x000fea0003800200 */
.L_x_34530:
        /* <DEDUP_REMOVED lines=17> */
.L_x_34541:
        /* <DEDUP_REMOVED lines=13> */
.L_x_34543:
[----:B------:R-:W-:Y:S05]  /*51b0*/  BSYNC.RECONVERGENT B3 ;  /* 0x0000000000037941 */ /* 0x000fea0003800200 */
.L_x_34542:
        /* <DEDUP_REMOVED lines=42> */
.L_x_34540:
[----:B------:R-:W-:Y:S05]  /*5460*/  BSYNC.RECONVERGENT B2 ;  /* 0x0000000000027941 */ /* 0x000fea0003800200 */
.L_x_34539:
        /* <DEDUP_REMOVED lines=9> */
.L_x_34538:
[----:B------:R-:W-:Y:S05]  /*5500*/  BSYNC.RECONVERGENT B1 ;  /* 0x0000000000017941 */ /* 0x000fea0003800200 */
.L_x_34537:
        /* <DEDUP_REMOVED lines=17> */
.L_x_34548:
        /* <DEDUP_REMOVED lines=13> */
.L_x_34550:
[----:B------:R-:W-:Y:S05]  /*56f0*/  BSYNC.RECONVERGENT B3 ;  /* 0x0000000000037941 */ /* 0x000fea0003800200 */
.L_x_34549:
        /* <DEDUP_REMOVED lines=42> */
.L_x_34547:
[----:B------:R-:W-:Y:S05]  /*59a0*/  BSYNC.RECONVERGENT B2 ;  /* 0x0000000000027941 */ /* 0x000fea0003800200 */
.L_x_34546:
        /* <DEDUP_REMOVED lines=9> */
.L_x_34545:
[----:B------:R-:W-:Y:S05]  /*5a40*/  BSYNC.RECONVERGENT B1 ;  /* 0x0000000000017941 */ /* 0x000fea0003800200 */
.L_x_34544:
        /* <DEDUP_REMOVED lines=17> */
.L_x_34555:
        /* <DEDUP_REMOVED lines=13> */
.L_x_34557:
[----:B------:R-:W-:Y:S05]  /*5c30*/  BSYNC.RECONVERGENT B3 ;  /* 0x0000000000037941 */ /* 0x000fea0003800200 */
.L_x_34556:
        /* <DEDUP_REMOVED lines=42> */
.L_x_34554:
[----:B------:R-:W-:Y:S05]  /*5ee0*/  BSYNC.RECONVERGENT B2 ;  /* 0x0000000000027941 */ /* 0x000fea0003800200 */
.L_x_34553:
        /* <DEDUP_REMOVED lines=9> */
.L_x_34552:
[----:B------:R-:W-:Y:S05]  /*5f80*/  BSYNC.RECONVERGENT B1 ;  /* 0x0000000000017941 */ /* 0x000fea0003800200 */
.L_x_34551:
        /* <DEDUP_REMOVED lines=16> */
.L_x_34560:
        /* <DEDUP_REMOVED lines=13> */
.L_x_34562:
[----:B------:R-:W-:Y:S05]  /*6160*/  BSYNC.RECONVERGENT B2 ;  /* 0x0000000000027941 */ /* 0x000fea0003800200 */
.L_x_34561:
        /* <DEDUP_REMOVED lines=42> */
.L_x_34559:
[----:B------:R-:W-:Y:S05]  /*6410*/  BSYNC.RECONVERGENT B1 ;  /* 0x0000000000017941 */ /* 0x000fea0003800200 */
.L_x_34558:
        /* <DEDUP_REMOVED lines=9> */
.L_x_34503:
[----:B------:R-:W-:Y:S05]  /*64b0*/  BSYNC.RECONVERGENT B0 ;  /* 0x0000000000007941 */ /* 0x000fea0003800200 */
.L_x_34452:
[----:B------:R-:W0:Y:S01]  /*64c0*/  LDC.64 R138, c[0x0][0x3a8] ;  /* 0x0000ea00ff8a7b82 */ /* 0x000e220000000a00 */
[----:B------:R-:W-:Y:S01]  /*64d0*/  BSSY.RECONVERGENT B0, `(.L_x_34563) ;  /* 0x0000019000007945 */ /* 0x000fe20003800200 */
        /* <DEDUP_REMOVED lines=24> */
.L_x_34564:
[----:B------:R-:W-:Y:S05]  /*6660*/  BSYNC.RECONVERGENT B0 ;  /* 0x0000000000007941 */ /* 0x000fea0003800200 */
.L_x_34563:
[----:B------:R-:W-:Y:S04]  /*6670*/  BSSY.RECONVERGENT B0, `(.L_x_34565) ;  /* 0x0000006000007945 */ /* 0x000fe80003800200 */
[----:B------:R-:W-:Y:S05]  /*6680*/  @!P1 BRA `(.L_x_34566) ;  /* 0x0000000000109947 */ /* 0x000fea0003800000 */
[----:B------:R-:W2:Y:S01]  /*6690*/  LDC.64 R56, c[0x0][0x390] ;  /* 0x0000e400ff387b82 */ /* 0x000ea20000000a00 */
[----:B01----:R-:W-:-:S05]  /*66a0*/  IADD3 R17, PT, PT, R109, 0x20, RZ ;  /* 0x000000206d117810 */ /* 0x003fca0007ffe0ff */
[----:B--2---:R-:W-:-:S06]  /*66b0*/  IMAD.WIDE.U32 R56, R17, 0x10, R56 ;  /* 0x0000001011387825 */ /* 0x004fcc00078e0038 */
[----:B------:R-:W5:Y:S02]  /*66c0*/  LDG.E.128 R56, desc[UR6][R56.64] ;  /* 0x0000000638387981 */ /* 0x000f64000c1e1d00 */
.L_x_34566:
[----:B------:R-:W-:Y:S05]  /*66d0*/  BSYNC.RECONVERGENT B0 ;  /* 0x0000000000007941 */ /* 0x000fea0003800200 */
.L_x_34565:
[----:B------:R-:W-:Y:S04]  /*66e0*/  BSSY.RECONVERGENT B0, `(.L_x_34567) ;  /* 0x00005a9000007945 */ /* 0x000fe80003800200 */
[----:B------:R-:W-:Y:S05]  /*66f0*/  @!P0 BRA `(.L_x_34568) ;  /* 0x0000002c00948947 */ /* 0x000fea0003800000 */
[----:B-1----:R-:W1:Y:S01]  /*6700*/  LDC.64 R18, c[0x0][0x3a0] ;  /* 0x0000e800ff127b82 */ /* 0x002e620000000a00 */
[----:B0-----:R-:W-:-:S04]  /*6710*/  VIADD R17, R108, 0x20 ;  /* 0x000000206c117836 */ /* 0x001fc80000000000 */
[----:B-1----:R-:W-:-:S05]  /*6720*/  IMAD.WIDE.U32 R18, R17, 0x20, R18 ;  /* 0x0000002011127825 */ /* 0x002fca00078e0012 */
        /* <DEDUP_REMOVED lines=23> */
.L_x_34573:
        /* <DEDUP_REMOVED lines=13> */
.L_x_34575:
[----:B------:R-:W-:Y:S05]  /*6970*/  BSYNC.RECONVERGENT B3 ;  /* 0x0000000000037941 */ /* 0x000fea0003800200 */
.L_x_34574:
        /* <DEDUP_REMOVED lines=45> */
[----:B------:R-:W-:-:S07]  /*6c50*/  MOV R16, R22 ;  /* 0x0000001600107202 */ /* 0x000fce0000000f00 */
.L_x_34572:
[----:B------:R-:W-:Y:S05]  /*6c60*/  BSYNC.RECONVERGENT B2 ;  /* 0x0000000000027941 */ /* 0x000fea0003800200 */
.L_x_34571:
        /* <DEDUP_REMOVED lines=10> */
.L_x_34570:
[----:B------:R-:W-:Y:S05]  /*6d10*/  BSYNC.RECONVERGENT B1 ;  /* 0x0000000000017941 */ /* 0x000fea0003800200 */
.L_x_34569:
        /* <DEDUP_REMOVED lines=20> */
.L_x_34580:
        /* <DEDUP_REMOVED lines=13> */
.L_x_34582:
[----:B------:R-:W-:Y:S05]  /*6f30*/  BSYNC.RECONVERGENT B3 ;  /* 0x0000000000037941 */ /* 0x000fea0003800200 */
.L_x_34581:
        /* <DEDUP_REMOVED lines=46> */
.L_x_34579:
[----:B------:R-:W-:Y:S05]  /*7220*/  BSYNC.RECONVERGENT B2 ;  /* 0x0000000000027941 */ /* 0x000fea0003800200 */
.L_x_34578:
        /* <DEDUP_REMOVED lines=10> */
.L_x_34577:
[----:B------:R-:W-:Y:S05]  /*72d0*/  BSYNC.RECONVERGENT B1 ;  /* 0x0000000000017941 */ /* 0x000fea0003800200 */
.L_x_34576:
        /* <DEDUP_REMOVED lines=20> */
.L_x_34587:
        /* <DEDUP_REMOVED lines=13> */
.L_x_34589:
[----:B------:R-:W-:Y:S05]  /*74f0*/  BSYNC.RECONVERGENT B3 ;  /* 0x0000000000037941 */ /* 0x000fea0003800200 */
.L_x_34588:
        /* <DEDUP_REMOVED lines=46> */
.L_x_34586:
[----:B------:R-:W-:Y:S05]  /*77e0*/  BSYNC.RECONVERGENT B2 ;  /* 0x0000000000027941 */ /* 0x000fea0003800200 */
.L_x_34585:
        /* <DEDUP_REMOVED lines=10> */
.L_x_34584:
[----:B------:R-:W-:Y:S05]  /*7890*/  BSYNC.RECONVERGENT B1 ;  /* 0x0000000000017941 */ /* 0x000fea0003800200 */
.L_x_34583:
        /* <DEDUP_REMOVED lines=20> */
.L_x_34594:
        /* <DEDUP_REMOVED lines=13> */
.L_x_34596:
[----:B------:R-:W-:Y:S05]  /*7ab0*/  BSYNC.RECONVERGENT B3 ;  /* 0x0000000000037941 */ /* 0x000fea0003800200 */
.L_x_34595:
        /* <DEDUP_REMOVED lines=46> */
.L_x_34593:
[----:B------:R-:W-:Y:S05]  /*7da0*/  BSYNC.RECONVERGENT B2 ;  /* 0x0000000000027941 */ /* 0x000fea0003800200 */
.L_x_34592:
        /* <DEDUP_REMOVED lines=10> */
.L_x_34591:
[----:B------:R-:W-:Y:S05]  /*7e50*/  BSYNC.RECONVERGENT B1 ;  /* 0x0000000000017941 */ /* 0x000fea0003800200 */
.L_x_34590:
        /* <DEDUP_REMOVED lines=20> */
.L_x_34601:
        /* <DEDUP_REMOVED lines=13> */
.L_x_34603:
[----:B------:R-:W-:Y:S05]  /*8070*/  BSYNC.RECONVERGENT B3 ;  /* 0x0000000000037941 */ /* 0x000fea0003800200 */
.L_x_34602:
        /* <DEDUP_REMOVED lines=46> */
.L_x_34600:
[----:B------:R-:W-:Y:S05]  /*8360*/  BSYNC.RECONVERGENT B2 ;  /* 0x0000000000027941 */ /* 0x000fea0003800200 */
.L_x_34599:
        /* <DEDUP_REMOVED lines=10> */
.L_x_34598:
[----:B------:R-:W-:Y:S05]  /*8410*/  BSYNC.RECONVERGENT B1 ;  /* 0x0000000000017941 */ /* 0x000fea0003800200 */
.L_x_34597:
        /* <DEDUP_REMOVED lines=20> */
.L_x_34608:
        /* <DEDUP_REMOVED lines=13> */
.L_x_34610:
[----:B------:R-:W-:Y:S05]  /*8630*/  BSYNC.RECONVERGENT B3 ;  /* 0x0000000000037941 */ /* 0x000fea0003800200 */
.L_x_34609:
        /* <DEDUP_REMOVED lines=46> */
.L_x_34607:
[----:B------:R-:W-:Y:S05]  /*8920*/  BSYNC.RECONVERGENT B2 ;  /* 0x0000000000027941 */ /* 0x000fea0003800200 */
.L_x_34606:
        /* <DEDUP_REMOVED lines=10> */
.L_x_34605:
[----:B------:R-:W-:Y:S05]  /*89d0*/  BSYNC.RECONVERGENT B1 ;  /* 0x0000000000017941 */ /* 0x000fea0003800200 */
.L_x_34604:
        /* <DEDUP_REMOVED lines=20> */
.L_x_34615:
        /* <DEDUP_REMOVED lines=13> */
.L_x_34617:
[----:B------:R-:W-:Y:S05]  /*8bf0*/  BSYNC.RECONVERGENT B3 ;  /* 0x0000000000037941 */ /* 0x000fea0003800200 */
.L_x_34616:
        /* <DEDUP_REMOVED lines=44> */
[----:B------:R-:W-:Y:S01]  /*8ec0*/  IMAD.MOV.U32 R16, RZ, RZ, R18 ;  /* 0x000000ffff107224 */ /* 0x000fe200078e0012 */
[----:B------:R-:W-:-:S07]  /*8ed0*/  MOV R20, R22 ;  /* 0x0000001600147202 */ /* 0x000fce0000000f00 */
.L_x_34614:
[----:B------:R-:W-:Y:S05]  /*8ee0*/  BSYNC.RECONVERGENT B2 ;  /* 0x0000000000027941 */ /* 0x000fea0003800200 */
.L_x_34613:
        /* <DEDUP_REMOVED lines=10> */
.L_x_34612:
[----:B------:R-:W-:Y:S05]  /*8f90*/  BSYNC.RECONVERGENT B1 ;  /* 0x0000000000017941 */ /* 0x000fea0003800200 */
.L_x_34611:
        /* <DEDUP_REMOVED lines=19> */
.L_x_34621:
        /* <DEDUP_REMOVED lines=13> */
.L_x_34623:
[----:B------:R-:W-:Y:S05]  /*91a0*/  BSYNC.RECONVERGENT B2 ;  /* 0x0000000000027941 */ /* 0x000fea0003800200 */
.L_x_34622:
        /* <DEDUP_REMOVED lines=46> */
.L_x_34620:
[----:B------:R-:W-:Y:S05]  /*9490*/  BSYNC.RECONVERGENT B1 ;  /* 0x0000000000017941 */ /* 0x000fea0003800200 */
.L_x_34619:
        /* <DEDUP_REMOVED lines=11> */
.L_x_34568:
        /* <DEDUP_REMOVED lines=21> */
.L_x_34628:
        /* <DEDUP_REMOVED lines=13> */
.L_x_34630:
[----:B------:R-:W-:Y:S05]  /*9770*/  BSYNC.RECONVERGENT B3 ;  /* 0x0000000000037941 */ /* 0x000fea0003800200 */
.L_x_34629:
        /* <DEDUP_REMOVED lines=46> */
.L_x_34627:
[----:B------:R-:W-:Y:S05]  /*9a60*/  BSYNC.RECONVERGENT B2 ;  /* 0x0000000000027941 */ /* 0x000fea0003800200 */
.L_x_34626:
        /* <DEDUP_REMOVED lines=9> */
.L_x_34625:
[----:B------:R-:W-:Y:S05]  /*9b00*/  BSYNC.RECONVERGENT B1 ;  /* 0x0000000000017941 */ /* 0x000fea0003800200 */
.L_x_34624:
        /* <DEDUP_REMOVED lines=17> */
.L_x_34635:
        /* <DEDUP_REMOVED lines=13> */
.L_x_34637:
[----:B------:R-:W-:Y:S05]  /*9cf0*/  BSYNC.RECONVERGENT B3 ;  /* 0x0000000000037941 */ /* 0x000fea0003800200 */
.L_x_34636:
        /* <DEDUP_REMOVED lines=45> */
[----:B------:R-:W-:-:S07]  /*9fd0*/  HFMA2 R18, -RZ, RZ, 0, 0 ;  /* 0x00000000ff127431 */ /* 0x000fce00000001ff */
.L_x_34634:
[----:B------:R-:W-:Y:S05]  /*9fe0*/  BSYNC.RECONVERGENT B2 ;  /* 0x0000000000027941 */ /* 0x000fea0003800200 */
.L_x_34633:
        /* <DEDUP_REMOVED lines=9> */
.L_x_34632:
[----:B------:R-:W-:Y:S05]  /*a080*/  BSYNC.RECONVERGENT B1 ;  /* 0x0000000000017941 */ /* 0x000fea0003800200 */
.L_x_34631:
        /* <DEDUP_REMOVED lines=17> */
.L_x_34642:
        /* <DEDUP_REMOVED lines=13> */
.L_x_34644:
[----:B------:R-:W-:Y:S05]  /*a270*/  BSYNC.RECONVERGENT B3 ;  /* 0x0000000000037941 */ /* 0x000fea0003800200 */
.L_x_34643:
        /* <DEDUP_REMOVED lines=44> */
[----:B------:R-:W-:Y:S02]  /*a540*/  LOP3.LUT R128, R4, R18, R23, 0x96, !PT ;  /* 0x0000001204807212 */ /* 0x000fe400078e9617 */
[----:B------:R-:W-:-:S07]  /*a550*/  MOV R16, R22 ;  /* 0x0000001600107202 */ /* 0x000fce0000000f00 */
.L_x_34641:
[----:B------:R-:W-:Y:S05]  /*a560*/  BSYNC.RECONVERGENT B2 ;  /* 0x0000000000027941 */ /* 0x000fea0003800200 */
.L_x_34640:
        /* <DEDUP_REMOVED lines=9> */
.L_x_34639:
[----:B------:R-:W-:Y:S05]  /*a600*/  BSYNC.RECONVERGENT B1 ;  /* 0x0000000000017941 */ /* 0x000fea0003800200 */
.L_x_34638:
        /* <DEDUP_REMOVED lines=17> */
.L_x_34649:
        /* <DEDUP_REMOVED lines=13> */
.L_x_34651:
[----:B------:R-:W-:Y:S05]  /*a7f0*/  BSYNC.RECONVERGENT B3 ;  /* 0x0000000000037941 */ /* 0x000fea0003800200 */
.L_x_34650:
        /* <DEDUP_REMOVED lines=46> */
.L_x_34648:
[----:B------:R-:W-:Y:S05]  /*aae0*/  BSYNC.RECONVERGENT B2 ;  /* 0x0000000000027941 */ /* 0x000fea0003800200 */
.L_x_34647:
        /* <DEDUP_REMOVED lines=9> */
.L_x_34646:
[----:B------:R-:W-:Y:S05]  /*ab80*/  BSYNC.RECONVERGENT B1 ;  /* 0x0000000000017941 */ /* 0x000fea0003800200 */
.L_x_34645:
        /* <DEDUP_REMOVED lines=17> */
.L_x_34656:
        /* <DEDUP_REMOVED lines=13> */
.L_x_34658:
[----:B------:R-:W-:Y:S05]  /*ad70*/  BSYNC.RECONVERGENT B3 ;  /* 0x0000000000037941 */ /* 0x000fea0003800200 */
.L_x_34657:
        /* <DEDUP_REMOVED lines=46> */
.L_x_34655:
[----:B------:R-:W-:Y:S05]  /*b060*/  BSYNC.RECONVERGENT B2 ;  /* 0x0000000000027941 */ /* 0x000fea0003800200 */
.L_x_34654:
        /* <DEDUP_REMOVED lines=9> */
.L_x_34653:
[----:B------:R-:W-:Y:S05]  /*b100*/  BSYNC.RECONVERGENT B1 ;  /* 0x0000000000017941 */ /* 0x000fea0003800200 */
.L_x_34652:
        /* <DEDUP_REMOVED lines=17> */
.L_x_34663:
        /* <DEDUP_REMOVED lines=13> */
.L_x_34665:
[----:B------:R-:W-:Y:S05]  /*b2f0*/  BSYNC.RECONVERGENT B3 ;  /* 0x0000000000037941 */ /* 0x000fea0003800200 */
.L_x_34664:
        /* <DEDUP_REMOVED lines=46> */
.L_x_34662:
[----:B------:R-:W-:Y:S05]  /*b5e0*/  BSYNC.RECONVERGENT B2 ;  /* 0x0000000000027941 */ /* 0x000fea0003800200 */
.L_x_34661:
        /* <DEDUP_REMOVED lines=9> */
.L_x_34660:
[----:B------:R-:W-:Y:S05]  /*b680*/  BSYNC.RECONVERGENT B1 ;  /* 0x0000000000017941 */ /* 0x000fea0003800200 */
.L_x_34659:
        /* <DEDUP_REMOVED lines=17> */
.L_x_34670:
        /* <DEDUP_REMOVED lines=13> */
.L_x_34672:
[----:B------:R-:W-:Y:S05]  /*b870*/  BSYNC.RECONVERGENT B3 ;  /* 0x0000000000037941 */ /* 0x000fea0003800200 */
.L_x_34671:
        /* <DEDUP_REMOVED lines=46> */
.L_x_34669:
[----:B------:R-:W-:Y:S05]  /*bb60*/  BSYNC.RECONVERGENT B2 ;  /* 0x0000000000027941 */ /* 0x000fea0003800200 */
.L_x_34668:
        /* <DEDUP_REMOVED lines=9> */
.L_x_34667:
[----:B------:R-:W-:Y:S05]  /*bc00*/  BSYNC.RECONVERGENT B1 ;  /* 0x0000000000017941 */ /* 0x000fea0003800200 */
.L_x_34666:
        /* <DEDUP_REMOVED lines=16> */
.L_x_34675:
        /* <DEDUP_REMOVED lines=13> */
.L_x_34677:
[----:B------:R-:W-:Y:S05]  /*bde0*/  BSYNC.RECONVERGENT B2 ;  /* 0x0000000000027941 */ /* 0x000fea0003800200 */
.L_x_34676:
        /* <DEDUP_REMOVED lines=43> */
[----:B------:R-:W-:Y:S02]  /*c0a0*/  LOP3.LUT R128, R4, R18, R23, 0x96, !PT ;  /* 0x0000001204807212 */ /* 0x000fe400078e9617 */
[----:B------:R-:W-:Y:S01]  /*c0b0*/  MOV R18, R16 ;  /* 0x0000001000127202 */ /* 0x000fe20000000f00 */
[----:B------:R-:W-:-:S07]  /*c0c0*/  IMAD.MOV.U32 R16, RZ, RZ, R22 ;  /* 0x000000ffff107224 */ /* 0x000fce00078e0016 */
.L_x_34674:
[----:B------:R-:W-:Y:S05]  /*c0d0*/  BSYNC.RECONVERGENT B1 ;  /* 0x0000000000017941 */ /* 0x000fea0003800200 */
.L_x_34673:
        /* <DEDUP_REMOVED lines=9> */
.L_x_34618:
[----:B------:R-:W-:Y:S05]  /*c170*/  BSYNC.RECONVERGENT B0 ;  /* 0x0000000000007941 */ /* 0x000fea0003800200 */
.L_x_34567:
[----:B------:R-:W-:Y:S01]  /*c180*/  IADD3 R19, PT, PT, R108, 0x20, RZ ;  /* 0x000000206c137810 */ /* 0x000fe20007ffe0ff */
[----:B------:R-:W-:Y:S04]  /*c190*/  BSSY.RECONVERGENT B0, `(.L_x_34678) ;  /* 0x000001a000007945 */ /* 0x000fe80003800200 */
        /* <DEDUP_REMOVED lines=25> */
.L_x_34679:
[----:B------:R-:W-:Y:S05]  /*c330*/  BSYNC.RECONVERGENT B0 ;  /* 0x0000000000007941 */ /* 0x000fea0003800200 */
.L_x_34678:
[----:B------:R-:W-:Y:S04]  /*c340*/  BSSY.RECONVERGENT B0, `(.L_x_34680) ;  /* 0x0000006000007945 */ /* 0x000fe80003800200 */
[----:B------:R-:W-:Y:S05]  /*c350*/  @!P1 BRA `(.L_x_34681) ;  /* 0x0000000000109947 */ /* 0x000fea0003800000 */
[----:B------:R-:W2:Y:S01]  /*c360*/  LDC.64 R56, c[0x0][0x390] ;  /* 0x0000e400ff387b82 */ /* 0x000ea20000000a00 */
[----:B01----:R-:W-:-:S04]  /*c370*/  VIADD R19, R109, 0x40 ;  /* 0x000000406d137836 */ /* 0x003fc80000000000 */
[----:B--2---:R-:W-:-:S06]  /*c380*/  IMAD.WIDE.U32 R56, R19, 0x10, R56 ;  /* 0x0000001013387825 */ /* 0x004fcc00078e0038 */
[----:B------:R-:W5:Y:S02]  /*c390*/  LDG.E.128 R56, desc[UR6][R56.64] ;  /* 0x0000000638387981 */ /* 0x000f64000c1e1d00 */
.L_x_34681:
[----:B------:R-:W-:Y:S05]  /*c3a0*/  BSYNC.RECONVERGENT B0 ;  /* 0x0000000000007941 */ /* 0x000fea0003800200 */
.L_x_34680:
[----:B------:R-:W-:Y:S04]  /*c3b0*/  BSSY.RECONVERGENT B0, `(.L_x_34682) ;  /* 0x00005a4000007945 */ /* 0x000fe80003800200 */
[----:B------:R-:W-:Y:S05]  /*c3c0*/  @!P0 BRA `(.L_x_34683) ;  /* 0x0000002c00848947 */ /* 0x000fea0003800000 */
[----:B-1----:R-:W1:Y:S01]  /*c3d0*/  LDC.64 R20, c[0x0][0x3a0] ;  /* 0x0000e800ff147b82 */ /* 0x002e620000000a00 */
[----:B0-----:R-:W-:-:S05]  /*c3e0*/  IADD3 R19, PT, PT, R108, 0x40, RZ ;  /* 0x000000406c137810 */ /* 0x001fca0007ffe0ff */
[----:B-1----:R-:W-:-:S05]  /*c3f0*/  IMAD.WIDE.U32 R20, R19, 0x20, R20 ;  /* 0x0000002013147825 */ /* 0x002fca00078e0014 */
        /* <DEDUP_REMOVED lines=23> */
.L_x_34688:
        /* <DEDUP_REMOVED lines=13> */
.L_x_34690:
[----:B------:R-:W-:Y:S05]  /*c640*/  BSYNC.RECONVERGENT B3 ;  /* 0x0000000000037941 */ /* 0x000fea0003800200 */
.L_x_34689:
        /* <DEDUP_REMOVED lines=46> */
.L_x_34687:
[----:B------:R-:W-:Y:S05]  /*c930*/  BSYNC.RECONVERGENT B2 ;  /* 0x0000000000027941 */ /* 0x000fea0003800200 */
.L_x_34686:
        /* <DEDUP_REMOVED lines=10> */
.L_x_34685:
[----:B------:R-:W-:Y:S05]  /*c9e0*/  BSYNC.RECONVERGENT B1 ;  /* 0x0000000000017941 */ /* 0x000fea0003800200 */
.L_x_34684:
        /* <DEDUP_REMOVED lines=20> */
.L_x_34695:
        /* <DEDUP_REMOVED lines=13> */
.L_x_34697:
[----:B------:R-:W-:Y:S05]  /*cc00*/  BSYNC.RECONVERGENT B3 ;  /* 0x0000000000037941 */ /* 0x000fea0003800200 */
.L_x_34696:
        /* <DEDUP_REMOVED lines=44> */
[----:B------:R-:W-:-:S07]  /*ced0*/  IMAD.MOV.U32 R20, RZ, RZ, R18 ;  /* 0x000000ffff147224 */ /* 0x000fce00078e0012 */
.L_x_34694:
[----:B------:R-:W-:Y:S05]  /*cee0*/  BSYNC.RECONVERGENT B2 ;  /* 0x0000000000027941 */ /* 0x000fea0003800200 */
.L_x_34693:
        /* <DEDUP_REMOVED lines=10> */
.L_x_34692:
[----:B------:R-:W-:Y:S05]  /*cf90*/  BSYNC.RECONVERGENT B1 ;  /* 0x0000000000017941 */ /* 0x000fea0003800200 */
.L_x_34691:
        /* <DEDUP_REMOVED lines=20> */
.L_x_34702:
        /* <DEDUP_REMOVED lines=13> */
.L_x_34704:
[----:B------:R-:W-:Y:S05]  /*d1b0*/  BSYNC.RECONVERGENT B3 ;  /* 0x0000000000037941 */ /* 0x000fea0003800200 */
.L_x_34703:
        /* <DEDUP_REMOVED lines=46> */
.L_x_34701:
[----:B------:R-:W-:Y:S05]  /*d4a0*/  BSYNC.RECONVERGENT B2 ;  /* 0x0000000000027941 */ /* 0x000fea0003800200 */
.L_x_34700:
        /* <DEDUP_REMOVED lines=10> */
.L_x_34699:
[----:B------:R-:W-:Y:S05]  /*d550*/  BSYNC.RECONVERGENT B1 ;  /* 0x0000000000017941 */ /* 0x000fea0003800200 */
.L_x_34698:
        /* <DEDUP_REMOVED lines=20> */
.L_x_34709:
        /* <DEDUP_REMOVED lines=13> */
.L_x_34711:
[----:B------:R-:W-:Y:S05]  /*d770*/  BSYNC.RECONVERGENT B3 ;  /* 0x0000000000037941 */ /* 0x000fea0003800200 */
.L_x_34710:
        /* <DEDUP_REMOVED lines=45> */
.L_x_34708:
[----:B------:R-:W-:Y:S05]  /*da50*/  BSYNC.RECONVERGENT B2 ;  /* 0x0000000000027941 */ /* 0x000fea0003800200 */
.L_x_34707:
        /* <DEDUP_REMOVED lines=10> */
.L_x_34706:
[----:B------:R-:W-:Y:S05]  /*db00*/  BSYNC.RECONVERGENT B1 ;  /* 0x0000000000017941 */ /* 0x000fea0003800200 */
.L_x_34705:
        /* <DEDUP_REMOVED lines=20> */
.L_x_34716:
        /* <DEDUP_REMOVED lines=13> */
.L_x_34718:
[----:B------:R-:W-:Y:S05]  /*dd20*/  BSYNC.RECONVERGENT B3 ;  /* 0x0000000000037941 */ /* 0x000fea0003800200 */
.L_x_34717:
        /* <DEDUP_REMOVED lines=46> */
.L_x_34715:
[----:B------:R-:W-:Y:S05]  /*e010*/  BSYNC.RECONVERGENT B2 ;  /* 0x0000000000027941 */ /* 0x000fea0003800200 */
.L_x_34714:
        /* <DEDUP_REMOVED lines=10> */
.L_x_34713:
[----:B------:R-:W-:Y:S05]  /*e0c0*/  BSYNC.RECONVERGENT B1 ;  /* 0x0000000000017941 */ /* 0x000fea0003800200 */
.L_x_34712:
        /* <DEDUP_REMOVED lines=20> */
.L_x_34723:
        /* <DEDUP_REMOVED lines=13> */
.L_x_34725:
[----:B------:R-:W-:Y:S05]  /*e2e0*/  BSYNC.RECONVERGENT B3 ;  /* 0x0000000000037941 */ /* 0x000fea0003800200 */
.L_x_34724:
        /* <DEDUP_REMOVED lines=45> */
.L_x_34722:
[----:B------:R-:W-:Y:S05]  /*e5c0*/  BSYNC.RECONVERGENT B2 ;  /* 0x0000000000027941 */ /* 0x000fea0003800200 */
.L_x_34721:
        /* <DEDUP_REMOVED lines=10> */
.L_x_34720:
[----:B------:R-:W-:Y:S05]  /*e670*/  BSYNC.RECONVERGENT B1 ;  /* 0x0000000000017941 */ /* 0x000fea0003800200 */
.L_x_34719:
        /* <DEDUP_REMOVED lines=20> */
.L_x_34730:
        /* <DEDUP_REMOVED lines=13> */
.L_x_34732:
[----:B------:R-:W-:Y:S05]  /*e890*/  BSYNC.RECONVERGENT B3 ;  /* 0x0000000000037941 */ /* 0x000fea0003800200 */
.L_x_34731:
        /* <DEDUP_REMOVED lines=44> */
[----:B------:R-:W-:Y:S02]  /*eb60*/  LOP3.LUT R128, R4, R18, R23, 0x96, !PT ;  /* 0x0000001204807212 */ /* 0x000fe400078e9617 */
[----:B------:R-:W-:-:S07]  /*eb70*/  MOV R18, R22 ;  /* 0x0000001600127202 */ /* 0x000fce0000000f00 */
.L_x_34729:
[----:B------:R-:W-:Y:S05]  /*eb80*/  BSYNC.RECONVERGENT B2 ;  /* 0x0000000000027941 */ /* 0x000fea0003800200 */
.L_x_34728:
        /* <DEDUP_REMOVED lines=10> */
.L_x_34727:
[----:B------:R-:W-:Y:S05]  /*ec30*/  BSYNC.RECONVERGENT B1 ;  /* 0x0000000000017941 */ /* 0x000fea0003800200 */
.L_x_34726:
        /* <DEDUP_REMOVED lines=19> */
.L_x_34736:
        /* <DEDUP_REMOVED lines=13> */
.L_x_34738:
[----:B------:R-:W-:Y:S05]  /*ee40*/  BSYNC.RECONVERGENT B2 ;  /* 0x0000000000027941 */ /* 0x000fea0003800200 */
.L_x_34737:
        /* <DEDUP_REMOVED lines=41> */
[----:B------:R-:W-:-:S03]  /*f0e0*/  MOV R16, R18 ;  /* 0x0000001200107202 */ /* 0x000fc60000000f00 */
[----:B------:R-:W-:Y:S01]  /*f0f0*/  IMAD.WIDE.U32 R112, R112, -0x2daee0ad, RZ ;  /* 0xd2511f5370707825 */ /* 0x000fe200078e00ff */
[----:B------:R-:W-:-:S04]  /*f100*/  LOP3.LUT R127, R2, R24, R127, 0x96, !PT ;  /* 0x00000018027f7212 */ /* 0x000fc800078e967f */
[----:B------:R-:W-:-:S07]  /*f110*/  LOP3.LUT R128, R4, R20, R113, 0x96, !PT ;  /* 0x0000001404807212 */ /* 0x000fce00078e9671 */
.L_x_34735:
[----:B------:R-:W-:Y:S05]  /*f120*/  BSYNC.RECONVERGENT B1 ;  /* 0x0000000000017941 */ /* 0x000fea0003800200 */
.L_x_34734:
        /* <DEDUP_REMOVED lines=11> */
.L_x_34683:
[----:B------:R-:W-:Y:S01]  /*f1e0*/  BSSY.RECONVERGENT B1, `(.L_x_34739) ;  /* 0x000005a000017945 */ /* 0x000fe20003800200 */
[----:B------:R-:W-:Y:S01]  /*f1f0*/  IMAD.MOV.U32 R112, RZ, RZ, R16 ;  /* 0x000000ffff707224 */ /* 0x000fe200078e0010 */
[----:B01----:R-:W-:Y:S01]  /*f200*/  MOV R18, R17 ;  /* 0x0000001100127202 */ /* 0x003fe20000000f00 */
        /* <DEDUP_REMOVED lines=18> */
.L_x_34743:
        /* <DEDUP_REMOVED lines=13> */
.L_x_34745:
[----:B------:R-:W-:Y:S05]  /*f400*/  BSYNC.RECONVERGENT B3 ;  /* 0x0000000000037941 */ /* 0x000fea0003800200 */
.L_x_34744:
        /* <DEDUP_REMOVED lines=45> */
.L_x_34742:
[----:B------:R-:W-:Y:S05]  /*f6e0*/  BSYNC.RECONVERGENT B2 ;  /* 0x0000000000027941 */ /* 0x000fea0003800200 */
.L_x_34741:
        /* <DEDUP_REMOVED lines=9> */
.L_x_34740:
[----:B------:R-:W-:Y:S05]  /*f780*/  BSYNC.RECONVERGENT B1 ;  /* 0x0000000000017941 */ /* 0x000fea0003800200 */
.L_x_34739:
        /* <DEDUP_REMOVED lines=17> */
.L_x_34750:
        /* <DEDUP_REMOVED lines=13> */
.L_x_34752:
[----:B------:R-:W-:Y:S05]  /*f970*/  BSYNC.RECONVERGENT B3 ;  /* 0x0000000000037941 */ /* 0x000fea0003800200 */
.L_x_34751:
[----:B------:R-:W-:Y:S01]  /*f980*/  IMAD.WIDE.U32 R18, R131, -0x326172a9, RZ ;  /* 0xcd9e8d5783127825 */ /* 0x000fe200078e00ff */
[----:B------:R-:W-:Y:S02]  /*f990*/  LOP3.LUT R22, R117, R17, R137, 0x96, !PT ;  /* 0x0000001175167212 */ /* 0x000fe400078e9689 */
[----:B------:R-:W-:Y:S02]  /*f9a0*/  IADD3 R17, PT, PT, R136, -0x61c88647, RZ ;  /* 0x9e3779b988117810 */ /* 0x000fe40007ffe0ff */
        /* <DEDUP_REMOVED lines=36> */
[----:B------:R-:W-:Y:S01]  /*fbf0*/  MOV R17, R112 ;  /* 0x0000007000117202 */ /* 0x000fe20000000f00 */
[----:B------:R-:W-:-:S04]  /*fc00*/  IMAD.WIDE.U32 R126, R21, -0x326172a9, RZ ;  /* 0xcd9e8d57157e7825 */ /* 0x000fc800078e00ff */
[----:B------:R-:W-:Y:S01]  /*fc10*/  IMAD.WIDE.U32 R20, R20, -0x2daee0ad, RZ ;  /* 0xd2511f5314147825 */ /* 0x000fe200078e00ff */
[----:B------:R-:W-:-:S03]  /*fc20*/  LOP3.LUT R127, R2, R18, R127, 0x96, !PT ;  /* 0x00000012027f7212 */ /* 0x000fc600078e967f */
[----:B------:R-:W-:Y:S01]  /*fc30*/  IMAD.MOV.U32 R112, RZ, RZ, R20 ;  /* 0x000000ffff707224 */ /* 0x000fe200078e0014 */
[----:B------:R-:W-:Y:S01]  /*fc40*/  LOP3.LUT R128, R4, R16, R21, 0x96, !PT ;  /* 0x0000001004807212 */ /* 0x000fe200078e9615 */
[----:B------:R-:W-:-:S07]  /*fc50*/  HFMA2 R16, -RZ, RZ, 0, 0 ;  /* 0x00000000ff107431 */ /* 0x000fce00000001ff */
.L_x_34749:
[----:B------:R-:W-:Y:S05]  /*fc60*/  BSYNC.RECONVERGENT B2 ;  /* 0x0000000000027941 */ /* 0x000fea0003800200 */
.L_x_34748:
        /* <DEDUP_REMOVED lines=9> */
.L_x_34747:
[----:B------:R-:W-:Y:S05]  /*fd00*/  BSYNC.RECONVERGENT B1 ;  /* 0x0000000000017941 */ /* 0x000fea0003800200 */
.L_x_34746:
        /* <DEDUP_REMOVED lines=17> */
.L_x_34757:
        /* <DEDUP_REMOVED lines=13> */
.L_x_34759:
[----:B------:R-:W-:Y:S05]  /*fef0*/  BSYNC.RECONVERGENT B3 ;  /* 0x0000000000037941 */ /* 0x000fea0003800200 */
.L_x_34758:
        /* <DEDUP_REMOVED lines=46> */
.L_x_34756:
[----:B------:R-:W-:Y:S05]  /*101e0*/  BSYNC.RECONVERGENT B2 ;  /* 0x0000000000027941 */ /* 0x000fea0003800200 */
.L_x_34755:
        /* <DEDUP_REMOVED lines=9> */
.L_x_34754:
[----:B------:R-:W-:Y:S05]  /*10280*/  BSYNC.RECONVERGENT B1 ;  /* 0x0000000000017941 */ /* 0x000fea0003800200 */
.L_x_34753:
        /* <DEDUP_REMOVED lines=17> */
.L_x_34764:
        /* <DEDUP_REMOVED lines=13> */
.L_x_34766:
[----:B------:R-:W-:Y:S05]  /*10470*/  BSYNC.RECONVERGENT B3 ;  /* 0x0000000000037941 */ /* 0x000fea0003800200 */
.L_x_34765:
        /* <DEDUP_REMOVED lines=43> */
[----:B------:R-:W-:Y:S01]  /*10730*/  HFMA2 R16, -RZ, RZ, 0, 0 ;  /* 0x00000000ff107431 */ /* 0x000fe200000001ff */
[----:B------:R-:W-:Y:S01]  /*10740*/  MOV R19, R112 ;  /* 0x0000007000137202 */ /* 0x000fe20000000f00 */
[----:B------:R-:W-:-:S07]  /*10750*/  IMAD.MOV.U32 R112, RZ, RZ, R18 ;  /* 0x000000ffff707224 */ /* 0x000fce00078e0012 */
.L_x_34763:
[----:B------:R-:W-:Y:S05]  /*10760*/  BSYNC.RECONVERGENT B2 ;  /* 0x0000000000027941 */ /* 0x000fea0003800200 */
.L_x_34762:
        /* <DEDUP_REMOVED lines=9> */
.L_x_34761:
[----:B------:R-:W-:Y:S05]  /*10800*/  BSYNC.RECONVERGENT B1 ;  /* 0x0000000000017941 */ /* 0x000fea0003800200 */
.L_x_34760:
        /* <DEDUP_REMOVED lines=17> */
.L_x_34771:
        /* <DEDUP_REMOVED lines=13> */
.L_x_34773:
[----:B------:R-:W-:Y:S05]  /*109f0*/  BSYNC.RECONVERGENT B3 ;  /* 0x0000000000037941 */ /* 0x000fea0003800200 */
.L_x_34772:
        /* <DEDUP_REMOVED lines=46> */
.L_x_34770:
[----:B------:R-:W-:Y:S05]  /*10ce0*/  BSYNC.RECONVERGENT B2 ;  /* 0x0000000000027941 */ /* 0x000fea0003800200 */
.L_x_34769:
        /* <DEDUP_REMOVED lines=9> */
.L_x_34768:
[----:B------:R-:W-:Y:S05]  /*10d80*/  BSYNC.RECONVERGENT B1 ;  /* 0x0000000000017941 */ /* 0x000fea0003800200 */
.L_x_34767:
        /* <DEDUP_REMOVED lines=17> */
.L_x_34778:
        /* <DEDUP_REMOVED lines=13> */
.L_x_34780:
[----:B------:R-:W-:Y:S05]  /*10f70*/  BSYNC.RECONVERGENT B3 ;  /* 0x0000000000037941 */ /* 0x000fea0003800200 */
.L_x_34779:
        /* <DEDUP_REMOVED lines=46> */
.L_x_34777:
[----:B------:R-:W-:Y:S05]  /*11260*/  BSYNC.RECONVERGENT B2 ;  /* 0x0000000000027941 */ /* 0x000fea0003800200 */
.L_x_34776:
        /* <DEDUP_REMOVED lines=9> */
.L_x_34775:
[----:B------:R-:W-:Y:S05]  /*11300*/  BSYNC.RECONVERGENT B1 ;  /* 0x0000000000017941 */ /* 0x000fea0003800200 */
.L_x_34774:
        /* <DEDUP_REMOVED lines=17> */
.L_x_34785:
        /* <DEDUP_REMOVED lines=13> */
.L_x_34787:
[----:B------:R-:W-:Y:S05]  /*114f0*/  BSYNC.RECONVERGENT B3 ;  /* 0x0000000000037941 */ /* 0x000fea0003800200 */
.L_x_34786:
        /* <DEDUP_REMOVED lines=46> */
.L_x_34784:
[----:B------:R-:W-:Y:S05]  /*117e0*/  BSYNC.RECONVERGENT B2 ;  /* 0x0000000000027941 */ /* 0x000fea0003800200 */
.L_x_34783:
        /* <DEDUP_REMOVED lines=9> */
.L_x_34782:
[----:B------:R-:W-:Y:S05]  /*11880*/  BSYNC.RECONVERGENT B1 ;  /* 0x0000000000017941 */ /* 0x000fea0003800200 */
.L_x_34781:
        /* <DEDUP_REMOVED lines=16> */
.L_x_34790:
        /* <DEDUP_REMOVED lines=13> */
.L_x_34792:
[----:B------:R-:W-:Y:S05]  /*11a60*/  BSYNC.RECONVERGENT B2 ;  /* 0x0000000000027941 */ /* 0x000fea0003800200 */
.L_x_34791:
        /* <DEDUP_REMOVED lines=46> */
.L_x_34789:
[----:B------:R-:W-:Y:S05]  /*11d50*/  BSYNC.RECONVERGENT B1 ;  /* 0x0000000000017941 */ /* 0x000fea0003800200 */
.L_x_34788:
        /* <DEDUP_REMOVED lines=9> */
.L_x_34733:
[----:B------:R-:W-:Y:S05]  /*11df0*/  BSYNC.RECONVERGENT B0 ;  /* 0x0000000000007941 */ /* 0x000fea0003800200 */
.L_x_34682:
        /* <DEDUP_REMOVED lines=27> */
.L_x_34794:
[----:B------:R-:W-:Y:S05]  /*11fb0*/  BSYNC.RECONVERGENT B0 ;  /* 0x0000000000007941 */ /* 0x000fea0003800200 */
.L_x_34793:
[----:B------:R-:W-:Y:S04]  /*11fc0*/  BSSY.RECONVERGENT B0, `(.L_x_34795) ;  /* 0x0000006000007945 */ /* 0x000fe80003800200 */
[----:B------:R-:W-:Y:S05]  /*11fd0*/  @!P1 BRA `(.L_x_34796) ;  /* 0x0000000000109947 */ /* 0x000fea0003800000 */
[----:B------:R-:W2:Y:S01]  /*11fe0*/  LDC.64 R56, c[0x0][0x390] ;  /* 0x0000e400ff387b82 */ /* 0x000ea20000000a00 */
[----:B01----:R-:W-:-:S04]  /*11ff0*/  VIADD R17, R109, 0x60 ;  /* 0x000000606d117836 */ /* 0x003fc80000000000 */
[----:B--2---:R-:W-:-:S06]  /*12000*/  IMAD.WIDE.U32 R56, R17, 0x10, R56 ;  /* 0x0000001011387825 */ /* 0x004fcc00078e0038 */
[----:B------:R-:W5:Y:S02]  /*12010*/  LDG.E.128 R56, desc[UR6][R56.64] ;  /* 0x0000000638387981 */ /* 0x000f64000c1e1d00 */
.L_x_34796:
[----:B------:R-:W-:Y:S05]  /*12020*/  BSYNC.RECONVERGENT B0 ;  /* 0x0000000000007941 */ /* 0x000fea0003800200 */
.L_x_34795:
[----:B------:R-:W-:Y:S04]  /*12030*/  BSSY.RECONVERGENT B0, `(.L_x_34797) ;  /* 0x00005a7000007945 */ /* 0x000fe80003800200 */
[----:B------:R-:W-:Y:S05]  /*12040*/  @!P0 BRA `(.L_x_34798) ;  /* 0x0000002c00908947 */ /* 0x000fea0003800000 */
[----:B01----:R-:W0:Y:S01]  /*12050*/  LDC.64 R16, c[0x0][0x3a0] ;  /* 0x0000e800ff107b82 */ /* 0x003e220000000a00 */
[----:B------:R-:W-:-:S05]  /*12060*/  IADD3 R21, PT, PT, R108, 0x60, RZ ;  /* 0x000000606c157810 */ /* 0x000fca0007ffe0ff */
        /* <DEDUP_REMOVED lines=24> */
.L_x_34803:
        /* <DEDUP_REMOVED lines=13> */
.L_x_34805:
[----:B------:R-:W-:Y:S05]  /*122c0*/  BSYNC.RECONVERGENT B3 ;  /* 0x0000000000037941 */ /* 0x000fea0003800200 */
.L_x_34804:
        /* <DEDUP_REMOVED lines=46> */
.L_x_34802:
[----:B------:R-:W-:Y:S05]  /*125b0*/  BSYNC.RECONVERGENT B2 ;  /* 0x0000000000027941 */ /* 0x000fea0003800200 */
.L_x_34801:
        /* <DEDUP_REMOVED lines=10> */
.L_x_34800:
[----:B------:R-:W-:Y:S05]  /*12660*/  BSYNC.RECONVERGENT B1 ;  /* 0x0000000000017941 */ /* 0x000fea0003800200 */
.L_x_34799:
        /* <DEDUP_REMOVED lines=20> */
.L_x_34810:
        /* <DEDUP_REMOVED lines=13> */
.L_x_34812:
[----:B------:R-:W-:Y:S05]  /*12880*/  BSYNC.RECONVERGENT B3 ;  /* 0x0000000000037941 */ /* 0x000fea0003800200 */
.L_x_34811:
        /* <DEDUP_REMOVED lines=46> */
.L_x_34809:
[----:B------:R-:W-:Y:S05]  /*12b70*/  BSYNC.RECONVERGENT B2 ;  /* 0x0000000000027941 */ /* 0x000fea0003800200 */
.L_x_34808:
        /* <DEDUP_REMOVED lines=10> */
.L_x_34807:
[----:B------:R-:W-:Y:S05]  /*12c20*/  BSYNC.RECONVERGENT B1 ;  /* 0x0000000000017941 */ /* 0x000fea0003800200 */
.L_x_34806:
        /* <DEDUP_REMOVED lines=20> */
.L_x_34817:
        /* <DEDUP_REMOVED lines=13> */
.L_x_34819:
[----:B------:R-:W-:Y:S05]  /*12e40*/  BSYNC.RECONVERGENT B3 ;  /* 0x0000000000037941 */ /* 0x000fea0003800200 */
.L_x_34818:
        /* <DEDUP_REMOVED lines=46> */
.L_x_34816:
[----:B------:R-:W-:Y:S05]  /*13130*/  BSYNC.RECONVERGENT B2 ;  /* 0x0000000000027941 */ /* 0x000fea0003800200 */
.L_x_34815:
        /* <DEDUP_REMOVED lines=10> */
.L_x_34814:
[----:B------:R-:W-:Y:S05]  /*131e0*/  BSYNC.RECONVERGENT B1 ;  /* 0x0000000000017941 */ /* 0x000fea0003800200 */
.L_x_34813:
        /* <DEDUP_REMOVED lines=20> */
.L_x_34824:
        /* <DEDUP_REMOVED lines=13> */
.L_x_34826:
[----:B------:R-:W-:Y:S05]  /*13400*/  BSYNC.RECONVERGENT B3 ;  /* 0x0000000000037941 */ /* 0x000fea0003800200 */
.L_x_34825:
        /* <DEDUP_REMOVED lines=46> */
.L_x_34823:
[----:B------:R-:W-:Y:S05]  /*136f0*/  BSYNC.RECONVERGENT B2 ;  /* 0x0000000000027941 */ /* 0x000fea0003800200 */
.L_x_34822:
        /* <DEDUP_REMOVED lines=10> */
.L_x_34821:
[----:B------:R-:W-:Y:S05]  /*137a0*/  BSYNC.RECONVERGENT B1 ;  /* 0x0000000000017941 */ /* 0x000fea0003800200 */
.L_x_34820:
        /* <DEDUP_REMOVED lines=20> */
.L_x_34831:
        /* <DEDUP_REMOVED lines=13> */
.L_x_34833:
[----:B------:R-:W-:Y:S05]  /*139c0*/  BSYNC.RECONVERGENT B3 ;  /* 0x0000000000037941 */ /* 0x000fea0003800200 */
.L_x_34832:
        /* <DEDUP_REMOVED lines=46> */
.L_x_34830:
[----:B------:R-:W-:Y:S05]  /*13cb0*/  BSYNC.RECONVERGENT B2 ;  /* 0x0000000000027941 */ /* 0x000fea0003800200 */
.L_x_34829:
        /* <DEDUP_REMOVED lines=10> */
.L_x_34828:
[----:B------:R-:W-:Y:S05]  /*13d60*/  BSYNC.RECONVERGENT B1 ;  /* 0x0000000000017941 */ /* 0x000fea0003800200 */
.L_x_34827:
        /* <DEDUP_REMOVED lines=20> */
.L_x_34838:
        /* <DEDUP_REMOVED lines=13> */
.L_x_34840:
[----:B------:R-:W-:Y:S05]  /*13f80*/  BSYNC.RECONVERGENT B3 ;  /* 0x0000000000037941 */ /* 0x000fea0003800200 */
.L_x_34839:
        /* <DEDUP_REMOVED lines=46> */
.L_x_34837:
[----:B------:R-:W-:Y:S05]  /*14270*/  BSYNC.RECONVERGENT B2 ;  /* 0x0000000000027941 */ /* 0x000fea0003800200 */
.L_x_34836:
        /* <DEDUP_REMOVED lines=10> */
.L_x_34835:
[----:B------:R-:W-:Y:S05]  /*14320*/  BSYNC.RECONVERGENT B1 ;  /* 0x0000000000017941 */ /* 0x000fea0003800200 */
.L_x_34834:
        /* <DEDUP_REMOVED lines=20> */
.L_x_34845:
        /* <DEDUP_REMOVED lines=13> */
.L_x_34847:
[----:B------:R-:W-:Y:S05]  /*14540*/  BSYNC.RECONVERGENT B3 ;  /* 0x0000000000037941 */ /* 0x000fea0003800200 */
.L_x_34846:
        /* <DEDUP_REMOVED lines=46> */
.L_x_34844:
[----:B------:R-:W-:Y:S05]  /*14830*/  BSYNC.RECONVERGENT B2 ;  /* 0x0000000000027941 */ /* 0x000fea0003800200 */
.L_x_34843:
        /* <DEDUP_REMOVED lines=10> */
.L_x_34842:
[----:B------:R-:W-:Y:S05]  /*148e0*/  BSYNC.RECONVERGENT B1 ;  /* 0x0000000000017941 */ /* 0x000fea0003800200 */
.L_x_34841:
        /* <DEDUP_REMOVED lines=19> */
.L_x_34851:
        /* <DEDUP_REMOVED lines=13> */
.L_x_34853:
[----:B------:R-:W-:Y:S05]  /*14af0*/  BSYNC.RECONVERGENT B2 ;  /* 0x0000000000027941 */ /* 0x000fea0003800200 */
.L_x_34852:
[----:B------:R-:W-:Y:S01]  /*14b00*/  IMAD.WIDE.U32 R16, R131, -0x326172a9, RZ ;  /* 0xcd9e8d5783107825 */ /* 0x000fe200078e00ff */
[----:B------:R-:W-:-:S03]  /*14b10*/  LOP3.LUT R20, R117, R19, R137, 0x96, !PT ;  /* 0x0000001375147212 */ /* 0x000fc600078e9689 */
[----:B------:R-:W-:Y:S01]  /*14b20*/  HFMA2 R112, -RZ, RZ, 0, 0 ;  /* 0x00000000ff707431 */ /* 0x000fe200000001ff */
        /* <DEDUP_REMOVED lines=42> */
.L_x_34850:
[----:B------:R-:W-:Y:S05]  /*14dd0*/  BSYNC.RECONVERGENT B1 ;  /* 0x0000000000017941 */ /* 0x000fea0003800200 */
.L_x_34849:
        /* <DEDUP_REMOVED lines=11> */
.L_x_34798:
        /* <DEDUP_REMOVED lines=21> */
.L_x_34858:
        /* <DEDUP_REMOVED lines=13> */
.L_x_34860:
[----:B------:R-:W-:Y:S05]  /*150b0*/  BSYNC.RECONVERGENT B3 ;  /* 0x0000000000037941 */ /* 0x000fea0003800200 */
.L_x_34859:
        /* <DEDUP_REMOVED lines=45> */
.L_x_34857:
[----:B------:R-:W-:Y:S05]  /*15390*/  BSYNC.RECONVERGENT B2 ;  /* 0x0000000000027941 */ /* 0x000fea0003800200 */
.L_x_34856:
        /* <DEDUP_REMOVED lines=9> */
.L_x_34855:
[----:B------:R-:W-:Y:S05]  /*15430*/  BSYNC.RECONVERGENT B1 ;  /* 0x0000000000017941 */ /* 0x000fea0003800200 */
.L_x_34854:
        /* <DEDUP_REMOVED lines=17> */
.L_x_34865:
        /* <DEDUP_REMOVED lines=13> */
.L_x_34867:
[----:B------:R-:W-:Y:S05]  /*15620*/  BSYNC.RECONVERGENT B3 ;  /* 0x0000000000037941 */ /* 0x000fea0003800200 */
.L_x_34866:
        /* <DEDUP_REMOVED lines=46> */
.L_x_34864:
[----:B------:R-:W-:Y:S05]  /*15910*/  BSYNC.RECONVERGENT B2 ;  /* 0x0000000000027941 */ /* 0x000fea0003800200 */
.L_x_34863:
        /* <DEDUP_REMOVED lines=9> */
.L_x_34862:
[----:B------:R-:W-:Y:S05]  /*159b0*/  BSYNC.RECONVERGENT B1 ;  /* 0x0000000000017941 */ /* 0x000fea0003800200 */
.L_x_34861:
        /* <DEDUP_REMOVED lines=17> */
.L_x_34872:
        /* <DEDUP_REMOVED lines=13> */
.L_x_34874:
[----:B------:R-:W-:Y:S05]  /*15ba0*/  BSYNC.RECONVERGENT B3 ;  /* 0x0000000000037941 */ /* 0x000fea0003800200 */
.L_x_34873:
        /* <DEDUP_REMOVED lines=46> */
.L_x_34871:
[----:B------:R-:W-:Y:S05]  /*15e90*/  BSYNC.RECONVERGENT B2 ;  /* 0x0000000000027941 */ /* 0x000fea0003800200 */
.L_x_34870:
        /* <DEDUP_REMOVED lines=9> */
.L_x_34869:
[----:B------:R-:W-:Y:S05]  /*15f30*/  BSYNC.RECONVERGENT B1 ;  /* 0x0000000000017941 */ /* 0x000fea0003800200 */
.L_x_34868:
        /* <DEDUP_REMOVED lines=17> */
.L_x_34879:
        /* <DEDUP_REMOVED lines=13> */
.L_x_34881:
[----:B------:R-:W-:Y:S05]  /*16120*/  BSYNC.RECONVERGENT B3 ;  /* 0x0000000000037941 */ /* 0x000fea0003800200 */
.L_x_34880:
        /* <DEDUP_REMOVED lines=46> */
.L_x_34878:
[----:B------:R-:W-:Y:S05]  /*16410*/  BSYNC.RECONVERGENT B2 ;  /* 0x0000000000027941 */ /* 0x000fea0003800200 */
.L_x_34877:
        /* <DEDUP_REMOVED lines=9> */
.L_x_34876:
[----:B------:R-:W-:Y:S05]  /*164b0*/  BSYNC.RECONVERGENT B1 ;  /* 0x0000000000017941 */ /* 0x000fea0003800200 */
.L_x_34875:
        /* <DEDUP_REMOVED lines=17> */
.L_x_34886:
        /* <DEDUP_REMOVED lines=13> */
.L_x_34888:
[----:B------:R-:W-:Y:S05]  /*166a0*/  BSYNC.RECONVERGENT B3 ;  /* 0x0000000000037941 */ /* 0x000fea0003800200 */
.L_x_34887:
        /* <DEDUP_REMOVED lines=46> */
.L_x_34885:
[----:B------:R-:W-:Y:S05]  /*16990*/  BSYNC.RECONVERGENT B2 ;  /* 0x0000000000027941 */ /* 0x000fea0003800200 */
.L_x_34884:
        /* <DEDUP_REMOVED lines=9> */
.L_x_34883:
[----:B------:R-:W-:Y:S05]  /*16a30*/  BSYNC.RECONVERGENT B1 ;  /* 0x0000000000017941 */ /* 0x000fea0003800200 */
.L_x_34882:
        /* <DEDUP_REMOVED lines=17> */
.L_x_34893:
        /* <DEDUP_REMOVED lines=13> */
.L_x_34895:
[----:B------:R-:W-:Y:S05]  /*16c20*/  BSYNC.RECONVERGENT B3 ;  /* 0x0000000000037941 */ /* 0x000fea0003800200 */
.L_x_34894:
        /* <DEDUP_REMOVED lines=46> */
.L_x_34892:
[----:B------:R-:W-:Y:S05]  /*16f10*/  BSYNC.RECONVERGENT B2 ;  /* 0x0000000000027941 */ /* 0x000fea0003800200 */
.L_x_34891:
        /* <DEDUP_REMOVED lines=9> */
.L_x_34890:
[----:B------:R-:W-:Y:S05]  /*16fb0*/  BSYNC.RECONVERGENT B1 ;  /* 0x0000000000017941 */ /* 0x000fea0003800200 */
.L_x_34889:
        /* <DEDUP_REMOVED lines=17> */
.L_x_34900:
        /* <DEDUP_REMOVED lines=13> */
.L_x_34902:
[----:B------:R-:W-:Y:S05]  /*171a0*/  BSYNC.RECONVERGENT B3 ;  /* 0x0000000000037941 */ /* 0x000fea0003800200 */
.L_x_34901:
        /* <DEDUP_REMOVED lines=46> */
.L_x_34899:
[----:B------:R-:W-:Y:S05]  /*17490*/  BSYNC.RECONVERGENT B2 ;  /* 0x0000000000027941 */ /* 0x000fea0003800200 */
.L_x_34898:
        /* <DEDUP_REMOVED lines=9> */
.L_x_34897:
[----:B------:R-:W-:Y:S05]  /*17530*/  BSYNC.RECONVERGENT B1 ;  /* 0x0000000000017941 */ /* 0x000fea0003800200 */
.L_x_34896:
        /* <DEDUP_REMOVED lines=16> */
.L_x_34905:
        /* <DEDUP_REMOVED lines=13> */
.L_x_34907:
[----:B------:R-:W-:Y:S05]  /*17710*/  BSYNC.RECONVERGENT B2 ;  /* 0x0000000000027941 */ /* 0x000fea0003800200 */
.L_x_34906:
        /* <DEDUP_REMOVED lines=46> */
.L_x_34904:
[----:B------:R-:W-:Y:S05]  /*17a00*/  BSYNC.RECONVERGENT B1 ;  /* 0x0000000000017941 */ /* 0x000fea0003800200 */
.L_x_34903:
        /* <DEDUP_REMOVED lines=9> */
.L_x_34848:
[----:B------:R-:W-:Y:S05]  /*17aa0*/  BSYNC.RECONVERGENT B0 ;  /* 0x0000000000007941 */ /* 0x000fea0003800200 */
.L_x_34797:
[----:B------:R-:W-:Y:S01]  /*17ab0*/  VIADD R17, R108, 0x60 ;  /* 0x000000606c117836 */ /* 0x000fe20000000000 */
[----:B------:R-:W-:Y:S03]  /*17ac0*/  BSSY.RECONVERGENT B0, `(.L_x_34908) ;  /* 0x000001a000007945 */ /* 0x000fe60003800200 */
[----:B------:R-:W-:-:S05]  /*17ad0*/  IMAD.WIDE.U32 R16, R17, 0x20, R138 ;  /* 0x0000002011107825 */ /* 0x000fca00078e008a */
        /* <DEDUP_REMOVED lines=24> */
.L_x_34909:
[----:B------:R-:W-:Y:S05]  /*17c60*/  BSYNC.RECONVERGENT B0 ;  /* 0x0000000000007941 */ /* 0x000fea0003800200 */
.L_x_34908:
[----:B------:R-:W-:Y:S04]  /*17c70*/  BSSY.RECONVERGENT B0, `(.L_x_34910) ;  /* 0x0000006000007945 */ /* 0x000fe80003800200 */
[----:B------:R-:W-:Y:S05]  /*17c80*/  @!P1 BRA `(.L_x_34911) ;  /* 0x0000000000109947 */ /* 0x000fea0003800000 */
[----:B------:R-:W2:Y:S01]  /*17c90*/  LDC.64 R56, c[0x0][0x390] ;  /* 0x0000e400ff387b82 */ /* 0x000ea20000000a00 */
[----:B01----:R-:W-:-:S05]  /*17ca0*/  IADD3 R17, PT, PT, R109, 0x80, RZ ;  /* 0x000000806d117810 */ /* 0x003fca0007ffe0ff */
[----:B--2---:R-:W-:-:S06]  /*17cb0*/  IMAD.WIDE.U32 R56, R17, 0x10, R56 ;  /* 0x0000001011387825 */ /* 0x004fcc00078e0038 */
[----:B------:R-:W5:Y:S02]  /*17cc0*/  LDG.E.128 R56, desc[UR6][R56.64] ;  /* 0x0000000638387981 */ /* 0x000f64000c1e1d00 */
.L_x_34911:
[----:B------:R-:W-:Y:S05]  /*17cd0*/  BSYNC.RECONVERGENT B0 ;  /* 0x0000000000007941 */ /* 0x000fea0003800200 */
.L_x_34910:
        /* <DEDUP_REMOVED lines=28> */
.L_x_34918:
        /* <DEDUP_REMOVED lines=13> */
.L_x_34920:
[----:B------:R-:W-:Y:S05]  /*17f70*/  BSYNC.RECONVERGENT B3 ;  /* 0x0000000000037941 */ /* 0x000fea0003800200 */
.L_x_34919:
        /* <DEDUP_REMOVED lines=45> */
.L_x_34917:
[----:B------:R-:W-:Y:S05]  /*18250*/  BSYNC.RECONVERGENT B2 ;  /* 0x0000000000027941 */ /* 0x000fea0003800200 */
.L_x_34916:
        /* <DEDUP_REMOVED lines=10> */
.L_x_34915:
[----:B------:R-:W-:Y:S05]  /*18300*/  BSYNC.RECONVERGENT B1 ;  /* 0x0000000000017941 */ /* 0x000fea0003800200 */
.L_x_34914:
        /* <DEDUP_REMOVED lines=20> */
.L_x_34925:
        /* <DEDUP_REMOVED lines=13> */
.L_x_34927:
[----:B------:R-:W-:Y:S05]  /*18520*/  BSYNC.RECONVERGENT B3 ;  /* 0x0000000000037941 */ /* 0x000fea0003800200 */
.L_x_34926:
        /* <DEDUP_REMOVED lines=46> */
.L_x_34924:
[----:B------:R-:W-:Y:S05]  /*18810*/  BSYNC.RECONVERGENT B2 ;  /* 0x0000000000027941 */ /* 0x000fea0003800200 */
.L_x_34923:
        /* <DEDUP_REMOVED lines=10> */
.L_x_34922:
[----:B------:R-:W-:Y:S05]  /*188c0*/  BSYNC.RECONVERGENT B1 ;  /* 0x0000000000017941 */ /* 0x000fea0003800200 */
.L_x_34921:
        /* <DEDUP_REMOVED lines=20> */
.L_x_34932:
        /* <DEDUP_REMOVED lines=13> */
.L_x_34934:
[----:B------:R-:W-:Y:S05]  /*18ae0*/  BSYNC.RECONVERGENT B3 ;  /* 0x0000000000037941 */ /* 0x000fea0003800200 */
.L_x_34933:
        /* <DEDUP_REMOVED lines=45> */
.L_x_34931:
[----:B------:R-:W-:Y:S05]  /*18dc0*/  BSYNC.RECONVERGENT B2 ;  /* 0x0000000000027941 */ /* 0x000fea0003800200 */
.L_x_34930:
        /* <DEDUP_REMOVED lines=10> */
.L_x_34929:
[----:B------:R-:W-:Y:S05]  /*18e70*/  BSYNC.RECONVERGENT B1 ;  /* 0x0000000000017941 */ /* 0x000fea0003800200 */
.L_x_34928:
        /* <DEDUP_REMOVED lines=20> */
.L_x_34939:
        /* <DEDUP_REMOVED lines=13> */
.L_x_34941:
[----:B------:R-:W-:Y:S05]  /*19090*/  BSYNC.RECONVERGENT B3 ;  /* 0x0000000000037941 */ /* 0x000fea0003800200 */
.L_x_34940:
        /* <DEDUP_REMOVED lines=46> */
.L_x_34938:
[----:B------:R-:W-:Y:S05]  /*19380*/  BSYNC.RECONVERGENT B2 ;  /* 0x0000000000027941 */ /* 0x000fea0003800200 */
.L_x_34937:
        /* <DEDUP_REMOVED lines=10> */
.L_x_34936:
[----:B------:R-:W-:Y:S05]  /*19430*/  BSYNC.RECONVERGENT B1 ;  /* 0x0000000000017941 */ /* 0x000fea0003800200 */
.L_x_34935:
        /* <DEDUP_REMOVED lines=20> */
.L_x_34946:
        /* <DEDUP_REMOVED lines=13> */
.L_x_34948:
[----:B------:R-:W-:Y:S05]  /*19650*/  BSYNC.RECONVERGENT B3 ;  /* 0x0000000000037941 */ /* 0x000fea0003800200 */
.L_x_34947:
        /* <DEDUP_REMOVED lines=44> */
[----:B------:R-:W-:-:S07]  /*19920*/  LOP3.LUT R128, R4, R110, R141, 0x96, !PT ;  /* 0x0000006e04807212 */ /* 0x000fce00078e968d */
.L_x_34945:
[----:B------:R-:W-:Y:S05]  /*19930*/  BSYNC.RECONVERGENT B2 ;  /* 0x0000000000027941 */ /* 0x000fea0003800200 */
.L_x_34944:
        /* <DEDUP_REMOVED lines=10> */
.L_x_34943:
[----:B------:R-:W-:Y:S05]  /*199e0*/  BSYNC.RECONVERGENT B1 ;  /* 0x0000000000017941 */ /* 0x000fea0003800200 */
.L_x_34942:
        /* <DEDUP_REMOVED lines=20> */
.L_x_34953:
        /* <DEDUP_REMOVED lines=13> */
.L_x_34955:
[----:B------:R-:W-:Y:S05]  /*19c00*/  BSYNC.RECONVERGENT B3 ;  /* 0x0000000000037941 */ /* 0x000fea0003800200 */
.L_x_34954:
        /* <DEDUP_REMOVED lines=46> */
.L_x_34952:
[----:B------:R-:W-:Y:S05]  /*19ef0*/  BSYNC.RECONVERGENT B2 ;  /* 0x0000000000027941 */ /* 0x000fea0003800200 */
.L_x_34951:
        /* <DEDUP_REMOVED lines=10> */
.L_x_34950:
[----:B------:R-:W-:Y:S05]  /*19fa0*/  BSYNC.RECONVERGENT B1 ;  /* 0x0000000000017941 */ /* 0x000fea0003800200 */
.L_x_34949:
        /* <DEDUP_REMOVED lines=20> */
.L_x_34960:
        /* <DEDUP_REMOVED lines=13> */
.L_x_34962:
[----:B------:R-:W-:Y:S05]  /*1a1c0*/  BSYNC.RECONVERGENT B3 ;  /* 0x0000000000037941 */ /* 0x000fea0003800200 */
.L_x_34961:
        /* <DEDUP_REMOVED lines=45> */
.L_x_34959:
[----:B------:R-:W-:Y:S05]  /*1a4a0*/  BSYNC.RECONVERGENT B2 ;  /* 0x0000000000027941 */ /* 0x000fea0003800200 */
.L_x_34958:
        /* <DEDUP_REMOVED lines=10> */
.L_x_34957:
[----:B------:R-:W-:Y:S05]  /*1a550*/  BSYNC.RECONVERGENT B1 ;  /* 0x0000000000017941 */ /* 0x000fea0003800200 */
.L_x_34956:
        /* <DEDUP_REMOVED lines=19> */
.L_x_34966:
        /* <DEDUP_REMOVED lines=13> */
.L_x_34968:
[----:B------:R-:W-:Y:S05]  /*1a760*/  BSYNC.RECONVERGENT B2 ;  /* 0x0000000000027941 */ /* 0x000fea0003800200 */
.L_x_34967:
        /* <DEDUP_REMOVED lines=45> */
.L_x_34965:
[----:B------:R-:W-:Y:S05]  /*1aa40*/  BSYNC.RECONVERGENT B1 ;  /* 0x0000000000017941 */ /* 0x000fea0003800200 */
.L_x_34964:
        /* <DEDUP_REMOVED lines=11> */
.L_x_34913:
        /* <DEDUP_REMOVED lines=21> */
.L_x_34973:
        /* <DEDUP_REMOVED lines=13> */
.L_x_34975:
[----:B------:R-:W-:Y:S05]  /*1ad20*/  BSYNC.RECONVERGENT B3 ;  /* 0x0000000000037941 */ /* 0x000fea0003800200 */
.L_x_34974:
        /* <DEDUP_REMOVED lines=45> */
.L_x_34972:
[----:B------:R-:W-:Y:S05]  /*1b000*/  BSYNC.RECONVERGENT B2 ;  /* 0x0000000000027941 */ /* 0x000fea0003800200 */
.L_x_34971:
        /* <DEDUP_REMOVED lines=9> */
.L_x_34970:
[----:B------:R-:W-:Y:S05]  /*1b0a0*/  BSYNC.RECONVERGENT B1 ;  /* 0x0000000000017941 */ /* 0x000fea0003800200 */
.L_x_34969:
        /* <DEDUP_REMOVED lines=17> */
.L_x_34980:
        /* <DEDUP_REMOVED lines=13> */
.L_x_34982:
[----:B------:R-:W-:Y:S05]  /*1b290*/  BSYNC.RECONVERGENT B3 ;  /* 0x0000000000037941 */ /* 0x000fea0003800200 */
.L_x_34981:
        /* <DEDUP_REMOVED lines=46> */
.L_x_34979:
[----:B------:R-:W-:Y:S05]  /*1b580*/  BSYNC.RECONVERGENT B2 ;  /* 0x0000000000027941 */ /* 0x000fea0003800200 */
.L_x_34978:
        /* <DEDUP_REMOVED lines=9> */
.L_x_34977:
[----:B------:R-:W-:Y:S05]  /*1b620*/  BSYNC.RECONVERGENT B1 ;  /* 0x0000000000017941 */ /* 0x000fea0003800200 */
.L_x_34976:
        /* <DEDUP_REMOVED lines=17> */
.L_x_34987:
        /* <DEDUP_REMOVED lines=13> */
.L_x_34989:
[----:B------:R-:W-:Y:S05]  /*1b810*/  BSYNC.RECONVERGENT B3 ;  /* 0x0000000000037941 */ /* 0x000fea0003800200 */
.L_x_34988:
        /* <DEDUP_REMOVED lines=46> */
.L_x_34986:
[----:B------:R-:W-:Y:S05]  /*1bb00*/  BSYNC.RECONVERGENT B2 ;  /* 0x0000000000027941 */ /* 0x000fea0003800200 */
.L_x_34985:
        /* <DEDUP_REMOVED lines=9> */
.L_x_34984:
[----:B------:R-:W-:Y:S05]  /*1bba0*/  BSYNC.RECONVERGENT B1 ;  /* 0x0000000000017941 */ /* 0x000fea0003800200 */
.L_x_34983:
        /* <DEDUP_REMOVED lines=17> */
.L_x_34994:
        /* <DEDUP_REMOVED lines=13> */
.L_x_34996:
[----:B------:R-:W-:Y:S05]  /*1bd90*/  BSYNC.RECONVERGENT B3 ;  /* 0x0000000000037941 */ /* 0x000fea0003800200 */
.L_x_34995:
        /* <DEDUP_REMOVED lines=46> */
.L_x_34993:
[----:B------:R-:W-:Y:S05]  /*1c080*/  BSYNC.RECONVERGENT B2 ;  /* 0x0000000000027941 */ /* 0x000fea0003800200 */
.L_x_34992:
        /* <DEDUP_REMOVED lines=9> */
.L_x_34991:
[----:B------:R-:W-:Y:S05]  /*1c120*/  BSYNC.RECONVERGENT B1 ;  /* 0x0000000000017941 */ /* 0x000fea0003800200 */
.L_x_34990:
        /* <DEDUP_REMOVED lines=17> */
.L_x_35001:
        /* <DEDUP_REMOVED lines=13> */
.L_x_35003:
[----:B------:R-:W-:Y:S05]  /*1c310*/  BSYNC.RECONVERGENT B3 ;  /* 0x0000000000037941 */ /* 0x000fea0003800200 */
.L_x_35002:
        /* <DEDUP_REMOVED lines=46> */
.L_x_35000:
[----:B------:R-:W-:Y:S05]  /*1c600*/  BSYNC.RECONVERGENT B2 ;  /* 0x0000000000027941 */ /* 0x000fea0003800200 */
.L_x_34999:
        /* <DEDUP_REMOVED lines=9> */
.L_x_34998:
[----:B------:R-:W-:Y:S05]  /*1c6a0*/  BSYNC.RECONVERGENT B1 ;  /* 0x0000000000017941 */ /* 0x000fea0003800200 */
.L_x_34997:
        /* <DEDUP_REMOVED lines=17> */
.L_x_35008:
        /* <DEDUP_REMOVED lines=13> */
.L_x_35010:
[----:B------:R-:W-:Y:S05]  /*1c890*/  BSYNC.RECONVERGENT B3 ;  /* 0x0000000000037941 */ /* 0x000fea0003800200 */
.L_x_35009:
        /* <DEDUP_REMOVED lines=42> */
[----:B------:R-:W-:-:S03]  /*1cb40*/  LOP3.LUT R127, R2, R112, R127, 0x96, !PT ;  /* 0x00000070027f7212 */ /* 0x000fc600078e967f */
[----:B------:R-:W-:Y:S01]  /*1cb50*/  IMAD.MOV.U32 R142, RZ, RZ, R18 ;  /* 0x000000ffff8e7224 */ /* 0x000fe200078e0012 */
[----:B------:R-:W-:Y:S01]  /*1cb60*/  LOP3.LUT R128, R4, R110, R19, 0x96, !PT ;  /* 0x0000006e04807212 */ /* 0x000fe200078e9613 */
[----:B------:R-:W-:-:S07]  /*1cb70*/  HFMA2 R19, -RZ, RZ, 0, 0 ;  /* 0x00000000ff137431 */ /* 0x000fce00000001ff */
.L_x_35007:
[----:B------:R-:W-:Y:S05]  /*1cb80*/  BSYNC.RECONVERGENT B2 ;  /* 0x0000000000027941 */ /* 0x000fea0003800200 */
.L_x_35006:
        /* <DEDUP_REMOVED lines=9> */
.L_x_35005:
[----:B------:R-:W-:Y:S05]  /*1cc20*/  BSYNC.RECONVERGENT B1 ;  /* 0x0000000000017941 */ /* 0x000fea0003800200 */
.L_x_35004:
        /* <DEDUP_REMOVED lines=17> */
.L_x_35015:
        /* <DEDUP_REMOVED lines=13> */
.L_x_35017:
[----:B------:R-:W-:Y:S05]  /*1ce10*/  BSYNC.RECONVERGENT B3 ;  /* 0x0000000000037941 */ /* 0x000fea0003800200 */
.L_x_35016:
        /* <DEDUP_REMOVED lines=46> */
.L_x_35014:
[----:B------:R-:W-:Y:S05]  /*1d100*/  BSYNC.RECONVERGENT B2 ;  /* 0x0000000000027941 */ /* 0x000fea0003800200 */
.L_x_35013:
        /* <DEDUP_REMOVED lines=9> */
.L_x_35012:
[----:B------:R-:W-:Y:S05]  /*1d1a0*/  BSYNC.RECONVERGENT B1 ;  /* 0x0000000000017941 */ /* 0x000fea0003800200 */
.L_x_35011:
        /* <DEDUP_REMOVED lines=16> */
.L_x_35020:
        /* <DEDUP_REMOVED lines=13> */
.L_x_35022:
[----:B------:R-:W-:Y:S05]  /*1d380*/  BSYNC.RECONVERGENT B2 ;  /* 0x0000000000027941 */ /* 0x000fea0003800200 */
.L_x_35021:
        /* <DEDUP_REMOVED lines=46> */
.L_x_35019:
[----:B------:R-:W-:Y:S05]  /*1d670*/  BSYNC.RECONVERGENT B1 ;  /* 0x0000000000017941 */ /* 0x000fea0003800200 */
.L_x_35018:
        /* <DEDUP_REMOVED lines=9> */
.L_x_34963:
[----:B------:R-:W-:Y:S05]  /*1d710*/  BSYNC.RECONVERGENT B0 ;  /* 0x0000000000007941 */ /* 0x000fea0003800200 */
.L_x_34912:
[----:B------:R-:W-:Y:S01]  /*1d720*/  IADD3 R111, PT, PT, R108, 0x80, RZ ;  /* 0x000000806c6f7810 */ /* 0x000fe20007ffe0ff */
[----:B------:R-:W-:Y:S01]  /*1d730*/  BSSY.RECONVERGENT B0, `(.L_x_35023) ;  /* 0x000001b000007945 */ /* 0x000fe20003800200 */
[----:B------:R-:W-:-:S03]  /*1d740*/  VIADD R144, R109, 0xa0 ;  /* 0x000000a06d907836 */ /* 0x000fc60000000000 */
[----:B------:R-:W-:-:S05]  /*1d750*/  IMAD.WIDE.U32 R110, R111, 0x20, R138 ;  /* 0x000000206f6e7825 */ /* 0x000fca00078e008a */
[----:B-----5:R0:W-:Y:S04]  /*1d760*/  STG.E.128 desc[UR6][R110.64], R20 ;  /* 0x000000146e007986 */ /* 0x0201e8000c101d06 */
[----:B------:R0:W-:Y:S01]  /*1d770*/  STG.E.128 desc[UR6][R110.64+0x10], R16 ;  /* 0x000010106e007986 */ /* 0x0001e2000c101d06 */
[----:B------:R-:W-:Y:S05]  /*1d780*/  @!P1 BRA `(.L_x_35024) ;  /* 0x0000000000549947 */ /* 0x000fea0003800000 */
[----:B------:R-:W-:Y:S01]  /*1d790*/  SHF.L.U32 R113, R124, 0x10, RZ ;  /* 0x000000107c717819 */ /* 0x000fe200000006ff */
[----:B0-----:R-:W0:Y:S01]  /*1d7a0*/  LDC.64 R110, c[0x0][0x3b0] ;  /* 0x0000ec00ff6e7b82 */ /* 0x001e220000000a00 */
[----:B------:R-:W-:Y:S01]  /*1d7b0*/  LOP3.LUT R112, R125, 0xffff, RZ, 0xc0, !PT ;  /* 0x0000ffff7d707812 */ /* 0x000fe200078ec0ff */
[----:B------:R-:W-:Y:S01]  /*1d7c0*/  VIADD R109, R109, 0x80 ;  /* 0x000000806d6d7836 */ /* 0x000fe20000000000 */
        /* <DEDUP_REMOVED lines=17> */
.L_x_35024:
[----:B------:R-:W-:Y:S05]  /*1d8e0*/  BSYNC.RECONVERGENT B0 ;  /* 0x0000000000007941 */ /* 0x000fea0003800200 */
.L_x_35023:
[----:B------:R-:W-:Y:S04]  /*1d8f0*/  BSSY.RECONVERGENT B0, `(.L_x_35025) ;  /* 0x0000005000007945 */ /* 0x000fe80003800200 */
[----:B------:R-:W-:Y:S05]  /*1d900*/  @!P1 BRA `(.L_x_35026) ;  /* 0x00000000000c9947 */ /* 0x000fea0003800000 */
[----:B------:R-:W2:Y:S02]  /*1d910*/  LDC.64 R56, c[0x0][0x390] ;  /* 0x0000e400ff387b82 */ /* 0x000ea40000000a00 */
[----:B--2---:R-:W-:-:S06]  /*1d920*/  IMAD.WIDE.U32 R56, R144, 0x10, R56 ;  /* 0x0000001090387825 */ /* 0x004fcc00078e0038 */
[----:B------:R-:W5:Y:S02]  /*1d930*/  LDG.E.128 R56, desc[UR6][R56.64] ;  /* 0x0000000638387981 */ /* 0x000f64000c1e1d00 */
.L_x_35026:
[----:B------:R-:W-:Y:S05]  /*1d940*/  BSYNC.RECONVERGENT B0 ;  /* 0x0000000000007941 */ /* 0x000fea0003800200 */
.L_x_35025:
[----:B------:R-:W-:Y:S01]  /*1d950*/  BSSY.RECONVERGENT B0, `(.L_x_35027) ;  /* 0x00005a4000007945 */ /* 0x000fe20003800200 */
[----:B------:R-:W-:-:S03]  /*1d960*/  IADD3 R145, PT, PT, R108, 0xa0, RZ ;  /* 0x000000a06c917810 */ /* 0x000fc60007ffe0ff */
[----:B------:R-:W-:Y:S05]  /*1d970*/  @!P0 BRA `(.L_x_35028) ;  /* 0x0000002c00808947 */ /* 0x000fea0003800000 */
[----:B------:R-:W2:Y:S02]  /*1d980*/  LDC.64 R140, c[0x0][0x3a0] ;  /* 0x0000e800ff8c7b82 */ /* 0x000ea40000000a00 */
[----:B--2---:R-:W-:-:S05]  /*1d990*/  IMAD.WIDE.U32 R140, R145, 0x20, R140 ;  /* 0x00000020918c7825 */ /* 0x004fca00078e008c */
[----:B-1----:R1:W5:Y:S04]  /*1d9a0*/  LDG.E.128 R112, desc[UR6][R140.64] ;  /* 0x000000068c707981 */ /* 0x002368000c1e1d00 */
[----:B0-----:R1:W5:Y:S01]  /*1d9b0*/  LDG.E.128 R108, desc[UR6][R140.64+0x10] ;  /* 0x000010068c6c7981 */ /* 0x001362000c1e1d00 */
[----:B------:R-:W-:Y:S01]  /*1d9c0*/  ISETP.GT.AND P0, PT, R134, RZ, PT ;  /* 0x000000ff8600720c */ /* 0x000fe20003f04270 */
[----:B------:R-:W-:-:S12]  /*1d9d0*/  BSSY.RECONVERGENT B1, `(.L_x_35029) ;  /* 0x000005a000017945 */ /* 0x000fd80003800200 */
[----:B------:R-:W-:Y:S01]  /*1d9e0*/  @!P0 IMAD.MOV.U32 R146, RZ, RZ, R142 ;  /* 0x000000ffff928224 */ /* 0x000fe200078e008e */
        /* <DEDUP_REMOVED lines=18> */
.L_x_35033:
        /* <DEDUP_REMOVED lines=13> */
.L_x_35035:
[----:B------:R-:W-:Y:S05]  /*1dbe0*/  BSYNC.RECONVERGENT B3 ;  /* 0x0000000000037941 */ /* 0x000fea0003800200 */
.L_x_35034:
        /* <DEDUP_REMOVED lines=45> */
.L_x_35032:
[----:B------:R-:W-:Y:S05]  /*1dec0*/  BSYNC.RECONVERGENT B2 ;  /* 0x0000000000027941 */ /* 0x000fea0003800200 */
.L_x_35031:
        /* <DEDUP_REMOVED lines=10> */
.L_x_35030:
[----:B------:R-:W-:Y:S05]  /*1df70*/  BSYNC.RECONVERGENT B1 ;  /* 0x0000000000017941 */ /* 0x000fea0003800200 */
.L_x_35029:
        /* <DEDUP_REMOVED lines=20> */
.L_x_35040:
        /* <DEDUP_REMOVED lines=13> */
.L_x_35042:
[----:B------:R-:W-:Y:S05]  /*1e190*/  BSYNC.RECONVERGENT B3 ;  /* 0x0000000000037941 */ /* 0x000fea0003800200 */
.L_x_35041:
        /* <DEDUP_REMOVED lines=46> */
.L_x_35039:
[----:B------:R-:W-:Y:S05]  /*1e480*/  BSYNC.RECONVERGENT B2 ;  /* 0x0000000000027941 */ /* 0x000fea0003800200 */
.L_x_35038:
        /* <DEDUP_REMOVED lines=10> */
.L_x_35037:
[----:B------:R-:W-:Y:S05]  /*1e530*/  BSYNC.RECONVERGENT B1 ;  /* 0x0000000000017941 */ /* 0x000fea0003800200 */
.L_x_35036:
        /* <DEDUP_REMOVED lines=20> */
.L_x_35047:
        /* <DEDUP_REMOVED lines=13> */
.L_x_35049:
[----:B------:R-:W-:Y:S05]  /*1e750*/  BSYNC.RECONVERGENT B3 ;  /* 0x0000000000037941 */ /* 0x000fea0003800200 */
.L_x_35048:
        /* <DEDUP_REMOVED lines=45> */
.L_x_35046:
[----:B------:R-:W-:Y:S05]  /*1ea30*/  BSYNC.RECONVERGENT B2 ;  /* 0x0000000000027941 */ /* 0x000fea0003800200 */
.L_x_35045:
        /* <DEDUP_REMOVED lines=10> */
.L_x_35044:
[----:B------:R-:W-:Y:S05]  /*1eae0*/  BSYNC.RECONVERGENT B1 ;  /* 0x0000000000017941 */ /* 0x000fea0003800200 */
.L_x_35043:
        /* <DEDUP_REMOVED lines=20> */
.L_x_35054:
        /* <DEDUP_REMOVED lines=13> */
.L_x_35056:
[----:B------:R-:W-:Y:S05]  /*1ed00*/  BSYNC.RECONVERGENT B3 ;  /* 0x0000000000037941 */ /* 0x000fea0003800200 */
.L_x_35055:
        /* <DEDUP_REMOVED lines=45> */
[----:B------:R-:W-:-:S07]  /*1efe0*/  IMAD.MOV.U32 R135, RZ, RZ, RZ ;  /* 0x000000ffff877224 */ /* 0x000fce00078e00ff */
.L_x_35053:
[----:B------:R-:W-:Y:S05]  /*1eff0*/  BSYNC.RECONVERGENT B2 ;  /* 0x0000000000027941 */ /* 0x000fea0003800200 */
.L_x_35052:
        /* <DEDUP_REMOVED lines=10> */
.L_x_35051:
[----:B------:R-:W-:Y:S05]  /*1f0a0*/  BSYNC.RECONVERGENT B1 ;  /* 0x0000000000017941 */ /* 0x000fea0003800200 */
.L_x_35050:
        /* <DEDUP_REMOVED lines=20> */
.L_x_35061:
        /* <DEDUP_REMOVED lines=13> */
.L_x_35063:
[----:B------:R-:W-:Y:S05]  /*1f2c0*/  BSYNC.RECONVERGENT B3 ;  /* 0x0000000000037941 */ /* 0x000fea0003800200 */
.L_x_35062:
        /* <DEDUP_REMOVED lines=45> */
.L_x_35060:
[----:B------:R-:W-:Y:S05]  /*1f5a0*/  BSYNC.RECONVERGENT B2 ;  /* 0x0000000000027941 */ /* 0x000fea0003800200 */
.L_x_35059:
        /* <DEDUP_REMOVED lines=10> */
.L_x_35058:
[----:B------:R-:W-:Y:S05]  /*1f650*/  BSYNC.RECONVERGENT B1 ;  /* 0x0000000000017941 */ /* 0x000fea0003800200 */
.L_x_35057:
        /* <DEDUP_REMOVED lines=20> */
.L_x_35068:
        /* <DEDUP_REMOVED lines=13> */
.L_x_35070:
[----:B------:R-:W-:Y:S05]  /*1f870*/  BSYNC.RECONVERGENT B3 ;  /* 0x0000000000037941 */ /* 0x000fea0003800200 */
.L_x_35069:
        /* <DEDUP_REMOVED lines=46> */
.L_x_35067:
[----:B------:R-:W-:Y:S05]  /*1fb60*/  BSYNC.RECONVERGENT B2 ;  /* 0x0000000000027941 */ /* 0x000fea0003800200 */
.L_x_35066:
        /* <DEDUP_REMOVED lines=10> */
.L_x_35065:
[----:B------:R-:W-:Y:S05]  /*1fc10*/  BSYNC.RECONVERGENT B1 ;  /* 0x0000000000017941 */ /* 0x000fea0003800200 */
.L_x_35064:
        /* <DEDUP_REMOVED lines=20> */
.L_x_35075:
        /* <DEDUP_REMOVED lines=13> */
.L_x_35077:
[----:B------:R-:W-:Y:S05]  /*1fe30*/  BSYNC.RECONVERGENT B3 ;  /* 0x0000000000037941 */ /* 0x000fea0003800200 */
.L_x_35076:
        /* <DEDUP_REMOVED lines=46> */
.L_x_35074:
[----:B------:R-:W-:Y:S05]  /*20120*/  BSYNC.RECONVERGENT B2 ;  /* 0x0000000000027941 */ /* 0x000fea0003800200 */
.L_x_35073:
        /* <DEDUP_REMOVED lines=10> */
.L_x_35072:
[----:B------:R-:W-:Y:S05]  /*201d0*/  BSYNC.RECONVERGENT B1 ;  /* 0x0000000000017941 */ /* 0x000fea0003800200 */
.L_x_35071:
        /* <DEDUP_REMOVED lines=19> */
.L_x_35081:
        /* <DEDUP_REMOVED lines=13> */
.L_x_35083:
[----:B------:R-:W-:Y:S05]  /*203e0*/  BSYNC.RECONVERGENT B2 ;  /* 0x0000000000027941 */ /* 0x000fea0003800200 */
.L_x_35082:
        /* <DEDUP_REMOVED lines=45> */
.L_x_35080:
[----:B------:R-:W-:Y:S05]  /*206c0*/  BSYNC.RECONVERGENT B1 ;  /* 0x0000000000017941 */ /* 0x000fea0003800200 */
.L_x_35079:
        /* <DEDUP_REMOVED lines=11> */
.L_x_35028:
        /* <DEDUP_REMOVED lines=21> */
.L_x_35088:
        /* <DEDUP_REMOVED lines=13> */
.L_x_35090:
[----:B------:R-:W-:Y:S05]  /*209a0*/  BSYNC.RECONVERGENT B3 ;  /* 0x0000000000037941 */ /* 0x000fea0003800200 */
.L_x_35089:
        /* <DEDUP_REMOVED lines=45> */
.L_x_35087:
[----:B------:R-:W-:Y:S05]  /*20c80*/  BSYNC.RECONVERGENT B2 ;  /* 0x0000000000027941 */ /* 0x000fea0003800200 */
.L_x_35086:
[----:B0-----:R-:W-:Y:S01]  /*20c90*/  HFMA2 R110, -RZ, RZ, 0.1171875, 0 ;  /* 0x2f800000ff6e7431 */ /* 0x001fe200000001ff */
        /* <DEDUP_REMOVED lines=8> */
.L_x_35085:
[----:B------:R-:W-:Y:S05]  /*20d20*/  BSYNC.RECONVERGENT B1 ;  /* 0x0000000000017941 */ /* 0x000fea0003800200 */
.L_x_35084:
        /* <DEDUP_REMOVED lines=17> */
.L_x_35095:
        /* <DEDUP_REMOVED lines=13> */
.L_x_35097:
[----:B------:R-:W-:Y:S05]  /*20f10*/  BSYNC.RECONVERGENT B3 ;  /* 0x0000000000037941 */ /* 0x000fea0003800200 */
.L_x_35096:
        /* <DEDUP_REMOVED lines=46> */
.L_x_35094:
[----:B------:R-:W-:Y:S05]  /*21200*/  BSYNC.RECONVERGENT B2 ;  /* 0x0000000000027941 */ /* 0x000fea0003800200 */
.L_x_35093:
        /* <DEDUP_REMOVED lines=9> */
.L_x_35092:
[----:B------:R-:W-:Y:S05]  /*212a0*/  BSYNC.RECONVERGENT B1 ;  /* 0x0000000000017941 */ /* 0x000fea0003800200 */
.L_x_35091:
[----:B------:R-:W-:Y:S01]  /*212b0*/  BSSY.RECONVERGENT B1, `(.L_x_35098) ;  /* 0x0000057000017945 */ /* 0x000fe20003800200 */
[----:B------:R-:W-:Y:S01]  /*212c0*/  MOV R108, R109 ;  /* 0x0000006d006c7202 */ /* 0x000fe20000000f00 */
[----:B------:R-:W-:Y:S02]  /*212d0*/  IMAD.MOV.U32 R114, RZ, RZ, RZ ;  /* 0x000000ffff727224 */ /* 0x000fe400078e00ff */
        /* <DEDUP_REMOVED lines=14> */
.L_x_35102:
        /* <DEDUP_REMOVED lines=13> */
.L_x_35104:
[----:B------:R-:W-:Y:S05]  /*21490*/  BSYNC.RECONVERGENT B3 ;  /* 0x0000000000037941 */ /* 0x000fea0003800200 */
.L_x_35103:
        /* <DEDUP_REMOVED lines=46> */
.L_x_35101:
[----:B------:R-:W-:Y:S05]  /*21780*/  BSYNC.RECONVERGENT B2 ;  /* 0x0000000000027941 */ /* 0x000fea0003800200 */
.L_x_35100:
        /* <DEDUP_REMOVED lines=9> */
.L_x_35099:
[----:B------:R-:W-:Y:S05]  /*21820*/  BSYNC.RECONVERGENT B1 ;  /* 0x0000000000017941 */ /* 0x000fea0003800200 */
.L_x_35098:
        /* <DEDUP_REMOVED lines=17> */
.L_x_35109:
        /* <DEDUP_REMOVED lines=13> */
.L_x_35111:
[----:B------:R-:W-:Y:S05]  /*21a10*/  BSYNC.RECONVERGENT B3 ;  /* 0x0000000000037941 */ /* 0x000fea0003800200 */
.L_x_35110:
        /* <DEDUP_REMOVED lines=46> */
.L_x_35108:
[----:B------:R-:W-:Y:S05]  /*21d00*/  BSYNC.RECONVERGENT B2 ;  /* 0x0000000000027941 */ /* 0x000fea0003800200 */
.L_x_35107:
        /* <DEDUP_REMOVED lines=9> */
.L_x_35106:
[----:B------:R-:W-:Y:S05]  /*21da0*/  BSYNC.RECONVERGENT B1 ;  /* 0x0000000000017941 */ /* 0x000fea0003800200 */
.L_x_35105:
        /* <DEDUP_REMOVED lines=17> */
.L_x_35116:
        /* <DEDUP_REMOVED lines=13> */
.L_x_35118:
[----:B------:R-:W-:Y:S05]  /*21f90*/  BSYNC.RECONVERGENT B3 ;  /* 0x0000000000037941 */ /* 0x000fea0003800200 */
.L_x_35117:
        /* <DEDUP_REMOVED lines=46> */
.L_x_35115:
[----:B------:R-:W-:Y:S05]  /*22280*/  BSYNC.RECONVERGENT B2 ;  /* 0x0000000000027941 */ /* 0x000fea0003800200 */
.L_x_35114:
        /* <DEDUP_REMOVED lines=9> */
.L_x_35113:
[----:B------:R-:W-:Y:S05]  /*22320*/  BSYNC.RECONVERGENT B1 ;  /* 0x0000000000017941 */ /* 0x000fea0003800200 */
.L_x_35112:
        /* <DEDUP_REMOVED lines=17> */
.L_x_35123:
        /* <DEDUP_REMOVED lines=13> */
.L_x_35125:
[----:B------:R-:W-:Y:S05]  /*22510*/  BSYNC.RECONVERGENT B3 ;  /* 0x0000000000037941 */ /* 0x000fea0003800200 */
.L_x_35124:
        /* <DEDUP_REMOVED lines=46> */
.L_x_35122:
[----:B------:R-:W-:Y:S05]  /*22800*/  BSYNC.RECONVERGENT B2 ;  /* 0x0000000000027941 */ /* 0x000fea0003800200 */
.L_x_35121:
[----:B------:R-:W-:Y:S01]  /*22810*/  I2FP.F32.U32 R109, R109 ;  /* 0x0000006d006d7245 */ /* 0x000fe20000201000 */
[----:B------:R-:W-:Y:S02]  /*22820*/  IMAD.MOV.U32 R110, RZ, RZ, 0x2f800000 ;  /* 0x2f800000ff6e7424 */ /* 0x000fe400078e00ff */
[----:B-----5:R-:W-:Y:S02]  /*22830*/  HADD2.F32 R123, -RZ, R58.H1_H1 ;  /* 0x3000003aff7b7230 */ /* 0x020fe40000004100 */
[----:B------:R-:W-:-:S03]  /*22840*/  FFMA.FTZ R109, R109, R110, 1.1641532182693481445e-10 ;  /* 0x2f0000006d6d7423 */ /* 0x000fc6000001006e */
[----:B------:R-:W-:Y:S02]  /*22850*/  FMUL.FTZ R123, R123, UR11 ;  /* 0x0000000b7b7b7c20 */ /* 0x000fe40008410000 */
[----:B------:R-:W-:Y:S02]  /*22860*/  FSETP.GTU.FTZ.AND P0, PT, R109, UR8, PT ;  /* 0x000000086d007c0b */ /* 0x000fe4000bf1c000 */
[----:B------:R-:W-:Y:S02]  /*22870*/  FMUL.FTZ R109, R123, UR10 ;  /* 0x0000000a7b6d7c20 */ /* 0x000fe40008410000 */
[----:B------:R-:W-:-:S03]  /*22880*/  SEL R123, RZ, 0x1, P0 ;  /* 0x00000001ff7b7807 */ /* 0x000fc60000000000 */
[----:B------:R-:W-:-:S07]  /*22890*/  FSEL R109, R109, RZ, !P0 ;  /* 0x000000ff6d6d7208 */ /* 0x000fce0004000000 */
.L_x_35120:
[----:B------:R-:W-:Y:S05]  /*228a0*/  BSYNC.RECONVERGENT B1 ;  /* 0x0000000000017941 */ /* 0x000fea0003800200 */
.L_x_35119:
        /* <DEDUP_REMOVED lines=17> */
.L_x_35130:
        /* <DEDUP_REMOVED lines=13> */
.L_x_35132:
[----:B------:R-:W-:Y:S05]  /*22a90*/  BSYNC.RECONVERGENT B3 ;  /* 0x0000000000037941 */ /* 0x000fea0003800200 */
.L_x_35131:
        /* <DEDUP_REMOVED lines=46> */
.L_x_35129:
[----:B------:R-:W-:Y:S05]  /*22d80*/  BSYNC.RECONVERGENT B2 ;  /* 0x0000000000027941 */ /* 0x000fea0003800200 */
.L_x_35128:
        /* <DEDUP_REMOVED lines=9> */
.L_x_35127:
[----:B------:R-:W-:Y:S05]  /*22e20*/  BSYNC.RECONVERGENT B1 ;  /* 0x0000000000017941 */ /* 0x000fea0003800200 */
.L_x_35126:
        /* <DEDUP_REMOVED lines=16> */
.L_x_35135:
        /* <DEDUP_REMOVED lines=13> */
.L_x_35137:
[----:B------:R-:W-:Y:S05]  /*23000*/  BSYNC.RECONVERGENT B2 ;  /* 0x0000000000027941 */ /* 0x000fea0003800200 */
.L_x_35136:
        /* <DEDUP_REMOVED lines=46> */
.L_x_35134:
[----:B------:R-:W-:Y:S05]  /*232f0*/  BSYNC.RECONVERGENT B1 ;  /* 0x0000000000017941 */ /* 0x000fea0003800200 */
.L_x_35133:
        /* <DEDUP_REMOVED lines=9> */
.L_x_35078:
[----:B------:R-:W-:Y:S05]  /*23390*/  BSYNC.RECONVERGENT B0 ;  /* 0x0000000000007941 */ /* 0x000fea0003800200 */
.L_x_35027:
        /* <DEDUP_REMOVED lines=74> */
.L_x_35139:
[----:B------:R-:W-:Y:S05]  /*23840*/  BSYNC.RECONVERGENT B0 ;  /* 0x0000000000007941 */ /* 0x000fea0003800200 */
.L_x_35138:
[----:B------:R-:W-:Y:S01]  /*23850*/  UMOV UR13, 0xffffffff ;  /* 0xffffffff000d7882 */ /* 0x000fe20000000000 */
[----:B------:R-:W-:Y:S02]  /*23860*/  FADD.FTZ R0, R0, R111 ;  /* 0x0000006f00007221 */ /* 0x000fe40000010000 */
[----:B------:R-:W-:Y:S05]  /*23870*/  BRA.DIV UR13, `(.L_x_35140) ;  /* 0x0000001a0db07947 */ /* 0x000fea000b800000 */
        /* <DEDUP_REMOVED lines=117> */
.L_x_35155:
        /* <DEDUP_REMOVED lines=18> */
[----:B------:R-:W-:Y:S01]  /*240f0*/  LOP3.LUT R132, R2, 0x1f, RZ, 0xc0, !PT ;  /* 0x0000001f02847812 */ /* 0x000fe200078ec0ff */
        /* <DEDUP_REMOVED lines=172> */
[----:B------:R-:W-:Y:S01]  /*24bc0*/  HADD2.F32 R32, -RZ, R98.H1_H1 ;  /* 0x30000062ff207230 */ /* 0x000fe20000004100 */
[----:B------:R-:W-:Y:S01]  /*24bd0*/  F2FP.F16.F32.PACK_AB R11, R38, R11 ;  /* 0x0000000b260b723e */ /* 0x000fe200000000ff */
        /* <DEDUP_REMOVED lines=36> */
[----:B------:R-:W0:Y:S01]  /*24e20*/  LDC.64 R8, c[0x0][0x428] ;  /* 0x00010a00ff087b82 */ /* 0x000e220000000a00 */
        /* <DEDUP_REMOVED lines=14> */
[----:B------:R-:W-:Y:S01]  /*24f10*/  SHF.R.S32.HI R17, RZ, 0x1f, R116 ;  /* 0x0000001fff117819 */ /* 0x000fe20000011474 */
[----:B------:R-:W-:Y:S02]  /*24f20*/  HADD2.F32 R21, -RZ, R85.H0_H0 ;  /* 0x20000055ff157230 */ /* 0x000fe40000004100 */
[----:B------:R-:W-:Y:S01]  /*24f30*/  FFMA.FTZ R163, R163, R26, R28 ;  /* 0x0000001aa3a37223 */ /* 0x000fe2000001001c */
[----:B------:R-:W-:Y:S01]  /*24f40*/  HADD2.F32 R23, -RZ, R61.H0_H0 ;  /* 0x2000003dff177230 */ /* 0x000fe20000004100 */
[----:B------:R-:W-:Y:S01]  /*24f50*/  LEA.HI R17, R17, R116, RZ, 0x3 ;  /* 0x0000007411117211 */ /* 0x000fe200078f18ff */
[----:B------:R-:W-:-:S02]  /*24f60*/  HADD2.F32 R26, -RZ, R84.H1_H1 ;  /* 0x30000054ff1a7230 */ /* 0x000fc40000004100 */
[----:B------:R-:W-:Y:S02]  /*24f70*/  HADD2.F32 R28, -RZ, R60.H1_H1 ;  /* 0x3000003cff1c7230 */ /* 0x000fe40000004100 */
[----:B------:R-:W-:Y:S01]  /*24f80*/  FFMA.FTZ R21, R114, R21, R23 ;  /* 0x0000001572157223 */ /* 0x000fe20000010017 */
[----:B------:R-:W-:Y:S01]  /*24f90*/  HADD2.F32 R23, -RZ, R86.H0_H0 ;  /* 0x20000056ff177230 */ /* 0x000fe20000004100 */
[----:B------:R-:W-:Y:S01]  /*24fa0*/  LEA.HI.SX32 R19, R17, R132, 0x1d ;  /* 0x0000008411137211 */ /* 0x000fe200078feaff */
[----:B------:R-:W-:Y:S02]  /*24fb0*/  HADD2.F32 R25, -RZ, R62.H0_H0 ;  /* 0x2000003eff197230 */ /* 0x000fe40000004100 */
[----:B------:R-:W-:Y:S01]  /*24fc0*/  FFMA.FTZ R113, R113, R26, R28 ;  /* 0x0000001a71717223 */ /* 0x000fe2000001001c */
[----:B------:R-:W-:Y:S01]  /*24fd0*/  HADD2.F32 R27, -RZ, R87.H0_H0 ;  /* 0x20000057ff1b7230 */ /* 0x000fe20000004100 */
[----:B------:R-:W-:Y:S01]  /*24fe0*/  IADD3 R31, PT, PT, R19, 0xa0, RZ ;  /* 0x000000a0131f7810 */ /* 0x000fe20007ffe0ff */
[----:B------:R-:W-:-:S02]  /*24ff0*/  HADD2.F32 R29, -RZ, R63.H0_H0 ;  /* 0x2000003fff1d7230 */ /* 0x000fc40000004100 */
[----:B------:R-:W-:Y:S01]  /*25000*/  FFMA.FTZ R108, R108, R23, R25 ;  /* 0x000000176c6c7223 */ /* 0x000fe20000010019 */
[----:B------:R-:W-:Y:S02]  /*25010*/  HADD2.F32 R26, -RZ, R87.H1_H1 ;  /* 0x30000057ff1a7230 */ /* 0x000fe40000004100 */
[----:B------:R-:W-:Y:S02]  /*25020*/  HADD2.F32 R28, -RZ, R63.H1_H1 ;  /* 0x3000003fff1c7230 */ /* 0x000fe40000004100 */
[----:B------:R-:W-:Y:S01]  /*25030*/  FFMA.FTZ R23, R110, R27, R29 ;  /* 0x0000001b6e177223 */ /* 0x000fe2000001001d */
[----:B------:R-:W-:Y:S01]  /*25040*/  HADD2.F32 R48, -RZ, R85.H1_H1 ;  /* 0x30000055ff307230 */ /* 0x000fe20000004100 */
[----:B------:R-:W-:Y:S01]  /*25050*/  IADD3 R27, PT, PT, R19, 0x60, RZ ;  /* 0x00000060131b7810 */ /* 0x000fe20007ffe0ff */
[----:B------:R-:W-:Y:S02]  /*25060*/  HADD2.F32 R30, -RZ, R61.H1_H1 ;  /* 0x3000003dff1e7230 */ /* 0x000fe40000004100 */
[----:B------:R-:W-:Y:S01]  /*25070*/  FFMA.FTZ R52, R3, R26, R28 ;  /* 0x0000001a03347223 */ /* 0x000fe2000001001c */
[----:B------:R-:W-:Y:S01]  /*25080*/  HADD2.F32 R2, -RZ, R86.H1_H1 ;  /* 0x30000056ff027230 */ /* 0x000fe20000004100 */
[----:B------:R-:W-:Y:S01]  /*25090*/  IADD3 R3, PT, PT, R19, 0x20, RZ ;  /* 0x0000002013037810 */ /* 0x000fe20007ffe0ff */
[----:B------:R-:W-:-:S02]  /*250a0*/  HADD2.F32 R24, -RZ, R62.H1_H1 ;  /* 0x3000003eff187230 */ /* 0x000fc40000004100 */
[----:B------:R-:W-:Y:S01]  /*250b0*/  FFMA.FTZ R48, R115, R48, R30 ;  /* 0x0000003073307223 */ /* 0x000fe2000001001e */
[----:B0-----:R-:W-:Y:S01]  /*250c0*/  IMAD.WIDE.U32 R16, R19, 0x10, R8 ;  /* 0x0000001013107825 */ /* 0x001fe200078e0008 */
[----:B------:R-:W-:-:S03]  /*250d0*/  F2FP.F16.F32.PACK_AB R23, R52, R23 ;  /* 0x000000173417723e */ /* 0x000fc600000000ff */
[----:B------:R-:W-:Y:S01]  /*250e0*/  FFMA.FTZ R109, R109, R2, R24 ;  /* 0x000000026d6d7223 */ /* 0x000fe20000010018 */
[C---:B------:R-:W-:Y:S01]  /*250f0*/  VIADD R25, R19.reuse, 0x40 ;  /* 0x0000004013197836 */ /* 0x040fe20000000000 */
[----:B------:R0:W-:Y:S01]  /*25100*/  STG.E.128 desc[UR6][R16.64], R4 ;  /* 0x0000000410007986 */ /* 0x0001e2000c101d06 */
[----:B------:R-:W-:Y:S01]  /*25110*/  VIADD R29, R19, 0x80 ;  /* 0x00000080131d7836 */ /* 0x000fe20000000000 */
[----:B------:R-:W-:Y:S01]  /*25120*/  F2FP.F16.F32.PACK_AB R19, R50, R165 ;  /* 0x000000a53213723e */ /* 0x000fe200000000ff */
[----:B------:R-:W-:Y:S01]  /*25130*/  IMAD.WIDE.U32 R2, R3, 0x10, R8 ;  /* 0x0000001003027825 */ /* 0x000fe200078e0008 */
[----:B------:R-:W-:-:S03]  /*25140*/  F2FP.F16.F32.PACK_AB R21, R48, R21 ;  /* 0x000000153015723e */ /* 0x000fc600000000ff */
[----:B------:R-:W-:-:S04]  /*25150*/  IMAD.WIDE.U32 R24, R25, 0x10, R8 ;  /* 0x0000001019187825 */ /* 0x000fc800078e0008 */
        /* <DEDUP_REMOVED lines=22> */
[----:B------:R0:W-:Y:S04]  /*252c0*/  STG.E.128 desc[UR6][R28.64], R16 ;  /* 0x000000101c007986 */ /* 0x0001e8000c101d06 */
[----:B------:R0:W-:Y:S02]  /*252d0*/  STG.E.128 desc[UR6][R30.64], R20 ;  /* 0x000000141e007986 */ /* 0x0001e4000c101d06 */
.L_x_35142:
[----:B------:R-:W-:Y:S05]  /*252e0*/  BSYNC.RECONVERGENT B0 ;  /* 0x0000000000007941 */ /* 0x000fea0003800200 */
.L_x_35141:
[----:B0-----:R-:W0:Y:S02]  /*252f0*/  LDC.64 R2, c[0x0][0x380] ;  /* 0x0000e000ff027b82 */ /* 0x001e240000000a00 */
[----:B0-----:R-:W-:-:S05]  /*25300*/  IMAD R133, R2, 0x4, R133 ;  /* 0x0000000402857824 */ /* 0x001fca00078e0285 */
[----:B------:R-:W-:-:S13]  /*25310*/  ISETP.GE.AND P0, PT, R133, R3, PT ;  /* 0x000000038500720c */ /* 0x000fda0003f06270 */
[----:B------:R-:W-:Y:S05]  /*25320*/  @!P0 BRA `(.L_x_35143) ;  /* 0xfffffdb4009c8947 */ /* 0x000fea000383ffff */
[----:B------:R-:W-:Y:S05]  /*25330*/  EXIT ;  /* 0x000000000000794d */ /* 0x000fea0003800000 */
.L_x_35140:
[----:B------:R-:W-:Y:S01]  /*25340*/  HFMA2 R13, -RZ, RZ, 0, 1.847743988037109375e-06 ;  /* 0x0000001fff0d7431 */ /* 0x000fe200000001ff */
[----:B------:R-:W-:Y:S01]  /*25350*/  BSSY B0, `(.L_x_35144) ;  /* 0x0000007000007945 */ /* 0x000fe20003800000 */
[----:B------:R-:W-:Y:S01]  /*25360*/  MOV R11, R0 ;  /* 0x00000000000b7202 */ /* 0x000fe20000000f00 */
[----:B------:R-:W-:Y:S02]  /*25370*/  IMAD.MOV.U32 R12, RZ, RZ, 0x1 ;  /* 0x00000001ff0c7424 */ /* 0x000fe400078e00ff */
[----:B------:R-:W-:-:S07]  /*25380*/  IMAD.MOV.U32 R10, RZ, RZ, -0x1 ;  /* 0xffffffffff0a7424 */ /* 0x000fce00078e00ff */
[----:B0-----:R-:W-:Y:S05]  /*25390*/  WARPSYNC.COLLECTIVE R10, `(.L_x_35145) ;  /* 0x000000000a087348 */ /* 0x001fea0003c00000 */
[----:B------:R1:W2:Y:S02]  /*253a0*/  SHFL.BFLY P1, R9, R11, R12, R13 ;  /* 0x0c00000c0b097389 */ /* 0x0002a4000002000d */
[----:B012---:R-:W-:Y:S05]  /*253b0*/  ENDCOLLECTIVE ;  /* 0x000000000000791b */ /* 0x007fea0003800000 */
.L_x_35145:
[----:B------:R-:W-:Y:S05]  /*253c0*/  BSYNC B0 ;  /* 0x0000000000007941 */ /* 0x000fea0003800000 */
.L_x_35144:
        /* <DEDUP_REMOVED lines=9> */
.L_x_35146:
[----:B------:R-:W-:Y:S02]  /*25460*/  IMAD.MOV.U32 R12, RZ, RZ, 0x4 ;  /* 0x00000004ff0c7424 */ /* 0x000fe400078e00ff */
[----:B------:R-:W-:-:S04]  /*25470*/  IMAD.MOV.U32 R4, RZ, RZ, R9 ;  /* 0x000000ffff047224 */ /* 0x000fc800078e0009 */
[----:B------:R-:W-:-:S05]  /*25480*/  FADD.FTZ R6, R5, R4 ;  /* 0x0000000405067221 */ /* 0x000fca0000010000 */
[----:B------:R-:W-:-:S07]  /*25490*/  MOV R11, R6 ;  /* 0x00000006000b7202 */ /* 0x000fce0000000f00 */
[----:B------:R-:W-:Y:S05]  /*254a0*/  WARPSYNC.COLLECTIVE R10, `(.L_x_35147) ;  /* 0x000000000a087348 */ /* 0x000fea0003c00000 */
[----:B------:R0:W1:Y:S02]  /*254b0*/  SHFL.BFLY P1, R9, R11, R12, R13 ;  /* 0x0c00000c0b097389 */ /* 0x000064000002000d */
[----:B01----:R-:W-:Y:S05]  /*254c0*/  ENDCOLLECTIVE ;  /* 0x000000000000791b */ /* 0x003fea0003800000 */
.L_x_35147:
[----:B------:R-:W-:Y:S01]  /*254d0*/  HFMA2 R12, -RZ, RZ, 0, 4.76837158203125e-07 ;  /* 0x00000008ff0c7431 */ /* 0x000fe200000001ff */
[----:B------:R-:W-:-:S05]  /*254e0*/  MOV R3, R9 ;  /* 0x0000000900037202 */ /* 0x000fca0000000f00 */
[----:B------:R-:W-:-:S04]  /*254f0*/  FADD.FTZ R7, R6, R3 ;  /* 0x0000000306077221 */ /* 0x000fc80000010000 */
[----:B------:R-:W-:-:S07]  /*25500*/  IMAD.MOV.U32 R11, RZ, RZ, R7 ;  /* 0x000000ffff0b7224 */ /* 0x000fce00078e0007 */
[----:B------:R-:W-:Y:S05]  /*25510*/  WARPSYNC.COLLECTIVE R10, `(.L_x_35148) ;  /* 0x000000000a087348 */ /* 0x000fea0003c00000 */
[----:B------:R0:W1:Y:S02]  /*25520*/  SHFL.BFLY P1, R9, R11, R12, R13 ;  /* 0x0c00000c0b097389 */ /* 0x000064000002000d */
[----:B01----:R-:W-:Y:S05]  /*25530*/  ENDCOLLECTIVE ;  /* 0x000000000000791b */ /* 0x003fea0003800000 */
.L_x_35148:
        /* <DEDUP_REMOVED lines=8> */
.L_x_35149:
        /* <DEDUP_REMOVED lines=104> */
.L_x_35150:
[----:B------:R-:W-:Y:S02]  /*25c40*/  IMAD.MOV.U32 R12, RZ, RZ, 0x2 ;  /* 0x00000002ff0c7424 */ /* 0x000fe400078e00ff */
[----:B------:R-:W-:-:S04]  /*25c50*/  IMAD.MOV.U32 R5, RZ, RZ, R9 ;  /* 0x000000ffff057224 */ /* 0x000fc800078e0009 */
[----:B------:R-:W-:-:S05]  /*25c60*/  FADD.FTZ R5, R0, R5 ;  /* 0x0000000500057221 */ /* 0x000fca0000010000 */
[----:B------:R-:W-:-:S07]  /*25c70*/  MOV R11, R5 ;  /* 0x00000005000b7202 */ /* 0x000fce0000000f00 */
[----:B------:R-:W-:Y:S05]  /*25c80*/  WARPSYNC.COLLECTIVE R10, `(.L_x_35151) ;  /* 0x000000000a087348 */ /* 0x000fea0003c00000 */
[----:B------:R0:W1:Y:S02]  /*25c90*/  SHFL.BFLY P1, R9, R11, R12, R13 ;  /* 0x0c00000c0b097389 */ /* 0x000064000002000d */
[----:B01----:R-:W-:Y:S05]  /*25ca0*/  ENDCOLLECTIVE ;  /* 0x000000000000791b */ /* 0x003fea0003800000 */
.L_x_35151:
[----:B------:R-:W-:Y:S01]  /*25cb0*/  HFMA2 R12, -RZ, RZ, 0, 2.384185791015625e-07 ;  /* 0x00000004ff0c7431 */ /* 0x000fe200000001ff */
[----:B------:R-:W-:-:S05]  /*25cc0*/  MOV R6, R9 ;  /* 0x0000000900067202 */ /* 0x000fca0000000f00 */
[----:B------:R-:W-:-:S04]  /*25cd0*/  FADD.FTZ R6, R5, R6 ;  /* 0x0000000605067221 */ /* 0x000fc80000010000 */
[----:B------:R-:W-:-:S07]  /*25ce0*/  IMAD.MOV.U32 R11, RZ, RZ, R6 ;  /* 0x000000ffff0b7224 */ /* 0x000fce00078e0006 */
[----:B------:R-:W-:Y:S05]  /*25cf0*/  WARPSYNC.COLLECTIVE R10, `(.L_x_35152) ;  /* 0x000000000a087348 */ /* 0x000fea0003c00000 */
[----:B------:R0:W1:Y:S02]  /*25d00*/  SHFL.BFLY P1, R9, R11, R12, R13 ;  /* 0x0c00000c0b097389 */ /* 0x000064000002000d */
[----:B01----:R-:W-:Y:S05]  /*25d10*/  ENDCOLLECTIVE ;  /* 0x000000000000791b */ /* 0x003fea0003800000 */
.L_x_35152:
[----:B------:R-:W-:Y:S02]  /*25d20*/  IMAD.MOV.U32 R12, RZ, RZ, 0x8 ;  /* 0x00000008ff0c7424 */ /* 0x000fe400078e00ff */
[----:B------:R-:W-:-:S04]  /*25d30*/  IMAD.MOV.U32 R7, RZ, RZ, R9 ;  /* 0x000000ffff077224 */ /* 0x000fc800078e0009 */
[----:B------:R-:W-:-:S05]  /*25d40*/  FADD.FTZ R7, R6, R7 ;  /* 0x0000000706077221 */ /* 0x000fca0000010000 */
[----:B------:R-:W-:-:S07]  /*25d50*/  MOV R11, R7 ;  /* 0x00000007000b7202 */ /* 0x000fce0000000f00 */
[----:B------:R-:W-:Y:S05]  /*25d60*/  WARPSYNC.COLLECTIVE R10, `(.L_x_35153) ;  /* 0x000000000a087348 */ /* 0x000fea0003c00000 */
[----:B------:R0:W1:Y:S02]  /*25d70*/  SHFL.BFLY P1, R9, R11, R12, R13 ;  /* 0x0c00000c0b097389 */ /* 0x000064000002000d */
[----:B01----:R-:W-:Y:S05]  /*25d80*/  ENDCOLLECTIVE ;  /* 0x000000000000791b */ /* 0x003fea0003800000 */
.L_x_35153:
[----:B------:R-:W-:Y:S01]  /*25d90*/  HFMA2 R12, -RZ, RZ, 0, 9.5367431640625e-07 ;  /* 0x00000010ff0c7431 */ /* 0x000fe200000001ff */
[----:B------:R-:W-:-:S05]  /*25da0*/  MOV R8, R9 ;  /* 0x0000000900087202 */ /* 0x000fca0000000f00 */
[----:B------:R-:W-:-:S04]  /*25db0*/  FADD.FTZ R8, R7, R8 ;  /* 0x0000000807087221 */ /* 0x000fc80000010000 */
[----:B------:R-:W-:-:S07]  /*25dc0*/  IMAD.MOV.U32 R11, RZ, RZ, R8 ;  /* 0x000000ffff0b7224 */ /* 0x000fce00078e0008 */
[----:B------:R-:W-:Y:S05]  /*25dd0*/  WARPSYNC.COLLECTIVE R10, `(.L_x_35154) ;  /* 0x000000000a087348 */ /* 0x000fea0003c00000 */
[----:B------:R0:W1:Y:S02]  /*25de0*/  SHFL.BFLY P1, R9, R11, R12, R13 ;  /* 0x0c00000c0b097389 */ /* 0x000064000002000d */
[----:B01----:R-:W-:Y:S05]  /*25df0*/  ENDCOLLECTIVE ;  /* 0x000000000000791b */ /* 0x003fea0003800000 */
.L_x_35154:
[----:B------:R-:W-:Y:S05]  /*25e00*/  BRA `(.L_x_35155) ;  /* 0xffffffe000707947 */ /* 0x000fea000383ffff */
.L_x_35156:
        /* <DEDUP_REMOVED lines=15> */
.L_x_54435:


//--------------------- .text._ZN10layer_norm13ln_fwd_kernelINS_13Kernel_traitsI6__halfS2_fS2_fjLj1536ELj1ELj4ELj1ELj16ENS_18Kernel_traits_baseILj1536ES2_S2_fS2_fjLj128EEEEELb1ELb1ELb0ELb0EEEvNS_9FwdParamsE --------------------------
	.section	.text._ZN10layer_norm13ln_fwd_kernelINS_13Kernel_traitsI6__halfS2_fS2_fjLj1536ELj1ELj4ELj1ELj16ENS_18Kernel_traits_baseILj1536ES2_S2_fS2_fjLj128EEEEELb1ELb1ELb0ELb0EEEvNS_9FwdParamsE,"ax",@progbits
	.align	128
        .global         _ZN10layer_norm13ln_fwd_kernelINS_13Kernel_traitsI6__halfS2_fS2_fjLj1536ELj1ELj4ELj1ELj16ENS_18Kernel_traits_baseILj1536ES2_S2_fS2_fjLj128EEEEELb1ELb1ELb0ELb0EEEvNS_9FwdParamsE
        .type           _ZN10layer_norm13ln_fwd_kernelINS_13Kernel_traitsI6__halfS2_fS2_fjLj1536ELj1ELj4ELj1ELj16ENS_18Kernel_traits_baseILj1536ES2_S2_fS2_fjLj128EEEEELb1ELb1ELb0ELb0EEEvNS_9FwdParamsE,@function
        .size           _ZN10layer_norm13ln_fwd_kernelINS_13Kernel_traitsI6__halfS2_fS2_fjLj1536ELj1ELj4ELj1ELj16ENS_18Kernel_traits_baseILj1536ES2_S2_fS2_fjLj128EEEEELb1ELb1ELb0ELb0EEEvNS_9FwdParamsE,(.L_x_54436 - _ZN10layer_norm13ln_fwd_kernelINS_13Kernel_traitsI6__halfS2_fS2_fjLj1536ELj1ELj4ELj1ELj16ENS_18Kernel_traits_baseILj1536ES2_S2_fS2_fjLj128EEEEELb1ELb1ELb0ELb0EEEvNS_9FwdParamsE)
        .other          _ZN10layer_norm13ln_fwd_kernelINS_13Kernel_traitsI6__halfS2_fS2_fjLj1536ELj1ELj4ELj1ELj16ENS_18Kernel_traits_baseILj1536ES2_S2_fS2_fjLj128EEEEELb1ELb1ELb0ELb0EEEvNS_9FwdParamsE,@"STO_CUDA_ENTRY STV_DEFAULT"
_ZN10layer_norm13ln_fwd_kernelINS_13Kernel_traitsI6__halfS2_fS2_fjLj1536ELj1ELj4ELj1ELj16ENS_18Kernel_traits_baseILj1536ES2_S2_fS2_fjLj128EEEEELb1ELb1ELb0ELb0EEEvNS_9FwdParamsE:
.text._ZN10layer_norm13ln_fwd_kernelINS_13Kernel_traitsI6__halfS2_fS2_fjLj1536ELj1ELj4ELj1ELj16ENS_18Kernel_traits_baseILj1536ES2_S2_fS2_fjLj128EEEEELb1ELb1ELb0ELb0EEEvNS_9FwdParamsE:
        /* <DEDUP_REMOVED lines=18> */
[----:B----4-:R-:W-:Y:S01]  /*0120*/  SHF.R.S32.HI R0, RZ, 0x1f, R11 ;  /* 0x0000001fff007819 */ /* 0x010fe2000001140b */
[----:B------:R-:W-:-:S03]  /*0130*/  UISETP.NE.AND.EX UP0, UPT, UR11, URZ, UPT, UP0 ;  /* 0x000000ff0b00728c */ /* 0x000fc6000bf05300 */
[----:B------:R-:W-:Y:S02]  /*0140*/  LEA.HI R140, R0, R11, RZ, 0x3 ;  /* 0x0000000b008c7211 */ /* 0x000fe400078f18ff */
[----:B------:R-:W-:Y:S01]  /*0150*/  LOP3.LUT R0, R143, 0x1f, RZ, 0xc0, !PT ;  /* 0x0000001f8f007812 */ /* 0x000fe200078ec0ff */
[----:B------:R-:W3:Y:S01]  /*0160*/  LDC R142, c[0x0][0x360] ;  /* 0x0000d800ff8e7b82 */ /* 0x000ee20000000800 */
[----:B-1----:R-:W-:Y:S02]  /*0170*/  USHF.L.U32 UR4, UR5, 0x2, URZ ;  /* 0x0000000205047899 */ /* 0x002fe400080006ff */
[--C-:B---3--:R-:W-:Y:S01]  /*0180*/  IMAD R142, R142, UR5, R143.reuse ;  /* 0x000000058e8e7c24 */ /* 0x108fe2000f8e028f */
[----:B------:R-:W-:-:S04]  /*0190*/  SHF.R.U32.HI R143, RZ, 0x5, R143 ;  /* 0x00000005ff8f7819 */ /* 0x000fc8000001168f */
[----:B------:R-:W-:Y:S02]  /*01a0*/  LOP3.LUT R143, R143, UR4, RZ, 0xfc, !PT ;  /* 0x000000048f8f7c12 */ /* 0x000fe4000f8efcff */
[----:B--2---:R-:W-:Y:S02]  /*01b0*/  @P0 R2UR UR6, R2 ;  /* 0x00000000020602ca */ /* 0x004fe400000e0000 */
[----:B------:R-:W-:Y:S02]  /*01c0*/  @P0 R2UR UR7, R3 ;  /* 0x00000000030702ca */ /* 0x000fe400000e0000 */
[----:B0-----:R-:W-:Y:S02]  /*01d0*/  @P0 IADD3 R4, P1, PT, R6, R9, RZ ;  /* 0x0000000906040210 */ /* 0x001fe40007f3e0ff */
[----:B------:R-:W-:Y:S02]  /*01e0*/  LOP3.LUT R3, R0, 0x1f, RZ, 0x3c, !PT ;  /* 0x0000001f00037812 */ /* 0x000fe400078e3cff */
[----:B------:R-:W-:-:S02]  /*01f0*/  @P0 IADD3.X R5, PT, PT, RZ, R7, RZ, P1, !PT ;  /* 0x00000007ff050210 */ /* 0x000fc40000ffe4ff */
[----:B------:R-:W-:Y:S02]  /*0200*/  LEA.HI.SX32 R140, R140, R3, 0x1d ;  /* 0x000000038c8c7211 */ /* 0x000fe400078feaff */
[--C-:B------:R-:W-:Y:S01]  /*0210*/  SHF.R.U64 R141, R4, 0x2, R5.reuse ;  /* 0x00000002048d7819 */ /* 0x100fe20000001205 */
[----:B------:R-:W-:Y:S01]  /*0220*/  UIADD3 UR14, UPT, UPT, UR6, -0x61c88647, URZ ;  /* 0x9e3779b9060e7890 */ /* 0x000fe2000fffe0ff */
[----:B------:R-:W-:Y:S01]  /*0230*/  SHF.R.U32.HI R7, RZ, 0x2, R5 ;  /* 0x00000002ff077819 */ /* 0x000fe20000011605 */
[----:B------:R-:W-:Y:S02]  /*0240*/  UIADD3 UR15, UPT, UPT, UR7, -0x4498517b, URZ ;  /* 0xbb67ae85070f7890 */ /* 0x000fe4000fffe0ff */
[----:B------:R-:W-:Y:S02]  /*0250*/  UIADD3 UR16, UPT, UPT, UR6, 0x3c6ef372, URZ ;  /* 0x3c6ef37206107890 */ /* 0x000fe4000fffe0ff */
        /* <DEDUP_REMOVED lines=83> */
.L_x_35158:
        /* <DEDUP_REMOVED lines=17> */
[C---:B--2---:R-:W-:Y:S01]  /*08a0*/  @P1 IMAD.WIDE.U32 R80, R0.reuse, 0x10, R60 ;  /* 0x0000001000501825 */ /* 0x044fe200078e003c */
[----:B------:R-:W5:Y:S04]  /*08b0*/  @P0 LDG.E.128 R16, desc[UR8][R36.64] ;  /* 0x0000000824100981 */ /* 0x000f68000c1e1d00 */
[----:B------:R-:W5:Y:S02]  /*08c0*/  @P1 LDG.E.128 R28, desc[UR8][R80.64] ;  /* 0x00000008501c1981 */ /* 0x000f64000c1e1d00 */
[----:B------:R-:W2:Y:S01]  /*08d0*/  @P3 LDC.64 R86, c[0x0][0x3d0] ;  /* 0x0000f400ff563b82 */ /* 0x000ea20000000a00 */
[----:B---3--:R-:W-:-:S04]  /*08e0*/  @P1 IMAD.WIDE.U32 R48, R0, 0x10, R48 ;  /* 0x0000001000301825 */ /* 0x008fc800078e0030 */
[----:B------:R-:W-:Y:S01]  /*08f0*/  @P1 VIADD R0, R0, 0x20 ;  /* 0x0000002000001836 */ /* 0x000fe20000000000 */
[----:B------:R3:W5:Y:S02]  /*0900*/  @P1 LDG.E.128 R20, desc[UR8][R48.64] ;  /* 0x0000000830141981 */ /* 0x000764000c1e1d00 */
[----:B------:R-:W4:Y:S01]  /*0910*/  @P3 LDC.64 R88, c[0x0][0x3e8] ;  /* 0x0000fa00ff583b82 */ /* 0x000f220000000a00 */
[----:B0-----:R-:W-:-:S05]  /*0920*/  @P2 IMAD.WIDE.U32 R82, R0, 0x10, R82 ;  /* 0x0000001000522825 */ /* 0x001fca00078e0052 */
[----:B------:R-:W5:Y:S02]  /*0930*/  @P2 LDG.E.128 R32, desc[UR8][R82.64] ;  /* 0x0000000852202981 */ /* 0x000f64000c1e1d00 */
[----:B------:R-:W0:Y:S01]  /*0940*/  @P4 LDC.64 R2, c[0x0][0x3d0] ;  /* 0x0000f400ff024b82 */ /* 0x000e220000000a00 */
[C---:B-1----:R-:W-:Y:S01]  /*0950*/  @P2 IMAD.WIDE.U32 R84, R0.reuse, 0x10, R84 ;  /* 0x0000001000542825 */ /* 0x042fe200078e0054 */
[----:B------:R-:W-:-:S04]  /*0960*/  @P2 IADD3 R0, PT, PT, R0, 0x20, RZ ;  /* 0x0000002000002810 */ /* 0x000fc80007ffe0ff */
[----:B------:R-:W5:Y:S02]  /*0970*/  @P2 LDG.E.128 R40, desc[UR8][R84.64] ;  /* 0x0000000854282981 */ /* 0x000f64000c1e1d00 */
[----:B------:R-:W1:Y:S01]  /*0980*/  @P4 LDC.64 R12, c[0x0][0x3e8] ;  /* 0x0000fa00ff0c4b82 */ /* 0x000e620000000a00 */
[----:B--2---:R-:W-:-:S05]  /*0990*/  @P3 IMAD.WIDE.U32 R86, R0, 0x10, R86 ;  /* 0x0000001000563825 */ /* 0x004fca00078e0056 */
[----:B------:R-:W5:Y:S02]  /*09a0*/  @P3 LDG.E.128 R44, desc[UR8][R86.64] ;  /* 0x00000008562c3981 */ /* 0x000f64000c1e1d00 */
[----:B------:R-:W2:Y:S01]  /*09b0*/  @P5 LDC.64 R60, c[0x0][0x3d0] ;  /* 0x0000f400ff3c5b82 */ /* 0x000ea20000000a00 */
[----:B----4-:R-:W-:-:S04]  /*09c0*/  @P3 IMAD.WIDE.U32 R88, R0, 0x10, R88 ;  /* 0x0000001000583825 */ /* 0x010fc800078e0058 */
[----:B------:R-:W-:Y:S01]  /*09d0*/  @P3 VIADD R0, R0, 0x20 ;  /* 0x0000002000003836 */ /* 0x000fe20000000000 */
[----:B------:R-:W5:Y:S02]  /*09e0*/  @P3 LDG.E.128 R52, desc[UR8][R88.64] ;  /* 0x0000000858343981 */ /* 0x000f64000c1e1d00 */
[----:B------:R-:W4:Y:S01]  /*09f0*/  @P5 LDC.64 R94, c[0x0][0x3e8] ;  /* 0x0000fa00ff5e5b82 */ /* 0x000f220000000a00 */
[----:B0-----:R-:W-:-:S05]  /*0a00*/  @P4 IMAD.WIDE.U32 R90, R0, 0x10, R2 ;  /* 0x00000010005a4825 */ /* 0x001fca00078e0002 */
[----:B------:R-:W5:Y:S01]  /*0a10*/  @P4 LDG.E.128 R56, desc[UR8][R90.64] ;  /* 0x000000085a384981 */ /* 0x000f62000c1e1d00 */
[----:B-1----:R-:W-:-:S04]  /*0a20*/  @P4 IMAD.WIDE.U32 R92, R0, 0x10, R12 ;  /* 0x00000010005c4825 */ /* 0x002fc800078e000c */
[----:B------:R-:W-:Y:S01]  /*0a30*/  @P4 VIADD R0, R0, 0x20 ;  /* 0x0000002000004836 */ /* 0x000fe20000000000 */
[----:B------:R-:W5:Y:S03]  /*0a40*/  @P4 LDG.E.128 R64, desc[UR8][R92.64] ;  /* 0x000000085c404981 */ /* 0x000f66000c1e1d00 */
[----:B--2---:R-:W-:-:S05]  /*0a50*/  @P5 IMAD.WIDE.U32 R2, R0, 0x10, R60 ;  /* 0x0000001000025825 */ /* 0x004fca00078e003c */
[----:B------:R-:W5:Y:S01]  /*0a60*/  @P5 LDG.E.128 R68, desc[UR8][R2.64] ;  /* 0x0000000802445981 */ /* 0x000f62000c1e1d00 */
[----:B----4-:R-:W-:Y:S01]  /*0a70*/  @P5 IMAD.WIDE.U32 R12, R0, 0x10, R94 ;  /* 0x00000010000c5825 */ /* 0x010fe200078e005e */
[----:B------:R-:W-:Y:S02]  /*0a80*/  CS2R R60, SRZ ;  /* 0x00000000003c7805 */ /* 0x000fe4000001ff00 */
[----:B---3--:R-:W-:Y:S02]  /*0a90*/  CS2R R48, SRZ ;  /* 0x0000000000307805 */ /* 0x008fe4000001ff00 */
[----:B------:R-:W-:Y:S01]  /*0aa0*/  CS2R R36, SRZ ;  /* 0x0000000000247805 */ /* 0x000fe2000001ff00 */
[----:B------:R-:W-:Y:S01]  /*0ab0*/  IMAD.MOV.U32 R50, RZ, RZ, RZ ;  /* 0x000000ffff327224 */ /* 0x000fe200078e00ff */
[----:B------:R0:W5:Y:S01]  /*0ac0*/  @P5 LDG.E.128 R76, desc[UR8][R12.64] ;  /* 0x000000080c4c5981 */ /* 0x000162000c1e1d00 */
[----:B------:R-:W-:Y:S01]  /*0ad0*/  IMAD.MOV.U32 R38, RZ, RZ, RZ ;  /* 0x000000ffff267224 */ /* 0x000fe200078e00ff */
[----:B------:R-:W-:-:S02]  /*0ae0*/  MOV R26, RZ ;  /* 0x000000ff001a7202 */ /* 0x000fc40000000f00 */
[----:B------:R-:W-:Y:S01]  /*0af0*/  CS2R R24, SRZ ;  /* 0x0000000000187805 */ /* 0x000fe2000001ff00 */
[----:B------:R-:W-:Y:S01]  /*0b00*/  IMAD.MOV.U32 R14, RZ, RZ, RZ ;  /* 0x000000ffff0e7224 */ /* 0x000fe200078e00ff */
[----:B------:R-:W-:Y:S02]  /*0b10*/  @P5 CS2R R74, SRZ ;  /* 0x00000000004a5805 */ /* 0x000fe4000001ff00 */
[----:B------:R-:W-:Y:S01]  /*0b20*/  @P5 CS2R R72, SRZ ;  /* 0x0000000000485805 */ /* 0x000fe2000001ff00 */
[----:B------:R-:W-:Y:S01]  /*0b30*/  @P0 IMAD.MOV.U32 R15, RZ, RZ, RZ ;  /* 0x000000ffff0f0224 */ /* 0x000fe200078e00ff */
[----:B------:R-:W-:Y:S01]  /*0b40*/  @P1 MOV R27, RZ ;  /* 0x000000ff001b1202 */ /* 0x000fe20000000f00 */
[----:B------:R-:W-:Y:S01]  /*0b50*/  @P2 IMAD.MOV.U32 R39, RZ, RZ, RZ ;  /* 0x000000ffff272224 */ /* 0x000fe200078e00ff */
[----:B0-----:R-:W-:Y:S01]  /*0b60*/  CS2R R12, SRZ ;  /* 0x00000000000c7805 */ /* 0x001fe2000001ff00 */
[----:B------:R-:W-:Y:S01]  /*0b70*/  @P3 IMAD.MOV.U32 R51, RZ, RZ, RZ ;  /* 0x000000ffff333224 */ /* 0x000fe200078e00ff */
[----:B------:R-:W-:-:S07]  /*0b80*/  @P4 MOV R63, RZ ;  /* 0x000000ff003f4202 */ /* 0x000fce0000000f00 */
.L_x_35159:
[----:B------:R-:W-:Y:S05]  /*0b90*/  BSYNC.RECONVERGENT B0 ;  /* 0x0000000000007941 */ /* 0x000fea0003800200 */
.L_x_35157:
        /* <DEDUP_REMOVED lines=8> */
[----:B------:R-:W-:Y:S01]  /*0c20*/  LOP3.LUT R2, R2, UR7, RZ, 0x3c, !PT ;  /* 0x0000000702027c12 */ /* 0x000fe2000f8e3cff */
[----:B------:R-:W1:Y:S02]  /*0c30*/  LDCU UR32, c[0x0][0x388] ;  /* 0x00007100ff2077ac */ /* 0x000e640008000800 */
[----:B------:R-:W-:Y:S01]  /*0c40*/  IMAD R6, R142, -0x326172a9, RZ ;  /* 0xcd9e8d578e067824 */ /* 0x000fe200078e02ff */
[----:B------:R-:W-:Y:S01]  /*0c50*/  LOP3.LUT R0, R7, UR6, R0, 0x96, !PT ;  /* 0x0000000607007c12 */ /* 0x000fe2000f8e9600 */
[----:B------:R-:W-:Y:S01]  /*0c60*/  IMAD.HI.U32 R3, R2, -0x326172a9, RZ ;  /* 0xcd9e8d5702037827 */ /* 0x000fe200078e00ff */
        /* <DEDUP_REMOVED lines=58> */
[----:B------:R-:W-:Y:S02]  /*1010*/  IMAD.MOV.U32 R3, RZ, RZ, RZ ;  /* 0x000000ffff037224 */ /* 0x000fe400078e00ff */
[----:B0123--:R-:W-:-:S07]  /*1020*/  IMAD R0, R83, -0x326172a9, RZ ;  /* 0xcd9e8d5753007824 */ /* 0x00ffce00078e02ff */
.L_x_35677:
        /* <DEDUP_REMOVED lines=12> */
[----:B------:R-:W-:Y:S02]  /*10f0*/  LOP3.LUT R144, R144, 0xffffffef, RZ, 0xc0, !PT ;  /* 0xffffffef90907812 */ /* 0x000fe400078ec0ff */
[----:B------:R-:W-:Y:S01]  /*1100*/  LEA.HI R146, R146, R137, RZ, 0x3 ;  /* 0x0000008992927211 */ /* 0x000fe200078f18ff */
[----:B------:R-:W-:-:S03]  /*1110*/  HFMA2 R137, -RZ, RZ, 1.875, 0 ;  /* 0x3f800000ff897431 */ /* 0x000fc600000001ff */
[----:B------:R-:W-:Y:S02]  /*1120*/  @P2 LOP3.LUT R144, R144, 0x10, RZ, 0xfc, !PT ;  /* 0x0000001090902812 */ /* 0x000fe400078efcff */
[----:B0-----:R-:W-:-:S04]  /*1130*/  LOP3.LUT R145, R136, 0x1f, RZ, 0xc0, !PT ;  /* 0x0000001f88917812 */ /* 0x001fc800078ec0ff */
[----:B------:R-:W-:Y:S01]  /*1140*/  LEA.HI.SX32 R145, R146, R145, 0x1d ;  /* 0x0000009192917211 */ /* 0x000fe200078feaff */
[----:B--2---:R-:W-:-:S04]  /*1150*/  @P0 HADD2.F32 R137, -RZ, R138.H0_H0 ;  /* 0x2000008aff890230 */ /* 0x004fc80000004100 */
[----:B------:R-:W-:Y:S01]  /*1160*/  IMAD.MOV.U32 R138, RZ, RZ, R145 ;  /* 0x000000ffff8a7224 */ /* 0x000fe200078e0091 */
        /* <DEDUP_REMOVED lines=22> */
.L_x_54272:
[----:B------:R-:W-:Y:S05]  /*12d0*/  BRX R88 -0x12e0                                        (*"BRANCH_TARGETS .L_x_54273,.L_x_54274,.L_x_54275"*) ;  /* 0xffffffec58487949 */ /* 0x000fea000383ffff */
.L_x_54275:
[----:B------:R-:W-:Y:S01]  /*12e0*/  VIADD R90, R4, 0x1 ;  /* 0x00000001045a7836 */ /* 0x000fe20000000000 */
[----:B------:R-:W-:Y:S01]  /*12f0*/  MOV R91, R5 ;  /* 0x00000005005b7202 */ /* 0x000fe20000000f00 */
[----:B------:R-:W-:Y:S01]  /*1300*/  IMAD.MOV.U32 R138, RZ, RZ, R2 ;  /* 0x000000ffff8a7224 */ /* 0x000fe200078e0002 */
[----:B------:R-:W-:Y:S06]  /*1310*/  BRA `(.L_x_35165) ;  /* 0x0000000000f07947 */ /* 0x000fec0003800000 */
.L_x_54273:
[----:B------:R-:W-:Y:S01]  /*1320*/  IMAD.MOV.U32 R138, RZ, RZ, R2 ;  /* 0x000000ffff8a7224 */ /* 0x000fe200078e0002 */
[----:B------:R-:W-:Y:S01]  /*1330*/  MOV R91, R6 ;  /* 0x00000006005b7202 */ /* 0x000fe20000000f00 */
[----:B------:R-:W-:Y:S01]  /*1340*/  IMAD.MOV.U32 R90, RZ, RZ, 0x3 ;  /* 0x00000003ff5a7424 */ /* 0x000fe200078e00ff */
[----:B------:R-:W-:Y:S06]  /*1350*/  BRA `(.L_x_35165) ;  /* 0x0000000000e07947 */ /* 0x000fec0003800000 */
.L_x_54274:
        /* <DEDUP_REMOVED lines=13> */
.L_x_35167:
[----:B------:R-:W-:Y:S05]  /*1430*/  BSYNC.RECONVERGENT B3 ;  /* 0x0000000000037941 */ /* 0x000fea0003800200 */
.L_x_35166:
        /* <DEDUP_REMOVED lines=42> */
.L_x_35165:
[----:B------:R-:W-:Y:S05]  /*16e0*/  BSYNC.RECONVERGENT B2 ;  /* 0x0000000000027941 */ /* 0x000fea0003800200 */
.L_x_35164:
        /* <DEDUP_REMOVED lines=28> */
.L_x_35170:
        /* <DEDUP_REMOVED lines=13> */
.L_x_35172:
[----:B------:R-:W-:Y:S05]  /*1980*/  BSYNC.RECONVERGENT B3 ;  /* 0x0000000000037941 */ /* 0x000fea0003800200 */
.L_x_35171:
        /* <DEDUP_REMOVED lines=43> */
.L_x_35169:
[----:B------:R-:W-:Y:S05]  /*1c40*/  BSYNC.RECONVERGENT B2 ;  /* 0x0000000000027941 */ /* 0x000fea0003800200 */
.L_x_35168:
        /* <DEDUP_REMOVED lines=23> */
.L_x_35175:
        /* <DEDUP_REMOVED lines=13> */
.L_x_35177:
[----:B------:R-:W-:Y:S05]  /*1e90*/  BSYNC.RECONVERGENT B3 ;  /* 0x0000000000037941 */ /* 0x000fea0003800200 */
.L_x_35176:
        /* <DEDUP_REMOVED lines=43> */
.L_x_35174:
[----:B------:R-:W-:Y:S05]  /*2150*/  BSYNC.RECONVERGENT B2 ;  /* 0x0000000000027941 */ /* 0x000fea0003800200 */
.L_x_35173:
        /* <DEDUP_REMOVED lines=23> */
.L_x_35180:
        /* <DEDUP_REMOVED lines=13> */
.L_x_35182:
[----:B------:R-:W-:Y:S05]  /*23a0*/  BSYNC.RECONVERGENT B3 ;  /* 0x0000000000037941 */ /* 0x000fea0003800200 */
.L_x_35181:
        /* <DEDUP_REMOVED lines=43> */
.L_x_35179:
[----:B------:R-:W-:Y:S05]  /*2660*/  BSYNC.RECONVERGENT B2 ;  /* 0x0000000000027941 */ /* 0x000fea0003800200 */
.L_x_35178:
        /* <DEDUP_REMOVED lines=23> */
.L_x_35185:
        /* <DEDUP_REMOVED lines=13> */
.L_x_35187:
[----:B------:R-:W-:Y:S05]  /*28b0*/  BSYNC.RECONVERGENT B3 ;  /* 0x0000000000037941 */ /* 0x000fea0003800200 */
.L_x_35186:
        /* <DEDUP_REMOVED lines=43> */
.L_x_35184:
[----:B------:R-:W-:Y:S05]  /*2b70*/  BSYNC.RECONVERGENT B2 ;  /* 0x0000000000027941 */ /* 0x000fea0003800200 */
.L_x_35183:
        /* <DEDUP_REMOVED lines=23> */
.L_x_35190:
        /* <DEDUP_REMOVED lines=13> */
.L_x_35192:
[----:B------:R-:W-:Y:S05]  /*2dc0*/  BSYNC.RECONVERGENT B3 ;  /* 0x0000000000037941 */ /* 0x000fea0003800200 */
.L_x_35191:
        /* <DEDUP_REMOVED lines=43> */
.L_x_35189:
[----:B------:R-:W-:Y:S05]  /*3080*/  BSYNC.RECONVERGENT B2 ;  /* 0x0000000000027941 */ /* 0x000fea0003800200 */
.L_x_35188:
[----:B------:R-:W-:Y:S01]  /*3090*/  I2FP.F32.U32 R93, R4 ;  /* 0x00000004005d7245 */ /* 0x000fe20000201000 */
[----:B------:R-:W-:Y:S01]  /*30a0*/  HADD2.F32 R94, -RZ, R94.H1_H1 ;  /* 0x3000005eff5e7230 */ /* 0x000fe20000004100 */
[----:B------:R-:W-:Y:S01]  /*30b0*/  ISETP.NE.AND P5, PT, R146, 0x1, PT ;  /* 0x000000019200780c */ /* 0x000fe20003fa5270 */
[----:B------:R-:W-:Y:S01]  /*30c0*/  BSSY.RECONVERGENT B2, `(.L_x_35193) ;  /* 0x000004d000027945 */ /* 0x000fe20003800200 */
[----:B------:R-:W-:Y:S02]  /*30d0*/  HFMA2 R149, -RZ, RZ, 0, 1.1920928955078125e-07 ;  /* 0x00000002ff957431 */ /* 0x000fe400000001ff */
        /* <DEDUP_REMOVED lines=18> */
.L_x_35195:
        /* <DEDUP_REMOVED lines=13> */
.L_x_35197:
[----:B------:R-:W-:Y:S05]  /*32d0*/  BSYNC.RECONVERGENT B3 ;  /* 0x0000000000037941 */ /* 0x000fea0003800200 */
.L_x_35196:
        /* <DEDUP_REMOVED lines=43> */
.L_x_35194:
[----:B------:R-:W-:Y:S05]  /*3590*/  BSYNC.RECONVERGENT B2 ;  /* 0x0000000000027941 */ /* 0x000fea0003800200 */
.L_x_35193:
[----:B------:R-:W-:Y:S01]  /*35a0*/  I2FP.F32.U32 R147, R147 ;  /* 0x0000009300937245 */ /* 0x000fe20000201000 */
[----:B------:R-:W-:Y:S01]  /*35b0*/  HADD2.F32 R94, -RZ, R95.H0_H0 ;  /* 0x2000005fff5e7230 */ /* 0x000fe20000004100 */
[----:B------:R-:W-:Y:S01]  /*35c0*/  ISETP.NE.AND P6, PT, R149, 0x1, PT ;  /* 0x000000019500780c */ /* 0x000fe20003fc5270 */
[----:B------:R-:W-:Y:S01]  /*35d0*/  BSSY.RECONVERGENT B2, `(.L_x_35198) ;  /* 0x000004f000027945 */ /* 0x000fe20003800200 */
[----:B------:R-:W-:Y:S01]  /*35e0*/  MOV R148, R0 ;  /* 0x0000000000947202 */ /* 0x000fe20000000f00 */
[----:B------:R-:W-:Y:S01]  /*35f0*/  FFMA.FTZ R4, R147, R152, 1.1641532182693481445e-10 ;  /* 0x2f00000093047423 */ /* 0x000fe20000010098 */
[----:B------:R-:W-:Y:S01]  /*3600*/  FMUL.FTZ R147, R94, R137 ;  /* 0x000000895e937220 */ /* 0x000fe20000410000 */
[----:B------:R-:W-:-:S03]  /*3610*/  HADD2.F32 R94, -RZ, R19.H0_H0 ;  /* 0x20000013ff5e7230 */ /* 0x000fc60000004100 */
        /* <DEDUP_REMOVED lines=15> */
.L_x_35200:
        /* <DEDUP_REMOVED lines=15> */
.L_x_35202:
[----:B------:R-:W-:Y:S05]  /*3800*/  BSYNC.RECONVERGENT B3 ;  /* 0x0000000000037941 */ /* 0x000fea0003800200 */
.L_x_35201:
        /* <DEDUP_REMOVED lines=43> */
.L_x_35199:
[----:B------:R-:W-:Y:S05]  /*3ac0*/  BSYNC.RECONVERGENT B2 ;  /* 0x0000000000027941 */ /* 0x000fea0003800200 */
.L_x_35198:
[----:B------:R-:W-:Y:S01]  /*3ad0*/  I2FP.F32.U32 R147, R148 ;  /* 0x0000009400937245 */ /* 0x000fe20000201000 */
[----:B------:R-:W-:-:S04]  /*3ae0*/  HADD2.F32 R146, -RZ, R95.H1_H1 ;  /* 0x3000005fff927230 */ /* 0x000fc80000004100 */
[----:B------:R-:W-:Y:S01]  /*3af0*/  FFMA.FTZ R152, R147, R152, 1.1641532182693481445e-10 ;  /* 0x2f00000093987423 */ /* 0x000fe20000010098 */
[----:B------:R-:W-:-:S04]  /*3b00*/  FMUL.FTZ R95, R146, R137 ;  /* 0x00000089925f7220 */ /* 0x000fc80000410000 */
[----:B------:R-:W-:Y:S01]  /*3b10*/  FMUL.FTZ R95, R95, R2 ;  /* 0x000000025f5f7220 */ /* 0x000fe20000410000 */
[----:B------:R-:W-:-:S04]  /*3b20*/  FSETP.GTU.FTZ.AND P6, PT, R152, R139, PT ;  /* 0x0000008b9800720b */ /* 0x000fc80003fdc000 */
[----:B------:R-:W-:Y:S01]  /*3b30*/  FSEL R2, R95, RZ, !P6 ;  /* 0x000000ff5f027208 */ /* 0x000fe20007000000 */
[----:B------:R-:W-:Y:S01]  /*3b40*/  HADD2.F32 R95, -RZ, R19.H1_H1 ;  /* 0x30000013ff5f7230 */ /* 0x000fe20000004100 */
[----:B------:R-:W-:-:S04]  /*3b50*/  PLOP3.LUT P6, PT, P6, PT, PT, 0x8, 0x80 ;  /* 0x000000000080781c */ /* 0x000fc800037ce170 */
[----:B------:R-:W-:Y:S01]  /*3b60*/  FFMA.FTZ R95, R2, R95, R87 ;  /* 0x0000005f025f7223 */ /* 0x000fe20000010057 */
[----:B------:R-:W-:Y:S08]  /*3b70*/  BRA `(.L_x_35203) ;  /* 0x0000002800447947 */ /* 0x000ff00003800000 */
.L_x_35163:
        /* <DEDUP_REMOVED lines=16> */
.L_x_35206:
        /* <DEDUP_REMOVED lines=13> */
.L_x_35208:
[----:B------:R-:W-:Y:S05]  /*3d50*/  BSYNC.RECONVERGENT B3 ;  /* 0x0000000000037941 */ /* 0x000fea0003800200 */
.L_x_35207:
        /* <DEDUP_REMOVED lines=42> */
.L_x_35205:
[----:B------:R-:W-:Y:S05]  /*4000*/  BSYNC.RECONVERGENT B2 ;  /* 0x0000000000027941 */ /* 0x000fea0003800200 */
.L_x_35204:
        /* <DEDUP_REMOVED lines=12> */
[----:B------:R-:W-:Y:S01]  /*40d0*/  HADD2.F32 R89, -RZ, R16.H0_H0 ;  /* 0x20000010ff597230 */ /* 0x000fe20000004100 */
        /* <DEDUP_REMOVED lines=15> */
.L_x_35211:
        /* <DEDUP_REMOVED lines=13> */
.L_x_35213:
[----:B------:R-:W-:Y:S05]  /*42a0*/  BSYNC.RECONVERGENT B3 ;  /* 0x0000000000037941 */ /* 0x000fea0003800200 */
.L_x_35212:
        /* <DEDUP_REMOVED lines=43> */
.L_x_35210:
[----:B------:R-:W-:Y:S05]  /*4560*/  BSYNC.RECONVERGENT B2 ;  /* 0x0000000000027941 */ /* 0x000fea0003800200 */
.L_x_35209:
        /* <DEDUP_REMOVED lines=23> */
.L_x_35216:
        /* <DEDUP_REMOVED lines=13> */
.L_x_35218:
[----:B------:R-:W-:Y:S05]  /*47b0*/  BSYNC.RECONVERGENT B3 ;  /* 0x0000000000037941 */ /* 0x000fea0003800200 */
.L_x_35217:
        /* <DEDUP_REMOVED lines=43> */
.L_x_35215:
[----:B------:R-:W-:Y:S05]  /*4a70*/  BSYNC.RECONVERGENT B2 ;  /* 0x0000000000027941 */ /* 0x000fea0003800200 */
.L_x_35214:
        /* <DEDUP_REMOVED lines=9> */
[----:B------:R-:W-:Y:S02]  /*4b10*/  HADD2.F32 R91, -RZ, R17.H0_H0 ;  /* 0x20000011ff5b7230 */ /* 0x000fe40000004100 */
        /* <DEDUP_REMOVED lines=13> */
.L_x_35221:
        /* <DEDUP_REMOVED lines=13> */
.L_x_35223:
[----:B------:R-:W-:Y:S05]  /*4cc0*/  BSYNC.RECONVERGENT B3 ;  /* 0x0000000000037941 */ /* 0x000fea0003800200 */
.L_x_35222:
        /* <DEDUP_REMOVED lines=43> */
.L_x_35220:
[----:B------:R-:W-:Y:S05]  /*4f80*/  BSYNC.RECONVERGENT B2 ;  /* 0x0000000000027941 */ /* 0x000fea0003800200 */
.L_x_35219:
        /* <DEDUP_REMOVED lines=23> */
.L_x_35226:
        /* <DEDUP_REMOVED lines=13> */
.L_x_35228:
[----:B------:R-:W-:Y:S05]  /*51d0*/  BSYNC.RECONVERGENT B3 ;  /* 0x0000000000037941 */ /* 0x000fea0003800200 */
.L_x_35227:
        /* <DEDUP_REMOVED lines=43> */
.L_x_35225:
[----:B------:R-:W-:Y:S05]  /*5490*/  BSYNC.RECONVERGENT B2 ;  /* 0x0000000000027941 */ /* 0x000fea0003800200 */
.L_x_35224:
        /* <DEDUP_REMOVED lines=23> */
.L_x_35231:
        /* <DEDUP_REMOVED lines=13> */
.L_x_35233:
[----:B------:R-:W-:Y:S05]  /*56e0*/  BSYNC.RECONVERGENT B3 ;  /* 0x0000000000037941 */ /* 0x000fea0003800200 */
.L_x_35232:
        /* <DEDUP_REMOVED lines=43> */
.L_x_35230:
[----:B------:R-:W-:Y:S05]  /*59a0*/  BSYNC.RECONVERGENT B2 ;  /* 0x0000000000027941 */ /* 0x000fea0003800200 */
.L_x_35229:
        /* <DEDUP_REMOVED lines=23> */
.L_x_35236:
        /* <DEDUP_REMOVED lines=13> */
.L_x_35238:
[----:B------:R-:W-:Y:S05]  /*5bf0*/  BSYNC.RECONVERGENT B3 ;  /* 0x0000000000037941 */ /* 0x000fea0003800200 */
.L_x_35237:
        /* <DEDUP_REMOVED lines=43> */
.L_x_35235:
[----:B------:R-:W-:Y:S05]  /*5eb0*/  BSYNC.RECONVERGENT B2 ;  /* 0x0000000000027941 */ /* 0x000fea0003800200 */
.L_x_35234:
        /* <DEDUP_REMOVED lines=23> */
.L_x_35241:
        /* <DEDUP_REMOVED lines=15> */
.L_x_35243:
[----:B------:R-:W-:Y:S05]  /*6120*/  BSYNC.RECONVERGENT B3 ;  /* 0x0000000000037941 */ /* 0x000fea0003800200 */
.L_x_35242:
        /* <DEDUP_REMOVED lines=43> */
.L_x_35240:
[----:B------:R-:W-:Y:S05]  /*63e0*/  BSYNC.RECONVERGENT B2 ;  /* 0x0000000000027941 */ /* 0x000fea0003800200 */
.L_x_35239:
[----:B------:R-:W-:Y:S01]  /*63f0*/  I2FP.F32.U32 R147, R147 ;  /* 0x0000009300937245 */ /* 0x000fe20000201000 */
[----:B------:R-:W-:-:S04]  /*6400*/  HADD2.F32 R146, -RZ, R95.H1_H1 ;  /* 0x3000005fff927230 */ /* 0x000fc80000004100 */
[----:B------:R-:W-:Y:S01]  /*6410*/  FFMA.FTZ R152, R147, R152, 1.1641532182693481445e-10 ;  /* 0x2f00000093987423 */ /* 0x000fe20000010098 */
[----:B------:R-:W-:-:S04]  /*6420*/  FMUL.FTZ R95, R146, R137 ;  /* 0x00000089925f7220 */ /* 0x000fc80000410000 */
[----:B------:R-:W-:Y:S01]  /*6430*/  FMUL.FTZ R95, R95, R2 ;  /* 0x000000025f5f7220 */ /* 0x000fe20000410000 */
[----:B------:R-:W-:Y:S01]  /*6440*/  FSETP.GTU.FTZ.AND P6, PT, R152, R139, PT ;  /* 0x0000008b9800720b */ /* 0x000fe20003fdc000 */
[----:B------:R-:W-:-:S03]  /*6450*/  HADD2.F32 R2, -RZ, R19.H1_H1 ;  /* 0x30000013ff027230 */ /* 0x000fc60000004100 */
[----:B------:R-:W-:Y:S02]  /*6460*/  FSEL R95, R95, RZ, !P6 ;  /* 0x000000ff5f5f7208 */ /* 0x000fe40007000000 */
[----:B------:R-:W-:-:S03]  /*6470*/  PLOP3.LUT P6, PT, P6, PT, PT, 0x8, 0x80 ;  /* 0x000000000080781c */ /* 0x000fc600037ce170 */
[----:B------:R-:W-:-:S10]  /*6480*/  FMUL.FTZ R95, R95, R2 ;  /* 0x000000025f5f7220 */ /* 0x000fd40000410000 */
.L_x_35203:
        /* <DEDUP_REMOVED lines=18> */
[C---:B------:R-:W-:Y:S01]  /*65b0*/  IADD3 R138, PT, PT, R145.reuse, 0x20, RZ ;  /* 0x00000020918a7810 */ /* 0x040fe20007ffe0ff */
[----:B-1----:R-:W-:Y:S02]  /*65c0*/  IMAD.WIDE.U32 R146, R145, 0x8, R146 ;  /* 0x0000000891927825 */ /* 0x002fe400078e0092 */
[----:B------:R0:W-:Y:S04]  /*65d0*/  STG.E.128 desc[UR8][R150.64+0x10], R92 ;  /* 0x0000105c96007986 */ /* 0x0001e8000c101d08 */
[----:B------:R0:W-:Y:S02]  /*65e0*/  STG.E.64 desc[UR8][R146.64], R148 ;  /* 0x0000009492007986 */ /* 0x0001e4000c101b08 */
.L_x_35162:
[----:B------:R-:W-:Y:S05]  /*65f0*/  BSYNC.RECONVERGENT B1 ;  /* 0x0000000000017941 */ /* 0x000fea0003800200 */
.L_x_35161:
        /* <DEDUP_REMOVED lines=17> */
[----:B------:R-:W-:Y:S01]  /*6710*/  IMAD.MOV.U32 R98, RZ, RZ, 0x2 ;  /* 0x00000002ff627424 */ /* 0x000fe200078e00ff */
[----:B-1----:R-:W-:Y:S01]  /*6720*/  MOV R96, R0 ;  /* 0x0000000000607202 */ /* 0x002fe20000000f00 */
        /* <DEDUP_REMOVED lines=12> */
.L_x_35249:
        /* <DEDUP_REMOVED lines=13> */
.L_x_35251:
[----:B------:R-:W-:Y:S05]  /*68c0*/  BSYNC.RECONVERGENT B3 ;  /* 0x0000000000037941 */ /* 0x000fea0003800200 */
.L_x_35250:
        /* <DEDUP_REMOVED lines=42> */
.L_x_35248:
[----:B------:R-:W-:Y:S05]  /*6b70*/  BSYNC.RECONVERGENT B2 ;  /* 0x0000000000027941 */ /* 0x000fea0003800200 */
.L_x_35247:
        /* <DEDUP_REMOVED lines=10> */
[----:B------:R-:W-:-:S02]  /*6c20*/  HADD2.F32 R96, -RZ, R28.H0_H0 ;  /* 0x2000001cff607230 */ /* 0x000fc40000004100 */
[----:B------:R-:W-:Y:S01]  /*6c30*/  FFMA.FTZ R4, R4, R147, 1.1641532182693481445e-10 ;  /* 0x2f00000004047423 */ /* 0x000fe20000010093 */
[----:B0-----:R-:W-:-:S04]  /*6c40*/  FMUL.FTZ R97, R97, R2 ;  /* 0x0000000261617220 */ /* 0x001fc80000410000 */
        /* <DEDUP_REMOVED lines=15> */
.L_x_35254:
        /* <DEDUP_REMOVED lines=13> */
.L_x_35256:
[----:B------:R-:W-:Y:S05]  /*6e10*/  BSYNC.RECONVERGENT B3 ;  /* 0x0000000000037941 */ /* 0x000fea0003800200 */
.L_x_35255:
        /* <DEDUP_REMOVED lines=43> */
.L_x_35253:
[----:B------:R-:W-:Y:S05]  /*70d0*/  BSYNC.RECONVERGENT B2 ;  /* 0x0000000000027941 */ /* 0x000fea0003800200 */
.L_x_35252:
        /* <DEDUP_REMOVED lines=23> */
.L_x_35259:
        /* <DEDUP_REMOVED lines=13> */
.L_x_35261:
[----:B------:R-:W-:Y:S05]  /*7320*/  BSYNC.RECONVERGENT B3 ;  /* 0x0000000000037941 */ /* 0x000fea0003800200 */
.L_x_35260:
        /* <DEDUP_REMOVED lines=43> */
.L_x_35258:
[----:B------:R-:W-:Y:S05]  /*75e0*/  BSYNC.RECONVERGENT B2 ;  /* 0x0000000000027941 */ /* 0x000fea0003800200 */
.L_x_35257:
        /* <DEDUP_REMOVED lines=23> */
.L_x_35264:
        /* <DEDUP_REMOVED lines=13> */
.L_x_35266:
[----:B------:R-:W-:Y:S05]  /*7830*/  BSYNC.RECONVERGENT B3 ;  /* 0x0000000000037941 */ /* 0x000fea0003800200 */
.L_x_35265:
        /* <DEDUP_REMOVED lines=43> */
.L_x_35263:
[----:B------:R-:W-:Y:S05]  /*7af0*/  BSYNC.RECONVERGENT B2 ;  /* 0x0000000000027941 */ /* 0x000fea0003800200 */
.L_x_35262:
        /* <DEDUP_REMOVED lines=23> */
.L_x_35269:
        /* <DEDUP_REMOVED lines=13> */
.L_x_35271:
[----:B------:R-:W-:Y:S05]  /*7d40*/  BSYNC.RECONVERGENT B3 ;  /* 0x0000000000037941 */ /* 0x000fea0003800200 */
.L_x_35270:
        /* <DEDUP_REMOVED lines=43> */
.L_x_35268:
[----:B------:R-:W-:Y:S05]  /*8000*/  BSYNC.RECONVERGENT B2 ;  /* 0x0000000000027941 */ /* 0x000fea0003800200 */
.L_x_35267:
        /* <DEDUP_REMOVED lines=23> */
.L_x_35274:
        /* <DEDUP_REMOVED lines=13> */
.L_x_35276:
[----:B------:R-:W-:Y:S05]  /*8250*/  BSYNC.RECONVERGENT B3 ;  /* 0x0000000000037941 */ /* 0x000fea0003800200 */
.L_x_35275:
        /* <DEDUP_REMOVED lines=43> */
.L_x_35273:
[----:B------:R-:W-:Y:S05]  /*8510*/  BSYNC.RECONVERGENT B2 ;  /* 0x0000000000027941 */ /* 0x000fea0003800200 */
.L_x_35272:
        /* <DEDUP_REMOVED lines=23> */
.L_x_35279:
        /* <DEDUP_REMOVED lines=13> */
.L_x_35281:
[----:B------:R-:W-:Y:S05]  /*8760*/  BSYNC.RECONVERGENT B3 ;  /* 0x0000000000037941 */ /* 0x000fea0003800200 */
.L_x_35280:
        /* <DEDUP_REMOVED lines=43> */
.L_x_35278:
[----:B------:R-:W-:Y:S05]  /*8a20*/  BSYNC.RECONVERGENT B2 ;  /* 0x0000000000027941 */ /* 0x000fea0003800200 */
.L_x_35277:
        /* <DEDUP_REMOVED lines=23> */
.L_x_35284:
        /* <DEDUP_REMOVED lines=15> */
.L_x_35286:
[----:B------:R-:W-:Y:S05]  /*8c90*/  BSYNC.RECONVERGENT B3 ;  /* 0x0000000000037941 */ /* 0x000fea0003800200 */
.L_x_35285:
        /* <DEDUP_REMOVED lines=43> */
.L_x_35283:
[----:B------:R-:W-:Y:S05]  /*8f50*/  BSYNC.RECONVERGENT B2 ;  /* 0x0000000000027941 */ /* 0x000fea0003800200 */
.L_x_35282:
        /* <DEDUP_REMOVED lines=11> */
.L_x_35246:
[----:B------:R-:W-:Y:S01]  /*9010*/  ISETP.NE.AND P0, PT, R4, 0x1, PT ;  /* 0x000000010400780c */ /* 0x000fe20003f05270 */
[----:B------:R-:W-:Y:S01]  /*9020*/  BSSY.RECONVERGENT B2, `(.L_x_35288) ;  /* 0x0000047000027945 */ /* 0x000fe20003800200 */
[----:B------:R-:W-:Y:S02]  /*9030*/  HFMA2 R98, -RZ, RZ, 0, 1.1920928955078125e-07 ;  /* 0x00000002ff627431 */ /* 0x000fe400000001ff */
[----:B-1----:R-:W-:Y:S01]  /*9040*/  IMAD.MOV.U32 R96, RZ, RZ, R0 ;  /* 0x000000ffff607224 */ /* 0x002fe200078e0000 */
        /* <DEDUP_REMOVED lines=12> */
.L_x_35290:
        /* <DEDUP_REMOVED lines=13> */
.L_x_35292:
[----:B------:R-:W-:Y:S05]  /*91e0*/  BSYNC.RECONVERGENT B3 ;  /* 0x0000000000037941 */ /* 0x000fea0003800200 */
.L_x_35291:
        /* <DEDUP_REMOVED lines=42> */
.L_x_35289:
[----:B------:R-:W-:Y:S05]  /*9490*/  BSYNC.RECONVERGENT B2 ;  /* 0x0000000000027941 */ /* 0x000fea0003800200 */
.L_x_35288:
        /* <DEDUP_REMOVED lines=28> */
.L_x_35295:
        /* <DEDUP_REMOVED lines=13> */
.L_x_35297:
[----:B------:R-:W-:Y:S05]  /*9730*/  BSYNC.RECONVERGENT B3 ;  /* 0x0000000000037941 */ /* 0x000fea0003800200 */
.L_x_35296:
        /* <DEDUP_REMOVED lines=43> */
.L_x_35294:
[----:B------:R-:W-:Y:S05]  /*99f0*/  BSYNC.RECONVERGENT B2 ;  /* 0x0000000000027941 */ /* 0x000fea0003800200 */
.L_x_35293:
        /* <DEDUP_REMOVED lines=23> */
.L_x_35300:
        /* <DEDUP_REMOVED lines=13> */
.L_x_35302:
[----:B------:R-:W-:Y:S05]  /*9c40*/  BSYNC.RECONVERGENT B3 ;  /* 0x0000000000037941 */ /* 0x000fea0003800200 */
.L_x_35301:
        /* <DEDUP_REMOVED lines=43> */
.L_x_35299:
[----:B------:R-:W-:Y:S05]  /*9f00*/  BSYNC.RECONVERGENT B2 ;  /* 0x0000000000027941 */ /* 0x000fea0003800200 */
.L_x_35298:
        /* <DEDUP_REMOVED lines=23> */
.L_x_35305:
        /* <DEDUP_REMOVED lines=13> */
.L_x_35307:
[----:B------:R-:W-:Y:S05]  /*a150*/  BSYNC.RECONVERGENT B3 ;  /* 0x0000000000037941 */ /* 0x000fea0003800200 */
.L_x_35306:
        /* <DEDUP_REMOVED lines=43> */
.L_x_35304:
[----:B------:R-:W-:Y:S05]  /*a410*/  BSYNC.RECONVERGENT B2 ;  /* 0x0000000000027941 */ /* 0x000fea0003800200 */
.L_x_35303:
        /* <DEDUP_REMOVED lines=23> */
.L_x_35310:
        /* <DEDUP_REMOVED lines=13> */
.L_x_35312:
[----:B------:R-:W-:Y:S05]  /*a660*/  BSYNC.RECONVERGENT B3 ;  /* 0x0000000000037941 */ /* 0x000fea0003800200 */
.L_x_35311:
        /* <DEDUP_REMOVED lines=43> */
.L_x_35309:
[----:B------:R-:W-:Y:S05]  /*a920*/  BSYNC.RECONVERGENT B2 ;  /* 0x0000000000027941 */ /* 0x000fea0003800200 */
.L_x_35308:
        /* <DEDUP_REMOVED lines=23> */
.L_x_35315:
        /* <DEDUP_REMOVED lines=13> */
.L_x_35317:
[----:B------:R-:W-:Y:S05]  /*ab70*/  BSYNC.RECONVERGENT B3 ;  /* 0x0000000000037941 */ /* 0x000fea0003800200 */
.L_x_35316:
        /* <DEDUP_REMOVED lines=43> */
.L_x_35314:
[----:B------:R-:W-:Y:S05]  /*ae30*/  BSYNC.RECONVERGENT B2 ;  /* 0x0000000000027941 */ /* 0x000fea0003800200 */
.L_x_35313:
        /* <DEDUP_REMOVED lines=23> */
.L_x_35320:
        /* <DEDUP_REMOVED lines=13> */
.L_x_35322:
[----:B------:R-:W-:Y:S05]  /*b080*/  BSYNC.RECONVERGENT B3 ;  /* 0x0000000000037941 */ /* 0x000fea0003800200 */
.L_x_35321:
        /* <DEDUP_REMOVED lines=43> */
.L_x_35319:
[----:B------:R-:W-:Y:S05]  /*b340*/  BSYNC.RECONVERGENT B2 ;  /* 0x0000000000027941 */ /* 0x000fea0003800200 */
.L_x_35318:
        /* <DEDUP_REMOVED lines=23> */
.L_x_35325:
        /* <DEDUP_REMOVED lines=15> */
.L_x_35327:
[----:B------:R-:W-:Y:S05]  /*b5b0*/  BSYNC.RECONVERGENT B3 ;  /* 0x0000000000037941 */ /* 0x000fea0003800200 */
.L_x_35326:
        /* <DEDUP_REMOVED lines=43> */
.L_x_35324:
[----:B------:R-:W-:Y:S05]  /*b870*/  BSYNC.RECONVERGENT B2 ;  /* 0x0000000000027941 */ /* 0x000fea0003800200 */
.L_x_35323:
        /* <DEDUP_REMOVED lines=10> */
.L_x_35287:
        /* <DEDUP_REMOVED lines=22> */
.L_x_35245:
[----:B------:R-:W-:Y:S05]  /*ba80*/  BSYNC.RECONVERGENT B1 ;  /* 0x0000000000017941 */ /* 0x000fea0003800200 */
.L_x_35244:
        /* <DEDUP_REMOVED lines=9> */
[----:B-1----:R-:W-:-:S05]  /*bb20*/  IMAD.WIDE.U32 R104, R138, 0x10, R104 ;  /* 0x000000108a687825 */ /* 0x002fca00078e0068 */
[----:B------:R1:W5:Y:S01]  /*bb30*/  LDG.E.128 R108, desc[UR8][R104.64] ;  /* 0x00000008686c7981 */ /* 0x000362000c1e1d00 */
[----:B---3--:R-:W-:-:S05]  /*bb40*/  @P0 IMAD.WIDE.U32 R106, R138, 0x20, R106 ;  /* 0x000000208a6a0825 */ /* 0x008fca00078e006a */
[----:B------:R1:W5:Y:S04]  /*bb50*/  @P0 LDG.E.128 R80, desc[UR8][R106.64] ;  /* 0x000000086a500981 */ /* 0x000368000c1e1d00 */
[----:B------:R1:W5:Y:S01]  /*bb60*/  @P0 LDG.E.128 R84, desc[UR8][R106.64+0x10] ;  /* 0x000010086a540981 */ /* 0x000362000c1e1d00 */
[----:B------:R-:W-:Y:S05]  /*bb70*/  @!P0 BRA `(.L_x_35330) ;  /* 0x0000002800488947 */ /* 0x000fea0003800000 */
[----:B------:R-:W-:Y:S01]  /*bb80*/  ISETP.NE.AND P0, PT, R4, 0x1, PT ;  /* 0x000000010400780c */ /* 0x000fe20003f05270 */
[----:B------:R-:W-:Y:S01]  /*bb90*/  BSSY.RECONVERGENT B2, `(.L_x_35331) ;  /* 0x0000047000027945 */ /* 0x000fe20003800200 */
[----:B-1----:R-:W-:Y:S01]  /*bba0*/  IMAD.MOV.U32 R106, RZ, RZ, 0x2 ;  /* 0x00000002ff6a7424 */ /* 0x002fe200078e00ff */
        /* <DEDUP_REMOVED lines=13> */
.L_x_35333:
        /* <DEDUP_REMOVED lines=13> */
.L_x_35335:
[----:B------:R-:W-:Y:S05]  /*bd50*/  BSYNC.RECONVERGENT B3 ;  /* 0x0000000000037941 */ /* 0x000fea0003800200 */
.L_x_35334:
        /* <DEDUP_REMOVED lines=42> */
.L_x_35332:
[----:B------:R-:W-:Y:S05]  /*c000*/  BSYNC.RECONVERGENT B2 ;  /* 0x0000000000027941 */ /* 0x000fea0003800200 */
.L_x_35331:
        /* <DEDUP_REMOVED lines=28> */
.L_x_35338:
        /* <DEDUP_REMOVED lines=13> */
.L_x_35340:
[----:B------:R-:W-:Y:S05]  /*c2a0*/  BSYNC.RECONVERGENT B3 ;  /* 0x0000000000037941 */ /* 0x000fea0003800200 */
.L_x_35339:
[----:B--2---:R-:W-:Y:S01]  /*c2b0*/  IMAD.WIDE.U32 R150, R142, -0x326172a9, RZ ;  /* 0xcd9e8d578e967825 */ /* 0x004fe200078e00ff */
        /* <DEDUP_REMOVED lines=42> */
.L_x_35337:
[----:B------:R-:W-:Y:S05]  /*c560*/  BSYNC.RECONVERGENT B2 ;  /* 0x0000000000027941 */ /* 0x000fea0003800200 */
.L_x_35336:
        /* <DEDUP_REMOVED lines=23> */
.L_x_35343:
        /* <DEDUP_REMOVED lines=13> */
.L_x_35345:
[----:B------:R-:W-:Y:S05]  /*c7b0*/  BSYNC.RECONVERGENT B3 ;  /* 0x0000000000037941 */ /* 0x000fea0003800200 */
.L_x_35344:
[----:B--2---:R-:W-:Y:S01]  /*c7c0*/  IMAD.WIDE.U32 R150, R142, -0x326172a9, RZ ;  /* 0xcd9e8d578e967825 */ /* 0x004fe200078e00ff */
        /* <DEDUP_REMOVED lines=42> */
.L_x_35342:
[----:B------:R-:W-:Y:S05]  /*ca70*/  BSYNC.RECONVERGENT B2 ;  /* 0x0000000000027941 */ /* 0x000fea0003800200 */
.L_x_35341:
[----:B------:R-:W-:Y:S01]  /*ca80*/  I2FP.F32.U32 R4, R4 ;  /* 0x0000000400047245 */ /* 0x000fe20000201000 */
[----:B------:R-:W-:Y:S01]  /*ca90*/  HADD2.F32 R106, -RZ, R109.H0_H0 ;  /* 0x2000006dff6a7230 */ /* 0x000fe20000004100 */
[----:B------:R-:W-:Y:S01]  /*caa0*/  ISETP.NE.AND P2, PT, R108, 0x1, PT ;  /* 0x000000016c00780c */ /* 0x000fe20003f45270 */
[----:B------:R-:W-:Y:S01]  /*cab0*/  BSSY.RECONVERGENT B2, `(.L_x_35346) ;  /* 0x000004d000027945 */ /* 0x000fe20003800200 */
[----:B--2---:R-:W-:Y:S02]  /*cac0*/  IMAD.MOV.U32 R148, RZ, RZ, 0x2 ;  /* 0x00000002ff947424 */ /* 0x004fe400078e00ff */
        /* <DEDUP_REMOVED lines=18> */
.L_x_35348:
        /* <DEDUP_REMOVED lines=13> */
.L_x_35350:
[----:B------:R-:W-:Y:S05]  /*ccc0*/  BSYNC.RECONVERGENT B3 ;  /* 0x0000000000037941 */ /* 0x000fea0003800200 */
.L_x_35349:
        /* <DEDUP_REMOVED lines=43> */
.L_x_35347:
[----:B------:R-:W-:Y:S05]  /*cf80*/  BSYNC.RECONVERGENT B2 ;  /* 0x0000000000027941 */ /* 0x000fea0003800200 */
.L_x_35346:
        /* <DEDUP_REMOVED lines=23> */
.L_x_35353:
        /* <DEDUP_REMOVED lines=13> */
.L_x_35355:
[----:B------:R-:W-:Y:S05]  /*d1d0*/  BSYNC.RECONVERGENT B3 ;  /* 0x0000000000037941 */ /* 0x000fea0003800200 */
.L_x_35354:
        /* <DEDUP_REMOVED lines=43> */
.L_x_35352:
[----:B------:R-:W-:Y:S05]  /*d490*/  BSYNC.RECONVERGENT B2 ;  /* 0x0000000000027941 */ /* 0x000fea0003800200 */
.L_x_35351:
        /* <DEDUP_REMOVED lines=23> */
.L_x_35358:
        /* <DEDUP_REMOVED lines=13> */
.L_x_35360:
[----:B------:R-:W-:Y:S05]  /*d6e0*/  BSYNC.RECONVERGENT B3 ;  /* 0x0000000000037941 */ /* 0x000fea0003800200 */
.L_x_35359:
        /* <DEDUP_REMOVED lines=43> */
.L_x_35357:
[----:B------:R-:W-:Y:S05]  /*d9a0*/  BSYNC.RECONVERGENT B2 ;  /* 0x0000000000027941 */ /* 0x000fea0003800200 */
.L_x_35356:
        /* <DEDUP_REMOVED lines=23> */
.L_x_35363:
        /* <DEDUP_REMOVED lines=13> */
.L_x_35365:
[----:B------:R-:W-:Y:S05]  /*dbf0*/  BSYNC.RECONVERGENT B3 ;  /* 0x0000000000037941 */ /* 0x000fea0003800200 */
.L_x_35364:
        /* <DEDUP_REMOVED lines=43> */
.L_x_35362:
[----:B------:R-:W-:Y:S05]  /*deb0*/  BSYNC.RECONVERGENT B2 ;  /* 0x0000000000027941 */ /* 0x000fea0003800200 */
.L_x_35361:
        /* <DEDUP_REMOVED lines=23> */
.L_x_35368:
        /* <DEDUP_REMOVED lines=15> */
.L_x_35370:
[----:B------:R-:W-:Y:S05]  /*e120*/  BSYNC.RECONVERGENT B3 ;  /* 0x0000000000037941 */ /* 0x000fea0003800200 */
.L_x_35369:
        /* <DEDUP_REMOVED lines=43> */
.L_x_35367:
[----:B------:R-:W-:Y:S05]  /*e3e0*/  BSYNC.RECONVERGENT B2 ;  /* 0x0000000000027941 */ /* 0x000fea0003800200 */
.L_x_35366:
        /* <DEDUP_REMOVED lines=11> */
.L_x_35330:
[----:B------:R-:W-:Y:S01]  /*e4a0*/  ISETP.NE.AND P0, PT, R4, 0x1, PT ;  /* 0x000000010400780c */ /* 0x000fe20003f05270 */
[----:B------:R-:W-:Y:S01]  /*e4b0*/  BSSY.RECONVERGENT B2, `(.L_x_35372) ;  /* 0x0000047000027945 */ /* 0x000fe20003800200 */
[----:B-1----:R-:W-:Y:S02]  /*e4c0*/  HFMA2 R106, -RZ, RZ, 0, 1.1920928955078125e-07 ;  /* 0x00000002ff6a7431 */ /* 0x002fe400000001ff */
        /* <DEDUP_REMOVED lines=13> */
.L_x_35374:
        /* <DEDUP_REMOVED lines=13> */
.L_x_35376:
[----:B------:R-:W-:Y:S05]  /*e670*/  BSYNC.RECONVERGENT B3 ;  /* 0x0000000000037941 */ /* 0x000fea0003800200 */
.L_x_35375:
        /* <DEDUP_REMOVED lines=42> */
.L_x_35373:
[----:B------:R-:W-:Y:S05]  /*e920*/  BSYNC.RECONVERGENT B2 ;  /* 0x0000000000027941 */ /* 0x000fea0003800200 */
.L_x_35372:
        /* <DEDUP_REMOVED lines=28> */
.L_x_35379:
        /* <DEDUP_REMOVED lines=13> */
.L_x_35381:
[----:B------:R-:W-:Y:S05]  /*ebc0*/  BSYNC.RECONVERGENT B3 ;  /* 0x0000000000037941 */ /* 0x000fea0003800200 */
.L_x_35380:
        /* <DEDUP_REMOVED lines=43> */
.L_x_35378:
[----:B------:R-:W-:Y:S05]  /*ee80*/  BSYNC.RECONVERGENT B2 ;  /* 0x0000000000027941 */ /* 0x000fea0003800200 */
.L_x_35377:
        /* <DEDUP_REMOVED lines=23> */
.L_x_35384:
        /* <DEDUP_REMOVED lines=13> */
.L_x_35386:
[----:B------:R-:W-:Y:S05]  /*f0d0*/  BSYNC.RECONVERGENT B3 ;  /* 0x0000000000037941 */ /* 0x000fea0003800200 */
.L_x_35385:
[----:B--2---:R-:W-:Y:S01]  /*f0e0*/  IMAD.WIDE.U32 R150, R142, -0x326172a9, RZ ;  /* 0xcd9e8d578e967825 */ /* 0x004fe200078e00ff */
        /* <DEDUP_REMOVED lines=42> */
.L_x_35383:
[----:B------:R-:W-:Y:S05]  /*f390*/  BSYNC.RECONVERGENT B2 ;  /* 0x0000000000027941 */ /* 0x000fea0003800200 */
.L_x_35382:
[----:B------:R-:W-:Y:S01]  /*f3a0*/  I2FP.F32.U32 R4, R4 ;  /* 0x0000000400047245 */ /* 0x000fe20000201000 */
[----:B------:R-:W-:Y:S01]  /*f3b0*/  HADD2.F32 R106, -RZ, R109.H0_H0 ;  /* 0x2000006dff6a7230 */ /* 0x000fe20000004100 */
[----:B------:R-:W-:Y:S01]  /*f3c0*/  ISETP.NE.AND P2, PT, R108, 0x1, PT ;  /* 0x000000016c00780c */ /* 0x000fe20003f45270 */
[----:B------:R-:W-:Y:S01]  /*f3d0*/  BSSY.RECONVERGENT B2, `(.L_x_35387) ;  /* 0x000004d000027945 */ /* 0x000fe20003800200 */
[----:B--2---:R-:W-:Y:S02]  /*f3e0*/  HFMA2 R148, -RZ, RZ, 0, 1.1920928955078125e-07 ;  /* 0x00000002ff947431 */ /* 0x004fe400000001ff */
        /* <DEDUP_REMOVED lines=18> */
.L_x_35389:
        /* <DEDUP_REMOVED lines=13> */
.L_x_35391:
[----:B------:R-:W-:Y:S05]  /*f5e0*/  BSYNC.RECONVERGENT B3 ;  /* 0x0000000000037941 */ /* 0x000fea0003800200 */
.L_x_35390:
        /* <DEDUP_REMOVED lines=43> */
.L_x_35388:
[----:B------:R-:W-:Y:S05]  /*f8a0*/  BSYNC.RECONVERGENT B2 ;  /* 0x0000000000027941 */ /* 0x000fea0003800200 */
.L_x_35387:
        /* <DEDUP_REMOVED lines=23> */
.L_x_35394:
        /* <DEDUP_REMOVED lines=13> */
.L_x_35396:
[----:B------:R-:W-:Y:S05]  /*faf0*/  BSYNC.RECONVERGENT B3 ;  /* 0x0000000000037941 */ /* 0x000fea0003800200 */
.L_x_35395:
        /* <DEDUP_REMOVED lines=43> */
.L_x_35393:
[----:B------:R-:W-:Y:S05]  /*fdb0*/  BSYNC.RECONVERGENT B2 ;  /* 0x0000000000027941 */ /* 0x000fea0003800200 */
.L_x_35392:
        /* <DEDUP_REMOVED lines=23> */
.L_x_35399:
        /* <DEDUP_REMOVED lines=13> */
.L_x_35401:
[----:B------:R-:W-:Y:S05]  /*10000*/  BSYNC.RECONVERGENT B3 ;  /* 0x0000000000037941 */ /* 0x000fea0003800200 */
.L_x_35400:
        /* <DEDUP_REMOVED lines=43> */
.L_x_35398:
[----:B------:R-:W-:Y:S05]  /*102c0*/  BSYNC.RECONVERGENT B2 ;  /* 0x0000000000027941 */ /* 0x000fea0003800200 */
.L_x_35397:
        /* <DEDUP_REMOVED lines=23> */
.L_x_35404:
        /* <DEDUP_REMOVED lines=13> */
.L_x_35406:
[----:B------:R-:W-:Y:S05]  /*10510*/  BSYNC.RECONVERGENT B3 ;  /* 0x0000000000037941 */ /* 0x000fea0003800200 */
.L_x_35405:
        /* <DEDUP_REMOVED lines=43> */
.L_x_35403:
[----:B------:R-:W-:Y:S05]  /*107d0*/  BSYNC.RECONVERGENT B2 ;  /* 0x0000000000027941 */ /* 0x000fea0003800200 */
.L_x_35402:
        /* <DEDUP_REMOVED lines=23> */
.L_x_35409:
        /* <DEDUP_REMOVED lines=15> */
.L_x_35411:
[----:B------:R-:W-:Y:S05]  /*10a40*/  BSYNC.RECONVERGENT B3 ;  /* 0x0000000000037941 */ /* 0x000fea0003800200 */
.L_x_35410:
        /* <DEDUP_REMOVED lines=43> */
.L_x_35408:
[----:B------:R-:W-:Y:S05]  /*10d00*/  BSYNC.RECONVERGENT B2 ;  /* 0x0000000000027941 */ /* 0x000fea0003800200 */
.L_x_35407:
        /* <DEDUP_REMOVED lines=10> */
.L_x_35371:
        /* <DEDUP_REMOVED lines=22> */
.L_x_35329:
[----:B------:R-:W-:Y:S05]  /*10f10*/  BSYNC.RECONVERGENT B1 ;  /* 0x0000000000017941 */ /* 0x000fea0003800200 */
.L_x_35328:
        /* <DEDUP_REMOVED lines=9> */
[----:B-1----:R-:W-:-:S05]  /*10fb0*/  IMAD.WIDE.U32 R112, R138, 0x10, R112 ;  /* 0x000000108a707825 */ /* 0x002fca00078e0070 */
[----:B------:R1:W5:Y:S01]  /*10fc0*/  LDG.E.128 R116, desc[UR8][R112.64] ;  /* 0x0000000870747981 */ /* 0x000362000c1e1d00 */
[----:B----4-:R-:W-:-:S05]  /*10fd0*/  @P0 IMAD.WIDE.U32 R114, R138, 0x20, R114 ;  /* 0x000000208a720825 */ /* 0x010fca00078e0072 */
        /* <DEDUP_REMOVED lines=19> */
.L_x_35417:
        /* <DEDUP_REMOVED lines=13> */
.L_x_35419:
[----:B------:R-:W-:Y:S05]  /*111e0*/  BSYNC.RECONVERGENT B3 ;  /* 0x0000000000037941 */ /* 0x000fea0003800200 */
.L_x_35418:
        /* <DEDUP_REMOVED lines=42> */
.L_x_35416:
[----:B------:R-:W-:Y:S05]  /*11490*/  BSYNC.RECONVERGENT B2 ;  /* 0x0000000000027941 */ /* 0x000fea0003800200 */
.L_x_35415:
        /* <DEDUP_REMOVED lines=28> */
.L_x_35422:
        /* <DEDUP_REMOVED lines=13> */
.L_x_35424:
[----:B------:R-:W-:Y:S05]  /*11730*/  BSYNC.RECONVERGENT B3 ;  /* 0x0000000000037941 */ /* 0x000fea0003800200 */
.L_x_35423:
[----:B--23--:R-:W-:Y:S01]  /*11740*/  IMAD.WIDE.U32 R150, R142, -0x326172a9, RZ ;  /* 0xcd9e8d578e967825 */ /* 0x00cfe200078e00ff */
        /* <DEDUP_REMOVED lines=42> */
.L_x_35421:
[----:B------:R-:W-:Y:S05]  /*119f0*/  BSYNC.RECONVERGENT B2 ;  /* 0x0000000000027941 */ /* 0x000fea0003800200 */
.L_x_35420:
        /* <DEDUP_REMOVED lines=23> */
.L_x_35427:
        /* <DEDUP_REMOVED lines=13> */
.L_x_35429:
[----:B------:R-:W-:Y:S05]  /*11c40*/  BSYNC.RECONVERGENT B3 ;  /* 0x0000000000037941 */ /* 0x000fea0003800200 */
.L_x_35428:
[----:B--23--:R-:W-:Y:S01]  /*11c50*/  IMAD.WIDE.U32 R150, R142, -0x326172a9, RZ ;  /* 0xcd9e8d578e967825 */ /* 0x00cfe200078e00ff */
        /* <DEDUP_REMOVED lines=42> */
.L_x_35426:
[----:B------:R-:W-:Y:S05]  /*11f00*/  BSYNC.RECONVERGENT B2 ;  /* 0x0000000000027941 */ /* 0x000fea0003800200 */
.L_x_35425:
[----:B------:R-:W-:Y:S01]  /*11f10*/  I2FP.F32.U32 R4, R4 ;  /* 0x0000000400047245 */ /* 0x000fe20000201000 */
[----:B------:R-:W-:Y:S01]  /*11f20*/  HADD2.F32 R114, -RZ, R117.H0_H0 ;  /* 0x20000075ff727230 */ /* 0x000fe20000004100 */
[----:B------:R-:W-:Y:S01]  /*11f30*/  ISETP.NE.AND P2, PT, R116, 0x1, PT ;  /* 0x000000017400780c */ /* 0x000fe20003f45270 */
[----:B------:R-:W-:Y:S01]  /*11f40*/  BSSY.RECONVERGENT B2, `(.L_x_35430) ;  /* 0x000004d000027945 */ /* 0x000fe20003800200 */
[----:B--23--:R-:W-:Y:S02]  /*11f50*/  IMAD.MOV.U32 R148, RZ, RZ, 0x2 ;  /* 0x00000002ff947424 */ /* 0x00cfe400078e00ff */
        /* <DEDUP_REMOVED lines=18> */
.L_x_35432:
        /* <DEDUP_REMOVED lines=13> */
.L_x_35434:
[----:B------:R-:W-:Y:S05]  /*12150*/  BSYNC.RECONVERGENT B3 ;  /* 0x0000000000037941 */ /* 0x000fea0003800200 */
.L_x_35433:
        /* <DEDUP_REMOVED lines=43> */
.L_x_35431:
[----:B------:R-:W-:Y:S05]  /*12410*/  BSYNC.RECONVERGENT B2 ;  /* 0x0000000000027941 */ /* 0x000fea0003800200 */
.L_x_35430:
        /* <DEDUP_REMOVED lines=23> */
.L_x_35437:
        /* <DEDUP_REMOVED lines=13> */
.L_x_35439:
[----:B------:R-:W-:Y:S05]  /*12660*/  BSYNC.RECONVERGENT B3 ;  /* 0x0000000000037941 */ /* 0x000fea0003800200 */
.L_x_35438:
        /* <DEDUP_REMOVED lines=43> */
.L_x_35436:
[----:B------:R-:W-:Y:S05]  /*12920*/  BSYNC.RECONVERGENT B2 ;  /* 0x0000000000027941 */ /* 0x000fea0003800200 */
.L_x_35435:
        /* <DEDUP_REMOVED lines=23> */
.L_x_35442:
        /* <DEDUP_REMOVED lines=13> */
.L_x_35444:
[----:B------:R-:W-:Y:S05]  /*12b70*/  BSYNC.RECONVERGENT B3 ;  /* 0x0000000000037941 */ /* 0x000fea0003800200 */
.L_x_35443:
        /* <DEDUP_REMOVED lines=43> */
.L_x_35441:
[----:B------:R-:W-:Y:S05]  /*12e30*/  BSYNC.RECONVERGENT B2 ;  /* 0x0000000000027941 */ /* 0x000fea0003800200 */
.L_x_35440:
        /* <DEDUP_REMOVED lines=23> */
.L_x_35447:
        /* <DEDUP_REMOVED lines=13> */
.L_x_35449:
[----:B------:R-:W-:Y:S05]  /*13080*/  BSYNC.RECONVERGENT B3 ;  /* 0x0000000000037941 */ /* 0x000fea0003800200 */
.L_x_35448:
        /* <DEDUP_REMOVED lines=43> */
.L_x_35446:
[----:B------:R-:W-:Y:S05]  /*13340*/  BSYNC.RECONVERGENT B2 ;  /* 0x0000000000027941 */ /* 0x000fea0003800200 */
.L_x_35445:
        /* <DEDUP_REMOVED lines=23> */
.L_x_35452:
        /* <DEDUP_REMOVED lines=15> */
.L_x_35454:
[----:B------:R-:W-:Y:S05]  /*135b0*/  BSYNC.RECONVERGENT B3 ;  /* 0x0000000000037941 */ /* 0x000fea0003800200 */
.L_x_35453:
        /* <DEDUP_REMOVED lines=43> */
.L_x_35451:
[----:B------:R-:W-:Y:S05]  /*13870*/  BSYNC.RECONVERGENT B2 ;  /* 0x0000000000027941 */ /* 0x000fea0003800200 */
.L_x_35450:
        /* <DEDUP_REMOVED lines=11> */
.L_x_35414:
        /* <DEDUP_REMOVED lines=16> */
.L_x_35458:
        /* <DEDUP_REMOVED lines=13> */
.L_x_35460:
[----:B------:R-:W-:Y:S05]  /*13b00*/  BSYNC.RECONVERGENT B3 ;  /* 0x0000000000037941 */ /* 0x000fea0003800200 */
.L_x_35459:
        /* <DEDUP_REMOVED lines=42> */
.L_x_35457:
[----:B------:R-:W-:Y:S05]  /*13db0*/  BSYNC.RECONVERGENT B2 ;  /* 0x0000000000027941 */ /* 0x000fea0003800200 */
.L_x_35456:
        /* <DEDUP_REMOVED lines=28> */
.L_x_35463:
        /* <DEDUP_REMOVED lines=13> */
.L_x_35465:
[----:B------:R-:W-:Y:S05]  /*14050*/  BSYNC.RECONVERGENT B3 ;  /* 0x0000000000037941 */ /* 0x000fea0003800200 */
.L_x_35464:
        /* <DEDUP_REMOVED lines=43> */
.L_x_35462:
[----:B------:R-:W-:Y:S05]  /*14310*/  BSYNC.RECONVERGENT B2 ;  /* 0x0000000000027941 */ /* 0x000fea0003800200 */
.L_x_35461:
        /* <DEDUP_REMOVED lines=23> */
.L_x_35468:
        /* <DEDUP_REMOVED lines=13> */
.L_x_35470:
[----:B------:R-:W-:Y:S05]  /*14560*/  BSYNC.RECONVERGENT B3 ;  /* 0x0000000000037941 */ /* 0x000fea0003800200 */
.L_x_35469:
[----:B--23--:R-:W-:Y:S01]  /*14570*/  IMAD.WIDE.U32 R150, R142, -0x326172a9, RZ ;  /* 0xcd9e8d578e967825 */ /* 0x00cfe200078e00ff */
        /* <DEDUP_REMOVED lines=42> */
.L_x_35467:
[----:B------:R-:W-:Y:S05]  /*14820*/  BSYNC.RECONVERGENT B2 ;  /* 0x0000000000027941 */ /* 0x000fea0003800200 */
.L_x_35466:
[----:B------:R-:W-:Y:S01]  /*14830*/  I2FP.F32.U32 R4, R4 ;  /* 0x0000000400047245 */ /* 0x000fe20000201000 */
[----:B------:R-:W-:Y:S01]  /*14840*/  HADD2.F32 R114, -RZ, R117.H0_H0 ;  /* 0x20000075ff727230 */ /* 0x000fe20000004100 */
[----:B------:R-:W-:Y:S01]  /*14850*/  ISETP.NE.AND P2, PT, R116, 0x1, PT ;  /* 0x000000017400780c */ /* 0x000fe20003f45270 */
[----:B------:R-:W-:Y:S01]  /*14860*/  BSSY.RECONVERGENT B2, `(.L_x_35471) ;  /* 0x000004d000027945 */ /* 0x000fe20003800200 */
[----:B--23--:R-:W-:Y:S02]  /*14870*/  HFMA2 R148, -RZ, RZ, 0, 1.1920928955078125e-07 ;  /* 0x00000002ff947431 */ /* 0x00cfe400000001ff */
        /* <DEDUP_REMOVED lines=18> */
.L_x_35473:
        /* <DEDUP_REMOVED lines=13> */
.L_x_35475:
[----:B------:R-:W-:Y:S05]  /*14a70*/  BSYNC.RECONVERGENT B3 ;  /* 0x0000000000037941 */ /* 0x000fea0003800200 */
.L_x_35474:
        /* <DEDUP_REMOVED lines=43> */
.L_x_35472:
[----:B------:R-:W-:Y:S05]  /*14d30*/  BSYNC.RECONVERGENT B2 ;  /* 0x0000000000027941 */ /* 0x000fea0003800200 */
.L_x_35471:
        /* <DEDUP_REMOVED lines=23> */
.L_x_35478:
        /* <DEDUP_REMOVED lines=13> */
.L_x_35480:
[----:B------:R-:W-:Y:S05]  /*14f80*/  BSYNC.RECONVERGENT B3 ;  /* 0x0000000000037941 */ /* 0x000fea0003800200 */
.L_x_35479:
        /* <DEDUP_REMOVED lines=43> */
.L_x_35477:
[----:B------:R-:W-:Y:S05]  /*15240*/  BSYNC.RECONVERGENT B2 ;  /* 0x0000000000027941 */ /* 0x000fea0003800200 */
.L_x_35476:
        /* <DEDUP_REMOVED lines=23> */
.L_x_35483:
        /* <DEDUP_REMOVED lines=13> */
.L_x_35485:
[----:B------:R-:W-:Y:S05]  /*15490*/  BSYNC.RECONVERGENT B3 ;  /* 0x0000000000037941 */ /* 0x000fea0003800200 */
.L_x_35484:
        /* <DEDUP_REMOVED lines=43> */
.L_x_35482:
[----:B------:R-:W-:Y:S05]  /*15750*/  BSYNC.RECONVERGENT B2 ;  /* 0x0000000000027941 */ /* 0x000fea0003800200 */
.L_x_35481:
        /* <DEDUP_REMOVED lines=23> */
.L_x_35488:
        /* <DEDUP_REMOVED lines=13> */
.L_x_35490:
[----:B------:R-:W-:Y:S05]  /*159a0*/  BSYNC.RECONVERGENT B3 ;  /* 0x0000000000037941 */ /* 0x000fea0003800200 */
.L_x_35489:
        /* <DEDUP_REMOVED lines=43> */
.L_x_35487:
[----:B------:R-:W-:Y:S05]  /*15c60*/  BSYNC.RECONVERGENT B2 ;  /* 0x0000000000027941 */ /* 0x000fea0003800200 */
.L_x_35486:
        /* <DEDUP_REMOVED lines=23> */
.L_x_35493:
        /* <DEDUP_REMOVED lines=15> */
.L_x_35495:
[----:B------:R-:W-:Y:S05]  /*15ed0*/  BSYNC.RECONVERGENT B3 ;  /* 0x0000000000037941 */ /* 0x000fea0003800200 */
.L_x_35494:
        /* <DEDUP_REMOVED lines=43> */
.L_x_35492:
[----:B------:R-:W-:Y:S05]  /*16190*/  BSYNC.RECONVERGENT B2 ;  /* 0x0000000000027941 */ /* 0x000fea0003800200 */
.L_x_35491:
        /* <DEDUP_REMOVED lines=10> */
.L_x_35455:
        /* <DEDUP_REMOVED lines=22> */
.L_x_35413:
[----:B------:R-:W-:Y:S05]  /*163a0*/  BSYNC.RECONVERGENT B1 ;  /* 0x0000000000017941 */ /* 0x000fea0003800200 */
.L_x_35412:
        /* <DEDUP_REMOVED lines=9> */
[----:B-1----:R-:W-:-:S05]  /*16440*/  IMAD.WIDE.U32 R120, R138, 0x10, R120 ;  /* 0x000000108a787825 */ /* 0x002fca00078e0078 */
[----:B------:R1:W5:Y:S01]  /*16450*/  LDG.E.128 R124, desc[UR8][R120.64] ;  /* 0x00000008787c7981 */ /* 0x000362000c1e1d00 */
[----:B0-----:R-:W-:-:S05]  /*16460*/  @P0 IMAD.WIDE.U32 R122, R138, 0x20, R122 ;  /* 0x000000208a7a0825 */ /* 0x001fca00078e007a */
        /* <DEDUP_REMOVED lines=19> */
.L_x_35501:
        /* <DEDUP_REMOVED lines=13> */
.L_x_35503:
[----:B------:R-:W-:Y:S05]  /*16670*/  BSYNC.RECONVERGENT B3 ;  /* 0x0000000000037941 */ /* 0x000fea0003800200 */
.L_x_35502:
        /* <DEDUP_REMOVED lines=42> */
.L_x_35500:
[----:B------:R-:W-:Y:S05]  /*16920*/  BSYNC.RECONVERGENT B2 ;  /* 0x0000000000027941 */ /* 0x000fea0003800200 */
.L_x_35499:
[----:B------:R-:W0:Y:S01]  /*16930*/  LDC R2, c[0x0][0x408] ;  /* 0x00010200ff027b82 */ /* 0x000e220000000800 */
[----:B------:R-:W-:Y:S01]  /*16940*/  HFMA2 R147, -RZ, RZ, 0.1171875, 0 ;  /* 0x2f800000ff937431 */ /* 0x000fe200000001ff */
[----:B------:R-:W-:Y:S01]  /*16950*/  I2FP.F32.U32 R4, R120 ;  /* 0x0000007800047245 */ /* 0x000fe20000201000 */
[----:B-----5:R-:W-:Y:S01]  /*16960*/  HADD2.F32 R120, -RZ, R124.H0_H0 ;  /* 0x2000007cff787230 */ /* 0x020fe20000004100 */
[----:B------:R-:W-:Y:S01]  /*16970*/  ISETP.NE.AND P0, PT, R122, 0x1, PT ;  /* 0x000000017a00780c */ /* 0x000fe20003f05270 */
[----:B------:R-:W-:Y:S01]  /*16980*/  BSSY.RECONVERGENT B2, `(.L_x_35504) ;  /* 0x0000050000027945 */ /* 0x000fe20003800200 */
[----:B------:R-:W-:Y:S01]  /*16990*/  LOP3.LUT R144, R144, 0xfffffffd, RZ, 0xc0, !PT ;  /* 0xfffffffd90907812 */ /* 0x000fe200078ec0ff */
[----:B--234-:R-:W-:Y:S01]  /*169a0*/  IMAD.MOV.U32 R148, RZ, RZ, 0x2 ;  /* 0x00000002ff947424 */ /* 0x01cfe200078e00ff */
        /* <DEDUP_REMOVED lines=20> */
.L_x_35506:
        /* <DEDUP_REMOVED lines=13> */
.L_x_35508:
[----:B------:R-:W-:Y:S05]  /*16bc0*/  BSYNC.RECONVERGENT B3 ;  /* 0x0000000000037941 */ /* 0x000fea0003800200 */
.L_x_35507:
        /* <DEDUP_REMOVED lines=43> */
.L_x_35505:
[----:B------:R-:W-:Y:S05]  /*16e80*/  BSYNC.RECONVERGENT B2 ;  /* 0x0000000000027941 */ /* 0x000fea0003800200 */
.L_x_35504:
        /* <DEDUP_REMOVED lines=23> */
.L_x_35511:
        /* <DEDUP_REMOVED lines=13> */
.L_x_35513:
[----:B------:R-:W-:Y:S05]  /*170d0*/  BSYNC.RECONVERGENT B3 ;  /* 0x0000000000037941 */ /* 0x000fea0003800200 */
.L_x_35512:
        /* <DEDUP_REMOVED lines=43> */
.L_x_35510:
[----:B------:R-:W-:Y:S05]  /*17390*/  BSYNC.RECONVERGENT B2 ;  /* 0x0000000000027941 */ /* 0x000fea0003800200 */
.L_x_35509:
        /* <DEDUP_REMOVED lines=23> */
.L_x_35516:
        /* <DEDUP_REMOVED lines=13> */
.L_x_35518:
[----:B------:R-:W-:Y:S05]  /*175e0*/  BSYNC.RECONVERGENT B3 ;  /* 0x0000000000037941 */ /* 0x000fea0003800200 */
.L_x_35517:
        /* <DEDUP_REMOVED lines=43> */
.L_x_35515:
[----:B------:R-:W-:Y:S05]  /*178a0*/  BSYNC.RECONVERGENT B2 ;  /* 0x0000000000027941 */ /* 0x000fea0003800200 */
.L_x_35514:
        /* <DEDUP_REMOVED lines=23> */
.L_x_35521:
        /* <DEDUP_REMOVED lines=13> */
.L_x_35523:
[----:B------:R-:W-:Y:S05]  /*17af0*/  BSYNC.RECONVERGENT B3 ;  /* 0x0000000000037941 */ /* 0x000fea0003800200 */
.L_x_35522:
        /* <DEDUP_REMOVED lines=43> */
.L_x_35520:
[----:B------:R-:W-:Y:S05]  /*17db0*/  BSYNC.RECONVERGENT B2 ;  /* 0x0000000000027941 */ /* 0x000fea0003800200 */
.L_x_35519:
        /* <DEDUP_REMOVED lines=23> */
.L_x_35526:
        /* <DEDUP_REMOVED lines=13> */
.L_x_35528:
[----:B------:R-:W-:Y:S05]  /*18000*/  BSYNC.RECONVERGENT B3 ;  /* 0x0000000000037941 */ /* 0x000fea0003800200 */
.L_x_35527:
        /* <DEDUP_REMOVED lines=43> */
.L_x_35525:
[----:B------:R-:W-:Y:S05]  /*182c0*/  BSYNC.RECONVERGENT B2 ;  /* 0x0000000000027941 */ /* 0x000fea0003800200 */
.L_x_35524:
        /* <DEDUP_REMOVED lines=23> */
.L_x_35531:
        /* <DEDUP_REMOVED lines=13> */
.L_x_35533:
[----:B------:R-:W-:Y:S05]  /*18510*/  BSYNC.RECONVERGENT B3 ;  /* 0x0000000000037941 */ /* 0x000fea0003800200 */
.L_x_35532:
        /* <DEDUP_REMOVED lines=43> */
.L_x_35530:
[----:B------:R-:W-:Y:S05]  /*187d0*/  BSYNC.RECONVERGENT B2 ;  /* 0x0000000000027941 */ /* 0x000fea0003800200 */
.L_x_35529:
        /* <DEDUP_REMOVED lines=23> */
.L_x_35536:
        /* <DEDUP_REMOVED lines=15> */
.L_x_35538:
[----:B------:R-:W-:Y:S05]  /*18a40*/  BSYNC.RECONVERGENT B3 ;  /* 0x0000000000037941 */ /* 0x000fea0003800200 */
.L_x_35537:
        /* <DEDUP_REMOVED lines=43> */
.L_x_35535:
[----:B------:R-:W-:Y:S05]  /*18d00*/  BSYNC.RECONVERGENT B2 ;  /* 0x0000000000027941 */ /* 0x000fea0003800200 */
.L_x_35534:
        /* <DEDUP_REMOVED lines=11> */
.L_x_35498:
        /* <DEDUP_REMOVED lines=16> */
.L_x_35542:
        /* <DEDUP_REMOVED lines=13> */
.L_x_35544:
[----:B------:R-:W-:Y:S05]  /*18f90*/  BSYNC.RECONVERGENT B3 ;  /* 0x0000000000037941 */ /* 0x000fea0003800200 */
.L_x_35543:
        /* <DEDUP_REMOVED lines=42> */
.L_x_35541:
[----:B------:R-:W-:Y:S05]  /*19240*/  BSYNC.RECONVERGENT B2 ;  /* 0x0000000000027941 */ /* 0x000fea0003800200 */
.L_x_35540:
        /* <DEDUP_REMOVED lines=28> */
.L_x_35547:
        /* <DEDUP_REMOVED lines=13> */
.L_x_35549:
[----:B------:R-:W-:Y:S05]  /*194e0*/  BSYNC.RECONVERGENT B3 ;  /* 0x0000000000037941 */ /* 0x000fea0003800200 */
.L_x_35548:
[----:B--234-:R-:W-:Y:S01]  /*194f0*/  IMAD.WIDE.U32 R150, R142, -0x326172a9, RZ ;  /* 0xcd9e8d578e967825 */ /* 0x01cfe200078e00ff */
        /* <DEDUP_REMOVED lines=42> */
.L_x_35546:
[----:B------:R-:W-:Y:S05]  /*197a0*/  BSYNC.RECONVERGENT B2 ;  /* 0x0000000000027941 */ /* 0x000fea0003800200 */
.L_x_35545:
        /* <DEDUP_REMOVED lines=23> */
.L_x_35552:
        /* <DEDUP_REMOVED lines=13> */
.L_x_35554:
[----:B------:R-:W-:Y:S05]  /*199f0*/  BSYNC.RECONVERGENT B3 ;  /* 0x0000000000037941 */ /* 0x000fea0003800200 */
.L_x_35553:
[----:B--234-:R-:W-:Y:S01]  /*19a00*/  IMAD.WIDE.U32 R150, R142, -0x326172a9, RZ ;  /* 0xcd9e8d578e967825 */ /* 0x01cfe200078e00ff */
        /* <DEDUP_REMOVED lines=42> */
.L_x_35551:
[----:B------:R-:W-:Y:S05]  /*19cb0*/  BSYNC.RECONVERGENT B2 ;  /* 0x0000000000027941 */ /* 0x000fea0003800200 */
.L_x_35550:
[----:B------:R-:W-:Y:S01]  /*19cc0*/  I2FP.F32.U32 R4, R4 ;  /* 0x0000000400047245 */ /* 0x000fe20000201000 */
[----:B------:R-:W-:Y:S01]  /*19cd0*/  HADD2.F32 R122, -RZ, R125.H0_H0 ;  /* 0x2000007dff7a7230 */ /* 0x000fe20000004100 */
[----:B------:R-:W-:Y:S01]  /*19ce0*/  ISETP.NE.AND P2, PT, R124, 0x1, PT ;  /* 0x000000017c00780c */ /* 0x000fe20003f45270 */
[----:B--234-:R-:W-:Y:S01]  /*19cf0*/  HADD2.F32 R149, -RZ, R65.H0_H0 ;  /* 0x20000041ff957230 */ /* 0x01cfe20000004100 */
        /* <DEDUP_REMOVED lines=19> */
.L_x_35557:
        /* <DEDUP_REMOVED lines=13> */
.L_x_35559:
[----:B------:R-:W-:Y:S05]  /*19f00*/  BSYNC.RECONVERGENT B3 ;  /* 0x0000000000037941 */ /* 0x000fea0003800200 */
.L_x_35558:
        /* <DEDUP_REMOVED lines=43> */
.L_x_35556:
[----:B------:R-:W-:Y:S05]  /*1a1c0*/  BSYNC.RECONVERGENT B2 ;  /* 0x0000000000027941 */ /* 0x000fea0003800200 */
.L_x_35555:
        /* <DEDUP_REMOVED lines=23> */
.L_x_35562:
        /* <DEDUP_REMOVED lines=13> */
.L_x_35564:
[----:B------:R-:W-:Y:S05]  /*1a410*/  BSYNC.RECONVERGENT B3 ;  /* 0x0000000000037941 */ /* 0x000fea0003800200 */
.L_x_35563:
        /* <DEDUP_REMOVED lines=43> */
.L_x_35561:
[----:B------:R-:W-:Y:S05]  /*1a6d0*/  BSYNC.RECONVERGENT B2 ;  /* 0x0000000000027941 */ /* 0x000fea0003800200 */
.L_x_35560:
        /* <DEDUP_REMOVED lines=23> */
.L_x_35567:
        /* <DEDUP_REMOVED lines=13> */
.L_x_35569:
[----:B------:R-:W-:Y:S05]  /*1a920*/  BSYNC.RECONVERGENT B3 ;  /* 0x0000000000037941 */ /* 0x000fea0003800200 */
.L_x_35568:
        /* <DEDUP_REMOVED lines=43> */
.L_x_35566:
[----:B------:R-:W-:Y:S05]  /*1abe0*/  BSYNC.RECONVERGENT B2 ;  /* 0x0000000000027941 */ /* 0x000fea0003800200 */
.L_x_35565:
        /* <DEDUP_REMOVED lines=23> */
.L_x_35572:
        /* <DEDUP_REMOVED lines=13> */
.L_x_35574:
[----:B------:R-:W-:Y:S05]  /*1ae30*/  BSYNC.RECONVERGENT B3 ;  /* 0x0000000000037941 */ /* 0x000fea0003800200 */
.L_x_35573:
        /* <DEDUP_REMOVED lines=43> */
.L_x_35571:
[----:B------:R-:W-:Y:S05]  /*1b0f0*/  BSYNC.RECONVERGENT B2 ;  /* 0x0000000000027941 */ /* 0x000fea0003800200 */
.L_x_35570:
        /* <DEDUP_REMOVED lines=23> */
.L_x_35577:
        /* <DEDUP_REMOVED lines=15> */
.L_x_35579:
[----:B------:R-:W-:Y:S05]  /*1b360*/  BSYNC.RECONVERGENT B3 ;  /* 0x0000000000037941 */ /* 0x000fea0003800200 */
.L_x_35578:
        /* <DEDUP_REMOVED lines=43> */
.L_x_35576:
[----:B------:R-:W-:Y:S05]  /*1b620*/  BSYNC.RECONVERGENT B2 ;  /* 0x0000000000027941 */ /* 0x000fea0003800200 */
.L_x_35575:
        /* <DEDUP_REMOVED lines=10> */
.L_x_35539:
        /* <DEDUP_REMOVED lines=22> */
.L_x_35497:
[----:B------:R-:W-:Y:S05]  /*1b830*/  BSYNC.RECONVERGENT B1 ;  /* 0x0000000000017941 */ /* 0x000fea0003800200 */
.L_x_35496:
        /* <DEDUP_REMOVED lines=31> */
.L_x_35585:
        /* <DEDUP_REMOVED lines=13> */
.L_x_35587:
[----:B------:R-:W-:Y:S05]  /*1bb00*/  BSYNC.RECONVERGENT B3 ;  /* 0x0000000000037941 */ /* 0x000fea0003800200 */
.L_x_35586:
        /* <DEDUP_REMOVED lines=42> */
.L_x_35584:
[----:B------:R-:W-:Y:S05]  /*1bdb0*/  BSYNC.RECONVERGENT B2 ;  /* 0x0000000000027941 */ /* 0x000fea0003800200 */
.L_x_35583:
[----:B------:R-:W0:Y:S01]  /*1bdc0*/  LDC R2, c[0x0][0x408] ;  /* 0x00010200ff027b82 */ /* 0x000e220000000800 */
[----:B------:R-:W-:Y:S01]  /*1bdd0*/  HFMA2 R147, -RZ, RZ, 0.1171875, 0 ;  /* 0x2f800000ff937431 */ /* 0x000fe200000001ff */
[----:B------:R-:W-:Y:S01]  /*1bde0*/  I2FP.F32.U32 R4, R128 ;  /* 0x0000008000047245 */ /* 0x000fe20000201000 */
[----:B-----5:R-:W-:Y:S01]  /*1bdf0*/  HADD2.F32 R128, -RZ, R132.H0_H0 ;  /* 0x20000084ff807230 */ /* 0x020fe20000004100 */
[----:B------:R-:W-:Y:S01]  /*1be00*/  LOP3.LUT R144, R144, 0xfffffffd, RZ, 0xc0, !PT ;  /* 0xfffffffd90907812 */ /* 0x000fe200078ec0ff */
[----:B------:R-:W-:Y:S01]  /*1be10*/  BSSY.RECONVERGENT B2, `(.L_x_35588) ;  /* 0x0000050000027945 */ /* 0x000fe20003800200 */
[----:B--234-:R-:W-:Y:S02]  /*1be20*/  IMAD.MOV.U32 R148, RZ, RZ, 0x2 ;  /* 0x00000002ff947424 */ /* 0x01cfe400078e00ff */
        /* <DEDUP_REMOVED lines=8> */
[----:B------:R-:W-:Y:S02]  /*1beb0*/  PLOP3.LUT P1, PT, P0, PT, PT, 0x8, 0x80 ;  /* 0x000000000080781c */ /* 0x000fe4000072e170 */
[----:B------:R-:W-:Y:S01]  /*1bec0*/  ISETP.NE.AND P0, PT, R130, 0x1, PT ;  /* 0x000000018200780c */ /* 0x000fe20003f05270 */
[----:B------:R-:W-:-:S10]  /*1bed0*/  FFMA.FTZ R128, R129, R128, R80 ;  /* 0x0000008081807223 */ /* 0x000fd40000010050 */
        /* <DEDUP_REMOVED lines=10> */
.L_x_35590:
        /* <DEDUP_REMOVED lines=13> */
.L_x_35592:
[----:B------:R-:W-:Y:S05]  /*1c050*/  BSYNC.RECONVERGENT B3 ;  /* 0x0000000000037941 */ /* 0x000fea0003800200 */
.L_x_35591:
        /* <DEDUP_REMOVED lines=43> */
.L_x_35589:
[----:B------:R-:W-:Y:S05]  /*1c310*/  BSYNC.RECONVERGENT B2 ;  /* 0x0000000000027941 */ /* 0x000fea0003800200 */
.L_x_35588:
        /* <DEDUP_REMOVED lines=23> */
.L_x_35595:
        /* <DEDUP_REMOVED lines=13> */
.L_x_35597:
[----:B------:R-:W-:Y:S05]  /*1c560*/  BSYNC.RECONVERGENT B3 ;  /* 0x0000000000037941 */ /* 0x000fea0003800200 */
.L_x_35596:
        /* <DEDUP_REMOVED lines=43> */
.L_x_35594:
[----:B------:R-:W-:Y:S05]  /*1c820*/  BSYNC.RECONVERGENT B2 ;  /* 0x0000000000027941 */ /* 0x000fea0003800200 */
.L_x_35593:
        /* <DEDUP_REMOVED lines=23> */
.L_x_35600:
        /* <DEDUP_REMOVED lines=13> */
.L_x_35602:
[----:B------:R-:W-:Y:S05]  /*1ca70*/  BSYNC.RECONVERGENT B3 ;  /* 0x0000000000037941 */ /* 0x000fea0003800200 */
.L_x_35601:
        /* <DEDUP_REMOVED lines=43> */
.L_x_35599:
[----:B------:R-:W-:Y:S05]  /*1cd30*/  BSYNC.RECONVERGENT B2 ;  /* 0x0000000000027941 */ /* 0x000fea0003800200 */
.L_x_35598:
        /* <DEDUP_REMOVED lines=23> */
.L_x_35605:
        /* <DEDUP_REMOVED lines=13> */
.L_x_35607:
[----:B------:R-:W-:Y:S05]  /*1cf80*/  BSYNC.RECONVERGENT B3 ;  /* 0x0000000000037941 */ /* 0x000fea0003800200 */
.L_x_35606:
        /* <DEDUP_REMOVED lines=43> */
.L_x_35604:
[----:B------:R-:W-:Y:S05]  /*1d240*/  BSYNC.RECONVERGENT B2 ;  /* 0x0000000000027941 */ /* 0x000fea0003800200 */
.L_x_35603:
        /* <DEDUP_REMOVED lines=23> */
.L_x_35610:
        /* <DEDUP_REMOVED lines=13> */
.L_x_35612:
[----:B------:R-:W-:Y:S05]  /*1d490*/  BSYNC.RECONVERGENT B3 ;  /* 0x0000000000037941 */ /* 0x000fea0003800200 */
.L_x_35611:
        /* <DEDUP_REMOVED lines=43> */
.L_x_35609:
[----:B------:R-:W-:Y:S05]  /*1d750*/  BSYNC.RECONVERGENT B2 ;  /* 0x0000000000027941 */ /* 0x000fea0003800200 */
.L_x_35608:
        /* <DEDUP_REMOVED lines=23> */
.L_x_35615:
        /* <DEDUP_REMOVED lines=13> */
.L_x_35617:
[----:B------:R-:W-:Y:S05]  /*1d9a0*/  BSYNC.RECONVERGENT B3 ;  /* 0x0000000000037941 */ /* 0x000fea0003800200 */
.L_x_35616:
        /* <DEDUP_REMOVED lines=43> */
.L_x_35614:
[----:B------:R-:W-:Y:S05]  /*1dc60*/  BSYNC.RECONVERGENT B2 ;  /* 0x0000000000027941 */ /* 0x000fea0003800200 */
.L_x_35613:
        /* <DEDUP_REMOVED lines=23> */
.L_x_35620:
        /* <DEDUP_REMOVED lines=15> */
.L_x_35622:
[----:B------:R-:W-:Y:S05]  /*1ded0*/  BSYNC.RECONVERGENT B3 ;  /* 0x0000000000037941 */ /* 0x000fea0003800200 */
.L_x_35621:
        /* <DEDUP_REMOVED lines=43> */
.L_x_35619:
[----:B------:R-:W-:Y:S05]  /*1e190*/  BSYNC.RECONVERGENT B2 ;  /* 0x0000000000027941 */ /* 0x000fea0003800200 */
.L_x_35618:
[----:B------:R-:W-:Y:S01]  /*1e1a0*/  I2FP.F32.U32 R148, R150 ;  /* 0x0000009600947245 */ /* 0x000fe20000201000 */
[----:B------:R-:W-:Y:S02]  /*1e1b0*/  HADD2.F32 R150, -RZ, R135.H1_H1 ;  /* 0x30000087ff967230 */ /* 0x000fe40000004100 */
[----:B------:R-:W-:Y:S02]  /*1e1c0*/  HADD2.F32 R135, -RZ, R79.H1_H1 ;  /* 0x3000004fff877230 */ /* 0x000fe40000004100 */
        /* <DEDUP_REMOVED lines=8> */
.L_x_35582:
        /* <DEDUP_REMOVED lines=16> */
.L_x_35626:
        /* <DEDUP_REMOVED lines=13> */
.L_x_35628:
[----:B------:R-:W-:Y:S05]  /*1e420*/  BSYNC.RECONVERGENT B3 ;  /* 0x0000000000037941 */ /* 0x000fea0003800200 */
.L_x_35627:
        /* <DEDUP_REMOVED lines=42> */
.L_x_35625:
[----:B------:R-:W-:Y:S05]  /*1e6d0*/  BSYNC.RECONVERGENT B2 ;  /* 0x0000000000027941 */ /* 0x000fea0003800200 */
.L_x_35624:
        /* <DEDUP_REMOVED lines=10> */
[----:B------:R-:W-:-:S02]  /*1e780*/  HADD2.F32 R129, -RZ, R76.H0_H0 ;  /* 0x2000004cff817230 */ /* 0x000fc40000004100 */
[----:B0-----:R-:W-:Y:S02]  /*1e790*/  FMUL.FTZ R128, R128, R139 ;  /* 0x0000008b80807220 */ /* 0x001fe40000410000 */
        /* <DEDUP_REMOVED lines=16> */
.L_x_35631:
        /* <DEDUP_REMOVED lines=13> */
.L_x_35633:
[----:B------:R-:W-:Y:S05]  /*1e970*/  BSYNC.RECONVERGENT B3 ;  /* 0x0000000000037941 */ /* 0x000fea0003800200 */
.L_x_35632:
        /* <DEDUP_REMOVED lines=43> */
.L_x_35630:
[----:B------:R-:W-:Y:S05]  /*1ec30*/  BSYNC.RECONVERGENT B2 ;  /* 0x0000000000027941 */ /* 0x000fea0003800200 */
.L_x_35629:
        /* <DEDUP_REMOVED lines=9> */
[----:B------:R-:W-:Y:S01]  /*1ecd0*/  IMAD.MOV.U32 R132, RZ, RZ, 0x2 ;  /* 0x00000002ff847424 */ /* 0x000fe200078e00ff */
        /* <DEDUP_REMOVED lines=13> */
.L_x_35636:
        /* <DEDUP_REMOVED lines=13> */
.L_x_35638:
[----:B------:R-:W-:Y:S05]  /*1ee80*/  BSYNC.RECONVERGENT B3 ;  /* 0x0000000000037941 */ /* 0x000fea0003800200 */
.L_x_35637:
        /* <DEDUP_REMOVED lines=43> */
.L_x_35635:
[----:B------:R-:W-:Y:S05]  /*1f140*/  BSYNC.RECONVERGENT B2 ;  /* 0x0000000000027941 */ /* 0x000fea0003800200 */
.L_x_35634:
[----:B------:R-:W-:Y:S01]  /*1f150*/  I2FP.F32.U32 R131, R4 ;  /* 0x0000000400837245 */ /* 0x000fe20000201000 */
[----:B------:R-:W-:Y:S01]  /*1f160*/  HADD2.F32 R130, -RZ, R133.H0_H0 ;  /* 0x20000085ff827230 */ /* 0x000fe20000004100 */
[----:B------:R-:W-:Y:S01]  /*1f170*/  ISETP.NE.AND P2, PT, R132, 0x1, PT ;  /* 0x000000018400780c */ /* 0x000fe20003f45270 */
[----:B------:R-:W-:Y:S01]  /*1f180*/  BSSY.RECONVERGENT B2, `(.L_x_35639) ;  /* 0x000004d000027945 */ /* 0x000fe20003800200 */
[----:B--234-:R-:W-:Y:S02]  /*1f190*/  HFMA2 R149, -RZ, RZ, 0, 1.1920928955078125e-07 ;  /* 0x00000002ff957431 */ /* 0x01cfe400000001ff */
        /* <DEDUP_REMOVED lines=18> */
.L_x_35641:
        /* <DEDUP_REMOVED lines=13> */
.L_x_35643:
[----:B------:R-:W-:Y:S05]  /*1f390*/  BSYNC.RECONVERGENT B3 ;  /* 0x0000000000037941 */ /* 0x000fea0003800200 */
.L_x_35642:
        /* <DEDUP_REMOVED lines=43> */
.L_x_35640:
[----:B------:R-:W-:Y:S05]  /*1f650*/  BSYNC.RECONVERGENT B2 ;  /* 0x0000000000027941 */ /* 0x000fea0003800200 */
.L_x_35639:
        /* <DEDUP_REMOVED lines=23> */
.L_x_35646:
        /* <DEDUP_REMOVED lines=13> */
.L_x_35648:
[----:B------:R-:W-:Y:S05]  /*1f8a0*/  BSYNC.RECONVERGENT B3 ;  /* 0x0000000000037941 */ /* 0x000fea0003800200 */
.L_x_35647:
        /* <DEDUP_REMOVED lines=43> */
.L_x_35645:
[----:B------:R-:W-:Y:S05]  /*1fb60*/  BSYNC.RECONVERGENT B2 ;  /* 0x0000000000027941 */ /* 0x000fea0003800200 */
.L_x_35644:
        /* <DEDUP_REMOVED lines=23> */
.L_x_35651:
        /* <DEDUP_REMOVED lines=13> */
.L_x_35653:
[----:B------:R-:W-:Y:S05]  /*1fdb0*/  BSYNC.RECONVERGENT B3 ;  /* 0x0000000000037941 */ /* 0x000fea0003800200 */
.L_x_35652:
        /* <DEDUP_REMOVED lines=43> */
.L_x_35650:
[----:B------:R-:W-:Y:S05]  /*20070*/  BSYNC.RECONVERGENT B2 ;  /* 0x0000000000027941 */ /* 0x000fea0003800200 */
.L_x_35649:
        /* <DEDUP_REMOVED lines=23> */
.L_x_35656:
        /* <DEDUP_REMOVED lines=13> */
.L_x_35658:
[----:B------:R-:W-:Y:S05]  /*202c0*/  BSYNC.RECONVERGENT B3 ;  /* 0x0000000000037941 */ /* 0x000fea0003800200 */
.L_x_35657:
        /* <DEDUP_REMOVED lines=43> */
.L_x_35655:
[----:B------:R-:W-:Y:S05]  /*20580*/  BSYNC.RECONVERGENT B2 ;  /* 0x0000000000027941 */ /* 0x000fea0003800200 */
.L_x_35654:
        /* <DEDUP_REMOVED lines=23> */
.L_x_35661:
        /* <DEDUP_REMOVED lines=15> */
.L_x_35663:
[----:B------:R-:W-:Y:S05]  /*207f0*/  BSYNC.RECONVERGENT B3 ;  /* 0x0000000000037941 */ /* 0x000fea0003800200 */
.L_x_35662:
        /* <DEDUP_REMOVED lines=43> */
.L_x_35660:
[----:B------:R-:W-:Y:S05]  /*20ab0*/  BSYNC.RECONVERGENT B2 ;  /* 0x0000000000027941 */ /* 0x000fea0003800200 */
.L_x_35659:
        /* <DEDUP_REMOVED lines=10> */
.L_x_35623:
        /* <DEDUP_REMOVED lines=21> */
.L_x_35581:
[----:B------:R-:W-:Y:S05]  /*20cb0*/  BSYNC.RECONVERGENT B1 ;  /* 0x0000000000017941 */ /* 0x000fea0003800200 */
.L_x_35580:
        /* <DEDUP_REMOVED lines=59> */
[----:B0-----:R-:W0:Y:S01]  /*21070*/  LDC R146, c[0x0][0x400] ;  /* 0x00010000ff927b82 */ /* 0x001e220000000800 */
[----:B------:R-:W-:Y:S01]  /*21080*/  LOP3.LUT P6, RZ, R144, 0x10, RZ, 0xc0, !PT ;  /* 0x0000001090ff7812 */ /* 0x000fe200078cc0ff */
[----:B-1----:R-:W-:-:S05]  /*21090*/  FADD.FTZ R138, R137, R136 ;  /* 0x00000088898a7221 */ /* 0x002fca0000010000 */
[----:B------:R-:W1:Y:S02]  /*210a0*/  SHFL.BFLY PT, R139, R138, 0x2, 0x1f ;  /* 0x0c401f008a8b7f89 */ /* 0x000e6400000e0000 */
[----:B-1----:R-:W-:-:S05]  /*210b0*/  FADD.FTZ R139, R138, R139 ;  /* 0x0000008b8a8b7221 */ /* 0x002fca0000010000 */
[----:B------:R-:W1:Y:S02]  /*210c0*/  SHFL.BFLY PT, R136, R139, 0x4, 0x1f ;  /* 0x0c801f008b887f89 */ /* 0x000e6400000e0000 */
[----:B-1----:R-:W-:-:S05]  /*210d0*/  FADD.FTZ R147, R139, R136 ;  /* 0x000000888b937221 */ /* 0x002fca0000010000 */
[----:B------:R-:W2:Y:S02]  /*210e0*/  SHFL.BFLY PT, R136, R147, 0x8, 0x1f ;  /* 0x0d001f0093887f89 */ /* 0x000ea400000e0000 */
[----:B--234-:R-:W-:-:S05]  /*210f0*/  FADD.FTZ R148, R147, R136 ;  /* 0x0000008893947221 */ /* 0x01cfca0000010000 */
        /* <DEDUP_REMOVED lines=109> */
.L_x_35689:
        /* <DEDUP_REMOVED lines=24> */
[----:B0-----:R-:W-:-:S02]  /*21950*/  HADD2.F32 R148, -RZ, R13.H0_H0 ;  /* 0x2000000dff947230 */ /* 0x001fc40000004100 */
        /* <DEDUP_REMOVED lines=12> */
[----:B------:R-:W-:Y:S02]  /*21a20*/  HADD2.F32 R154, -RZ, R12.H1_H1 ;  /* 0x3000000cff9a7230 */ /* 0x000fe40000004100 */
[----:B------:R-:W-:Y:S01]  /*21a30*/  FFMA.FTZ R138, R149, R148, R152 ;  /* 0x00000094958a7223 */ /* 0x000fe20000010098 */
[----:B------:R-:W-:Y:S02]  /*21a40*/  HADD2.F32 R148, -RZ, R10.H1_H1 ;  /* 0x3000000aff947230 */ /* 0x000fe40000004100 */
[----:B------:R-:W-:Y:S01]  /*21a50*/  FMUL.FTZ R139, R146, R139 ;  /* 0x0000008b928b7220 */ /* 0x000fe20000410000 */
[----:B------:R-:W-:Y:S02]  /*21a60*/  HADD2.F32 R152, -RZ, R14.H1_H1 ;  /* 0x3000000eff987230 */ /* 0x000fe40000004100 */
[----:B------:R-:W-:Y:S01]  /*21a70*/  FADD.FTZ R149, R94, -R147 ;  /* 0x800000935e957221 */ /* 0x000fe20000010000 */
[----:B------:R-:W-:-:S02]  /*21a80*/  F2FP.F16.F32.PACK_AB R137, R150, R137 ;  /* 0x000000899689723e */ /* 0x000fc400000000ff */
[----:B------:R-:W-:Y:S01]  /*21a90*/  FFMA.FTZ R151, R139, R148, R152 ;  /* 0x000000948b977223 */ /* 0x000fe20000010098 */
[----:B------:R-:W-:Y:S02]  /*21aa0*/  HADD2.F32 R148, -RZ, R11.H0_H0 ;  /* 0x2000000bff947230 */ /* 0x000fe40000004100 */
[----:B------:R-:W-:Y:S01]  /*21ab0*/  FMUL.FTZ R149, R146, R149 ;  /* 0x0000009592957220 */ /* 0x000fe20000410000 */
[----:B------:R-:W-:Y:S02]  /*21ac0*/  HADD2.F32 R152, -RZ, R15.H0_H0 ;  /* 0x2000000fff987230 */ /* 0x000fe40000004100 */
[----:B------:R-:W-:Y:S01]  /*21ad0*/  FADD.FTZ R139, R95, -R147 ;  /* 0x800000935f8b7221 */ /* 0x000fe20000010000 */
[----:B------:R-:W-:Y:S02]  /*21ae0*/  F2FP.F16.F32.PACK_AB R138, R151, R138 ;  /* 0x0000008a978a723e */ /* 0x000fe400000000ff */
[----:B------:R-:W-:Y:S01]  /*21af0*/  FFMA.FTZ R155, R149, R148, R152 ;  /* 0x00000094959b7223 */ /* 0x000fe20000010098 */
[----:B------:R-:W-:-:S02]  /*21b00*/  HADD2.F32 R148, -RZ, R11.H1_H1 ;  /* 0x3000000bff947230 */ /* 0x000fc40000004100 */
[----:B------:R-:W-:Y:S01]  /*21b10*/  FMUL.FTZ R139, R146, R139 ;  /* 0x0000008b928b7220 */ /* 0x000fe20000410000 */
        /* <DEDUP_REMOVED lines=12> */
.L_x_35666:
[----:B------:R-:W-:Y:S05]  /*21be0*/  BSYNC.RECONVERGENT B1 ;  /* 0x0000000000017941 */ /* 0x000fea0003800200 */
.L_x_35665:
[----:B------:R-:W-:Y:S01]  /*21bf0*/  LOP3.LUT P0, RZ, R144, 0x80, RZ, 0xc0, !PT ;  /* 0x0000008090ff7812 */ /* 0x000fe2000780c0ff */
[----:B------:R-:W-:-:S12]  /*21c00*/  BSSY.RECONVERGENT B1, `(.L_x_35667) ;  /* 0x0000032000017945 */ /* 0x000fd80003800200 */
[----:B------:R-:W-:Y:S05]  /*21c10*/  @!P0 BRA `(.L_x_35668) ;  /* 0x0000000000c08947 */ /* 0x000fea0003800000 */
[--C-:B-12---:R-:W-:Y:S01]  /*21c20*/  FADD.FTZ R137, R96, -R147.reuse ;  /* 0x8000009360897221 */ /* 0x106fe20000010000 */
        /* <DEDUP_REMOVED lines=44> */
[----:B0-----:R-:W-:-:S04]  /*21ef0*/  IMAD.WIDE.U32 R148, R145, 0x10, R148 ;  /* 0x0000001091947825 */ /* 0x001fc800078e0094 */
[----:B------:R-:W-:Y:S01]  /*21f00*/  VIADD R145, R145, 0x20 ;  /* 0x0000002091917836 */ /* 0x000fe20000000000 */
[----:B------:R3:W-:Y:S06]  /*21f10*/  STG.E.128 desc[UR8][R148.64], R136 ;  /* 0x0000008894007986 */ /* 0x0007ec000c101d08 */
.L_x_35668:
[----:B------:R-:W-:Y:S05]  /*21f20*/  BSYNC.RECONVERGENT B1 ;  /* 0x0000000000017941 */ /* 0x000fea0003800200 */
.L_x_35667:
[----:B------:R-:W-:Y:S01]  /*21f30*/  LOP3.LUT P0, RZ, R144, 0x40, RZ, 0xc0, !PT ;  /* 0x0000004090ff7812 */ /* 0x000fe2000780c0ff */
[----:B------:R-:W-:-:S12]  /*21f40*/  BSSY.RECONVERGENT B1, `(.L_x_35669) ;  /* 0x0000032000017945 */ /* 0x000fd80003800200 */
[----:B------:R-:W-:Y:S05]  /*21f50*/  @!P0 BRA `(.L_x_35670) ;  /* 0x0000000000c08947 */ /* 0x000fea0003800000 */
[--C-:B-123--:R-:W-:Y:S01]  /*21f60*/  FADD.FTZ R137, R104, -R147.reuse ;  /* 0x8000009368897221 */ /* 0x10efe20000010000 */
        /* <DEDUP_REMOVED lines=47> */
.L_x_35670:
[----:B------:R-:W-:Y:S05]  /*22260*/  BSYNC.RECONVERGENT B1 ;  /* 0x0000000000017941 */ /* 0x000fea0003800200 */
.L_x_35669:
[----:B------:R-:W-:Y:S01]  /*22270*/  LOP3.LUT P0, RZ, R144, 0x20, RZ, 0xc0, !PT ;  /* 0x0000002090ff7812 */ /* 0x000fe2000780c0ff */
[----:B------:R-:W-:-:S12]  /*22280*/  BSSY.RECONVERGENT B1, `(.L_x_35671) ;  /* 0x0000032000017945 */ /* 0x000fd80003800200 */
[----:B------:R-:W-:Y:S05]  /*22290*/  @!P0 BRA `(.L_x_35672) ;  /* 0x0000000000c08947 */ /* 0x000fea0003800000 */
[--C-:B-1234-:R-:W-:Y:S01]  /*222a0*/  FADD.FTZ R137, R112, -R147.reuse ;  /* 0x8000009370897221 */ /* 0x11efe20000010000 */
        /* <DEDUP_REMOVED lines=47> */
.L_x_35672:
[----:B------:R-:W-:Y:S05]  /*225a0*/  BSYNC.RECONVERGENT B1 ;  /* 0x0000000000017941 */ /* 0x000fea0003800200 */
.L_x_35671:
[----:B------:R-:W-:Y:S01]  /*225b0*/  LOP3.LUT P0, RZ, R144, 0x8, RZ, 0xc0, !PT ;  /* 0x0000000890ff7812 */ /* 0x000fe2000780c0ff */
        /* <DEDUP_REMOVED lines=50> */
.L_x_35674:
[----:B------:R-:W-:Y:S05]  /*228e0*/  BSYNC.RECONVERGENT B1 ;  /* 0x0000000000017941 */ /* 0x000fea0003800200 */
.L_x_35673:
        /* <DEDUP_REMOVED lines=17> */
[--C-:B------:R-:W-:Y:S01]  /*22a00*/  FADD.FTZ R139, R132, -R147.reuse ;  /* 0x80000093848b7221 */ /* 0x100fe20000010000 */
[----:B------:R-:W-:Y:S02]  /*22a10*/  HADD2.F32 R151, -RZ, R70.H0_H0 ;  /* 0x20000046ff977230 */ /* 0x000fe40000004100 */
[----:B------:R-:W-:Y:S01]  /*22a20*/  FFMA.FTZ R150, R137, R150, R136 ;  /* 0x0000009689967223 */ /* 0x000fe20000010088 */
[----:B------:R-:W-:Y:S01]  /*22a30*/  FADD.FTZ R137, R133, -R147 ;  /* 0x8000009385897221 */ /* 0x000fe20000010000 */
[----:B------:R-:W-:-:S02]  /*22a40*/  HADD2.F32 R153, -RZ, R74.H0_H0 ;  /* 0x2000004aff997230 */ /* 0x000fc40000004100 */
[C---:B------:R-:W-:Y:S01]  /*22a50*/  FMUL.FTZ R138, R146.reuse, R139 ;  /* 0x0000008b928a7220 */ /* 0x040fe20000410000 */
[----:B------:R-:W-:Y:S02]  /*22a60*/  HADD2.F32 R136, -RZ, R70.H1_H1 ;  /* 0x30000046ff887230 */ /* 0x000fe40000004100 */
[----:B------:R-:W-:Y:S01]  /*22a70*/  FMUL.FTZ R137, R146, R137 ;  /* 0x0000008992897220 */ /* 0x000fe20000410000 */
[----:B------:R-:W-:Y:S02]  /*22a80*/  HADD2.F32 R152, -RZ, R74.H1_H1 ;  /* 0x3000004aff987230 */ /* 0x000fe40000004100 */
[----:B------:R-:W-:Y:S01]  /*22a90*/  FADD.FTZ R139, R134, -R147 ;  /* 0x80000093868b7221 */ /* 0x000fe20000010000 */
[----:B------:R-:W-:Y:S01]  /*22aa0*/  FFMA.FTZ R138, R138, R151, R153 ;  /* 0x000000978a8a7223 */ /* 0x000fe20000010099 */
[----:B------:R-:W-:Y:S01]  /*22ab0*/  FADD.FTZ R153, R135, -R147 ;  /* 0x8000009387997221 */ /* 0x000fe20000010000 */
[----:B------:R-:W-:Y:S02]  /*22ac0*/  HADD2.F32 R154, -RZ, R75.H1_H1 ;  /* 0x3000004bff9a7230 */ /* 0x000fe40000004100 */
[----:B------:R-:W-:Y:S01]  /*22ad0*/  FFMA.FTZ R151, R137, R136, R152 ;  /* 0x0000008889977223 */ /* 0x000fe20000010098 */
[----:B------:R-:W-:-:S02]  /*22ae0*/  HADD2.F32 R136, -RZ, R71.H0_H0 ;  /* 0x20000047ff887230 */ /* 0x000fc40000004100 */
[C---:B------:R-:W-:Y:S01]  /*22af0*/  FMUL.FTZ R139, R146.reuse, R139 ;  /* 0x0000008b928b7220 */ /* 0x040fe20000410000 */
[----:B------:R-:W-:Y:S02]  /*22b00*/  HADD2.F32 R152, -RZ, R75.H0_H0 ;  /* 0x2000004bff987230 */ /* 0x000fe40000004100 */
[C---:B------:R-:W-:Y:S01]  /*22b10*/  FMUL.FTZ R153, R146.reuse, R153 ;  /* 0x0000009992997220 */ /* 0x040fe20000410000 */
[----:B------:R-:W-:Y:S01]  /*22b20*/  FADD.FTZ R147, R129, -R147 ;  /* 0x8000009381937221 */ /* 0x000fe20000010000 */
[----:B------:R-:W-:Y:S01]  /*22b30*/  F2FP.F16.F32.PACK_AB R138, R151, R138 ;  /* 0x0000008a978a723e */ /* 0x000fe200000000ff */
[----:B------:R-:W-:Y:S01]  /*22b40*/  FFMA.FTZ R139, R139, R136, R152 ;  /* 0x000000888b8b7223 */ /* 0x000fe20000010098 */
[----:B------:R-:W-:Y:S01]  /*22b50*/  HADD2.F32 R152, -RZ, R71.H1_H1 ;  /* 0x30000047ff987230 */ /* 0x000fe20000004100 */
[----:B------:R-:W0:Y:S01]  /*22b60*/  LDC.64 R136, c[0x0][0x428] ;  /* 0x00010a00ff887b82 */ /* 0x000e220000000a00 */
[----:B------:R-:W-:Y:S01]  /*22b70*/  FMUL.FTZ R147, R146, R147 ;  /* 0x0000009392937220 */ /* 0x000fe20000410000 */
[----:B------:R-:W-:-:S02]  /*22b80*/  HADD2.F32 R146, -RZ, R68.H1_H1 ;  /* 0x30000044ff927230 */ /* 0x000fc40000004100 */
[----:B------:R-:W-:Y:S01]  /*22b90*/  FFMA.FTZ R154, R153, R152, R154 ;  /* 0x00000098999a7223 */ /* 0x000fe2000001009a */
[----:B------:R-:W-:-:S04]  /*22ba0*/  HADD2.F32 R152, -RZ, R72.H1_H1 ;  /* 0x30000048ff987230 */ /* 0x000fc80000004100 */
[----:B------:R-:W-:Y:S01]  /*22bb0*/  F2FP.F16.F32.PACK_AB R139, R154, R139 ;  /* 0x0000008b9a8b723e */ /* 0x000fe200000000ff */
[----:B------:R-:W-:Y:S01]  /*22bc0*/  FFMA.FTZ R153, R147, R146, R152 ;  /* 0x0000009293997223 */ /* 0x000fe20000010098 */
[----:B0-----:R-:W-:Y:S01]  /*22bd0*/  IMAD.WIDE.U32 R146, R145, 0x10, R136 ;  /* 0x0000001091927825 */ /* 0x001fe200078e0088 */
[----:B------:R-:W-:-:S03]  /*22be0*/  F2FP.F16.F32.PACK_AB R137, R150, R149 ;  /* 0x000000959689723e */ /* 0x000fc600000000ff */
[----:B------:R-:W-:-:S05]  /*22bf0*/  F2FP.F16.F32.PACK_AB R136, R153, R148 ;  /* 0x000000949988723e */ /* 0x000fca00000000ff */
[----:B------:R0:W-:Y:S02]  /*22c00*/  STG.E.128 desc[UR8][R146.64], R136 ;  /* 0x0000008892007986 */ /* 0x0001e4000c101d08 */
.L_x_35676:
[----:B------:R-:W-:Y:S05]  /*22c10*/  BSYNC.RECONVERGENT B1 ;  /* 0x0000000000017941 */ /* 0x000fea0003800200 */
.L_x_35675:
[----:B01234-:R-:W0:Y:S02]  /*22c20*/  LDC.64 R136, c[0x0][0x380] ;  /* 0x0000e000ff887b82 */ /* 0x01fe240000000a00 */
[----:B0-----:R-:W-:-:S05]  /*22c30*/  IMAD R143, R136, 0x4, R143 ;  /* 0x00000004888f7824 */ /* 0x001fca00078e028f */
[----:B------:R-:W-:-:S13]  /*22c40*/  ISETP.GE.AND P0, PT, R143, R137, PT ;  /* 0x000000898f00720c */ /* 0x000fda0003f06270 */
[----:B------:R-:W-:Y:S05]  /*22c50*/  @!P0 BRA `(.L_x_35677) ;  /* 0xfffffde000f48947 */ /* 0x000fea000383ffff */
[----:B------:R-:W-:Y:S05]  /*22c60*/  BSYNC B0 ;  /* 0x0000000000007941 */ /* 0x000fea0003800000 */
.L_x_35160:
[----:B------:R-:W-:Y:S05]  /*22c70*/  EXIT ;  /* 0x000000000000794d */ /* 0x000fea0003800000 */
.L_x_35664:
[----:B------:R-:W-:Y:S01]  /*22c80*/  HFMA2 R155, -RZ, RZ, 0, 1.847743988037109375e-06 ;  /* 0x0000001fff9b7431 */ /* 0x000fe200000001ff */
[----:B------:R-:W-:Y:S01]  /*22c90*/  BSSY B1, `(.L_x_35678) ;  /* 0x0000007000017945 */ /* 0x000fe20003800000 */
[----:B0-234-:R-:W-:Y:S01]  /*22ca0*/  MOV R153, R137 ;  /* 0x0000008900997202 */ /* 0x01dfe20000000f00 */
[----:B------:R-:W-:Y:S02]  /*22cb0*/  IMAD.MOV.U32 R152, RZ, RZ, 0x1 ;  /* 0x00000001ff987424 */ /* 0x000fe400078e00ff */
[----:B------:R-:W-:-:S07]  /*22cc0*/  IMAD.MOV.U32 R150, RZ, RZ, -0x1 ;  /* 0xffffffffff967424 */ /* 0x000fce00078e00ff */
[----:B-----5:R-:W-:Y:S05]  /*22cd0*/  WARPSYNC.COLLECTIVE R150, `(.L_x_35679) ;  /* 0x0000000096087348 */ /* 0x020fea0003c00000 */
[----:B------:R0:W1:Y:S02]  /*22ce0*/  SHFL.BFLY P6, R151, R153, R152, R155 ;  /* 0x0c00009899977389 */ /* 0x00006400000c009b */
[----:B01---5:R-:W-:Y:S05]  /*22cf0*/  ENDCOLLECTIVE ;  /* 0x000000000000791b */ /* 0x023fea0003800000 */
.L_x_35679:
[----:B------:R-:W-:Y:S05]  /*22d00*/  BSYNC B1 ;  /* 0x0000000000017941 */ /* 0x000fea0003800000 */
.L_x_35678:
        /* <DEDUP_REMOVED lines=10> */
.L_x_35680:
[----:B------:R-:W-:Y:S02]  /*22db0*/  IMAD.MOV.U32 R152, RZ, RZ, 0x4 ;  /* 0x00000004ff987424 */ /* 0x000fe400078e00ff */
[----:B------:R-:W-:-:S04]  /*22dc0*/  IMAD.MOV.U32 R139, RZ, RZ, R151 ;  /* 0x000000ffff8b7224 */ /* 0x000fc800078e0097 */
[----:B------:R-:W-:-:S05]  /*22dd0*/  FADD.FTZ R139, R138, R139 ;  /* 0x0000008b8a8b7221 */ /* 0x000fca0000010000 */
[----:B------:R-:W-:-:S07]  /*22de0*/  MOV R153, R139 ;  /* 0x0000008b00997202 */ /* 0x000fce0000000f00 */
[----:B------:R-:W-:Y:S05]  /*22df0*/  WARPSYNC.COLLECTIVE R150, `(.L_x_35681) ;  /* 0x0000000096087348 */ /* 0x000fea0003c00000 */
[----:B------:R0:W1:Y:S02]  /*22e00*/  SHFL.BFLY P6, R151, R153, R152, R155 ;  /* 0x0c00009899977389 */ /* 0x00006400000c009b */
[----:B01----:R-:W-:Y:S05]  /*22e10*/  ENDCOLLECTIVE ;  /* 0x000000000000791b */ /* 0x003fea0003800000 */
.L_x_35681:
[----:B------:R-:W-:Y:S01]  /*22e20*/  HFMA2 R152, -RZ, RZ, 0, 4.76837158203125e-07 ;  /* 0x00000008ff987431 */ /* 0x000fe200000001ff */
[----:B------:R-:W-:-:S05]  /*22e30*/  MOV R136, R151 ;  /* 0x0000009700887202 */ /* 0x000fca0000000f00 */
[----:B------:R-:W-:-:S04]  /*22e40*/  FADD.FTZ R147, R139, R136 ;  /* 0x000000888b937221 */ /* 0x000fc80000010000 */
[----:B------:R-:W-:-:S07]  /*22e50*/  IMAD.MOV.U32 R153, RZ, RZ, R147 ;  /* 0x000000ffff997224 */ /* 0x000fce00078e0093 */
[----:B------:R-:W-:Y:S05]  /*22e60*/  WARPSYNC.COLLECTIVE R150, `(.L_x_35682) ;  /* 0x0000000096087348 */ /* 0x000fea0003c00000 */
[----:B------:R0:W1:Y:S02]  /*22e70*/  SHFL.BFLY P6, R151, R153, R152, R155 ;  /* 0x0c00009899977389 */ /* 0x00006400000c009b */
[----:B01----:R-:W-:Y:S05]  /*22e80*/  ENDCOLLECTIVE ;  /* 0x000000000000791b */ /* 0x003fea0003800000 */
.L_x_35682:
[----:B------:R-:W-:Y:S02]  /*22e90*/  IMAD.MOV.U32 R152, RZ, RZ, 0x10 ;  /* 0x00000010ff987424 */ /* 0x000fe400078e00ff */
[----:B------:R-:W-:-:S04]  /*22ea0*/  IMAD.MOV.U32 R136, RZ, RZ, R151 ;  /* 0x000000ffff887224 */ /* 0x000fc800078e0097 */
[----:B------:R-:W-:-:S05]  /*22eb0*/  FADD.FTZ R148, R147, R136 ;  /* 0x0000008893947221 */ /* 0x000fca0000010000 */
[----:B------:R-:W-:-:S07]  /*22ec0*/  MOV R153, R148 ;  /* 0x0000009400997202 */ /* 0x000fce0000000f00 */
[----:B------:R-:W-:Y:S05]  /*22ed0*/  WARPSYNC.COLLECTIVE R150, `(.L_x_35683) ;  /* 0x0000000096087348 */ /* 0x000fea0003c00000 */
[----:B------:R0:W1:Y:S02]  /*22ee0*/  SHFL.BFLY P6, R151, R153, R152, R155 ;  /* 0x0c00009899977389 */ /* 0x00006400000c009b */
[----:B01----:R-:W-:Y:S05]  /*22ef0*/  ENDCOLLECTIVE ;  /* 0x000000000000791b */ /* 0x003fea0003800000 */
.L_x_35683:
        /* <DEDUP_REMOVED lines=106> */
.L_x_35684:
[----:B------:R-:W-:Y:S02]  /*235a0*/  IMAD.MOV.U32 R152, RZ, RZ, 0x2 ;  /* 0x00000002ff987424 */ /* 0x000fe400078e00ff */
[----:B------:R-:W-:-:S04]  /*235b0*/  IMAD.MOV.U32 R137, RZ, RZ, R151 ;  /* 0x000000ffff897224 */ /* 0x000fc800078e0097 */
[----:B------:R-:W-:-:S05]  /*235c0*/  FADD.FTZ R137, R136, R137 ;  /* 0x0000008988897221 */ /* 0x000fca0000010000 */
[----:B------:R-:W-:-:S07]  /*235d0*/  MOV R153, R137 ;  /* 0x0000008900997202 */ /* 0x000fce0000000f00 */
[----:B------:R-:W-:Y:S05]  /*235e0*/  WARPSYNC.COLLECTIVE R150, `(.L_x_35685) ;  /* 0x0000000096087348 */ /* 0x000fea0003c00000 */
[----:B------:R0:W1:Y:S02]  /*235f0*/  SHFL.BFLY P6, R151, R153, R152, R155 ;  /* 0x0c00009899977389 */ /* 0x00006400000c009b */
[----:B01----:R-:W-:Y:S05]  /*23600*/  ENDCOLLECTIVE ;  /* 0x000000000000791b */ /* 0x003fea0003800000 */
.L_x_35685:
[----:B------:R-:W-:Y:S01]  /*23610*/  HFMA2 R152, -RZ, RZ, 0, 2.384185791015625e-07 ;  /* 0x00000004ff987431 */ /* 0x000fe200000001ff */
[----:B------:R-:W-:-:S05]  /*23620*/  MOV R138, R151 ;  /* 0x00000097008a7202 */ /* 0x000fca0000000f00 */
[----:B------:R-:W-:-:S04]  /*23630*/  FADD.FTZ R138, R137, R138 ;  /* 0x0000008a898a7221 */ /* 0x000fc80000010000 */
[----:B------:R-:W-:-:S07]  /*23640*/  IMAD.MOV.U32 R153, RZ, RZ, R138 ;  /* 0x000000ffff997224 */ /* 0x000fce00078e008a */
[----:B------:R-:W-:Y:S05]  /*23650*/  WARPSYNC.COLLECTIVE R150, `(.L_x_35686) ;  /* 0x0000000096087348 */ /* 0x000fea0003c00000 */
[----:B------:R0:W1:Y:S02]  /*23660*/  SHFL.BFLY P6, R151, R153, R152, R155 ;  /* 0x0c00009899977389 */ /* 0x00006400000c009b */
[----:B01----:R-:W-:Y:S05]  /*23670*/  ENDCOLLECTIVE ;  /* 0x000000000000791b */ /* 0x003fea0003800000 */
.L_x_35686:
[----:B------:R-:W-:Y:S02]  /*23680*/  IMAD.MOV.U32 R152, RZ, RZ, 0x8 ;  /* 0x00000008ff987424 */ /* 0x000fe400078e00ff */
[----:B------:R-:W-:-:S04]  /*23690*/  IMAD.MOV.U32 R139, RZ, RZ, R151 ;  /* 0x000000ffff8b7224 */ /* 0x000fc800078e0097 */
[----:B------:R-:W-:-:S05]  /*236a0*/  FADD.FTZ R139, R138, R139 ;  /* 0x0000008b8a8b7221 */ /* 0x000fca0000010000 */
[----:B------:R-:W-:-:S07]  /*236b0*/  MOV R153, R139 ;  /* 0x0000008b00997202 */ /* 0x000fce0000000f00 */
[----:B------:R-:W-:Y:S05]  /*236c0*/  WARPSYNC.COLLECTIVE R150, `(.L_x_35687) ;  /* 0x0000000096087348 */ /* 0x000fea0003c00000 */
[----:B------:R0:W1:Y:S02]  /*236d0*/  SHFL.BFLY P6, R151, R153, R152, R155 ;  /* 0x0c00009899977389 */ /* 0x00006400000c009b */
[----:B01----:R-:W-:Y:S05]  /*236e0*/  ENDCOLLECTIVE ;  /* 0x000000000000791b */ /* 0x003fea0003800000 */
.L_x_35687:
[----:B------:R-:W-:Y:S01]  /*236f0*/  HFMA2 R152, -RZ, RZ, 0, 9.5367431640625e-07 ;  /* 0x00000010ff987431 */ /* 0x000fe200000001ff */
[----:B------:R-:W-:-:S05]  /*23700*/  MOV R148, R151 ;  /* 0x0000009700947202 */ /* 0x000fca0000000f00 */
[----:B------:R-:W-:-:S04]  /*23710*/  FADD.FTZ R148, R139, R148 ;  /* 0x000000948b947221 */ /* 0x000fc80000010000 */
[----:B------:R-:W-:-:S07]  /*23720*/  IMAD.MOV.U32 R153, RZ, RZ, R148 ;  /* 0x000000ffff997224 */ /* 0x000fce00078e0094 */
[----:B------:R-:W-:Y:S05]  /*23730*/  WARPSYNC.COLLECTIVE R150, `(.L_x_35688) ;  /* 0x0000000096087348 */ /* 0x000fea0003c00000 */
[----:B------:R0:W1:Y:S02]  /*23740*/  SHFL.BFLY P6, R151, R153, R152, R155 ;  /* 0x0c00009899977389 */ /* 0x00006400000c009b */
[----:B01----:R-:W-:Y:S05]  /*23750*/  ENDCOLLECTIVE ;  /* 0x000000000000791b */ /* 0x003fea0003800000 */
.L_x_35688:
[----:B------:R-:W-:Y:S05]  /*23760*/  BRA `(.L_x_35689) ;  /* 0xffffffe000187947 */ /* 0x000fea000383ffff */
.L_x_35690:
        /* <DEDUP_REMOVED lines=9> */
.L_x_54436:


//--------------------- .text._ZN10layer_norm13ln_fwd_kernelINS_13Kernel_traitsI6__halfS2_fS2_fjLj1536ELj1ELj4ELj1ELj16ENS_18Kernel_traits_baseILj1536ES2_S2_fS2_fjLj128EEEEELb1ELb1ELb0ELb1EEEvNS_9FwdParamsE --------------------------
	.section	.text._ZN10layer_norm13ln_fwd_kernelINS_13Kernel_traitsI6__halfS2_fS2_fjLj1536ELj1ELj4ELj1ELj16ENS_18Kernel_traits_baseILj1536ES2_S2_fS2_fjLj128EEEEELb1ELb1ELb0ELb1EEEvNS_9FwdParamsE,"ax",@progbits
	.align	128
        .global         _ZN10layer_norm13ln_fwd_kernelINS_13Kernel_traitsI6__halfS2_fS2_fjLj1536ELj1ELj4ELj1ELj16ENS_18Kernel_traits_baseILj1536ES2_S2_fS2_fjLj128EEEEELb1ELb1ELb0ELb1EEEvNS_9FwdParamsE
        .type           _ZN10layer_norm13ln_fwd_kernelINS_13Kernel_traitsI6__halfS2_fS2_fjLj1536ELj1ELj4ELj1ELj16ENS_18Kernel_traits_baseILj1536ES2_S2_fS2_fjLj128EEEEELb1ELb1ELb0ELb1EEEvNS_9FwdParamsE,@function
        .size           _ZN10layer_norm13ln_fwd_kernelINS_13Kernel_traitsI6__halfS2_fS2_fjLj1536ELj1ELj4ELj1ELj16ENS_18Kernel_traits_baseILj1536ES2_S2_fS2_fjLj128EEEEELb1ELb1ELb0ELb1EEEvNS_9FwdParamsE,(.L_x_54437 - _ZN10layer_norm13ln_fwd_kernelINS_13Kernel_traitsI6__halfS2_fS2_fjLj1536ELj1ELj4ELj1ELj16ENS_18Kernel_traits_baseILj1536ES2_S2_fS2_fjLj128EEEEELb1ELb1ELb0ELb1EEEvNS_9FwdParamsE)
        .other          _ZN10layer_norm13ln_fwd_kernelINS_13Kernel_traitsI6__halfS2_fS2_fjLj1536ELj1ELj4ELj1ELj16ENS_18Kernel_traits_baseILj1536ES2_S2_fS2_fjLj128EEEEELb1ELb1ELb0ELb1EEEvNS_9FwdParamsE,@"STO_CUDA_ENTRY STV_DEFAULT"
_ZN10layer_norm13ln_fwd_kernelINS_13Kernel_traitsI6__halfS2_fS2_fjLj1536ELj1ELj4ELj1ELj16ENS_18Kernel_traits_baseILj1536ES2_S2_fS2_fjLj128EEEEELb1ELb1ELb0ELb1EEEvNS_9FwdParamsE:
.text._ZN10layer_norm13ln_fwd_kernelINS_13Kernel_traitsI6__halfS2_fS2_fjLj1536ELj1ELj4ELj1ELj16ENS_18Kernel_traits_baseILj1536ES2_S2_fS2_fjLj128EEEEELb1ELb1ELb0ELb1EEEvNS_9FwdParamsE:
[----:B------:R-:W-:Y:S01]  /*0000*/  LDC R1, c[0x0][0x37c] ;  /* 0x0000df00ff017b82 */ /* 0x000fe20000000800 */
[----:B------:R-:W0:Y:S01]  /*0010*/  LDCU.U8 UR4, c[0x0][0x464] ;  /* 0x00008c80ff0477ac */ /* 0x000e220008000000 */
[----:B------:R-:W1:Y:S01]  /*0020*/  LDCU.64 UR6, c[0x0][0x450] ;  /* 0x00008a00ff0677ac */ /* 0x000e620008000a00 */
[----:B------:R-:W2:Y:S05]  /*0030*/  LDCU.64 UR8, c[0x0][0x358] ;  /* 0x00006b00ff0877ac */ /* 0x000eaa0008000a00 */
[----:B------:R-:W3:Y:S01]  /*0040*/  LDC R146, c[0x0][0x458] ;  /* 0x00011600ff927b82 */ /* 0x000ee20000000800 */
[----:B------:R-:W4:Y:S01]  /*0050*/  LDCU.64 UR10, c[0x0][0x438] ;  /* 0x00008700ff0a77ac */ /* 0x000f220008000a00 */
[----:B0-----:R-:W-:-:S06]  /*0060*/  ISETP.NE.AND P0, PT, RZ, UR4, PT ;  /* 0x00000004ff007c0c */ /* 0x001fcc000bf05270 */
[----:B------:R-:W3:Y:S01]  /*0070*/  LDC R147, c[0x0][0x45c] ;  /* 0x00011700ff937b82 */ /* 0x000ee20000000800 */
[----:B-1----:R-:W-:Y:S02]  /*0080*/  IMAD.U32 R2, RZ, RZ, UR6 ;  /* 0x00000006ff027e24 */ /* 0x002fe4000f8e00ff */
[----:B------:R-:W-:-:S06]  /*0090*/  IMAD.U32 R3, RZ, RZ, UR7 ;  /* 0x00000007ff037e24 */ /* 0x000fcc000f8e00ff */
[----:B--2---:R-:W2:Y:S01]  /*00a0*/  @P0 LDG.E.64 R2, desc[UR8][R2.64] ;  /* 0x0000000802020981 */ /* 0x004ea2000c1e1b00 */
[----:B------:R-:W0:Y:S03]  /*00b0*/  @P0 LDC R7, c[0x0][0x460] ;  /* 0x00011800ff070b82 */ /* 0x000e260000000800 */
[----:B---3--:R-:W0:Y:S05]  /*00c0*/  @P0 LDG.E.64 R4, desc[UR8][R146.64] ;  /* 0x0000000892040981 */ /* 0x008e2a000c1e1b00 */
[----:B------:R-:W1:Y:S01]  /*00d0*/  S2UR UR5, SR_CTAID.X ;  /* 0x00000000000579c3 */ /* 0x000e620000002500 */
[----:B----4-:R-:W-:Y:S01]  /*00e0*/  UISETP.NE.U32.AND UP0, UPT, UR10, URZ, UPT ;  /* 0x000000ff0a00728c */ /* 0x010fe2000bf05070 */
[----:B------:R-:W3:Y:S03]  /*00f0*/  S2R R6, SR_TID.X ;  /* 0x0000000000067919 */ /* 0x000ee60000002100 */
[----:B------:R-:W-:-:S02]  /*0100*/  UISETP.NE.AND.EX UP0, UPT, UR11, URZ, UPT, UP0 ;  /* 0x000000ff0b00728c */ /* 0x000fc4000bf05300 */
[----:B-1----:R-:W-:Y:S01]  /*0110*/  USHF.L.U32 UR4, UR5, 0x2, URZ ;  /* 0x0000000205047899 */ /* 0x002fe200080006ff */
[----:B---3--:R-:W-:-:S05]  /*0120*/  SHF.R.U32.HI R10, RZ, 0x5, R6 ;  /* 0x00000005ff0a7819 */ /* 0x008fca0000011606 */
[----:B------:R-:W-:Y:S02]  /*0130*/  LOP3.LUT R10, R10, UR4, RZ, 0xfc, !PT ;  /* 0x000000040a0a7c12 */ /* 0x000fe4000f8efcff */
[----:B--2---:R-:W-:Y:S02]  /*0140*/  @P0 R2UR UR7, R3 ;  /* 0x00000000030702ca */ /* 0x004fe400000e0000 */
[----:B------:R-:W1:Y:S01]  /*0150*/  LDC R3, c[0x0][0x360] ;  /* 0x0000d800ff037b82 */ /* 0x000e620000000800 */
[----:B------:R-:W-:Y:S02]  /*0160*/  @P0 R2UR UR6, R2 ;  /* 0x00000000020602ca */ /* 0x000fe400000e0000 */
[----:B------:R-:W-:Y:S02]  /*0170*/  LOP3.LUT R2, R6, 0x1f, RZ, 0xc0, !PT ;  /* 0x0000001f06027812 */ /* 0x000fe400078ec0ff */
[----:B0-----:R-:W-:-:S06]  /*0180*/  @P0 IADD3 R146, P1, PT, R4, R7, RZ ;  /* 0x0000000704920210 */ /* 0x001fcc0007f3e0ff */
[----:B------:R-:W-:Y:S02]  /*0190*/  UIADD3 UR16, UPT, UPT, UR7, -0x4498517b, URZ ;  /* 0xbb67ae8507107890 */ /* 0x000fe4000fffe0ff */
[----:B------:R-:W-:Y:S01]  /*01a0*/  UIADD3 UR18, UPT, UPT, UR7, 0x76cf5d0a, URZ ;  /* 0x76cf5d0a07127890 */ /* 0x000fe2000fffe0ff */
[----:B------:R-:W-:Y:S01]  /*01b0*/  @P0 IADD3.X R147, PT, PT, RZ, R5, RZ, P1, !PT ;  /* 0x00000005ff930210 */ /* 0x000fe20000ffe4ff */
[----:B------:R-:W-:Y:S02]  /*01c0*/  UIADD3 UR15, UPT, UPT, UR6, -0x61c88647, URZ ;  /* 0x9e3779b9060f7890 */ /* 0x000fe4000fffe0ff */
[----:B------:R-:W-:Y:S01]  /*01d0*/  UIADD3 UR17, UPT, UPT, UR6, 0x3c6ef372, URZ ;  /* 0x3c6ef37206117890 */ /* 0x000fe2000fffe0ff */
[----:B------:R-:W-:Y:S01]  /*01e0*/  SHF.R.U32.HI R4, RZ, 0x2, R147 ;  /* 0x00000002ff047819 */ /* 0x000fe20000011693 */
[----:B------:R-:W-:Y:S02]  /*01f0*/  UIADD3 UR19, UPT, UPT, UR6, -0x255992d5, URZ ;  /* 0xdaa66d2b06137890 */ /* 0x000fe4000fffe0ff */
[----:B------:R-:W-:-:S02]  /*0200*/  UIADD3 UR20, UPT, UPT, UR7, 0x32370b8f, URZ ;  /* 0x32370b8f07147890 */ /* 0x000fc4000fffe0ff */
[----:B------:R-:W-:Y:S01]  /*0210*/  UIADD3 UR21, UPT, UPT, UR6, 0x78dde6e4, URZ ;  /* 0x78dde6e406157890 */ /* 0x000fe2000fffe0ff */
[----:B-1----:R-:W-:Y:S01]  /*0220*/  IMAD R0, R3, UR5, R6 ;  /* 0x0000000503007c24 */ /* 0x002fe2000f8e0206 */
[----:B------:R-:W-:Y:S01]  /*0230*/  SHF.R.U64 R3, R146, 0x2, R147 ;  /* 0x0000000292037819 */ /* 0x000fe20000001293 */
        /* <DEDUP_REMOVED lines=37> */
.L_x_35691:
        /* <DEDUP_REMOVED lines=28> */
.L_x_35692:
        /* <DEDUP_REMOVED lines=74> */
[----:B01234-:R-:W-:-:S07]  /*0af0*/  IMAD R8, R14, -0x326172a9, RZ ;  /* 0xcd9e8d570e087824 */ /* 0x01ffce00078e02ff */
.L_x_36186:
[----:B0-----:R-:W0:Y:S01]  /*0b00*/  @UP0 LDCU.64 UR4, c[0x0][0x3e0] ;  /* 0x00007c00ff0407ac */ /* 0x001e220008000a00 */
[----:B------:R-:W1:Y:S01]  /*0b10*/  LDC.64 R136, c[0x0][0x390] ;  /* 0x0000e400ff887b82 */ /* 0x000e620000000a00 */
[----:B------:R-:W-:Y:S01]  /*0b20*/  IMAD R11, R10, UR12, RZ ;  /* 0x0000000c0a0b7c24 */ /* 0x000fe2000f8e02ff */
[----:B------:R-:W-:Y:S02]  /*0b30*/  PLOP3.LUT P0, PT, PT, PT, UP0, 0x80, 0x8 ;  /* 0x000000000008781c */ /* 0x000fe40003f0f008 */
[----:B------:R-:W-:Y:S02]  /*0b40*/  PLOP3.LUT P1, PT, PT, PT, UP0, 0x80, 0x8 ;  /* 0x000000000008781c */ /* 0x000fe40003f2f008 */
[----:B------:R-:W-:-:S04]  /*0b50*/  SHF.R.S32.HI R12, RZ, 0x1f, R11 ;  /* 0x0000001fff0c7819 */ /* 0x000fc8000001140b */
[----:B------:R-:W-:-:S04]  /*0b60*/  LEA.HI R11, R12, R11, RZ, 0x3 ;  /* 0x0000000b0c0b7211 */ /* 0x000fc800078f18ff */
[----:B------:R-:W-:Y:S02]  /*0b70*/  LEA.HI.SX32 R142, R11, R2, 0x1d ;  /* 0x000000020b8e7211 */ /* 0x000fe400078feaff */
[----:B0-----:R-:W-:Y:S01]  /*0b80*/  MOV R17, UR5 ;  /* 0x0000000500117c02 */ /* 0x001fe20008000f00 */
[----:B------:R-:W-:-:S04]  /*0b90*/  IMAD.U32 R16, RZ, RZ, UR4 ;  /* 0x00000004ff107e24 */ /* 0x000fc8000f8e00ff */
[----:B------:R-:W-:-:S04]  /*0ba0*/  @P0 IMAD.WIDE R16, R10, 0x2, R16 ;  /* 0x000000020a100825 */ /* 0x000fc800078e0210 */
[----:B-1----:R-:W-:Y:S02]  /*0bb0*/  IMAD.WIDE.U32 R12, R142, 0x10, R136 ;  /* 0x000000108e0c7825 */ /* 0x002fe400078e0088 */
[----:B------:R-:W2:Y:S04]  /*0bc0*/  @P1 LDG.E.U16 R16, desc[UR8][R16.64] ;  /* 0x0000000810101981 */ /* 0x000ea8000c1e1500 */
[----:B-----5:R-:W5:Y:S01]  /*0bd0*/  LDG.E.128 R12, desc[UR8][R12.64] ;  /* 0x000000080c0c7981 */ /* 0x020f62000c1e1d00 */
[----:B------:R-:W-:Y:S01]  /*0be0*/  ISETP.NE.U32.AND P0, PT, RZ, UR10, PT ;  /* 0x0000000aff007c0c */ /* 0x000fe2000bf05070 */
[----:B------:R-:W-:Y:S01]  /*0bf0*/  IMAD.MOV.U32 R150, RZ, RZ, 0x3f800000 ;  /* 0x3f800000ff967424 */ /* 0x000fe200078e00ff */
[----:B------:R-:W-:Y:S01]  /*0c00*/  PLOP3.LUT P1, PT, PT, PT, UP0, 0x80, 0x8 ;  /* 0x000000000008781c */ /* 0x000fe20003f2f008 */
[----:B------:R-:W-:Y:S01]  /*0c10*/  IMAD.MOV.U32 R149, RZ, RZ, 0x2f800000 ;  /* 0x2f800000ff957424 */ /* 0x000fe200078e00ff */
[----:B------:R-:W-:-:S11]  /*0c20*/  ISETP.NE.AND.EX P0, PT, RZ, UR11, PT, P0 ;  /* 0x0000000bff007c0c */ /* 0x000fd6000bf05300 */
[----:B--2---:R-:W-:Y:S02]  /*0c30*/  @P1 HADD2.F32 R150, -RZ, R16.H0_H0 ;  /* 0x20000010ff961230 */ /* 0x004fe40000004100 */
[----:B------:R-:W-:Y:S05]  /*0c40*/  @!P0 BRA `(.L_x_35694) ;  /* 0x0000002800708947 */ /* 0x000fea0003800000 */
[----:B------:R-:W0:Y:S02]  /*0c50*/  LDC.64 R18, c[0x0][0x3a0] ;  /* 0x0000e800ff127b82 */ /* 0x000e240000000a00 */
[----:B0-----:R-:W-:-:S05]  /*0c60*/  IMAD.WIDE.U32 R18, R142, 0x20, R18 ;  /* 0x000000208e127825 */ /* 0x001fca00078e0012 */
[----:B------:R0:W5:Y:S04]  /*0c70*/  LDG.E.128 R60, desc[UR8][R18.64] ;  /* 0x00000008123c7981 */ /* 0x000168000c1e1d00 */
[----:B------:R0:W5:Y:S01]  /*0c80*/  LDG.E.128 R56, desc[UR8][R18.64+0x10] ;  /* 0x0000100812387981 */ /* 0x000162000c1e1d00 */
[----:B------:R-:W-:Y:S01]  /*0c90*/  ISETP.NE.AND P1, PT, R146, 0x1, PT ;  /* 0x000000019200780c */ /* 0x000fe20003f25270 */
[----:B------:R-:W-:Y:S01]  /*0ca0*/  BSSY.RECONVERGENT B1, `(.L_x_35695) ;  /* 0x000004c000017945 */ /* 0x000fe20003800200 */
[----:B------:R-:W-:Y:S02]  /*0cb0*/  HFMA2 R11, -RZ, RZ, 0, 1.1920928955078125e-07 ;  /* 0x00000002ff0b7431 */ /* 0x000fe400000001ff */
[----:B------:R-:W-:Y:S02]  /*0cc0*/  IMAD.MOV.U32 R17, RZ, RZ, R8 ;  /* 0x000000ffff117224 */ /* 0x000fe400078e0008 */
[----:B------:R-:W-:-:S07]  /*0cd0*/  IMAD.MOV.U32 R16, RZ, RZ, R144 ;  /* 0x000000ffff107224 */ /* 0x000fce00078e0090 */
[----:B0-----:R-:W-:Y:S05]  /*0ce0*/  @!P1 BRA `(.L_x_35696) ;  /* 0x00000004001c9947 */ /* 0x001fea0003800000 */
[----:B------:R-:W-:-:S04]  /*0cf0*/  MOV R11, 0x2 ;  /* 0x00000002000b7802 */ /* 0x000fc80000000f00 */
[----:B------:R-:W-:-:S05]  /*0d00*/  VIADDMNMX.U32 R11, R146, 0xfffffffe, R11, PT ;  /* 0xfffffffe920b7846 */ /* 0x000fca000380000b */
[----:B------:R-:W-:-:S04]  /*0d10*/  IMAD.SHL.U32 R11, R11, 0x4, RZ ;  /* 0x000000040b0b7824 */ /* 0x000fc800078e00ff */
[----:B------:R-:W0:Y:S02]  /*0d20*/  LDC R16, c[0x2][R11] ;  /* 0x008000000b107b82 */ /* 0x000e240000000800 */
[----:B0-----:R-:W-:-:S04]  /*0d30*/  SHF.R.S32.HI R17, RZ, 0x1f, R16 ;  /* 0x0000001fff117819 */ /* 0x001fc80000011410 */
.L_x_54276:
[----:B------:R-:W-:Y:S05]  /*0d40*/  BRX R16 -0xd50                                         (*"BRANCH_TARGETS .L_x_54277,.L_x_54278,.L_x_54279"*) ;  /* 0xfffffff010ac7949 */ /* 0x000fea000383ffff */
.L_x_54279:
[----:B------:R-:W-:Y:S01]  /*0d50*/  VIADD R11, R146, 0x1 ;  /* 0x00000001920b7836 */ /* 0x000fe20000000000 */
[----:B------:R-:W-:Y:S01]  /*0d60*/  MOV R16, R144 ;  /* 0x0000009000107202 */ /* 0x000fe20000000f00 */
[----:B------:R-:W-:Y:S01]  /*0d70*/  IMAD.MOV.U32 R17, RZ, RZ, R6 ;  /* 0x000000ffff117224 */ /* 0x000fe200078e0006 */
[----:B------:R-:W-:Y:S06]  /*0d80*/  BRA `(.L_x_35696) ;  /* 0x0000000000f47947 */ /* 0x000fec0003800000 */
.L_x_54277:
[----:B------:R-:W-:Y:S02]  /*0d90*/  HFMA2 R11, -RZ, RZ, 0, 1.78813934326171875e-07 ;  /* 0x00000003ff0b7431 */ /* 0x000fe400000001ff */
[----:B------:R-:W-:Y:S02]  /*0da0*/  IMAD.MOV.U32 R16, RZ, RZ, R144 ;  /* 0x000000ffff107224 */ /* 0x000fe400078e0090 */
[----:B------:R-:W-:Y:S01]  /*0db0*/  IMAD.MOV.U32 R17, RZ, RZ, R5 ;  /* 0x000000ffff117224 */ /* 0x000fe200078e0005 */
[----:B------:R-:W-:Y:S06]  /*0dc0*/  BRA `(.L_x_35696) ;  /* 0x0000000000e47947 */ /* 0x000fec0003800000 */
.L_x_54278:
        /* <DEDUP_REMOVED lines=13> */
.L_x_35698:
[----:B------:R-:W-:Y:S05]  /*0ea0*/  BSYNC.RECONVERGENT B2 ;  /* 0x0000000000027941 */ /* 0x000fea0003800200 */
.L_x_35697:
        /* <DEDUP_REMOVED lines=42> */
[----:B------:R-:W-:-:S07]  /*1150*/  IMAD.MOV.U32 R16, RZ, RZ, R20 ;  /* 0x000000ffff107224 */ /* 0x000fce00078e0014 */
.L_x_35696:
[----:B------:R-:W-:Y:S05]  /*1160*/  BSYNC.RECONVERGENT B1 ;  /* 0x0000000000017941 */ /* 0x000fea0003800200 */
.L_x_35695:
[----:B------:R-:W-:Y:S01]  /*1170*/  I2FP.F32.U32 R18, R17 ;  /* 0x0000001100127245 */ /* 0x000fe20000201000 */
[----:B-----5:R-:W-:Y:S01]  /*1180*/  HADD2.F32 R17, -RZ, R12.H0_H0 ;  /* 0x2000000cff117230 */ /* 0x020fe20000004100 */
[----:B------:R-:W-:Y:S01]  /*1190*/  ISETP.NE.AND P2, PT, R11, 0x1, PT ;  /* 0x000000010b00780c */ /* 0x000fe20003f45270 */
[----:B------:R-:W-:Y:S01]  /*11a0*/  IMAD.U32 R148, RZ, RZ, UR34 ;  /* 0x00000022ff947e24 */ /* 0x000fe2000f8e00ff */
[----:B------:R-:W-:Y:S01]  /*11b0*/  LOP3.LUT R9, R9, 0xfffffffb, RZ, 0xc0, !PT ;  /* 0xfffffffb09097812 */ /* 0x000fe200078ec0ff */
[----:B------:R-:W-:Y:S01]  /*11c0*/  FFMA.FTZ R18, R18, R149, 1.1641532182693481445e-10 ;  /* 0x2f00000012127423 */ /* 0x000fe20000010095 */
[----:B------:R-:W-:Y:S01]  /*11d0*/  FMUL.FTZ R17, R17, R150 ;  /* 0x0000009611117220 */ /* 0x000fe20000410000 */
[----:B------:R-:W-:Y:S01]  /*11e0*/  IMAD.U32 R147, RZ, RZ, UR33 ;  /* 0x00000021ff937e24 */ /* 0x000fe2000f8e00ff */
[----:B------:R-:W-:Y:S01]  /*11f0*/  BSSY.RECONVERGENT B1, `(.L_x_35699) ;  /* 0x000004c000017945 */ /* 0x000fe20003800200 */
[----:B------:R-:W-:Y:S02]  /*1200*/  HADD2.F32 R52, -RZ, R84.H0_H0 ;  /* 0x20000054ff347230 */ /* 0x000fe40000004100 */
[----:B------:R-:W-:Y:S01]  /*1210*/  FMUL.FTZ R17, R17, R148 ;  /* 0x0000009411117220 */ /* 0x000fe20000410000 */
[----:B------:R-:W-:Y:S01]  /*1220*/  HFMA2 R19, -RZ, RZ, 0, 1.1920928955078125e-07 ;  /* 0x00000002ff137431 */ /* 0x000fe200000001ff */
        /* <DEDUP_REMOVED lines=15> */
.L_x_35701:
        /* <DEDUP_REMOVED lines=13> */
.L_x_35703:
[----:B------:R-:W-:Y:S05]  /*13f0*/  BSYNC.RECONVERGENT B2 ;  /* 0x0000000000027941 */ /* 0x000fea0003800200 */
.L_x_35702:
        /* <DEDUP_REMOVED lines=43> */
.L_x_35700:
[----:B------:R-:W-:Y:S05]  /*16b0*/  BSYNC.RECONVERGENT B1 ;  /* 0x0000000000017941 */ /* 0x000fea0003800200 */
.L_x_35699:
        /* <DEDUP_REMOVED lines=25> */
.L_x_35706:
        /* <DEDUP_REMOVED lines=13> */
.L_x_35708:
[----:B------:R-:W-:Y:S05]  /*1920*/  BSYNC.RECONVERGENT B2 ;  /* 0x0000000000027941 */ /* 0x000fea0003800200 */
.L_x_35707:
        /* <DEDUP_REMOVED lines=43> */
.L_x_35705:
[----:B------:R-:W-:Y:S05]  /*1be0*/  BSYNC.RECONVERGENT B1 ;  /* 0x0000000000017941 */ /* 0x000fea0003800200 */
.L_x_35704:
        /* <DEDUP_REMOVED lines=23> */
.L_x_35711:
        /* <DEDUP_REMOVED lines=13> */
.L_x_35713:
[----:B------:R-:W-:Y:S05]  /*1e30*/  BSYNC.RECONVERGENT B2 ;  /* 0x0000000000027941 */ /* 0x000fea0003800200 */
.L_x_35712:
        /* <DEDUP_REMOVED lines=43> */
.L_x_35710:
[----:B------:R-:W-:Y:S05]  /*20f0*/  BSYNC.RECONVERGENT B1 ;  /* 0x0000000000017941 */ /* 0x000fea0003800200 */
.L_x_35709:
        /* <DEDUP_REMOVED lines=23> */
.L_x_35716:
        /* <DEDUP_REMOVED lines=13> */
.L_x_35718:
[----:B------:R-:W-:Y:S05]  /*2340*/  BSYNC.RECONVERGENT B2 ;  /* 0x0000000000027941 */ /* 0x000fea0003800200 */
.L_x_35717:
        /* <DEDUP_REMOVED lines=43> */
.L_x_35715:
[----:B------:R-:W-:Y:S05]  /*2600*/  BSYNC.RECONVERGENT B1 ;  /* 0x0000000000017941 */ /* 0x000fea0003800200 */
.L_x_35714:
        /* <DEDUP_REMOVED lines=23> */
.L_x_35721:
        /* <DEDUP_REMOVED lines=13> */
.L_x_35723:
[----:B------:R-:W-:Y:S05]  /*2850*/  BSYNC.RECONVERGENT B2 ;  /* 0x0000000000027941 */ /* 0x000fea0003800200 */
.L_x_35722:
        /* <DEDUP_REMOVED lines=43> */
.L_x_35720:
[----:B------:R-:W-:Y:S05]  /*2b10*/  BSYNC.RECONVERGENT B1 ;  /* 0x0000000000017941 */ /* 0x000fea0003800200 */
.L_x_35719:
        /* <DEDUP_REMOVED lines=23> */
.L_x_35726:
        /* <DEDUP_REMOVED lines=13> */
.L_x_35728:
[----:B------:R-:W-:Y:S05]  /*2d60*/  BSYNC.RECONVERGENT B2 ;  /* 0x0000000000027941 */ /* 0x000fea0003800200 */
.L_x_35727:
        /* <DEDUP_REMOVED lines=43> */
.L_x_35725:
[----:B------:R-:W-:Y:S05]  /*3020*/  BSYNC.RECONVERGENT B1 ;  /* 0x0000000000017941 */ /* 0x000fea0003800200 */
.L_x_35724:
        /* <DEDUP_REMOVED lines=23> */
.L_x_35731:
        /* <DEDUP_REMOVED lines=15> */
.L_x_35733:
[----:B------:R-:W-:Y:S05]  /*3290*/  BSYNC.RECONVERGENT B2 ;  /* 0x0000000000027941 */ /* 0x000fea0003800200 */
.L_x_35732:
        /* <DEDUP_REMOVED lines=43> */
.L_x_35730:
[----:B------:R-:W-:Y:S05]  /*3550*/  BSYNC.RECONVERGENT B1 ;  /* 0x0000000000017941 */ /* 0x000fea0003800200 */
.L_x_35729:
        /* <DEDUP_REMOVED lines=11> */
.L_x_35694:
        /* <DEDUP_REMOVED lines=16> */
.L_x_35737:
        /* <DEDUP_REMOVED lines=13> */
.L_x_35739:
[----:B------:R-:W-:Y:S05]  /*37e0*/  BSYNC.RECONVERGENT B2 ;  /* 0x0000000000027941 */ /* 0x000fea0003800200 */
.L_x_35738:
        /* <DEDUP_REMOVED lines=43> */
.L_x_35736:
[----:B------:R-:W-:Y:S05]  /*3aa0*/  BSYNC.RECONVERGENT B1 ;  /* 0x0000000000017941 */ /* 0x000fea0003800200 */
.L_x_35735:
        /* <DEDUP_REMOVED lines=27> */
.L_x_35742:
        /* <DEDUP_REMOVED lines=13> */
.L_x_35744:
[----:B------:R-:W-:Y:S05]  /*3d30*/  BSYNC.RECONVERGENT B2 ;  /* 0x0000000000027941 */ /* 0x000fea0003800200 */
.L_x_35743:
        /* <DEDUP_REMOVED lines=43> */
.L_x_35741:
[----:B------:R-:W-:Y:S05]  /*3ff0*/  BSYNC.RECONVERGENT B1 ;  /* 0x0000000000017941 */ /* 0x000fea0003800200 */
.L_x_35740:
        /* <DEDUP_REMOVED lines=10> */
[----:B------:R-:W-:-:S03]  /*40a0*/  IMAD.MOV.U32 R18, RZ, RZ, 0x2 ;  /* 0x00000002ff127424 */ /* 0x000fc600078e00ff */
        /* <DEDUP_REMOVED lines=14> */
.L_x_35747:
        /* <DEDUP_REMOVED lines=13> */
.L_x_35749:
[----:B------:R-:W-:Y:S05]  /*4260*/  BSYNC.RECONVERGENT B2 ;  /* 0x0000000000027941 */ /* 0x000fea0003800200 */
.L_x_35748:
        /* <DEDUP_REMOVED lines=43> */
.L_x_35746:
[----:B------:R-:W-:Y:S05]  /*4520*/  BSYNC.RECONVERGENT B1 ;  /* 0x0000000000017941 */ /* 0x000fea0003800200 */
.L_x_35745:
        /* <DEDUP_REMOVED lines=23> */
.L_x_35752:
        /* <DEDUP_REMOVED lines=13> */
.L_x_35754:
[----:B------:R-:W-:Y:S05]  /*4770*/  BSYNC.RECONVERGENT B2 ;  /* 0x0000000000027941 */ /* 0x000fea0003800200 */
.L_x_35753:
        /* <DEDUP_REMOVED lines=43> */
.L_x_35751:
[----:B------:R-:W-:Y:S05]  /*4a30*/  BSYNC.RECONVERGENT B1 ;  /* 0x0000000000017941 */ /* 0x000fea0003800200 */
.L_x_35750:
        /* <DEDUP_REMOVED lines=23> */
.L_x_35757:
        /* <DEDUP_REMOVED lines=13> */
.L_x_35759:
[----:B------:R-:W-:Y:S05]  /*4c80*/  BSYNC.RECONVERGENT B2 ;  /* 0x0000000000027941 */ /* 0x000fea0003800200 */
.L_x_35758:
        /* <DEDUP_REMOVED lines=43> */
.L_x_35756:
[----:B------:R-:W-:Y:S05]  /*4f40*/  BSYNC.RECONVERGENT B1 ;  /* 0x0000000000017941 */ /* 0x000fea0003800200 */
.L_x_35755:
        /* <DEDUP_REMOVED lines=23> */
.L_x_35762:
        /* <DEDUP_REMOVED lines=13> */
.L_x_35764:
[----:B------:R-:W-:Y:S05]  /*5190*/  BSYNC.RECONVERGENT B2 ;  /* 0x0000000000027941 */ /* 0x000fea0003800200 */
.L_x_35763:
        /* <DEDUP_REMOVED lines=43> */
.L_x_35761:
[----:B------:R-:W-:Y:S05]  /*5450*/  BSYNC.RECONVERGENT B1 ;  /* 0x0000000000017941 */ /* 0x000fea0003800200 */
.L_x_35760:
        /* <DEDUP_REMOVED lines=23> */
.L_x_35767:
        /* <DEDUP_REMOVED lines=13> */
.L_x_35769:
[----:B------:R-:W-:Y:S05]  /*56a0*/  BSYNC.RECONVERGENT B2 ;  /* 0x0000000000027941 */ /* 0x000fea0003800200 */
.L_x_35768:
        /* <DEDUP_REMOVED lines=43> */
.L_x_35766:
[----:B------:R-:W-:Y:S05]  /*5960*/  BSYNC.RECONVERGENT B1 ;  /* 0x0000000000017941 */ /* 0x000fea0003800200 */
.L_x_35765:
        /* <DEDUP_REMOVED lines=23> */
.L_x_35772:
        /* <DEDUP_REMOVED lines=15> */
.L_x_35774:
[----:B------:R-:W-:Y:S05]  /*5bd0*/  BSYNC.RECONVERGENT B2 ;  /* 0x0000000000027941 */ /* 0x000fea0003800200 */
.L_x_35773:
        /* <DEDUP_REMOVED lines=43> */
.L_x_35771:
[----:B------:R-:W-:Y:S05]  /*5e90*/  BSYNC.RECONVERGENT B1 ;  /* 0x0000000000017941 */ /* 0x000fea0003800200 */
.L_x_35770:
        /* <DEDUP_REMOVED lines=10> */
.L_x_35734:
[----:B------:R-:W0:Y:S01]  /*5f40*/  LDC.64 R154, c[0x0][0x3a8] ;  /* 0x0000ea00ff9a7b82 */ /* 0x000e220000000a00 */
[----:B------:R-:W-:Y:S01]  /*5f50*/  SEL R14, RZ, 0x10000, !P5 ;  /* 0x00010000ff0e7807 */ /* 0x000fe20006800000 */
[----:B------:R-:W-:Y:S01]  /*5f60*/  VIADD R140, R142, 0x20 ;  /* 0x000000208e8c7836 */ /* 0x000fe20000000000 */
[----:B------:R-:W-:Y:S02]  /*5f70*/  LOP3.LUT P5, RZ, R9, 0x2, RZ, 0xc0, !PT ;  /* 0x0000000209ff7812 */ /* 0x000fe400078ac0ff */
[----:B------:R-:W-:Y:S02]  /*5f80*/  SEL R15, RZ, 0x1000000, !P6 ;  /* 0x01000000ff0f7807 */ /* 0x000fe40007000000 */
[----:B------:R-:W-:Y:S01]  /*5f90*/  SEL R25, RZ, 0x100, !P4 ;  /* 0x00000100ff197807 */ /* 0x000fe20006000000 */
[----:B------:R-:W1:Y:S01]  /*5fa0*/  LDC.64 R152, c[0x0][0x3b0] ;  /* 0x0000ec00ff987b82 */ /* 0x000e620000000a00 */
[----:B------:R-:W-:Y:S02]  /*5fb0*/  SEL R13, RZ, 0x1000000, !P2 ;  /* 0x01000000ff0d7807 */ /* 0x000fe40005000000 */
[----:B------:R-:W-:-:S02]  /*5fc0*/  SEL R12, RZ, 0x10000, !P1 ;  /* 0x00010000ff0c7807 */ /* 0x000fc40004800000 */
[----:B------:R-:W-:Y:S02]  /*5fd0*/  SEL R11, RZ, 0x100, !P5 ;  /* 0x00000100ff0b7807 */ /* 0x000fe40006800000 */
[----:B------:R-:W-:Y:S01]  /*5fe0*/  LOP3.LUT P6, RZ, R9, 0x4, RZ, 0xc0, !PT ;  /* 0x0000000409ff7812 */ /* 0x000fe200078cc0ff */
[----:B------:R-:W2:Y:S01]  /*5ff0*/  @P0 LDC.64 R22, c[0x0][0x3a0] ;  /* 0x0000e800ff160b82 */ /* 0x000ea20000000a00 */
[----:B------:R-:W-:Y:S02]  /*6000*/  LOP3.LUT R25, R25, R15, R14, 0xfe, !PT ;  /* 0x0000000f19197212 */ /* 0x000fe400078efe0e */
[----:B------:R-:W-:Y:S02]  /*6010*/  LOP3.LUT R11, R11, R13, R12, 0xfe, !PT ;  /* 0x0000000d0b0b7212 */ /* 0x000fe400078efe0c */
[----:B------:R-:W-:Y:S02]  /*6020*/  SEL R24, RZ, 0x1, !P3 ;  /* 0x00000001ff187807 */ /* 0x000fe40005800000 */
[----:B------:R-:W-:Y:S01]  /*6030*/  SEL R12, RZ, 0x1, !P6 ;  /* 0x00000001ff0c7807 */ /* 0x000fe20007000000 */
[----:B0-----:R-:W-:Y:S01]  /*6040*/  IMAD.WIDE.U32 R18, R142, 0x20, R154 ;  /* 0x000000208e127825 */ /* 0x001fe200078e009a */
[----:B------:R-:W-:-:S02]  /*6050*/  LOP3.LUT R25, R25, R24, RZ, 0xfc, !PT ;  /* 0x0000001819197212 */ /* 0x000fc400078efcff */
[----:B------:R-:W-:Y:S01]  /*6060*/  LOP3.LUT R24, R11, R12, RZ, 0xfc, !PT ;  /* 0x0000000c0b187212 */ /* 0x000fe200078efcff */
[----:B------:R-:W-:Y:S01]  /*6070*/  IMAD.WIDE.U32 R12, R140, 0x10, R136 ;  /* 0x000000108c0c7825 */ /* 0x000fe200078e0088 */
        /* <DEDUP_REMOVED lines=25> */
.L_x_35778:
        /* <DEDUP_REMOVED lines=13> */
.L_x_35780:
[----:B------:R-:W-:Y:S05]  /*62e0*/  BSYNC.RECONVERGENT B2 ;  /* 0x0000000000027941 */ /* 0x000fea0003800200 */
.L_x_35779:
        /* <DEDUP_REMOVED lines=43> */
.L_x_35777:
[----:B------:R-:W-:Y:S05]  /*65a0*/  BSYNC.RECONVERGENT B1 ;  /* 0x0000000000017941 */ /* 0x000fea0003800200 */
.L_x_35776:
        /* <DEDUP_REMOVED lines=25> */
.L_x_35783:
        /* <DEDUP_REMOVED lines=13> */
.L_x_35785:
[----:B------:R-:W-:Y:S05]  /*6810*/  BSYNC.RECONVERGENT B2 ;  /* 0x0000000000027941 */ /* 0x000fea0003800200 */
.L_x_35784:
        /* <DEDUP_REMOVED lines=43> */
.L_x_35782:
[----:B------:R-:W-:Y:S05]  /*6ad0*/  BSYNC.RECONVERGENT B1 ;  /* 0x0000000000017941 */ /* 0x000fea0003800200 */
.L_x_35781:
        /* <DEDUP_REMOVED lines=25> */
.L_x_35788:
        /* <DEDUP_REMOVED lines=13> */
.L_x_35790:
[----:B------:R-:W-:Y:S05]  /*6d40*/  BSYNC.RECONVERGENT B2 ;  /* 0x0000000000027941 */ /* 0x000fea0003800200 */
.L_x_35789:
        /* <DEDUP_REMOVED lines=43> */
.L_x_35787:
[----:B------:R-:W-:Y:S05]  /*7000*/  BSYNC.RECONVERGENT B1 ;  /* 0x0000000000017941 */ /* 0x000fea0003800200 */
.L_x_35786:
        /* <DEDUP_REMOVED lines=23> */
.L_x_35793:
        /* <DEDUP_REMOVED lines=13> */
.L_x_35795:
[----:B------:R-:W-:Y:S05]  /*7250*/  BSYNC.RECONVERGENT B2 ;  /* 0x0000000000027941 */ /* 0x000fea0003800200 */
.L_x_35794:
        /* <DEDUP_REMOVED lines=43> */
.L_x_35792:
[----:B------:R-:W-:Y:S05]  /*7510*/  BSYNC.RECONVERGENT B1 ;  /* 0x0000000000017941 */ /* 0x000fea0003800200 */
.L_x_35791:
        /* <DEDUP_REMOVED lines=23> */
.L_x_35798:
        /* <DEDUP_REMOVED lines=13> */
.L_x_35800:
[----:B------:R-:W-:Y:S05]  /*7760*/  BSYNC.RECONVERGENT B2 ;  /* 0x0000000000027941 */ /* 0x000fea0003800200 */
.L_x_35799:
        /* <DEDUP_REMOVED lines=43> */
.L_x_35797:
[----:B------:R-:W-:Y:S05]  /*7a20*/  BSYNC.RECONVERGENT B1 ;  /* 0x0000000000017941 */ /* 0x000fea0003800200 */
.L_x_35796:
        /* <DEDUP_REMOVED lines=23> */
.L_x_35803:
        /* <DEDUP_REMOVED lines=13> */
.L_x_35805:
[----:B------:R-:W-:Y:S05]  /*7c70*/  BSYNC.RECONVERGENT B2 ;  /* 0x0000000000027941 */ /* 0x000fea0003800200 */
.L_x_35804:
        /* <DEDUP_REMOVED lines=43> */
.L_x_35802:
[----:B------:R-:W-:Y:S05]  /*7f30*/  BSYNC.RECONVERGENT B1 ;  /* 0x0000000000017941 */ /* 0x000fea0003800200 */
.L_x_35801:
        /* <DEDUP_REMOVED lines=23> */
.L_x_35808:
        /* <DEDUP_REMOVED lines=13> */
.L_x_35810:
[----:B------:R-:W-:Y:S05]  /*8180*/  BSYNC.RECONVERGENT B2 ;  /* 0x0000000000027941 */ /* 0x000fea0003800200 */
.L_x_35809:
        /* <DEDUP_REMOVED lines=43> */
.L_x_35807:
[----:B------:R-:W-:Y:S05]  /*8440*/  BSYNC.RECONVERGENT B1 ;  /* 0x0000000000017941 */ /* 0x000fea0003800200 */
.L_x_35806:
        /* <DEDUP_REMOVED lines=23> */
.L_x_35813:
        /* <DEDUP_REMOVED lines=15> */
.L_x_35815:
[----:B------:R-:W-:Y:S05]  /*86b0*/  BSYNC.RECONVERGENT B2 ;  /* 0x0000000000027941 */ /* 0x000fea0003800200 */
.L_x_35814:
        /* <DEDUP_REMOVED lines=43> */
.L_x_35812:
[----:B------:R-:W-:Y:S05]  /*8970*/  BSYNC.RECONVERGENT B1 ;  /* 0x0000000000017941 */ /* 0x000fea0003800200 */
.L_x_35811:
        /* <DEDUP_REMOVED lines=11> */
.L_x_35775:
        /* <DEDUP_REMOVED lines=16> */
.L_x_35819:
        /* <DEDUP_REMOVED lines=13> */
.L_x_35821:
[----:B------:R-:W-:Y:S05]  /*8c00*/  BSYNC.RECONVERGENT B2 ;  /* 0x0000000000027941 */ /* 0x000fea0003800200 */
.L_x_35820:
        /* <DEDUP_REMOVED lines=43> */
.L_x_35818:
[----:B------:R-:W-:Y:S05]  /*8ec0*/  BSYNC.RECONVERGENT B1 ;  /* 0x0000000000017941 */ /* 0x000fea0003800200 */
.L_x_35817:
        /* <DEDUP_REMOVED lines=10> */
[----:B------:R-:W-:Y:S02]  /*8f70*/  FSEL R44, R11, RZ, !P1 ;  /* 0x000000ff0b2c7208 */ /* 0x000fe40004800000 */
[----:B------:R-:W-:Y:S02]  /*8f80*/  PLOP3.LUT P1, PT, P1, PT, PT, 0x8, 0x80 ;  /* 0x000000000080781c */ /* 0x000fe40000f2e170 */
[----:B------:R-:W-:Y:S01]  /*8f90*/  MOV R11, R8 ;  /* 0x00000008000b7202 */ /* 0x000fe20000000f00 */
[----:B------:R-:W-:Y:S01]  /*8fa0*/  FMUL.FTZ R44, R17, R44 ;  /* 0x0000002c112c7220 */ /* 0x000fe20000410000 */
[----:B------:R-:W-:-:S09]  /*8fb0*/  IMAD.MOV.U32 R17, RZ, RZ, 0x2 ;  /* 0x00000002ff117424 */ /* 0x000fd200078e00ff */
        /* <DEDUP_REMOVED lines=10> */
.L_x_35824:
        /* <DEDUP_REMOVED lines=13> */
.L_x_35826:
[----:B------:R-:W-:Y:S05]  /*9130*/  BSYNC.RECONVERGENT B2 ;  /* 0x0000000000027941 */ /* 0x000fea0003800200 */
.L_x_35825:
        /* <DEDUP_REMOVED lines=43> */
.L_x_35823:
[----:B------:R-:W-:Y:S05]  /*93f0*/  BSYNC.RECONVERGENT B1 ;  /* 0x0000000000017941 */ /* 0x000fea0003800200 */
.L_x_35822:
        /* <DEDUP_REMOVED lines=25> */
.L_x_35829:
        /* <DEDUP_REMOVED lines=13> */
.L_x_35831:
[----:B------:R-:W-:Y:S05]  /*9660*/  BSYNC.RECONVERGENT B2 ;  /* 0x0000000000027941 */ /* 0x000fea0003800200 */
.L_x_35830:
        /* <DEDUP_REMOVED lines=43> */
.L_x_35828:
[----:B------:R-:W-:Y:S05]  /*9920*/  BSYNC.RECONVERGENT B1 ;  /* 0x0000000000017941 */ /* 0x000fea0003800200 */
.L_x_35827:
        /* <DEDUP_REMOVED lines=23> */
.L_x_35834:
        /* <DEDUP_REMOVED lines=13> */
.L_x_35836:
[----:B------:R-:W-:Y:S05]  /*9b70*/  BSYNC.RECONVERGENT B2 ;  /* 0x0000000000027941 */ /* 0x000fea0003800200 */
.L_x_35835:
        /* <DEDUP_REMOVED lines=43> */
.L_x_35833:
[----:B------:R-:W-:Y:S05]  /*9e30*/  BSYNC.RECONVERGENT B1 ;  /* 0x0000000000017941 */ /* 0x000fea0003800200 */
.L_x_35832:
        /* <DEDUP_REMOVED lines=23> */
.L_x_35839:
        /* <DEDUP_REMOVED lines=13> */
.L_x_35841:
[----:B------:R-:W-:Y:S05]  /*a080*/  BSYNC.RECONVERGENT B2 ;  /* 0x0000000000027941 */ /* 0x000fea0003800200 */
.L_x_35840:
        /* <DEDUP_REMOVED lines=43> */
.L_x_35838:
[----:B------:R-:W-:Y:S05]  /*a340*/  BSYNC.RECONVERGENT B1 ;  /* 0x0000000000017941 */ /* 0x000fea0003800200 */
.L_x_35837:
        /* <DEDUP_REMOVED lines=23> */
.L_x_35844:
        /* <DEDUP_REMOVED lines=13> */
.L_x_35846:
[----:B------:R-:W-:Y:S05]  /*a590*/  BSYNC.RECONVERGENT B2 ;  /* 0x0000000000027941 */ /* 0x000fea0003800200 */
.L_x_35845:
        /* <DEDUP_REMOVED lines=43> */
.L_x_35843:
[----:B------:R-:W-:Y:S05]  /*a850*/  BSYNC.RECONVERGENT B1 ;  /* 0x0000000000017941 */ /* 0x000fea0003800200 */
.L_x_35842:
        /* <DEDUP_REMOVED lines=23> */
.L_x_35849:
        /* <DEDUP_REMOVED lines=13> */
.L_x_35851:
[----:B------:R-:W-:Y:S05]  /*aaa0*/  BSYNC.RECONVERGENT B2 ;  /* 0x0000000000027941 */ /* 0x000fea0003800200 */
.L_x_35850:
        /* <DEDUP_REMOVED lines=43> */
.L_x_35848:
[----:B------:R-:W-:Y:S05]  /*ad60*/  BSYNC.RECONVERGENT B1 ;  /* 0x0000000000017941 */ /* 0x000fea0003800200 */
.L_x_35847:
        /* <DEDUP_REMOVED lines=23> */
.L_x_35854:
        /* <DEDUP_REMOVED lines=15> */
.L_x_35856:
[----:B------:R-:W-:Y:S05]  /*afd0*/  BSYNC.RECONVERGENT B2 ;  /* 0x0000000000027941 */ /* 0x000fea0003800200 */
.L_x_35855:
        /* <DEDUP_REMOVED lines=43> */
.L_x_35853:
[----:B------:R-:W-:Y:S05]  /*b290*/  BSYNC.RECONVERGENT B1 ;  /* 0x0000000000017941 */ /* 0x000fea0003800200 */
.L_x_35852:
        /* <DEDUP_REMOVED lines=10> */
.L_x_35816:
        /* <DEDUP_REMOVED lines=43> */
.L_x_35860:
        /* <DEDUP_REMOVED lines=13> */
.L_x_35862:
[----:B------:R-:W-:Y:S05]  /*b6c0*/  BSYNC.RECONVERGENT B2 ;  /* 0x0000000000027941 */ /* 0x000fea0003800200 */
.L_x_35861:
        /* <DEDUP_REMOVED lines=39> */
[----:B------:R-:W-:Y:S02]  /*b940*/  HFMA2 R20, -RZ, RZ, 0, 0 ;  /* 0x00000000ff147431 */ /* 0x000fe400000001ff */
[----:B------:R-:W-:Y:S01]  /*b950*/  IMAD.MOV.U32 R8, RZ, RZ, R24 ;  /* 0x000000ffff087224 */ /* 0x000fe200078e0018 */
[----:B------:R-:W-:Y:S02]  /*b960*/  LOP3.LUT R5, R16, UR32, R23, 0x96, !PT ;  /* 0x0000002010057c12 */ /* 0x000fe4000f8e9617 */
[----:B------:R-:W-:-:S07]  /*b970*/  MOV R16, R22 ;  /* 0x0000001600107202 */ /* 0x000fce0000000f00 */
.L_x_35859:
[----:B------:R-:W-:Y:S05]  /*b980*/  BSYNC.RECONVERGENT B1 ;  /* 0x0000000000017941 */ /* 0x000fea0003800200 */
.L_x_35858:
        /* <DEDUP_REMOVED lines=25> */
.L_x_35865:
        /* <DEDUP_REMOVED lines=13> */
.L_x_35867:
[----:B------:R-:W-:Y:S05]  /*bbf0*/  BSYNC.RECONVERGENT B2 ;  /* 0x0000000000027941 */ /* 0x000fea0003800200 */
.L_x_35866:
        /* <DEDUP_REMOVED lines=43> */
.L_x_35864:
[----:B------:R-:W-:Y:S05]  /*beb0*/  BSYNC.RECONVERGENT B1 ;  /* 0x0000000000017941 */ /* 0x000fea0003800200 */
.L_x_35863:
        /* <DEDUP_REMOVED lines=25> */
.L_x_35870:
        /* <DEDUP_REMOVED lines=13> */
.L_x_35872:
[----:B------:R-:W-:Y:S05]  /*c120*/  BSYNC.RECONVERGENT B2 ;  /* 0x0000000000027941 */ /* 0x000fea0003800200 */
.L_x_35871:
        /* <DEDUP_REMOVED lines=43> */
.L_x_35869:
[----:B------:R-:W-:Y:S05]  /*c3e0*/  BSYNC.RECONVERGENT B1 ;  /* 0x0000000000017941 */ /* 0x000fea0003800200 */
.L_x_35868:
        /* <DEDUP_REMOVED lines=23> */
.L_x_35875:
        /* <DEDUP_REMOVED lines=13> */
.L_x_35877:
[----:B------:R-:W-:Y:S05]  /*c630*/  BSYNC.RECONVERGENT B2 ;  /* 0x0000000000027941 */ /* 0x000fea0003800200 */
.L_x_35876:
        /* <DEDUP_REMOVED lines=43> */
.L_x_35874:
[----:B------:R-:W-:Y:S05]  /*c8f0*/  BSYNC.RECONVERGENT B1 ;  /* 0x0000000000017941 */ /* 0x000fea0003800200 */
.L_x_35873:
        /* <DEDUP_REMOVED lines=23> */
.L_x_35880:
        /* <DEDUP_REMOVED lines=13> */
.L_x_35882:
[----:B------:R-:W-:Y:S05]  /*cb40*/  BSYNC.RECONVERGENT B2 ;  /* 0x0000000000027941 */ /* 0x000fea0003800200 */
.L_x_35881:
        /* <DEDUP_REMOVED lines=43> */
.L_x_35879:
[----:B------:R-:W-:Y:S05]  /*ce00*/  BSYNC.RECONVERGENT B1 ;  /* 0x0000000000017941 */ /* 0x000fea0003800200 */
.L_x_35878:
        /* <DEDUP_REMOVED lines=23> */
.L_x_35885:
        /* <DEDUP_REMOVED lines=13> */
.L_x_35887:
[----:B------:R-:W-:Y:S05]  /*d050*/  BSYNC.RECONVERGENT B2 ;  /* 0x0000000000027941 */ /* 0x000fea0003800200 */
.L_x_35886:
        /* <DEDUP_REMOVED lines=43> */
.L_x_35884:
[----:B------:R-:W-:Y:S05]  /*d310*/  BSYNC.RECONVERGENT B1 ;  /* 0x0000000000017941 */ /* 0x000fea0003800200 */
.L_x_35883:
        /* <DEDUP_REMOVED lines=23> */
.L_x_35890:
        /* <DEDUP_REMOVED lines=13> */
.L_x_35892:
[----:B------:R-:W-:Y:S05]  /*d560*/  BSYNC.RECONVERGENT B2 ;  /* 0x0000000000027941 */ /* 0x000fea0003800200 */
.L_x_35891:
        /* <DEDUP_REMOVED lines=43> */
.L_x_35889:
[----:B------:R-:W-:Y:S05]  /*d820*/  BSYNC.RECONVERGENT B1 ;  /* 0x0000000000017941 */ /* 0x000fea0003800200 */
.L_x_35888:
        /* <DEDUP_REMOVED lines=23> */
.L_x_35895:
        /* <DEDUP_REMOVED lines=15> */
.L_x_35897:
[----:B------:R-:W-:Y:S05]  /*da90*/  BSYNC.RECONVERGENT B2 ;  /* 0x0000000000027941 */ /* 0x000fea0003800200 */
.L_x_35896:
        /* <DEDUP_REMOVED lines=43> */
.L_x_35894:
[----:B------:R-:W-:Y:S05]  /*dd50*/  BSYNC.RECONVERGENT B1 ;  /* 0x0000000000017941 */ /* 0x000fea0003800200 */
.L_x_35893:
        /* <DEDUP_REMOVED lines=11> */
.L_x_35857:
        /* <DEDUP_REMOVED lines=16> */
.L_x_35901:
        /* <DEDUP_REMOVED lines=13> */
.L_x_35903:
[----:B------:R-:W-:Y:S05]  /*dfe0*/  BSYNC.RECONVERGENT B2 ;  /* 0x0000000000027941 */ /* 0x000fea0003800200 */
.L_x_35902:
        /* <DEDUP_REMOVED lines=43> */
.L_x_35900:
[----:B------:R-:W-:Y:S05]  /*e2a0*/  BSYNC.RECONVERGENT B1 ;  /* 0x0000000000017941 */ /* 0x000fea0003800200 */
.L_x_35899:
        /* <DEDUP_REMOVED lines=25> */
.L_x_35906:
        /* <DEDUP_REMOVED lines=13> */
.L_x_35908:
[----:B------:R-:W-:Y:S05]  /*e510*/  BSYNC.RECONVERGENT B2 ;  /* 0x0000000000027941 */ /* 0x000fea0003800200 */
.L_x_35907:
        /* <DEDUP_REMOVED lines=43> */
.L_x_35905:
[----:B------:R-:W-:Y:S05]  /*e7d0*/  BSYNC.RECONVERGENT B1 ;  /* 0x0000000000017941 */ /* 0x000fea0003800200 */
.L_x_35904:
        /* <DEDUP_REMOVED lines=25> */
.L_x_35911:
        /* <DEDUP_REMOVED lines=13> */
.L_x_35913:
[----:B------:R-:W-:Y:S05]  /*ea40*/  BSYNC.RECONVERGENT B2 ;  /* 0x0000000000027941 */ /* 0x000fea0003800200 */
.L_x_35912:
        /* <DEDUP_REMOVED lines=43> */
.L_x_35910:
[----:B------:R-:W-:Y:S05]  /*ed00*/  BSYNC.RECONVERGENT B1 ;  /* 0x0000000000017941 */ /* 0x000fea0003800200 */
.L_x_35909:
        /* <DEDUP_REMOVED lines=23> */
.L_x_35916:
        /* <DEDUP_REMOVED lines=13> */
.L_x_35918:
[----:B------:R-:W-:Y:S05]  /*ef50*/  BSYNC.RECONVERGENT B2 ;  /* 0x0000000000027941 */ /* 0x000fea0003800200 */
.L_x_35917:
        /* <DEDUP_REMOVED lines=43> */
.L_x_35915:
[----:B------:R-:W-:Y:S05]  /*f210*/  BSYNC.RECONVERGENT B1 ;  /* 0x0000000000017941 */ /* 0x000fea0003800200 */
.L_x_35914:
        /* <DEDUP_REMOVED lines=23> */
.L_x_35921:
        /* <DEDUP_REMOVED lines=13> */
.L_x_35923:
[----:B------:R-:W-:Y:S05]  /*f460*/  BSYNC.RECONVERGENT B2 ;  /* 0x0000000000027941 */ /* 0x000fea0003800200 */
.L_x_35922:
        /* <DEDUP_REMOVED lines=43> */
.L_x_35920:
[----:B------:R-:W-:Y:S05]  /*f720*/  BSYNC.RECONVERGENT B1 ;  /* 0x0000000000017941 */ /* 0x000fea0003800200 */
.L_x_35919:
        /* <DEDUP_REMOVED lines=23> */
.L_x_35926:
        /* <DEDUP_REMOVED lines=13> */
.L_x_35928:
[----:B------:R-:W-:Y:S05]  /*f970*/  BSYNC.RECONVERGENT B2 ;  /* 0x0000000000027941 */ /* 0x000fea0003800200 */
.L_x_35927:
        /* <DEDUP_REMOVED lines=43> */
.L_x_35925:
[----:B------:R-:W-:Y:S05]  /*fc30*/  BSYNC.RECONVERGENT B1 ;  /* 0x0000000000017941 */ /* 0x000fea0003800200 */
.L_x_35924:
        /* <DEDUP_REMOVED lines=23> */
.L_x_35931:
        /* <DEDUP_REMOVED lines=13> */
.L_x_35933:
[----:B------:R-:W-:Y:S05]  /*fe80*/  BSYNC.RECONVERGENT B2 ;  /* 0x0000000000027941 */ /* 0x000fea0003800200 */
.L_x_35932:
        /* <DEDUP_REMOVED lines=43> */
.L_x_35930:
[----:B------:R-:W-:Y:S05]  /*10140*/  BSYNC.RECONVERGENT B1 ;  /* 0x0000000000017941 */ /* 0x000fea0003800200 */
.L_x_35929:
        /* <DEDUP_REMOVED lines=23> */
.L_x_35936:
        /* <DEDUP_REMOVED lines=15> */
.L_x_35938:
[----:B------:R-:W-:Y:S05]  /*103b0*/  BSYNC.RECONVERGENT B2 ;  /* 0x0000000000027941 */ /* 0x000fea0003800200 */
.L_x_35937:
        /* <DEDUP_REMOVED lines=43> */
.L_x_35935:
[----:B------:R-:W-:Y:S05]  /*10670*/  BSYNC.RECONVERGENT B1 ;  /* 0x0000000000017941 */ /* 0x000fea0003800200 */
.L_x_35934:
        /* <DEDUP_REMOVED lines=10> */
.L_x_35898:
[----:B------:R-:W0:Y:S01]  /*10720*/  @P0 LDC.64 R12, c[0x0][0x3a0] ;  /* 0x0000e800ff0c0b82 */ /* 0x000e220000000a00 */
[----:B------:R-:W-:Y:S01]  /*10730*/  SEL R18, RZ, 0x10000, !P5 ;  /* 0x00010000ff127807 */ /* 0x000fe20006800000 */
[----:B------:R-:W-:Y:S01]  /*10740*/  VIADD R141, R142, 0x60 ;  /* 0x000000608e8d7836 */ /* 0x000fe20000000000 */
[----:B------:R-:W-:Y:S01]  /*10750*/  LOP3.LUT P5, RZ, R9, 0x2, RZ, 0xc0, !PT ;  /* 0x0000000209ff7812 */ /* 0x000fe200078ac0ff */
[----:B------:R-:W-:Y:S01]  /*10760*/  IMAD.WIDE.U32 R22, R11, 0x8, R152 ;  /* 0x000000080b167825 */ /* 0x000fe200078e0098 */
[----:B------:R-:W-:Y:S02]  /*10770*/  SEL R20, RZ, 0x1000000, !P6 ;  /* 0x01000000ff147807 */ /* 0x000fe40007000000 */
[----:B------:R-:W-:Y:S02]  /*10780*/  SEL R19, RZ, 0x100, !P4 ;  /* 0x00000100ff137807 */ /* 0x000fe40006000000 */
[----:B------:R-:W-:Y:S02]  /*10790*/  SEL R17, RZ, 0x1000000, !P2 ;  /* 0x01000000ff117807 */ /* 0x000fe40005000000 */
[----:B------:R-:W-:-:S02]  /*107a0*/  SEL R15, RZ, 0x10000, !P1 ;  /* 0x00010000ff0f7807 */ /* 0x000fc40004800000 */
[----:B------:R-:W-:Y:S02]  /*107b0*/  SEL R14, RZ, 0x100, !P5 ;  /* 0x00000100ff0e7807 */ /* 0x000fe40006800000 */
[----:B------:R-:W-:Y:S02]  /*107c0*/  LOP3.LUT P6, RZ, R9, 0x4, RZ, 0xc0, !PT ;  /* 0x0000000409ff7812 */ /* 0x000fe400078cc0ff */
[----:B------:R-:W-:Y:S01]  /*107d0*/  LOP3.LUT R19, R19, R20, R18, 0xfe, !PT ;  /* 0x0000001413137212 */ /* 0x000fe200078efe12 */
[----:B------:R-:W-:Y:S01]  /*107e0*/  IMAD.WIDE.U32 R20, R11, 0x20, R154 ;  /* 0x000000200b147825 */ /* 0x000fe200078e009a */
[----:B------:R-:W-:Y:S02]  /*107f0*/  LOP3.LUT R14, R14, R17, R15, 0xfe, !PT ;  /* 0x000000110e0e7212 */ /* 0x000fe400078efe0f */
[----:B------:R-:W-:Y:S02]  /*10800*/  SEL R18, RZ, 0x1, !P3 ;  /* 0x00000001ff127807 */ /* 0x000fe40005800000 */
[----:B------:R-:W-:Y:S01]  /*10810*/  SEL R15, RZ, 0x1, !P6 ;  /* 0x00000001ff0f7807 */ /* 0x000fe20007000000 */
[----:B0-----:R-:W-:Y:S01]  /*10820*/  @P0 IMAD.WIDE.U32 R24, R141, 0x20, R12 ;  /* 0x000000208d180825 */ /* 0x001fe200078e000c */
[----:B------:R-:W-:Y:S01]  /*10830*/  LOP3.LUT R19, R19, R18, RZ, 0xfc, !PT ;  /* 0x0000001213137212 */ /* 0x000fe200078efcff */
[----:B------:R0:W-:Y:S01]  /*10840*/  STG.E.128 desc[UR8][R20.64], R36 ;  /* 0x0000002414007986 */ /* 0x0001e2000c101d08 */
[----:B------:R-:W-:Y:S01]  /*10850*/  LOP3.LUT R18, R14, R15, RZ, 0xfc, !PT ;  /* 0x0000000f0e127212 */ /* 0x000fe200078efcff */
[----:B------:R-:W-:-:S02]  /*10860*/  IMAD.WIDE.U32 R12, R141, 0x10, R136 ;  /* 0x000000108d0c7825 */ /* 0x000fc400078e0088 */
        /* <DEDUP_REMOVED lines=22> */
.L_x_35942:
        /* <DEDUP_REMOVED lines=13> */
.L_x_35944:
[----:B------:R-:W-:Y:S05]  /*10aa0*/  BSYNC.RECONVERGENT B2 ;  /* 0x0000000000027941 */ /* 0x000fea0003800200 */
.L_x_35943:
        /* <DEDUP_REMOVED lines=42> */
.L_x_35941:
[----:B------:R-:W-:Y:S05]  /*10d50*/  BSYNC.RECONVERGENT B1 ;  /* 0x0000000000017941 */ /* 0x000fea0003800200 */
.L_x_35940:
        /* <DEDUP_REMOVED lines=25> */
.L_x_35947:
        /* <DEDUP_REMOVED lines=13> */
.L_x_35949:
[----:B------:R-:W-:Y:S05]  /*10fc0*/  BSYNC.RECONVERGENT B2 ;  /* 0x0000000000027941 */ /* 0x000fea0003800200 */
.L_x_35948:
        /* <DEDUP_REMOVED lines=43> */
.L_x_35946:
[----:B------:R-:W-:Y:S05]  /*11280*/  BSYNC.RECONVERGENT B1 ;  /* 0x0000000000017941 */ /* 0x000fea0003800200 */
.L_x_35945:
        /* <DEDUP_REMOVED lines=25> */
.L_x_35952:
        /* <DEDUP_REMOVED lines=13> */
.L_x_35954:
[----:B------:R-:W-:Y:S05]  /*114f0*/  BSYNC.RECONVERGENT B2 ;  /* 0x0000000000027941 */ /* 0x000fea0003800200 */
.L_x_35953:
        /* <DEDUP_REMOVED lines=43> */
.L_x_35951:
[----:B------:R-:W-:Y:S05]  /*117b0*/  BSYNC.RECONVERGENT B1 ;  /* 0x0000000000017941 */ /* 0x000fea0003800200 */
.L_x_35950:
        /* <DEDUP_REMOVED lines=23> */
.L_x_35957:
        /* <DEDUP_REMOVED lines=13> */
.L_x_35959:
[----:B------:R-:W-:Y:S05]  /*11a00*/  BSYNC.RECONVERGENT B2 ;  /* 0x0000000000027941 */ /* 0x000fea0003800200 */
.L_x_35958:
        /* <DEDUP_REMOVED lines=43> */
.L_x_35956:
[----:B------:R-:W-:Y:S05]  /*11cc0*/  BSYNC.RECONVERGENT B1 ;  /* 0x0000000000017941 */ /* 0x000fea0003800200 */
.L_x_35955:
        /* <DEDUP_REMOVED lines=23> */
.L_x_35962:
        /* <DEDUP_REMOVED lines=13> */
.L_x_35964:
[----:B------:R-:W-:Y:S05]  /*11f10*/  BSYNC.RECONVERGENT B2 ;  /* 0x0000000000027941 */ /* 0x000fea0003800200 */
.L_x_35963:
        /* <DEDUP_REMOVED lines=43> */
.L_x_35961:
[----:B------:R-:W-:Y:S05]  /*121d0*/  BSYNC.RECONVERGENT B1 ;  /* 0x0000000000017941 */ /* 0x000fea0003800200 */
.L_x_35960:
        /* <DEDUP_REMOVED lines=23> */
.L_x_35967:
        /* <DEDUP_REMOVED lines=13> */
.L_x_35969:
[----:B------:R-:W-:Y:S05]  /*12420*/  BSYNC.RECONVERGENT B2 ;  /* 0x0000000000027941 */ /* 0x000fea0003800200 */
.L_x_35968:
        /* <DEDUP_REMOVED lines=43> */
.L_x_35966:
[----:B------:R-:W-:Y:S05]  /*126e0*/  BSYNC.RECONVERGENT B1 ;  /* 0x0000000000017941 */ /* 0x000fea0003800200 */
.L_x_35965:
        /* <DEDUP_REMOVED lines=23> */
.L_x_35972:
        /* <DEDUP_REMOVED lines=13> */
.L_x_35974:
[----:B------:R-:W-:Y:S05]  /*12930*/  BSYNC.RECONVERGENT B2 ;  /* 0x0000000000027941 */ /* 0x000fea0003800200 */
.L_x_35973:
        /* <DEDUP_REMOVED lines=43> */
.L_x_35971:
[----:B------:R-:W-:Y:S05]  /*12bf0*/  BSYNC.RECONVERGENT B1 ;  /* 0x0000000000017941 */ /* 0x000fea0003800200 */
.L_x_35970:
        /* <DEDUP_REMOVED lines=23> */
.L_x_35977:
        /* <DEDUP_REMOVED lines=15> */
.L_x_35979:
[----:B------:R-:W-:Y:S05]  /*12e60*/  BSYNC.RECONVERGENT B2 ;  /* 0x0000000000027941 */ /* 0x000fea0003800200 */
.L_x_35978:
        /* <DEDUP_REMOVED lines=43> */
.L_x_35976:
[----:B------:R-:W-:Y:S05]  /*13120*/  BSYNC.RECONVERGENT B1 ;  /* 0x0000000000017941 */ /* 0x000fea0003800200 */
.L_x_35975:
        /* <DEDUP_REMOVED lines=11> */
.L_x_35939:
        /* <DEDUP_REMOVED lines=16> */
.L_x_35983:
        /* <DEDUP_REMOVED lines=13> */
.L_x_35985:
[----:B------:R-:W-:Y:S05]  /*133b0*/  BSYNC.RECONVERGENT B2 ;  /* 0x0000000000027941 */ /* 0x000fea0003800200 */
.L_x_35984:
        /* <DEDUP_REMOVED lines=42> */
.L_x_35982:
[----:B------:R-:W-:Y:S05]  /*13660*/  BSYNC.RECONVERGENT B1 ;  /* 0x0000000000017941 */ /* 0x000fea0003800200 */
.L_x_35981:
        /* <DEDUP_REMOVED lines=25> */
.L_x_35988:
        /* <DEDUP_REMOVED lines=13> */
.L_x_35990:
[----:B------:R-:W-:Y:S05]  /*138d0*/  BSYNC.RECONVERGENT B2 ;  /* 0x0000000000027941 */ /* 0x000fea0003800200 */
.L_x_35989:
        /* <DEDUP_REMOVED lines=43> */
.L_x_35987:
[----:B------:R-:W-:Y:S05]  /*13b90*/  BSYNC.RECONVERGENT B1 ;  /* 0x0000000000017941 */ /* 0x000fea0003800200 */
.L_x_35986:
        /* <DEDUP_REMOVED lines=25> */
.L_x_35993:
        /* <DEDUP_REMOVED lines=13> */
.L_x_35995:
[----:B------:R-:W-:Y:S05]  /*13e00*/  BSYNC.RECONVERGENT B2 ;  /* 0x0000000000027941 */ /* 0x000fea0003800200 */
.L_x_35994:
        /* <DEDUP_REMOVED lines=43> */
.L_x_35992:
[----:B------:R-:W-:Y:S05]  /*140c0*/  BSYNC.RECONVERGENT B1 ;  /* 0x0000000000017941 */ /* 0x000fea0003800200 */
.L_x_35991:
        /* <DEDUP_REMOVED lines=23> */
.L_x_35998:
        /* <DEDUP_REMOVED lines=13> */
.L_x_36000:
[----:B------:R-:W-:Y:S05]  /*14310*/  BSYNC.RECONVERGENT B2 ;  /* 0x0000000000027941 */ /* 0x000fea0003800200 */
.L_x_35999:
        /* <DEDUP_REMOVED lines=43> */
.L_x_35997:
[----:B------:R-:W-:Y:S05]  /*145d0*/  BSYNC.RECONVERGENT B1 ;  /* 0x0000000000017941 */ /* 0x000fea0003800200 */
.L_x_35996:
        /* <DEDUP_REMOVED lines=23> */
.L_x_36003:
        /* <DEDUP_REMOVED lines=13> */
.L_x_36005:
[----:B------:R-:W-:Y:S05]  /*14820*/  BSYNC.RECONVERGENT B2 ;  /* 0x0000000000027941 */ /* 0x000fea0003800200 */
.L_x_36004:
        /* <DEDUP_REMOVED lines=43> */
.L_x_36002:
[----:B------:R-:W-:Y:S05]  /*14ae0*/  BSYNC.RECONVERGENT B1 ;  /* 0x0000000000017941 */ /* 0x000fea0003800200 */
.L_x_36001:
        /* <DEDUP_REMOVED lines=23> */
.L_x_36008:
        /* <DEDUP_REMOVED lines=13> */
.L_x_36010:
[----:B------:R-:W-:Y:S05]  /*14d30*/  BSYNC.RECONVERGENT B2 ;  /* 0x0000000000027941 */ /* 0x000fea0003800200 */
.L_x_36009:
        /* <DEDUP_REMOVED lines=43> */
.L_x_36007:
[----:B------:R-:W-:Y:S05]  /*14ff0*/  BSYNC.RECONVERGENT B1 ;  /* 0x0000000000017941 */ /* 0x000fea0003800200 */
.L_x_36006:
        /* <DEDUP_REMOVED lines=23> */
.L_x_36013:
        /* <DEDUP_REMOVED lines=13> */
.L_x_36015:
[----:B------:R-:W-:Y:S05]  /*15240*/  BSYNC.RECONVERGENT B2 ;  /* 0x0000000000027941 */ /* 0x000fea0003800200 */
.L_x_36014:
        /* <DEDUP_REMOVED lines=43> */
.L_x_36012:
[----:B------:R-:W-:Y:S05]  /*15500*/  BSYNC.RECONVERGENT B1 ;  /* 0x0000000000017941 */ /* 0x000fea0003800200 */
.L_x_36011:
        /* <DEDUP_REMOVED lines=23> */
.L_x_36018:
        /* <DEDUP_REMOVED lines=15> */
.L_x_36020:
[----:B------:R-:W-:Y:S05]  /*15770*/  BSYNC.RECONVERGENT B2 ;  /* 0x0000000000027941 */ /* 0x000fea0003800200 */
.L_x_36019:
        /* <DEDUP_REMOVED lines=43> */
.L_x_36017:
[----:B------:R-:W-:Y:S05]  /*15a30*/  BSYNC.RECONVERGENT B1 ;  /* 0x0000000000017941 */ /* 0x000fea0003800200 */
.L_x_36016:
        /* <DEDUP_REMOVED lines=10> */
.L_x_35980:
        /* <DEDUP_REMOVED lines=15> */
[----:B------:R1:W-:Y:S01]  /*15bd0*/  STG.E.128 desc[UR8][R16.64], R28 ;  /* 0x0000001c10007986 */ /* 0x0003e2000c101d08 */
[----:B------:R-:W-:-:S02]  /*15be0*/  IADD3 R143, PT, PT, R142, 0x80, RZ ;  /* 0x000000808e8f7810 */ /* 0x000fc40007ffe0ff */
[----:B------:R-:W-:Y:S01]  /*15bf0*/  LOP3.LUT R19, R19, R18, RZ, 0xfc, !PT ;  /* 0x0000001213137212 */ /* 0x000fe200078efcff */
[----:B------:R1:W-:Y:S01]  /*15c00*/  STG.E.128 desc[UR8][R16.64+0x10], R24 ;  /* 0x0000101810007986 */ /* 0x0003e2000c101d08 */
[----:B------:R-:W-:Y:S01]  /*15c10*/  LOP3.LUT R18, R12, R13, RZ, 0xfc, !PT ;  /* 0x0000000d0c127212 */ /* 0x000fe200078efcff */
[----:B------:R-:W-:-:S04]  /*15c20*/  IMAD.WIDE.U32 R12, R143, 0x10, R136 ;  /* 0x000000108f0c7825 */ /* 0x000fc800078e0088 */
[----:B0-----:R-:W-:Y:S01]  /*15c30*/  @P0 IMAD.WIDE.U32 R22, R143, 0x20, R22 ;  /* 0x000000208f160825 */ /* 0x001fe200078e0016 */
        /* <DEDUP_REMOVED lines=21> */
.L_x_36024:
        /* <DEDUP_REMOVED lines=13> */
.L_x_36026:
[----:B------:R-:W-:Y:S05]  /*15e60*/  BSYNC.RECONVERGENT B2 ;  /* 0x0000000000027941 */ /* 0x000fea0003800200 */
.L_x_36025:
        /* <DEDUP_REMOVED lines=43> */
.L_x_36023:
[----:B------:R-:W-:Y:S05]  /*16120*/  BSYNC.RECONVERGENT B1 ;  /* 0x0000000000017941 */ /* 0x000fea0003800200 */
.L_x_36022:
        /* <DEDUP_REMOVED lines=25> */
.L_x_36029:
        /* <DEDUP_REMOVED lines=13> */
.L_x_36031:
[----:B------:R-:W-:Y:S05]  /*16390*/  BSYNC.RECONVERGENT B2 ;  /* 0x0000000000027941 */ /* 0x000fea0003800200 */
.L_x_36030:
        /* <DEDUP_REMOVED lines=43> */
.L_x_36028:
[----:B------:R-:W-:Y:S05]  /*16650*/  BSYNC.RECONVERGENT B1 ;  /* 0x0000000000017941 */ /* 0x000fea0003800200 */
.L_x_36027:
        /* <DEDUP_REMOVED lines=25> */
.L_x_36034:
        /* <DEDUP_REMOVED lines=13> */
.L_x_36036:
[----:B------:R-:W-:Y:S05]  /*168c0*/  BSYNC.RECONVERGENT B2 ;  /* 0x0000000000027941 */ /* 0x000fea0003800200 */
.L_x_36035:
        /* <DEDUP_REMOVED lines=43> */
.L_x_36033:
[----:B------:R-:W-:Y:S05]  /*16b80*/  BSYNC.RECONVERGENT B1 ;  /* 0x0000000000017941 */ /* 0x000fea0003800200 */
.L_x_36032:
        /* <DEDUP_REMOVED lines=23> */
.L_x_36039:
        /* <DEDUP_REMOVED lines=13> */
.L_x_36041:
[----:B------:R-:W-:Y:S05]  /*16dd0*/  BSYNC.RECONVERGENT B2 ;  /* 0x0000000000027941 */ /* 0x000fea0003800200 */
.L_x_36040:
        /* <DEDUP_REMOVED lines=43> */
.L_x_36038:
[----:B------:R-:W-:Y:S05]  /*17090*/  BSYNC.RECONVERGENT B1 ;  /* 0x0000000000017941 */ /* 0x000fea0003800200 */
.L_x_36037:
        /* <DEDUP_REMOVED lines=23> */
.L_x_36044:
        /* <DEDUP_REMOVED lines=13> */
.L_x_36046:
[----:B------:R-:W-:Y:S05]  /*172e0*/  BSYNC.RECONVERGENT B2 ;  /* 0x0000000000027941 */ /* 0x000fea0003800200 */
.L_x_36045:
        /* <DEDUP_REMOVED lines=43> */
.L_x_36043:
[----:B------:R-:W-:Y:S05]  /*175a0*/  BSYNC.RECONVERGENT B1 ;  /* 0x0000000000017941 */ /* 0x000fea0003800200 */
.L_x_36042:
        /* <DEDUP_REMOVED lines=23> */
.L_x_36049:
        /* <DEDUP_REMOVED lines=13> */
.L_x_36051:
[----:B------:R-:W-:Y:S05]  /*177f0*/  BSYNC.RECONVERGENT B2 ;  /* 0x0000000000027941 */ /* 0x000fea0003800200 */
.L_x_36050:
        /* <DEDUP_REMOVED lines=43> */
.L_x_36048:
[----:B------:R-:W-:Y:S05]  /*17ab0*/  BSYNC.RECONVERGENT B1 ;  /* 0x0000000000017941 */ /* 0x000fea0003800200 */
.L_x_36047:
        /* <DEDUP_REMOVED lines=23> */
.L_x_36054:
        /* <DEDUP_REMOVED lines=13> */
.L_x_36056:
[----:B------:R-:W-:Y:S05]  /*17d00*/  BSYNC.RECONVERGENT B2 ;  /* 0x0000000000027941 */ /* 0x000fea0003800200 */
.L_x_36055:
        /* <DEDUP_REMOVED lines=43> */
.L_x_36053:
[----:B------:R-:W-:Y:S05]  /*17fc0*/  BSYNC.RECONVERGENT B1 ;  /* 0x0000000000017941 */ /* 0x000fea0003800200 */
.L_x_36052:
        /* <DEDUP_REMOVED lines=23> */
.L_x_36059:
        /* <DEDUP_REMOVED lines=15> */
.L_x_36061:
[----:B------:R-:W-:Y:S05]  /*18230*/  BSYNC.RECONVERGENT B2 ;  /* 0x0000000000027941 */ /* 0x000fea0003800200 */
.L_x_36060:
        /* <DEDUP_REMOVED lines=43> */
.L_x_36058:
[----:B------:R-:W-:Y:S05]  /*184f0*/  BSYNC.RECONVERGENT B1 ;  /* 0x0000000000017941 */ /* 0x000fea0003800200 */
.L_x_36057:
        /* <DEDUP_REMOVED lines=11> */
.L_x_36021:
        /* <DEDUP_REMOVED lines=16> */
.L_x_36065:
        /* <DEDUP_REMOVED lines=13> */
.L_x_36067:
[----:B------:R-:W-:Y:S05]  /*18780*/  BSYNC.RECONVERGENT B2 ;  /* 0x0000000000027941 */ /* 0x000fea0003800200 */
.L_x_36066:
        /* <DEDUP_REMOVED lines=43> */
.L_x_36064:
[----:B------:R-:W-:Y:S05]  /*18a40*/  BSYNC.RECONVERGENT B1 ;  /* 0x0000000000017941 */ /* 0x000fea0003800200 */
.L_x_36063:
        /* <DEDUP_REMOVED lines=25> */
.L_x_36070:
        /* <DEDUP_REMOVED lines=13> */
.L_x_36072:
[----:B------:R-:W-:Y:S05]  /*18cb0*/  BSYNC.RECONVERGENT B2 ;  /* 0x0000000000027941 */ /* 0x000fea0003800200 */
.L_x_36071:
        /* <DEDUP_REMOVED lines=43> */
.L_x_36069:
[----:B------:R-:W-:Y:S05]  /*18f70*/  BSYNC.RECONVERGENT B1 ;  /* 0x0000000000017941 */ /* 0x000fea0003800200 */
.L_x_36068:
        /* <DEDUP_REMOVED lines=25> */
.L_x_36075:
        /* <DEDUP_REMOVED lines=13> */
.L_x_36077:
[----:B------:R-:W-:Y:S05]  /*191e0*/  BSYNC.RECONVERGENT B2 ;  /* 0x0000000000027941 */ /* 0x000fea0003800200 */
.L_x_36076:
        /* <DEDUP_REMOVED lines=43> */
.L_x_36074:
[----:B------:R-:W-:Y:S05]  /*194a0*/  BSYNC.RECONVERGENT B1 ;  /* 0x0000000000017941 */ /* 0x000fea0003800200 */
.L_x_36073:
        /* <DEDUP_REMOVED lines=23> */
.L_x_36080:
        /* <DEDUP_REMOVED lines=13> */
.L_x_36082:
[----:B------:R-:W-:Y:S05]  /*196f0*/  BSYNC.RECONVERGENT B2 ;  /* 0x0000000000027941 */ /* 0x000fea0003800200 */
.L_x_36081:
        /* <DEDUP_REMOVED lines=43> */
.L_x_36079:
[----:B------:R-:W-:Y:S05]  /*199b0*/  BSYNC.RECONVERGENT B1 ;  /* 0x0000000000017941 */ /* 0x000fea0003800200 */
.L_x_36078:
        /* <DEDUP_REMOVED lines=23> */
.L_x_36085:
        /* <DEDUP_REMOVED lines=13> */
.L_x_36087:
[----:B------:R-:W-:Y:S05]  /*19c00*/  BSYNC.RECONVERGENT B2 ;  /* 0x0000000000027941 */ /* 0x000fea0003800200 */
.L_x_36086:
        /* <DEDUP_REMOVED lines=43> */
.L_x_36084:
[----:B------:R-:W-:Y:S05]  /*19ec0*/  BSYNC.RECONVERGENT B1 ;  /* 0x0000000000017941 */ /* 0x000fea0003800200 */
.L_x_36083:
        /* <DEDUP_REMOVED lines=23> */
.L_x_36090:
        /* <DEDUP_REMOVED lines=13> */
.L_x_36092:
[----:B------:R-:W-:Y:S05]  /*1a110*/  BSYNC.RECONVERGENT B2 ;  /* 0x0000000000027941 */ /* 0x000fea0003800200 */
.L_x_36091:
        /* <DEDUP_REMOVED lines=43> */
.L_x_36089:
[----:B------:R-:W-:Y:S05]  /*1a3d0*/  BSYNC.RECONVERGENT B1 ;  /* 0x0000000000017941 */ /* 0x000fea0003800200 */
.L_x_36088:
        /* <DEDUP_REMOVED lines=23> */
.L_x_36095:
        /* <DEDUP_REMOVED lines=13> */
.L_x_36097:
[----:B------:R-:W-:Y:S05]  /*1a620*/  BSYNC.RECONVERGENT B2 ;  /* 0x0000000000027941 */ /* 0x000fea0003800200 */
.L_x_36096:
        /* <DEDUP_REMOVED lines=43> */
.L_x_36094:
[----:B------:R-:W-:Y:S05]  /*1a8e0*/  BSYNC.RECONVERGENT B1 ;  /* 0x0000000000017941 */ /* 0x000fea0003800200 */
.L_x_36093:
        /* <DEDUP_REMOVED lines=23> */
.L_x_36100:
        /* <DEDUP_REMOVED lines=15> */
.L_x_36102:
[----:B------:R-:W-:Y:S05]  /*1ab50*/  BSYNC.RECONVERGENT B2 ;  /* 0x0000000000027941 */ /* 0x000fea0003800200 */
.L_x_36101:
        /* <DEDUP_REMOVED lines=43> */
.L_x_36099:
[----:B------:R-:W-:Y:S05]  /*1ae10*/  BSYNC.RECONVERGENT B1 ;  /* 0x0000000000017941 */ /* 0x000fea0003800200 */
.L_x_36098:
        /* <DEDUP_REMOVED lines=10> */
.L_x_36062:
[----:B------:R-:W-:Y:S01]  /*1aec0*/  SEL R12, RZ, 0x1000000, !P6 ;  /* 0x01000000ff0c7807 */ /* 0x000fe20007000000 */
[C---:B------:R-:W-:Y:S01]  /*1aed0*/  IMAD.WIDE.U32 R138, R143.reuse, 0x20, R154 ;  /* 0x000000208f8a7825 */ /* 0x040fe200078e009a */
[----:B------:R-:W-:Y:S02]  /*1aee0*/  SEL R13, RZ, 0x10000, !P5 ;  /* 0x00010000ff0d7807 */ /* 0x000fe40006800000 */
[----:B------:R-:W-:Y:S01]  /*1aef0*/  SEL R144, RZ, 0x100, !P4 ;  /* 0x00000100ff907807 */ /* 0x000fe20006000000 */
[----:B------:R-:W-:Y:S01]  /*1af00*/  IMAD.WIDE.U32 R156, R143, 0x8, R152 ;  /* 0x000000088f9c7825 */ /* 0x000fe200078e0098 */
[----:B------:R-:W-:Y:S01]  /*1af10*/  LOP3.LUT P5, RZ, R9, 0x2, RZ, 0xc0, !PT ;  /* 0x0000000209ff7812 */ /* 0x000fe200078ac0ff */
[----:B------:R-:W-:Y:S01]  /*1af20*/  STG.E.128 desc[UR8][R138.64], R20 ;  /* 0x000000148a007986 */ /* 0x000fe2000c101d08 */
[----:B------:R-:W-:Y:S02]  /*1af30*/  LOP3.LUT R144, R144, R12, R13, 0xfe, !PT ;  /* 0x0000000c90907212 */ /* 0x000fe400078efe0d */
[----:B------:R-:W-:Y:S01]  /*1af40*/  SEL R12, RZ, 0x1000000, !P2 ;  /* 0x01000000ff0c7807 */ /* 0x000fe20005000000 */
[----:B------:R0:W-:Y:S01]  /*1af50*/  STG.E.128 desc[UR8][R138.64+0x10], R16 ;  /* 0x000010108a007986 */ /* 0x0001e2000c101d08 */
[----:B------:R-:W-:-:S02]  /*1af60*/  SEL R13, RZ, 0x10000, !P1 ;  /* 0x00010000ff0d7807 */ /* 0x000fc40004800000 */
[----:B------:R-:W-:Y:S02]  /*1af70*/  SEL R14, RZ, 0x100, !P5 ;  /* 0x00000100ff0e7807 */ /* 0x000fe40006800000 */
[----:B------:R-:W-:Y:S02]  /*1af80*/  LOP3.LUT P6, RZ, R9, 0x4, RZ, 0xc0, !PT ;  /* 0x0000000409ff7812 */ /* 0x000fe400078cc0ff */
[----:B------:R-:W-:Y:S02]  /*1af90*/  LOP3.LUT R14, R14, R12, R13, 0xfe, !PT ;  /* 0x0000000c0e0e7212 */ /* 0x000fe400078efe0d */
[----:B------:R-:W1:Y:S01]  /*1afa0*/  @P0 LDC.64 R12, c[0x0][0x3a0] ;  /* 0x0000e800ff0c0b82 */ /* 0x000e620000000a00 */
[----:B------:R-:W-:Y:S02]  /*1afb0*/  SEL R145, RZ, 0x1, !P6 ;  /* 0x00000001ff917807 */ /* 0x000fe40007000000 */
[----:B------:R-:W-:Y:S02]  /*1afc0*/  SEL R15, RZ, 0x1, !P3 ;  /* 0x00000001ff0f7807 */ /* 0x000fe40005800000 */
[----:B------:R-:W-:Y:S01]  /*1afd0*/  LOP3.LUT R14, R14, R145, RZ, 0xfc, !PT ;  /* 0x000000910e0e7212 */ /* 0x000fe200078efcff */
[----:B------:R-:W-:Y:S01]  /*1afe0*/  VIADD R145, R142, 0xa0 ;  /* 0x000000a08e917836 */ /* 0x000fe20000000000 */
[----:B------:R-:W-:-:S03]  /*1aff0*/  LOP3.LUT R15, R144, R15, RZ, 0xfc, !PT ;  /* 0x0000000f900f7212 */ /* 0x000fc600078efcff */
[C---:B------:R-:W-:Y:S02]  /*1b000*/  IMAD.WIDE.U32 R136, R145.reuse, 0x10, R136 ;  /* 0x0000001091887825 */ /* 0x040fe400078e0088 */
[----:B------:R2:W-:Y:S04]  /*1b010*/  STG.E.64 desc[UR8][R156.64], R14 ;  /* 0x0000000e9c007986 */ /* 0x0005e8000c101b08 */
[----:B0-----:R-:W5:Y:S01]  /*1b020*/  LDG.E.128 R136, desc[UR8][R136.64] ;  /* 0x0000000888887981 */ /* 0x001f62000c1e1d00 */
[----:B-1----:R-:W-:-:S05]  /*1b030*/  @P0 IMAD.WIDE.U32 R12, R145, 0x20, R12 ;  /* 0x00000020910c0825 */ /* 0x002fca00078e000c */
[----:B------:R2:W5:Y:S04]  /*1b040*/  @P0 LDG.E.128 R60, desc[UR8][R12.64] ;  /* 0x000000080c3c0981 */ /* 0x000568000c1e1d00 */
[----:B------:R2:W5:Y:S01]  /*1b050*/  @P0 LDG.E.128 R56, desc[UR8][R12.64+0x10] ;  /* 0x000010080c380981 */ /* 0x000562000c1e1d00 */
[----:B------:R-:W-:Y:S05]  /*1b060*/  @!P0 BRA `(.L_x_36103) ;  /* 0x0000002800408947 */ /* 0x000fea0003800000 */
[----:B------:R-:W-:Y:S01]  /*1b070*/  ISETP.NE.AND P0, PT, R151, 0x1, PT ;  /* 0x000000019700780c */ /* 0x000fe20003f05270 */
[----:B------:R-:W-:Y:S01]  /*1b080*/  BSSY.RECONVERGENT B1, `(.L_x_36104) ;  /* 0x0000048000017945 */ /* 0x000fe20003800200 */
[----:B--2---:R-:W-:Y:S02]  /*1b090*/  HFMA2 R14, -RZ, RZ, 0, 1.1920928955078125e-07 ;  /* 0x00000002ff0e7431 */ /* 0x004fe400000001ff */
        /* <DEDUP_REMOVED lines=13> */
.L_x_36106:
        /* <DEDUP_REMOVED lines=13> */
.L_x_36108:
[----:B------:R-:W-:Y:S05]  /*1b240*/  BSYNC.RECONVERGENT B2 ;  /* 0x0000000000027941 */ /* 0x000fea0003800200 */
.L_x_36107:
        /* <DEDUP_REMOVED lines=43> */
.L_x_36105:
[----:B------:R-:W-:Y:S05]  /*1b500*/  BSYNC.RECONVERGENT B1 ;  /* 0x0000000000017941 */ /* 0x000fea0003800200 */
.L_x_36104:
        /* <DEDUP_REMOVED lines=25> */
.L_x_36111:
        /* <DEDUP_REMOVED lines=13> */
.L_x_36113:
[----:B------:R-:W-:Y:S05]  /*1b770*/  BSYNC.RECONVERGENT B2 ;  /* 0x0000000000027941 */ /* 0x000fea0003800200 */
.L_x_36112:
[----:B------:R-:W-:Y:S01]  /*1b780*/  LOP3.LUT R14, R7, UR7, R157, 0x96, !PT ;  /* 0x00000007070e7c12 */ /* 0x000fe2000f8e969d */
[----:B------:R-:W-:-:S04]  /*1b790*/  IMAD.WIDE.U32 R158, R0, -0x326172a9, RZ ;  /* 0xcd9e8d57009e7825 */ /* 0x000fc800078e00ff */
[----:B------:R-:W-:Y:S01]  /*1b7a0*/  HFMA2 R146, -RZ, RZ, 0, 0 ;  /* 0x00000000ff927431 */ /* 0x000fe200000001ff */
[----:B------:R-:W-:Y:S01]  /*1b7b0*/  MOV R13, R144 ;  /* 0x00000090000d7202 */ /* 0x000fe20000000f00 */
        /* <DEDUP_REMOVED lines=38> */
[----:B------:R-:W-:-:S07]  /*1ba20*/  LOP3.LUT R5, R156, UR32, R15, 0x96, !PT ;  /* 0x000000209c057c12 */ /* 0x000fce000f8e960f */
.L_x_36110:
[----:B------:R-:W-:Y:S05]  /*1ba30*/  BSYNC.RECONVERGENT B1 ;  /* 0x0000000000017941 */ /* 0x000fea0003800200 */
.L_x_36109:
        /* <DEDUP_REMOVED lines=10> */
[----:B------:R-:W-:Y:S01]  /*1bae0*/  FSEL R14, R13, RZ, !P0 ;  /* 0x000000ff0d0e7208 */ /* 0x000fe20004000000 */
[----:B------:R-:W-:Y:S01]  /*1baf0*/  HADD2.F32 R13, -RZ, R64.H1_H1 ;  /* 0x30000040ff0d7230 */ /* 0x000fe20000004100 */
[----:B------:R-:W-:-:S04]  /*1bb00*/  PLOP3.LUT P0, PT, P0, PT, PT, 0x8, 0x80 ;  /* 0x000000000080781c */ /* 0x000fc8000070e170 */
[----:B------:R-:W-:Y:S01]  /*1bb10*/  FFMA.FTZ R13, R14, R13, R61 ;  /* 0x0000000d0e0d7223 */ /* 0x000fe2000001003d */
        /* <DEDUP_REMOVED lines=9> */
.L_x_36116:
        /* <DEDUP_REMOVED lines=13> */
.L_x_36118:
[----:B------:R-:W-:Y:S05]  /*1bc80*/  BSYNC.RECONVERGENT B2 ;  /* 0x0000000000027941 */ /* 0x000fea0003800200 */
.L_x_36117:
        /* <DEDUP_REMOVED lines=43> */
.L_x_36115:
[----:B------:R-:W-:Y:S05]  /*1bf40*/  BSYNC.RECONVERGENT B1 ;  /* 0x0000000000017941 */ /* 0x000fea0003800200 */
.L_x_36114:
        /* <DEDUP_REMOVED lines=23> */
.L_x_36121:
        /* <DEDUP_REMOVED lines=13> */
.L_x_36123:
[----:B------:R-:W-:Y:S05]  /*1c190*/  BSYNC.RECONVERGENT B2 ;  /* 0x0000000000027941 */ /* 0x000fea0003800200 */
.L_x_36122:
        /* <DEDUP_REMOVED lines=43> */
.L_x_36120:
[----:B------:R-:W-:Y:S05]  /*1c450*/  BSYNC.RECONVERGENT B1 ;  /* 0x0000000000017941 */ /* 0x000fea0003800200 */
.L_x_36119:
        /* <DEDUP_REMOVED lines=23> */
.L_x_36126:
        /* <DEDUP_REMOVED lines=13> */
.L_x_36128:
[----:B------:R-:W-:Y:S05]  /*1c6a0*/  BSYNC.RECONVERGENT B2 ;  /* 0x0000000000027941 */ /* 0x000fea0003800200 */
.L_x_36127:
        /* <DEDUP_REMOVED lines=43> */
.L_x_36125:
[----:B------:R-:W-:Y:S05]  /*1c960*/  BSYNC.RECONVERGENT B1 ;  /* 0x0000000000017941 */ /* 0x000fea0003800200 */
.L_x_36124:
        /* <DEDUP_REMOVED lines=23> */
.L_x_36131:
        /* <DEDUP_REMOVED lines=13> */
.L_x_36133:
[----:B------:R-:W-:Y:S05]  /*1cbb0*/  BSYNC.RECONVERGENT B2 ;  /* 0x0000000000027941 */ /* 0x000fea0003800200 */
.L_x_36132:
        /* <DEDUP_REMOVED lines=40> */
[----:B------:R-:W-:Y:S02]  /*1ce40*/  IMAD.MOV.U32 R144, RZ, RZ, R156 ;  /* 0x000000ffff907224 */ /* 0x000fe400078e009c */
[----:B------:R-:W-:Y:S01]  /*1ce50*/  HFMA2 R156, -RZ, RZ, 0, 0 ;  /* 0x00000000ff9c7431 */ /* 0x000fe200000001ff */
[----:B------:R-:W-:-:S07]  /*1ce60*/  LOP3.LUT R5, R158, UR32, R157, 0x96, !PT ;  /* 0x000000209e057c12 */ /* 0x000fce000f8e969d */
.L_x_36130:
[----:B------:R-:W-:Y:S05]  /*1ce70*/  BSYNC.RECONVERGENT B1 ;  /* 0x0000000000017941 */ /* 0x000fea0003800200 */
.L_x_36129:
        /* <DEDUP_REMOVED lines=23> */
.L_x_36136:
        /* <DEDUP_REMOVED lines=13> */
.L_x_36138:
[----:B------:R-:W-:Y:S05]  /*1d0c0*/  BSYNC.RECONVERGENT B2 ;  /* 0x0000000000027941 */ /* 0x000fea0003800200 */
.L_x_36137:
        /* <DEDUP_REMOVED lines=43> */
.L_x_36135:
[----:B------:R-:W-:Y:S05]  /*1d380*/  BSYNC.RECONVERGENT B1 ;  /* 0x0000000000017941 */ /* 0x000fea0003800200 */
.L_x_36134:
        /* <DEDUP_REMOVED lines=23> */
.L_x_36141:
        /* <DEDUP_REMOVED lines=15> */
.L_x_36143:
[----:B------:R-:W-:Y:S05]  /*1d5f0*/  BSYNC.RECONVERGENT B2 ;  /* 0x0000000000027941 */ /* 0x000fea0003800200 */
.L_x_36142:
        /* <DEDUP_REMOVED lines=43> */
.L_x_36140:
[----:B------:R-:W-:Y:S05]  /*1d8b0*/  BSYNC.RECONVERGENT B1 ;  /* 0x0000000000017941 */ /* 0x000fea0003800200 */
.L_x_36139:
        /* <DEDUP_REMOVED lines=11> */
.L_x_36103:
[----:B------:R-:W-:Y:S01]  /*1d970*/  ISETP.NE.AND P0, PT, R151, 0x1, PT ;  /* 0x000000019700780c */ /* 0x000fe20003f05270 */
[----:B------:R-:W-:Y:S01]  /*1d980*/  BSSY.RECONVERGENT B1, `(.L_x_36145) ;  /* 0x0000048000017945 */ /* 0x000fe20003800200 */
[----:B--2---:R-:W-:Y:S01]  /*1d990*/  IMAD.MOV.U32 R14, RZ, RZ, 0x2 ;  /* 0x00000002ff0e7424 */ /* 0x004fe200078e00ff */
        /* <DEDUP_REMOVED lines=13> */
.L_x_36147:
        /* <DEDUP_REMOVED lines=13> */
.L_x_36149:
[----:B------:R-:W-:Y:S05]  /*1db40*/  BSYNC.RECONVERGENT B2 ;  /* 0x0000000000027941 */ /* 0x000fea0003800200 */
.L_x_36148:
        /* <DEDUP_REMOVED lines=43> */
.L_x_36146:
[----:B------:R-:W-:Y:S05]  /*1de00*/  BSYNC.RECONVERGENT B1 ;  /* 0x0000000000017941 */ /* 0x000fea0003800200 */
.L_x_36145:
        /* <DEDUP_REMOVED lines=9> */
[----:B------:R-:W-:Y:S01]  /*1dea0*/  FMUL.FTZ R12, R13, R148 ;  /* 0x000000940d0c7220 */ /* 0x000fe20000410000 */
[----:B------:R-:W-:-:S04]  /*1deb0*/  HADD2.F32 R13, -RZ, R64.H0_H0 ;  /* 0x20000040ff0d7230 */ /* 0x000fc80000004100 */
        /* <DEDUP_REMOVED lines=14> */
.L_x_36152:
        /* <DEDUP_REMOVED lines=13> */
.L_x_36154:
[----:B------:R-:W-:Y:S05]  /*1e070*/  BSYNC.RECONVERGENT B2 ;  /* 0x0000000000027941 */ /* 0x000fea0003800200 */
.L_x_36153:
        /* <DEDUP_REMOVED lines=43> */
.L_x_36151:
[----:B------:R-:W-:Y:S05]  /*1e330*/  BSYNC.RECONVERGENT B1 ;  /* 0x0000000000017941 */ /* 0x000fea0003800200 */
.L_x_36150:
        /* <DEDUP_REMOVED lines=23> */
.L_x_36157:
        /* <DEDUP_REMOVED lines=13> */
.L_x_36159:
[----:B------:R-:W-:Y:S05]  /*1e580*/  BSYNC.RECONVERGENT B2 ;  /* 0x0000000000027941 */ /* 0x000fea0003800200 */
.L_x_36158:
        /* <DEDUP_REMOVED lines=43> */
.L_x_36156:
[----:B------:R-:W-:Y:S05]  /*1e840*/  BSYNC.RECONVERGENT B1 ;  /* 0x0000000000017941 */ /* 0x000fea0003800200 */
.L_x_36155:
[----:B------:R-:W-:Y:S01]  /*1e850*/  I2FP.F32.U32 R14, R15 ;  /* 0x0000000f000e7245 */ /* 0x000fe20000201000 */
[----:B------:R-:W-:Y:S01]  /*1e860*/  HADD2.F32 R15, -RZ, R137.H0_H0 ;  /* 0x20000089ff0f7230 */ /* 0x000fe20000004100 */
[----:B------:R-:W-:Y:S01]  /*1e870*/  ISETP.NE.AND P2, PT, R136, 0x1, PT ;  /* 0x000000018800780c */ /* 0x000fe20003f45270 */
[----:B------:R-:W-:Y:S01]  /*1e880*/  BSSY.RECONVERGENT B1, `(.L_x_36160) ;  /* 0x000004d000017945 */ /* 0x000fe20003800200 */
[----:B------:R-:W-:Y:S02]  /*1e890*/  IMAD.MOV.U32 R146, RZ, RZ, 0x2 ;  /* 0x00000002ff927424 */ /* 0x000fe400078e00ff */
[----:B------:R-:W-:Y:S01]  /*1e8a0*/  FFMA.FTZ R14, R14, R149, 1.1641532182693481445e-10 ;  /* 0x2f0000000e0e7423 */ /* 0x000fe20000010095 */
[----:B------:R-:W-:-:S04]  /*1e8b0*/  FMUL.FTZ R15, R15, R150 ;  /* 0x000000960f0f7220 */ /* 0x000fc80000410000 */
[----:B------:R-:W-:Y:S01]  /*1e8c0*/  FSETP.GTU.FTZ.AND P1, PT, R14, R147, PT ;  /* 0x000000930e00720b */ /* 0x000fe20003f3c000 */
[----:B------:R-:W-:Y:S01]  /*1e8d0*/  FMUL.FTZ R14, R15, R148 ;  /* 0x000000940f0e7220 */ /* 0x000fe20000410000 */
[----:B------:R-:W-:-:S04]  /*1e8e0*/  HADD2.F32 R15, -RZ, R65.H0_H0 ;  /* 0x20000041ff0f7230 */ /* 0x000fc80000004100 */
        /* <DEDUP_REMOVED lines=13> */
.L_x_36162:
        /* <DEDUP_REMOVED lines=13> */
.L_x_36164:
[----:B------:R-:W-:Y:S05]  /*1ea90*/  BSYNC.RECONVERGENT B2 ;  /* 0x0000000000027941 */ /* 0x000fea0003800200 */
.L_x_36163:
        /* <DEDUP_REMOVED lines=43> */
.L_x_36161:
[----:B------:R-:W-:Y:S05]  /*1ed50*/  BSYNC.RECONVERGENT B1 ;  /* 0x0000000000017941 */ /* 0x000fea0003800200 */
.L_x_36160:
        /* <DEDUP_REMOVED lines=23> */
.L_x_36167:
        /* <DEDUP_REMOVED lines=13> */
.L_x_36169:
[----:B------:R-:W-:Y:S05]  /*1efa0*/  BSYNC.RECONVERGENT B2 ;  /* 0x0000000000027941 */ /* 0x000fea0003800200 */
.L_x_36168:
        /* <DEDUP_REMOVED lines=43> */
.L_x_36166:
[----:B------:R-:W-:Y:S05]  /*1f260*/  BSYNC.RECONVERGENT B1 ;  /* 0x0000000000017941 */ /* 0x000fea0003800200 */
.L_x_36165:
        /* <DEDUP_REMOVED lines=23> */
.L_x_36172:
        /* <DEDUP_REMOVED lines=13> */
.L_x_36174:
[----:B------:R-:W-:Y:S05]  /*1f4b0*/  BSYNC.RECONVERGENT B2 ;  /* 0x0000000000027941 */ /* 0x000fea0003800200 */
.L_x_36173:
        /* <DEDUP_REMOVED lines=43> */
.L_x_36171:
[----:B------:R-:W-:Y:S05]  /*1f770*/  BSYNC.RECONVERGENT B1 ;  /* 0x0000000000017941 */ /* 0x000fea0003800200 */
.L_x_36170:
        /* <DEDUP_REMOVED lines=23> */
.L_x_36177:
        /* <DEDUP_REMOVED lines=13> */
.L_x_36179:
[----:B------:R-:W-:Y:S05]  /*1f9c0*/  BSYNC.RECONVERGENT B2 ;  /* 0x0000000000027941 */ /* 0x000fea0003800200 */
.L_x_36178:
        /* <DEDUP_REMOVED lines=43> */
.L_x_36176:
[----:B------:R-:W-:Y:S05]  /*1fc80*/  BSYNC.RECONVERGENT B1 ;  /* 0x0000000000017941 */ /* 0x000fea0003800200 */
.L_x_36175:
        /* <DEDUP_REMOVED lines=23> */
.L_x_36182:
        /* <DEDUP_REMOVED lines=15> */
.L_x_36184:
[----:B------:R-:W-:Y:S05]  /*1fef0*/  BSYNC.RECONVERGENT B2 ;  /* 0x0000000000027941 */ /* 0x000fea0003800200 */
.L_x_36183:
        /* <DEDUP_REMOVED lines=43> */
.L_x_36181:
[----:B------:R-:W-:Y:S05]  /*201b0*/  BSYNC.RECONVERGENT B1 ;  /* 0x0000000000017941 */ /* 0x000fea0003800200 */
.L_x_36180:
        /* <DEDUP_REMOVED lines=10> */
.L_x_36144:
[----:B------:R-:W-:Y:S01]  /*20260*/  SEL R149, RZ, 0x1000000, !P6 ;  /* 0x01000000ff957807 */ /* 0x000fe20007000000 */
[C---:B------:R-:W-:Y:S01]  /*20270*/  IMAD.WIDE.U32 R154, R145.reuse, 0x20, R154 ;  /* 0x00000020919a7825 */ /* 0x040fe200078e009a */
[----:B------:R-:W-:Y:S01]  /*20280*/  SEL R147, RZ, 0x10000, !P5 ;  /* 0x00010000ff937807 */ /* 0x000fe20006800000 */
[----:B------:R-:W-:Y:S01]  /*20290*/  UMOV UR4, 0xffffffff ;  /* 0xffffffff00047882 */ /* 0x000fe20000000000 */
[----:B------:R-:W-:Y:S01]  /*202a0*/  SEL R148, RZ, 0x100, !P4 ;  /* 0x00000100ff947807 */ /* 0x000fe20006000000 */
[----:B------:R-:W-:Y:S01]  /*202b0*/  IMAD.WIDE.U32 R152, R145, 0x8, R152 ;  /* 0x0000000891987825 */ /* 0x000fe200078e0098 */
[----:B------:R-:W-:Y:S01]  /*202c0*/  SEL R150, RZ, 0x10000, !P1 ;  /* 0x00010000ff967807 */ /* 0x000fe20004800000 */
[----:B------:R0:W-:Y:S01]  /*202d0*/  STG.E.128 desc[UR8][R154.64], R12 ;  /* 0x0000000c9a007986 */ /* 0x0001e2000c101d08 */
[----:B------:R-:W-:Y:S02]  /*202e0*/  LOP3.LUT R148, R148, R149, R147, 0xfe, !PT ;  /* 0x0000009594947212 */ /* 0x000fe400078efe93 */
[----:B------:R-:W-:Y:S01]  /*202f0*/  SEL R149, RZ, 0x1000000, !P2 ;  /* 0x01000000ff957807 */ /* 0x000fe20005000000 */
[----:B------:R0:W-:Y:S01]  /*20300*/  STG.E.128 desc[UR8][R154.64+0x10], R136 ;  /* 0x000010889a007986 */ /* 0x0001e2000c101d08 */
[----:B------:R-:W-:-:S02]  /*20310*/  SEL R147, RZ, 0x100, !P0 ;  /* 0x00000100ff937807 */ /* 0x000fc40004000000 */
[----:B------:R-:W-:Y:S02]  /*20320*/  LOP3.LUT P6, RZ, R9, 0x2, RZ, 0xc0, !PT ;  /* 0x0000000209ff7812 */ /* 0x000fe400078cc0ff */
[----:B------:R-:W-:Y:S01]  /*20330*/  LOP3.LUT R147, R147, R149, R150, 0xfe, !PT ;  /* 0x0000009593937212 */ /* 0x000fe200078efe96 */
[----:B------:R-:W-:Y:S01]  /*20340*/  FADD.FTZ R150, RZ, R52 ;  /* 0x00000034ff967221 */ /* 0x000fe20000010000 */
[----:B------:R-:W-:-:S03]  /*20350*/  ISETP.NE.AND P1, PT, R2, RZ, PT ;  /* 0x000000ff0200720c */ /* 0x000fc60003f25270 */
        /* <DEDUP_REMOVED lines=40> */
[----:B------:R-:W-:Y:S02]  /*205e0*/  LOP3.LUT R149, R148, R149, RZ, 0xfc, !PT ;  /* 0x0000009594957212 */ /* 0x000fe400078efcff */
[----:B------:R-:W-:Y:S01]  /*205f0*/  SEL R148, RZ, 0x1, !P6 ;  /* 0x00000001ff947807 */ /* 0x000fe20007000000 */
[----:B------:R-:W-:-:S03]  /*20600*/  FADD.FTZ R150, R151, R12 ;  /* 0x0000000c97967221 */ /* 0x000fc60000010000 */
        /* <DEDUP_REMOVED lines=127> */
.L_x_36198:
[----:B------:R-:W-:Y:S01]  /*20e00*/  FMUL.FTZ R147, R149, R149 ;  /* 0x0000009595937220 */ /* 0x000fe20000410000 */
[----:B------:R-:W-:Y:S01]  /*20e10*/  ISETP.NE.AND P0, PT, RZ, UR13, PT ;  /* 0x0000000dff007c0c */ /* 0x000fe2000bf05270 */
[----:B01----:R-:W-:Y:S01]  /*20e20*/  FADD.FTZ R153, R153, R154 ;  /* 0x0000009a99997221 */ /* 0x003fe20000010000 */
[----:B------:R-:W0:Y:S01]  /*20e30*/  @!P1 LDC.64 R150, c[0x0][0x3c0] ;  /* 0x0000f000ff969b82 */ /* 0x000e220000000a00 */
[----:B------:R-:W-:Y:S01]  /*20e40*/  HADD2.F32 R152, -RZ, R132.H1_H1 ;  /* 0x30000084ff987230 */ /* 0x000fe20000004100 */
[----:B------:R-:W-:Y:S01]  /*20e50*/  FSEL R147, R147, RZ, P0 ;  /* 0x000000ff93937208 */ /* 0x000fe20000000000 */
[----:B------:R-:W-:Y:S01]  /*20e60*/  FFMA.FTZ R148, R153, R148, UR14 ;  /* 0x0000000e99947e23 */ /* 0x000fe20008010094 */
[----:B------:R-:W-:Y:S02]  /*20e70*/  HADD2.F32 R154, -RZ, R108.H1_H1 ;  /* 0x3000006cff9a7230 */ /* 0x000fe40000004100 */
[----:B------:R-:W-:Y:S02]  /*20e80*/  HADD2.F32 R155, -RZ, R132.H0_H0 ;  /* 0x20000084ff9b7230 */ /* 0x000fe40000004100 */
[----:B------:R-:W-:Y:S01]  /*20e90*/  FADD.FTZ R148, R148, R147 ;  /* 0x0000009394947221 */ /* 0x000fe20000010000 */
[----:B------:R-:W-:Y:S01]  /*20ea0*/  FSEL R147, R149, RZ, !P0 ;  /* 0x000000ff95937208 */ /* 0x000fe20004000000 */
[----:B------:R-:W-:-:S02]  /*20eb0*/  HADD2.F32 R157, -RZ, R108.H0_H0 ;  /* 0x2000006cff9d7230 */ /* 0x000fc40000004100 */
[----:B------:R-:W-:Y:S02]  /*20ec0*/  HADD2.F32 R162, -RZ, R119.H1_H1 ;  /* 0x30000077ffa27230 */ /* 0x000fe40000004100 */
[----:B------:R-:W1:Y:S01]  /*20ed0*/  MUFU.RSQ R148, R148 ;  /* 0x0000009400947308 */ /* 0x000e620000001400 */
        /* <DEDUP_REMOVED lines=14> */
[C---:B------:R-:W-:Y:S01]  /*20fc0*/  FADD.FTZ R29, -R147.reuse, R29 ;  /* 0x0000001d931d7221 */ /* 0x040fe20000010100 */
[----:B------:R0:W-:Y:S01]  /*20fd0*/  @!P1 STG.E desc[UR8][R150.64], R149 ;  /* 0x0000009596009986 */ /* 0x0001e2000c101908 */
[C---:B-1----:R-:W-:Y:S01]  /*20fe0*/  FMUL.FTZ R52, R148.reuse, R153 ;  /* 0x0000009994347220 */ /* 0x042fe20000410000 */
[C---:B------:R-:W-:Y:S01]  /*20ff0*/  FMUL.FTZ R53, R148.reuse, R53 ;  /* 0x0000003594357220 */ /* 0x040fe20000410000 */
[----:B------:R-:W-:Y:S01]  /*21000*/  FADD.FTZ R153, -R147, R54 ;  /* 0x0000003693997221 */ /* 0x000fe20000010100 */
[----:B------:R-:W-:Y:S02]  /*21010*/  HADD2.F32 R54, -RZ, R133.H0_H0 ;  /* 0x20000085ff367230 */ /* 0x000fe40000004100 */
        /* <DEDUP_REMOVED lines=8> */
[----:B------:R-:W-:-:S02]  /*210a0*/  HADD2.F32 R150, -RZ, R109.H0_H0 ;  /* 0x2000006dff967230 */ /* 0x000fc40000004100 */
[C---:B------:R-:W-:Y:S01]  /*210b0*/  FMUL.FTZ R53, R148.reuse, R153 ;  /* 0x0000009994357220 */ /* 0x040fe20000410000 */
[----:B------:R-:W-:Y:S01]  /*210c0*/  FADD.FTZ R151, -R147, R48 ;  /* 0x0000003093977221 */ /* 0x000fe20000010100 */
[--C-:B------:R-:W-:Y:S02]  /*210d0*/  HADD2.F32 R153, -RZ, R110.reuse.H0_H0 ;  /* 0x2000006eff997230 */ /* 0x100fe40000004100 */
[C---:B------:R-:W-:Y:S01]  /*210e0*/  FMUL.FTZ R39, R148.reuse, R39 ;  /* 0x0000002794277220 */ /* 0x040fe20000410000 */
[----:B------:R-:W-:Y:S01]  /*210f0*/  FFMA.FTZ R53, R53, R54, R150 ;  /* 0x0000003635357223 */ /* 0x000fe20000010096 */
[----:B------:R-:W-:Y:S02]  /*21100*/  HADD2.F32 R54, -RZ, R133.H1_H1 ;  /* 0x30000085ff367230 */ /* 0x000fe40000004100 */
[C---:B------:R-:W-:Y:S01]  /*21110*/  FMUL.FTZ R33, R148.reuse, R33 ;  /* 0x0000002194217220 */ /* 0x040fe20000410000 */
[----:B------:R-:W-:Y:S02]  /*21120*/  HADD2.F32 R150, -RZ, R109.H1_H1 ;  /* 0x3000006dff967230 */ /* 0x000fe40000004100 */
[----:B------:R-:W-:Y:S01]  /*21130*/  FMUL.FTZ R35, R148, R35 ;  /* 0x0000002394237220 */ /* 0x000fe20000410000 */
[----:B------:R-:W-:-:S02]  /*21140*/  HADD2.F32 R152, -RZ, R110.H1_H1 ;  /* 0x3000006eff987230 */ /* 0x000fc40000004100 */
[C---:B------:R-:W-:Y:S01]  /*21150*/  FMUL.FTZ R29, R148.reuse, R29 ;  /* 0x0000001d941d7220 */ /* 0x040fe20000410000 */
[----:B------:R-:W-:Y:S01]  /*21160*/  FADD.FTZ R31, -R147, R31 ;  /* 0x0000001f931f7221 */ /* 0x000fe20000010100 */
[----:B------:R-:W-:Y:S01]  /*21170*/  FFMA.FTZ R48, R55, R54, R150 ;  /* 0x0000003637307223 */ /* 0x000fe20000010096 */
[--C-:B------:R-:W-:Y:S02]  /*21180*/  HADD2.F32 R55, -RZ, R134.reuse.H0_H0 ;  /* 0x20000086ff377230 */ /* 0x100fe40000004100 */
[C---:B------:R-:W-:Y:S01]  /*21190*/  FMUL.FTZ R54, R148.reuse, R151 ;  /* 0x0000009794367220 */ /* 0x040fe20000410000 */
[----:B------:R-:W-:Y:S02]  /*211a0*/  HADD2.F32 R150, -RZ, R134.H1_H1 ;  /* 0x30000086ff967230 */ /* 0x000fe40000004100 */
[----:B------:R-:W-:Y:S01]  /*211b0*/  FMUL.FTZ R31, R148, R31 ;  /* 0x0000001f941f7220 */ /* 0x000fe20000410000 */
[--C-:B------:R-:W-:Y:S02]  /*211c0*/  HADD2.F32 R151, -RZ, R135.reuse.H1_H1 ;  /* 0x30000087ff977230 */ /* 0x100fe40000004100 */
[----:B------:R-:W-:Y:S01]  /*211d0*/  FFMA.FTZ R54, R54, R55, R153 ;  /* 0x0000003736367223 */ /* 0x000fe20000010099 */
[----:B------:R-:W-:Y:S01]  /*211e0*/  FADD.FTZ R55, -R147, R50 ;  /* 0x0000003293377221 */ /* 0x000fe20000010100 */
[----:B------:R-:W-:Y:S01]  /*211f0*/  FFMA.FTZ R49, R49, R150, R152 ;  /* 0x0000009631317223 */ /* 0x000fe20000010098 */
[----:B------:R-:W-:-:S02]  /*21200*/  HADD2.F32 R50, -RZ, R135.H0_H0 ;  /* 0x20000087ff327230 */ /* 0x000fc40000004100 */
[----:B------:R-:W-:Y:S01]  /*21210*/  FADD.FTZ R25, -R147, R25 ;  /* 0x0000001993197221 */ /* 0x000fe20000010100 */
[--C-:B------:R-:W-:Y:S02]  /*21220*/  HADD2.F32 R150, -RZ, R111.reuse.H0_H0 ;  /* 0x2000006fff967230 */ /* 0x100fe40000004100 */
[C---:B------:R-:W-:Y:S01]  /*21230*/  FMUL.FTZ R55, R148.reuse, R55 ;  /* 0x0000003794377220 */ /* 0x040fe20000410000 */
[----:B------:R-:W-:Y:S02]  /*21240*/  HADD2.F32 R152, -RZ, R104.H1_H1 ;  /* 0x30000068ff987230 */ /* 0x000fe40000004100 */
[----:B------:R-:W-:Y:S01]  /*21250*/  FMUL.FTZ R25, R148, R25 ;  /* 0x0000001994197220 */ /* 0x000fe20000410000 */
[----:B------:R-:W-:Y:S02]  /*21260*/  HADD2.F32 R153, -RZ, R111.H1_H1 ;  /* 0x3000006fff997230 */ /* 0x000fe40000004100 */
[----:B------:R-:W-:Y:S01]  /*21270*/  FFMA.FTZ R55, R55, R50, R150 ;  /* 0x0000003237377223 */ /* 0x000fe20000010096 */
[----:B------:R-:W-:-:S02]  /*21280*/  HADD2.F32 R150, -RZ, R128.H1_H1 ;  /* 0x30000080ff967230 */ /* 0x000fc40000004100 */
[----:B------:R-:W-:Y:S01]  /*21290*/  FMUL.FTZ R50, R148, R51 ;  /* 0x0000003394327220 */ /* 0x000fe20000410000 */
[C---:B------:R-:W-:Y:S01]  /*212a0*/  FADD.FTZ R51, -R147.reuse, R44 ;  /* 0x0000002c93337221 */ /* 0x040fe20000010100 */
[C---:B------:R-:W-:Y:S01]  /*212b0*/  FADD.FTZ R27, -R147.reuse, R27 ;  /* 0x0000001b931b7221 */ /* 0x040fe20000010100 */
[----:B------:R-:W-:Y:S01]  /*212c0*/  FADD.FTZ R21, -R147, R21 ;  /* 0x0000001593157221 */ /* 0x000fe20000010100 */
[----:B------:R-:W-:Y:S01]  /*212d0*/  FFMA.FTZ R45, R45, R150, R152 ;  /* 0x000000962d2d7223 */ /* 0x000fe20000010098 */
[----:B------:R-:W-:Y:S02]  /*212e0*/  HADD2.F32 R150, -RZ, R129.H1_H1 ;  /* 0x30000081ff967230 */ /* 0x000fe40000004100 */
[----:B------:R-:W-:Y:S01]  /*212f0*/  FFMA.FTZ R50, R50, R151, R153 ;  /* 0x0000009732327223 */ /* 0x000fe20000010099 */
[----:B------:R-:W-:Y:S02]  /*21300*/  HADD2.F32 R152, -RZ, R105.H1_H1 ;  /* 0x30000069ff987230 */ /* 0x000fe40000004100 */
[----:B------:R-:W-:Y:S01]  /*21310*/  FMUL.FTZ R44, R148, R51 ;  /* 0x00000033942c7220 */ /* 0x000fe20000410000 */
        /* <DEDUP_REMOVED lines=26> */
[C---:B------:R-:W-:Y:S01]  /*214c0*/  FMUL.FTZ R27, R148.reuse, R27 ;  /* 0x0000001b941b7220 */ /* 0x040fe20000410000 */
[----:B------:R-:W-:Y:S02]  /*214d0*/  HADD2.F32 R153, -RZ, R107.H0_H0 ;  /* 0x2000006bff997230 */ /* 0x000fe40000004100 */
[----:B------:R-:W-:Y:S01]  /*214e0*/  FFMA.FTZ R37, R37, R150, R152 ;  /* 0x0000009625257223 */ /* 0x000fe20000010098 */
[----:B------:R-:W-:Y:S02]  /*214f0*/  HADD2.F32 R150, -RZ, R125.H1_H1 ;  /* 0x3000007dff967230 */ /* 0x000fe40000004100 */
[----:B------:R-:W-:Y:S01]  /*21500*/  FMUL.FTZ R36, R148, R51 ;  /* 0x0000003394247220 */ /* 0x000fe20000410000 */
[----:B------:R-:W-:Y:S02]  /*21510*/  HADD2.F32 R152, -RZ, R101.H1_H1 ;  /* 0x30000065ff987230 */ /* 0x000fe40000004100 */
[----:B------:R-:W-:Y:S01]  /*21520*/  FADD.FTZ R51, -R147, R38 ;  /* 0x0000002693337221 */ /* 0x000fe20000010100 */
        /* <DEDUP_REMOVED lines=11> */
[----:B------:R-:W-:Y:S01]  /*215e0*/  FADD.FTZ R23, -R147, R23 ;  /* 0x0000001793177221 */ /* 0x000fe20000010100 */
[----:B------:R-:W-:Y:S02]  /*215f0*/  HADD2.F32 R153, -RZ, R101.H0_H0 ;  /* 0x20000065ff997230 */ /* 0x000fe40000004100 */
[----:B------:R-:W-:Y:S01]  /*21600*/  FFMA.FTZ R33, R33, R150, R152 ;  /* 0x0000009621217223 */ /* 0x000fe20000010098 */
[----:B------:R-:W-:Y:S01]  /*21610*/  FMUL.FTZ R32, R148, R51 ;  /* 0x0000003394207220 */ /* 0x000fe20000410000 */
[----:B------:R-:W-:Y:S02]  /*21620*/  HADD2.F32 R150, -RZ, R127.H1_H1 ;  /* 0x3000007fff967230 */ /* 0x000fe40000004100 */
[----:B------:R-:W-:Y:S01]  /*21630*/  FADD.FTZ R51, -R147, R34 ;  /* 0x0000002293337221 */ /* 0x000fe20000010100 */
[----:B------:R-:W-:Y:S02]  /*21640*/  HADD2.F32 R152, -RZ, R103.H1_H1 ;  /* 0x30000067ff987230 */ /* 0x000fe40000004100 */
[----:B------:R-:W-:Y:S01]  /*21650*/  FFMA.FTZ R38, R38, R151, R153 ;  /* 0x0000009726267223 */ /* 0x000fe20000010099 */
[----:B------:R-:W-:-:S02]  /*21660*/  HADD2.F32 R151, -RZ, R126.H0_H0 ;  /* 0x2000007eff977230 */ /* 0x000fc40000004100 */
[C---:B------:R-:W-:Y:S01]  /*21670*/  FMUL.FTZ R34, R148.reuse, R51 ;  /* 0x0000003394227220 */ /* 0x040fe20000410000 */
[----:B------:R-:W-:Y:S02]  /*21680*/  HADD2.F32 R153, -RZ, R102.H0_H0 ;  /* 0x20000066ff997230 */ /* 0x000fe40000004100 */
[----:B------:R-:W-:Y:S01]  /*21690*/  FFMA.FTZ R35, R35, R150, R152 ;  /* 0x0000009623237223 */ /* 0x000fe20000010098 */
[----:B------:R-:W-:Y:S01]  /*216a0*/  FADD.FTZ R51, -R147, R28 ;  /* 0x0000001c93337221 */ /* 0x000fe20000010100 */
[----:B------:R-:W-:Y:S02]  /*216b0*/  HADD2.F32 R150, -RZ, R120.H1_H1 ;  /* 0x30000078ff967230 */ /* 0x000fe40000004100 */
[----:B------:R-:W-:Y:S01]  /*216c0*/  FMUL.FTZ R23, R148, R23 ;  /* 0x0000001794177220 */ /* 0x000fe20000410000 */
[----:B------:R-:W-:Y:S02]  /*216d0*/  HADD2.F32 R152, -RZ, R96.H1_H1 ;  /* 0x30000060ff987230 */ /* 0x000fe40000004100 */
[----:B------:R-:W-:Y:S01]  /*216e0*/  FFMA.FTZ R32, R32, R151, R153 ;  /* 0x0000009720207223 */ /* 0x000fe20000010099 */
        /* <DEDUP_REMOVED lines=23> */
[----:B------:R-:W-:Y:S02]  /*21860*/  HADD2.F32 R150, -RZ, R123.H0_H0 ;  /* 0x2000007bff967230 */ /* 0x000fe40000004100 */
[----:B------:R-:W-:Y:S01]  /*21870*/  FMUL.FTZ R51, R148, R51 ;  /* 0x0000003394337220 */ /* 0x000fe20000410000 */
[----:B------:R-:W-:Y:S02]  /*21880*/  HADD2.F32 R26, -RZ, R99.H0_H0 ;  /* 0x20000063ff1a7230 */ /* 0x000fe40000004100 */
[----:B------:R-:W-:Y:S01]  /*21890*/  FFMA.FTZ R30, R30, R151, R153 ;  /* 0x000000971e1e7223 */ /* 0x000fe20000010099 */
[----:B------:R-:W-:-:S02]  /*218a0*/  HADD2.F32 R151, -RZ, R122.H0_H0 ;  /* 0x2000007aff977230 */ /* 0x000fc40000004100 */
[----:B------:R-:W-:Y:S01]  /*218b0*/  FFMA.FTZ R52, R52, R155, R157 ;  /* 0x0000009b34347223 */ /* 0x000fe2000001009d */
[----:B------:R-:W-:Y:S02]  /*218c0*/  HADD2.F32 R153, -RZ, R98.H0_H0 ;  /* 0x20000062ff997230 */ /* 0x000fe40000004100 */
[----:B------:R-:W-:Y:S01]  /*218d0*/  FFMA.FTZ R150, R51, R150, R26 ;  /* 0x0000009633967223 */ /* 0x000fe2000001001a */
[----:B------:R-:W-:Y:S02]  /*218e0*/  HADD2.F32 R26, -RZ, R123.H1_H1 ;  /* 0x3000007bff1a7230 */ /* 0x000fe40000004100 */
[----:B------:R-:W-:Y:S01]  /*218f0*/  FADD.FTZ R51, -R147, R20 ;  /* 0x0000001493337221 */ /* 0x000fe20000010100 */
[----:B------:R-:W-:Y:S02]  /*21900*/  HADD2.F32 R152, -RZ, R99.H1_H1 ;  /* 0x30000063ff987230 */ /* 0x000fe40000004100 */
[----:B------:R-:W-:Y:S01]  /*21910*/  FFMA.FTZ R24, R24, R151, R153 ;  /* 0x0000009718187223 */ /* 0x000fe20000010099 */
[----:B------:R-:W-:-:S02]  /*21920*/  HADD2.F32 R153, -RZ, R92.H0_H0 ;  /* 0x2000005cff997230 */ /* 0x000fc40000004100 */
[----:B------:R-:W-:Y:S01]  /*21930*/  FADD.FTZ R19, -R147, R19 ;  /* 0x0000001393137221 */ /* 0x000fe20000010100 */
[--C-:B------:R-:W-:Y:S02]  /*21940*/  HADD2.F32 R20, -RZ, R116.reuse.H1_H1 ;  /* 0x30000074ff147230 */ /* 0x100fe40000004100 */
[----:B------:R-:W-:Y:S01]  /*21950*/  FFMA.FTZ R151, R27, R26, R152 ;  /* 0x0000001a1b977223 */ /* 0x000fe20000010098 */
[----:B------:R-:W-:Y:S02]  /*21960*/  HADD2.F32 R27, -RZ, R116.H0_H0 ;  /* 0x20000074ff1b7230 */ /* 0x000fe40000004100 */
[----:B------:R-:W-:Y:S01]  /*21970*/  FMUL.FTZ R26, R148, R51 ;  /* 0x00000033941a7220 */ /* 0x000fe20000410000 */
[----:B------:R-:W-:Y:S02]  /*21980*/  HADD2.F32 R152, -RZ, R92.H1_H1 ;  /* 0x3000005cff987230 */ /* 0x000fe40000004100 */
[----:B------:R-:W-:Y:S01]  /*21990*/  FADD.FTZ R51, -R147, R22 ;  /* 0x0000001693337221 */ /* 0x000fe20000010100 */
[----:B------:R-:W-:-:S02]  /*219a0*/  HADD2.F32 R22, -RZ, R93.H0_H0 ;  /* 0x2000005dff167230 */ /* 0x000fc40000004100 */
[----:B------:R-:W-:Y:S01]  /*219b0*/  FFMA.FTZ R26, R26, R27, R153 ;  /* 0x0000001b1a1a7223 */ /* 0x000fe20000010099 */
[----:B------:R-:W-:Y:S02]  /*219c0*/  HADD2.F32 R154, -RZ, R118.H0_H0 ;  /* 0x20000076ff9a7230 */ /* 0x000fe40000004100 */
[----:B------:R-:W-:Y:S01]  /*219d0*/  FFMA.FTZ R27, R21, R20, R152 ;  /* 0x00000014151b7223 */ /* 0x000fe20000010098 */
[--C-:B------:R-:W-:Y:S02]  /*219e0*/  HADD2.F32 R20, -RZ, R117.reuse.H0_H0 ;  /* 0x20000075ff147230 */ /* 0x100fe40000004100 */
[----:B------:R-:W-:Y:S01]  /*219f0*/  FMUL.FTZ R51, R148, R51 ;  /* 0x0000003394337220 */ /* 0x000fe20000410000 */
[C---:B------:R-:W-:Y:S01]  /*21a00*/  FADD.FTZ R21, -R147.reuse, R16 ;  /* 0x0000001093157221 */ /* 0x040fe20000010100 */
[----:B------:R-:W-:Y:S02]  /*21a10*/  HADD2.F32 R152, -RZ, R117.H1_H1 ;  /* 0x30000075ff987230 */ /* 0x000fe40000004100 */
[----:B------:R-:W-:Y:S01]  /*21a20*/  FADD.FTZ R13, -R147, R13 ;  /* 0x0000000d930d7221 */ /* 0x000fe20000010100 */
[----:B------:R-:W-:Y:S01]  /*21a30*/  FFMA.FTZ R51, R51, R20, R22 ;  /* 0x0000001433337223 */ /* 0x000fe20000010016 */
[----:B------:R-:W-:-:S02]  /*21a40*/  HADD2.F32 R20, -RZ, R93.H1_H1 ;  /* 0x3000005dff147230 */ /* 0x000fc40000004100 */
[C---:B------:R-:W-:Y:S01]  /*21a50*/  FMUL.FTZ R21, R148.reuse, R21 ;  /* 0x0000001594157220 */ /* 0x040fe20000410000 */
[--C-:B------:R-:W-:Y:S02]  /*21a60*/  HADD2.F32 R16, -RZ, R94.reuse.H0_H0 ;  /* 0x2000005eff107230 */ /* 0x100fe40000004100 */
[C---:B------:R-:W-:Y:S01]  /*21a70*/  FMUL.FTZ R19, R148.reuse, R19 ;  /* 0x0000001394137220 */ /* 0x040fe20000410000 */
[----:B------:R-:W-:Y:S01]  /*21a80*/  FMUL.FTZ R156, R148, R13 ;  /* 0x0000000d949c7220 */ /* 0x000fe20000410000 */
[----:B------:R-:W-:Y:S01]  /*21a90*/  FFMA.FTZ R152, R23, R152, R20 ;  /* 0x0000009817987223 */ /* 0x000fe20000010014 */
[----:B------:R-:W-:Y:S02]  /*21aa0*/  HADD2.F32 R20, -RZ, R94.H1_H1 ;  /* 0x3000005eff147230 */ /* 0x000fe40000004100 */
[----:B------:R-:W-:Y:S01]  /*21ab0*/  FFMA.FTZ R154, R21, R154, R16 ;  /* 0x0000009a159a7223 */ /* 0x000fe20000010010 */
[----:B------:R-:W-:Y:S02]  /*21ac0*/  HADD2.F32 R16, -RZ, R118.H1_H1 ;  /* 0x30000076ff107230 */ /* 0x000fe40000004100 */
[----:B------:R-:W-:Y:S01]  /*21ad0*/  FADD.FTZ R21, -R147, R18 ;  /* 0x0000001293157221 */ /* 0x000fe20000010100 */
[----:B------:R-:W-:-:S02]  /*21ae0*/  HADD2.F32 R18, -RZ, R95.H0_H0 ;  /* 0x2000005fff127230 */ /* 0x000fc40000004100 */
[----:B------:R-:W-:Y:S01]  /*21af0*/  FADD.FTZ R15, -R147, R15 ;  /* 0x0000000f930f7221 */ /* 0x000fe20000010100 */
[----:B------:R-:W-:Y:S02]  /*21b00*/  HADD2.F32 R160, -RZ, R113.H0_H0 ;  /* 0x20000071ffa07230 */ /* 0x000fe40000004100 */
[----:B------:R-:W-:Y:S01]  /*21b10*/  FFMA.FTZ R157, R17, R16, R20 ;  /* 0x00000010119d7223 */ /* 0x000fe20000010014 */
[----:B------:R-:W-:Y:S01]  /*21b20*/  FADD.FTZ R17, -R147, R12 ;  /* 0x0000000c93117221 */ /* 0x000fe20000010100 */
[----:B------:R-:W-:Y:S02]  /*21b30*/  HADD2.F32 R12, -RZ, R95.H1_H1 ;  /* 0x3000005fff0c7230 */ /* 0x000fe40000004100 */
[C---:B------:R-:W-:Y:S01]  /*21b40*/  FMUL.FTZ R21, R148.reuse, R21 ;  /* 0x0000001594157220 */ /* 0x040fe20000410000 */
[----:B------:R-:W-:Y:S02]  /*21b50*/  HADD2.F32 R16, -RZ, R119.H0_H0 ;  /* 0x20000077ff107230 */ /* 0x000fe40000004100 */
[C---:B------:R-:W-:Y:S01]  /*21b60*/  FMUL.FTZ R17, R148.reuse, R17 ;  /* 0x0000001194117220 */ /* 0x040fe20000410000 */
[----:B------:R-:W-:Y:S01]  /*21b70*/  FMUL.FTZ R15, R148, R15 ;  /* 0x0000000f940f7220 */ /* 0x000fe20000410000 */
[----:B------:R-:W-:Y:S01]  /*21b80*/  FFMA.FTZ R162, R19, R162, R12 ;  /* 0x000000a213a27223 */ /* 0x000fe2000001000c */
[----:B------:R-:W-:Y:S01]  /*21b90*/  HADD2.F32 R19, -RZ, R88.H1_H1 ;  /* 0x30000058ff137230 */ /* 0x000fe20000004100 */
[----:B------:R-:W0:Y:S01]  /*21ba0*/  @!P1 LDC.64 R12, c[0x0][0x3c8] ;  /* 0x0000f200ff0c9b82 */ /* 0x000e220000000a00 */
[----:B------:R-:W-:Y:S01]  /*21bb0*/  FFMA.FTZ R159, R21, R16, R18 ;  /* 0x00000010159f7223 */ /* 0x000fe20000010012 */
[----:B------:R-:W-:Y:S01]  /*21bc0*/  FADD.FTZ R21, -R147, R14 ;  /* 0x0000000e93157221 */ /* 0x000fe20000010100 */
[----:B------:R-:W-:-:S02]  /*21bd0*/  HADD2.F32 R16, -RZ, R112.H0_H0 ;  /* 0x20000070ff107230 */ /* 0x000fc40000004100 */
[----:B------:R-:W-:Y:S01]  /*21be0*/  FADD.FTZ R137, -R147, R137 ;  /* 0x0000008993897221 */ /* 0x000fe20000010100 */
[----:B------:R-:W-:Y:S02]  /*21bf0*/  HADD2.F32 R18, -RZ, R88.H0_H0 ;  /* 0x20000058ff127230 */ /* 0x000fe40000004100 */
        /* <DEDUP_REMOVED lines=8> */
[C---:B------:R-:W-:Y:S01]  /*21c80*/  FADD.FTZ R139, -R147.reuse, R139 ;  /* 0x0000008b938b7221 */ /* 0x040fe20000010100 */
[----:B------:R-:W-:Y:S02]  /*21c90*/  HADD2.F32 R16, -RZ, R89.H1_H1 ;  /* 0x30000059ff107230 */ /* 0x000fe40000004100 */
[----:B------:R-:W-:Y:S01]  /*21ca0*/  FFMA.FTZ R156, R156, R17, R19 ;  /* 0x000000119c9c7223 */ /* 0x000fe20000010013 */
[----:B------:R-:W-:Y:S01]  /*21cb0*/  FADD.FTZ R17, -R147, R136 ;  /* 0x0000008893117221 */ /* 0x000fe20000010100 */
[----:B------:R-:W-:Y:S02]  /*21cc0*/  HADD2.F32 R18, -RZ, R90.H1_H1 ;  /* 0x3000005aff127230 */ /* 0x000fe40000004100 */
[C---:B------:R-:W-:Y:S01]  /*21cd0*/  FMUL.FTZ R136, R148.reuse, R139 ;  /* 0x0000008b94887220 */ /* 0x040fe20000410000 */
[----:B------:R-:W-:Y:S01]  /*21ce0*/  FFMA.FTZ R155, R15, R14, R16 ;  /* 0x0000000e0f9b7223 */ /* 0x000fe20000010010 */
[----:B------:R-:W-:Y:S01]  /*21cf0*/  FMUL.FTZ R17, R148, R17 ;  /* 0x0000001194117220 */ /* 0x000fe20000410000 */
[----:B------:R-:W-:Y:S01]  /*21d00*/  HADD2.F32 R16, -RZ, R114.H1_H1 ;  /* 0x30000072ff107230 */ /* 0x000fe20000004100 */
[----:B------:R-:W-:Y:S01]  /*21d10*/  F2FP.F16.F32.PACK_AB R55, R50, R55 ;  /* 0x000000373237723e */ /* 0x000fe200000000ff */
[----:B0-----:R-:W-:Y:S01]  /*21d20*/  @!P1 IMAD.WIDE R14, R10, 0x4, R12 ;  /* 0x000000040a0e9825 */ /* 0x001fe200078e020c */
[----:B------:R-:W-:-:S03]  /*21d30*/  F2FP.F16.F32.PACK_AB R54, R49, R54 ;  /* 0x000000363136723e */ /* 0x000fc600000000ff */
[----:B------:R-:W-:Y:S01]  /*21d40*/  FFMA.FTZ R137, R137, R16, R18 ;  /* 0x0000001089897223 */ /* 0x000fe20000010012 */
[----:B------:R-:W-:Y:S01]  /*21d50*/  HADD2.F32 R12, -RZ, R90.H0_H0 ;  /* 0x2000005aff0c7230 */ /* 0x000fe20000004100 */
[----:B------:R-:W-:Y:S01]  /*21d60*/  F2FP.F16.F32.PACK_AB R18, R33, R32 ;  /* 0x000000202112723e */ /* 0x000fe200000000ff */
[----:B------:R0:W-:Y:S01]  /*21d70*/  @!P1 STG.E desc[UR8][R14.64], R148 ;  /* 0x000000940e009986 */ /* 0x0001e2000c101908 */
[----:B------:R-:W1:Y:S01]  /*21d80*/  LDC.64 R32, c[0x0][0x380] ;  /* 0x0000e000ff207b82 */ /* 0x000e620000000a00 */
[--C-:B------:R-:W-:Y:S02]  /*21d90*/  HADD2.F32 R16, -RZ, R91.reuse.H0_H0 ;  /* 0x2000005bff107230 */ /* 0x100fe40000004100 */
[----:B------:R-:W-:Y:S01]  /*21da0*/  FFMA.FTZ R158, R17, R158, R12 ;  /* 0x0000009e119e7223 */ /* 0x000fe2000001000c */
[----:B------:R-:W-:Y:S01]  /*21db0*/  FADD.FTZ R17, -R147, R138 ;  /* 0x0000008a93117221 */ /* 0x000fe20000010100 */
[----:B------:R-:W-:Y:S01]  /*21dc0*/  HADD2.F32 R19, -RZ, R91.H1_H1 ;  /* 0x3000005bff137230 */ /* 0x000fe20000004100 */
[----:B------:R-:W-:-:S02]  /*21dd0*/  F2FP.F16.F32.PACK_AB R53, R48, R53 ;  /* 0x000000353035723e */ /* 0x000fc400000000ff */
[----:B------:R-:W-:Y:S01]  /*21de0*/  FMUL.FTZ R17, R148, R17 ;  /* 0x0000001194117220 */ /* 0x000fe20000410000 */
[----:B------:R-:W2:Y:S01]  /*21df0*/  LDC.64 R12, c[0x0][0x428] ;  /* 0x00010a00ff0c7b82 */ /* 0x000ea20000000a00 */
[----:B------:R-:W-:Y:S01]  /*21e00*/  F2FP.F16.F32.PACK_AB R52, R149, R52 ;  /* 0x000000349534723e */ /* 0x000fe200000000ff */
[--C-:B0-----:R-:W-:Y:S01]  /*21e10*/  HADD2.F32 R14, -RZ, R115.reuse.H0_H0 ;  /* 0x20000073ff0e7230 */ /* 0x101fe20000004100 */
[----:B------:R-:W-:Y:S01]  /*21e20*/  F2FP.F16.F32.PACK_AB R23, R151, R150 ;  /* 0x000000969717723e */ /* 0x000fe200000000ff */
[----:B------:R-:W-:Y:S01]  /*21e30*/  HADD2.F32 R15, -RZ, R115.H1_H1 ;  /* 0x30000073ff0f7230 */ /* 0x000fe20000004100 */
[----:B------:R-:W-:Y:S02]  /*21e40*/  F2FP.F16.F32.PACK_AB R22, R25, R24 ;  /* 0x000000181916723e */ /* 0x000fe400000000ff */
[----:B------:R-:W-:Y:S01]  /*21e50*/  FFMA.FTZ R139, R17, R14, R16 ;  /* 0x0000000e118b7223 */ /* 0x000fe20000010010 */
[----:B------:R-:W-:Y:S01]  /*21e60*/  F2FP.F16.F32.PACK_AB R14, R41, R40 ;  /* 0x00000028290e723e */ /* 0x000fe200000000ff */
[----:B------:R-:W-:Y:S01]  /*21e70*/  FFMA.FTZ R136, R136, R15, R19 ;  /* 0x0000000f88887223 */ /* 0x000fe20000010013 */
[----:B------:R-:W-:-:S02]  /*21e80*/  F2FP.F16.F32.PACK_AB R15, R43, R42 ;  /* 0x0000002a2b0f723e */ /* 0x000fc400000000ff */
[----:B------:R-:W-:Y:S02]  /*21e90*/  F2FP.F16.F32.PACK_AB R19, R35, R34 ;  /* 0x000000222313723e */ /* 0x000fe400000000ff */
[----:B------:R-:W-:Y:S02]  /*21ea0*/  F2FP.F16.F32.PACK_AB R17, R39, R38 ;  /* 0x000000262711723e */ /* 0x000fe400000000ff */
[----:B------:R-:W-:Y:S02]  /*21eb0*/  F2FP.F16.F32.PACK_AB R16, R37, R36 ;  /* 0x000000242510723e */ /* 0x000fe400000000ff */
[----:B------:R-:W-:Y:S02]  /*21ec0*/  F2FP.F16.F32.PACK_AB R158, R137, R158 ;  /* 0x0000009e899e723e */ /* 0x000fe400000000ff */
[----:B------:R-:W-:Y:S02]  /*21ed0*/  F2FP.F16.F32.PACK_AB R156, R156, R153 ;  /* 0x000000999c9c723e */ /* 0x000fe400000000ff */
[----:B-1----:R-:W-:Y:S01]  /*21ee0*/  LEA R10, R32, R10, 0x2 ;  /* 0x0000000a200a7211 */ /* 0x002fe200078e10ff */
[----:B--2---:R-:W-:-:S03]  /*21ef0*/  IMAD.WIDE.U32 R20, R142, 0x10, R12 ;  /* 0x000000108e147825 */ /* 0x004fc600078e000c */
[----:B------:R-:W-:Y:S01]  /*21f00*/  ISETP.GE.AND P0, PT, R10, R33, PT ;  /* 0x000000210a00720c */ /* 0x000fe20003f06270 */
[--C-:B------:R-:W-:Y:S01]  /*21f10*/  IMAD.WIDE.U32 R48, R140, 0x10, R12.reuse ;  /* 0x000000108c307825 */ /* 0x100fe200078e000c */
[----:B------:R0:W-:Y:S03]  /*21f20*/  STG.E.128 desc[UR8][R20.64], R52 ;  /* 0x0000003414007986 */ /* 0x0001e6000c101d08 */
[----:B------:R-:W-:-:S04]  /*21f30*/  IMAD.WIDE.U32 R148, R11, 0x10, R12 ;  /* 0x000000100b947825 */ /* 0x000fc800078e000c */
[----:B------:R-:W-:-:S04]  /*21f40*/  IMAD.WIDE.U32 R140, R141, 0x10, R12 ;  /* 0x000000108d8c7825 */ /* 0x000fc800078e000c */
[----:B------:R-:W-:-:S04]  /*21f50*/  IMAD.WIDE.U32 R142, R143, 0x10, R12 ;  /* 0x000000108f8e7825 */ /* 0x000fc800078e000c */
[----:B------:R-:W-:Y:S01]  /*21f60*/  IMAD.WIDE.U32 R164, R145, 0x10, R12 ;  /* 0x0000001091a47825 */ /* 0x000fe200078e000c */
[----:B------:R-:W-:Y:S02]  /*21f70*/  F2FP.F16.F32.PACK_AB R13, R47, R46 ;  /* 0x0000002e2f0d723e */ /* 0x000fe400000000ff */
        /* <DEDUP_REMOVED lines=12> */
[----:B------:R0:W-:Y:S04]  /*22040*/  STG.E.128 desc[UR8][R142.64], R28 ;  /* 0x0000001c8e007986 */ /* 0x0001e8000c101d08 */
[----:B------:R0:W-:Y:S01]  /*22050*/  STG.E.128 desc[UR8][R164.64], R156 ;  /* 0x0000009ca4007986 */ /* 0x0001e2000c101d08 */
[----:B------:R-:W-:Y:S05]  /*22060*/  @!P0 BRA `(.L_x_36186) ;  /* 0xfffffde800a48947 */ /* 0x000fea000383ffff */
[----:B------:R-:W-:Y:S05]  /*22070*/  BSYNC B0 ;  /* 0x0000000000007941 */ /* 0x000fea0003800000 */
.L_x_35693:
[----:B------:R-:W-:Y:S05]  /*22080*/  EXIT ;  /* 0x000000000000794d */ /* 0x000fea0003800000 */
.L_x_36185:
        /* <DEDUP_REMOVED lines=8> */
.L_x_36188:
[----:B------:R-:W-:Y:S05]  /*22110*/  BSYNC B1 ;  /* 0x0000000000017941 */ /* 0x000fea0003800000 */
.L_x_36187:
        /* <DEDUP_REMOVED lines=9> */
.L_x_36189:
[----:B------:R-:W-:Y:S01]  /*221b0*/  HFMA2 R157, -RZ, RZ, 0, 2.384185791015625e-07 ;  /* 0x00000004ff9d7431 */ /* 0x000fe200000001ff */
[----:B------:R-:W-:-:S05]  /*221c0*/  MOV R148, R156 ;  /* 0x0000009c00947202 */ /* 0x000fca0000000f00 */
[----:B------:R-:W-:-:S04]  /*221d0*/  FADD.FTZ R152, R151, R148 ;  /* 0x0000009497987221 */ /* 0x000fc80000010000 */
[----:B------:R-:W-:-:S07]  /*221e0*/  IMAD.MOV.U32 R158, RZ, RZ, R152 ;  /* 0x000000ffff9e7224 */ /* 0x000fce00078e0098 */
[----:B------:R-:W-:Y:S05]  /*221f0*/  WARPSYNC.COLLECTIVE R155, `(.L_x_36190) ;  /* 0x000000009b087348 */ /* 0x000fea0003c00000 */
[----:B------:R0:W1:Y:S02]  /*22200*/  SHFL.BFLY P0, R156, R158, R157, R160 ;  /* 0x0c00009d9e9c7389 */ /* 0x00006400000000a0 */
[----:B01----:R-:W-:Y:S05]  /*22210*/  ENDCOLLECTIVE ;  /* 0x000000000000791b */ /* 0x003fea0003800000 */
.L_x_36190:
[----:B------:R-:W-:Y:S02]  /*22220*/  IMAD.MOV.U32 R157, RZ, RZ, 0x8 ;  /* 0x00000008ff9d7424 */ /* 0x000fe400078e00ff */
[----:B------:R-:W-:-:S04]  /*22230*/  IMAD.MOV.U32 R147, RZ, RZ, R156 ;  /* 0x000000ffff937224 */ /* 0x000fc800078e009c */
[----:B------:R-:W-:-:S05]  /*22240*/  FADD.FTZ R153, R152, R147 ;  /* 0x0000009398997221 */ /* 0x000fca0000010000 */
[----:B------:R-:W-:-:S07]  /*22250*/  MOV R158, R153 ;  /* 0x00000099009e7202 */ /* 0x000fce0000000f00 */
[----:B------:R-:W-:Y:S05]  /*22260*/  WARPSYNC.COLLECTIVE R155, `(.L_x_36191) ;  /* 0x000000009b087348 */ /* 0x000fea0003c00000 */
[----:B------:R0:W1:Y:S02]  /*22270*/  SHFL.BFLY P0, R156, R158, R157, R160 ;  /* 0x0c00009d9e9c7389 */ /* 0x00006400000000a0 */
[----:B01----:R-:W-:Y:S05]  /*22280*/  ENDCOLLECTIVE ;  /* 0x000000000000791b */ /* 0x003fea0003800000 */
.L_x_36191:
        /* <DEDUP_REMOVED lines=8> */
.L_x_36192:
        /* <DEDUP_REMOVED lines=104> */
.L_x_36193:
[----:B------:R-:W-:Y:S01]  /*22990*/  HFMA2 R157, -RZ, RZ, 0, 1.1920928955078125e-07 ;  /* 0x00000002ff9d7431 */ /* 0x000fe200000001ff */
[----:B------:R-:W-:-:S05]  /*229a0*/  MOV R150, R156 ;  /* 0x0000009c00967202 */ /* 0x000fca0000000f00 */
[----:B------:R-:W-:-:S04]  /*229b0*/  FADD.FTZ R150, R147, R150 ;  /* 0x0000009693967221 */ /* 0x000fc80000010000 */
[----:B------:R-:W-:-:S07]  /*229c0*/  IMAD.MOV.U32 R158, RZ, RZ, R150 ;  /* 0x000000ffff9e7224 */ /* 0x000fce00078e0096 */
[----:B------:R-:W-:Y:S05]  /*229d0*/  WARPSYNC.COLLECTIVE R155, `(.L_x_36194) ;  /* 0x000000009b087348 */ /* 0x000fea0003c00000 */
[----:B------:R0:W1:Y:S02]  /*229e0*/  SHFL.BFLY P0, R156, R158, R157, R160 ;  /* 0x0c00009d9e9c7389 */ /* 0x00006400000000a0 */
[----:B01----:R-:W-:Y:S05]  /*229f0*/  ENDCOLLECTIVE ;  /* 0x000000000000791b */ /* 0x003fea0003800000 */
.L_x_36194:
[----:B------:R-:W-:Y:S02]  /*22a00*/  IMAD.MOV.U32 R157, RZ, RZ, 0x4 ;  /* 0x00000004ff9d7424 */ /* 0x000fe400078e00ff */
[----:B------:R-:W-:-:S04]  /*22a10*/  IMAD.MOV.U32 R151, RZ, RZ, R156 ;  /* 0x000000ffff977224 */ /* 0x000fc800078e009c */
[----:B------:R-:W-:-:S05]  /*22a20*/  FADD.FTZ R151, R150, R151 ;  /* 0x0000009796977221 */ /* 0x000fca0000010000 */
[----:B------:R-:W-:-:S07]  /*22a30*/  MOV R158, R151 ;  /* 0x00000097009e7202 */ /* 0x000fce0000000f00 */
[----:B------:R-:W-:Y:S05]  /*22a40*/  WARPSYNC.COLLECTIVE R155, `(.L_x_36195) ;  /* 0x000000009b087348 */ /* 0x000fea0003c00000 */
[----:B------:R0:W1:Y:S02]  /*22a50*/  SHFL.BFLY P0, R156, R158, R157, R160 ;  /* 0x0c00009d9e9c7389 */ /* 0x00006400000000a0 */
[----:B01----:R-:W-:Y:S05]  /*22a60*/  ENDCOLLECTIVE ;  /* 0x000000000000791b */ /* 0x003fea0003800000 */
.L_x_36195:
[----:B------:R-:W-:Y:S01]  /*22a70*/  HFMA2 R157, -RZ, RZ, 0, 4.76837158203125e-07 ;  /* 0x00000008ff9d7431 */ /* 0x000fe200000001ff */
[----:B------:R-:W-:-:S05]  /*22a80*/  MOV R152, R156 ;  /* 0x0000009c00987202 */ /* 0x000fca0000000f00 */
[----:B------:R-:W-:-:S04]  /*22a90*/  FADD.FTZ R152, R151, R152 ;  /* 0x0000009897987221 */ /* 0x000fc80000010000 */
[----:B------:R-:W-:-:S07]  /*22aa0*/  IMAD.MOV.U32 R158, RZ, RZ, R152 ;  /* 0x000000ffff9e7224 */ /* 0x000fce00078e0098 */
[----:B------:R-:W-:Y:S05]  /*22ab0*/  WARPSYNC.COLLECTIVE R155, `(.L_x_36196) ;  /* 0x000000009b087348 */ /* 0x000fea0003c00000 */
[----:B------:R0:W1:Y:S02]  /*22ac0*/  SHFL.BFLY P0, R156, R158, R157, R160 ;  /* 0x0c00009d9e9c7389 */ /* 0x00006400000000a0 */
[----:B01----:R-:W-:Y:S05]  /*22ad0*/  ENDCOLLECTIVE ;  /* 0x000000000000791b */ /* 0x003fea0003800000 */
.L_x_36196:
[----:B------:R-:W-:Y:S02]  /*22ae0*/  IMAD.MOV.U32 R157, RZ, RZ, 0x10 ;  /* 0x00000010ff9d7424 */ /* 0x000fe400078e00ff */
[----:B------:R-:W-:-:S04]  /*22af0*/  IMAD.MOV.U32 R153, RZ, RZ, R156 ;  /* 0x000000ffff997224 */ /* 0x000fc800078e009c */
[----:B------:R-:W-:-:S05]  /*22b00*/  FADD.FTZ R153, R152, R153 ;  /* 0x0000009998997221 */ /* 0x000fca0000010000 */
[----:B------:R-:W-:-:S07]  /*22b10*/  MOV R158, R153 ;  /* 0x00000099009e7202 */ /* 0x000fce0000000f00 */
[----:B------:R-:W-:Y:S05]  /*22b20*/  WARPSYNC.COLLECTIVE R155, `(.L_x_36197) ;  /* 0x000000009b087348 */ /* 0x000fea0003c00000 */
[----:B------:R0:W1:Y:S02]  /*22b30*/  SHFL.BFLY P0, R156, R158, R157, R160 ;  /* 0x0c00009d9e9c7389 */ /* 0x00006400000000a0 */
[----:B01----:R-:W-:Y:S05]  /*22b40*/  ENDCOLLECTIVE ;  /* 0x000000000000791b */ /* 0x003fea0003800000 */
.L_x_36197:
[----:B------:R-:W-:Y:S01]  /*22b50*/  MOV R154, R156 ;  /* 0x0000009c009a7202 */ /* 0x000fe20000000f00 */
[----:B------:R-:W-:Y:S06]  /*22b60*/  BRA `(.L_x_36198) ;  /* 0xffffffe000a47947 */ /* 0x000fec000383ffff */
.L_x_36199:
        /* <DEDUP_REMOVED lines=9> */
.L_x_54437:


//--------------------- .text._ZN10layer_norm13ln_fwd_kernelINS_13Kernel_traitsI6__halfS2_fS2_fjLj1536ELj1ELj4ELj1ELj16ENS_18Kernel_traits_baseILj1536ES2_S2_fS2_fjLj128EEEEELb1ELb1ELb1ELb0EEEvNS_9FwdParamsE --------------------------
	.section	.text._ZN10layer_norm13ln_fwd_kernelINS_13Kernel_traitsI6__halfS2_fS2_fjLj1536ELj1ELj4ELj1ELj16ENS_18Kernel_traits_baseILj1536ES2_S2_fS2_fjLj128EEEEELb1ELb1ELb1ELb0EEEvNS_9FwdParamsE,"ax",@progbits
	.align	128
        .global         _ZN10layer_norm13ln_fwd_kernelINS_13Kernel_traitsI6__halfS2_fS2_fjLj1536ELj1ELj4ELj1ELj16ENS_18Kernel_traits_baseILj1536ES2_S2_fS2_fjLj128EEEEELb1ELb1ELb1ELb0EEEvNS_9FwdParamsE
        .type           _ZN10layer_norm13ln_fwd_kernelINS_13Kernel_traitsI6__halfS2_fS2_fjLj1536ELj1ELj4ELj1ELj16ENS_18Kernel_traits_baseILj1536ES2_S2_fS2_fjLj128EEEEELb1ELb1ELb1ELb0EEEvNS_9FwdParamsE,@function
        .size           _ZN10layer_norm13ln_fwd_kernelINS_13Kernel_traitsI6__halfS2_fS2_fjLj1536ELj1ELj4ELj1ELj16ENS_18Kernel_traits_baseILj1536ES2_S2_fS2_fjLj128EEEEELb1ELb1ELb1ELb0EEEvNS_9FwdParamsE,(.L_x_54438 - _ZN10layer_norm13ln_fwd_kernelINS_13Kernel_traitsI6__halfS2_fS2_fjLj1536ELj1ELj4ELj1ELj16ENS_18Kernel_traits_baseILj1536ES2_S2_fS2_fjLj128EEEEELb1ELb1ELb1ELb0EEEvNS_9FwdParamsE)
        .other          _ZN10layer_norm13ln_fwd_kernelINS_13Kernel_traitsI6__halfS2_fS2_fjLj1536ELj1ELj4ELj1ELj16ENS_18Kernel_traits_baseILj1536ES2_S2_fS2_fjLj128EEEEELb1ELb1ELb1ELb0EEEvNS_9FwdParamsE,@"STO_CUDA_ENTRY STV_DEFAULT"
_ZN10layer_norm13ln_fwd_kernelINS_13Kernel_traitsI6__halfS2_fS2_fjLj1536ELj1ELj4ELj1ELj16ENS_18Kernel_traits_baseILj1536ES2_S2_fS2_fjLj128EEEEELb1ELb1ELb1ELb0EEEvNS_9FwdParamsE:
.text._ZN10layer_norm13ln_fwd_kernelINS_13Kernel_traitsI6__halfS2_fS2_fjLj1536ELj1ELj4ELj1ELj16ENS_18Kernel_traits_baseILj1536ES2_S2_fS2_fjLj128EEEEELb1ELb1ELb1ELb0EEEvNS_9FwdParamsE:
        /* <DEDUP_REMOVED lines=9> */
[----:B0-----:R-:W-:-:S02]  /*0090*/  ISETP.NE.AND P0, PT, RZ, UR8, PT ;  /* 0x00000008ff007c0c */ /* 0x001fc4000bf05270 */
[----:B--2---:R-:W-:Y:S01]  /*00a0*/  MOV R2, UR4 ;  /* 0x0000000400027c02 */ /* 0x004fe20008000f00 */
[----:B------:R-:W-:-:S10]  /*00b0*/  IMAD.U32 R3, RZ, RZ, UR5 ;  /* 0x00000005ff037e24 */ /* 0x000fd4000f8e00ff */
[----:B---3--:R-:W2:Y:S01]  /*00c0*/  @P0 LDG.E.64 R2, desc[UR6][R2.64] ;  /* 0x0000000602020981 */ /* 0x008ea2000c1e1b00 */
[----:B-1----:R-:W-:Y:S01]  /*00d0*/  @P0 MOV R4, R0 ;  /* 0x0000000000040202 */ /* 0x002fe20000000f00 */
[----:B----4-:R-:W-:Y:S01]  /*00e0*/  @P0 IMAD.MOV.U32 R5, RZ, RZ, R9 ;  /* 0x000000ffff050224 */ /* 0x010fe200078e0009 */
[----:B------:R-:W0:Y:S05]  /*00f0*/  @P0 LDC R7, c[0x0][0x460] ;  /* 0x00011800ff070b82 */ /* 0x000e2a0000000800 */
[----:B------:R-:W0:Y:S01]  /*0100*/  @P0 LDG.E.64 R4, desc[UR6][R4.64] ;  /* 0x0000000604040981 */ /* 0x000e22000c1e1b00 */
[----:B------:R-:W-:Y:S01]  /*0110*/  UISETP.NE.U32.AND UP0, UPT, UR10, URZ, UPT ;  /* 0x000000ff0a00728c */ /* 0x000fe2000bf05070 */
[----:B------:R-:W-:Y:S01]  /*0120*/  BSSY.RECONVERGENT B0, `(.L_x_36200) ;  /* 0x00000aa000007945 */ /* 0x000fe20003800200 */
[----:B------:R-:W1:Y:S02]  /*0130*/  S2UR UR9, SR_CTAID.X ;  /* 0x00000000000979c3 */ /* 0x000e640000002500 */
[----:B------:R-:W-:-:S06]  /*0140*/  UISETP.NE.AND.EX UP0, UPT, UR11, URZ, UPT, UP0 ;  /* 0x000000ff0b00728c */ /* 0x000fcc000bf05300 */
[----:B------:R-:W3:Y:S01]  /*0150*/  LDC R6, c[0x0][0x360] ;  /* 0x0000d800ff067b82 */ /* 0x000ee20000000800 */
[----:B-1----:R-:W-:Y:S01]  /*0160*/  USHF.L.U32 UR8, UR9, 0x2, URZ ;  /* 0x0000000209087899 */ /* 0x002fe200080006ff */
[----:B--2---:R-:W-:Y:S02]  /*0170*/  @P0 R2UR UR4, R2 ;  /* 0x00000000020402ca */ /* 0x004fe400000e0000 */
[----:B-----5:R-:W-:Y:S02]  /*0180*/  SHF.R.S32.HI R2, RZ, 0x1f, R11 ;  /* 0x0000001fff027819 */ /* 0x020fe4000001140b */
[----:B------:R-:W-:Y:S01]  /*0190*/  @P0 R2UR UR5, R3 ;  /* 0x00000000030502ca */ /* 0x000fe200000e0000 */
[----:B---3--:R-:W-:Y:S01]  /*01a0*/  IMAD R3, R6, UR9, R133 ;  /* 0x0000000906037c24 */ /* 0x008fe2000f8e0285 */
[----:B------:R-:W-:Y:S02]  /*01b0*/  LEA.HI R132, R2, R11, RZ, 0x3 ;  /* 0x0000000b02847211 */ /* 0x000fe400078f18ff */
[----:B------:R-:W-:-:S02]  /*01c0*/  LOP3.LUT R2, R133, 0x1f, RZ, 0xc0, !PT ;  /* 0x0000001f85027812 */ /* 0x000fc400078ec0ff */
[----:B0-----:R-:W-:Y:S02]  /*01d0*/  @P0 IADD3 R0, P1, PT, R4, R7, RZ ;  /* 0x0000000704000210 */ /* 0x001fe40007f3e0ff */
[----:B------:R-:W-:Y:S01]  /*01e0*/  MOV R35, R2 ;  /* 0x0000000200237202 */ /* 0x000fe20000000f00 */
[----:B------:R-:W-:Y:S01]  /*01f0*/  UIADD3 UR12, UPT, UPT, UR4, -0x61c88647, URZ ;  /* 0x9e3779b9040c7890 */ /* 0x000fe2000fffe0ff */
[----:B------:R-:W-:Y:S01]  /*0200*/  SHF.R.U32.HI R133, RZ, 0x5, R133 ;  /* 0x00000005ff857819 */ /* 0x000fe20000011685 */
[----:B------:R-:W-:Y:S01]  /*0210*/  @P0 IMAD.X R9, RZ, RZ, R5, P1 ;  /* 0x000000ffff090224 */ /* 0x000fe200008e0605 */
[----:B------:R-:W-:Y:S01]  /*0220*/  LOP3.LUT R7, R35, 0x1f, RZ, 0x3c, !PT ;  /* 0x0000001f23077812 */ /* 0x000fe200078e3cff */
[----:B------:R-:W-:Y:S01]  /*0230*/  UIADD3 UR13, UPT, UPT, UR5, -0x4498517b, URZ ;  /* 0xbb67ae85050d7890 */ /* 0x000fe2000fffe0ff */
[----:B------:R-:W-:Y:S01]  /*0240*/  LOP3.LUT R133, R133, UR8, RZ, 0xfc, !PT ;  /* 0x0000000885857c12 */ /* 0x000fe2000f8efcff */
[----:B------:R-:W-:Y:S01]  /*0250*/  UIADD3 UR10, UPT, UPT, UR4, 0x3c6ef372, URZ ;  /* 0x3c6ef372040a7890 */ /* 0x000fe2000fffe0ff */
[----:B------:R-:W-:Y:S01]  /*0260*/  LEA.HI.SX32 R132, R132, R7, 0x1d ;  /* 0x0000000784847211 */ /* 0x000fe200078feaff */
[----:B------:R-:W-:Y:S01]  /*0270*/  UIADD3 UR26, UPT, UPT, UR5, 0x76cf5d0a, URZ ;  /* 0x76cf5d0a051a7890 */ /* 0x000fe2000fffe0ff */
[--C-:B------:R-:W-:Y:S01]  /*0280*/  SHF.R.U64 R164, R0, 0x2, R9.reuse ;  /* 0x0000000200a47819 */ /* 0x100fe20000001209 */
[----:B------:R-:W-:Y:S01]  /*0290*/  UIADD3 UR14, UPT, UPT, UR4, -0x255992d5, URZ ;  /* 0xdaa66d2b040e7890 */ /* 0x000fe2000fffe0ff */
[----:B------:R-:W-:Y:S01]  /*02a0*/  SHF.R.U32.HI R134, RZ, 0x2, R9 ;  /* 0x00000002ff867819 */ /* 0x000fe20000011609 */
        /* <DEDUP_REMOVED lines=81> */
.L_x_36201:
        /* <DEDUP_REMOVED lines=48> */
[----:B------:R-:W-:Y:S01]  /*0ac0*/  HFMA2 R106, -RZ, RZ, 0, 0 ;  /* 0x00000000ff6a7431 */ /* 0x000fe200000001ff */
[----:B------:R-:W-:Y:S01]  /*0ad0*/  CS2R R56, SRZ ;  /* 0x0000000000387805 */ /* 0x000fe2000001ff00 */
[----:B------:R-:W-:Y:S01]  /*0ae0*/  IMAD.MOV.U32 R70, RZ, RZ, RZ ;  /* 0x000000ffff467224 */ /* 0x000fe200078e00ff */
[----:B------:R-:W-:Y:S02]  /*0af0*/  CS2R R68, SRZ ;  /* 0x0000000000447805 */ /* 0x000fe4000001ff00 */
[----:B------:R-:W-:Y:S02]  /*0b00*/  MOV R82, RZ ;  /* 0x000000ff00527202 */ /* 0x000fe40000000f00 */
[----:B------:R-:W-:Y:S01]  /*0b10*/  CS2R R80, SRZ ;  /* 0x0000000000507805 */ /* 0x000fe2000001ff00 */
[----:B------:R-:W-:Y:S01]  /*0b20*/  IMAD.MOV.U32 R94, RZ, RZ, RZ ;  /* 0x000000ffff5e7224 */ /* 0x000fe200078e00ff */
[----:B------:R-:W-:-:S02]  /*0b30*/  CS2R R92, SRZ ;  /* 0x00000000005c7805 */ /* 0x000fc4000001ff00 */
[----:B------:R-:W-:Y:S02]  /*0b40*/  CS2R R104, SRZ ;  /* 0x0000000000687805 */ /* 0x000fe4000001ff00 */
[----:B------:R-:W-:Y:S02]  /*0b50*/  @P5 CS2R R46, SRZ ;  /* 0x00000000002e5805 */ /* 0x000fe4000001ff00 */
[----:B------:R-:W-:Y:S01]  /*0b60*/  @P5 CS2R R44, SRZ ;  /* 0x00000000002c5805 */ /* 0x000fe2000001ff00 */
[----:B------:R-:W-:Y:S01]  /*0b70*/  @P0 IMAD.MOV.U32 R107, RZ, RZ, RZ ;  /* 0x000000ffff6b0224 */ /* 0x000fe200078e00ff */
[----:B------:R-:W-:Y:S01]  /*0b80*/  @P1 MOV R95, RZ ;  /* 0x000000ff005f1202 */ /* 0x000fe20000000f00 */
[----:B------:R-:W-:Y:S01]  /*0b90*/  @P2 IMAD.MOV.U32 R83, RZ, RZ, RZ ;  /* 0x000000ffff532224 */ /* 0x000fe200078e00ff */
[----:B------:R-:W-:Y:S01]  /*0ba0*/  @P3 MOV R71, RZ ;  /* 0x000000ff00473202 */ /* 0x000fe20000000f00 */
[----:B0-----:R-:W-:-:S07]  /*0bb0*/  @P4 IMAD.MOV.U32 R59, RZ, RZ, RZ ;  /* 0x000000ffff3b4224 */ /* 0x001fce00078e00ff */
.L_x_36202:
[----:B------:R-:W-:Y:S05]  /*0bc0*/  BSYNC.RECONVERGENT B0 ;  /* 0x0000000000007941 */ /* 0x000fea0003800200 */
.L_x_36200:
        /* <DEDUP_REMOVED lines=9> */
[----:B------:R-:W0:Y:S02]  /*0c60*/  LDCU.64 UR8, c[0x0][0x408] ;  /* 0x00008100ff0877ac */ /* 0x000e240008000a00 */
[----:B------:R-:W-:Y:S01]  /*0c70*/  IMAD R7, R3, -0x326172a9, RZ ;  /* 0xcd9e8d5703077824 */ /* 0x000fe200078e02ff */
[----:B------:R-:W-:Y:S01]  /*0c80*/  LOP3.LUT R4, R4, UR5, RZ, 0x3c, !PT ;  /* 0x0000000504047c12 */ /* 0x000fe2000f8e3cff */
        /* <DEDUP_REMOVED lines=10> */
[----:B------:R-:W1:Y:S02]  /*0d30*/  LDCU.64 UR10, c[0x0][0x3a0] ;  /* 0x00007400ff0a77ac */ /* 0x000e640008000a00 */
        /* <DEDUP_REMOVED lines=19> */
[----:B------:R-:W3:Y:S02]  /*0e70*/  LDCU.U8 UR27, c[0x0][0x410] ;  /* 0x00008200ff1b77ac */ /* 0x000ee40008000000 */
        /* <DEDUP_REMOVED lines=28> */
.L_x_36907:
        /* <DEDUP_REMOVED lines=15> */
[----:B------:R-:W-:-:S04]  /*1130*/  @P1 VIADD R163, R0, 0xffffffff ;  /* 0xffffffff00a31836 */ /* 0x000fc80000000000 */
[----:B------:R-:W-:-:S05]  /*1140*/  @P1 IMAD R163, R163, R148, RZ ;  /* 0x00000094a3a31224 */ /* 0x000fca00078e02ff */
[----:B------:R-:W-:-:S04]  /*1150*/  @P1 SHF.R.S32.HI R150, RZ, 0x1f, R163 ;  /* 0x0000001fff961819 */ /* 0x000fc800000114a3 */
[----:B------:R-:W-:Y:S02]  /*1160*/  @P1 LEA.HI R163, R150, R163, RZ, 0x3 ;  /* 0x000000a396a31211 */ /* 0x000fe400078f18ff */
[----:B------:R-:W-:Y:S02]  /*1170*/  MOV R150, RZ ;  /* 0x000000ff00967202 */ /* 0x000fe40000000f00 */
        /* <DEDUP_REMOVED lines=8> */
.L_x_36207:
[----:B------:R-:W-:Y:S05]  /*1200*/  BSYNC.RECONVERGENT B2 ;  /* 0x0000000000027941 */ /* 0x000fea0003800200 */
.L_x_36206:
        /* <DEDUP_REMOVED lines=30> */
.L_x_36214:
        /* <DEDUP_REMOVED lines=13> */
.L_x_36216:
[----:B------:R-:W-:Y:S05]  /*14c0*/  BSYNC.RECONVERGENT B5 ;  /* 0x0000000000057941 */ /* 0x000fea0003800200 */
.L_x_36215:
[----:B------:R-:W-:Y:S01]  /*14d0*/  LOP3.LUT R24, R135, UR5, R21, 0x96, !PT ;  /* 0x0000000587187c12 */ /* 0x000fe2000f8e9615 */
[----:B------:R-:W-:Y:S01]  /*14e0*/  IMAD.WIDE.U32 R22, R3, -0x326172a9, RZ ;  /* 0xcd9e8d5703167825 */ /* 0x000fe200078e00ff */
[----:B------:R-:W-:-:S03]  /*14f0*/  UIADD3 UR29, UPT, UPT, UR5, 0x76cf5d0a, URZ ;  /* 0x76cf5d0a051d7890 */ /* 0x000fc6000fffe0ff */
[----:B------:R-:W-:Y:S01]  /*1500*/  IMAD.WIDE.U32 R24, R24, -0x326172a9, RZ ;  /* 0xcd9e8d5718187825 */ /* 0x000fe200078e00ff */
[----:B------:R-:W-:-:S04]  /*1510*/  LOP3.LUT R23, R134, UR4, R23, 0x96, !PT ;  /* 0x0000000486177c12 */ /* 0x000fc8000f8e9617 */
[----:B------:R-:W-:Y:S01]  /*1520*/  LOP3.LUT R21, R22, UR12, R25, 0x96, !PT ;  /* 0x0000000c16157c12 */ /* 0x000fe2000f8e9619 */
[----:B------:R-:W-:-:S05]  /*1530*/  IMAD.WIDE.U32 R22, R23, -0x2daee0ad, RZ ;  /* 0xd2511f5317167825 */ /* 0x000fca00078e00ff */
[----:B------:R-:W-:Y:S01]  /*1540*/  LOP3.LUT R23, R20, UR13, R23, 0x96, !PT ;  /* 0x0000000d14177c12 */ /* 0x000fe2000f8e9617 */
[----:B------:R-:W-:-:S05]  /*1550*/  IMAD.WIDE.U32 R20, R21, -0x2daee0ad, RZ ;  /* 0xd2511f5315147825 */ /* 0x000fca00078e00ff */
[----:B------:R-:W-:Y:S01]  /*1560*/  LOP3.LUT R25, R22, UR29, R21, 0x96, !PT ;  /* 0x0000001d16197c12 */ /* 0x000fe2000f8e9615 */
[----:B------:R-:W-:Y:S01]  /*1570*/  UIADD3 UR29, UPT, UPT, UR4, 0x3c6ef372, URZ ;  /* 0x3c6ef372041d7890 */ /* 0x000fe2000fffe0ff */
        /* <DEDUP_REMOVED lines=16> */
[----:B------:R-:W-:-:S04]  /*1680*/  UIADD3 UR29, UPT, UPT, UR4, 0x5384540f, URZ ;  /* 0x5384540f041d7890 */ /* 0x000fc8000fffe0ff */
        /* <DEDUP_REMOVED lines=13> */
[----:B------:R-:W-:-:S04]  /*1760*/  IMAD.WIDE.U32 R152, R152, -0x2daee0ad, RZ ;  /* 0xd2511f5398987825 */ /* 0x000fc800078e00ff */
[----:B------:R-:W-:Y:S01]  /*1770*/  IMAD.MOV.U32 R22, RZ, RZ, RZ ;  /* 0x000000ffff167224 */ /* 0x000fe200078e00ff */
[----:B------:R-:W-:Y:S02]  /*1780*/  LOP3.LUT R145, R20, UR25, R153, 0x96, !PT ;  /* 0x0000001914917c12 */ /* 0x000fe4000f8e9699 */
[----:B------:R-:W-:-:S07]  /*1790*/  MOV R20, R144 ;  /* 0x0000009000147202 */ /* 0x000fce0000000f00 */
.L_x_36213:
[----:B------:R-:W-:Y:S05]  /*17a0*/  BSYNC.RECONVERGENT B4 ;  /* 0x0000000000047941 */ /* 0x000fea0003800200 */
.L_x_36212:
        /* <DEDUP_REMOVED lines=11> */
.L_x_36211:
[----:B------:R-:W-:Y:S05]  /*1860*/  BSYNC.RECONVERGENT B3 ;  /* 0x0000000000037941 */ /* 0x000fea0003800200 */
.L_x_36210:
        /* <DEDUP_REMOVED lines=17> */
.L_x_36221:
        /* <DEDUP_REMOVED lines=13> */
.L_x_36223:
[----:B------:R-:W-:Y:S05]  /*1a50*/  BSYNC.RECONVERGENT B5 ;  /* 0x0000000000057941 */ /* 0x000fea0003800200 */
.L_x_36222:
        /* <DEDUP_REMOVED lines=42> */
[----:B------:R-:W-:Y:S01]  /*1d00*/  IMAD.WIDE.U32 R22, R23, -0x2daee0ad, RZ ;  /* 0xd2511f5317167825 */ /* 0x000fe200078e00ff */
[----:B------:R-:W-:-:S04]  /*1d10*/  MOV R146, R26 ;  /* 0x0000001a00927202 */ /* 0x000fc80000000f00 */
[----:B------:R-:W-:Y:S01]  /*1d20*/  LOP3.LUT R145, R20, UR25, R23, 0x96, !PT ;  /* 0x0000001914917c12 */ /* 0x000fe2000f8e9617 */
[----:B------:R-:W-:Y:S01]  /*1d30*/  IMAD.MOV.U32 R20, RZ, RZ, RZ ;  /* 0x000000ffff147224 */ /* 0x000fe200078e00ff */
[----:B------:R-:W-:-:S07]  /*1d40*/  MOV R152, R22 ;  /* 0x0000001600987202 */ /* 0x000fce0000000f00 */
.L_x_36220:
[----:B------:R-:W-:Y:S05]  /*1d50*/  BSYNC.RECONVERGENT B4 ;  /* 0x0000000000047941 */ /* 0x000fea0003800200 */
.L_x_36219:
[----:B------:R-:W-:Y:S01]  /*1d60*/  HFMA2 R22, -RZ, RZ, 0.1171875, 0 ;  /* 0x2f800000ff167431 */ /* 0x000fe200000001ff */
[----:B------:R-:W-:Y:S01]  /*1d70*/  I2FP.F32.U32 R21, R21 ;  /* 0x0000001500157245 */ /* 0x000fe20000201000 */
[----:B------:R-:W-:-:S04]  /*1d80*/  HADD2.F32 R25, -RZ, R100.H1_H1 ;  /* 0x30000064ff197230 */ /* 0x000fc80000004100 */
[----:B------:R-:W-:Y:S01]  /*1d90*/  FFMA.FTZ R21, R21, R22, 1.1641532182693481445e-10 ;  /* 0x2f00000015157423 */ /* 0x000fe20000010016 */
[----:B-----5:R-:W-:-:S04]  /*1da0*/  HADD2.F32 R22, -RZ, R36.H1_H1 ;  /* 0x30000024ff167230 */ /* 0x020fc80000004100 */
[----:B------:R-:W-:Y:S01]  /*1db0*/  FSETP.GTU.FTZ.AND P3, PT, R21, UR26, PT ;  /* 0x0000001a15007c0b */ /* 0x000fe2000bf7c000 */
[----:B------:R-:W-:-:S03]  /*1dc0*/  FMUL.FTZ R22, R22, UR9 ;  /* 0x0000000916167c20 */ /* 0x000fc60008410000 */
[----:B------:R-:W-:Y:S01]  /*1dd0*/  SEL R136, RZ, 0x1, P3 ;  /* 0x00000001ff887807 */ /* 0x000fe20001800000 */
[----:B------:R-:W-:-:S05]  /*1de0*/  FMUL.FTZ R22, R22, UR8 ;  /* 0x0000000816167c20 */ /* 0x000fca0008410000 */
[----:B------:R-:W-:-:S05]  /*1df0*/  FSEL R22, R22, RZ, !P3 ;  /* 0x000000ff16167208 */ /* 0x000fca0005800000 */
[----:B------:R-:W-:-:S07]  /*1e00*/  FFMA.FTZ R25, R22, R25, R33 ;  /* 0x0000001916197223 */ /* 0x000fce0000010021 */
.L_x_36218:
[----:B------:R-:W-:Y:S05]  /*1e10*/  BSYNC.RECONVERGENT B3 ;  /* 0x0000000000037941 */ /* 0x000fea0003800200 */
.L_x_36217:
        /* <DEDUP_REMOVED lines=17> */
.L_x_36228:
        /* <DEDUP_REMOVED lines=13> */
.L_x_36230:
[----:B------:R-:W-:Y:S05]  /*2000*/  BSYNC.RECONVERGENT B5 ;  /* 0x0000000000057941 */ /* 0x000fea0003800200 */
.L_x_36229:
        /* <DEDUP_REMOVED lines=39> */
[----:B------:R-:W-:Y:S01]  /*2280*/  LOP3.LUT R23, R26, UR22, R23, 0x96, !PT ;  /* 0x000000161a177c12 */ /* 0x000fe2000f8e9617 */
[----:B------:R-:W-:-:S05]  /*2290*/  IMAD.WIDE.U32 R26, R27, -0x326172a9, RZ ;  /* 0xcd9e8d571b1a7825 */ /* 0x000fca00078e00ff */
[----:B------:R-:W-:Y:S01]  /*22a0*/  LOP3.LUT R143, R22, UR24, R27, 0x96, !PT ;  /* 0x00000018168f7c12 */ /* 0x000fe2000f8e961b */
[----:B------:R-:W-:Y:S01]  /*22b0*/  IMAD.WIDE.U32 R22, R23, -0x2daee0ad, RZ ;  /* 0xd2511f5317167825 */ /* 0x000fe200078e00ff */
[----:B------:R-:W-:-:S04]  /*22c0*/  MOV R146, R26 ;  /* 0x0000001a00927202 */ /* 0x000fc80000000f00 */
[----:B------:R-:W-:Y:S01]  /*22d0*/  LOP3.LUT R145, R20, UR25, R23, 0x96, !PT ;  /* 0x0000001914917c12 */ /* 0x000fe2000f8e9617 */
[----:B------:R-:W-:Y:S01]  /*22e0*/  IMAD.MOV.U32 R23, RZ, RZ, R152 ;  /* 0x000000ffff177224 */ /* 0x000fe200078e0098 */
[----:B------:R-:W-:-:S07]  /*22f0*/  MOV R152, R22 ;  /* 0x0000001600987202 */ /* 0x000fce0000000f00 */
.L_x_36227:
[----:B------:R-:W-:Y:S05]  /*2300*/  BSYNC.RECONVERGENT B4 ;  /* 0x0000000000047941 */ /* 0x000fea0003800200 */
.L_x_36226:
[----:B------:R-:W-:Y:S01]  /*2310*/  I2FP.F32.U32 R20, R23 ;  /* 0x0000001700147245 */ /* 0x000fe20000201000 */
[----:B------:R-:W-:Y:S02]  /*2320*/  HFMA2 R23, -RZ, RZ, 0.1171875, 0 ;  /* 0x2f800000ff177431 */ /* 0x000fe400000001ff */
        /* <DEDUP_REMOVED lines=9> */
.L_x_36225:
[----:B------:R-:W-:Y:S05]  /*23c0*/  BSYNC.RECONVERGENT B3 ;  /* 0x0000000000037941 */ /* 0x000fea0003800200 */
.L_x_36224:
        /* <DEDUP_REMOVED lines=17> */
.L_x_36235:
        /* <DEDUP_REMOVED lines=13> */
.L_x_36237:
[----:B------:R-:W-:Y:S05]  /*25b0*/  BSYNC.RECONVERGENT B5 ;  /* 0x0000000000057941 */ /* 0x000fea0003800200 */
.L_x_36236:
        /* <DEDUP_REMOVED lines=43> */
[----:B------:R-:W-:Y:S01]  /*2870*/  LOP3.LUT R145, R20, UR25, R23, 0x96, !PT ;  /* 0x0000001914917c12 */ /* 0x000fe2000f8e9617 */
[----:B------:R-:W-:Y:S01]  /*2880*/  IMAD.MOV.U32 R20, RZ, RZ, R152 ;  /* 0x000000ffff147224 */ /* 0x000fe200078e0098 */
[----:B------:R-:W-:Y:S01]  /*2890*/  MOV R152, R22 ;  /* 0x0000001600987202 */ /* 0x000fe20000000f00 */
[----:B------:R-:W-:-:S07]  /*28a0*/  IMAD.MOV.U32 R22, RZ, RZ, RZ ;  /* 0x000000ffff167224 */ /* 0x000fce00078e00ff */
.L_x_36234:
[----:B------:R-:W-:Y:S05]  /*28b0*/  BSYNC.RECONVERGENT B4 ;  /* 0x0000000000047941 */ /* 0x000fea0003800200 */
.L_x_36233:
        /* <DEDUP_REMOVED lines=11> */
.L_x_36232:
[----:B------:R-:W-:Y:S05]  /*2970*/  BSYNC.RECONVERGENT B3 ;  /* 0x0000000000037941 */ /* 0x000fea0003800200 */
.L_x_36231:
[----:B------:R-:W-:Y:S01]  /*2980*/  BSSY.RECONVERGENT B3, `(.L_x_36238) ;  /* 0x000005a000037945 */ /* 0x000fe20003800200 */
[----:B------:R-:W-:Y:S01]  /*2990*/  IMAD.MOV.U32 R23, RZ, RZ, R22 ;  /* 0x000000ffff177224 */ /* 0x000fe200078e0016 */
[----:B-----5:R-:W-:Y:S02]  /*29a0*/  MOV R20, R28 ;  /* 0x0000001c00147202 */ /* 0x020fe40000000f00 */
        /* <DEDUP_REMOVED lines=14> */
.L_x_36242:
        /* <DEDUP_REMOVED lines=13> */
.L_x_36244:
[----:B------:R-:W-:Y:S05]  /*2b60*/  BSYNC.RECONVERGENT B5 ;  /* 0x0000000000057941 */ /* 0x000fea0003800200 */
.L_x_36243:
        /* <DEDUP_REMOVED lines=47> */
.L_x_36241:
[----:B------:R-:W-:Y:S05]  /*2e60*/  BSYNC.RECONVERGENT B4 ;  /* 0x0000000000047941 */ /* 0x000fea0003800200 */
.L_x_36240:
[----:B------:R-:W-:Y:S01]  /*2e70*/  HFMA2 R21, -RZ, RZ, 0.1171875, 0 ;  /* 0x2f800000ff157431 */ /* 0x000fe200000001ff */
[----:B------:R-:W-:-:S05]  /*2e80*/  I2FP.F32.U32 R20, R20 ;  /* 0x0000001400147245 */ /* 0x000fca0000201000 */
[----:B------:R-:W-:Y:S01]  /*2e90*/  FFMA.FTZ R20, R20, R21, 1.1641532182693481445e-10 ;  /* 0x2f00000014147423 */ /* 0x000fe20000010015 */
[----:B------:R-:W-:-:S04]  /*2ea0*/  HADD2.F32 R21, -RZ, R38.H0_H0 ;  /* 0x20000026ff157230 */ /* 0x000fc80000004100 */
[----:B------:R-:W-:Y:S01]  /*2eb0*/  FSETP.GTU.FTZ.AND P3, PT, R20, UR26, PT ;  /* 0x0000001a14007c0b */ /* 0x000fe2000bf7c000 */
[----:B------:R-:W-:Y:S01]  /*2ec0*/  FMUL.FTZ R21, R21, UR9 ;  /* 0x0000000915157c20 */ /* 0x000fe20008410000 */
[----:B------:R-:W-:Y:S02]  /*2ed0*/  HADD2.F32 R20, -RZ, R102.H0_H0 ;  /* 0x20000066ff147230 */ /* 0x000fe40000004100 */
[----:B------:R-:W-:Y:S01]  /*2ee0*/  SEL R139, RZ, 0x1, P3 ;  /* 0x00000001ff8b7807 */ /* 0x000fe20001800000 */
[----:B------:R-:W-:-:S05]  /*2ef0*/  FMUL.FTZ R21, R21, UR8 ;  /* 0x0000000815157c20 */ /* 0x000fca0008410000 */
[----:B------:R-:W-:-:S05]  /*2f00*/  FSEL R21, R21, RZ, !P3 ;  /* 0x000000ff15157208 */ /* 0x000fca0005800000 */
[----:B------:R-:W-:-:S07]  /*2f10*/  FFMA.FTZ R20, R21, R20, R28 ;  /* 0x0000001415147223 */ /* 0x000fce000001001c */
.L_x_36239:
[----:B------:R-:W-:Y:S05]  /*2f20*/  BSYNC.RECONVERGENT B3 ;  /* 0x0000000000037941 */ /* 0x000fea0003800200 */
.L_x_36238:
        /* <DEDUP_REMOVED lines=17> */
.L_x_36249:
        /* <DEDUP_REMOVED lines=13> */
.L_x_36251:
[----:B------:R-:W-:Y:S05]  /*3110*/  BSYNC.RECONVERGENT B5 ;  /* 0x0000000000057941 */ /* 0x000fea0003800200 */
.L_x_36250:
[----:B------:R-:W-:Y:S01]  /*3120*/  LOP3.LUT R154, R135, UR5, R23, 0x96, !PT ;  /* 0x00000005879a7c12 */ /* 0x000fe2000f8e9617 */
[----:B------:R-:W-:Y:S01]  /*3130*/  IMAD.WIDE.U32 R144, R3, -0x326172a9, RZ ;  /* 0xcd9e8d5703907825 */ /* 0x000fe200078e00ff */
[----:B------:R-:W-:-:S03]  /*3140*/  UIADD3 UR29, UPT, UPT, UR5, 0x76cf5d0a, URZ ;  /* 0x76cf5d0a051d7890 */ /* 0x000fc6000fffe0ff */
        /* <DEDUP_REMOVED lines=40> */
[----:B------:R-:W-:Y:S02]  /*33d0*/  MOV R146, R154 ;  /* 0x0000009a00927202 */ /* 0x000fe40000000f00 */
[----:B------:R-:W-:Y:S01]  /*33e0*/  MOV R152, R144 ;  /* 0x0000009000987202 */ /* 0x000fe20000000f00 */
[----:B------:R-:W-:Y:S01]  /*33f0*/  IMAD.MOV.U32 R144, RZ, RZ, RZ ;  /* 0x000000ffff907224 */ /* 0x000fe200078e00ff */
[----:B------:R-:W-:-:S07]  /*3400*/  LOP3.LUT R145, R22, UR25, R145, 0x96, !PT ;  /* 0x0000001916917c12 */ /* 0x000fce000f8e9691 */
.L_x_36248:
[----:B------:R-:W-:Y:S05]  /*3410*/  BSYNC.RECONVERGENT B4 ;  /* 0x0000000000047941 */ /* 0x000fea0003800200 */
.L_x_36247:
[----:B------:R-:W-:Y:S01]  /*3420*/  HFMA2 R22, -RZ, RZ, 0.1171875, 0 ;  /* 0x2f800000ff167431 */ /* 0x000fe200000001ff */
[----:B------:R-:W-:-:S05]  /*3430*/  I2FP.F32.U32 R21, R21 ;  /* 0x0000001500157245 */ /* 0x000fca0000201000 */
[----:B------:R-:W-:Y:S01]  /*3440*/  FFMA.FTZ R21, R21, R22, 1.1641532182693481445e-10 ;  /* 0x2f00000015157423 */ /* 0x000fe20000010016 */
[----:B------:R-:W-:-:S04]  /*3450*/  HADD2.F32 R22, -RZ, R38.H1_H1 ;  /* 0x30000026ff167230 */ /* 0x000fc80000004100 */
[----:B------:R-:W-:Y:S01]  /*3460*/  FSETP.GTU.FTZ.AND P3, PT, R21, UR26, PT ;  /* 0x0000001a15007c0b */ /* 0x000fe2000bf7c000 */
[----:B------:R-:W-:Y:S01]  /*3470*/  FMUL.FTZ R22, R22, UR9 ;  /* 0x0000000916167c20 */ /* 0x000fe20008410000 */
[----:B------:R-:W-:Y:S02]  /*3480*/  HADD2.F32 R21, -RZ, R102.H1_H1 ;  /* 0x30000066ff157230 */ /* 0x000fe40000004100 */
[----:B------:R-:W-:Y:S01]  /*3490*/  SEL R140, RZ, 0x1, P3 ;  /* 0x00000001ff8c7807 */ /* 0x000fe20001800000 */
[----:B------:R-:W-:-:S05]  /*34a0*/  FMUL.FTZ R22, R22, UR8 ;  /* 0x0000000816167c20 */ /* 0x000fca0008410000 */
[----:B------:R-:W-:-:S05]  /*34b0*/  FSEL R22, R22, RZ, !P3 ;  /* 0x000000ff16167208 */ /* 0x000fca0005800000 */
[----:B------:R-:W-:-:S07]  /*34c0*/  FFMA.FTZ R21, R22, R21, R29 ;  /* 0x0000001516157223 */ /* 0x000fce000001001d */
.L_x_36246:
[----:B------:R-:W-:Y:S05]  /*34d0*/  BSYNC.RECONVERGENT B3 ;  /* 0x0000000000037941 */ /* 0x000fea0003800200 */
.L_x_36245:
        /* <DEDUP_REMOVED lines=17> */
.L_x_36256:
        /* <DEDUP_REMOVED lines=13> */
.L_x_36258:
[----:B------:R-:W-:Y:S05]  /*36c0*/  BSYNC.RECONVERGENT B5 ;  /* 0x0000000000057941 */ /* 0x000fea0003800200 */
.L_x_36257:
        /* <DEDUP_REMOVED lines=43> */
[----:B------:R-:W-:Y:S01]  /*3980*/  IMAD.MOV.U32 R154, RZ, RZ, RZ ;  /* 0x000000ffff9a7224 */ /* 0x000fe200078e00ff */
[----:B------:R-:W-:Y:S01]  /*3990*/  LOP3.LUT R145, R22, UR25, R145, 0x96, !PT ;  /* 0x0000001916917c12 */ /* 0x000fe2000f8e9691 */
[----:B------:R-:W-:Y:S01]  /*39a0*/  IMAD.MOV.U32 R22, RZ, RZ, R152 ;  /* 0x000000ffff167224 */ /* 0x000fe200078e0098 */
[----:B------:R-:W-:-:S07]  /*39b0*/  MOV R152, R144 ;  /* 0x0000009000987202 */ /* 0x000fce0000000f00 */
.L_x_36255:
[----:B------:R-:W-:Y:S05]  /*39c0*/  BSYNC.RECONVERGENT B4 ;  /* 0x0000000000047941 */ /* 0x000fea0003800200 */
.L_x_36254:
        /* <DEDUP_REMOVED lines=11> */
.L_x_36253:
[----:B------:R-:W-:Y:S05]  /*3a80*/  BSYNC.RECONVERGENT B3 ;  /* 0x0000000000037941 */ /* 0x000fea0003800200 */
.L_x_36252:
        /* <DEDUP_REMOVED lines=16> */
.L_x_36262:
        /* <DEDUP_REMOVED lines=13> */
.L_x_36264:
[----:B------:R-:W-:Y:S05]  /*3c60*/  BSYNC.RECONVERGENT B4 ;  /* 0x0000000000047941 */ /* 0x000fea0003800200 */
.L_x_36263:
[----:B------:R-:W-:Y:S01]  /*3c70*/  LOP3.LUT R154, R135, UR5, R143, 0x96, !PT ;  /* 0x00000005879a7c12 */ /* 0x000fe2000f8e968f */
[----:B------:R-:W-:Y:S01]  /*3c80*/  IMAD.WIDE.U32 R144, R3, -0x326172a9, RZ ;  /* 0xcd9e8d5703907825 */ /* 0x000fe200078e00ff */
[----:B------:R-:W-:-:S03]  /*3c90*/  UIADD3 UR29, UPT, UPT, UR5, 0x76cf5d0a, URZ ;  /* 0x76cf5d0a051d7890 */ /* 0x000fc6000fffe0ff */
        /* <DEDUP_REMOVED lines=43> */
[----:B------:R-:W-:-:S07]  /*3f50*/  MOV R152, R144 ;  /* 0x0000009000987202 */ /* 0x000fce0000000f00 */
.L_x_36261:
[----:B------:R-:W-:Y:S05]  /*3f60*/  BSYNC.RECONVERGENT B3 ;  /* 0x0000000000037941 */ /* 0x000fea0003800200 */
.L_x_36260:
[----:B------:R-:W-:Y:S01]  /*3f70*/  HFMA2 R142, -RZ, RZ, 0.1171875, 0 ;  /* 0x2f800000ff8e7431 */ /* 0x000fe200000001ff */
[----:B------:R-:W-:-:S05]  /*3f80*/  I2FP.F32.U32 R23, R23 ;  /* 0x0000001700177245 */ /* 0x000fca0000201000 */
        /* <DEDUP_REMOVED lines=8> */
[----:B------:R-:W-:Y:S01]  /*4010*/  SEL R142, RZ, 0x1, P2 ;  /* 0x00000001ff8e7807 */ /* 0x000fe20001000000 */
[----:B------:R-:W-:Y:S06]  /*4020*/  BRA `(.L_x_36259) ;  /* 0x0000002c00607947 */ /* 0x000fec0003800000 */
.L_x_36209:
        /* <DEDUP_REMOVED lines=21> */
.L_x_36269:
        /* <DEDUP_REMOVED lines=13> */
.L_x_36271:
[----:B------:R-:W-:Y:S05]  /*4250*/  BSYNC.RECONVERGENT B5 ;  /* 0x0000000000057941 */ /* 0x000fea0003800200 */
.L_x_36270:
        /* <DEDUP_REMOVED lines=44> */
[----:B------:R-:W-:-:S07]  /*4520*/  IMAD.MOV.U32 R20, RZ, RZ, RZ ;  /* 0x000000ffff147224 */ /* 0x000fce00078e00ff */
.L_x_36268:
[----:B------:R-:W-:Y:S05]  /*4530*/  BSYNC.RECONVERGENT B4 ;  /* 0x0000000000047941 */ /* 0x000fea0003800200 */
.L_x_36267:
        /* <DEDUP_REMOVED lines=11> */
.L_x_36266:
[----:B------:R-:W-:Y:S05]  /*45f0*/  BSYNC.RECONVERGENT B3 ;  /* 0x0000000000037941 */ /* 0x000fea0003800200 */
.L_x_36265:
        /* <DEDUP_REMOVED lines=17> */
.L_x_36276:
        /* <DEDUP_REMOVED lines=13> */
.L_x_36278:
[----:B------:R-:W-:Y:S05]  /*47e0*/  BSYNC.RECONVERGENT B5 ;  /* 0x0000000000057941 */ /* 0x000fea0003800200 */
.L_x_36277:
        /* <DEDUP_REMOVED lines=47> */
.L_x_36275:
[----:B------:R-:W-:Y:S05]  /*4ae0*/  BSYNC.RECONVERGENT B4 ;  /* 0x0000000000047941 */ /* 0x000fea0003800200 */
.L_x_36274:
[----:B------:R-:W-:Y:S01]  /*4af0*/  I2FP.F32.U32 R20, R23 ;  /* 0x0000001700147245 */ /* 0x000fe20000201000 */
[----:B------:R-:W-:Y:S02]  /*4b00*/  HFMA2 R23, -RZ, RZ, 0.1171875, 0 ;  /* 0x2f800000ff177431 */ /* 0x000fe400000001ff */
[----:B-----5:R-:W-:-:S05]  /*4b10*/  HADD2.F32 R22, -RZ, R36.H1_H1 ;  /* 0x30000024ff167230 */ /* 0x020fca0000004100 */
[----:B------:R-:W-:Y:S01]  /*4b20*/  FMUL.FTZ R22, R22, UR9 ;  /* 0x0000000916167c20 */ /* 0x000fe20008410000 */
[----:B------:R-:W-:-:S03]  /*4b30*/  FFMA.FTZ R20, R20, R23, 1.1641532182693481445e-10 ;  /* 0x2f00000014147423 */ /* 0x000fc60000010017 */
[----:B------:R-:W-:Y:S02]  /*4b40*/  FMUL.FTZ R22, R22, UR8 ;  /* 0x0000000816167c20 */ /* 0x000fe40008410000 */
[----:B------:R-:W-:Y:S01]  /*4b50*/  FSETP.GTU.FTZ.AND P2, PT, R20, UR26, PT ;  /* 0x0000001a14007c0b */ /* 0x000fe2000bf5c000 */
[----:B------:R-:W-:-:S03]  /*4b60*/  HADD2.F32 R20, -RZ, R100.H1_H1 ;  /* 0x30000064ff147230 */ /* 0x000fc60000004100 */
[----:B------:R-:W-:Y:S02]  /*4b70*/  FSEL R25, R22, RZ, !P2 ;  /* 0x000000ff16197208 */ /* 0x000fe40005000000 */
[----:B------:R-:W-:-:S03]  /*4b80*/  SEL R136, RZ, 0x1, P2 ;  /* 0x00000001ff887807 */ /* 0x000fc60001000000 */
[----:B------:R-:W-:-:S07]  /*4b90*/  FMUL.FTZ R25, R25, R20 ;  /* 0x0000001419197220 */ /* 0x000fce0000410000 */
.L_x_36273:
[----:B------:R-:W-:Y:S05]  /*4ba0*/  BSYNC.RECONVERGENT B3 ;  /* 0x0000000000037941 */ /* 0x000fea0003800200 */
.L_x_36272:
        /* <DEDUP_REMOVED lines=17> */
.L_x_36283:
        /* <DEDUP_REMOVED lines=13> */
.L_x_36285:
[----:B------:R-:W-:Y:S05]  /*4d90*/  BSYNC.RECONVERGENT B5 ;  /* 0x0000000000057941 */ /* 0x000fea0003800200 */
.L_x_36284:
        /* <DEDUP_REMOVED lines=47> */
.L_x_36282:
[----:B------:R-:W-:Y:S05]  /*5090*/  BSYNC.RECONVERGENT B4 ;  /* 0x0000000000047941 */ /* 0x000fea0003800200 */
.L_x_36281:
[----:B------:R-:W-:Y:S01]  /*50a0*/  HFMA2 R22, -RZ, RZ, 0.1171875, 0 ;  /* 0x2f800000ff167431 */ /* 0x000fe200000001ff */
[----:B------:R-:W-:-:S05]  /*50b0*/  I2FP.F32.U32 R21, R23 ;  /* 0x0000001700157245 */ /* 0x000fca0000201000 */
        /* <DEDUP_REMOVED lines=9> */
.L_x_36280:
[----:B------:R-:W-:Y:S05]  /*5150*/  BSYNC.RECONVERGENT B3 ;  /* 0x0000000000037941 */ /* 0x000fea0003800200 */
.L_x_36279:
        /* <DEDUP_REMOVED lines=17> */
.L_x_36290:
        /* <DEDUP_REMOVED lines=13> */
.L_x_36292:
[----:B------:R-:W-:Y:S05]  /*5340*/  BSYNC.RECONVERGENT B5 ;  /* 0x0000000000057941 */ /* 0x000fea0003800200 */
.L_x_36291:
        /* <DEDUP_REMOVED lines=47> */
.L_x_36289:
[----:B------:R-:W-:Y:S05]  /*5640*/  BSYNC.RECONVERGENT B4 ;  /* 0x0000000000047941 */ /* 0x000fea0003800200 */
.L_x_36288:
        /* <DEDUP_REMOVED lines=11> */
.L_x_36287:
[----:B------:R-:W-:Y:S05]  /*5700*/  BSYNC.RECONVERGENT B3 ;  /* 0x0000000000037941 */ /* 0x000fea0003800200 */
.L_x_36286:
        /* <DEDUP_REMOVED lines=17> */
.L_x_36297:
        /* <DEDUP_REMOVED lines=13> */
.L_x_36299:
[----:B------:R-:W-:Y:S05]  /*58f0*/  BSYNC.RECONVERGENT B5 ;  /* 0x0000000000057941 */ /* 0x000fea0003800200 */
.L_x_36298:
        /* <DEDUP_REMOVED lines=47> */
.L_x_36296:
[----:B------:R-:W-:Y:S05]  /*5bf0*/  BSYNC.RECONVERGENT B4 ;  /* 0x0000000000047941 */ /* 0x000fea0003800200 */
.L_x_36295:
[----:B------:R-:W-:Y:S01]  /*5c00*/  HFMA2 R21, -RZ, RZ, 0.1171875, 0 ;  /* 0x2f800000ff157431 */ /* 0x000fe200000001ff */
[----:B------:R-:W-:-:S05]  /*5c10*/  I2FP.F32.U32 R20, R20 ;  /* 0x0000001400147245 */ /* 0x000fca0000201000 */
[----:B------:R-:W-:Y:S01]  /*5c20*/  FFMA.FTZ R20, R20, R21, 1.1641532182693481445e-10 ;  /* 0x2f00000014147423 */ /* 0x000fe20000010015 */
[----:B-----5:R-:W-:-:S04]  /*5c30*/  HADD2.F32 R21, -RZ, R38.H0_H0 ;  /* 0x20000026ff157230 */ /* 0x020fc80000004100 */
[----:B------:R-:W-:Y:S01]  /*5c40*/  FSETP.GTU.FTZ.AND P2, PT, R20, UR26, PT ;  /* 0x0000001a14007c0b */ /* 0x000fe2000bf5c000 */
[----:B------:R-:W-:-:S03]  /*5c50*/  FMUL.FTZ R21, R21, UR9 ;  /* 0x0000000915157c20 */ /* 0x000fc60008410000 */
[----:B------:R-:W-:Y:S01]  /*5c60*/  SEL R139, RZ, 0x1, P2 ;  /* 0x00000001ff8b7807 */ /* 0x000fe20001000000 */
[----:B------:R-:W-:Y:S01]  /*5c70*/  FMUL.FTZ R20, R21, UR8 ;  /* 0x0000000815147c20 */ /* 0x000fe20008410000 */
[----:B------:R-:W-:-:S04]  /*5c80*/  HADD2.F32 R21, -RZ, R102.H0_H0 ;  /* 0x20000066ff157230 */ /* 0x000fc80000004100 */
[----:B------:R-:W-:-:S05]  /*5c90*/  FSEL R20, R20, RZ, !P2 ;  /* 0x000000ff14147208 */ /* 0x000fca0005000000 */
[----:B------:R-:W-:-:S07]  /*5ca0*/  FMUL.FTZ R20, R20, R21 ;  /* 0x0000001514147220 */ /* 0x000fce0000410000 */
.L_x_36294:
[----:B------:R-:W-:Y:S05]  /*5cb0*/  BSYNC.RECONVERGENT B3 ;  /* 0x0000000000037941 */ /* 0x000fea0003800200 */
.L_x_36293:
        /* <DEDUP_REMOVED lines=17> */
.L_x_36304:
        /* <DEDUP_REMOVED lines=13> */
.L_x_36306:
[----:B------:R-:W-:Y:S05]  /*5ea0*/  BSYNC.RECONVERGENT B5 ;  /* 0x0000000000057941 */ /* 0x000fea0003800200 */
.L_x_36305:
        /* <DEDUP_REMOVED lines=45> */
[----:B------:R-:W-:Y:S02]  /*6180*/  LOP3.LUT R145, R22, UR25, R145, 0x96, !PT ;  /* 0x0000001916917c12 */ /* 0x000fe4000f8e9691 */
[----:B------:R-:W-:-:S07]  /*6190*/  MOV R152, R144 ;  /* 0x0000009000987202 */ /* 0x000fce0000000f00 */
.L_x_36303:
[----:B------:R-:W-:Y:S05]  /*61a0*/  BSYNC.RECONVERGENT B4 ;  /* 0x0000000000047941 */ /* 0x000fea0003800200 */
.L_x_36302:
[----:B------:R-:W-:Y:S01]  /*61b0*/  HFMA2 R22, -RZ, RZ, 0.1171875, 0 ;  /* 0x2f800000ff167431 */ /* 0x000fe200000001ff */
[----:B------:R-:W-:-:S05]  /*61c0*/  I2FP.F32.U32 R21, R21 ;  /* 0x0000001500157245 */ /* 0x000fca0000201000 */
[----:B------:R-:W-:Y:S01]  /*61d0*/  FFMA.FTZ R21, R21, R22, 1.1641532182693481445e-10 ;  /* 0x2f00000015157423 */ /* 0x000fe20000010016 */
[----:B-----5:R-:W-:-:S04]  /*61e0*/  HADD2.F32 R22, -RZ, R38.H1_H1 ;  /* 0x30000026ff167230 */ /* 0x020fc80000004100 */
[----:B------:R-:W-:Y:S01]  /*61f0*/  FSETP.GTU.FTZ.AND P2, PT, R21, UR26, PT ;  /* 0x0000001a15007c0b */ /* 0x000fe2000bf5c000 */
[----:B------:R-:W-:-:S03]  /*6200*/  FMUL.FTZ R22, R22, UR9 ;  /* 0x0000000916167c20 */ /* 0x000fc60008410000 */
[----:B------:R-:W-:Y:S01]  /*6210*/  SEL R140, RZ, 0x1, P2 ;  /* 0x00000001ff8c7807 */ /* 0x000fe20001000000 */
[----:B------:R-:W-:Y:S01]  /*6220*/  FMUL.FTZ R21, R22, UR8 ;  /* 0x0000000816157c20 */ /* 0x000fe20008410000 */
[----:B------:R-:W-:-:S04]  /*6230*/  HADD2.F32 R22, -RZ, R102.H1_H1 ;  /* 0x30000066ff167230 */ /* 0x000fc80000004100 */
[----:B------:R-:W-:-:S05]  /*6240*/  FSEL R21, R21, RZ, !P2 ;  /* 0x000000ff15157208 */ /* 0x000fca0005000000 */
[----:B------:R-:W-:-:S07]  /*6250*/  FMUL.FTZ R21, R21, R22 ;  /* 0x0000001615157220 */ /* 0x000fce0000410000 */
.L_x_36301:
[----:B------:R-:W-:Y:S05]  /*6260*/  BSYNC.RECONVERGENT B3 ;  /* 0x0000000000037941 */ /* 0x000fea0003800200 */
.L_x_36300:
        /* <DEDUP_REMOVED lines=17> */
.L_x_36311:
        /* <DEDUP_REMOVED lines=13> */
.L_x_36313:
[----:B------:R-:W-:Y:S05]  /*6450*/  BSYNC.RECONVERGENT B5 ;  /* 0x0000000000057941 */ /* 0x000fea0003800200 */
.L_x_36312:
        /* <DEDUP_REMOVED lines=47> */
.L_x_36310:
[----:B------:R-:W-:Y:S05]  /*6750*/  BSYNC.RECONVERGENT B4 ;  /* 0x0000000000047941 */ /* 0x000fea0003800200 */
.L_x_36309:
        /* <DEDUP_REMOVED lines=11> */
.L_x_36308:
[----:B------:R-:W-:Y:S05]  /*6810*/  BSYNC.RECONVERGENT B3 ;  /* 0x0000000000037941 */ /* 0x000fea0003800200 */
.L_x_36307:
        /* <DEDUP_REMOVED lines=16> */
.L_x_36316:
        /* <DEDUP_REMOVED lines=13> */
.L_x_36318:
[----:B------:R-:W-:Y:S05]  /*69f0*/  BSYNC.RECONVERGENT B4 ;  /* 0x0000000000047941 */ /* 0x000fea0003800200 */
.L_x_36317:
        /* <DEDUP_REMOVED lines=47> */
.L_x_36315:
[----:B------:R-:W-:Y:S05]  /*6cf0*/  BSYNC.RECONVERGENT B3 ;  /* 0x0000000000037941 */ /* 0x000fea0003800200 */
.L_x_36314:
[----:B------:R-:W-:Y:S01]  /*6d00*/  HFMA2 R142, -RZ, RZ, 0.1171875, 0 ;  /* 0x2f800000ff8e7431 */ /* 0x000fe200000001ff */
[----:B------:R-:W-:-:S05]  /*6d10*/  I2FP.F32.U32 R23, R23 ;  /* 0x0000001700177245 */ /* 0x000fca0000201000 */
        /* <DEDUP_REMOVED lines=9> */
.L_x_36259:
[----:B------:R-:W-:Y:S05]  /*6db0*/  BSYNC.RECONVERGENT B2 ;  /* 0x0000000000027941 */ /* 0x000fea0003800200 */
.L_x_36208:
[----:B------:R-:W0:Y:S01]  /*6dc0*/  LDC.64 R154, c[0x0][0x3a8] ;  /* 0x0000ea00ff9a7b82 */ /* 0x000e220000000a00 */
[----:B------:R-:W-:Y:S01]  /*6dd0*/  BSSY.RECONVERGENT B2, `(.L_x_36319) ;  /* 0x000001a000027945 */ /* 0x000fe20003800200 */
[----:B------:R-:W-:Y:S02]  /*6de0*/  IMAD.MOV.U32 R144, RZ, RZ, R152 ;  /* 0x000000ffff907224 */ /* 0x000fe400078e0098 */
[----:B0-----:R-:W-:-:S05]  /*6df0*/  IMAD.WIDE.U32 R154, R151, 0x20, R154 ;  /* 0x00000020979a7825 */ /* 0x001fca00078e009a */
[----:B------:R0:W-:Y:S04]  /*6e00*/  STG.E.128 desc[UR6][R154.64], R24 ;  /* 0x000000189a007986 */ /* 0x0001e8000c101d06 */
[----:B------:R0:W-:Y:S01]  /*6e10*/  STG.E.128 desc[UR6][R154.64+0x10], R20 ;  /* 0x000010149a007986 */ /* 0x0001e2000c101d06 */
[----:B------:R-:W-:Y:S05]  /*6e20*/  @!P1 BRA `(.L_x_36320) ;  /* 0x0000000000509947 */ /* 0x000fea0003800000 */
[----:B------:R-:W-:Y:S02]  /*6e30*/  SHF.L.U32 R152, R141, 0x10, RZ ;  /* 0x000000108d987819 */ /* 0x000fe400000006ff */
[----:B0-----:R-:W-:Y:S02]  /*6e40*/  LOP3.LUT R154, R138, 0xff, RZ, 0xc0, !PT ;  /* 0x000000ff8a9a7812 */ /* 0x001fe400078ec0ff */
[----:B------:R-:W-:Y:S02]  /*6e50*/  LOP3.LUT R155, R152, 0xff0000, RZ, 0xc0, !PT ;  /* 0x00ff0000989b7812 */ /* 0x000fe400078ec0ff */
[----:B------:R-:W-:Y:S02]  /*6e60*/  LOP3.LUT R152, R142, 0xffff, RZ, 0xc0, !PT ;  /* 0x0000ffff8e987812 */ /* 0x000fe400078ec0ff */
[----:B------:R-:W-:Y:S02]  /*6e70*/  LOP3.LUT R160, R137, 0xff, RZ, 0xc0, !PT ;  /* 0x000000ff89a07812 */ /* 0x000fe400078ec0ff */
[----:B------:R-:W-:-:S02]  /*6e80*/  PRMT R155, R155, 0x4210, R152 ;  /* 0x000042109b9b7816 */ /* 0x000fc40000000098 */
[----:B------:R-:W-:Y:S01]  /*6e90*/  PRMT R152, R140, 0x7104, RZ ;  /* 0x000071048c987816 */ /* 0x000fe200000000ff */
[----:B------:R-:W-:Y:S01]  /*6ea0*/  IMAD.WIDE.U32 R160, R160, 0x10000, RZ ;  /* 0x00010000a0a07825 */ /* 0x000fe200078e00ff */
[----:B------:R-:W-:Y:S02]  /*6eb0*/  LOP3.LUT R162, R136, 0xff, RZ, 0xc0, !PT ;  /* 0x000000ff88a27812 */ /* 0x000fe400078ec0ff */
[----:B------:R-:W-:Y:S01]  /*6ec0*/  LOP3.LUT R152, R155, 0xff00, R152, 0xf8, !PT ;  /* 0x0000ff009b987812 */ /* 0x000fe200078ef898 */
[----:B------:R-:W-:-:S03]  /*6ed0*/  IMAD.WIDE.U32 R154, R154, 0x1000000, RZ ;  /* 0x010000009a9a7825 */ /* 0x000fc600078e00ff */
[----:B------:R-:W-:-:S04]  /*6ee0*/  LOP3.LUT R163, R152, 0xff, R139, 0xf8, !PT ;  /* 0x000000ff98a37812 */ /* 0x000fc800078ef88b */
[----:B------:R-:W-:Y:S01]  /*6ef0*/  LOP3.LUT R155, R161, R163, R155, 0xfe, !PT ;  /* 0x000000a3a19b7212 */ /* 0x000fe200078efe9b */
[----:B------:R-:W-:-:S03]  /*6f00*/  IMAD.WIDE.U32 R162, R162, 0x100, RZ ;  /* 0x00000100a2a27825 */ /* 0x000fc600078e00ff */
[----:B------:R-:W-:Y:S02]  /*6f10*/  LOP3.LUT R160, R162, R154, R160, 0xfe, !PT ;  /* 0x0000009aa2a07212 */ /* 0x000fe400078efea0 */
[----:B------:R-:W-:Y:S02]  /*6f20*/  LOP3.LUT R163, R155, R163, RZ, 0xfc, !PT ;  /* 0x000000a39ba37212 */ /* 0x000fe400078efcff */
[----:B------:R-:W0:Y:S01]  /*6f30*/  LDC.64 R154, c[0x0][0x3b0] ;  /* 0x0000ec00ff9a7b82 */ /* 0x000e220000000a00 */
[----:B------:R-:W-:Y:S01]  /*6f40*/  LOP3.LUT R162, R160, 0xff, R147, 0xf8, !PT ;  /* 0x000000ffa0a27812 */ /* 0x000fe200078ef893 */
[----:B0-----:R-:W-:-:S05]  /*6f50*/  IMAD.WIDE.U32 R154, R150, 0x8, R154 ;  /* 0x00000008969a7825 */ /* 0x001fca00078e009a */
[----:B------:R1:W-:Y:S02]  /*6f60*/  STG.E.64 desc[UR6][R154.64], R162 ;  /* 0x000000a29a007986 */ /* 0x0003e4000c101b06 */
.L_x_36320:
[----:B------:R-:W-:Y:S05]  /*6f70*/  BSYNC.RECONVERGENT B2 ;  /* 0x0000000000027941 */ /* 0x000fea0003800200 */
.L_x_36319:
[----:B------:R-:W-:Y:S01]  /*6f80*/  VIADD R151, R151, 0x20 ;  /* 0x0000002097977836 */ /* 0x000fe20000000000 */
[----:B------:R-:W-:-:S07]  /*6f90*/  IADD3 R150, PT, PT, R150, 0x20, RZ ;  /* 0x0000002096967810 */ /* 0x000fce0007ffe0ff */
.L_x_36205:
[----:B------:R-:W-:Y:S05]  /*6fa0*/  BSYNC.RECONVERGENT B1 ;  /* 0x0000000000017941 */ /* 0x000fea0003800200 */
.L_x_36204:
[----:B------:R-:W-:Y:S01]  /*6fb0*/  ISETP.GE.U32.AND P2, PT, R132, 0x40, PT ;  /* 0x000000408400780c */ /* 0x000fe20003f46070 */
[----:B------:R-:W-:Y:S03]  /*6fc0*/  BSSY.RECONVERGENT B2, `(.L_x_36321) ;  /* 0x00005df000027945 */ /* 0x000fe60003800200 */
[----:B-1----:R-:W-:-:S09]  /*6fd0*/  P2R R162, PR, RZ, 0x4 ;  /* 0x00000004ffa27803 */ /* 0x002fd20000000000 */
        /* <DEDUP_REMOVED lines=34> */
.L_x_36329:
        /* <DEDUP_REMOVED lines=13> */
.L_x_36331:
[----:B------:R-:W-:Y:S05]  /*72d0*/  BSYNC.RECONVERGENT B5 ;  /* 0x0000000000057941 */ /* 0x000fea0003800200 */
.L_x_36330:
        /* <DEDUP_REMOVED lines=45> */
.L_x_36328:
[----:B------:R-:W-:Y:S05]  /*75b0*/  BSYNC.RECONVERGENT B4 ;  /* 0x0000000000047941 */ /* 0x000fea0003800200 */
.L_x_36327:
[----:B------:R-:W-:Y:S01]  /*75c0*/  HFMA2 R14, -RZ, RZ, 0.1171875, 0 ;  /* 0x2f800000ff0e7431 */ /* 0x000fe200000001ff */
[----:B------:R-:W-:Y:S01]  /*75d0*/  I2FP.F32.U32 R13, R13 ;  /* 0x0000000d000d7245 */ /* 0x000fe20000201000 */
[----:B------:R-:W-:Y:S02]  /*75e0*/  HADD2.F32 R15, -RZ, R36.H0_H0 ;  /* 0x20000024ff0f7230 */ /* 0x000fe40000004100 */
[----:B------:R-:W-:-:S03]  /*75f0*/  HADD2.F32 R16, -RZ, R88.H0_H0 ;  /* 0x20000058ff107230 */ /* 0x000fc60000004100 */
[----:B------:R-:W-:Y:S01]  /*7600*/  FMUL.FTZ R15, R15, UR9 ;  /* 0x000000090f0f7c20 */ /* 0x000fe20008410000 */
[----:B------:R-:W-:-:S05]  /*7610*/  FFMA.FTZ R13, R13, R14, 1.1641532182693481445e-10 ;  /* 0x2f0000000d0d7423 */ /* 0x000fca000001000e */
[----:B------:R-:W-:Y:S01]  /*7620*/  FSETP.GTU.FTZ.AND P3, PT, R13, UR26, PT ;  /* 0x0000001a0d007c0b */ /* 0x000fe2000bf7c000 */
[----:B------:R-:W-:-:S03]  /*7630*/  FMUL.FTZ R13, R15, UR8 ;  /* 0x000000080f0d7c20 */ /* 0x000fc60008410000 */
[----:B------:R-:W-:Y:S02]  /*7640*/  SEL R147, RZ, 0x1, P3 ;  /* 0x00000001ff937807 */ /* 0x000fe40001800000 */
[----:B------:R-:W-:-:S05]  /*7650*/  FSEL R13, R13, RZ, !P3 ;  /* 0x000000ff0d0d7208 */ /* 0x000fca0005800000 */
[----:B------:R-:W-:-:S07]  /*7660*/  FFMA.FTZ R16, R13, R16, R32 ;  /* 0x000000100d107223 */ /* 0x000fce0000010020 */
.L_x_36326:
[----:B------:R-:W-:Y:S05]  /*7670*/  BSYNC.RECONVERGENT B3 ;  /* 0x0000000000037941 */ /* 0x000fea0003800200 */
.L_x_36325:
        /* <DEDUP_REMOVED lines=17> */
.L_x_36336:
        /* <DEDUP_REMOVED lines=13> */
.L_x_36338:
[----:B------:R-:W-:Y:S05]  /*7860*/  BSYNC.RECONVERGENT B5 ;  /* 0x0000000000057941 */ /* 0x000fea0003800200 */
.L_x_36337:
        /* <DEDUP_REMOVED lines=47> */
.L_x_36335:
[----:B------:R-:W-:Y:S05]  /*7b60*/  BSYNC.RECONVERGENT B4 ;  /* 0x0000000000047941 */ /* 0x000fea0003800200 */
.L_x_36334:
[----:B------:R-:W-:Y:S01]  /*7b70*/  I2FP.F32.U32 R12, R15 ;  /* 0x0000000f000c7245 */ /* 0x000fe20000201000 */
[----:B------:R-:W-:Y:S02]  /*7b80*/  HFMA2 R15, -RZ, RZ, 0.1171875, 0 ;  /* 0x2f800000ff0f7431 */ /* 0x000fe400000001ff */
[----:B------:R-:W-:Y:S02]  /*7b90*/  HADD2.F32 R14, -RZ, R36.H1_H1 ;  /* 0x30000024ff0e7230 */ /* 0x000fe40000004100 */
[----:B------:R-:W-:-:S03]  /*7ba0*/  HADD2.F32 R17, -RZ, R88.H1_H1 ;  /* 0x30000058ff117230 */ /* 0x000fc60000004100 */
[----:B------:R-:W-:Y:S01]  /*7bb0*/  FMUL.FTZ R14, R14, UR9 ;  /* 0x000000090e0e7c20 */ /* 0x000fe20008410000 */
[----:B------:R-:W-:-:S05]  /*7bc0*/  FFMA.FTZ R12, R12, R15, 1.1641532182693481445e-10 ;  /* 0x2f0000000c0c7423 */ /* 0x000fca000001000f */
[----:B------:R-:W-:Y:S01]  /*7bd0*/  FSETP.GTU.FTZ.AND P3, PT, R12, UR26, PT ;  /* 0x0000001a0c007c0b */ /* 0x000fe2000bf7c000 */
[----:B------:R-:W-:-:S03]  /*7be0*/  FMUL.FTZ R12, R14, UR8 ;  /* 0x000000080e0c7c20 */ /* 0x000fc60008410000 */
[----:B------:R-:W-:Y:S02]  /*7bf0*/  SEL R136, RZ, 0x1, P3 ;  /* 0x00000001ff887807 */ /* 0x000fe40001800000 */
[----:B------:R-:W-:-:S05]  /*7c00*/  FSEL R12, R12, RZ, !P3 ;  /* 0x000000ff0c0c7208 */ /* 0x000fca0005800000 */
[----:B------:R-:W-:-:S07]  /*7c10*/  FFMA.FTZ R17, R12, R17, R33 ;  /* 0x000000110c117223 */ /* 0x000fce0000010021 */
.L_x_36333:
[----:B------:R-:W-:Y:S05]  /*7c20*/  BSYNC.RECONVERGENT B3 ;  /* 0x0000000000037941 */ /* 0x000fea0003800200 */
.L_x_36332:
        /* <DEDUP_REMOVED lines=17> */
.L_x_36343:
        /* <DEDUP_REMOVED lines=13> */
.L_x_36345:
[----:B------:R-:W-:Y:S05]  /*7e10*/  BSYNC.RECONVERGENT B5 ;  /* 0x0000000000057941 */ /* 0x000fea0003800200 */
.L_x_36344:
        /* <DEDUP_REMOVED lines=47> */
.L_x_36342:
[----:B------:R-:W-:Y:S05]  /*8110*/  BSYNC.RECONVERGENT B4 ;  /* 0x0000000000047941 */ /* 0x000fea0003800200 */
.L_x_36341:
        /* <DEDUP_REMOVED lines=9> */
[----:B------:R-:W-:-:S05]  /*81b0*/  FSEL R13, R13, RZ, !P3 ;  /* 0x000000ff0d0d7208 */ /* 0x000fca0005800000 */
[----:B------:R-:W-:-:S07]  /*81c0*/  FFMA.FTZ R18, R13, R18, R34 ;  /* 0x000000120d127223 */ /* 0x000fce0000010022 */
.L_x_36340:
[----:B------:R-:W-:Y:S05]  /*81d0*/  BSYNC.RECONVERGENT B3 ;  /* 0x0000000000037941 */ /* 0x000fea0003800200 */
.L_x_36339:
        /* <DEDUP_REMOVED lines=17> */
.L_x_36350:
        /* <DEDUP_REMOVED lines=13> */
.L_x_36352:
[----:B------:R-:W-:Y:S05]  /*83c0*/  BSYNC.RECONVERGENT B5 ;  /* 0x0000000000057941 */ /* 0x000fea0003800200 */
.L_x_36351:
        /* <DEDUP_REMOVED lines=47> */
.L_x_36349:
[----:B------:R-:W-:Y:S05]  /*86c0*/  BSYNC.RECONVERGENT B4 ;  /* 0x0000000000047941 */ /* 0x000fea0003800200 */
.L_x_36348:
        /* <DEDUP_REMOVED lines=11> */
.L_x_36347:
[----:B------:R-:W-:Y:S05]  /*8780*/  BSYNC.RECONVERGENT B3 ;  /* 0x0000000000037941 */ /* 0x000fea0003800200 */
.L_x_36346:
        /* <DEDUP_REMOVED lines=17> */
.L_x_36357:
        /* <DEDUP_REMOVED lines=13> */
.L_x_36359:
[----:B------:R-:W-:Y:S05]  /*8970*/  BSYNC.RECONVERGENT B5 ;  /* 0x0000000000057941 */ /* 0x000fea0003800200 */
.L_x_36358:
        /* <DEDUP_REMOVED lines=47> */
.L_x_36356:
[----:B------:R-:W-:Y:S05]  /*8c70*/  BSYNC.RECONVERGENT B4 ;  /* 0x0000000000047941 */ /* 0x000fea0003800200 */
.L_x_36355:
        /* <DEDUP_REMOVED lines=11> */
.L_x_36354:
[----:B------:R-:W-:Y:S05]  /*8d30*/  BSYNC.RECONVERGENT B3 ;  /* 0x0000000000037941 */ /* 0x000fea0003800200 */
.L_x_36353:
        /* <DEDUP_REMOVED lines=17> */
.L_x_36364:
        /* <DEDUP_REMOVED lines=13> */
.L_x_36366:
[----:B------:R-:W-:Y:S05]  /*8f20*/  BSYNC.RECONVERGENT B5 ;  /* 0x0000000000057941 */ /* 0x000fea0003800200 */
.L_x_36365:
[----:B0-----:R-:W-:Y:S01]  /*8f30*/  LOP3.LUT R154, R135, UR5, R15, 0x96, !PT ;  /* 0x00000005879a7c12 */ /* 0x001fe2000f8e960f */
        /* <DEDUP_REMOVED lines=46> */
.L_x_36363:
[----:B------:R-:W-:Y:S05]  /*9220*/  BSYNC.RECONVERGENT B4 ;  /* 0x0000000000047941 */ /* 0x000fea0003800200 */
.L_x_36362:
        /* <DEDUP_REMOVED lines=11> */
.L_x_36361:
[----:B------:R-:W-:Y:S05]  /*92e0*/  BSYNC.RECONVERGENT B3 ;  /* 0x0000000000037941 */ /* 0x000fea0003800200 */
.L_x_36360:
        /* <DEDUP_REMOVED lines=17> */
.L_x_36371:
        /* <DEDUP_REMOVED lines=13> */
.L_x_36373:
[----:B------:R-:W-:Y:S05]  /*94d0*/  BSYNC.RECONVERGENT B5 ;  /* 0x0000000000057941 */ /* 0x000fea0003800200 */
.L_x_36372:
[----:B0-----:R-:W-:Y:S01]  /*94e0*/  LOP3.LUT R154, R135, UR5, R15, 0x96, !PT ;  /* 0x00000005879a7c12 */ /* 0x001fe2000f8e960f */
        /* <DEDUP_REMOVED lines=46> */
.L_x_36370:
[----:B------:R-:W-:Y:S05]  /*97d0*/  BSYNC.RECONVERGENT B4 ;  /* 0x0000000000047941 */ /* 0x000fea0003800200 */
.L_x_36369:
        /* <DEDUP_REMOVED lines=11> */
.L_x_36368:
[----:B------:R-:W-:Y:S05]  /*9890*/  BSYNC.RECONVERGENT B3 ;  /* 0x0000000000037941 */ /* 0x000fea0003800200 */
.L_x_36367:
        /* <DEDUP_REMOVED lines=16> */
.L_x_36377:
        /* <DEDUP_REMOVED lines=13> */
.L_x_36379:
[----:B------:R-:W-:Y:S05]  /*9a70*/  BSYNC.RECONVERGENT B4 ;  /* 0x0000000000047941 */ /* 0x000fea0003800200 */
.L_x_36378:
[----:B0-----:R-:W-:Y:S01]  /*9a80*/  LOP3.LUT R154, R135, UR5, R143, 0x96, !PT ;  /* 0x00000005879a7c12 */ /* 0x001fe2000f8e968f */
        /* <DEDUP_REMOVED lines=46> */
.L_x_36376:
[----:B------:R-:W-:Y:S05]  /*9d70*/  BSYNC.RECONVERGENT B3 ;  /* 0x0000000000037941 */ /* 0x000fea0003800200 */
.L_x_36375:
        /* <DEDUP_REMOVED lines=12> */
.L_x_36324:
        /* <DEDUP_REMOVED lines=21> */
.L_x_36384:
        /* <DEDUP_REMOVED lines=13> */
.L_x_36386:
[----:B------:R-:W-:Y:S05]  /*a060*/  BSYNC.RECONVERGENT B5 ;  /* 0x0000000000057941 */ /* 0x000fea0003800200 */
.L_x_36385:
        /* <DEDUP_REMOVED lines=45> */
.L_x_36383:
[----:B------:R-:W-:Y:S05]  /*a340*/  BSYNC.RECONVERGENT B4 ;  /* 0x0000000000047941 */ /* 0x000fea0003800200 */
.L_x_36382:
        /* <DEDUP_REMOVED lines=11> */
.L_x_36381:
[----:B------:R-:W-:Y:S05]  /*a400*/  BSYNC.RECONVERGENT B3 ;  /* 0x0000000000037941 */ /* 0x000fea0003800200 */
.L_x_36380:
        /* <DEDUP_REMOVED lines=17> */
.L_x_36391:
        /* <DEDUP_REMOVED lines=13> */
.L_x_36393:
[----:B------:R-:W-:Y:S05]  /*a5f0*/  BSYNC.RECONVERGENT B5 ;  /* 0x0000000000057941 */ /* 0x000fea0003800200 */
.L_x_36392:
        /* <DEDUP_REMOVED lines=47> */
.L_x_36390:
[----:B------:R-:W-:Y:S05]  /*a8f0*/  BSYNC.RECONVERGENT B4 ;  /* 0x0000000000047941 */ /* 0x000fea0003800200 */
.L_x_36389:
        /* <DEDUP_REMOVED lines=11> */
.L_x_36388:
[----:B------:R-:W-:Y:S05]  /*a9b0*/  BSYNC.RECONVERGENT B3 ;  /* 0x0000000000037941 */ /* 0x000fea0003800200 */
.L_x_36387:
        /* <DEDUP_REMOVED lines=17> */
.L_x_36398:
        /* <DEDUP_REMOVED lines=13> */
.L_x_36400:
[----:B------:R-:W-:Y:S05]  /*aba0*/  BSYNC.RECONVERGENT B5 ;  /* 0x0000000000057941 */ /* 0x000fea0003800200 */
.L_x_36399:
        /* <DEDUP_REMOVED lines=47> */
.L_x_36397:
[----:B------:R-:W-:Y:S05]  /*aea0*/  BSYNC.RECONVERGENT B4 ;  /* 0x0000000000047941 */ /* 0x000fea0003800200 */
.L_x_36396:
        /* <DEDUP_REMOVED lines=11> */
.L_x_36395:
[----:B------:R-:W-:Y:S05]  /*af60*/  BSYNC.RECONVERGENT B3 ;  /* 0x0000000000037941 */ /* 0x000fea0003800200 */
.L_x_36394:
        /* <DEDUP_REMOVED lines=17> */
.L_x_36405:
        /* <DEDUP_REMOVED lines=13> */
.L_x_36407:
[----:B------:R-:W-:Y:S05]  /*b150*/  BSYNC.RECONVERGENT B5 ;  /* 0x0000000000057941 */ /* 0x000fea0003800200 */
.L_x_36406:
        /* <DEDUP_REMOVED lines=47> */
.L_x_36404:
[----:B------:R-:W-:Y:S05]  /*b450*/  BSYNC.RECONVERGENT B4 ;  /* 0x0000000000047941 */ /* 0x000fea0003800200 */
.L_x_36403:
        /* <DEDUP_REMOVED lines=11> */
.L_x_36402:
[----:B------:R-:W-:Y:S05]  /*b510*/  BSYNC.RECONVERGENT B3 ;  /* 0x0000000000037941 */ /* 0x000fea0003800200 */
.L_x_36401:
        /* <DEDUP_REMOVED lines=17> */
.L_x_36412:
        /* <DEDUP_REMOVED lines=13> */
.L_x_36414:
[----:B------:R-:W-:Y:S05]  /*b700*/  BSYNC.RECONVERGENT B5 ;  /* 0x0000000000057941 */ /* 0x000fea0003800200 */
.L_x_36413:
        /* <DEDUP_REMOVED lines=47> */
.L_x_36411:
[----:B------:R-:W-:Y:S05]  /*ba00*/  BSYNC.RECONVERGENT B4 ;  /* 0x0000000000047941 */ /* 0x000fea0003800200 */
.L_x_36410:
        /* <DEDUP_REMOVED lines=11> */
.L_x_36409:
[----:B------:R-:W-:Y:S05]  /*bac0*/  BSYNC.RECONVERGENT B3 ;  /* 0x0000000000037941 */ /* 0x000fea0003800200 */
.L_x_36408:
        /* <DEDUP_REMOVED lines=17> */
.L_x_36419:
        /* <DEDUP_REMOVED lines=13> */
.L_x_36421:
[----:B------:R-:W-:Y:S05]  /*bcb0*/  BSYNC.RECONVERGENT B5 ;  /* 0x0000000000057941 */ /* 0x000fea0003800200 */
.L_x_36420:
        /* <DEDUP_REMOVED lines=47> */
.L_x_36418:
[----:B------:R-:W-:Y:S05]  /*bfb0*/  BSYNC.RECONVERGENT B4 ;  /* 0x0000000000047941 */ /* 0x000fea0003800200 */
.L_x_36417:
        /* <DEDUP_REMOVED lines=11> */
.L_x_36416:
[----:B------:R-:W-:Y:S05]  /*c070*/  BSYNC.RECONVERGENT B3 ;  /* 0x0000000000037941 */ /* 0x000fea0003800200 */
.L_x_36415:
        /* <DEDUP_REMOVED lines=17> */
.L_x_36426:
        /* <DEDUP_REMOVED lines=13> */
.L_x_36428:
[----:B------:R-:W-:Y:S05]  /*c260*/  BSYNC.RECONVERGENT B5 ;  /* 0x0000000000057941 */ /* 0x000fea0003800200 */
.L_x_36427:
        /* <DEDUP_REMOVED lines=47> */
.L_x_36425:
[----:B------:R-:W-:Y:S05]  /*c560*/  BSYNC.RECONVERGENT B4 ;  /* 0x0000000000047941 */ /* 0x000fea0003800200 */
.L_x_36424:
        /* <DEDUP_REMOVED lines=11> */
.L_x_36423:
[----:B------:R-:W-:Y:S05]  /*c620*/  BSYNC.RECONVERGENT B3 ;  /* 0x0000000000037941 */ /* 0x000fea0003800200 */
.L_x_36422:
        /* <DEDUP_REMOVED lines=16> */
.L_x_36431:
        /* <DEDUP_REMOVED lines=13> */
.L_x_36433:
[----:B------:R-:W-:Y:S05]  /*c800*/  BSYNC.RECONVERGENT B4 ;  /* 0x0000000000047941 */ /* 0x000fea0003800200 */
.L_x_36432:
        /* <DEDUP_REMOVED lines=47> */
.L_x_36430:
[----:B------:R-:W-:Y:S05]  /*cb00*/  BSYNC.RECONVERGENT B3 ;  /* 0x0000000000037941 */ /* 0x000fea0003800200 */
.L_x_36429:
        /* <DEDUP_REMOVED lines=11> */
.L_x_36374:
[----:B------:R-:W-:Y:S05]  /*cbc0*/  BSYNC.RECONVERGENT B1 ;  /* 0x0000000000017941 */ /* 0x000fea0003800200 */
.L_x_36323:
[----:B0-----:R-:W0:Y:S01]  /*cbd0*/  LDC.64 R154, c[0x0][0x3a8] ;  /* 0x0000ea00ff9a7b82 */ /* 0x001e220000000a00 */
        /* <DEDUP_REMOVED lines=21> */
[----:B------:R-:W0:Y:S01]  /*cd30*/  LDC.64 R154, c[0x0][0x3b0] ;  /* 0x0000ec00ff9a7b82 */ /* 0x000e220000000a00 */
[----:B------:R-:W-:Y:S02]  /*cd40*/  LOP3.LUT R167, R163, R167, RZ, 0xfc, !PT ;  /* 0x000000a7a3a77212 */ /* 0x000fe400078efcff */
[----:B------:R-:W-:Y:S01]  /*cd50*/  LOP3.LUT R166, R160, 0xff, R147, 0xf8, !PT ;  /* 0x000000ffa0a67812 */ /* 0x000fe200078ef893 */
[----:B0-----:R-:W-:-:S05]  /*cd60*/  IMAD.WIDE.U32 R154, R150, 0x8, R154 ;  /* 0x00000008969a7825 */ /* 0x001fca00078e009a */
[----:B------:R1:W-:Y:S02]  /*cd70*/  STG.E.64 desc[UR6][R154.64], R166 ;  /* 0x000000a69a007986 */ /* 0x0003e4000c101b06 */
.L_x_36435:
[----:B------:R-:W-:Y:S05]  /*cd80*/  BSYNC.RECONVERGENT B1 ;  /* 0x0000000000017941 */ /* 0x000fea0003800200 */
.L_x_36434:
[----:B------:R-:W-:Y:S01]  /*cd90*/  VIADD R151, R151, 0x20 ;  /* 0x0000002097977836 */ /* 0x000fe20000000000 */
[----:B------:R-:W-:-:S07]  /*cda0*/  IADD3 R150, PT, PT, R150, 0x20, RZ ;  /* 0x0000002096967810 */ /* 0x000fce0007ffe0ff */
.L_x_36322:
[----:B------:R-:W-:Y:S05]  /*cdb0*/  BSYNC.RECONVERGENT B2 ;  /* 0x0000000000027941 */ /* 0x000fea0003800200 */
.L_x_36321:
        /* <DEDUP_REMOVED lines=37> */
.L_x_36444:
        /* <DEDUP_REMOVED lines=13> */
.L_x_36446:
[----:B------:R-:W-:Y:S05]  /*d0e0*/  BSYNC.RECONVERGENT B5 ;  /* 0x0000000000057941 */ /* 0x000fea0003800200 */
.L_x_36445:
        /* <DEDUP_REMOVED lines=45> */
.L_x_36443:
[----:B------:R-:W-:Y:S05]  /*d3c0*/  BSYNC.RECONVERGENT B4 ;  /* 0x0000000000047941 */ /* 0x000fea0003800200 */
.L_x_36442:
        /* <DEDUP_REMOVED lines=11> */
.L_x_36441:
[----:B------:R-:W-:Y:S05]  /*d480*/  BSYNC.RECONVERGENT B3 ;  /* 0x0000000000037941 */ /* 0x000fea0003800200 */
.L_x_36440:
        /* <DEDUP_REMOVED lines=17> */
.L_x_36451:
        /* <DEDUP_REMOVED lines=13> */
.L_x_36453:
[----:B------:R-:W-:Y:S05]  /*d670*/  BSYNC.RECONVERGENT B5 ;  /* 0x0000000000057941 */ /* 0x000fea0003800200 */
.L_x_36452:
        /* <DEDUP_REMOVED lines=47> */
.L_x_36450:
[----:B------:R-:W-:Y:S05]  /*d970*/  BSYNC.RECONVERGENT B4 ;  /* 0x0000000000047941 */ /* 0x000fea0003800200 */
.L_x_36449:
        /* <DEDUP_REMOVED lines=11> */
.L_x_36448:
[----:B------:R-:W-:Y:S05]  /*da30*/  BSYNC.RECONVERGENT B3 ;  /* 0x0000000000037941 */ /* 0x000fea0003800200 */
.L_x_36447:
        /* <DEDUP_REMOVED lines=17> */
.L_x_36458:
        /* <DEDUP_REMOVED lines=13> */
.L_x_36460:
[----:B------:R-:W-:Y:S05]  /*dc20*/  BSYNC.RECONVERGENT B5 ;  /* 0x0000000000057941 */ /* 0x000fea0003800200 */
.L_x_36459:
        /* <DEDUP_REMOVED lines=47> */
.L_x_36457:
[----:B------:R-:W-:Y:S05]  /*df20*/  BSYNC.RECONVERGENT B4 ;  /* 0x0000000000047941 */ /* 0x000fea0003800200 */
.L_x_36456:
        /* <DEDUP_REMOVED lines=11> */
.L_x_36455:
[----:B------:R-:W-:Y:S05]  /*dfe0*/  BSYNC.RECONVERGENT B3 ;  /* 0x0000000000037941 */ /* 0x000fea0003800200 */
.L_x_36454:
        /* <DEDUP_REMOVED lines=17> */
.L_x_36465:
        /* <DEDUP_REMOVED lines=13> */
.L_x_36467:
[----:B------:R-:W-:Y:S05]  /*e1d0*/  BSYNC.RECONVERGENT B5 ;  /* 0x0000000000057941 */ /* 0x000fea0003800200 */
.L_x_36466:
        /* <DEDUP_REMOVED lines=47> */
.L_x_36464:
[----:B------:R-:W-:Y:S05]  /*e4d0*/  BSYNC.RECONVERGENT B4 ;  /* 0x0000000000047941 */ /* 0x000fea0003800200 */
.L_x_36463:
        /* <DEDUP_REMOVED lines=11> */
.L_x_36462:
[----:B------:R-:W-:Y:S05]  /*e590*/  BSYNC.RECONVERGENT B3 ;  /* 0x0000000000037941 */ /* 0x000fea0003800200 */
.L_x_36461:
        /* <DEDUP_REMOVED lines=17> */
.L_x_36472:
        /* <DEDUP_REMOVED lines=13> */
.L_x_36474:
[----:B------:R-:W-:Y:S05]  /*e780*/  BSYNC.RECONVERGENT B5 ;  /* 0x0000000000057941 */ /* 0x000fea0003800200 */
.L_x_36473:
        /* <DEDUP_REMOVED lines=47> */
.L_x_36471:
[----:B------:R-:W-:Y:S05]  /*ea80*/  BSYNC.RECONVERGENT B4 ;  /* 0x0000000000047941 */ /* 0x000fea0003800200 */
.L_x_36470:
        /* <DEDUP_REMOVED lines=11> */
.L_x_36469:
[----:B------:R-:W-:Y:S05]  /*eb40*/  BSYNC.RECONVERGENT B3 ;  /* 0x0000000000037941 */ /* 0x000fea0003800200 */
.L_x_36468:
        /* <DEDUP_REMOVED lines=17> */
.L_x_36479:
        /* <DEDUP_REMOVED lines=13> */
.L_x_36481:
[----:B------:R-:W-:Y:S05]  /*ed30*/  BSYNC.RECONVERGENT B5 ;  /* 0x0000000000057941 */ /* 0x000fea0003800200 */
.L_x_36480:
[----:B01----:R-:W-:Y:S01]  /*ed40*/  LOP3.LUT R154, R135, UR5, R7, 0x96, !PT ;  /* 0x00000005879a7c12 */ /* 0x003fe2000f8e9607 */
        /* <DEDUP_REMOVED lines=46> */
.L_x_36478:
[----:B------:R-:W-:Y:S05]  /*f030*/  BSYNC.RECONVERGENT B4 ;  /* 0x0000000000047941 */ /* 0x000fea0003800200 */
.L_x_36477:
        /* <DEDUP_REMOVED lines=11> */
.L_x_36476:
[----:B------:R-:W-:Y:S05]  /*f0f0*/  BSYNC.RECONVERGENT B3 ;  /* 0x0000000000037941 */ /* 0x000fea0003800200 */
.L_x_36475:
        /* <DEDUP_REMOVED lines=17> */
.L_x_36486:
        /* <DEDUP_REMOVED lines=13> */
.L_x_36488:
[----:B------:R-:W-:Y:S05]  /*f2e0*/  BSYNC.RECONVERGENT B5 ;  /* 0x0000000000057941 */ /* 0x000fea0003800200 */
.L_x_36487:
[----:B01----:R-:W-:Y:S01]  /*f2f0*/  LOP3.LUT R154, R135, UR5, R7, 0x96, !PT ;  /* 0x00000005879a7c12 */ /* 0x003fe2000f8e9607 */
        /* <DEDUP_REMOVED lines=46> */
.L_x_36485:
[----:B------:R-:W-:Y:S05]  /*f5e0*/  BSYNC.RECONVERGENT B4 ;  /* 0x0000000000047941 */ /* 0x000fea0003800200 */
.L_x_36484:
        /* <DEDUP_REMOVED lines=11> */
.L_x_36483:
[----:B------:R-:W-:Y:S05]  /*f6a0*/  BSYNC.RECONVERGENT B3 ;  /* 0x0000000000037941 */ /* 0x000fea0003800200 */
.L_x_36482:
        /* <DEDUP_REMOVED lines=16> */
.L_x_36492:
        /* <DEDUP_REMOVED lines=13> */
.L_x_36494:
[----:B------:R-:W-:Y:S05]  /*f880*/  BSYNC.RECONVERGENT B4 ;  /* 0x0000000000047941 */ /* 0x000fea0003800200 */
.L_x_36493:
[----:B01----:R-:W-:Y:S01]  /*f890*/  LOP3.LUT R154, R135, UR5, R143, 0x96, !PT ;  /* 0x00000005879a7c12 */ /* 0x003fe2000f8e968f */
        /* <DEDUP_REMOVED lines=46> */
.L_x_36491:
[----:B------:R-:W-:Y:S05]  /*fb80*/  BSYNC.RECONVERGENT B3 ;  /* 0x0000000000037941 */ /* 0x000fea0003800200 */
.L_x_36490:
        /* <DEDUP_REMOVED lines=12> */
.L_x_36439:
[----:B------:R-:W-:Y:S01]  /*fc50*/  BSSY.RECONVERGENT B3, `(.L_x_36495) ;  /* 0x000005c000037945 */ /* 0x000fe20003800200 */
[----:B------:R-:W-:Y:S01]  /*fc60*/  IMAD.MOV.U32 R152, RZ, RZ, R144 ;  /* 0x000000ffff987224 */ /* 0x000fe200078e0090 */
[----:B--2---:R-:W-:Y:S01]  /*fc70*/  MOV R4, R153 ;  /* 0x0000009900047202 */ /* 0x004fe20000000f00 */
        /* <DEDUP_REMOVED lines=18> */
.L_x_36499:
        /* <DEDUP_REMOVED lines=13> */
.L_x_36501:
[----:B------:R-:W-:Y:S05]  /*fe70*/  BSYNC.RECONVERGENT B5 ;  /* 0x0000000000057941 */ /* 0x000fea0003800200 */
.L_x_36500:
        /* <DEDUP_REMOVED lines=45> */
.L_x_36498:
[----:B------:R-:W-:Y:S05]  /*10150*/  BSYNC.RECONVERGENT B4 ;  /* 0x0000000000047941 */ /* 0x000fea0003800200 */
.L_x_36497:
        /* <DEDUP_REMOVED lines=11> */
.L_x_36496:
[----:B------:R-:W-:Y:S05]  /*10210*/  BSYNC.RECONVERGENT B3 ;  /* 0x0000000000037941 */ /* 0x000fea0003800200 */
.L_x_36495:
        /* <DEDUP_REMOVED lines=17> */
.L_x_36506:
        /* <DEDUP_REMOVED lines=13> */
.L_x_36508:
[----:B------:R-:W-:Y:S05]  /*10400*/  BSYNC.RECONVERGENT B5 ;  /* 0x0000000000057941 */ /* 0x000fea0003800200 */
.L_x_36507:
        /* <DEDUP_REMOVED lines=47> */
.L_x_36505:
[----:B------:R-:W-:Y:S05]  /*10700*/  BSYNC.RECONVERGENT B4 ;  /* 0x0000000000047941 */ /* 0x000fea0003800200 */
.L_x_36504:
        /* <DEDUP_REMOVED lines=11> */
.L_x_36503:
[----:B------:R-:W-:Y:S05]  /*107c0*/  BSYNC.RECONVERGENT B3 ;  /* 0x0000000000037941 */ /* 0x000fea0003800200 */
.L_x_36502:
        /* <DEDUP_REMOVED lines=17> */
.L_x_36513:
        /* <DEDUP_REMOVED lines=13> */
.L_x_36515:
[----:B------:R-:W-:Y:S05]  /*109b0*/  BSYNC.RECONVERGENT B5 ;  /* 0x0000000000057941 */ /* 0x000fea0003800200 */
.L_x_36514:
        /* <DEDUP_REMOVED lines=47> */
.L_x_36512:
[----:B------:R-:W-:Y:S05]  /*10cb0*/  BSYNC.RECONVERGENT B4 ;  /* 0x0000000000047941 */ /* 0x000fea0003800200 */
.L_x_36511:
        /* <DEDUP_REMOVED lines=11> */
.L_x_36510:
[----:B------:R-:W-:Y:S05]  /*10d70*/  BSYNC.RECONVERGENT B3 ;  /* 0x0000000000037941 */ /* 0x000fea0003800200 */
.L_x_36509:
        /* <DEDUP_REMOVED lines=17> */
.L_x_36520:
        /* <DEDUP_REMOVED lines=13> */
.L_x_36522:
[----:B------:R-:W-:Y:S05]  /*10f60*/  BSYNC.RECONVERGENT B5 ;  /* 0x0000000000057941 */ /* 0x000fea0003800200 */
.L_x_36521:
        /* <DEDUP_REMOVED lines=47> */
.L_x_36519:
[----:B------:R-:W-:Y:S05]  /*11260*/  BSYNC.RECONVERGENT B4 ;  /* 0x0000000000047941 */ /* 0x000fea0003800200 */
.L_x_36518:
        /* <DEDUP_REMOVED lines=11> */
.L_x_36517:
[----:B------:R-:W-:Y:S05]  /*11320*/  BSYNC.RECONVERGENT B3 ;  /* 0x0000000000037941 */ /* 0x000fea0003800200 */
.L_x_36516:
        /* <DEDUP_REMOVED lines=17> */
.L_x_36527:
        /* <DEDUP_REMOVED lines=13> */
.L_x_36529:
[----:B------:R-:W-:Y:S05]  /*11510*/  BSYNC.RECONVERGENT B5 ;  /* 0x0000000000057941 */ /* 0x000fea0003800200 */
.L_x_36528:
        /* <DEDUP_REMOVED lines=47> */
.L_x_36526:
[----:B------:R-:W-:Y:S05]  /*11810*/  BSYNC.RECONVERGENT B4 ;  /* 0x0000000000047941 */ /* 0x000fea0003800200 */
.L_x_36525:
        /* <DEDUP_REMOVED lines=11> */
.L_x_36524:
[----:B------:R-:W-:Y:S05]  /*118d0*/  BSYNC.RECONVERGENT B3 ;  /* 0x0000000000037941 */ /* 0x000fea0003800200 */
.L_x_36523:
        /* <DEDUP_REMOVED lines=17> */
.L_x_36534:
        /* <DEDUP_REMOVED lines=13> */
.L_x_36536:
[----:B------:R-:W-:Y:S05]  /*11ac0*/  BSYNC.RECONVERGENT B5 ;  /* 0x0000000000057941 */ /* 0x000fea0003800200 */
.L_x_36535:
        /* <DEDUP_REMOVED lines=47> */
.L_x_36533:
[----:B------:R-:W-:Y:S05]  /*11dc0*/  BSYNC.RECONVERGENT B4 ;  /* 0x0000000000047941 */ /* 0x000fea0003800200 */
.L_x_36532:
        /* <DEDUP_REMOVED lines=11> */
.L_x_36531:
[----:B------:R-:W-:Y:S05]  /*11e80*/  BSYNC.RECONVERGENT B3 ;  /* 0x0000000000037941 */ /* 0x000fea0003800200 */
.L_x_36530:
        /* <DEDUP_REMOVED lines=17> */
.L_x_36541:
        /* <DEDUP_REMOVED lines=13> */
.L_x_36543:
[----:B------:R-:W-:Y:S05]  /*12070*/  BSYNC.RECONVERGENT B5 ;  /* 0x0000000000057941 */ /* 0x000fea0003800200 */
.L_x_36542:
        /* <DEDUP_REMOVED lines=47> */
.L_x_36540:
[----:B------:R-:W-:Y:S05]  /*12370*/  BSYNC.RECONVERGENT B4 ;  /* 0x0000000000047941 */ /* 0x000fea0003800200 */
.L_x_36539:
        /* <DEDUP_REMOVED lines=11> */
.L_x_36538:
[----:B------:R-:W-:Y:S05]  /*12430*/  BSYNC.RECONVERGENT B3 ;  /* 0x0000000000037941 */ /* 0x000fea0003800200 */
.L_x_36537:
        /* <DEDUP_REMOVED lines=16> */
.L_x_36546:
        /* <DEDUP_REMOVED lines=13> */
.L_x_36548:
[----:B------:R-:W-:Y:S05]  /*12610*/  BSYNC.RECONVERGENT B4 ;  /* 0x0000000000047941 */ /* 0x000fea0003800200 */
.L_x_36547:
        /* <DEDUP_REMOVED lines=47> */
.L_x_36545:
[----:B------:R-:W-:Y:S05]  /*12910*/  BSYNC.RECONVERGENT B3 ;  /* 0x0000000000037941 */ /* 0x000fea0003800200 */
.L_x_36544:
        /* <DEDUP_REMOVED lines=11> */
.L_x_36489:
[----:B------:R-:W-:Y:S05]  /*129d0*/  BSYNC.RECONVERGENT B1 ;  /* 0x0000000000017941 */ /* 0x000fea0003800200 */
.L_x_36438:
[----:B01----:R-:W0:Y:S01]  /*129e0*/  LDC.64 R154, c[0x0][0x3a8] ;  /* 0x0000ea00ff9a7b82 */ /* 0x003e220000000a00 */
        /* <DEDUP_REMOVED lines=26> */
.L_x_36550:
[----:B------:R-:W-:Y:S05]  /*12b90*/  BSYNC.RECONVERGENT B1 ;  /* 0x0000000000017941 */ /* 0x000fea0003800200 */
.L_x_36549:
[----:B------:R-:W-:Y:S01]  /*12ba0*/  VIADD R151, R151, 0x20 ;  /* 0x0000002097977836 */ /* 0x000fe20000000000 */
[----:B------:R-:W-:-:S07]  /*12bb0*/  IADD3 R150, PT, PT, R150, 0x20, RZ ;  /* 0x0000002096967810 */ /* 0x000fce0007ffe0ff */
.L_x_36437:
[----:B------:R-:W-:Y:S05]  /*12bc0*/  BSYNC.RECONVERGENT B2 ;  /* 0x0000000000027941 */ /* 0x000fea0003800200 */
.L_x_36436:
        /* <DEDUP_REMOVED lines=37> */
.L_x_36559:
        /* <DEDUP_REMOVED lines=13> */
.L_x_36561:
[----:B------:R-:W-:Y:S05]  /*12ef0*/  BSYNC.RECONVERGENT B5 ;  /* 0x0000000000057941 */ /* 0x000fea0003800200 */
.L_x_36560:
        /* <DEDUP_REMOVED lines=45> */
.L_x_36558:
[----:B------:R-:W-:Y:S05]  /*131d0*/  BSYNC.RECONVERGENT B4 ;  /* 0x0000000000047941 */ /* 0x000fea0003800200 */
.L_x_36557:
        /* <DEDUP_REMOVED lines=11> */
.L_x_36556:
[----:B------:R-:W-:Y:S05]  /*13290*/  BSYNC.RECONVERGENT B3 ;  /* 0x0000000000037941 */ /* 0x000fea0003800200 */
.L_x_36555:
        /* <DEDUP_REMOVED lines=17> */
.L_x_36566:
        /* <DEDUP_REMOVED lines=13> */
.L_x_36568:
[----:B------:R-:W-:Y:S05]  /*13480*/  BSYNC.RECONVERGENT B5 ;  /* 0x0000000000057941 */ /* 0x000fea0003800200 */
.L_x_36567:
        /* <DEDUP_REMOVED lines=47> */
.L_x_36565:
[----:B------:R-:W-:Y:S05]  /*13780*/  BSYNC.RECONVERGENT B4 ;  /* 0x0000000000047941 */ /* 0x000fea0003800200 */
.L_x_36564:
        /* <DEDUP_REMOVED lines=11> */
.L_x_36563:
[----:B------:R-:W-:Y:S05]  /*13840*/  BSYNC.RECONVERGENT B3 ;  /* 0x0000000000037941 */ /* 0x000fea0003800200 */
.L_x_36562:
        /* <DEDUP_REMOVED lines=17> */
.L_x_36573:
        /* <DEDUP_REMOVED lines=13> */
.L_x_36575:
[----:B------:R-:W-:Y:S05]  /*13a30*/  BSYNC.RECONVERGENT B5 ;  /* 0x0000000000057941 */ /* 0x000fea0003800200 */
.L_x_36574:
        /* <DEDUP_REMOVED lines=47> */
.L_x_36572:
[----:B------:R-:W-:Y:S05]  /*13d30*/  BSYNC.RECONVERGENT B4 ;  /* 0x0000000000047941 */ /* 0x000fea0003800200 */
.L_x_36571:
        /* <DEDUP_REMOVED lines=11> */
.L_x_36570:
[----:B------:R-:W-:Y:S05]  /*13df0*/  BSYNC.RECONVERGENT B3 ;  /* 0x0000000000037941 */ /* 0x000fea0003800200 */
.L_x_36569:
        /* <DEDUP_REMOVED lines=17> */
.L_x_36580:
        /* <DEDUP_REMOVED lines=13> */
.L_x_36582:
[----:B------:R-:W-:Y:S05]  /*13fe0*/  BSYNC.RECONVERGENT B5 ;  /* 0x0000000000057941 */ /* 0x000fea0003800200 */
.L_x_36581:
        /* <DEDUP_REMOVED lines=47> */
.L_x_36579:
[----:B------:R-:W-:Y:S05]  /*142e0*/  BSYNC.RECONVERGENT B4 ;  /* 0x0000000000047941 */ /* 0x000fea0003800200 */
.L_x_36578:
        /* <DEDUP_REMOVED lines=11> */
.L_x_36577:
[----:B------:R-:W-:Y:S05]  /*143a0*/  BSYNC.RECONVERGENT B3 ;  /* 0x0000000000037941 */ /* 0x000fea0003800200 */
.L_x_36576:
        /* <DEDUP_REMOVED lines=17> */
.L_x_36587:
        /* <DEDUP_REMOVED lines=13> */
.L_x_36589:
[----:B------:R-:W-:Y:S05]  /*14590*/  BSYNC.RECONVERGENT B5 ;  /* 0x0000000000057941 */ /* 0x000fea0003800200 */
.L_x_36588:
        /* <DEDUP_REMOVED lines=47> */
.L_x_36586:
[----:B------:R-:W-:Y:S05]  /*14890*/  BSYNC.RECONVERGENT B4 ;  /* 0x0000000000047941 */ /* 0x000fea0003800200 */
.L_x_36585:
        /* <DEDUP_REMOVED lines=11> */
.L_x_36584:
[----:B------:R-:W-:Y:S05]  /*14950*/  BSYNC.RECONVERGENT B3 ;  /* 0x0000000000037941 */ /* 0x000fea0003800200 */
.L_x_36583:
        /* <DEDUP_REMOVED lines=17> */
.L_x_36594:
        /* <DEDUP_REMOVED lines=13> */
.L_x_36596:
[----:B------:R-:W-:Y:S05]  /*14b40*/  BSYNC.RECONVERGENT B5 ;  /* 0x0000000000057941 */ /* 0x000fea0003800200 */
.L_x_36595:
        /* <DEDUP_REMOVED lines=47> */
.L_x_36593:
[----:B------:R-:W-:Y:S05]  /*14e40*/  BSYNC.RECONVERGENT B4 ;  /* 0x0000000000047941 */ /* 0x000fea0003800200 */
.L_x_36592:
        /* <DEDUP_REMOVED lines=11> */
.L_x_36591:
[----:B------:R-:W-:Y:S05]  /*14f00*/  BSYNC.RECONVERGENT B3 ;  /* 0x0000000000037941 */ /* 0x000fea0003800200 */
.L_x_36590:
        /* <DEDUP_REMOVED lines=17> */
.L_x_36601:
        /* <DEDUP_REMOVED lines=13> */
.L_x_36603:
[----:B------:R-:W-:Y:S05]  /*150f0*/  BSYNC.RECONVERGENT B5 ;  /* 0x0000000000057941 */ /* 0x000fea0003800200 */
.L_x_36602:
        /* <DEDUP_REMOVED lines=47> */
.L_x_36600:
[----:B------:R-:W-:Y:S05]  /*153f0*/  BSYNC.RECONVERGENT B4 ;  /* 0x0000000000047941 */ /* 0x000fea0003800200 */
.L_x_36599:
        /* <DEDUP_REMOVED lines=11> */
.L_x_36598:
[----:B------:R-:W-:Y:S05]  /*154b0*/  BSYNC.RECONVERGENT B3 ;  /* 0x0000000000037941 */ /* 0x000fea0003800200 */
.L_x_36597:
        /* <DEDUP_REMOVED lines=16> */
.L_x_36607:
        /* <DEDUP_REMOVED lines=13> */
.L_x_36609:
[----:B------:R-:W-:Y:S05]  /*15690*/  BSYNC.RECONVERGENT B4 ;  /* 0x0000000000047941 */ /* 0x000fea0003800200 */
.L_x_36608:
        /* <DEDUP_REMOVED lines=47> */
.L_x_36606:
[----:B------:R-:W-:Y:S05]  /*15990*/  BSYNC.RECONVERGENT B3 ;  /* 0x0000000000037941 */ /* 0x000fea0003800200 */
.L_x_36605:
        /* <DEDUP_REMOVED lines=12> */
.L_x_36554:
        /* <DEDUP_REMOVED lines=21> */
.L_x_36614:
        /* <DEDUP_REMOVED lines=13> */
.L_x_36616:
[----:B------:R-:W-:Y:S05]  /*15c80*/  BSYNC.RECONVERGENT B5 ;  /* 0x0000000000057941 */ /* 0x000fea0003800200 */
.L_x_36615:
        /* <DEDUP_REMOVED lines=45> */
.L_x_36613:
[----:B------:R-:W-:Y:S05]  /*15f60*/  BSYNC.RECONVERGENT B4 ;  /* 0x0000000000047941 */ /* 0x000fea0003800200 */
.L_x_36612:
[----:B------:R-:W-:Y:S01]  /*15f70*/  HFMA2 R109, -RZ, RZ, 0.1171875, 0 ;  /* 0x2f800000ff6d7431 */ /* 0x000fe200000001ff */
[----:B------:R-:W-:Y:S01]  /*15f80*/  I2FP.F32.U32 R108, R108 ;  /* 0x0000006c006c7245 */ /* 0x000fe20000201000 */
[----:B-----5:R-:W-:-:S05]  /*15f90*/  HADD2.F32 R111, -RZ, R36.H0_H0 ;  /* 0x20000024ff6f7230 */ /* 0x020fca0000004100 */
[----:B------:R-:W-:Y:S01]  /*15fa0*/  FMUL.FTZ R111, R111, UR9 ;  /* 0x000000096f6f7c20 */ /* 0x000fe20008410000 */
[----:B------:R-:W-:Y:S01]  /*15fb0*/  FFMA.FTZ R108, R108, R109, 1.1641532182693481445e-10 ;  /* 0x2f0000006c6c7423 */ /* 0x000fe2000001006d */
[----:B------:R-:W-:-:S04]  /*15fc0*/  HADD2.F32 R109, -RZ, R64.H0_H0 ;  /* 0x20000040ff6d7230 */ /* 0x000fc80000004100 */
[----:B------:R-:W-:Y:S01]  /*15fd0*/  FSETP.GTU.FTZ.AND P2, PT, R108, UR26, PT ;  /* 0x0000001a6c007c0b */ /* 0x000fe2000bf5c000 */
[----:B------:R-:W-:-:S03]  /*15fe0*/  FMUL.FTZ R108, R111, UR8 ;  /* 0x000000086f6c7c20 */ /* 0x000fc60008410000 */
[----:B------:R-:W-:Y:S02]  /*15ff0*/  SEL R147, RZ, 0x1, P2 ;  /* 0x00000001ff937807 */ /* 0x000fe40001000000 */
[----:B------:R-:W-:-:S05]  /*16000*/  FSEL R108, R108, RZ, !P2 ;  /* 0x000000ff6c6c7208 */ /* 0x000fca0005000000 */
[----:B------:R-:W-:-:S07]  /*16010*/  FMUL.FTZ R108, R109, R108 ;  /* 0x0000006c6d6c7220 */ /* 0x000fce0000410000 */
.L_x_36611:
[----:B------:R-:W-:Y:S05]  /*16020*/  BSYNC.RECONVERGENT B3 ;  /* 0x0000000000037941 */ /* 0x000fea0003800200 */
.L_x_36610:
        /* <DEDUP_REMOVED lines=17> */
.L_x_36621:
        /* <DEDUP_REMOVED lines=13> */
.L_x_36623:
[----:B------:R-:W-:Y:S05]  /*16210*/  BSYNC.RECONVERGENT B5 ;  /* 0x0000000000057941 */ /* 0x000fea0003800200 */
.L_x_36622:
        /* <DEDUP_REMOVED lines=47> */
.L_x_36620:
[----:B------:R-:W-:Y:S05]  /*16510*/  BSYNC.RECONVERGENT B4 ;  /* 0x0000000000047941 */ /* 0x000fea0003800200 */
.L_x_36619:
        /* <DEDUP_REMOVED lines=11> */
.L_x_36618:
[----:B------:R-:W-:Y:S05]  /*165d0*/  BSYNC.RECONVERGENT B3 ;  /* 0x0000000000037941 */ /* 0x000fea0003800200 */
.L_x_36617:
        /* <DEDUP_REMOVED lines=17> */
.L_x_36628:
        /* <DEDUP_REMOVED lines=13> */
.L_x_36630:
[----:B------:R-:W-:Y:S05]  /*167c0*/  BSYNC.RECONVERGENT B5 ;  /* 0x0000000000057941 */ /* 0x000fea0003800200 */
.L_x_36629:
        /* <DEDUP_REMOVED lines=47> */
.L_x_36627:
[----:B------:R-:W-:Y:S05]  /*16ac0*/  BSYNC.RECONVERGENT B4 ;  /* 0x0000000000047941 */ /* 0x000fea0003800200 */
.L_x_36626:
        /* <DEDUP_REMOVED lines=11> */
.L_x_36625:
[----:B------:R-:W-:Y:S05]  /*16b80*/  BSYNC.RECONVERGENT B3 ;  /* 0x0000000000037941 */ /* 0x000fea0003800200 */
.L_x_36624:
        /* <DEDUP_REMOVED lines=17> */
.L_x_36635:
        /* <DEDUP_REMOVED lines=13> */
.L_x_36637:
[----:B------:R-:W-:Y:S05]  /*16d70*/  BSYNC.RECONVERGENT B5 ;  /* 0x0000000000057941 */ /* 0x000fea0003800200 */
.L_x_36636:
        /* <DEDUP_REMOVED lines=47> */
.L_x_36634:
[----:B------:R-:W-:Y:S05]  /*17070*/  BSYNC.RECONVERGENT B4 ;  /* 0x0000000000047941 */ /* 0x000fea0003800200 */
.L_x_36633:
        /* <DEDUP_REMOVED lines=11> */
.L_x_36632:
[----:B------:R-:W-:Y:S05]  /*17130*/  BSYNC.RECONVERGENT B3 ;  /* 0x0000000000037941 */ /* 0x000fea0003800200 */
.L_x_36631:
        /* <DEDUP_REMOVED lines=17> */
.L_x_36642:
        /* <DEDUP_REMOVED lines=13> */
.L_x_36644:
[----:B------:R-:W-:Y:S05]  /*17320*/  BSYNC.RECONVERGENT B5 ;  /* 0x0000000000057941 */ /* 0x000fea0003800200 */
.L_x_36643:
        /* <DEDUP_REMOVED lines=47> */
.L_x_36641:
[----:B------:R-:W-:Y:S05]  /*17620*/  BSYNC.RECONVERGENT B4 ;  /* 0x0000000000047941 */ /* 0x000fea0003800200 */
.L_x_36640:
        /* <DEDUP_REMOVED lines=11> */
.L_x_36639:
[----:B------:R-:W-:Y:S05]  /*176e0*/  BSYNC.RECONVERGENT B3 ;  /* 0x0000000000037941 */ /* 0x000fea0003800200 */
.L_x_36638:
        /* <DEDUP_REMOVED lines=17> */
.L_x_36649:
        /* <DEDUP_REMOVED lines=13> */
.L_x_36651:
[----:B------:R-:W-:Y:S05]  /*178d0*/  BSYNC.RECONVERGENT B5 ;  /* 0x0000000000057941 */ /* 0x000fea0003800200 */
.L_x_36650:
        /* <DEDUP_REMOVED lines=47> */
.L_x_36648:
[----:B------:R-:W-:Y:S05]  /*17bd0*/  BSYNC.RECONVERGENT B4 ;  /* 0x0000000000047941 */ /* 0x000fea0003800200 */
.L_x_36647:
        /* <DEDUP_REMOVED lines=11> */
.L_x_36646:
[----:B------:R-:W-:Y:S05]  /*17c90*/  BSYNC.RECONVERGENT B3 ;  /* 0x0000000000037941 */ /* 0x000fea0003800200 */
.L_x_36645:
        /* <DEDUP_REMOVED lines=17> */
.L_x_36656:
        /* <DEDUP_REMOVED lines=13> */
.L_x_36658:
[----:B------:R-:W-:Y:S05]  /*17e80*/  BSYNC.RECONVERGENT B5 ;  /* 0x0000000000057941 */ /* 0x000fea0003800200 */
.L_x_36657:
        /* <DEDUP_REMOVED lines=47> */
.L_x_36655:
[----:B------:R-:W-:Y:S05]  /*18180*/  BSYNC.RECONVERGENT B4 ;  /* 0x0000000000047941 */ /* 0x000fea0003800200 */
.L_x_36654:
        /* <DEDUP_REMOVED lines=11> */
.L_x_36653:
[----:B------:R-:W-:Y:S05]  /*18240*/  BSYNC.RECONVERGENT B3 ;  /* 0x0000000000037941 */ /* 0x000fea0003800200 */
.L_x_36652:
        /* <DEDUP_REMOVED lines=16> */
.L_x_36661:
        /* <DEDUP_REMOVED lines=13> */
.L_x_36663:
[----:B------:R-:W-:Y:S05]  /*18420*/  BSYNC.RECONVERGENT B4 ;  /* 0x0000000000047941 */ /* 0x000fea0003800200 */
.L_x_36662:
        /* <DEDUP_REMOVED lines=47> */
.L_x_36660:
[----:B------:R-:W-:Y:S05]  /*18720*/  BSYNC.RECONVERGENT B3 ;  /* 0x0000000000037941 */ /* 0x000fea0003800200 */
.L_x_36659:
        /* <DEDUP_REMOVED lines=11> */
.L_x_36604:
[----:B------:R-:W-:Y:S05]  /*187e0*/  BSYNC.RECONVERGENT B1 ;  /* 0x0000000000017941 */ /* 0x000fea0003800200 */
.L_x_36553:
        /* <DEDUP_REMOVED lines=27> */
.L_x_36665:
[----:B------:R-:W-:Y:S05]  /*189a0*/  BSYNC.RECONVERGENT B1 ;  /* 0x0000000000017941 */ /* 0x000fea0003800200 */
.L_x_36664:
[----:B------:R-:W-:Y:S01]  /*189b0*/  VIADD R151, R151, 0x20 ;  /* 0x0000002097977836 */ /* 0x000fe20000000000 */
[----:B------:R-:W-:-:S07]  /*189c0*/  IADD3 R150, PT, PT, R150, 0x20, RZ ;  /* 0x0000002096967810 */ /* 0x000fce0007ffe0ff */
.L_x_36552:
[----:B------:R-:W-:Y:S05]  /*189d0*/  BSYNC.RECONVERGENT B2 ;  /* 0x0000000000027941 */ /* 0x000fea0003800200 */
.L_x_36551:
        /* <DEDUP_REMOVED lines=37> */
.L_x_36674:
        /* <DEDUP_REMOVED lines=13> */
.L_x_36676:
[----:B------:R-:W-:Y:S05]  /*18d00*/  BSYNC.RECONVERGENT B5 ;  /* 0x0000000000057941 */ /* 0x000fea0003800200 */
.L_x_36675:
        /* <DEDUP_REMOVED lines=45> */
.L_x_36673:
[----:B------:R-:W-:Y:S05]  /*18fe0*/  BSYNC.RECONVERGENT B4 ;  /* 0x0000000000047941 */ /* 0x000fea0003800200 */
.L_x_36672:
        /* <DEDUP_REMOVED lines=11> */
.L_x_36671:
[----:B------:R-:W-:Y:S05]  /*190a0*/  BSYNC.RECONVERGENT B3 ;  /* 0x0000000000037941 */ /* 0x000fea0003800200 */
.L_x_36670:
        /* <DEDUP_REMOVED lines=17> */
.L_x_36681:
        /* <DEDUP_REMOVED lines=13> */
.L_x_36683:
[----:B------:R-:W-:Y:S05]  /*19290*/  BSYNC.RECONVERGENT B5 ;  /* 0x0000000000057941 */ /* 0x000fea0003800200 */
.L_x_36682:
        /* <DEDUP_REMOVED lines=47> */
.L_x_36680:
[----:B------:R-:W-:Y:S05]  /*19590*/  BSYNC.RECONVERGENT B4 ;  /* 0x0000000000047941 */ /* 0x000fea0003800200 */
.L_x_36679:
[----:B------:R-:W-:Y:S01]  /*195a0*/  HFMA2 R118, -RZ, RZ, 0.1171875, 0 ;  /* 0x2f800000ff767431 */ /* 0x000fe200000001ff */
[----:B------:R-:W-:Y:S01]  /*195b0*/  I2FP.F32.U32 R117, R117 ;  /* 0x0000007500757245 */ /* 0x000fe20000201000 */
        /* <DEDUP_REMOVED lines=9> */
.L_x_36678:
[----:B------:R-:W-:Y:S05]  /*19650*/  BSYNC.RECONVERGENT B3 ;  /* 0x0000000000037941 */ /* 0x000fea0003800200 */
.L_x_36677:
        /* <DEDUP_REMOVED lines=17> */
.L_x_36688:
        /* <DEDUP_REMOVED lines=13> */
.L_x_36690:
[----:B------:R-:W-:Y:S05]  /*19840*/  BSYNC.RECONVERGENT B5 ;  /* 0x0000000000057941 */ /* 0x000fea0003800200 */
.L_x_36689:
        /* <DEDUP_REMOVED lines=47> */
.L_x_36687:
[----:B------:R-:W-:Y:S05]  /*19b40*/  BSYNC.RECONVERGENT B4 ;  /* 0x0000000000047941 */ /* 0x000fea0003800200 */
.L_x_36686:
        /* <DEDUP_REMOVED lines=11> */
.L_x_36685:
[----:B------:R-:W-:Y:S05]  /*19c00*/  BSYNC.RECONVERGENT B3 ;  /* 0x0000000000037941 */ /* 0x000fea0003800200 */
.L_x_36684:
        /* <DEDUP_REMOVED lines=17> */
.L_x_36695:
        /* <DEDUP_REMOVED lines=13> */
.L_x_36697:
[----:B------:R-:W-:Y:S05]  /*19df0*/  BSYNC.RECONVERGENT B5 ;  /* 0x0000000000057941 */ /* 0x000fea0003800200 */
.L_x_36696:
        /* <DEDUP_REMOVED lines=47> */
.L_x_36694:
[----:B------:R-:W-:Y:S05]  /*1a0f0*/  BSYNC.RECONVERGENT B4 ;  /* 0x0000000000047941 */ /* 0x000fea0003800200 */
.L_x_36693:
        /* <DEDUP_REMOVED lines=11> */
.L_x_36692:
[----:B------:R-:W-:Y:S05]  /*1a1b0*/  BSYNC.RECONVERGENT B3 ;  /* 0x0000000000037941 */ /* 0x000fea0003800200 */
.L_x_36691:
        /* <DEDUP_REMOVED lines=17> */
.L_x_36702:
        /* <DEDUP_REMOVED lines=13> */
.L_x_36704:
[----:B------:R-:W-:Y:S05]  /*1a3a0*/  BSYNC.RECONVERGENT B5 ;  /* 0x0000000000057941 */ /* 0x000fea0003800200 */
.L_x_36703:
        /* <DEDUP_REMOVED lines=47> */
.L_x_36701:
[----:B------:R-:W-:Y:S05]  /*1a6a0*/  BSYNC.RECONVERGENT B4 ;  /* 0x0000000000047941 */ /* 0x000fea0003800200 */
.L_x_36700:
        /* <DEDUP_REMOVED lines=11> */
.L_x_36699:
[----:B------:R-:W-:Y:S05]  /*1a760*/  BSYNC.RECONVERGENT B3 ;  /* 0x0000000000037941 */ /* 0x000fea0003800200 */
.L_x_36698:
        /* <DEDUP_REMOVED lines=17> */
.L_x_36709:
        /* <DEDUP_REMOVED lines=13> */
.L_x_36711:
[----:B------:R-:W-:Y:S05]  /*1a950*/  BSYNC.RECONVERGENT B5 ;  /* 0x0000000000057941 */ /* 0x000fea0003800200 */
.L_x_36710:
        /* <DEDUP_REMOVED lines=47> */
.L_x_36708:
[----:B------:R-:W-:Y:S05]  /*1ac50*/  BSYNC.RECONVERGENT B4 ;  /* 0x0000000000047941 */ /* 0x000fea0003800200 */
.L_x_36707:
        /* <DEDUP_REMOVED lines=11> */
.L_x_36706:
[----:B------:R-:W-:Y:S05]  /*1ad10*/  BSYNC.RECONVERGENT B3 ;  /* 0x0000000000037941 */ /* 0x000fea0003800200 */
.L_x_36705:
        /* <DEDUP_REMOVED lines=17> */
.L_x_36716:
        /* <DEDUP_REMOVED lines=13> */
.L_x_36718:
[----:B------:R-:W-:Y:S05]  /*1af00*/  BSYNC.RECONVERGENT B5 ;  /* 0x0000000000057941 */ /* 0x000fea0003800200 */
.L_x_36717:
        /* <DEDUP_REMOVED lines=47> */
.L_x_36715:
[----:B------:R-:W-:Y:S05]  /*1b200*/  BSYNC.RECONVERGENT B4 ;  /* 0x0000000000047941 */ /* 0x000fea0003800200 */
.L_x_36714:
        /* <DEDUP_REMOVED lines=11> */
.L_x_36713:
[----:B------:R-:W-:Y:S05]  /*1b2c0*/  BSYNC.RECONVERGENT B3 ;  /* 0x0000000000037941 */ /* 0x000fea0003800200 */
.L_x_36712:
        /* <DEDUP_REMOVED lines=16> */
.L_x_36722:
        /* <DEDUP_REMOVED lines=13> */
.L_x_36724:
[----:B------:R-:W-:Y:S05]  /*1b4a0*/  BSYNC.RECONVERGENT B4 ;  /* 0x0000000000047941 */ /* 0x000fea0003800200 */
.L_x_36723:
        /* <DEDUP_REMOVED lines=47> */
.L_x_36721:
[----:B------:R-:W-:Y:S05]  /*1b7a0*/  BSYNC.RECONVERGENT B3 ;  /* 0x0000000000037941 */ /* 0x000fea0003800200 */
.L_x_36720:
        /* <DEDUP_REMOVED lines=12> */
.L_x_36669:
        /* <DEDUP_REMOVED lines=21> */
.L_x_36729:
        /* <DEDUP_REMOVED lines=13> */
.L_x_36731:
[----:B------:R-:W-:Y:S05]  /*1ba90*/  BSYNC.RECONVERGENT B5 ;  /* 0x0000000000057941 */ /* 0x000fea0003800200 */
.L_x_36730:
        /* <DEDUP_REMOVED lines=45> */
.L_x_36728:
[----:B------:R-:W-:Y:S05]  /*1bd70*/  BSYNC.RECONVERGENT B4 ;  /* 0x0000000000047941 */ /* 0x000fea0003800200 */
.L_x_36727:
        /* <DEDUP_REMOVED lines=11> */
.L_x_36726:
[----:B------:R-:W-:Y:S05]  /*1be30*/  BSYNC.RECONVERGENT B3 ;  /* 0x0000000000037941 */ /* 0x000fea0003800200 */
.L_x_36725:
        /* <DEDUP_REMOVED lines=17> */
.L_x_36736:
        /* <DEDUP_REMOVED lines=13> */
.L_x_36738:
[----:B------:R-:W-:Y:S05]  /*1c020*/  BSYNC.RECONVERGENT B5 ;  /* 0x0000000000057941 */ /* 0x000fea0003800200 */
.L_x_36737:
        /* <DEDUP_REMOVED lines=47> */
.L_x_36735:
[----:B------:R-:W-:Y:S05]  /*1c320*/  BSYNC.RECONVERGENT B4 ;  /* 0x0000000000047941 */ /* 0x000fea0003800200 */
.L_x_36734:
        /* <DEDUP_REMOVED lines=11> */
.L_x_36733:
[----:B------:R-:W-:Y:S05]  /*1c3e0*/  BSYNC.RECONVERGENT B3 ;  /* 0x0000000000037941 */ /* 0x000fea0003800200 */
.L_x_36732:
        /* <DEDUP_REMOVED lines=17> */
.L_x_36743:
        /* <DEDUP_REMOVED lines=13> */
.L_x_36745:
[----:B------:R-:W-:Y:S05]  /*1c5d0*/  BSYNC.RECONVERGENT B5 ;  /* 0x0000000000057941 */ /* 0x000fea0003800200 */
.L_x_36744:
        /* <DEDUP_REMOVED lines=47> */
.L_x_36742:
[----:B------:R-:W-:Y:S05]  /*1c8d0*/  BSYNC.RECONVERGENT B4 ;  /* 0x0000000000047941 */ /* 0x000fea0003800200 */
.L_x_36741:
        /* <DEDUP_REMOVED lines=11> */
.L_x_36740:
[----:B------:R-:W-:Y:S05]  /*1c990*/  BSYNC.RECONVERGENT B3 ;  /* 0x0000000000037941 */ /* 0x000fea0003800200 */
.L_x_36739:
        /* <DEDUP_REMOVED lines=17> */
.L_x_36750:
        /* <DEDUP_REMOVED lines=13> */
.L_x_36752:
[----:B------:R-:W-:Y:S05]  /*1cb80*/  BSYNC.RECONVERGENT B5 ;  /* 0x0000000000057941 */ /* 0x000fea0003800200 */
.L_x_36751:
        /* <DEDUP_REMOVED lines=47> */
.L_x_36749:
[----:B------:R-:W-:Y:S05]  /*1ce80*/  BSYNC.RECONVERGENT B4 ;  /* 0x0000000000047941 */ /* 0x000fea0003800200 */
.L_x_36748:
        /* <DEDUP_REMOVED lines=11> */
.L_x_36747:
[----:B------:R-:W-:Y:S05]  /*1cf40*/  BSYNC.RECONVERGENT B3 ;  /* 0x0000000000037941 */ /* 0x000fea0003800200 */
.L_x_36746:
        /* <DEDUP_REMOVED lines=17> */
.L_x_36757:
        /* <DEDUP_REMOVED lines=13> */
.L_x_36759:
[----:B------:R-:W-:Y:S05]  /*1d130*/  BSYNC.RECONVERGENT B5 ;  /* 0x0000000000057941 */ /* 0x000fea0003800200 */
.L_x_36758:
        /* <DEDUP_REMOVED lines=47> */
.L_x_36756:
[----:B------:R-:W-:Y:S05]  /*1d430*/  BSYNC.RECONVERGENT B4 ;  /* 0x0000000000047941 */ /* 0x000fea0003800200 */
.L_x_36755:
        /* <DEDUP_REMOVED lines=11> */
.L_x_36754:
[----:B------:R-:W-:Y:S05]  /*1d4f0*/  BSYNC.RECONVERGENT B3 ;  /* 0x0000000000037941 */ /* 0x000fea0003800200 */
.L_x_36753:
        /* <DEDUP_REMOVED lines=17> */
.L_x_36764:
        /* <DEDUP_REMOVED lines=13> */
.L_x_36766:
[----:B------:R-:W-:Y:S05]  /*1d6e0*/  BSYNC.RECONVERGENT B5 ;  /* 0x0000000000057941 */ /* 0x000fea0003800200 */
.L_x_36765:
        /* <DEDUP_REMOVED lines=47> */
.L_x_36763:
[----:B------:R-:W-:Y:S05]  /*1d9e0*/  BSYNC.RECONVERGENT B4 ;  /* 0x0000000000047941 */ /* 0x000fea0003800200 */
.L_x_36762:
        /* <DEDUP_REMOVED lines=11> */
.L_x_36761:
[----:B------:R-:W-:Y:S05]  /*1daa0*/  BSYNC.RECONVERGENT B3 ;  /* 0x0000000000037941 */ /* 0x000fea0003800200 */
.L_x_36760:
        /* <DEDUP_REMOVED lines=17> */
.L_x_36771:
        /* <DEDUP_REMOVED lines=13> */
.L_x_36773:
[----:B------:R-:W-:Y:S05]  /*1dc90*/  BSYNC.RECONVERGENT B5 ;  /* 0x0000000000057941 */ /* 0x000fea0003800200 */
.L_x_36772:
        /* <DEDUP_REMOVED lines=47> */
.L_x_36770:
[----:B------:R-:W-:Y:S05]  /*1df90*/  BSYNC.RECONVERGENT B4 ;  /* 0x0000000000047941 */ /* 0x000fea0003800200 */
.L_x_36769:
        /* <DEDUP_REMOVED lines=11> */
.L_x_36768:
[----:B------:R-:W-:Y:S05]  /*1e050*/  BSYNC.RECONVERGENT B3 ;  /* 0x0000000000037941 */ /* 0x000fea0003800200 */
.L_x_36767:
        /* <DEDUP_REMOVED lines=16> */
.L_x_36776:
        /* <DEDUP_REMOVED lines=13> */
.L_x_36778:
[----:B------:R-:W-:Y:S05]  /*1e230*/  BSYNC.RECONVERGENT B4 ;  /* 0x0000000000047941 */ /* 0x000fea0003800200 */
.L_x_36777:
        /* <DEDUP_REMOVED lines=47> */
.L_x_36775:
[----:B------:R-:W-:Y:S05]  /*1e530*/  BSYNC.RECONVERGENT B3 ;  /* 0x0000000000037941 */ /* 0x000fea0003800200 */
.L_x_36774:
        /* <DEDUP_REMOVED lines=11> */
.L_x_36719:
[----:B------:R-:W-:Y:S05]  /*1e5f0*/  BSYNC.RECONVERGENT B1 ;  /* 0x0000000000017941 */ /* 0x000fea0003800200 */
.L_x_36668:
        /* <DEDUP_REMOVED lines=27> */
.L_x_36780:
[----:B------:R-:W-:Y:S05]  /*1e7b0*/  BSYNC.RECONVERGENT B1 ;  /* 0x0000000000017941 */ /* 0x000fea0003800200 */
.L_x_36779:
[----:B------:R-:W-:Y:S01]  /*1e7c0*/  VIADD R151, R151, 0x20 ;  /* 0x0000002097977836 */ /* 0x000fe20000000000 */
[----:B------:R-:W-:-:S07]  /*1e7d0*/  IADD3 R150, PT, PT, R150, 0x20, RZ ;  /* 0x0000002096967810 */ /* 0x000fce0007ffe0ff */
.L_x_36667:
[----:B------:R-:W-:Y:S05]  /*1e7e0*/  BSYNC.RECONVERGENT B2 ;  /* 0x0000000000027941 */ /* 0x000fea0003800200 */
.L_x_36666:
        /* <DEDUP_REMOVED lines=37> */
.L_x_36789:
        /* <DEDUP_REMOVED lines=13> */
.L_x_36791:
[----:B------:R-:W-:Y:S05]  /*1eb10*/  BSYNC.RECONVERGENT B5 ;  /* 0x0000000000057941 */ /* 0x000fea0003800200 */
.L_x_36790:
        /* <DEDUP_REMOVED lines=45> */
.L_x_36788:
[----:B------:R-:W-:Y:S05]  /*1edf0*/  BSYNC.RECONVERGENT B4 ;  /* 0x0000000000047941 */ /* 0x000fea0003800200 */
.L_x_36787:
[----:B------:R-:W-:Y:S01]  /*1ee00*/  HFMA2 R125, -RZ, RZ, 0.1171875, 0 ;  /* 0x2f800000ff7d7431 */ /* 0x000fe200000001ff */
[----:B------:R-:W-:Y:S01]  /*1ee10*/  I2FP.F32.U32 R0, R0 ;  /* 0x0000000000007245 */ /* 0x000fe20000201000 */
[----:B------:R-:W-:-:S05]  /*1ee20*/  HADD2.F32 R124, -RZ, R36.H0_H0 ;  /* 0x20000024ff7c7230 */ /* 0x000fca0000004100 */
        /* <DEDUP_REMOVED lines=8> */
.L_x_36786:
[----:B------:R-:W-:Y:S05]  /*1eeb0*/  BSYNC.RECONVERGENT B3 ;  /* 0x0000000000037941 */ /* 0x000fea0003800200 */
.L_x_36785:
        /* <DEDUP_REMOVED lines=17> */
.L_x_36796:
        /* <DEDUP_REMOVED lines=13> */
.L_x_36798:
[----:B------:R-:W-:Y:S05]  /*1f0a0*/  BSYNC.RECONVERGENT B5 ;  /* 0x0000000000057941 */ /* 0x000fea0003800200 */
.L_x_36797:
        /* <DEDUP_REMOVED lines=47> */
.L_x_36795:
[----:B------:R-:W-:Y:S05]  /*1f3a0*/  BSYNC.RECONVERGENT B4 ;  /* 0x0000000000047941 */ /* 0x000fea0003800200 */
.L_x_36794:
        /* <DEDUP_REMOVED lines=11> */
.L_x_36793:
[----:B------:R-:W-:Y:S05]  /*1f460*/  BSYNC.RECONVERGENT B3 ;  /* 0x0000000000037941 */ /* 0x000fea0003800200 */
.L_x_36792:
        /* <DEDUP_REMOVED lines=17> */
.L_x_36803:
        /* <DEDUP_REMOVED lines=13> */
.L_x_36805:
[----:B------:R-:W-:Y:S05]  /*1f650*/  BSYNC.RECONVERGENT B5 ;  /* 0x0000000000057941 */ /* 0x000fea0003800200 */
.L_x_36804:
        /* <DEDUP_REMOVED lines=47> */
.L_x_36802:
[----:B------:R-:W-:Y:S05]  /*1f950*/  BSYNC.RECONVERGENT B4 ;  /* 0x0000000000047941 */ /* 0x000fea0003800200 */
.L_x_36801:
        /* <DEDUP_REMOVED lines=11> */
.L_x_36800:
[----:B------:R-:W-:Y:S05]  /*1fa10*/  BSYNC.RECONVERGENT B3 ;  /* 0x0000000000037941 */ /* 0x000fea0003800200 */
.L_x_36799:
        /* <DEDUP_REMOVED lines=17> */
.L_x_36810:
        /* <DEDUP_REMOVED lines=13> */
.L_x_36812:
[----:B------:R-:W-:Y:S05]  /*1fc00*/  BSYNC.RECONVERGENT B5 ;  /* 0x0000000000057941 */ /* 0x000fea0003800200 */
.L_x_36811:
        /* <DEDUP_REMOVED lines=47> */
.L_x_36809:
[----:B------:R-:W-:Y:S05]  /*1ff00*/  BSYNC.RECONVERGENT B4 ;  /* 0x0000000000047941 */ /* 0x000fea0003800200 */
.L_x_36808:
        /* <DEDUP_REMOVED lines=11> */
.L_x_36807:
[----:B------:R-:W-:Y:S05]  /*1ffc0*/  BSYNC.RECONVERGENT B3 ;  /* 0x0000000000037941 */ /* 0x000fea0003800200 */
.L_x_36806:
        /* <DEDUP_REMOVED lines=17> */
.L_x_36817:
        /* <DEDUP_REMOVED lines=13> */
.L_x_36819:
[----:B------:R-:W-:Y:S05]  /*201b0*/  BSYNC.RECONVERGENT B5 ;  /* 0x0000000000057941 */ /* 0x000fea0003800200 */
.L_x_36818:
        /* <DEDUP_REMOVED lines=47> */
.L_x_36816:
[----:B------:R-:W-:Y:S05]  /*204b0*/  BSYNC.RECONVERGENT B4 ;  /* 0x0000000000047941 */ /* 0x000fea0003800200 */
.L_x_36815:
        /* <DEDUP_REMOVED lines=11> */
.L_x_36814:
[----:B------:R-:W-:Y:S05]  /*20570*/  BSYNC.RECONVERGENT B3 ;  /* 0x0000000000037941 */ /* 0x000fea0003800200 */
.L_x_36813:
        /* <DEDUP_REMOVED lines=17> */
.L_x_36824:
        /* <DEDUP_REMOVED lines=13> */
.L_x_36826:
[----:B------:R-:W-:Y:S05]  /*20760*/  BSYNC.RECONVERGENT B5 ;  /* 0x0000000000057941 */ /* 0x000fea0003800200 */
.L_x_36825:
        /* <DEDUP_REMOVED lines=47> */
.L_x_36823:
[----:B------:R-:W-:Y:S05]  /*20a60*/  BSYNC.RECONVERGENT B4 ;  /* 0x0000000000047941 */ /* 0x000fea0003800200 */
.L_x_36822:
        /* <DEDUP_REMOVED lines=11> */
.L_x_36821:
[----:B------:R-:W-:Y:S05]  /*20b20*/  BSYNC.RECONVERGENT B3 ;  /* 0x0000000000037941 */ /* 0x000fea0003800200 */
.L_x_36820:
[----:B------:R-:W-:Y:S01]  /*20b30*/  BSSY.RECONVERGENT B3, `(.L_x_36827) ;  /* 0x000005a000037945 */ /* 0x000fe20003800200 */
[----:B01----:R-:W-:Y:S01]  /*20b40*/  IMAD.MOV.U32 R154, RZ, RZ, R0 ;  /* 0x000000ffff9a7224 */ /* 0x003fe200078e0000 */
        /* <DEDUP_REMOVED lines=15> */
.L_x_36831:
        /* <DEDUP_REMOVED lines=13> */
.L_x_36833:
[----:B------:R-:W-:Y:S05]  /*20d10*/  BSYNC.RECONVERGENT B5 ;  /* 0x0000000000057941 */ /* 0x000fea0003800200 */
.L_x_36832:
        /* <DEDUP_REMOVED lines=47> */
.L_x_36830:
[----:B------:R-:W-:Y:S05]  /*21010*/  BSYNC.RECONVERGENT B4 ;  /* 0x0000000000047941 */ /* 0x000fea0003800200 */
.L_x_36829:
        /* <DEDUP_REMOVED lines=11> */
.L_x_36828:
[----:B------:R-:W-:Y:S05]  /*210d0*/  BSYNC.RECONVERGENT B3 ;  /* 0x0000000000037941 */ /* 0x000fea0003800200 */
.L_x_36827:
        /* <DEDUP_REMOVED lines=20> */
.L_x_36837:
        /* <DEDUP_REMOVED lines=13> */
.L_x_36839:
[----:B------:R-:W-:Y:S05]  /*212f0*/  BSYNC.RECONVERGENT B4 ;  /* 0x0000000000047941 */ /* 0x000fea0003800200 */
.L_x_36838:
[----:B------:R-:W-:Y:S01]  /*21300*/  LOP3.LUT R154, R135, UR5, R143, 0x96, !PT ;  /* 0x00000005879a7c12 */ /* 0x000fe2000f8e968f */
[----:B------:R-:W-:Y:S01]  /*21310*/  IMAD.WIDE.U32 R144, R3, -0x326172a9, RZ ;  /* 0xcd9e8d5703907825 */ /* 0x000fe200078e00ff */
[----:B------:R-:W-:-:S03]  /*21320*/  UIADD3 UR29, UPT, UPT, UR5, 0x76cf5d0a, URZ ;  /* 0x76cf5d0a051d7890 */ /* 0x000fc6000fffe0ff */
        /* <DEDUP_REMOVED lines=42> */
[----:B------:R-:W-:-:S07]  /*215d0*/  LOP3.LUT R145, R142, UR25, R145, 0x96, !PT ;  /* 0x000000198e917c12 */ /* 0x000fce000f8e9691 */
.L_x_36836:
[----:B------:R-:W-:Y:S05]  /*215e0*/  BSYNC.RECONVERGENT B3 ;  /* 0x0000000000037941 */ /* 0x000fea0003800200 */
.L_x_36835:
        /* <DEDUP_REMOVED lines=10> */
[----:B------:R-:W-:Y:S01]  /*21690*/  FFMA.FTZ R131, R0, R131, R31 ;  /* 0x0000008300837223 */ /* 0x000fe2000001001f */
[----:B------:R-:W-:Y:S06]  /*216a0*/  BRA `(.L_x_36834) ;  /* 0x0000002c00707947 */ /* 0x000fec0003800000 */
.L_x_36784:
        /* <DEDUP_REMOVED lines=21> */
.L_x_36844:
        /* <DEDUP_REMOVED lines=13> */
.L_x_36846:
[----:B------:R-:W-:Y:S05]  /*218d0*/  BSYNC.RECONVERGENT B5 ;  /* 0x0000000000057941 */ /* 0x000fea0003800200 */
.L_x_36845:
        /* <DEDUP_REMOVED lines=46> */
.L_x_36843:
[----:B------:R-:W-:Y:S05]  /*21bc0*/  BSYNC.RECONVERGENT B4 ;  /* 0x0000000000047941 */ /* 0x000fea0003800200 */
.L_x_36842:
        /* <DEDUP_REMOVED lines=11> */
.L_x_36841:
[----:B------:R-:W-:Y:S05]  /*21c80*/  BSYNC.RECONVERGENT B3 ;  /* 0x0000000000037941 */ /* 0x000fea0003800200 */
.L_x_36840:
        /* <DEDUP_REMOVED lines=17> */
.L_x_36851:
        /* <DEDUP_REMOVED lines=13> */
.L_x_36853:
[----:B------:R-:W-:Y:S05]  /*21e70*/  BSYNC.RECONVERGENT B5 ;  /* 0x0000000000057941 */ /* 0x000fea0003800200 */
.L_x_36852:
        /* <DEDUP_REMOVED lines=47> */
.L_x_36850:
[----:B------:R-:W-:Y:S05]  /*22170*/  BSYNC.RECONVERGENT B4 ;  /* 0x0000000000047941 */ /* 0x000fea0003800200 */
.L_x_36849:
        /* <DEDUP_REMOVED lines=11> */
.L_x_36848:
[----:B------:R-:W-:Y:S05]  /*22230*/  BSYNC.RECONVERGENT B3 ;  /* 0x0000000000037941 */ /* 0x000fea0003800200 */
.L_x_36847:
        /* <DEDUP_REMOVED lines=17> */
.L_x_36858:
        /* <DEDUP_REMOVED lines=13> */
.L_x_36860:
[----:B------:R-:W-:Y:S05]  /*22420*/  BSYNC.RECONVERGENT B5 ;  /* 0x0000000000057941 */ /* 0x000fea0003800200 */
.L_x_36859:
        /* <DEDUP_REMOVED lines=47> */
.L_x_36857:
[----:B------:R-:W-:Y:S05]  /*22720*/  BSYNC.RECONVERGENT B4 ;  /* 0x0000000000047941 */ /* 0x000fea0003800200 */
.L_x_36856:
        /* <DEDUP_REMOVED lines=11> */
.L_x_36855:
[----:B------:R-:W-:Y:S05]  /*227e0*/  BSYNC.RECONVERGENT B3 ;  /* 0x0000000000037941 */ /* 0x000fea0003800200 */
.L_x_36854:
        /* <DEDUP_REMOVED lines=17> */
.L_x_36865:
        /* <DEDUP_REMOVED lines=13> */
.L_x_36867:
[----:B------:R-:W-:Y:S05]  /*229d0*/  BSYNC.RECONVERGENT B5 ;  /* 0x0000000000057941 */ /* 0x000fea0003800200 */
.L_x_36866:
        /* <DEDUP_REMOVED lines=47> */
.L_x_36864:
[----:B------:R-:W-:Y:S05]  /*22cd0*/  BSYNC.RECONVERGENT B4 ;  /* 0x0000000000047941 */ /* 0x000fea0003800200 */
.L_x_36863:
        /* <DEDUP_REMOVED lines=11> */
.L_x_36862:
[----:B------:R-:W-:Y:S05]  /*22d90*/  BSYNC.RECONVERGENT B3 ;  /* 0x0000000000037941 */ /* 0x000fea0003800200 */
.L_x_36861:
        /* <DEDUP_REMOVED lines=17> */
.L_x_36872:
        /* <DEDUP_REMOVED lines=13> */
.L_x_36874:
[----:B------:R-:W-:Y:S05]  /*22f80*/  BSYNC.RECONVERGENT B5 ;  /* 0x0000000000057941 */ /* 0x000fea0003800200 */
.L_x_36873:
        /* <DEDUP_REMOVED lines=47> */
.L_x_36871:
[----:B------:R-:W-:Y:S05]  /*23280*/  BSYNC.RECONVERGENT B4 ;  /* 0x0000000000047941 */ /* 0x000fea0003800200 */
.L_x_36870:
        /* <DEDUP_REMOVED lines=11> */
.L_x_36869:
[----:B------:R-:W-:Y:S05]  /*23340*/  BSYNC.RECONVERGENT B3 ;  /* 0x0000000000037941 */ /* 0x000fea0003800200 */
.L_x_36868:
        /* <DEDUP_REMOVED lines=17> */
.L_x_36879:
        /* <DEDUP_REMOVED lines=13> */
.L_x_36881:
[----:B------:R-:W-:Y:S05]  /*23530*/  BSYNC.RECONVERGENT B5 ;  /* 0x0000000000057941 */ /* 0x000fea0003800200 */
.L_x_36880:
        /* <DEDUP_REMOVED lines=47> */
.L_x_36878:
[----:B------:R-:W-:Y:S05]  /*23830*/  BSYNC.RECONVERGENT B4 ;  /* 0x0000000000047941 */ /* 0x000fea0003800200 */
.L_x_36877:
        /* <DEDUP_REMOVED lines=11> */
.L_x_36876:
[----:B------:R-:W-:Y:S05]  /*238f0*/  BSYNC.RECONVERGENT B3 ;  /* 0x0000000000037941 */ /* 0x000fea0003800200 */
.L_x_36875:
[----:B------:R-:W-:Y:S01]  /*23900*/  BSSY.RECONVERGENT B3, `(.L_x_36882) ;  /* 0x000005a000037945 */ /* 0x000fe20003800200 */
[----:B------:R-:W-:Y:S01]  /*23910*/  IMAD.MOV.U32 R152, RZ, RZ, R131 ;  /* 0x000000ffff987224 */ /* 0x000fe200078e0083 */
[----:B------:R-:W-:Y:S02]  /*23920*/  MOV R130, RZ ;  /* 0x000000ff00827202 */ /* 0x000fe40000000f00 */
        /* <DEDUP_REMOVED lines=11> */
[----:B------:R-:W-:Y:S02]  /*239e0*/  @P2 IADD3 R152, PT, PT, R131, 0x1, RZ ;  /* 0x0000000183982810 */ /* 0x000fe40007ffe0ff */
[----:B------:R-:W-:Y:S01]  /*239f0*/  @P2 MOV R130, R143 ;  /* 0x0000008f00822202 */ /* 0x000fe20000000f00 */
[----:B------:R-:W-:Y:S06]  /*23a00*/  BRA `(.L_x_36885) ;  /* 0x0000000000f47947 */ /* 0x000fec0003800000 */
.L_x_36886:
[----:B------:R-:W-:Y:S01]  /*23a10*/  IADD3 R164, PT, PT, R164, 0x1, RZ ;  /* 0x00000001a4a47810 */ /* 0x000fe20007ffe0ff */
[----:B------:R-:W-:Y:S03]  /*23a20*/  BSSY.RECONVERGENT B5, `(.L_x_36887) ;  /* 0x000000c000057945 */ /* 0x000fe60003800200 */
[C---:B------:R-:W-:Y:S01]  /*23a30*/  ISETP.NE.AND P2, PT, R164.reuse, RZ, PT ;  /* 0x000000ffa400720c */ /* 0x040fe20003f45270 */
[----:B------:R-:W-:-:S12]  /*23a40*/  IMAD.WIDE.U32 R130, R164, -0x2daee0ad, RZ ;  /* 0xd2511f53a4827825 */ /* 0x000fd800078e00ff */
[----:B------:R-:W-:Y:S05]  /*23a50*/  @P2 BRA `(.L_x_36888) ;  /* 0x0000000000202947 */ /* 0x000fea0003800000 */
[----:B------:R-:W-:-:S05]  /*23a60*/  VIADD R134, R134, 0x1 ;  /* 0x0000000186867836 */ /* 0x000fca0000000000 */
[----:B------:R-:W-:-:S13]  /*23a70*/  ISETP.NE.AND P2, PT, R134, RZ, PT ;  /* 0x000000ff8600720c */ /* 0x000fda0003f45270 */
[----:B------:R-:W-:Y:S02]  /*23a80*/  @!P2 IADD3 R3, PT, PT, R3, 0x1, RZ ;  /* 0x000000010303a810 */ /* 0x000fe40007ffe0ff */
[----:B------:R-:W-:Y:S02]  /*23a90*/  @!P2 IADD3 R141, PT, PT, R135, 0x1, RZ ;  /* 0x00000001878da810 */ /* 0x000fe40007ffe0ff */
[----:B------:R-:W-:Y:S02]  /*23aa0*/  ISETP.NE.AND P3, PT, R3, RZ, !P2 ;  /* 0x000000ff0300720c */ /* 0x000fe40005765270 */
[----:B------:R-:W-:-:S11]  /*23ab0*/  @!P2 MOV R134, RZ ;  /* 0x000000ff0086a202 */ /* 0x000fd60000000f00 */
[----:B------:R-:W-:-:S05]  /*23ac0*/  @P3 IMAD.MOV R141, RZ, RZ, R135 ;  /* 0x000000ffff8d3224 */ /* 0x000fca00078e0287 */
[----:B------:R-:W-:-:S07]  /*23ad0*/  @!P2 MOV R135, R141 ;  /* 0x0000008d0087a202 */ /* 0x000fce0000000f00 */
.L_x_36888:
[----:B------:R-:W-:Y:S05]  /*23ae0*/  BSYNC.RECONVERGENT B5 ;  /* 0x0000000000057941 */ /* 0x000fea0003800200 */
.L_x_36887:
        /* <DEDUP_REMOVED lines=43> */
[----:B------:R-:W-:Y:S01]  /*23da0*/  IMAD.MOV.U32 R152, RZ, RZ, RZ ;  /* 0x000000ffff987224 */ /* 0x000fe200078e00ff */
[----:B------:R-:W-:Y:S02]  /*23db0*/  LOP3.LUT R145, R130, UR25, R145, 0x96, !PT ;  /* 0x0000001982917c12 */ /* 0x000fe4000f8e9691 */
[----:B------:R-:W-:Y:S02]  /*23dc0*/  MOV R130, R0 ;  /* 0x0000000000827202 */ /* 0x000fe40000000f00 */
[----:B------:R-:W-:-:S07]  /*23dd0*/  MOV R0, R144 ;  /* 0x0000009000007202 */ /* 0x000fce0000000f00 */
.L_x_36885:
[----:B------:R-:W-:Y:S05]  /*23de0*/  BSYNC.RECONVERGENT B4 ;  /* 0x0000000000047941 */ /* 0x000fea0003800200 */
.L_x_36884:
        /* <DEDUP_REMOVED lines=11> */
.L_x_36883:
[----:B------:R-:W-:Y:S05]  /*23ea0*/  BSYNC.RECONVERGENT B3 ;  /* 0x0000000000037941 */ /* 0x000fea0003800200 */
.L_x_36882:
[----:B------:R-:W-:Y:S01]  /*23eb0*/  HFMA2 R131, -RZ, RZ, 0, 0 ;  /* 0x00000000ff837431 */ /* 0x000fe200000001ff */
[----:B------:R-:W-:Y:S01]  /*23ec0*/  MOV R144, R0 ;  /* 0x0000000000907202 */ /* 0x000fe20000000f00 */
[----:B------:R-:W-:Y:S01]  /*23ed0*/  IMAD.MOV.U32 R153, RZ, RZ, R152 ;  /* 0x000000ffff997224 */ /* 0x000fe200078e0098 */
[----:B------:R-:W-:Y:S06]  /*23ee0*/  @!P1 BRA `(.L_x_36834) ;  /* 0x0000000400609947 */ /* 0x000fec0003800000 */
[----:B------:R-:W-:Y:S01]  /*23ef0*/  ISETP.NE.AND P2, PT, R152, 0x1, PT ;  /* 0x000000019800780c */ /* 0x000fe20003f45270 */
[----:B------:R-:W-:Y:S01]  /*23f00*/  BSSY.RECONVERGENT B3, `(.L_x_36889) ;  /* 0x000004b000037945 */ /* 0x000fe20003800200 */
[----:B------:R-:W-:Y:S01]  /*23f10*/  MOV R153, 0x2 ;  /* 0x0000000200997802 */ /* 0x000fe20000000f00 */
[----:B------:R-:W-:Y:S01]  /*23f20*/  IMAD.MOV.U32 R131, RZ, RZ, R146 ;  /* 0x000000ffff837224 */ /* 0x000fe200078e0092 */
[----:B------:R-:W-:-:S09]  /*23f30*/  MOV R144, R0 ;  /* 0x0000000000907202 */ /* 0x000fd20000000f00 */
        /* <DEDUP_REMOVED lines=8> */
[----:B------:R-:W-:Y:S02]  /*23fc0*/  @P2 MOV R144, R0 ;  /* 0x0000000000902202 */ /* 0x000fe40000000f00 */
[----:B------:R-:W-:Y:S01]  /*23fd0*/  @P2 MOV R131, R143 ;  /* 0x0000008f00832202 */ /* 0x000fe20000000f00 */
[----:B------:R-:W-:Y:S06]  /*23fe0*/  BRA `(.L_x_36890) ;  /* 0x0000000000f07947 */ /* 0x000fec0003800000 */
.L_x_36891:
        /* <DEDUP_REMOVED lines=13> */
.L_x_36893:
[----:B------:R-:W-:Y:S05]  /*240c0*/  BSYNC.RECONVERGENT B4 ;  /* 0x0000000000047941 */ /* 0x000fea0003800200 */
.L_x_36892:
[----:B------:R-:W-:Y:S01]  /*240d0*/  LOP3.LUT R152, R135, UR5, R143, 0x96, !PT ;  /* 0x0000000587987c12 */ /* 0x000fe2000f8e968f */
[----:B------:R-:W-:Y:S01]  /*240e0*/  IMAD.WIDE.U32 R144, R3, -0x326172a9, RZ ;  /* 0xcd9e8d5703907825 */ /* 0x000fe200078e00ff */
[----:B------:R-:W-:Y:S01]  /*240f0*/  UIADD3 UR29, UPT, UPT, UR5, 0x76cf5d0a, URZ ;  /* 0x76cf5d0a051d7890 */ /* 0x000fe2000fffe0ff */
[----:B------:R-:W-:Y:S02]  /*24100*/  MOV R131, R0 ;  /* 0x0000000000837202 */ /* 0x000fe40000000f00 */
        /* <DEDUP_REMOVED lines=40> */
[----:B------:R-:W-:Y:S01]  /*24390*/  HFMA2 R153, -RZ, RZ, 0, 0 ;  /* 0x00000000ff997431 */ /* 0x000fe200000001ff */
[----:B------:R-:W-:-:S07]  /*243a0*/  LOP3.LUT R145, R142, UR25, R145, 0x96, !PT ;  /* 0x000000198e917c12 */ /* 0x000fce000f8e9691 */
.L_x_36890:
[----:B------:R-:W-:Y:S05]  /*243b0*/  BSYNC.RECONVERGENT B3 ;  /* 0x0000000000037941 */ /* 0x000fea0003800200 */
.L_x_36889:
        /* <DEDUP_REMOVED lines=11> */
.L_x_36834:
[----:B------:R-:W-:Y:S05]  /*24470*/  BSYNC.RECONVERGENT B1 ;  /* 0x0000000000017941 */ /* 0x000fea0003800200 */
.L_x_36783:
[----:B01----:R-:W0:Y:S02]  /*24480*/  LDC.64 R154, c[0x0][0x3a8] ;  /* 0x0000ea00ff9a7b82 */ /* 0x003e240000000a00 */
[----:B0-----:R-:W-:-:S05]  /*24490*/  IMAD.WIDE.U32 R154, R151, 0x20, R154 ;  /* 0x00000020979a7825 */ /* 0x001fca00078e009a */
[----:B------:R2:W-:Y:S04]  /*244a0*/  STG.E.128 desc[UR6][R154.64], R124 ;  /* 0x0000007c9a007986 */ /* 0x0005e8000c101d06 */
[----:B------:R2:W-:Y:S01]  /*244b0*/  STG.E.128 desc[UR6][R154.64+0x10], R128 ;  /* 0x000010809a007986 */ /* 0x0005e2000c101d06 */
[----:B------:R-:W-:Y:S05]  /*244c0*/  @!P1 BRA `(.L_x_36782) ;  /* 0x0000000000509947 */ /* 0x000fea0003800000 */
[----:B------:R-:W-:Y:S02]  /*244d0*/  SHF.L.U32 R0, R141, 0x10, RZ ;  /* 0x000000108d007819 */ /* 0x000fe400000006ff */
[----:B--2---:R-:W-:Y:S02]  /*244e0*/  LOP3.LUT R154, R138, 0xff, RZ, 0xc0, !PT ;  /* 0x000000ff8a9a7812 */ /* 0x004fe400078ec0ff */
        /* <DEDUP_REMOVED lines=8> */
[----:B------:R-:W-:-:S03]  /*24570*/  LOP3.LUT R0, R0, 0xff00, R151, 0xf8, !PT ;  /* 0x0000ff0000007812 */ /* 0x000fc600078ef897 */
[----:B------:R-:W-:Y:S01]  /*24580*/  IMAD.WIDE.U32 R168, R168, 0x100, RZ ;  /* 0x00000100a8a87825 */ /* 0x000fe200078e00ff */
[----:B------:R-:W-:-:S04]  /*24590*/  LOP3.LUT R151, R0, 0xff, R139, 0xf8, !PT ;  /* 0x000000ff00977812 */ /* 0x000fc800078ef88b */
[----:B------:R-:W-:Y:S02]  /*245a0*/  LOP3.LUT R151, R161, R151, R155, 0xfe, !PT ;  /* 0x00000097a1977212 */ /* 0x000fe400078efe9b */
[----:B------:R-:W-:Y:S02]  /*245b0*/  LOP3.LUT R160, R168, R154, R160, 0xfe, !PT ;  /* 0x0000009aa8a07212 */ /* 0x000fe400078efea0 */
[----:B------:R-:W0:Y:S01]  /*245c0*/  LDC.64 R154, c[0x0][0x3b0] ;  /* 0x0000ec00ff9a7b82 */ /* 0x000e220000000a00 */
[----:B------:R-:W-:Y:S02]  /*245d0*/  LOP3.LUT R169, R151, R169, RZ, 0xfc, !PT ;  /* 0x000000a997a97212 */ /* 0x000fe400078efcff */
[----:B------:R-:W-:Y:S01]  /*245e0*/  LOP3.LUT R168, R160, 0xff, R147, 0xf8, !PT ;  /* 0x000000ffa0a87812 */ /* 0x000fe200078ef893 */
[----:B0-----:R-:W-:-:S05]  /*245f0*/  IMAD.WIDE.U32 R150, R150, 0x8, R154 ;  /* 0x0000000896967825 */ /* 0x001fca00078e009a */
[----:B------:R3:W-:Y:S02]  /*24600*/  STG.E.64 desc[UR6][R150.64], R168 ;  /* 0x000000a896007986 */ /* 0x0007e4000c101b06 */
.L_x_36782:
[----:B------:R-:W-:Y:S05]  /*24610*/  BSYNC.RECONVERGENT B2 ;  /* 0x0000000000027941 */ /* 0x000fea0003800200 */
.L_x_36781:
[----:B------:R-:W-:Y:S01]  /*24620*/  FADD.FTZ R0, RZ, R24 ;  /* 0x00000018ff007221 */ /* 0x000fe20000010000 */
[C---:B------:R-:W-:Y:S01]  /*24630*/  ISETP.GT.U32.AND P1, PT, R132.reuse, 0x3f, PT ;  /* 0x0000003f8400780c */ /* 0x040fe20003f24070 */
[----:B---3--:R-:W3:Y:S01]  /*24640*/  S2R R150, SR_TID.X ;  /* 0x0000000000967919 */ /* 0x008ee20000002100 */
        /* <DEDUP_REMOVED lines=13> */
[----:B---3--:R-:W-:-:S03]  /*24720*/  LOP3.LUT P6, RZ, R150, 0x1f, RZ, 0xc0, !PT ;  /* 0x0000001f96ff7812 */ /* 0x008fc600078cc0ff */
        /* <DEDUP_REMOVED lines=160> */
.L_x_36919:
        /* <DEDUP_REMOVED lines=20> */
[----:B------:R-:W-:-:S05]  /*25270*/  IMAD R149, R149, R148, RZ ;  /* 0x0000009495957224 */ /* 0x000fca00078e02ff */
[----:B------:R-:W-:-:S04]  /*25280*/  SHF.R.S32.HI R2, RZ, 0x1f, R149 ;  /* 0x0000001fff027819 */ /* 0x000fc80000011495 */
[----:B------:R-:W-:Y:S02]  /*25290*/  LEA.HI R149, R2, R149, RZ, 0x3 ;  /* 0x0000009502957211 */ /* 0x000fe400078f18ff */
[----:B------:R-:W-:-:S04]  /*252a0*/  LOP3.LUT R2, R150, 0x1f, RZ, 0xc0, !PT ;  /* 0x0000001f96027812 */ /* 0x000fc800078ec0ff */
[----:B------:R-:W-:Y:S01]  /*252b0*/  LEA.HI.SX32 R152, R149, R2, 0x1d ;  /* 0x0000000295987211 */ /* 0x000fe200078feaff */
[----:B------:R-:W-:Y:S06]  /*252c0*/  @!P0 BRA `(.L_x_36898) ;  /* 0x0000000000c08947 */ /* 0x000fec0003800000 */
[--C-:B------:R-:W-:Y:S01]  /*252d0*/  FADD.FTZ R149, R24, -R154.reuse ;  /* 0x8000009a18957221 */ /* 0x100fe20000010000 */
[----:B------:R-:W-:Y:S02]  /*252e0*/  HADD2.F32 R148, -RZ, R156.H0_H0 ;  /* 0x2000009cff947230 */ /* 0x000fe40000004100 */
[----:B------:R-:W-:Y:S01]  /*252f0*/  FADD.FTZ R151, R27, -R154 ;  /* 0x8000009a1b977221 */ /* 0x000fe20000010000 */
[--C-:B------:R-:W-:Y:S02]  /*25300*/  HADD2.F32 R150, -RZ, R104.reuse.H0_H0 ;  /* 0x20000068ff967230 */ /* 0x100fe40000004100 */
[C---:B------:R-:W-:Y:S01]  /*25310*/  FMUL.FTZ R149, R0.reuse, R149 ;  /* 0x0000009500957220 */ /* 0x040fe20000410000 */
[----:B------:R-:W-:Y:S02]  /*25320*/  HADD2.F32 R160, -RZ, R104.H1_H1 ;  /* 0x30000068ffa07230 */ /* 0x000fe40000004100 */
[----:B------:R-:W-:Y:S01]  /*25330*/  FMUL.FTZ R151, R0, R151 ;  /* 0x0000009700977220 */ /* 0x000fe20000410000 */
[----:B------:R-:W-:-:S02]  /*25340*/  HADD2.F32 R168, -RZ, R106.H0_H0 ;  /* 0x2000006affa87230 */ /* 0x000fc40000004100 */
        /* <DEDUP_REMOVED lines=28> */
[----:B------:R-:W-:Y:S01]  /*25510*/  HADD2.F32 R170, -RZ, R107.H0_H0 ;  /* 0x2000006bffaa7230 */ /* 0x000fe20000004100 */
[----:B------:R-:W-:Y:S01]  /*25520*/  F2FP.F16.F32.PACK_AB R150, R161, R150 ;  /* 0x00000096a196723e */ /* 0x000fe200000000ff */
[----:B------:R-:W-:Y:S01]  /*25530*/  FMUL.FTZ R151, R0, R151 ;  /* 0x0000009700977220 */ /* 0x000fe20000410000 */
[----:B------:R-:W0:Y:S03]  /*25540*/  LDC.64 R160, c[0x0][0x428] ;  /* 0x00010a00ffa07b82 */ /* 0x000e260000000a00 */
[----:B------:R-:W-:Y:S01]  /*25550*/  FFMA.FTZ R151, R151, R168, R170 ;  /* 0x000000a897977223 */ /* 0x000fe200000100aa */
[----:B------:R-:W-:-:S02]  /*25560*/  HADD2.F32 R168, -RZ, R159.H1_H1 ;  /* 0x3000009fffa87230 */ /* 0x000fc40000004100 */
[----:B------:R-:W-:-:S05]  /*25570*/  HADD2.F32 R170, -RZ, R107.H1_H1 ;  /* 0x3000006bffaa7230 */ /* 0x000fca0000004100 */
[----:B------:R-:W-:-:S05]  /*25580*/  FFMA.FTZ R168, R169, R168, R170 ;  /* 0x000000a8a9a87223 */ /* 0x000fca00000100aa */
[----:B------:R-:W-:Y:S01]  /*25590*/  F2FP.F16.F32.PACK_AB R151, R168, R151 ;  /* 0x00000097a897723e */ /* 0x000fe200000000ff */
[----:B0-----:R-:W-:-:S04]  /*255a0*/  IMAD.WIDE.U32 R160, R152, 0x10, R160 ;  /* 0x0000001098a07825 */ /* 0x001fc800078e00a0 */
[----:B------:R-:W-:Y:S01]  /*255b0*/  VIADD R152, R152, 0x20 ;  /* 0x0000002098987836 */ /* 0x000fe20000000000 */
[----:B------:R0:W-:Y:S06]  /*255c0*/  STG.E.128 desc[UR6][R160.64], R148 ;  /* 0x00000094a0007986 */ /* 0x0001ec000c101d06 */
.L_x_36898:
[----:B------:R-:W-:Y:S05]  /*255d0*/  BSYNC.RECONVERGENT B2 ;  /* 0x0000000000027941 */ /* 0x000fea0003800200 */
.L_x_36897:
[----:B------:R-:W-:Y:S01]  /*255e0*/  ISETP.NE.AND P0, PT, R162, RZ, PT ;  /* 0x000000ffa200720c */ /* 0x000fe20003f05270 */
[----:B------:R-:W-:-:S12]  /*255f0*/  BSSY.RECONVERGENT B2, `(.L_x_36899) ;  /* 0x0000032000027945 */ /* 0x000fd80003800200 */
[----:B------:R-:W-:Y:S05]  /*25600*/  @!P0 BRA `(.L_x_36900) ;  /* 0x0000000000c08947 */ /* 0x000fea0003800000 */
[--C-:B0-----:R-:W-:Y:S01]  /*25610*/  FADD.FTZ R149, R16, -R154.reuse ;  /* 0x8000009a10957221 */ /* 0x101fe20000010000 */
        /* <DEDUP_REMOVED lines=44> */
[C---:B0-----:R-:W-:Y:S01]  /*258e0*/  IMAD.WIDE.U32 R160, R152.reuse, 0x10, R160 ;  /* 0x0000001098a07825 */ /* 0x041fe200078e00a0 */
[----:B------:R-:W-:-:S04]  /*258f0*/  IADD3 R152, PT, PT, R152, 0x20, RZ ;  /* 0x0000002098987810 */ /* 0x000fc80007ffe0ff */
[----:B------:R1:W-:Y:S03]  /*25900*/  STG.E.128 desc[UR6][R160.64], R148 ;  /* 0x00000094a0007986 */ /* 0x0003e6000c101d06 */
.L_x_36900:
[----:B------:R-:W-:Y:S05]  /*25910*/  BSYNC.RECONVERGENT B2 ;  /* 0x0000000000027941 */ /* 0x000fea0003800200 */
.L_x_36899:
[----:B------:R-:W-:Y:S01]  /*25920*/  ISETP.NE.AND P0, PT, R163, RZ, PT ;  /* 0x000000ffa300720c */ /* 0x000fe20003f05270 */
[----:B------:R-:W-:-:S12]  /*25930*/  BSSY.RECONVERGENT B2, `(.L_x_36901) ;  /* 0x0000032000027945 */ /* 0x000fd80003800200 */
[----:B------:R-:W-:Y:S05]  /*25940*/  @!P0 BRA `(.L_x_36902) ;  /* 0x0000000000c08947 */ /* 0x000fea0003800000 */
[--C-:B01----:R-:W-:Y:S01]  /*25950*/  FADD.FTZ R149, R8, -R154.reuse ;  /* 0x8000009a08957221 */ /* 0x103fe20000010000 */
        /* <DEDUP_REMOVED lines=47> */
.L_x_36902:
[----:B------:R-:W-:Y:S05]  /*25c50*/  BSYNC.RECONVERGENT B2 ;  /* 0x0000000000027941 */ /* 0x000fea0003800200 */
.L_x_36901:
[----:B------:R-:W-:Y:S01]  /*25c60*/  ISETP.NE.AND P0, PT, R165, RZ, PT ;  /* 0x000000ffa500720c */ /* 0x000fe20003f05270 */
[----:B------:R-:W-:-:S12]  /*25c70*/  BSSY.RECONVERGENT B2, `(.L_x_36903) ;  /* 0x0000032000027945 */ /* 0x000fd80003800200 */
[----:B------:R-:W-:Y:S05]  /*25c80*/  @!P0 BRA `(.L_x_36904) ;  /* 0x0000000000c08947 */ /* 0x000fea0003800000 */
[--C-:B012---:R-:W-:Y:S01]  /*25c90*/  FADD.FTZ R149, R108, -R154.reuse ;  /* 0x8000009a6c957221 */ /* 0x107fe20000010000 */
        /* <DEDUP_REMOVED lines=47> */
.L_x_36904:
[----:B------:R-:W-:Y:S05]  /*25f90*/  BSYNC.RECONVERGENT B2 ;  /* 0x0000000000027941 */ /* 0x000fea0003800200 */
.L_x_36903:
[----:B------:R-:W-:Y:S01]  /*25fa0*/  ISETP.NE.AND P0, PT, R166, RZ, PT ;  /* 0x000000ffa600720c */ /* 0x000fe20003f05270 */
[----:B------:R-:W-:-:S12]  /*25fb0*/  BSSY.RECONVERGENT B2, `(.L_x_36905) ;  /* 0x0000032000027945 */ /* 0x000fd80003800200 */
[----:B------:R-:W-:Y:S05]  /*25fc0*/  @!P0 BRA `(.L_x_36906) ;  /* 0x0000000000c08947 */ /* 0x000fea0003800000 */
[--C-:B0123--:R-:W-:Y:S01]  /*25fd0*/  FADD.FTZ R149, R116, -R154.reuse ;  /* 0x8000009a74957221 */ /* 0x10ffe20000010000 */
        /* <DEDUP_REMOVED lines=47> */
.L_x_36906:
[----:B------:R-:W-:Y:S05]  /*262d0*/  BSYNC.RECONVERGENT B2 ;  /* 0x0000000000027941 */ /* 0x000fea0003800200 */
.L_x_36905:
[----:B------:R-:W-:-:S13]  /*262e0*/  ISETP.NE.AND P0, PT, R167, RZ, PT ;  /* 0x000000ffa700720c */ /* 0x000fda0003f05270 */
[----:B------:R-:W-:Y:S05]  /*262f0*/  @!P0 BRA `(.L_x_36896) ;  /* 0x0000000000bc8947 */ /* 0x000fea0003800000 */
[--C-:B01234-:R-:W-:Y:S01]  /*26300*/  FADD.FTZ R149, R124, -R154.reuse ;  /* 0x8000009a7c957221 */ /* 0x11ffe20000010000 */
        /* <DEDUP_REMOVED lines=34> */
[----:B------:R-:W-:Y:S02]  /*26530*/  HADD2.F32 R154, -RZ, R47.H1_H1 ;  /* 0x3000002fff9a7230 */ /* 0x000fe40000004100 */
[--C-:B------:R-:W-:Y:S02]  /*26540*/  HADD2.F32 R162, -RZ, R51.reuse.H0_H0 ;  /* 0x20000033ffa27230 */ /* 0x100fe40000004100 */
[----:B------:R-:W-:Y:S01]  /*26550*/  FMUL.FTZ R151, R0, R151 ;  /* 0x0000009700977220 */ /* 0x000fe20000410000 */
[----:B------:R-:W-:Y:S01]  /*26560*/  HADD2.F32 R0, -RZ, R51.H1_H1 ;  /* 0x30000033ff007230 */ /* 0x000fe20000004100 */
[----:B------:R-:W-:Y:S01]  /*26570*/  F2FP.F16.F32.PACK_AB R150, R155, R150 ;  /* 0x000000969b96723e */ /* 0x000fe200000000ff */
[----:B------:R-:W-:-:S03]  /*26580*/  HADD2.F32 R166, -RZ, R47.H0_H0 ;  /* 0x2000002fffa67230 */ /* 0x000fc60000004100 */
[----:B------:R-:W-:Y:S02]  /*26590*/  FFMA.FTZ R0, R163, R0, R154 ;  /* 0x00000000a3007223 */ /* 0x000fe4000001009a */
[----:B------:R-:W0:Y:S01]  /*265a0*/  LDC.64 R154, c[0x0][0x428] ;  /* 0x00010a00ff9a7b82 */ /* 0x000e220000000a00 */
[----:B------:R-:W-:-:S05]  /*265b0*/  FFMA.FTZ R151, R151, R162, R166 ;  /* 0x000000a297977223 */ /* 0x000fca00000100a6 */
[----:B------:R-:W-:Y:S01]  /*265c0*/  F2FP.F16.F32.PACK_AB R151, R0, R151 ;  /* 0x000000970097723e */ /* 0x000fe200000000ff */
[----:B0-----:R-:W-:-:S05]  /*265d0*/  IMAD.WIDE.U32 R154, R152, 0x10, R154 ;  /* 0x00000010989a7825 */ /* 0x001fca00078e009a */
[----:B------:R0:W-:Y:S02]  /*265e0*/  STG.E.128 desc[UR6][R154.64], R148 ;  /* 0x000000949a007986 */ /* 0x0001e4000c101d06 */
.L_x_36896:
[----:B------:R-:W-:Y:S05]  /*265f0*/  BSYNC.RECONVERGENT B1 ;  /* 0x0000000000017941 */ /* 0x000fea0003800200 */
.L_x_36895:
[----:B01234-:R-:W0:Y:S02]  /*26600*/  LDC.64 R148, c[0x0][0x380] ;  /* 0x0000e000ff947b82 */ /* 0x01fe240000000a00 */
[----:B0-----:R-:W-:-:S04]  /*26610*/  LEA R133, R148, R133, 0x2 ;  /* 0x0000008594857211 */ /* 0x001fc800078e10ff */
[----:B------:R-:W-:-:S13]  /*26620*/  ISETP.GE.AND P0, PT, R133, R149, PT ;  /* 0x000000958500720c */ /* 0x000fda0003f06270 */
[----:B------:R-:W-:Y:S05]  /*26630*/  @!P0 BRA `(.L_x_36907) ;  /* 0xfffffda800808947 */ /* 0x000fea000383ffff */
[----:B------:R-:W-:Y:S05]  /*26640*/  BSYNC B0 ;  /* 0x0000000000007941 */ /* 0x000fea0003800000 */
.L_x_36203:
[----:B------:R-:W-:Y:S05]  /*26650*/  EXIT ;  /* 0x000000000000794d */ /* 0x000fea0003800000 */
.L_x_36894:
[----:B------:R-:W-:Y:S01]  /*26660*/  HFMA2 R170, -RZ, RZ, 0, 5.9604644775390625e-08 ;  /* 0x00000001ffaa7431 */ /* 0x000fe200000001ff */
[----:B------:R-:W-:Y:S01]  /*26670*/  BSSY B1, `(.L_x_36908) ;  /* 0x0000007000017945 */ /* 0x000fe20003800000 */
[----:B------:R-:W-:Y:S01]  /*26680*/  IMAD.MOV.U32 R171, RZ, RZ, R151 ;  /* 0x000000ffffab7224 */ /* 0x000fe200078e0097 */
[----:B------:R-:W-:Y:S01]  /*26690*/  MOV R173, 0x1f ;  /* 0x0000001f00ad7802 */ /* 0x000fe20000000f00 */
[----:B------:R-:W-:-:S07]  /*266a0*/  IMAD.MOV.U32 R168, RZ, RZ, -0x1 ;  /* 0xffffffffffa87424 */ /* 0x000fce00078e00ff */
[----:B-----5:R-:W-:Y:S05]  /*266b0*/  WARPSYNC.COLLECTIVE R168, `(.L_x_36909) ;  /* 0x00000000a8087348 */ /* 0x020fea0003c00000 */
[----:B------:R0:W1:Y:S02]  /*266c0*/  SHFL.BFLY P6, R169, R171, R170, R173 ;  /* 0x0c0000aaaba97389 */ /* 0x00006400000c00ad */
[----:B01---5:R-:W-:Y:S05]  /*266d0*/  ENDCOLLECTIVE ;  /* 0x000000000000791b */ /* 0x023fea0003800000 */
.L_x_36909:
[----:B------:R-:W-:Y:S05]  /*266e0*/  BSYNC B1 ;  /* 0x0000000000017941 */ /* 0x000fea0003800000 */
.L_x_36908:
[----:B------:R-:W-:Y:S01]  /*266f0*/  MOV R0, R169 ;  /* 0x000000a900007202 */ /* 0x000fe20000000f00 */
[----:B------:R-:W-:Y:S02]  /*26700*/  HFMA2 R173, -RZ, RZ, 0, 1.847743988037109375e-06 ;  /* 0x0000001fffad7431 */ /* 0x000fe400000001ff */
[----:B------:R-:W-:Y:S01]  /*26710*/  IMAD.MOV.U32 R170, RZ, RZ, 0x2 ;  /* 0x00000002ffaa7424 */ /* 0x000fe200078e00ff */
[----:B------:R-:W-:Y:S01]  /*26720*/  MOV R168, 0xffffffff ;  /* 0xffffffff00a87802 */ /* 0x000fe20000000f00 */
[----:B------:R-:W0:Y:S01]  /*26730*/  LDC R152, c[0x0][0x400] ;  /* 0x00010000ff987b82 */ /* 0x000e220000000800 */
[----:B------:R-:W-:-:S05]  /*26740*/  FADD.FTZ R154, R151, R0 ;  /* 0x00000000979a7221 */ /* 0x000fca0000010000 */
[----:B------:R-:W-:-:S07]  /*26750*/  MOV R171, R154 ;  /* 0x0000009a00ab7202 */ /* 0x000fce0000000f00 */
[----:B0-----:R-:W-:Y:S05]  /*26760*/  WARPSYNC.COLLECTIVE R168, `(.L_x_36910) ;  /* 0x00000000a8087348 */ /* 0x001fea0003c00000 */
[----:B------:R1:W2:Y:S02]  /*26770*/  SHFL.BFLY P6, R169, R171, R170, R173 ;  /* 0x0c0000aaaba97389 */ /* 0x0002a400000c00ad */
[----:B012---:R-:W-:Y:S05]  /*26780*/  ENDCOLLECTIVE ;  /* 0x000000000000791b */ /* 0x007fea0003800000 */
.L_x_36910:
[----:B------:R-:W-:Y:S02]  /*26790*/  HFMA2 R170, -RZ, RZ, 0, 2.384185791015625e-07 ;  /* 0x00000004ffaa7431 */ /* 0x000fe400000001ff */
[----:B------:R-:W-:-:S04]  /*267a0*/  IMAD.MOV.U32 R155, RZ, RZ, R169 ;  /* 0x000000ffff9b7224 */ /* 0x000fc800078e00a9 */
[----:B------:R-:W-:-:S05]  /*267b0*/  FADD.FTZ R155, R154, R155 ;  /* 0x0000009b9a9b7221 */ /* 0x000fca0000010000 */
[----:B------:R-:W-:-:S07]  /*267c0*/  MOV R171, R155 ;  /* 0x0000009b00ab7202 */ /* 0x000fce0000000f00 */
[----:B------:R-:W-:Y:S05]  /*267d0*/  WARPSYNC.COLLECTIVE R168, `(.L_x_36911) ;  /* 0x00000000a8087348 */ /* 0x000fea0003c00000 */
[----:B------:R0:W1:Y:S02]  /*267e0*/  SHFL.BFLY P6, R169, R171, R170, R173 ;  /* 0x0c0000aaaba97389 */ /* 0x00006400000c00ad */
[----:B01----:R-:W-:Y:S05]  /*267f0*/  ENDCOLLECTIVE ;  /* 0x000000000000791b */ /* 0x003fea0003800000 */
.L_x_36911:
[----:B------:R-:W-:Y:S02]  /*26800*/  HFMA2 R170, -RZ, RZ, 0, 4.76837158203125e-07 ;  /* 0x00000008ffaa7431 */ /* 0x000fe400000001ff */
[----:B------:R-:W-:-:S04]  /*26810*/  IMAD.MOV.U32 R0, RZ, RZ, R169 ;  /* 0x000000ffff007224 */ /* 0x000fc800078e00a9 */
[----:B------:R-:W-:-:S05]  /*26820*/  FADD.FTZ R160, R155, R0 ;  /* 0x000000009ba07221 */ /* 0x000fca0000010000 */
[----:B------:R-:W-:-:S07]  /*26830*/  MOV R171, R160 ;  /* 0x000000a000ab7202 */ /* 0x000fce0000000f00 */
[----:B------:R-:W-:Y:S05]  /*26840*/  WARPSYNC.COLLECTIVE R168, `(.L_x_36912) ;  /* 0x00000000a8087348 */ /* 0x000fea0003c00000 */
[----:B------:R0:W1:Y:S02]  /*26850*/  SHFL.BFLY P6, R169, R171, R170, R173 ;  /* 0x0c0000aaaba97389 */ /* 0x00006400000c00ad */
[----:B01----:R-:W-:Y:S05]  /*26860*/  ENDCOLLECTIVE ;  /* 0x000000000000791b */ /* 0x003fea0003800000 */
.L_x_36912:
[----:B------:R-:W-:Y:S02]  /*26870*/  HFMA2 R170, -RZ, RZ, 0, 9.5367431640625e-07 ;  /* 0x00000010ffaa7431 */ /* 0x000fe400000001ff */
[----:B------:R-:W-:-:S04]  /*26880*/  IMAD.MOV.U32 R161, RZ, RZ, R169 ;  /* 0x000000ffffa17224 */ /* 0x000fc800078e00a9 */
[----:B------:R-:W-:-:S05]  /*26890*/  FADD.FTZ R161, R160, R161 ;  /* 0x000000a1a0a17221 */ /* 0x000fca0000010000 */
[----:B------:R-:W-:-:S07]  /*268a0*/  MOV R171, R161 ;  /* 0x000000a100ab7202 */ /* 0x000fce0000000f00 */
[----:B------:R-:W-:Y:S05]  /*268b0*/  WARPSYNC.COLLECTIVE R168, `(.L_x_36913) ;  /* 0x00000000a8087348 */ /* 0x000fea0003c00000 */
[----:B------:R0:W1:Y:S02]  /*268c0*/  SHFL.BFLY P6, R169, R171, R170, R173 ;  /* 0x0c0000aaaba97389 */ /* 0x00006400000c00ad */
[----:B01----:R-:W-:Y:S05]  /*268d0*/  ENDCOLLECTIVE ;  /* 0x000000000000791b */ /* 0x003fea0003800000 */
.L_x_36913:
        /* <DEDUP_REMOVED lines=105> */
.L_x_36914:
[----:B------:R-:W-:Y:S02]  /*26f70*/  HFMA2 R170, -RZ, RZ, 0, 1.1920928955078125e-07 ;  /* 0x00000002ffaa7431 */ /* 0x000fe400000001ff */
[----:B------:R-:W-:-:S04]  /*26f80*/  IMAD.MOV.U32 R155, RZ, RZ, R169 ;  /* 0x000000ffff9b7224 */ /* 0x000fc800078e00a9 */
[----:B------:R-:W-:-:S05]  /*26f90*/  FADD.FTZ R155, R0, R155 ;  /* 0x0000009b009b7221 */ /* 0x000fca0000010000 */
[----:B------:R-:W-:-:S07]  /*26fa0*/  MOV R171, R155 ;  /* 0x0000009b00ab7202 */ /* 0x000fce0000000f00 */
[----:B------:R-:W-:Y:S05]  /*26fb0*/  WARPSYNC.COLLECTIVE R168, `(.L_x_36915) ;  /* 0x00000000a8087348 */ /* 0x000fea0003c00000 */
[----:B------:R0:W1:Y:S02]  /*26fc0*/  SHFL.BFLY P6, R169, R171, R170, R173 ;  /* 0x0c0000aaaba97389 */ /* 0x00006400000c00ad */
[----:B01----:R-:W-:Y:S05]  /*26fd0*/  ENDCOLLECTIVE ;  /* 0x000000000000791b */ /* 0x003fea0003800000 */
.L_x_36915:
[----:B------:R-:W-:Y:S02]  /*26fe0*/  HFMA2 R170, -RZ, RZ, 0, 2.384185791015625e-07 ;  /* 0x00000004ffaa7431 */ /* 0x000fe400000001ff */
[----:B------:R-:W-:-:S04]  /*26ff0*/  IMAD.MOV.U32 R154, RZ, RZ, R169 ;  /* 0x000000ffff9a7224 */ /* 0x000fc800078e00a9 */
[----:B------:R-:W-:-:S05]  /*27000*/  FADD.FTZ R154, R155, R154 ;  /* 0x0000009a9b9a7221 */ /* 0x000fca0000010000 */
[----:B------:R-:W-:-:S07]  /*27010*/  MOV R171, R154 ;  /* 0x0000009a00ab7202 */ /* 0x000fce0000000f00 */
[----:B------:R-:W-:Y:S05]  /*27020*/  WARPSYNC.COLLECTIVE R168, `(.L_x_36916) ;  /* 0x00000000a8087348 */ /* 0x000fea0003c00000 */
[----:B------:R0:W1:Y:S02]  /*27030*/  SHFL.BFLY P6, R169, R171, R170, R173 ;  /* 0x0c0000aaaba97389 */ /* 0x00006400000c00ad */
[----:B01----:R-:W-:Y:S05]  /*27040*/  ENDCOLLECTIVE ;  /* 0x000000000000791b */ /* 0x003fea0003800000 */
.L_x_36916:
[----:B------:R-:W-:Y:S02]  /*27050*/  HFMA2 R170, -RZ, RZ, 0, 4.76837158203125e-07 ;  /* 0x00000008ffaa7431 */ /* 0x000fe400000001ff */
[----:B------:R-:W-:-:S04]  /*27060*/  IMAD.MOV.U32 R161, RZ, RZ, R169 ;  /* 0x000000ffffa17224 */ /* 0x000fc800078e00a9 */
[----:B------:R-:W-:-:S05]  /*27070*/  FADD.FTZ R161, R154, R161 ;  /* 0x000000a19aa17221 */ /* 0x000fca0000010000 */
[----:B------:R-:W-:-:S07]  /*27080*/  MOV R171, R161 ;  /* 0x000000a100ab7202 */ /* 0x000fce0000000f00 */
[----:B------:R-:W-:Y:S05]  /*27090*/  WARPSYNC.COLLECTIVE R168, `(.L_x_36917) ;  /* 0x00000000a8087348 */ /* 0x000fea0003c00000 */
[----:B------:R0:W1:Y:S02]  /*270a0*/  SHFL.BFLY P6, R169, R171, R170, R173 ;  /* 0x0c0000aaaba97389 */ /* 0x00006400000c00ad */
[----:B01----:R-:W-:Y:S05]  /*270b0*/  ENDCOLLECTIVE ;  /* 0x000000000000791b */ /* 0x003fea0003800000 */
.L_x_36917:
[----:B------:R-:W-:Y:S02]  /*270c0*/  HFMA2 R170, -RZ, RZ, 0, 9.5367431640625e-07 ;  /* 0x00000010ffaa7431 */ /* 0x000fe400000001ff */
[----:B------:R-:W-:-:S04]  /*270d0*/  IMAD.MOV.U32 R160, RZ, RZ, R169 ;  /* 0x000000ffffa07224 */ /* 0x000fc800078e00a9 */
[----:B------:R-:W-:-:S05]  /*270e0*/  FADD.FTZ R160, R161, R160 ;  /* 0x000000a0a1a07221 */ /* 0x000fca0000010000 */
[----:B------:R-:W-:-:S07]  /*270f0*/  MOV R171, R160 ;  /* 0x000000a000ab7202 */ /* 0x000fce0000000f00 */
[----:B------:R-:W-:Y:S05]  /*27100*/  WARPSYNC.COLLECTIVE R168, `(.L_x_36918) ;  /* 0x00000000a8087348 */ /* 0x000fea0003c00000 */
[----:B------:R0:W1:Y:S02]  /*27110*/  SHFL.BFLY P6, R169, R171, R170, R173 ;  /* 0x0c0000aaaba97389 */ /* 0x00006400000c00ad */
[----:B01----:R-:W-:Y:S05]  /*27120*/  ENDCOLLECTIVE ;  /* 0x000000000000791b */ /* 0x003fea0003800000 */
.L_x_36918:
[----:B------:R-:W-:Y:S05]  /*27130*/  BRA `(.L_x_36919) ;  /* 0xffffffdc00fc7947 */ /* 0x000fea000383ffff */
.L_x_36920:
        /* <DEDUP_REMOVED lines=12> */
.L_x_54438:


//--------------------- .text._ZN10layer_norm13ln_fwd_kernelINS_13Kernel_traitsI6__halfS2_fS2_fjLj1536ELj1ELj4ELj1ELj16ENS_18Kernel_traits_baseILj1536ES2_S2_fS2_fjLj128EEEEELb1ELb1ELb1ELb1EEEvNS_9FwdParamsE --------------------------
	.section	.text._ZN10layer_norm13ln_fwd_kernelINS_13Kernel_traitsI6__halfS2_fS2_fjLj1536ELj1ELj4ELj1ELj16ENS_18Kernel_traits_baseILj1536ES2_S2_fS2_fjLj128EEEEELb1ELb1ELb1ELb1EEEvNS_9FwdParamsE,"ax",@progbits
	.align	128
        .global         _ZN10layer_norm13ln_fwd_kernelINS_13Kernel_traitsI6__halfS2_fS2_fjLj1536ELj1ELj4ELj1ELj16ENS_18Kernel_traits_baseILj1536ES2_S2_fS2_fjLj128EEEEELb1ELb1ELb1ELb1EEEvNS_9FwdParamsE
        .type           _ZN10layer_norm13ln_fwd_kernelINS_13Kernel_traitsI6__halfS2_fS2_fjLj1536ELj1ELj4ELj1ELj16ENS_18Kernel_traits_baseILj1536ES2_S2_fS2_fjLj128EEEEELb1ELb1ELb1ELb1EEEvNS_9FwdParamsE,@function
        .size           _ZN10layer_norm13ln_fwd_kernelINS_13Kernel_traitsI6__halfS2_fS2_fjLj1536ELj1ELj4ELj1ELj16ENS_18Kernel_traits_baseILj1536ES2_S2_fS2_fjLj128EEEEELb1ELb1ELb1ELb1EEEvNS_9FwdParamsE,(.L_x_54439 - _ZN10layer_norm13ln_fwd_kernelINS_13Kernel_traitsI6__halfS2_fS2_fjLj1536ELj1ELj4ELj1ELj16ENS_18Kernel_traits_baseILj1536ES2_S2_fS2_fjLj128EEEEELb1ELb1ELb1ELb1EEEvNS_9FwdParamsE)
        .other          _ZN10layer_norm13ln_fwd_kernelINS_13Kernel_traitsI6__halfS2_fS2_fjLj1536ELj1ELj4ELj1ELj16ENS_18Kernel_traits_baseILj1536ES2_S2_fS2_fjLj128EEEEELb1ELb1ELb1ELb1EEEvNS_9FwdParamsE,@"STO_CUDA_ENTRY STV_DEFAULT"
_ZN10layer_norm13ln_fwd_kernelINS_13Kernel_traitsI6__halfS2_fS2_fjLj1536ELj1ELj4ELj1ELj16ENS_18Kernel_traits_baseILj1536ES2_S2_fS2_fjLj128EEEEELb1ELb1ELb1ELb1EEEvNS_9FwdParamsE:
.text._ZN10layer_norm13ln_fwd_kernelINS_13Kernel_traitsI6__halfS2_fS2_fjLj1536ELj1ELj4ELj1ELj16ENS_18Kernel_traits_baseILj1536ES2_S2_fS2_fjLj128EEEEELb1ELb1ELb1ELb1EEEvNS_9FwdParamsE:
[----:B------:R-:W-:Y:S01]  /*0000*/  LDC R1, c[0x0][0x37c] ;  /* 0x0000df00ff017b82 */ /* 0x000fe20000000800 */
[----:B------:R-:W0:Y:S07]  /*0010*/  LDCU.U8 UR4, c[0x0][0x464] ;  /* 0x00008c80ff0477ac */ /* 0x000e2e0008000000 */
[----:B------:R-:W1:Y:S01]  /*0020*/  LDC R4, c[0x0][0x458] ;  /* 0x00011600ff047b82 */ /* 0x000e620000000800 */
[----:B------:R-:W2:Y:S01]  /*0030*/  LDCU.64 UR6, c[0x0][0x450] ;  /* 0x00008a00ff0677ac */ /* 0x000ea20008000a00 */
[----:B------:R-:W3:Y:S06]  /*0040*/  LDCU.64 UR8, c[0x0][0x358] ;  /* 0x00006b00ff0877ac */ /* 0x000eec0008000a00 */
[----:B------:R-:W1:Y:S01]  /*0050*/  LDC R5, c[0x0][0x45c] ;  /* 0x00011700ff057b82 */ /* 0x000e620000000800 */
[----:B------:R-:W4:Y:S01]  /*0060*/  LDCU.64 UR10, c[0x0][0x438] ;  /* 0x00008700ff0a77ac */ /* 0x000f220008000a00 */
[----:B0-----:R-:W-:-:S02]  /*0070*/  ISETP.NE.AND P0, PT, RZ, UR4, PT ;  /* 0x00000004ff007c0c */ /* 0x001fc4000bf05270 */
[----:B--2---:R-:W-:Y:S01]  /*0080*/  MOV R2, UR6 ;  /* 0x0000000600027c02 */ /* 0x004fe20008000f00 */
[----:B------:R-:W-:-:S10]  /*0090*/  IMAD.U32 R3, RZ, RZ, UR7 ;  /* 0x00000007ff037e24 */ /* 0x000fd4000f8e00ff */
[----:B---3--:R-:W2:Y:S01]  /*00a0*/  @P0 LDG.E.64 R2, desc[UR8][R2.64] ;  /* 0x0000000802020981 */ /* 0x008ea2000c1e1b00 */
[----:B------:R-:W0:Y:S03]  /*00b0*/  @P0 LDC R9, c[0x0][0x460] ;  /* 0x00011800ff090b82 */ /* 0x000e260000000800 */
[----:B-1----:R-:W0:Y:S01]  /*00c0*/  @P0 LDG.E.64 R6, desc[UR8][R4.64] ;  /* 0x0000000804060981 */ /* 0x002e22000c1e1b00 */
[----:B----4-:R-:W-:Y:S01]  /*00d0*/  UISETP.NE.U32.AND UP0, UPT, UR10, URZ, UPT ;  /* 0x000000ff0a00728c */ /* 0x010fe2000bf05070 */
[----:B------:R-:W1:Y:S03]  /*00e0*/  S2R R151, SR_TID.X ;  /* 0x0000000000977919 */ /* 0x000e660000002100 */
[----:B------:R-:W3:Y:S01]  /*00f0*/  S2UR UR5, SR_CTAID.X ;  /* 0x00000000000579c3 */ /* 0x000ee20000002500 */
[----:B------:R-:W-:-:S07]  /*0100*/  UISETP.NE.AND.EX UP0, UPT, UR11, URZ, UPT, UP0 ;  /* 0x000000ff0b00728c */ /* 0x000fce000bf05300 */
[----:B------:R-:W4:Y:S01]  /*0110*/  LDC R0, c[0x0][0x360] ;  /* 0x0000d800ff007b82 */ /* 0x000f220000000800 */
[----:B---3--:R-:W-:Y:S01]  /*0120*/  USHF.L.U32 UR4, UR5, 0x2, URZ ;  /* 0x0000000205047899 */ /* 0x008fe200080006ff */
[--C-:B-1----:R-:W-:Y:S01]  /*0130*/  SHF.R.U32.HI R150, RZ, 0x5, R151.reuse ;  /* 0x00000005ff967819 */ /* 0x102fe20000011697 */
[----:B----4-:R-:W-:Y:S01]  /*0140*/  IMAD R149, R0, UR5, R151 ;  /* 0x0000000500957c24 */ /* 0x010fe2000f8e0297 */
[----:B------:R-:W-:-:S03]  /*0150*/  LOP3.LUT R151, R151, 0x1f, RZ, 0xc0, !PT ;  /* 0x0000001f97977812 */ /* 0x000fc600078ec0ff */
[----:B------:R-:W-:Y:S02]  /*0160*/  LOP3.LUT R150, R150, UR4, RZ, 0xfc, !PT ;  /* 0x0000000496967c12 */ /* 0x000fe4000f8efcff */
[----:B--2---:R-:W-:Y:S02]  /*0170*/  @P0 R2UR UR6, R2 ;  /* 0x00000000020602ca */ /* 0x004fe400000e0000 */
[----:B------:R-:W-:Y:S02]  /*0180*/  @P0 R2UR UR7, R3 ;  /* 0x00000000030702ca */ /* 0x000fe400000e0000 */
[----:B0-----:R-:W-:-:S04]  /*0190*/  @P0 IADD3 R4, P1, PT, R6, R9, RZ ;  /* 0x0000000906040210 */ /* 0x001fc80007f3e0ff */
[----:B------:R-:W-:-:S04]  /*01a0*/  @P0 IADD3.X R5, PT, PT, RZ, R7, RZ, P1, !PT ;  /* 0x00000007ff050210 */ /* 0x000fc80000ffe4ff */
[--C-:B------:R-:W-:Y:S01]  /*01b0*/  SHF.R.U64 R148, R4, 0x2, R5.reuse ;  /* 0x0000000204947819 */ /* 0x100fe20000001205 */
[----:B------:R-:W-:Y:S01]  /*01c0*/  UIADD3 UR15, UPT, UPT, UR6, -0x61c88647, URZ ;  /* 0x9e3779b9060f7890 */ /* 0x000fe2000fffe0ff */
[----:B------:R-:W-:Y:S01]  /*01d0*/  SHF.R.U32.HI R147, RZ, 0x2, R5 ;  /* 0x00000002ff937819 */ /* 0x000fe20000011605 */
[----:B------:R-:W-:Y:S02]  /*01e0*/  UIADD3 UR16, UPT, UPT, UR7, -0x4498517b, URZ ;  /* 0xbb67ae8507107890 */ /* 0x000fe4000fffe0ff */
        /* <DEDUP_REMOVED lines=42> */
.L_x_36921:
        /* <DEDUP_REMOVED lines=28> */
.L_x_36922:
        /* <DEDUP_REMOVED lines=65> */
[----:B------:R-:W-:Y:S01]  /*0a60*/  IMAD.HI.U32 R2, R9, -0x326172a9, RZ ;  /* 0xcd9e8d5709027827 */ /* 0x000fe200078e00ff */
[----:B------:R-:W-:-:S03]  /*0a70*/  LOP3.LUT R3, R4, 0x3, RZ, 0xc0, !PT ;  /* 0x0000000304037812 */ /* 0x000fc600078ec0ff */
[----:B------:R-:W-:Y:S01]  /*0a80*/  IMAD.MOV.U32 R4, RZ, RZ, RZ ;  /* 0x000000ffff047224 */ /* 0x000fe200078e00ff */
[----:B------:R-:W-:Y:S01]  /*0a90*/  LOP3.LUT R2, R5, UR30, R2, 0x96, !PT ;  /* 0x0000001e05027c12 */ /* 0x000fe2000f8e9602 */
[----:B------:R-:W-:Y:S02]  /*0aa0*/  IMAD R6, R7, -0x2daee0ad, RZ ;  /* 0xd2511f5307067824 */ /* 0x000fe400078e02ff */
[----:B01234-:R-:W-:-:S07]  /*0ab0*/  IMAD R8, R9, -0x326172a9, RZ ;  /* 0xcd9e8d5709087824 */ /* 0x01ffce00078e02ff */
.L_x_37605:
[----:B0-----:R-:W0:Y:S08]  /*0ac0*/  LDC.64 R96, c[0x0][0x3f0] ;  /* 0x0000fc00ff607b82 */ /* 0x001e300000000a00 */
        /* <DEDUP_REMOVED lines=19> */
[----:B------:R-:W-:Y:S02]  /*0c00*/  SHF.R.S32.HI R101, RZ, 0x1f, R100 ;  /* 0x0000001fff657819 */ /* 0x000fe40000011464 */
[----:B------:R-:W-:Y:S01]  /*0c10*/  MOV R154, UR6 ;  /* 0x00000006009a7c02 */ /* 0x000fe20008000f00 */
[----:B------:R-:W-:Y:S01]  /*0c20*/  BSSY.RECONVERGENT B1, `(.L_x_36924) ;  /* 0x000057b000017945 */ /* 0x000fe20003800200 */
[----:B------:R-:W-:-:S03]  /*0c30*/  LEA.HI R100, R101, R100, RZ, 0x3 ;  /* 0x0000006465647211 */ /* 0x000fc600078f18ff */
[----:B------:R-:W-:Y:S01]  /*0c40*/  VIADD R154, R154, 0x1715609d ;  /* 0x1715609d9a9a7836 */ /* 0x000fe20000000000 */
[----:B------:R-:W-:-:S03]  /*0c50*/  LEA.HI.SX32 R157, R100, R151, 0x1d ;  /* 0x00000097649d7211 */ /* 0x000fc600078feaff */
[----:B0-----:R-:W-:Y:S05]  /*0c60*/  @!P0 BRA `(.L_x_36925) ;  /* 0x0000002800f88947 */ /* 0x001fea0003800000 */
[----:B------:R-:W0:Y:S02]  /*0c70*/  LDC.64 R98, c[0x0][0x3a0] ;  /* 0x0000e800ff627b82 */ /* 0x000e240000000a00 */
[----:B0-----:R-:W-:-:S05]  /*0c80*/  IMAD.WIDE.U32 R98, R157, 0x20, R98 ;  /* 0x000000209d627825 */ /* 0x001fca00078e0062 */
[----:B------:R-:W2:Y:S04]  /*0c90*/  LDG.E.128 R88, desc[UR8][R98.64] ;  /* 0x0000000862587981 */ /* 0x000ea8000c1e1d00 */
[----:B------:R0:W5:Y:S01]  /*0ca0*/  LDG.E.128 R84, desc[UR8][R98.64+0x10] ;  /* 0x0000100862547981 */ /* 0x000162000c1e1d00 */
[----:B------:R-:W-:Y:S01]  /*0cb0*/  ISETP.GT.AND P2, PT, R155, RZ, PT ;  /* 0x000000ff9b00720c */ /* 0x000fe20003f44270 */
[----:B------:R-:W-:-:S12]  /*0cc0*/  BSSY.RECONVERGENT B2, `(.L_x_36926) ;  /* 0x0000059000027945 */ /* 0x000fd80003800200 */
[----:B------:R-:W-:Y:S01]  /*0cd0*/  @!P2 MOV R108, R6 ;  /* 0x00000006006ca202 */ /* 0x000fe20000000f00 */
        /* <DEDUP_REMOVED lines=19> */
.L_x_36930:
        /* <DEDUP_REMOVED lines=13> */
.L_x_36932:
[----:B------:R-:W-:Y:S05]  /*0ee0*/  BSYNC.RECONVERGENT B4 ;  /* 0x0000000000047941 */ /* 0x000fea0003800200 */
.L_x_36931:
        /* <DEDUP_REMOVED lines=42> */
.L_x_36929:
[----:B------:R-:W-:Y:S05]  /*1190*/  BSYNC.RECONVERGENT B3 ;  /* 0x0000000000037941 */ /* 0x000fea0003800200 */
.L_x_36928:
        /* <DEDUP_REMOVED lines=11> */
.L_x_36927:
[----:B------:R-:W-:Y:S05]  /*1250*/  BSYNC.RECONVERGENT B2 ;  /* 0x0000000000027941 */ /* 0x000fea0003800200 */
.L_x_36926:
        /* <DEDUP_REMOVED lines=17> */
.L_x_36937:
        /* <DEDUP_REMOVED lines=13> */
.L_x_36939:
[----:B------:R-:W-:Y:S05]  /*1440*/  BSYNC.RECONVERGENT B4 ;  /* 0x0000000000047941 */ /* 0x000fea0003800200 */
.L_x_36938:
        /* <DEDUP_REMOVED lines=43> */
.L_x_36936:
[----:B------:R-:W-:Y:S05]  /*1700*/  BSYNC.RECONVERGENT B3 ;  /* 0x0000000000037941 */ /* 0x000fea0003800200 */
.L_x_36935:
        /* <DEDUP_REMOVED lines=11> */
.L_x_36934:
[----:B------:R-:W-:Y:S05]  /*17c0*/  BSYNC.RECONVERGENT B2 ;  /* 0x0000000000027941 */ /* 0x000fea0003800200 */
.L_x_36933:
        /* <DEDUP_REMOVED lines=17> */
.L_x_36944:
        /* <DEDUP_REMOVED lines=13> */
.L_x_36946:
[----:B------:R-:W-:Y:S05]  /*19b0*/  BSYNC.RECONVERGENT B4 ;  /* 0x0000000000047941 */ /* 0x000fea0003800200 */
.L_x_36945:
        /* <DEDUP_REMOVED lines=42> */
.L_x_36943:
[----:B------:R-:W-:Y:S05]  /*1c60*/  BSYNC.RECONVERGENT B3 ;  /* 0x0000000000037941 */ /* 0x000fea0003800200 */
.L_x_36942:
        /* <DEDUP_REMOVED lines=11> */
.L_x_36941:
[----:B------:R-:W-:Y:S05]  /*1d20*/  BSYNC.RECONVERGENT B2 ;  /* 0x0000000000027941 */ /* 0x000fea0003800200 */
.L_x_36940:
        /* <DEDUP_REMOVED lines=17> */
.L_x_36951:
        /* <DEDUP_REMOVED lines=13> */
.L_x_36953:
[----:B------:R-:W-:Y:S05]  /*1f10*/  BSYNC.RECONVERGENT B4 ;  /* 0x0000000000047941 */ /* 0x000fea0003800200 */
.L_x_36952:
        /* <DEDUP_REMOVED lines=43> */
.L_x_36950:
[----:B------:R-:W-:Y:S05]  /*21d0*/  BSYNC.RECONVERGENT B3 ;  /* 0x0000000000037941 */ /* 0x000fea0003800200 */
.L_x_36949:
        /* <DEDUP_REMOVED lines=11> */
.L_x_36948:
[----:B------:R-:W-:Y:S05]  /*2290*/  BSYNC.RECONVERGENT B2 ;  /* 0x0000000000027941 */ /* 0x000fea0003800200 */
.L_x_36947:
[----:B------:R-:W-:Y:S01]  /*22a0*/  BSSY.RECONVERGENT B2, `(.L_x_36954) ;  /* 0x0000056000027945 */ /* 0x000fe20003800200 */
[----:B------:R-:W-:Y:S01]  /*22b0*/  MOV R6, R3 ;  /* 0x0000000300067202 */ /* 0x000fe20000000f00 */
[----:B-----5:R-:W-:Y:S02]  /*22c0*/  IMAD.MOV.U32 R100, RZ, RZ, R84 ;  /* 0x000000ffff647224 */ /* 0x020fe400078e0054 */
        /* <DEDUP_REMOVED lines=14> */
.L_x_36958:
        /* <DEDUP_REMOVED lines=13> */
.L_x_36960:
[----:B------:R-:W-:Y:S05]  /*2480*/  BSYNC.RECONVERGENT B4 ;  /* 0x0000000000047941 */ /* 0x000fea0003800200 */
.L_x_36959:
        /* <DEDUP_REMOVED lines=43> */
.L_x_36957:
[----:B------:R-:W-:Y:S05]  /*2740*/  BSYNC.RECONVERGENT B3 ;  /* 0x0000000000037941 */ /* 0x000fea0003800200 */
.L_x_36956:
        /* <DEDUP_REMOVED lines=11> */
.L_x_36955:
[----:B------:R-:W-:Y:S05]  /*2800*/  BSYNC.RECONVERGENT B2 ;  /* 0x0000000000027941 */ /* 0x000fea0003800200 */
.L_x_36954:
        /* <DEDUP_REMOVED lines=17> */
.L_x_36965:
        /* <DEDUP_REMOVED lines=13> */
.L_x_36967:
[----:B------:R-:W-:Y:S05]  /*29f0*/  BSYNC.RECONVERGENT B4 ;  /* 0x0000000000047941 */ /* 0x000fea0003800200 */
.L_x_36966:
        /* <DEDUP_REMOVED lines=43> */
.L_x_36964:
[----:B------:R-:W-:Y:S05]  /*2cb0*/  BSYNC.RECONVERGENT B3 ;  /* 0x0000000000037941 */ /* 0x000fea0003800200 */
.L_x_36963:
        /* <DEDUP_REMOVED lines=11> */
.L_x_36962:
[----:B------:R-:W-:Y:S05]  /*2d70*/  BSYNC.RECONVERGENT B2 ;  /* 0x0000000000027941 */ /* 0x000fea0003800200 */
.L_x_36961:
        /* <DEDUP_REMOVED lines=17> */
.L_x_36972:
        /* <DEDUP_REMOVED lines=13> */
.L_x_36974:
[----:B------:R-:W-:Y:S05]  /*2f60*/  BSYNC.RECONVERGENT B4 ;  /* 0x0000000000047941 */ /* 0x000fea0003800200 */
.L_x_36973:
        /* <DEDUP_REMOVED lines=43> */
.L_x_36971:
[----:B------:R-:W-:Y:S05]  /*3220*/  BSYNC.RECONVERGENT B3 ;  /* 0x0000000000037941 */ /* 0x000fea0003800200 */
.L_x_36970:
        /* <DEDUP_REMOVED lines=11> */
.L_x_36969:
[----:B------:R-:W-:Y:S05]  /*32e0*/  BSYNC.RECONVERGENT B2 ;  /* 0x0000000000027941 */ /* 0x000fea0003800200 */
.L_x_36968:
        /* <DEDUP_REMOVED lines=16> */
.L_x_36978:
        /* <DEDUP_REMOVED lines=13> */
.L_x_36980:
[----:B------:R-:W-:Y:S05]  /*34c0*/  BSYNC.RECONVERGENT B3 ;  /* 0x0000000000037941 */ /* 0x000fea0003800200 */
.L_x_36979:
        /* <DEDUP_REMOVED lines=43> */
.L_x_36977:
[----:B------:R-:W-:Y:S05]  /*3780*/  BSYNC.RECONVERGENT B2 ;  /* 0x0000000000027941 */ /* 0x000fea0003800200 */
.L_x_36976:
        /* <DEDUP_REMOVED lines=12> */
.L_x_36925:
        /* <DEDUP_REMOVED lines=21> */
.L_x_36985:
        /* <DEDUP_REMOVED lines=13> */
.L_x_36987:
[----:B------:R-:W-:Y:S05]  /*3a70*/  BSYNC.RECONVERGENT B4 ;  /* 0x0000000000047941 */ /* 0x000fea0003800200 */
.L_x_36986:
        /* <DEDUP_REMOVED lines=42> */
.L_x_36984:
[----:B------:R-:W-:Y:S05]  /*3d20*/  BSYNC.RECONVERGENT B3 ;  /* 0x0000000000037941 */ /* 0x000fea0003800200 */
.L_x_36983:
        /* <DEDUP_REMOVED lines=11> */
.L_x_36982:
[----:B------:R-:W-:Y:S05]  /*3de0*/  BSYNC.RECONVERGENT B2 ;  /* 0x0000000000027941 */ /* 0x000fea0003800200 */
.L_x_36981:
        /* <DEDUP_REMOVED lines=17> */
.L_x_36992:
        /* <DEDUP_REMOVED lines=13> */
.L_x_36994:
[----:B------:R-:W-:Y:S05]  /*3fd0*/  BSYNC.RECONVERGENT B4 ;  /* 0x0000000000047941 */ /* 0x000fea0003800200 */
.L_x_36993:
        /* <DEDUP_REMOVED lines=43> */
.L_x_36991:
[----:B------:R-:W-:Y:S05]  /*4290*/  BSYNC.RECONVERGENT B3 ;  /* 0x0000000000037941 */ /* 0x000fea0003800200 */
.L_x_36990:
        /* <DEDUP_REMOVED lines=11> */
.L_x_36989:
[----:B------:R-:W-:Y:S05]  /*4350*/  BSYNC.RECONVERGENT B2 ;  /* 0x0000000000027941 */ /* 0x000fea0003800200 */
.L_x_36988:
        /* <DEDUP_REMOVED lines=17> */
.L_x_36999:
        /* <DEDUP_REMOVED lines=13> */
.L_x_37001:
[----:B------:R-:W-:Y:S05]  /*4540*/  BSYNC.RECONVERGENT B4 ;  /* 0x0000000000047941 */ /* 0x000fea0003800200 */
.L_x_37000:
        /* <DEDUP_REMOVED lines=42> */
.L_x_36998:
[----:B------:R-:W-:Y:S05]  /*47f0*/  BSYNC.RECONVERGENT B3 ;  /* 0x0000000000037941 */ /* 0x000fea0003800200 */
.L_x_36997:
        /* <DEDUP_REMOVED lines=11> */
.L_x_36996:
[----:B------:R-:W-:Y:S05]  /*48b0*/  BSYNC.RECONVERGENT B2 ;  /* 0x0000000000027941 */ /* 0x000fea0003800200 */
.L_x_36995:
        /* <DEDUP_REMOVED lines=17> */
.L_x_37006:
        /* <DEDUP_REMOVED lines=13> */
.L_x_37008:
[----:B------:R-:W-:Y:S05]  /*4aa0*/  BSYNC.RECONVERGENT B4 ;  /* 0x0000000000047941 */ /* 0x000fea0003800200 */
.L_x_37007:
        /* <DEDUP_REMOVED lines=43> */
.L_x_37005:
[----:B------:R-:W-:Y:S05]  /*4d60*/  BSYNC.RECONVERGENT B3 ;  /* 0x0000000000037941 */ /* 0x000fea0003800200 */
.L_x_37004:
        /* <DEDUP_REMOVED lines=11> */
.L_x_37003:
[----:B------:R-:W-:Y:S05]  /*4e20*/  BSYNC.RECONVERGENT B2 ;  /* 0x0000000000027941 */ /* 0x000fea0003800200 */
.L_x_37002:
        /* <DEDUP_REMOVED lines=17> */
.L_x_37013:
        /* <DEDUP_REMOVED lines=13> */
.L_x_37015:
[----:B------:R-:W-:Y:S05]  /*5010*/  BSYNC.RECONVERGENT B4 ;  /* 0x0000000000047941 */ /* 0x000fea0003800200 */
.L_x_37014:
        /* <DEDUP_REMOVED lines=43> */
.L_x_37012:
[----:B------:R-:W-:Y:S05]  /*52d0*/  BSYNC.RECONVERGENT B3 ;  /* 0x0000000000037941 */ /* 0x000fea0003800200 */
.L_x_37011:
        /* <DEDUP_REMOVED lines=11> */
.L_x_37010:
[----:B------:R-:W-:Y:S05]  /*5390*/  BSYNC.RECONVERGENT B2 ;  /* 0x0000000000027941 */ /* 0x000fea0003800200 */
.L_x_37009:
        /* <DEDUP_REMOVED lines=17> */
.L_x_37020:
        /* <DEDUP_REMOVED lines=13> */
.L_x_37022:
[----:B------:R-:W-:Y:S05]  /*5580*/  BSYNC.RECONVERGENT B4 ;  /* 0x0000000000047941 */ /* 0x000fea0003800200 */
.L_x_37021:
        /* <DEDUP_REMOVED lines=43> */
.L_x_37019:
[----:B------:R-:W-:Y:S05]  /*5840*/  BSYNC.RECONVERGENT B3 ;  /* 0x0000000000037941 */ /* 0x000fea0003800200 */
.L_x_37018:
        /* <DEDUP_REMOVED lines=11> */
.L_x_37017:
[----:B------:R-:W-:Y:S05]  /*5900*/  BSYNC.RECONVERGENT B2 ;  /* 0x0000000000027941 */ /* 0x000fea0003800200 */
.L_x_37016:
        /* <DEDUP_REMOVED lines=17> */
.L_x_37027:
        /* <DEDUP_REMOVED lines=13> */
.L_x_37029:
[----:B------:R-:W-:Y:S05]  /*5af0*/  BSYNC.RECONVERGENT B4 ;  /* 0x0000000000047941 */ /* 0x000fea0003800200 */
.L_x_37028:
        /* <DEDUP_REMOVED lines=43> */
.L_x_37026:
[----:B------:R-:W-:Y:S05]  /*5db0*/  BSYNC.RECONVERGENT B3 ;  /* 0x0000000000037941 */ /* 0x000fea0003800200 */
.L_x_37025:
        /* <DEDUP_REMOVED lines=11> */
.L_x_37024:
[----:B------:R-:W-:Y:S05]  /*5e70*/  BSYNC.RECONVERGENT B2 ;  /* 0x0000000000027941 */ /* 0x000fea0003800200 */
.L_x_37023:
        /* <DEDUP_REMOVED lines=16> */
.L_x_37032:
        /* <DEDUP_REMOVED lines=13> */
.L_x_37034:
[----:B------:R-:W-:Y:S05]  /*6050*/  BSYNC.RECONVERGENT B3 ;  /* 0x0000000000037941 */ /* 0x000fea0003800200 */
.L_x_37033:
        /* <DEDUP_REMOVED lines=43> */
.L_x_37031:
[----:B------:R-:W-:Y:S05]  /*6310*/  BSYNC.RECONVERGENT B2 ;  /* 0x0000000000027941 */ /* 0x000fea0003800200 */
.L_x_37030:
        /* <DEDUP_REMOVED lines=11> */
.L_x_36975:
[----:B------:R-:W-:Y:S05]  /*63d0*/  BSYNC.RECONVERGENT B1 ;  /* 0x0000000000017941 */ /* 0x000fea0003800200 */
.L_x_36924:
[----:B------:R-:W0:Y:S01]  /*63e0*/  LDC.64 R152, c[0x0][0x3a8] ;  /* 0x0000ea00ff987b82 */ /* 0x000e220000000a00 */
[----:B------:R-:W-:Y:S01]  /*63f0*/  IADD3 R125, PT, PT, R161, 0x20, RZ ;  /* 0x00000020a17d7810 */ /* 0x000fe20007ffe0ff */
[C---:B------:R-:W-:Y:S01]  /*6400*/  VIADD R117, R157.reuse, 0x20 ;  /* 0x000000209d757836 */ /* 0x040fe20000000000 */
[----:B------:R-:W-:Y:S05]  /*6410*/  BSSY.RECONVERGENT B1, `(.L_x_37035) ;  /* 0x000001d000017945 */ /* 0x000fea0003800200 */
[----:B------:R-:W1:Y:S08]  /*6420*/  @P1 LDC.64 R104, c[0x0][0x390] ;  /* 0x0000e400ff681b82 */ /* 0x000e700000000a00 */
[----:B------:R-:W2:Y:S01]  /*6430*/  @P0 LDC.64 R106, c[0x0][0x3a0] ;  /* 0x0000e800ff6a0b82 */ /* 0x000ea20000000a00 */
[----:B0-----:R-:W-:-:S05]  /*6440*/  IMAD.WIDE.U32 R110, R157, 0x20, R152 ;  /* 0x000000209d6e7825 */ /* 0x001fca00078e0098 */
[----:B------:R0:W-:Y:S01]  /*6450*/  STG.E.128 desc[UR8][R110.64], R96 ;  /* 0x000000606e007986 */ /* 0x0001e2000c101d08 */
[----:B-1----:R-:W-:-:S03]  /*6460*/  @P1 IMAD.WIDE.U32 R104, R125, 0x10, R104 ;  /* 0x000000107d681825 */ /* 0x002fc600078e0068 */
[----:B------:R0:W-:Y:S01]  /*6470*/  STG.E.128 desc[UR8][R110.64+0x10], R100 ;  /* 0x000010646e007986 */ /* 0x0001e2000c101d08 */
[----:B--2---:R-:W-:Y:S01]  /*6480*/  @P0 IMAD.WIDE.U32 R106, R117, 0x20, R106 ;  /* 0x00000020756a0825 */ /* 0x004fe200078e006a */
[----:B------:R-:W-:Y:S06]  /*6490*/  @!P1 BRA `(.L_x_37036) ;  /* 0x0000000000509947 */ /* 0x000fec0003800000 */
        /* <DEDUP_REMOVED lines=20> */
.L_x_37036:
[----:B------:R-:W-:Y:S05]  /*65e0*/  BSYNC.RECONVERGENT B1 ;  /* 0x0000000000017941 */ /* 0x000fea0003800200 */
.L_x_37035:
        /* <DEDUP_REMOVED lines=27> */
.L_x_37043:
        /* <DEDUP_REMOVED lines=13> */
.L_x_37045:
[----:B------:R-:W-:Y:S05]  /*6870*/  BSYNC.RECONVERGENT B4 ;  /* 0x0000000000047941 */ /* 0x000fea0003800200 */
.L_x_37044:
        /* <DEDUP_REMOVED lines=43> */
.L_x_37042:
[----:B------:R-:W-:Y:S05]  /*6b30*/  BSYNC.RECONVERGENT B3 ;  /* 0x0000000000037941 */ /* 0x000fea0003800200 */
.L_x_37041:
        /* <DEDUP_REMOVED lines=11> */
.L_x_37040:
[----:B------:R-:W-:Y:S05]  /*6bf0*/  BSYNC.RECONVERGENT B2 ;  /* 0x0000000000027941 */ /* 0x000fea0003800200 */
.L_x_37039:
        /* <DEDUP_REMOVED lines=17> */
.L_x_37050:
        /* <DEDUP_REMOVED lines=13> */
.L_x_37052:
[----:B------:R-:W-:Y:S05]  /*6de0*/  BSYNC.RECONVERGENT B4 ;  /* 0x0000000000047941 */ /* 0x000fea0003800200 */
.L_x_37051:
        /* <DEDUP_REMOVED lines=43> */
.L_x_37049:
[----:B------:R-:W-:Y:S05]  /*70a0*/  BSYNC.RECONVERGENT B3 ;  /* 0x0000000000037941 */ /* 0x000fea0003800200 */
.L_x_37048:
        /* <DEDUP_REMOVED lines=11> */
.L_x_37047:
[----:B------:R-:W-:Y:S05]  /*7160*/  BSYNC.RECONVERGENT B2 ;  /* 0x0000000000027941 */ /* 0x000fea0003800200 */
.L_x_37046:
        /* <DEDUP_REMOVED lines=17> */
.L_x_37057:
        /* <DEDUP_REMOVED lines=13> */
.L_x_37059:
[----:B------:R-:W-:Y:S05]  /*7350*/  BSYNC.RECONVERGENT B4 ;  /* 0x0000000000047941 */ /* 0x000fea0003800200 */
.L_x_37058:
        /* <DEDUP_REMOVED lines=29> */
[----:B01----:R-:W-:-:S04]  /*7530*/  LOP3.LUT R110, R8, UR26, R109, 0x96, !PT ;  /* 0x0000001a086e7c12 */ /* 0x003fc8000f8e966d */
        /* <DEDUP_REMOVED lines=12> */
.L_x_37056:
[----:B------:R-:W-:Y:S05]  /*7600*/  BSYNC.RECONVERGENT B3 ;  /* 0x0000000000037941 */ /* 0x000fea0003800200 */
.L_x_37055:
        /* <DEDUP_REMOVED lines=11> */
.L_x_37054:
[----:B------:R-:W-:Y:S05]  /*76c0*/  BSYNC.RECONVERGENT B2 ;  /* 0x0000000000027941 */ /* 0x000fea0003800200 */
.L_x_37053:
        /* <DEDUP_REMOVED lines=17> */
.L_x_37064:
        /* <DEDUP_REMOVED lines=13> */
.L_x_37066:
[----:B------:R-:W-:Y:S05]  /*78b0*/  BSYNC.RECONVERGENT B4 ;  /* 0x0000000000047941 */ /* 0x000fea0003800200 */
.L_x_37065:
[----:B------:R-:W-:Y:S01]  /*78c0*/  IMAD.WIDE.U32 R108, R149, -0x326172a9, RZ ;  /* 0xcd9e8d57956c7825 */ /* 0x000fe200078e00ff */
[----:B-1----:R-:W-:Y:S02]  /*78d0*/  LOP3.LUT R112, R4, UR7, R3, 0x96, !PT ;  /* 0x0000000704707c12 */ /* 0x002fe4000f8e9603 */
[----:B------:R-:W-:Y:S02]  /*78e0*/  MOV R10, R6 ;  /* 0x00000006000a7202 */ /* 0x000fe40000000f00 */
        /* <DEDUP_REMOVED lines=40> */
.L_x_37063:
[----:B------:R-:W-:Y:S05]  /*7b70*/  BSYNC.RECONVERGENT B3 ;  /* 0x0000000000037941 */ /* 0x000fea0003800200 */
.L_x_37062:
        /* <DEDUP_REMOVED lines=11> */
.L_x_37061:
[----:B------:R-:W-:Y:S05]  /*7c30*/  BSYNC.RECONVERGENT B2 ;  /* 0x0000000000027941 */ /* 0x000fea0003800200 */
.L_x_37060:
        /* <DEDUP_REMOVED lines=17> */
.L_x_37071:
        /* <DEDUP_REMOVED lines=13> */
.L_x_37073:
[----:B------:R-:W-:Y:S05]  /*7e20*/  BSYNC.RECONVERGENT B4 ;  /* 0x0000000000047941 */ /* 0x000fea0003800200 */
.L_x_37072:
        /* <DEDUP_REMOVED lines=43> */
.L_x_37070:
[----:B------:R-:W-:Y:S05]  /*80e0*/  BSYNC.RECONVERGENT B3 ;  /* 0x0000000000037941 */ /* 0x000fea0003800200 */
.L_x_37069:
        /* <DEDUP_REMOVED lines=11> */
.L_x_37068:
[----:B------:R-:W-:Y:S05]  /*81a0*/  BSYNC.RECONVERGENT B2 ;  /* 0x0000000000027941 */ /* 0x000fea0003800200 */
.L_x_37067:
        /* <DEDUP_REMOVED lines=17> */
.L_x_37078:
        /* <DEDUP_REMOVED lines=13> */
.L_x_37080:
[----:B------:R-:W-:Y:S05]  /*8390*/  BSYNC.RECONVERGENT B4 ;  /* 0x0000000000047941 */ /* 0x000fea0003800200 */
.L_x_37079:
        /* <DEDUP_REMOVED lines=43> */
.L_x_37077:
[----:B------:R-:W-:Y:S05]  /*8650*/  BSYNC.RECONVERGENT B3 ;  /* 0x0000000000037941 */ /* 0x000fea0003800200 */
.L_x_37076:
        /* <DEDUP_REMOVED lines=11> */
.L_x_37075:
[----:B------:R-:W-:Y:S05]  /*8710*/  BSYNC.RECONVERGENT B2 ;  /* 0x0000000000027941 */ /* 0x000fea0003800200 */
.L_x_37074:
        /* <DEDUP_REMOVED lines=17> */
.L_x_37085:
        /* <DEDUP_REMOVED lines=13> */
.L_x_37087:
[----:B------:R-:W-:Y:S05]  /*8900*/  BSYNC.RECONVERGENT B4 ;  /* 0x0000000000047941 */ /* 0x000fea0003800200 */
.L_x_37086:
        /* <DEDUP_REMOVED lines=43> */
.L_x_37084:
[----:B------:R-:W-:Y:S05]  /*8bc0*/  BSYNC.RECONVERGENT B3 ;  /* 0x0000000000037941 */ /* 0x000fea0003800200 */
.L_x_37083:
        /* <DEDUP_REMOVED lines=11> */
.L_x_37082:
[----:B------:R-:W-:Y:S05]  /*8c80*/  BSYNC.RECONVERGENT B2 ;  /* 0x0000000000027941 */ /* 0x000fea0003800200 */
.L_x_37081:
        /* <DEDUP_REMOVED lines=16> */
.L_x_37091:
        /* <DEDUP_REMOVED lines=13> */
.L_x_37093:
[----:B------:R-:W-:Y:S05]  /*8e60*/  BSYNC.RECONVERGENT B3 ;  /* 0x0000000000037941 */ /* 0x000fea0003800200 */
.L_x_37092:
        /* <DEDUP_REMOVED lines=43> */
.L_x_37090:
[----:B------:R-:W-:Y:S05]  /*9120*/  BSYNC.RECONVERGENT B2 ;  /* 0x0000000000027941 */ /* 0x000fea0003800200 */
.L_x_37089:
[----:B------:R-:W-:Y:S01]  /*9130*/  I2FP.F32.U32 R3, R3 ;  /* 0x0000000300037245 */ /* 0x000fe20000201000 */
[----:B------:R-:W-:Y:S02]  /*9140*/  HADD2.F32 R111, -RZ, R95.H1_H1 ;  /* 0x3000005fff6f7230 */ /* 0x000fe40000004100 */
        /* <DEDUP_REMOVED lines=8> */
[----:B------:R-:W-:Y:S01]  /*91d0*/  FFMA.FTZ R111, R112, R111, R87 ;  /* 0x0000006f706f7223 */ /* 0x000fe20000010057 */
[----:B------:R-:W-:Y:S06]  /*91e0*/  BRA `(.L_x_37088) ;  /* 0x0000002800e47947 */ /* 0x000fec0003800000 */
.L_x_37038:
        /* <DEDUP_REMOVED lines=21> */
.L_x_37098:
        /* <DEDUP_REMOVED lines=13> */
.L_x_37100:
[----:B------:R-:W-:Y:S05]  /*9410*/  BSYNC.RECONVERGENT B4 ;  /* 0x0000000000047941 */ /* 0x000fea0003800200 */
.L_x_37099:
        /* <DEDUP_REMOVED lines=43> */
.L_x_37097:
[----:B------:R-:W-:Y:S05]  /*96d0*/  BSYNC.RECONVERGENT B3 ;  /* 0x0000000000037941 */ /* 0x000fea0003800200 */
.L_x_37096:
        /* <DEDUP_REMOVED lines=11> */
.L_x_37095:
[----:B------:R-:W-:Y:S05]  /*9790*/  BSYNC.RECONVERGENT B2 ;  /* 0x0000000000027941 */ /* 0x000fea0003800200 */
.L_x_37094:
        /* <DEDUP_REMOVED lines=17> */
.L_x_37105:
        /* <DEDUP_REMOVED lines=13> */
.L_x_37107:
[----:B------:R-:W-:Y:S05]  /*9980*/  BSYNC.RECONVERGENT B4 ;  /* 0x0000000000047941 */ /* 0x000fea0003800200 */
.L_x_37106:
        /* <DEDUP_REMOVED lines=43> */
.L_x_37104:
[----:B------:R-:W-:Y:S05]  /*9c40*/  BSYNC.RECONVERGENT B3 ;  /* 0x0000000000037941 */ /* 0x000fea0003800200 */
.L_x_37103:
        /* <DEDUP_REMOVED lines=11> */
.L_x_37102:
[----:B------:R-:W-:Y:S05]  /*9d00*/  BSYNC.RECONVERGENT B2 ;  /* 0x0000000000027941 */ /* 0x000fea0003800200 */
.L_x_37101:
        /* <DEDUP_REMOVED lines=17> */
.L_x_37112:
        /* <DEDUP_REMOVED lines=13> */
.L_x_37114:
[----:B------:R-:W-:Y:S05]  /*9ef0*/  BSYNC.RECONVERGENT B4 ;  /* 0x0000000000047941 */ /* 0x000fea0003800200 */
.L_x_37113:
        /* <DEDUP_REMOVED lines=42> */
.L_x_37111:
[----:B------:R-:W-:Y:S05]  /*a1a0*/  BSYNC.RECONVERGENT B3 ;  /* 0x0000000000037941 */ /* 0x000fea0003800200 */
.L_x_37110:
        /* <DEDUP_REMOVED lines=11> */
.L_x_37109:
[----:B------:R-:W-:Y:S05]  /*a260*/  BSYNC.RECONVERGENT B2 ;  /* 0x0000000000027941 */ /* 0x000fea0003800200 */
.L_x_37108:
        /* <DEDUP_REMOVED lines=17> */
.L_x_37119:
        /* <DEDUP_REMOVED lines=13> */
.L_x_37121:
[----:B------:R-:W-:Y:S05]  /*a450*/  BSYNC.RECONVERGENT B4 ;  /* 0x0000000000047941 */ /* 0x000fea0003800200 */
.L_x_37120:
[----:B------:R-:W-:Y:S01]  /*a460*/  IMAD.WIDE.U32 R108, R149, -0x326172a9, RZ ;  /* 0xcd9e8d57956c7825 */ /* 0x000fe200078e00ff */
[----:B-1----:R-:W-:-:S03]  /*a470*/  LOP3.LUT R112, R4, UR7, R3, 0x96, !PT ;  /* 0x0000000704707c12 */ /* 0x002fc6000f8e9603 */
        /* <DEDUP_REMOVED lines=41> */
.L_x_37118:
[----:B------:R-:W-:Y:S05]  /*a710*/  BSYNC.RECONVERGENT B3 ;  /* 0x0000000000037941 */ /* 0x000fea0003800200 */
.L_x_37117:
        /* <DEDUP_REMOVED lines=11> */
.L_x_37116:
[----:B------:R-:W-:Y:S05]  /*a7d0*/  BSYNC.RECONVERGENT B2 ;  /* 0x0000000000027941 */ /* 0x000fea0003800200 */
.L_x_37115:
        /* <DEDUP_REMOVED lines=17> */
.L_x_37126:
        /* <DEDUP_REMOVED lines=13> */
.L_x_37128:
[----:B------:R-:W-:Y:S05]  /*a9c0*/  BSYNC.RECONVERGENT B4 ;  /* 0x0000000000047941 */ /* 0x000fea0003800200 */
.L_x_37127:
        /* <DEDUP_REMOVED lines=43> */
.L_x_37125:
[----:B------:R-:W-:Y:S05]  /*ac80*/  BSYNC.RECONVERGENT B3 ;  /* 0x0000000000037941 */ /* 0x000fea0003800200 */
.L_x_37124:
        /* <DEDUP_REMOVED lines=11> */
.L_x_37123:
[----:B------:R-:W-:Y:S05]  /*ad40*/  BSYNC.RECONVERGENT B2 ;  /* 0x0000000000027941 */ /* 0x000fea0003800200 */
.L_x_37122:
        /* <DEDUP_REMOVED lines=17> */
.L_x_37133:
        /* <DEDUP_REMOVED lines=13> */
.L_x_37135:
[----:B------:R-:W-:Y:S05]  /*af30*/  BSYNC.RECONVERGENT B4 ;  /* 0x0000000000047941 */ /* 0x000fea0003800200 */
.L_x_37134:
        /* <DEDUP_REMOVED lines=43> */
.L_x_37132:
[----:B------:R-:W-:Y:S05]  /*b1f0*/  BSYNC.RECONVERGENT B3 ;  /* 0x0000000000037941 */ /* 0x000fea0003800200 */
.L_x_37131:
        /* <DEDUP_REMOVED lines=11> */
.L_x_37130:
[----:B------:R-:W-:Y:S05]  /*b2b0*/  BSYNC.RECONVERGENT B2 ;  /* 0x0000000000027941 */ /* 0x000fea0003800200 */
.L_x_37129:
        /* <DEDUP_REMOVED lines=17> */
.L_x_37140:
        /* <DEDUP_REMOVED lines=13> */
.L_x_37142:
[----:B------:R-:W-:Y:S05]  /*b4a0*/  BSYNC.RECONVERGENT B4 ;  /* 0x0000000000047941 */ /* 0x000fea0003800200 */
.L_x_37141:
        /* <DEDUP_REMOVED lines=43> */
.L_x_37139:
[----:B------:R-:W-:Y:S05]  /*b760*/  BSYNC.RECONVERGENT B3 ;  /* 0x0000000000037941 */ /* 0x000fea0003800200 */
.L_x_37138:
        /* <DEDUP_REMOVED lines=11> */
.L_x_37137:
[----:B------:R-:W-:Y:S05]  /*b820*/  BSYNC.RECONVERGENT B2 ;  /* 0x0000000000027941 */ /* 0x000fea0003800200 */
.L_x_37136:
        /* <DEDUP_REMOVED lines=16> */
.L_x_37145:
        /* <DEDUP_REMOVED lines=13> */
.L_x_37147:
[----:B------:R-:W-:Y:S05]  /*ba00*/  BSYNC.RECONVERGENT B3 ;  /* 0x0000000000037941 */ /* 0x000fea0003800200 */
.L_x_37146:
        /* <DEDUP_REMOVED lines=43> */
.L_x_37144:
[----:B------:R-:W-:Y:S05]  /*bcc0*/  BSYNC.RECONVERGENT B2 ;  /* 0x0000000000027941 */ /* 0x000fea0003800200 */
.L_x_37143:
        /* <DEDUP_REMOVED lines=11> */
.L_x_37088:
[----:B------:R-:W-:Y:S05]  /*bd80*/  BSYNC.RECONVERGENT B1 ;  /* 0x0000000000017941 */ /* 0x000fea0003800200 */
.L_x_37037:
        /* <DEDUP_REMOVED lines=31> */
.L_x_37149:
[----:B------:R-:W-:Y:S05]  /*bf80*/  BSYNC.RECONVERGENT B1 ;  /* 0x0000000000017941 */ /* 0x000fea0003800200 */
.L_x_37148:
        /* <DEDUP_REMOVED lines=27> */
.L_x_37156:
        /* <DEDUP_REMOVED lines=13> */
.L_x_37158:
[----:B------:R-:W-:Y:S05]  /*c210*/  BSYNC.RECONVERGENT B4 ;  /* 0x0000000000047941 */ /* 0x000fea0003800200 */
.L_x_37157:
[----:B------:R-:W-:Y:S01]  /*c220*/  IMAD.WIDE.U32 R114, R149, -0x326172a9, RZ ;  /* 0xcd9e8d5795727825 */ /* 0x000fe200078e00ff */
[----:B0-----:R-:W-:Y:S02]  /*c230*/  LOP3.LUT R118, R4, UR7, R113, 0x96, !PT ;  /* 0x0000000704767c12 */ /* 0x001fe4000f8e9671 */
        /* <DEDUP_REMOVED lines=40> */
.L_x_37155:
[----:B------:R-:W-:Y:S05]  /*c4c0*/  BSYNC.RECONVERGENT B3 ;  /* 0x0000000000037941 */ /* 0x000fea0003800200 */
.L_x_37154:
        /* <DEDUP_REMOVED lines=11> */
.L_x_37153:
[----:B------:R-:W-:Y:S05]  /*c580*/  BSYNC.RECONVERGENT B2 ;  /* 0x0000000000027941 */ /* 0x000fea0003800200 */
.L_x_37152:
        /* <DEDUP_REMOVED lines=17> */
.L_x_37163:
        /* <DEDUP_REMOVED lines=13> */
.L_x_37165:
[----:B------:R-:W-:Y:S05]  /*c770*/  BSYNC.RECONVERGENT B4 ;  /* 0x0000000000047941 */ /* 0x000fea0003800200 */
.L_x_37164:
[----:B0-----:R-:W-:Y:S01]  /*c780*/  IMAD.WIDE.U32 R116, R149, -0x326172a9, RZ ;  /* 0xcd9e8d5795747825 */ /* 0x001fe200078e00ff */
        /* <DEDUP_REMOVED lines=42> */
.L_x_37162:
[----:B------:R-:W-:Y:S05]  /*ca30*/  BSYNC.RECONVERGENT B3 ;  /* 0x0000000000037941 */ /* 0x000fea0003800200 */
.L_x_37161:
        /* <DEDUP_REMOVED lines=11> */
.L_x_37160:
[----:B------:R-:W-:Y:S05]  /*caf0*/  BSYNC.RECONVERGENT B2 ;  /* 0x0000000000027941 */ /* 0x000fea0003800200 */
.L_x_37159:
        /* <DEDUP_REMOVED lines=17> */
.L_x_37170:
        /* <DEDUP_REMOVED lines=13> */
.L_x_37172:
[----:B------:R-:W-:Y:S05]  /*cce0*/  BSYNC.RECONVERGENT B4 ;  /* 0x0000000000047941 */ /* 0x000fea0003800200 */
.L_x_37171:
        /* <DEDUP_REMOVED lines=42> */
.L_x_37169:
[----:B------:R-:W-:Y:S05]  /*cf90*/  BSYNC.RECONVERGENT B3 ;  /* 0x0000000000037941 */ /* 0x000fea0003800200 */
.L_x_37168:
[----:B------:R-:W-:Y:S01]  /*cfa0*/  I2FP.F32.U32 R6, R9 ;  /* 0x0000000900067245 */ /* 0x000fe20000201000 */
[----:B------:R-:W-:Y:S02]  /*cfb0*/  HADD2.F32 R114, -RZ, R93.H0_H0 ;  /* 0x2000005dff727230 */ /* 0x000fe40000004100 */
        /* <DEDUP_REMOVED lines=9> */
.L_x_37167:
[----:B------:R-:W-:Y:S05]  /*d050*/  BSYNC.RECONVERGENT B2 ;  /* 0x0000000000027941 */ /* 0x000fea0003800200 */
.L_x_37166:
        /* <DEDUP_REMOVED lines=17> */
.L_x_37177:
        /* <DEDUP_REMOVED lines=13> */
.L_x_37179:
[----:B------:R-:W-:Y:S05]  /*d240*/  BSYNC.RECONVERGENT B4 ;  /* 0x0000000000047941 */ /* 0x000fea0003800200 */
.L_x_37178:
        /* <DEDUP_REMOVED lines=43> */
.L_x_37176:
[----:B------:R-:W-:Y:S05]  /*d500*/  BSYNC.RECONVERGENT B3 ;  /* 0x0000000000037941 */ /* 0x000fea0003800200 */
.L_x_37175:
        /* <DEDUP_REMOVED lines=11> */
.L_x_37174:
[----:B------:R-:W-:Y:S05]  /*d5c0*/  BSYNC.RECONVERGENT B2 ;  /* 0x0000000000027941 */ /* 0x000fea0003800200 */
.L_x_37173:
        /* <DEDUP_REMOVED lines=17> */
.L_x_37184:
        /* <DEDUP_REMOVED lines=13> */
.L_x_37186:
[----:B------:R-:W-:Y:S05]  /*d7b0*/  BSYNC.RECONVERGENT B4 ;  /* 0x0000000000047941 */ /* 0x000fea0003800200 */
.L_x_37185:
        /* <DEDUP_REMOVED lines=43> */
.L_x_37183:
[----:B------:R-:W-:Y:S05]  /*da70*/  BSYNC.RECONVERGENT B3 ;  /* 0x0000000000037941 */ /* 0x000fea0003800200 */
.L_x_37182:
        /* <DEDUP_REMOVED lines=11> */
.L_x_37181:
[----:B------:R-:W-:Y:S05]  /*db30*/  BSYNC.RECONVERGENT B2 ;  /* 0x0000000000027941 */ /* 0x000fea0003800200 */
.L_x_37180:
        /* <DEDUP_REMOVED lines=17> */
.L_x_37191:
        /* <DEDUP_REMOVED lines=13> */
.L_x_37193:
[----:B------:R-:W-:Y:S05]  /*dd20*/  BSYNC.RECONVERGENT B4 ;  /* 0x0000000000047941 */ /* 0x000fea0003800200 */
.L_x_37192:
        /* <DEDUP_REMOVED lines=43> */
.L_x_37190:
[----:B------:R-:W-:Y:S05]  /*dfe0*/  BSYNC.RECONVERGENT B3 ;  /* 0x0000000000037941 */ /* 0x000fea0003800200 */
.L_x_37189:
        /* <DEDUP_REMOVED lines=11> */
.L_x_37188:
[----:B------:R-:W-:Y:S05]  /*e0a0*/  BSYNC.RECONVERGENT B2 ;  /* 0x0000000000027941 */ /* 0x000fea0003800200 */
.L_x_37187:
        /* <DEDUP_REMOVED lines=17> */
.L_x_37198:
        /* <DEDUP_REMOVED lines=13> */
.L_x_37200:
[----:B------:R-:W-:Y:S05]  /*e290*/  BSYNC.RECONVERGENT B4 ;  /* 0x0000000000047941 */ /* 0x000fea0003800200 */
.L_x_37199:
        /* <DEDUP_REMOVED lines=43> */
.L_x_37197:
[----:B------:R-:W-:Y:S05]  /*e550*/  BSYNC.RECONVERGENT B3 ;  /* 0x0000000000037941 */ /* 0x000fea0003800200 */
.L_x_37196:
        /* <DEDUP_REMOVED lines=11> */
.L_x_37195:
[----:B------:R-:W-:Y:S05]  /*e610*/  BSYNC.RECONVERGENT B2 ;  /* 0x0000000000027941 */ /* 0x000fea0003800200 */
.L_x_37194:
        /* <DEDUP_REMOVED lines=16> */
.L_x_37204:
        /* <DEDUP_REMOVED lines=13> */
.L_x_37206:
[----:B------:R-:W-:Y:S05]  /*e7f0*/  BSYNC.RECONVERGENT B3 ;  /* 0x0000000000037941 */ /* 0x000fea0003800200 */
.L_x_37205:
        /* <DEDUP_REMOVED lines=43> */
.L_x_37203:
[----:B------:R-:W-:Y:S05]  /*eab0*/  BSYNC.RECONVERGENT B2 ;  /* 0x0000000000027941 */ /* 0x000fea0003800200 */
.L_x_37202:
        /* <DEDUP_REMOVED lines=12> */
.L_x_37151:
        /* <DEDUP_REMOVED lines=21> */
.L_x_37211:
        /* <DEDUP_REMOVED lines=13> */
.L_x_37213:
[----:B------:R-:W-:Y:S05]  /*eda0*/  BSYNC.RECONVERGENT B4 ;  /* 0x0000000000047941 */ /* 0x000fea0003800200 */
.L_x_37212:
        /* <DEDUP_REMOVED lines=42> */
.L_x_37210:
[----:B------:R-:W-:Y:S05]  /*f050*/  BSYNC.RECONVERGENT B3 ;  /* 0x0000000000037941 */ /* 0x000fea0003800200 */
.L_x_37209:
        /* <DEDUP_REMOVED lines=11> */
.L_x_37208:
[----:B------:R-:W-:Y:S05]  /*f110*/  BSYNC.RECONVERGENT B2 ;  /* 0x0000000000027941 */ /* 0x000fea0003800200 */
.L_x_37207:
        /* <DEDUP_REMOVED lines=17> */
.L_x_37218:
        /* <DEDUP_REMOVED lines=13> */
.L_x_37220:
[----:B------:R-:W-:Y:S05]  /*f300*/  BSYNC.RECONVERGENT B4 ;  /* 0x0000000000047941 */ /* 0x000fea0003800200 */
.L_x_37219:
        /* <DEDUP_REMOVED lines=43> */
.L_x_37217:
[----:B------:R-:W-:Y:S05]  /*f5c0*/  BSYNC.RECONVERGENT B3 ;  /* 0x0000000000037941 */ /* 0x000fea0003800200 */
.L_x_37216:
        /* <DEDUP_REMOVED lines=11> */
.L_x_37215:
[----:B------:R-:W-:Y:S05]  /*f680*/  BSYNC.RECONVERGENT B2 ;  /* 0x0000000000027941 */ /* 0x000fea0003800200 */
.L_x_37214:
        /* <DEDUP_REMOVED lines=17> */
.L_x_37225:
        /* <DEDUP_REMOVED lines=13> */
.L_x_37227:
[----:B------:R-:W-:Y:S05]  /*f870*/  BSYNC.RECONVERGENT B4 ;  /* 0x0000000000047941 */ /* 0x000fea0003800200 */
.L_x_37226:
        /* <DEDUP_REMOVED lines=42> */
.L_x_37224:
[----:B------:R-:W-:Y:S05]  /*fb20*/  BSYNC.RECONVERGENT B3 ;  /* 0x0000000000037941 */ /* 0x000fea0003800200 */
.L_x_37223:
        /* <DEDUP_REMOVED lines=11> */
.L_x_37222:
[----:B------:R-:W-:Y:S05]  /*fbe0*/  BSYNC.RECONVERGENT B2 ;  /* 0x0000000000027941 */ /* 0x000fea0003800200 */
.L_x_37221:
        /* <DEDUP_REMOVED lines=17> */
.L_x_37232:
        /* <DEDUP_REMOVED lines=13> */
.L_x_37234:
[----:B------:R-:W-:Y:S05]  /*fdd0*/  BSYNC.RECONVERGENT B4 ;  /* 0x0000000000047941 */ /* 0x000fea0003800200 */
.L_x_37233:
        /* <DEDUP_REMOVED lines=43> */
.L_x_37231:
[----:B------:R-:W-:Y:S05]  /*10090*/  BSYNC.RECONVERGENT B3 ;  /* 0x0000000000037941 */ /* 0x000fea0003800200 */
.L_x_37230:
        /* <DEDUP_REMOVED lines=11> */
.L_x_37229:
[----:B------:R-:W-:Y:S05]  /*10150*/  BSYNC.RECONVERGENT B2 ;  /* 0x0000000000027941 */ /* 0x000fea0003800200 */
.L_x_37228:
        /* <DEDUP_REMOVED lines=17> */
.L_x_37239:
        /* <DEDUP_REMOVED lines=13> */
.L_x_37241:
[----:B------:R-:W-:Y:S05]  /*10340*/  BSYNC.RECONVERGENT B4 ;  /* 0x0000000000047941 */ /* 0x000fea0003800200 */
.L_x_37240:
        /* <DEDUP_REMOVED lines=43> */
.L_x_37238:
[----:B------:R-:W-:Y:S05]  /*10600*/  BSYNC.RECONVERGENT B3 ;  /* 0x0000000000037941 */ /* 0x000fea0003800200 */
.L_x_37237:
        /* <DEDUP_REMOVED lines=11> */
.L_x_37236:
[----:B------:R-:W-:Y:S05]  /*106c0*/  BSYNC.RECONVERGENT B2 ;  /* 0x0000000000027941 */ /* 0x000fea0003800200 */
.L_x_37235:
        /* <DEDUP_REMOVED lines=17> */
.L_x_37246:
        /* <DEDUP_REMOVED lines=13> */
.L_x_37248:
[----:B------:R-:W-:Y:S05]  /*108b0*/  BSYNC.RECONVERGENT B4 ;  /* 0x0000000000047941 */ /* 0x000fea0003800200 */
.L_x_37247:
        /* <DEDUP_REMOVED lines=43> */
.L_x_37245:
[----:B------:R-:W-:Y:S05]  /*10b70*/  BSYNC.RECONVERGENT B3 ;  /* 0x0000000000037941 */ /* 0x000fea0003800200 */
.L_x_37244:
        /* <DEDUP_REMOVED lines=11> */
.L_x_37243:
[----:B------:R-:W-:Y:S05]  /*10c30*/  BSYNC.RECONVERGENT B2 ;  /* 0x0000000000027941 */ /* 0x000fea0003800200 */
.L_x_37242:
        /* <DEDUP_REMOVED lines=17> */
.L_x_37253:
        /* <DEDUP_REMOVED lines=13> */
.L_x_37255:
[----:B------:R-:W-:Y:S05]  /*10e20*/  BSYNC.RECONVERGENT B4 ;  /* 0x0000000000047941 */ /* 0x000fea0003800200 */
.L_x_37254:
        /* <DEDUP_REMOVED lines=43> */
.L_x_37252:
[----:B------:R-:W-:Y:S05]  /*110e0*/  BSYNC.RECONVERGENT B3 ;  /* 0x0000000000037941 */ /* 0x000fea0003800200 */
.L_x_37251:
        /* <DEDUP_REMOVED lines=11> */
.L_x_37250:
[----:B------:R-:W-:Y:S05]  /*111a0*/  BSYNC.RECONVERGENT B2 ;  /* 0x0000000000027941 */ /* 0x000fea0003800200 */
.L_x_37249:
        /* <DEDUP_REMOVED lines=16> */
.L_x_37258:
        /* <DEDUP_REMOVED lines=13> */
.L_x_37260:
[----:B------:R-:W-:Y:S05]  /*11380*/  BSYNC.RECONVERGENT B3 ;  /* 0x0000000000037941 */ /* 0x000fea0003800200 */
.L_x_37259:
        /* <DEDUP_REMOVED lines=43> */
.L_x_37257:
[----:B------:R-:W-:Y:S05]  /*11640*/  BSYNC.RECONVERGENT B2 ;  /* 0x0000000000027941 */ /* 0x000fea0003800200 */
.L_x_37256:
        /* <DEDUP_REMOVED lines=11> */
.L_x_37201:
[----:B------:R-:W-:Y:S05]  /*11700*/  BSYNC.RECONVERGENT B1 ;  /* 0x0000000000017941 */ /* 0x000fea0003800200 */
.L_x_37150:
        /* <DEDUP_REMOVED lines=32> */
.L_x_37262:
[----:B------:R-:W-:Y:S05]  /*11910*/  BSYNC.RECONVERGENT B1 ;  /* 0x0000000000017941 */ /* 0x000fea0003800200 */
.L_x_37261:
        /* <DEDUP_REMOVED lines=9> */
[----:B0----5:R-:W-:-:S09]  /*119b0*/  MOV R120, R88 ;  /* 0x0000005800787202 */ /* 0x021fd20000000f00 */
        /* <DEDUP_REMOVED lines=17> */
.L_x_37269:
        /* <DEDUP_REMOVED lines=13> */
.L_x_37271:
[----:B------:R-:W-:Y:S05]  /*11ba0*/  BSYNC.RECONVERGENT B4 ;  /* 0x0000000000047941 */ /* 0x000fea0003800200 */
.L_x_37270:
        /* <DEDUP_REMOVED lines=43> */
.L_x_37268:
[----:B------:R-:W-:Y:S05]  /*11e60*/  BSYNC.RECONVERGENT B3 ;  /* 0x0000000000037941 */ /* 0x000fea0003800200 */
.L_x_37267:
        /* <DEDUP_REMOVED lines=11> */
.L_x_37266:
[----:B------:R-:W-:Y:S05]  /*11f20*/  BSYNC.RECONVERGENT B2 ;  /* 0x0000000000027941 */ /* 0x000fea0003800200 */
.L_x_37265:
        /* <DEDUP_REMOVED lines=17> */
.L_x_37276:
        /* <DEDUP_REMOVED lines=13> */
.L_x_37278:
[----:B------:R-:W-:Y:S05]  /*12110*/  BSYNC.RECONVERGENT B4 ;  /* 0x0000000000047941 */ /* 0x000fea0003800200 */
.L_x_37277:
        /* <DEDUP_REMOVED lines=27> */
[----:B-1----:R-:W-:Y:S01]  /*122d0*/  LOP3.LUT R128, R2, UR24, R127, 0x96, !PT ;  /* 0x0000001802807c12 */ /* 0x002fe2000f8e967f */
        /* <DEDUP_REMOVED lines=15> */
.L_x_37275:
[----:B------:R-:W-:Y:S05]  /*123d0*/  BSYNC.RECONVERGENT B3 ;  /* 0x0000000000037941 */ /* 0x000fea0003800200 */
.L_x_37274:
        /* <DEDUP_REMOVED lines=11> */
.L_x_37273:
[----:B------:R-:W-:Y:S05]  /*12490*/  BSYNC.RECONVERGENT B2 ;  /* 0x0000000000027941 */ /* 0x000fea0003800200 */
.L_x_37272:
        /* <DEDUP_REMOVED lines=17> */
.L_x_37283:
        /* <DEDUP_REMOVED lines=13> */
.L_x_37285:
[----:B------:R-:W-:Y:S05]  /*12680*/  BSYNC.RECONVERGENT B4 ;  /* 0x0000000000047941 */ /* 0x000fea0003800200 */
.L_x_37284:
        /* <DEDUP_REMOVED lines=42> */
.L_x_37282:
[----:B------:R-:W-:Y:S05]  /*12930*/  BSYNC.RECONVERGENT B3 ;  /* 0x0000000000037941 */ /* 0x000fea0003800200 */
.L_x_37281:
        /* <DEDUP_REMOVED lines=11> */
.L_x_37280:
[----:B------:R-:W-:Y:S05]  /*129f0*/  BSYNC.RECONVERGENT B2 ;  /* 0x0000000000027941 */ /* 0x000fea0003800200 */
.L_x_37279:
        /* <DEDUP_REMOVED lines=17> */
.L_x_37290:
        /* <DEDUP_REMOVED lines=13> */
.L_x_37292:
[----:B------:R-:W-:Y:S05]  /*12be0*/  BSYNC.RECONVERGENT B4 ;  /* 0x0000000000047941 */ /* 0x000fea0003800200 */
.L_x_37291:
        /* <DEDUP_REMOVED lines=43> */
.L_x_37289:
[----:B------:R-:W-:Y:S05]  /*12ea0*/  BSYNC.RECONVERGENT B3 ;  /* 0x0000000000037941 */ /* 0x000fea0003800200 */
.L_x_37288:
        /* <DEDUP_REMOVED lines=11> */
.L_x_37287:
[----:B------:R-:W-:Y:S05]  /*12f60*/  BSYNC.RECONVERGENT B2 ;  /* 0x0000000000027941 */ /* 0x000fea0003800200 */
.L_x_37286:
        /* <DEDUP_REMOVED lines=17> */
.L_x_37297:
        /* <DEDUP_REMOVED lines=13> */
.L_x_37299:
[----:B------:R-:W-:Y:S05]  /*13150*/  BSYNC.RECONVERGENT B4 ;  /* 0x0000000000047941 */ /* 0x000fea0003800200 */
.L_x_37298:
[----:B-1----:R-:W-:Y:S01]  /*13160*/  IMAD.WIDE.U32 R128, R149, -0x326172a9, RZ ;  /* 0xcd9e8d5795807825 */ /* 0x002fe200078e00ff */
        /* <DEDUP_REMOVED lines=42> */
.L_x_37296:
[----:B------:R-:W-:Y:S05]  /*13410*/  BSYNC.RECONVERGENT B3 ;  /* 0x0000000000037941 */ /* 0x000fea0003800200 */
.L_x_37295:
        /* <DEDUP_REMOVED lines=11> */
.L_x_37294:
[----:B------:R-:W-:Y:S05]  /*134d0*/  BSYNC.RECONVERGENT B2 ;  /* 0x0000000000027941 */ /* 0x000fea0003800200 */
.L_x_37293:
        /* <DEDUP_REMOVED lines=17> */
.L_x_37304:
        /* <DEDUP_REMOVED lines=13> */
.L_x_37306:
[----:B------:R-:W-:Y:S05]  /*136c0*/  BSYNC.RECONVERGENT B4 ;  /* 0x0000000000047941 */ /* 0x000fea0003800200 */
.L_x_37305:
        /* <DEDUP_REMOVED lines=43> */
.L_x_37303:
[----:B------:R-:W-:Y:S05]  /*13980*/  BSYNC.RECONVERGENT B3 ;  /* 0x0000000000037941 */ /* 0x000fea0003800200 */
.L_x_37302:
        /* <DEDUP_REMOVED lines=11> */
.L_x_37301:
[----:B------:R-:W-:Y:S05]  /*13a40*/  BSYNC.RECONVERGENT B2 ;  /* 0x0000000000027941 */ /* 0x000fea0003800200 */
.L_x_37300:
[----:B------:R-:W-:Y:S01]  /*13a50*/  BSSY.RECONVERGENT B2, `(.L_x_37307) ;  /* 0x0000056000027945 */ /* 0x000fe20003800200 */
[----:B-1----:R-:W-:Y:S01]  /*13a60*/  IMAD.MOV.U32 R128, RZ, RZ, R127 ;  /* 0x000000ffff807224 */ /* 0x002fe200078e007f */
        /* <DEDUP_REMOVED lines=15> */
.L_x_37311:
        /* <DEDUP_REMOVED lines=13> */
.L_x_37313:
[----:B------:R-:W-:Y:S05]  /*13c30*/  BSYNC.RECONVERGENT B4 ;  /* 0x0000000000047941 */ /* 0x000fea0003800200 */
.L_x_37312:
        /* <DEDUP_REMOVED lines=43> */
.L_x_37310:
[----:B------:R-:W-:Y:S05]  /*13ef0*/  BSYNC.RECONVERGENT B3 ;  /* 0x0000000000037941 */ /* 0x000fea0003800200 */
.L_x_37309:
        /* <DEDUP_REMOVED lines=11> */
.L_x_37308:
[----:B------:R-:W-:Y:S05]  /*13fb0*/  BSYNC.RECONVERGENT B2 ;  /* 0x0000000000027941 */ /* 0x000fea0003800200 */
.L_x_37307:
        /* <DEDUP_REMOVED lines=16> */
.L_x_37317:
        /* <DEDUP_REMOVED lines=13> */
.L_x_37319:
[----:B------:R-:W-:Y:S05]  /*14190*/  BSYNC.RECONVERGENT B3 ;  /* 0x0000000000037941 */ /* 0x000fea0003800200 */
.L_x_37318:
        /* <DEDUP_REMOVED lines=43> */
.L_x_37316:
[----:B------:R-:W-:Y:S05]  /*14450*/  BSYNC.RECONVERGENT B2 ;  /* 0x0000000000027941 */ /* 0x000fea0003800200 */
.L_x_37315:
        /* <DEDUP_REMOVED lines=10> */
[----:B------:R-:W-:Y:S01]  /*14500*/  FFMA.FTZ R127, R128, R127, R87 ;  /* 0x0000007f807f7223 */ /* 0x000fe20000010057 */
[----:B------:R-:W-:Y:S06]  /*14510*/  BRA `(.L_x_37314) ;  /* 0x0000002800e47947 */ /* 0x000fec0003800000 */
.L_x_37264:
[----:B------:R-:W-:Y:S01]  /*14520*/  BSSY.RECONVERGENT B2, `(.L_x_37320) ;  /* 0x000005a000027945 */ /* 0x000fe20003800200 */
[----:B------:R-:W-:Y:S01]  /*14530*/  IMAD.MOV.U32 R6, RZ, RZ, R132 ;  /* 0x000000ffff067224 */ /* 0x000fe200078e0084 */
[----:B------:R-:W-:Y:S01]  /*14540*/  MOV R3, R133 ;  /* 0x0000008500037202 */ /* 0x000fe20000000f00 */
[----:B0-----:R-:W-:Y:S01]  /*14550*/  IMAD.MOV.U32 R120, RZ, RZ, RZ ;  /* 0x000000ffff787224 */ /* 0x001fe200078e00ff */
        /* <DEDUP_REMOVED lines=17> */
.L_x_37324:
        /* <DEDUP_REMOVED lines=13> */
.L_x_37326:
[----:B------:R-:W-:Y:S05]  /*14740*/  BSYNC.RECONVERGENT B4 ;  /* 0x0000000000047941 */ /* 0x000fea0003800200 */
.L_x_37325:
        /* <DEDUP_REMOVED lines=43> */
.L_x_37323:
[----:B------:R-:W-:Y:S05]  /*14a00*/  BSYNC.RECONVERGENT B3 ;  /* 0x0000000000037941 */ /* 0x000fea0003800200 */
.L_x_37322:
        /* <DEDUP_REMOVED lines=11> */
.L_x_37321:
[----:B------:R-:W-:Y:S05]  /*14ac0*/  BSYNC.RECONVERGENT B2 ;  /* 0x0000000000027941 */ /* 0x000fea0003800200 */
.L_x_37320:
        /* <DEDUP_REMOVED lines=17> */
.L_x_37331:
        /* <DEDUP_REMOVED lines=13> */
.L_x_37333:
[----:B------:R-:W-:Y:S05]  /*14cb0*/  BSYNC.RECONVERGENT B4 ;  /* 0x0000000000047941 */ /* 0x000fea0003800200 */
.L_x_37332:
        /* <DEDUP_REMOVED lines=43> */
.L_x_37330:
[----:B------:R-:W-:Y:S05]  /*14f70*/  BSYNC.RECONVERGENT B3 ;  /* 0x0000000000037941 */ /* 0x000fea0003800200 */
.L_x_37329:
        /* <DEDUP_REMOVED lines=11> */
.L_x_37328:
[----:B------:R-:W-:Y:S05]  /*15030*/  BSYNC.RECONVERGENT B2 ;  /* 0x0000000000027941 */ /* 0x000fea0003800200 */
.L_x_37327:
        /* <DEDUP_REMOVED lines=17> */
.L_x_37338:
        /* <DEDUP_REMOVED lines=13> */
.L_x_37340:
[----:B------:R-:W-:Y:S05]  /*15220*/  BSYNC.RECONVERGENT B4 ;  /* 0x0000000000047941 */ /* 0x000fea0003800200 */
.L_x_37339:
        /* <DEDUP_REMOVED lines=42> */
.L_x_37337:
[----:B------:R-:W-:Y:S05]  /*154d0*/  BSYNC.RECONVERGENT B3 ;  /* 0x0000000000037941 */ /* 0x000fea0003800200 */
.L_x_37336:
        /* <DEDUP_REMOVED lines=11> */
.L_x_37335:
[----:B------:R-:W-:Y:S05]  /*15590*/  BSYNC.RECONVERGENT B2 ;  /* 0x0000000000027941 */ /* 0x000fea0003800200 */
.L_x_37334:
        /* <DEDUP_REMOVED lines=17> */
.L_x_37345:
        /* <DEDUP_REMOVED lines=13> */
.L_x_37347:
[----:B------:R-:W-:Y:S05]  /*15780*/  BSYNC.RECONVERGENT B4 ;  /* 0x0000000000047941 */ /* 0x000fea0003800200 */
.L_x_37346:
[----:B------:R-:W-:Y:S01]  /*15790*/  IMAD.WIDE.U32 R124, R149, -0x326172a9, RZ ;  /* 0xcd9e8d57957c7825 */ /* 0x000fe200078e00ff */
[----:B------:R-:W-:Y:S02]  /*157a0*/  LOP3.LUT R126, R4, UR7, R3, 0x96, !PT ;  /* 0x00000007047e7c12 */ /* 0x000fe4000f8e9603 */
[----:B------:R-:W-:Y:S02]  /*157b0*/  MOV R10, R6 ;  /* 0x00000006000a7202 */ /* 0x000fe40000000f00 */
        /* <DEDUP_REMOVED lines=40> */
.L_x_37344:
[----:B------:R-:W-:Y:S05]  /*15a40*/  BSYNC.RECONVERGENT B3 ;  /* 0x0000000000037941 */ /* 0x000fea0003800200 */
.L_x_37343:
        /* <DEDUP_REMOVED lines=11> */
.L_x_37342:
[----:B------:R-:W-:Y:S05]  /*15b00*/  BSYNC.RECONVERGENT B2 ;  /* 0x0000000000027941 */ /* 0x000fea0003800200 */
.L_x_37341:
        /* <DEDUP_REMOVED lines=17> */
.L_x_37352:
        /* <DEDUP_REMOVED lines=13> */
.L_x_37354:
[----:B------:R-:W-:Y:S05]  /*15cf0*/  BSYNC.RECONVERGENT B4 ;  /* 0x0000000000047941 */ /* 0x000fea0003800200 */
.L_x_37353:
        /* <DEDUP_REMOVED lines=43> */
.L_x_37351:
[----:B------:R-:W-:Y:S05]  /*15fb0*/  BSYNC.RECONVERGENT B3 ;  /* 0x0000000000037941 */ /* 0x000fea0003800200 */
.L_x_37350:
        /* <DEDUP_REMOVED lines=11> */
.L_x_37349:
[----:B------:R-:W-:Y:S05]  /*16070*/  BSYNC.RECONVERGENT B2 ;  /* 0x0000000000027941 */ /* 0x000fea0003800200 */
.L_x_37348:
        /* <DEDUP_REMOVED lines=17> */
.L_x_37359:
        /* <DEDUP_REMOVED lines=13> */
.L_x_37361:
[----:B------:R-:W-:Y:S05]  /*16260*/  BSYNC.RECONVERGENT B4 ;  /* 0x0000000000047941 */ /* 0x000fea0003800200 */
.L_x_37360:
[----:B-1----:R-:W-:Y:S01]  /*16270*/  IMAD.WIDE.U32 R128, R149, -0x326172a9, RZ ;  /* 0xcd9e8d5795807825 */ /* 0x002fe200078e00ff */
        /* <DEDUP_REMOVED lines=42> */
.L_x_37358:
[----:B------:R-:W-:Y:S05]  /*16520*/  BSYNC.RECONVERGENT B3 ;  /* 0x0000000000037941 */ /* 0x000fea0003800200 */
.L_x_37357:
        /* <DEDUP_REMOVED lines=11> */
.L_x_37356:
[----:B------:R-:W-:Y:S05]  /*165e0*/  BSYNC.RECONVERGENT B2 ;  /* 0x0000000000027941 */ /* 0x000fea0003800200 */
.L_x_37355:
        /* <DEDUP_REMOVED lines=17> */
.L_x_37366:
        /* <DEDUP_REMOVED lines=13> */
.L_x_37368:
[----:B------:R-:W-:Y:S05]  /*167d0*/  BSYNC.RECONVERGENT B4 ;  /* 0x0000000000047941 */ /* 0x000fea0003800200 */
.L_x_37367:
        /* <DEDUP_REMOVED lines=43> */
.L_x_37365:
[----:B------:R-:W-:Y:S05]  /*16a90*/  BSYNC.RECONVERGENT B3 ;  /* 0x0000000000037941 */ /* 0x000fea0003800200 */
.L_x_37364:
        /* <DEDUP_REMOVED lines=11> */
.L_x_37363:
[----:B------:R-:W-:Y:S05]  /*16b50*/  BSYNC.RECONVERGENT B2 ;  /* 0x0000000000027941 */ /* 0x000fea0003800200 */
.L_x_37362:
        /* <DEDUP_REMOVED lines=16> */
.L_x_37371:
        /* <DEDUP_REMOVED lines=13> */
.L_x_37373:
[----:B------:R-:W-:Y:S05]  /*16d30*/  BSYNC.RECONVERGENT B3 ;  /* 0x0000000000037941 */ /* 0x000fea0003800200 */
.L_x_37372:
        /* <DEDUP_REMOVED lines=43> */
.L_x_37370:
[----:B------:R-:W-:Y:S05]  /*16ff0*/  BSYNC.RECONVERGENT B2 ;  /* 0x0000000000027941 */ /* 0x000fea0003800200 */
.L_x_37369:
        /* <DEDUP_REMOVED lines=11> */
.L_x_37314:
[----:B------:R-:W-:Y:S05]  /*170b0*/  BSYNC.RECONVERGENT B1 ;  /* 0x0000000000017941 */ /* 0x000fea0003800200 */
.L_x_37263:
        /* <DEDUP_REMOVED lines=13> */
[----:B------:R-:W-:Y:S02]  /*17190*/  LOP3.LUT R128, R146, 0xffff, RZ, 0xc0, !PT ;  /* 0x0000ffff92807812 */ /* 0x000fe400078ec0ff */
[----:B------:R-:W-:Y:S02]  /*171a0*/  LOP3.LUT R134, R10, 0xff, RZ, 0xc0, !PT ;  /* 0x000000ff0a867812 */ /* 0x000fe400078ec0ff */
[----:B------:R-:W-:Y:S02]  /*171b0*/  LOP3.LUT R129, R129, 0xff0000, RZ, 0xc0, !PT ;  /* 0x00ff000081817812 */ /* 0x000fe400078ec0ff */
[----:B------:R-:W-:Y:S01]  /*171c0*/  LOP3.LUT R132, R9, 0xff, RZ, 0xc0, !PT ;  /* 0x000000ff09847812 */ /* 0x000fe200078ec0ff */
[----:B------:R-:W-:Y:S01]  /*171d0*/  IMAD.WIDE.U32 R134, R134, 0x1000000, RZ ;  /* 0x0100000086867825 */ /* 0x000fe200078e00ff */
[----:B------:R-:W-:Y:S02]  /*171e0*/  PRMT R128, R129, 0x4210, R128 ;  /* 0x0000421081807816 */ /* 0x000fe40000000080 */
[----:B------:R-:W-:Y:S01]  /*171f0*/  PRMT R129, R144, 0x7104, RZ ;  /* 0x0000710490817816 */ /* 0x000fe200000000ff */
[----:B------:R-:W-:-:S03]  /*17200*/  IMAD.WIDE.U32 R132, R132, 0x10000, RZ ;  /* 0x0001000084847825 */ /* 0x000fc600078e00ff */
[----:B------:R-:W-:Y:S02]  /*17210*/  LOP3.LUT R130, R128, 0xff00, R129, 0xf8, !PT ;  /* 0x0000ff0080827812 */ /* 0x000fe400078ef881 */
[----:B------:R-:W0:Y:S02]  /*17220*/  LDC.64 R128, c[0x0][0x3b0] ;  /* 0x0000ec00ff807b82 */ /* 0x000e240000000a00 */
[----:B------:R-:W-:Y:S02]  /*17230*/  LOP3.LUT R141, R130, 0xff, R11, 0xf8, !PT ;  /* 0x000000ff828d7812 */ /* 0x000fe400078ef80b */
[----:B------:R-:W-:Y:S02]  /*17240*/  LOP3.LUT R130, R7, 0xff, RZ, 0xc0, !PT ;  /* 0x000000ff07827812 */ /* 0x000fe400078ec0ff */
[----:B------:R-:W-:Y:S02]  /*17250*/  LOP3.LUT R141, R133, R141, R135, 0xfe, !PT ;  /* 0x0000008d858d7212 */ /* 0x000fe400078efe87 */
[----:B------:R-:W-:Y:S01]  /*17260*/  IADD3 R133, PT, PT, R161, 0x60, RZ ;  /* 0x00000060a1857810 */ /* 0x000fe20007ffe0ff */
[----:B------:R-:W-:-:S03]  /*17270*/  IMAD.WIDE.U32 R130, R130, 0x100, RZ ;  /* 0x0000010082827825 */ /* 0x000fc600078e00ff */
[----:B------:R-:W-:Y:S02]  /*17280*/  LOP3.LUT R132, R130, R134, R132, 0xfe, !PT ;  /* 0x0000008682847212 */ /* 0x000fe400078efe84 */
[----:B------:R-:W-:Y:S02]  /*17290*/  LOP3.LUT R131, R141, R131, RZ, 0xfc, !PT ;  /* 0x000000838d837212 */ /* 0x000fe400078efcff */
[----:B------:R-:W-:Y:S01]  /*172a0*/  LOP3.LUT R130, R132, 0xff, R5, 0xf8, !PT ;  /* 0x000000ff84827812 */ /* 0x000fe200078ef805 */
[----:B0-----:R-:W-:-:S05]  /*172b0*/  IMAD.WIDE.U32 R128, R133, 0x8, R128 ;  /* 0x0000000885807825 */ /* 0x001fca00078e0080 */
[----:B------:R0:W-:Y:S02]  /*172c0*/  STG.E.64 desc[UR8][R128.64], R130 ;  /* 0x0000008280007986 */ /* 0x0001e4000c101b08 */
.L_x_37375:
[----:B------:R-:W-:Y:S05]  /*172d0*/  BSYNC.RECONVERGENT B1 ;  /* 0x0000000000017941 */ /* 0x000fea0003800200 */
.L_x_37374:
        /* <DEDUP_REMOVED lines=27> */
.L_x_37382:
        /* <DEDUP_REMOVED lines=13> */
.L_x_37384:
[----:B------:R-:W-:Y:S05]  /*17560*/  BSYNC.RECONVERGENT B4 ;  /* 0x0000000000047941 */ /* 0x000fea0003800200 */
.L_x_37383:
        /* <DEDUP_REMOVED lines=43> */
.L_x_37381:
[----:B------:R-:W-:Y:S05]  /*17820*/  BSYNC.RECONVERGENT B3 ;  /* 0x0000000000037941 */ /* 0x000fea0003800200 */
.L_x_37380:
        /* <DEDUP_REMOVED lines=11> */
.L_x_37379:
[----:B------:R-:W-:Y:S05]  /*178e0*/  BSYNC.RECONVERGENT B2 ;  /* 0x0000000000027941 */ /* 0x000fea0003800200 */
.L_x_37378:
        /* <DEDUP_REMOVED lines=17> */
.L_x_37389:
        /* <DEDUP_REMOVED lines=13> */
.L_x_37391:
[----:B------:R-:W-:Y:S05]  /*17ad0*/  BSYNC.RECONVERGENT B4 ;  /* 0x0000000000047941 */ /* 0x000fea0003800200 */
.L_x_37390:
        /* <DEDUP_REMOVED lines=43> */
.L_x_37388:
[----:B------:R-:W-:Y:S05]  /*17d90*/  BSYNC.RECONVERGENT B3 ;  /* 0x0000000000037941 */ /* 0x000fea0003800200 */
.L_x_37387:
        /* <DEDUP_REMOVED lines=11> */
.L_x_37386:
[----:B------:R-:W-:Y:S05]  /*17e50*/  BSYNC.RECONVERGENT B2 ;  /* 0x0000000000027941 */ /* 0x000fea0003800200 */
.L_x_37385:
        /* <DEDUP_REMOVED lines=17> */
.L_x_37396:
        /* <DEDUP_REMOVED lines=13> */
.L_x_37398:
[----:B------:R-:W-:Y:S05]  /*18040*/  BSYNC.RECONVERGENT B4 ;  /* 0x0000000000047941 */ /* 0x000fea0003800200 */
.L_x_37397:
        /* <DEDUP_REMOVED lines=42> */
.L_x_37395:
[----:B------:R-:W-:Y:S05]  /*182f0*/  BSYNC.RECONVERGENT B3 ;  /* 0x0000000000037941 */ /* 0x000fea0003800200 */
.L_x_37394:
        /* <DEDUP_REMOVED lines=11> */
.L_x_37393:
[----:B------:R-:W-:Y:S05]  /*183b0*/  BSYNC.RECONVERGENT B2 ;  /* 0x0000000000027941 */ /* 0x000fea0003800200 */
.L_x_37392:
        /* <DEDUP_REMOVED lines=17> */
.L_x_37403:
        /* <DEDUP_REMOVED lines=13> */
.L_x_37405:
[----:B------:R-:W-:Y:S05]  /*185a0*/  BSYNC.RECONVERGENT B4 ;  /* 0x0000000000047941 */ /* 0x000fea0003800200 */
.L_x_37404:
        /* <DEDUP_REMOVED lines=43> */
.L_x_37402:
[----:B------:R-:W-:Y:S05]  /*18860*/  BSYNC.RECONVERGENT B3 ;  /* 0x0000000000037941 */ /* 0x000fea0003800200 */
.L_x_37401:
        /* <DEDUP_REMOVED lines=11> */
.L_x_37400:
[----:B------:R-:W-:Y:S05]  /*18920*/  BSYNC.RECONVERGENT B2 ;  /* 0x0000000000027941 */ /* 0x000fea0003800200 */
.L_x_37399:
        /* <DEDUP_REMOVED lines=17> */
.L_x_37410:
        /* <DEDUP_REMOVED lines=13> */
.L_x_37412:
[----:B------:R-:W-:Y:S05]  /*18b10*/  BSYNC.RECONVERGENT B4 ;  /* 0x0000000000047941 */ /* 0x000fea0003800200 */
.L_x_37411:
[----:B------:R-:W-:Y:S01]  /*18b20*/  IMAD.WIDE.U32 R2, R149, -0x326172a9, RZ ;  /* 0xcd9e8d5795027825 */ /* 0x000fe200078e00ff */
[----:B------:R-:W-:-:S03]  /*18b30*/  LOP3.LUT R132, R4, UR7, R135, 0x96, !PT ;  /* 0x0000000704847c12 */ /* 0x000fc6000f8e9687 */
[----:B------:R-:W-:Y:S01]  /*18b40*/  HFMA2 R6, -RZ, RZ, 0, 0 ;  /* 0x00000000ff067431 */ /* 0x000fe200000001ff */
        /* <DEDUP_REMOVED lines=40> */
.L_x_37409:
[----:B------:R-:W-:Y:S05]  /*18dd0*/  BSYNC.RECONVERGENT B3 ;  /* 0x0000000000037941 */ /* 0x000fea0003800200 */
.L_x_37408:
        /* <DEDUP_REMOVED lines=11> */
.L_x_37407:
[----:B------:R-:W-:Y:S05]  /*18e90*/  BSYNC.RECONVERGENT B2 ;  /* 0x0000000000027941 */ /* 0x000fea0003800200 */
.L_x_37406:
        /* <DEDUP_REMOVED lines=17> */
.L_x_37417:
        /* <DEDUP_REMOVED lines=13> */
.L_x_37419:
[----:B------:R-:W-:Y:S05]  /*19080*/  BSYNC.RECONVERGENT B4 ;  /* 0x0000000000047941 */ /* 0x000fea0003800200 */
.L_x_37418:
        /* <DEDUP_REMOVED lines=43> */
.L_x_37416:
[----:B------:R-:W-:Y:S05]  /*19340*/  BSYNC.RECONVERGENT B3 ;  /* 0x0000000000037941 */ /* 0x000fea0003800200 */
.L_x_37415:
        /* <DEDUP_REMOVED lines=11> */
.L_x_37414:
[----:B------:R-:W-:Y:S05]  /*19400*/  BSYNC.RECONVERGENT B2 ;  /* 0x0000000000027941 */ /* 0x000fea0003800200 */
.L_x_37413:
        /* <DEDUP_REMOVED lines=17> */
.L_x_37424:
        /* <DEDUP_REMOVED lines=13> */
.L_x_37426:
[----:B------:R-:W-:Y:S05]  /*195f0*/  BSYNC.RECONVERGENT B4 ;  /* 0x0000000000047941 */ /* 0x000fea0003800200 */
.L_x_37425:
        /* <DEDUP_REMOVED lines=21> */
[----:B------:R-:W-:Y:S01]  /*19750*/  LOP3.LUT R137, R154, R2, R135, 0x96, !PT ;  /* 0x000000029a897212 */ /* 0x000fe200078e9687 */
        /* <DEDUP_REMOVED lines=17> */
[----:B------:R-:W-:-:S05]  /*19870*/  IMAD.WIDE.U32 R134, R134, -0x2daee0ad, RZ ;  /* 0xd2511f5386867825 */ /* 0x000fca00078e00ff */
[----:B------:R-:W-:Y:S02]  /*19880*/  LOP3.LUT R0, R136, UR31, R135, 0x96, !PT ;  /* 0x0000001f88007c12 */ /* 0x000fe4000f8e9687 */
[----:B------:R-:W-:Y:S01]  /*19890*/  MOV R135, R156 ;  /* 0x0000009c00877202 */ /* 0x000fe20000000f00 */
[----:B------:R-:W-:-:S07]  /*198a0*/  IMAD.MOV.U32 R156, RZ, RZ, R134 ;  /* 0x000000ffff9c7224 */ /* 0x000fce00078e0086 */
.L_x_37423:
[----:B------:R-:W-:Y:S05]  /*198b0*/  BSYNC.RECONVERGENT B3 ;  /* 0x0000000000037941 */ /* 0x000fea0003800200 */
.L_x_37422:
[----:B------:R-:W-:Y:S01]  /*198c0*/  I2FP.F32.U32 R3, R135 ;  /* 0x0000008700037245 */ /* 0x000fe20000201000 */
[----:B------:R-:W-:Y:S02]  /*198d0*/  IMAD.MOV.U32 R134, RZ, RZ, 0x2f800000 ;  /* 0x2f800000ff867424 */ /* 0x000fe400078e00ff */
[----:B------:R-:W-:Y:S02]  /*198e0*/  HADD2.F32 R135, -RZ, R95.H0_H0 ;  /* 0x2000005fff877230 */ /* 0x000fe40000004100 */
[----:B------:R-:W-:Y:S01]  /*198f0*/  FFMA.FTZ R3, R3, R134, 1.1641532182693481445e-10 ;  /* 0x2f00000003037423 */ /* 0x000fe20000010086 */
[----:B------:R-:W-:Y:S02]  /*19900*/  HADD2.F32 R134, -RZ, R79.H0_H0 ;  /* 0x2000004fff867230 */ /* 0x000fe40000004100 */
[----:B------:R-:W-:Y:S02]  /*19910*/  FMUL.FTZ R135, R135, UR13 ;  /* 0x0000000d87877c20 */ /* 0x000fe40008410000 */
[----:B------:R-:W-:-:S02]  /*19920*/  FSETP.GTU.FTZ.AND P3, PT, R3, UR10, PT ;  /* 0x0000000a03007c0b */ /* 0x000fc4000bf7c000 */
[----:B------:R-:W-:Y:S02]  /*19930*/  FMUL.FTZ R3, R135, UR12 ;  /* 0x0000000c87037c20 */ /* 0x000fe40008410000 */
[----:B------:R-:W-:-:S03]  /*19940*/  SEL R145, RZ, 0x1, P3 ;  /* 0x00000001ff917807 */ /* 0x000fc60001800000 */
[----:B------:R-:W-:-:S05]  /*19950*/  FSEL R3, R3, RZ, !P3 ;  /* 0x000000ff03037208 */ /* 0x000fca0005800000 */
[----:B------:R-:W-:-:S07]  /*19960*/  FFMA.FTZ R134, R3, R134, R86 ;  /* 0x0000008603867223 */ /* 0x000fce0000010056 */
.L_x_37421:
[----:B------:R-:W-:Y:S05]  /*19970*/  BSYNC.RECONVERGENT B2 ;  /* 0x0000000000027941 */ /* 0x000fea0003800200 */
.L_x_37420:
        /* <DEDUP_REMOVED lines=16> */
.L_x_37430:
        /* <DEDUP_REMOVED lines=13> */
.L_x_37432:
[----:B------:R-:W-:Y:S05]  /*19b50*/  BSYNC.RECONVERGENT B3 ;  /* 0x0000000000037941 */ /* 0x000fea0003800200 */
.L_x_37431:
        /* <DEDUP_REMOVED lines=43> */
.L_x_37429:
[----:B------:R-:W-:Y:S05]  /*19e10*/  BSYNC.RECONVERGENT B2 ;  /* 0x0000000000027941 */ /* 0x000fea0003800200 */
.L_x_37428:
[----:B------:R-:W-:Y:S01]  /*19e20*/  I2FP.F32.U32 R6, R135 ;  /* 0x0000008700067245 */ /* 0x000fe20000201000 */
[----:B------:R-:W-:-:S04]  /*19e30*/  IMAD.MOV.U32 R135, RZ, RZ, 0x2f800000 ;  /* 0x2f800000ff877424 */ /* 0x000fc800078e00ff */
[----:B------:R-:W-:Y:S01]  /*19e40*/  FFMA.FTZ R6, R6, R135, 1.1641532182693481445e-10 ;  /* 0x2f00000006067423 */ /* 0x000fe20000010087 */
[----:B------:R-:W-:-:S04]  /*19e50*/  HADD2.F32 R135, -RZ, R95.H1_H1 ;  /* 0x3000005fff877230 */ /* 0x000fc80000004100 */
[----:B------:R-:W-:Y:S01]  /*19e60*/  FSETP.GTU.FTZ.AND P2, PT, R6, UR10, PT ;  /* 0x0000000a06007c0b */ /* 0x000fe2000bf5c000 */
[----:B------:R-:W-:-:S03]  /*19e70*/  FMUL.FTZ R135, R135, UR13 ;  /* 0x0000000d87877c20 */ /* 0x000fc60008410000 */
[----:B------:R-:W-:Y:S01]  /*19e80*/  SEL R146, RZ, 0x1, P2 ;  /* 0x00000001ff927807 */ /* 0x000fe20001000000 */
[----:B------:R-:W-:Y:S01]  /*19e90*/  FMUL.FTZ R6, R135, UR12 ;  /* 0x0000000c87067c20 */ /* 0x000fe20008410000 */
[----:B------:R-:W-:-:S04]  /*19ea0*/  HADD2.F32 R135, -RZ, R79.H1_H1 ;  /* 0x3000004fff877230 */ /* 0x000fc80000004100 */
[----:B------:R-:W-:-:S05]  /*19eb0*/  FSEL R6, R6, RZ, !P2 ;  /* 0x000000ff06067208 */ /* 0x000fca0005000000 */
[----:B------:R-:W-:Y:S01]  /*19ec0*/  FFMA.FTZ R135, R6, R135, R87 ;  /* 0x0000008706877223 */ /* 0x000fe20000010057 */
[----:B------:R-:W-:Y:S06]  /*19ed0*/  BRA `(.L_x_37427) ;  /* 0x0000002800e47947 */ /* 0x000fec0003800000 */
.L_x_37377:
        /* <DEDUP_REMOVED lines=21> */
.L_x_37437:
        /* <DEDUP_REMOVED lines=13> */
.L_x_37439:
[----:B------:R-:W-:Y:S05]  /*1a100*/  BSYNC.RECONVERGENT B4 ;  /* 0x0000000000047941 */ /* 0x000fea0003800200 */
.L_x_37438:
        /* <DEDUP_REMOVED lines=43> */
.L_x_37436:
[----:B------:R-:W-:Y:S05]  /*1a3c0*/  BSYNC.RECONVERGENT B3 ;  /* 0x0000000000037941 */ /* 0x000fea0003800200 */
.L_x_37435:
        /* <DEDUP_REMOVED lines=11> */
.L_x_37434:
[----:B------:R-:W-:Y:S05]  /*1a480*/  BSYNC.RECONVERGENT B2 ;  /* 0x0000000000027941 */ /* 0x000fea0003800200 */
.L_x_37433:
        /* <DEDUP_REMOVED lines=17> */
.L_x_37444:
        /* <DEDUP_REMOVED lines=13> */
.L_x_37446:
[----:B------:R-:W-:Y:S05]  /*1a670*/  BSYNC.RECONVERGENT B4 ;  /* 0x0000000000047941 */ /* 0x000fea0003800200 */
.L_x_37445:
        /* <DEDUP_REMOVED lines=43> */
.L_x_37443:
[----:B------:R-:W-:Y:S05]  /*1a930*/  BSYNC.RECONVERGENT B3 ;  /* 0x0000000000037941 */ /* 0x000fea0003800200 */
.L_x_37442:
        /* <DEDUP_REMOVED lines=11> */
.L_x_37441:
[----:B------:R-:W-:Y:S05]  /*1a9f0*/  BSYNC.RECONVERGENT B2 ;  /* 0x0000000000027941 */ /* 0x000fea0003800200 */
.L_x_37440:
        /* <DEDUP_REMOVED lines=17> */
.L_x_37451:
        /* <DEDUP_REMOVED lines=13> */
.L_x_37453:
[----:B------:R-:W-:Y:S05]  /*1abe0*/  BSYNC.RECONVERGENT B4 ;  /* 0x0000000000047941 */ /* 0x000fea0003800200 */
.L_x_37452:
        /* <DEDUP_REMOVED lines=42> */
.L_x_37450:
[----:B------:R-:W-:Y:S05]  /*1ae90*/  BSYNC.RECONVERGENT B3 ;  /* 0x0000000000037941 */ /* 0x000fea0003800200 */
.L_x_37449:
        /* <DEDUP_REMOVED lines=11> */
.L_x_37448:
[----:B------:R-:W-:Y:S05]  /*1af50*/  BSYNC.RECONVERGENT B2 ;  /* 0x0000000000027941 */ /* 0x000fea0003800200 */
.L_x_37447:
        /* <DEDUP_REMOVED lines=17> */
.L_x_37458:
        /* <DEDUP_REMOVED lines=13> */
.L_x_37460:
[----:B------:R-:W-:Y:S05]  /*1b140*/  BSYNC.RECONVERGENT B4 ;  /* 0x0000000000047941 */ /* 0x000fea0003800200 */
.L_x_37459:
        /* <DEDUP_REMOVED lines=43> */
.L_x_37457:
[----:B------:R-:W-:Y:S05]  /*1b400*/  BSYNC.RECONVERGENT B3 ;  /* 0x0000000000037941 */ /* 0x000fea0003800200 */
.L_x_37456:
        /* <DEDUP_REMOVED lines=11> */
.L_x_37455:
[----:B------:R-:W-:Y:S05]  /*1b4c0*/  BSYNC.RECONVERGENT B2 ;  /* 0x0000000000027941 */ /* 0x000fea0003800200 */
.L_x_37454:
        /* <DEDUP_REMOVED lines=17> */
.L_x_37465:
        /* <DEDUP_REMOVED lines=13> */
.L_x_37467:
[----:B------:R-:W-:Y:S05]  /*1b6b0*/  BSYNC.RECONVERGENT B4 ;  /* 0x0000000000047941 */ /* 0x000fea0003800200 */
.L_x_37466:
[----:B------:R-:W-:Y:S01]  /*1b6c0*/  IMAD.WIDE.U32 R2, R149, -0x326172a9, RZ ;  /* 0xcd9e8d5795027825 */ /* 0x000fe200078e00ff */
[----:B------:R-:W-:-:S03]  /*1b6d0*/  LOP3.LUT R132, R4, UR7, R135, 0x96, !PT ;  /* 0x0000000704847c12 */ /* 0x000fc6000f8e9687 */
[----:B------:R-:W-:Y:S01]  /*1b6e0*/  IMAD.MOV.U32 R11, RZ, RZ, R156 ;  /* 0x000000ffff0b7224 */ /* 0x000fe200078e009c */
[----:B-1----:R-:W-:Y:S01]  /*1b6f0*/  LOP3.LUT R136, R147, UR6, R3, 0x96, !PT ;  /* 0x0000000693887c12 */ /* 0x002fe2000f8e9603 */
        /* <DEDUP_REMOVED lines=39> */
.L_x_37464:
[----:B------:R-:W-:Y:S05]  /*1b970*/  BSYNC.RECONVERGENT B3 ;  /* 0x0000000000037941 */ /* 0x000fea0003800200 */
.L_x_37463:
        /* <DEDUP_REMOVED lines=11> */
.L_x_37462:
[----:B------:R-:W-:Y:S05]  /*1ba30*/  BSYNC.RECONVERGENT B2 ;  /* 0x0000000000027941 */ /* 0x000fea0003800200 */
.L_x_37461:
        /* <DEDUP_REMOVED lines=17> */
.L_x_37472:
        /* <DEDUP_REMOVED lines=13> */
.L_x_37474:
[----:B------:R-:W-:Y:S05]  /*1bc20*/  BSYNC.RECONVERGENT B4 ;  /* 0x0000000000047941 */ /* 0x000fea0003800200 */
.L_x_37473:
        /* <DEDUP_REMOVED lines=43> */
.L_x_37471:
[----:B------:R-:W-:Y:S05]  /*1bee0*/  BSYNC.RECONVERGENT B3 ;  /* 0x0000000000037941 */ /* 0x000fea0003800200 */
.L_x_37470:
        /* <DEDUP_REMOVED lines=11> */
.L_x_37469:
[----:B------:R-:W-:Y:S05]  /*1bfa0*/  BSYNC.RECONVERGENT B2 ;  /* 0x0000000000027941 */ /* 0x000fea0003800200 */
.L_x_37468:
        /* <DEDUP_REMOVED lines=17> */
.L_x_37479:
        /* <DEDUP_REMOVED lines=13> */
.L_x_37481:
[----:B------:R-:W-:Y:S05]  /*1c190*/  BSYNC.RECONVERGENT B4 ;  /* 0x0000000000047941 */ /* 0x000fea0003800200 */
.L_x_37480:
        /* <DEDUP_REMOVED lines=39> */
[----:B------:R-:W-:-:S04]  /*1c410*/  MOV R8, R138 ;  /* 0x0000008a00087202 */ /* 0x000fc80000000f00 */
[----:B------:R-:W-:Y:S01]  /*1c420*/  LOP3.LUT R0, R136, UR31, R135, 0x96, !PT ;  /* 0x0000001f88007c12 */ /* 0x000fe2000f8e9687 */
[----:B------:R-:W-:Y:S01]  /*1c430*/  IMAD.MOV.U32 R135, RZ, RZ, R156 ;  /* 0x000000ffff877224 */ /* 0x000fe200078e009c */
[----:B------:R-:W-:-:S07]  /*1c440*/  MOV R156, R134 ;  /* 0x00000086009c7202 */ /* 0x000fce0000000f00 */
.L_x_37478:
[----:B------:R-:W-:Y:S05]  /*1c450*/  BSYNC.RECONVERGENT B3 ;  /* 0x0000000000037941 */ /* 0x000fea0003800200 */
.L_x_37477:
        /* <DEDUP_REMOVED lines=11> */
.L_x_37476:
[----:B------:R-:W-:Y:S05]  /*1c510*/  BSYNC.RECONVERGENT B2 ;  /* 0x0000000000027941 */ /* 0x000fea0003800200 */
.L_x_37475:
        /* <DEDUP_REMOVED lines=16> */
.L_x_37484:
        /* <DEDUP_REMOVED lines=13> */
.L_x_37486:
[----:B------:R-:W-:Y:S05]  /*1c6f0*/  BSYNC.RECONVERGENT B3 ;  /* 0x0000000000037941 */ /* 0x000fea0003800200 */
.L_x_37485:
        /* <DEDUP_REMOVED lines=43> */
.L_x_37483:
[----:B------:R-:W-:Y:S05]  /*1c9b0*/  BSYNC.RECONVERGENT B2 ;  /* 0x0000000000027941 */ /* 0x000fea0003800200 */
.L_x_37482:
[----:B------:R-:W-:Y:S01]  /*1c9c0*/  I2FP.F32.U32 R6, R135 ;  /* 0x0000008700067245 */ /* 0x000fe20000201000 */
[----:B------:R-:W-:-:S05]  /*1c9d0*/  HFMA2 R135, -RZ, RZ, 0.1171875, 0 ;  /* 0x2f800000ff877431 */ /* 0x000fca00000001ff */
[----:B------:R-:W-:Y:S01]  /*1c9e0*/  FFMA.FTZ R6, R6, R135, 1.1641532182693481445e-10 ;  /* 0x2f00000006067423 */ /* 0x000fe20000010087 */
[----:B-----5:R-:W-:-:S04]  /*1c9f0*/  HADD2.F32 R135, -RZ, R95.H1_H1 ;  /* 0x3000005fff877230 */ /* 0x020fc80000004100 */
[----:B------:R-:W-:Y:S01]  /*1ca00*/  FSETP.GTU.FTZ.AND P2, PT, R6, UR10, PT ;  /* 0x0000000a06007c0b */ /* 0x000fe2000bf5c000 */
[----:B------:R-:W-:Y:S01]  /*1ca10*/  FMUL.FTZ R135, R135, UR13 ;  /* 0x0000000d87877c20 */ /* 0x000fe20008410000 */
[----:B------:R-:W-:Y:S02]  /*1ca20*/  HADD2.F32 R6, -RZ, R79.H1_H1 ;  /* 0x3000004fff067230 */ /* 0x000fe40000004100 */
[----:B------:R-:W-:Y:S01]  /*1ca30*/  SEL R146, RZ, 0x1, P2 ;  /* 0x00000001ff927807 */ /* 0x000fe20001000000 */
[----:B------:R-:W-:-:S05]  /*1ca40*/  FMUL.FTZ R135, R135, UR12 ;  /* 0x0000000c87877c20 */ /* 0x000fca0008410000 */
[----:B------:R-:W-:-:S05]  /*1ca50*/  FSEL R135, R135, RZ, !P2 ;  /* 0x000000ff87877208 */ /* 0x000fca0005000000 */
[----:B------:R-:W-:-:S07]  /*1ca60*/  FMUL.FTZ R135, R6, R135 ;  /* 0x0000008706877220 */ /* 0x000fce0000410000 */
.L_x_37427:
[----:B------:R-:W-:Y:S05]  /*1ca70*/  BSYNC.RECONVERGENT B1 ;  /* 0x0000000000017941 */ /* 0x000fea0003800200 */
.L_x_37376:
[----:B-1----:R-:W-:Y:S01]  /*1ca80*/  VIADD R137, R157, 0x80 ;  /* 0x000000809d897836 */ /* 0x002fe20000000000 */
[----:B------:R-:W-:Y:S03]  /*1ca90*/  BSSY.RECONVERGENT B1, `(.L_x_37487) ;  /* 0x000001a000017945 */ /* 0x000fe60003800200 */
[----:B------:R-:W-:-:S05]  /*1caa0*/  IMAD.WIDE.U32 R136, R137, 0x20, R152 ;  /* 0x0000002089887825 */ /* 0x000fca00078e0098 */
[----:B------:R0:W-:Y:S04]  /*1cab0*/  STG.E.128 desc[UR8][R136.64], R128 ;  /* 0x0000008088007986 */ /* 0x0001e8000c101d08 */
[----:B------:R0:W-:Y:S01]  /*1cac0*/  STG.E.128 desc[UR8][R136.64+0x10], R132 ;  /* 0x0000108488007986 */ /* 0x0001e2000c101d08 */
[----:B------:R-:W-:Y:S05]  /*1cad0*/  @!P1 BRA `(.L_x_37488) ;  /* 0x0000000000549947 */ /* 0x000fea0003800000 */
[----:B------:R-:W-:Y:S02]  /*1cae0*/  SHF.L.U32 R6, R145, 0x10, RZ ;  /* 0x0000001091067819 */ /* 0x000fe400000006ff */
[----:B------:R-:W-:Y:S02]  /*1caf0*/  LOP3.LUT R142, R10, 0xff, RZ, 0xc0, !PT ;  /* 0x000000ff0a8e7812 */ /* 0x000fe400078ec0ff */
[----:B0-----:R-:W-:Y:S02]  /*1cb00*/  LOP3.LUT R137, R6, 0xff0000, RZ, 0xc0, !PT ;  /* 0x00ff000006897812 */ /* 0x001fe400078ec0ff */
        /* <DEDUP_REMOVED lines=8> */
[----:B------:R-:W0:Y:S01]  /*1cb90*/  LDC.64 R136, c[0x0][0x3b0] ;  /* 0x0000ec00ff887b82 */ /* 0x000e220000000a00 */
[----:B------:R-:W-:Y:S01]  /*1cba0*/  IMAD.WIDE.U32 R138, R138, 0x100, RZ ;  /* 0x000001008a8a7825 */ /* 0x000fe200078e00ff */
[----:B------:R-:W-:-:S04]  /*1cbb0*/  LOP3.LUT R163, R6, 0xff, R11, 0xf8, !PT ;  /* 0x000000ff06a37812 */ /* 0x000fc800078ef80b */
[----:B------:R-:W-:Y:S01]  /*1cbc0*/  LOP3.LUT R163, R141, R163, R143, 0xfe, !PT ;  /* 0x000000a38da37212 */ /* 0x000fe200078efe8f */
[----:B------:R-:W-:Y:S01]  /*1cbd0*/  VIADD R141, R161, 0x80 ;  /* 0x00000080a18d7836 */ /* 0x000fe20000000000 */
[----:B------:R-:W-:Y:S02]  /*1cbe0*/  LOP3.LUT R140, R138, R142, R140, 0xfe, !PT ;  /* 0x0000008e8a8c7212 */ /* 0x000fe400078efe8c */
[----:B------:R-:W-:Y:S02]  /*1cbf0*/  LOP3.LUT R139, R163, R139, RZ, 0xfc, !PT ;  /* 0x0000008ba38b7212 */ /* 0x000fe400078efcff */
[----:B------:R-:W-:Y:S01]  /*1cc00*/  LOP3.LUT R138, R140, 0xff, R5, 0xf8, !PT ;  /* 0x000000ff8c8a7812 */ /* 0x000fe200078ef805 */
[----:B0-----:R-:W-:-:S05]  /*1cc10*/  IMAD.WIDE.U32 R136, R141, 0x8, R136 ;  /* 0x000000088d887825 */ /* 0x001fca00078e0088 */
[----:B------:R1:W-:Y:S02]  /*1cc20*/  STG.E.64 desc[UR8][R136.64], R138 ;  /* 0x0000008a88007986 */ /* 0x0003e4000c101b08 */
.L_x_37488:
[----:B------:R-:W-:Y:S05]  /*1cc30*/  BSYNC.RECONVERGENT B1 ;  /* 0x0000000000017941 */ /* 0x000fea0003800200 */
.L_x_37487:
[----:B-1----:R-:W1:Y:S01]  /*1cc40*/  @P1 LDC.64 R138, c[0x0][0x390] ;  /* 0x0000e400ff8a1b82 */ /* 0x002e620000000a00 */
[----:B------:R-:W-:-:S07]  /*1cc50*/  IADD3 R161, PT, PT, R161, 0xa0, RZ ;  /* 0x000000a0a1a17810 */ /* 0x000fce0007ffe0ff */
[----:B0-----:R-:W0:Y:S01]  /*1cc60*/  @P0 LDC.64 R136, c[0x0][0x3a0] ;  /* 0x0000e800ff880b82 */ /* 0x001e220000000a00 */
[----:B------:R-:W-:Y:S02]  /*1cc70*/  VIADD R157, R157, 0xa0 ;  /* 0x000000a09d9d7836 */ /* 0x000fe40000000000 */
[----:B-1----:R-:W-:-:S05]  /*1cc80*/  @P1 IMAD.WIDE.U32 R138, R161, 0x10, R138 ;  /* 0x00000010a18a1825 */ /* 0x002fca00078e008a */
[----:B-----5:R1:W5:Y:S01]  /*1cc90*/  @P1 LDG.E.128 R92, desc[UR8][R138.64] ;  /* 0x000000088a5c1981 */ /* 0x020362000c1e1d00 */
[----:B0-----:R-:W-:-:S05]  /*1cca0*/  @P0 IMAD.WIDE.U32 R136, R157, 0x20, R136 ;  /* 0x000000209d880825 */ /* 0x001fca00078e0088 */
        /* <DEDUP_REMOVED lines=26> */
.L_x_37495:
        /* <DEDUP_REMOVED lines=13> */
.L_x_37497:
[----:B------:R-:W-:Y:S05]  /*1cf20*/  BSYNC.RECONVERGENT B4 ;  /* 0x0000000000047941 */ /* 0x000fea0003800200 */
.L_x_37496:
        /* <DEDUP_REMOVED lines=43> */
.L_x_37494:
[----:B------:R-:W-:Y:S05]  /*1d1e0*/  BSYNC.RECONVERGENT B3 ;  /* 0x0000000000037941 */ /* 0x000fea0003800200 */
.L_x_37493:
        /* <DEDUP_REMOVED lines=11> */
.L_x_37492:
[----:B------:R-:W-:Y:S05]  /*1d2a0*/  BSYNC.RECONVERGENT B2 ;  /* 0x0000000000027941 */ /* 0x000fea0003800200 */
.L_x_37491:
        /* <DEDUP_REMOVED lines=17> */
.L_x_37502:
        /* <DEDUP_REMOVED lines=13> */
.L_x_37504:
[----:B------:R-:W-:Y:S05]  /*1d490*/  BSYNC.RECONVERGENT B4 ;  /* 0x0000000000047941 */ /* 0x000fea0003800200 */
.L_x_37503:
        /* <DEDUP_REMOVED lines=43> */
.L_x_37501:
[----:B------:R-:W-:Y:S05]  /*1d750*/  BSYNC.RECONVERGENT B3 ;  /* 0x0000000000037941 */ /* 0x000fea0003800200 */
.L_x_37500:
[----:B------:R-:W-:Y:S01]  /*1d760*/  I2FP.F32.U32 R7, R7 ;  /* 0x0000000700077245 */ /* 0x000fe20000201000 */
[----:B------:R-:W-:Y:S02]  /*1d770*/  HADD2.F32 R137, -RZ, R92.H1_H1 ;  /* 0x3000005cff897230 */ /* 0x000fe40000004100 */
[----:B------:R-:W-:-:S03]  /*1d780*/  IMAD.MOV.U32 R138, RZ, RZ, 0x2f800000 ;  /* 0x2f800000ff8a7424 */ /* 0x000fc600078e00ff */
[----:B------:R-:W-:Y:S01]  /*1d790*/  FMUL.FTZ R137, R137, UR13 ;  /* 0x0000000d89897c20 */ /* 0x000fe20008410000 */
[----:B------:R-:W-:-:S03]  /*1d7a0*/  FFMA.FTZ R7, R7, R138, 1.1641532182693481445e-10 ;  /* 0x2f00000007077423 */ /* 0x000fc6000001008a */
[----:B------:R-:W-:Y:S02]  /*1d7b0*/  FMUL.FTZ R137, R137, UR12 ;  /* 0x0000000c89897c20 */ /* 0x000fe40008410000 */
[----:B------:R-:W-:-:S04]  /*1d7c0*/  FSETP.GTU.FTZ.AND P2, PT, R7, UR10, PT ;  /* 0x0000000a07007c0b */ /* 0x000fc8000bf5c000 */
[----:B------:R-:W-:Y:S01]  /*1d7d0*/  FSEL R138, R137, RZ, !P2 ;  /* 0x000000ff898a7208 */ /* 0x000fe20005000000 */
[----:B------:R-:W-:Y:S01]  /*1d7e0*/  HADD2.F32 R137, -RZ, R80.H1_H1 ;  /* 0x30000050ff897230 */ /* 0x000fe20000004100 */
[----:B------:R-:W-:-:S04]  /*1d7f0*/  SEL R7, RZ, 0x1, P2 ;  /* 0x00000001ff077807 */ /* 0x000fc80001000000 */
[----:B------:R-:W-:-:S07]  /*1d800*/  FFMA.FTZ R137, R138, R137, R89 ;  /* 0x000000898a897223 */ /* 0x000fce0000010059 */
.L_x_37499:
[----:B------:R-:W-:Y:S05]  /*1d810*/  BSYNC.RECONVERGENT B2 ;  /* 0x0000000000027941 */ /* 0x000fea0003800200 */
.L_x_37498:
        /* <DEDUP_REMOVED lines=17> */
.L_x_37509:
        /* <DEDUP_REMOVED lines=13> */
.L_x_37511:
[----:B------:R-:W-:Y:S05]  /*1da00*/  BSYNC.RECONVERGENT B4 ;  /* 0x0000000000047941 */ /* 0x000fea0003800200 */
.L_x_37510:
        /* <DEDUP_REMOVED lines=42> */
.L_x_37508:
[----:B------:R-:W-:Y:S05]  /*1dcb0*/  BSYNC.RECONVERGENT B3 ;  /* 0x0000000000037941 */ /* 0x000fea0003800200 */
.L_x_37507:
[----:B------:R-:W-:Y:S01]  /*1dcc0*/  HFMA2 R138, -RZ, RZ, 0.1171875, 0 ;  /* 0x2f800000ff8a7431 */ /* 0x000fe200000001ff */
[----:B------:R-:W-:Y:S01]  /*1dcd0*/  I2FP.F32.U32 R3, R9 ;  /* 0x0000000900037245 */ /* 0x000fe20000201000 */
[----:B------:R-:W-:-:S05]  /*1dce0*/  HADD2.F32 R9, -RZ, R93.H0_H0 ;  /* 0x2000005dff097230 */ /* 0x000fca0000004100 */
[----:B------:R-:W-:Y:S01]  /*1dcf0*/  FMUL.FTZ R9, R9, UR13 ;  /* 0x0000000d09097c20 */ /* 0x000fe20008410000 */
[----:B------:R-:W-:Y:S01]  /*1dd00*/  FFMA.FTZ R3, R3, R138, 1.1641532182693481445e-10 ;  /* 0x2f00000003037423 */ /* 0x000fe2000001008a */
[----:B------:R-:W-:-:S04]  /*1dd10*/  HADD2.F32 R138, -RZ, R81.H0_H0 ;  /* 0x20000051ff8a7230 */ /* 0x000fc80000004100 */
[----:B------:R-:W-:Y:S01]  /*1dd20*/  FSETP.GTU.FTZ.AND P2, PT, R3, UR10, PT ;  /* 0x0000000a03007c0b */ /* 0x000fe2000bf5c000 */
[----:B------:R-:W-:-:S03]  /*1dd30*/  FMUL.FTZ R3, R9, UR12 ;  /* 0x0000000c09037c20 */ /* 0x000fc60008410000 */
[----:B------:R-:W-:Y:S02]  /*1dd40*/  SEL R9, RZ, 0x1, P2 ;  /* 0x00000001ff097807 */ /* 0x000fe40001000000 */
[----:B------:R-:W-:-:S05]  /*1dd50*/  FSEL R3, R3, RZ, !P2 ;  /* 0x000000ff03037208 */ /* 0x000fca0005000000 */
[----:B------:R-:W-:-:S07]  /*1dd60*/  FFMA.FTZ R138, R3, R138, R90 ;  /* 0x0000008a038a7223 */ /* 0x000fce000001005a */
.L_x_37506:
[----:B------:R-:W-:Y:S05]  /*1dd70*/  BSYNC.RECONVERGENT B2 ;  /* 0x0000000000027941 */ /* 0x000fea0003800200 */
.L_x_37505:
        /* <DEDUP_REMOVED lines=17> */
.L_x_37516:
        /* <DEDUP_REMOVED lines=13> */
.L_x_37518:
[----:B------:R-:W-:Y:S05]  /*1df60*/  BSYNC.RECONVERGENT B4 ;  /* 0x0000000000047941 */ /* 0x000fea0003800200 */
.L_x_37517:
        /* <DEDUP_REMOVED lines=43> */
.L_x_37515:
[----:B------:R-:W-:Y:S05]  /*1e220*/  BSYNC.RECONVERGENT B3 ;  /* 0x0000000000037941 */ /* 0x000fea0003800200 */
.L_x_37514:
[----:B------:R-:W-:Y:S01]  /*1e230*/  HFMA2 R139, -RZ, RZ, 0.1171875, 0 ;  /* 0x2f800000ff8b7431 */ /* 0x000fe200000001ff */
[----:B------:R-:W-:-:S05]  /*1e240*/  I2FP.F32.U32 R10, R10 ;  /* 0x0000000a000a7245 */ /* 0x000fca0000201000 */
[----:B------:R-:W-:Y:S01]  /*1e250*/  FFMA.FTZ R10, R10, R139, 1.1641532182693481445e-10 ;  /* 0x2f0000000a0a7423 */ /* 0x000fe2000001008b */
[----:B------:R-:W-:-:S04]  /*1e260*/  HADD2.F32 R139, -RZ, R93.H1_H1 ;  /* 0x3000005dff8b7230 */ /* 0x000fc80000004100 */
[----:B------:R-:W-:Y:S01]  /*1e270*/  FSETP.GTU.FTZ.AND P2, PT, R10, UR10, PT ;  /* 0x0000000a0a007c0b */ /* 0x000fe2000bf5c000 */
[----:B------:R-:W-:-:S04]  /*1e280*/  FMUL.FTZ R139, R139, UR13 ;  /* 0x0000000d8b8b7c20 */ /* 0x000fc80008410000 */
[----:B------:R-:W-:Y:S01]  /*1e290*/  FMUL.FTZ R10, R139, UR12 ;  /* 0x0000000c8b0a7c20 */ /* 0x000fe20008410000 */
[----:B------:R-:W-:-:S04]  /*1e2a0*/  HADD2.F32 R139, -RZ, R81.H1_H1 ;  /* 0x30000051ff8b7230 */ /* 0x000fc80000004100 */
[----:B------:R-:W-:-:S05]  /*1e2b0*/  FSEL R10, R10, RZ, !P2 ;  /* 0x000000ff0a0a7208 */ /* 0x000fca0005000000 */
[----:B------:R-:W-:Y:S01]  /*1e2c0*/  FFMA.FTZ R139, R10, R139, R91 ;  /* 0x0000008b0a8b7223 */ /* 0x000fe2000001005b */
[----:B------:R-:W-:-:S07]  /*1e2d0*/  SEL R10, RZ, 0x1, P2 ;  /* 0x00000001ff0a7807 */ /* 0x000fce0001000000 */
.L_x_37513:
[----:B------:R-:W-:Y:S05]  /*1e2e0*/  BSYNC.RECONVERGENT B2 ;  /* 0x0000000000027941 */ /* 0x000fea0003800200 */
.L_x_37512:
        /* <DEDUP_REMOVED lines=17> */
.L_x_37523:
        /* <DEDUP_REMOVED lines=13> */
.L_x_37525:
[----:B------:R-:W-:Y:S05]  /*1e4d0*/  BSYNC.RECONVERGENT B4 ;  /* 0x0000000000047941 */ /* 0x000fea0003800200 */
.L_x_37524:
        /* <DEDUP_REMOVED lines=43> */
.L_x_37522:
[----:B------:R-:W-:Y:S05]  /*1e790*/  BSYNC.RECONVERGENT B3 ;  /* 0x0000000000037941 */ /* 0x000fea0003800200 */
.L_x_37521:
        /* <DEDUP_REMOVED lines=11> */
.L_x_37520:
[----:B------:R-:W-:Y:S05]  /*1e850*/  BSYNC.RECONVERGENT B2 ;  /* 0x0000000000027941 */ /* 0x000fea0003800200 */
.L_x_37519:
        /* <DEDUP_REMOVED lines=17> */
.L_x_37530:
        /* <DEDUP_REMOVED lines=13> */
.L_x_37532:
[----:B------:R-:W-:Y:S05]  /*1ea40*/  BSYNC.RECONVERGENT B4 ;  /* 0x0000000000047941 */ /* 0x000fea0003800200 */
.L_x_37531:
        /* <DEDUP_REMOVED lines=43> */
.L_x_37529:
[----:B------:R-:W-:Y:S05]  /*1ed00*/  BSYNC.RECONVERGENT B3 ;  /* 0x0000000000037941 */ /* 0x000fea0003800200 */
.L_x_37528:
        /* <DEDUP_REMOVED lines=11> */
.L_x_37527:
[----:B------:R-:W-:Y:S05]  /*1edc0*/  BSYNC.RECONVERGENT B2 ;  /* 0x0000000000027941 */ /* 0x000fea0003800200 */
.L_x_37526:
        /* <DEDUP_REMOVED lines=17> */
.L_x_37537:
        /* <DEDUP_REMOVED lines=13> */
.L_x_37539:
[----:B------:R-:W-:Y:S05]  /*1efb0*/  BSYNC.RECONVERGENT B4 ;  /* 0x0000000000047941 */ /* 0x000fea0003800200 */
.L_x_37538:
        /* <DEDUP_REMOVED lines=43> */
.L_x_37536:
[----:B------:R-:W-:Y:S05]  /*1f270*/  BSYNC.RECONVERGENT B3 ;  /* 0x0000000000037941 */ /* 0x000fea0003800200 */
.L_x_37535:
[----:B------:R-:W-:Y:S01]  /*1f280*/  HFMA2 R142, -RZ, RZ, 0.1171875, 0 ;  /* 0x2f800000ff8e7431 */ /* 0x000fe200000001ff */
[----:B------:R-:W-:-:S05]  /*1f290*/  I2FP.F32.U32 R3, R143 ;  /* 0x0000008f00037245 */ /* 0x000fca0000201000 */
[----:B------:R-:W-:Y:S01]  /*1f2a0*/  FFMA.FTZ R3, R3, R142, 1.1641532182693481445e-10 ;  /* 0x2f00000003037423 */ /* 0x000fe2000001008e */
[----:B------:R-:W-:-:S04]  /*1f2b0*/  HADD2.F32 R142, -RZ, R95.H0_H0 ;  /* 0x2000005fff8e7230 */ /* 0x000fc80000004100 */
[----:B------:R-:W-:Y:S01]  /*1f2c0*/  FSETP.GTU.FTZ.AND P2, PT, R3, UR10, PT ;  /* 0x0000000a03007c0b */ /* 0x000fe2000bf5c000 */
[----:B------:R-:W-:-:S03]  /*1f2d0*/  FMUL.FTZ R142, R142, UR13 ;  /* 0x0000000d8e8e7c20 */ /* 0x000fc60008410000 */
[----:B------:R-:W-:Y:S01]  /*1f2e0*/  SEL R145, RZ, 0x1, P2 ;  /* 0x00000001ff917807 */ /* 0x000fe20001000000 */
[----:B------:R-:W-:Y:S01]  /*1f2f0*/  FMUL.FTZ R3, R142, UR12 ;  /* 0x0000000c8e037c20 */ /* 0x000fe20008410000 */
[----:B------:R-:W-:-:S04]  /*1f300*/  HADD2.F32 R142, -RZ, R83.H0_H0 ;  /* 0x20000053ff8e7230 */ /* 0x000fc80000004100 */
[----:B------:R-:W-:-:S05]  /*1f310*/  FSEL R3, R3, RZ, !P2 ;  /* 0x000000ff03037208 */ /* 0x000fca0005000000 */
[----:B------:R-:W-:-:S07]  /*1f320*/  FFMA.FTZ R142, R3, R142, R86 ;  /* 0x0000008e038e7223 */ /* 0x000fce0000010056 */
.L_x_37534:
[----:B------:R-:W-:Y:S05]  /*1f330*/  BSYNC.RECONVERGENT B2 ;  /* 0x0000000000027941 */ /* 0x000fea0003800200 */
.L_x_37533:
        /* <DEDUP_REMOVED lines=16> */
.L_x_37543:
        /* <DEDUP_REMOVED lines=13> */
.L_x_37545:
[----:B------:R-:W-:Y:S05]  /*1f510*/  BSYNC.RECONVERGENT B3 ;  /* 0x0000000000037941 */ /* 0x000fea0003800200 */
.L_x_37544:
        /* <DEDUP_REMOVED lines=43> */
.L_x_37542:
[----:B------:R-:W-:Y:S05]  /*1f7d0*/  BSYNC.RECONVERGENT B2 ;  /* 0x0000000000027941 */ /* 0x000fea0003800200 */
.L_x_37541:
        /* <DEDUP_REMOVED lines=12> */
.L_x_37490:
        /* <DEDUP_REMOVED lines=21> */
.L_x_37550:
        /* <DEDUP_REMOVED lines=13> */
.L_x_37552:
[----:B------:R-:W-:Y:S05]  /*1fac0*/  BSYNC.RECONVERGENT B4 ;  /* 0x0000000000047941 */ /* 0x000fea0003800200 */
.L_x_37551:
        /* <DEDUP_REMOVED lines=43> */
.L_x_37549:
[----:B------:R-:W-:Y:S05]  /*1fd80*/  BSYNC.RECONVERGENT B3 ;  /* 0x0000000000037941 */ /* 0x000fea0003800200 */
.L_x_37548:
        /* <DEDUP_REMOVED lines=11> */
.L_x_37547:
[----:B------:R-:W-:Y:S05]  /*1fe40*/  BSYNC.RECONVERGENT B2 ;  /* 0x0000000000027941 */ /* 0x000fea0003800200 */
.L_x_37546:
        /* <DEDUP_REMOVED lines=17> */
.L_x_37557:
        /* <DEDUP_REMOVED lines=13> */
.L_x_37559:
[----:B------:R-:W-:Y:S05]  /*20030*/  BSYNC.RECONVERGENT B4 ;  /* 0x0000000000047941 */ /* 0x000fea0003800200 */
.L_x_37558:
        /* <DEDUP_REMOVED lines=43> */
.L_x_37556:
[----:B------:R-:W-:Y:S05]  /*202f0*/  BSYNC.RECONVERGENT B3 ;  /* 0x0000000000037941 */ /* 0x000fea0003800200 */
.L_x_37555:
        /* <DEDUP_REMOVED lines=11> */
.L_x_37554:
[----:B------:R-:W-:Y:S05]  /*203b0*/  BSYNC.RECONVERGENT B2 ;  /* 0x0000000000027941 */ /* 0x000fea0003800200 */
.L_x_37553:
        /* <DEDUP_REMOVED lines=17> */
.L_x_37564:
        /* <DEDUP_REMOVED lines=13> */
.L_x_37566:
[----:B------:R-:W-:Y:S05]  /*205a0*/  BSYNC.RECONVERGENT B4 ;  /* 0x0000000000047941 */ /* 0x000fea0003800200 */
.L_x_37565:
        /* <DEDUP_REMOVED lines=42> */
.L_x_37563:
[----:B------:R-:W-:Y:S05]  /*20850*/  BSYNC.RECONVERGENT B3 ;  /* 0x0000000000037941 */ /* 0x000fea0003800200 */
.L_x_37562:
        /* <DEDUP_REMOVED lines=11> */
.L_x_37561:
[----:B------:R-:W-:Y:S05]  /*20910*/  BSYNC.RECONVERGENT B2 ;  /* 0x0000000000027941 */ /* 0x000fea0003800200 */
.L_x_37560:
[----:B------:R-:W-:Y:S01]  /*20920*/  BSSY.RECONVERGENT B2, `(.L_x_37567) ;  /* 0x0000056000027945 */ /* 0x000fe20003800200 */
[----:B------:R-:W-:Y:S01]  /*20930*/  HFMA2 R139, -RZ, RZ, 0, 0 ;  /* 0x00000000ff8b7431 */ /* 0x000fe200000001ff */
        /* <DEDUP_REMOVED lines=10> */
[----:B------:R-:W-:Y:S01]  /*209e0*/  @!P0 MOV R3, 0x3 ;  /* 0x0000000300038802 */ /* 0x000fe20000000f00 */
[----:B------:R-:W-:Y:S01]  /*209f0*/  @P0 VIADD R3, R140, 0x1 ;  /* 0x000000018c030836 */ /* 0x000fe20000000000 */
[----:B------:R-:W-:Y:S02]  /*20a00*/  @!P0 MOV R10, R0 ;  /* 0x00000000000a8202 */ /* 0x000fe40000000f00 */
[----:B------:R-:W-:Y:S01]  /*20a10*/  @P0 MOV R10, R2 ;  /* 0x00000002000a0202 */ /* 0x000fe20000000f00 */
[----:B------:R-:W-:Y:S06]  /*20a20*/  BRA `(.L_x_37570) ;  /* 0x0000000000e47947 */ /* 0x000fec0003800000 */
.L_x_37571:
[----:B------:R-:W-:Y:S01]  /*20a30*/  VIADD R148, R148, 0x1 ;  /* 0x0000000194947836 */ /* 0x000fe20000000000 */
[----:B------:R-:W-:Y:S03]  /*20a40*/  BSSY.RECONVERGENT B4, `(.L_x_37572) ;  /* 0x000000c000047945 */ /* 0x000fe60003800200 */
[C---:B------:R-:W-:Y:S01]  /*20a50*/  IMAD.WIDE.U32 R142, R148.reuse, -0x2daee0ad, RZ ;  /* 0xd2511f53948e7825 */ /* 0x040fe200078e00ff */
[----:B------:R-:W-:-:S13]  /*20a60*/  ISETP.NE.AND P0, PT, R148, RZ, PT ;  /* 0x000000ff9400720c */ /* 0x000fda0003f05270 */
[----:B------:R-:W-:Y:S05]  /*20a70*/  @P0 BRA `(.L_x_37573) ;  /* 0x0000000000200947 */ /* 0x000fea0003800000 */
[----:B------:R-:W-:-:S04]  /*20a80*/  IADD3 R147, PT, PT, R147, 0x1, RZ ;  /* 0x0000000193937810 */ /* 0x000fc80007ffe0ff */
[----:B------:R-:W-:-:S13]  /*20a90*/  ISETP.NE.AND P0, PT, R147, RZ, PT ;  /* 0x000000ff9300720c */ /* 0x000fda0003f05270 */
[----:B------:R-:W-:Y:S01]  /*20aa0*/  @!P0 IADD3 R149, PT, PT, R149, 0x1, RZ ;  /* 0x0000000195958810 */ /* 0x000fe20007ffe0ff */
[----:B------:R-:W-:Y:S02]  /*20ab0*/  @!P0 VIADD R0, R4, 0x1 ;  /* 0x0000000104008836 */ /* 0x000fe40000000000 */
[----:B------:R-:W-:Y:S01]  /*20ac0*/  @!P0 IMAD.MOV.U32 R147, RZ, RZ, RZ ;  /* 0x000000ffff938224 */ /* 0x000fe200078e00ff */
[----:B------:R-:W-:-:S13]  /*20ad0*/  ISETP.NE.AND P2, PT, R149, RZ, !P0 ;  /* 0x000000ff9500720c */ /* 0x000fda0004745270 */
[----:B------:R-:W-:-:S04]  /*20ae0*/  @P2 IADD3 R0, PT, PT, R4, RZ, RZ ;  /* 0x000000ff04002210 */ /* 0x000fc80007ffe0ff */
[----:B------:R-:W-:-:S07]  /*20af0*/  @!P0 MOV R4, R0 ;  /* 0x0000000000048202 */ /* 0x000fce0000000f00 */
.L_x_37573:
[----:B------:R-:W-:Y:S05]  /*20b00*/  BSYNC.RECONVERGENT B4 ;  /* 0x0000000000047941 */ /* 0x000fea0003800200 */
.L_x_37572:
        /* <DEDUP_REMOVED lines=38> */
[----:B------:R-:W-:Y:S02]  /*20d70*/  LOP3.LUT R2, R2, UR30, R141, 0x96, !PT ;  /* 0x0000001e02027c12 */ /* 0x000fe4000f8e968d */
[----:B------:R-:W-:Y:S01]  /*20d80*/  MOV R8, R140 ;  /* 0x0000008c00087202 */ /* 0x000fe20000000f00 */
[----:B------:R-:W-:-:S04]  /*20d90*/  IMAD.WIDE.U32 R140, R0, -0x2daee0ad, RZ ;  /* 0xd2511f53008c7825 */ /* 0x000fc800078e00ff */
[----:B------:R-:W-:Y:S01]  /*20da0*/  IMAD.MOV.U32 R6, RZ, RZ, R140 ;  /* 0x000000ffff067224 */ /* 0x000fe200078e008c */
[----:B------:R-:W-:-:S07]  /*20db0*/  LOP3.LUT R0, R142, UR31, R141, 0x96, !PT ;  /* 0x0000001f8e007c12 */ /* 0x000fce000f8e968d */
.L_x_37570:
[----:B------:R-:W-:Y:S05]  /*20dc0*/  BSYNC.RECONVERGENT B3 ;  /* 0x0000000000037941 */ /* 0x000fea0003800200 */
.L_x_37569:
[----:B------:R-:W-:Y:S02]  /*20dd0*/  I2FP.F32.U32 R10, R10 ;  /* 0x0000000a000a7245 */ /* 0x000fe40000201000 */
[----:B------:R-:W-:-:S05]  /*20de0*/  MOV R139, 0x2f800000 ;  /* 0x2f800000008b7802 */ /* 0x000fca0000000f00 */
[----:B------:R-:W-:Y:S01]  /*20df0*/  FFMA.FTZ R10, R10, R139, 1.1641532182693481445e-10 ;  /* 0x2f0000000a0a7423 */ /* 0x000fe2000001008b */
[----:B-----5:R-:W-:-:S04]  /*20e00*/  HADD2.F32 R139, -RZ, R93.H1_H1 ;  /* 0x3000005dff8b7230 */ /* 0x020fc80000004100 */
[----:B------:R-:W-:Y:S01]  /*20e10*/  FSETP.GTU.FTZ.AND P0, PT, R10, UR10, PT ;  /* 0x0000000a0a007c0b */ /* 0x000fe2000bf1c000 */
[----:B------:R-:W-:Y:S01]  /*20e20*/  FMUL.FTZ R139, R139, UR13 ;  /* 0x0000000d8b8b7c20 */ /* 0x000fe20008410000 */
[----:B------:R-:W-:-:S03]  /*20e30*/  HADD2.F32 R10, -RZ, R81.H1_H1 ;  /* 0x30000051ff0a7230 */ /* 0x000fc60000004100 */
[----:B------:R-:W-:-:S05]  /*20e40*/  FMUL.FTZ R139, R139, UR12 ;  /* 0x0000000c8b8b7c20 */ /* 0x000fca0008410000 */
[----:B------:R-:W-:-:S05]  /*20e50*/  FSEL R139, R139, RZ, !P0 ;  /* 0x000000ff8b8b7208 */ /* 0x000fca0004000000 */
[----:B------:R-:W-:Y:S01]  /*20e60*/  FMUL.FTZ R139, R10, R139 ;  /* 0x0000008b0a8b7220 */ /* 0x000fe20000410000 */
[----:B------:R-:W-:-:S07]  /*20e70*/  SEL R10, RZ, 0x1, P0 ;  /* 0x00000001ff0a7807 */ /* 0x000fce0000000000 */
.L_x_37568:
[----:B------:R-:W-:Y:S05]  /*20e80*/  BSYNC.RECONVERGENT B2 ;  /* 0x0000000000027941 */ /* 0x000fea0003800200 */
.L_x_37567:
[----:B------:R-:W-:Y:S01]  /*20e90*/  BSSY.RECONVERGENT B2, `(.L_x_37574) ;  /* 0x0000056000027945 */ /* 0x000fe20003800200 */
[----:B------:R-:W-:Y:S02]  /*20ea0*/  HFMA2 R140, -RZ, RZ, 0, 0 ;  /* 0x00000000ff8c7431 */ /* 0x000fe400000001ff */
        /* <DEDUP_REMOVED lines=15> */
.L_x_37578:
        /* <DEDUP_REMOVED lines=13> */
.L_x_37580:
[----:B------:R-:W-:Y:S05]  /*21070*/  BSYNC.RECONVERGENT B4 ;  /* 0x0000000000047941 */ /* 0x000fea0003800200 */
.L_x_37579:
        /* <DEDUP_REMOVED lines=41> */
[----:B------:R-:W-:Y:S01]  /*21310*/  IMAD.MOV.U32 R142, RZ, RZ, RZ ;  /* 0x000000ffff8e7224 */ /* 0x000fe200078e00ff */
[----:B------:R-:W-:-:S07]  /*21320*/  MOV R6, R140 ;  /* 0x0000008c00067202 */ /* 0x000fce0000000f00 */
.L_x_37577:
[----:B------:R-:W-:Y:S05]  /*21330*/  BSYNC.RECONVERGENT B3 ;  /* 0x0000000000037941 */ /* 0x000fea0003800200 */
.L_x_37576:
        /* <DEDUP_REMOVED lines=11> */
.L_x_37575:
[----:B------:R-:W-:Y:S05]  /*213f0*/  BSYNC.RECONVERGENT B2 ;  /* 0x0000000000027941 */ /* 0x000fea0003800200 */
.L_x_37574:
[----:B------:R-:W-:Y:S01]  /*21400*/  BSSY.RECONVERGENT B2, `(.L_x_37581) ;  /* 0x0000056000027945 */ /* 0x000fe20003800200 */
[----:B------:R-:W-:Y:S01]  /*21410*/  MOV R3, R142 ;  /* 0x0000008e00037202 */ /* 0x000fe20000000f00 */
[----:B------:R-:W-:Y:S02]  /*21420*/  IMAD.MOV.U32 R141, RZ, RZ, RZ ;  /* 0x000000ffff8d7224 */ /* 0x000fe400078e00ff */
[----:B------:R-:W-:Y:S05]  /*21430*/  @!P1 BRA `(.L_x_37582) ;  /* 0x0000000400489947 */ /* 0x000fea0003800000 */
[----:B------:R-:W-:Y:S01]  /*21440*/  ISETP.NE.AND P0, PT, R142, 0x1, PT ;  /* 0x000000018e00780c */ /* 0x000fe20003f05270 */
[----:B------:R-:W-:Y:S01]  /*21450*/  BSSY.RECONVERGENT B3, `(.L_x_37583) ;  /* 0x0000045000037945 */ /* 0x000fe20003800200 */
[----:B------:R-:W-:Y:S01]  /*21460*/  HFMA2 R3, -RZ, RZ, 0, 1.1920928955078125e-07 ;  /* 0x00000002ff037431 */ /* 0x000fe200000001ff */
[----:B------:R-:W-:-:S10]  /*21470*/  MOV R141, R8 ;  /* 0x00000008008d7202 */ /* 0x000fd40000000f00 */
[----:B------:R-:W-:Y:S05]  /*21480*/  @!P0 BRA `(.L_x_37584) ;  /* 0x0000000400048947 */ /* 0x000fea0003800000 */
[----:B------:R-:W-:-:S13]  /*21490*/  ISETP.NE.AND P0, PT, R142, 0x3, PT ;  /* 0x000000038e00780c */ /* 0x000fda0003f05270 */
[----:B------:R-:W-:Y:S05]  /*214a0*/  @!P0 BRA `(.L_x_37585) ;  /* 0x0000000000188947 */ /* 0x000fea0003800000 */
[----:B------:R-:W-:-:S13]  /*214b0*/  ISETP.NE.AND P0, PT, R142, 0x2, PT ;  /* 0x000000028e00780c */ /* 0x000fda0003f05270 */
[----:B------:R-:W-:Y:S01]  /*214c0*/  @!P0 IMAD.MOV.U32 R3, RZ, RZ, 0x3 ;  /* 0x00000003ff038424 */ /* 0x000fe200078e00ff */
[----:B------:R-:W-:Y:S01]  /*214d0*/  @!P0 MOV R141, R0 ;  /* 0x00000000008d8202 */ /* 0x000fe20000000f00 */
[----:B------:R-:W-:Y:S01]  /*214e0*/  @P0 IMAD.MOV.U32 R141, RZ, RZ, R2 ;  /* 0x000000ffff8d0224 */ /* 0x000fe200078e0002 */
[----:B------:R-:W-:Y:S01]  /*214f0*/  @P0 IADD3 R3, PT, PT, R142, 0x1, RZ ;  /* 0x000000018e030810 */ /* 0x000fe20007ffe0ff */
[----:B------:R-:W-:Y:S06]  /*21500*/  BRA `(.L_x_37584) ;  /* 0x0000000000e47947 */ /* 0x000fec0003800000 */
.L_x_37585:
[----:B------:R-:W-:Y:S01]  /*21510*/  IADD3 R148, PT, PT, R148, 0x1, RZ ;  /* 0x0000000194947810 */ /* 0x000fe20007ffe0ff */
[----:B------:R-:W-:Y:S03]  /*21520*/  BSSY.RECONVERGENT B4, `(.L_x_37586) ;  /* 0x000000c000047945 */ /* 0x000fe60003800200 */
[C---:B------:R-:W-:Y:S01]  /*21530*/  ISETP.NE.AND P0, PT, R148.reuse, RZ, PT ;  /* 0x000000ff9400720c */ /* 0x040fe20003f05270 */
[----:B------:R-:W-:-:S12]  /*21540*/  IMAD.WIDE.U32 R162, R148, -0x2daee0ad, RZ ;  /* 0xd2511f5394a27825 */ /* 0x000fd800078e00ff */
[----:B------:R-:W-:Y:S05]  /*21550*/  @P0 BRA `(.L_x_37587) ;  /* 0x0000000000200947 */ /* 0x000fea0003800000 */
[----:B------:R-:W-:-:S04]  /*21560*/  IADD3 R147, PT, PT, R147, 0x1, RZ ;  /* 0x0000000193937810 */ /* 0x000fc80007ffe0ff */
[----:B------:R-:W-:-:S13]  /*21570*/  ISETP.NE.AND P0, PT, R147, RZ, PT ;  /* 0x000000ff9300720c */ /* 0x000fda0003f05270 */
[----:B------:R-:W-:Y:S01]  /*21580*/  @!P0 VIADD R149, R149, 0x1 ;  /* 0x0000000195958836 */ /* 0x000fe20000000000 */
[----:B------:R-:W-:Y:S02]  /*21590*/  @!P0 IADD3 R0, PT, PT, R4, 0x1, RZ ;  /* 0x0000000104008810 */ /* 0x000fe40007ffe0ff */
[----:B------:R-:W-:Y:S02]  /*215a0*/  @!P0 MOV R147, RZ ;  /* 0x000000ff00938202 */ /* 0x000fe40000000f00 */
[----:B------:R-:W-:-:S13]  /*215b0*/  ISETP.NE.AND P2, PT, R149, RZ, !P0 ;  /* 0x000000ff9500720c */ /* 0x000fda0004745270 */
[----:B------:R-:W-:-:S05]  /*215c0*/  @P2 IADD3 R0, PT, PT, R4, RZ, RZ ;  /* 0x000000ff04002210 */ /* 0x000fca0007ffe0ff */
[----:B------:R-:W-:-:S07]  /*215d0*/  @!P0 IMAD.MOV.U32 R4, RZ, RZ, R0 ;  /* 0x000000ffff048224 */ /* 0x000fce00078e0000 */
.L_x_37587:
[----:B------:R-:W-:Y:S05]  /*215e0*/  BSYNC.RECONVERGENT B4 ;  /* 0x0000000000047941 */ /* 0x000fea0003800200 */
.L_x_37586:
        /* <DEDUP_REMOVED lines=40> */
[----:B------:R-:W-:-:S05]  /*21870*/  IMAD.WIDE.U32 R142, R0, -0x2daee0ad, RZ ;  /* 0xd2511f53008e7825 */ /* 0x000fca00078e00ff */
[----:B------:R-:W-:Y:S02]  /*21880*/  LOP3.LUT R0, R162, UR31, R143, 0x96, !PT ;  /* 0x0000001fa2007c12 */ /* 0x000fe4000f8e968f */
[----:B------:R-:W-:-:S07]  /*21890*/  MOV R6, R142 ;  /* 0x0000008e00067202 */ /* 0x000fce0000000f00 */
.L_x_37584:
[----:B------:R-:W-:Y:S05]  /*218a0*/  BSYNC.RECONVERGENT B3 ;  /* 0x0000000000037941 */ /* 0x000fea0003800200 */
.L_x_37583:
[----:B------:R-:W-:Y:S01]  /*218b0*/  I2FP.F32.U32 R141, R141 ;  /* 0x0000008d008d7245 */ /* 0x000fe20000201000 */
[----:B------:R-:W-:-:S04]  /*218c0*/  IMAD.MOV.U32 R142, RZ, RZ, 0x2f800000 ;  /* 0x2f800000ff8e7424 */ /* 0x000fc800078e00ff */
        /* <DEDUP_REMOVED lines=9> */
.L_x_37582:
[----:B------:R-:W-:Y:S05]  /*21960*/  BSYNC.RECONVERGENT B2 ;  /* 0x0000000000027941 */ /* 0x000fea0003800200 */
.L_x_37581:
        /* <DEDUP_REMOVED lines=17> */
.L_x_37592:
        /* <DEDUP_REMOVED lines=13> */
.L_x_37594:
[----:B------:R-:W-:Y:S05]  /*21b50*/  BSYNC.RECONVERGENT B4 ;  /* 0x0000000000047941 */ /* 0x000fea0003800200 */
.L_x_37593:
        /* <DEDUP_REMOVED lines=41> */
[----:B------:R-:W-:Y:S01]  /*21df0*/  MOV R143, R6 ;  /* 0x00000006008f7202 */ /* 0x000fe20000000f00 */
[----:B------:R-:W-:-:S07]  /*21e00*/  IMAD.MOV.U32 R6, RZ, RZ, R142 ;  /* 0x000000ffff067224 */ /* 0x000fce00078e008e */
.L_x_37591:
[----:B------:R-:W-:Y:S05]  /*21e10*/  BSYNC.RECONVERGENT B3 ;  /* 0x0000000000037941 */ /* 0x000fea0003800200 */
.L_x_37590:
[----:B------:R-:W-:Y:S02]  /*21e20*/  I2FP.F32.U32 R3, R143 ;  /* 0x0000008f00037245 */ /* 0x000fe40000201000 */
[----:B------:R-:W-:-:S05]  /*21e30*/  MOV R142, 0x2f800000 ;  /* 0x2f800000008e7802 */ /* 0x000fca0000000f00 */
        /* <DEDUP_REMOVED lines=9> */
.L_x_37589:
[----:B------:R-:W-:Y:S05]  /*21ed0*/  BSYNC.RECONVERGENT B2 ;  /* 0x0000000000027941 */ /* 0x000fea0003800200 */
.L_x_37588:
        /* <DEDUP_REMOVED lines=16> */
.L_x_37597:
        /* <DEDUP_REMOVED lines=13> */
.L_x_37599:
[----:B------:R-:W-:Y:S05]  /*220b0*/  BSYNC.RECONVERGENT B3 ;  /* 0x0000000000037941 */ /* 0x000fea0003800200 */
.L_x_37598:
        /* <DEDUP_REMOVED lines=42> */
[----:B------:R-:W-:-:S07]  /*22360*/  MOV R6, R154 ;  /* 0x0000009a00067202 */ /* 0x000fce0000000f00 */
.L_x_37596:
[----:B------:R-:W-:Y:S05]  /*22370*/  BSYNC.RECONVERGENT B2 ;  /* 0x0000000000027941 */ /* 0x000fea0003800200 */
.L_x_37595:
        /* <DEDUP_REMOVED lines=11> */
.L_x_37540:
[----:B------:R-:W-:Y:S05]  /*22430*/  BSYNC.RECONVERGENT B1 ;  /* 0x0000000000017941 */ /* 0x000fea0003800200 */
.L_x_37489:
[----:B------:R-:W-:Y:S01]  /*22440*/  IMAD.WIDE.U32 R152, R157, 0x20, R152 ;  /* 0x000000209d987825 */ /* 0x000fe200078e0098 */
[----:B------:R-:W-:Y:S04]  /*22450*/  BSSY.RECONVERGENT B1, `(.L_x_37600) ;  /* 0x0000018000017945 */ /* 0x000fe80003800200 */
[----:B------:R0:W-:Y:S04]  /*22460*/  STG.E.128 desc[UR8][R152.64], R136 ;  /* 0x0000008898007986 */ /* 0x0001e8000c101d08 */
        /* <DEDUP_REMOVED lines=14> */
[----:B------:R-:W-:Y:S01]  /*22550*/  IMAD.WIDE.U32 R152, R153, 0x100, RZ ;  /* 0x0000010099987825 */ /* 0x000fe200078e00ff */
[----:B------:R-:W-:Y:S02]  /*22560*/  LOP3.LUT R163, R155, R163, R157, 0xfe, !PT ;  /* 0x000000a39ba37212 */ /* 0x000fe400078efe9d */
[----:B------:R-:W-:Y:S02]  /*22570*/  LOP3.LUT R156, R152, R156, R154, 0xfe, !PT ;  /* 0x0000009c989c7212 */ /* 0x000fe400078efe9a */
[----:B------:R-:W0:Y:S01]  /*22580*/  LDC.64 R154, c[0x0][0x3b0] ;  /* 0x0000ec00ff9a7b82 */ /* 0x000e220000000a00 */
[----:B------:R-:W-:Y:S02]  /*22590*/  LOP3.LUT R153, R163, R153, RZ, 0xfc, !PT ;  /* 0x00000099a3997212 */ /* 0x000fe400078efcff */
[----:B------:R-:W-:Y:S01]  /*225a0*/  LOP3.LUT R152, R156, 0xff, R5, 0xf8, !PT ;  /* 0x000000ff9c987812 */ /* 0x000fe200078ef805 */
[----:B0-----:R-:W-:-:S05]  /*225b0*/  IMAD.WIDE.U32 R154, R161, 0x8, R154 ;  /* 0x00000008a19a7825 */ /* 0x001fca00078e009a */
[----:B------:R1:W-:Y:S02]  /*225c0*/  STG.E.64 desc[UR8][R154.64], R152 ;  /* 0x000000989a007986 */ /* 0x0003e4000c101b08 */
.L_x_37601:
[----:B------:R-:W-:Y:S05]  /*225d0*/  BSYNC.RECONVERGENT B1 ;  /* 0x0000000000017941 */ /* 0x000fea0003800200 */
.L_x_37600:
[----:B01----:R-:W-:Y:S01]  /*225e0*/  FADD.FTZ R152, RZ, R96 ;  /* 0x00000060ff987221 */ /* 0x003fe20000010000 */
[----:B------:R-:W0:Y:S01]  /*225f0*/  S2R R160, SR_TID.X ;  /* 0x0000000000a07919 */ /* 0x000e220000002100 */
        /* <DEDUP_REMOVED lines=167> */
.L_x_37617:
[----:B-1----:R-:W-:Y:S01]  /*23070*/  FADD.FTZ R152, R165, R152 ;  /* 0x00000098a5987221 */ /* 0x002fe20000010000 */
[----:B------:R-:W-:Y:S01]  /*23080*/  ISETP.NE.AND P1, PT, RZ, UR11, PT ;  /* 0x0000000bff007c0c */ /* 0x000fe2000bf25270 */
[----:B------:R-:W1:Y:S01]  /*23090*/  @!P0 LDC.64 R156, c[0x0][0x3c0] ;  /* 0x0000f000ff9c8b82 */ /* 0x000e620000000a00 */
[----:B------:R-:W-:Y:S01]  /*230a0*/  BSSY.RECONVERGENT B1, `(.L_x_37603) ;  /* 0x000012e000017945 */ /* 0x000fe20003800200 */
[----:B------:R-:W-:Y:S01]  /*230b0*/  FFMA.FTZ R153, R152, R153, UR14 ;  /* 0x0000000e98997e23 */ /* 0x000fe20008010099 */
[----:B------:R-:W-:-:S05]  /*230c0*/  FMUL.FTZ R152, R161, R161 ;  /* 0x000000a1a1987220 */ /* 0x000fca0000410000 */
[----:B------:R-:W2:Y:S01]  /*230d0*/  @!P0 LDC.64 R154, c[0x0][0x3c8] ;  /* 0x0000f200ff9a8b82 */ /* 0x000ea20000000a00 */
[----:B------:R-:W-:-:S05]  /*230e0*/  FSEL R152, R152, RZ, P1 ;  /* 0x000000ff98987208 */ /* 0x000fca0000800000 */
        /* <DEDUP_REMOVED lines=9> */
[----:B------:R-:W-:Y:S02]  /*23180*/  HADD2.F32 R151, -RZ, R12.H0_H0 ;  /* 0x2000000cff977230 */ /* 0x000fe40000004100 */
[--C-:B------:R-:W-:Y:S02]  /*23190*/  HADD2.F32 R155, -RZ, R36.reuse.H0_H0 ;  /* 0x20000024ff9b7230 */ /* 0x100fe40000004100 */
[C---:B------:R-:W-:Y:S01]  /*231a0*/  FADD.FTZ R96, -R152.reuse, R96 ;  /* 0x0000006098607221 */ /* 0x040fe20000010100 */
[C---:B------:R-:W-:Y:S01]  /*231b0*/  FADD.FTZ R154, -R152.reuse, R97 ;  /* 0x00000061989a7221 */ /* 0x040fe20000010100 */
[----:B------:R-:W-:Y:S02]  /*231c0*/  HADD2.F32 R97, -RZ, R36.H1_H1 ;  /* 0x30000024ff617230 */ /* 0x000fe40000004100 */
[----:B------:R-:W-:Y:S01]  /*231d0*/  FADD.FTZ R98, -R152, R98 ;  /* 0x0000006298627221 */ /* 0x000fe20000010100 */
[C---:B------:R-:W-:Y:S01]  /*231e0*/  FMUL.FTZ R96, R153.reuse, R96 ;  /* 0x0000006099607220 */ /* 0x040fe20000410000 */
[----:B------:R-:W-:Y:S01]  /*231f0*/  FMUL.FTZ R154, R153, R154 ;  /* 0x0000009a999a7220 */ /* 0x000fe20000410000 */
[----:B------:R-:W-:-:S02]  /*23200*/  VIADD R158, R158, 0xffffffff ;  /* 0xffffffff9e9e7836 */ /* 0x000fc40000000000 */
[----:B------:R-:W-:Y:S01]  /*23210*/  FADD.FTZ R106, -R152, R106 ;  /* 0x0000006a986a7221 */ /* 0x000fe20000010100 */
[----:B------:R-:W-:Y:S01]  /*23220*/  FFMA.FTZ R96, R96, R151, R155 ;  /* 0x0000009760607223 */ /* 0x000fe2000001009b */
[----:B------:R-:W-:Y:S02]  /*23230*/  HADD2.F32 R155, -RZ, R12.H1_H1 ;  /* 0x3000000cff9b7230 */ /* 0x000fe40000004100 */
[----:B------:R-:W-:Y:S02]  /*23240*/  HADD2.F32 R151, -RZ, R37.H1_H1 ;  /* 0x30000025ff977230 */ /* 0x000fe40000004100 */
[----:B------:R-:W-:Y:S02]  /*23250*/  IMAD R158, R158, R159, RZ ;  /* 0x0000009f9e9e7224 */ /* 0x000fe400078e02ff */
[----:B------:R-:W-:Y:S01]  /*23260*/  FFMA.FTZ R155, R154, R155, R97 ;  /* 0x0000009b9a9b7223 */ /* 0x000fe20000010061 */
[----:B------:R-:W-:Y:S01]  /*23270*/  FMUL.FTZ R97, R153, R98 ;  /* 0x0000006299617220 */ /* 0x000fe20000410000 */
[----:B------:R-:W-:-:S02]  /*23280*/  HADD2.F32 R98, -RZ, R13.H0_H0 ;  /* 0x2000000dff627230 */ /* 0x000fc40000004100 */
[----:B------:R-:W-:Y:S01]  /*23290*/  HADD2.F32 R154, -RZ, R37.H0_H0 ;  /* 0x20000025ff9a7230 */ /* 0x000fe20000004100 */
[----:B------:R-:W-:Y:S01]  /*232a0*/  F2FP.F16.F32.PACK_AB R96, R155, R96 ;  /* 0x000000609b60723e */ /* 0x000fe200000000ff */
[----:B------:R-:W-:-:S03]  /*232b0*/  HADD2.F32 R159, -RZ, R40.H0_H0 ;  /* 0x20000028ff9f7230 */ /* 0x000fc60000004100 */
[----:B------:R-:W-:Y:S01]  /*232c0*/  FFMA.FTZ R97, R97, R98, R154 ;  /* 0x0000006261617223 */ /* 0x000fe2000001009a */
[----:B------:R-:W-:Y:S01]  /*232d0*/  FADD.FTZ R98, -R152, R99 ;  /* 0x0000006398627221 */ /* 0x000fe20000010100 */
[----:B------:R-:W-:-:S03]  /*232e0*/  HADD2.F32 R99, -RZ, R13.H1_H1 ;  /* 0x3000000dff637230 */ /* 0x000fc60000004100 */
[----:B------:R-:W-:-:S04]  /*232f0*/  FMUL.FTZ R98, R153, R98 ;  /* 0x0000006299627220 */ /* 0x000fc80000410000 */
[----:B------:R-:W-:Y:S01]  /*23300*/  FFMA.FTZ R154, R98, R99, R151 ;  /* 0x00000063629a7223 */ /* 0x000fe20000010097 */
[C---:B------:R-:W-:Y:S01]  /*23310*/  FADD.FTZ R98, -R152.reuse, R100 ;  /* 0x0000006498627221 */ /* 0x040fe20000010100 */
[----:B------:R-:W-:Y:S02]  /*23320*/  HADD2.F32 R99, -RZ, R14.H0_H0 ;  /* 0x2000000eff637230 */ /* 0x000fe40000004100 */
[----:B------:R-:W-:Y:S01]  /*23330*/  FADD.FTZ R100, -R152, R102 ;  /* 0x0000006698647221 */ /* 0x000fe20000010100 */
[----:B------:R-:W-:Y:S02]  /*23340*/  HADD2.F32 R151, -RZ, R38.H0_H0 ;  /* 0x20000026ff977230 */ /* 0x000fe40000004100 */
[C---:B------:R-:W-:Y:S01]  /*23350*/  FMUL.FTZ R98, R153.reuse, R98 ;  /* 0x0000006299627220 */ /* 0x040fe20000410000 */
[----:B------:R-:W-:Y:S01]  /*23360*/  HADD2.F32 R102, -RZ, R39.H0_H0 ;  /* 0x20000027ff667230 */ /* 0x000fe20000004100 */
[----:B------:R-:W-:Y:S02]  /*23370*/  F2FP.F16.F32.PACK_AB R97, R154, R97 ;  /* 0x000000619a61723e */ /* 0x000fe400000000ff */
[----:B------:R-:W-:Y:S01]  /*23380*/  FFMA.FTZ R98, R98, R99, R151 ;  /* 0x0000006362627223 */ /* 0x000fe20000010097 */
[----:B------:R-:W-:Y:S01]  /*23390*/  FMUL.FTZ R99, R153, R100 ;  /* 0x0000006499637220 */ /* 0x000fe20000410000 */
[----:B------:R-:W-:-:S02]  /*233a0*/  HADD2.F32 R100, -RZ, R15.H0_H0 ;  /* 0x2000000fff647230 */ /* 0x000fc40000004100 */
[----:B------:R-:W-:-:S03]  /*233b0*/  HADD2.F32 R151, -RZ, R39.H1_H1 ;  /* 0x30000027ff977230 */ /* 0x000fc60000004100 */
[----:B------:R-:W-:Y:S01]  /*233c0*/  FFMA.FTZ R99, R99, R100, R102 ;  /* 0x0000006463637223 */ /* 0x000fe20000010066 */
[----:B------:R-:W-:Y:S01]  /*233d0*/  FADD.FTZ R100, -R152, R103 ;  /* 0x0000006798647221 */ /* 0x000fe20000010100 */
[----:B------:R-:W-:-:S03]  /*233e0*/  HADD2.F32 R103, -RZ, R15.H1_H1 ;  /* 0x3000000fff677230 */ /* 0x000fc60000004100 */
[----:B------:R-:W-:-:S04]  /*233f0*/  FMUL.FTZ R100, R153, R100 ;  /* 0x0000006499647220 */ /* 0x000fc80000410000 */
[----:B------:R-:W-:Y:S01]  /*23400*/  FFMA.FTZ R156, R100, R103, R151 ;  /* 0x00000067649c7223 */ /* 0x000fe20000010097 */
[----:B------:R-:W-:Y:S01]  /*23410*/  FADD.FTZ R100, -R152, R101 ;  /* 0x0000006598647221 */ /* 0x000fe20000010100 */
[----:B------:R-:W-:Y:S02]  /*23420*/  HADD2.F32 R103, -RZ, R14.H1_H1 ;  /* 0x3000000eff677230 */ /* 0x000fe40000004100 */
[----:B------:R-:W-:Y:S02]  /*23430*/  HADD2.F32 R151, -RZ, R38.H1_H1 ;  /* 0x30000026ff977230 */ /* 0x000fe40000004100 */
[----:B------:R-:W-:Y:S01]  /*23440*/  FMUL.FTZ R102, R153, R100 ;  /* 0x0000006499667220 */ /* 0x000fe20000410000 */
[----:B------:R-:W-:Y:S01]  /*23450*/  F2FP.F16.F32.PACK_AB R99, R156, R99 ;  /* 0x000000639c63723e */ /* 0x000fe200000000ff */
[----:B------:R-:W1:Y:S02]  /*23460*/  LDC.64 R100, c[0x0][0x428] ;  /* 0x00010a00ff647b82 */ /* 0x000e640000000a00 */
[----:B------:R-:W-:Y:S01]  /*23470*/  FFMA.FTZ R157, R102, R103, R151 ;  /* 0x00000067669d7223 */ /* 0x000fe20000010097 */
[----:B------:R-:W-:Y:S01]  /*23480*/  SHF.R.S32.HI R103, RZ, 0x1f, R158 ;  /* 0x0000001fff677819 */ /* 0x000fe2000001149e */
[----:B------:R-:W-:Y:S01]  /*23490*/  FADD.FTZ R102, -R152, R104 ;  /* 0x0000006898667221 */ /* 0x000fe20000010100 */
[----:B------:R-:W-:Y:S01]  /*234a0*/  LOP3.LUT R151, R160, 0x1f, RZ, 0xc0, !PT ;  /* 0x0000001fa0977812 */ /* 0x000fe200078ec0ff */
[----:B------:R-:W-:Y:S01]  /*234b0*/  FADD.FTZ R104, -R152, R105 ;  /* 0x0000006998687221 */ /* 0x000fe20000010100 */
[----:B------:R-:W-:Y:S01]  /*234c0*/  LEA.HI R158, R103, R158, RZ, 0x3 ;  /* 0x0000009e679e7211 */ /* 0x000fe200078f18ff */
[----:B------:R-:W-:Y:S01]  /*234d0*/  FMUL.FTZ R102, R153, R102 ;  /* 0x0000006699667220 */ /* 0x000fe20000410000 */
[----:B------:R-:W-:Y:S01]  /*234e0*/  F2FP.F16.F32.PACK_AB R98, R157, R98 ;  /* 0x000000629d62723e */ /* 0x000fe200000000ff */
[--C-:B------:R-:W-:Y:S01]  /*234f0*/  HADD2.F32 R157, -RZ, R16.reuse.H0_H0 ;  /* 0x20000010ff9d7230 */ /* 0x100fe20000004100 */
[----:B------:R-:W-:Y:S01]  /*23500*/  LEA.HI.SX32 R103, R158, R151, 0x1d ;  /* 0x000000979e677211 */ /* 0x000fe200078feaff */
[----:B------:R-:W-:-:S02]  /*23510*/  HADD2.F32 R105, -RZ, R16.H1_H1 ;  /* 0x30000010ff697230 */ /* 0x000fc40000004100 */
[----:B------:R-:W-:Y:S01]  /*23520*/  FMUL.FTZ R104, R153, R104 ;  /* 0x0000006899687220 */ /* 0x000fe20000410000 */
[----:B------:R-:W-:Y:S01]  /*23530*/  FFMA.FTZ R102, R102, R157, R159 ;  /* 0x0000009d66667223 */ /* 0x000fe2000001009f */
[----:B------:R-:W-:-:S05]  /*23540*/  HADD2.F32 R157, -RZ, R40.H1_H1 ;  /* 0x30000028ff9d7230 */ /* 0x000fca0000004100 */
[----:B------:R-:W-:Y:S01]  /*23550*/  FFMA.FTZ R105, R104, R105, R157 ;  /* 0x0000006968697223 */ /* 0x000fe2000001009d */
[----:B------:R-:W-:Y:S01]  /*23560*/  FADD.FTZ R104, -R152, R107 ;  /* 0x0000006b98687221 */ /* 0x000fe20000010100 */
[----:B------:R-:W-:Y:S02]  /*23570*/  HADD2.F32 R107, -RZ, R41.H1_H1 ;  /* 0x30000029ff6b7230 */ /* 0x000fe40000004100 */
[----:B-1----:R-:W-:-:S04]  /*23580*/  IMAD.WIDE.U32 R154, R103, 0x10, R100 ;  /* 0x00000010679a7825 */ /* 0x002fc800078e0064 */
[----:B------:R-:W-:Y:S01]  /*23590*/  HADD2.F32 R157, -RZ, R27.H1_H1 ;  /* 0x3000001bff9d7230 */ /* 0x000fe20000004100 */
[----:B------:R1:W-:Y:S02]  /*235a0*/  STG.E.128 desc[UR8][R154.64], R96 ;  /* 0x000000609a007986 */ /* 0x0003e4000c101d08 */
[----:B-1----:R-:W-:Y:S02]  /*235b0*/  HADD2.F32 R96, -RZ, R17.H0_H0 ;  /* 0x20000011ff607230 */ /* 0x002fe40000004100 */
[----:B------:R-:W-:Y:S01]  /*235c0*/  FMUL.FTZ R97, R153, R106 ;  /* 0x0000006a99617220 */ /* 0x000fe20000410000 */
[----:B------:R-:W-:Y:S02]  /*235d0*/  HADD2.F32 R98, -RZ, R41.H0_H0 ;  /* 0x20000029ff627230 */ /* 0x000fe40000004100 */
[----:B------:R-:W-:Y:S01]  /*235e0*/  FADD.FTZ R106, -R152, R110 ;  /* 0x0000006e986a7221 */ /* 0x000fe20000010100 */
[----:B------:R-:W-:Y:S02]  /*235f0*/  HADD2.F32 R99, -RZ, R17.H1_H1 ;  /* 0x30000011ff637230 */ /* 0x000fe40000004100 */
[----:B------:R-:W-:-:S02]  /*23600*/  HADD2.F32 R155, -RZ, R23.H1_H1 ;  /* 0x30000017ff9b7230 */ /* 0x000fc40000004100 */
[----:B------:R-:W-:Y:S01]  /*23610*/  FFMA.FTZ R97, R97, R96, R98 ;  /* 0x0000006061617223 */ /* 0x000fe20000010062 */
[C---:B------:R-:W-:Y:S01]  /*23620*/  FMUL.FTZ R96, R153.reuse, R104 ;  /* 0x0000006899607220 */ /* 0x040fe20000410000 */
[C---:B------:R-:W-:Y:S01]  /*23630*/  FADD.FTZ R98, -R152.reuse, R108 ;  /* 0x0000006c98627221 */ /* 0x040fe20000010100 */
[----:B------:R-:W-:Y:S01]  /*23640*/  FADD.FTZ R104, -R152, R109 ;  /* 0x0000006d98687221 */ /* 0x000fe20000010100 */
[--C-:B------:R-:W-:Y:S02]  /*23650*/  HADD2.F32 R109, -RZ, R18.reuse.H1_H1 ;  /* 0x30000012ff6d7230 */ /* 0x100fe40000004100 */
[----:B------:R-:W-:Y:S01]  /*23660*/  FFMA.FTZ R96, R96, R99, R107 ;  /* 0x0000006360607223 */ /* 0x000fe2000001006b */
[----:B------:R-:W-:Y:S02]  /*23670*/  HADD2.F32 R99, -RZ, R18.H0_H0 ;  /* 0x20000012ff637230 */ /* 0x000fe40000004100 */
[----:B------:R-:W-:Y:S01]  /*23680*/  FMUL.FTZ R98, R153, R98 ;  /* 0x0000006299627220 */ /* 0x000fe20000410000 */
[----:B------:R-:W-:-:S02]  /*23690*/  HADD2.F32 R107, -RZ, R42.H0_H0 ;  /* 0x2000002aff6b7230 */ /* 0x000fc40000004100 */
[----:B------:R-:W-:Y:S01]  /*236a0*/  FMUL.FTZ R104, R153, R104 ;  /* 0x0000006899687220 */ /* 0x000fe20000410000 */
[----:B------:R-:W-:Y:S01]  /*236b0*/  HADD2.F32 R108, -RZ, R43.H0_H0 ;  /* 0x2000002bff6c7230 */ /* 0x000fe20000004100 */
[----:B------:R-:W-:Y:S01]  /*236c0*/  F2FP.F16.F32.PACK_AB R97, R96, R97 ;  /* 0x000000616061723e */ /* 0x000fe200000000ff */
[----:B------:R-:W-:Y:S01]  /*236d0*/  FFMA.FTZ R98, R98, R99, R107 ;  /* 0x0000006362627223 */ /* 0x000fe2000001006b */
[----:B------:R-:W-:Y:S01]  /*236e0*/  HADD2.F32 R99, -RZ, R42.H1_H1 ;  /* 0x3000002aff637230 */ /* 0x000fe20000004100 */
[----:B------:R-:W-:Y:S01]  /*236f0*/  F2FP.F16.F32.PACK_AB R96, R105, R102 ;  /* 0x000000666960723e */ /* 0x000fe200000000ff */
[----:B------:R-:W-:-:S03]  /*23700*/  HADD2.F32 R107, -RZ, R19.H1_H1 ;  /* 0x30000013ff6b7230 */ /* 0x000fc60000004100 */
[----:B------:R-:W-:Y:S01]  /*23710*/  FFMA.FTZ R109, R104, R109, R99 ;  /* 0x0000006d686d7223 */ /* 0x000fe20000010063 */
[----:B------:R-:W-:Y:S01]  /*23720*/  FMUL.FTZ R99, R153, R106 ;  /* 0x0000006a99637220 */ /* 0x000fe20000410000 */
[----:B------:R-:W-:Y:S02]  /*23730*/  HADD2.F32 R104, -RZ, R19.H0_H0 ;  /* 0x20000013ff687230 */ /* 0x000fe40000004100 */
[C---:B------:R-:W-:Y:S01]  /*23740*/  FADD.FTZ R106, -R152.reuse, R111 ;  /* 0x0000006f986a7221 */ /* 0x040fe20000010100 */
[----:B------:R-:W-:Y:S01]  /*23750*/  HADD2.F32 R111, -RZ, R43.H1_H1 ;  /* 0x3000002bff6f7230 */ /* 0x000fe20000004100 */
[----:B------:R-:W-:Y:S02]  /*23760*/  F2FP.F16.F32.PACK_AB R98, R109, R98 ;  /* 0x000000626d62723e */ /* 0x000fe400000000ff */
[----:B------:R-:W-:Y:S01]  /*23770*/  FMUL.FTZ R106, R153, R106 ;  /* 0x0000006a996a7220 */ /* 0x000fe20000410000 */
[----:B------:R-:W-:Y:S01]  /*23780*/  FFMA.FTZ R99, R99, R104, R108 ;  /* 0x0000006863637223 */ /* 0x000fe2000001006c */
[C---:B------:R-:W-:Y:S01]  /*23790*/  FADD.FTZ R104, -R152.reuse, R112 ;  /* 0x0000007098687221 */ /* 0x040fe20000010100 */
[----:B------:R-:W-:Y:S01]  /*237a0*/  FADD.FTZ R108, -R152, R114 ;  /* 0x00000072986c7221 */ /* 0x000fe20000010100 */
[----:B------:R-:W-:Y:S01]  /*237b0*/  FFMA.FTZ R110, R106, R107, R111 ;  /* 0x0000006b6a6e7223 */ /* 0x000fe2000001006f */
[----:B------:R-:W-:-:S02]  /*237c0*/  HADD2.F32 R107, -RZ, R20.H0_H0 ;  /* 0x20000014ff6b7230 */ /* 0x000fc40000004100 */
[C---:B------:R-:W-:Y:S01]  /*237d0*/  FMUL.FTZ R104, R153.reuse, R104 ;  /* 0x0000006899687220 */ /* 0x040fe20000410000 */
[----:B------:R-:W-:Y:S02]  /*237e0*/  HADD2.F32 R111, -RZ, R44.H0_H0 ;  /* 0x2000002cff6f7230 */ /* 0x000fe40000004100 */
[C---:B------:R-:W-:Y:S01]  /*237f0*/  FADD.FTZ R106, -R152.reuse, R113 ;  /* 0x00000071986a7221 */ /* 0x040fe20000010100 */
[----:B------:R-:W-:Y:S02]  /*23800*/  HADD2.F32 R113, -RZ, R45.H0_H0 ;  /* 0x2000002dff717230 */ /* 0x000fe40000004100 */
[C---:B------:R-:W-:Y:S01]  /*23810*/  FADD.FTZ R112, -R152.reuse, R116 ;  /* 0x0000007498707221 */ /* 0x040fe20000010100 */
[----:B------:R-:W-:Y:S01]  /*23820*/  FADD.FTZ R114, -R152, R118 ;  /* 0x0000007698727221 */ /* 0x000fe20000010100 */
[----:B------:R-:W-:Y:S01]  /*23830*/  FFMA.FTZ R104, R104, R107, R111 ;  /* 0x0000006b68687223 */ /* 0x000fe2000001006f */
[----:B------:R-:W-:Y:S02]  /*23840*/  HADD2.F32 R107, -RZ, R20.H1_H1 ;  /* 0x30000014ff6b7230 */ /* 0x000fe40000004100 */
[----:B------:R-:W-:Y:S01]  /*23850*/  FMUL.FTZ R106, R153, R106 ;  /* 0x0000006a996a7220 */ /* 0x000fe20000410000 */
[----:B------:R-:W-:-:S02]  /*23860*/  HADD2.F32 R111, -RZ, R44.H1_H1 ;  /* 0x3000002cff6f7230 */ /* 0x000fc40000004100 */
[C---:B------:R-:W-:Y:S01]  /*23870*/  FMUL.FTZ R112, R153.reuse, R112 ;  /* 0x0000007099707220 */ /* 0x040fe20000410000 */
[C---:B------:R-:W-:Y:S01]  /*23880*/  FMUL.FTZ R114, R153.reuse, R114 ;  /* 0x0000007299727220 */ /* 0x040fe20000410000 */
[----:B------:R-:W-:Y:S01]  /*23890*/  HADD2.F32 R116, -RZ, R24.H1_H1 ;  /* 0x30000018ff747230 */ /* 0x000fe20000004100 */
[----:B------:R-:W-:Y:S01]  /*238a0*/  F2FP.F16.F32.PACK_AB R99, R110, R99 ;  /* 0x000000636e63723e */ /* 0x000fe200000000ff */
[----:B------:R-:W-:Y:S01]  /*238b0*/  FFMA.FTZ R107, R106, R107, R111 ;  /* 0x0000006b6a6b7223 */ /* 0x000fe2000001006f */
[--C-:B------:R-:W-:Y:S02]  /*238c0*/  HADD2.F32 R111, -RZ, R21.reuse.H0_H0 ;  /* 0x20000015ff6f7230 */ /* 0x100fe40000004100 */
[----:B------:R-:W-:Y:S01]  /*238d0*/  FMUL.FTZ R106, R153, R108 ;  /* 0x0000006c996a7220 */ /* 0x000fe20000410000 */
[----:B------:R-:W-:Y:S01]  /*238e0*/  FADD.FTZ R108, -R152, R115 ;  /* 0x00000073986c7221 */ /* 0x000fe20000010100 */
[----:B------:R-:W-:Y:S02]  /*238f0*/  HADD2.F32 R115, -RZ, R46.H0_H0 ;  /* 0x2000002eff737230 */ /* 0x000fe40000004100 */
[----:B------:R-:W-:Y:S01]  /*23900*/  FFMA.FTZ R106, R106, R111, R113 ;  /* 0x0000006f6a6a7223 */ /* 0x000fe20000010071 */
[----:B------:R-:W-:-:S02]  /*23910*/  HADD2.F32 R111, -RZ, R21.H1_H1 ;  /* 0x30000015ff6f7230 */ /* 0x000fc40000004100 */
[----:B------:R-:W-:Y:S01]  /*23920*/  FMUL.FTZ R108, R153, R108 ;  /* 0x0000006c996c7220 */ /* 0x000fe20000410000 */
[----:B------:R-:W-:Y:S02]  /*23930*/  HADD2.F32 R113, -RZ, R45.H1_H1 ;  /* 0x3000002dff717230 */ /* 0x000fe40000004100 */
[----:B------:R-:W-:-:S03]  /*23940*/  HADD2.F32 R118, -RZ, R48.H1_H1 ;  /* 0x30000030ff767230 */ /* 0x000fc60000004100 */
[----:B------:R-:W-:Y:S01]  /*23950*/  FFMA.FTZ R111, R108, R111, R113 ;  /* 0x0000006f6c6f7223 */ /* 0x000fe20000010071 */
[--C-:B------:R-:W-:Y:S02]  /*23960*/  HADD2.F32 R113, -RZ, R22.reuse.H0_H0 ;  /* 0x20000016ff717230 */ /* 0x100fe40000004100 */
[----:B------:R-:W-:Y:S01]  /*23970*/  FADD.FTZ R108, -R152, R117 ;  /* 0x00000075986c7221 */ /* 0x000fe20000010100 */
[----:B------:R-:W-:Y:S02]  /*23980*/  HADD2.F32 R117, -RZ, R47.H0_H0 ;  /* 0x2000002fff757230 */ /* 0x000fe40000004100 */
[----:B------:R-:W-:Y:S01]  /*23990*/  FFMA.FTZ R112, R112, R113, R115 ;  /* 0x0000007170707223 */ /* 0x000fe20000010073 */
[----:B------:R-:W-:Y:S02]  /*239a0*/  HADD2.F32 R115, -RZ, R22.H1_H1 ;  /* 0x30000016ff737230 */ /* 0x000fe40000004100 */
[----:B------:R-:W-:Y:S01]  /*239b0*/  FMUL.FTZ R108, R153, R108 ;  /* 0x0000006c996c7220 */ /* 0x000fe20000410000 */
[----:B------:R-:W-:-:S05]  /*239c0*/  HADD2.F32 R113, -RZ, R46.H1_H1 ;  /* 0x3000002eff717230 */ /* 0x000fca0000004100 */
[----:B------:R-:W-:Y:S01]  /*239d0*/  FFMA.FTZ R115, R108, R115, R113 ;  /* 0x000000736c737223 */ /* 0x000fe20000010071 */
[----:B------:R-:W-:Y:S02]  /*239e0*/  HADD2.F32 R113, -RZ, R23.H0_H0 ;  /* 0x20000017ff717230 */ /* 0x000fe40000004100 */
[----:B------:R-:W-:Y:S01]  /*239f0*/  FADD.FTZ R108, -R152, R119 ;  /* 0x00000077986c7221 */ /* 0x000fe20000010100 */
[----:B------:R-:W-:Y:S01]  /*23a00*/  HADD2.F32 R119, -RZ, R49.H0_H0 ;  /* 0x20000031ff777230 */ /* 0x000fe20000004100 */
[----:B------:R-:W-:Y:S01]  /*23a10*/  F2FP.F16.F32.PACK_AB R102, R115, R112 ;  /* 0x000000707366723e */ /* 0x000fe200000000ff */
[----:B------:R-:W-:Y:S01]  /*23a20*/  FFMA.FTZ R154, R114, R113, R117 ;  /* 0x00000071729a7223 */ /* 0x000fe20000010075 */
[----:B------:R-:W-:Y:S02]  /*23a30*/  HADD2.F32 R113, -RZ, R47.H1_H1 ;  /* 0x3000002fff717230 */ /* 0x000fe40000004100 */
[----:B------:R-:W-:Y:S01]  /*23a40*/  FMUL.FTZ R108, R153, R108 ;  /* 0x0000006c996c7220 */ /* 0x000fe20000410000 */
[----:B------:R-:W-:Y:S01]  /*23a50*/  FADD.FTZ R114, -R152, R120 ;  /* 0x0000007898727221 */ /* 0x000fe20000010100 */
[----:B------:R-:W-:-:S02]  /*23a60*/  HADD2.F32 R117, -RZ, R48.H0_H0 ;  /* 0x20000030ff757230 */ /* 0x000fc40000004100 */
[----:B------:R-:W-:Y:S01]  /*23a70*/  FFMA.FTZ R155, R108, R155, R113 ;  /* 0x0000009b6c9b7223 */ /* 0x000fe20000010071 */
[----:B------:R-:W-:Y:S02]  /*23a80*/  HADD2.F32 R113, -RZ, R24.H0_H0 ;  /* 0x20000018ff717230 */ /* 0x000fe40000004100 */
[C---:B------:R-:W-:Y:S01]  /*23a90*/  FMUL.FTZ R108, R153.reuse, R114 ;  /* 0x00000072996c7220 */ /* 0x040fe20000410000 */
[----:B------:R-:W-:Y:S01]  /*23aa0*/  FADD.FTZ R114, -R152, R121 ;  /* 0x0000007998727221 */ /* 0x000fe20000010100 */
[----:B------:R-:W-:Y:S02]  /*23ab0*/  HADD2.F32 R121, -RZ, R50.H0_H0 ;  /* 0x20000032ff797230 */ /* 0x000fe40000004100 */
[----:B------:R-:W-:Y:S01]  /*23ac0*/  FFMA.FTZ R108, R108, R113, R117 ;  /* 0x000000716c6c7223 */ /* 0x000fe20000010075 */
[----:B------:R-:W-:Y:S01]  /*23ad0*/  FMUL.FTZ R113, R153, R114 ;  /* 0x0000007299717220 */ /* 0x000fe20000410000 */
[----:B------:R-:W-:Y:S01]  /*23ae0*/  FADD.FTZ R114, -R152, R122 ;  /* 0x0000007a98727221 */ /* 0x000fe20000010100 */
[----:B------:R-:W-:-:S02]  /*23af0*/  HADD2.F32 R117, -RZ, R25.H0_H0 ;  /* 0x20000019ff757230 */ /* 0x000fc40000004100 */
[C---:B------:R-:W-:Y:S01]  /*23b00*/  FADD.FTZ R122, -R152.reuse, R130 ;  /* 0x00000082987a7221 */ /* 0x040fe20000010100 */
[----:B------:R-:W-:Y:S01]  /*23b10*/  FFMA.FTZ R113, R113, R116, R118 ;  /* 0x0000007471717223 */ /* 0x000fe20000010076 */
[C---:B------:R-:W-:Y:S01]  /*23b20*/  FMUL.FTZ R114, R153.reuse, R114 ;  /* 0x0000007299727220 */ /* 0x040fe20000410000 */
[C---:B------:R-:W-:Y:S01]  /*23b30*/  FADD.FTZ R116, -R152.reuse, R123 ;  /* 0x0000007b98747221 */ /* 0x040fe20000010100 */
[----:B------:R-:W-:Y:S01]  /*23b40*/  FADD.FTZ R118, -R152, R124 ;  /* 0x0000007c98767221 */ /* 0x000fe20000010100 */
[----:B------:R-:W-:Y:S02]  /*23b50*/  HADD2.F32 R123, -RZ, R26.H1_H1 ;  /* 0x3000001aff7b7230 */ /* 0x000fe40000004100 */
[----:B------:R-:W-:Y:S01]  /*23b60*/  FFMA.FTZ R114, R114, R117, R119 ;  /* 0x0000007572727223 */ /* 0x000fe20000010077 */
[----:B------:R-:W-:Y:S02]  /*23b70*/  HADD2.F32 R119, -RZ, R25.H1_H1 ;  /* 0x30000019ff777230 */ /* 0x000fe40000004100 */
[----:B------:R-:W-:Y:S01]  /*23b80*/  FMUL.FTZ R116, R153, R116 ;  /* 0x0000007499747220 */ /* 0x000fe20000410000 */
[----:B------:R-:W-:-:S02]  /*23b90*/  HADD2.F32 R117, -RZ, R49.H1_H1 ;  /* 0x30000031ff757230 */ /* 0x000fc40000004100 */
[C---:B------:R-:W-:Y:S01]  /*23ba0*/  FMUL.FTZ R118, R153.reuse, R118 ;  /* 0x0000007699767220 */ /* 0x040fe20000410000 */
[C---:B------:R-:W-:Y:S01]  /*23bb0*/  FMUL.FTZ R122, R153.reuse, R122 ;  /* 0x0000007a997a7220 */ /* 0x040fe20000410000 */
[C---:B------:R-:W-:Y:S01]  /*23bc0*/  FADD.FTZ R124, -R152.reuse, R132 ;  /* 0x00000084987c7221 */ /* 0x040fe20000010100 */
[----:B------:R-:W-:Y:S01]  /*23bd0*/  FADD.FTZ R130, -R152, R138 ;  /* 0x0000008a98827221 */ /* 0x000fe20000010100 */
[----:B------:R-:W-:Y:S01]  /*23be0*/  FFMA.FTZ R119, R116, R119, R117 ;  /* 0x0000007774777223 */ /* 0x000fe20000010075 */
[----:B------:R-:W-:Y:S02]  /*23bf0*/  HADD2.F32 R117, -RZ, R26.H0_H0 ;  /* 0x2000001aff757230 */ /* 0x000fe40000004100 */
[----:B------:R-:W-:Y:S01]  /*23c00*/  FADD.FTZ R116, -R152, R125 ;  /* 0x0000007d98747221 */ /* 0x000fe20000010100 */
[----:B------:R-:W-:Y:S02]  /*23c10*/  HADD2.F32 R125, -RZ, R53.H0_H0 ;  /* 0x20000035ff7d7230 */ /* 0x000fe40000004100 */
[C---:B------:R-:W-:Y:S01]  /*23c20*/  FMUL.FTZ R124, R153.reuse, R124 ;  /* 0x0000007c997c7220 */ /* 0x040fe20000410000 */
[----:B------:R-:W-:Y:S01]  /*23c30*/  FMUL.FTZ R130, R153, R130 ;  /* 0x0000008299827220 */ /* 0x000fe20000410000 */
[----:B------:R-:W-:Y:S01]  /*23c40*/  FFMA.FTZ R120, R118, R117, R121 ;  /* 0x0000007576787223 */ /* 0x000fe20000010079 */
[----:B------:R-:W-:-:S02]  /*23c50*/  HADD2.F32 R117, -RZ, R50.H1_H1 ;  /* 0x30000032ff757230 */ /* 0x000fc40000004100 */
[----:B------:R-:W-:Y:S01]  /*23c60*/  FMUL.FTZ R116, R153, R116 ;  /* 0x0000007499747220 */ /* 0x000fe20000410000 */
[----:B------:R-:W-:Y:S01]  /*23c70*/  FADD.FTZ R118, -R152, R126 ;  /* 0x0000007e98767221 */ /* 0x000fe20000010100 */
[----:B------:R-:W-:Y:S01]  /*23c80*/  HADD2.F32 R121, -RZ, R51.H0_H0 ;  /* 0x20000033ff797230 */ /* 0x000fe20000004100 */
[----:B------:R-:W-:Y:S01]  /*23c90*/  F2FP.F16.F32.PACK_AB R105, R119, R114 ;  /* 0x000000727769723e */ /* 0x000fe200000000ff */
[----:B------:R-:W-:Y:S01]  /*23ca0*/  FFMA.FTZ R123, R116, R123, R117 ;  /* 0x0000007b747b7223 */ /* 0x000fe20000010075 */
[----:B------:R-:W-:Y:S02]  /*23cb0*/  HADD2.F32 R117, -RZ, R27.H0_H0 ;  /* 0x2000001bff757230 */ /* 0x000fe40000004100 */
[----:B------:R-:W-:Y:S01]  /*23cc0*/  FMUL.FTZ R118, R153, R118 ;  /* 0x0000007699767220 */ /* 0x000fe20000410000 */
[----:B------:R-:W-:Y:S01]  /*23cd0*/  FADD.FTZ R116, -R152, R127 ;  /* 0x0000007f98747221 */ /* 0x000fe20000010100 */
[----:B------:R-:W-:Y:S02]  /*23ce0*/  HADD2.F32 R127, -RZ, R54.H0_H0 ;  /* 0x20000036ff7f7230 */ /* 0x000fe40000004100 */
[----:B------:R-:W-:Y:S01]  /*23cf0*/  FFMA.FTZ R126, R118, R117, R121 ;  /* 0x00000075767e7223 */ /* 0x000fe20000010079 */
[----:B------:R-:W-:-:S02]  /*23d00*/  HADD2.F32 R117, -RZ, R51.H1_H1 ;  /* 0x30000033ff757230 */ /* 0x000fc40000004100 */
[C---:B------:R-:W-:Y:S01]  /*23d10*/  FMUL.FTZ R116, R153.reuse, R116 ;  /* 0x0000007499747220 */ /* 0x040fe20000410000 */
[----:B------:R-:W-:Y:S01]  /*23d20*/  FADD.FTZ R118, -R152, R128 ;  /* 0x0000008098767221 */ /* 0x000fe20000010100 */
[----:B------:R-:W-:Y:S02]  /*23d30*/  HADD2.F32 R121, -RZ, R52.H0_H0 ;  /* 0x20000034ff797230 */ /* 0x000fe40000004100 */
[----:B------:R-:W-:Y:S01]  /*23d40*/  FFMA.FTZ R157, R116, R157, R117 ;  /* 0x0000009d749d7223 */ /* 0x000fe20000010075 */
[----:B------:R-:W-:Y:S02]  /*23d50*/  HADD2.F32 R117, -RZ, R28.H0_H0 ;  /* 0x2000001cff757230 */ /* 0x000fe40000004100 */
[----:B------:R-:W-:Y:S01]  /*23d60*/  FMUL.FTZ R118, R153, R118 ;  /* 0x0000007699767220 */ /* 0x000fe20000410000 */
[----:B------:R-:W-:Y:S01]  /*23d70*/  FADD.FTZ R116, -R152, R129 ;  /* 0x0000008198747221 */ /* 0x000fe20000010100 */
[----:B------:R-:W-:Y:S02]  /*23d80*/  HADD2.F32 R129, -RZ, R30.H1_H1 ;  /* 0x3000001eff817230 */ /* 0x000fe40000004100 */
[----:B------:R-:W-:Y:S01]  /*23d90*/  FFMA.FTZ R118, R118, R117, R121 ;  /* 0x0000007576767223 */ /* 0x000fe20000010079 */
[----:B------:R-:W-:-:S02]  /*23da0*/  HADD2.F32 R121, -RZ, R28.H1_H1 ;  /* 0x3000001cff797230 */ /* 0x000fc40000004100 */
[----:B------:R-:W-:Y:S01]  /*23db0*/  FMUL.FTZ R116, R153, R116 ;  /* 0x0000007499747220 */ /* 0x000fe20000410000 */
[----:B------:R-:W-:-:S05]  /*23dc0*/  HADD2.F32 R117, -RZ, R52.H1_H1 ;  /* 0x30000034ff757230 */ /* 0x000fca0000004100 */
[----:B------:R-:W-:Y:S01]  /*23dd0*/  FFMA.FTZ R121, R116, R121, R117 ;  /* 0x0000007974797223 */ /* 0x000fe20000010075 */
[----:B------:R-:W-:Y:S02]  /*23de0*/  HADD2.F32 R117, -RZ, R29.H0_H0 ;  /* 0x2000001dff757230 */ /* 0x000fe40000004100 */
        /* <DEDUP_REMOVED lines=9> */
[----:B------:R-:W-:Y:S01]  /*23e80*/  HADD2.F32 R133, -RZ, R31.H1_H1 ;  /* 0x3000001fff857230 */ /* 0x000fe20000004100 */
[----:B------:R-:W-:Y:S01]  /*23e90*/  F2FP.F16.F32.PACK_AB R109, R125, R122 ;  /* 0x0000007a7d6d723e */ /* 0x000fe200000000ff */
[----:B------:R-:W-:Y:S01]  /*23ea0*/  FFMA.FTZ R128, R124, R117, R127 ;  /* 0x000000757c807223 */ /* 0x000fe2000001007f */
[----:B------:R-:W-:Y:S02]  /*23eb0*/  HADD2.F32 R117, -RZ, R54.H1_H1 ;  /* 0x30000036ff757230 */ /* 0x000fe40000004100 */
[----:B------:R-:W-:Y:S01]  /*23ec0*/  FMUL.FTZ R116, R153, R116 ;  /* 0x0000007499747220 */ /* 0x000fe20000410000 */
[----:B------:R-:W-:Y:S01]  /*23ed0*/  FADD.FTZ R124, -R152, R134 ;  /* 0x00000086987c7221 */ /* 0x000fe20000010100 */
[----:B------:R-:W-:-:S02]  /*23ee0*/  HADD2.F32 R127, -RZ, R55.H0_H0 ;  /* 0x20000037ff7f7230 */ /* 0x000fc40000004100 */
[----:B------:R-:W-:Y:S01]  /*23ef0*/  FADD.FTZ R134, -R152, R140 ;  /* 0x0000008c98867221 */ /* 0x000fe20000010100 */
[----:B------:R-:W-:Y:S01]  /*23f00*/  FFMA.FTZ R129, R116, R129, R117 ;  /* 0x0000008174817223 */ /* 0x000fe20000010075 */
[----:B------:R-:W-:Y:S02]  /*23f10*/  HADD2.F32 R117, -RZ, R31.H0_H0 ;  /* 0x2000001fff757230 */ /* 0x000fe40000004100 */
[C---:B------:R-:W-:Y:S01]  /*23f20*/  FMUL.FTZ R124, R153.reuse, R124 ;  /* 0x0000007c997c7220 */ /* 0x040fe20000410000 */
[----:B------:R-:W-:Y:S01]  /*23f30*/  FADD.FTZ R116, -R152, R135 ;  /* 0x0000008798747221 */ /* 0x000fe20000010100 */
[----:B------:R-:W-:Y:S02]  /*23f40*/  HADD2.F32 R135, -RZ, R58.H0_H0 ;  /* 0x2000003aff877230 */ /* 0x000fe40000004100 */
[----:B------:R-:W-:Y:S01]  /*23f50*/  FMUL.FTZ R134, R153, R134 ;  /* 0x0000008699867220 */ /* 0x000fe20000410000 */
[----:B------:R-:W-:Y:S01]  /*23f60*/  FFMA.FTZ R132, R124, R117, R127 ;  /* 0x000000757c847223 */ /* 0x000fe2000001007f */
[----:B------:R-:W-:-:S02]  /*23f70*/  HADD2.F32 R117, -RZ, R55.H1_H1 ;  /* 0x30000037ff757230 */ /* 0x000fc40000004100 */
[C---:B------:R-:W-:Y:S01]  /*23f80*/  FMUL.FTZ R116, R153.reuse, R116 ;  /* 0x0000007499747220 */ /* 0x040fe20000410000 */
[C---:B------:R-:W-:Y:S01]  /*23f90*/  FADD.FTZ R124, -R152.reuse, R136 ;  /* 0x00000088987c7221 */ /* 0x040fe20000010100 */
[----:B------:R-:W-:Y:S02]  /*23fa0*/  HADD2.F32 R127, -RZ, R56.H0_H0 ;  /* 0x20000038ff7f7230 */ /* 0x000fe40000004100 */
[----:B------:R-:W-:Y:S01]  /*23fb0*/  FADD.FTZ R136, -R152, R142 ;  /* 0x0000008e98887221 */ /* 0x000fe20000010100 */
[----:B------:R-:W-:Y:S01]  /*23fc0*/  FFMA.FTZ R133, R116, R133, R117 ;  /* 0x0000008574857223 */ /* 0x000fe20000010075 */
[----:B------:R-:W-:Y:S02]  /*23fd0*/  HADD2.F32 R117, -RZ, R32.H0_H0 ;  /* 0x20000020ff757230 */ /* 0x000fe40000004100 */
[----:B------:R-:W-:Y:S01]  /*23fe0*/  FMUL.FTZ R124, R153, R124 ;  /* 0x0000007c997c7220 */ /* 0x000fe20000410000 */
[----:B------:R-:W-:Y:S01]  /*23ff0*/  FADD.FTZ R116, -R152, R137 ;  /* 0x0000008998747221 */ /* 0x000fe20000010100 */
[----:B------:R-:W-:-:S02]  /*24000*/  HADD2.F32 R137, -RZ, R35.H0_H0 ;  /* 0x20000023ff897230 */ /* 0x000fc40000004100 */
[C---:B------:R-:W-:Y:S01]  /*24010*/  FMUL.FTZ R136, R153.reuse, R136 ;  /* 0x0000008899887220 */ /* 0x040fe20000410000 */
[----:B------:R-:W-:Y:S01]  /*24020*/  FFMA.FTZ R124, R124, R117, R127 ;  /* 0x000000757c7c7223 */ /* 0x000fe2000001007f */
[----:B------:R-:W-:Y:S02]  /*24030*/  HADD2.F32 R127, -RZ, R32.H1_H1 ;  /* 0x30000020ff7f7230 */ /* 0x000fe40000004100 */
[----:B------:R-:W-:Y:S01]  /*24040*/  FMUL.FTZ R116, R153, R116 ;  /* 0x0000007499747220 */ /* 0x000fe20000410000 */
[----:B------:R-:W-:Y:S01]  /*24050*/  HADD2.F32 R117, -RZ, R56.H1_H1 ;  /* 0x30000038ff757230 */ /* 0x000fe20000004100 */
[----:B------:R-:W-:-:S04]  /*24060*/  F2FP.F16.F32.PACK_AB R110, R129, R128 ;  /* 0x00000080816e723e */ /* 0x000fc800000000ff */
        /* <DEDUP_REMOVED lines=8> */
[----:B------:R-:W-:-:S05]  /*240f0*/  HADD2.F32 R117, -RZ, R57.H1_H1 ;  /* 0x30000039ff757230 */ /* 0x000fca0000004100 */
[----:B------:R-:W-:Y:S01]  /*24100*/  FFMA.FTZ R131, R116, R131, R117 ;  /* 0x0000008374837223 */ /* 0x000fe20000010075 */
[--C-:B------:R-:W-:Y:S02]  /*24110*/  HADD2.F32 R117, -RZ, R34.reuse.H0_H0 ;  /* 0x20000022ff757230 */ /* 0x100fe40000004100 */
[C---:B------:R-:W-:Y:S01]  /*24120*/  FADD.FTZ R116, -R152.reuse, R141 ;  /* 0x0000008d98747221 */ /* 0x040fe20000010100 */
[----:B------:R-:W-:Y:S01]  /*24130*/  FADD.FTZ R152, -R152, R143 ;  /* 0x0000008f98987221 */ /* 0x000fe20000010100 */
[----:B------:R-:W-:Y:S01]  /*24140*/  HADD2.F32 R141, -RZ, R59.H1_H1 ;  /* 0x3000003bff8d7230 */ /* 0x000fe20000004100 */
[----:B------:R-:W-:Y:S01]  /*24150*/  IADD3 R143, PT, PT, R103, 0x20, RZ ;  /* 0x00000020678f7810 */ /* 0x000fe20007ffe0ff */
[----:B------:R-:W-:Y:S01]  /*24160*/  FFMA.FTZ R134, R134, R117, R135 ;  /* 0x0000007586867223 */ /* 0x000fe20000010087 */
[----:B------:R-:W-:Y:S02]  /*24170*/  HADD2.F32 R135, -RZ, R34.H1_H1 ;  /* 0x30000022ff877230 */ /* 0x000fe40000004100 */
[----:B------:R-:W-:Y:S01]  /*24180*/  FMUL.FTZ R116, R153, R116 ;  /* 0x0000007499747220 */ /* 0x000fe20000410000 */
[----:B------:R-:W-:-:S02]  /*24190*/  HADD2.F32 R117, -RZ, R58.H1_H1 ;  /* 0x3000003aff757230 */ /* 0x000fc40000004100 */
[----:B------:R-:W-:Y:S01]  /*241a0*/  FMUL.FTZ R152, R153, R152 ;  /* 0x0000009899987220 */ /* 0x000fe20000410000 */
[----:B------:R-:W-:Y:S01]  /*241b0*/  IADD3 R153, PT, PT, R103, 0xa0, RZ ;  /* 0x000000a067997810 */ /* 0x000fe20007ffe0ff */
[----:B------:R-:W-:-:S04]  /*241c0*/  IMAD.WIDE.U32 R142, R143, 0x10, R100 ;  /* 0x000000108f8e7825 */ /* 0x000fc800078e0064 */
[----:B------:R-:W-:Y:S01]  /*241d0*/  FFMA.FTZ R135, R116, R135, R117 ;  /* 0x0000008774877223 */ /* 0x000fe20000010075 */
[----:B------:R-:W-:Y:S01]  /*241e0*/  HADD2.F32 R117, -RZ, R59.H0_H0 ;  /* 0x2000003bff757230 */ /* 0x000fe20000004100 */
[----:B------:R1:W-:Y:S03]  /*241f0*/  STG.E.128 desc[UR8][R142.64], R96 ;  /* 0x000000608e007986 */ /* 0x0003e6000c101d08 */
[----:B------:R-:W-:Y:S01]  /*24200*/  F2FP.F16.F32.PACK_AB R114, R135, R134 ;  /* 0x000000868772723e */ /* 0x000fe200000000ff */
[----:B------:R-:W-:Y:S01]  /*24210*/  FFMA.FTZ R137, R136, R137, R117 ;  /* 0x0000008988897223 */ /* 0x000fe20000010075 */
[----:B------:R-:W-:Y:S01]  /*24220*/  FFMA.FTZ R136, R152, R139, R141 ;  /* 0x0000008b98887223 */ /* 0x000fe2000001008d */
[C---:B------:R-:W-:Y:S01]  /*24230*/  IADD3 R141, PT, PT, R103.reuse, 0x40, RZ ;  /* 0x00000040678d7810 */ /* 0x040fe20007ffe0ff */
[C---:B------:R-:W-:Y:S01]  /*24240*/  VIADD R139, R103.reuse, 0x60 ;  /* 0x00000060678b7836 */ /* 0x040fe20000000000 */
[----:B------:R-:W-:Y:S01]  /*24250*/  IADD3 R117, PT, PT, R103, 0x80, RZ ;  /* 0x0000008067757810 */ /* 0x000fe20007ffe0ff */
[----:B------:R-:W-:Y:S01]  /*24260*/  IMAD.WIDE.U32 R152, R153, 0x10, R100 ;  /* 0x0000001099987825 */ /* 0x000fe200078e0064 */
[----:B------:R-:W-:-:S02]  /*24270*/  F2FP.F16.F32.PACK_AB R103, R155, R154 ;  /* 0x0000009a9b67723e */ /* 0x000fc400000000ff */
[----:B------:R-:W-:Y:S01]  /*24280*/  F2FP.F16.F32.PACK_AB R115, R136, R137 ;  /* 0x000000898873723e */ /* 0x000fe200000000ff */
[----:B------:R-:W-:-:S04]  /*24290*/  IMAD.WIDE.U32 R140, R141, 0x10, R100 ;  /* 0x000000108d8c7825 */ /* 0x000fc800078e0064 */
[----:B------:R-:W-:-:S04]  /*242a0*/  IMAD.WIDE.U32 R138, R139, 0x10, R100 ;  /* 0x000000108b8a7825 */ /* 0x000fc800078e0064 */
[----:B------:R-:W-:Y:S01]  /*242b0*/  IMAD.WIDE.U32 R116, R117, 0x10, R100 ;  /* 0x0000001075747825 */ /* 0x000fe200078e0064 */
[----:B------:R-:W-:Y:S02]  /*242c0*/  F2FP.F16.F32.PACK_AB R101, R111, R106 ;  /* 0x0000006a6f65723e */ /* 0x000fe400000000ff */
[----:B------:R-:W-:Y:S02]  /*242d0*/  F2FP.F16.F32.PACK_AB R100, R107, R104 ;  /* 0x000000686b64723e */ /* 0x000fe400000000ff */
[----:B------:R-:W-:Y:S02]  /*242e0*/  F2FP.F16.F32.PACK_AB R107, R157, R126 ;  /* 0x0000007e9d6b723e */ /* 0x000fe400000000ff */
[----:B------:R-:W-:Y:S01]  /*242f0*/  F2FP.F16.F32.PACK_AB R106, R123, R120 ;  /* 0x000000787b6a723e */ /* 0x000fe200000000ff */
[----:B------:R1:W-:Y:S01]  /*24300*/  STG.E.128 desc[UR8][R140.64], R100 ;  /* 0x000000648c007986 */ /* 0x0003e2000c101d08 */
[----:B------:R-:W-:Y:S02]  /*24310*/  F2FP.F16.F32.PACK_AB R104, R113, R108 ;  /* 0x0000006c7168723e */ /* 0x000fe400000000ff */
[----:B------:R-:W-:-:S02]  /*24320*/  F2FP.F16.F32.PACK_AB R111, R133, R132 ;  /* 0x00000084856f723e */ /* 0x000fc400000000ff */
[----:B------:R-:W-:Y:S01]  /*24330*/  F2FP.F16.F32.PACK_AB R108, R121, R118 ;  /* 0x00000076796c723e */ /* 0x000fe200000000ff */
[----:B------:R1:W-:Y:S01]  /*24340*/  STG.E.128 desc[UR8][R138.64], R104 ;  /* 0x000000688a007986 */ /* 0x0003e2000c101d08 */
[----:B------:R-:W-:-:S03]  /*24350*/  F2FP.F16.F32.PACK_AB R113, R131, R130 ;  /* 0x000000828371723e */ /* 0x000fc600000000ff */
[----:B------:R1:W-:Y:S04]  /*24360*/  STG.E.128 desc[UR8][R116.64], R108 ;  /* 0x0000006c74007986 */ /* 0x0003e8000c101d08 */
[----:B------:R1:W-:Y:S02]  /*24370*/  STG.E.128 desc[UR8][R152.64], R112 ;  /* 0x0000007098007986 */ /* 0x0003e4000c101d08 */
.L_x_37604:
[----:B------:R-:W-:Y:S05]  /*24380*/  BSYNC.RECONVERGENT B1 ;  /* 0x0000000000017941 */ /* 0x000fea0003800200 */
.L_x_37603:
[----:B-1----:R-:W1:Y:S02]  /*24390*/  LDC.64 R96, c[0x0][0x380] ;  /* 0x0000e000ff607b82 */ /* 0x002e640000000a00 */
[----:B-1----:R-:W-:-:S05]  /*243a0*/  IMAD R150, R96, 0x4, R150 ;  /* 0x0000000460967824 */ /* 0x002fca00078e0296 */
[----:B------:R-:W-:-:S13]  /*243b0*/  ISETP.GE.AND P0, PT, R150, R97, PT ;  /* 0x000000619600720c */ /* 0x000fda0003f06270 */
[----:B------:R-:W-:Y:S05]  /*243c0*/  @!P0 BRA `(.L_x_37605) ;  /* 0xfffffdc400bc8947 */ /* 0x000fea000383ffff */
[----:B------:R-:W-:Y:S05]  /*243d0*/  BSYNC B0 ;  /* 0x0000000000007941 */ /* 0x000fea0003800000 */
.L_x_36923:
[----:B------:R-:W-:Y:S05]  /*243e0*/  EXIT ;  /* 0x000000000000794d */ /* 0x000fea0003800000 */
.L_x_37602:
[----:B------:R-:W-:Y:S01]  /*243f0*/  HFMA2 R156, -RZ, RZ, 0, 5.9604644775390625e-08 ;  /* 0x00000001ff9c7431 */ /* 0x000fe200000001ff */
[----:B------:R-:W-:Y:S01]  /*24400*/  BSSY B1, `(.L_x_37606) ;  /* 0x0000006000017945 */ /* 0x000fe20003800000 */
[----:B------:R-:W-:Y:S01]  /*24410*/  MOV R155, 0x1f ;  /* 0x0000001f009b7802 */ /* 0x000fe20000000f00 */
[----:B------:R-:W-:-:S07]  /*24420*/  IMAD.MOV.U32 R154, RZ, RZ, -0x1 ;  /* 0xffffffffff9a7424 */ /* 0x000fce00078e00ff */
[----:B-----5:R-:W-:Y:S05]  /*24430*/  WARPSYNC.COLLECTIVE R154, `(.L_x_37607) ;  /* 0x000000009a087348 */ /* 0x020fea0003c00000 */
[----:B------:R0:W1:Y:S02]  /*24440*/  SHFL.BFLY P1, R152, R157, R156, R155 ;  /* 0x0c00009c9d987389 */ /* 0x000064000002009b */
[----:B01---5:R-:W-:Y:S05]  /*24450*/  ENDCOLLECTIVE ;  /* 0x000000000000791b */ /* 0x023fea0003800000 */
.L_x_37607:
[----:B------:R-:W-:Y:S05]  /*24460*/  BSYNC B1 ;  /* 0x0000000000017941 */ /* 0x000fea0003800000 */
.L_x_37606:
        /* <DEDUP_REMOVED lines=9> */
.L_x_37608:
[----:B------:R-:W-:Y:S02]  /*24500*/  IMAD.MOV.U32 R156, RZ, RZ, 0x4 ;  /* 0x00000004ff9c7424 */ /* 0x000fe400078e00ff */
[----:B------:R-:W-:-:S05]  /*24510*/  FADD.FTZ R163, R162, R152 ;  /* 0x00000098a2a37221 */ /* 0x000fca0000010000 */
[----:B------:R-:W-:-:S07]  /*24520*/  MOV R157, R163 ;  /* 0x000000a3009d7202 */ /* 0x000fce0000000f00 */
[----:B------:R-:W-:Y:S05]  /*24530*/  WARPSYNC.COLLECTIVE R154, `(.L_x_37609) ;  /* 0x000000009a087348 */ /* 0x000fea0003c00000 */
[----:B------:R0:W1:Y:S02]  /*24540*/  SHFL.BFLY P1, R152, R157, R156, R155 ;  /* 0x0c00009c9d987389 */ /* 0x000064000002009b */
[----:B01----:R-:W-:Y:S05]  /*24550*/  ENDCOLLECTIVE ;  /* 0x000000000000791b */ /* 0x003fea0003800000 */
.L_x_37609:
[----:B------:R-:W-:Y:S02]  /*24560*/  HFMA2 R156, -RZ, RZ, 0, 4.76837158203125e-07 ;  /* 0x00000008ff9c7431 */ /* 0x000fe400000001ff */
[----:B------:R-:W-:-:S05]  /*24570*/  FADD.FTZ R164, R163, R152 ;  /* 0x00000098a3a47221 */ /* 0x000fca0000010000 */
[----:B------:R-:W-:-:S07]  /*24580*/  MOV R157, R164 ;  /* 0x000000a4009d7202 */ /* 0x000fce0000000f00 */
[----:B------:R-:W-:Y:S05]  /*24590*/  WARPSYNC.COLLECTIVE R154, `(.L_x_37610) ;  /* 0x000000009a087348 */ /* 0x000fea0003c00000 */
[----:B------:R0:W1:Y:S02]  /*245a0*/  SHFL.BFLY P1, R152, R157, R156, R155 ;  /* 0x0c00009c9d987389 */ /* 0x000064000002009b */
[----:B01----:R-:W-:Y:S05]  /*245b0*/  ENDCOLLECTIVE ;  /* 0x000000000000791b */ /* 0x003fea0003800000 */
.L_x_37610:
[----:B------:R-:W-:Y:S01]  /*245c0*/  MOV R156, 0x10 ;  /* 0x00000010009c7802 */ /* 0x000fe20000000f00 */
[----:B------:R-:W-:-:S04]  /*245d0*/  FADD.FTZ R165, R164, R152 ;  /* 0x00000098a4a57221 */ /* 0x000fc80000010000 */
[----:B------:R-:W-:-:S07]  /*245e0*/  IMAD.MOV.U32 R157, RZ, RZ, R165 ;  /* 0x000000ffff9d7224 */ /* 0x000fce00078e00a5 */
[----:B------:R-:W-:Y:S05]  /*245f0*/  WARPSYNC.COLLECTIVE R154, `(.L_x_37611) ;  /* 0x000000009a087348 */ /* 0x000fea0003c00000 */
[----:B------:R0:W1:Y:S02]  /*24600*/  SHFL.BFLY P1, R152, R157, R156, R155 ;  /* 0x0c00009c9d987389 */ /* 0x000064000002009b */
[----:B01----:R-:W-:Y:S05]  /*24610*/  ENDCOLLECTIVE ;  /* 0x000000000000791b */ /* 0x003fea0003800000 */
.L_x_37611:
        /* <DEDUP_REMOVED lines=9> */
[----:B------:R-:W-:Y:S01]  /*246b0*/  FFMA.FTZ R152, R157, R157, R152 ;  /* 0x0000009d9d987223 */ /* 0x000fe20000010098 */
[----:B------:R-:W-:-:S03]  /*246c0*/  FADD.FTZ R157, -R161, R143 ;  /* 0x0000008fa19d7221 */ /* 0x000fc60000010100 */
        /* <DEDUP_REMOVED lines=87> */
[----:B------:R-:W-:-:S03]  /*24c40*/  IMAD.MOV.U32 R155, RZ, RZ, 0x1f ;  /* 0x0000001fff9b7424 */ /* 0x000fc600078e00ff */
[----:B------:R-:W-:-:S07]  /*24c50*/  FFMA.FTZ R157, R157, R157, R152 ;  /* 0x0000009d9d9d7223 */ /* 0x000fce0000010098 */
[----:B------:R-:W-:Y:S05]  /*24c60*/  WARPSYNC.COLLECTIVE R154, `(.L_x_37612) ;  /* 0x000000009a087348 */ /* 0x000fea0003c00000 */
[----:B------:R0:W1:Y:S02]  /*24c70*/  SHFL.BFLY P1, R152, R157, R156, R155 ;  /* 0x0c00009c9d987389 */ /* 0x000064000002009b */
[----:B01----:R-:W-:Y:S05]  /*24c80*/  ENDCOLLECTIVE ;  /* 0x000000000000791b */ /* 0x003fea0003800000 */
.L_x_37612:
[----:B------:R-:W-:Y:S02]  /*24c90*/  HFMA2 R156, -RZ, RZ, 0, 1.1920928955078125e-07 ;  /* 0x00000002ff9c7431 */ /* 0x000fe400000001ff */
[----:B------:R-:W-:-:S05]  /*24ca0*/  FADD.FTZ R162, R157, R152 ;  /* 0x000000989da27221 */ /* 0x000fca0000010000 */
[----:B------:R-:W-:-:S07]  /*24cb0*/  MOV R157, R162 ;  /* 0x000000a2009d7202 */ /* 0x000fce0000000f00 */
[----:B------:R-:W-:Y:S05]  /*24cc0*/  WARPSYNC.COLLECTIVE R154, `(.L_x_37613) ;  /* 0x000000009a087348 */ /* 0x000fea0003c00000 */
[----:B------:R0:W1:Y:S02]  /*24cd0*/  SHFL.BFLY P1, R152, R157, R156, R155 ;  /* 0x0c00009c9d987389 */ /* 0x000064000002009b */
[----:B01----:R-:W-:Y:S05]  /*24ce0*/  ENDCOLLECTIVE ;  /* 0x000000000000791b */ /* 0x003fea0003800000 */
.L_x_37613:
[----:B------:R-:W-:Y:S01]  /*24cf0*/  MOV R156, 0x4 ;  /* 0x00000004009c7802 */ /* 0x000fe20000000f00 */
[----:B------:R-:W-:-:S04]  /*24d00*/  FADD.FTZ R163, R162, R152 ;  /* 0x00000098a2a37221 */ /* 0x000fc80000010000 */
[----:B------:R-:W-:-:S07]  /*24d10*/  IMAD.MOV.U32 R157, RZ, RZ, R163 ;  /* 0x000000ffff9d7224 */ /* 0x000fce00078e00a3 */
[----:B------:R-:W-:Y:S05]  /*24d20*/  WARPSYNC.COLLECTIVE R154, `(.L_x_37614) ;  /* 0x000000009a087348 */ /* 0x000fea0003c00000 */
[----:B------:R0:W1:Y:S02]  /*24d30*/  SHFL.BFLY P1, R152, R157, R156, R155 ;  /* 0x0c00009c9d987389 */ /* 0x000064000002009b */
[----:B01----:R-:W-:Y:S05]  /*24d40*/  ENDCOLLECTIVE ;  /* 0x000000000000791b */ /* 0x003fea0003800000 */
.L_x_37614:
[----:B------:R-:W-:Y:S02]  /*24d50*/  IMAD.MOV.U32 R156, RZ, RZ, 0x8 ;  /* 0x00000008ff9c7424 */ /* 0x000fe400078e00ff */
[----:B------:R-:W-:-:S05]  /*24d60*/  FADD.FTZ R164, R163, R152 ;  /* 0x00000098a3a47221 */ /* 0x000fca0000010000 */
[----:B------:R-:W-:-:S07]  /*24d70*/  MOV R157, R164 ;  /* 0x000000a4009d7202 */ /* 0x000fce0000000f00 */
[----:B------:R-:W-:Y:S05]  /*24d80*/  WARPSYNC.COLLECTIVE R154, `(.L_x_37615) ;  /* 0x000000009a087348 */ /* 0x000fea0003c00000 */
[----:B------:R0:W1:Y:S02]  /*24d90*/  SHFL.BFLY P1, R152, R157, R156, R155 ;  /* 0x0c00009c9d987389 */ /* 0x000064000002009b */
[----:B01----:R-:W-:Y:S05]  /*24da0*/  ENDCOLLECTIVE ;  /* 0x000000000000791b */ /* 0x003fea0003800000 */
.L_x_37615:
[----:B------:R-:W-:Y:S02]  /*24db0*/  HFMA2 R156, -RZ, RZ, 0, 9.5367431640625e-07 ;  /* 0x00000010ff9c7431 */ /* 0x000fe400000001ff */
[----:B------:R-:W-:-:S05]  /*24dc0*/  FADD.FTZ R165, R164, R152 ;  /* 0x00000098a4a57221 */ /* 0x000fca0000010000 */
[----:B------:R-:W-:-:S07]  /*24dd0*/  MOV R157, R165 ;  /* 0x000000a5009d7202 */ /* 0x000fce0000000f00 */
[----:B------:R-:W-:Y:S05]  /*24de0*/  WARPSYNC.COLLECTIVE R154, `(.L_x_37616) ;  /* 0x000000009a087348 */ /* 0x000fea0003c00000 */
[----:B------:R0:W1:Y:S02]  /*24df0*/  SHFL.BFLY P1, R152, R157, R156, R155 ;  /* 0x0c00009c9d987389 */ /* 0x000064000002009b */
[----:B01----:R-:W-:Y:S05]  /*24e00*/  ENDCOLLECTIVE ;  /* 0x000000000000791b */ /* 0x003fea0003800000 */
.L_x_37616:
[----:B------:R-:W-:Y:S05]  /*24e10*/  BRA `(.L_x_37617) ;  /* 0xffffffe000947947 */ /* 0x000fea000383ffff */
.L_x_37618:
        /* <DEDUP_REMOVED lines=14> */
.L_x_54439:


//--------------------- .text._ZN10layer_norm13ln_fwd_kernelINS_13Kernel_traitsIf6__halffS2_fjLj1536ELj1ELj4ELj1ELj16ENS_18Kernel_traits_baseILj1536EfS2_fS2_fjLj128EEEEELb0ELb0ELb0ELb0EEEvNS_9FwdParamsE --------------------------
	.section	.text._ZN10layer_norm13ln_fwd_kernelINS_13Kernel_traitsIf6__halffS2_fjLj1536ELj1ELj4ELj1ELj16ENS_18Kernel_traits_baseILj1536EfS2_fS2_fjLj128EEEEELb0ELb0ELb0ELb0EEEvNS_9FwdParamsE,"ax",@progbits
	.align	128
        .global         _ZN10layer_norm13ln_fwd_kernelINS_13Kernel_traitsIf6__halffS2_fjLj1536ELj1ELj4ELj1ELj16ENS_18Kernel_traits_baseILj1536EfS2_fS2_fjLj128EEEEELb0ELb0ELb0ELb0EEEvNS_9FwdParamsE
        .type           _ZN10layer_norm13ln_fwd_kernelINS_13Kernel_traitsIf6__halffS2_fjLj1536ELj1ELj4ELj1ELj16ENS_18Kernel_traits_baseILj1536EfS2_fS2_fjLj128EEEEELb0ELb0ELb0ELb0EEEvNS_9FwdParamsE,@function
        .size           _ZN10layer_norm13ln_fwd_kernelINS_13Kernel_traitsIf6__halffS2_fjLj1536ELj1ELj4ELj1ELj16ENS_18Kernel_traits_baseILj1536EfS2_fS2_fjLj128EEEEELb0ELb0ELb0ELb0EEEvNS_9FwdParamsE,(.L_x_54440 - _ZN10layer_norm13ln_fwd_kernelINS_13Kernel_traitsIf6__halffS2_fjLj1536ELj1ELj4ELj1ELj16ENS_18Kernel_traits_baseILj1536EfS2_fS2_fjLj128EEEEELb0ELb0ELb0ELb0EEEvNS_9FwdParamsE)
        .other          _ZN10layer_norm13ln_fwd_kernelINS_13Kernel_traitsIf6__halffS2_fjLj1536ELj1ELj4ELj1ELj16ENS_18Kernel_traits_baseILj1536EfS2_fS2_fjLj128EEEEELb0ELb0ELb0ELb0EEEvNS_9FwdParamsE,@"STO_CUDA_ENTRY STV_DEFAULT"
_ZN10layer_norm13ln_fwd_kernelINS_13Kernel_traitsIf6__halffS2_fjLj1536ELj1ELj4ELj1ELj16ENS_18Kernel_traits_baseILj1536EfS2_fS2_fjLj128EEEEELb0ELb0ELb0ELb0EEEvNS_9FwdParamsE:
.text._ZN10layer_norm13ln_fwd_kernelINS_13Kernel_traitsIf6__halffS2_fjLj1536ELj1ELj4ELj1ELj16ENS_18Kernel_traits_baseILj1536EfS2_fS2_fjLj128EEEEELb0ELb0ELb0ELb0EEEvNS_9FwdParamsE:
        /* <DEDUP_REMOVED lines=80> */
.L_x_37620:
        /* <DEDUP_REMOVED lines=60> */
.L_x_37621:
[----:B------:R-:W-:Y:S05]  /*08c0*/  BSYNC.RECONVERGENT B0 ;  /* 0x0000000000007941 */ /* 0x000fea0003800200 */
.L_x_37619:
        /* <DEDUP_REMOVED lines=10> */
.L_x_37659:
        /* <DEDUP_REMOVED lines=29> */
[--C-:B------:R-:W-:Y:S02]  /*0b40*/  HADD2.F32 R159, -RZ, R145.reuse.H0_H0 ;  /* 0x20000091ff9f7230 */ /* 0x100fe40000004100 */
[----:B------:R-:W-:-:S02]  /*0b50*/  HADD2.F32 R156, -RZ, R145.H1_H1 ;  /* 0x30000091ff9c7230 */ /* 0x000fc40000004100 */
[--C-:B------:R-:W-:Y:S02]  /*0b60*/  HADD2.F32 R145, -RZ, R146.reuse.H0_H0 ;  /* 0x20000092ff917230 */ /* 0x100fe40000004100 */
[----:B------:R-:W-:Y:S02]  /*0b70*/  HADD2.F32 R146, -RZ, R146.H1_H1 ;  /* 0x30000092ff927230 */ /* 0x000fe40000004100 */
[--C-:B0-----:R-:W-:Y:S02]  /*0b80*/  HADD2.F32 R155, -RZ, R147.reuse.H0_H0 ;  /* 0x20000093ff9b7230 */ /* 0x101fe40000004100 */
[-C--:B--2---:R-:W-:Y:S01]  /*0b90*/  FFMA.FTZ R5, R144, R153.reuse, R5 ;  /* 0x0000009990057223 */ /* 0x084fe20000010005 */
[----:B------:R-:W-:Y:S02]  /*0ba0*/  HADD2.F32 R144, -RZ, R147.H1_H1 ;  /* 0x30000093ff907230 */ /* 0x000fe40000004100 */
        /* <DEDUP_REMOVED lines=8> */
.L_x_37624:
        /* <DEDUP_REMOVED lines=16> */
.L_x_37625:
[----:B------:R-:W0:Y:S01]  /*0d30*/  LDC.64 R144, c[0x0][0x3a8] ;  /* 0x0000ea00ff907b82 */ /* 0x000e220000000a00 */
[C---:B------:R-:W-:Y:S01]  /*0d40*/  IADD3 R154, PT, PT, R0.reuse, 0x20, RZ ;  /* 0x00000020009a7810 */ /* 0x040fe20007ffe0ff */
[----:B0-----:R-:W-:-:S05]  /*0d50*/  IMAD.WIDE.U32 R144, R0, 0x20, R144 ;  /* 0x0000002000907825 */ /* 0x001fca00078e0090 */
[----:B------:R0:W-:Y:S04]  /*0d60*/  STG.E.128 desc[UR6][R144.64], R4 ;  /* 0x0000000490007986 */ /* 0x0001e8000c101d06 */
[----:B------:R0:W-:Y:S02]  /*0d70*/  STG.E.128 desc[UR6][R144.64+0x10], R148 ;  /* 0x0000109490007986 */ /* 0x0001e4000c101d06 */
.L_x_37623:
[----:B------:R-:W-:Y:S05]  /*0d80*/  BSYNC.RECONVERGENT B0 ;  /* 0x0000000000007941 */ /* 0x000fea0003800200 */
.L_x_37622:
        /* <DEDUP_REMOVED lines=20> */
[--C-:B0-----:R-:W-:Y:S02]  /*0ed0*/  HADD2.F32 R156, -RZ, R111.reuse.H1_H1 ;  /* 0x3000006fff9c7230 */ /* 0x101fe40000004100 */
[-C--:B--2---:R-:W-:Y:S01]  /*0ee0*/  FFMA.FTZ R104, R155, R153.reuse, R104 ;  /* 0x000000999b687223 */ /* 0x084fe20000010068 */
[----:B------:R-:W-:Y:S02]  /*0ef0*/  HADD2.F32 R155, -RZ, R111.H0_H0 ;  /* 0x2000006fff9b7230 */ /* 0x000fe40000004100 */
[-C--:B------:R-:W-:Y:S01]  /*0f00*/  FFMA.FTZ R105, R108, R153.reuse, R105 ;  /* 0x000000996c697223 */ /* 0x080fe20000010069 */
[-C--:B------:R-:W-:Y:S01]  /*0f10*/  FFMA.FTZ R106, R159, R153.reuse, R106 ;  /* 0x000000999f6a7223 */ /* 0x080fe2000001006a */
[-C--:B---3--:R-:W-:Y:S01]  /*0f20*/  FFMA.FTZ R108, R109, R153.reuse, R144 ;  /* 0x000000996d6c7223 */ /* 0x088fe20000010090 */
[-C--:B------:R-:W-:Y:S01]  /*0f30*/  FFMA.FTZ R109, R110, R153.reuse, R145 ;  /* 0x000000996e6d7223 */ /* 0x080fe20000010091 */
[-C--:B------:R-:W-:Y:S01]  /*0f40*/  FFMA.FTZ R107, R158, R153.reuse, R107 ;  /* 0x000000999e6b7223 */ /* 0x080fe2000001006b */
[-C--:B------:R-:W-:Y:S01]  /*0f50*/  FFMA.FTZ R110, R155, R153.reuse, R146 ;  /* 0x000000999b6e7223 */ /* 0x080fe20000010092 */
[----:B------:R-:W-:Y:S01]  /*0f60*/  FFMA.FTZ R111, R156, R153, R147 ;  /* 0x000000999c6f7223 */ /* 0x000fe20000010093 */
[----:B------:R-:W-:Y:S06]  /*0f70*/  BRA `(.L_x_37629) ;  /* 0x0000000000407947 */ /* 0x000fec0003800000 */
.L_x_37628:
[----:B-----5:R-:W-:Y:S02]  /*0f80*/  HADD2.F32 R104, -RZ, R108.H0_H0 ;  /* 0x2000006cff687230 */ /* 0x020fe40000004100 */
[----:B------:R-:W-:Y:S02]  /*0f90*/  HADD2.F32 R146, -RZ, R110.H0_H0 ;  /* 0x2000006eff927230 */ /* 0x000fe40000004100 */
[----:B------:R-:W-:Y:S02]  /*0fa0*/  HADD2.F32 R108, -RZ, R108.H1_H1 ;  /* 0x3000006cff6c7230 */ /* 0x000fe40000004100 */
[-C--:B------:R-:W-:Y:S01]  /*0fb0*/  FMUL.FTZ R104, R104, R153.reuse ;  /* 0x0000009968687220 */ /* 0x080fe20000410000 */
[----:B------:R-:W-:Y:S02]  /*0fc0*/  HADD2.F32 R110, -RZ, R110.H1_H1 ;  /* 0x3000006eff6e7230 */ /* 0x000fe40000004100 */
[--C-:B------:R-:W-:Y:S02]  /*0fd0*/  HADD2.F32 R106, -RZ, R109.reuse.H0_H0 ;  /* 0x2000006dff6a7230 */ /* 0x100fe40000004100 */
[----:B------:R-:W-:Y:S01]  /*0fe0*/  FMUL.FTZ R105, R108, R153 ;  /* 0x000000996c697220 */ /* 0x000fe20000410000 */
[----:B------:R-:W-:-:S02]  /*0ff0*/  HADD2.F32 R144, -RZ, R109.H1_H1 ;  /* 0x3000006dff907230 */ /* 0x000fc40000004100 */
        /* <DEDUP_REMOVED lines=8> */
.L_x_37629:
[----:B------:R-:W0:Y:S02]  /*1080*/  LDC.64 R144, c[0x0][0x3a8] ;  /* 0x0000ea00ff907b82 */ /* 0x000e240000000a00 */
[C---:B0-----:R-:W-:Y:S01]  /*1090*/  IMAD.WIDE.U32 R144, R154.reuse, 0x20, R144 ;  /* 0x000000209a907825 */ /* 0x041fe200078e0090 */
[----:B------:R-:W-:-:S04]  /*10a0*/  IADD3 R154, PT, PT, R154, 0x20, RZ ;  /* 0x000000209a9a7810 */ /* 0x000fc80007ffe0ff */
[----:B------:R0:W-:Y:S04]  /*10b0*/  STG.E.128 desc[UR6][R144.64], R104 ;  /* 0x0000006890007986 */ /* 0x0001e8000c101d06 */
[----:B------:R0:W-:Y:S02]  /*10c0*/  STG.E.128 desc[UR6][R144.64+0x10], R108 ;  /* 0x0000106c90007986 */ /* 0x0001e4000c101d06 */
.L_x_37627:
[----:B------:R-:W-:Y:S05]  /*10d0*/  BSYNC.RECONVERGENT B0 ;  /* 0x0000000000007941 */ /* 0x000fea0003800200 */
.L_x_37626:
        /* <DEDUP_REMOVED lines=31> */
.L_x_37632:
        /* <DEDUP_REMOVED lines=16> */
.L_x_37633:
[----:B------:R-:W0:Y:S02]  /*13d0*/  LDC.64 R144, c[0x0][0x3a8] ;  /* 0x0000ea00ff907b82 */ /* 0x000e240000000a00 */
[C---:B0-----:R-:W-:Y:S01]  /*13e0*/  IMAD.WIDE.U32 R144, R154.reuse, 0x20, R144 ;  /* 0x000000209a907825 */ /* 0x041fe200078e0090 */
[----:B------:R-:W-:-:S04]  /*13f0*/  IADD3 R154, PT, PT, R154, 0x20, RZ ;  /* 0x000000209a9a7810 */ /* 0x000fc80007ffe0ff */
[----:B------:R0:W-:Y:S04]  /*1400*/  STG.E.128 desc[UR6][R144.64], R112 ;  /* 0x0000007090007986 */ /* 0x0001e8000c101d06 */
[----:B------:R0:W-:Y:S02]  /*1410*/  STG.E.128 desc[UR6][R144.64+0x10], R116 ;  /* 0x0000107490007986 */ /* 0x0001e4000c101d06 */
.L_x_37631:
[----:B------:R-:W-:Y:S05]  /*1420*/  BSYNC.RECONVERGENT B0 ;  /* 0x0000000000007941 */ /* 0x000fea0003800200 */
.L_x_37630:
        /* <DEDUP_REMOVED lines=31> */
.L_x_37636:
        /* <DEDUP_REMOVED lines=16> */
.L_x_37637:
[----:B------:R-:W0:Y:S02]  /*1720*/  LDC.64 R144, c[0x0][0x3a8] ;  /* 0x0000ea00ff907b82 */ /* 0x000e240000000a00 */
[C---:B0-----:R-:W-:Y:S01]  /*1730*/  IMAD.WIDE.U32 R144, R154.reuse, 0x20, R144 ;  /* 0x000000209a907825 */ /* 0x041fe200078e0090 */
[----:B------:R-:W-:-:S04]  /*1740*/  IADD3 R154, PT, PT, R154, 0x20, RZ ;  /* 0x000000209a9a7810 */ /* 0x000fc80007ffe0ff */
[----:B------:R0:W-:Y:S04]  /*1750*/  STG.E.128 desc[UR6][R144.64], R120 ;  /* 0x0000007890007986 */ /* 0x0001e8000c101d06 */
[----:B------:R0:W-:Y:S02]  /*1760*/  STG.E.128 desc[UR6][R144.64+0x10], R124 ;  /* 0x0000107c90007986 */ /* 0x0001e4000c101d06 */
.L_x_37635:
[----:B------:R-:W-:Y:S05]  /*1770*/  BSYNC.RECONVERGENT B0 ;  /* 0x0000000000007941 */ /* 0x000fea0003800200 */
.L_x_37634:
        /* <DEDUP_REMOVED lines=31> */
.L_x_37640:
        /* <DEDUP_REMOVED lines=16> */
.L_x_37641:
[----:B------:R-:W0:Y:S02]  /*1a70*/  LDC.64 R144, c[0x0][0x3a8] ;  /* 0x0000ea00ff907b82 */ /* 0x000e240000000a00 */
[C---:B0-----:R-:W-:Y:S01]  /*1a80*/  IMAD.WIDE.U32 R144, R154.reuse, 0x20, R144 ;  /* 0x000000209a907825 */ /* 0x041fe200078e0090 */
[----:B------:R-:W-:-:S04]  /*1a90*/  IADD3 R154, PT, PT, R154, 0x20, RZ ;  /* 0x000000209a9a7810 */ /* 0x000fc80007ffe0ff */
[----:B------:R0:W-:Y:S04]  /*1aa0*/  STG.E.128 desc[UR6][R144.64], R128 ;  /* 0x0000008090007986 */ /* 0x0001e8000c101d06 */
[----:B------:R0:W-:Y:S02]  /*1ab0*/  STG.E.128 desc[UR6][R144.64+0x10], R132 ;  /* 0x0000108490007986 */ /* 0x0001e4000c101d06 */
.L_x_37639:
[----:B------:R-:W-:Y:S05]  /*1ac0*/  BSYNC.RECONVERGENT B0 ;  /* 0x0000000000007941 */ /* 0x000fea0003800200 */
.L_x_37638:
        /* <DEDUP_REMOVED lines=31> */
.L_x_37644:
[--C-:B-----5:R-:W-:Y:S02]  /*1cc0*/  HADD2.F32 R136, -RZ, R140.reuse.H0_H0 ;  /* 0x2000008cff887230 */ /* 0x120fe40000004100 */
        /* <DEDUP_REMOVED lines=15> */
.L_x_37645:
[----:B------:R-:W0:Y:S02]  /*1dc0*/  LDC.64 R144, c[0x0][0x3a8] ;  /* 0x0000ea00ff907b82 */ /* 0x000e240000000a00 */
[----:B0-----:R-:W-:-:S05]  /*1dd0*/  IMAD.WIDE.U32 R144, R154, 0x20, R144 ;  /* 0x000000209a907825 */ /* 0x001fca00078e0090 */
[----:B------:R0:W-:Y:S04]  /*1de0*/  STG.E.128 desc[UR6][R144.64], R136 ;  /* 0x0000008890007986 */ /* 0x0001e8000c101d06 */
[----:B------:R0:W-:Y:S02]  /*1df0*/  STG.E.128 desc[UR6][R144.64+0x10], R140 ;  /* 0x0000108c90007986 */ /* 0x0001e4000c101d06 */
.L_x_37643:
[----:B------:R-:W-:Y:S05]  /*1e00*/  BSYNC.RECONVERGENT B0 ;  /* 0x0000000000007941 */ /* 0x000fea0003800200 */
.L_x_37642:
        /* <DEDUP_REMOVED lines=177> */
.L_x_37671:
        /* <DEDUP_REMOVED lines=44> */
[----:B------:R-:W-:Y:S02]  /*2be0*/  F2FP.F16.F32.PACK_AB R145, R146, R145 ;  /* 0x000000919291723e */ /* 0x000fe400000000ff */
[----:B------:R-:W-:Y:S02]  /*2bf0*/  F2FP.F16.F32.PACK_AB R146, R158, R155 ;  /* 0x0000009b9e92723e */ /* 0x000fe400000000ff */
[----:B------:R-:W-:-:S05]  /*2c00*/  F2FP.F16.F32.PACK_AB R147, R160, R147 ;  /* 0x00000093a093723e */ /* 0x000fca00000000ff */
[----:B------:R1:W-:Y:S02]  /*2c10*/  STG.E.128 desc[UR6][R156.64], R144 ;  /* 0x000000909c007986 */ /* 0x0003e4000c101d06 */
.L_x_37648:
[----:B------:R-:W-:Y:S05]  /*2c20*/  BSYNC.RECONVERGENT B0 ;  /* 0x0000000000007941 */ /* 0x000fea0003800200 */
.L_x_37647:
        /* <DEDUP_REMOVED lines=35> */
.L_x_37650:
[----:B------:R-:W-:Y:S05]  /*2e60*/  BSYNC.RECONVERGENT B0 ;  /* 0x0000000000007941 */ /* 0x000fea0003800200 */
.L_x_37649:
        /* <DEDUP_REMOVED lines=35> */
.L_x_37652:
[----:B------:R-:W-:Y:S05]  /*30a0*/  BSYNC.RECONVERGENT B0 ;  /* 0x0000000000007941 */ /* 0x000fea0003800200 */
.L_x_37651:
        /* <DEDUP_REMOVED lines=35> */
.L_x_37654:
[----:B------:R-:W-:Y:S05]  /*32e0*/  BSYNC.RECONVERGENT B0 ;  /* 0x0000000000007941 */ /* 0x000fea0003800200 */
.L_x_37653:
        /* <DEDUP_REMOVED lines=35> */
.L_x_37656:
[----:B------:R-:W-:Y:S05]  /*3520*/  BSYNC.RECONVERGENT B0 ;  /* 0x0000000000007941 */ /* 0x000fea0003800200 */
.L_x_37655:
        /* <DEDUP_REMOVED lines=28> */
[----:B------:R-:W-:-:S03]  /*36f0*/  FFMA.FTZ R144, R144, R21, R13 ;  /* 0x0000001590907223 */ /* 0x000fc6000001000d */
[----:B------:R-:W-:Y:S02]  /*3700*/  F2FP.F16.F32.PACK_AB R146, R158, R161 ;  /* 0x000000a19e92723e */ /* 0x000fe400000000ff */
[----:B------:R-:W-:Y:S01]  /*3710*/  F2FP.F16.F32.PACK_AB R145, R154, R145 ;  /* 0x000000919a91723e */ /* 0x000fe200000000ff */
[----:B0-----:R-:W-:Y:S01]  /*3720*/  IMAD.WIDE.U32 R156, R0, 0x10, R156 ;  /* 0x00000010009c7825 */ /* 0x001fe200078e009c */
[----:B------:R-:W-:-:S05]  /*3730*/  F2FP.F16.F32.PACK_AB R144, R144, R155 ;  /* 0x0000009b9090723e */ /* 0x000fca00000000ff */
[----:B------:R0:W-:Y:S02]  /*3740*/  STG.E.128 desc[UR6][R156.64], R144 ;  /* 0x000000909c007986 */ /* 0x0001e4000c101d06 */
.L_x_37658:
[----:B------:R-:W-:Y:S05]  /*3750*/  BSYNC.RECONVERGENT B0 ;  /* 0x0000000000007941 */ /* 0x000fea0003800200 */
.L_x_37657:
[----:B01234-:R-:W0:Y:S02]  /*3760*/  LDC.64 R144, c[0x0][0x380] ;  /* 0x0000e000ff907b82 */ /* 0x01fe240000000a00 */
[----:B0-----:R-:W-:-:S04]  /*3770*/  LEA R2, R144, R2, 0x2 ;  /* 0x0000000290027211 */ /* 0x001fc800078e10ff */
[----:B------:R-:W-:-:S13]  /*3780*/  ISETP.GE.AND P0, PT, R2, R145, PT ;  /* 0x000000910200720c */ /* 0x000fda0003f06270 */
[----:B------:R-:W-:Y:S05]  /*3790*/  @!P0 BRA `(.L_x_37659) ;  /* 0xffffffd000748947 */ /* 0x000fea000383ffff */
[----:B------:R-:W-:Y:S05]  /*37a0*/  EXIT ;  /* 0x000000000000794d */ /* 0x000fea0003800000 */
.L_x_37646:
        /* <DEDUP_REMOVED lines=8> */
.L_x_37661:
[----:B------:R-:W-:Y:S05]  /*3830*/  BSYNC B0 ;  /* 0x0000000000007941 */ /* 0x000fea0003800000 */
.L_x_37660:
        /* <DEDUP_REMOVED lines=10> */
.L_x_37662:
[----:B------:R-:W-:Y:S01]  /*38e0*/  HFMA2 R159, -RZ, RZ, 0, 2.384185791015625e-07 ;  /* 0x00000004ff9f7431 */ /* 0x000fe200000001ff */
[----:B------:R-:W-:-:S05]  /*38f0*/  MOV R144, R158 ;  /* 0x0000009e00907202 */ /* 0x000fca0000000f00 */
[----:B------:R-:W-:-:S05]  /*3900*/  FADD.FTZ R153, R147, R144 ;  /* 0x0000009093997221 */ /* 0x000fca0000010000 */
[----:B------:R-:W-:-:S07]  /*3910*/  MOV R160, R153 ;  /* 0x0000009900a07202 */ /* 0x000fce0000000f00 */
[----:B------:R-:W-:Y:S05]  /*3920*/  WARPSYNC.COLLECTIVE R157, `(.L_x_37663) ;  /* 0x000000009d087348 */ /* 0x000fea0003c00000 */
[----:B------:R0:W1:Y:S02]  /*3930*/  SHFL.BFLY P6, R158, R160, R159, R162 ;  /* 0x0c00009fa09e7389 */ /* 0x00006400000c00a2 */
[----:B01----:R-:W-:Y:S05]  /*3940*/  ENDCOLLECTIVE ;  /* 0x000000000000791b */ /* 0x003fea0003800000 */
.L_x_37663:
[----:B------:R-:W-:Y:S01]  /*3950*/  HFMA2 R159, -RZ, RZ, 0, 4.76837158203125e-07 ;  /* 0x00000008ff9f7431 */ /* 0x000fe200000001ff */
[----:B------:R-:W-:-:S05]  /*3960*/  MOV R144, R158 ;  /* 0x0000009e00907202 */ /* 0x000fca0000000f00 */
[----:B------:R-:W-:-:S05]  /*3970*/  FADD.FTZ R154, R153, R144 ;  /* 0x00000090999a7221 */ /* 0x000fca0000010000 */
[----:B------:R-:W-:-:S07]  /*3980*/  MOV R160, R154 ;  /* 0x0000009a00a07202 */ /* 0x000fce0000000f00 */
[----:B------:R-:W-:Y:S05]  /*3990*/  WARPSYNC.COLLECTIVE R157, `(.L_x_37664) ;  /* 0x000000009d087348 */ /* 0x000fea0003c00000 */
[----:B------:R0:W1:Y:S02]  /*39a0*/  SHFL.BFLY P6, R158, R160, R159, R162 ;  /* 0x0c00009fa09e7389 */ /* 0x00006400000c00a2 */
[----:B01----:R-:W-:Y:S05]  /*39b0*/  ENDCOLLECTIVE ;  /* 0x000000000000791b */ /* 0x003fea0003800000 */
.L_x_37664:
[----:B------:R-:W-:Y:S01]  /*39c0*/  HFMA2 R159, -RZ, RZ, 0, 9.5367431640625e-07 ;  /* 0x00000010ff9f7431 */ /* 0x000fe200000001ff */
[----:B------:R-:W-:-:S05]  /*39d0*/  MOV R155, R158 ;  /* 0x0000009e009b7202 */ /* 0x000fca0000000f00 */
[----:B------:R-:W-:-:S05]  /*39e0*/  FADD.FTZ R155, R154, R155 ;  /* 0x0000009b9a9b7221 */ /* 0x000fca0000010000 */
[----:B------:R-:W-:-:S07]  /*39f0*/  MOV R160, R155 ;  /* 0x0000009b00a07202 */ /* 0x000fce0000000f00 */
[----:B------:R-:W-:Y:S05]  /*3a00*/  WARPSYNC.COLLECTIVE R157, `(.L_x_37665) ;  /* 0x000000009d087348 */ /* 0x000fea0003c00000 */
[----:B------:R0:W1:Y:S02]  /*3a10*/  SHFL.BFLY P6, R158, R160, R159, R162 ;  /* 0x0c00009fa09e7389 */ /* 0x00006400000c00a2 */
[----:B01----:R-:W-:Y:S05]  /*3a20*/  ENDCOLLECTIVE ;  /* 0x000000000000791b */ /* 0x003fea0003800000 */
.L_x_37665:
        /* <DEDUP_REMOVED lines=106> */
.L_x_37666:
[----:B------:R-:W-:Y:S01]  /*40d0*/  HFMA2 R159, -RZ, RZ, 0, 1.1920928955078125e-07 ;  /* 0x00000002ff9f7431 */ /* 0x000fe200000001ff */
[----:B------:R-:W-:-:S05]  /*40e0*/  MOV R147, R158 ;  /* 0x0000009e00937202 */ /* 0x000fca0000000f00 */
[----:B------:R-:W-:-:S05]  /*40f0*/  FADD.FTZ R147, R144, R147 ;  /* 0x0000009390937221 */ /* 0x000fca0000010000 */
[----:B------:R-:W-:-:S07]  /*4100*/  MOV R160, R147 ;  /* 0x0000009300a07202 */ /* 0x000fce0000000f00 */
[----:B------:R-:W-:Y:S05]  /*4110*/  WARPSYNC.COLLECTIVE R157, `(.L_x_37667) ;  /* 0x000000009d087348 */ /* 0x000fea0003c00000 */
[----:B------:R0:W1:Y:S02]  /*4120*/  SHFL.BFLY P6, R158, R160, R159, R162 ;  /* 0x0c00009fa09e7389 */ /* 0x00006400000c00a2 */
[----:B01----:R-:W-:Y:S05]  /*4130*/  ENDCOLLECTIVE ;  /* 0x000000000000791b */ /* 0x003fea0003800000 */
.L_x_37667:
[----:B------:R-:W-:Y:S01]  /*4140*/  HFMA2 R159, -RZ, RZ, 0, 2.384185791015625e-07 ;  /* 0x00000004ff9f7431 */ /* 0x000fe200000001ff */
[----:B------:R-:W-:-:S05]  /*4150*/  MOV R154, R158 ;  /* 0x0000009e009a7202 */ /* 0x000fca0000000f00 */
[----:B------:R-:W-:-:S05]  /*4160*/  FADD.FTZ R154, R147, R154 ;  /* 0x0000009a939a7221 */ /* 0x000fca0000010000 */
[----:B------:R-:W-:-:S07]  /*4170*/  MOV R160, R154 ;  /* 0x0000009a00a07202 */ /* 0x000fce0000000f00 */
[----:B------:R-:W-:Y:S05]  /*4180*/  WARPSYNC.COLLECTIVE R157, `(.L_x_37668) ;  /* 0x000000009d087348 */ /* 0x000fea0003c00000 */
[----:B------:R0:W1:Y:S02]  /*4190*/  SHFL.BFLY P6, R158, R160, R159, R162 ;  /* 0x0c00009fa09e7389 */ /* 0x00006400000c00a2 */
[----:B01----:R-:W-:Y:S05]  /*41a0*/  ENDCOLLECTIVE ;  /* 0x000000000000791b */ /* 0x003fea0003800000 */
.L_x_37668:
[----:B------:R-:W-:Y:S01]  /*41b0*/  HFMA2 R159, -RZ, RZ, 0, 4.76837158203125e-07 ;  /* 0x00000008ff9f7431 */ /* 0x000fe200000001ff */
[----:B------:R-:W-:-:S05]  /*41c0*/  MOV R153, R158 ;  /* 0x0000009e00997202 */ /* 0x000fca0000000f00 */
[----:B------:R-:W-:-:S05]  /*41d0*/  FADD.FTZ R153, R154, R153 ;  /* 0x000000999a997221 */ /* 0x000fca0000010000 */
[----:B------:R-:W-:-:S07]  /*41e0*/  MOV R160, R153 ;  /* 0x0000009900a07202 */ /* 0x000fce0000000f00 */
[----:B------:R-:W-:Y:S05]  /*41f0*/  WARPSYNC.COLLECTIVE R157, `(.L_x_37669) ;  /* 0x000000009d087348 */ /* 0x000fea0003c00000 */
[----:B------:R0:W1:Y:S02]  /*4200*/  SHFL.BFLY P6, R158, R160, R159, R162 ;  /* 0x0c00009fa09e7389 */ /* 0x00006400000c00a2 */
[----:B01----:R-:W-:Y:S05]  /*4210*/  ENDCOLLECTIVE ;  /* 0x000000000000791b */ /* 0x003fea0003800000 */
.L_x_37669:
[----:B------:R-:W-:Y:S01]  /*4220*/  HFMA2 R159, -RZ, RZ, 0, 9.5367431640625e-07 ;  /* 0x00000010ff9f7431 */ /* 0x000fe200000001ff */
[----:B------:R-:W-:-:S05]  /*4230*/  MOV R156, R158 ;  /* 0x0000009e009c7202 */ /* 0x000fca0000000f00 */
[----:B------:R-:W-:-:S05]  /*4240*/  FADD.FTZ R156, R153, R156 ;  /* 0x0000009c999c7221 */ /* 0x000fca0000010000 */
[----:B------:R-:W-:-:S07]  /*4250*/  MOV R160, R156 ;  /* 0x0000009c00a07202 */ /* 0x000fce0000000f00 */
[----:B------:R-:W-:Y:S05]  /*4260*/  WARPSYNC.COLLECTIVE R157, `(.L_x_37670) ;  /* 0x000000009d087348 */ /* 0x000fea0003c00000 */
[----:B------:R0:W1:Y:S02]  /*4270*/  SHFL.BFLY P6, R158, R160, R159, R162 ;  /* 0x0c00009fa09e7389 */ /* 0x00006400000c00a2 */
[----:B01----:R-:W-:Y:S05]  /*4280*/  ENDCOLLECTIVE ;  /* 0x000000000000791b */ /* 0x003fea0003800000 */
.L_x_37670:
[----:B------:R-:W-:Y:S01]  /*4290*/  MOV R155, R158 ;  /* 0x0000009e009b7202 */ /* 0x000fe20000000f00 */
[----:B------:R-:W-:Y:S06]  /*42a0*/  BRA `(.L_x_37671) ;  /* 0xffffffe4009c7947 */ /* 0x000fec000383ffff */
.L_x_37672:
        /* <DEDUP_REMOVED lines=13> */
.L_x_54440:


//--------------------- .text._ZN10layer_norm13ln_fwd_kernelINS_13Kernel_traitsIf6__halffS2_fjLj1536ELj1ELj4ELj1ELj16ENS_18Kernel_traits_baseILj1536EfS2_fS2_fjLj128EEEEELb0ELb0ELb0ELb1EEEvNS_9FwdParamsE --------------------------
	.section	.text._ZN10layer_norm13ln_fwd_kernelINS_13Kernel_traitsIf6__halffS2_fjLj1536ELj1ELj4ELj1ELj16ENS_18Kernel_traits_baseILj1536EfS2_fS2_fjLj128EEEEELb0ELb0ELb0ELb1EEEvNS_9FwdParamsE,"ax",@progbits
	.align	128
        .global         _ZN10layer_norm13ln_fwd_kernelINS_13Kernel_traitsIf6__halffS2_fjLj1536ELj1ELj4ELj1ELj16ENS_18Kernel_traits_baseILj1536EfS2_fS2_fjLj128EEEEELb0ELb0ELb0ELb1EEEvNS_9FwdParamsE
        .type           _ZN10layer_norm13ln_fwd_kernelINS_13Kernel_traitsIf6__halffS2_fjLj1536ELj1ELj4ELj1ELj16ENS_18Kernel_traits_baseILj1536EfS2_fS2_fjLj128EEEEELb0ELb0ELb0ELb1EEEvNS_9FwdParamsE,@function
        .size           _ZN10layer_norm13ln_fwd_kernelINS_13Kernel_traitsIf6__halffS2_fjLj1536ELj1ELj4ELj1ELj16ENS_18Kernel_traits_baseILj1536EfS2_fS2_fjLj128EEEEELb0ELb0ELb0ELb1EEEvNS_9FwdParamsE,(.L_x_54441 - _ZN10layer_norm13ln_fwd_kernelINS_13Kernel_traitsIf6__halffS2_fjLj1536ELj1ELj4ELj1ELj16ENS_18Kernel_traits_baseILj1536EfS2_fS2_fjLj128EEEEELb0ELb0ELb0ELb1EEEvNS_9FwdParamsE)
        .other          _ZN10layer_norm13ln_fwd_kernelINS_13Kernel_traitsIf6__halffS2_fjLj1536ELj1ELj4ELj1ELj16ENS_18Kernel_traits_baseILj1536EfS2_fS2_fjLj128EEEEELb0ELb0ELb0ELb1EEEvNS_9FwdParamsE,@"STO_CUDA_ENTRY STV_DEFAULT"
_ZN10layer_norm13ln_fwd_kernelINS_13Kernel_traitsIf6__halffS2_fjLj1536ELj1ELj4ELj1ELj16ENS_18Kernel_traits_baseILj1536EfS2_fS2_fjLj128EEEEELb0ELb0ELb0ELb1EEEvNS_9FwdParamsE:
.text._ZN10layer_norm13ln_fwd_kernelINS_13Kernel_traitsIf6__halffS2_fjLj1536ELj1ELj4ELj1ELj16ENS_18Kernel_traits_baseILj1536EfS2_fS2_fjLj128EEEEELb0ELb0ELb0ELb1EEEvNS_9FwdParamsE:
        /* <DEDUP_REMOVED lines=41> */
.L_x_37673:
        /* <DEDUP_REMOVED lines=38> */
.L_x_37674:
        /* <DEDUP_REMOVED lines=15> */
.L_x_37690:
        /* <DEDUP_REMOVED lines=11> */
[----:B--2---:R-:W-:-:S03]  /*0690*/  HADD2.F32 R3, -RZ, R3.H0_H0 ;  /* 0x20000003ff037230 */ /* 0x004fc60000004100 */
[----:B------:R-:W-:Y:S05]  /*06a0*/  @!P1 BRA `(.L_x_37677) ;  /* 0x0000000000549947 */ /* 0x000fea0003800000 */
[----:B------:R-:W0:Y:S02]  /*06b0*/  LDC.64 R116, c[0x0][0x3a0] ;  /* 0x0000e800ff747b82 */ /* 0x000e240000000a00 */
        /* <DEDUP_REMOVED lines=20> */
.L_x_37677:
        /* <DEDUP_REMOVED lines=16> */
.L_x_37678:
[----:B-1----:R-:W-:Y:S05]  /*0900*/  BSYNC.RECONVERGENT B0 ;  /* 0x0000000000007941 */ /* 0x002fea0003800200 */
.L_x_37676:
        /* <DEDUP_REMOVED lines=32> */
.L_x_37679:
        /* <DEDUP_REMOVED lines=16> */
.L_x_37680:
        /* <DEDUP_REMOVED lines=28> */
.L_x_37681:
[--C-:B0----5:R-:W-:Y:S02]  /*0dd0*/  HADD2.F32 R124, -RZ, R121.reuse.H0_H0 ;  /* 0x20000079ff7c7230 */ /* 0x121fe40000004100 */
        /* <DEDUP_REMOVED lines=15> */
.L_x_37682:
        /* <DEDUP_REMOVED lines=28> */
.L_x_37683:
        /* <DEDUP_REMOVED lines=16> */
.L_x_37684:
        /* <DEDUP_REMOVED lines=11> */
[--C-:B-----5:R-:W-:Y:S02]  /*1240*/  HADD2.F32 R0, -RZ, R140.reuse.H0_H0 ;  /* 0x2000008cff007230 */ /* 0x120fe40000004100 */
[----:B------:R-:W-:Y:S02]  /*1250*/  HADD2.F32 R140, -RZ, R140.H1_H1 ;  /* 0x3000008cff8c7230 */ /* 0x000fe40000004100 */
[--C-:B------:R-:W-:Y:S02]  /*1260*/  HADD2.F32 R5, -RZ, R141.reuse.H0_H0 ;  /* 0x2000008dff057230 */ /* 0x100fe40000004100 */
[----:B------:R-:W-:-:S02]  /*1270*/  HADD2.F32 R2, -RZ, R141.H1_H1 ;  /* 0x3000008dff027230 */ /* 0x000fc40000004100 */
[C---:B--2---:R-:W-:Y:S01]  /*1280*/  FFMA.FTZ R137, R3.reuse, R140, R137 ;  /* 0x0000008c03897223 */ /* 0x044fe20000010089 */
[--C-:B------:R-:W-:Y:S02]  /*1290*/  HADD2.F32 R140, -RZ, R142.reuse.H0_H0 ;  /* 0x2000008eff8c7230 */ /* 0x100fe40000004100 */
[C---:B------:R-:W-:Y:S01]  /*12a0*/  FFMA.FTZ R136, R3.reuse, R0, R136 ;  /* 0x0000000003887223 */ /* 0x040fe20000010088 */
[C---:B------:R-:W-:Y:S01]  /*12b0*/  FFMA.FTZ R138, R3.reuse, R5, R138 ;  /* 0x00000005038a7223 */ /* 0x040fe2000001008a */
[----:B------:R-:W-:Y:S02]  /*12c0*/  HADD2.F32 R142, -RZ, R142.H1_H1 ;  /* 0x3000008eff8e7230 */ /* 0x000fe40000004100 */
[C---:B------:R-:W-:Y:S01]  /*12d0*/  FFMA.FTZ R139, R3.reuse, R2, R139 ;  /* 0x00000002038b7223 */ /* 0x040fe2000001008b */
[--C-:B------:R-:W-:Y:S02]  /*12e0*/  HADD2.F32 R5, -RZ, R143.reuse.H0_H0 ;  /* 0x2000008fff057230 */ /* 0x100fe40000004100 */
[----:B---3--:R-:W-:Y:S01]  /*12f0*/  FFMA.FTZ R140, R3, R140, R144 ;  /* 0x0000008c038c7223 */ /* 0x008fe20000010090 */
[----:B------:R-:W-:-:S02]  /*1300*/  HADD2.F32 R0, -RZ, R143.H1_H1 ;  /* 0x3000008fff007230 */ /* 0x000fc40000004100 */
[C---:B------:R-:W-:Y:S01]  /*1310*/  FFMA.FTZ R141, R3.reuse, R142, R145 ;  /* 0x0000008e038d7223 */ /* 0x040fe20000010091 */
[C---:B------:R-:W-:Y:S02]  /*1320*/  FFMA.FTZ R142, R3.reuse, R5, R146 ;  /* 0x00000005038e7223 */ /* 0x040fe40000010092 */
[----:B------:R-:W-:Y:S01]  /*1330*/  FFMA.FTZ R143, R3, R0, R147 ;  /* 0x00000000038f7223 */ /* 0x000fe20000010093 */
[----:B------:R-:W-:Y:S06]  /*1340*/  BRA `(.L_x_37686) ;  /* 0x0000000000407947 */ /* 0x000fec0003800000 */
.L_x_37685:
[----:B0----5:R-:W-:Y:S02]  /*1350*/  HADD2.F32 R136, -RZ, R140.H0_H0 ;  /* 0x2000008cff887230 */ /* 0x021fe40000004100 */
        /* <DEDUP_REMOVED lines=15> */
.L_x_37686:
        /* <DEDUP_REMOVED lines=14> */
[----:B--2---:R-:W-:Y:S01]  /*1530*/  FFMA.FTZ R144, R3, R0, R144 ;  /* 0x0000000003907223 */ /* 0x004fe20000010090 */
[----:B------:R-:W-:-:S02]  /*1540*/  HADD2.F32 R0, -RZ, R149.H1_H1 ;  /* 0x30000095ff007230 */ /* 0x000fc40000004100 */
[C---:B------:R-:W-:Y:S01]  /*1550*/  FFMA.FTZ R145, R3.reuse, R148, R145 ;  /* 0x0000009403917223 */ /* 0x040fe20000010091 */
[--C-:B------:R-:W-:Y:S02]  /*1560*/  HADD2.F32 R148, -RZ, R150.reuse.H0_H0 ;  /* 0x20000096ff947230 */ /* 0x100fe40000004100 */
        /* <DEDUP_REMOVED lines=10> */
.L_x_37687:
[--C-:B0----5:R-:W-:Y:S02]  /*1610*/  HADD2.F32 R144, -RZ, R148.reuse.H0_H0 ;  /* 0x20000094ff907230 */ /* 0x121fe40000004100 */
[----:B------:R-:W-:Y:S02]  /*1620*/  HADD2.F32 R148, -RZ, R148.H1_H1 ;  /* 0x30000094ff947230 */ /* 0x000fe40000004100 */
[--C-:B------:R-:W-:Y:S02]  /*1630*/  HADD2.F32 R158, -RZ, R151.reuse.H0_H0 ;  /* 0x20000097ff9e7230 */ /* 0x100fe40000004100 */
[C---:B------:R-:W-:Y:S01]  /*1640*/  FMUL.FTZ R144, R3.reuse, R144 ;  /* 0x0000009003907220 */ /* 0x040fe20000410000 */
[----:B------:R-:W-:Y:S02]  /*1650*/  HADD2.F32 R164, -RZ, R151.H1_H1 ;  /* 0x30000097ffa47230 */ /* 0x000fe40000004100 */
[----:B------:R-:W-:Y:S01]  /*1660*/  FMUL.FTZ R145, R3, R148 ;  /* 0x0000009403917220 */ /* 0x000fe20000410000 */
[----:B------:R-:W-:-:S02]  /*1670*/  HADD2.F32 R146, -RZ, R149.H0_H0 ;  /* 0x20000095ff927230 */ /* 0x000fc40000004100 */
[----:B------:R-:W-:Y:S02]  /*1680*/  HADD2.F32 R0, -RZ, R149.H1_H1 ;  /* 0x30000095ff007230 */ /* 0x000fe40000004100 */
        /* <DEDUP_REMOVED lines=8> */
.L_x_37688:
        /* <DEDUP_REMOVED lines=172> */
.L_x_37717:
        /* <DEDUP_REMOVED lines=37> */
[----:B------:R-:W-:Y:S01]  /*2420*/  F2FP.F16.F32.PACK_AB R111, R110, R7 ;  /* 0x000000076e6f723e */ /* 0x000fe200000000ff */
        /* <DEDUP_REMOVED lines=18> */
[----:B------:R-:W-:Y:S01]  /*2550*/  F2FP.F16.F32.PACK_AB R110, R105, R110 ;  /* 0x0000006e696e723e */ /* 0x000fe200000000ff */
[C---:B------:R-:W-:Y:S01]  /*2560*/  FADD.FTZ R139, -R5.reuse, R139 ;  /* 0x0000008b058b7221 */ /* 0x040fe20000010100 */
[----:B------:R-:W-:Y:S01]  /*2570*/  F2FP.F16.F32.PACK_AB R109, R106, R109 ;  /* 0x0000006d6a6d723e */ /* 0x000fe200000000ff */
[C---:B------:R-:W-:Y:S01]  /*2580*/  FADD.FTZ R140, -R5.reuse, R140 ;  /* 0x0000008c058c7221 */ /* 0x040fe20000010100 */
[----:B------:R-:W-:Y:S01]  /*2590*/  F2FP.F16.F32.PACK_AB R108, R104, R7 ;  /* 0x00000007686c723e */ /* 0x000fe200000000ff */
        /* <DEDUP_REMOVED lines=134> */
[----:B0-----:R-:W-:-:S03]  /*2e00*/  LEA R4, R120, R4, 0x2 ;  /* 0x0000000478047211 */ /* 0x001fc600078e10ff */
[----:B------:R2:W-:Y:S01]  /*2e10*/  STG.E.128 desc[UR6][R2.64], R116 ;  /* 0x0000007402007986 */ /* 0x0005e2000c101d06 */
[----:B------:R-:W-:-:S13]  /*2e20*/  ISETP.GE.AND P0, PT, R4, R121, PT ;  /* 0x000000790400720c */ /* 0x000fda0003f06270 */
[----:B------:R-:W-:Y:S05]  /*2e30*/  @!P0 BRA `(.L_x_37690) ;  /* 0xffffffd400e88947 */ /* 0x000fea000383ffff */
[----:B------:R-:W-:Y:S05]  /*2e40*/  EXIT ;  /* 0x000000000000794d */ /* 0x000fea0003800000 */
.L_x_37675:
        /* <DEDUP_REMOVED lines=8> */
.L_x_37705:
        /* <DEDUP_REMOVED lines=30> */
.L_x_37692:
        /* <DEDUP_REMOVED lines=8> */
.L_x_37693:
[----:B-1----:R-:W-:Y:S05]  /*3130*/  BSYNC.RECONVERGENT B0 ;  /* 0x0000000000007941 */ /* 0x002fea0003800200 */
.L_x_37691:
        /* <DEDUP_REMOVED lines=32> */
.L_x_37694:
        /* <DEDUP_REMOVED lines=8> */
.L_x_37695:
        /* <DEDUP_REMOVED lines=28> */
.L_x_37696:
[--C-:B0----5:R-:W-:Y:S02]  /*3580*/  HADD2.F32 R120, -RZ, R124.reuse.H0_H0 ;  /* 0x2000007cff787230 */ /* 0x121fe40000004100 */
[----:B------:R-:W-:Y:S02]  /*3590*/  HADD2.F32 R121, -RZ, R124.H1_H1 ;  /* 0x3000007cff797230 */ /* 0x000fe40000004100 */
[--C-:B------:R-:W-:Y:S02]  /*35a0*/  HADD2.F32 R122, -RZ, R125.reuse.H0_H0 ;  /* 0x2000007dff7a7230 */ /* 0x100fe40000004100 */
[----:B------:R-:W-:Y:S02]  /*35b0*/  HADD2.F32 R123, -RZ, R125.H1_H1 ;  /* 0x3000007dff7b7230 */ /* 0x000fe40000004100 */
[--C-:B------:R-:W-:Y:S02]  /*35c0*/  HADD2.F32 R124, -RZ, R126.reuse.H0_H0 ;  /* 0x2000007eff7c7230 */ /* 0x100fe40000004100 */
[----:B------:R-:W-:-:S02]  /*35d0*/  HADD2.F32 R125, -RZ, R126.H1_H1 ;  /* 0x3000007eff7d7230 */ /* 0x000fc40000004100 */
[--C-:B------:R-:W-:Y:S02]  /*35e0*/  HADD2.F32 R126, -RZ, R127.reuse.H0_H0 ;  /* 0x2000007fff7e7230 */ /* 0x100fe40000004100 */
[----:B------:R-:W-:-:S07]  /*35f0*/  HADD2.F32 R127, -RZ, R127.H1_H1 ;  /* 0x3000007fff7f7230 */ /* 0x000fce0000004100 */
.L_x_37697:
        /* <DEDUP_REMOVED lines=28> */
.L_x_37698:
        /* <DEDUP_REMOVED lines=8> */
.L_x_37699:
        /* <DEDUP_REMOVED lines=12> */
[--C-:B------:R-:W-:Y:S02]  /*3900*/  HADD2.F32 R7, -RZ, R141.reuse.H0_H0 ;  /* 0x2000008dff077230 */ /* 0x100fe40000004100 */
[----:B------:R-:W-:Y:S02]  /*3910*/  HADD2.F32 R0, -RZ, R141.H1_H1 ;  /* 0x3000008dff007230 */ /* 0x000fe40000004100 */
[----:B------:R-:W-:-:S02]  /*3920*/  HADD2.F32 R140, -RZ, R140.H1_H1 ;  /* 0x3000008cff8c7230 */ /* 0x000fc40000004100 */
[----:B--2---:R-:W-:Y:S01]  /*3930*/  FADD.FTZ R136, R136, R5 ;  /* 0x0000000588887221 */ /* 0x004fe20000010000 */
[--C-:B------:R-:W-:Y:S02]  /*3940*/  HADD2.F32 R5, -RZ, R142.reuse.H0_H0 ;  /* 0x2000008eff057230 */ /* 0x100fe40000004100 */
[----:B------:R-:W-:Y:S01]  /*3950*/  FADD.FTZ R138, R138, R7 ;  /* 0x000000078a8a7221 */ /* 0x000fe20000010000 */
[----:B------:R-:W-:Y:S01]  /*3960*/  FADD.FTZ R139, R139, R0 ;  /* 0x000000008b8b7221 */ /* 0x000fe20000010000 */
[----:B------:R-:W-:Y:S02]  /*3970*/  HADD2.F32 R142, -RZ, R142.H1_H1 ;  /* 0x3000008eff8e7230 */ /* 0x000fe40000004100 */
[----:B------:R-:W-:Y:S01]  /*3980*/  FADD.FTZ R137, R137, R140 ;  /* 0x0000008c89897221 */ /* 0x000fe20000010000 */
[--C-:B------:R-:W-:Y:S02]  /*3990*/  HADD2.F32 R7, -RZ, R143.reuse.H0_H0 ;  /* 0x2000008fff077230 */ /* 0x100fe40000004100 */
[----:B---3--:R-:W-:Y:S01]  /*39a0*/  FADD.FTZ R140, R144, R5 ;  /* 0x00000005908c7221 */ /* 0x008fe20000010000 */
[----:B------:R-:W-:-:S02]  /*39b0*/  HADD2.F32 R0, -RZ, R143.H1_H1 ;  /* 0x3000008fff007230 */ /* 0x000fc40000004100 */
[----:B------:R-:W-:Y:S01]  /*39c0*/  FADD.FTZ R141, R145, R142 ;  /* 0x0000008e918d7221 */ /* 0x000fe20000010000 */
[----:B------:R-:W-:Y:S02]  /*39d0*/  FADD.FTZ R142, R146, R7 ;  /* 0x00000007928e7221 */ /* 0x000fe40000010000 */
[----:B------:R-:W-:Y:S01]  /*39e0*/  FADD.FTZ R143, R147, R0 ;  /* 0x00000000938f7221 */ /* 0x000fe20000010000 */
[----:B------:R-:W-:Y:S06]  /*39f0*/  BRA `(.L_x_37701) ;  /* 0x0000000000207947 */ /* 0x000fec0003800000 */
.L_x_37700:
        /* <DEDUP_REMOVED lines=8> */
.L_x_37701:
        /* <DEDUP_REMOVED lines=28> */
.L_x_37702:
        /* <DEDUP_REMOVED lines=8> */
.L_x_37703:
        /* <DEDUP_REMOVED lines=172> */
.L_x_37729:
        /* <DEDUP_REMOVED lines=200> */
.L_x_37689:
[----:B------:R-:W-:Y:S01]  /*5400*/  HFMA2 R2, -RZ, RZ, 0, 5.9604644775390625e-08 ;  /* 0x00000001ff027431 */ /* 0x000fe200000001ff */
[----:B------:R-:W-:Y:S01]  /*5410*/  BSSY B0, `(.L_x_37706) ;  /* 0x0000006000007945 */ /* 0x000fe20003800000 */
[----:B------:R-:W-:Y:S02]  /*5420*/  MOV R3, 0x1f ;  /* 0x0000001f00037802 */ /* 0x000fe40000000f00 */
[----:B------:R-:W-:-:S07]  /*5430*/  MOV R0, 0xffffffff ;  /* 0xffffffff00007802 */ /* 0x000fce0000000f00 */
[----:B------:R-:W-:Y:S05]  /*5440*/  WARPSYNC.COLLECTIVE R0, `(.L_x_37707) ;  /* 0x0000000000087348 */ /* 0x000fea0003c00000 */
[----:B------:R0:W1:Y:S02]  /*5450*/  SHFL.BFLY P0, R7, R5, R2, R3 ;  /* 0x0c00000205077389 */ /* 0x0000640000000003 */
[----:B01----:R-:W-:Y:S05]  /*5460*/  ENDCOLLECTIVE ;  /* 0x000000000000791b */ /* 0x003fea0003800000 */
.L_x_37707:
[----:B------:R-:W-:Y:S05]  /*5470*/  BSYNC B0 ;  /* 0x0000000000007941 */ /* 0x000fea0003800000 */
.L_x_37706:
        /* <DEDUP_REMOVED lines=8> */
.L_x_37708:
[----:B------:R-:W-:Y:S02]  /*5500*/  HFMA2 R2, -RZ, RZ, 0, 2.384185791015625e-07 ;  /* 0x00000004ff027431 */ /* 0x000fe400000001ff */
[----:B------:R-:W-:-:S05]  /*5510*/  FADD.FTZ R157, R5, R7 ;  /* 0x00000007059d7221 */ /* 0x000fca0000010000 */
[----:B------:R-:W-:-:S07]  /*5520*/  MOV R5, R157 ;  /* 0x0000009d00057202 */ /* 0x000fce0000000f00 */
[----:B------:R-:W-:Y:S05]  /*5530*/  WARPSYNC.COLLECTIVE R0, `(.L_x_37709) ;  /* 0x0000000000087348 */ /* 0x000fea0003c00000 */
[----:B------:R0:W1:Y:S02]  /*5540*/  SHFL.BFLY P0, R7, R5, R2, R3 ;  /* 0x0c00000205077389 */ /* 0x0000640000000003 */
[----:B01----:R-:W-:Y:S05]  /*5550*/  ENDCOLLECTIVE ;  /* 0x000000000000791b */ /* 0x003fea0003800000 */
.L_x_37709:
[----:B------:R-:W-:Y:S02]  /*5560*/  HFMA2 R2, -RZ, RZ, 0, 4.76837158203125e-07 ;  /* 0x00000008ff027431 */ /* 0x000fe400000001ff */
[----:B------:R-:W-:-:S05]  /*5570*/  FADD.FTZ R158, R157, R7 ;  /* 0x000000079d9e7221 */ /* 0x000fca0000010000 */
[----:B------:R-:W-:-:S07]  /*5580*/  MOV R5, R158 ;  /* 0x0000009e00057202 */ /* 0x000fce0000000f00 */
[----:B------:R-:W-:Y:S05]  /*5590*/  WARPSYNC.COLLECTIVE R0, `(.L_x_37710) ;  /* 0x0000000000087348 */ /* 0x000fea0003c00000 */
[----:B------:R0:W1:Y:S02]  /*55a0*/  SHFL.BFLY P0, R7, R5, R2, R3 ;  /* 0x0c00000205077389 */ /* 0x0000640000000003 */
[----:B01----:R-:W-:Y:S05]  /*55b0*/  ENDCOLLECTIVE ;  /* 0x000000000000791b */ /* 0x003fea0003800000 */
.L_x_37710:
[----:B------:R-:W-:Y:S02]  /*55c0*/  HFMA2 R2, -RZ, RZ, 0, 9.5367431640625e-07 ;  /* 0x00000010ff027431 */ /* 0x000fe400000001ff */
[----:B------:R-:W-:-:S05]  /*55d0*/  FADD.FTZ R162, R158, R7 ;  /* 0x000000079ea27221 */ /* 0x000fca0000010000 */
[----:B------:R-:W-:-:S07]  /*55e0*/  MOV R5, R162 ;  /* 0x000000a200057202 */ /* 0x000fce0000000f00 */
[----:B------:R-:W-:Y:S05]  /*55f0*/  WARPSYNC.COLLECTIVE R0, `(.L_x_37711) ;  /* 0x0000000000087348 */ /* 0x000fea0003c00000 */
[----:B------:R0:W1:Y:S02]  /*5600*/  SHFL.BFLY P0, R7, R5, R2, R3 ;  /* 0x0c00000205077389 */ /* 0x0000640000000003 */
[----:B01----:R-:W-:Y:S05]  /*5610*/  ENDCOLLECTIVE ;  /* 0x000000000000791b */ /* 0x003fea0003800000 */
.L_x_37711:
        /* <DEDUP_REMOVED lines=103> */
.L_x_37712:
[----:B------:R-:W-:Y:S02]  /*5c90*/  HFMA2 R2, -RZ, RZ, 0, 1.1920928955078125e-07 ;  /* 0x00000002ff027431 */ /* 0x000fe400000001ff */
[----:B------:R-:W-:-:S05]  /*5ca0*/  FADD.FTZ R157, R5, R7 ;  /* 0x00000007059d7221 */ /* 0x000fca0000010000 */
[----:B------:R-:W-:-:S07]  /*5cb0*/  MOV R5, R157 ;  /* 0x0000009d00057202 */ /* 0x000fce0000000f00 */
[----:B------:R-:W-:Y:S05]  /*5cc0*/  WARPSYNC.COLLECTIVE R0, `(.L_x_37713) ;  /* 0x0000000000087348 */ /* 0x000fea0003c00000 */
[----:B------:R0:W1:Y:S02]  /*5cd0*/  SHFL.BFLY P0, R7, R5, R2, R3 ;  /* 0x0c00000205077389 */ /* 0x0000640000000003 */
[----:B01----:R-:W-:Y:S05]  /*5ce0*/  ENDCOLLECTIVE ;  /* 0x000000000000791b */ /* 0x003fea0003800000 */
.L_x_37713:
[----:B------:R-:W-:Y:S02]  /*5cf0*/  HFMA2 R2, -RZ, RZ, 0, 2.384185791015625e-07 ;  /* 0x00000004ff027431 */ /* 0x000fe400000001ff */
[----:B------:R-:W-:-:S05]  /*5d00*/  FADD.FTZ R158, R157, R7 ;  /* 0x000000079d9e7221 */ /* 0x000fca0000010000 */
[----:B------:R-:W-:-:S07]  /*5d10*/  MOV R5, R158 ;  /* 0x0000009e00057202 */ /* 0x000fce0000000f00 */
[----:B------:R-:W-:Y:S05]  /*5d20*/  WARPSYNC.COLLECTIVE R0, `(.L_x_37714) ;  /* 0x0000000000087348 */ /* 0x000fea0003c00000 */
[----:B------:R0:W1:Y:S02]  /*5d30*/  SHFL.BFLY P0, R7, R5, R2, R3 ;  /* 0x0c00000205077389 */ /* 0x0000640000000003 */
[----:B01----:R-:W-:Y:S05]  /*5d40*/  ENDCOLLECTIVE ;  /* 0x000000000000791b */ /* 0x003fea0003800000 */
.L_x_37714:
[----:B------:R-:W-:Y:S02]  /*5d50*/  HFMA2 R2, -RZ, RZ, 0, 4.76837158203125e-07 ;  /* 0x00000008ff027431 */ /* 0x000fe400000001ff */
[----:B------:R-:W-:-:S05]  /*5d60*/  FADD.FTZ R162, R158, R7 ;  /* 0x000000079ea27221 */ /* 0x000fca0000010000 */
[----:B------:R-:W-:-:S07]  /*5d70*/  MOV R5, R162 ;  /* 0x000000a200057202 */ /* 0x000fce0000000f00 */
[----:B------:R-:W-:Y:S05]  /*5d80*/  WARPSYNC.COLLECTIVE R0, `(.L_x_37715) ;  /* 0x0000000000087348 */ /* 0x000fea0003c00000 */
[----:B------:R0:W1:Y:S02]  /*5d90*/  SHFL.BFLY P0, R7, R5, R2, R3 ;  /* 0x0c00000205077389 */ /* 0x0000640000000003 */
[----:B01----:R-:W-:Y:S05]  /*5da0*/  ENDCOLLECTIVE ;  /* 0x000000000000791b */ /* 0x003fea0003800000 */
.L_x_37715:
[----:B------:R-:W-:Y:S02]  /*5db0*/  HFMA2 R2, -RZ, RZ, 0, 9.5367431640625e-07 ;  /* 0x00000010ff027431 */ /* 0x000fe400000001ff */
[----:B------:R-:W-:-:S05]  /*5dc0*/  FADD.FTZ R163, R162, R7 ;  /* 0x00000007a2a37221 */ /* 0x000fca0000010000 */
[----:B------:R-:W-:-:S07]  /*5dd0*/  MOV R5, R163 ;  /* 0x000000a300057202 */ /* 0x000fce0000000f00 */
[----:B------:R-:W-:Y:S05]  /*5de0*/  WARPSYNC.COLLECTIVE R0, `(.L_x_37716) ;  /* 0x0000000000087348 */ /* 0x000fea0003c00000 */
[----:B------:R0:W1:Y:S02]  /*5df0*/  SHFL.BFLY P0, R7, R5, R2, R3 ;  /* 0x0c00000205077389 */ /* 0x0000640000000003 */
[----:B01----:R-:W-:Y:S05]  /*5e00*/  ENDCOLLECTIVE ;  /* 0x000000000000791b */ /* 0x003fea0003800000 */
.L_x_37716:
[----:B------:R-:W-:Y:S05]  /*5e10*/  BRA `(.L_x_37717) ;  /* 0xffffffc000ec7947 */ /* 0x000fea000383ffff */
.L_x_37704:
[----:B------:R-:W-:Y:S01]  /*5e20*/  HFMA2 R3, -RZ, RZ, 0, 1.847743988037109375e-06 ;  /* 0x0000001fff037431 */ /* 0x000fe200000001ff */
[----:B------:R-:W-:Y:S01]  /*5e30*/  BSSY B0, `(.L_x_37718) ;  /* 0x0000006000007945 */ /* 0x000fe20003800000 */
[----:B------:R-:W-:Y:S02]  /*5e40*/  MOV R2, 0x1 ;  /* 0x0000000100027802 */ /* 0x000fe40000000f00 */
[----:B------:R-:W-:-:S07]  /*5e50*/  MOV R0, 0xffffffff ;  /* 0xffffffff00007802 */ /* 0x000fce0000000f00 */
[----:B------:R-:W-:Y:S05]  /*5e60*/  WARPSYNC.COLLECTIVE R0, `(.L_x_37719) ;  /* 0x0000000000087348 */ /* 0x000fea0003c00000 */
[----:B------:R0:W1:Y:S02]  /*5e70*/  SHFL.BFLY P0, R7, R5, R2, R3 ;  /* 0x0c00000205077389 */ /* 0x0000640000000003 */
[----:B01----:R-:W-:Y:S05]  /*5e80*/  ENDCOLLECTIVE ;  /* 0x000000000000791b */ /* 0x003fea0003800000 */
.L_x_37719:
[----:B------:R-:W-:Y:S05]  /*5e90*/  BSYNC B0 ;  /* 0x0000000000007941 */ /* 0x000fea0003800000 */
.L_x_37718:
        /* <DEDUP_REMOVED lines=8> */
.L_x_37720:
[----:B------:R-:W-:Y:S02]  /*5f20*/  HFMA2 R2, -RZ, RZ, 0, 2.384185791015625e-07 ;  /* 0x00000004ff027431 */ /* 0x000fe400000001ff */
[----:B------:R-:W-:-:S05]  /*5f30*/  FADD.FTZ R157, R5, R7 ;  /* 0x00000007059d7221 */ /* 0x000fca0000010000 */
[----:B------:R-:W-:-:S07]  /*5f40*/  MOV R5, R157 ;  /* 0x0000009d00057202 */ /* 0x000fce0000000f00 */
[----:B------:R-:W-:Y:S05]  /*5f50*/  WARPSYNC.COLLECTIVE R0, `(.L_x_37721) ;  /* 0x0000000000087348 */ /* 0x000fea0003c00000 */
[----:B------:R0:W1:Y:S02]  /*5f60*/  SHFL.BFLY P0, R7, R5, R2, R3 ;  /* 0x0c00000205077389 */ /* 0x0000640000000003 */
[----:B01----:R-:W-:Y:S05]  /*5f70*/  ENDCOLLECTIVE ;  /* 0x000000000000791b */ /* 0x003fea0003800000 */
.L_x_37721:
[----:B------:R-:W-:Y:S02]  /*5f80*/  HFMA2 R2, -RZ, RZ, 0, 4.76837158203125e-07 ;  /* 0x00000008ff027431 */ /* 0x000fe400000001ff */
[----:B------:R-:W-:-:S05]  /*5f90*/  FADD.FTZ R158, R157, R7 ;  /* 0x000000079d9e7221 */ /* 0x000fca0000010000 */
[----:B------:R-:W-:-:S07]  /*5fa0*/  MOV R5, R158 ;  /* 0x0000009e00057202 */ /* 0x000fce0000000f00 */
[----:B------:R-:W-:Y:S05]  /*5fb0*/  WARPSYNC.COLLECTIVE R0, `(.L_x_37722) ;  /* 0x0000000000087348 */ /* 0x000fea0003c00000 */
[----:B------:R0:W1:Y:S02]  /*5fc0*/  SHFL.BFLY P0, R7, R5, R2, R3 ;  /* 0x0c00000205077389 */ /* 0x0000640000000003 */
[----:B01----:R-:W-:Y:S05]  /*5fd0*/  ENDCOLLECTIVE ;  /* 0x000000000000791b */ /* 0x003fea0003800000 */
.L_x_37722:
[----:B------:R-:W-:Y:S02]  /*5fe0*/  HFMA2 R2, -RZ, RZ, 0, 9.5367431640625e-07 ;  /* 0x00000010ff027431 */ /* 0x000fe400000001ff */
[----:B------:R-:W-:-:S05]  /*5ff0*/  FADD.FTZ R162, R158, R7 ;  /* 0x000000079ea27221 */ /* 0x000fca0000010000 */
[----:B------:R-:W-:-:S07]  /*6000*/  MOV R5, R162 ;  /* 0x000000a200057202 */ /* 0x000fce0000000f00 */
[----:B------:R-:W-:Y:S05]  /*6010*/  WARPSYNC.COLLECTIVE R0, `(.L_x_37723) ;  /* 0x0000000000087348 */ /* 0x000fea0003c00000 */
[----:B------:R0:W1:Y:S02]  /*6020*/  SHFL.BFLY P0, R7, R5, R2, R3 ;  /* 0x0c00000205077389 */ /* 0x0000640000000003 */
[----:B01----:R-:W-:Y:S05]  /*6030*/  ENDCOLLECTIVE ;  /* 0x000000000000791b */ /* 0x003fea0003800000 */
.L_x_37723:
        /* <DEDUP_REMOVED lines=103> */
.L_x_37724:
[----:B------:R-:W-:Y:S02]  /*66b0*/  HFMA2 R2, -RZ, RZ, 0, 1.1920928955078125e-07 ;  /* 0x00000002ff027431 */ /* 0x000fe400000001ff */
[----:B------:R-:W-:-:S05]  /*66c0*/  FADD.FTZ R157, R5, R7 ;  /* 0x00000007059d7221 */ /* 0x000fca0000010000 */
[----:B------:R-:W-:-:S07]  /*66d0*/  MOV R5, R157 ;  /* 0x0000009d00057202 */ /* 0x000fce0000000f00 */
[----:B------:R-:W-:Y:S05]  /*66e0*/  WARPSYNC.COLLECTIVE R0, `(.L_x_37725) ;  /* 0x0000000000087348 */ /* 0x000fea0003c00000 */
[----:B------:R0:W1:Y:S02]  /*66f0*/  SHFL.BFLY P0, R7, R5, R2, R3 ;  /* 0x0c00000205077389 */ /* 0x0000640000000003 */
[----:B01----:R-:W-:Y:S05]  /*6700*/  ENDCOLLECTIVE ;  /* 0x000000000000791b */ /* 0x003fea0003800000 */
.L_x_37725:
[----:B------:R-:W-:Y:S02]  /*6710*/  HFMA2 R2, -RZ, RZ, 0, 2.384185791015625e-07 ;  /* 0x00000004ff027431 */ /* 0x000fe400000001ff */
[----:B------:R-:W-:-:S05]  /*6720*/  FADD.FTZ R158, R157, R7 ;  /* 0x000000079d9e7221 */ /* 0x000fca0000010000 */
[----:B------:R-:W-:-:S07]  /*6730*/  MOV R5, R158 ;  /* 0x0000009e00057202 */ /* 0x000fce0000000f00 */
[----:B------:R-:W-:Y:S05]  /*6740*/  WARPSYNC.COLLECTIVE R0, `(.L_x_37726) ;  /* 0x0000000000087348 */ /* 0x000fea0003c00000 */
[----:B------:R0:W1:Y:S02]  /*6750*/  SHFL.BFLY P0, R7, R5, R2, R3 ;  /* 0x0c00000205077389 */ /* 0x0000640000000003 */
[----:B01----:R-:W-:Y:S05]  /*6760*/  ENDCOLLECTIVE ;  /* 0x000000000000791b */ /* 0x003fea0003800000 */
.L_x_37726:
[----:B------:R-:W-:Y:S02]  /*6770*/  HFMA2 R2, -RZ, RZ, 0, 4.76837158203125e-07 ;  /* 0x00000008ff027431 */ /* 0x000fe400000001ff */
[----:B------:R-:W-:-:S05]  /*6780*/  FADD.FTZ R162, R158, R7 ;  /* 0x000000079ea27221 */ /* 0x000fca0000010000 */
[----:B------:R-:W-:-:S07]  /*6790*/  MOV R5, R162 ;  /* 0x000000a200057202 */ /* 0x000fce0000000f00 */
[----:B------:R-:W-:Y:S05]  /*67a0*/  WARPSYNC.COLLECTIVE R0, `(.L_x_37727) ;  /* 0x0000000000087348 */ /* 0x000fea0003c00000 */
[----:B------:R0:W1:Y:S02]  /*67b0*/  SHFL.BFLY P0, R7, R5, R2, R3 ;  /* 0x0c00000205077389 */ /* 0x0000640000000003 */
[----:B01----:R-:W-:Y:S05]  /*67c0*/  ENDCOLLECTIVE ;  /* 0x000000000000791b */ /* 0x003fea0003800000 */
.L_x_37727:
[----:B------:R-:W-:Y:S02]  /*67d0*/  HFMA2 R2, -RZ, RZ, 0, 9.5367431640625e-07 ;  /* 0x00000010ff027431 */ /* 0x000fe400000001ff */
[----:B------:R-:W-:-:S05]  /*67e0*/  FADD.FTZ R163, R162, R7 ;  /* 0x00000007a2a37221 */ /* 0x000fca0000010000 */
[----:B------:R-:W-:-:S07]  /*67f0*/  MOV R5, R163 ;  /* 0x000000a300057202 */ /* 0x000fce0000000f00 */
[----:B------:R-:W-:Y:S05]  /*6800*/  WARPSYNC.COLLECTIVE R0, `(.L_x_37728) ;  /* 0x0000000000087348 */ /* 0x000fea0003c00000 */
[----:B------:R0:W1:Y:S02]  /*6810*/  SHFL.BFLY P0, R7, R5, R2, R3 ;  /* 0x0c00000205077389 */ /* 0x0000640000000003 */
[----:B01----:R-:W-:Y:S05]  /*6820*/  ENDCOLLECTIVE ;  /* 0x000000000000791b */ /* 0x003fea0003800000 */
.L_x_37728:
[----:B------:R-:W-:Y:S05]  /*6830*/  BRA `(.L_x_37729) ;  /* 0xffffffdc00d07947 */ /* 0x000fea000383ffff */
.L_x_37730:
        /* <DEDUP_REMOVED lines=12> */
.L_x_54441:


//--------------------- .text._ZN10layer_norm13ln_fwd_kernelINS_13Kernel_traitsIf6__halffS2_fjLj1536ELj1ELj4ELj1ELj16ENS_18Kernel_traits_baseILj1536EfS2_fS2_fjLj128EEEEELb0ELb0ELb1ELb0EEEvNS_9FwdParamsE --------------------------
	.section	.text._ZN10layer_norm13ln_fwd_kernelINS_13Kernel_traitsIf6__halffS2_fjLj1536ELj1ELj4ELj1ELj16ENS_18Kernel_traits_baseILj1536EfS2_fS2_fjLj128EEEEELb0ELb0ELb1ELb0EEEvNS_9FwdParamsE,"ax",@progbits
	.align	128
        .global         _ZN10layer_norm13ln_fwd_kernelINS_13Kernel_traitsIf6__halffS2_fjLj1536ELj1ELj4ELj1ELj16ENS_18Kernel_traits_baseILj1536EfS2_fS2_fjLj128EEEEELb0ELb0ELb1ELb0EEEvNS_9FwdParamsE
        .type           _ZN10layer_norm13ln_fwd_kernelINS_13Kernel_traitsIf6__halffS2_fjLj1536ELj1ELj4ELj1ELj16ENS_18Kernel_traits_baseILj1536EfS2_fS2_fjLj128EEEEELb0ELb0ELb1ELb0EEEvNS_9FwdParamsE,@function
        .size           _ZN10layer_norm13ln_fwd_kernelINS_13Kernel_traitsIf6__halffS2_fjLj1536ELj1ELj4ELj1ELj16ENS_18Kernel_traits_baseILj1536EfS2_fS2_fjLj128EEEEELb0ELb0ELb1ELb0EEEvNS_9FwdParamsE,(.L_x_54442 - _ZN10layer_norm13ln_fwd_kernelINS_13Kernel_traitsIf6__halffS2_fjLj1536ELj1ELj4ELj1ELj16ENS_18Kernel_traits_baseILj1536EfS2_fS2_fjLj128EEEEELb0ELb0ELb1ELb0EEEvNS_9FwdParamsE)
        .other          _ZN10layer_norm13ln_fwd_kernelINS_13Kernel_traitsIf6__halffS2_fjLj1536ELj1ELj4ELj1ELj16ENS_18Kernel_traits_baseILj1536EfS2_fS2_fjLj128EEEEELb0ELb0ELb1ELb0EEEvNS_9FwdParamsE,@"STO_CUDA_ENTRY STV_DEFAULT"
_ZN10layer_norm13ln_fwd_kernelINS_13Kernel_traitsIf6__halffS2_fjLj1536ELj1ELj4ELj1ELj16ENS_18Kernel_traits_baseILj1536EfS2_fS2_fjLj128EEEEELb0ELb0ELb1ELb0EEEvNS_9FwdParamsE:
.text._ZN10layer_norm13ln_fwd_kernelINS_13Kernel_traitsIf6__halffS2_fjLj1536ELj1ELj4ELj1ELj16ENS_18Kernel_traits_baseILj1536EfS2_fS2_fjLj128EEEEELb0ELb0ELb1ELb0EEEvNS_9FwdParamsE:
        /* <DEDUP_REMOVED lines=80> */
.L_x_37732:
        /* <DEDUP_REMOVED lines=60> */
.L_x_37733:
[----:B------:R-:W-:Y:S05]  /*08c0*/  BSYNC.RECONVERGENT B0 ;  /* 0x0000000000007941 */ /* 0x000fea0003800200 */
.L_x_37731:
[----:B------:R-:W1:Y:S01]  /*08d0*/  LDCU UR4, c[0x0][0x384] ;  /* 0x00007080ff0477ac */ /* 0x000e620008000800 */
[----:B------:R-:W2:Y:S01]  /*08e0*/  LDCU.U8 UR5, c[0x0][0x410] ;  /* 0x00008200ff0577ac */ /* 0x000ea20008000000 */
[----:B------:R-:W3:Y:S01]  /*08f0*/  LDCU UR10, c[0x0][0x448] ;  /* 0x00008900ff0a77ac */ /* 0x000ee20008000800 */
[----:B------:R-:W4:Y:S01]  /*0900*/  LDCU.64 UR8, c[0x0][0x3a0] ;  /* 0x00007400ff0877ac */ /* 0x000f220008000a00 */
[----:B-1----:R-:W-:-:S13]  /*0910*/  ISETP.GE.AND P0, PT, R2, UR4, PT ;  /* 0x0000000402007c0c */ /* 0x002fda000bf06270 */
[----:B--234-:R-:W-:Y:S05]  /*0920*/  @P0 EXIT ;  /* 0x000000000000094d */ /* 0x01cfea0003800000 */
.L_x_37783:
        /* <DEDUP_REMOVED lines=26> */
.L_x_37737:
[----:B------:R-:W-:Y:S05]  /*0ad0*/  BSYNC.RECONVERGENT B1 ;  /* 0x0000000000017941 */ /* 0x000fea0003800200 */
.L_x_37736:
        /* <DEDUP_REMOVED lines=9> */
[----:B-----5:R-:W-:Y:S02]  /*0b70*/  @P1 HADD2.F32 R157, -RZ, R100.H0_H0 ;  /* 0x20000064ff9d1230 */ /* 0x020fe40000004100 */
[----:B-1----:R-:W-:-:S05]  /*0b80*/  @P1 HADD2.F32 R158, -RZ, R101.H1_H1 ;  /* 0x30000065ff9e1230 */ /* 0x002fca0000004100 */
[----:B------:R-:W1:Y:S08]  /*0b90*/  @P1 LDC R161, c[0x0][0x40c] ;  /* 0x00010300ffa11b82 */ /* 0x000e700000000800 */
[----:B------:R-:W4:Y:S01]  /*0ba0*/  @P1 LDC R159, c[0x0][0x40c] ;  /* 0x00010300ff9f1b82 */ /* 0x000f220000000800 */
[----:B--2---:R-:W-:Y:S01]  /*0bb0*/  @P1 FFMA.FTZ R104, R157, R160, R104 ;  /* 0x000000a09d681223 */ /* 0x004fe20000010068 */
[----:B------:R-:W-:-:S02]  /*0bc0*/  @P1 HADD2.F32 R160, -RZ, R100.H1_H1 ;  /* 0x30000064ffa01230 */ /* 0x000fc40000004100 */
[----:B----4-:R-:W-:Y:S01]  /*0bd0*/  @P1 FFMA.FTZ R107, R158, R159, R107 ;  /* 0x0000009f9e6b1223 */ /* 0x010fe2000001006b */
[----:B------:R-:W-:-:S03]  /*0be0*/  @P1 HADD2.F32 R157, -RZ, R101.H0_H0 ;  /* 0x20000065ff9d1230 */ /* 0x000fc60000004100 */
[----:B------:R-:W3:Y:S01]  /*0bf0*/  @P1 LDC R158, c[0x0][0x40c] ;  /* 0x00010300ff9e1b82 */ /* 0x000ee20000000800 */
[----:B-1----:R-:W-:-:S07]  /*0c00*/  @P1 FFMA.FTZ R105, R160, R161, R105 ;  /* 0x000000a1a0691223 */ /* 0x002fce0000010069 */
[----:B------:R-:W1:Y:S08]  /*0c10*/  @P1 LDC R160, c[0x0][0x40c] ;  /* 0x00010300ffa01b82 */ /* 0x000e700000000800 */
[----:B------:R-:W2:Y:S01]  /*0c20*/  @P1 LDC R159, c[0x0][0x40c] ;  /* 0x00010300ff9f1b82 */ /* 0x000ea20000000800 */
[----:B-1----:R-:W-:Y:S01]  /*0c30*/  @P1 FFMA.FTZ R106, R157, R160, R106 ;  /* 0x000000a09d6a1223 */ /* 0x002fe2000001006a */
[----:B------:R-:W-:-:S05]  /*0c40*/  @P1 HADD2.F32 R157, -RZ, R102.H0_H0 ;  /* 0x20000066ff9d1230 */ /* 0x000fca0000004100 */
[----:B---3--:R-:W-:Y:S01]  /*0c50*/  @P1 FFMA.FTZ R108, R157, R158, R108 ;  /* 0x0000009e9d6c1223 */ /* 0x008fe2000001006c */
[----:B------:R-:W-:Y:S02]  /*0c60*/  @P1 HADD2.F32 R158, -RZ, R102.H1_H1 ;  /* 0x30000066ff9e1230 */ /* 0x000fe40000004100 */
[----:B------:R-:W-:-:S03]  /*0c70*/  @P1 HADD2.F32 R157, -RZ, R103.H0_H0 ;  /* 0x20000067ff9d1230 */ /* 0x000fc60000004100 */
[----:B--2---:R-:W-:Y:S02]  /*0c80*/  @P1 FFMA.FTZ R109, R158, R159, R109 ;  /* 0x0000009f9e6d1223 */ /* 0x004fe4000001006d */
[----:B------:R-:W1:Y:S08]  /*0c90*/  @P1 LDC R158, c[0x0][0x40c] ;  /* 0x00010300ff9e1b82 */ /* 0x000e700000000800 */
[----:B------:R-:W2:Y:S01]  /*0ca0*/  @P1 LDC R159, c[0x0][0x40c] ;  /* 0x00010300ff9f1b82 */ /* 0x000ea20000000800 */
[----:B-1----:R-:W-:Y:S01]  /*0cb0*/  @P1 FFMA.FTZ R110, R157, R158, R110 ;  /* 0x0000009e9d6e1223 */ /* 0x002fe2000001006e */
[----:B------:R-:W-:-:S05]  /*0cc0*/  @P1 HADD2.F32 R158, -RZ, R103.H1_H1 ;  /* 0x30000067ff9e1230 */ /* 0x000fca0000004100 */
[----:B--2---:R-:W-:Y:S01]  /*0cd0*/  @P1 FFMA.FTZ R111, R158, R159, R111 ;  /* 0x0000009f9e6f1223 */ /* 0x004fe2000001006f */
[----:B------:R-:W-:Y:S06]  /*0ce0*/  BRA `(.L_x_37739) ;  /* 0x0000000000807947 */ /* 0x000fec0003800000 */
.L_x_37738:
[----:B------:R-:W1:Y:S01]  /*0cf0*/  @P0 LDC R106, c[0x0][0x40c] ;  /* 0x00010300ff6a0b82 */ /* 0x000e620000000800 */
[----:B-----5:R-:W-:Y:S01]  /*0d00*/  @P0 HADD2.F32 R105, -RZ, R100.H0_H0 ;  /* 0x20000064ff690230 */ /* 0x020fe20000004100 */
[----:B------:R-:W-:Y:S01]  /*0d10*/  MOV R104, RZ ;  /* 0x000000ff00687202 */ /* 0x000fe20000000f00 */
[----:B------:R-:W-:-:S05]  /*0d20*/  @P0 HADD2.F32 R157, -RZ, R103.H1_H1 ;  /* 0x30000067ff9d0230 */ /* 0x000fca0000004100 */
[----:B------:R-:W2:Y:S08]  /*0d30*/  @P0 LDC R107, c[0x0][0x40c] ;  /* 0x00010300ff6b0b82 */ /* 0x000eb00000000800 */
[----:B------:R-:W3:Y:S08]  /*0d40*/  @P0 LDC R108, c[0x0][0x40c] ;  /* 0x00010300ff6c0b82 */ /* 0x000ef00000000800 */
[----:B------:R-:W4:Y:S01]  /*0d50*/  @P0 LDC R109, c[0x0][0x40c] ;  /* 0x00010300ff6d0b82 */ /* 0x000f220000000800 */
[----:B-1----:R-:W-:Y:S01]  /*0d60*/  @P0 FMUL.FTZ R104, R105, R106 ;  /* 0x0000006a69680220 */ /* 0x002fe20000410000 */
[----:B------:R-:W-:-:S02]  /*0d70*/  HFMA2 R105, -RZ, RZ, 0, 0 ;  /* 0x00000000ff697431 */ /* 0x000fc400000001ff */
[----:B------:R-:W-:-:S04]  /*0d80*/  @P0 HADD2.F32 R106, -RZ, R100.H1_H1 ;  /* 0x30000064ff6a0230 */ /* 0x000fc80000004100 */
[----:B------:R-:W1:Y:S01]  /*0d90*/  @P0 LDC R110, c[0x0][0x40c] ;  /* 0x00010300ff6e0b82 */ /* 0x000e620000000800 */
[----:B--2---:R-:W-:Y:S01]  /*0da0*/  @P0 FMUL.FTZ R105, R106, R107 ;  /* 0x0000006b6a690220 */ /* 0x004fe20000410000 */
[----:B------:R-:W-:Y:S01]  /*0db0*/  @P0 HADD2.F32 R107, -RZ, R101.H0_H0 ;  /* 0x20000065ff6b0230 */ /* 0x000fe20000004100 */
[----:B------:R-:W-:-:S05]  /*0dc0*/  MOV R106, RZ ;  /* 0x000000ff006a7202 */ /* 0x000fca0000000f00 */
[----:B------:R-:W2:Y:S01]  /*0dd0*/  @P0 LDC R111, c[0x0][0x40c] ;  /* 0x00010300ff6f0b82 */ /* 0x000ea20000000800 */
[----:B---3--:R-:W-:Y:S01]  /*0de0*/  @P0 FMUL.FTZ R106, R107, R108 ;  /* 0x0000006c6b6a0220 */ /* 0x008fe20000410000 */
[----:B------:R-:W-:Y:S02]  /*0df0*/  HFMA2 R107, -RZ, RZ, 0, 0 ;  /* 0x00000000ff6b7431 */ /* 0x000fe400000001ff */
[----:B------:R-:W-:-:S04]  /*0e00*/  @P0 HADD2.F32 R108, -RZ, R101.H1_H1 ;  /* 0x30000065ff6c0230 */ /* 0x000fc80000004100 */
[----:B------:R-:W3:Y:S01]  /*0e10*/  @P0 LDC R158, c[0x0][0x40c] ;  /* 0x00010300ff9e0b82 */ /* 0x000ee20000000800 */
[----:B----4-:R-:W-:Y:S01]  /*0e20*/  @P0 FMUL.FTZ R107, R108, R109 ;  /* 0x0000006d6c6b0220 */ /* 0x010fe20000410000 */
[----:B------:R-:W-:Y:S01]  /*0e30*/  @P0 HADD2.F32 R109, -RZ, R102.H0_H0 ;  /* 0x20000066ff6d0230 */ /* 0x000fe20000004100 */
[----:B------:R-:W-:-:S05]  /*0e40*/  MOV R108, RZ ;  /* 0x000000ff006c7202 */ /* 0x000fca0000000f00 */
[----:B------:R-:W4:Y:S01]  /*0e50*/  @P0 LDC R160, c[0x0][0x40c] ;  /* 0x00010300ffa00b82 */ /* 0x000f220000000800 */
[----:B-1----:R-:W-:Y:S01]  /*0e60*/  @P0 FMUL.FTZ R108, R109, R110 ;  /* 0x0000006e6d6c0220 */ /* 0x002fe20000410000 */
[----:B------:R-:W-:Y:S02]  /*0e70*/  HFMA2 R109, -RZ, RZ, 0, 0 ;  /* 0x00000000ff6d7431 */ /* 0x000fe400000001ff */
[----:B------:R-:W-:-:S05]  /*0e80*/  @P0 HADD2.F32 R110, -RZ, R102.H1_H1 ;  /* 0x30000066ff6e0230 */ /* 0x000fca0000004100 */
[----:B--2---:R-:W-:Y:S01]  /*0e90*/  @P0 FMUL.FTZ R109, R110, R111 ;  /* 0x0000006f6e6d0220 */ /* 0x004fe20000410000 */
[----:B------:R-:W-:Y:S01]  /*0ea0*/  @P0 HADD2.F32 R111, -RZ, R103.H0_H0 ;  /* 0x20000067ff6f0230 */ /* 0x000fe20000004100 */
[----:B------:R-:W-:-:S04]  /*0eb0*/  MOV R110, RZ ;  /* 0x000000ff006e7202 */ /* 0x000fc80000000f00 */
[----:B---3--:R-:W-:Y:S01]  /*0ec0*/  @P0 FMUL.FTZ R110, R111, R158 ;  /* 0x0000009e6f6e0220 */ /* 0x008fe20000410000 */
[----:B------:R-:W-:Y:S02]  /*0ed0*/  HFMA2 R111, -RZ, RZ, 0, 0 ;  /* 0x00000000ff6f7431 */ /* 0x000fe400000001ff */
[----:B----4-:R-:W-:-:S07]  /*0ee0*/  @P0 FMUL.FTZ R111, R157, R160 ;  /* 0x000000a09d6f0220 */ /* 0x010fce0000410000 */
.L_x_37739:
[----:B------:R-:W1:Y:S01]  /*0ef0*/  LDC.64 R158, c[0x0][0x3a8] ;  /* 0x0000ea00ff9e7b82 */ /* 0x000e620000000a00 */
[----:B------:R-:W-:Y:S01]  /*0f00*/  IADD3 R156, PT, PT, R156, 0x20, RZ ;  /* 0x000000209c9c7810 */ /* 0x000fe20007ffe0ff */
[C---:B-1----:R-:W-:Y:S01]  /*0f10*/  IMAD.WIDE.U32 R158, R155.reuse, 0x20, R158 ;  /* 0x000000209b9e7825 */ /* 0x042fe200078e009e */
[----:B------:R-:W-:-:S04]  /*0f20*/  IADD3 R155, PT, PT, R155, 0x20, RZ ;  /* 0x000000209b9b7810 */ /* 0x000fc80007ffe0ff */
[----:B------:R1:W-:Y:S04]  /*0f30*/  STG.E.128 desc[UR6][R158.64], R104 ;  /* 0x000000689e007986 */ /* 0x0003e8000c101d06 */
[----:B------:R1:W-:Y:S02]  /*0f40*/  STG.E.128 desc[UR6][R158.64+0x10], R108 ;  /* 0x0000106c9e007986 */ /* 0x0003e4000c101d06 */
.L_x_37735:
[----:B------:R-:W-:Y:S05]  /*0f50*/  BSYNC.RECONVERGENT B0 ;  /* 0x0000000000007941 */ /* 0x000fea0003800200 */
.L_x_37734:
        /* <DEDUP_REMOVED lines=9> */
.L_x_37743:
[----:B------:R-:W-:Y:S05]  /*0ff0*/  BSYNC.RECONVERGENT B1 ;  /* 0x0000000000017941 */ /* 0x000fea0003800200 */
.L_x_37742:
        /* <DEDUP_REMOVED lines=33> */
.L_x_37744:
[----:B------:R-:W2:Y:S01]  /*1210*/  @P0 LDC R114, c[0x0][0x40c] ;  /* 0x00010300ff720b82 */ /* 0x000ea20000000800 */
[----:B-----5:R-:W-:Y:S01]  /*1220*/  @P0 HADD2.F32 R113, -RZ, R100.H0_H0 ;  /* 0x20000064ff710230 */ /* 0x020fe20000004100 */
[----:B------:R-:W-:Y:S01]  /*1230*/  MOV R112, RZ ;  /* 0x000000ff00707202 */ /* 0x000fe20000000f00 */
[----:B------:R-:W-:-:S05]  /*1240*/  @P0 HADD2.F32 R157, -RZ, R103.H1_H1 ;  /* 0x30000067ff9d0230 */ /* 0x000fca0000004100 */
[----:B------:R-:W3:Y:S08]  /*1250*/  @P0 LDC R115, c[0x0][0x40c] ;  /* 0x00010300ff730b82 */ /* 0x000ef00000000800 */
[----:B------:R-:W4:Y:S08]  /*1260*/  @P0 LDC R116, c[0x0][0x40c] ;  /* 0x00010300ff740b82 */ /* 0x000f300000000800 */
[----:B------:R-:W0:Y:S01]  /*1270*/  @P0 LDC R117, c[0x0][0x40c] ;  /* 0x00010300ff750b82 */ /* 0x000e220000000800 */
[----:B--2---:R-:W-:Y:S01]  /*1280*/  @P0 FMUL.FTZ R112, R113, R114 ;  /* 0x0000007271700220 */ /* 0x004fe20000410000 */
[----:B------:R-:W-:-:S02]  /*1290*/  HFMA2 R113, -RZ, RZ, 0, 0 ;  /* 0x00000000ff717431 */ /* 0x000fc400000001ff */
[----:B------:R-:W-:-:S04]  /*12a0*/  @P0 HADD2.F32 R114, -RZ, R100.H1_H1 ;  /* 0x30000064ff720230 */ /* 0x000fc80000004100 */
[----:B------:R-:W2:Y:S01]  /*12b0*/  @P0 LDC R118, c[0x0][0x40c] ;  /* 0x00010300ff760b82 */ /* 0x000ea20000000800 */
[----:B---3--:R-:W-:Y:S01]  /*12c0*/  @P0 FMUL.FTZ R113, R114, R115 ;  /* 0x0000007372710220 */ /* 0x008fe20000410000 */
[----:B------:R-:W-:Y:S01]  /*12d0*/  @P0 HADD2.F32 R115, -RZ, R101.H0_H0 ;  /* 0x20000065ff730230 */ /* 0x000fe20000004100 */
[----:B------:R-:W-:-:S05]  /*12e0*/  MOV R114, RZ ;  /* 0x000000ff00727202 */ /* 0x000fca0000000f00 */
[----:B------:R-:W3:Y:S01]  /*12f0*/  @P0 LDC R119, c[0x0][0x40c] ;  /* 0x00010300ff770b82 */ /* 0x000ee20000000800 */
[----:B----4-:R-:W-:Y:S01]  /*1300*/  @P0 FMUL.FTZ R114, R115, R116 ;  /* 0x0000007473720220 */ /* 0x010fe20000410000 */
[----:B------:R-:W-:Y:S02]  /*1310*/  HFMA2 R115, -RZ, RZ, 0, 0 ;  /* 0x00000000ff737431 */ /* 0x000fe400000001ff */
[----:B------:R-:W-:-:S04]  /*1320*/  @P0 HADD2.F32 R116, -RZ, R101.H1_H1 ;  /* 0x30000065ff740230 */ /* 0x000fc80000004100 */
[----:B-1----:R-:W1:Y:S01]  /*1330*/  @P0 LDC R158, c[0x0][0x40c] ;  /* 0x00010300ff9e0b82 */ /* 0x002e620000000800 */
[----:B0-----:R-:W-:Y:S01]  /*1340*/  @P0 FMUL.FTZ R115, R116, R117 ;  /* 0x0000007574730220 */ /* 0x001fe20000410000 */
[----:B------:R-:W-:Y:S01]  /*1350*/  @P0 HADD2.F32 R117, -RZ, R102.H0_H0 ;  /* 0x20000066ff750230 */ /* 0x000fe20000004100 */
[----:B------:R-:W-:-:S05]  /*1360*/  MOV R116, RZ ;  /* 0x000000ff00747202 */ /* 0x000fca0000000f00 */
[----:B------:R-:W0:Y:S01]  /*1370*/  @P0 LDC R160, c[0x0][0x40c] ;  /* 0x00010300ffa00b82 */ /* 0x000e220000000800 */
[----:B--2---:R-:W-:Y:S01]  /*1380*/  @P0 FMUL.FTZ R116, R117, R118 ;  /* 0x0000007675740220 */ /* 0x004fe20000410000 */
[----:B------:R-:W-:Y:S02]  /*1390*/  HFMA2 R117, -RZ, RZ, 0, 0 ;  /* 0x00000000ff757431 */ /* 0x000fe400000001ff */
[----:B------:R-:W-:-:S05]  /*13a0*/  @P0 HADD2.F32 R118, -RZ, R102.H1_H1 ;  /* 0x30000066ff760230 */ /* 0x000fca0000004100 */
[----:B---3--:R-:W-:Y:S01]  /*13b0*/  @P0 FMUL.FTZ R117, R118, R119 ;  /* 0x0000007776750220 */ /* 0x008fe20000410000 */
[----:B------:R-:W-:Y:S01]  /*13c0*/  @P0 HADD2.F32 R119, -RZ, R103.H0_H0 ;  /* 0x20000067ff770230 */ /* 0x000fe20000004100 */
[----:B------:R-:W-:-:S04]  /*13d0*/  MOV R118, RZ ;  /* 0x000000ff00767202 */ /* 0x000fc80000000f00 */
[----:B-1----:R-:W-:Y:S01]  /*13e0*/  @P0 FMUL.FTZ R118, R119, R158 ;  /* 0x0000009e77760220 */ /* 0x002fe20000410000 */
[----:B------:R-:W-:Y:S02]  /*13f0*/  HFMA2 R119, -RZ, RZ, 0, 0 ;  /* 0x00000000ff777431 */ /* 0x000fe400000001ff */
[----:B0-----:R-:W-:-:S07]  /*1400*/  @P0 FMUL.FTZ R119, R157, R160 ;  /* 0x000000a09d770220 */ /* 0x001fce0000410000 */
.L_x_37745:
[----:B------:R-:W1:Y:S01]  /*1410*/  LDC.64 R158, c[0x0][0x3a8] ;  /* 0x0000ea00ff9e7b82 */ /* 0x000e620000000a00 */
[----:B------:R-:W-:Y:S01]  /*1420*/  IADD3 R156, PT, PT, R156, 0x20, RZ ;  /* 0x000000209c9c7810 */ /* 0x000fe20007ffe0ff */
[C---:B-1----:R-:W-:Y:S01]  /*1430*/  IMAD.WIDE.U32 R158, R155.reuse, 0x20, R158 ;  /* 0x000000209b9e7825 */ /* 0x042fe200078e009e */
[----:B------:R-:W-:-:S04]  /*1440*/  IADD3 R155, PT, PT, R155, 0x20, RZ ;  /* 0x000000209b9b7810 */ /* 0x000fc80007ffe0ff */
[----:B------:R2:W-:Y:S04]  /*1450*/  STG.E.128 desc[UR6][R158.64], R112 ;  /* 0x000000709e007986 */ /* 0x0005e8000c101d06 */
[----:B------:R2:W-:Y:S02]  /*1460*/  STG.E.128 desc[UR6][R158.64+0x10], R116 ;  /* 0x000010749e007986 */ /* 0x0005e4000c101d06 */
.L_x_37741:
[----:B------:R-:W-:Y:S05]  /*1470*/  BSYNC.RECONVERGENT B0 ;  /* 0x0000000000007941 */ /* 0x000fea0003800200 */
.L_x_37740:
        /* <DEDUP_REMOVED lines=9> */
.L_x_37749:
[----:B------:R-:W-:Y:S05]  /*1510*/  BSYNC.RECONVERGENT B1 ;  /* 0x0000000000017941 */ /* 0x000fea0003800200 */
.L_x_37748:
        /* <DEDUP_REMOVED lines=33> */
.L_x_37750:
[----:B------:R-:W3:Y:S01]  /*1730*/  @P0 LDC R122, c[0x0][0x40c] ;  /* 0x00010300ff7a0b82 */ /* 0x000ee20000000800 */
[----:B-----5:R-:W-:Y:S01]  /*1740*/  @P0 HADD2.F32 R121, -RZ, R100.H0_H0 ;  /* 0x20000064ff790230 */ /* 0x020fe20000004100 */
[----:B------:R-:W-:Y:S01]  /*1750*/  MOV R120, RZ ;  /* 0x000000ff00787202 */ /* 0x000fe20000000f00 */
[----:B------:R-:W-:-:S05]  /*1760*/  @P0 HADD2.F32 R157, -RZ, R103.H1_H1 ;  /* 0x30000067ff9d0230 */ /* 0x000fca0000004100 */
[----:B------:R-:W4:Y:S08]  /*1770*/  @P0 LDC R123, c[0x0][0x40c] ;  /* 0x00010300ff7b0b82 */ /* 0x000f300000000800 */
[----:B------:R-:W0:Y:S08]  /*1780*/  @P0 LDC R124, c[0x0][0x40c] ;  /* 0x00010300ff7c0b82 */ /* 0x000e300000000800 */
[----:B------:R-:W1:Y:S01]  /*1790*/  @P0 LDC R125, c[0x0][0x40c] ;  /* 0x00010300ff7d0b82 */ /* 0x000e620000000800 */
[----:B---3--:R-:W-:Y:S01]  /*17a0*/  @P0 FMUL.FTZ R120, R121, R122 ;  /* 0x0000007a79780220 */ /* 0x008fe20000410000 */
[----:B------:R-:W-:-:S02]  /*17b0*/  HFMA2 R121, -RZ, RZ, 0, 0 ;  /* 0x00000000ff797431 */ /* 0x000fc400000001ff */
[----:B------:R-:W-:-:S04]  /*17c0*/  @P0 HADD2.F32 R122, -RZ, R100.H1_H1 ;  /* 0x30000064ff7a0230 */ /* 0x000fc80000004100 */
[----:B------:R-:W3:Y:S01]  /*17d0*/  @P0 LDC R126, c[0x0][0x40c] ;  /* 0x00010300ff7e0b82 */ /* 0x000ee20000000800 */
[----:B----4-:R-:W-:Y:S01]  /*17e0*/  @P0 FMUL.FTZ R121, R122, R123 ;  /* 0x0000007b7a790220 */ /* 0x010fe20000410000 */
[----:B------:R-:W-:Y:S01]  /*17f0*/  @P0 HADD2.F32 R123, -RZ, R101.H0_H0 ;  /* 0x20000065ff7b0230 */ /* 0x000fe20000004100 */
[----:B------:R-:W-:-:S05]  /*1800*/  MOV R122, RZ ;  /* 0x000000ff007a7202 */ /* 0x000fca0000000f00 */
[----:B------:R-:W4:Y:S01]  /*1810*/  @P0 LDC R127, c[0x0][0x40c] ;  /* 0x00010300ff7f0b82 */ /* 0x000f220000000800 */
[----:B0-----:R-:W-:Y:S01]  /*1820*/  @P0 FMUL.FTZ R122, R123, R124 ;  /* 0x0000007c7b7a0220 */ /* 0x001fe20000410000 */
[----:B------:R-:W-:Y:S02]  /*1830*/  HFMA2 R123, -RZ, RZ, 0, 0 ;  /* 0x00000000ff7b7431 */ /* 0x000fe400000001ff */
[----:B------:R-:W-:-:S04]  /*1840*/  @P0 HADD2.F32 R124, -RZ, R101.H1_H1 ;  /* 0x30000065ff7c0230 */ /* 0x000fc80000004100 */
[----:B-12---:R-:W0:Y:S01]  /*1850*/  @P0 LDC R158, c[0x0][0x40c] ;  /* 0x00010300ff9e0b82 */ /* 0x006e220000000800 */
[----:B------:R-:W-:Y:S01]  /*1860*/  @P0 FMUL.FTZ R123, R124, R125 ;  /* 0x0000007d7c7b0220 */ /* 0x000fe20000410000 */
[----:B------:R-:W-:Y:S01]  /*1870*/  @P0 HADD2.F32 R125, -RZ, R102.H0_H0 ;  /* 0x20000066ff7d0230 */ /* 0x000fe20000004100 */
[----:B------:R-:W-:-:S05]  /*1880*/  MOV R124, RZ ;  /* 0x000000ff007c7202 */ /* 0x000fca0000000f00 */
[----:B------:R-:W1:Y:S01]  /*1890*/  @P0 LDC R160, c[0x0][0x40c] ;  /* 0x00010300ffa00b82 */ /* 0x000e620000000800 */
[----:B---3--:R-:W-:Y:S01]  /*18a0*/  @P0 FMUL.FTZ R124, R125, R126 ;  /* 0x0000007e7d7c0220 */ /* 0x008fe20000410000 */
[----:B------:R-:W-:Y:S02]  /*18b0*/  HFMA2 R125, -RZ, RZ, 0, 0 ;  /* 0x00000000ff7d7431 */ /* 0x000fe400000001ff */
[----:B------:R-:W-:-:S05]  /*18c0*/  @P0 HADD2.F32 R126, -RZ, R102.H1_H1 ;  /* 0x30000066ff7e0230 */ /* 0x000fca0000004100 */
[----:B----4-:R-:W-:Y:S01]  /*18d0*/  @P0 FMUL.FTZ R125, R126, R127 ;  /* 0x0000007f7e7d0220 */ /* 0x010fe20000410000 */
[----:B------:R-:W-:Y:S01]  /*18e0*/  @P0 HADD2.F32 R127, -RZ, R103.H0_H0 ;  /* 0x20000067ff7f0230 */ /* 0x000fe20000004100 */
[----:B------:R-:W-:-:S04]  /*18f0*/  MOV R126, RZ ;  /* 0x000000ff007e7202 */ /* 0x000fc80000000f00 */
[----:B0-----:R-:W-:Y:S01]  /*1900*/  @P0 FMUL.FTZ R126, R127, R158 ;  /* 0x0000009e7f7e0220 */ /* 0x001fe20000410000 */
[----:B------:R-:W-:Y:S02]  /*1910*/  HFMA2 R127, -RZ, RZ, 0, 0 ;  /* 0x00000000ff7f7431 */ /* 0x000fe400000001ff */
[----:B-1----:R-:W-:-:S07]  /*1920*/  @P0 FMUL.FTZ R127, R157, R160 ;  /* 0x000000a09d7f0220 */ /* 0x002fce0000410000 */
.L_x_37751:
[----:B------:R-:W1:Y:S01]  /*1930*/  LDC.64 R158, c[0x0][0x3a8] ;  /* 0x0000ea00ff9e7b82 */ /* 0x000e620000000a00 */
[----:B------:R-:W-:Y:S01]  /*1940*/  IADD3 R156, PT, PT, R156, 0x20, RZ ;  /* 0x000000209c9c7810 */ /* 0x000fe20007ffe0ff */
[C---:B-1----:R-:W-:Y:S01]  /*1950*/  IMAD.WIDE.U32 R158, R155.reuse, 0x20, R158 ;  /* 0x000000209b9e7825 */ /* 0x042fe200078e009e */
[----:B------:R-:W-:-:S04]  /*1960*/  IADD3 R155, PT, PT, R155, 0x20, RZ ;  /* 0x000000209b9b7810 */ /* 0x000fc80007ffe0ff */
[----:B------:R3:W-:Y:S04]  /*1970*/  STG.E.128 desc[UR6][R158.64], R120 ;  /* 0x000000789e007986 */ /* 0x0007e8000c101d06 */
[----:B------:R3:W-:Y:S02]  /*1980*/  STG.E.128 desc[UR6][R158.64+0x10], R124 ;  /* 0x0000107c9e007986 */ /* 0x0007e4000c101d06 */
.L_x_37747:
[----:B------:R-:W-:Y:S05]  /*1990*/  BSYNC.RECONVERGENT B0 ;  /* 0x0000000000007941 */ /* 0x000fea0003800200 */
.L_x_37746:
        /* <DEDUP_REMOVED lines=9> */
.L_x_37755:
[----:B------:R-:W-:Y:S05]  /*1a30*/  BSYNC.RECONVERGENT B1 ;  /* 0x0000000000017941 */ /* 0x000fea0003800200 */
.L_x_37754:
        /* <DEDUP_REMOVED lines=33> */
.L_x_37756:
[----:B------:R-:W4:Y:S01]  /*1c50*/  @P0 LDC R130, c[0x0][0x40c] ;  /* 0x00010300ff820b82 */ /* 0x000f220000000800 */
[----:B-----5:R-:W-:Y:S01]  /*1c60*/  @P0 HADD2.F32 R129, -RZ, R100.H0_H0 ;  /* 0x20000064ff810230 */ /* 0x020fe20000004100 */
[----:B------:R-:W-:Y:S01]  /*1c70*/  MOV R128, RZ ;  /* 0x000000ff00807202 */ /* 0x000fe20000000f00 */
[----:B------:R-:W-:-:S05]  /*1c80*/  @P0 HADD2.F32 R157, -RZ, R103.H1_H1 ;  /* 0x30000067ff9d0230 */ /* 0x000fca0000004100 */
[----:B------:R-:W0:Y:S08]  /*1c90*/  @P0 LDC R131, c[0x0][0x40c] ;  /* 0x00010300ff830b82 */ /* 0x000e300000000800 */
[----:B------:R-:W1:Y:S08]  /*1ca0*/  @P0 LDC R132, c[0x0][0x40c] ;  /* 0x00010300ff840b82 */ /* 0x000e700000000800 */
[----:B------:R-:W2:Y:S01]  /*1cb0*/  @P0 LDC R133, c[0x0][0x40c] ;  /* 0x00010300ff850b82 */ /* 0x000ea20000000800 */
[----:B----4-:R-:W-:Y:S01]  /*1cc0*/  @P0 FMUL.FTZ R128, R129, R130 ;  /* 0x0000008281800220 */ /* 0x010fe20000410000 */
[----:B------:R-:W-:-:S02]  /*1cd0*/  HFMA2 R129, -RZ, RZ, 0, 0 ;  /* 0x00000000ff817431 */ /* 0x000fc400000001ff */
[----:B------:R-:W-:-:S04]  /*1ce0*/  @P0 HADD2.F32 R130, -RZ, R100.H1_H1 ;  /* 0x30000064ff820230 */ /* 0x000fc80000004100 */
[----:B------:R-:W4:Y:S01]  /*1cf0*/  @P0 LDC R134, c[0x0][0x40c] ;  /* 0x00010300ff860b82 */ /* 0x000f220000000800 */
[----:B0-----:R-:W-:Y:S01]  /*1d00*/  @P0 FMUL.FTZ R129, R130, R131 ;  /* 0x0000008382810220 */ /* 0x001fe20000410000 */
[----:B------:R-:W-:Y:S01]  /*1d10*/  @P0 HADD2.F32 R131, -RZ, R101.H0_H0 ;  /* 0x20000065ff830230 */ /* 0x000fe20000004100 */
[----:B------:R-:W-:-:S05]  /*1d20*/  MOV R130, RZ ;  /* 0x000000ff00827202 */ /* 0x000fca0000000f00 */
[----:B------:R-:W0:Y:S01]  /*1d30*/  @P0 LDC R135, c[0x0][0x40c] ;  /* 0x00010300ff870b82 */ /* 0x000e220000000800 */
[----:B-1----:R-:W-:Y:S01]  /*1d40*/  @P0 FMUL.FTZ R130, R131, R132 ;  /* 0x0000008483820220 */ /* 0x002fe20000410000 */
[----:B------:R-:W-:Y:S02]  /*1d50*/  HFMA2 R131, -RZ, RZ, 0, 0 ;  /* 0x00000000ff837431 */ /* 0x000fe400000001ff */
[----:B------:R-:W-:-:S04]  /*1d60*/  @P0 HADD2.F32 R132, -RZ, R101.H1_H1 ;  /* 0x30000065ff840230 */ /* 0x000fc80000004100 */
[----:B--23--:R-:W1:Y:S01]  /*1d70*/  @P0 LDC R158, c[0x0][0x40c] ;  /* 0x00010300ff9e0b82 */ /* 0x00ce620000000800 */
[----:B------:R-:W-:Y:S01]  /*1d80*/  @P0 FMUL.FTZ R131, R132, R133 ;  /* 0x0000008584830220 */ /* 0x000fe20000410000 */
[----:B------:R-:W-:Y:S01]  /*1d90*/  @P0 HADD2.F32 R133, -RZ, R102.H0_H0 ;  /* 0x20000066ff850230 */ /* 0x000fe20000004100 */
[----:B------:R-:W-:-:S05]  /*1da0*/  MOV R132, RZ ;  /* 0x000000ff00847202 */ /* 0x000fca0000000f00 */
[----:B------:R-:W2:Y:S01]  /*1db0*/  @P0 LDC R160, c[0x0][0x40c] ;  /* 0x00010300ffa00b82 */ /* 0x000ea20000000800 */
[----:B----4-:R-:W-:Y:S01]  /*1dc0*/  @P0 FMUL.FTZ R132, R133, R134 ;  /* 0x0000008685840220 */ /* 0x010fe20000410000 */
[----:B------:R-:W-:Y:S02]  /*1dd0*/  HFMA2 R133, -RZ, RZ, 0, 0 ;  /* 0x00000000ff857431 */ /* 0x000fe400000001ff */
[----:B------:R-:W-:-:S05]  /*1de0*/  @P0 HADD2.F32 R134, -RZ, R102.H1_H1 ;  /* 0x30000066ff860230 */ /* 0x000fca0000004100 */
[----:B0-----:R-:W-:Y:S01]  /*1df0*/  @P0 FMUL.FTZ R133, R134, R135 ;  /* 0x0000008786850220 */ /* 0x001fe20000410000 */
[----:B------:R-:W-:Y:S01]  /*1e00*/  @P0 HADD2.F32 R135, -RZ, R103.H0_H0 ;  /* 0x20000067ff870230 */ /* 0x000fe20000004100 */
[----:B------:R-:W-:-:S04]  /*1e10*/  MOV R134, RZ ;  /* 0x000000ff00867202 */ /* 0x000fc80000000f00 */
[----:B-1----:R-:W-:Y:S01]  /*1e20*/  @P0 FMUL.FTZ R134, R135, R158 ;  /* 0x0000009e87860220 */ /* 0x002fe20000410000 */
[----:B------:R-:W-:Y:S02]  /*1e30*/  HFMA2 R135, -RZ, RZ, 0, 0 ;  /* 0x00000000ff877431 */ /* 0x000fe400000001ff */
[----:B--2---:R-:W-:-:S07]  /*1e40*/  @P0 FMUL.FTZ R135, R157, R160 ;  /* 0x000000a09d870220 */ /* 0x004fce0000410000 */
.L_x_37757:
[----:B------:R-:W1:Y:S01]  /*1e50*/  LDC.64 R158, c[0x0][0x3a8] ;  /* 0x0000ea00ff9e7b82 */ /* 0x000e620000000a00 */
[----:B------:R-:W-:Y:S01]  /*1e60*/  IADD3 R156, PT, PT, R156, 0x20, RZ ;  /* 0x000000209c9c7810 */ /* 0x000fe20007ffe0ff */
[C---:B-1----:R-:W-:Y:S01]  /*1e70*/  IMAD.WIDE.U32 R158, R155.reuse, 0x20, R158 ;  /* 0x000000209b9e7825 */ /* 0x042fe200078e009e */
[----:B------:R-:W-:-:S04]  /*1e80*/  IADD3 R155, PT, PT, R155, 0x20, RZ ;  /* 0x000000209b9b7810 */ /* 0x000fc80007ffe0ff */
[----:B------:R4:W-:Y:S04]  /*1e90*/  STG.E.128 desc[UR6][R158.64], R128 ;  /* 0x000000809e007986 */ /* 0x0009e8000c101d06 */
[----:B------:R4:W-:Y:S02]  /*1ea0*/  STG.E.128 desc[UR6][R158.64+0x10], R132 ;  /* 0x000010849e007986 */ /* 0x0009e4000c101d06 */
.L_x_37753:
[----:B------:R-:W-:Y:S05]  /*1eb0*/  BSYNC.RECONVERGENT B0 ;  /* 0x0000000000007941 */ /* 0x000fea0003800200 */
.L_x_37752:
        /* <DEDUP_REMOVED lines=9> */
.L_x_37761:
[----:B------:R-:W-:Y:S05]  /*1f50*/  BSYNC.RECONVERGENT B1 ;  /* 0x0000000000017941 */ /* 0x000fea0003800200 */
.L_x_37760:
        /* <DEDUP_REMOVED lines=33> */
.L_x_37762:
[----:B------:R-:W0:Y:S01]  /*2170*/  @P0 LDC R138, c[0x0][0x40c] ;  /* 0x00010300ff8a0b82 */ /* 0x000e220000000800 */
[----:B-----5:R-:W-:Y:S01]  /*2180*/  @P0 HADD2.F32 R137, -RZ, R100.H0_H0 ;  /* 0x20000064ff890230 */ /* 0x020fe20000004100 */
[----:B------:R-:W-:Y:S01]  /*2190*/  MOV R136, RZ ;  /* 0x000000ff00887202 */ /* 0x000fe20000000f00 */
[----:B------:R-:W-:-:S05]  /*21a0*/  @P0 HADD2.F32 R157, -RZ, R103.H1_H1 ;  /* 0x30000067ff9d0230 */ /* 0x000fca0000004100 */
        /* <DEDUP_REMOVED lines=14> */
[----:B---34-:R-:W2:Y:S01]  /*2290*/  @P0 LDC R158, c[0x0][0x40c] ;  /* 0x00010300ff9e0b82 */ /* 0x018ea20000000800 */
[----:B------:R-:W-:Y:S01]  /*22a0*/  @P0 FMUL.FTZ R139, R140, R141 ;  /* 0x0000008d8c8b0220 */ /* 0x000fe20000410000 */
[----:B------:R-:W-:Y:S01]  /*22b0*/  @P0 HADD2.F32 R141, -RZ, R102.H0_H0 ;  /* 0x20000066ff8d0230 */ /* 0x000fe20000004100 */
[----:B------:R-:W-:-:S05]  /*22c0*/  MOV R140, RZ ;  /* 0x000000ff008c7202 */ /* 0x000fca0000000f00 */
[----:B------:R-:W3:Y:S01]  /*22d0*/  @P0 LDC R160, c[0x0][0x40c] ;  /* 0x00010300ffa00b82 */ /* 0x000ee20000000800 */
[----:B0-----:R-:W-:Y:S01]  /*22e0*/  @P0 FMUL.FTZ R140, R141, R142 ;  /* 0x0000008e8d8c0220 */ /* 0x001fe20000410000 */
[----:B------:R-:W-:Y:S02]  /*22f0*/  HFMA2 R141, -RZ, RZ, 0, 0 ;  /* 0x00000000ff8d7431 */ /* 0x000fe400000001ff */
[----:B------:R-:W-:-:S05]  /*2300*/  @P0 HADD2.F32 R142, -RZ, R102.H1_H1 ;  /* 0x30000066ff8e0230 */ /* 0x000fca0000004100 */
[----:B-1----:R-:W-:Y:S01]  /*2310*/  @P0 FMUL.FTZ R141, R142, R143 ;  /* 0x0000008f8e8d0220 */ /* 0x002fe20000410000 */
[----:B------:R-:W-:Y:S01]  /*2320*/  @P0 HADD2.F32 R143, -RZ, R103.H0_H0 ;  /* 0x20000067ff8f0230 */ /* 0x000fe20000004100 */
[----:B------:R-:W-:-:S04]  /*2330*/  MOV R142, RZ ;  /* 0x000000ff008e7202 */ /* 0x000fc80000000f00 */
[----:B--2---:R-:W-:Y:S01]  /*2340*/  @P0 FMUL.FTZ R142, R143, R158 ;  /* 0x0000009e8f8e0220 */ /* 0x004fe20000410000 */
[----:B------:R-:W-:Y:S02]  /*2350*/  HFMA2 R143, -RZ, RZ, 0, 0 ;  /* 0x00000000ff8f7431 */ /* 0x000fe400000001ff */
[----:B---3--:R-:W-:-:S07]  /*2360*/  @P0 FMUL.FTZ R143, R157, R160 ;  /* 0x000000a09d8f0220 */ /* 0x008fce0000410000 */
.L_x_37763:
[----:B------:R-:W1:Y:S01]  /*2370*/  LDC.64 R158, c[0x0][0x3a8] ;  /* 0x0000ea00ff9e7b82 */ /* 0x000e620000000a00 */
[----:B------:R-:W-:Y:S01]  /*2380*/  IADD3 R156, PT, PT, R156, 0x20, RZ ;  /* 0x000000209c9c7810 */ /* 0x000fe20007ffe0ff */
[C---:B-1----:R-:W-:Y:S01]  /*2390*/  IMAD.WIDE.U32 R158, R155.reuse, 0x20, R158 ;  /* 0x000000209b9e7825 */ /* 0x042fe200078e009e */
[----:B------:R-:W-:-:S04]  /*23a0*/  IADD3 R155, PT, PT, R155, 0x20, RZ ;  /* 0x000000209b9b7810 */ /* 0x000fc80007ffe0ff */
[----:B------:R1:W-:Y:S04]  /*23b0*/  STG.E.128 desc[UR6][R158.64], R136 ;  /* 0x000000889e007986 */ /* 0x0003e8000c101d06 */
[----:B------:R1:W-:Y:S02]  /*23c0*/  STG.E.128 desc[UR6][R158.64+0x10], R140 ;  /* 0x0000108c9e007986 */ /* 0x0003e4000c101d06 */
.L_x_37759:
[----:B------:R-:W-:Y:S05]  /*23d0*/  BSYNC.RECONVERGENT B0 ;  /* 0x0000000000007941 */ /* 0x000fea0003800200 */
.L_x_37758:
        /* <DEDUP_REMOVED lines=9> */
.L_x_37767:
[----:B------:R-:W-:Y:S05]  /*2470*/  BSYNC.RECONVERGENT B1 ;  /* 0x0000000000017941 */ /* 0x000fea0003800200 */
.L_x_37766:
        /* <DEDUP_REMOVED lines=9> */
[----:B-12345:R-:W-:Y:S02]  /*2510*/  @P0 HADD2.F32 R159, -RZ, R100.H0_H0 ;  /* 0x20000064ff9f0230 */ /* 0x03efe40000004100 */
[----:B0-----:R-:W-:-:S05]  /*2520*/  @P0 HADD2.F32 R157, -RZ, R101.H0_H0 ;  /* 0x20000065ff9d0230 */ /* 0x001fca0000004100 */
[----:B------:R-:W0:Y:S08]  /*2530*/  @P0 LDC R158, c[0x0][0x40c] ;  /* 0x00010300ff9e0b82 */ /* 0x000e300000000800 */
[----:B------:R-:W1:Y:S01]  /*2540*/  @P0 LDC R156, c[0x0][0x40c] ;  /* 0x00010300ff9c0b82 */ /* 0x000e620000000800 */
[----:B------:R-:W-:Y:S01]  /*2550*/  @P0 FFMA.FTZ R144, R159, R154, R144 ;  /* 0x0000009a9f900223 */ /* 0x000fe20000010090 */
[----:B------:R-:W-:-:S06]  /*2560*/  @P0 HADD2.F32 R154, -RZ, R100.H1_H1 ;  /* 0x30000064ff9a0230 */ /* 0x000fcc0000004100 */
[----:B------:R-:W2:Y:S01]  /*2570*/  @P0 LDC R159, c[0x0][0x40c] ;  /* 0x00010300ff9f0b82 */ /* 0x000ea20000000800 */
[----:B0-----:R-:W-:-:S07]  /*2580*/  @P0 FFMA.FTZ R145, R154, R158, R145 ;  /* 0x0000009e9a910223 */ /* 0x001fce0000010091 */
[----:B------:R-:W0:Y:S08]  /*2590*/  @P0 LDC R154, c[0x0][0x40c] ;  /* 0x00010300ff9a0b82 */ /* 0x000e300000000800 */
[----:B------:R-:W3:Y:S01]  /*25a0*/  @P0 LDC R158, c[0x0][0x40c] ;  /* 0x00010300ff9e0b82 */ /* 0x000ee20000000800 */
[----:B0-----:R-:W-:Y:S01]  /*25b0*/  @P0 FFMA.FTZ R146, R157, R154, R146 ;  /* 0x0000009a9d920223 */ /* 0x001fe20000010092 */
[----:B------:R-:W-:-:S02]  /*25c0*/  @P0 HADD2.F32 R154, -RZ, R101.H1_H1 ;  /* 0x30000065ff9a0230 */ /* 0x000fc40000004100 */
[----:B------:R-:W-:-:S03]  /*25d0*/  @P0 HADD2.F32 R157, -RZ, R102.H0_H0 ;  /* 0x20000066ff9d0230 */ /* 0x000fc60000004100 */
[----:B-1----:R-:W-:Y:S01]  /*25e0*/  @P0 FFMA.FTZ R147, R154, R156, R147 ;  /* 0x0000009c9a930223 */ /* 0x002fe20000010093 */
[----:B------:R-:W-:Y:S01]  /*25f0*/  @P0 HADD2.F32 R154, -RZ, R102.H1_H1 ;  /* 0x30000066ff9a0230 */ /* 0x000fe20000004100 */
[----:B------:R-:W0:Y:S01]  /*2600*/  @P0 LDC R156, c[0x0][0x40c] ;  /* 0x00010300ff9c0b82 */ /* 0x000e220000000800 */
[----:B---3--:R-:W-:Y:S01]  /*2610*/  @P0 FFMA.FTZ R148, R157, R158, R148 ;  /* 0x0000009e9d940223 */ /* 0x008fe20000010094 */
[----:B------:R-:W-:-:S06]  /*2620*/  @P0 HADD2.F32 R157, -RZ, R103.H0_H0 ;  /* 0x20000067ff9d0230 */ /* 0x000fcc0000004100 */
[----:B------:R-:W1:Y:S01]  /*2630*/  @P0 LDC R158, c[0x0][0x40c] ;  /* 0x00010300ff9e0b82 */ /* 0x000e620000000800 */
[----:B0-----:R-:W-:Y:S01]  /*2640*/  @P0 FFMA.FTZ R149, R154, R156, R149 ;  /* 0x0000009c9a950223 */ /* 0x001fe20000010095 */
[----:B------:R-:W-:-:S05]  /*2650*/  @P0 HADD2.F32 R154, -RZ, R103.H1_H1 ;  /* 0x30000067ff9a0230 */ /* 0x000fca0000004100 */
[----:B--2---:R-:W-:Y:S01]  /*2660*/  @P0 FFMA.FTZ R151, R154, R159, R151 ;  /* 0x0000009f9a970223 */ /* 0x004fe20000010097 */
[----:B-1----:R-:W-:Y:S01]  /*2670*/  @P0 FFMA.FTZ R150, R157, R158, R150 ;  /* 0x0000009e9d960223 */ /* 0x002fe20000010096 */
[----:B------:R-:W-:Y:S06]  /*2680*/  BRA `(.L_x_37769) ;  /* 0x0000000000807947 */ /* 0x000fec0003800000 */
.L_x_37768:
[----:B------:R-:W0:Y:S01]  /*2690*/  @P0 LDC R146, c[0x0][0x40c] ;  /* 0x00010300ff920b82 */ /* 0x000e220000000800 */
[----:B-----5:R-:W-:Y:S01]  /*26a0*/  @P0 HADD2.F32 R145, -RZ, R100.H0_H0 ;  /* 0x20000064ff910230 */ /* 0x020fe20000004100 */
[----:B------:R-:W-:-:S06]  /*26b0*/  MOV R144, RZ ;  /* 0x000000ff00907202 */ /* 0x000fcc0000000f00 */
        /* <DEDUP_REMOVED lines=27> */
[----:B------:R-:W-:-:S05]  /*2870*/  @P0 HADD2.F32 R154, -RZ, R103.H1_H1 ;  /* 0x30000067ff9a0230 */ /* 0x000fca0000004100 */
[----:B---3--:R-:W-:-:S07]  /*2880*/  @P0 FMUL.FTZ R151, R154, R157 ;  /* 0x0000009d9a970220 */ /* 0x008fce0000410000 */
.L_x_37769:
[----:B------:R-:W0:Y:S02]  /*2890*/  LDC.64 R156, c[0x0][0x3a8] ;  /* 0x0000ea00ff9c7b82 */ /* 0x000e240000000a00 */
[----:B0-----:R-:W-:-:S05]  /*28a0*/  IMAD.WIDE.U32 R154, R155, 0x20, R156 ;  /* 0x000000209b9a7825 */ /* 0x001fca00078e009c */
[----:B------:R0:W-:Y:S04]  /*28b0*/  STG.E.128 desc[UR6][R154.64], R144 ;  /* 0x000000909a007986 */ /* 0x0001e8000c101d06 */
[----:B------:R0:W-:Y:S02]  /*28c0*/  STG.E.128 desc[UR6][R154.64+0x10], R148 ;  /* 0x000010949a007986 */ /* 0x0001e4000c101d06 */
.L_x_37765:
[----:B------:R-:W-:Y:S05]  /*28d0*/  BSYNC.RECONVERGENT B0 ;  /* 0x0000000000007941 */ /* 0x000fea0003800200 */
.L_x_37764:
        /* <DEDUP_REMOVED lines=177> */
.L_x_37795:
        /* <DEDUP_REMOVED lines=40> */
[----:B------:R-:W-:Y:S02]  /*3670*/  F2FP.F16.F32.PACK_AB R152, R153, R152 ;  /* 0x000000989998723e */ /* 0x000fe400000000ff */
[----:B------:R-:W-:Y:S01]  /*3680*/  F2FP.F16.F32.PACK_AB R153, R162, R155 ;  /* 0x0000009ba299723e */ /* 0x000fe200000000ff */
        /* <DEDUP_REMOVED lines=9> */
[----:B------:R-:W-:-:S03]  /*3720*/  F2FP.F16.F32.PACK_AB R154, R155, R154 ;  /* 0x0000009a9b9a723e */ /* 0x000fc600000000ff */
[----:B------:R-:W-:Y:S01]  /*3730*/  F2FP.F16.F32.PACK_AB R155, R164, R159 ;  /* 0x0000009fa49b723e */ /* 0x000fe200000000ff */
[C---:B0-----:R-:W-:Y:S01]  /*3740*/  IMAD.WIDE.U32 R160, R156.reuse, 0x10, R160 ;  /* 0x000000109ca07825 */ /* 0x041fe200078e00a0 */
[----:B------:R-:W-:-:S04]  /*3750*/  IADD3 R156, PT, PT, R156, 0x20, RZ ;  /* 0x000000209c9c7810 */ /* 0x000fc80007ffe0ff */
[----:B------:R1:W-:Y:S03]  /*3760*/  STG.E.128 desc[UR6][R160.64], R152 ;  /* 0x00000098a0007986 */ /* 0x0003e6000c101d06 */
.L_x_37774:
[----:B------:R-:W-:Y:S05]  /*3770*/  BSYNC.RECONVERGENT B1 ;  /* 0x0000000000017941 */ /* 0x000fea0003800200 */
.L_x_37773:
        /* <DEDUP_REMOVED lines=35> */
.L_x_37776:
[----:B------:R-:W-:Y:S05]  /*39b0*/  BSYNC.RECONVERGENT B1 ;  /* 0x0000000000017941 */ /* 0x000fea0003800200 */
.L_x_37775:
        /* <DEDUP_REMOVED lines=35> */
.L_x_37778:
[----:B------:R-:W-:Y:S05]  /*3bf0*/  BSYNC.RECONVERGENT B1 ;  /* 0x0000000000017941 */ /* 0x000fea0003800200 */
.L_x_37777:
        /* <DEDUP_REMOVED lines=35> */
.L_x_37780:
[----:B------:R-:W-:Y:S05]  /*3e30*/  BSYNC.RECONVERGENT B1 ;  /* 0x0000000000017941 */ /* 0x000fea0003800200 */
.L_x_37779:
        /* <DEDUP_REMOVED lines=35> */
.L_x_37782:
[----:B------:R-:W-:Y:S05]  /*4070*/  BSYNC.RECONVERGENT B1 ;  /* 0x0000000000017941 */ /* 0x000fea0003800200 */
.L_x_37781:
        /* <DEDUP_REMOVED lines=24> */
[----:B------:R-:W-:-:S02]  /*4200*/  F2FP.F16.F32.PACK_AB R155, R158, R155 ;  /* 0x0000009b9e9b723e */ /* 0x000fc400000000ff */
[----:B------:R-:W0:Y:S01]  /*4210*/  LDC.64 R158, c[0x0][0x428] ;  /* 0x00010a00ff9e7b82 */ /* 0x000e220000000a00 */
[----:B------:R-:W-:Y:S01]  /*4220*/  F2FP.F16.F32.PACK_AB R154, R157, R154 ;  /* 0x0000009a9d9a723e */ /* 0x000fe200000000ff */
[----:B------:R-:W-:Y:S01]  /*4230*/  FFMA.FTZ R157, R153, R84, R92 ;  /* 0x00000054999d7223 */ /* 0x000fe2000001005c */
[----:B------:R-:W-:-:S04]  /*4240*/  FFMA.FTZ R153, R161, R86, R94 ;  /* 0x00000056a1997223 */ /* 0x000fc8000001005e */
[----:B------:R-:W-:Y:S02]  /*4250*/  F2FP.F16.F32.PACK_AB R152, R152, R157 ;  /* 0x0000009d9898723e */ /* 0x000fe400000000ff */
[----:B------:R-:W-:Y:S01]  /*4260*/  F2FP.F16.F32.PACK_AB R153, R160, R153 ;  /* 0x00000099a099723e */ /* 0x000fe200000000ff */
[----:B0-----:R-:W-:-:S05]  /*4270*/  IMAD.WIDE.U32 R158, R156, 0x10, R158 ;  /* 0x000000109c9e7825 */ /* 0x001fca00078e009e */
[----:B------:R0:W-:Y:S02]  /*4280*/  STG.E.128 desc[UR6][R158.64], R152 ;  /* 0x000000989e007986 */ /* 0x0001e4000c101d06 */
.L_x_37772:
[----:B------:R-:W-:Y:S05]  /*4290*/  BSYNC.RECONVERGENT B0 ;  /* 0x0000000000007941 */ /* 0x000fea0003800200 */
.L_x_37771:
[----:B01234-:R-:W0:Y:S02]  /*42a0*/  LDC.64 R152, c[0x0][0x380] ;  /* 0x0000e000ff987b82 */ /* 0x01fe240000000a00 */
[----:B0-----:R-:W-:-:S04]  /*42b0*/  LEA R2, R152, R2, 0x2 ;  /* 0x0000000298027211 */ /* 0x001fc800078e10ff */
[----:B------:R-:W-:-:S13]  /*42c0*/  ISETP.GE.AND P0, PT, R2, R153, PT ;  /* 0x000000990200720c */ /* 0x000fda0003f06270 */
[----:B------:R-:W-:Y:S05]  /*42d0*/  @!P0 BRA `(.L_x_37783) ;  /* 0xffffffc400948947 */ /* 0x000fea000383ffff */
[----:B------:R-:W-:Y:S05]  /*42e0*/  EXIT ;  /* 0x000000000000794d */ /* 0x000fea0003800000 */
.L_x_37770:
        /* <DEDUP_REMOVED lines=8> */
.L_x_37785:
[----:B------:R-:W-:Y:S05]  /*4370*/  BSYNC B0 ;  /* 0x0000000000007941 */ /* 0x000fea0003800000 */
.L_x_37784:
        /* <DEDUP_REMOVED lines=8> */
.L_x_37786:
[----:B------:R-:W-:Y:S02]  /*4400*/  HFMA2 R159, -RZ, RZ, 0, 2.384185791015625e-07 ;  /* 0x00000004ff9f7431 */ /* 0x000fe400000001ff */
[----:B------:R-:W-:-:S05]  /*4410*/  FADD.FTZ R163, R162, R160 ;  /* 0x000000a0a2a37221 */ /* 0x000fca0000010000 */
[----:B------:R-:W-:-:S07]  /*4420*/  MOV R162, R163 ;  /* 0x000000a300a27202 */ /* 0x000fce0000000f00 */
[----:B------:R-:W-:Y:S05]  /*4430*/  WARPSYNC.COLLECTIVE R157, `(.L_x_37787) ;  /* 0x000000009d087348 */ /* 0x000fea0003c00000 */
[----:B------:R0:W1:Y:S02]  /*4440*/  SHFL.BFLY P6, R160, R162, R159, R158 ;  /* 0x0c00009fa2a07389 */ /* 0x00006400000c009e */
[----:B01----:R-:W-:Y:S05]  /*4450*/  ENDCOLLECTIVE ;  /* 0x000000000000791b */ /* 0x003fea0003800000 */
.L_x_37787:
[----:B------:R-:W-:Y:S02]  /*4460*/  HFMA2 R159, -RZ, RZ, 0, 4.76837158203125e-07 ;  /* 0x00000008ff9f7431 */ /* 0x000fe400000001ff */
[----:B------:R-:W-:-:S05]  /*4470*/  FADD.FTZ R164, R163, R160 ;  /* 0x000000a0a3a47221 */ /* 0x000fca0000010000 */
[----:B------:R-:W-:-:S07]  /*4480*/  MOV R162, R164 ;  /* 0x000000a400a27202 */ /* 0x000fce0000000f00 */
[----:B------:R-:W-:Y:S05]  /*4490*/  WARPSYNC.COLLECTIVE R157, `(.L_x_37788) ;  /* 0x000000009d087348 */ /* 0x000fea0003c00000 */
[----:B------:R0:W1:Y:S02]  /*44a0*/  SHFL.BFLY P6, R160, R162, R159, R158 ;  /* 0x0c00009fa2a07389 */ /* 0x00006400000c009e */
[----:B01----:R-:W-:Y:S05]  /*44b0*/  ENDCOLLECTIVE ;  /* 0x000000000000791b */ /* 0x003fea0003800000 */
.L_x_37788:
[----:B------:R-:W-:Y:S02]  /*44c0*/  HFMA2 R159, -RZ, RZ, 0, 9.5367431640625e-07 ;  /* 0x00000010ff9f7431 */ /* 0x000fe400000001ff */
[----:B------:R-:W-:-:S05]  /*44d0*/  FADD.FTZ R165, R164, R160 ;  /* 0x000000a0a4a57221 */ /* 0x000fca0000010000 */
[----:B------:R-:W-:-:S07]  /*44e0*/  MOV R162, R165 ;  /* 0x000000a500a27202 */ /* 0x000fce0000000f00 */
[----:B------:R-:W-:Y:S05]  /*44f0*/  WARPSYNC.COLLECTIVE R157, `(.L_x_37789) ;  /* 0x000000009d087348 */ /* 0x000fea0003c00000 */
[----:B------:R0:W1:Y:S02]  /*4500*/  SHFL.BFLY P6, R160, R162, R159, R158 ;  /* 0x0c00009fa2a07389 */ /* 0x00006400000c009e */
[----:B01----:R-:W-:Y:S05]  /*4510*/  ENDCOLLECTIVE ;  /* 0x000000000000791b */ /* 0x003fea0003800000 */
.L_x_37789:
        /* <DEDUP_REMOVED lines=106> */
.L_x_37790:
[----:B------:R-:W-:Y:S02]  /*4bc0*/  HFMA2 R159, -RZ, RZ, 0, 1.1920928955078125e-07 ;  /* 0x00000002ff9f7431 */ /* 0x000fe400000001ff */
[----:B------:R-:W-:-:S05]  /*4bd0*/  FADD.FTZ R155, R154, R160 ;  /* 0x000000a09a9b7221 */ /* 0x000fca0000010000 */
[----:B------:R-:W-:-:S07]  /*4be0*/  MOV R162, R155 ;  /* 0x0000009b00a27202 */ /* 0x000fce0000000f00 */
[----:B------:R-:W-:Y:S05]  /*4bf0*/  WARPSYNC.COLLECTIVE R157, `(.L_x_37791) ;  /* 0x000000009d087348 */ /* 0x000fea0003c00000 */
[----:B------:R0:W1:Y:S02]  /*4c00*/  SHFL.BFLY P6, R160, R162, R159, R158 ;  /* 0x0c00009fa2a07389 */ /* 0x00006400000c009e */
[----:B01----:R-:W-:Y:S05]  /*4c10*/  ENDCOLLECTIVE ;  /* 0x000000000000791b */ /* 0x003fea0003800000 */
.L_x_37791:
[----:B------:R-:W-:Y:S01]  /*4c20*/  MOV R159, 0x4 ;  /* 0x00000004009f7802 */ /* 0x000fe20000000f00 */
[----:B------:R-:W-:-:S07]  /*4c30*/  FADD.FTZ R162, R155, R160 ;  /* 0x000000a09ba27221 */ /* 0x000fce0000010000 */
[----:B------:R-:W-:Y:S05]  /*4c40*/  WARPSYNC.COLLECTIVE R157, `(.L_x_37792) ;  /* 0x000000009d087348 */ /* 0x000fea0003c00000 */
[----:B------:R0:W1:Y:S02]  /*4c50*/  SHFL.BFLY P6, R160, R162, R159, R158 ;  /* 0x0c00009fa2a07389 */ /* 0x00006400000c009e */
[----:B01----:R-:W-:Y:S05]  /*4c60*/  ENDCOLLECTIVE ;  /* 0x000000000000791b */ /* 0x003fea0003800000 */
.L_x_37792:
[----:B------:R-:W-:Y:S02]  /*4c70*/  HFMA2 R159, -RZ, RZ, 0, 4.76837158203125e-07 ;  /* 0x00000008ff9f7431 */ /* 0x000fe400000001ff */
[----:B------:R-:W-:-:S05]  /*4c80*/  FADD.FTZ R163, R162, R160 ;  /* 0x000000a0a2a37221 */ /* 0x000fca0000010000 */
[----:B------:R-:W-:-:S07]  /*4c90*/  MOV R162, R163 ;  /* 0x000000a300a27202 */ /* 0x000fce0000000f00 */
[----:B------:R-:W-:Y:S05]  /*4ca0*/  WARPSYNC.COLLECTIVE R157, `(.L_x_37793) ;  /* 0x000000009d087348 */ /* 0x000fea0003c00000 */
[----:B------:R0:W1:Y:S02]  /*4cb0*/  SHFL.BFLY P6, R160, R162, R159, R158 ;  /* 0x0c00009fa2a07389 */ /* 0x00006400000c009e */
[----:B01----:R-:W-:Y:S05]  /*4cc0*/  ENDCOLLECTIVE ;  /* 0x000000000000791b */ /* 0x003fea0003800000 */
.L_x_37793:
[----:B------:R-:W-:Y:S02]  /*4cd0*/  HFMA2 R159, -RZ, RZ, 0, 9.5367431640625e-07 ;  /* 0x00000010ff9f7431 */ /* 0x000fe400000001ff */
[----:B------:R-:W-:-:S05]  /*4ce0*/  FADD.FTZ R164, R163, R160 ;  /* 0x000000a0a3a47221 */ /* 0x000fca0000010000 */
[----:B------:R-:W-:-:S07]  /*4cf0*/  MOV R162, R164 ;  /* 0x000000a400a27202 */ /* 0x000fce0000000f00 */
[----:B------:R-:W-:Y:S05]  /*4d00*/  WARPSYNC.COLLECTIVE R157, `(.L_x_37794) ;  /* 0x000000009d087348 */ /* 0x000fea0003c00000 */
[----:B------:R0:W1:Y:S02]  /*4d10*/  SHFL.BFLY P6, R160, R162, R159, R158 ;  /* 0x0c00009fa2a07389 */ /* 0x00006400000c009e */
[----:B01----:R-:W-:Y:S05]  /*4d20*/  ENDCOLLECTIVE ;  /* 0x000000000000791b */ /* 0x003fea0003800000 */
.L_x_37794:
[----:B------:R-:W-:Y:S05]  /*4d30*/  BRA `(.L_x_37795) ;  /* 0xffffffe400ac7947 */ /* 0x000fea000383ffff */
.L_x_37796:
        /* <DEDUP_REMOVED lines=12> */
.L_x_54442:


//--------------------- .text._ZN10layer_norm13ln_fwd_kernelINS_13Kernel_traitsIf6__halffS2_fjLj1536ELj1ELj4ELj1ELj16ENS_18Kernel_traits_baseILj1536EfS2_fS2_fjLj128EEEEELb0ELb0ELb1ELb1EEEvNS_9FwdParamsE --------------------------
	.section	.text._ZN10layer_norm13ln_fwd_kernelINS_13Kernel_traitsIf6__halffS2_fjLj1536ELj1ELj4ELj1ELj16ENS_18Kernel_traits_baseILj1536EfS2_fS2_fjLj128EEEEELb0ELb0ELb1ELb1EEEvNS_9FwdParamsE,"ax",@progbits
	.align	128
        .global         _ZN10layer_norm13ln_fwd_kernelINS_13Kernel_traitsIf6__halffS2_fjLj1536ELj1ELj4ELj1ELj16ENS_18Kernel_traits_baseILj1536EfS2_fS2_fjLj128EEEEELb0ELb0ELb1ELb1EEEvNS_9FwdParamsE
        .type           _ZN10layer_norm13ln_fwd_kernelINS_13Kernel_traitsIf6__halffS2_fjLj1536ELj1ELj4ELj1ELj16ENS_18Kernel_traits_baseILj1536EfS2_fS2_fjLj128EEEEELb0ELb0ELb1ELb1EEEvNS_9FwdParamsE,@function
        .size           _ZN10layer_norm13ln_fwd_kernelINS_13Kernel_traitsIf6__halffS2_fjLj1536ELj1ELj4ELj1ELj16ENS_18Kernel_traits_baseILj1536EfS2_fS2_fjLj128EEEEELb0ELb0ELb1ELb1EEEvNS_9FwdParamsE,(.L_x_54443 - _ZN10layer_norm13ln_fwd_kernelINS_13Kernel_traitsIf6__halffS2_fjLj1536ELj1ELj4ELj1ELj16ENS_18Kernel_traits_baseILj1536EfS2_fS2_fjLj128EEEEELb0ELb0ELb1ELb1EEEvNS_9FwdParamsE)
        .other          _ZN10layer_norm13ln_fwd_kernelINS_13Kernel_traitsIf6__halffS2_fjLj1536ELj1ELj4ELj1ELj16ENS_18Kernel_traits_baseILj1536EfS2_fS2_fjLj128EEEEELb0ELb0ELb1ELb1EEEvNS_9FwdParamsE,@"STO_CUDA_ENTRY STV_DEFAULT"
_ZN10layer_norm13ln_fwd_kernelINS_13Kernel_traitsIf6__halffS2_fjLj1536ELj1ELj4ELj1ELj16ENS_18Kernel_traits_baseILj1536EfS2_fS2_fjLj128EEEEELb0ELb0ELb1ELb1EEEvNS_9FwdParamsE:
.text._ZN10layer_norm13ln_fwd_kernelINS_13Kernel_traitsIf6__halffS2_fjLj1536ELj1ELj4ELj1ELj16ENS_18Kernel_traits_baseILj1536EfS2_fS2_fjLj128EEEEELb0ELb0ELb1ELb1EEEvNS_9FwdParamsE:
        /* <DEDUP_REMOVED lines=41> */
.L_x_37797:
        /* <DEDUP_REMOVED lines=38> */
.L_x_37798:
[----:B------:R-:W1:Y:S01]  /*04f0*/  LDCU UR4, c[0x0][0x384] ;  /* 0x00007080ff0477ac */ /* 0x000e620008000800 */
[----:B------:R-:W2:Y:S01]  /*0500*/  LDCU.U8 UR5, c[0x0][0x410] ;  /* 0x00008200ff0577ac */ /* 0x000ea20008000000 */
[----:B------:R-:W3:Y:S01]  /*0510*/  LDCU UR10, c[0x0][0x448] ;  /* 0x00008900ff0a77ac */ /* 0x000ee20008000800 */
[----:B------:R-:W4:Y:S01]  /*0520*/  LDCU.64 UR8, c[0x0][0x3a0] ;  /* 0x00007400ff0877ac */ /* 0x000f220008000a00 */
[----:B-1----:R-:W-:-:S13]  /*0530*/  ISETP.GE.AND P0, PT, R2, UR4, PT ;  /* 0x0000000402007c0c */ /* 0x002fda000bf06270 */
[----:B--234-:R-:W-:Y:S05]  /*0540*/  @P0 EXIT ;  /* 0x000000000000094d */ /* 0x01cfea0003800000 */
.L_x_37824:
[----:B0-----:R-:W0:Y:S08]  /*0550*/  LDC.64 R4, c[0x0][0x3f0] ;  /* 0x0000fc00ff047b82 */ /* 0x001e300000000a00 */
[----:B------:R-:W1:Y:S08]  /*0560*/  LDC R155, c[0x0][0x388] ;  /* 0x0000e200ff9b7b82 */ /* 0x000e700000000800 */
[----:B------:R-:W2:Y:S01]  /*0570*/  LDC.64 R6, c[0x0][0x3f8] ;  /* 0x0000fe00ff067b82 */ /* 0x000ea20000000a00 */
[----:B0-----:R-:W-:-:S05]  /*0580*/  IMAD.WIDE R4, R2, 0x4, R4 ;  /* 0x0000000402047825 */ /* 0x001fca00078e0204 */
[----:B------:R2:W3:Y:S01]  /*0590*/  LDG.E R3, desc[UR6][R4.64] ;  /* 0x0000000604037981 */ /* 0x0004e2000c1e1900 */
[----:B------:R-:W-:Y:S02]  /*05a0*/  HFMA2 R132, -RZ, RZ, 0, 0 ;  /* 0x00000000ff847431 */ /* 0x000fe400000001ff */
        /* <DEDUP_REMOVED lines=48> */
.L_x_37799:
[----:B------:R-:W0:Y:S01]  /*08b0*/  @P1 LDC R108, c[0x0][0x40c] ;  /* 0x00010300ff6c1b82 */ /* 0x000e220000000800 */
[--C-:B-----5:R-:W-:Y:S01]  /*08c0*/  @P1 HADD2.F32 R7, -RZ, R104.reuse.H0_H0 ;  /* 0x20000068ff071230 */ /* 0x120fe20000004100 */
[----:B------:R-:W-:Y:S01]  /*08d0*/  CS2R R4, SRZ ;  /* 0x0000000000047805 */ /* 0x000fe2000001ff00 */
[----:B------:R-:W-:Y:S01]  /*08e0*/  @P1 HADD2.F32 R109, -RZ, R104.H1_H1 ;  /* 0x30000068ff6d1230 */ /* 0x000fe20000004100 */
[----:B------:R-:W-:Y:S01]  /*08f0*/  MOV R6, RZ ;  /* 0x000000ff00067202 */ /* 0x000fe20000000f00 */
[--C-:B------:R-:W-:Y:S01]  /*0900*/  @P1 HADD2.F32 R111, -RZ, R105.reuse.H0_H0 ;  /* 0x20000069ff6f1230 */ /* 0x100fe20000004100 */
[----:B------:R-:W-:Y:S02]  /*0910*/  CS2R R148, SRZ ;  /* 0x0000000000947805 */ /* 0x000fe4000001ff00 */
[----:B------:R-:W-:Y:S01]  /*0920*/  CS2R R150, SRZ ;  /* 0x0000000000967805 */ /* 0x000fe2000001ff00 */
[----:B------:R-:W1:Y:S08]  /*0930*/  @P1 LDC R110, c[0x0][0x40c] ;  /* 0x00010300ff6e1b82 */ /* 0x000e700000000800 */
[----:B------:R-:W2:Y:S08]  /*0940*/  @P1 LDC R112, c[0x0][0x40c] ;  /* 0x00010300ff701b82 */ /* 0x000eb00000000800 */
[----:B------:R-:W3:Y:S01]  /*0950*/  @P1 LDC R113, c[0x0][0x40c] ;  /* 0x00010300ff711b82 */ /* 0x000ee20000000800 */
[----:B0-----:R-:W-:Y:S01]  /*0960*/  @P1 FMUL.FTZ R4, R7, R108 ;  /* 0x0000006c07041220 */ /* 0x001fe20000410000 */
[----:B------:R-:W-:Y:S01]  /*0970*/  @P1 HADD2.F32 R108, -RZ, R105.H1_H1 ;  /* 0x30000069ff6c1230 */ /* 0x000fe20000004100 */
[----:B------:R-:W-:-:S05]  /*0980*/  MOV R7, RZ ;  /* 0x000000ff00077202 */ /* 0x000fca0000000f00 */
        /* <DEDUP_REMOVED lines=9> */
[----:B---3--:R-:W-:-:S07]  /*0a20*/  @P1 FMUL.FTZ R7, R108, R113 ;  /* 0x000000716c071220 */ /* 0x008fce0000410000 */
[----:B------:R-:W3:Y:S01]  /*0a30*/  @P1 LDC R117, c[0x0][0x40c] ;  /* 0x00010300ff751b82 */ /* 0x000ee20000000800 */
[----:B0-----:R-:W-:Y:S01]  /*0a40*/  @P1 FMUL.FTZ R148, R109, R114 ;  /* 0x000000726d941220 */ /* 0x001fe20000410000 */
[----:B-1----:R-:W-:Y:S01]  /*0a50*/  @P1 FMUL.FTZ R149, R110, R115 ;  /* 0x000000736e951220 */ /* 0x002fe20000410000 */
[----:B--2---:R-:W-:Y:S01]  /*0a60*/  @P1 FMUL.FTZ R150, R111, R116 ;  /* 0x000000746f961220 */ /* 0x004fe20000410000 */
[----:B---3--:R-:W-:-:S07]  /*0a70*/  @P1 FMUL.FTZ R151, R112, R117 ;  /* 0x0000007570971220 */ /* 0x008fce0000410000 */
.L_x_37800:
        /* <DEDUP_REMOVED lines=10> */
.L_x_37802:
[----:B------:R-:W-:Y:S05]  /*0b20*/  BSYNC.RECONVERGENT B0 ;  /* 0x0000000000007941 */ /* 0x000fea0003800200 */
.L_x_37801:
        /* <DEDUP_REMOVED lines=32> */
.L_x_37803:
        /* <DEDUP_REMOVED lines=28> */
.L_x_37804:
        /* <DEDUP_REMOVED lines=9> */
.L_x_37806:
[----:B------:R-:W-:Y:S05]  /*0f80*/  BSYNC.RECONVERGENT B0 ;  /* 0x0000000000007941 */ /* 0x000fea0003800200 */
.L_x_37805:
        /* <DEDUP_REMOVED lines=32> */
.L_x_37807:
        /* <DEDUP_REMOVED lines=28> */
.L_x_37808:
        /* <DEDUP_REMOVED lines=9> */
.L_x_37810:
[----:B------:R-:W-:Y:S05]  /*13e0*/  BSYNC.RECONVERGENT B0 ;  /* 0x0000000000007941 */ /* 0x000fea0003800200 */
.L_x_37809:
        /* <DEDUP_REMOVED lines=15> */
[----:B------:R-:W3:Y:S01]  /*14e0*/  @P2 LDC R138, c[0x0][0x40c] ;  /* 0x00010300ff8a2b82 */ /* 0x000ee20000000800 */
[----:B--2---:R-:W-:Y:S01]  /*14f0*/  @P2 FFMA.FTZ R120, R111, R110, R120 ;  /* 0x0000006e6f782223 */ /* 0x004fe20000010078 */
[----:B0-----:R-:W-:-:S06]  /*1500*/  @P2 FFMA.FTZ R121, R134, R135, R121 ;  /* 0x0000008786792223 */ /* 0x001fcc0000010079 */
[----:B------:R-:W0:Y:S01]  /*1510*/  @P2 LDC R110, c[0x0][0x40c] ;  /* 0x00010300ff6e2b82 */ /* 0x000e220000000800 */
[----:B-1----:R-:W-:Y:S01]  /*1520*/  @P2 FFMA.FTZ R122, R109, R136, R122 ;  /* 0x000000886d7a2223 */ /* 0x002fe2000001007a */
[--C-:B------:R-:W-:Y:S02]  /*1530*/  @P2 HADD2.F32 R109, -RZ, R106.reuse.H0_H0 ;  /* 0x2000006aff6d2230 */ /* 0x100fe40000004100 */
[----:B----4-:R-:W-:Y:S01]  /*1540*/  @P2 FFMA.FTZ R123, R108, R137, R123 ;  /* 0x000000896c7b2223 */ /* 0x010fe2000001007b */
[----:B------:R-:W-:Y:S02]  /*1550*/  @P2 HADD2.F32 R108, -RZ, R106.H1_H1 ;  /* 0x3000006aff6c2230 */ /* 0x000fe40000004100 */
[--C-:B------:R-:W-:Y:S02]  /*1560*/  @P2 HADD2.F32 R134, -RZ, R107.reuse.H1_H1 ;  /* 0x3000006bff862230 */ /* 0x100fe40000004100 */
[----:B---3--:R-:W-:Y:S01]  /*1570*/  @P2 FFMA.FTZ R112, R109, R138, R112 ;  /* 0x0000008a6d702223 */ /* 0x008fe20000010070 */
[----:B------:R-:W1:Y:S01]  /*1580*/  @P2 LDC R111, c[0x0][0x40c] ;  /* 0x00010300ff6f2b82 */ /* 0x000e620000000800 */
[----:B------:R-:W-:-:S07]  /*1590*/  @P2 HADD2.F32 R109, -RZ, R107.H0_H0 ;  /* 0x2000006bff6d2230 */ /* 0x000fce0000004100 */
[----:B------:R-:W2:Y:S01]  /*15a0*/  @P2 LDC R135, c[0x0][0x40c] ;  /* 0x00010300ff872b82 */ /* 0x000ea20000000800 */
[----:B0-----:R-:W-:Y:S01]  /*15b0*/  @P2 FFMA.FTZ R113, R108, R110, R113 ;  /* 0x0000006e6c712223 */ /* 0x001fe20000010071 */
[----:B-1----:R-:W-:Y:S01]  /*15c0*/  @P2 FFMA.FTZ R114, R109, R111, R114 ;  /* 0x0000006f6d722223 */ /* 0x002fe20000010072 */
[----:B--2---:R-:W-:Y:S01]  /*15d0*/  @P2 FFMA.FTZ R115, R134, R135, R115 ;  /* 0x0000008786732223 */ /* 0x004fe20000010073 */
[----:B------:R-:W-:Y:S06]  /*15e0*/  BRA `(.L_x_37812) ;  /* 0x0000000000707947 */ /* 0x000fec0003800000 */
.L_x_37811:
[----:B0-----:R-:W0:Y:S01]  /*15f0*/  @P1 LDC R109, c[0x0][0x40c] ;  /* 0x00010300ff6d1b82 */ /* 0x001e220000000800 */
[--C-:B-----5:R-:W-:Y:S01]  /*1600*/  @P1 HADD2.F32 R108, -RZ, R104.reuse.H0_H0 ;  /* 0x20000068ff6c1230 */ /* 0x120fe20000004100 */
[----:B------:R-:W-:Y:S01]  /*1610*/  CS2R R120, SRZ ;  /* 0x0000000000787805 */ /* 0x000fe2000001ff00 */
[----:B------:R-:W-:Y:S01]  /*1620*/  @P1 HADD2.F32 R110, -RZ, R104.H1_H1 ;  /* 0x30000068ff6e1230 */ /* 0x000fe20000004100 */
[----:B------:R-:W-:Y:S01]  /*1630*/  CS2R R122, SRZ ;  /* 0x00000000007a7805 */ /* 0x000fe2000001ff00 */
[--C-:B------:R-:W-:Y:S02]  /*1640*/  @P1 HADD2.F32 R112, -RZ, R105.reuse.H0_H0 ;  /* 0x20000069ff701230 */ /* 0x100fe40000004100 */
[----:B------:R-:W-:Y:S01]  /*1650*/  @P1 HADD2.F32 R114, -RZ, R105.H1_H1 ;  /* 0x30000069ff721230 */ /* 0x000fe20000004100 */
[----:B------:R-:W1:Y:S08]  /*1660*/  @P1 LDC R111, c[0x0][0x40c] ;  /* 0x00010300ff6f1b82 */ /* 0x000e700000000800 */
[----:B------:R-:W2:Y:S08]  /*1670*/  @P1 LDC R113, c[0x0][0x40c] ;  /* 0x00010300ff711b82 */ /* 0x000eb00000000800 */
[----:B------:R-:W3:Y:S01]  /*1680*/  @P1 LDC R115, c[0x0][0x40c] ;  /* 0x00010300ff731b82 */ /* 0x000ee20000000800 */
[----:B0-----:R-:W-:Y:S01]  /*1690*/  @P1 FMUL.FTZ R120, R108, R109 ;  /* 0x0000006d6c781220 */ /* 0x001fe20000410000 */
[----:B------:R-:W-:-:S02]  /*16a0*/  @P1 HADD2.F32 R108, -RZ, R106.H0_H0 ;  /* 0x2000006aff6c1230 */ /* 0x000fc40000004100 */
[----:B------:R-:W-:-:S04]  /*16b0*/  @P1 HADD2.F32 R109, -RZ, R106.H1_H1 ;  /* 0x3000006aff6d1230 */ /* 0x000fc80000004100 */
[----:B------:R-:W0:Y:S01]  /*16c0*/  @P1 LDC R135, c[0x0][0x40c] ;  /* 0x00010300ff871b82 */ /* 0x000e220000000800 */
[----:B-1----:R-:W-:Y:S01]  /*16d0*/  @P1 FMUL.FTZ R121, R110, R111 ;  /* 0x0000006f6e791220 */ /* 0x002fe20000410000 */
[--C-:B------:R-:W-:Y:S02]  /*16e0*/  @P1 HADD2.F32 R110, -RZ, R107.reuse.H0_H0 ;  /* 0x2000006bff6e1230 */ /* 0x100fe40000004100 */
[----:B------:R-:W-:-:S04]  /*16f0*/  @P1 HADD2.F32 R111, -RZ, R107.H1_H1 ;  /* 0x3000006bff6f1230 */ /* 0x000fc80000004100 */
[----:B------:R-:W1:Y:S01]  /*1700*/  @P1 LDC R134, c[0x0][0x40c] ;  /* 0x00010300ff861b82 */ /* 0x000e620000000800 */
[----:B--2---:R-:W-:Y:S01]  /*1710*/  @P1 FMUL.FTZ R122, R112, R113 ;  /* 0x00000071707a1220 */ /* 0x004fe20000410000 */
[----:B------:R-:W-:-:S06]  /*1720*/  CS2R R112, SRZ ;  /* 0x0000000000707805 */ /* 0x000fcc000001ff00 */
[----:B------:R-:W2:Y:S01]  /*1730*/  @P1 LDC R137, c[0x0][0x40c] ;  /* 0x00010300ff891b82 */ /* 0x000ea20000000800 */
[----:B---3--:R-:W-:Y:S01]  /*1740*/  @P1 FMUL.FTZ R123, R114, R115 ;  /* 0x00000073727b1220 */ /* 0x008fe20000410000 */
[----:B------:R-:W-:-:S06]  /*1750*/  CS2R R114, SRZ ;  /* 0x0000000000727805 */ /* 0x000fcc000001ff00 */
[----:B------:R-:W3:Y:S01]  /*1760*/  @P1 LDC R136, c[0x0][0x40c] ;  /* 0x00010300ff881b82 */ /* 0x000ee20000000800 */
[----:B0-----:R-:W-:Y:S01]  /*1770*/  @P1 FMUL.FTZ R112, R108, R135 ;  /* 0x000000876c701220 */ /* 0x001fe20000410000 */
[----:B-1----:R-:W-:Y:S01]  /*1780*/  @P1 FMUL.FTZ R113, R109, R134 ;  /* 0x000000866d711220 */ /* 0x002fe20000410000 */
[----:B--2---:R-:W-:Y:S01]  /*1790*/  @P1 FMUL.FTZ R114, R110, R137 ;  /* 0x000000896e721220 */ /* 0x004fe20000410000 */
[----:B---3--:R-:W-:-:S07]  /*17a0*/  @P1 FMUL.FTZ R115, R111, R136 ;  /* 0x000000886f731220 */ /* 0x008fce0000410000 */
.L_x_37812:
        /* <DEDUP_REMOVED lines=10> */
.L_x_37814:
[----:B------:R-:W-:Y:S05]  /*1850*/  BSYNC.RECONVERGENT B0 ;  /* 0x0000000000007941 */ /* 0x000fea0003800200 */
.L_x_37813:
        /* <DEDUP_REMOVED lines=8> */
[----:B-----5:R-:W-:Y:S02]  /*18e0*/  @P2 HADD2.F32 R137, -RZ, R104.H0_H0 ;  /* 0x20000068ff892230 */ /* 0x020fe40000004100 */
[--C-:B0-----:R-:W-:Y:S02]  /*18f0*/  @P2 HADD2.F32 R135, -RZ, R105.reuse.H0_H0 ;  /* 0x20000069ff872230 */ /* 0x101fe40000004100 */
[----:B------:R-:W-:-:S03]  /*1900*/  @P2 HADD2.F32 R134, -RZ, R105.H1_H1 ;  /* 0x30000069ff862230 */ /* 0x000fc60000004100 */
[----:B------:R-:W0:Y:S01]  /*1910*/  @P2 LDC R138, c[0x0][0x40c] ;  /* 0x00010300ff8a2b82 */ /* 0x000e220000000800 */
[----:B--2---:R-:W-:Y:S01]  /*1920*/  @P2 FFMA.FTZ R140, R137, R136, R140 ;  /* 0x00000088898c2223 */ /* 0x004fe2000001008c */
[----:B------:R-:W-:-:S06]  /*1930*/  @P2 HADD2.F32 R136, -RZ, R104.H1_H1 ;  /* 0x30000068ff882230 */ /* 0x000fcc0000004100 */
[----:B------:R-:W1:Y:S01]  /*1940*/  @P2 LDC R137, c[0x0][0x40c] ;  /* 0x00010300ff892b82 */ /* 0x000e620000000800 */
[----:B0-----:R-:W-:-:S07]  /*1950*/  @P2 FFMA.FTZ R141, R136, R138, R141 ;  /* 0x0000008a888d2223 */ /* 0x001fce000001008d */
[----:B------:R-:W0:Y:S08]  /*1960*/  @P2 LDC R136, c[0x0][0x40c] ;  /* 0x00010300ff882b82 */ /* 0x000e300000000800 */
[----:B------:R-:W3:Y:S01]  /*1970*/  @P2 LDC R138, c[0x0][0x40c] ;  /* 0x00010300ff8a2b82 */ /* 0x000ee20000000800 */
[----:B-1----:R-:W-:Y:S01]  /*1980*/  @P2 FFMA.FTZ R143, R134, R137, R143 ;  /* 0x00000089868f2223 */ /* 0x002fe2000001008f */
[----:B------:R-:W-:-:S06]  /*1990*/  @P2 HADD2.F32 R134, -RZ, R106.H1_H1 ;  /* 0x3000006aff862230 */ /* 0x000fcc0000004100 */
[----:B------:R-:W1:Y:S01]  /*19a0*/  @P2 LDC R137, c[0x0][0x40c] ;  /* 0x00010300ff892b82 */ /* 0x000e620000000800 */
[----:B0-----:R-:W-:Y:S01]  /*19b0*/  @P2 FFMA.FTZ R142, R135, R136, R142 ;  /* 0x00000088878e2223 */ /* 0x001fe2000001008e */
[----:B------:R-:W-:-:S06]  /*19c0*/  @P2 HADD2.F32 R135, -RZ, R106.H0_H0 ;  /* 0x2000006aff872230 */ /* 0x000fcc0000004100 */
[----:B------:R-:W0:Y:S01]  /*19d0*/  @P2 LDC R136, c[0x0][0x40c] ;  /* 0x00010300ff882b82 */ /* 0x000e220000000800 */
[----:B---3--:R-:W-:-:S07]  /*19e0*/  @P2 FFMA.FTZ R108, R135, R138, R108 ;  /* 0x0000008a876c2223 */ /* 0x008fce000001006c */
[----:B------:R-:W2:Y:S02]  /*19f0*/  @P2 LDC R135, c[0x0][0x40c] ;  /* 0x00010300ff872b82 */ /* 0x000ea40000000800 */
[----:B--2---:R-:W-:Y:S01]  /*1a00*/  @P2 FFMA.FTZ R109, R134, R135, R109 ;  /* 0x00000087866d2223 */ /* 0x004fe2000001006d */
[--C-:B------:R-:W-:Y:S02]  /*1a10*/  @P2 HADD2.F32 R135, -RZ, R107.reuse.H0_H0 ;  /* 0x2000006bff872230 */ /* 0x100fe40000004100 */
[----:B------:R-:W-:-:S03]  /*1a20*/  @P2 HADD2.F32 R134, -RZ, R107.H1_H1 ;  /* 0x3000006bff862230 */ /* 0x000fc60000004100 */
[----:B0-----:R-:W-:Y:S02]  /*1a30*/  @P2 FFMA.FTZ R110, R135, R136, R110 ;  /* 0x00000088876e2223 */ /* 0x001fe4000001006e */
[----:B-1----:R-:W-:Y:S01]  /*1a40*/  @P2 FFMA.FTZ R111, R134, R137, R111 ;  /* 0x00000089866f2223 */ /* 0x002fe2000001006f */
[----:B------:R-:W-:Y:S06]  /*1a50*/  BRA `(.L_x_37816) ;  /* 0x0000000000787947 */ /* 0x000fec0003800000 */
.L_x_37815:
[----:B------:R-:W1:Y:S01]  /*1a60*/  @P1 LDC R111, c[0x0][0x40c] ;  /* 0x00010300ff6f1b82 */ /* 0x000e620000000800 */
[--C-:B-----5:R-:W-:Y:S01]  /*1a70*/  @P1 HADD2.F32 R110, -RZ, R104.reuse.H1_H1 ;  /* 0x30000068ff6e1230 */ /* 0x120fe20000004100 */
[----:B------:R-:W-:Y:S01]  /*1a80*/  CS2R R140, SRZ ;  /* 0x00000000008c7805 */ /* 0x000fe2000001ff00 */
[----:B0-----:R-:W-:Y:S01]  /*1a90*/  @P1 HADD2.F32 R108, -RZ, R104.H0_H0 ;  /* 0x20000068ff6c1230 */ /* 0x001fe20000004100 */
[----:B------:R-:W-:-:S04]  /*1aa0*/  CS2R R142, SRZ ;  /* 0x00000000008e7805 */ /* 0x000fc8000001ff00 */
[----:B------:R-:W0:Y:S08]  /*1ab0*/  @P1 LDC R109, c[0x0][0x40c] ;  /* 0x00010300ff6d1b82 */ /* 0x000e300000000800 */
[----:B------:R-:W2:Y:S08]  /*1ac0*/  @P1 LDC R135, c[0x0][0x40c] ;  /* 0x00010300ff871b82 */ /* 0x000eb00000000800 */
[----:B------:R-:W3:Y:S01]  /*1ad0*/  @P1 LDC R137, c[0x0][0x40c] ;  /* 0x00010300ff891b82 */ /* 0x000ee20000000800 */
[----:B-1----:R-:W-:Y:S01]  /*1ae0*/  @P1 FMUL.FTZ R141, R110, R111 ;  /* 0x0000006f6e8d1220 */ /* 0x002fe20000410000 */
[----:B------:R-:W-:-:S06]  /*1af0*/  @P1 HADD2.F32 R110, -RZ, R106.H1_H1 ;  /* 0x3000006aff6e1230 */ /* 0x000fcc0000004100 */
[----:B------:R-:W1:Y:S01]  /*1b00*/  @P1 LDC R134, c[0x0][0x40c] ;  /* 0x00010300ff861b82 */ /* 0x000e620000000800 */
[----:B0-----:R-:W-:Y:S01]  /*1b10*/  @P1 FMUL.FTZ R140, R108, R109 ;  /* 0x0000006d6c8c1220 */ /* 0x001fe20000410000 */
[----:B------:R-:W-:Y:S02]  /*1b20*/  @P1 HADD2.F32 R108, -RZ, R105.H0_H0 ;  /* 0x20000069ff6c1230 */ /* 0x000fe40000004100 */
[----:B------:R-:W-:-:S04]  /*1b30*/  @P1 HADD2.F32 R109, -RZ, R106.H0_H0 ;  /* 0x2000006aff6d1230 */ /* 0x000fc80000004100 */
[----:B------:R-:W0:Y:S01]  /*1b40*/  @P1 LDC R111, c[0x0][0x40c] ;  /* 0x00010300ff6f1b82 */ /* 0x000e220000000800 */
[----:B--2---:R-:W-:Y:S01]  /*1b50*/  @P1 FMUL.FTZ R142, R108, R135 ;  /* 0x000000876c8e1220 */ /* 0x004fe20000410000 */
[----:B------:R-:W-:-:S06]  /*1b60*/  @P1 HADD2.F32 R108, -RZ, R105.H1_H1 ;  /* 0x30000069ff6c1230 */ /* 0x000fcc0000004100 */
[----:B------:R-:W2:Y:S01]  /*1b70*/  @P1 LDC R136, c[0x0][0x40c] ;  /* 0x00010300ff881b82 */ /* 0x000ea20000000800 */
[----:B---3--:R-:W-:Y:S01]  /*1b80*/  @P1 FMUL.FTZ R143, R108, R137 ;  /* 0x000000896c8f1220 */ /* 0x008fe20000410000 */
[----:B------:R-:W-:-:S06]  /*1b90*/  MOV R108, RZ ;  /* 0x000000ff006c7202 */ /* 0x000fcc0000000f00 */
[----:B------:R-:W3:Y:S01]  /*1ba0*/  @P1 LDC R135, c[0x0][0x40c] ;  /* 0x00010300ff871b82 */ /* 0x000ee20000000800 */
[----:B-1----:R-:W-:Y:S01]  /*1bb0*/  @P1 FMUL.FTZ R108, R109, R134 ;  /* 0x000000866d6c1220 */ /* 0x002fe20000410000 */
[----:B------:R-:W-:Y:S02]  /*1bc0*/  HFMA2 R109, -RZ, RZ, 0, 0 ;  /* 0x00000000ff6d7431 */ /* 0x000fe400000001ff */
[--C-:B------:R-:W-:Y:S02]  /*1bd0*/  @P1 HADD2.F32 R134, -RZ, R107.reuse.H1_H1 ;  /* 0x3000006bff861230 */ /* 0x100fe40000004100 */
[----:B0-----:R-:W-:Y:S01]  /*1be0*/  @P1 FMUL.FTZ R109, R110, R111 ;  /* 0x0000006f6e6d1220 */ /* 0x001fe20000410000 */
[----:B------:R-:W-:Y:S01]  /*1bf0*/  @P1 HADD2.F32 R111, -RZ, R107.H0_H0 ;  /* 0x2000006bff6f1230 */ /* 0x000fe20000004100 */
[----:B------:R-:W-:-:S04]  /*1c00*/  MOV R110, RZ ;  /* 0x000000ff006e7202 */ /* 0x000fc80000000f00 */
[----:B--2---:R-:W-:Y:S01]  /*1c10*/  @P1 FMUL.FTZ R110, R111, R136 ;  /* 0x000000886f6e1220 */ /* 0x004fe20000410000 */
[----:B------:R-:W-:Y:S02]  /*1c20*/  HFMA2 R111, -RZ, RZ, 0, 0 ;  /* 0x00000000ff6f7431 */ /* 0x000fe400000001ff */
[----:B---3--:R-:W-:-:S07]  /*1c30*/  @P1 FMUL.FTZ R111, R134, R135 ;  /* 0x00000087866f1220 */ /* 0x008fce0000410000 */
.L_x_37816:
        /* <DEDUP_REMOVED lines=10> */
.L_x_37818:
[----:B------:R-:W-:Y:S05]  /*1ce0*/  BSYNC.RECONVERGENT B0 ;  /* 0x0000000000007941 */ /* 0x000fea0003800200 */
.L_x_37817:
        /* <DEDUP_REMOVED lines=8> */
[----:B-----5:R-:W-:-:S07]  /*1d70*/  @P0 HADD2.F32 R3, -RZ, R104.H0_H0 ;  /* 0x20000068ff030230 */ /* 0x020fce0000004100 */
[----:B------:R-:W1:Y:S08]  /*1d80*/  @P0 LDC R160, c[0x0][0x40c] ;  /* 0x00010300ffa00b82 */ /* 0x000e700000000800 */
[----:B0-----:R-:W3:Y:S08]  /*1d90*/  @P0 LDC R159, c[0x0][0x40c] ;  /* 0x00010300ff9f0b82 */ /* 0x001ef00000000800 */
[----:B------:R-:W0:Y:S01]  /*1da0*/  @P0 LDC R158, c[0x0][0x40c] ;  /* 0x00010300ff9e0b82 */ /* 0x000e220000000800 */
[----:B--2---:R-:W-:Y:S01]  /*1db0*/  @P0 FFMA.FTZ R136, R3, R156, R136 ;  /* 0x0000009c03880223 */ /* 0x004fe20000010088 */
[----:B------:R-:W-:-:S02]  /*1dc0*/  @P0 HADD2.F32 R156, -RZ, R104.H1_H1 ;  /* 0x30000068ff9c0230 */ /* 0x000fc40000004100 */
[----:B------:R-:W-:-:S03]  /*1dd0*/  @P0 HADD2.F32 R3, -RZ, R105.H0_H0 ;  /* 0x20000069ff030230 */ /* 0x000fc60000004100 */
[----:B-1----:R-:W-:Y:S02]  /*1de0*/  @P0 FFMA.FTZ R137, R156, R160, R137 ;  /* 0x000000a09c890223 */ /* 0x002fe40000010089 */
[----:B------:R-:W1:Y:S02]  /*1df0*/  @P0 LDC R156, c[0x0][0x40c] ;  /* 0x00010300ff9c0b82 */ /* 0x000e640000000800 */
[----:B-1----:R-:W-:Y:S01]  /*1e00*/  @P0 FFMA.FTZ R138, R3, R156, R138 ;  /* 0x0000009c038a0223 */ /* 0x002fe2000001008a */
[----:B------:R-:W-:Y:S02]  /*1e10*/  @P0 HADD2.F32 R3, -RZ, R106.H0_H0 ;  /* 0x2000006aff030230 */ /* 0x000fe40000004100 */
[----:B------:R-:W-:-:S03]  /*1e20*/  @P0 HADD2.F32 R156, -RZ, R105.H1_H1 ;  /* 0x30000069ff9c0230 */ /* 0x000fc60000004100 */
[----:B---3--:R-:W-:Y:S02]  /*1e30*/  @P0 FFMA.FTZ R132, R3, R159, R132 ;  /* 0x0000009f03840223 */ /* 0x008fe40000010084 */
[----:B------:R-:W1:Y:S01]  /*1e40*/  @P0 LDC R3, c[0x0][0x40c] ;  /* 0x00010300ff030b82 */ /* 0x000e620000000800 */
[----:B0-----:R-:W-:Y:S01]  /*1e50*/  @P0 FFMA.FTZ R139, R156, R158, R139 ;  /* 0x0000009e9c8b0223 */ /* 0x001fe2000001008b */
[----:B------:R-:W-:-:S06]  /*1e60*/  @P0 HADD2.F32 R156, -RZ, R106.H1_H1 ;  /* 0x3000006aff9c0230 */ /* 0x000fcc0000004100 */
[----:B------:R-:W0:Y:S08]  /*1e70*/  @P0 LDC R158, c[0x0][0x40c] ;  /* 0x00010300ff9e0b82 */ /* 0x000e300000000800 */
[----:B------:R-:W2:Y:S01]  /*1e80*/  @P0 LDC R159, c[0x0][0x40c] ;  /* 0x00010300ff9f0b82 */ /* 0x000ea20000000800 */
[----:B-1----:R-:W-:Y:S01]  /*1e90*/  @P0 FFMA.FTZ R133, R156, R3, R133 ;  /* 0x000000039c850223 */ /* 0x002fe20000010085 */
[----:B------:R-:W-:-:S02]  /*1ea0*/  @P0 HADD2.F32 R3, -RZ, R107.H0_H0 ;  /* 0x2000006bff030230 */ /* 0x000fc40000004100 */
[----:B------:R-:W-:-:S03]  /*1eb0*/  @P0 HADD2.F32 R156, -RZ, R107.H1_H1 ;  /* 0x3000006bff9c0230 */ /* 0x000fc60000004100 */
[----:B0-----:R-:W-:Y:S02]  /*1ec0*/  @P0 FFMA.FTZ R134, R3, R158, R134 ;  /* 0x0000009e03860223 */ /* 0x001fe40000010086 */
[----:B--2---:R-:W-:Y:S01]  /*1ed0*/  @P0 FFMA.FTZ R135, R156, R159, R135 ;  /* 0x0000009f9c870223 */ /* 0x004fe20000010087 */
[----:B------:R-:W-:Y:S06]  /*1ee0*/  BRA `(.L_x_37820) ;  /* 0x0000000000707947 */ /* 0x000fec0003800000 */
.L_x_37819:
[----:B------:R-:W1:Y:S01]  /*1ef0*/  @P1 LDC R132, c[0x0][0x40c] ;  /* 0x00010300ff841b82 */ /* 0x000e620000000800 */
[----:B-----5:R-:W-:Y:S01]  /*1f00*/  @P1 HADD2.F32 R3, -RZ, R104.H0_H0 ;  /* 0x20000068ff031230 */ /* 0x020fe20000004100 */
[----:B------:R-:W-:Y:S02]  /*1f10*/  CS2R R136, SRZ ;  /* 0x0000000000887805 */ /* 0x000fe4000001ff00 */
[----:B------:R-:W-:-:S04]  /*1f20*/  CS2R R138, SRZ ;  /* 0x00000000008a7805 */ /* 0x000fc8000001ff00 */
[----:B0-----:R-:W0:Y:S08]  /*1f30*/  @P1 LDC R134, c[0x0][0x40c] ;  /* 0x00010300ff861b82 */ /* 0x001e300000000800 */
[----:B------:R-:W2:Y:S01]  /*1f40*/  @P1 LDC R156, c[0x0][0x40c] ;  /* 0x00010300ff9c1b82 */ /* 0x000ea20000000800 */
[----:B-1----:R-:W-:Y:S01]  /*1f50*/  @P1 FMUL.FTZ R136, R3, R132 ;  /* 0x0000008403881220 */ /* 0x002fe20000410000 */
[----:B------:R-:W-:-:S06]  /*1f60*/  @P1 HADD2.F32 R3, -RZ, R104.H1_H1 ;  /* 0x30000068ff031230 */ /* 0x000fcc0000004100 */
[----:B------:R-:W1:Y:S01]  /*1f70*/  @P1 LDC R132, c[0x0][0x40c] ;  /* 0x00010300ff841b82 */ /* 0x000e620000000800 */
[----:B0-----:R-:W-:Y:S01]  /*1f80*/  @P1 FMUL.FTZ R137, R3, R134 ;  /* 0x0000008603891220 */ /* 0x001fe20000410000 */
[----:B------:R-:W-:-:S06]  /*1f90*/  @P1 HADD2.F32 R3, -RZ, R105.H0_H0 ;  /* 0x20000069ff031230 */ /* 0x000fcc0000004100 */
[----:B------:R-:W0:Y:S01]  /*1fa0*/  @P1 LDC R134, c[0x0][0x40c] ;  /* 0x00010300ff861b82 */ /* 0x000e220000000800 */
[----:B--2---:R-:W-:Y:S01]  /*1fb0*/  @P1 FMUL.FTZ R138, R3, R156 ;  /* 0x0000009c038a1220 */ /* 0x004fe20000410000 */
[----:B------:R-:W-:-:S06]  /*1fc0*/  @P1 HADD2.F32 R3, -RZ, R105.H1_H1 ;  /* 0x30000069ff031230 */ /* 0x000fcc0000004100 */
[----:B------:R-:W2:Y:S08]  /*1fd0*/  @P1 LDC R156, c[0x0][0x40c] ;  /* 0x00010300ff9c1b82 */ /* 0x000eb00000000800 */
[----:B------:R-:W3:Y:S01]  /*1fe0*/  @P1 LDC R158, c[0x0][0x40c] ;  /* 0x00010300ff9e1b82 */ /* 0x000ee20000000800 */
[----:B-1----:R-:W-:Y:S01]  /*1ff0*/  @P1 FMUL.FTZ R139, R3, R132 ;  /* 0x00000084038b1220 */ /* 0x002fe20000410000 */
[----:B------:R-:W-:Y:S01]  /*2000*/  @P1 HADD2.F32 R3, -RZ, R106.H0_H0 ;  /* 0x2000006aff031230 */ /* 0x000fe20000004100 */
[----:B------:R-:W-:-:S05]  /*2010*/  CS2R R132, SRZ ;  /* 0x0000000000847805 */ /* 0x000fca000001ff00 */
[----:B------:R-:W1:Y:S01]  /*2020*/  @P1 LDC R160, c[0x0][0x40c] ;  /* 0x00010300ffa01b82 */ /* 0x000e620000000800 */
[----:B0-----:R-:W-:Y:S01]  /*2030*/  @P1 FMUL.FTZ R132, R3, R134 ;  /* 0x0000008603841220 */ /* 0x001fe20000410000 */
[----:B------:R-:W-:Y:S01]  /*2040*/  @P1 HADD2.F32 R3, -RZ, R106.H1_H1 ;  /* 0x3000006aff031230 */ /* 0x000fe20000004100 */
[----:B------:R-:W-:-:S04]  /*2050*/  CS2R R134, SRZ ;  /* 0x0000000000867805 */ /* 0x000fc8000001ff00 */
[----:B--2---:R-:W-:Y:S01]  /*2060*/  @P1 FMUL.FTZ R133, R3, R156 ;  /* 0x0000009c03851220 */ /* 0x004fe20000410000 */
[----:B------:R-:W-:-:S05]  /*2070*/  @P1 HADD2.F32 R3, -RZ, R107.H0_H0 ;  /* 0x2000006bff031230 */ /* 0x000fca0000004100 */
[----:B---3--:R-:W-:Y:S01]  /*2080*/  @P1 FMUL.FTZ R134, R3, R158 ;  /* 0x0000009e03861220 */ /* 0x008fe20000410000 */
[----:B------:R-:W-:-:S05]  /*2090*/  @P1 HADD2.F32 R3, -RZ, R107.H1_H1 ;  /* 0x3000006bff031230 */ /* 0x000fca0000004100 */
[----:B-1----:R-:W-:-:S07]  /*20a0*/  @P1 FMUL.FTZ R135, R3, R160 ;  /* 0x000000a003871220 */ /* 0x002fce0000410000 */
.L_x_37820:
        /* <DEDUP_REMOVED lines=171> */
.L_x_37836:
        /* <DEDUP_REMOVED lines=32> */
[----:B------:R-:W-:Y:S01]  /*2d60*/  F2FP.F16.F32.PACK_AB R150, R150, R149 ;  /* 0x000000959696723e */ /* 0x000fe200000000ff */
        /* <DEDUP_REMOVED lines=16> */
[----:B------:R-:W-:Y:S01]  /*2e70*/  F2FP.F16.F32.PACK_AB R151, R158, R151 ;  /* 0x000000979e97723e */ /* 0x000fe200000000ff */
[C---:B------:R-:W-:Y:S01]  /*2e80*/  FADD.FTZ R118, -R152.reuse, R118 ;  /* 0x0000007698767221 */ /* 0x040fe20000010100 */
[----:B------:R-:W-:Y:S01]  /*2e90*/  FADD.FTZ R126, -R152, R126 ;  /* 0x0000007e987e7221 */ /* 0x000fe20000010100 */
[----:B------:R-:W-:Y:S01]  /*2ea0*/  F2FP.F16.F32.PACK_AB R149, R156, R7 ;  /* 0x000000079c95723e */ /* 0x000fe200000000ff */
[----:B-1----:R-:W-:Y:S01]  /*2eb0*/  IMAD.WIDE.U32 R164, R4, 0x10, R154 ;  /* 0x0000001004a47825 */ /* 0x002fe200078e009a */
[----:B------:R-:W-:-:S03]  /*2ec0*/  F2FP.F16.F32.PACK_AB R148, R6, R5 ;  /* 0x000000050694723e */ /* 0x000fc600000000ff */
        /* <DEDUP_REMOVED lines=150> */
[----:B------:R-:W-:-:S02]  /*3830*/  F2FP.F16.F32.PACK_AB R113, R130, R149 ;  /* 0x000000958271723e */ /* 0x000fc400000000ff */
[----:B------:R-:W-:-:S05]  /*3840*/  F2FP.F16.F32.PACK_AB R112, R3, R112 ;  /* 0x000000700370723e */ /* 0x000fca00000000ff */
[----:B------:R1:W-:Y:S02]  /*3850*/  STG.E.128 desc[UR6][R154.64], R112 ;  /* 0x000000709a007986 */ /* 0x0003e4000c101d06 */
.L_x_37823:
[----:B------:R-:W-:Y:S05]  /*3860*/  BSYNC.RECONVERGENT B0 ;  /* 0x0000000000007941 */ /* 0x000fea0003800200 */
.L_x_37822:
[----:B-1----:R-:W1:Y:S02]  /*3870*/  LDC.64 R4, c[0x0][0x380] ;  /* 0x0000e000ff047b82 */ /* 0x002e640000000a00 */
[----:B-1----:R-:W-:-:S04]  /*3880*/  LEA R2, R4, R2, 0x2 ;  /* 0x0000000204027211 */ /* 0x002fc800078e10ff */
[----:B------:R-:W-:-:S13]  /*3890*/  ISETP.GE.AND P0, PT, R2, R5, PT ;  /* 0x000000050200720c */ /* 0x000fda0003f06270 */
[----:B------:R-:W-:Y:S05]  /*38a0*/  @!P0 BRA `(.L_x_37824) ;  /* 0xffffffcc00288947 */ /* 0x000fea000383ffff */
[----:B------:R-:W-:Y:S05]  /*38b0*/  EXIT ;  /* 0x000000000000794d */ /* 0x000fea0003800000 */
.L_x_37821:
        /* <DEDUP_REMOVED lines=8> */
.L_x_37826:
[----:B------:R-:W-:Y:S05]  /*3940*/  BSYNC B0 ;  /* 0x0000000000007941 */ /* 0x000fea0003800000 */
.L_x_37825:
        /* <DEDUP_REMOVED lines=10> */
.L_x_37827:
[----:B------:R-:W-:Y:S01]  /*39f0*/  HFMA2 R158, -RZ, RZ, 0, 2.384185791015625e-07 ;  /* 0x00000004ff9e7431 */ /* 0x000fe200000001ff */
[----:B------:R-:W-:-:S05]  /*3a00*/  MOV R160, R164 ;  /* 0x000000a400a07202 */ /* 0x000fca0000000f00 */
[----:B------:R-:W-:-:S05]  /*3a10*/  FADD.FTZ R160, R159, R160 ;  /* 0x000000a09fa07221 */ /* 0x000fca0000010000 */
[----:B------:R-:W-:-:S07]  /*3a20*/  MOV R163, R160 ;  /* 0x000000a000a37202 */ /* 0x000fce0000000f00 */
[----:B------:R-:W-:Y:S05]  /*3a30*/  WARPSYNC.COLLECTIVE R156, `(.L_x_37828) ;  /* 0x000000009c087348 */ /* 0x000fea0003c00000 */
[----:B------:R0:W1:Y:S02]  /*3a40*/  SHFL.BFLY P0, R164, R163, R158, R157 ;  /* 0x0c00009ea3a47389 */ /* 0x000064000000009d */
[----:B01----:R-:W-:Y:S05]  /*3a50*/  ENDCOLLECTIVE ;  /* 0x000000000000791b */ /* 0x003fea0003800000 */
.L_x_37828:
[----:B------:R-:W-:Y:S01]  /*3a60*/  HFMA2 R158, -RZ, RZ, 0, 4.76837158203125e-07 ;  /* 0x00000008ff9e7431 */ /* 0x000fe200000001ff */
[----:B------:R-:W-:-:S05]  /*3a70*/  MOV R3, R164 ;  /* 0x000000a400037202 */ /* 0x000fca0000000f00 */
[----:B------:R-:W-:-:S05]  /*3a80*/  FADD.FTZ R161, R160, R3 ;  /* 0x00000003a0a17221 */ /* 0x000fca0000010000 */
[----:B------:R-:W-:-:S07]  /*3a90*/  MOV R163, R161 ;  /* 0x000000a100a37202 */ /* 0x000fce0000000f00 */
[----:B------:R-:W-:Y:S05]  /*3aa0*/  WARPSYNC.COLLECTIVE R156, `(.L_x_37829) ;  /* 0x000000009c087348 */ /* 0x000fea0003c00000 */
[----:B------:R0:W1:Y:S02]  /*3ab0*/  SHFL.BFLY P0, R164, R163, R158, R157 ;  /* 0x0c00009ea3a47389 */ /* 0x000064000000009d */
[----:B01----:R-:W-:Y:S05]  /*3ac0*/  ENDCOLLECTIVE ;  /* 0x000000000000791b */ /* 0x003fea0003800000 */
.L_x_37829:
[----:B------:R-:W-:Y:S01]  /*3ad0*/  HFMA2 R158, -RZ, RZ, 0, 9.5367431640625e-07 ;  /* 0x00000010ff9e7431 */ /* 0x000fe200000001ff */
[----:B------:R-:W-:-:S05]  /*3ae0*/  MOV R162, R164 ;  /* 0x000000a400a27202 */ /* 0x000fca0000000f00 */
[----:B------:R-:W-:-:S05]  /*3af0*/  FADD.FTZ R162, R161, R162 ;  /* 0x000000a2a1a27221 */ /* 0x000fca0000010000 */
[----:B------:R-:W-:-:S07]  /*3b00*/  MOV R163, R162 ;  /* 0x000000a200a37202 */ /* 0x000fce0000000f00 */
[----:B------:R-:W-:Y:S05]  /*3b10*/  WARPSYNC.COLLECTIVE R156, `(.L_x_37830) ;  /* 0x000000009c087348 */ /* 0x000fea0003c00000 */
[----:B------:R0:W1:Y:S02]  /*3b20*/  SHFL.BFLY P0, R164, R163, R158, R157 ;  /* 0x0c00009ea3a47389 */ /* 0x000064000000009d */
[----:B01----:R-:W-:Y:S05]  /*3b30*/  ENDCOLLECTIVE ;  /* 0x000000000000791b */ /* 0x003fea0003800000 */
.L_x_37830:
        /* <DEDUP_REMOVED lines=105> */
.L_x_37831:
[----:B------:R-:W-:Y:S01]  /*41d0*/  HFMA2 R158, -RZ, RZ, 0, 1.1920928955078125e-07 ;  /* 0x00000002ff9e7431 */ /* 0x000fe200000001ff */
[----:B------:R-:W-:-:S05]  /*41e0*/  MOV R160, R164 ;  /* 0x000000a400a07202 */ /* 0x000fca0000000f00 */
[----:B------:R-:W-:-:S05]  /*41f0*/  FADD.FTZ R160, R3, R160 ;  /* 0x000000a003a07221 */ /* 0x000fca0000010000 */
[----:B------:R-:W-:-:S07]  /*4200*/  MOV R163, R160 ;  /* 0x000000a000a37202 */ /* 0x000fce0000000f00 */
[----:B------:R-:W-:Y:S05]  /*4210*/  WARPSYNC.COLLECTIVE R156, `(.L_x_37832) ;  /* 0x000000009c087348 */ /* 0x000fea0003c00000 */
[----:B------:R0:W1:Y:S02]  /*4220*/  SHFL.BFLY P0, R164, R163, R158, R157 ;  /* 0x0c00009ea3a47389 */ /* 0x000064000000009d */
[----:B01----:R-:W-:Y:S05]  /*4230*/  ENDCOLLECTIVE ;  /* 0x000000000000791b */ /* 0x003fea0003800000 */
.L_x_37832:
[----:B------:R-:W-:Y:S01]  /*4240*/  HFMA2 R158, -RZ, RZ, 0, 2.384185791015625e-07 ;  /* 0x00000004ff9e7431 */ /* 0x000fe200000001ff */
[----:B------:R-:W-:-:S05]  /*4250*/  MOV R159, R164 ;  /* 0x000000a4009f7202 */ /* 0x000fca0000000f00 */
[----:B------:R-:W-:-:S05]  /*4260*/  FADD.FTZ R159, R160, R159 ;  /* 0x0000009fa09f7221 */ /* 0x000fca0000010000 */
[----:B------:R-:W-:-:S07]  /*4270*/  MOV R163, R159 ;  /* 0x0000009f00a37202 */ /* 0x000fce0000000f00 */
[----:B------:R-:W-:Y:S05]  /*4280*/  WARPSYNC.COLLECTIVE R156, `(.L_x_37833) ;  /* 0x000000009c087348 */ /* 0x000fea0003c00000 */
[----:B------:R0:W1:Y:S02]  /*4290*/  SHFL.BFLY P0, R164, R163, R158, R157 ;  /* 0x0c00009ea3a47389 */ /* 0x000064000000009d */
[----:B01----:R-:W-:Y:S05]  /*42a0*/  ENDCOLLECTIVE ;  /* 0x000000000000791b */ /* 0x003fea0003800000 */
.L_x_37833:
[----:B------:R-:W-:Y:S01]  /*42b0*/  HFMA2 R158, -RZ, RZ, 0, 4.76837158203125e-07 ;  /* 0x00000008ff9e7431 */ /* 0x000fe200000001ff */
[----:B------:R-:W-:-:S05]  /*42c0*/  MOV R162, R164 ;  /* 0x000000a400a27202 */ /* 0x000fca0000000f00 */
[----:B------:R-:W-:-:S05]  /*42d0*/  FADD.FTZ R162, R159, R162 ;  /* 0x000000a29fa27221 */ /* 0x000fca0000010000 */
[----:B------:R-:W-:-:S07]  /*42e0*/  MOV R163, R162 ;  /* 0x000000a200a37202 */ /* 0x000fce0000000f00 */
[----:B------:R-:W-:Y:S05]  /*42f0*/  WARPSYNC.COLLECTIVE R156, `(.L_x_37834) ;  /* 0x000000009c087348 */ /* 0x000fea0003c00000 */
[----:B------:R0:W1:Y:S02]  /*4300*/  SHFL.BFLY P0, R164, R163, R158, R157 ;  /* 0x0c00009ea3a47389 */ /* 0x000064000000009d */
[----:B01----:R-:W-:Y:S05]  /*4310*/  ENDCOLLECTIVE ;  /* 0x000000000000791b */ /* 0x003fea0003800000 */
.L_x_37834:
[----:B------:R-:W-:Y:S01]  /*4320*/  HFMA2 R158, -RZ, RZ, 0, 9.5367431640625e-07 ;  /* 0x00000010ff9e7431 */ /* 0x000fe200000001ff */
[----:B------:R-:W-:-:S05]  /*4330*/  MOV R161, R164 ;  /* 0x000000a400a17202 */ /* 0x000fca0000000f00 */
[----:B------:R-:W-:-:S05]  /*4340*/  FADD.FTZ R161, R162, R161 ;  /* 0x000000a1a2a17221 */ /* 0x000fca0000010000 */
[----:B------:R-:W-:-:S07]  /*4350*/  MOV R163, R161 ;  /* 0x000000a100a37202 */ /* 0x000fce0000000f00 */
[----:B------:R-:W-:Y:S05]  /*4360*/  WARPSYNC.COLLECTIVE R156, `(.L_x_37835) ;  /* 0x000000009c087348 */ /* 0x000fea0003c00000 */
[----:B------:R0:W1:Y:S02]  /*4370*/  SHFL.BFLY P0, R164, R163, R158, R157 ;  /* 0x0c00009ea3a47389 */ /* 0x000064000000009d */
[----:B01----:R-:W-:Y:S05]  /*4380*/  ENDCOLLECTIVE ;  /* 0x000000000000791b */ /* 0x003fea0003800000 */
.L_x_37835:
[----:B------:R-:W-:Y:S05]  /*4390*/  BRA `(.L_x_37836) ;  /* 0xffffffe400f07947 */ /* 0x000fea000383ffff */
.L_x_37837:
        /* <DEDUP_REMOVED lines=14> */
.L_x_54443:


//--------------------- .text._ZN10layer_norm13ln_fwd_kernelINS_13Kernel_traitsIf6__halffS2_fjLj1536ELj1ELj4ELj1ELj16ENS_18Kernel_traits_baseILj1536EfS2_fS2_fjLj128EEEEELb0ELb1ELb0ELb0EEEvNS_9FwdParamsE --------------------------
	.section	.text._ZN10layer_norm13ln_fwd_kernelINS_13Kernel_traitsIf6__halffS2_fjLj1536ELj1ELj4ELj1ELj16ENS_18Kernel_traits_baseILj1536EfS2_fS2_fjLj128EEEEELb0ELb1ELb0ELb0EEEvNS_9FwdParamsE,"ax",@progbits
	.align	128
        .global         _ZN10layer_norm13ln_fwd_kernelINS_13Kernel_traitsIf6__halffS2_fjLj1536ELj1ELj4ELj1ELj16ENS_18Kernel_traits_baseILj1536EfS2_fS2_fjLj128EEEEELb0ELb1ELb0ELb0EEEvNS_9FwdParamsE
        .type           _ZN10layer_norm13ln_fwd_kernelINS_13Kernel_traitsIf6__halffS2_fjLj1536ELj1ELj4ELj1ELj16ENS_18Kernel_traits_baseILj1536EfS2_fS2_fjLj128EEEEELb0ELb1ELb0ELb0EEEvNS_9FwdParamsE,@function
        .size           _ZN10layer_norm13ln_fwd_kernelINS_13Kernel_traitsIf6__halffS2_fjLj1536ELj1ELj4ELj1ELj16ENS_18Kernel_traits_baseILj1536EfS2_fS2_fjLj128EEEEELb0ELb1ELb0ELb0EEEvNS_9FwdParamsE,(.L_x_54444 - _ZN10layer_norm13ln_fwd_kernelINS_13Kernel_traitsIf6__halffS2_fjLj1536ELj1ELj4ELj1ELj16ENS_18Kernel_traits_baseILj1536EfS2_fS2_fjLj128EEEEELb0ELb1ELb0ELb0EEEvNS_9FwdParamsE)
        .other          _ZN10layer_norm13ln_fwd_kernelINS_13Kernel_traitsIf6__halffS2_fjLj1536ELj1ELj4ELj1ELj16ENS_18Kernel_traits_baseILj1536EfS2_fS2_fjLj128EEEEELb0ELb1ELb0ELb0EEEvNS_9FwdParamsE,@"STO_CUDA_ENTRY STV_DEFAULT"
_ZN10layer_norm13ln_fwd_kernelINS_13Kernel_traitsIf6__halffS2_fjLj1536ELj1ELj4ELj1ELj16ENS_18Kernel_traits_baseILj1536EfS2_fS2_fjLj128EEEEELb0ELb1ELb0ELb0EEEvNS_9FwdParamsE:
.text._ZN10layer_norm13ln_fwd_kernelINS_13Kernel_traitsIf6__halffS2_fjLj1536ELj1ELj4ELj1ELj16ENS_18Kernel_traits_baseILj1536EfS2_fS2_fjLj128EEEEELb0ELb1ELb0ELb0EEEvNS_9FwdParamsE:
        /* <DEDUP_REMOVED lines=100> */
.L_x_37839:
        /* <DEDUP_REMOVED lines=83> */
.L_x_37840:
[----:B------:R-:W-:Y:S05]  /*0b70*/  BSYNC.RECONVERGENT B0 ;  /* 0x0000000000007941 */ /* 0x000fea0003800200 */
.L_x_37838:
        /* <DEDUP_REMOVED lines=14> */
.L_x_37878:
        /* <DEDUP_REMOVED lines=24> */
[--C-:B------:R-:W-:Y:S02]  /*0de0*/  HADD2.F32 R209, -RZ, R197.reuse.H0_H0 ;  /* 0x200000c5ffd17230 */ /* 0x100fe40000004100 */
[----:B------:R-:W-:Y:S02]  /*0df0*/  HADD2.F32 R207, -RZ, R196.H1_H1 ;  /* 0x300000c4ffcf7230 */ /* 0x000fe40000004100 */
[----:B------:R-:W-:Y:S01]  /*0e00*/  FMUL.FTZ R203, R203, R0 ;  /* 0x00000000cbcb7220 */ /* 0x000fe20000410000 */
[----:B------:R-:W-:-:S02]  /*0e10*/  HADD2.F32 R197, -RZ, R197.H1_H1 ;  /* 0x300000c5ffc57230 */ /* 0x000fc40000004100 */
[-C--:B------:R-:W-:Y:S01]  /*0e20*/  FMUL.FTZ R209, R209, R0.reuse ;  /* 0x00000000d1d17220 */ /* 0x080fe20000410000 */
[--C-:B------:R-:W-:Y:S02]  /*0e30*/  HADD2.F32 R215, -RZ, R199.reuse.H0_H0 ;  /* 0x200000c7ffd77230 */ /* 0x100fe40000004100 */
[-C--:B------:R-:W-:Y:S01]  /*0e40*/  FMUL.FTZ R196, R207, R0.reuse ;  /* 0x00000000cfc47220 */ /* 0x080fe20000410000 */
[--C-:B------:R-:W-:Y:S02]  /*0e50*/  HADD2.F32 R211, -RZ, R198.reuse.H0_H0 ;  /* 0x200000c6ffd37230 */ /* 0x100fe40000004100 */
[----:B------:R-:W-:Y:S02]  /*0e60*/  HADD2.F32 R213, -RZ, R198.H1_H1 ;  /* 0x300000c6ffd57230 */ /* 0x000fe40000004100 */
[-C--:B------:R-:W-:Y:S01]  /*0e70*/  FMUL.FTZ R198, R197, R0.reuse ;  /* 0x00000000c5c67220 */ /* 0x080fe20000410000 */
[----:B------:R-:W-:Y:S02]  /*0e80*/  HADD2.F32 R199, -RZ, R199.H1_H1 ;  /* 0x300000c7ffc77230 */ /* 0x000fe40000004100 */
[-C--:B------:R-:W-:Y:S01]  /*0e90*/  FMUL.FTZ R211, R211, R0.reuse ;  /* 0x00000000d3d37220 */ /* 0x080fe20000410000 */
[-C--:B------:R-:W-:Y:S01]  /*0ea0*/  FMUL.FTZ R215, R215, R0.reuse ;  /* 0x00000000d7d77220 */ /* 0x080fe20000410000 */
[-C--:B------:R-:W-:Y:S01]  /*0eb0*/  FMUL.FTZ R206, R213, R0.reuse ;  /* 0x00000000d5ce7220 */ /* 0x080fe20000410000 */
        /* <DEDUP_REMOVED lines=10> */
.L_x_37843:
[--C-:B-----5:R-:W-:Y:S02]  /*0f60*/  HADD2.F32 R201, -RZ, R196.reuse.H0_H0 ;  /* 0x200000c4ffc97230 */ /* 0x120fe40000004100 */
[--C-:B------:R-:W-:Y:S02]  /*0f70*/  HADD2.F32 R207, -RZ, R197.reuse.H0_H0 ;  /* 0x200000c5ffcf7230 */ /* 0x100fe40000004100 */
[----:B------:R-:W-:Y:S02]  /*0f80*/  HADD2.F32 R203, -RZ, R196.H1_H1 ;  /* 0x300000c4ffcb7230 */ /* 0x000fe40000004100 */
[-C--:B------:R-:W-:Y:S01]  /*0f90*/  FMUL.FTZ R201, R201, R0.reuse ;  /* 0x00000000c9c97220 */ /* 0x080fe20000410000 */
[----:B------:R-:W-:Y:S02]  /*0fa0*/  HADD2.F32 R197, -RZ, R197.H1_H1 ;  /* 0x300000c5ffc57230 */ /* 0x000fe40000004100 */
[----:B------:R-:W-:Y:S01]  /*0fb0*/  FMUL.FTZ R207, R207, R0 ;  /* 0x00000000cfcf7220 */ /* 0x000fe20000410000 */
[----:B------:R-:W-:-:S02]  /*0fc0*/  HADD2.F32 R213, -RZ, R199.H0_H0 ;  /* 0x200000c7ffd57230 */ /* 0x000fc40000004100 */
[----:B------:R-:W-:Y:S01]  /*0fd0*/  FMUL.FTZ R196, R203, R0 ;  /* 0x00000000cbc47220 */ /* 0x000fe20000410000 */
[--C-:B------:R-:W-:Y:S02]  /*0fe0*/  HADD2.F32 R209, -RZ, R198.reuse.H0_H0 ;  /* 0x200000c6ffd17230 */ /* 0x100fe40000004100 */
[----:B------:R-:W-:Y:S01]  /*0ff0*/  FMUL.FTZ R200, R201, R128 ;  /* 0x00000080c9c87220 */ /* 0x000fe20000410000 */
[----:B------:R-:W-:Y:S02]  /*1000*/  HADD2.F32 R211, -RZ, R198.H1_H1 ;  /* 0x300000c6ffd37230 */ /* 0x000fe40000004100 */
        /* <DEDUP_REMOVED lines=13> */
.L_x_37844:
[----:B------:R-:W0:Y:S01]  /*10e0*/  LDC.64 R208, c[0x0][0x3a8] ;  /* 0x0000ea00ffd07b82 */ /* 0x000e220000000a00 */
[C---:B------:R-:W-:Y:S01]  /*10f0*/  IADD3 R206, PT, PT, R205.reuse, 0x20, RZ ;  /* 0x00000020cdce7810 */ /* 0x040fe20007ffe0ff */
[----:B0-----:R-:W-:-:S05]  /*1100*/  IMAD.WIDE.U32 R208, R205, 0x20, R208 ;  /* 0x00000020cdd07825 */ /* 0x001fca00078e00d0 */
[----:B------:R0:W-:Y:S04]  /*1110*/  STG.E.128 desc[UR6][R208.64], R200 ;  /* 0x000000c8d0007986 */ /* 0x0001e8000c101d06 */
[----:B------:R0:W-:Y:S02]  /*1120*/  STG.E.128 desc[UR6][R208.64+0x10], R196 ;  /* 0x000010c4d0007986 */ /* 0x0001e4000c101d06 */
.L_x_37842:
[----:B------:R-:W-:Y:S05]  /*1130*/  BSYNC.RECONVERGENT B0 ;  /* 0x0000000000007941 */ /* 0x000fea0003800200 */
.L_x_37841:
        /* <DEDUP_REMOVED lines=16> */
[--C-:B------:R-:W-:Y:S02]  /*1240*/  HADD2.F32 R207, -RZ, R189.reuse.H0_H0 ;  /* 0x200000bdffcf7230 */ /* 0x100fe40000004100 */
[----:B------:R-:W-:Y:S02]  /*1250*/  HADD2.F32 R195, -RZ, R188.H1_H1 ;  /* 0x300000bcffc37230 */ /* 0x000fe40000004100 */
[-C--:B------:R-:W-:Y:S01]  /*1260*/  FMUL.FTZ R193, R193, R0.reuse ;  /* 0x00000000c1c17220 */ /* 0x080fe20000410000 */
[----:B------:R-:W-:Y:S02]  /*1270*/  HADD2.F32 R189, -RZ, R189.H1_H1 ;  /* 0x300000bdffbd7230 */ /* 0x000fe40000004100 */
[----:B------:R-:W-:Y:S01]  /*1280*/  FMUL.FTZ R207, R207, R0 ;  /* 0x00000000cfcf7220 */ /* 0x000fe20000410000 */
[----:B------:R-:W-:-:S02]  /*1290*/  HADD2.F32 R213, -RZ, R191.H0_H0 ;  /* 0x200000bfffd57230 */ /* 0x000fc40000004100 */
[----:B------:R-:W-:Y:S01]  /*12a0*/  FMUL.FTZ R188, R195, R0 ;  /* 0x00000000c3bc7220 */ /* 0x000fe20000410000 */
[--C-:B0-----:R-:W-:Y:S02]  /*12b0*/  HADD2.F32 R209, -RZ, R190.reuse.H0_H0 ;  /* 0x200000beffd17230 */ /* 0x101fe40000004100 */
[----:B------:R-:W-:Y:S01]  /*12c0*/  FFMA.FTZ R192, R193, R104, R152 ;  /* 0x00000068c1c07223 */ /* 0x000fe20000010098 */
[----:B------:R-:W-:Y:S02]  /*12d0*/  HADD2.F32 R211, -RZ, R190.H1_H1 ;  /* 0x300000beffd37230 */ /* 0x000fe40000004100 */
[-C--:B------:R-:W-:Y:S01]  /*12e0*/  FMUL.FTZ R190, R189, R0.reuse ;  /* 0x00000000bdbe7220 */ /* 0x080fe20000410000 */
[----:B------:R-:W-:Y:S02]  /*12f0*/  HADD2.F32 R191, -RZ, R191.H1_H1 ;  /* 0x300000bfffbf7230 */ /* 0x000fe40000004100 */
[-C--:B------:R-:W-:Y:S01]  /*1300*/  FMUL.FTZ R209, R209, R0.reuse ;  /* 0x00000000d1d17220 */ /* 0x080fe20000410000 */
[-C--:B------:R-:W-:Y:S01]  /*1310*/  FMUL.FTZ R213, R213, R0.reuse ;  /* 0x00000000d5d57220 */ /* 0x080fe20000410000 */
[-C--:B------:R-:W-:Y:S01]  /*1320*/  FMUL.FTZ R208, R211, R0.reuse ;  /* 0x00000000d3d07220 */ /* 0x080fe20000410000 */
        /* <DEDUP_REMOVED lines=9> */
.L_x_37847:
        /* <DEDUP_REMOVED lines=24> */
.L_x_37848:
[----:B------:R-:W0:Y:S02]  /*1540*/  LDC.64 R208, c[0x0][0x3a8] ;  /* 0x0000ea00ffd07b82 */ /* 0x000e240000000a00 */
[C---:B0-----:R-:W-:Y:S01]  /*1550*/  IMAD.WIDE.U32 R208, R206.reuse, 0x20, R208 ;  /* 0x00000020ced07825 */ /* 0x041fe200078e00d0 */
[----:B------:R-:W-:-:S04]  /*1560*/  IADD3 R206, PT, PT, R206, 0x20, RZ ;  /* 0x00000020cece7810 */ /* 0x000fc80007ffe0ff */
[----:B------:R1:W-:Y:S04]  /*1570*/  STG.E.128 desc[UR6][R208.64], R192 ;  /* 0x000000c0d0007986 */ /* 0x0003e8000c101d06 */
[----:B------:R1:W-:Y:S02]  /*1580*/  STG.E.128 desc[UR6][R208.64+0x10], R188 ;  /* 0x000010bcd0007986 */ /* 0x0003e4000c101d06 */
.L_x_37846:
[----:B------:R-:W-:Y:S05]  /*1590*/  BSYNC.RECONVERGENT B0 ;  /* 0x0000000000007941 */ /* 0x000fea0003800200 */
.L_x_37845:
        /* <DEDUP_REMOVED lines=16> */
[--C-:B------:R-:W-:Y:S02]  /*16a0*/  HADD2.F32 R207, -RZ, R181.reuse.H0_H0 ;  /* 0x200000b5ffcf7230 */ /* 0x100fe40000004100 */
[----:B------:R-:W-:Y:S02]  /*16b0*/  HADD2.F32 R187, -RZ, R180.H1_H1 ;  /* 0x300000b4ffbb7230 */ /* 0x000fe40000004100 */
[-C--:B------:R-:W-:Y:S01]  /*16c0*/  FMUL.FTZ R185, R185, R0.reuse ;  /* 0x00000000b9b97220 */ /* 0x080fe20000410000 */
[----:B------:R-:W-:Y:S02]  /*16d0*/  HADD2.F32 R181, -RZ, R181.H1_H1 ;  /* 0x300000b5ffb57230 */ /* 0x000fe40000004100 */
[----:B------:R-:W-:Y:S01]  /*16e0*/  FMUL.FTZ R207, R207, R0 ;  /* 0x00000000cfcf7220 */ /* 0x000fe20000410000 */
[----:B------:R-:W-:-:S02]  /*16f0*/  HADD2.F32 R213, -RZ, R183.H0_H0 ;  /* 0x200000b7ffd57230 */ /* 0x000fc40000004100 */
[----:B------:R-:W-:Y:S01]  /*1700*/  FMUL.FTZ R180, R187, R0 ;  /* 0x00000000bbb47220 */ /* 0x000fe20000410000 */
[--C-:B01----:R-:W-:Y:S02]  /*1710*/  HADD2.F32 R209, -RZ, R182.reuse.H0_H0 ;  /* 0x200000b6ffd17230 */ /* 0x103fe40000004100 */
        /* <DEDUP_REMOVED lines=16> */
.L_x_37851:
        /* <DEDUP_REMOVED lines=24> */
.L_x_37852:
[----:B------:R-:W0:Y:S02]  /*19a0*/  LDC.64 R208, c[0x0][0x3a8] ;  /* 0x0000ea00ffd07b82 */ /* 0x000e240000000a00 */
[C---:B0-----:R-:W-:Y:S01]  /*19b0*/  IMAD.WIDE.U32 R208, R206.reuse, 0x20, R208 ;  /* 0x00000020ced07825 */ /* 0x041fe200078e00d0 */
[----:B------:R-:W-:-:S04]  /*19c0*/  IADD3 R206, PT, PT, R206, 0x20, RZ ;  /* 0x00000020cece7810 */ /* 0x000fc80007ffe0ff */
[----:B------:R2:W-:Y:S04]  /*19d0*/  STG.E.128 desc[UR6][R208.64], R184 ;  /* 0x000000b8d0007986 */ /* 0x0005e8000c101d06 */
[----:B------:R2:W-:Y:S02]  /*19e0*/  STG.E.128 desc[UR6][R208.64+0x10], R180 ;  /* 0x000010b4d0007986 */ /* 0x0005e4000c101d06 */
.L_x_37850:
[----:B------:R-:W-:Y:S05]  /*19f0*/  BSYNC.RECONVERGENT B0 ;  /* 0x0000000000007941 */ /* 0x000fea0003800200 */
.L_x_37849:
        /* <DEDUP_REMOVED lines=16> */
[--C-:B------:R-:W-:Y:S02]  /*1b00*/  HADD2.F32 R207, -RZ, R157.reuse.H0_H0 ;  /* 0x2000009dffcf7230 */ /* 0x100fe40000004100 */
[----:B------:R-:W-:Y:S02]  /*1b10*/  HADD2.F32 R163, -RZ, R156.H1_H1 ;  /* 0x3000009cffa37230 */ /* 0x000fe40000004100 */
[-C--:B------:R-:W-:Y:S01]  /*1b20*/  FMUL.FTZ R161, R161, R0.reuse ;  /* 0x00000000a1a17220 */ /* 0x080fe20000410000 */
[----:B------:R-:W-:Y:S02]  /*1b30*/  HADD2.F32 R157, -RZ, R157.H1_H1 ;  /* 0x3000009dff9d7230 */ /* 0x000fe40000004100 */
[----:B------:R-:W-:Y:S01]  /*1b40*/  FMUL.FTZ R207, R207, R0 ;  /* 0x00000000cfcf7220 */ /* 0x000fe20000410000 */
[----:B------:R-:W-:-:S02]  /*1b50*/  HADD2.F32 R211, -RZ, R158.H1_H1 ;  /* 0x3000009effd37230 */ /* 0x000fc40000004100 */
[----:B------:R-:W-:Y:S01]  /*1b60*/  FFMA.FTZ R156, R161, R56, R152 ;  /* 0x00000038a19c7223 */ /* 0x000fe20000010098 */
[--C-:B------:R-:W-:Y:S02]  /*1b70*/  HADD2.F32 R213, -RZ, R159.reuse.H0_H0 ;  /* 0x2000009fffd57230 */ /* 0x100fe40000004100 */
[-C--:B------:R-:W-:Y:S01]  /*1b80*/  FMUL.FTZ R160, R157, R0.reuse ;  /* 0x000000009da07220 */ /* 0x080fe20000410000 */
[----:B012---:R-:W-:Y:S02]  /*1b90*/  HADD2.F32 R209, -RZ, R158.H0_H0 ;  /* 0x2000009effd17230 */ /* 0x007fe40000004100 */
        /* <DEDUP_REMOVED lines=14> */
.L_x_37855:
[--C-:B---3-5:R-:W-:Y:S02]  /*1c80*/  HADD2.F32 R161, -RZ, R156.reuse.H0_H0 ;  /* 0x2000009cffa17230 */ /* 0x128fe40000004100 */
[--C-:B------:R-:W-:Y:S02]  /*1c90*/  HADD2.F32 R207, -RZ, R157.reuse.H0_H0 ;  /* 0x2000009dffcf7230 */ /* 0x100fe40000004100 */
[----:B------:R-:W-:Y:S02]  /*1ca0*/  HADD2.F32 R163, -RZ, R156.H1_H1 ;  /* 0x3000009cffa37230 */ /* 0x000fe40000004100 */
[-C--:B------:R-:W-:Y:S01]  /*1cb0*/  FMUL.FTZ R161, R161, R0.reuse ;  /* 0x00000000a1a17220 */ /* 0x080fe20000410000 */
[----:B------:R-:W-:Y:S02]  /*1cc0*/  HADD2.F32 R157, -RZ, R157.H1_H1 ;  /* 0x3000009dff9d7230 */ /* 0x000fe40000004100 */
[----:B------:R-:W-:Y:S01]  /*1cd0*/  FMUL.FTZ R207, R207, R0 ;  /* 0x00000000cfcf7220 */ /* 0x000fe20000410000 */
[----:B------:R-:W-:-:S02]  /*1ce0*/  HADD2.F32 R211, -RZ, R158.H1_H1 ;  /* 0x3000009effd37230 */ /* 0x000fc40000004100 */
[----:B------:R-:W-:Y:S01]  /*1cf0*/  FMUL.FTZ R156, R161, R56 ;  /* 0x00000038a19c7220 */ /* 0x000fe20000410000 */
        /* <DEDUP_REMOVED lines=16> */
.L_x_37856:
[----:B------:R-:W0:Y:S02]  /*1e00*/  LDC.64 R208, c[0x0][0x3a8] ;  /* 0x0000ea00ffd07b82 */ /* 0x000e240000000a00 */
[C---:B0-----:R-:W-:Y:S01]  /*1e10*/  IMAD.WIDE.U32 R208, R206.reuse, 0x20, R208 ;  /* 0x00000020ced07825 */ /* 0x041fe200078e00d0 */
[----:B------:R-:W-:-:S04]  /*1e20*/  IADD3 R206, PT, PT, R206, 0x20, RZ ;  /* 0x00000020cece7810 */ /* 0x000fc80007ffe0ff */
[----:B------:R3:W-:Y:S04]  /*1e30*/  STG.E.128 desc[UR6][R208.64], R156 ;  /* 0x0000009cd0007986 */ /* 0x0007e8000c101d06 */
[----:B------:R3:W-:Y:S02]  /*1e40*/  STG.E.128 desc[UR6][R208.64+0x10], R160 ;  /* 0x000010a0d0007986 */ /* 0x0007e4000c101d06 */
.L_x_37854:
[----:B------:R-:W-:Y:S05]  /*1e50*/  BSYNC.RECONVERGENT B0 ;  /* 0x0000000000007941 */ /* 0x000fea0003800200 */
.L_x_37853:
        /* <DEDUP_REMOVED lines=25> */
[----:B-123--:R-:W-:Y:S02]  /*1ff0*/  HADD2.F32 R209, -RZ, R166.H0_H0 ;  /* 0x200000a6ffd17230 */ /* 0x00efe40000004100 */
        /* <DEDUP_REMOVED lines=14> */
.L_x_37859:
[--C-:B0----5:R-:W-:Y:S02]  /*20e0*/  HADD2.F32 R169, -RZ, R164.reuse.H0_H0 ;  /* 0x200000a4ffa97230 */ /* 0x121fe40000004100 */
        /* <DEDUP_REMOVED lines=23> */
.L_x_37860:
[----:B------:R-:W0:Y:S02]  /*2260*/  LDC.64 R208, c[0x0][0x3a8] ;  /* 0x0000ea00ffd07b82 */ /* 0x000e240000000a00 */
[C---:B0-----:R-:W-:Y:S01]  /*2270*/  IMAD.WIDE.U32 R208, R206.reuse, 0x20, R208 ;  /* 0x00000020ced07825 */ /* 0x041fe200078e00d0 */
[----:B------:R-:W-:-:S04]  /*2280*/  IADD3 R206, PT, PT, R206, 0x20, RZ ;  /* 0x00000020cece7810 */ /* 0x000fc80007ffe0ff */
[----:B------:R4:W-:Y:S04]  /*2290*/  STG.E.128 desc[UR6][R208.64], R164 ;  /* 0x000000a4d0007986 */ /* 0x0009e8000c101d06 */
[----:B------:R4:W-:Y:S02]  /*22a0*/  STG.E.128 desc[UR6][R208.64+0x10], R168 ;  /* 0x000010a8d0007986 */ /* 0x0009e4000c101d06 */
.L_x_37858:
[----:B------:R-:W-:Y:S05]  /*22b0*/  BSYNC.RECONVERGENT B0 ;  /* 0x0000000000007941 */ /* 0x000fea0003800200 */
.L_x_37857:
        /* <DEDUP_REMOVED lines=15> */
[--C-:B-----5:R-:W-:Y:S02]  /*23b0*/  HADD2.F32 R211, -RZ, R175.reuse.H0_H0 ;  /* 0x200000afffd37230 */ /* 0x120fe40000004100 */
[----:B------:R-:W-:Y:S02]  /*23c0*/  HADD2.F32 R213, -RZ, R175.H1_H1 ;  /* 0x300000afffd57230 */ /* 0x000fe40000004100 */
[--C-:B------:R-:W-:Y:S02]  /*23d0*/  HADD2.F32 R175, -RZ, R172.reuse.H0_H0 ;  /* 0x200000acffaf7230 */ /* 0x100fe40000004100 */
[-C--:B------:R-:W-:Y:S01]  /*23e0*/  FMUL.FTZ R211, R211, R0.reuse ;  /* 0x00000000d3d37220 */ /* 0x080fe20000410000 */
[----:B0-----:R-:W-:Y:S02]  /*23f0*/  HADD2.F32 R177, -RZ, R172.H1_H1 ;  /* 0x300000acffb17230 */ /* 0x001fe40000004100 */
[----:B------:R-:W-:Y:S01]  /*2400*/  FMUL.FTZ R172, R213, R0 ;  /* 0x00000000d5ac7220 */ /* 0x000fe20000410000 */
[----:B------:R-:W-:-:S02]  /*2410*/  HADD2.F32 R179, -RZ, R173.H0_H0 ;  /* 0x200000adffb37230 */ /* 0x000fc40000004100 */
[----:B------:R-:W-:Y:S01]  /*2420*/  FMUL.FTZ R175, R175, R0 ;  /* 0x00000000afaf7220 */ /* 0x000fe20000410000 */
[----:B------:R-:W-:Y:S02]  /*2430*/  HADD2.F32 R173, -RZ, R173.H1_H1 ;  /* 0x300000adffad7230 */ /* 0x000fe40000004100 */
[----:B------:R-:W-:Y:S01]  /*2440*/  FFMA.FTZ R178, R211, R6, R150 ;  /* 0x00000006d3b27223 */ /* 0x000fe20000010096 */
[--C-:B------:R-:W-:Y:S02]  /*2450*/  HADD2.F32 R207, -RZ, R174.reuse.H0_H0 ;  /* 0x200000aeffcf7230 */ /* 0x100fe40000004100 */
[----:B--234-:R-:W-:Y:S02]  /*2460*/  HADD2.F32 R209, -RZ, R174.H1_H1 ;  /* 0x300000aeffd17230 */ /* 0x01cfe40000004100 */
[-C--:B------:R-:W-:Y:S01]  /*2470*/  FMUL.FTZ R174, R177, R0.reuse ;  /* 0x00000000b1ae7220 */ /* 0x080fe20000410000 */
[-C--:B------:R-:W-:Y:S01]  /*2480*/  FMUL.FTZ R177, R179, R0.reuse ;  /* 0x00000000b3b17220 */ /* 0x080fe20000410000 */
[-C--:B------:R-:W-:Y:S01]  /*2490*/  FMUL.FTZ R176, R173, R0.reuse ;  /* 0x00000000adb07220 */ /* 0x080fe20000410000 */
[-C--:B------:R-:W-:Y:S01]  /*24a0*/  FMUL.FTZ R207, R207, R0.reuse ;  /* 0x00000000cfcf7220 */ /* 0x080fe20000410000 */
        /* <DEDUP_REMOVED lines=8> */
[----:B------:R-:W-:Y:S06]  /*2530*/  BRA `(.L_x_37864) ;  /* 0x0000000000607947 */ /* 0x000fec0003800000 */
.L_x_37863:
        /* <DEDUP_REMOVED lines=9> */
[----:B------:R-:W-:Y:S01]  /*25d0*/  FMUL.FTZ R178, R211, R6 ;  /* 0x00000006d3b27220 */ /* 0x000fe20000410000 */
[--C-:B------:R-:W-:Y:S02]  /*25e0*/  HADD2.F32 R207, -RZ, R174.reuse.H0_H0 ;  /* 0x200000aeffcf7230 */ /* 0x100fe40000004100 */
[----:B--234-:R-:W-:Y:S02]  /*25f0*/  HADD2.F32 R209, -RZ, R174.H1_H1 ;  /* 0x300000aeffd17230 */ /* 0x01cfe40000004100 */
[-C--:B------:R-:W-:Y:S01]  /*2600*/  FMUL.FTZ R174, R177, R0.reuse ;  /* 0x00000000b1ae7220 */ /* 0x080fe20000410000 */
        /* <DEDUP_REMOVED lines=11> */
.L_x_37864:
[----:B------:R-:W0:Y:S02]  /*26c0*/  LDC.64 R208, c[0x0][0x3a8] ;  /* 0x0000ea00ffd07b82 */ /* 0x000e240000000a00 */
[----:B0-----:R-:W-:-:S05]  /*26d0*/  IMAD.WIDE.U32 R206, R206, 0x20, R208 ;  /* 0x00000020cece7825 */ /* 0x001fca00078e00d0 */
[----:B------:R0:W-:Y:S04]  /*26e0*/  STG.E.128 desc[UR6][R206.64], R172 ;  /* 0x000000acce007986 */ /* 0x0001e8000c101d06 */
[----:B------:R0:W-:Y:S02]  /*26f0*/  STG.E.128 desc[UR6][R206.64+0x10], R176 ;  /* 0x000010b0ce007986 */ /* 0x0001e4000c101d06 */
.L_x_37862:
[----:B------:R-:W-:Y:S05]  /*2700*/  BSYNC.RECONVERGENT B0 ;  /* 0x0000000000007941 */ /* 0x000fea0003800200 */
.L_x_37861:
        /* <DEDUP_REMOVED lines=181> */
.L_x_37890:
        /* <DEDUP_REMOVED lines=49> */
.L_x_37867:
[----:B------:R-:W-:Y:S05]  /*3570*/  BSYNC.RECONVERGENT B0 ;  /* 0x0000000000007941 */ /* 0x000fea0003800200 */
.L_x_37866:
        /* <DEDUP_REMOVED lines=35> */
.L_x_37869:
[----:B------:R-:W-:Y:S05]  /*37b0*/  BSYNC.RECONVERGENT B0 ;  /* 0x0000000000007941 */ /* 0x000fea0003800200 */
.L_x_37868:
        /* <DEDUP_REMOVED lines=35> */
.L_x_37871:
[----:B------:R-:W-:Y:S05]  /*39f0*/  BSYNC.RECONVERGENT B0 ;  /* 0x0000000000007941 */ /* 0x000fea0003800200 */
.L_x_37870:
        /* <DEDUP_REMOVED lines=35> */
.L_x_37873:
[----:B------:R-:W-:Y:S05]  /*3c30*/  BSYNC.RECONVERGENT B0 ;  /* 0x0000000000007941 */ /* 0x000fea0003800200 */
.L_x_37872:
        /* <DEDUP_REMOVED lines=35> */
.L_x_37875:
[----:B------:R-:W-:Y:S05]  /*3e70*/  BSYNC.RECONVERGENT B0 ;  /* 0x0000000000007941 */ /* 0x000fea0003800200 */
.L_x_37874:
        /* <DEDUP_REMOVED lines=32> */
[----:B------:R-:W-:-:S05]  /*4080*/  F2FP.F16.F32.PACK_AB R216, R0, R207 ;  /* 0x000000cf00d8723e */ /* 0x000fca00000000ff */
[----:B------:R0:W-:Y:S02]  /*4090*/  STG.E.128 desc[UR6][R208.64], R216 ;  /* 0x000000d8d0007986 */ /* 0x0001e4000c101d06 */
.L_x_37877:
[----:B------:R-:W-:Y:S05]  /*40a0*/  BSYNC.RECONVERGENT B0 ;  /* 0x0000000000007941 */ /* 0x000fea0003800200 */
.L_x_37876:
[----:B-1----:R-:W1:Y:S02]  /*40b0*/  LDC.64 R206, c[0x0][0x380] ;  /* 0x0000e000ffce7b82 */ /* 0x002e640000000a00 */
[----:B-1----:R-:W-:-:S04]  /*40c0*/  LEA R204, R206, R204, 0x2 ;  /* 0x000000cccecc7211 */ /* 0x002fc800078e10ff */
[----:B------:R-:W-:-:S13]  /*40d0*/  ISETP.GE.AND P0, PT, R204, R207, PT ;  /* 0x000000cfcc00720c */ /* 0x000fda0003f06270 */
[----:B------:R-:W-:Y:S05]  /*40e0*/  @!P0 BRA `(.L_x_37878) ;  /* 0xffffffc800dc8947 */ /* 0x000fea000383ffff */
[----:B------:R-:W-:Y:S05]  /*40f0*/  EXIT ;  /* 0x000000000000794d */ /* 0x000fea0003800000 */
.L_x_37865:
        /* <DEDUP_REMOVED lines=8> */
.L_x_37880:
[----:B------:R-:W-:Y:S05]  /*4180*/  BSYNC B0 ;  /* 0x0000000000007941 */ /* 0x000fea0003800000 */
.L_x_37879:
        /* <DEDUP_REMOVED lines=10> */
.L_x_37881:
[----:B------:R-:W-:Y:S01]  /*4230*/  HFMA2 R217, -RZ, RZ, 0, 2.384185791015625e-07 ;  /* 0x00000004ffd97431 */ /* 0x000fe200000001ff */
[----:B------:R-:W-:-:S05]  /*4240*/  MOV R209, R213 ;  /* 0x000000d500d17202 */ /* 0x000fca0000000f00 */
[----:B------:R-:W-:-:S05]  /*4250*/  FADD.FTZ R209, R208, R209 ;  /* 0x000000d1d0d17221 */ /* 0x000fca0000010000 */
[----:B------:R-:W-:-:S07]  /*4260*/  MOV R216, R209 ;  /* 0x000000d100d87202 */ /* 0x000fce0000000f00 */
[----:B------:R-:W-:Y:S05]  /*4270*/  WARPSYNC.COLLECTIVE R215, `(.L_x_37882) ;  /* 0x00000000d7087348 */ /* 0x000fea0003c00000 */
[----:B------:R0:W1:Y:S02]  /*4280*/  SHFL.BFLY P6, R213, R216, R217, R218 ;  /* 0x0c0000d9d8d57389 */ /* 0x00006400000c00da */
[----:B01----:R-:W-:Y:S05]  /*4290*/  ENDCOLLECTIVE ;  /* 0x000000000000791b */ /* 0x003fea0003800000 */
.L_x_37882:
[----:B------:R-:W-:Y:S01]  /*42a0*/  HFMA2 R217, -RZ, RZ, 0, 4.76837158203125e-07 ;  /* 0x00000008ffd97431 */ /* 0x000fe200000001ff */
[----:B------:R-:W-:-:S05]  /*42b0*/  MOV R0, R213 ;  /* 0x000000d500007202 */ /* 0x000fca0000000f00 */
[----:B------:R-:W-:-:S05]  /*42c0*/  FADD.FTZ R210, R209, R0 ;  /* 0x00000000d1d27221 */ /* 0x000fca0000010000 */
[----:B------:R-:W-:-:S07]  /*42d0*/  MOV R216, R210 ;  /* 0x000000d200d87202 */ /* 0x000fce0000000f00 */
[----:B------:R-:W-:Y:S05]  /*42e0*/  WARPSYNC.COLLECTIVE R215, `(.L_x_37883) ;  /* 0x00000000d7087348 */ /* 0x000fea0003c00000 */
[----:B------:R0:W1:Y:S02]  /*42f0*/  SHFL.BFLY P6, R213, R216, R217, R218 ;  /* 0x0c0000d9d8d57389 */ /* 0x00006400000c00da */
[----:B01----:R-:W-:Y:S05]  /*4300*/  ENDCOLLECTIVE ;  /* 0x000000000000791b */ /* 0x003fea0003800000 */
.L_x_37883:
[----:B------:R-:W-:Y:S01]  /*4310*/  HFMA2 R217, -RZ, RZ, 0, 9.5367431640625e-07 ;  /* 0x00000010ffd97431 */ /* 0x000fe200000001ff */
[----:B------:R-:W-:-:S05]  /*4320*/  MOV R211, R213 ;  /* 0x000000d500d37202 */ /* 0x000fca0000000f00 */
[----:B------:R-:W-:-:S05]  /*4330*/  FADD.FTZ R211, R210, R211 ;  /* 0x000000d3d2d37221 */ /* 0x000fca0000010000 */
[----:B------:R-:W-:-:S07]  /*4340*/  MOV R216, R211 ;  /* 0x000000d300d87202 */ /* 0x000fce0000000f00 */
[----:B------:R-:W-:Y:S05]  /*4350*/  WARPSYNC.COLLECTIVE R215, `(.L_x_37884) ;  /* 0x00000000d7087348 */ /* 0x000fea0003c00000 */
[----:B------:R0:W1:Y:S02]  /*4360*/  SHFL.BFLY P6, R213, R216, R217, R218 ;  /* 0x0c0000d9d8d57389 */ /* 0x00006400000c00da */
[----:B01----:R-:W-:Y:S05]  /*4370*/  ENDCOLLECTIVE ;  /* 0x000000000000791b */ /* 0x003fea0003800000 */
.L_x_37884:
        /* <DEDUP_REMOVED lines=106> */
.L_x_37885:
[----:B------:R-:W-:Y:S01]  /*4a20*/  HFMA2 R217, -RZ, RZ, 0, 1.1920928955078125e-07 ;  /* 0x00000002ffd97431 */ /* 0x000fe200000001ff */
[----:B------:R-:W-:-:S05]  /*4a30*/  MOV R209, R213 ;  /* 0x000000d500d17202 */ /* 0x000fca0000000f00 */
[----:B------:R-:W-:-:S05]  /*4a40*/  FADD.FTZ R209, R0, R209 ;  /* 0x000000d100d17221 */ /* 0x000fca0000010000 */
[----:B------:R-:W-:-:S07]  /*4a50*/  MOV R216, R209 ;  /* 0x000000d100d87202 */ /* 0x000fce0000000f00 */
[----:B------:R-:W-:Y:S05]  /*4a60*/  WARPSYNC.COLLECTIVE R215, `(.L_x_37886) ;  /* 0x00000000d7087348 */ /* 0x000fea0003c00000 */
[----:B------:R0:W1:Y:S02]  /*4a70*/  SHFL.BFLY P6, R213, R216, R217, R218 ;  /* 0x0c0000d9d8d57389 */ /* 0x00006400000c00da */
[----:B01----:R-:W-:Y:S05]  /*4a80*/  ENDCOLLECTIVE ;  /* 0x000000000000791b */ /* 0x003fea0003800000 */
.L_x_37886:
[----:B------:R-:W-:Y:S01]  /*4a90*/  HFMA2 R217, -RZ, RZ, 0, 2.384185791015625e-07 ;  /* 0x00000004ffd97431 */ /* 0x000fe200000001ff */
[----:B------:R-:W-:-:S05]  /*4aa0*/  MOV R208, R213 ;  /* 0x000000d500d07202 */ /* 0x000fca0000000f00 */
[----:B------:R-:W-:-:S05]  /*4ab0*/  FADD.FTZ R208, R209, R208 ;  /* 0x000000d0d1d07221 */ /* 0x000fca0000010000 */
[----:B------:R-:W-:-:S07]  /*4ac0*/  MOV R216, R208 ;  /* 0x000000d000d87202 */ /* 0x000fce0000000f00 */
[----:B------:R-:W-:Y:S05]  /*4ad0*/  WARPSYNC.COLLECTIVE R215, `(.L_x_37887) ;  /* 0x00000000d7087348 */ /* 0x000fea0003c00000 */
[----:B------:R0:W1:Y:S02]  /*4ae0*/  SHFL.BFLY P6, R213, R216, R217, R218 ;  /* 0x0c0000d9d8d57389 */ /* 0x00006400000c00da */
[----:B01----:R-:W-:Y:S05]  /*4af0*/  ENDCOLLECTIVE ;  /* 0x000000000000791b */ /* 0x003fea0003800000 */
.L_x_37887:
[----:B------:R-:W-:Y:S01]  /*4b00*/  HFMA2 R217, -RZ, RZ, 0, 4.76837158203125e-07 ;  /* 0x00000008ffd97431 */ /* 0x000fe200000001ff */
[----:B------:R-:W-:-:S05]  /*4b10*/  MOV R211, R213 ;  /* 0x000000d500d37202 */ /* 0x000fca0000000f00 */
[----:B------:R-:W-:-:S05]  /*4b20*/  FADD.FTZ R211, R208, R211 ;  /* 0x000000d3d0d37221 */ /* 0x000fca0000010000 */
[----:B------:R-:W-:-:S07]  /*4b30*/  MOV R216, R211 ;  /* 0x000000d300d87202 */ /* 0x000fce0000000f00 */
[----:B------:R-:W-:Y:S05]  /*4b40*/  WARPSYNC.COLLECTIVE R215, `(.L_x_37888) ;  /* 0x00000000d7087348 */ /* 0x000fea0003c00000 */
[----:B------:R0:W1:Y:S02]  /*4b50*/  SHFL.BFLY P6, R213, R216, R217, R218 ;  /* 0x0c0000d9d8d57389 */ /* 0x00006400000c00da */
[----:B01----:R-:W-:Y:S05]  /*4b60*/  ENDCOLLECTIVE ;  /* 0x000000000000791b */ /* 0x003fea0003800000 */
.L_x_37888:
[----:B------:R-:W-:Y:S01]  /*4b70*/  HFMA2 R217, -RZ, RZ, 0, 9.5367431640625e-07 ;  /* 0x00000010ffd97431 */ /* 0x000fe200000001ff */
[----:B------:R-:W-:-:S05]  /*4b80*/  MOV R210, R213 ;  /* 0x000000d500d27202 */ /* 0x000fca0000000f00 */
[----:B------:R-:W-:-:S05]  /*4b90*/  FADD.FTZ R210, R211, R210 ;  /* 0x000000d2d3d27221 */ /* 0x000fca0000010000 */
[----:B------:R-:W-:-:S07]  /*4ba0*/  MOV R216, R210 ;  /* 0x000000d200d87202 */ /* 0x000fce0000000f00 */
[----:B------:R-:W-:Y:S05]  /*4bb0*/  WARPSYNC.COLLECTIVE R215, `(.L_x_37889) ;  /* 0x00000000d7087348 */ /* 0x000fea0003c00000 */
[----:B------:R0:W1:Y:S02]  /*4bc0*/  SHFL.BFLY P6, R213, R216, R217, R218 ;  /* 0x0c0000d9d8d57389 */ /* 0x00006400000c00da */
[----:B01----:R-:W-:Y:S05]  /*4bd0*/  ENDCOLLECTIVE ;  /* 0x000000000000791b */ /* 0x003fea0003800000 */
.L_x_37889:
[----:B------:R-:W-:Y:S05]  /*4be0*/  BRA `(.L_x_37890) ;  /* 0xffffffe4009c7947 */ /* 0x000fea000383ffff */
.L_x_37891:
        /* <DEDUP_REMOVED lines=9> */
.L_x_54444:


//--------------------- .text._ZN10layer_norm13ln_fwd_kernelINS_13Kernel_traitsIf6__halffS2_fjLj1536ELj1ELj4ELj1ELj16ENS_18Kernel_traits_baseILj1536EfS2_fS2_fjLj128EEEEELb0ELb1ELb0ELb1EEEvNS_9FwdParamsE --------------------------
	.section	.text._ZN10layer_norm13ln_fwd_kernelINS_13Kernel_traitsIf6__halffS2_fjLj1536ELj1ELj4ELj1ELj16ENS_18Kernel_traits_baseILj1536EfS2_fS2_fjLj128EEEEELb0ELb1ELb0ELb1EEEvNS_9FwdParamsE,"ax",@progbits
	.align	128
        .global         _ZN10layer_norm13ln_fwd_kernelINS_13Kernel_traitsIf6__halffS2_fjLj1536ELj1ELj4ELj1ELj16ENS_18Kernel_traits_baseILj1536EfS2_fS2_fjLj128EEEEELb0ELb1ELb0ELb1EEEvNS_9FwdParamsE
        .type           _ZN10layer_norm13ln_fwd_kernelINS_13Kernel_traitsIf6__halffS2_fjLj1536ELj1ELj4ELj1ELj16ENS_18Kernel_traits_baseILj1536EfS2_fS2_fjLj128EEEEELb0ELb1ELb0ELb1EEEvNS_9FwdParamsE,@function
        .size           _ZN10layer_norm13ln_fwd_kernelINS_13Kernel_traitsIf6__halffS2_fjLj1536ELj1ELj4ELj1ELj16ENS_18Kernel_traits_baseILj1536EfS2_fS2_fjLj128EEEEELb0ELb1ELb0ELb1EEEvNS_9FwdParamsE,(.L_x_54445 - _ZN10layer_norm13ln_fwd_kernelINS_13Kernel_traitsIf6__halffS2_fjLj1536ELj1ELj4ELj1ELj16ENS_18Kernel_traits_baseILj1536EfS2_fS2_fjLj128EEEEELb0ELb1ELb0ELb1EEEvNS_9FwdParamsE)
        .other          _ZN10layer_norm13ln_fwd_kernelINS_13Kernel_traitsIf6__halffS2_fjLj1536ELj1ELj4ELj1ELj16ENS_18Kernel_traits_baseILj1536EfS2_fS2_fjLj128EEEEELb0ELb1ELb0ELb1EEEvNS_9FwdParamsE,@"STO_CUDA_ENTRY STV_DEFAULT"
_ZN10layer_norm13ln_fwd_kernelINS_13Kernel_traitsIf6__halffS2_fjLj1536ELj1ELj4ELj1ELj16ENS_18Kernel_traits_baseILj1536EfS2_fS2_fjLj128EEEEELb0ELb1ELb0ELb1EEEvNS_9FwdParamsE:
.text._ZN10layer_norm13ln_fwd_kernelINS_13Kernel_traitsIf6__halffS2_fjLj1536ELj1ELj4ELj1ELj16ENS_18Kernel_traits_baseILj1536EfS2_fS2_fjLj128EEEEELb0ELb1ELb0ELb1EEEvNS_9FwdParamsE:
        /* <DEDUP_REMOVED lines=55> */
.L_x_37892:
        /* <DEDUP_REMOVED lines=52> */
.L_x_37893:
        /* <DEDUP_REMOVED lines=10> */
.L_x_37907:
        /* <DEDUP_REMOVED lines=12> */
[----:B------:R-:W-:Y:S01]  /*0810*/  ISETP.NE.AND.EX P1, PT, RZ, UR9, PT, P1 ;  /* 0x00000009ff007c0c */ /* 0x000fe2000bf25310 */
[----:B--2---:R-:W-:-:S12]  /*0820*/  @P0 HADD2.F32 R0, -RZ, R2.H0_H0 ;  /* 0x20000002ff000230 */ /* 0x004fd80000004100 */
[----:B0-----:R-:W-:Y:S05]  /*0830*/  @!P1 BRA `(.L_x_37894) ;  /* 0x0000000000749947 */ /* 0x001fea0003800000 */
[----:B------:R-:W0:Y:S02]  /*0840*/  LDC.64 R2, c[0x0][0x3a0] ;  /* 0x0000e800ff027b82 */ /* 0x000e240000000a00 */
[----:B0-----:R-:W-:-:S05]  /*0850*/  IMAD.WIDE.U32 R2, R210, 0x20, R2 ;  /* 0x00000020d2027825 */ /* 0x001fca00078e0002 */
[----:B------:R-:W2:Y:S04]  /*0860*/  LDG.E.128 R148, desc[UR6][R2.64] ;  /* 0x0000000602947981 */ /* 0x000ea8000c1e1d00 */
[----:B------:R0:W3:Y:S01]  /*0870*/  LDG.E.128 R152, desc[UR6][R2.64+0x10] ;  /* 0x0000100602987981 */ /* 0x0000e2000c1e1d00 */
[--C-:B-----5:R-:W-:Y:S02]  /*0880*/  HADD2.F32 R163, -RZ, R173.reuse.H0_H0 ;  /* 0x200000adffa37230 */ /* 0x120fe40000004100 */
[----:B------:R-:W-:Y:S02]  /*0890*/  HADD2.F32 R165, -RZ, R173.H1_H1 ;  /* 0x300000adffa57230 */ /* 0x000fe40000004100 */
[--C-:B------:R-:W-:Y:S02]  /*08a0*/  HADD2.F32 R159, -RZ, R172.reuse.H0_H0 ;  /* 0x200000acff9f7230 */ /* 0x100fe40000004100 */
[----:B------:R-:W-:Y:S01]  /*08b0*/  FMUL.FTZ R163, R163, R0 ;  /* 0x00000000a3a37220 */ /* 0x000fe20000410000 */
[----:B------:R-:W-:-:S02]  /*08c0*/  HADD2.F32 R161, -RZ, R172.H1_H1 ;  /* 0x300000acffa17230 */ /* 0x000fc40000004100 */
[--C-:B------:R-:W-:Y:S02]  /*08d0*/  HADD2.F32 R167, -RZ, R174.reuse.H0_H0 ;  /* 0x200000aeffa77230 */ /* 0x100fe40000004100 */
[-C--:B------:R-:W-:Y:S01]  /*08e0*/  FMUL.FTZ R159, R159, R0.reuse ;  /* 0x000000009f9f7220 */ /* 0x080fe20000410000 */
[----:B------:R-:W-:Y:S02]  /*08f0*/  HADD2.F32 R169, -RZ, R174.H1_H1 ;  /* 0x300000aeffa97230 */ /* 0x000fe40000004100 */
[-C--:B------:R-:W-:Y:S01]  /*0900*/  FMUL.FTZ R158, R161, R0.reuse ;  /* 0x00000000a19e7220 */ /* 0x080fe20000410000 */
[--C-:B------:R-:W-:Y:S02]  /*0910*/  HADD2.F32 R171, -RZ, R175.reuse.H0_H0 ;  /* 0x200000afffab7230 */ /* 0x100fe40000004100 */
[-C--:B0-----:R-:W-:Y:S01]  /*0920*/  FMUL.FTZ R2, R165, R0.reuse ;  /* 0x00000000a5027220 */ /* 0x081fe20000410000 */
        /* <DEDUP_REMOVED lines=14> */
.L_x_37894:
        /* <DEDUP_REMOVED lines=24> */
.L_x_37895:
        /* <DEDUP_REMOVED lines=26> */
[----:B------:R-:W-:Y:S01]  /*0d30*/  FFMA.FTZ R192, R159, R108, R148 ;  /* 0x0000006c9fc07223 */ /* 0x000fe20000010094 */
        /* <DEDUP_REMOVED lines=10> */
.L_x_37896:
        /* <DEDUP_REMOVED lines=24> */
.L_x_37897:
        /* <DEDUP_REMOVED lines=12> */
[----:B------:R-:W-:Y:S02]  /*1020*/  HADD2.F32 R173, -RZ, R163.H0_H0 ;  /* 0x200000a3ffad7230 */ /* 0x000fe40000004100 */
[--C-:B-1----:R-:W-:Y:S02]  /*1030*/  HADD2.F32 R159, -RZ, R160.reuse.H0_H0 ;  /* 0x200000a0ff9f7230 */ /* 0x102fe40000004100 */
        /* <DEDUP_REMOVED lines=22> */
.L_x_37898:
        /* <DEDUP_REMOVED lines=24> */
.L_x_37899:
        /* <DEDUP_REMOVED lines=36> */
.L_x_37900:
        /* <DEDUP_REMOVED lines=24> */
.L_x_37901:
        /* <DEDUP_REMOVED lines=13> */
[----:B------:R-:W-:Y:S02]  /*17b0*/  HADD2.F32 R211, -RZ, R163.H0_H0 ;  /* 0x200000a3ffd37230 */ /* 0x000fe40000004100 */
[-C--:B------:R-:W-:Y:S01]  /*17c0*/  FMUL.FTZ R171, R171, R0.reuse ;  /* 0x00000000abab7220 */ /* 0x080fe20000410000 */
[--C-:B-1----:R-:W-:Y:S02]  /*17d0*/  HADD2.F32 R159, -RZ, R160.reuse.H0_H0 ;  /* 0x200000a0ff9f7230 */ /* 0x102fe40000004100 */
        /* <DEDUP_REMOVED lines=20> */
.L_x_37902:
        /* <DEDUP_REMOVED lines=24> */
.L_x_37903:
        /* <DEDUP_REMOVED lines=11> */
[--C-:B-----5:R-:W-:Y:S02]  /*1b50*/  HADD2.F32 R219, -RZ, R159.reuse.H0_H0 ;  /* 0x2000009fffdb7230 */ /* 0x120fe40000004100 */
[----:B------:R-:W-:Y:S02]  /*1b60*/  HADD2.F32 R221, -RZ, R159.H1_H1 ;  /* 0x3000009fffdd7230 */ /* 0x000fe40000004100 */
[--C-:B------:R-:W-:Y:S02]  /*1b70*/  HADD2.F32 R159, -RZ, R156.reuse.H0_H0 ;  /* 0x2000009cff9f7230 */ /* 0x100fe40000004100 */
[-C--:B------:R-:W-:Y:S01]  /*1b80*/  FMUL.FTZ R219, R219, R0.reuse ;  /* 0x00000000dbdb7220 */ /* 0x080fe20000410000 */
[----:B-1----:R-:W-:Y:S02]  /*1b90*/  HADD2.F32 R161, -RZ, R156.H1_H1 ;  /* 0x3000009cffa17230 */ /* 0x002fe40000004100 */
        /* <DEDUP_REMOVED lines=20> */
.L_x_37904:
        /* <DEDUP_REMOVED lines=24> */
.L_x_37905:
        /* <DEDUP_REMOVED lines=172> */
.L_x_37919:
        /* <DEDUP_REMOVED lines=101> */
[----:B------:R-:W-:Y:S01]  /*2f70*/  F2FP.F16.F32.PACK_AB R163, R198, R163 ;  /* 0x000000a3c6a3723e */ /* 0x000fe200000000ff */
[----:B----4-:R-:W-:Y:S01]  /*2f80*/  IMAD.WIDE.U32 R168, R210, 0x10, R156 ;  /* 0x00000010d2a87825 */ /* 0x010fe200078e009c */
[----:B------:R-:W-:-:S03]  /*2f90*/  F2FP.F16.F32.PACK_AB R162, R167, R162 ;  /* 0x000000a2a7a2723e */ /* 0x000fc600000000ff */
[----:B------:R-:W-:Y:S01]  /*2fa0*/  FFMA.FTZ R3, R3, R12, R60 ;  /* 0x0000000c03037223 */ /* 0x000fe2000001003c */
[----:B------:R-:W-:Y:S01]  /*2fb0*/  F2FP.F16.F32.PACK_AB R161, R202, R161 ;  /* 0x000000a1caa1723e */ /* 0x000fe200000000ff */
[----:B------:R-:W-:Y:S01]  /*2fc0*/  FFMA.FTZ R0, R0, R13, R61 ;  /* 0x0000000d00007223 */ /* 0x000fe2000001003d */
        /* <DEDUP_REMOVED lines=25> */
[----:B------:R-:W-:-:S03]  /*3160*/  F2FP.F16.F32.PACK_AB R156, R0, R3 ;  /* 0x00000003009c723e */ /* 0x000fc600000000ff */
        /* <DEDUP_REMOVED lines=58> */
[----:B------:R-:W-:Y:S01]  /*3510*/  F2FP.F16.F32.PACK_AB R218, R226, R221 ;  /* 0x000000dde2da723e */ /* 0x000fe200000000ff */
[----:B------:R1:W-:Y:S01]  /*3520*/  STG.E.128 desc[UR6][R208.64], R176 ;  /* 0x000000b0d0007986 */ /* 0x0003e2000c101d06 */
[----:B------:R-:W-:Y:S02]  /*3530*/  F2FP.F16.F32.PACK_AB R217, R222, R217 ;  /* 0x000000d9ded9723e */ /* 0x000fe400000000ff */
[----:B------:R-:W-:-:S02]  /*3540*/  F2FP.F16.F32.PACK_AB R216, R220, R195 ;  /* 0x000000c3dcd8723e */ /* 0x000fc400000000ff */
[----:B0-----:R-:W-:-:S03]  /*3550*/  LEA R205, R168, R205, 0x2 ;  /* 0x000000cda8cd7211 */ /* 0x001fc600078e10ff */
[----:B------:R1:W-:Y:S01]  /*3560*/  STG.E.128 desc[UR6][R170.64], R216 ;  /* 0x000000d8aa007986 */ /* 0x0003e2000c101d06 */
[----:B------:R-:W-:-:S13]  /*3570*/  ISETP.GE.AND P1, PT, R205, R169, PT ;  /* 0x000000a9cd00720c */ /* 0x000fda0003f26270 */
[----:B------:R-:W-:Y:S05]  /*3580*/  @!P1 BRA `(.L_x_37907) ;  /* 0xffffffd000709947 */ /* 0x000fea000383ffff */
[----:B------:R-:W-:Y:S05]  /*3590*/  EXIT ;  /* 0x000000000000794d */ /* 0x000fea0003800000 */
.L_x_37906:
        /* <DEDUP_REMOVED lines=8> */
.L_x_37909:
[----:B------:R-:W-:Y:S05]  /*3620*/  BSYNC B0 ;  /* 0x0000000000007941 */ /* 0x000fea0003800000 */
.L_x_37908:
        /* <DEDUP_REMOVED lines=9> */
.L_x_37910:
[----:B------:R-:W-:Y:S01]  /*36c0*/  HFMA2 R219, -RZ, RZ, 0, 2.384185791015625e-07 ;  /* 0x00000004ffdb7431 */ /* 0x000fe200000001ff */
[----:B------:R-:W-:-:S05]  /*36d0*/  MOV R2, R218 ;  /* 0x000000da00027202 */ /* 0x000fca0000000f00 */
[----:B------:R-:W-:-:S05]  /*36e0*/  FADD.FTZ R213, R3, R2 ;  /* 0x0000000203d57221 */ /* 0x000fca0000010000 */
[----:B------:R-:W-:-:S07]  /*36f0*/  MOV R220, R213 ;  /* 0x000000d500dc7202 */ /* 0x000fce0000000f00 */
[----:B------:R-:W-:Y:S05]  /*3700*/  WARPSYNC.COLLECTIVE R217, `(.L_x_37911) ;  /* 0x00000000d9087348 */ /* 0x000fea0003c00000 */
[----:B------:R0:W1:Y:S02]  /*3710*/  SHFL.BFLY P2, R218, R220, R219, R222 ;  /* 0x0c0000dbdcda7389 */ /* 0x00006400000400de */
[----:B01----:R-:W-:Y:S05]  /*3720*/  ENDCOLLECTIVE ;  /* 0x000000000000791b */ /* 0x003fea0003800000 */
.L_x_37911:
        /* <DEDUP_REMOVED lines=8> */
.L_x_37912:
[----:B------:R-:W-:Y:S01]  /*37b0*/  HFMA2 R219, -RZ, RZ, 0, 9.5367431640625e-07 ;  /* 0x00000010ffdb7431 */ /* 0x000fe200000001ff */
[----:B------:R-:W-:-:S05]  /*37c0*/  MOV R215, R218 ;  /* 0x000000da00d77202 */ /* 0x000fca0000000f00 */
[----:B------:R-:W-:-:S05]  /*37d0*/  FADD.FTZ R215, R214, R215 ;  /* 0x000000d7d6d77221 */ /* 0x000fca0000010000 */
[----:B------:R-:W-:-:S07]  /*37e0*/  MOV R220, R215 ;  /* 0x000000d700dc7202 */ /* 0x000fce0000000f00 */
[----:B------:R-:W-:Y:S05]  /*37f0*/  WARPSYNC.COLLECTIVE R217, `(.L_x_37913) ;  /* 0x00000000d9087348 */ /* 0x000fea0003c00000 */
[----:B------:R0:W1:Y:S02]  /*3800*/  SHFL.BFLY P2, R218, R220, R219, R222 ;  /* 0x0c0000dbdcda7389 */ /* 0x00006400000400de */
[----:B01----:R-:W-:Y:S05]  /*3810*/  ENDCOLLECTIVE ;  /* 0x000000000000791b */ /* 0x003fea0003800000 */
.L_x_37913:
        /* <DEDUP_REMOVED lines=104> */
.L_x_37914:
[----:B------:R-:W-:Y:S01]  /*3ea0*/  HFMA2 R219, -RZ, RZ, 0, 1.1920928955078125e-07 ;  /* 0x00000002ffdb7431 */ /* 0x000fe200000001ff */
[----:B------:R-:W-:-:S05]  /*3eb0*/  MOV R3, R218 ;  /* 0x000000da00037202 */ /* 0x000fca0000000f00 */
[----:B------:R-:W-:-:S05]  /*3ec0*/  FADD.FTZ R3, R0, R3 ;  /* 0x0000000300037221 */ /* 0x000fca0000010000 */
[----:B------:R-:W-:-:S07]  /*3ed0*/  MOV R220, R3 ;  /* 0x0000000300dc7202 */ /* 0x000fce0000000f00 */
[----:B------:R-:W-:Y:S05]  /*3ee0*/  WARPSYNC.COLLECTIVE R217, `(.L_x_37915) ;  /* 0x00000000d9087348 */ /* 0x000fea0003c00000 */
[----:B------:R0:W1:Y:S02]  /*3ef0*/  SHFL.BFLY P2, R218, R220, R219, R222 ;  /* 0x0c0000dbdcda7389 */ /* 0x00006400000400de */
[----:B01----:R-:W-:Y:S05]  /*3f00*/  ENDCOLLECTIVE ;  /* 0x000000000000791b */ /* 0x003fea0003800000 */
.L_x_37915:
[----:B------:R-:W-:Y:S01]  /*3f10*/  HFMA2 R219, -RZ, RZ, 0, 2.384185791015625e-07 ;  /* 0x00000004ffdb7431 */ /* 0x000fe200000001ff */
[----:B------:R-:W-:-:S05]  /*3f20*/  MOV R214, R218 ;  /* 0x000000da00d67202 */ /* 0x000fca0000000f00 */
[----:B------:R-:W-:-:S05]  /*3f30*/  FADD.FTZ R214, R3, R214 ;  /* 0x000000d603d67221 */ /* 0x000fca0000010000 */
[----:B------:R-:W-:-:S07]  /*3f40*/  MOV R220, R214 ;  /* 0x000000d600dc7202 */ /* 0x000fce0000000f00 */
[----:B------:R-:W-:Y:S05]  /*3f50*/  WARPSYNC.COLLECTIVE R217, `(.L_x_37916) ;  /* 0x00000000d9087348 */ /* 0x000fea0003c00000 */
[----:B------:R0:W1:Y:S02]  /*3f60*/  SHFL.BFLY P2, R218, R220, R219, R222 ;  /* 0x0c0000dbdcda7389 */ /* 0x00006400000400de */
[----:B01----:R-:W-:Y:S05]  /*3f70*/  ENDCOLLECTIVE ;  /* 0x000000000000791b */ /* 0x003fea0003800000 */
.L_x_37916:
[----:B------:R-:W-:Y:S01]  /*3f80*/  HFMA2 R219, -RZ, RZ, 0, 4.76837158203125e-07 ;  /* 0x00000008ffdb7431 */ /* 0x000fe200000001ff */
[----:B------:R-:W-:-:S05]  /*3f90*/  MOV R213, R218 ;  /* 0x000000da00d57202 */ /* 0x000fca0000000f00 */
[----:B------:R-:W-:-:S05]  /*3fa0*/  FADD.FTZ R213, R214, R213 ;  /* 0x000000d5d6d57221 */ /* 0x000fca0000010000 */
[----:B------:R-:W-:-:S07]  /*3fb0*/  MOV R220, R213 ;  /* 0x000000d500dc7202 */ /* 0x000fce0000000f00 */
[----:B------:R-:W-:Y:S05]  /*3fc0*/  WARPSYNC.COLLECTIVE R217, `(.L_x_37917) ;  /* 0x00000000d9087348 */ /* 0x000fea0003c00000 */
[----:B------:R0:W1:Y:S02]  /*3fd0*/  SHFL.BFLY P2, R218, R220, R219, R222 ;  /* 0x0c0000dbdcda7389 */ /* 0x00006400000400de */
[----:B01----:R-:W-:Y:S05]  /*3fe0*/  ENDCOLLECTIVE ;  /* 0x000000000000791b */ /* 0x003fea0003800000 */
.L_x_37917:
[----:B------:R-:W-:Y:S01]  /*3ff0*/  HFMA2 R219, -RZ, RZ, 0, 9.5367431640625e-07 ;  /* 0x00000010ffdb7431 */ /* 0x000fe200000001ff */
[----:B------:R-:W-:-:S05]  /*4000*/  MOV R216, R218 ;  /* 0x000000da00d87202 */ /* 0x000fca0000000f00 */
[----:B------:R-:W-:-:S05]  /*4010*/  FADD.FTZ R216, R213, R216 ;  /* 0x000000d8d5d87221 */ /* 0x000fca0000010000 */
[----:B------:R-:W-:-:S07]  /*4020*/  MOV R220, R216 ;  /* 0x000000d800dc7202 */ /* 0x000fce0000000f00 */
[----:B------:R-:W-:Y:S05]  /*4030*/  WARPSYNC.COLLECTIVE R217, `(.L_x_37918) ;  /* 0x00000000d9087348 */ /* 0x000fea0003c00000 */
[----:B------:R0:W1:Y:S02]  /*4040*/  SHFL.BFLY P2, R218, R220, R219, R222 ;  /* 0x0c0000dbdcda7389 */ /* 0x00006400000400de */
[----:B01----:R-:W-:Y:S05]  /*4050*/  ENDCOLLECTIVE ;  /* 0x000000000000791b */ /* 0x003fea0003800000 */
.L_x_37918:
[----:B------:R-:W-:Y:S01]  /*4060*/  MOV R215, R218 ;  /* 0x000000da00d77202 */ /* 0x000fe20000000f00 */
[----:B------:R-:W-:Y:S06]  /*4070*/  BRA `(.L_x_37919) ;  /* 0xffffffe800287947 */ /* 0x000fec000383ffff */
.L_x_37920:
        /* <DEDUP_REMOVED lines=16> */
.L_x_54445:


//--------------------- .text._ZN10layer_norm13ln_fwd_kernelINS_13Kernel_traitsIf6__halffS2_fjLj1536ELj1ELj4ELj1ELj16ENS_18Kernel_traits_baseILj1536EfS2_fS2_fjLj128EEEEELb0ELb1ELb1ELb0EEEvNS_9FwdParamsE --------------------------
	.section	.text._ZN10layer_norm13ln_fwd_kernelINS_13Kernel_traitsIf6__halffS2_fjLj1536ELj1ELj4ELj1ELj16ENS_18Kernel_traits_baseILj1536EfS2_fS2_fjLj128EEEEELb0ELb1ELb1ELb0EEEvNS_9FwdParamsE,"ax",@progbits
	.align	128
        .global         _ZN10layer_norm13ln_fwd_kernelINS_13Kernel_traitsIf6__halffS2_fjLj1536ELj1ELj4ELj1ELj16ENS_18Kernel_traits_baseILj1536EfS2_fS2_fjLj128EEEEELb0ELb1ELb1ELb0EEEvNS_9FwdParamsE
        .type           _ZN10layer_norm13ln_fwd_kernelINS_13Kernel_traitsIf6__halffS2_fjLj1536ELj1ELj4ELj1ELj16ENS_18Kernel_traits_baseILj1536EfS2_fS2_fjLj128EEEEELb0ELb1ELb1ELb0EEEvNS_9FwdParamsE,@function
        .size           _ZN10layer_norm13ln_fwd_kernelINS_13Kernel_traitsIf6__halffS2_fjLj1536ELj1ELj4ELj1ELj16ENS_18Kernel_traits_baseILj1536EfS2_fS2_fjLj128EEEEELb0ELb1ELb1ELb0EEEvNS_9FwdParamsE,(.L_x_54446 - _ZN10layer_norm13ln_fwd_kernelINS_13Kernel_traitsIf6__halffS2_fjLj1536ELj1ELj4ELj1ELj16ENS_18Kernel_traits_baseILj1536EfS2_fS2_fjLj128EEEEELb0ELb1ELb1ELb0EEEvNS_9FwdParamsE)
        .other          _ZN10layer_norm13ln_fwd_kernelINS_13Kernel_traitsIf6__halffS2_fjLj1536ELj1ELj4ELj1ELj16ENS_18Kernel_traits_baseILj1536EfS2_fS2_fjLj128EEEEELb0ELb1ELb1ELb0EEEvNS_9FwdParamsE,@"STO_CUDA_ENTRY STV_DEFAULT"
_ZN10layer_norm13ln_fwd_kernelINS_13Kernel_traitsIf6__halffS2_fjLj1536ELj1ELj4ELj1ELj16ENS_18Kernel_traits_baseILj1536EfS2_fS2_fjLj128EEEEELb0ELb1ELb1ELb0EEEvNS_9FwdParamsE:
.text._ZN10layer_norm13ln_fwd_kernelINS_13Kernel_traitsIf6__halffS2_fjLj1536ELj1ELj4ELj1ELj16ENS_18Kernel_traits_baseILj1536EfS2_fS2_fjLj128EEEEELb0ELb1ELb1ELb0EEEvNS_9FwdParamsE:
        /* <DEDUP_REMOVED lines=104> */
.L_x_37922:
        /* <DEDUP_REMOVED lines=83> */
.L_x_37923:
[----:B------:R-:W-:Y:S05]  /*0bb0*/  BSYNC.RECONVERGENT B0 ;  /* 0x0000000000007941 */ /* 0x000fea0003800200 */
.L_x_37921:
[----:B------:R-:W1:Y:S01]  /*0bc0*/  LDCU UR4, c[0x0][0x384] ;  /* 0x00007080ff0477ac */ /* 0x000e620008000800 */
[----:B------:R-:W2:Y:S01]  /*0bd0*/  LDCU UR11, c[0x0][0x40c] ;  /* 0x00008180ff0b77ac */ /* 0x000ea20008000800 */
[----:B------:R-:W3:Y:S01]  /*0be0*/  LDCU.U8 UR5, c[0x0][0x410] ;  /* 0x00008200ff0577ac */ /* 0x000ee20008000000 */
[----:B------:R-:W4:Y:S01]  /*0bf0*/  LDCU UR10, c[0x0][0x448] ;  /* 0x00008900ff0a77ac */ /* 0x000f220008000800 */
[----:B------:R-:W0:Y:S01]  /*0c00*/  LDCU.64 UR8, c[0x0][0x3a0] ;  /* 0x00007400ff0877ac */ /* 0x000e220008000a00 */
[----:B-1----:R-:W-:-:S13]  /*0c10*/  ISETP.GE.AND P0, PT, R2, UR4, PT ;  /* 0x0000000402007c0c */ /* 0x002fda000bf06270 */
[----:B0-234-:R-:W-:Y:S05]  /*0c20*/  @P0 EXIT ;  /* 0x000000000000094d */ /* 0x01dfea0003800000 */
.L_x_37969:
        /* <DEDUP_REMOVED lines=28> */
.L_x_37927:
[----:B------:R-:W-:Y:S05]  /*0df0*/  BSYNC.RECONVERGENT B1 ;  /* 0x0000000000017941 */ /* 0x000fea0003800200 */
.L_x_37926:
        /* <DEDUP_REMOVED lines=9> */
[----:B------:R-:W0:Y:S01]  /*0e90*/  @P2 LDC R195, c[0x0][0x40c] ;  /* 0x00010300ffc32b82 */ /* 0x000e220000000800 */
[--C-:B-----5:R-:W-:Y:S02]  /*0ea0*/  @P2 HADD2.F32 R190, -RZ, R204.reuse.H0_H0 ;  /* 0x200000ccffbe2230 */ /* 0x120fe40000004100 */
[----:B------:R-:W-:Y:S02]  /*0eb0*/  @P2 HADD2.F32 R191, -RZ, R204.H1_H1 ;  /* 0x300000ccffbf2230 */ /* 0x000fe40000004100 */
[--C-:B------:R-:W-:Y:S02]  /*0ec0*/  @P2 HADD2.F32 R192, -RZ, R205.reuse.H0_H0 ;  /* 0x200000cdffc02230 */ /* 0x100fe40000004100 */
[----:B------:R-:W-:Y:S01]  /*0ed0*/  @P2 HADD2.F32 R193, -RZ, R205.H1_H1 ;  /* 0x300000cdffc12230 */ /* 0x000fe20000004100 */
[----:B------:R-:W1:Y:S08]  /*0ee0*/  @P2 LDC R194, c[0x0][0x40c] ;  /* 0x00010300ffc22b82 */ /* 0x000e700000000800 */
[----:B------:R-:W4:Y:S08]  /*0ef0*/  @P2 LDC R213, c[0x0][0x40c] ;  /* 0x00010300ffd52b82 */ /* 0x000f300000000800 */
[----:B------:R-:W4:Y:S01]  /*0f00*/  @P2 LDC R215, c[0x0][0x40c] ;  /* 0x00010300ffd72b82 */ /* 0x000f220000000800 */
[----:B0-----:R-:W-:Y:S01]  /*0f10*/  @P2 FMUL.FTZ R189, R190, R195 ;  /* 0x000000c3bebd2220 */ /* 0x001fe20000410000 */
[----:B------:R-:W-:-:S02]  /*0f20*/  @P2 HADD2.F32 R190, -RZ, R206.H0_H0 ;  /* 0x200000ceffbe2230 */ /* 0x000fc40000004100 */
[----:B------:R-:W-:-:S04]  /*0f30*/  @P2 HADD2.F32 R195, -RZ, R207.H0_H0 ;  /* 0x200000cfffc32230 */ /* 0x000fc80000004100 */
[----:B------:R-:W0:Y:S01]  /*0f40*/  @P2 LDC R214, c[0x0][0x40c] ;  /* 0x00010300ffd62b82 */ /* 0x000e220000000800 */
[----:B-1----:R-:W-:Y:S01]  /*0f50*/  @P2 FMUL.FTZ R188, R191, R194 ;  /* 0x000000c2bfbc2220 */ /* 0x002fe20000410000 */
[----:B------:R-:W-:-:S06]  /*0f60*/  @P2 HADD2.F32 R194, -RZ, R206.H1_H1 ;  /* 0x300000ceffc22230 */ /* 0x000fcc0000004100 */
[----:B------:R-:W1:Y:S01]  /*0f70*/  @P2 LDC R217, c[0x0][0x40c] ;  /* 0x00010300ffd92b82 */ /* 0x000e620000000800 */
[----:B----4-:R-:W-:-:S07]  /*0f80*/  @P2 FMUL.FTZ R191, R192, R213 ;  /* 0x000000d5c0bf2220 */ /* 0x010fce0000410000 */
[----:B------:R-:W4:Y:S01]  /*0f90*/  @P2 LDC R220, c[0x0][0x40c] ;  /* 0x00010300ffdc2b82 */ /* 0x000f220000000800 */
[----:B------:R-:W-:Y:S01]  /*0fa0*/  @P2 FMUL.FTZ R213, R190, R215 ;  /* 0x000000d7bed52220 */ /* 0x000fe20000410000 */
[----:B0-----:R-:W-:Y:S01]  /*0fb0*/  @P2 FMUL.FTZ R214, R193, R214 ;  /* 0x000000d6c1d62220 */ /* 0x001fe20000410000 */
[----:B-1----:R-:W-:Y:S01]  /*0fc0*/  @P2 FMUL.FTZ R216, R194, R217 ;  /* 0x000000d9c2d82220 */ /* 0x002fe20000410000 */
        /* <DEDUP_REMOVED lines=17> */
[----:B------:R-:W-:-:S05]  /*10e0*/  HADD2.F32 R191, -RZ, R207.H1_H1 ;  /* 0x300000cfffbf7230 */ /* 0x000fca0000004100 */
[----:B------:R-:W-:-:S04]  /*10f0*/  FMUL.FTZ R214, R191, UR11 ;  /* 0x0000000bbfd67c20 */ /* 0x000fc80008410000 */
[----:B------:R-:W-:Y:S01]  /*1100*/  FFMA.FTZ R191, R214, R127, R199 ;  /* 0x0000007fd6bf7223 */ /* 0x000fe200000100c7 */
[----:B------:R-:W-:Y:S06]  /*1110*/  BRA `(.L_x_37930) ;  /* 0x0000000000947947 */ /* 0x000fec0003800000 */
.L_x_37929:
[----:B------:R-:W0:Y:S01]  /*1120*/  @P1 LDC R189, c[0x0][0x40c] ;  /* 0x00010300ffbd1b82 */ /* 0x000e220000000800 */
[----:B-----5:R-:W-:Y:S02]  /*1130*/  @P1 HADD2.F32 R188, -RZ, R204.H0_H0 ;  /* 0x200000ccffbc1230 */ /* 0x020fe40000004100 */
[--C-:B------:R-:W-:Y:S02]  /*1140*/  @P1 HADD2.F32 R190, -RZ, R205.reuse.H0_H0 ;  /* 0x200000cdffbe1230 */ /* 0x100fe40000004100 */
[----:B------:R-:W-:Y:S02]  /*1150*/  @P1 HADD2.F32 R192, -RZ, R205.H1_H1 ;  /* 0x300000cdffc01230 */ /* 0x000fe40000004100 */
        /* <DEDUP_REMOVED lines=8> */
[----:B-1----:R-:W-:-:S07]  /*11e0*/  @P1 FMUL.FTZ R188, R188, R191 ;  /* 0x000000bfbcbc1220 */ /* 0x002fce0000410000 */
[----:B------:R-:W1:Y:S01]  /*11f0*/  @P1 LDC R216, c[0x0][0x40c] ;  /* 0x00010300ffd81b82 */ /* 0x000e620000000800 */
[----:B--2---:R-:W-:Y:S01]  /*1200*/  @P1 FMUL.FTZ R191, R190, R193 ;  /* 0x000000c1bebf1220 */ /* 0x004fe20000410000 */
[----:B------:R-:W-:-:S06]  /*1210*/  @P1 HADD2.F32 R190, -RZ, R207.H0_H0 ;  /* 0x200000cfffbe1230 */ /* 0x000fcc0000004100 */
[----:B------:R-:W2:Y:S01]  /*1220*/  @P1 LDC R217, c[0x0][0x40c] ;  /* 0x00010300ffd91b82 */ /* 0x000ea20000000800 */
[----:B---3--:R-:W-:Y:S01]  /*1230*/  @P1 FMUL.FTZ R214, R192, R195 ;  /* 0x000000c3c0d61220 */ /* 0x008fe20000410000 */
[----:B------:R-:W-:Y:S01]  /*1240*/  @P1 HADD2.F32 R195, -RZ, R207.H1_H1 ;  /* 0x300000cfffc31230 */ /* 0x000fe20000004100 */
[----:B------:R-:W-:Y:S02]  /*1250*/  CS2R R192, SRZ ;  /* 0x0000000000c07805 */ /* 0x000fe4000001ff00 */
[----:B------:R-:W-:Y:S01]  /*1260*/  @P1 FMUL.FTZ R192, R189, R128 ;  /* 0x00000080bdc01220 */ /* 0x000fe20000410000 */
[----:B------:R-:W-:Y:S01]  /*1270*/  @P1 FMUL.FTZ R193, R188, R129 ;  /* 0x00000081bcc11220 */ /* 0x000fe20000410000 */
[----:B------:R-:W-:Y:S01]  /*1280*/  CS2R R188, SRZ ;  /* 0x0000000000bc7805 */ /* 0x000fe2000001ff00 */
[----:B------:R-:W3:Y:S01]  /*1290*/  @P1 LDC R220, c[0x0][0x40c] ;  /* 0x00010300ffdc1b82 */ /* 0x000ee20000000800 */
[----:B0-----:R-:W-:Y:S01]  /*12a0*/  @P1 FMUL.FTZ R213, R194, R213 ;  /* 0x000000d5c2d51220 */ /* 0x001fe20000410000 */
[----:B------:R-:W-:-:S03]  /*12b0*/  HFMA2 R194, -RZ, RZ, 0, 0 ;  /* 0x00000000ffc27431 */ /* 0x000fc600000001ff */
[----:B------:R-:W-:Y:S01]  /*12c0*/  @P1 FMUL.FTZ R188, R213, R124 ;  /* 0x0000007cd5bc1220 */ /* 0x000fe20000410000 */
[----:B-1----:R-:W-:Y:S01]  /*12d0*/  @P1 FMUL.FTZ R216, R215, R216 ;  /* 0x000000d8d7d81220 */ /* 0x002fe20000410000 */
[----:B------:R-:W-:-:S03]  /*12e0*/  @P1 FMUL.FTZ R194, R191, R130 ;  /* 0x00000082bfc21220 */ /* 0x000fc60000410000 */
[----:B------:R-:W-:Y:S01]  /*12f0*/  @P1 FMUL.FTZ R189, R216, R125 ;  /* 0x0000007dd8bd1220 */ /* 0x000fe20000410000 */
[----:B--2---:R-:W-:Y:S01]  /*1300*/  @P1 FMUL.FTZ R217, R190, R217 ;  /* 0x000000d9bed91220 */ /* 0x004fe20000410000 */
[----:B------:R-:W-:-:S03]  /*1310*/  CS2R R190, SRZ ;  /* 0x0000000000be7805 */ /* 0x000fc6000001ff00 */
[----:B------:R-:W-:Y:S01]  /*1320*/  @P1 FMUL.FTZ R190, R217, R126 ;  /* 0x0000007ed9be1220 */ /* 0x000fe20000410000 */
[----:B---3--:R-:W-:Y:S01]  /*1330*/  @P1 FMUL.FTZ R220, R195, R220 ;  /* 0x000000dcc3dc1220 */ /* 0x008fe20000410000 */
[----:B------:R-:W-:Y:S01]  /*1340*/  MOV R195, RZ ;  /* 0x000000ff00c37202 */ /* 0x000fe20000000f00 */
[----:B------:R-:W-:Y:S02]  /*1350*/  @P1 FMUL.FTZ R195, R214, R131 ;  /* 0x00000083d6c31220 */ /* 0x000fe40000410000 */
[----:B------:R-:W-:-:S07]  /*1360*/  @P1 FMUL.FTZ R191, R220, R127 ;  /* 0x0000007fdcbf1220 */ /* 0x000fce0000410000 */
.L_x_37930:
[----:B------:R-:W-:Y:S05]  /*1370*/  BSYNC.RECONVERGENT B1 ;  /* 0x0000000000017941 */ /* 0x000fea0003800200 */
.L_x_37928:
[----:B------:R-:W0:Y:S01]  /*1380*/  LDC.64 R214, c[0x0][0x3a8] ;  /* 0x0000ea00ffd67b82 */ /* 0x000e220000000a00 */
[----:B------:R-:W-:Y:S01]  /*1390*/  IADD3 R212, PT, PT, R212, 0x20, RZ ;  /* 0x00000020d4d47810 */ /* 0x000fe20007ffe0ff */
[C---:B0-----:R-:W-:Y:S01]  /*13a0*/  IMAD.WIDE.U32 R214, R210.reuse, 0x20, R214 ;  /* 0x00000020d2d67825 */ /* 0x041fe200078e00d6 */
[----:B------:R-:W-:-:S04]  /*13b0*/  IADD3 R210, PT, PT, R210, 0x20, RZ ;  /* 0x00000020d2d27810 */ /* 0x000fc80007ffe0ff */
[----:B------:R0:W-:Y:S04]  /*13c0*/  STG.E.128 desc[UR6][R214.64], R192 ;  /* 0x000000c0d6007986 */ /* 0x0001e8000c101d06 */
[----:B------:R0:W-:Y:S02]  /*13d0*/  STG.E.128 desc[UR6][R214.64+0x10], R188 ;  /* 0x000010bcd6007986 */ /* 0x0001e4000c101d06 */
.L_x_37925:
[----:B------:R-:W-:Y:S05]  /*13e0*/  BSYNC.RECONVERGENT B0 ;  /* 0x0000000000007941 */ /* 0x000fea0003800200 */
.L_x_37924:
        /* <DEDUP_REMOVED lines=17> */
[----:B------:R-:W0:Y:S01]  /*1500*/  @P2 LDC R187, c[0x0][0x40c] ;  /* 0x00010300ffbb2b82 */ /* 0x000e220000000800 */
[--C-:B-----5:R-:W-:Y:S02]  /*1510*/  @P2 HADD2.F32 R186, -RZ, R205.reuse.H1_H1 ;  /* 0x300000cdffba2230 */ /* 0x120fe40000004100 */
[--C-:B-1----:R-:W-:Y:S02]  /*1520*/  @P2 HADD2.F32 R180, -RZ, R204.reuse.H0_H0 ;  /* 0x200000ccffb42230 */ /* 0x102fe40000004100 */
[----:B------:R-:W-:Y:S02]  /*1530*/  @P2 HADD2.F32 R182, -RZ, R204.H1_H1 ;  /* 0x300000ccffb62230 */ /* 0x000fe40000004100 */
[----:B------:R-:W-:Y:S01]  /*1540*/  @P2 HADD2.F32 R184, -RZ, R205.H0_H0 ;  /* 0x200000cdffb82230 */ /* 0x000fe20000004100 */
        /* <DEDUP_REMOVED lines=8> */
[----:B------:R-:W-:-:S06]  /*15d0*/  @P2 HADD2.F32 R180, -RZ, R206.H0_H0 ;  /* 0x200000ceffb42230 */ /* 0x000fcc0000004100 */
[----:B------:R-:W1:Y:S01]  /*15e0*/  @P2 LDC R213, c[0x0][0x40c] ;  /* 0x00010300ffd52b82 */ /* 0x000e620000000800 */
[----:B--2---:R-:W-:-:S07]  /*15f0*/  @P2 FMUL.FTZ R182, R182, R183 ;  /* 0x000000b7b6b62220 */ /* 0x004fce0000410000 */
[----:B------:R-:W2:Y:S01]  /*1600*/  @P2 LDC R220, c[0x0][0x40c] ;  /* 0x00010300ffdc2b82 */ /* 0x000ea20000000800 */
[----:B---3--:R-:W-:Y:S01]  /*1610*/  @P2 FMUL.FTZ R183, R184, R185 ;  /* 0x000000b9b8b72220 */ /* 0x008fe20000410000 */
[----:B------:R-:W-:Y:S01]  /*1620*/  MOV R184, R200 ;  /* 0x000000c800b87202 */ /* 0x000fe20000000f00 */
[----:B------:R-:W-:Y:S01]  /*1630*/  @P2 FFMA.FTZ R184, R181, R104, R200 ;  /* 0x00000068b5b82223 */ /* 0x000fe200000100c8 */
[----:B------:R-:W-:Y:S01]  /*1640*/  MOV R185, R201 ;  /* 0x000000c900b97202 */ /* 0x000fe20000000f00 */
[----:B------:R-:W-:Y:S01]  /*1650*/  @P2 FFMA.FTZ R185, R182, R105, R201 ;  /* 0x00000069b6b92223 */ /* 0x000fe200000100c9 */
[----:B------:R-:W-:Y:S01]  /*1660*/  MOV R181, R197 ;  /* 0x000000c500b57202 */ /* 0x000fe20000000f00 */
[----:B0-----:R-:W-:Y:S01]  /*1670*/  @P2 FMUL.FTZ R216, R186, R215 ;  /* 0x000000d7bad82220 */ /* 0x001fe20000410000 */
[----:B------:R-:W-:Y:S01]  /*1680*/  MOV R186, R202 ;  /* 0x000000ca00ba7202 */ /* 0x000fe20000000f00 */
[----:B------:R-:W-:Y:S01]  /*1690*/  @P2 FFMA.FTZ R186, R183, R106, R202 ;  /* 0x0000006ab7ba2223 */ /* 0x000fe200000100ca */
[----:B------:R-:W-:Y:S01]  /*16a0*/  MOV R182, R198 ;  /* 0x000000c600b67202 */ /* 0x000fe20000000f00 */
[----:B------:R-:W-:Y:S01]  /*16b0*/  @P2 FFMA.FTZ R181, R216, R101, R197 ;  /* 0x00000065d8b52223 */ /* 0x000fe200000100c5 */
[----:B------:R-:W-:Y:S01]  /*16c0*/  MOV R183, R199 ;  /* 0x000000c700b77202 */ /* 0x000fe20000000f00 */
[----:B-1----:R-:W-:Y:S01]  /*16d0*/  @P2 FMUL.FTZ R213, R180, R213 ;  /* 0x000000d5b4d52220 */ /* 0x002fe20000410000 */
[----:B------:R-:W-:-:S03]  /*16e0*/  MOV R180, R196 ;  /* 0x000000c400b47202 */ /* 0x000fc60000000f00 */
[----:B------:R-:W-:Y:S01]  /*16f0*/  @P2 FFMA.FTZ R180, R213, R100, R196 ;  /* 0x00000064d5b42223 */ /* 0x000fe200000100c4 */
[----:B--2---:R-:W-:Y:S01]  /*1700*/  @P2 FMUL.FTZ R215, R187, R220 ;  /* 0x000000dcbbd72220 */ /* 0x004fe20000410000 */
[----:B------:R-:W-:Y:S01]  /*1710*/  MOV R187, R203 ;  /* 0x000000cb00bb7202 */ /* 0x000fe20000000f00 */
[----:B------:R-:W-:Y:S02]  /*1720*/  @P2 FFMA.FTZ R187, R214, R107, R203 ;  /* 0x0000006bd6bb2223 */ /* 0x000fe400000100cb */
[----:B------:R-:W-:Y:S01]  /*1730*/  @P2 FFMA.FTZ R182, R215, R102, R198 ;  /* 0x00000066d7b62223 */ /* 0x000fe200000100c6 */
[----:B------:R-:W-:Y:S06]  /*1740*/  @!P2 BRA `(.L_x_37935) ;  /* 0x0000000000a4a947 */ /* 0x000fec0003800000 */
[----:B------:R-:W-:-:S05]  /*1750*/  HADD2.F32 R183, -RZ, R207.H1_H1 ;  /* 0x300000cfffb77230 */ /* 0x000fca0000004100 */
[----:B------:R-:W-:-:S04]  /*1760*/  FMUL.FTZ R214, R183, UR11 ;  /* 0x0000000bb7d67c20 */ /* 0x000fc80008410000 */
[----:B------:R-:W-:Y:S01]  /*1770*/  FFMA.FTZ R183, R214, R103, R199 ;  /* 0x00000067d6b77223 */ /* 0x000fe200000100c7 */
[----:B------:R-:W-:Y:S06]  /*1780*/  BRA `(.L_x_37935) ;  /* 0x0000000000947947 */ /* 0x000fec0003800000 */
.L_x_37934:
[----:B-1----:R-:W1:Y:S01]  /*1790*/  @P1 LDC R181, c[0x0][0x40c] ;  /* 0x00010300ffb51b82 */ /* 0x002e620000000800 */
[----:B-----5:R-:W-:Y:S02]  /*17a0*/  @P1 HADD2.F32 R180, -RZ, R204.H0_H0 ;  /* 0x200000ccffb41230 */ /* 0x020fe40000004100 */
[--C-:B------:R-:W-:Y:S02]  /*17b0*/  @P1 HADD2.F32 R182, -RZ, R205.reuse.H0_H0 ;  /* 0x200000cdffb61230 */ /* 0x100fe40000004100 */
[----:B------:R-:W-:Y:S02]  /*17c0*/  @P1 HADD2.F32 R184, -RZ, R205.H1_H1 ;  /* 0x300000cdffb81230 */ /* 0x000fe40000004100 */
[--C-:B------:R-:W-:Y:S01]  /*17d0*/  @P1 HADD2.F32 R186, -RZ, R206.reuse.H0_H0 ;  /* 0x200000ceffba1230 */ /* 0x100fe20000004100 */
[----:B------:R-:W2:Y:S01]  /*17e0*/  @P1 LDC R183, c[0x0][0x40c] ;  /* 0x00010300ffb71b82 */ /* 0x000ea20000000800 */
[----:B0-----:R-:W-:-:S07]  /*17f0*/  @P1 HADD2.F32 R215, -RZ, R206.H1_H1 ;  /* 0x300000ceffd71230 */ /* 0x001fce0000004100 */
[----:B------:R-:W0:Y:S08]  /*1800*/  @P1 LDC R185, c[0x0][0x40c] ;  /* 0x00010300ffb91b82 */ /* 0x000e300000000800 */
[----:B------:R-:W3:Y:S01]  /*1810*/  @P1 LDC R187, c[0x0][0x40c] ;  /* 0x00010300ffbb1b82 */ /* 0x000ee20000000800 */
[----:B-1----:R-:W-:Y:S01]  /*1820*/  @P1 FMUL.FTZ R181, R180, R181 ;  /* 0x000000b5b4b51220 */ /* 0x002fe20000410000 */
[----:B------:R-:W-:-:S06]  /*1830*/  @P1 HADD2.F32 R180, -RZ, R204.H1_H1 ;  /* 0x300000ccffb41230 */ /* 0x000fcc0000004100 */
[----:B------:R-:W1:Y:S01]  /*1840*/  @P1 LDC R213, c[0x0][0x40c] ;  /* 0x00010300ffd51b82 */ /* 0x000e620000000800 */
[----:B--2---:R-:W-:-:S07]  /*1850*/  @P1 FMUL.FTZ R180, R180, R183 ;  /* 0x000000b7b4b41220 */ /* 0x004fce0000410000 */
[----:B------:R-:W2:Y:S01]  /*1860*/  @P1 LDC R216, c[0x0][0x40c] ;  /* 0x00010300ffd81b82 */ /* 0x000ea20000000800 */
[----:B0-----:R-:W-:Y:S01]  /*1870*/  @P1 FMUL.FTZ R183, R182, R185 ;  /* 0x000000b9b6b71220 */ /* 0x001fe20000410000 */
[----:B------:R-:W-:-:S06]  /*1880*/  @P1 HADD2.F32 R182, -RZ, R207.H0_H0 ;  /* 0x200000cfffb61230 */ /* 0x000fcc0000004100 */
[----:B------:R-:W0:Y:S01]  /*1890*/  @P1 LDC R217, c[0x0][0x40c] ;  /* 0x00010300ffd91b82 */ /* 0x000e220000000800 */
[----:B---3--:R-:W-:Y:S01]  /*18a0*/  @P1 FMUL.FTZ R214, R184, R187 ;  /* 0x000000bbb8d61220 */ /* 0x008fe20000410000 */
[----:B------:R-:W-:Y:S01]  /*18b0*/  @P1 HADD2.F32 R187, -RZ, R207.H1_H1 ;  /* 0x300000cfffbb1230 */ /* 0x000fe20000004100 */
[----:B------:R-:W-:Y:S02]  /*18c0*/  CS2R R184, SRZ ;  /* 0x0000000000b87805 */ /* 0x000fe4000001ff00 */
[----:B------:R-:W-:Y:S01]  /*18d0*/  @P1 FMUL.FTZ R184, R181, R104 ;  /* 0x00000068b5b81220 */ /* 0x000fe20000410000 */
[----:B------:R-:W-:Y:S01]  /*18e0*/  @P1 FMUL.FTZ R185, R180, R105 ;  /* 0x00000069b4b91220 */ /* 0x000fe20000410000 */
[----:B------:R-:W-:Y:S01]  /*18f0*/  CS2R R180, SRZ ;  /* 0x0000000000b47805 */ /* 0x000fe2000001ff00 */
[----:B------:R-:W3:Y:S01]  /*1900*/  @P1 LDC R220, c[0x0][0x40c] ;  /* 0x00010300ffdc1b82 */ /* 0x000ee20000000800 */
[----:B-1----:R-:W-:Y:S01]  /*1910*/  @P1 FMUL.FTZ R213, R186, R213 ;  /* 0x000000d5bad51220 */ /* 0x002fe20000410000 */
[----:B------:R-:W-:-:S03]  /*1920*/  HFMA2 R186, -RZ, RZ, 0, 0 ;  /* 0x00000000ffba7431 */ /* 0x000fc600000001ff */
[----:B------:R-:W-:Y:S01]  /*1930*/  @P1 FMUL.FTZ R180, R213, R100 ;  /* 0x00000064d5b41220 */ /* 0x000fe20000410000 */
[----:B--2---:R-:W-:Y:S01]  /*1940*/  @P1 FMUL.FTZ R216, R215, R216 ;  /* 0x000000d8d7d81220 */ /* 0x004fe20000410000 */
[----:B------:R-:W-:-:S03]  /*1950*/  @P1 FMUL.FTZ R186, R183, R106 ;  /* 0x0000006ab7ba1220 */ /* 0x000fc60000410000 */
[----:B------:R-:W-:Y:S01]  /*1960*/  @P1 FMUL.FTZ R181, R216, R101 ;  /* 0x00000065d8b51220 */ /* 0x000fe20000410000 */
[----:B0-----:R-:W-:Y:S01]  /*1970*/  @P1 FMUL.FTZ R217, R182, R217 ;  /* 0x000000d9b6d91220 */ /* 0x001fe20000410000 */
[----:B------:R-:W-:-:S03]  /*1980*/  CS2R R182, SRZ ;  /* 0x0000000000b67805 */ /* 0x000fc6000001ff00 */
[----:B------:R-:W-:Y:S01]  /*1990*/  @P1 FMUL.FTZ R182, R217, R102 ;  /* 0x00000066d9b61220 */ /* 0x000fe20000410000 */
[----:B---3--:R-:W-:Y:S01]  /*19a0*/  @P1 FMUL.FTZ R220, R187, R220 ;  /* 0x000000dcbbdc1220 */ /* 0x008fe20000410000 */
[----:B------:R-:W-:Y:S01]  /*19b0*/  MOV R187, RZ ;  /* 0x000000ff00bb7202 */ /* 0x000fe20000000f00 */
[----:B------:R-:W-:Y:S02]  /*19c0*/  @P1 FMUL.FTZ R187, R214, R107 ;  /* 0x0000006bd6bb1220 */ /* 0x000fe40000410000 */
[----:B------:R-:W-:-:S07]  /*19d0*/  @P1 FMUL.FTZ R183, R220, R103 ;  /* 0x00000067dcb71220 */ /* 0x000fce0000410000 */
.L_x_37935:
[----:B------:R-:W-:Y:S05]  /*19e0*/  BSYNC.RECONVERGENT B1 ;  /* 0x0000000000017941 */ /* 0x000fea0003800200 */
.L_x_37933:
[----:B------:R-:W0:Y:S01]  /*19f0*/  LDC.64 R214, c[0x0][0x3a8] ;  /* 0x0000ea00ffd67b82 */ /* 0x000e220000000a00 */
[----:B------:R-:W-:Y:S01]  /*1a00*/  IADD3 R212, PT, PT, R212, 0x20, RZ ;  /* 0x00000020d4d47810 */ /* 0x000fe20007ffe0ff */
[C---:B0-----:R-:W-:Y:S01]  /*1a10*/  IMAD.WIDE.U32 R214, R210.reuse, 0x20, R214 ;  /* 0x00000020d2d67825 */ /* 0x041fe200078e00d6 */
[----:B------:R-:W-:-:S04]  /*1a20*/  IADD3 R210, PT, PT, R210, 0x20, RZ ;  /* 0x00000020d2d27810 */ /* 0x000fc80007ffe0ff */
[----:B------:R1:W-:Y:S04]  /*1a30*/  STG.E.128 desc[UR6][R214.64], R184 ;  /* 0x000000b8d6007986 */ /* 0x0003e8000c101d06 */
[----:B------:R1:W-:Y:S02]  /*1a40*/  STG.E.128 desc[UR6][R214.64+0x10], R180 ;  /* 0x000010b4d6007986 */ /* 0x0003e4000c101d06 */
.L_x_37932:
[----:B------:R-:W-:Y:S05]  /*1a50*/  BSYNC.RECONVERGENT B0 ;  /* 0x0000000000007941 */ /* 0x000fea0003800200 */
.L_x_37931:
        /* <DEDUP_REMOVED lines=17> */
[----:B------:R-:W0:Y:S01]  /*1b70*/  @P2 LDC R179, c[0x0][0x40c] ;  /* 0x00010300ffb32b82 */ /* 0x000e220000000800 */
[--C-:B-----5:R-:W-:Y:S02]  /*1b80*/  @P2 HADD2.F32 R178, -RZ, R205.reuse.H1_H1 ;  /* 0x300000cdffb22230 */ /* 0x120fe40000004100 */
[--C-:B--2---:R-:W-:Y:S02]  /*1b90*/  @P2 HADD2.F32 R172, -RZ, R204.reuse.H0_H0 ;  /* 0x200000ccffac2230 */ /* 0x104fe40000004100 */
[----:B------:R-:W-:Y:S02]  /*1ba0*/  @P2 HADD2.F32 R174, -RZ, R204.H1_H1 ;  /* 0x300000ccffae2230 */ /* 0x000fe40000004100 */
[----:B------:R-:W-:Y:S01]  /*1bb0*/  @P2 HADD2.F32 R176, -RZ, R205.H0_H0 ;  /* 0x200000cdffb02230 */ /* 0x000fe20000004100 */
[----:B------:R-:W2:Y:S08]  /*1bc0*/  @P2 LDC R173, c[0x0][0x40c] ;  /* 0x00010300ffad2b82 */ /* 0x000eb00000000800 */
[----:B------:R-:W3:Y:S08]  /*1bd0*/  @P2 LDC R175, c[0x0][0x40c] ;  /* 0x00010300ffaf2b82 */ /* 0x000ef00000000800 */
[----:B------:R-:W4:Y:S01]  /*1be0*/  @P2 LDC R177, c[0x0][0x40c] ;  /* 0x00010300ffb12b82 */ /* 0x000f220000000800 */
[----:B01----:R-:W-:Y:S01]  /*1bf0*/  @P2 FMUL.FTZ R214, R178, R179 ;  /* 0x000000b3b2d62220 */ /* 0x003fe20000410000 */
[----:B------:R-:W-:-:S02]  /*1c00*/  @P2 HADD2.F32 R178, -RZ, R206.H1_H1 ;  /* 0x300000ceffb22230 */ /* 0x000fc40000004100 */
[----:B------:R-:W-:-:S04]  /*1c10*/  @P2 HADD2.F32 R179, -RZ, R207.H0_H0 ;  /* 0x200000cfffb32230 */ /* 0x000fc80000004100 */
[----:B------:R-:W0:Y:S01]  /*1c20*/  @P2 LDC R215, c[0x0][0x40c] ;  /* 0x00010300ffd72b82 */ /* 0x000e220000000800 */
[----:B--2---:R-:W-:Y:S01]  /*1c30*/  @P2 FMUL.FTZ R173, R172, R173 ;  /* 0x000000adacad2220 */ /* 0x004fe20000410000 */
[----:B------:R-:W-:-:S06]  /*1c40*/  @P2 HADD2.F32 R172, -RZ, R206.H0_H0 ;  /* 0x200000ceffac2230 */ /* 0x000fcc0000004100 */
[----:B------:R-:W1:Y:S01]  /*1c50*/  @P2 LDC R213, c[0x0][0x40c] ;  /* 0x00010300ffd52b82 */ /* 0x000e620000000800 */
[----:B---3--:R-:W-:-:S07]  /*1c60*/  @P2 FMUL.FTZ R174, R174, R175 ;  /* 0x000000afaeae2220 */ /* 0x008fce0000410000 */
[----:B------:R-:W2:Y:S01]  /*1c70*/  @P2 LDC R220, c[0x0][0x40c] ;  /* 0x00010300ffdc2b82 */ /* 0x000ea20000000800 */
[----:B----4-:R-:W-:Y:S01]  /*1c80*/  @P2 FMUL.FTZ R175, R176, R177 ;  /* 0x000000b1b0af2220 */ /* 0x010fe20000410000 */
        /* <DEDUP_REMOVED lines=23> */
.L_x_37939:
[----:B--2---:R-:W2:Y:S01]  /*1e00*/  @P1 LDC R173, c[0x0][0x40c] ;  /* 0x00010300ffad1b82 */ /* 0x004ea20000000800 */
[----:B-----5:R-:W-:Y:S02]  /*1e10*/  @P1 HADD2.F32 R172, -RZ, R204.H0_H0 ;  /* 0x200000ccffac1230 */ /* 0x020fe40000004100 */
[--C-:B------:R-:W-:Y:S02]  /*1e20*/  @P1 HADD2.F32 R174, -RZ, R205.reuse.H0_H0 ;  /* 0x200000cdffae1230 */ /* 0x100fe40000004100 */
[----:B------:R-:W-:Y:S02]  /*1e30*/  @P1 HADD2.F32 R176, -RZ, R205.H1_H1 ;  /* 0x300000cdffb01230 */ /* 0x000fe40000004100 */
[--C-:B------:R-:W-:Y:S01]  /*1e40*/  @P1 HADD2.F32 R178, -RZ, R206.reuse.H0_H0 ;  /* 0x200000ceffb21230 */ /* 0x100fe20000004100 */
[----:B------:R-:W3:Y:S01]  /*1e50*/  @P1 LDC R175, c[0x0][0x40c] ;  /* 0x00010300ffaf1b82 */ /* 0x000ee20000000800 */
[----:B01----:R-:W-:-:S07]  /*1e60*/  @P1 HADD2.F32 R215, -RZ, R206.H1_H1 ;  /* 0x300000ceffd71230 */ /* 0x003fce0000004100 */
[----:B------:R-:W0:Y:S08]  /*1e70*/  @P1 LDC R177, c[0x0][0x40c] ;  /* 0x00010300ffb11b82 */ /* 0x000e300000000800 */
[----:B------:R-:W1:Y:S01]  /*1e80*/  @P1 LDC R179, c[0x0][0x40c] ;  /* 0x00010300ffb31b82 */ /* 0x000e620000000800 */
[----:B--2---:R-:W-:Y:S01]  /*1e90*/  @P1 FMUL.FTZ R173, R172, R173 ;  /* 0x000000adacad1220 */ /* 0x004fe20000410000 */
[----:B------:R-:W-:-:S06]  /*1ea0*/  @P1 HADD2.F32 R172, -RZ, R204.H1_H1 ;  /* 0x300000ccffac1230 */ /* 0x000fcc0000004100 */
[----:B------:R-:W2:Y:S01]  /*1eb0*/  @P1 LDC R213, c[0x0][0x40c] ;  /* 0x00010300ffd51b82 */ /* 0x000ea20000000800 */
[----:B---3--:R-:W-:-:S07]  /*1ec0*/  @P1 FMUL.FTZ R172, R172, R175 ;  /* 0x000000afacac1220 */ /* 0x008fce0000410000 */
[----:B------:R-:W3:Y:S01]  /*1ed0*/  @P1 LDC R216, c[0x0][0x40c] ;  /* 0x00010300ffd81b82 */ /* 0x000ee20000000800 */
[----:B0-----:R-:W-:Y:S01]  /*1ee0*/  @P1 FMUL.FTZ R175, R174, R177 ;  /* 0x000000b1aeaf1220 */ /* 0x001fe20000410000 */
[----:B------:R-:W-:-:S06]  /*1ef0*/  @P1 HADD2.F32 R174, -RZ, R207.H0_H0 ;  /* 0x200000cfffae1230 */ /* 0x000fcc0000004100 */
[----:B------:R-:W0:Y:S01]  /*1f00*/  @P1 LDC R217, c[0x0][0x40c] ;  /* 0x00010300ffd91b82 */ /* 0x000e220000000800 */
[----:B-1----:R-:W-:Y:S01]  /*1f10*/  @P1 FMUL.FTZ R214, R176, R179 ;  /* 0x000000b3b0d61220 */ /* 0x002fe20000410000 */
[----:B------:R-:W-:Y:S01]  /*1f20*/  @P1 HADD2.F32 R179, -RZ, R207.H1_H1 ;  /* 0x300000cfffb31230 */ /* 0x000fe20000004100 */
[----:B------:R-:W-:Y:S02]  /*1f30*/  CS2R R176, SRZ ;  /* 0x0000000000b07805 */ /* 0x000fe4000001ff00 */
[----:B------:R-:W-:Y:S01]  /*1f40*/  @P1 FMUL.FTZ R176, R173, R80 ;  /* 0x00000050adb01220 */ /* 0x000fe20000410000 */
[----:B------:R-:W-:Y:S01]  /*1f50*/  @P1 FMUL.FTZ R177, R172, R81 ;  /* 0x00000051acb11220 */ /* 0x000fe20000410000 */
[----:B------:R-:W-:Y:S01]  /*1f60*/  CS2R R172, SRZ ;  /* 0x0000000000ac7805 */ /* 0x000fe2000001ff00 */
[----:B------:R-:W1:Y:S01]  /*1f70*/  @P1 LDC R220, c[0x0][0x40c] ;  /* 0x00010300ffdc1b82 */ /* 0x000e620000000800 */
[----:B--2---:R-:W-:Y:S01]  /*1f80*/  @P1 FMUL.FTZ R213, R178, R213 ;  /* 0x000000d5b2d51220 */ /* 0x004fe20000410000 */
[----:B------:R-:W-:-:S03]  /*1f90*/  HFMA2 R178, -RZ, RZ, 0, 0 ;  /* 0x00000000ffb27431 */ /* 0x000fc600000001ff */
[----:B------:R-:W-:Y:S01]  /*1fa0*/  @P1 FMUL.FTZ R172, R213, R76 ;  /* 0x0000004cd5ac1220 */ /* 0x000fe20000410000 */
[----:B---3--:R-:W-:Y:S01]  /*1fb0*/  @P1 FMUL.FTZ R216, R215, R216 ;  /* 0x000000d8d7d81220 */ /* 0x008fe20000410000 */
[----:B------:R-:W-:-:S03]  /*1fc0*/  @P1 FMUL.FTZ R178, R175, R82 ;  /* 0x00000052afb21220 */ /* 0x000fc60000410000 */
[----:B------:R-:W-:Y:S01]  /*1fd0*/  @P1 FMUL.FTZ R173, R216, R77 ;  /* 0x0000004dd8ad1220 */ /* 0x000fe20000410000 */
[----:B0-----:R-:W-:Y:S01]  /*1fe0*/  @P1 FMUL.FTZ R217, R174, R217 ;  /* 0x000000d9aed91220 */ /* 0x001fe20000410000 */
[----:B------:R-:W-:-:S03]  /*1ff0*/  CS2R R174, SRZ ;  /* 0x0000000000ae7805 */ /* 0x000fc6000001ff00 */
[----:B------:R-:W-:Y:S01]  /*2000*/  @P1 FMUL.FTZ R174, R217, R78 ;  /* 0x0000004ed9ae1220 */ /* 0x000fe20000410000 */
[----:B-1----:R-:W-:Y:S01]  /*2010*/  @P1 FMUL.FTZ R220, R179, R220 ;  /* 0x000000dcb3dc1220 */ /* 0x002fe20000410000 */
[----:B------:R-:W-:Y:S01]  /*2020*/  MOV R179, RZ ;  /* 0x000000ff00b37202 */ /* 0x000fe20000000f00 */
[----:B------:R-:W-:Y:S02]  /*2030*/  @P1 FMUL.FTZ R179, R214, R83 ;  /* 0x00000053d6b31220 */ /* 0x000fe40000410000 */
[----:B------:R-:W-:-:S07]  /*2040*/  @P1 FMUL.FTZ R175, R220, R79 ;  /* 0x0000004fdcaf1220 */ /* 0x000fce0000410000 */
.L_x_37940:
[----:B------:R-:W-:Y:S05]  /*2050*/  BSYNC.RECONVERGENT B1 ;  /* 0x0000000000017941 */ /* 0x000fea0003800200 */
.L_x_37938:
[----:B------:R-:W0:Y:S01]  /*2060*/  LDC.64 R214, c[0x0][0x3a8] ;  /* 0x0000ea00ffd67b82 */ /* 0x000e220000000a00 */
[----:B------:R-:W-:Y:S01]  /*2070*/  IADD3 R212, PT, PT, R212, 0x20, RZ ;  /* 0x00000020d4d47810 */ /* 0x000fe20007ffe0ff */
[C---:B0-----:R-:W-:Y:S01]  /*2080*/  IMAD.WIDE.U32 R214, R210.reuse, 0x20, R214 ;  /* 0x00000020d2d67825 */ /* 0x041fe200078e00d6 */
[----:B------:R-:W-:-:S04]  /*2090*/  IADD3 R210, PT, PT, R210, 0x20, RZ ;  /* 0x00000020d2d27810 */ /* 0x000fc80007ffe0ff */
[----:B------:R2:W-:Y:S04]  /*20a0*/  STG.E.128 desc[UR6][R214.64], R176 ;  /* 0x000000b0d6007986 */ /* 0x0005e8000c101d06 */
[----:B------:R2:W-:Y:S02]  /*20b0*/  STG.E.128 desc[UR6][R214.64+0x10], R172 ;  /* 0x000010acd6007986 */ /* 0x0005e4000c101d06 */
.L_x_37937:
[----:B------:R-:W-:Y:S05]  /*20c0*/  BSYNC.RECONVERGENT B0 ;  /* 0x0000000000007941 */ /* 0x000fea0003800200 */
.L_x_37936:
        /* <DEDUP_REMOVED lines=17> */
[----:B------:R-:W0:Y:S01]  /*21e0*/  @P2 LDC R171, c[0x0][0x40c] ;  /* 0x00010300ffab2b82 */ /* 0x000e220000000800 */
[--C-:B-----5:R-:W-:Y:S02]  /*21f0*/  @P2 HADD2.F32 R170, -RZ, R205.reuse.H1_H1 ;  /* 0x300000cdffaa2230 */ /* 0x120fe40000004100 */
[--C-:B---3--:R-:W-:Y:S02]  /*2200*/  @P2 HADD2.F32 R164, -RZ, R204.reuse.H0_H0 ;  /* 0x200000ccffa42230 */ /* 0x108fe40000004100 */
[----:B------:R-:W-:Y:S02]  /*2210*/  @P2 HADD2.F32 R166, -RZ, R204.H1_H1 ;  /* 0x300000ccffa62230 */ /* 0x000fe40000004100 */
[----:B------:R-:W-:Y:S01]  /*2220*/  @P2 HADD2.F32 R168, -RZ, R205.H0_H0 ;  /* 0x200000cdffa82230 */ /* 0x000fe20000004100 */
[----:B------:R-:W3:Y:S08]  /*2230*/  @P2 LDC R165, c[0x0][0x40c] ;  /* 0x00010300ffa52b82 */ /* 0x000ef00000000800 */
[----:B------:R-:W4:Y:S08]  /*2240*/  @P2 LDC R167, c[0x0][0x40c] ;  /* 0x00010300ffa72b82 */ /* 0x000f300000000800 */
[----:B------:R-:W4:Y:S01]  /*2250*/  @P2 LDC R169, c[0x0][0x40c] ;  /* 0x00010300ffa92b82 */ /* 0x000f220000000800 */
[----:B012---:R-:W-:Y:S01]  /*2260*/  @P2 FMUL.FTZ R214, R170, R171 ;  /* 0x000000abaad62220 */ /* 0x007fe20000410000 */
[----:B------:R-:W-:-:S02]  /*2270*/  @P2 HADD2.F32 R170, -RZ, R206.H1_H1 ;  /* 0x300000ceffaa2230 */ /* 0x000fc40000004100 */
[----:B------:R-:W-:-:S04]  /*2280*/  @P2 HADD2.F32 R171, -RZ, R207.H0_H0 ;  /* 0x200000cfffab2230 */ /* 0x000fc80000004100 */
[----:B------:R-:W0:Y:S01]  /*2290*/  @P2 LDC R215, c[0x0][0x40c] ;  /* 0x00010300ffd72b82 */ /* 0x000e220000000800 */
[----:B---3--:R-:W-:Y:S01]  /*22a0*/  @P2 FMUL.FTZ R165, R164, R165 ;  /* 0x000000a5a4a52220 */ /* 0x008fe20000410000 */
[----:B------:R-:W-:-:S06]  /*22b0*/  @P2 HADD2.F32 R164, -RZ, R206.H0_H0 ;  /* 0x200000ceffa42230 */ /* 0x000fcc0000004100 */
[----:B------:R-:W1:Y:S01]  /*22c0*/  @P2 LDC R213, c[0x0][0x40c] ;  /* 0x00010300ffd52b82 */ /* 0x000e620000000800 */
[----:B----4-:R-:W-:-:S07]  /*22d0*/  @P2 FMUL.FTZ R166, R166, R167 ;  /* 0x000000a7a6a62220 */ /* 0x010fce0000410000 */
[----:B------:R-:W2:Y:S01]  /*22e0*/  @P2 LDC R220, c[0x0][0x40c] ;  /* 0x00010300ffdc2b82 */ /* 0x000ea20000000800 */
[----:B------:R-:W-:Y:S01]  /*22f0*/  @P2 FMUL.FTZ R167, R168, R169 ;  /* 0x000000a9a8a72220 */ /* 0x000fe20000410000 */
        /* <DEDUP_REMOVED lines=23> */
.L_x_37944:
[----:B---3--:R-:W3:Y:S01]  /*2470*/  @P1 LDC R165, c[0x0][0x40c] ;  /* 0x00010300ffa51b82 */ /* 0x008ee20000000800 */
[----:B-----5:R-:W-:Y:S02]  /*2480*/  @P1 HADD2.F32 R164, -RZ, R204.H0_H0 ;  /* 0x200000ccffa41230 */ /* 0x020fe40000004100 */
[--C-:B------:R-:W-:Y:S02]  /*2490*/  @P1 HADD2.F32 R166, -RZ, R205.reuse.H0_H0 ;  /* 0x200000cdffa61230 */ /* 0x100fe40000004100 */
[----:B------:R-:W-:Y:S02]  /*24a0*/  @P1 HADD2.F32 R168, -RZ, R205.H1_H1 ;  /* 0x300000cdffa81230 */ /* 0x000fe40000004100 */
[--C-:B------:R-:W-:Y:S01]  /*24b0*/  @P1 HADD2.F32 R170, -RZ, R206.reuse.H0_H0 ;  /* 0x200000ceffaa1230 */ /* 0x100fe20000004100 */
[----:B------:R-:W4:Y:S01]  /*24c0*/  @P1 LDC R167, c[0x0][0x40c] ;  /* 0x00010300ffa71b82 */ /* 0x000f220000000800 */
[----:B012---:R-:W-:-:S07]  /*24d0*/  @P1 HADD2.F32 R215, -RZ, R206.H1_H1 ;  /* 0x300000ceffd71230 */ /* 0x007fce0000004100 */
[----:B------:R-:W0:Y:S08]  /*24e0*/  @P1 LDC R169, c[0x0][0x40c] ;  /* 0x00010300ffa91b82 */ /* 0x000e300000000800 */
[----:B------:R-:W1:Y:S01]  /*24f0*/  @P1 LDC R171, c[0x0][0x40c] ;  /* 0x00010300ffab1b82 */ /* 0x000e620000000800 */
[----:B---3--:R-:W-:Y:S01]  /*2500*/  @P1 FMUL.FTZ R165, R164, R165 ;  /* 0x000000a5a4a51220 */ /* 0x008fe20000410000 */
[----:B------:R-:W-:-:S06]  /*2510*/  @P1 HADD2.F32 R164, -RZ, R204.H1_H1 ;  /* 0x300000ccffa41230 */ /* 0x000fcc0000004100 */
[----:B------:R-:W2:Y:S01]  /*2520*/  @P1 LDC R213, c[0x0][0x40c] ;  /* 0x00010300ffd51b82 */ /* 0x000ea20000000800 */
[----:B----4-:R-:W-:-:S07]  /*2530*/  @P1 FMUL.FTZ R164, R164, R167 ;  /* 0x000000a7a4a41220 */ /* 0x010fce0000410000 */
        /* <DEDUP_REMOVED lines=24> */
.L_x_37945:
[----:B------:R-:W-:Y:S05]  /*26c0*/  BSYNC.RECONVERGENT B1 ;  /* 0x0000000000017941 */ /* 0x000fea0003800200 */
.L_x_37943:
[----:B------:R-:W0:Y:S01]  /*26d0*/  LDC.64 R214, c[0x0][0x3a8] ;  /* 0x0000ea00ffd67b82 */ /* 0x000e220000000a00 */
[----:B------:R-:W-:Y:S01]  /*26e0*/  IADD3 R212, PT, PT, R212, 0x20, RZ ;  /* 0x00000020d4d47810 */ /* 0x000fe20007ffe0ff */
[C---:B0-----:R-:W-:Y:S01]  /*26f0*/  IMAD.WIDE.U32 R214, R210.reuse, 0x20, R214 ;  /* 0x00000020d2d67825 */ /* 0x041fe200078e00d6 */
[----:B------:R-:W-:-:S04]  /*2700*/  IADD3 R210, PT, PT, R210, 0x20, RZ ;  /* 0x00000020d2d27810 */ /* 0x000fc80007ffe0ff */
[----:B------:R3:W-:Y:S04]  /*2710*/  STG.E.128 desc[UR6][R214.64], R168 ;  /* 0x000000a8d6007986 */ /* 0x0007e8000c101d06 */
[----:B------:R3:W-:Y:S02]  /*2720*/  STG.E.128 desc[UR6][R214.64+0x10], R164 ;  /* 0x000010a4d6007986 */ /* 0x0007e4000c101d06 */
.L_x_37942:
[----:B------:R-:W-:Y:S05]  /*2730*/  BSYNC.RECONVERGENT B0 ;  /* 0x0000000000007941 */ /* 0x000fea0003800200 */
.L_x_37941:
        /* <DEDUP_REMOVED lines=17> */
[----:B------:R-:W1:Y:S01]  /*2850*/  @P2 LDC R163, c[0x0][0x40c] ;  /* 0x00010300ffa32b82 */ /* 0x000e620000000800 */
[--C-:B-----5:R-:W-:Y:S02]  /*2860*/  @P2 HADD2.F32 R162, -RZ, R205.reuse.H1_H1 ;  /* 0x300000cdffa22230 */ /* 0x120fe40000004100 */
[--C-:B----4-:R-:W-:Y:S02]  /*2870*/  @P2 HADD2.F32 R156, -RZ, R204.reuse.H0_H0 ;  /* 0x200000ccff9c2230 */ /* 0x110fe40000004100 */
[----:B------:R-:W-:Y:S02]  /*2880*/  @P2 HADD2.F32 R158, -RZ, R204.H1_H1 ;  /* 0x300000ccff9e2230 */ /* 0x000fe40000004100 */
[----:B------:R-:W-:Y:S01]  /*2890*/  @P2 HADD2.F32 R160, -RZ, R205.H0_H0 ;  /* 0x200000cdffa02230 */ /* 0x000fe20000004100 */
[----:B------:R-:W0:Y:S08]  /*28a0*/  @P2 LDC R157, c[0x0][0x40c] ;  /* 0x00010300ff9d2b82 */ /* 0x000e300000000800 */
[----:B------:R-:W4:Y:S08]  /*28b0*/  @P2 LDC R159, c[0x0][0x40c] ;  /* 0x00010300ff9f2b82 */ /* 0x000f300000000800 */
[----:B------:R-:W4:Y:S01]  /*28c0*/  @P2 LDC R161, c[0x0][0x40c] ;  /* 0x00010300ffa12b82 */ /* 0x000f220000000800 */
[----:B-123--:R-:W-:Y:S01]  /*28d0*/  @P2 FMUL.FTZ R214, R162, R163 ;  /* 0x000000a3a2d62220 */ /* 0x00efe20000410000 */
[----:B------:R-:W-:-:S02]  /*28e0*/  @P2 HADD2.F32 R162, -RZ, R206.H1_H1 ;  /* 0x300000ceffa22230 */ /* 0x000fc40000004100 */
[----:B------:R-:W-:-:S04]  /*28f0*/  @P2 HADD2.F32 R163, -RZ, R207.H0_H0 ;  /* 0x200000cfffa32230 */ /* 0x000fc80000004100 */
[----:B------:R-:W1:Y:S01]  /*2900*/  @P2 LDC R215, c[0x0][0x40c] ;  /* 0x00010300ffd72b82 */ /* 0x000e620000000800 */
[----:B0-----:R-:W-:Y:S01]  /*2910*/  @P2 FMUL.FTZ R157, R156, R157 ;  /* 0x0000009d9c9d2220 */ /* 0x001fe20000410000 */
[----:B------:R-:W-:-:S06]  /*2920*/  @P2 HADD2.F32 R156, -RZ, R206.H0_H0 ;  /* 0x200000ceff9c2230 */ /* 0x000fcc0000004100 */
[----:B------:R-:W0:Y:S01]  /*2930*/  @P2 LDC R213, c[0x0][0x40c] ;  /* 0x00010300ffd52b82 */ /* 0x000e220000000800 */
        /* <DEDUP_REMOVED lines=8> */
[----:B-1----:R-:W-:Y:S01]  /*29c0*/  @P2 FMUL.FTZ R216, R162, R215 ;  /* 0x000000d7a2d82220 */ /* 0x002fe20000410000 */
[----:B------:R-:W-:Y:S01]  /*29d0*/  MOV R162, R202 ;  /* 0x000000ca00a27202 */ /* 0x000fe20000000f00 */
[----:B------:R-:W-:Y:S01]  /*29e0*/  @P2 FFMA.FTZ R162, R159, R34, R202 ;  /* 0x000000229fa22223 */ /* 0x000fe200000100ca */
[----:B------:R-:W-:Y:S01]  /*29f0*/  MOV R158, R198 ;  /* 0x000000c6009e7202 */ /* 0x000fe20000000f00 */
[----:B------:R-:W-:Y:S01]  /*2a00*/  @P2 FFMA.FTZ R157, R216, R29, R197 ;  /* 0x0000001dd89d2223 */ /* 0x000fe200000100c5 */
[----:B------:R-:W-:Y:S01]  /*2a10*/  MOV R159, R199 ;  /* 0x000000c7009f7202 */ /* 0x000fe20000000f00 */
[----:B0-----:R-:W-:Y:S01]  /*2a20*/  @P2 FMUL.FTZ R213, R156, R213 ;  /* 0x000000d59cd52220 */ /* 0x001fe20000410000 */
        /* <DEDUP_REMOVED lines=11> */
.L_x_37949:
[----:B----4-:R-:W0:Y:S01]  /*2ae0*/  @P1 LDC R157, c[0x0][0x40c] ;  /* 0x00010300ff9d1b82 */ /* 0x010e220000000800 */
[----:B-----5:R-:W-:Y:S02]  /*2af0*/  @P1 HADD2.F32 R156, -RZ, R204.H0_H0 ;  /* 0x200000ccff9c1230 */ /* 0x020fe40000004100 */
[--C-:B------:R-:W-:Y:S02]  /*2b00*/  @P1 HADD2.F32 R158, -RZ, R205.reuse.H0_H0 ;  /* 0x200000cdff9e1230 */ /* 0x100fe40000004100 */
[----:B------:R-:W-:Y:S02]  /*2b10*/  @P1 HADD2.F32 R160, -RZ, R205.H1_H1 ;  /* 0x300000cdffa01230 */ /* 0x000fe40000004100 */
[--C-:B------:R-:W-:Y:S01]  /*2b20*/  @P1 HADD2.F32 R162, -RZ, R206.reuse.H0_H0 ;  /* 0x200000ceffa21230 */ /* 0x100fe20000004100 */
[----:B------:R-:W4:Y:S01]  /*2b30*/  @P1 LDC R159, c[0x0][0x40c] ;  /* 0x00010300ff9f1b82 */ /* 0x000f220000000800 */
[----:B-123--:R-:W-:-:S07]  /*2b40*/  @P1 HADD2.F32 R215, -RZ, R206.H1_H1 ;  /* 0x300000ceffd71230 */ /* 0x00efce0000004100 */
[----:B------:R-:W1:Y:S08]  /*2b50*/  @P1 LDC R161, c[0x0][0x40c] ;  /* 0x00010300ffa11b82 */ /* 0x000e700000000800 */
[----:B------:R-:W2:Y:S01]  /*2b60*/  @P1 LDC R163, c[0x0][0x40c] ;  /* 0x00010300ffa31b82 */ /* 0x000ea20000000800 */
[----:B0-----:R-:W-:Y:S01]  /*2b70*/  @P1 FMUL.FTZ R157, R156, R157 ;  /* 0x0000009d9c9d1220 */ /* 0x001fe20000410000 */
[----:B------:R-:W-:-:S06]  /*2b80*/  @P1 HADD2.F32 R156, -RZ, R204.H1_H1 ;  /* 0x300000ccff9c1230 */ /* 0x000fcc0000004100 */
[----:B------:R-:W0:Y:S01]  /*2b90*/  @P1 LDC R213, c[0x0][0x40c] ;  /* 0x00010300ffd51b82 */ /* 0x000e220000000800 */
[----:B----4-:R-:W-:-:S07]  /*2ba0*/  @P1 FMUL.FTZ R156, R156, R159 ;  /* 0x0000009f9c9c1220 */ /* 0x010fce0000410000 */
[----:B------:R-:W3:Y:S01]  /*2bb0*/  @P1 LDC R216, c[0x0][0x40c] ;  /* 0x00010300ffd81b82 */ /* 0x000ee20000000800 */
[----:B-1----:R-:W-:Y:S01]  /*2bc0*/  @P1 FMUL.FTZ R159, R158, R161 ;  /* 0x000000a19e9f1220 */ /* 0x002fe20000410000 */
[----:B------:R-:W-:-:S06]  /*2bd0*/  @P1 HADD2.F32 R158, -RZ, R207.H0_H0 ;  /* 0x200000cfff9e1230 */ /* 0x000fcc0000004100 */
[----:B------:R-:W1:Y:S01]  /*2be0*/  @P1 LDC R217, c[0x0][0x40c] ;  /* 0x00010300ffd91b82 */ /* 0x000e620000000800 */
[----:B--2---:R-:W-:Y:S01]  /*2bf0*/  @P1 FMUL.FTZ R214, R160, R163 ;  /* 0x000000a3a0d61220 */ /* 0x004fe20000410000 */
[----:B------:R-:W-:Y:S01]  /*2c00*/  @P1 HADD2.F32 R163, -RZ, R207.H1_H1 ;  /* 0x300000cfffa31230 */ /* 0x000fe20000004100 */
[----:B------:R-:W-:Y:S02]  /*2c10*/  CS2R R160, SRZ ;  /* 0x0000000000a07805 */ /* 0x000fe4000001ff00 */
[----:B------:R-:W-:Y:S01]  /*2c20*/  @P1 FMUL.FTZ R160, R157, R32 ;  /* 0x000000209da01220 */ /* 0x000fe20000410000 */
[----:B------:R-:W-:Y:S01]  /*2c30*/  @P1 FMUL.FTZ R161, R156, R33 ;  /* 0x000000219ca11220 */ /* 0x000fe20000410000 */
[----:B------:R-:W-:Y:S01]  /*2c40*/  CS2R R156, SRZ ;  /* 0x00000000009c7805 */ /* 0x000fe2000001ff00 */
[----:B------:R-:W2:Y:S01]  /*2c50*/  @P1 LDC R220, c[0x0][0x40c] ;  /* 0x00010300ffdc1b82 */ /* 0x000ea20000000800 */
[----:B0-----:R-:W-:Y:S01]  /*2c60*/  @P1 FMUL.FTZ R213, R162, R213 ;  /* 0x000000d5a2d51220 */ /* 0x001fe20000410000 */
[----:B------:R-:W-:-:S03]  /*2c70*/  HFMA2 R162, -RZ, RZ, 0, 0 ;  /* 0x00000000ffa27431 */ /* 0x000fc600000001ff */
[----:B------:R-:W-:Y:S01]  /*2c80*/  @P1 FMUL.FTZ R156, R213, R28 ;  /* 0x0000001cd59c1220 */ /* 0x000fe20000410000 */
[----:B---3--:R-:W-:Y:S01]  /*2c90*/  @P1 FMUL.FTZ R216, R215, R216 ;  /* 0x000000d8d7d81220 */ /* 0x008fe20000410000 */
[----:B------:R-:W-:-:S03]  /*2ca0*/  @P1 FMUL.FTZ R162, R159, R34 ;  /* 0x000000229fa21220 */ /* 0x000fc60000410000 */
[----:B------:R-:W-:Y:S01]  /*2cb0*/  @P1 FMUL.FTZ R157, R216, R29 ;  /* 0x0000001dd89d1220 */ /* 0x000fe20000410000 */
[----:B-1----:R-:W-:Y:S01]  /*2cc0*/  @P1 FMUL.FTZ R217, R158, R217 ;  /* 0x000000d99ed91220 */ /* 0x002fe20000410000 */
[----:B------:R-:W-:-:S03]  /*2cd0*/  CS2R R158, SRZ ;  /* 0x00000000009e7805 */ /* 0x000fc6000001ff00 */
[----:B------:R-:W-:Y:S01]  /*2ce0*/  @P1 FMUL.FTZ R158, R217, R30 ;  /* 0x0000001ed99e1220 */ /* 0x000fe20000410000 */
[----:B--2---:R-:W-:Y:S01]  /*2cf0*/  @P1 FMUL.FTZ R220, R163, R220 ;  /* 0x000000dca3dc1220 */ /* 0x004fe20000410000 */
[----:B------:R-:W-:Y:S01]  /*2d00*/  MOV R163, RZ ;  /* 0x000000ff00a37202 */ /* 0x000fe20000000f00 */
[----:B------:R-:W-:Y:S02]  /*2d10*/  @P1 FMUL.FTZ R163, R214, R35 ;  /* 0x00000023d6a31220 */ /* 0x000fe40000410000 */
[----:B------:R-:W-:-:S07]  /*2d20*/  @P1 FMUL.FTZ R159, R220, R31 ;  /* 0x0000001fdc9f1220 */ /* 0x000fce0000410000 */
.L_x_37950:
[----:B------:R-:W-:Y:S05]  /*2d30*/  BSYNC.RECONVERGENT B1 ;  /* 0x0000000000017941 */ /* 0x000fea0003800200 */
.L_x_37948:
[----:B------:R-:W0:Y:S01]  /*2d40*/  LDC.64 R214, c[0x0][0x3a8] ;  /* 0x0000ea00ffd67b82 */ /* 0x000e220000000a00 */
[----:B------:R-:W-:Y:S01]  /*2d50*/  IADD3 R212, PT, PT, R212, 0x20, RZ ;  /* 0x00000020d4d47810 */ /* 0x000fe20007ffe0ff */
[C---:B0-----:R-:W-:Y:S01]  /*2d60*/  IMAD.WIDE.U32 R214, R210.reuse, 0x20, R214 ;  /* 0x00000020d2d67825 */ /* 0x041fe200078e00d6 */
[----:B------:R-:W-:-:S04]  /*2d70*/  IADD3 R210, PT, PT, R210, 0x20, RZ ;  /* 0x00000020d2d27810 */ /* 0x000fc80007ffe0ff */
[----:B------:R4:W-:Y:S04]  /*2d80*/  STG.E.128 desc[UR6][R214.64], R160 ;  /* 0x000000a0d6007986 */ /* 0x0009e8000c101d06 */
[----:B------:R4:W-:Y:S02]  /*2d90*/  STG.E.128 desc[UR6][R214.64+0x10], R156 ;  /* 0x0000109cd6007986 */ /* 0x0009e4000c101d06 */
.L_x_37947:
[----:B------:R-:W-:Y:S05]  /*2da0*/  BSYNC.RECONVERGENT B0 ;  /* 0x0000000000007941 */ /* 0x000fea0003800200 */
.L_x_37946:
        /* <DEDUP_REMOVED lines=18> */
[--C-:B-----5:R-:W-:Y:S02]  /*2ed0*/  @P1 HADD2.F32 R0, -RZ, R204.reuse.H0_H0 ;  /* 0x200000ccff001230 */ /* 0x120fe40000004100 */
[----:B------:R-:W-:Y:S02]  /*2ee0*/  @P1 HADD2.F32 R148, -RZ, R204.H1_H1 ;  /* 0x300000ccff941230 */ /* 0x000fe40000004100 */
[--C-:B------:R-:W-:Y:S02]  /*2ef0*/  @P1 HADD2.F32 R150, -RZ, R205.reuse.H0_H0 ;  /* 0x200000cdff961230 */ /* 0x100fe40000004100 */
[----:B------:R-:W-:Y:S01]  /*2f00*/  @P1 HADD2.F32 R152, -RZ, R205.H1_H1 ;  /* 0x300000cdff981230 */ /* 0x000fe20000004100 */
[----:B------:R-:W1:Y:S01]  /*2f10*/  @P1 LDC R151, c[0x0][0x40c] ;  /* 0x00010300ff971b82 */ /* 0x000e620000000800 */
[----:B------:R-:W-:-:S07]  /*2f20*/  @P1 HADD2.F32 R154, -RZ, R206.H1_H1 ;  /* 0x300000ceff9a1230 */ /* 0x000fce0000004100 */
[----:B------:R-:W1:Y:S08]  /*2f30*/  @P1 LDC R153, c[0x0][0x40c] ;  /* 0x00010300ff991b82 */ /* 0x000e700000000800 */
[----:B------:R-:W1:Y:S01]  /*2f40*/  @P1 LDC R155, c[0x0][0x40c] ;  /* 0x00010300ff9b1b82 */ /* 0x000e620000000800 */
[----:B0-----:R-:W-:-:S07]  /*2f50*/  @P1 FMUL.FTZ R149, R0, R149 ;  /* 0x0000009500951220 */ /* 0x001fce0000410000 */
[----:B--234-:R-:W0:Y:S01]  /*2f60*/  @P1 LDC R215, c[0x0][0x40c] ;  /* 0x00010300ffd71b82 */ /* 0x01ce220000000800 */
[----:B-1----:R-:W-:-:S07]  /*2f70*/  @P1 FMUL.FTZ R148, R148, R151 ;  /* 0x0000009794941220 */ /* 0x002fce0000410000 */
[----:B------:R-:W1:Y:S01]  /*2f80*/  @P1 LDC R213, c[0x0][0x40c] ;  /* 0x00010300ffd51b82 */ /* 0x000e620000000800 */
[----:B------:R-:W-:Y:S01]  /*2f90*/  @P1 FMUL.FTZ R151, R150, R153 ;  /* 0x0000009996971220 */ /* 0x000fe20000410000 */
[----:B------:R-:W-:Y:S01]  /*2fa0*/  @P1 HADD2.F32 R150, -RZ, R206.H0_H0 ;  /* 0x200000ceff961230 */ /* 0x000fe20000004100 */
[----:B------:R-:W-:Y:S01]  /*2fb0*/  MOV R153, R201 ;  /* 0x000000c900997202 */ /* 0x000fe20000000f00 */
[----:B------:R-:W-:Y:S01]  /*2fc0*/  @P1 FFMA.FTZ R153, R148, R9, R201 ;  /* 0x0000000994991223 */ /* 0x000fe200000100c9 */
[----:B------:R-:W-:-:S03]  /*2fd0*/  MOV R148, R196 ;  /* 0x000000c400947202 */ /* 0x000fc60000000f00 */
[----:B------:R-:W2:Y:S01]  /*2fe0*/  @P1 LDC R214, c[0x0][0x40c] ;  /* 0x00010300ffd61b82 */ /* 0x000ea20000000800 */
[----:B------:R-:W-:Y:S01]  /*2ff0*/  @P1 FMUL.FTZ R0, R152, R155 ;  /* 0x0000009b98001220 */ /* 0x000fe20000410000 */
[----:B------:R-:W-:Y:S01]  /*3000*/  @P1 HADD2.F32 R155, -RZ, R207.H0_H0 ;  /* 0x200000cfff9b1230 */ /* 0x000fe20000004100 */
        /* <DEDUP_REMOVED lines=20> */
.L_x_37954:
[----:B0-----:R-:W0:Y:S01]  /*3150*/  @P1 LDC R149, c[0x0][0x40c] ;  /* 0x00010300ff951b82 */ /* 0x001e220000000800 */
[----:B-----5:R-:W-:Y:S02]  /*3160*/  @P1 HADD2.F32 R0, -RZ, R204.H0_H0 ;  /* 0x200000ccff001230 */ /* 0x020fe40000004100 */
[--C-:B------:R-:W-:Y:S02]  /*3170*/  @P1 HADD2.F32 R148, -RZ, R205.reuse.H0_H0 ;  /* 0x200000cdff941230 */ /* 0x100fe40000004100 */
[----:B------:R-:W-:Y:S02]  /*3180*/  @P1 HADD2.F32 R150, -RZ, R205.H1_H1 ;  /* 0x300000cdff961230 */ /* 0x000fe40000004100 */
[--C-:B------:R-:W-:Y:S01]  /*3190*/  @P1 HADD2.F32 R152, -RZ, R206.reuse.H0_H0 ;  /* 0x200000ceff981230 */ /* 0x100fe20000004100 */
[----:B------:R-:W1:Y:S01]  /*31a0*/  @P1 LDC R151, c[0x0][0x40c] ;  /* 0x00010300ff971b82 */ /* 0x000e620000000800 */
[----:B------:R-:W-:-:S07]  /*31b0*/  @P1 HADD2.F32 R154, -RZ, R206.H1_H1 ;  /* 0x300000ceff9a1230 */ /* 0x000fce0000004100 */
[----:B------:R-:W2:Y:S08]  /*31c0*/  @P1 LDC R153, c[0x0][0x40c] ;  /* 0x00010300ff991b82 */ /* 0x000eb00000000800 */
[----:B------:R-:W2:Y:S01]  /*31d0*/  @P1 LDC R155, c[0x0][0x40c] ;  /* 0x00010300ff9b1b82 */ /* 0x000ea20000000800 */
[----:B0-----:R-:W-:Y:S01]  /*31e0*/  @P1 FMUL.FTZ R149, R0, R149 ;  /* 0x0000009500951220 */ /* 0x001fe20000410000 */
[----:B------:R-:W-:-:S06]  /*31f0*/  @P1 HADD2.F32 R0, -RZ, R204.H1_H1 ;  /* 0x300000ccff001230 */ /* 0x000fcc0000004100 */
[----:B------:R-:W0:Y:S01]  /*3200*/  @P1 LDC R213, c[0x0][0x40c] ;  /* 0x00010300ffd51b82 */ /* 0x000e220000000800 */
[----:B-1----:R-:W-:-:S07]  /*3210*/  @P1 FMUL.FTZ R0, R0, R151 ;  /* 0x0000009700001220 */ /* 0x002fce0000410000 */
[----:B--234-:R-:W1:Y:S01]  /*3220*/  @P1 LDC R215, c[0x0][0x40c] ;  /* 0x00010300ffd71b82 */ /* 0x01ce620000000800 */
[----:B------:R-:W-:Y:S01]  /*3230*/  @P1 FMUL.FTZ R151, R148, R153 ;  /* 0x0000009994971220 */ /* 0x000fe20000410000 */
[----:B------:R-:W-:-:S06]  /*3240*/  @P1 HADD2.F32 R148, -RZ, R207.H0_H0 ;  /* 0x200000cfff941230 */ /* 0x000fcc0000004100 */
[----:B------:R-:W2:Y:S01]  /*3250*/  @P1 LDC R217, c[0x0][0x40c] ;  /* 0x00010300ffd91b82 */ /* 0x000ea20000000800 */
[----:B------:R-:W-:Y:S01]  /*3260*/  @P1 FMUL.FTZ R212, R150, R155 ;  /* 0x0000009b96d41220 */ /* 0x000fe20000410000 */
[----:B------:R-:W-:-:S06]  /*3270*/  @P1 HADD2.F32 R150, -RZ, R207.H1_H1 ;  /* 0x300000cfff961230 */ /* 0x000fcc0000004100 */
[----:B------:R-:W3:Y:S01]  /*3280*/  @P1 LDC R219, c[0x0][0x40c] ;  /* 0x00010300ffdb1b82 */ /* 0x000ee20000000800 */
[----:B0-----:R-:W-:Y:S01]  /*3290*/  @P1 FMUL.FTZ R213, R152, R213 ;  /* 0x000000d598d51220 */ /* 0x001fe20000410000 */
[----:B------:R-:W-:Y:S02]  /*32a0*/  CS2R R152, SRZ ;  /* 0x0000000000987805 */ /* 0x000fe4000001ff00 */
[----:B------:R-:W-:Y:S01]  /*32b0*/  @P1 FMUL.FTZ R152, R149, R8 ;  /* 0x0000000895981220 */ /* 0x000fe20000410000 */
[----:B------:R-:W-:Y:S01]  /*32c0*/  @P1 FMUL.FTZ R153, R0, R9 ;  /* 0x0000000900991220 */ /* 0x000fe20000410000 */
[----:B-1----:R-:W-:Y:S01]  /*32d0*/  @P1 FMUL.FTZ R214, R154, R215 ;  /* 0x000000d79ad61220 */ /* 0x002fe20000410000 */
[----:B------:R-:W-:Y:S02]  /*32e0*/  CS2R R154, SRZ ;  /* 0x00000000009a7805 */ /* 0x000fe4000001ff00 */
[----:B------:R-:W-:Y:S01]  /*32f0*/  @P1 FMUL.FTZ R154, R151, R10 ;  /* 0x0000000a979a1220 */ /* 0x000fe20000410000 */
[----:B------:R-:W-:Y:S01]  /*3300*/  @P1 FMUL.FTZ R155, R212, R11 ;  /* 0x0000000bd49b1220 */ /* 0x000fe20000410000 */
[----:B--2---:R-:W-:Y:S01]  /*3310*/  @P1 FMUL.FTZ R217, R148, R217 ;  /* 0x000000d994d91220 */ /* 0x004fe20000410000 */
[----:B------:R-:W-:-:S02]  /*3320*/  CS2R R148, SRZ ;  /* 0x0000000000947805 */ /* 0x000fc4000001ff00 */
[----:B------:R-:W-:Y:S01]  /*3330*/  @P1 FMUL.FTZ R148, R213, R4 ;  /* 0x00000004d5941220 */ /* 0x000fe20000410000 */
[----:B------:R-:W-:Y:S01]  /*3340*/  @P1 FMUL.FTZ R149, R214, R5 ;  /* 0x00000005d6951220 */ /* 0x000fe20000410000 */
[----:B---3--:R-:W-:Y:S01]  /*3350*/  @P1 FMUL.FTZ R216, R150, R219 ;  /* 0x000000db96d81220 */ /* 0x008fe20000410000 */
[----:B------:R-:W-:Y:S02]  /*3360*/  CS2R R150, SRZ ;  /* 0x0000000000967805 */ /* 0x000fe4000001ff00 */
[----:B------:R-:W-:Y:S01]  /*3370*/  @P1 FMUL.FTZ R150, R217, R6 ;  /* 0x00000006d9961220 */ /* 0x000fe20000410000 */
[----:B------:R-:W-:-:S07]  /*3380*/  @P1 FMUL.FTZ R151, R216, R7 ;  /* 0x00000007d8971220 */ /* 0x000fce0000410000 */
.L_x_37955:
[----:B------:R-:W-:Y:S05]  /*3390*/  BSYNC.RECONVERGENT B1 ;  /* 0x0000000000017941 */ /* 0x000fea0003800200 */
.L_x_37953:
[----:B------:R-:W0:Y:S02]  /*33a0*/  LDC.64 R212, c[0x0][0x3a8] ;  /* 0x0000ea00ffd47b82 */ /* 0x000e240000000a00 */
[----:B0-----:R-:W-:-:S05]  /*33b0*/  IMAD.WIDE.U32 R212, R210, 0x20, R212 ;  /* 0x00000020d2d47825 */ /* 0x001fca00078e00d4 */
[----:B------:R0:W-:Y:S04]  /*33c0*/  STG.E.128 desc[UR6][R212.64], R152 ;  /* 0x00000098d4007986 */ /* 0x0001e8000c101d06 */
[----:B------:R0:W-:Y:S02]  /*33d0*/  STG.E.128 desc[UR6][R212.64+0x10], R148 ;  /* 0x00001094d4007986 */ /* 0x0001e4000c101d06 */
.L_x_37952:
[----:B------:R-:W-:Y:S05]  /*33e0*/  BSYNC.RECONVERGENT B0 ;  /* 0x0000000000007941 */ /* 0x000fea0003800200 */
.L_x_37951:
        /* <DEDUP_REMOVED lines=178> */
.L_x_37981:
        /* <DEDUP_REMOVED lines=58> */
.L_x_37960:
[----:B------:R-:W-:Y:S05]  /*42b0*/  BSYNC.RECONVERGENT B1 ;  /* 0x0000000000017941 */ /* 0x000fea0003800200 */
.L_x_37959:
        /* <DEDUP_REMOVED lines=35> */
.L_x_37962:
[----:B------:R-:W-:Y:S05]  /*44f0*/  BSYNC.RECONVERGENT B1 ;  /* 0x0000000000017941 */ /* 0x000fea0003800200 */
.L_x_37961:
        /* <DEDUP_REMOVED lines=35> */
.L_x_37964:
[----:B------:R-:W-:Y:S05]  /*4730*/  BSYNC.RECONVERGENT B1 ;  /* 0x0000000000017941 */ /* 0x000fea0003800200 */
.L_x_37963:
        /* <DEDUP_REMOVED lines=35> */
.L_x_37966:
[----:B------:R-:W-:Y:S05]  /*4970*/  BSYNC.RECONVERGENT B1 ;  /* 0x0000000000017941 */ /* 0x000fea0003800200 */
.L_x_37965:
        /* <DEDUP_REMOVED lines=35> */
.L_x_37968:
[----:B------:R-:W-:Y:S05]  /*4bb0*/  BSYNC.RECONVERGENT B1 ;  /* 0x0000000000017941 */ /* 0x000fea0003800200 */
.L_x_37967:
        /* <DEDUP_REMOVED lines=33> */
.L_x_37958:
[----:B------:R-:W-:Y:S05]  /*4dd0*/  BSYNC.RECONVERGENT B0 ;  /* 0x0000000000007941 */ /* 0x000fea0003800200 */
.L_x_37957:
[----:B0-----:R-:W0:Y:S02]  /*4de0*/  LDC.64 R210, c[0x0][0x380] ;  /* 0x0000e000ffd27b82 */ /* 0x001e240000000a00 */
[----:B0-----:R-:W-:-:S04]  /*4df0*/  LEA R2, R210, R2, 0x2 ;  /* 0x00000002d2027211 */ /* 0x001fc800078e10ff */
[----:B------:R-:W-:-:S13]  /*4e00*/  ISETP.GE.AND P0, PT, R2, R211, PT ;  /* 0x000000d30200720c */ /* 0x000fda0003f06270 */
[----:B------:R-:W-:Y:S05]  /*4e10*/  @!P0 BRA `(.L_x_37969) ;  /* 0xffffffbc00848947 */ /* 0x000fea000383ffff */
[----:B------:R-:W-:Y:S05]  /*4e20*/  EXIT ;  /* 0x000000000000794d */ /* 0x000fea0003800000 */
.L_x_37956:
        /* <DEDUP_REMOVED lines=8> */
.L_x_37971:
[----:B------:R-:W-:Y:S05]  /*4eb0*/  BSYNC B0 ;  /* 0x0000000000007941 */ /* 0x000fea0003800000 */
.L_x_37970:
        /* <DEDUP_REMOVED lines=9> */
.L_x_37972:
[----:B------:R-:W-:Y:S01]  /*4f50*/  HFMA2 R222, -RZ, RZ, 0, 2.384185791015625e-07 ;  /* 0x00000004ffde7431 */ /* 0x000fe200000001ff */
[----:B------:R-:W-:-:S05]  /*4f60*/  MOV R213, R221 ;  /* 0x000000dd00d57202 */ /* 0x000fca0000000f00 */
[----:B------:R-:W-:-:S05]  /*4f70*/  FADD.FTZ R216, R214, R213 ;  /* 0x000000d5d6d87221 */ /* 0x000fca0000010000 */
[----:B------:R-:W-:-:S07]  /*4f80*/  MOV R223, R216 ;  /* 0x000000d800df7202 */ /* 0x000fce0000000f00 */
[----:B------:R-:W-:Y:S05]  /*4f90*/  WARPSYNC.COLLECTIVE R220, `(.L_x_37973) ;  /* 0x00000000dc087348 */ /* 0x000fea0003c00000 */
[----:B------:R0:W1:Y:S02]  /*4fa0*/  SHFL.BFLY P6, R221, R223, R222, R225 ;  /* 0x0c0000dedfdd7389 */ /* 0x00006400000c00e1 */
[----:B01----:R-:W-:Y:S05]  /*4fb0*/  ENDCOLLECTIVE ;  /* 0x000000000000791b */ /* 0x003fea0003800000 */
.L_x_37973:
        /* <DEDUP_REMOVED lines=8> */
.L_x_37974:
[----:B------:R-:W-:Y:S01]  /*5040*/  HFMA2 R222, -RZ, RZ, 0, 9.5367431640625e-07 ;  /* 0x00000010ffde7431 */ /* 0x000fe200000001ff */
[----:B------:R-:W-:-:S05]  /*5050*/  MOV R0, R221 ;  /* 0x000000dd00007202 */ /* 0x000fca0000000f00 */
[----:B------:R-:W-:-:S05]  /*5060*/  FADD.FTZ R219, R217, R0 ;  /* 0x00000000d9db7221 */ /* 0x000fca0000010000 */
[----:B------:R-:W-:-:S07]  /*5070*/  MOV R223, R219 ;  /* 0x000000db00df7202 */ /* 0x000fce0000000f00 */
[----:B------:R-:W-:Y:S05]  /*5080*/  WARPSYNC.COLLECTIVE R220, `(.L_x_37975) ;  /* 0x00000000dc087348 */ /* 0x000fea0003c00000 */
[----:B------:R0:W1:Y:S02]  /*5090*/  SHFL.BFLY P6, R221, R223, R222, R225 ;  /* 0x0c0000dedfdd7389 */ /* 0x00006400000c00e1 */
[----:B01----:R-:W-:Y:S05]  /*50a0*/  ENDCOLLECTIVE ;  /* 0x000000000000791b */ /* 0x003fea0003800000 */
.L_x_37975:
        /* <DEDUP_REMOVED lines=105> */
.L_x_37976:
[----:B------:R-:W-:Y:S01]  /*5740*/  HFMA2 R222, -RZ, RZ, 0, 1.1920928955078125e-07 ;  /* 0x00000002ffde7431 */ /* 0x000fe200000001ff */
[----:B------:R-:W-:-:S05]  /*5750*/  MOV R215, R221 ;  /* 0x000000dd00d77202 */ /* 0x000fca0000000f00 */
[----:B------:R-:W-:-:S05]  /*5760*/  FADD.FTZ R215, R0, R215 ;  /* 0x000000d700d77221 */ /* 0x000fca0000010000 */
[----:B------:R-:W-:-:S07]  /*5770*/  MOV R223, R215 ;  /* 0x000000d700df7202 */ /* 0x000fce0000000f00 */
[----:B------:R-:W-:Y:S05]  /*5780*/  WARPSYNC.COLLECTIVE R220, `(.L_x_37977) ;  /* 0x00000000dc087348 */ /* 0x000fea0003c00000 */
[----:B------:R0:W1:Y:S02]  /*5790*/  SHFL.BFLY P6, R221, R223, R222, R225 ;  /* 0x0c0000dedfdd7389 */ /* 0x00006400000c00e1 */
[----:B01----:R-:W-:Y:S05]  /*57a0*/  ENDCOLLECTIVE ;  /* 0x000000000000791b */ /* 0x003fea0003800000 */
.L_x_37977:
[----:B------:R-:W-:Y:S01]  /*57b0*/  HFMA2 R222, -RZ, RZ, 0, 2.384185791015625e-07 ;  /* 0x00000004ffde7431 */ /* 0x000fe200000001ff */
[----:B------:R-:W-:-:S05]  /*57c0*/  MOV R214, R221 ;  /* 0x000000dd00d67202 */ /* 0x000fca0000000f00 */
[----:B------:R-:W-:-:S05]  /*57d0*/  FADD.FTZ R214, R215, R214 ;  /* 0x000000d6d7d67221 */ /* 0x000fca0000010000 */
[----:B------:R-:W-:-:S07]  /*57e0*/  MOV R223, R214 ;  /* 0x000000d600df7202 */ /* 0x000fce0000000f00 */
[----:B------:R-:W-:Y:S05]  /*57f0*/  WARPSYNC.COLLECTIVE R220, `(.L_x_37978) ;  /* 0x00000000dc087348 */ /* 0x000fea0003c00000 */
[----:B------:R0:W1:Y:S02]  /*5800*/  SHFL.BFLY P6, R221, R223, R222, R225 ;  /* 0x0c0000dedfdd7389 */ /* 0x00006400000c00e1 */
[----:B01----:R-:W-:Y:S05]  /*5810*/  ENDCOLLECTIVE ;  /* 0x000000000000791b */ /* 0x003fea0003800000 */
.L_x_37978:
[----:B------:R-:W-:Y:S01]  /*5820*/  HFMA2 R222, -RZ, RZ, 0, 4.76837158203125e-07 ;  /* 0x00000008ffde7431 */ /* 0x000fe200000001ff */
[----:B------:R-:W-:-:S05]  /*5830*/  MOV R217, R221 ;  /* 0x000000dd00d97202 */ /* 0x000fca0000000f00 */
[----:B------:R-:W-:-:S05]  /*5840*/  FADD.FTZ R217, R214, R217 ;  /* 0x000000d9d6d97221 */ /* 0x000fca0000010000 */
[----:B------:R-:W-:-:S07]  /*5850*/  MOV R223, R217 ;  /* 0x000000d900df7202 */ /* 0x000fce0000000f00 */
[----:B------:R-:W-:Y:S05]  /*5860*/  WARPSYNC.COLLECTIVE R220, `(.L_x_37979) ;  /* 0x00000000dc087348 */ /* 0x000fea0003c00000 */
[----:B------:R0:W1:Y:S02]  /*5870*/  SHFL.BFLY P6, R221, R223, R222, R225 ;  /* 0x0c0000dedfdd7389 */ /* 0x00006400000c00e1 */
[----:B01----:R-:W-:Y:S05]  /*5880*/  ENDCOLLECTIVE ;  /* 0x000000000000791b */ /* 0x003fea0003800000 */
.L_x_37979:
[----:B------:R-:W-:Y:S01]  /*5890*/  HFMA2 R222, -RZ, RZ, 0, 9.5367431640625e-07 ;  /* 0x00000010ffde7431 */ /* 0x000fe200000001ff */
[----:B------:R-:W-:-:S05]  /*58a0*/  MOV R216, R221 ;  /* 0x000000dd00d87202 */ /* 0x000fca0000000f00 */
[----:B------:R-:W-:-:S05]  /*58b0*/  FADD.FTZ R216, R217, R216 ;  /* 0x000000d8d9d87221 */ /* 0x000fca0000010000 */
[----:B------:R-:W-:-:S07]  /*58c0*/  MOV R223, R216 ;  /* 0x000000d800df7202 */ /* 0x000fce0000000f00 */
[----:B------:R-:W-:Y:S05]  /*58d0*/  WARPSYNC.COLLECTIVE R220, `(.L_x_37980) ;  /* 0x00000000dc087348 */ /* 0x000fea0003c00000 */
[----:B------:R0:W1:Y:S02]  /*58e0*/  SHFL.BFLY P6, R221, R223, R222, R225 ;  /* 0x0c0000dedfdd7389 */ /* 0x00006400000c00e1 */
[----:B01----:R-:W-:Y:S05]  /*58f0*/  ENDCOLLECTIVE ;  /* 0x000000000000791b */ /* 0x003fea0003800000 */
.L_x_37980:
[----:B------:R-:W-:Y:S01]  /*5900*/  MOV R219, R221 ;  /* 0x000000dd00db7202 */ /* 0x000fe20000000f00 */
[----:B------:R-:W-:Y:S06]  /*5910*/  BRA `(.L_x_37981) ;  /* 0xffffffe4007c7947 */ /* 0x000fec000383ffff */
.L_x_37982:
        /* <DEDUP_REMOVED lines=14> */
.L_x_54446:


//--------------------- .text._ZN10layer_norm13ln_fwd_kernelINS_13Kernel_traitsIf6__halffS2_fjLj1536ELj1ELj4ELj1ELj16ENS_18Kernel_traits_baseILj1536EfS2_fS2_fjLj128EEEEELb0ELb1ELb1ELb1EEEvNS_9FwdParamsE --------------------------
	.section	.text._ZN10layer_norm13ln_fwd_kernelINS_13Kernel_traitsIf6__halffS2_fjLj1536ELj1ELj4ELj1ELj16ENS_18Kernel_traits_baseILj1536EfS2_fS2_fjLj128EEEEELb0ELb1ELb1ELb1EEEvNS_9FwdParamsE,"ax",@progbits
	.align	128
        .global         _ZN10layer_norm13ln_fwd_kernelINS_13Kernel_traitsIf6__halffS2_fjLj1536ELj1ELj4ELj1ELj16ENS_18Kernel_traits_baseILj1536EfS2_fS2_fjLj128EEEEELb0ELb1ELb1ELb1EEEvNS_9FwdParamsE
        .type           _ZN10layer_norm13ln_fwd_kernelINS_13Kernel_traitsIf6__halffS2_fjLj1536ELj1ELj4ELj1ELj16ENS_18Kernel_traits_baseILj1536EfS2_fS2_fjLj128EEEEELb0ELb1ELb1ELb1EEEvNS_9FwdParamsE,@function
        .size           _ZN10layer_norm13ln_fwd_kernelINS_13Kernel_traitsIf6__halffS2_fjLj1536ELj1ELj4ELj1ELj16ENS_18Kernel_traits_baseILj1536EfS2_fS2_fjLj128EEEEELb0ELb1ELb1ELb1EEEvNS_9FwdParamsE,(.L_x_54447 - _ZN10layer_norm13ln_fwd_kernelINS_13Kernel_traitsIf6__halffS2_fjLj1536ELj1ELj4ELj1ELj16ENS_18Kernel_traits_baseILj1536EfS2_fS2_fjLj128EEEEELb0ELb1ELb1ELb1EEEvNS_9FwdParamsE)
        .other          _ZN10layer_norm13ln_fwd_kernelINS_13Kernel_traitsIf6__halffS2_fjLj1536ELj1ELj4ELj1ELj16ENS_18Kernel_traits_baseILj1536EfS2_fS2_fjLj128EEEEELb0ELb1ELb1ELb1EEEvNS_9FwdParamsE,@"STO_CUDA_ENTRY STV_DEFAULT"
_ZN10layer_norm13ln_fwd_kernelINS_13Kernel_traitsIf6__halffS2_fjLj1536ELj1ELj4ELj1ELj16ENS_18Kernel_traits_baseILj1536EfS2_fS2_fjLj128EEEEELb0ELb1ELb1ELb1EEEvNS_9FwdParamsE:
.text._ZN10layer_norm13ln_fwd_kernelINS_13Kernel_traitsIf6__halffS2_fjLj1536ELj1ELj4ELj1ELj16ENS_18Kernel_traits_baseILj1536EfS2_fS2_fjLj128EEEEELb0ELb1ELb1ELb1EEEvNS_9FwdParamsE:
        /* <DEDUP_REMOVED lines=55> */
.L_x_37983:
        /* <DEDUP_REMOVED lines=52> */
.L_x_37984:
[----:B------:R-:W1:Y:S01]  /*06b0*/  LDCU UR4, c[0x0][0x384] ;  /* 0x00007080ff0477ac */ /* 0x000e620008000800 */
[----:B------:R-:W2:Y:S01]  /*06c0*/  LDCU UR11, c[0x0][0x40c] ;  /* 0x00008180ff0b77ac */ /* 0x000ea20008000800 */
[----:B------:R-:W3:Y:S01]  /*06d0*/  LDCU.U8 UR5, c[0x0][0x410] ;  /* 0x00008200ff0577ac */ /* 0x000ee20008000000 */
[----:B------:R-:W4:Y:S01]  /*06e0*/  LDCU UR10, c[0x0][0x448] ;  /* 0x00008900ff0a77ac */ /* 0x000f220008000800 */
[----:B------:R-:W0:Y:S01]  /*06f0*/  LDCU.64 UR8, c[0x0][0x3a0] ;  /* 0x00007400ff0877ac */ /* 0x000e220008000a00 */
[----:B-1----:R-:W-:-:S13]  /*0700*/  ISETP.GE.AND P0, PT, R2, UR4, PT ;  /* 0x0000000402007c0c */ /* 0x002fda000bf06270 */
[----:B0-234-:R-:W-:Y:S05]  /*0710*/  @P0 EXIT ;  /* 0x000000000000094d */ /* 0x01dfea0003800000 */
.L_x_38006:
        /* <DEDUP_REMOVED lines=32> */
[----:B------:R-:W0:Y:S01]  /*0920*/  @P2 LDC R168, c[0x0][0x40c] ;  /* 0x00010300ffa82b82 */ /* 0x000e220000000800 */
[--C-:B-----5:R-:W-:Y:S02]  /*0930*/  @P2 HADD2.F32 R165, -RZ, R148.reuse.H1_H1 ;  /* 0x30000094ffa52230 */ /* 0x120fe40000004100 */
[----:B------:R-:W-:Y:S02]  /*0940*/  @P2 HADD2.F32 R164, -RZ, R148.H0_H0 ;  /* 0x20000094ffa42230 */ /* 0x000fe40000004100 */
[--C-:B------:R-:W-:Y:S02]  /*0950*/  @P2 HADD2.F32 R166, -RZ, R149.reuse.H0_H0 ;  /* 0x20000095ffa62230 */ /* 0x100fe40000004100 */
[----:B------:R-:W-:Y:S01]  /*0960*/  @P2 HADD2.F32 R167, -RZ, R149.H1_H1 ;  /* 0x30000095ffa72230 */ /* 0x000fe20000004100 */
[----:B------:R-:W1:Y:S08]  /*0970*/  @P2 LDC R169, c[0x0][0x40c] ;  /* 0x00010300ffa92b82 */ /* 0x000e700000000800 */
[----:B------:R-:W4:Y:S08]  /*0980*/  @P2 LDC R171, c[0x0][0x40c] ;  /* 0x00010300ffab2b82 */ /* 0x000f300000000800 */
[----:B------:R-:W4:Y:S01]  /*0990*/  @P2 LDC R170, c[0x0][0x40c] ;  /* 0x00010300ffaa2b82 */ /* 0x000f220000000800 */
[----:B0-----:R-:W-:Y:S01]  /*09a0*/  @P2 FMUL.FTZ R162, R165, R168 ;  /* 0x000000a8a5a22220 */ /* 0x001fe20000410000 */
[----:B------:R-:W-:-:S06]  /*09b0*/  @P2 HADD2.F32 R168, -RZ, R150.H1_H1 ;  /* 0x30000096ffa82230 */ /* 0x000fcc0000004100 */
[----:B------:R-:W0:Y:S01]  /*09c0*/  @P2 LDC R173, c[0x0][0x40c] ;  /* 0x00010300ffad2b82 */ /* 0x000e220000000800 */
[----:B-1----:R-:W-:Y:S01]  /*09d0*/  @P2 FMUL.FTZ R163, R164, R169 ;  /* 0x000000a9a4a32220 */ /* 0x002fe20000410000 */
[----:B------:R-:W-:-:S06]  /*09e0*/  @P2 HADD2.F32 R169, -RZ, R151.H0_H0 ;  /* 0x20000097ffa92230 */ /* 0x000fcc0000004100 */
[----:B------:R-:W1:Y:S01]  /*09f0*/  @P2 LDC R175, c[0x0][0x40c] ;  /* 0x00010300ffaf2b82 */ /* 0x000e620000000800 */
[----:B----4-:R-:W-:Y:S01]  /*0a00*/  @P2 FMUL.FTZ R165, R166, R171 ;  /* 0x000000aba6a52220 */ /* 0x010fe20000410000 */
[----:B------:R-:W-:-:S06]  /*0a10*/  @P2 HADD2.F32 R166, -RZ, R150.H0_H0 ;  /* 0x20000096ffa62230 */ /* 0x000fcc0000004100 */
        /* <DEDUP_REMOVED lines=25> */
.L_x_37986:
[----:B------:R-:W0:Y:S01]  /*0bb0*/  @P1 LDC R163, c[0x0][0x40c] ;  /* 0x00010300ffa31b82 */ /* 0x000e220000000800 */
[----:B-----5:R-:W-:Y:S01]  /*0bc0*/  @P1 HADD2.F32 R162, -RZ, R148.H0_H0 ;  /* 0x20000094ffa21230 */ /* 0x020fe20000004100 */
[----:B------:R-:W-:Y:S01]  /*0bd0*/  CS2R R208, SRZ ;  /* 0x0000000000d07805 */ /* 0x000fe2000001ff00 */
[--C-:B------:R-:W-:Y:S01]  /*0be0*/  @P1 HADD2.F32 R164, -RZ, R149.reuse.H0_H0 ;  /* 0x20000095ffa41230 */ /* 0x100fe20000004100 */
[----:B------:R-:W-:Y:S01]  /*0bf0*/  CS2R R210, SRZ ;  /* 0x0000000000d27805 */ /* 0x000fe2000001ff00 */
[----:B------:R-:W-:Y:S01]  /*0c00*/  @P1 HADD2.F32 R166, -RZ, R149.H1_H1 ;  /* 0x30000095ffa61230 */ /* 0x000fe20000004100 */
        /* <DEDUP_REMOVED lines=8> */
[----:B------:R-:W-:-:S03]  /*0c90*/  @P1 HADD2.F32 R162, -RZ, R148.H1_H1 ;  /* 0x30000094ffa21230 */ /* 0x000fc60000004100 */
[----:B------:R-:W-:-:S03]  /*0ca0*/  @P1 FMUL.FTZ R208, R163, R100 ;  /* 0x00000064a3d01220 */ /* 0x000fc60000410000 */
[----:B------:R-:W0:Y:S01]  /*0cb0*/  @P1 LDC R171, c[0x0][0x40c] ;  /* 0x00010300ffab1b82 */ /* 0x000e220000000800 */
[----:B-1----:R-:W-:Y:S01]  /*0cc0*/  @P1 FMUL.FTZ R162, R162, R165 ;  /* 0x000000a5a2a21220 */ /* 0x002fe20000410000 */
[----:B------:R-:W-:-:S03]  /*0cd0*/  @P1 HADD2.F32 R165, -RZ, R151.H1_H1 ;  /* 0x30000097ffa51230 */ /* 0x000fc60000004100 */
[----:B------:R-:W-:-:S03]  /*0ce0*/  @P1 FMUL.FTZ R209, R162, R101 ;  /* 0x00000065a2d11220 */ /* 0x000fc60000410000 */
[----:B------:R-:W1:Y:S01]  /*0cf0*/  @P1 LDC R173, c[0x0][0x40c] ;  /* 0x00010300ffad1b82 */ /* 0x000e620000000800 */
[----:B--2---:R-:W-:Y:S01]  /*0d00*/  @P1 FMUL.FTZ R167, R164, R167 ;  /* 0x000000a7a4a71220 */ /* 0x004fe20000410000 */
[----:B------:R-:W-:-:S03]  /*0d10*/  @P1 HADD2.F32 R164, -RZ, R151.H0_H0 ;  /* 0x20000097ffa41230 */ /* 0x000fc60000004100 */
[----:B------:R-:W-:-:S03]  /*0d20*/  @P1 FMUL.FTZ R210, R167, R102 ;  /* 0x00000066a7d21220 */ /* 0x000fc60000410000 */
[----:B------:R-:W2:Y:S01]  /*0d30*/  @P1 LDC R175, c[0x0][0x40c] ;  /* 0x00010300ffaf1b82 */ /* 0x000ea20000000800 */
[----:B---3--:R-:W-:-:S04]  /*0d40*/  @P1 FMUL.FTZ R166, R166, R169 ;  /* 0x000000a9a6a61220 */ /* 0x008fc80000410000 */
[----:B------:R-:W-:-:S03]  /*0d50*/  @P1 FMUL.FTZ R211, R166, R103 ;  /* 0x00000067a6d31220 */ /* 0x000fc60000410000 */
[----:B------:R-:W3:Y:S01]  /*0d60*/  @P1 LDC R172, c[0x0][0x40c] ;  /* 0x00010300ffac1b82 */ /* 0x000ee20000000800 */
[----:B0-----:R-:W-:-:S04]  /*0d70*/  @P1 FMUL.FTZ R171, R168, R171 ;  /* 0x000000aba8ab1220 */ /* 0x001fc80000410000 */
[----:B------:R-:W-:Y:S01]  /*0d80*/  @P1 FMUL.FTZ R200, R171, R104 ;  /* 0x00000068abc81220 */ /* 0x000fe20000410000 */
[----:B-1----:R-:W-:-:S04]  /*0d90*/  @P1 FMUL.FTZ R170, R170, R173 ;  /* 0x000000adaaaa1220 */ /* 0x002fc80000410000 */
[----:B------:R-:W-:Y:S01]  /*0da0*/  @P1 FMUL.FTZ R201, R170, R105 ;  /* 0x00000069aac91220 */ /* 0x000fe20000410000 */
[----:B--2---:R-:W-:-:S04]  /*0db0*/  @P1 FMUL.FTZ R175, R164, R175 ;  /* 0x000000afa4af1220 */ /* 0x004fc80000410000 */
[----:B------:R-:W-:Y:S01]  /*0dc0*/  @P1 FMUL.FTZ R202, R175, R106 ;  /* 0x0000006aafca1220 */ /* 0x000fe20000410000 */
[----:B---3--:R-:W-:-:S04]  /*0dd0*/  @P1 FMUL.FTZ R172, R165, R172 ;  /* 0x000000aca5ac1220 */ /* 0x008fc80000410000 */
[----:B------:R-:W-:-:S07]  /*0de0*/  @P1 FMUL.FTZ R203, R172, R107 ;  /* 0x0000006baccb1220 */ /* 0x000fce0000410000 */
.L_x_37987:
[----:B------:R-:W-:Y:S05]  /*0df0*/  BSYNC.RECONVERGENT B0 ;  /* 0x0000000000007941 */ /* 0x000fea0003800200 */
.L_x_37985:
        /* <DEDUP_REMOVED lines=29> */
[----:B------:R-:W1:Y:S08]  /*0fd0*/  @P2 LDC R165, c[0x0][0x40c] ;  /* 0x00010300ffa52b82 */ /* 0x000e700000000800 */
[----:B------:R-:W2:Y:S08]  /*0fe0*/  @P2 LDC R167, c[0x0][0x40c] ;  /* 0x00010300ffa72b82 */ /* 0x000eb00000000800 */
[----:B------:R-:W3:Y:S01]  /*0ff0*/  @P2 LDC R169, c[0x0][0x40c] ;  /* 0x00010300ffa92b82 */ /* 0x000ee20000000800 */
[----:B0-----:R-:W-:Y:S01]  /*1000*/  @P2 FMUL.FTZ R163, R162, R163 ;  /* 0x000000a3a2a32220 */ /* 0x001fe20000410000 */
[----:B------:R-:W-:-:S03]  /*1010*/  @P2 HADD2.F32 R162, -RZ, R150.H0_H0 ;  /* 0x20000096ffa22230 */ /* 0x000fc60000004100 */
[----:B------:R-:W-:-:S03]  /*1020*/  @P2 FFMA.FTZ R196, R163, R108, R152 ;  /* 0x0000006ca3c42223 */ /* 0x000fc60000010098 */
[----:B------:R-:W0:Y:S01]  /*1030*/  @P2 LDC R171, c[0x0][0x40c] ;  /* 0x00010300ffab2b82 */ /* 0x000e220000000800 */
[----:B-1----:R-:W-:Y:S01]  /*1040*/  @P2 FMUL.FTZ R164, R164, R165 ;  /* 0x000000a5a4a42220 */ /* 0x002fe20000410000 */
[----:B------:R-:W-:-:S03]  /*1050*/  @P2 HADD2.F32 R165, -RZ, R150.H1_H1 ;  /* 0x30000096ffa52230 */ /* 0x000fc60000004100 */
[----:B------:R-:W-:-:S03]  /*1060*/  @P2 FFMA.FTZ R197, R164, R109, R153 ;  /* 0x0000006da4c52223 */ /* 0x000fc60000010099 */
[----:B------:R-:W1:Y:S01]  /*1070*/  @P2 LDC R170, c[0x0][0x40c] ;  /* 0x00010300ffaa2b82 */ /* 0x000e620000000800 */
[----:B--2---:R-:W-:Y:S01]  /*1080*/  @P2 FMUL.FTZ R167, R166, R167 ;  /* 0x000000a7a6a72220 */ /* 0x004fe20000410000 */
[----:B------:R-:W-:-:S03]  /*1090*/  @P2 HADD2.F32 R166, -RZ, R151.H0_H0 ;  /* 0x20000097ffa62230 */ /* 0x000fc60000004100 */
        /* <DEDUP_REMOVED lines=11> */
[----:B------:R-:W-:-:S05]  /*1150*/  HADD2.F32 R162, -RZ, R151.H1_H1 ;  /* 0x30000097ffa27230 */ /* 0x000fca0000004100 */
[----:B------:R-:W-:-:S04]  /*1160*/  FMUL.FTZ R162, R162, UR11 ;  /* 0x0000000ba2a27c20 */ /* 0x000fc80008410000 */
[----:B------:R-:W-:Y:S01]  /*1170*/  FFMA.FTZ R195, R162, R115, R159 ;  /* 0x00000073a2c37223 */ /* 0x000fe2000001009f */
[----:B------:R-:W-:Y:S06]  /*1180*/  BRA `(.L_x_37990) ;  /* 0x0000000000907947 */ /* 0x000fec0003800000 */
.L_x_37989:
[----:B0-----:R-:W0:Y:S01]  /*1190*/  @P1 LDC R163, c[0x0][0x40c] ;  /* 0x00010300ffa31b82 */ /* 0x001e220000000800 */
        /* <DEDUP_REMOVED lines=35> */
.L_x_37990:
[----:B------:R-:W-:Y:S05]  /*13d0*/  BSYNC.RECONVERGENT B0 ;  /* 0x0000000000007941 */ /* 0x000fea0003800200 */
.L_x_37988:
        /* <DEDUP_REMOVED lines=57> */
.L_x_37992:
[----:B--2---:R-:W0:Y:S01]  /*1770*/  @P1 LDC R163, c[0x0][0x40c] ;  /* 0x00010300ffa31b82 */ /* 0x004e220000000800 */
        /* <DEDUP_REMOVED lines=35> */
.L_x_37993:
[----:B------:R-:W-:Y:S05]  /*19b0*/  BSYNC.RECONVERGENT B0 ;  /* 0x0000000000007941 */ /* 0x000fea0003800200 */
.L_x_37991:
        /* <DEDUP_REMOVED lines=23> */
[--C-:B------:R-:W-:Y:S01]  /*1b30*/  @P2 HADD2.F32 R164, -RZ, R148.reuse.H1_H1 ;  /* 0x30000094ffa42230 */ /* 0x100fe20000004100 */
[----:B------:R-:W-:Y:S01]  /*1b40*/  MOV R175, R159 ;  /* 0x0000009f00af7202 */ /* 0x000fe20000000f00 */
[----:B------:R-:W-:Y:S02]  /*1b50*/  @P2 HADD2.F32 R162, -RZ, R148.H0_H0 ;  /* 0x20000094ffa22230 */ /* 0x000fe40000004100 */
[--C-:B------:R-:W-:Y:S02]  /*1b60*/  @P2 HADD2.F32 R166, -RZ, R149.reuse.H0_H0 ;  /* 0x20000095ffa62230 */ /* 0x100fe40000004100 */
[----:B------:R-:W-:Y:S01]  /*1b70*/  @P2 HADD2.F32 R168, -RZ, R149.H1_H1 ;  /* 0x30000095ffa82230 */ /* 0x000fe20000004100 */
[----:B------:R-:W1:Y:S08]  /*1b80*/  @P2 LDC R163, c[0x0][0x40c] ;  /* 0x00010300ffa32b82 */ /* 0x000e700000000800 */
[----:B------:R-:W2:Y:S08]  /*1b90*/  @P2 LDC R167, c[0x0][0x40c] ;  /* 0x00010300ffa72b82 */ /* 0x000eb00000000800 */
[----:B------:R-:W3:Y:S01]  /*1ba0*/  @P2 LDC R170, c[0x0][0x40c] ;  /* 0x00010300ffaa2b82 */ /* 0x000ee20000000800 */
[----:B0-----:R-:W-:Y:S01]  /*1bb0*/  @P2 FMUL.FTZ R164, R164, R165 ;  /* 0x000000a5a4a42220 */ /* 0x001fe20000410000 */
[----:B------:R-:W-:-:S03]  /*1bc0*/  @P2 HADD2.F32 R165, -RZ, R150.H1_H1 ;  /* 0x30000096ffa52230 */ /* 0x000fc60000004100 */
[----:B------:R-:W-:-:S03]  /*1bd0*/  @P2 FFMA.FTZ R189, R164, R125, R153 ;  /* 0x0000007da4bd2223 */ /* 0x000fc60000010099 */
[----:B------:R-:W0:Y:S01]  /*1be0*/  @P2 LDC R169, c[0x0][0x40c] ;  /* 0x00010300ffa92b82 */ /* 0x000e220000000800 */
[----:B-1----:R-:W-:Y:S01]  /*1bf0*/  @P2 FMUL.FTZ R163, R162, R163 ;  /* 0x000000a3a2a32220 */ /* 0x002fe20000410000 */
[----:B------:R-:W-:-:S03]  /*1c00*/  @P2 HADD2.F32 R162, -RZ, R150.H0_H0 ;  /* 0x20000096ffa22230 */ /* 0x000fc60000004100 */
[----:B------:R-:W-:-:S03]  /*1c10*/  @P2 FFMA.FTZ R188, R163, R124, R152 ;  /* 0x0000007ca3bc2223 */ /* 0x000fc60000010098 */
[----:B------:R-:W1:Y:S01]  /*1c20*/  @P2 LDC R171, c[0x0][0x40c] ;  /* 0x00010300ffab2b82 */ /* 0x000e620000000800 */
[----:B--2---:R-:W-:Y:S01]  /*1c30*/  @P2 FMUL.FTZ R167, R166, R167 ;  /* 0x000000a7a6a72220 */ /* 0x004fe20000410000 */
[----:B------:R-:W-:-:S03]  /*1c40*/  @P2 HADD2.F32 R166, -RZ, R151.H0_H0 ;  /* 0x20000097ffa62230 */ /* 0x000fc60000004100 */
[----:B------:R-:W-:-:S03]  /*1c50*/  @P2 FFMA.FTZ R190, R167, R126, R154 ;  /* 0x0000007ea7be2223 */ /* 0x000fc6000001009a */
[----:B------:R-:W2:Y:S01]  /*1c60*/  @P2 LDC R173, c[0x0][0x40c] ;  /* 0x00010300ffad2b82 */ /* 0x000ea20000000800 */
[----:B---3--:R-:W-:Y:S01]  /*1c70*/  @P2 FMUL.FTZ R170, R165, R170 ;  /* 0x000000aaa5aa2220 */ /* 0x008fe20000410000 */
        /* <DEDUP_REMOVED lines=13> */
.L_x_37995:
[----:B--2---:R-:W0:Y:S01]  /*1d50*/  @P1 LDC R163, c[0x0][0x40c] ;  /* 0x00010300ffa31b82 */ /* 0x004e220000000800 */
[----:B-----5:R-:W-:Y:S01]  /*1d60*/  @P1 HADD2.F32 R162, -RZ, R148.H0_H0 ;  /* 0x20000094ffa21230 */ /* 0x020fe20000004100 */
[----:B------:R-:W-:Y:S01]  /*1d70*/  CS2R R188, SRZ ;  /* 0x0000000000bc7805 */ /* 0x000fe2000001ff00 */
[--C-:B------:R-:W-:Y:S01]  /*1d80*/  @P1 HADD2.F32 R164, -RZ, R149.reuse.H0_H0 ;  /* 0x20000095ffa41230 */ /* 0x100fe20000004100 */
[----:B------:R-:W-:Y:S01]  /*1d90*/  CS2R R190, SRZ ;  /* 0x0000000000be7805 */ /* 0x000fe2000001ff00 */
[--C-:B------:R-:W-:Y:S02]  /*1da0*/  @P1 HADD2.F32 R168, -RZ, R150.reuse.H0_H0 ;  /* 0x20000096ffa81230 */ /* 0x100fe40000004100 */
[----:B------:R-:W-:Y:S01]  /*1db0*/  @P1 HADD2.F32 R166, -RZ, R149.H1_H1 ;  /* 0x30000095ffa61230 */ /* 0x000fe20000004100 */
[----:B------:R-:W1:Y:S01]  /*1dc0*/  @P1 LDC R167, c[0x0][0x40c] ;  /* 0x00010300ffa71b82 */ /* 0x000e620000000800 */
[----:B------:R-:W-:-:S07]  /*1dd0*/  @P1 HADD2.F32 R170, -RZ, R150.H1_H1 ;  /* 0x30000096ffaa1230 */ /* 0x000fce0000004100 */
[----:B------:R-:W2:Y:S08]  /*1de0*/  @P1 LDC R171, c[0x0][0x40c] ;  /* 0x00010300ffab1b82 */ /* 0x000eb00000000800 */
[----:B------:R-:W3:Y:S01]  /*1df0*/  @P1 LDC R165, c[0x0][0x40c] ;  /* 0x00010300ffa51b82 */ /* 0x000ee20000000800 */
[----:B0-----:R-:W-:Y:S01]  /*1e00*/  @P1 FMUL.FTZ R163, R162, R163 ;  /* 0x000000a3a2a31220 */ /* 0x001fe20000410000 */
[----:B------:R-:W-:-:S03]  /*1e10*/  @P1 HADD2.F32 R162, -RZ, R148.H1_H1 ;  /* 0x30000094ffa21230 */ /* 0x000fc60000004100 */
[----:B------:R-:W-:-:S03]  /*1e20*/  @P1 FMUL.FTZ R188, R163, R124 ;  /* 0x0000007ca3bc1220 */ /* 0x000fc60000410000 */
[----:B------:R-:W0:Y:S01]  /*1e30*/  @P1 LDC R169, c[0x0][0x40c] ;  /* 0x00010300ffa91b82 */ /* 0x000e220000000800 */
[----:B-1----:R-:W-:Y:S01]  /*1e40*/  @P1 FMUL.FTZ R167, R164, R167 ;  /* 0x000000a7a4a71220 */ /* 0x002fe20000410000 */
[----:B------:R-:W-:-:S03]  /*1e50*/  @P1 HADD2.F32 R164, -RZ, R151.H0_H0 ;  /* 0x20000097ffa41230 */ /* 0x000fc60000004100 */
[----:B------:R-:W-:-:S03]  /*1e60*/  @P1 FMUL.FTZ R190, R167, R126 ;  /* 0x0000007ea7be1220 */ /* 0x000fc60000410000 */
[----:B------:R-:W1:Y:S01]  /*1e70*/  @P1 LDC R173, c[0x0][0x40c] ;  /* 0x00010300ffad1b82 */ /* 0x000e620000000800 */
[----:B--2---:R-:W-:Y:S01]  /*1e80*/  @P1 FMUL.FTZ R171, R168, R171 ;  /* 0x000000aba8ab1220 */ /* 0x004fe20000410000 */
[----:B------:R-:W-:-:S06]  /*1e90*/  @P1 HADD2.F32 R168, -RZ, R151.H1_H1 ;  /* 0x30000097ffa81230 */ /* 0x000fcc0000004100 */
[----:B------:R-:W2:Y:S01]  /*1ea0*/  @P1 LDC R175, c[0x0][0x40c] ;  /* 0x00010300ffaf1b82 */ /* 0x000ea20000000800 */
[----:B---3--:R-:W-:-:S04]  /*1eb0*/  @P1 FMUL.FTZ R162, R162, R165 ;  /* 0x000000a5a2a21220 */ /* 0x008fc80000410000 */
[----:B------:R-:W-:-:S03]  /*1ec0*/  @P1 FMUL.FTZ R189, R162, R125 ;  /* 0x0000007da2bd1220 */ /* 0x000fc60000410000 */
[----:B------:R-:W3:Y:S01]  /*1ed0*/  @P1 LDC R177, c[0x0][0x40c] ;  /* 0x00010300ffb11b82 */ /* 0x000ee20000000800 */
[----:B0-----:R-:W-:-:S04]  /*1ee0*/  @P1 FMUL.FTZ R166, R166, R169 ;  /* 0x000000a9a6a61220 */ /* 0x001fc80000410000 */
[----:B------:R-:W-:Y:S01]  /*1ef0*/  @P1 FMUL.FTZ R191, R166, R127 ;  /* 0x0000007fa6bf1220 */ /* 0x000fe20000410000 */
[----:B-1----:R-:W-:Y:S01]  /*1f00*/  @P1 FMUL.FTZ R170, R170, R173 ;  /* 0x000000adaaaa1220 */ /* 0x002fe20000410000 */
[----:B------:R-:W-:Y:S02]  /*1f10*/  CS2R R172, SRZ ;  /* 0x0000000000ac7805 */ /* 0x000fe4000001ff00 */
[----:B------:R-:W-:Y:S01]  /*1f20*/  @P1 FMUL.FTZ R172, R171, R128 ;  /* 0x00000080abac1220 */ /* 0x000fe20000410000 */
[----:B------:R-:W-:Y:S01]  /*1f30*/  @P1 FMUL.FTZ R173, R170, R129 ;  /* 0x00000081aaad1220 */ /* 0x000fe20000410000 */
[----:B--2---:R-:W-:Y:S01]  /*1f40*/  @P1 FMUL.FTZ R165, R164, R175 ;  /* 0x000000afa4a51220 */ /* 0x004fe20000410000 */
[----:B------:R-:W-:-:S03]  /*1f50*/  CS2R R174, SRZ ;  /* 0x0000000000ae7805 */ /* 0x000fc6000001ff00 */
[----:B------:R-:W-:Y:S01]  /*1f60*/  @P1 FMUL.FTZ R174, R165, R130 ;  /* 0x00000082a5ae1220 */ /* 0x000fe20000410000 */
[----:B---3--:R-:W-:-:S04]  /*1f70*/  @P1 FMUL.FTZ R168, R168, R177 ;  /* 0x000000b1a8a81220 */ /* 0x008fc80000410000 */
[----:B------:R-:W-:-:S07]  /*1f80*/  @P1 FMUL.FTZ R175, R168, R131 ;  /* 0x00000083a8af1220 */ /* 0x000fce0000410000 */
.L_x_37996:
[----:B------:R-:W-:Y:S05]  /*1f90*/  BSYNC.RECONVERGENT B0 ;  /* 0x0000000000007941 */ /* 0x000fea0003800200 */
.L_x_37994:
        /* <DEDUP_REMOVED lines=20> */
[--C-:B------:R-:W-:Y:S02]  /*20e0*/  @P2 HADD2.F32 R162, -RZ, R148.reuse.H0_H0 ;  /* 0x20000094ffa22230 */ /* 0x100fe40000004100 */
[----:B------:R-:W-:Y:S02]  /*20f0*/  @P2 HADD2.F32 R164, -RZ, R148.H1_H1 ;  /* 0x30000094ffa42230 */ /* 0x000fe40000004100 */
        /* <DEDUP_REMOVED lines=11> */
[----:B------:R-:W-:Y:S01]  /*21b0*/  @P2 FFMA.FTZ R177, R164, R133, R153 ;  /* 0x00000085a4b12223 */ /* 0x000fe20000010099 */
[----:B------:R-:W-:Y:S02]  /*21c0*/  MOV R164, R156 ;  /* 0x0000009c00a47202 */ /* 0x000fe40000000f00 */
[----:B------:R-:W1:Y:S01]  /*21d0*/  @P2 LDC R170, c[0x0][0x40c] ;  /* 0x00010300ffaa2b82 */ /* 0x000e620000000800 */
[----:B--2---:R-:W-:Y:S01]  /*21e0*/  @P2 FMUL.FTZ R167, R166, R167 ;  /* 0x000000a7a6a72220 */ /* 0x004fe20000410000 */
[----:B------:R-:W-:-:S03]  /*21f0*/  @P2 HADD2.F32 R166, -RZ, R151.H0_H0 ;  /* 0x20000097ffa62230 */ /* 0x000fc60000004100 */
[----:B------:R-:W-:Y:S01]  /*2200*/  @P2 FFMA.FTZ R178, R167, R134, R154 ;  /* 0x00000086a7b22223 */ /* 0x000fe2000001009a */
[----:B------:R-:W-:Y:S02]  /*2210*/  MOV R167, R159 ;  /* 0x0000009f00a77202 */ /* 0x000fe40000000f00 */
[----:B------:R-:W2:Y:S01]  /*2220*/  @P2 LDC R179, c[0x0][0x40c] ;  /* 0x00010300ffb32b82 */ /* 0x000ea20000000800 */
[----:B---3--:R-:W-:Y:S01]  /*2230*/  @P2 FMUL.FTZ R168, R168, R169 ;  /* 0x000000a9a8a82220 */ /* 0x008fe20000410000 */
[----:B0-----:R-:W-:-:S04]  /*2240*/  @P2 FMUL.FTZ R171, R162, R171 ;  /* 0x000000aba2ab2220 */ /* 0x001fc80000410000 */
[----:B------:R-:W-:Y:S01]  /*2250*/  @P2 FFMA.FTZ R164, R171, R136, R156 ;  /* 0x00000088aba42223 */ /* 0x000fe2000001009c */
[----:B-1----:R-:W-:Y:S01]  /*2260*/  @P2 FMUL.FTZ R170, R165, R170 ;  /* 0x000000aaa5aa2220 */ /* 0x002fe20000410000 */
[----:B------:R-:W-:-:S03]  /*2270*/  MOV R165, R157 ;  /* 0x0000009d00a57202 */ /* 0x000fc60000000f00 */
[----:B------:R-:W-:Y:S01]  /*2280*/  @P2 FFMA.FTZ R165, R170, R137, R157 ;  /* 0x00000089aaa52223 */ /* 0x000fe2000001009d */
[----:B--2---:R-:W-:Y:S01]  /*2290*/  @P2 FMUL.FTZ R169, R166, R179 ;  /* 0x000000b3a6a92220 */ /* 0x004fe20000410000 */
[----:B------:R-:W-:Y:S01]  /*22a0*/  MOV R179, R155 ;  /* 0x0000009b00b37202 */ /* 0x000fe20000000f00 */
[----:B------:R-:W-:Y:S01]  /*22b0*/  @P2 FFMA.FTZ R179, R168, R135, R155 ;  /* 0x00000087a8b32223 */ /* 0x000fe2000001009b */
[----:B------:R-:W-:Y:S01]  /*22c0*/  MOV R166, R158 ;  /* 0x0000009e00a67202 */ /* 0x000fe20000000f00 */
[----:B------:R-:W-:Y:S01]  /*22d0*/  @P2 FFMA.FTZ R166, R169, R138, R158 ;  /* 0x0000008aa9a62223 */ /* 0x000fe2000001009e */
[----:B------:R-:W-:Y:S06]  /*22e0*/  @!P2 BRA `(.L_x_37999) ;  /* 0x0000000000a4a947 */ /* 0x000fec0003800000 */
[----:B------:R-:W-:-:S05]  /*22f0*/  HADD2.F32 R162, -RZ, R151.H1_H1 ;  /* 0x30000097ffa27230 */ /* 0x000fca0000004100 */
[----:B------:R-:W-:-:S04]  /*2300*/  FMUL.FTZ R162, R162, UR11 ;  /* 0x0000000ba2a27c20 */ /* 0x000fc80008410000 */
[----:B------:R-:W-:Y:S01]  /*2310*/  FFMA.FTZ R167, R162, R139, R159 ;  /* 0x0000008ba2a77223 */ /* 0x000fe2000001009f */
[----:B------:R-:W-:Y:S06]  /*2320*/  BRA `(.L_x_37999) ;  /* 0x0000000000947947 */ /* 0x000fec0003800000 */
.L_x_37998:
[----:B--2---:R-:W0:Y:S01]  /*2330*/  @P1 LDC R163, c[0x0][0x40c] ;  /* 0x00010300ffa31b82 */ /* 0x004e220000000800 */
[----:B-----5:R-:W-:Y:S02]  /*2340*/  @P1 HADD2.F32 R162, -RZ, R148.H0_H0 ;  /* 0x20000094ffa21230 */ /* 0x020fe40000004100 */
[----:B------:R-:W-:Y:S02]  /*2350*/  HFMA2 R178, -RZ, RZ, 0, 0 ;  /* 0x00000000ffb27431 */ /* 0x000fe400000001ff */
        /* <DEDUP_REMOVED lines=11> */
[----:B------:R-:W-:-:S06]  /*2410*/  @P1 HADD2.F32 R165, -RZ, R151.H1_H1 ;  /* 0x30000097ffa51230 */ /* 0x000fcc0000004100 */
[----:B------:R-:W1:Y:S01]  /*2420*/  @P1 LDC R177, c[0x0][0x40c] ;  /* 0x00010300ffb11b82 */ /* 0x000e620000000800 */
[----:B--2---:R-:W-:Y:S01]  /*2430*/  @P1 FMUL.FTZ R167, R164, R167 ;  /* 0x000000a7a4a71220 */ /* 0x004fe20000410000 */
[----:B------:R-:W-:-:S03]  /*2440*/  @P1 HADD2.F32 R164, -RZ, R151.H0_H0 ;  /* 0x20000097ffa41230 */ /* 0x000fc60000004100 */
[----:B------:R-:W-:-:S03]  /*2450*/  @P1 FMUL.FTZ R178, R167, R134 ;  /* 0x00000086a7b21220 */ /* 0x000fc60000410000 */
[----:B------:R-:W2:Y:S01]  /*2460*/  @P1 LDC R179, c[0x0][0x40c] ;  /* 0x00010300ffb31b82 */ /* 0x000ea20000000800 */
[----:B---3--:R-:W-:Y:S01]  /*2470*/  @P1 FMUL.FTZ R168, R166, R169 ;  /* 0x000000a9a6a81220 */ /* 0x008fe20000410000 */
[----:B------:R-:W-:-:S06]  /*2480*/  CS2R R166, SRZ ;  /* 0x0000000000a67805 */ /* 0x000fcc000001ff00 */
[----:B------:R-:W3:Y:S01]  /*2490*/  @P1 LDC R204, c[0x0][0x40c] ;  /* 0x00010300ffcc1b82 */ /* 0x000ee20000000800 */
[----:B0-----:R-:W-:Y:S01]  /*24a0*/  @P1 FMUL.FTZ R171, R170, R171 ;  /* 0x000000abaaab1220 */ /* 0x001fe20000410000 */
[----:B-1----:R-:W-:Y:S01]  /*24b0*/  @P1 FMUL.FTZ R170, R176, R177 ;  /* 0x000000b1b0aa1220 */ /* 0x002fe20000410000 */
[----:B------:R-:W-:Y:S02]  /*24c0*/  CS2R R176, SRZ ;  /* 0x0000000000b07805 */ /* 0x000fe4000001ff00 */
[----:B------:R-:W-:Y:S01]  /*24d0*/  @P1 FMUL.FTZ R176, R163, R132 ;  /* 0x00000084a3b01220 */ /* 0x000fe20000410000 */
[----:B------:R-:W-:Y:S01]  /*24e0*/  @P1 FMUL.FTZ R177, R162, R133 ;  /* 0x00000085a2b11220 */ /* 0x000fe20000410000 */
[----:B--2---:R-:W-:Y:S01]  /*24f0*/  @P1 FMUL.FTZ R169, R164, R179 ;  /* 0x000000b3a4a91220 */ /* 0x004fe20000410000 */
[----:B------:R-:W-:Y:S01]  /*2500*/  MOV R179, RZ ;  /* 0x000000ff00b37202 */ /* 0x000fe20000000f00 */
[----:B------:R-:W-:Y:S02]  /*2510*/  @P1 FMUL.FTZ R179, R168, R135 ;  /* 0x00000087a8b31220 */ /* 0x000fe40000410000 */
[----:B------:R-:W-:Y:S01]  /*2520*/  @P1 FMUL.FTZ R166, R169, R138 ;  /* 0x0000008aa9a61220 */ /* 0x000fe20000410000 */
[----:B---3--:R-:W-:Y:S01]  /*2530*/  @P1 FMUL.FTZ R204, R165, R204 ;  /* 0x000000cca5cc1220 */ /* 0x008fe20000410000 */
[----:B------:R-:W-:-:S02]  /*2540*/  CS2R R164, SRZ ;  /* 0x0000000000a47805 */ /* 0x000fc4000001ff00 */
[----:B------:R-:W-:Y:S01]  /*2550*/  @P1 FMUL.FTZ R164, R171, R136 ;  /* 0x00000088aba41220 */ /* 0x000fe20000410000 */
[----:B------:R-:W-:Y:S01]  /*2560*/  @P1 FMUL.FTZ R165, R170, R137 ;  /* 0x00000089aaa51220 */ /* 0x000fe20000410000 */
[----:B------:R-:W-:-:S07]  /*2570*/  @P1 FMUL.FTZ R167, R204, R139 ;  /* 0x0000008bcca71220 */ /* 0x000fce0000410000 */
.L_x_37999:
[----:B------:R-:W-:Y:S05]  /*2580*/  BSYNC.RECONVERGENT B0 ;  /* 0x0000000000007941 */ /* 0x000fea0003800200 */
.L_x_37997:
        /* <DEDUP_REMOVED lines=17> */
[--C-:B-----5:R-:W-:Y:S02]  /*26a0*/  @P0 HADD2.F32 R0, -RZ, R148.reuse.H0_H0 ;  /* 0x20000094ff000230 */ /* 0x120fe40000004100 */
[----:B------:R-:W-:Y:S02]  /*26b0*/  @P0 HADD2.F32 R160, -RZ, R148.H1_H1 ;  /* 0x30000094ffa00230 */ /* 0x000fe40000004100 */
[--C-:B------:R-:W-:Y:S02]  /*26c0*/  @P0 HADD2.F32 R162, -RZ, R149.reuse.H0_H0 ;  /* 0x20000095ffa20230 */ /* 0x100fe40000004100 */
[----:B------:R-:W-:Y:S01]  /*26d0*/  @P0 HADD2.F32 R168, -RZ, R149.H1_H1 ;  /* 0x30000095ffa80230 */ /* 0x000fe20000004100 */
[----:B------:R-:W1:Y:S01]  /*26e0*/  @P0 LDC R163, c[0x0][0x40c] ;  /* 0x00010300ffa30b82 */ /* 0x000e620000000800 */
[----:B------:R-:W-:-:S07]  /*26f0*/  @P0 HADD2.F32 R170, -RZ, R150.H1_H1 ;  /* 0x30000096ffaa0230 */ /* 0x000fce0000004100 */
[----:B------:R-:W2:Y:S08]  /*2700*/  @P0 LDC R169, c[0x0][0x40c] ;  /* 0x00010300ffa90b82 */ /* 0x000eb00000000800 */
[----:B------:R-:W3:Y:S01]  /*2710*/  @P0 LDC R171, c[0x0][0x40c] ;  /* 0x00010300ffab0b82 */ /* 0x000ee20000000800 */
[----:B0-----:R-:W-:-:S07]  /*2720*/  @P0 FMUL.FTZ R161, R0, R161 ;  /* 0x000000a100a10220 */ /* 0x001fce0000410000 */
[----:B------:R-:W0:Y:S01]  /*2730*/  @P0 LDC R219, c[0x0][0x40c] ;  /* 0x00010300ffdb0b82 */ /* 0x000e220000000800 */
[----:B-1----:R-:W-:-:S07]  /*2740*/  @P0 FMUL.FTZ R160, R160, R163 ;  /* 0x000000a3a0a00220 */ /* 0x002fce0000410000 */
[----:B------:R-:W1:Y:S01]  /*2750*/  @P0 LDC R217, c[0x0][0x40c] ;  /* 0x00010300ffd90b82 */ /* 0x000e620000000800 */
[----:B--2---:R-:W-:Y:S01]  /*2760*/  @P0 FMUL.FTZ R163, R162, R169 ;  /* 0x000000a9a2a30220 */ /* 0x004fe20000410000 */
[----:B------:R-:W-:Y:S01]  /*2770*/  @P0 HADD2.F32 R162, -RZ, R150.H0_H0 ;  /* 0x20000096ffa20230 */ /* 0x000fe20000004100 */
[----:B------:R-:W-:Y:S01]  /*2780*/  MOV R169, R153 ;  /* 0x0000009900a97202 */ /* 0x000fe20000000f00 */
[----:B------:R-:W-:Y:S01]  /*2790*/  @P0 FFMA.FTZ R169, R160, R141, R153 ;  /* 0x0000008da0a90223 */ /* 0x000fe20000010099 */
[----:B------:R-:W-:-:S03]  /*27a0*/  MOV R160, R156 ;  /* 0x0000009c00a07202 */ /* 0x000fc60000000f00 */
[----:B------:R-:W2:Y:S01]  /*27b0*/  @P0 LDC R206, c[0x0][0x40c] ;  /* 0x00010300ffce0b82 */ /* 0x000ea20000000800 */
[----:B---3--:R-:W-:Y:S01]  /*27c0*/  @P0 FMUL.FTZ R0, R168, R171 ;  /* 0x000000aba8000220 */ /* 0x008fe20000410000 */
        /* <DEDUP_REMOVED lines=21> */
.L_x_38001:
[----:B--2---:R-:W0:Y:S01]  /*2920*/  @P1 LDC R161, c[0x0][0x40c] ;  /* 0x00010300ffa11b82 */ /* 0x004e220000000800 */
        /* <DEDUP_REMOVED lines=35> */
.L_x_38002:
[----:B------:R-:W-:Y:S05]  /*2b60*/  BSYNC.RECONVERGENT B0 ;  /* 0x0000000000007941 */ /* 0x000fea0003800200 */
.L_x_38000:
        /* <DEDUP_REMOVED lines=172> */
.L_x_38018:
        /* <DEDUP_REMOVED lines=81> */
[----:B------:R-:W-:Y:S01]  /*3b40*/  F2FP.F16.F32.PACK_AB R162, R206, R165 ;  /* 0x000000a5cea2723e */ /* 0x000fe200000000ff */
[----:B------:R-:W-:Y:S01]  /*3b50*/  FMUL.FTZ R215, R0, R215 ;  /* 0x000000d700d77220 */ /* 0x000fe20000410000 */
[----:B------:R-:W-:Y:S01]  /*3b60*/  F2FP.F16.F32.PACK_AB R160, R164, R207 ;  /* 0x000000cfa4a0723e */ /* 0x000fe200000000ff */
        /* <DEDUP_REMOVED lines=25> */
[----:B------:R-:W-:Y:S01]  /*3d00*/  F2FP.F16.F32.PACK_AB R161, R170, R161 ;  /* 0x000000a1aaa1723e */ /* 0x000fe200000000ff */
        /* <DEDUP_REMOVED lines=99> */
.L_x_38005:
[----:B------:R-:W-:Y:S05]  /*4340*/  BSYNC.RECONVERGENT B0 ;  /* 0x0000000000007941 */ /* 0x000fea0003800200 */
.L_x_38004:
[----:B0-----:R-:W0:Y:S02]  /*4350*/  LDC.64 R160, c[0x0][0x380] ;  /* 0x0000e000ffa07b82 */ /* 0x001e240000000a00 */
[----:B0-----:R-:W-:-:S04]  /*4360*/  LEA R2, R160, R2, 0x2 ;  /* 0x00000002a0027211 */ /* 0x001fc800078e10ff */
[----:B------:R-:W-:-:S13]  /*4370*/  ISETP.GE.AND P0, PT, R2, R161, PT ;  /* 0x000000a10200720c */ /* 0x000fda0003f06270 */
[----:B------:R-:W-:Y:S05]  /*4380*/  @!P0 BRA `(.L_x_38006) ;  /* 0xffffffc000e48947 */ /* 0x000fea000383ffff */
[----:B------:R-:W-:Y:S05]  /*4390*/  EXIT ;  /* 0x000000000000794d */ /* 0x000fea0003800000 */
.L_x_38003:
        /* <DEDUP_REMOVED lines=8> */
.L_x_38008:
[----:B------:R-:W-:Y:S05]  /*4420*/  BSYNC B0 ;  /* 0x0000000000007941 */ /* 0x000fea0003800000 */
.L_x_38007:
        /* <DEDUP_REMOVED lines=10> */
.L_x_38009:
[----:B------:R-:W-:Y:S01]  /*44d0*/  HFMA2 R220, -RZ, RZ, 0, 2.384185791015625e-07 ;  /* 0x00000004ffdc7431 */ /* 0x000fe200000001ff */
[----:B------:R-:W-:-:S05]  /*44e0*/  MOV R206, R217 ;  /* 0x000000d900ce7202 */ /* 0x000fca0000000f00 */
[----:B------:R-:W-:-:S05]  /*44f0*/  FADD.FTZ R214, R213, R206 ;  /* 0x000000ced5d67221 */ /* 0x000fca0000010000 */
[----:B------:R-:W-:-:S07]  /*4500*/  MOV R219, R214 ;  /* 0x000000d600db7202 */ /* 0x000fce0000000f00 */
[----:B------:R-:W-:Y:S05]  /*4510*/  WARPSYNC.COLLECTIVE R218, `(.L_x_38010) ;  /* 0x00000000da087348 */ /* 0x000fea0003c00000 */
[----:B------:R0:W1:Y:S02]  /*4520*/  SHFL.BFLY P1, R217, R219, R220, R221 ;  /* 0x0c0000dcdbd97389 */ /* 0x00006400000200dd */
[----:B01----:R-:W-:Y:S05]  /*4530*/  ENDCOLLECTIVE ;  /* 0x000000000000791b */ /* 0x003fea0003800000 */
.L_x_38010:
[----:B------:R-:W-:Y:S01]  /*4540*/  HFMA2 R220, -RZ, RZ, 0, 4.76837158203125e-07 ;  /* 0x00000008ffdc7431 */ /* 0x000fe200000001ff */
[----:B------:R-:W-:-:S05]  /*4550*/  MOV R215, R217 ;  /* 0x000000d900d77202 */ /* 0x000fca0000000f00 */
[----:B------:R-:W-:-:S05]  /*4560*/  FADD.FTZ R215, R214, R215 ;  /* 0x000000d7d6d77221 */ /* 0x000fca0000010000 */
[----:B------:R-:W-:-:S07]  /*4570*/  MOV R219, R215 ;  /* 0x000000d700db7202 */ /* 0x000fce0000000f00 */
[----:B------:R-:W-:Y:S05]  /*4580*/  WARPSYNC.COLLECTIVE R218, `(.L_x_38011) ;  /* 0x00000000da087348 */ /* 0x000fea0003c00000 */
[----:B------:R0:W1:Y:S02]  /*4590*/  SHFL.BFLY P1, R217, R219, R220, R221 ;  /* 0x0c0000dcdbd97389 */ /* 0x00006400000200dd */
[----:B01----:R-:W-:Y:S05]  /*45a0*/  ENDCOLLECTIVE ;  /* 0x000000000000791b */ /* 0x003fea0003800000 */
.L_x_38011:
[----:B------:R-:W-:Y:S01]  /*45b0*/  HFMA2 R220, -RZ, RZ, 0, 9.5367431640625e-07 ;  /* 0x00000010ffdc7431 */ /* 0x000fe200000001ff */
[----:B------:R-:W-:-:S05]  /*45c0*/  MOV R206, R217 ;  /* 0x000000d900ce7202 */ /* 0x000fca0000000f00 */
[----:B------:R-:W-:-:S05]  /*45d0*/  FADD.FTZ R216, R215, R206 ;  /* 0x000000ced7d87221 */ /* 0x000fca0000010000 */
[----:B------:R-:W-:-:S07]  /*45e0*/  MOV R219, R216 ;  /* 0x000000d800db7202 */ /* 0x000fce0000000f00 */
[----:B------:R-:W-:Y:S05]  /*45f0*/  WARPSYNC.COLLECTIVE R218, `(.L_x_38012) ;  /* 0x00000000da087348 */ /* 0x000fea0003c00000 */
[----:B------:R0:W1:Y:S02]  /*4600*/  SHFL.BFLY P1, R217, R219, R220, R221 ;  /* 0x0c0000dcdbd97389 */ /* 0x00006400000200dd */
[----:B01----:R-:W-:Y:S05]  /*4610*/  ENDCOLLECTIVE ;  /* 0x000000000000791b */ /* 0x003fea0003800000 */
.L_x_38012:
        /* <DEDUP_REMOVED lines=103> */
.L_x_38013:
[----:B------:R-:W-:Y:S01]  /*4c90*/  HFMA2 R220, -RZ, RZ, 0, 1.1920928955078125e-07 ;  /* 0x00000002ffdc7431 */ /* 0x000fe200000001ff */
[----:B------:R-:W-:-:S05]  /*4ca0*/  MOV R213, R217 ;  /* 0x000000d900d57202 */ /* 0x000fca0000000f00 */
[----:B------:R-:W-:-:S05]  /*4cb0*/  FADD.FTZ R213, R0, R213 ;  /* 0x000000d500d57221 */ /* 0x000fca0000010000 */
[----:B------:R-:W-:-:S07]  /*4cc0*/  MOV R219, R213 ;  /* 0x000000d500db7202 */ /* 0x000fce0000000f00 */
[----:B------:R-:W-:Y:S05]  /*4cd0*/  WARPSYNC.COLLECTIVE R218, `(.L_x_38014) ;  /* 0x00000000da087348 */ /* 0x000fea0003c00000 */
[----:B------:R0:W1:Y:S02]  /*4ce0*/  SHFL.BFLY P1, R217, R219, R220, R221 ;  /* 0x0c0000dcdbd97389 */ /* 0x00006400000200dd */
[----:B01----:R-:W-:Y:S05]  /*4cf0*/  ENDCOLLECTIVE ;  /* 0x000000000000791b */ /* 0x003fea0003800000 */
.L_x_38014:
[----:B------:R-:W-:Y:S01]  /*4d00*/  HFMA2 R220, -RZ, RZ, 0, 2.384185791015625e-07 ;  /* 0x00000004ffdc7431 */ /* 0x000fe200000001ff */
[----:B------:R-:W-:-:S05]  /*4d10*/  MOV R214, R217 ;  /* 0x000000d900d67202 */ /* 0x000fca0000000f00 */
[----:B------:R-:W-:-:S05]  /*4d20*/  FADD.FTZ R214, R213, R214 ;  /* 0x000000d6d5d67221 */ /* 0x000fca0000010000 */
[----:B------:R-:W-:-:S07]  /*4d30*/  MOV R219, R214 ;  /* 0x000000d600db7202 */ /* 0x000fce0000000f00 */
[----:B------:R-:W-:Y:S05]  /*4d40*/  WARPSYNC.COLLECTIVE R218, `(.L_x_38015) ;  /* 0x00000000da087348 */ /* 0x000fea0003c00000 */
[----:B------:R0:W1:Y:S02]  /*4d50*/  SHFL.BFLY P1, R217, R219, R220, R221 ;  /* 0x0c0000dcdbd97389 */ /* 0x00006400000200dd */
[----:B01----:R-:W-:Y:S05]  /*4d60*/  ENDCOLLECTIVE ;  /* 0x000000000000791b */ /* 0x003fea0003800000 */
.L_x_38015:
[----:B------:R-:W-:Y:S01]  /*4d70*/  HFMA2 R220, -RZ, RZ, 0, 4.76837158203125e-07 ;  /* 0x00000008ffdc7431 */ /* 0x000fe200000001ff */
[----:B------:R-:W-:-:S05]  /*4d80*/  MOV R215, R217 ;  /* 0x000000d900d77202 */ /* 0x000fca0000000f00 */
[----:B------:R-:W-:-:S05]  /*4d90*/  FADD.FTZ R215, R214, R215 ;  /* 0x000000d7d6d77221 */ /* 0x000fca0000010000 */
[----:B------:R-:W-:-:S07]  /*4da0*/  MOV R219, R215 ;  /* 0x000000d700db7202 */ /* 0x000fce0000000f00 */
[----:B------:R-:W-:Y:S05]  /*4db0*/  WARPSYNC.COLLECTIVE R218, `(.L_x_38016) ;  /* 0x00000000da087348 */ /* 0x000fea0003c00000 */
[----:B------:R0:W1:Y:S02]  /*4dc0*/  SHFL.BFLY P1, R217, R219, R220, R221 ;  /* 0x0c0000dcdbd97389 */ /* 0x00006400000200dd */
[----:B01----:R-:W-:Y:S05]  /*4dd0*/  ENDCOLLECTIVE ;  /* 0x000000000000791b */ /* 0x003fea0003800000 */
.L_x_38016:
[----:B------:R-:W-:Y:S01]  /*4de0*/  HFMA2 R220, -RZ, RZ, 0, 9.5367431640625e-07 ;  /* 0x00000010ffdc7431 */ /* 0x000fe200000001ff */
[----:B------:R-:W-:-:S05]  /*4df0*/  MOV R216, R217 ;  /* 0x000000d900d87202 */ /* 0x000fca0000000f00 */
[----:B------:R-:W-:-:S05]  /*4e00*/  FADD.FTZ R216, R215, R216 ;  /* 0x000000d8d7d87221 */ /* 0x000fca0000010000 */
[----:B------:R-:W-:-:S07]  /*4e10*/  MOV R219, R216 ;  /* 0x000000d800db7202 */ /* 0x000fce0000000f00 */
[----:B------:R-:W-:Y:S05]  /*4e20*/  WARPSYNC.COLLECTIVE R218, `(.L_x_38017) ;  /* 0x00000000da087348 */ /* 0x000fea0003c00000 */
[----:B------:R0:W1:Y:S02]  /*4e30*/  SHFL.BFLY P1, R217, R219, R220, R221 ;  /* 0x0c0000dcdbd97389 */ /* 0x00006400000200dd */
[----:B01----:R-:W-:Y:S05]  /*4e40*/  ENDCOLLECTIVE ;  /* 0x000000000000791b */ /* 0x003fea0003800000 */
.L_x_38017:
[----:B------:R-:W-:Y:S05]  /*4e50*/  BRA `(.L_x_38018) ;  /* 0xffffffe400f47947 */ /* 0x000fea000383ffff */
.L_x_38019:
        /* <DEDUP_REMOVED lines=10> */
.L_x_54447:


//--------------------- .text._ZN10layer_norm13ln_fwd_kernelINS_13Kernel_traitsIf6__halffS2_fjLj1536ELj1ELj4ELj1ELj16ENS_18Kernel_traits_baseILj1536EfS2_fS2_fjLj128EEEEELb1ELb0ELb0ELb0EEEvNS_9FwdParamsE --------------------------
	.section	.text._ZN10layer_norm13ln_fwd_kernelINS_13Kernel_traitsIf6__halffS2_fjLj1536ELj1ELj4ELj1ELj16ENS_18Kernel_traits_baseILj1536EfS2_fS2_fjLj128EEEEELb1ELb0ELb0ELb0EEEvNS_9FwdParamsE,"ax",@progbits
	.align	128
        .global         _ZN10layer_norm13ln_fwd_kernelINS_13Kernel_traitsIf6__halffS2_fjLj1536ELj1ELj4ELj1ELj16ENS_18Kernel_traits_baseILj1536EfS2_fS2_fjLj128EEEEELb1ELb0ELb0ELb0EEEvNS_9FwdParamsE
        .type           _ZN10layer_norm13ln_fwd_kernelINS_13Kernel_traitsIf6__halffS2_fjLj1536ELj1ELj4ELj1ELj16ENS_18Kernel_traits_baseILj1536EfS2_fS2_fjLj128EEEEELb1ELb0ELb0ELb0EEEvNS_9FwdParamsE,@function
        .size           _ZN10layer_norm13ln_fwd_kernelINS_13Kernel_traitsIf6__halffS2_fjLj1536ELj1ELj4ELj1ELj16ENS_18Kernel_traits_baseILj1536EfS2_fS2_fjLj128EEEEELb1ELb0ELb0ELb0EEEvNS_9FwdParamsE,(.L_x_54448 - _ZN10layer_norm13ln_fwd_kernelINS_13Kernel_traitsIf6__halffS2_fjLj1536ELj1ELj4ELj1ELj16ENS_18Kernel_traits_baseILj1536EfS2_fS2_fjLj128EEEEELb1ELb0ELb0ELb0EEEvNS_9FwdParamsE)
        .other          _ZN10layer_norm13ln_fwd_kernelINS_13Kernel_traitsIf6__halffS2_fjLj1536ELj1ELj4ELj1ELj16ENS_18Kernel_traits_baseILj1536EfS2_fS2_fjLj128EEEEELb1ELb0ELb0ELb0EEEvNS_9FwdParamsE,@"STO_CUDA_ENTRY STV_DEFAULT"
_ZN10layer_norm13ln_fwd_kernelINS_13Kernel_traitsIf6__halffS2_fjLj1536ELj1ELj4ELj1ELj16ENS_18Kernel_traits_baseILj1536EfS2_fS2_fjLj128EEEEELb1ELb0ELb0ELb0EEEvNS_9FwdParamsE:
.text._ZN10layer_norm13ln_fwd_kernelINS_13Kernel_traitsIf6__halffS2_fjLj1536ELj1ELj4ELj1ELj16ENS_18Kernel_traits_baseILj1536EfS2_fS2_fjLj128EEEEELb1ELb0ELb0ELb0EEEvNS_9FwdParamsE:
        /* <DEDUP_REMOVED lines=115> */
.L_x_38021:
        /* <DEDUP_REMOVED lines=59> */
.L_x_38022:
[----:B------:R-:W-:Y:S05]  /*0ae0*/  BSYNC.RECONVERGENT B0 ;  /* 0x0000000000007941 */ /* 0x000fea0003800200 */
.L_x_38020:
        /* <DEDUP_REMOVED lines=74> */
.L_x_38539:
        /* <DEDUP_REMOVED lines=39> */
.L_x_54280:
[----:B------:R-:W-:Y:S05]  /*1200*/  BRX R162 -0x1210                                       (*"BRANCH_TARGETS .L_x_54281,.L_x_54282,.L_x_54283"*) ;  /* 0xffffffeca27c7949 */ /* 0x000fea000383ffff */
.L_x_54283:
[----:B------:R-:W-:Y:S01]  /*1210*/  VIADD R163, R151, 0x1 ;  /* 0x0000000197a37836 */ /* 0x000fe20000000000 */
[----:B------:R-:W-:Y:S01]  /*1220*/  MOV R161, R152 ;  /* 0x0000009800a17202 */ /* 0x000fe20000000f00 */
[----:B------:R-:W-:Y:S01]  /*1230*/  IMAD.MOV.U32 R162, RZ, RZ, R160 ;  /* 0x000000ffffa27224 */ /* 0x000fe200078e00a0 */
[----:B------:R-:W-:Y:S06]  /*1240*/  BRA `(.L_x_38027) ;  /* 0x0000000400347947 */ /* 0x000fec0003800000 */
.L_x_54281:
[----:B------:R-:W-:Y:S01]  /*1250*/  IMAD.MOV.U32 R162, RZ, RZ, R160 ;  /* 0x000000ffffa27224 */ /* 0x000fe200078e00a0 */
[----:B------:R-:W-:Y:S01]  /*1260*/  MOV R161, R153 ;  /* 0x0000009900a17202 */ /* 0x000fe20000000f00 */
[----:B------:R-:W-:Y:S01]  /*1270*/  IMAD.MOV.U32 R163, RZ, RZ, 0x3 ;  /* 0x00000003ffa37424 */ /* 0x000fe200078e00ff */
[----:B------:R-:W-:Y:S06]  /*1280*/  BRA `(.L_x_38027) ;  /* 0x0000000400247947 */ /* 0x000fec0003800000 */
.L_x_54282:
        /* <DEDUP_REMOVED lines=13> */
.L_x_38029:
[----:B------:R-:W-:Y:S05]  /*1360*/  BSYNC.RECONVERGENT B2 ;  /* 0x0000000000027941 */ /* 0x000fea0003800200 */
.L_x_38028:
        /* <DEDUP_REMOVED lines=58> */
[----:B------:R-:W-:-:S07]  /*1710*/  HFMA2 R163, -RZ, RZ, 0, 0 ;  /* 0x00000000ffa37431 */ /* 0x000fce00000001ff */
.L_x_38027:
[----:B------:R-:W-:Y:S05]  /*1720*/  BSYNC.RECONVERGENT B1 ;  /* 0x0000000000017941 */ /* 0x000fea0003800200 */
.L_x_38026:
        /* <DEDUP_REMOVED lines=10> */
[----:B------:R-:W-:-:S03]  /*17d0*/  IMAD.MOV.U32 R171, RZ, RZ, 0x2 ;  /* 0x00000002ffab7424 */ /* 0x000fc600078e00ff */
[----:B0-----:R-:W-:Y:S01]  /*17e0*/  FMUL.FTZ R170, R170, R159 ;  /* 0x0000009faaaa7220 */ /* 0x001fe20000410000 */
[----:B-1----:R-:W-:-:S04]  /*17f0*/  FSETP.GTU.FTZ.AND P0, PT, R151, R160, PT ;  /* 0x000000a09700720b */ /* 0x002fc80003f1c000 */
        /* <DEDUP_REMOVED lines=14> */
.L_x_38032:
        /* <DEDUP_REMOVED lines=13> */
.L_x_38034:
[----:B------:R-:W-:Y:S05]  /*19b0*/  BSYNC.RECONVERGENT B2 ;  /* 0x0000000000027941 */ /* 0x000fea0003800200 */
.L_x_38033:
        /* <DEDUP_REMOVED lines=60> */
.L_x_38031:
[----:B------:R-:W-:Y:S05]  /*1d80*/  BSYNC.RECONVERGENT B1 ;  /* 0x0000000000017941 */ /* 0x000fea0003800200 */
.L_x_38030:
        /* <DEDUP_REMOVED lines=22> */
.L_x_38037:
        /* <DEDUP_REMOVED lines=13> */
.L_x_38039:
[----:B------:R-:W-:Y:S05]  /*1fc0*/  BSYNC.RECONVERGENT B2 ;  /* 0x0000000000027941 */ /* 0x000fea0003800200 */
.L_x_38038:
        /* <DEDUP_REMOVED lines=60> */
.L_x_38036:
[----:B------:R-:W-:Y:S05]  /*2390*/  BSYNC.RECONVERGENT B1 ;  /* 0x0000000000017941 */ /* 0x000fea0003800200 */
.L_x_38035:
        /* <DEDUP_REMOVED lines=22> */
.L_x_38042:
        /* <DEDUP_REMOVED lines=13> */
.L_x_38044:
[----:B------:R-:W-:Y:S05]  /*25d0*/  BSYNC.RECONVERGENT B2 ;  /* 0x0000000000027941 */ /* 0x000fea0003800200 */
.L_x_38043:
        /* <DEDUP_REMOVED lines=60> */
.L_x_38041:
[----:B------:R-:W-:Y:S05]  /*29a0*/  BSYNC.RECONVERGENT B1 ;  /* 0x0000000000017941 */ /* 0x000fea0003800200 */
.L_x_38040:
        /* <DEDUP_REMOVED lines=22> */
.L_x_38047:
        /* <DEDUP_REMOVED lines=13> */
.L_x_38049:
[----:B------:R-:W-:Y:S05]  /*2be0*/  BSYNC.RECONVERGENT B2 ;  /* 0x0000000000027941 */ /* 0x000fea0003800200 */
.L_x_38048:
        /* <DEDUP_REMOVED lines=61> */
.L_x_38046:
[----:B------:R-:W-:Y:S05]  /*2fc0*/  BSYNC.RECONVERGENT B1 ;  /* 0x0000000000017941 */ /* 0x000fea0003800200 */
.L_x_38045:
[----:B------:R-:W-:Y:S01]  /*2fd0*/  I2FP.F32.U32 R144, R144 ;  /* 0x0000009000907245 */ /* 0x000fe20000201000 */
[----:B------:R-:W-:Y:S01]  /*2fe0*/  HADD2.F32 R151, -RZ, R146.H0_H0 ;  /* 0x20000092ff977230 */ /* 0x000fe20000004100 */
[----:B------:R-:W-:Y:S01]  /*2ff0*/  ISETP.NE.AND P4, PT, R170, 0x1, PT ;  /* 0x00000001aa00780c */ /* 0x000fe20003f85270 */
[----:B------:R-:W-:Y:S01]  /*3000*/  BSSY.RECONVERGENT B1, `(.L_x_38050) ;  /* 0x000005d000017945 */ /* 0x000fe20003800200 */
[----:B------:R-:W-:Y:S02]  /*3010*/  IMAD.MOV.U32 R163, RZ, RZ, 0x2 ;  /* 0x00000002ffa37424 */ /* 0x000fe400078e00ff */
        /* <DEDUP_REMOVED lines=17> */
.L_x_38052:
        /* <DEDUP_REMOVED lines=13> */
.L_x_38054:
[----:B------:R-:W-:Y:S05]  /*3200*/  BSYNC.RECONVERGENT B2 ;  /* 0x0000000000027941 */ /* 0x000fea0003800200 */
.L_x_38053:
        /* <DEDUP_REMOVED lines=48> */
[----:B------:R-:W-:-:S03]  /*3510*/  IMAD.WIDE.U32 R152, R145, -0x326172a9, RZ ;  /* 0xcd9e8d5791987825 */ /* 0x000fc600078e00ff */
[----:B------:R-:W-:Y:S01]  /*3520*/  LOP3.LUT R151, R151, R170, R175, 0x96, !PT ;  /* 0x000000aa97977212 */ /* 0x000fe200078e96af */
[----:B------:R-:W-:-:S04]  /*3530*/  VIADD R145, R2, 0xf1bbcdc8 ;  /* 0xf1bbcdc802917836 */ /* 0x000fc80000000000 */
[----:B------:R-:W-:Y:S01]  /*3540*/  IMAD.WIDE.U32 R150, R151, -0x326172a9, RZ ;  /* 0xcd9e8d5797967825 */ /* 0x000fe200078e00ff */
[----:B------:R-:W-:Y:S02]  /*3550*/  LOP3.LUT R145, R145, R172, R153, 0x96, !PT ;  /* 0x000000ac91917212 */ /* 0x000fe400078e9699 */
[----:B------:R-:W-:-:S03]  /*3560*/  IADD3 R153, PT, PT, R2, -0x700cb87f, RZ ;  /* 0x8ff3478102997810 */ /* 0x000fc60007ffe0ff */
[----:B------:R-:W-:Y:S01]  /*3570*/  IMAD.WIDE.U32 R170, R145, -0x2daee0ad, RZ ;  /* 0xd2511f5391aa7825 */ /* 0x000fe200078e00ff */
[----:B------:R-:W-:-:S03]  /*3580*/  LOP3.LUT R152, R153, R152, R151, 0x96, !PT ;  /* 0x0000009899987212 */ /* 0x000fc600078e9697 */
[----:B------:R-:W-:Y:S02]  /*3590*/  VIADD R145, R3, 0x96a522ad ;  /* 0x96a522ad03917836 */ /* 0x000fe40000000000 */
[----:B------:R-:W-:Y:S01]  /*35a0*/  IMAD.MOV.U32 R151, RZ, RZ, R162 ;  /* 0x000000ffff977224 */ /* 0x000fe200078e00a2 */
[----:B------:R-:W-:Y:S02]  /*35b0*/  MOV R162, R170 ;  /* 0x000000aa00a27202 */ /* 0x000fe40000000f00 */
[----:B------:R-:W-:-:S07]  /*35c0*/  LOP3.LUT R153, R145, R174, R171, 0x96, !PT ;  /* 0x000000ae91997212 */ /* 0x000fce00078e96ab */
.L_x_38051:
[----:B------:R-:W-:Y:S05]  /*35d0*/  BSYNC.RECONVERGENT B1 ;  /* 0x0000000000017941 */ /* 0x000fea0003800200 */
.L_x_38050:
[----:B------:R-:W-:Y:S01]  /*35e0*/  I2FP.F32.U32 R164, R151 ;  /* 0x0000009700a47245 */ /* 0x000fe20000201000 */
[----:B------:R-:W-:Y:S01]  /*35f0*/  HADD2.F32 R151, -RZ, R146.H1_H1 ;  /* 0x30000092ff977230 */ /* 0x000fe20000004100 */
[----:B------:R-:W-:Y:S01]  /*3600*/  ISETP.NE.AND P5, PT, R163, 0x1, PT ;  /* 0x00000001a300780c */ /* 0x000fe20003fa5270 */
[----:B------:R-:W-:Y:S02]  /*3610*/  BSSY.RECONVERGENT B1, `(.L_x_38055) ;  /* 0x000005d000017945 */ /* 0x000fe40003800200 */
        /* <DEDUP_REMOVED lines=18> */
.L_x_38057:
        /* <DEDUP_REMOVED lines=13> */
.L_x_38059:
[----:B------:R-:W-:Y:S05]  /*3810*/  BSYNC.RECONVERGENT B2 ;  /* 0x0000000000027941 */ /* 0x000fea0003800200 */
.L_x_38058:
        /* <DEDUP_REMOVED lines=60> */
.L_x_38056:
[----:B------:R-:W-:Y:S05]  /*3be0*/  BSYNC.RECONVERGENT B1 ;  /* 0x0000000000017941 */ /* 0x000fea0003800200 */
.L_x_38055:
        /* <DEDUP_REMOVED lines=22> */
.L_x_38062:
        /* <DEDUP_REMOVED lines=15> */
.L_x_38064:
[----:B------:R-:W-:Y:S05]  /*3e40*/  BSYNC.RECONVERGENT B2 ;  /* 0x0000000000027941 */ /* 0x000fea0003800200 */
.L_x_38063:
        /* <DEDUP_REMOVED lines=60> */
.L_x_38061:
[----:B------:R-:W-:Y:S05]  /*4210*/  BSYNC.RECONVERGENT B1 ;  /* 0x0000000000017941 */ /* 0x000fea0003800200 */
.L_x_38060:
        /* <DEDUP_REMOVED lines=10> */
.L_x_38025:
        /* <DEDUP_REMOVED lines=16> */
.L_x_38068:
        /* <DEDUP_REMOVED lines=13> */
.L_x_38070:
[----:B------:R-:W-:Y:S05]  /*4490*/  BSYNC.RECONVERGENT B2 ;  /* 0x0000000000027941 */ /* 0x000fea0003800200 */
.L_x_38069:
        /* <DEDUP_REMOVED lines=59> */
.L_x_38067:
[----:B------:R-:W-:Y:S05]  /*4850*/  BSYNC.RECONVERGENT B1 ;  /* 0x0000000000017941 */ /* 0x000fea0003800200 */
.L_x_38066:
[----:B------:R-:W0:Y:S01]  /*4860*/  LDC R121, c[0x0][0x404] ;  /* 0x00010100ff797b82 */ /* 0x000e220000000800 */
[----:B------:R-:W-:Y:S01]  /*4870*/  I2FP.F32.U32 R123, R120 ;  /* 0x00000078007b7245 */ /* 0x000fe20000201000 */
[----:B------:R-:W-:Y:S01]  /*4880*/  IMAD.MOV.U32 R120, RZ, RZ, 0x2f800000 ;  /* 0x2f800000ff787424 */ /* 0x000fe200078e00ff */
[----:B------:R-:W-:Y:S01]  /*4890*/  ISETP.NE.AND P0, PT, R159, 0x1, PT ;  /* 0x000000019f00780c */ /* 0x000fe20003f05270 */
[----:B------:R-:W-:Y:S01]  /*48a0*/  BSSY.RECONVERGENT B1, `(.L_x_38071) ;  /* 0x000005e000017945 */ /* 0x000fe20003800200 */
[----:B------:R-:W-:Y:S01]  /*48b0*/  LOP3.LUT R168, R168, 0xfffffffd, RZ, 0xc0, !PT ;  /* 0xfffffffda8a87812 */ /* 0x000fe200078ec0ff */
[----:B------:R-:W-:Y:S01]  /*48c0*/  FFMA.FTZ R160, R123, R120, 1.1641532182693481445e-10 ;  /* 0x2f0000007ba07423 */ /* 0x000fe20000010078 */
[----:B-----5:R-:W-:Y:S01]  /*48d0*/  HADD2.F32 R123, -RZ, R144.H0_H0 ;  /* 0x20000090ff7b7230 */ /* 0x020fe20000004100 */
[----:B------:R-:W1:Y:S01]  /*48e0*/  LDC R122, c[0x0][0x408] ;  /* 0x00010200ff7a7b82 */ /* 0x000e620000000800 */
[----:B------:R-:W-:Y:S01]  /*48f0*/  IMAD.MOV.U32 R161, RZ, RZ, 0x2 ;  /* 0x00000002ffa17424 */ /* 0x000fe200078e00ff */
[----:B------:R-:W-:-:S02]  /*4900*/  MOV R151, R150 ;  /* 0x0000009600977202 */ /* 0x000fc40000000f00 */
[----:B------:R-:W-:Y:S01]  /*4910*/  FMUL.FTZ R123, R123, R0 ;  /* 0x000000007b7b7220 */ /* 0x000fe20000410000 */
[----:B0-----:R-:W-:-:S03]  /*4920*/  FSETP.LE.FTZ.AND P1, PT, R160, R121, PT ;  /* 0x00000079a000720b */ /* 0x001fc60003f33000 */
[----:B-1----:R-:W-:-:S10]  /*4930*/  FMUL.FTZ R123, R123, R122 ;  /* 0x0000007a7b7b7220 */ /* 0x002fd40000410000 */
        /* <DEDUP_REMOVED lines=10> */
.L_x_38073:
        /* <DEDUP_REMOVED lines=13> */
.L_x_38075:
[----:B------:R-:W-:Y:S05]  /*4ab0*/  BSYNC.RECONVERGENT B2 ;  /* 0x0000000000027941 */ /* 0x000fea0003800200 */
.L_x_38074:
        /* <DEDUP_REMOVED lines=60> */
.L_x_38072:
[----:B------:R-:W-:Y:S05]  /*4e80*/  BSYNC.RECONVERGENT B1 ;  /* 0x0000000000017941 */ /* 0x000fea0003800200 */
.L_x_38071:
[----:B------:R-:W-:Y:S01]  /*4e90*/  I2FP.F32.U32 R151, R151 ;  /* 0x0000009700977245 */ /* 0x000fe20000201000 */
[----:B------:R-:W-:Y:S01]  /*4ea0*/  BSSY.RECONVERGENT B1, `(.L_x_38076) ;  /* 0x000005c000017945 */ /* 0x000fe20003800200 */
[----:B------:R-:W-:Y:S01]  /*4eb0*/  ISETP.NE.AND P1, PT, R161, 0x1, PT ;  /* 0x00000001a100780c */ /* 0x000fe20003f25270 */
[----:B------:R-:W-:Y:S02]  /*4ec0*/  HFMA2 R163, -RZ, RZ, 0, 1.1920928955078125e-07 ;  /* 0x00000002ffa37431 */ /* 0x000fe400000001ff */
[----:B------:R-:W-:Y:S01]  /*4ed0*/  FFMA.FTZ R160, R151, R120, 1.1641532182693481445e-10 ;  /* 0x2f00000097a07423 */ /* 0x000fe20000010078 */
[----:B------:R-:W-:-:S04]  /*4ee0*/  HADD2.F32 R151, -RZ, R144.H1_H1 ;  /* 0x30000090ff977230 */ /* 0x000fc80000004100 */
        /* <DEDUP_REMOVED lines=13> */
.L_x_38078:
        /* <DEDUP_REMOVED lines=13> */
.L_x_38080:
[----:B------:R-:W-:Y:S05]  /*5090*/  BSYNC.RECONVERGENT B2 ;  /* 0x0000000000027941 */ /* 0x000fea0003800200 */
.L_x_38079:
        /* <DEDUP_REMOVED lines=60> */
.L_x_38077:
[----:B------:R-:W-:Y:S05]  /*5460*/  BSYNC.RECONVERGENT B1 ;  /* 0x0000000000017941 */ /* 0x000fea0003800200 */
.L_x_38076:
[----:B------:R-:W-:Y:S01]  /*5470*/  I2FP.F32.U32 R151, R151 ;  /* 0x0000009700977245 */ /* 0x000fe20000201000 */
[----:B------:R-:W-:Y:S01]  /*5480*/  BSSY.RECONVERGENT B1, `(.L_x_38081) ;  /* 0x000005c000017945 */ /* 0x000fe20003800200 */
[----:B------:R-:W-:Y:S01]  /*5490*/  ISETP.NE.AND P2, PT, R163, 0x1, PT ;  /* 0x00000001a300780c */ /* 0x000fe20003f45270 */
[----:B------:R-:W-:Y:S02]  /*54a0*/  IMAD.MOV.U32 R161, RZ, RZ, 0x2 ;  /* 0x00000002ffa17424 */ /* 0x000fe400078e00ff */
[----:B------:R-:W-:Y:S01]  /*54b0*/  FFMA.FTZ R160, R151, R120, 1.1641532182693481445e-10 ;  /* 0x2f00000097a07423 */ /* 0x000fe20000010078 */
[----:B------:R-:W-:-:S04]  /*54c0*/  HADD2.F32 R151, -RZ, R145.H0_H0 ;  /* 0x20000091ff977230 */ /* 0x000fc80000004100 */
        /* <DEDUP_REMOVED lines=13> */
.L_x_38083:
        /* <DEDUP_REMOVED lines=13> */
.L_x_38085:
[----:B------:R-:W-:Y:S05]  /*5670*/  BSYNC.RECONVERGENT B2 ;  /* 0x0000000000027941 */ /* 0x000fea0003800200 */
.L_x_38084:
        /* <DEDUP_REMOVED lines=60> */
.L_x_38082:
[----:B------:R-:W-:Y:S05]  /*5a40*/  BSYNC.RECONVERGENT B1 ;  /* 0x0000000000017941 */ /* 0x000fea0003800200 */
.L_x_38081:
        /* <DEDUP_REMOVED lines=19> */
.L_x_38088:
        /* <DEDUP_REMOVED lines=13> */
.L_x_38090:
[----:B------:R-:W-:Y:S05]  /*5c50*/  BSYNC.RECONVERGENT B2 ;  /* 0x0000000000027941 */ /* 0x000fea0003800200 */
.L_x_38089:
        /* <DEDUP_REMOVED lines=60> */
.L_x_38087:
[----:B------:R-:W-:Y:S05]  /*6020*/  BSYNC.RECONVERGENT B1 ;  /* 0x0000000000017941 */ /* 0x000fea0003800200 */
.L_x_38086:
[----:B------:R-:W-:Y:S01]  /*6030*/  ISETP.NE.AND P4, PT, R163, 0x1, PT ;  /* 0x00000001a300780c */ /* 0x000fe20003f85270 */
[----:B------:R-:W-:Y:S01]  /*6040*/  HADD2.F32 R161, -RZ, R146.H0_H0 ;  /* 0x20000092ffa17230 */ /* 0x000fe20000004100 */
[----:B------:R-:W-:Y:S01]  /*6050*/  I2FP.F32.U32 R151, R151 ;  /* 0x0000009700977245 */ /* 0x000fe20000201000 */
[----:B------:R-:W-:Y:S01]  /*6060*/  BSSY.RECONVERGENT B1, `(.L_x_38091) ;  /* 0x000005a000017945 */ /* 0x000fe20003800200 */
[----:B------:R-:W-:Y:S02]  /*6070*/  HFMA2 R165, -RZ, RZ, 0, 1.1920928955078125e-07 ;  /* 0x00000002ffa57431 */ /* 0x000fe400000001ff */
[----:B------:R-:W-:Y:S01]  /*6080*/  FMUL.FTZ R161, R161, R0 ;  /* 0x00000000a1a17220 */ /* 0x000fe20000410000 */
        /* <DEDUP_REMOVED lines=13> */
.L_x_38093:
        /* <DEDUP_REMOVED lines=13> */
.L_x_38095:
[----:B------:R-:W-:Y:S05]  /*6230*/  BSYNC.RECONVERGENT B2 ;  /* 0x0000000000027941 */ /* 0x000fea0003800200 */
.L_x_38094:
        /* <DEDUP_REMOVED lines=60> */
.L_x_38092:
[----:B------:R-:W-:Y:S05]  /*6600*/  BSYNC.RECONVERGENT B1 ;  /* 0x0000000000017941 */ /* 0x000fea0003800200 */
.L_x_38091:
        /* <DEDUP_REMOVED lines=19> */
.L_x_38098:
        /* <DEDUP_REMOVED lines=13> */
.L_x_38100:
[----:B------:R-:W-:Y:S05]  /*6810*/  BSYNC.RECONVERGENT B2 ;  /* 0x0000000000027941 */ /* 0x000fea0003800200 */
.L_x_38099:
        /* <DEDUP_REMOVED lines=60> */
.L_x_38097:
[----:B------:R-:W-:Y:S05]  /*6be0*/  BSYNC.RECONVERGENT B1 ;  /* 0x0000000000017941 */ /* 0x000fea0003800200 */
.L_x_38096:
[----:B------:R-:W-:Y:S01]  /*6bf0*/  ISETP.NE.AND P6, PT, R166, 0x1, PT ;  /* 0x00000001a600780c */ /* 0x000fe20003fc5270 */
[----:B------:R-:W-:Y:S01]  /*6c00*/  HADD2.F32 R161, -RZ, R147.H0_H0 ;  /* 0x20000093ffa17230 */ /* 0x000fe20000004100 */
[----:B------:R-:W-:Y:S01]  /*6c10*/  I2FP.F32.U32 R151, R151 ;  /* 0x0000009700977245 */ /* 0x000fe20000201000 */
[----:B------:R-:W-:Y:S01]  /*6c20*/  BSSY.RECONVERGENT B1, `(.L_x_38101) ;  /* 0x000005c000017945 */ /* 0x000fe20003800200 */
[----:B------:R-:W-:Y:S02]  /*6c30*/  MOV R163, R150 ;  /* 0x0000009600a37202 */ /* 0x000fe40000000f00 */
[----:B------:R-:W-:Y:S01]  /*6c40*/  FMUL.FTZ R161, R161, R0 ;  /* 0x00000000a1a17220 */ /* 0x000fe20000410000 */
[----:B------:R-:W-:Y:S01]  /*6c50*/  FFMA.FTZ R164, R151, R120, 1.1641532182693481445e-10 ;  /* 0x2f00000097a47423 */ /* 0x000fe20000010078 */
[----:B------:R-:W-:Y:S02]  /*6c60*/  IMAD.MOV.U32 R151, RZ, RZ, 0x2 ;  /* 0x00000002ff977424 */ /* 0x000fe400078e00ff */
        /* <DEDUP_REMOVED lines=11> */
.L_x_38103:
        /* <DEDUP_REMOVED lines=15> */
.L_x_38105:
[----:B------:R-:W-:Y:S05]  /*6e10*/  BSYNC.RECONVERGENT B2 ;  /* 0x0000000000027941 */ /* 0x000fea0003800200 */
.L_x_38104:
        /* <DEDUP_REMOVED lines=58> */
[----:B------:R-:W-:Y:S01]  /*71c0*/  MOV R163, R162 ;  /* 0x000000a200a37202 */ /* 0x000fe20000000f00 */
[----:B------:R-:W-:-:S07]  /*71d0*/  IMAD.MOV.U32 R162, RZ, RZ, R164 ;  /* 0x000000ffffa27224 */ /* 0x000fce00078e00a4 */
.L_x_38102:
[----:B------:R-:W-:Y:S05]  /*71e0*/  BSYNC.RECONVERGENT B1 ;  /* 0x0000000000017941 */ /* 0x000fea0003800200 */
.L_x_38101:
[----:B------:R-:W-:Y:S01]  /*71f0*/  I2FP.F32.U32 R163, R163 ;  /* 0x000000a300a37245 */ /* 0x000fe20000201000 */
[----:B------:R-:W-:Y:S01]  /*7200*/  HADD2.F32 R147, -RZ, R147.H1_H1 ;  /* 0x30000093ff937230 */ /* 0x000fe20000004100 */
        /* <DEDUP_REMOVED lines=10> */
[----:B------:R-:W-:Y:S02]  /*72b0*/  PLOP3.LUT P6, PT, P6, PT, PT, 0x8, 0x80 ;  /* 0x000000000080781c */ /* 0x000fe400037ce170 */
[----:B------:R-:W-:Y:S02]  /*72c0*/  FSEL R122, R159, RZ, P1 ;  /* 0x000000ff9f7a7208 */ /* 0x000fe40000800000 */
[----:B------:R-:W-:Y:S02]  /*72d0*/  FSEL R144, R160, RZ, P3 ;  /* 0x000000ffa0907208 */ /* 0x000fe40001800000 */
[----:B------:R-:W-:-:S07]  /*72e0*/  FSEL R146, R161, RZ, P5 ;  /* 0x000000ffa1927208 */ /* 0x000fce0002800000 */
.L_x_38065:
        /* <DEDUP_REMOVED lines=22> */
.L_x_38024:
[----:B------:R-:W-:Y:S05]  /*7450*/  BSYNC.RECONVERGENT B0 ;  /* 0x0000000000007941 */ /* 0x000fea0003800200 */
.L_x_38023:
        /* <DEDUP_REMOVED lines=31> */
.L_x_38111:
        /* <DEDUP_REMOVED lines=13> */
.L_x_38113:
[----:B------:R-:W-:Y:S05]  /*7720*/  BSYNC.RECONVERGENT B2 ;  /* 0x0000000000027941 */ /* 0x000fea0003800200 */
.L_x_38112:
        /* <DEDUP_REMOVED lines=59> */
.L_x_38110:
[----:B------:R-:W-:Y:S05]  /*7ae0*/  BSYNC.RECONVERGENT B1 ;  /* 0x0000000000017941 */ /* 0x000fea0003800200 */
.L_x_38109:
        /* <DEDUP_REMOVED lines=27> */
.L_x_38116:
        /* <DEDUP_REMOVED lines=13> */
.L_x_38118:
[----:B------:R-:W-:Y:S05]  /*7d70*/  BSYNC.RECONVERGENT B2 ;  /* 0x0000000000027941 */ /* 0x000fea0003800200 */
.L_x_38117:
        /* <DEDUP_REMOVED lines=60> */
.L_x_38115:
[----:B------:R-:W-:Y:S05]  /*8140*/  BSYNC.RECONVERGENT B1 ;  /* 0x0000000000017941 */ /* 0x000fea0003800200 */
.L_x_38114:
        /* <DEDUP_REMOVED lines=22> */
.L_x_38121:
        /* <DEDUP_REMOVED lines=13> */
.L_x_38123:
[----:B------:R-:W-:Y:S05]  /*8380*/  BSYNC.RECONVERGENT B2 ;  /* 0x0000000000027941 */ /* 0x000fea0003800200 */
.L_x_38122:
        /* <DEDUP_REMOVED lines=58> */
[----:B------:R-:W-:Y:S01]  /*8730*/  IMAD.MOV.U32 R170, RZ, RZ, RZ ;  /* 0x000000ffffaa7224 */ /* 0x000fe200078e00ff */
[----:B------:R-:W-:-:S07]  /*8740*/  LOP3.LUT R153, R173, R174, R171, 0x96, !PT ;  /* 0x000000aead997212 */ /* 0x000fce00078e96ab */
.L_x_38120:
[----:B------:R-:W-:Y:S05]  /*8750*/  BSYNC.RECONVERGENT B1 ;  /* 0x0000000000017941 */ /* 0x000fea0003800200 */
.L_x_38119:
        /* <DEDUP_REMOVED lines=22> */
.L_x_38126:
        /* <DEDUP_REMOVED lines=13> */
.L_x_38128:
[----:B------:R-:W-:Y:S05]  /*8990*/  BSYNC.RECONVERGENT B2 ;  /* 0x0000000000027941 */ /* 0x000fea0003800200 */
.L_x_38127:
        /* <DEDUP_REMOVED lines=60> */
.L_x_38125:
[----:B------:R-:W-:Y:S05]  /*8d60*/  BSYNC.RECONVERGENT B1 ;  /* 0x0000000000017941 */ /* 0x000fea0003800200 */
.L_x_38124:
        /* <DEDUP_REMOVED lines=22> */
.L_x_38131:
        /* <DEDUP_REMOVED lines=13> */
.L_x_38133:
[----:B------:R-:W-:Y:S05]  /*8fa0*/  BSYNC.RECONVERGENT B2 ;  /* 0x0000000000027941 */ /* 0x000fea0003800200 */
.L_x_38132:
        /* <DEDUP_REMOVED lines=61> */
.L_x_38130:
[----:B------:R-:W-:Y:S05]  /*9380*/  BSYNC.RECONVERGENT B1 ;  /* 0x0000000000017941 */ /* 0x000fea0003800200 */
.L_x_38129:
        /* <DEDUP_REMOVED lines=22> */
.L_x_38136:
        /* <DEDUP_REMOVED lines=13> */
.L_x_38138:
[----:B------:R-:W-:Y:S05]  /*95c0*/  BSYNC.RECONVERGENT B2 ;  /* 0x0000000000027941 */ /* 0x000fea0003800200 */
.L_x_38137:
        /* <DEDUP_REMOVED lines=54> */
[----:B------:R-:W-:Y:S02]  /*9930*/  LOP3.LUT R152, R153, R152, R151, 0x96, !PT ;  /* 0x0000009899987212 */ /* 0x000fe400078e9697 */
[----:B------:R-:W-:Y:S01]  /*9940*/  MOV R151, R162 ;  /* 0x000000a200977202 */ /* 0x000fe20000000f00 */
[----:B------:R-:W-:Y:S02]  /*9950*/  VIADD R125, R3, 0x96a522ad ;  /* 0x96a522ad037d7836 */ /* 0x000fe40000000000 */
[----:B------:R-:W-:-:S03]  /*9960*/  IMAD.MOV.U32 R162, RZ, RZ, R170 ;  /* 0x000000ffffa27224 */ /* 0x000fc600078e00aa */
[----:B------:R-:W-:Y:S01]  /*9970*/  LOP3.LUT R153, R125, R174, R171, 0x96, !PT ;  /* 0x000000ae7d997212 */ /* 0x000fe200078e96ab */
[----:B------:R-:W-:-:S07]  /*9980*/  HFMA2 R171, -RZ, RZ, 0, 0 ;  /* 0x00000000ffab7431 */ /* 0x000fce00000001ff */
.L_x_38135:
[----:B------:R-:W-:Y:S05]  /*9990*/  BSYNC.RECONVERGENT B1 ;  /* 0x0000000000017941 */ /* 0x000fea0003800200 */
.L_x_38134:
        /* <DEDUP_REMOVED lines=22> */
.L_x_38141:
        /* <DEDUP_REMOVED lines=13> */
.L_x_38143:
[----:B------:R-:W-:Y:S05]  /*9bd0*/  BSYNC.RECONVERGENT B2 ;  /* 0x0000000000027941 */ /* 0x000fea0003800200 */
.L_x_38142:
        /* <DEDUP_REMOVED lines=60> */
.L_x_38140:
[----:B------:R-:W-:Y:S05]  /*9fa0*/  BSYNC.RECONVERGENT B1 ;  /* 0x0000000000017941 */ /* 0x000fea0003800200 */
.L_x_38139:
        /* <DEDUP_REMOVED lines=22> */
.L_x_38146:
        /* <DEDUP_REMOVED lines=15> */
.L_x_38148:
[----:B------:R-:W-:Y:S05]  /*a200*/  BSYNC.RECONVERGENT B2 ;  /* 0x0000000000027941 */ /* 0x000fea0003800200 */
.L_x_38147:
        /* <DEDUP_REMOVED lines=60> */
.L_x_38145:
[----:B------:R-:W-:Y:S05]  /*a5d0*/  BSYNC.RECONVERGENT B1 ;  /* 0x0000000000017941 */ /* 0x000fea0003800200 */
.L_x_38144:
        /* <DEDUP_REMOVED lines=10> */
.L_x_38108:
        /* <DEDUP_REMOVED lines=16> */
.L_x_38152:
        /* <DEDUP_REMOVED lines=13> */
.L_x_38154:
[----:B------:R-:W-:Y:S05]  /*a850*/  BSYNC.RECONVERGENT B2 ;  /* 0x0000000000027941 */ /* 0x000fea0003800200 */
.L_x_38153:
        /* <DEDUP_REMOVED lines=59> */
.L_x_38151:
[----:B------:R-:W-:Y:S05]  /*ac10*/  BSYNC.RECONVERGENT B1 ;  /* 0x0000000000017941 */ /* 0x000fea0003800200 */
.L_x_38150:
[----:B------:R-:W1:Y:S01]  /*ac20*/  LDC R101, c[0x0][0x404] ;  /* 0x00010100ff657b82 */ /* 0x000e620000000800 */
[----:B------:R-:W-:Y:S01]  /*ac30*/  I2FP.F32.U32 R103, R100 ;  /* 0x0000006400677245 */ /* 0x000fe20000201000 */
[----:B------:R-:W-:Y:S01]  /*ac40*/  IMAD.MOV.U32 R100, RZ, RZ, 0x2f800000 ;  /* 0x2f800000ff647424 */ /* 0x000fe200078e00ff */
[----:B------:R-:W-:Y:S01]  /*ac50*/  ISETP.NE.AND P0, PT, R161, 0x1, PT ;  /* 0x00000001a100780c */ /* 0x000fe20003f05270 */
[----:B------:R-:W-:Y:S01]  /*ac60*/  BSSY.RECONVERGENT B1, `(.L_x_38155) ;  /* 0x000005e000017945 */ /* 0x000fe20003800200 */
[----:B------:R-:W-:Y:S01]  /*ac70*/  LOP3.LUT R168, R168, 0xfffffffd, RZ, 0xc0, !PT ;  /* 0xfffffffda8a87812 */ /* 0x000fe200078ec0ff */
[----:B------:R-:W-:Y:S01]  /*ac80*/  FFMA.FTZ R160, R103, R100, 1.1641532182693481445e-10 ;  /* 0x2f00000067a07423 */ /* 0x000fe20000010064 */
[----:B-----5:R-:W-:Y:S01]  /*ac90*/  HADD2.F32 R103, -RZ, R124.H0_H0 ;  /* 0x2000007cff677230 */ /* 0x020fe20000004100 */
[----:B------:R-:W2:Y:S01]  /*aca0*/  LDC R102, c[0x0][0x408] ;  /* 0x00010200ff667b82 */ /* 0x000ea20000000800 */
[----:B------:R-:W-:Y:S01]  /*acb0*/  MOV R163, 0x2 ;  /* 0x0000000200a37802 */ /* 0x000fe20000000f00 */
[----:B------:R-:W-:-:S02]  /*acc0*/  IMAD.MOV.U32 R151, RZ, RZ, R150 ;  /* 0x000000ffff977224 */ /* 0x000fc400078e0096 */
[----:B------:R-:W-:Y:S01]  /*acd0*/  FMUL.FTZ R103, R103, R0 ;  /* 0x0000000067677220 */ /* 0x000fe20000410000 */
[----:B-1----:R-:W-:-:S03]  /*ace0*/  FSETP.LE.FTZ.AND P1, PT, R160, R101, PT ;  /* 0x00000065a000720b */ /* 0x002fc60003f33000 */
[----:B--2---:R-:W-:-:S10]  /*acf0*/  FMUL.FTZ R103, R103, R102 ;  /* 0x0000006667677220 */ /* 0x004fd40000410000 */
        /* <DEDUP_REMOVED lines=10> */
.L_x_38157:
        /* <DEDUP_REMOVED lines=13> */
.L_x_38159:
[----:B------:R-:W-:Y:S05]  /*ae70*/  BSYNC.RECONVERGENT B2 ;  /* 0x0000000000027941 */ /* 0x000fea0003800200 */
.L_x_38158:
        /* <DEDUP_REMOVED lines=60> */
.L_x_38156:
[----:B------:R-:W-:Y:S05]  /*b240*/  BSYNC.RECONVERGENT B1 ;  /* 0x0000000000017941 */ /* 0x000fea0003800200 */
.L_x_38155:
[----:B------:R-:W-:Y:S01]  /*b250*/  I2FP.F32.U32 R151, R151 ;  /* 0x0000009700977245 */ /* 0x000fe20000201000 */
[----:B------:R-:W-:Y:S01]  /*b260*/  BSSY.RECONVERGENT B1, `(.L_x_38160) ;  /* 0x000005c000017945 */ /* 0x000fe20003800200 */
[----:B------:R-:W-:Y:S01]  /*b270*/  ISETP.NE.AND P1, PT, R163, 0x1, PT ;  /* 0x00000001a300780c */ /* 0x000fe20003f25270 */
[----:B0-----:R-:W-:Y:S02]  /*b280*/  HFMA2 R164, -RZ, RZ, 0, 1.1920928955078125e-07 ;  /* 0x00000002ffa47431 */ /* 0x001fe400000001ff */
        /* <DEDUP_REMOVED lines=15> */
.L_x_38162:
        /* <DEDUP_REMOVED lines=13> */
.L_x_38164:
[----:B------:R-:W-:Y:S05]  /*b450*/  BSYNC.RECONVERGENT B2 ;  /* 0x0000000000027941 */ /* 0x000fea0003800200 */
.L_x_38163:
        /* <DEDUP_REMOVED lines=60> */
.L_x_38161:
[----:B------:R-:W-:Y:S05]  /*b820*/  BSYNC.RECONVERGENT B1 ;  /* 0x0000000000017941 */ /* 0x000fea0003800200 */
.L_x_38160:
[----:B------:R-:W-:Y:S01]  /*b830*/  I2FP.F32.U32 R151, R151 ;  /* 0x0000009700977245 */ /* 0x000fe20000201000 */
[----:B------:R-:W-:Y:S01]  /*b840*/  BSSY.RECONVERGENT B1, `(.L_x_38165) ;  /* 0x000005c000017945 */ /* 0x000fe20003800200 */
[----:B------:R-:W-:Y:S01]  /*b850*/  ISETP.NE.AND P2, PT, R164, 0x1, PT ;  /* 0x00000001a400780c */ /* 0x000fe20003f45270 */
[----:B------:R-:W-:Y:S02]  /*b860*/  HFMA2 R163, -RZ, RZ, 0, 1.1920928955078125e-07 ;  /* 0x00000002ffa37431 */ /* 0x000fe400000001ff */
        /* <DEDUP_REMOVED lines=15> */
.L_x_38167:
        /* <DEDUP_REMOVED lines=13> */
.L_x_38169:
[----:B------:R-:W-:Y:S05]  /*ba30*/  BSYNC.RECONVERGENT B2 ;  /* 0x0000000000027941 */ /* 0x000fea0003800200 */
.L_x_38168:
        /* <DEDUP_REMOVED lines=60> */
.L_x_38166:
[----:B------:R-:W-:Y:S05]  /*be00*/  BSYNC.RECONVERGENT B1 ;  /* 0x0000000000017941 */ /* 0x000fea0003800200 */
.L_x_38165:
        /* <DEDUP_REMOVED lines=19> */
.L_x_38172:
        /* <DEDUP_REMOVED lines=13> */
.L_x_38174:
[----:B------:R-:W-:Y:S05]  /*c010*/  BSYNC.RECONVERGENT B2 ;  /* 0x0000000000027941 */ /* 0x000fea0003800200 */
.L_x_38173:
        /* <DEDUP_REMOVED lines=60> */
.L_x_38171:
[----:B------:R-:W-:Y:S05]  /*c3e0*/  BSYNC.RECONVERGENT B1 ;  /* 0x0000000000017941 */ /* 0x000fea0003800200 */
.L_x_38170:
        /* <DEDUP_REMOVED lines=19> */
.L_x_38177:
        /* <DEDUP_REMOVED lines=13> */
.L_x_38179:
[----:B------:R-:W-:Y:S05]  /*c5f0*/  BSYNC.RECONVERGENT B2 ;  /* 0x0000000000027941 */ /* 0x000fea0003800200 */
.L_x_38178:
        /* <DEDUP_REMOVED lines=60> */
.L_x_38176:
[----:B------:R-:W-:Y:S05]  /*c9c0*/  BSYNC.RECONVERGENT B1 ;  /* 0x0000000000017941 */ /* 0x000fea0003800200 */
.L_x_38175:
        /* <DEDUP_REMOVED lines=19> */
.L_x_38182:
        /* <DEDUP_REMOVED lines=13> */
.L_x_38184:
[----:B------:R-:W-:Y:S05]  /*cbd0*/  BSYNC.RECONVERGENT B2 ;  /* 0x0000000000027941 */ /* 0x000fea0003800200 */
.L_x_38183:
        /* <DEDUP_REMOVED lines=60> */
.L_x_38181:
[----:B------:R-:W-:Y:S05]  /*cfa0*/  BSYNC.RECONVERGENT B1 ;  /* 0x0000000000017941 */ /* 0x000fea0003800200 */
.L_x_38180:
        /* <DEDUP_REMOVED lines=19> */
.L_x_38187:
        /* <DEDUP_REMOVED lines=15> */
.L_x_38189:
[----:B------:R-:W-:Y:S05]  /*d1d0*/  BSYNC.RECONVERGENT B2 ;  /* 0x0000000000027941 */ /* 0x000fea0003800200 */
.L_x_38188:
        /* <DEDUP_REMOVED lines=60> */
.L_x_38186:
[----:B------:R-:W-:Y:S05]  /*d5a0*/  BSYNC.RECONVERGENT B1 ;  /* 0x0000000000017941 */ /* 0x000fea0003800200 */
.L_x_38185:
        /* <DEDUP_REMOVED lines=16> */
.L_x_38149:
        /* <DEDUP_REMOVED lines=22> */
.L_x_38107:
[----:B------:R-:W-:Y:S05]  /*d810*/  BSYNC.RECONVERGENT B0 ;  /* 0x0000000000007941 */ /* 0x000fea0003800200 */
.L_x_38106:
        /* <DEDUP_REMOVED lines=31> */
.L_x_38195:
        /* <DEDUP_REMOVED lines=13> */
.L_x_38197:
[----:B------:R-:W-:Y:S05]  /*dae0*/  BSYNC.RECONVERGENT B2 ;  /* 0x0000000000027941 */ /* 0x000fea0003800200 */
.L_x_38196:
        /* <DEDUP_REMOVED lines=59> */
.L_x_38194:
[----:B------:R-:W-:Y:S05]  /*dea0*/  BSYNC.RECONVERGENT B1 ;  /* 0x0000000000017941 */ /* 0x000fea0003800200 */
.L_x_38193:
[----:B------:R-:W0:Y:S01]  /*deb0*/  LDC R160, c[0x0][0x408] ;  /* 0x00010200ffa07b82 */ /* 0x000e220000000800 */
[----:B------:R-:W-:Y:S01]  /*dec0*/  I2FP.F32.U32 R170, R163 ;  /* 0x000000a300aa7245 */ /* 0x000fe20000201000 */
[----:B------:R-:W-:Y:S02]  /*ded0*/  HFMA2 R163, -RZ, RZ, 0.1171875, 0 ;  /* 0x2f800000ffa37431 */ /* 0x000fe400000001ff */
        /* <DEDUP_REMOVED lines=24> */
.L_x_38200:
        /* <DEDUP_REMOVED lines=13> */
.L_x_38202:
[----:B------:R-:W-:Y:S05]  /*e130*/  BSYNC.RECONVERGENT B2 ;  /* 0x0000000000027941 */ /* 0x000fea0003800200 */
.L_x_38201:
        /* <DEDUP_REMOVED lines=60> */
.L_x_38199:
[----:B------:R-:W-:Y:S05]  /*e500*/  BSYNC.RECONVERGENT B1 ;  /* 0x0000000000017941 */ /* 0x000fea0003800200 */
.L_x_38198:
        /* <DEDUP_REMOVED lines=22> */
.L_x_38205:
        /* <DEDUP_REMOVED lines=13> */
.L_x_38207:
[----:B------:R-:W-:Y:S05]  /*e740*/  BSYNC.RECONVERGENT B2 ;  /* 0x0000000000027941 */ /* 0x000fea0003800200 */
.L_x_38206:
        /* <DEDUP_REMOVED lines=60> */
.L_x_38204:
[----:B------:R-:W-:Y:S05]  /*eb10*/  BSYNC.RECONVERGENT B1 ;  /* 0x0000000000017941 */ /* 0x000fea0003800200 */
.L_x_38203:
        /* <DEDUP_REMOVED lines=22> */
.L_x_38210:
        /* <DEDUP_REMOVED lines=13> */
.L_x_38212:
[----:B------:R-:W-:Y:S05]  /*ed50*/  BSYNC.RECONVERGENT B2 ;  /* 0x0000000000027941 */ /* 0x000fea0003800200 */
.L_x_38211:
        /* <DEDUP_REMOVED lines=60> */
.L_x_38209:
[----:B------:R-:W-:Y:S05]  /*f120*/  BSYNC.RECONVERGENT B1 ;  /* 0x0000000000017941 */ /* 0x000fea0003800200 */
.L_x_38208:
        /* <DEDUP_REMOVED lines=22> */
.L_x_38215:
        /* <DEDUP_REMOVED lines=13> */
.L_x_38217:
[----:B------:R-:W-:Y:S05]  /*f360*/  BSYNC.RECONVERGENT B2 ;  /* 0x0000000000027941 */ /* 0x000fea0003800200 */
.L_x_38216:
        /* <DEDUP_REMOVED lines=57> */
[----:B------:R-:W-:-:S03]  /*f700*/  IMAD.WIDE.U32 R170, R170, -0x2daee0ad, RZ ;  /* 0xd2511f53aaaa7825 */ /* 0x000fc600078e00ff */
[----:B------:R-:W-:Y:S01]  /*f710*/  MOV R162, R170 ;  /* 0x000000aa00a27202 */ /* 0x000fe20000000f00 */
[----:B------:R-:W-:Y:S01]  /*f720*/  IMAD.MOV.U32 R170, RZ, RZ, RZ ;  /* 0x000000ffffaa7224 */ /* 0x000fe200078e00ff */
[----:B------:R-:W-:-:S07]  /*f730*/  LOP3.LUT R153, R153, R128, R171, 0x96, !PT ;  /* 0x0000008099997212 */ /* 0x000fce00078e96ab */
.L_x_38214:
[----:B------:R-:W-:Y:S05]  /*f740*/  BSYNC.RECONVERGENT B1 ;  /* 0x0000000000017941 */ /* 0x000fea0003800200 */
.L_x_38213:
        /* <DEDUP_REMOVED lines=22> */
.L_x_38220:
        /* <DEDUP_REMOVED lines=13> */
.L_x_38222:
[----:B------:R-:W-:Y:S05]  /*f980*/  BSYNC.RECONVERGENT B2 ;  /* 0x0000000000027941 */ /* 0x000fea0003800200 */
.L_x_38221:
        /* <DEDUP_REMOVED lines=60> */
.L_x_38219:
[----:B------:R-:W-:Y:S05]  /*fd50*/  BSYNC.RECONVERGENT B1 ;  /* 0x0000000000017941 */ /* 0x000fea0003800200 */
.L_x_38218:
        /* <DEDUP_REMOVED lines=22> */
.L_x_38225:
        /* <DEDUP_REMOVED lines=13> */
.L_x_38227:
[----:B------:R-:W-:Y:S05]  /*ff90*/  BSYNC.RECONVERGENT B2 ;  /* 0x0000000000027941 */ /* 0x000fea0003800200 */
.L_x_38226:
        /* <DEDUP_REMOVED lines=60> */
.L_x_38224:
[----:B------:R-:W-:Y:S05]  /*10360*/  BSYNC.RECONVERGENT B1 ;  /* 0x0000000000017941 */ /* 0x000fea0003800200 */
.L_x_38223:
        /* <DEDUP_REMOVED lines=22> */
.L_x_38230:
        /* <DEDUP_REMOVED lines=15> */
.L_x_38232:
[----:B------:R-:W-:Y:S05]  /*105c0*/  BSYNC.RECONVERGENT B2 ;  /* 0x0000000000027941 */ /* 0x000fea0003800200 */
.L_x_38231:
        /* <DEDUP_REMOVED lines=60> */
.L_x_38229:
[----:B------:R-:W-:Y:S05]  /*10990*/  BSYNC.RECONVERGENT B1 ;  /* 0x0000000000017941 */ /* 0x000fea0003800200 */
.L_x_38228:
        /* <DEDUP_REMOVED lines=10> */
.L_x_38192:
        /* <DEDUP_REMOVED lines=16> */
.L_x_38236:
        /* <DEDUP_REMOVED lines=13> */
.L_x_38238:
[----:B------:R-:W-:Y:S05]  /*10c10*/  BSYNC.RECONVERGENT B2 ;  /* 0x0000000000027941 */ /* 0x000fea0003800200 */
.L_x_38237:
        /* <DEDUP_REMOVED lines=58> */
[----:B------:R-:W-:-:S07]  /*10fc0*/  MOV R104, R160 ;  /* 0x000000a000687202 */ /* 0x000fce0000000f00 */
.L_x_38235:
[----:B------:R-:W-:Y:S05]  /*10fd0*/  BSYNC.RECONVERGENT B1 ;  /* 0x0000000000017941 */ /* 0x000fea0003800200 */
.L_x_38234:
[----:B------:R-:W1:Y:S01]  /*10fe0*/  LDC R105, c[0x0][0x404] ;  /* 0x00010100ff697b82 */ /* 0x000e620000000800 */
[----:B------:R-:W-:Y:S01]  /*10ff0*/  I2FP.F32.U32 R107, R104 ;  /* 0x00000068006b7245 */ /* 0x000fe20000201000 */
[----:B------:R-:W-:Y:S01]  /*11000*/  HFMA2 R104, -RZ, RZ, 0.1171875, 0 ;  /* 0x2f800000ff687431 */ /* 0x000fe200000001ff */
[----:B------:R-:W-:Y:S01]  /*11010*/  ISETP.NE.AND P0, PT, R161, 0x1, PT ;  /* 0x00000001a100780c */ /* 0x000fe20003f05270 */
[----:B------:R-:W-:Y:S01]  /*11020*/  BSSY.RECONVERGENT B1, `(.L_x_38239) ;  /* 0x000005e000017945 */ /* 0x000fe20003800200 */
[----:B------:R-:W-:Y:S01]  /*11030*/  LOP3.LUT R168, R168, 0xfffffffd, RZ, 0xc0, !PT ;  /* 0xfffffffda8a87812 */ /* 0x000fe200078ec0ff */
[----:B------:R-:W-:Y:S01]  /*11040*/  IMAD.MOV.U32 R163, RZ, RZ, 0x2 ;  /* 0x00000002ffa37424 */ /* 0x000fe200078e00ff */
[----:B------:R-:W-:Y:S01]  /*11050*/  MOV R151, R150 ;  /* 0x0000009600977202 */ /* 0x000fe20000000f00 */
[----:B------:R-:W3:Y:S01]  /*11060*/  LDC R106, c[0x0][0x408] ;  /* 0x00010200ff6a7b82 */ /* 0x000ee20000000800 */
[----:B------:R-:W-:Y:S01]  /*11070*/  FFMA.FTZ R160, R107, R104, 1.1641532182693481445e-10 ;  /* 0x2f0000006ba07423 */ /* 0x000fe20000010068 */
[----:B-----5:R-:W-:-:S05]  /*11080*/  HADD2.F32 R107, -RZ, R128.H0_H0 ;  /* 0x20000080ff6b7230 */ /* 0x020fca0000004100 */
        /* <DEDUP_REMOVED lines=13> */
.L_x_38241:
        /* <DEDUP_REMOVED lines=13> */
.L_x_38243:
[----:B------:R-:W-:Y:S05]  /*11230*/  BSYNC.RECONVERGENT B2 ;  /* 0x0000000000027941 */ /* 0x000fea0003800200 */
.L_x_38242:
        /* <DEDUP_REMOVED lines=60> */
.L_x_38240:
[----:B------:R-:W-:Y:S05]  /*11600*/  BSYNC.RECONVERGENT B1 ;  /* 0x0000000000017941 */ /* 0x000fea0003800200 */
.L_x_38239:
[----:B------:R-:W-:Y:S01]  /*11610*/  I2FP.F32.U32 R151, R151 ;  /* 0x0000009700977245 */ /* 0x000fe20000201000 */
[----:B------:R-:W-:Y:S01]  /*11620*/  BSSY.RECONVERGENT B1, `(.L_x_38244) ;  /* 0x000005c000017945 */ /* 0x000fe20003800200 */
[----:B------:R-:W-:Y:S01]  /*11630*/  ISETP.NE.AND P1, PT, R163, 0x1, PT ;  /* 0x00000001a300780c */ /* 0x000fe20003f25270 */
[----:B0-2---:R-:W-:Y:S02]  /*11640*/  IMAD.MOV.U32 R164, RZ, RZ, 0x2 ;  /* 0x00000002ffa47424 */ /* 0x005fe400078e00ff */
[----:B------:R-:W-:Y:S01]  /*11650*/  FFMA.FTZ R160, R151, R104, 1.1641532182693481445e-10 ;  /* 0x2f00000097a07423 */ /* 0x000fe20000010068 */
[----:B------:R-:W-:-:S04]  /*11660*/  HADD2.F32 R151, -RZ, R128.H1_H1 ;  /* 0x30000080ff977230 */ /* 0x000fc80000004100 */
[----:B------:R-:W-:Y:S01]  /*11670*/  FSETP.LE.FTZ.AND P0, PT, R160, R105, PT ;  /* 0x00000069a000720b */ /* 0x000fe20003f13000 */
[----:B------:R-:W-:Y:S01]  /*11680*/  FMUL.FTZ R161, R151, R0 ;  /* 0x0000000097a17220 */ /* 0x000fe20000410000 */
[----:B------:R-:W-:-:S03]  /*11690*/  MOV R151, R150 ;  /* 0x0000009600977202 */ /* 0x000fc60000000f00 */
        /* <DEDUP_REMOVED lines=10> */
.L_x_38246:
        /* <DEDUP_REMOVED lines=13> */
.L_x_38248:
[----:B------:R-:W-:Y:S05]  /*11810*/  BSYNC.RECONVERGENT B2 ;  /* 0x0000000000027941 */ /* 0x000fea0003800200 */
.L_x_38247:
        /* <DEDUP_REMOVED lines=60> */
.L_x_38245:
[----:B------:R-:W-:Y:S05]  /*11be0*/  BSYNC.RECONVERGENT B1 ;  /* 0x0000000000017941 */ /* 0x000fea0003800200 */
.L_x_38244:
[----:B------:R-:W-:Y:S01]  /*11bf0*/  ISETP.NE.AND P2, PT, R164, 0x1, PT ;  /* 0x00000001a400780c */ /* 0x000fe20003f45270 */
[----:B------:R-:W-:Y:S01]  /*11c00*/  HADD2.F32 R161, -RZ, R129.H0_H0 ;  /* 0x20000081ffa17230 */ /* 0x000fe20000004100 */
[----:B------:R-:W-:Y:S01]  /*11c10*/  I2FP.F32.U32 R151, R151 ;  /* 0x0000009700977245 */ /* 0x000fe20000201000 */
[----:B------:R-:W-:Y:S01]  /*11c20*/  BSSY.RECONVERGENT B1, `(.L_x_38249) ;  /* 0x000005a000017945 */ /* 0x000fe20003800200 */
[----:B------:R-:W-:Y:S02]  /*11c30*/  IMAD.MOV.U32 R163, RZ, RZ, 0x2 ;  /* 0x00000002ffa37424 */ /* 0x000fe400078e00ff */
[----:B------:R-:W-:Y:S01]  /*11c40*/  FMUL.FTZ R161, R161, R0 ;  /* 0x00000000a1a17220 */ /* 0x000fe20000410000 */
[----:B------:R-:W-:Y:S01]  /*11c50*/  FFMA.FTZ R160, R151, R104, 1.1641532182693481445e-10 ;  /* 0x2f00000097a07423 */ /* 0x000fe20000010068 */
[----:B------:R-:W-:-:S04]  /*11c60*/  MOV R151, R150 ;  /* 0x0000009600977202 */ /* 0x000fc80000000f00 */
        /* <DEDUP_REMOVED lines=11> */
.L_x_38251:
        /* <DEDUP_REMOVED lines=13> */
.L_x_38253:
[----:B------:R-:W-:Y:S05]  /*11df0*/  BSYNC.RECONVERGENT B2 ;  /* 0x0000000000027941 */ /* 0x000fea0003800200 */
.L_x_38252:
        /* <DEDUP_REMOVED lines=41> */
[----:B------:R-:W-:Y:S02]  /*12090*/  HFMA2 R163, -RZ, RZ, 0, 0 ;  /* 0x00000000ffa37431 */ /* 0x000fe400000001ff */
        /* <DEDUP_REMOVED lines=18> */
.L_x_38250:
[----:B------:R-:W-:Y:S05]  /*121c0*/  BSYNC.RECONVERGENT B1 ;  /* 0x0000000000017941 */ /* 0x000fea0003800200 */
.L_x_38249:
        /* <DEDUP_REMOVED lines=19> */
.L_x_38256:
        /* <DEDUP_REMOVED lines=13> */
.L_x_38258:
[----:B------:R-:W-:Y:S05]  /*123d0*/  BSYNC.RECONVERGENT B2 ;  /* 0x0000000000027941 */ /* 0x000fea0003800200 */
.L_x_38257:
        /* <DEDUP_REMOVED lines=60> */
.L_x_38255:
[----:B------:R-:W-:Y:S05]  /*127a0*/  BSYNC.RECONVERGENT B1 ;  /* 0x0000000000017941 */ /* 0x000fea0003800200 */
.L_x_38254:
        /* <DEDUP_REMOVED lines=19> */
.L_x_38261:
        /* <DEDUP_REMOVED lines=13> */
.L_x_38263:
[----:B------:R-:W-:Y:S05]  /*129b0*/  BSYNC.RECONVERGENT B2 ;  /* 0x0000000000027941 */ /* 0x000fea0003800200 */
.L_x_38262:
        /* <DEDUP_REMOVED lines=60> */
.L_x_38260:
[----:B------:R-:W-:Y:S05]  /*12d80*/  BSYNC.RECONVERGENT B1 ;  /* 0x0000000000017941 */ /* 0x000fea0003800200 */
.L_x_38259:
        /* <DEDUP_REMOVED lines=19> */
.L_x_38266:
        /* <DEDUP_REMOVED lines=13> */
.L_x_38268:
[----:B------:R-:W-:Y:S05]  /*12f90*/  BSYNC.RECONVERGENT B2 ;  /* 0x0000000000027941 */ /* 0x000fea0003800200 */
.L_x_38267:
        /* <DEDUP_REMOVED lines=43> */
[----:B------:R-:W-:Y:S01]  /*13250*/  HFMA2 R167, -RZ, RZ, 0, 0 ;  /* 0x00000000ffa77431 */ /* 0x000fe200000001ff */
        /* <DEDUP_REMOVED lines=16> */
.L_x_38265:
[----:B------:R-:W-:Y:S05]  /*13360*/  BSYNC.RECONVERGENT B1 ;  /* 0x0000000000017941 */ /* 0x000fea0003800200 */
.L_x_38264:
        /* <DEDUP_REMOVED lines=19> */
.L_x_38271:
        /* <DEDUP_REMOVED lines=15> */
.L_x_38273:
[----:B------:R-:W-:Y:S05]  /*13590*/  BSYNC.RECONVERGENT B2 ;  /* 0x0000000000027941 */ /* 0x000fea0003800200 */
.L_x_38272:
        /* <DEDUP_REMOVED lines=60> */
.L_x_38270:
[----:B------:R-:W-:Y:S05]  /*13960*/  BSYNC.RECONVERGENT B1 ;  /* 0x0000000000017941 */ /* 0x000fea0003800200 */
.L_x_38269:
        /* <DEDUP_REMOVED lines=16> */
.L_x_38233:
        /* <DEDUP_REMOVED lines=22> */
.L_x_38191:
[----:B------:R-:W-:Y:S05]  /*13bd0*/  BSYNC.RECONVERGENT B0 ;  /* 0x0000000000007941 */ /* 0x000fea0003800200 */
.L_x_38190:
        /* <DEDUP_REMOVED lines=31> */
.L_x_38279:
        /* <DEDUP_REMOVED lines=13> */
.L_x_38281:
[----:B------:R-:W-:Y:S05]  /*13ea0*/  BSYNC.RECONVERGENT B2 ;  /* 0x0000000000027941 */ /* 0x000fea0003800200 */
.L_x_38280:
        /* <DEDUP_REMOVED lines=57> */
[----:B------:R-:W-:Y:S02]  /*14240*/  HFMA2 R172, -RZ, RZ, 0, 0 ;  /* 0x00000000ffac7431 */ /* 0x000fe400000001ff */
[----:B------:R-:W-:-:S07]  /*14250*/  IMAD.MOV.U32 R163, RZ, RZ, R160 ;  /* 0x000000ffffa37224 */ /* 0x000fce00078e00a0 */
.L_x_38278:
[----:B------:R-:W-:Y:S05]  /*14260*/  BSYNC.RECONVERGENT B1 ;  /* 0x0000000000017941 */ /* 0x000fea0003800200 */
.L_x_38277:
        /* <DEDUP_REMOVED lines=27> */
.L_x_38284:
        /* <DEDUP_REMOVED lines=13> */
.L_x_38286:
[----:B------:R-:W-:Y:S05]  /*144f0*/  BSYNC.RECONVERGENT B2 ;  /* 0x0000000000027941 */ /* 0x000fea0003800200 */
.L_x_38285:
        /* <DEDUP_REMOVED lines=60> */
.L_x_38283:
[----:B------:R-:W-:Y:S05]  /*148c0*/  BSYNC.RECONVERGENT B1 ;  /* 0x0000000000017941 */ /* 0x000fea0003800200 */
.L_x_38282:
        /* <DEDUP_REMOVED lines=8> */
[----:B------:R-:W-:-:S03]  /*14950*/  HFMA2 R170, -RZ, RZ, 0, 1.1920928955078125e-07 ;  /* 0x00000002ffaa7431 */ /* 0x000fc600000001ff */
        /* <DEDUP_REMOVED lines=13> */
.L_x_38289:
        /* <DEDUP_REMOVED lines=13> */
.L_x_38291:
[----:B------:R-:W-:Y:S05]  /*14b00*/  BSYNC.RECONVERGENT B2 ;  /* 0x0000000000027941 */ /* 0x000fea0003800200 */
.L_x_38290:
        /* <DEDUP_REMOVED lines=60> */
.L_x_38288:
[----:B------:R-:W-:Y:S05]  /*14ed0*/  BSYNC.RECONVERGENT B1 ;  /* 0x0000000000017941 */ /* 0x000fea0003800200 */
.L_x_38287:
        /* <DEDUP_REMOVED lines=22> */
.L_x_38294:
        /* <DEDUP_REMOVED lines=13> */
.L_x_38296:
[----:B------:R-:W-:Y:S05]  /*15110*/  BSYNC.RECONVERGENT B2 ;  /* 0x0000000000027941 */ /* 0x000fea0003800200 */
.L_x_38295:
        /* <DEDUP_REMOVED lines=45> */
[----:B------:R-:W-:Y:S01]  /*153f0*/  IMAD.MOV.U32 R132, RZ, RZ, R162 ;  /* 0x000000ffff847224 */ /* 0x000fe200078e00a2 */
        /* <DEDUP_REMOVED lines=12> */
[----:B------:R-:W-:Y:S01]  /*154c0*/  IMAD.MOV.U32 R171, RZ, RZ, RZ ;  /* 0x000000ffffab7224 */ /* 0x000fe200078e00ff */
[----:B------:R-:W-:-:S07]  /*154d0*/  MOV R162, R170 ;  /* 0x000000aa00a27202 */ /* 0x000fce0000000f00 */
.L_x_38293:
[----:B------:R-:W-:Y:S05]  /*154e0*/  BSYNC.RECONVERGENT B1 ;  /* 0x0000000000017941 */ /* 0x000fea0003800200 */
.L_x_38292:
        /* <DEDUP_REMOVED lines=22> */
.L_x_38299:
        /* <DEDUP_REMOVED lines=13> */
.L_x_38301:
[----:B------:R-:W-:Y:S05]  /*15720*/  BSYNC.RECONVERGENT B2 ;  /* 0x0000000000027941 */ /* 0x000fea0003800200 */
.L_x_38300:
        /* <DEDUP_REMOVED lines=57> */
[----:B------:R-:W-:Y:S02]  /*15ac0*/  IMAD.MOV.U32 R162, RZ, RZ, R170 ;  /* 0x000000ffffa27224 */ /* 0x000fe400078e00aa */
[----:B------:R-:W-:Y:S02]  /*15ad0*/  HFMA2 R170, -RZ, RZ, 0, 0 ;  /* 0x00000000ffaa7431 */ /* 0x000fe400000001ff */
[----:B------:R-:W-:Y:S01]  /*15ae0*/  IMAD.MOV.U32 R150, RZ, RZ, R172 ;  /* 0x000000ffff967224 */ /* 0x000fe200078e00ac */
[----:B------:R-:W-:-:S07]  /*15af0*/  LOP3.LUT R153, R153, R132, R171, 0x96, !PT ;  /* 0x0000008499997212 */ /* 0x000fce00078e96ab */
.L_x_38298:
[----:B------:R-:W-:Y:S05]  /*15b00*/  BSYNC.RECONVERGENT B1 ;  /* 0x0000000000017941 */ /* 0x000fea0003800200 */
.L_x_38297:
        /* <DEDUP_REMOVED lines=22> */
.L_x_38304:
        /* <DEDUP_REMOVED lines=13> */
.L_x_38306:
[----:B------:R-:W-:Y:S05]  /*15d40*/  BSYNC.RECONVERGENT B2 ;  /* 0x0000000000027941 */ /* 0x000fea0003800200 */
.L_x_38305:
        /* <DEDUP_REMOVED lines=60> */
.L_x_38303:
[----:B------:R-:W-:Y:S05]  /*16110*/  BSYNC.RECONVERGENT B1 ;  /* 0x0000000000017941 */ /* 0x000fea0003800200 */
.L_x_38302:
        /* <DEDUP_REMOVED lines=22> */
.L_x_38309:
        /* <DEDUP_REMOVED lines=13> */
.L_x_38311:
[----:B------:R-:W-:Y:S05]  /*16350*/  BSYNC.RECONVERGENT B2 ;  /* 0x0000000000027941 */ /* 0x000fea0003800200 */
.L_x_38310:
        /* <DEDUP_REMOVED lines=60> */
.L_x_38308:
[----:B------:R-:W-:Y:S05]  /*16720*/  BSYNC.RECONVERGENT B1 ;  /* 0x0000000000017941 */ /* 0x000fea0003800200 */
.L_x_38307:
        /* <DEDUP_REMOVED lines=22> */
.L_x_38314:
        /* <DEDUP_REMOVED lines=15> */
.L_x_38316:
[----:B------:R-:W-:Y:S05]  /*16980*/  BSYNC.RECONVERGENT B2 ;  /* 0x0000000000027941 */ /* 0x000fea0003800200 */
.L_x_38315:
        /* <DEDUP_REMOVED lines=60> */
.L_x_38313:
[----:B------:R-:W-:Y:S05]  /*16d50*/  BSYNC.RECONVERGENT B1 ;  /* 0x0000000000017941 */ /* 0x000fea0003800200 */
.L_x_38312:
        /* <DEDUP_REMOVED lines=10> */
.L_x_38276:
        /* <DEDUP_REMOVED lines=16> */
.L_x_38320:
        /* <DEDUP_REMOVED lines=13> */
.L_x_38322:
[----:B------:R-:W-:Y:S05]  /*16fd0*/  BSYNC.RECONVERGENT B2 ;  /* 0x0000000000027941 */ /* 0x000fea0003800200 */
.L_x_38321:
        /* <DEDUP_REMOVED lines=59> */
.L_x_38319:
[----:B------:R-:W-:Y:S05]  /*17390*/  BSYNC.RECONVERGENT B1 ;  /* 0x0000000000017941 */ /* 0x000fea0003800200 */
.L_x_38318:
        /* <DEDUP_REMOVED lines=8> */
[----:B------:R-:W4:Y:S01]  /*17420*/  LDC R110, c[0x0][0x408] ;  /* 0x00010200ff6e7b82 */ /* 0x000f220000000800 */
[----:B------:R-:W-:-:S03]  /*17430*/  IMAD.MOV.U32 R151, RZ, RZ, R150 ;  /* 0x000000ffff977224 */ /* 0x000fc600078e0096 */
[----:B------:R-:W-:Y:S01]  /*17440*/  FMUL.FTZ R111, R111, R0 ;  /* 0x000000006f6f7220 */ /* 0x000fe20000410000 */
[----:B-1----:R-:W-:Y:S02]  /*17450*/  FSETP.LE.FTZ.AND P1, PT, R160, R109, PT ;  /* 0x0000006da000720b */ /* 0x002fe40003f33000 */
[----:B------:R-:W-:Y:S01]  /*17460*/  MOV R160, 0x2 ;  /* 0x0000000200a07802 */ /* 0x000fe20000000f00 */
[----:B----4-:R-:W-:-:S10]  /*17470*/  FMUL.FTZ R111, R111, R110 ;  /* 0x0000006e6f6f7220 */ /* 0x010fd40000410000 */
        /* <DEDUP_REMOVED lines=10> */
.L_x_38325:
        /* <DEDUP_REMOVED lines=13> */
.L_x_38327:
[----:B------:R-:W-:Y:S05]  /*175f0*/  BSYNC.RECONVERGENT B2 ;  /* 0x0000000000027941 */ /* 0x000fea0003800200 */
.L_x_38326:
[----:B------:R-:W-:Y:S01]  /*17600*/  IMAD.WIDE.U32 R152, R157, -0x326172a9, RZ ;  /* 0xcd9e8d579d987825 */ /* 0x000fe200078e00ff */
[----:B0-23--:R-:W-:-:S03]  /*17610*/  LOP3.LUT R164, R149, R151, R3, 0x96, !PT ;  /* 0x0000009795a47212 */ /* 0x00dfc600078e9603 */
        /* <DEDUP_REMOVED lines=58> */
.L_x_38324:
[----:B------:R-:W-:Y:S05]  /*179c0*/  BSYNC.RECONVERGENT B1 ;  /* 0x0000000000017941 */ /* 0x000fea0003800200 */
.L_x_38323:
[----:B------:R-:W-:Y:S01]  /*179d0*/  ISETP.NE.AND P1, PT, R160, 0x1, PT ;  /* 0x00000001a000780c */ /* 0x000fe20003f25270 */
[----:B------:R-:W-:Y:S01]  /*179e0*/  HADD2.F32 R161, -RZ, R132.H1_H1 ;  /* 0x30000084ffa17230 */ /* 0x000fe20000004100 */
        /* <DEDUP_REMOVED lines=17> */
.L_x_38330:
        /* <DEDUP_REMOVED lines=13> */
.L_x_38332:
[----:B------:R-:W-:Y:S05]  /*17bd0*/  BSYNC.RECONVERGENT B2 ;  /* 0x0000000000027941 */ /* 0x000fea0003800200 */
.L_x_38331:
        /* <DEDUP_REMOVED lines=60> */
.L_x_38329:
[----:B------:R-:W-:Y:S05]  /*17fa0*/  BSYNC.RECONVERGENT B1 ;  /* 0x0000000000017941 */ /* 0x000fea0003800200 */
.L_x_38328:
[----:B------:R-:W-:Y:S01]  /*17fb0*/  ISETP.NE.AND P2, PT, R163, 0x1, PT ;  /* 0x00000001a300780c */ /* 0x000fe20003f45270 */
[----:B------:R-:W-:Y:S01]  /*17fc0*/  HADD2.F32 R161, -RZ, R133.H0_H0 ;  /* 0x20000085ffa17230 */ /* 0x000fe20000004100 */
[----:B------:R-:W-:Y:S01]  /*17fd0*/  I2FP.F32.U32 R151, R151 ;  /* 0x0000009700977245 */ /* 0x000fe20000201000 */
[----:B------:R-:W-:Y:S01]  /*17fe0*/  BSSY.RECONVERGENT B1, `(.L_x_38333) ;  /* 0x000005a000017945 */ /* 0x000fe20003800200 */
[----:B0-23--:R-:W-:Y:S02]  /*17ff0*/  HFMA2 R165, -RZ, RZ, 0, 1.1920928955078125e-07 ;  /* 0x00000002ffa57431 */ /* 0x00dfe400000001ff */
        /* <DEDUP_REMOVED lines=14> */
.L_x_38335:
        /* <DEDUP_REMOVED lines=13> */
.L_x_38337:
[----:B------:R-:W-:Y:S05]  /*181b0*/  BSYNC.RECONVERGENT B2 ;  /* 0x0000000000027941 */ /* 0x000fea0003800200 */
.L_x_38336:
        /* <DEDUP_REMOVED lines=60> */
.L_x_38334:
[----:B------:R-:W-:Y:S05]  /*18580*/  BSYNC.RECONVERGENT B1 ;  /* 0x0000000000017941 */ /* 0x000fea0003800200 */
.L_x_38333:
        /* <DEDUP_REMOVED lines=19> */
.L_x_38340:
        /* <DEDUP_REMOVED lines=13> */
.L_x_38342:
[----:B------:R-:W-:Y:S05]  /*18790*/  BSYNC.RECONVERGENT B2 ;  /* 0x0000000000027941 */ /* 0x000fea0003800200 */
.L_x_38341:
        /* <DEDUP_REMOVED lines=60> */
.L_x_38339:
[----:B------:R-:W-:Y:S05]  /*18b60*/  BSYNC.RECONVERGENT B1 ;  /* 0x0000000000017941 */ /* 0x000fea0003800200 */
.L_x_38338:
        /* <DEDUP_REMOVED lines=19> */
.L_x_38345:
        /* <DEDUP_REMOVED lines=13> */
.L_x_38347:
[----:B------:R-:W-:Y:S05]  /*18d70*/  BSYNC.RECONVERGENT B2 ;  /* 0x0000000000027941 */ /* 0x000fea0003800200 */
.L_x_38346:
        /* <DEDUP_REMOVED lines=60> */
.L_x_38344:
[----:B------:R-:W-:Y:S05]  /*19140*/  BSYNC.RECONVERGENT B1 ;  /* 0x0000000000017941 */ /* 0x000fea0003800200 */
.L_x_38343:
        /* <DEDUP_REMOVED lines=19> */
.L_x_38350:
        /* <DEDUP_REMOVED lines=13> */
.L_x_38352:
[----:B------:R-:W-:Y:S05]  /*19350*/  BSYNC.RECONVERGENT B2 ;  /* 0x0000000000027941 */ /* 0x000fea0003800200 */
.L_x_38351:
        /* <DEDUP_REMOVED lines=60> */
.L_x_38349:
[----:B------:R-:W-:Y:S05]  /*19720*/  BSYNC.RECONVERGENT B1 ;  /* 0x0000000000017941 */ /* 0x000fea0003800200 */
.L_x_38348:
        /* <DEDUP_REMOVED lines=19> */
.L_x_38355:
        /* <DEDUP_REMOVED lines=15> */
.L_x_38357:
[----:B------:R-:W-:Y:S05]  /*19950*/  BSYNC.RECONVERGENT B2 ;  /* 0x0000000000027941 */ /* 0x000fea0003800200 */
.L_x_38356:
        /* <DEDUP_REMOVED lines=60> */
.L_x_38354:
[----:B------:R-:W-:Y:S05]  /*19d20*/  BSYNC.RECONVERGENT B1 ;  /* 0x0000000000017941 */ /* 0x000fea0003800200 */
.L_x_38353:
        /* <DEDUP_REMOVED lines=16> */
.L_x_38317:
        /* <DEDUP_REMOVED lines=22> */
.L_x_38275:
[----:B------:R-:W-:Y:S05]  /*19f90*/  BSYNC.RECONVERGENT B0 ;  /* 0x0000000000007941 */ /* 0x000fea0003800200 */
.L_x_38274:
        /* <DEDUP_REMOVED lines=31> */
.L_x_38363:
        /* <DEDUP_REMOVED lines=13> */
.L_x_38365:
[----:B------:R-:W-:Y:S05]  /*1a260*/  BSYNC.RECONVERGENT B2 ;  /* 0x0000000000027941 */ /* 0x000fea0003800200 */
.L_x_38364:
        /* <DEDUP_REMOVED lines=59> */
.L_x_38362:
[----:B------:R-:W-:Y:S05]  /*1a620*/  BSYNC.RECONVERGENT B1 ;  /* 0x0000000000017941 */ /* 0x000fea0003800200 */
.L_x_38361:
[----:B------:R-:W0:Y:S01]  /*1a630*/  LDC R160, c[0x0][0x408] ;  /* 0x00010200ffa07b82 */ /* 0x000e220000000800 */
[----:B------:R-:W-:Y:S01]  /*1a640*/  I2FP.F32.U32 R170, R163 ;  /* 0x000000a300aa7245 */ /* 0x000fe20000201000 */
[----:B------:R-:W-:Y:S02]  /*1a650*/  HFMA2 R163, -RZ, RZ, 0.1171875, 0 ;  /* 0x2f800000ffa37431 */ /* 0x000fe400000001ff */
[----:B-----5:R-:W-:Y:S01]  /*1a660*/  HADD2.F32 R151, -RZ, R136.H0_H0 ;  /* 0x20000088ff977230 */ /* 0x020fe20000004100 */
[----:B------:R-:W-:Y:S01]  /*1a670*/  LOP3.LUT R168, R168, 0xfffffffd, RZ, 0xc0, !PT ;  /* 0xfffffffda8a87812 */ /* 0x000fe200078ec0ff */
[----:B------:R-:W-:Y:S01]  /*1a680*/  BSSY.RECONVERGENT B1, `(.L_x_38366) ;  /* 0x0000060000017945 */ /* 0x000fe20003800200 */
[----:B------:R-:W-:Y:S01]  /*1a690*/  IMAD.MOV.U32 R173, RZ, RZ, 0x2 ;  /* 0x00000002ffad7424 */ /* 0x000fe200078e00ff */
[----:B------:R-:W-:Y:S01]  /*1a6a0*/  MOV R171, R150 ;  /* 0x0000009600ab7202 */ /* 0x000fe20000000f00 */
        /* <DEDUP_REMOVED lines=19> */
.L_x_38368:
        /* <DEDUP_REMOVED lines=13> */
.L_x_38370:
[----:B------:R-:W-:Y:S05]  /*1a8b0*/  BSYNC.RECONVERGENT B2 ;  /* 0x0000000000027941 */ /* 0x000fea0003800200 */
.L_x_38369:
        /* <DEDUP_REMOVED lines=57> */
[----:B------:R-:W-:Y:S01]  /*1ac50*/  HFMA2 R173, -RZ, RZ, 0, 0 ;  /* 0x00000000ffad7431 */ /* 0x000fe200000001ff */
[----:B------:R-:W-:Y:S01]  /*1ac60*/  MOV R171, R162 ;  /* 0x000000a200ab7202 */ /* 0x000fe20000000f00 */
[----:B------:R-:W-:-:S07]  /*1ac70*/  IMAD.MOV.U32 R162, RZ, RZ, R170 ;  /* 0x000000ffffa27224 */ /* 0x000fce00078e00aa */
.L_x_38367:
[----:B------:R-:W-:Y:S05]  /*1ac80*/  BSYNC.RECONVERGENT B1 ;  /* 0x0000000000017941 */ /* 0x000fea0003800200 */
.L_x_38366:
        /* <DEDUP_REMOVED lines=22> */
.L_x_38373:
        /* <DEDUP_REMOVED lines=13> */
.L_x_38375:
[----:B------:R-:W-:Y:S05]  /*1aec0*/  BSYNC.RECONVERGENT B2 ;  /* 0x0000000000027941 */ /* 0x000fea0003800200 */
.L_x_38374:
        /* <DEDUP_REMOVED lines=60> */
.L_x_38372:
[----:B------:R-:W-:Y:S05]  /*1b290*/  BSYNC.RECONVERGENT B1 ;  /* 0x0000000000017941 */ /* 0x000fea0003800200 */
.L_x_38371:
        /* <DEDUP_REMOVED lines=22> */
.L_x_38378:
        /* <DEDUP_REMOVED lines=13> */
.L_x_38380:
[----:B------:R-:W-:Y:S05]  /*1b4d0*/  BSYNC.RECONVERGENT B2 ;  /* 0x0000000000027941 */ /* 0x000fea0003800200 */
.L_x_38379:
        /* <DEDUP_REMOVED lines=60> */
.L_x_38377:
[----:B------:R-:W-:Y:S05]  /*1b8a0*/  BSYNC.RECONVERGENT B1 ;  /* 0x0000000000017941 */ /* 0x000fea0003800200 */
.L_x_38376:
        /* <DEDUP_REMOVED lines=22> */
.L_x_38383:
        /* <DEDUP_REMOVED lines=13> */
.L_x_38385:
[----:B------:R-:W-:Y:S05]  /*1bae0*/  BSYNC.RECONVERGENT B2 ;  /* 0x0000000000027941 */ /* 0x000fea0003800200 */
.L_x_38384:
        /* <DEDUP_REMOVED lines=61> */
.L_x_38382:
[----:B------:R-:W-:Y:S05]  /*1bec0*/  BSYNC.RECONVERGENT B1 ;  /* 0x0000000000017941 */ /* 0x000fea0003800200 */
.L_x_38381:
        /* <DEDUP_REMOVED lines=22> */
.L_x_38388:
        /* <DEDUP_REMOVED lines=13> */
.L_x_38390:
[----:B------:R-:W-:Y:S05]  /*1c100*/  BSYNC.RECONVERGENT B2 ;  /* 0x0000000000027941 */ /* 0x000fea0003800200 */
.L_x_38389:
        /* <DEDUP_REMOVED lines=60> */
.L_x_38387:
[----:B------:R-:W-:Y:S05]  /*1c4d0*/  BSYNC.RECONVERGENT B1 ;  /* 0x0000000000017941 */ /* 0x000fea0003800200 */
.L_x_38386:
        /* <DEDUP_REMOVED lines=22> */
.L_x_38393:
        /* <DEDUP_REMOVED lines=13> */
.L_x_38395:
[----:B------:R-:W-:Y:S05]  /*1c710*/  BSYNC.RECONVERGENT B2 ;  /* 0x0000000000027941 */ /* 0x000fea0003800200 */
.L_x_38394:
        /* <DEDUP_REMOVED lines=60> */
.L_x_38392:
[----:B------:R-:W-:Y:S05]  /*1cae0*/  BSYNC.RECONVERGENT B1 ;  /* 0x0000000000017941 */ /* 0x000fea0003800200 */
.L_x_38391:
        /* <DEDUP_REMOVED lines=22> */
.L_x_38398:
        /* <DEDUP_REMOVED lines=15> */
.L_x_38400:
[----:B------:R-:W-:Y:S05]  /*1cd40*/  BSYNC.RECONVERGENT B2 ;  /* 0x0000000000027941 */ /* 0x000fea0003800200 */
.L_x_38399:
        /* <DEDUP_REMOVED lines=60> */
.L_x_38397:
[----:B------:R-:W-:Y:S05]  /*1d110*/  BSYNC.RECONVERGENT B1 ;  /* 0x0000000000017941 */ /* 0x000fea0003800200 */
.L_x_38396:
        /* <DEDUP_REMOVED lines=10> */
.L_x_38360:
        /* <DEDUP_REMOVED lines=16> */
.L_x_38404:
        /* <DEDUP_REMOVED lines=13> */
.L_x_38406:
[----:B------:R-:W-:Y:S05]  /*1d390*/  BSYNC.RECONVERGENT B2 ;  /* 0x0000000000027941 */ /* 0x000fea0003800200 */
.L_x_38405:
        /* <DEDUP_REMOVED lines=59> */
.L_x_38403:
[----:B------:R-:W-:Y:S05]  /*1d750*/  BSYNC.RECONVERGENT B1 ;  /* 0x0000000000017941 */ /* 0x000fea0003800200 */
.L_x_38402:
[----:B------:R-:W1:Y:S01]  /*1d760*/  LDC R113, c[0x0][0x404] ;  /* 0x00010100ff717b82 */ /* 0x000e620000000800 */
[----:B------:R-:W-:Y:S01]  /*1d770*/  I2FP.F32.U32 R115, R112 ;  /* 0x0000007000737245 */ /* 0x000fe20000201000 */
[----:B------:R-:W-:Y:S01]  /*1d780*/  HFMA2 R112, -RZ, RZ, 0.1171875, 0 ;  /* 0x2f800000ff707431 */ /* 0x000fe200000001ff */
[----:B------:R-:W-:Y:S01]  /*1d790*/  LOP3.LUT R168, R168, 0xfffffffd, RZ, 0xc0, !PT ;  /* 0xfffffffda8a87812 */ /* 0x000fe200078ec0ff */
[----:B-----5:R-:W-:Y:S01]  /*1d7a0*/  HADD2.F32 R151, -RZ, R136.H0_H0 ;  /* 0x20000088ff977230 */ /* 0x020fe20000004100 */
[----:B------:R-:W-:Y:S01]  /*1d7b0*/  BSSY.RECONVERGENT B1, `(.L_x_38407) ;  /* 0x000005d000017945 */ /* 0x000fe20003800200 */
[----:B------:R-:W-:Y:S02]  /*1d7c0*/  IMAD.MOV.U32 R163, RZ, RZ, 0x2 ;  /* 0x00000002ffa37424 */ /* 0x000fe400078e00ff */
[----:B------:R-:W0:Y:S01]  /*1d7d0*/  LDC R114, c[0x0][0x408] ;  /* 0x00010200ff727b82 */ /* 0x000e220000000800 */
[----:B------:R-:W-:Y:S01]  /*1d7e0*/  FFMA.FTZ R160, R115, R112, 1.1641532182693481445e-10 ;  /* 0x2f00000073a07423 */ /* 0x000fe20000010070 */
[----:B------:R-:W-:Y:S01]  /*1d7f0*/  FMUL.FTZ R115, R151, R0 ;  /* 0x0000000097737220 */ /* 0x000fe20000410000 */
[----:B------:R-:W-:-:S03]  /*1d800*/  MOV R151, R150 ;  /* 0x0000009600977202 */ /* 0x000fc60000000f00 */
        /* <DEDUP_REMOVED lines=13> */
.L_x_38409:
        /* <DEDUP_REMOVED lines=13> */
.L_x_38411:
[----:B------:R-:W-:Y:S05]  /*1d9b0*/  BSYNC.RECONVERGENT B2 ;  /* 0x0000000000027941 */ /* 0x000fea0003800200 */
.L_x_38410:
        /* <DEDUP_REMOVED lines=60> */
.L_x_38408:
[----:B------:R-:W-:Y:S05]  /*1dd80*/  BSYNC.RECONVERGENT B1 ;  /* 0x0000000000017941 */ /* 0x000fea0003800200 */
.L_x_38407:
[----:B------:R-:W-:Y:S01]  /*1dd90*/  ISETP.NE.AND P1, PT, R163, 0x1, PT ;  /* 0x00000001a300780c */ /* 0x000fe20003f25270 */
[----:B------:R-:W-:Y:S01]  /*1dda0*/  HADD2.F32 R161, -RZ, R136.H1_H1 ;  /* 0x30000088ffa17230 */ /* 0x000fe20000004100 */
[----:B------:R-:W-:Y:S01]  /*1ddb0*/  I2FP.F32.U32 R151, R151 ;  /* 0x0000009700977245 */ /* 0x000fe20000201000 */
[----:B------:R-:W-:Y:S01]  /*1ddc0*/  BSSY.RECONVERGENT B1, `(.L_x_38412) ;  /* 0x000005a000017945 */ /* 0x000fe20003800200 */
[----:B--234-:R-:W-:Y:S02]  /*1ddd0*/  IMAD.MOV.U32 R165, RZ, RZ, 0x2 ;  /* 0x00000002ffa57424 */ /* 0x01cfe400078e00ff */
        /* <DEDUP_REMOVED lines=14> */
.L_x_38414:
        /* <DEDUP_REMOVED lines=13> */
.L_x_38416:
[----:B------:R-:W-:Y:S05]  /*1df90*/  BSYNC.RECONVERGENT B2 ;  /* 0x0000000000027941 */ /* 0x000fea0003800200 */
.L_x_38415:
        /* <DEDUP_REMOVED lines=60> */
.L_x_38413:
[----:B------:R-:W-:Y:S05]  /*1e360*/  BSYNC.RECONVERGENT B1 ;  /* 0x0000000000017941 */ /* 0x000fea0003800200 */
.L_x_38412:
        /* <DEDUP_REMOVED lines=19> */
.L_x_38419:
        /* <DEDUP_REMOVED lines=13> */
.L_x_38421:
[----:B------:R-:W-:Y:S05]  /*1e570*/  BSYNC.RECONVERGENT B2 ;  /* 0x0000000000027941 */ /* 0x000fea0003800200 */
.L_x_38420:
        /* <DEDUP_REMOVED lines=60> */
.L_x_38418:
[----:B------:R-:W-:Y:S05]  /*1e940*/  BSYNC.RECONVERGENT B1 ;  /* 0x0000000000017941 */ /* 0x000fea0003800200 */
.L_x_38417:
        /* <DEDUP_REMOVED lines=19> */
.L_x_38424:
        /* <DEDUP_REMOVED lines=13> */
.L_x_38426:
[----:B------:R-:W-:Y:S05]  /*1eb50*/  BSYNC.RECONVERGENT B2 ;  /* 0x0000000000027941 */ /* 0x000fea0003800200 */
.L_x_38425:
        /* <DEDUP_REMOVED lines=60> */
.L_x_38423:
[----:B------:R-:W-:Y:S05]  /*1ef20*/  BSYNC.RECONVERGENT B1 ;  /* 0x0000000000017941 */ /* 0x000fea0003800200 */
.L_x_38422:
        /* <DEDUP_REMOVED lines=19> */
.L_x_38429:
        /* <DEDUP_REMOVED lines=13> */
.L_x_38431:
[----:B------:R-:W-:Y:S05]  /*1f130*/  BSYNC.RECONVERGENT B2 ;  /* 0x0000000000027941 */ /* 0x000fea0003800200 */
.L_x_38430:
        /* <DEDUP_REMOVED lines=60> */
.L_x_38428:
[----:B------:R-:W-:Y:S05]  /*1f500*/  BSYNC.RECONVERGENT B1 ;  /* 0x0000000000017941 */ /* 0x000fea0003800200 */
.L_x_38427:
        /* <DEDUP_REMOVED lines=19> */
.L_x_38434:
        /* <DEDUP_REMOVED lines=13> */
.L_x_38436:
[----:B------:R-:W-:Y:S05]  /*1f710*/  BSYNC.RECONVERGENT B2 ;  /* 0x0000000000027941 */ /* 0x000fea0003800200 */
.L_x_38435:
        /* <DEDUP_REMOVED lines=60> */
.L_x_38433:
[----:B------:R-:W-:Y:S05]  /*1fae0*/  BSYNC.RECONVERGENT B1 ;  /* 0x0000000000017941 */ /* 0x000fea0003800200 */
.L_x_38432:
        /* <DEDUP_REMOVED lines=19> */
.L_x_38439:
        /* <DEDUP_REMOVED lines=15> */
.L_x_38441:
[----:B------:R-:W-:Y:S05]  /*1fd10*/  BSYNC.RECONVERGENT B2 ;  /* 0x0000000000027941 */ /* 0x000fea0003800200 */
.L_x_38440:
        /* <DEDUP_REMOVED lines=60> */
.L_x_38438:
[----:B------:R-:W-:Y:S05]  /*200e0*/  BSYNC.RECONVERGENT B1 ;  /* 0x0000000000017941 */ /* 0x000fea0003800200 */
.L_x_38437:
        /* <DEDUP_REMOVED lines=16> */
.L_x_38401:
        /* <DEDUP_REMOVED lines=22> */
.L_x_38359:
[----:B------:R-:W-:Y:S05]  /*20350*/  BSYNC.RECONVERGENT B0 ;  /* 0x0000000000007941 */ /* 0x000fea0003800200 */
.L_x_38358:
        /* <DEDUP_REMOVED lines=31> */
.L_x_38447:
        /* <DEDUP_REMOVED lines=13> */
.L_x_38449:
[----:B------:R-:W-:Y:S05]  /*20620*/  BSYNC.RECONVERGENT B2 ;  /* 0x0000000000027941 */ /* 0x000fea0003800200 */
.L_x_38448:
        /* <DEDUP_REMOVED lines=59> */
.L_x_38446:
[----:B------:R-:W-:Y:S05]  /*209e0*/  BSYNC.RECONVERGENT B1 ;  /* 0x0000000000017941 */ /* 0x000fea0003800200 */
.L_x_38445:
        /* <DEDUP_REMOVED lines=27> */
.L_x_38452:
        /* <DEDUP_REMOVED lines=13> */
.L_x_38454:
[----:B------:R-:W-:Y:S05]  /*20c70*/  BSYNC.RECONVERGENT B2 ;  /* 0x0000000000027941 */ /* 0x000fea0003800200 */
.L_x_38453:
        /* <DEDUP_REMOVED lines=58> */
[----:B------:R-:W-:Y:S01]  /*21020*/  MOV R162, R170 ;  /* 0x000000aa00a27202 */ /* 0x000fe20000000f00 */
[----:B------:R-:W-:-:S07]  /*21030*/  IMAD.MOV.U32 R173, RZ, RZ, RZ ;  /* 0x000000ffffad7224 */ /* 0x000fce00078e00ff */
.L_x_38451:
[----:B------:R-:W-:Y:S05]  /*21040*/  BSYNC.RECONVERGENT B1 ;  /* 0x0000000000017941 */ /* 0x000fea0003800200 */
.L_x_38450:
        /* <DEDUP_REMOVED lines=22> */
.L_x_38457:
        /* <DEDUP_REMOVED lines=13> */
.L_x_38459:
[----:B------:R-:W-:Y:S05]  /*21280*/  BSYNC.RECONVERGENT B2 ;  /* 0x0000000000027941 */ /* 0x000fea0003800200 */
.L_x_38458:
        /* <DEDUP_REMOVED lines=60> */
.L_x_38456:
[----:B------:R-:W-:Y:S05]  /*21650*/  BSYNC.RECONVERGENT B1 ;  /* 0x0000000000017941 */ /* 0x000fea0003800200 */
.L_x_38455:
        /* <DEDUP_REMOVED lines=22> */
.L_x_38462:
        /* <DEDUP_REMOVED lines=13> */
.L_x_38464:
[----:B------:R-:W-:Y:S05]  /*21890*/  BSYNC.RECONVERGENT B2 ;  /* 0x0000000000027941 */ /* 0x000fea0003800200 */
.L_x_38463:
        /* <DEDUP_REMOVED lines=60> */
.L_x_38461:
[----:B------:R-:W-:Y:S05]  /*21c60*/  BSYNC.RECONVERGENT B1 ;  /* 0x0000000000017941 */ /* 0x000fea0003800200 */
.L_x_38460:
        /* <DEDUP_REMOVED lines=22> */
.L_x_38467:
        /* <DEDUP_REMOVED lines=13> */
.L_x_38469:
[----:B------:R-:W-:Y:S05]  /*21ea0*/  BSYNC.RECONVERGENT B2 ;  /* 0x0000000000027941 */ /* 0x000fea0003800200 */
.L_x_38468:
        /* <DEDUP_REMOVED lines=61> */
.L_x_38466:
[----:B------:R-:W-:Y:S05]  /*22280*/  BSYNC.RECONVERGENT B1 ;  /* 0x0000000000017941 */ /* 0x000fea0003800200 */
.L_x_38465:
        /* <DEDUP_REMOVED lines=22> */
.L_x_38472:
        /* <DEDUP_REMOVED lines=13> */
.L_x_38474:
[----:B------:R-:W-:Y:S05]  /*224c0*/  BSYNC.RECONVERGENT B2 ;  /* 0x0000000000027941 */ /* 0x000fea0003800200 */
.L_x_38473:
        /* <DEDUP_REMOVED lines=60> */
.L_x_38471:
[----:B------:R-:W-:Y:S05]  /*22890*/  BSYNC.RECONVERGENT B1 ;  /* 0x0000000000017941 */ /* 0x000fea0003800200 */
.L_x_38470:
        /* <DEDUP_REMOVED lines=22> */
.L_x_38477:
        /* <DEDUP_REMOVED lines=13> */
.L_x_38479:
[----:B------:R-:W-:Y:S05]  /*22ad0*/  BSYNC.RECONVERGENT B2 ;  /* 0x0000000000027941 */ /* 0x000fea0003800200 */
.L_x_38478:
        /* <DEDUP_REMOVED lines=60> */
.L_x_38476:
[----:B------:R-:W-:Y:S05]  /*22ea0*/  BSYNC.RECONVERGENT B1 ;  /* 0x0000000000017941 */ /* 0x000fea0003800200 */
.L_x_38475:
        /* <DEDUP_REMOVED lines=22> */
.L_x_38482:
        /* <DEDUP_REMOVED lines=15> */
.L_x_38484:
[----:B------:R-:W-:Y:S05]  /*23100*/  BSYNC.RECONVERGENT B2 ;  /* 0x0000000000027941 */ /* 0x000fea0003800200 */
.L_x_38483:
        /* <DEDUP_REMOVED lines=60> */
.L_x_38481:
[----:B------:R-:W-:Y:S05]  /*234d0*/  BSYNC.RECONVERGENT B1 ;  /* 0x0000000000017941 */ /* 0x000fea0003800200 */
.L_x_38480:
        /* <DEDUP_REMOVED lines=10> */
.L_x_38444:
        /* <DEDUP_REMOVED lines=16> */
.L_x_38488:
        /* <DEDUP_REMOVED lines=13> */
.L_x_38490:
[----:B------:R-:W-:Y:S05]  /*23750*/  BSYNC.RECONVERGENT B2 ;  /* 0x0000000000027941 */ /* 0x000fea0003800200 */
.L_x_38489:
        /* <DEDUP_REMOVED lines=59> */
.L_x_38487:
[----:B------:R-:W-:Y:S05]  /*23b10*/  BSYNC.RECONVERGENT B1 ;  /* 0x0000000000017941 */ /* 0x000fea0003800200 */
.L_x_38486:
[----:B------:R-:W1:Y:S01]  /*23b20*/  LDC R118, c[0x0][0x404] ;  /* 0x00010100ff767b82 */ /* 0x000e620000000800 */
        /* <DEDUP_REMOVED lines=9> */
[----:B0-234-:R-:W-:Y:S01]  /*23bc0*/  MOV R164, 0x2 ;  /* 0x0000000200a47802 */ /* 0x01dfe20000000f00 */
[----:B------:R-:W-:Y:S01]  /*23bd0*/  IMAD.MOV.U32 R161, RZ, RZ, R150 ;  /* 0x000000ffffa17224 */ /* 0x000fe200078e0096 */
[----:B-1----:R-:W-:Y:S01]  /*23be0*/  FSETP.LE.FTZ.AND P1, PT, R151, R118, PT ;  /* 0x000000769700720b */ /* 0x002fe20003f33000 */
[----:B------:R-:W-:-:S12]  /*23bf0*/  FMUL.FTZ R119, R160, R117 ;  /* 0x00000075a0777220 */ /* 0x000fd80000410000 */
        /* <DEDUP_REMOVED lines=10> */
.L_x_38493:
        /* <DEDUP_REMOVED lines=13> */
.L_x_38495:
[----:B------:R-:W-:Y:S05]  /*23d70*/  BSYNC.RECONVERGENT B2 ;  /* 0x0000000000027941 */ /* 0x000fea0003800200 */
.L_x_38494:
        /* <DEDUP_REMOVED lines=60> */
.L_x_38492:
[----:B------:R-:W-:Y:S05]  /*24140*/  BSYNC.RECONVERGENT B1 ;  /* 0x0000000000017941 */ /* 0x000fea0003800200 */
.L_x_38491:
[----:B------:R-:W-:Y:S01]  /*24150*/  ISETP.NE.AND P1, PT, R164, 0x1, PT ;  /* 0x00000001a400780c */ /* 0x000fe20003f25270 */
[----:B------:R-:W-:Y:S01]  /*24160*/  BSSY.RECONVERGENT B1, `(.L_x_38496) ;  /* 0x000005c000017945 */ /* 0x000fe20003800200 */
[----:B------:R-:W-:Y:S01]  /*24170*/  I2FP.F32.U32 R151, R161 ;  /* 0x000000a100977245 */ /* 0x000fe20000201000 */
[----:B------:R-:W-:Y:S02]  /*24180*/  HADD2.F32 R161, -RZ, R140.H1_H1 ;  /* 0x3000008cffa17230 */ /* 0x000fe40000004100 */
[----:B------:R-:W-:Y:S02]  /*24190*/  HFMA2 R163, -RZ, RZ, 0, 1.1920928955078125e-07 ;  /* 0x00000002ffa37431 */ /* 0x000fe400000001ff */
        /* <DEDUP_REMOVED lines=14> */
.L_x_38498:
        /* <DEDUP_REMOVED lines=13> */
.L_x_38500:
[----:B------:R-:W-:Y:S05]  /*24350*/  BSYNC.RECONVERGENT B2 ;  /* 0x0000000000027941 */ /* 0x000fea0003800200 */
.L_x_38499:
        /* <DEDUP_REMOVED lines=60> */
.L_x_38497:
[----:B------:R-:W-:Y:S05]  /*24720*/  BSYNC.RECONVERGENT B1 ;  /* 0x0000000000017941 */ /* 0x000fea0003800200 */
.L_x_38496:
[----:B------:R-:W-:Y:S01]  /*24730*/  ISETP.NE.AND P2, PT, R163, 0x1, PT ;  /* 0x00000001a300780c */ /* 0x000fe20003f45270 */
[----:B------:R-:W-:Y:S01]  /*24740*/  BSSY.RECONVERGENT B1, `(.L_x_38501) ;  /* 0x000005c000017945 */ /* 0x000fe20003800200 */
[----:B------:R-:W-:Y:S01]  /*24750*/  I2FP.F32.U32 R151, R161 ;  /* 0x000000a100977245 */ /* 0x000fe20000201000 */
[----:B------:R-:W-:Y:S02]  /*24760*/  HADD2.F32 R161, -RZ, R141.H0_H0 ;  /* 0x2000008dffa17230 */ /* 0x000fe40000004100 */
        /* <DEDUP_REMOVED lines=15> */
.L_x_38503:
        /* <DEDUP_REMOVED lines=13> */
.L_x_38505:
[----:B------:R-:W-:Y:S05]  /*24930*/  BSYNC.RECONVERGENT B2 ;  /* 0x0000000000027941 */ /* 0x000fea0003800200 */
.L_x_38504:
        /* <DEDUP_REMOVED lines=60> */
.L_x_38502:
[----:B------:R-:W-:Y:S05]  /*24d00*/  BSYNC.RECONVERGENT B1 ;  /* 0x0000000000017941 */ /* 0x000fea0003800200 */
.L_x_38501:
        /* <DEDUP_REMOVED lines=19> */
.L_x_38508:
        /* <DEDUP_REMOVED lines=13> */
.L_x_38510:
[----:B------:R-:W-:Y:S05]  /*24f10*/  BSYNC.RECONVERGENT B2 ;  /* 0x0000000000027941 */ /* 0x000fea0003800200 */
.L_x_38509:
        /* <DEDUP_REMOVED lines=57> */
[----:B------:R-:W-:Y:S01]  /*252b0*/  LOP3.LUT R153, R161, R170, R165, 0x96, !PT ;  /* 0x000000aaa1997212 */ /* 0x000fe200078e96a5 */
[----:B------:R-:W-:Y:S01]  /*252c0*/  IMAD.MOV.U32 R161, RZ, RZ, R162 ;  /* 0x000000ffffa17224 */ /* 0x000fe200078e00a2 */
[----:B------:R-:W-:-:S07]  /*252d0*/  MOV R162, R164 ;  /* 0x000000a400a27202 */ /* 0x000fce0000000f00 */
.L_x_38507:
[----:B------:R-:W-:Y:S05]  /*252e0*/  BSYNC.RECONVERGENT B1 ;  /* 0x0000000000017941 */ /* 0x000fea0003800200 */
.L_x_38506:
[----:B------:R-:W-:Y:S01]  /*252f0*/  ISETP.NE.AND P4, PT, R166, 0x1, PT ;  /* 0x00000001a600780c */ /* 0x000fe20003f85270 */
[----:B------:R-:W-:Y:S01]  /*25300*/  BSSY.RECONVERGENT B1, `(.L_x_38511) ;  /* 0x000005c000017945 */ /* 0x000fe20003800200 */
[----:B------:R-:W-:Y:S01]  /*25310*/  I2FP.F32.U32 R151, R161 ;  /* 0x000000a100977245 */ /* 0x000fe20000201000 */
[----:B------:R-:W-:Y:S02]  /*25320*/  HADD2.F32 R161, -RZ, R142.H0_H0 ;  /* 0x2000008effa17230 */ /* 0x000fe40000004100 */
[----:B------:R-:W-:Y:S02]  /*25330*/  HFMA2 R165, -RZ, RZ, 0, 1.1920928955078125e-07 ;  /* 0x00000002ffa57431 */ /* 0x000fe400000001ff */
[----:B------:R-:W-:Y:S02]  /*25340*/  IMAD.MOV.U32 R163, RZ, RZ, R150 ;  /* 0x000000ffffa37224 */ /* 0x000fe400078e0096 */
[----:B------:R-:W-:Y:S01]  /*25350*/  FFMA.FTZ R151, R151, R116, 1.1641532182693481445e-10 ;  /* 0x2f00000097977423 */ /* 0x000fe20000010074 */
[----:B------:R-:W-:-:S04]  /*25360*/  FMUL.FTZ R164, R161, R0 ;  /* 0x00000000a1a47220 */ /* 0x000fc80000410000 */
        /* <DEDUP_REMOVED lines=11> */
.L_x_38513:
        /* <DEDUP_REMOVED lines=13> */
.L_x_38515:
[----:B------:R-:W-:Y:S05]  /*254f0*/  BSYNC.RECONVERGENT B2 ;  /* 0x0000000000027941 */ /* 0x000fea0003800200 */
.L_x_38514:
        /* <DEDUP_REMOVED lines=60> */
.L_x_38512:
[----:B------:R-:W-:Y:S05]  /*258c0*/  BSYNC.RECONVERGENT B1 ;  /* 0x0000000000017941 */ /* 0x000fea0003800200 */
.L_x_38511:
        /* <DEDUP_REMOVED lines=19> */
.L_x_38518:
        /* <DEDUP_REMOVED lines=13> */
.L_x_38520:
[----:B------:R-:W-:Y:S05]  /*25ad0*/  BSYNC.RECONVERGENT B2 ;  /* 0x0000000000027941 */ /* 0x000fea0003800200 */
.L_x_38519:
        /* <DEDUP_REMOVED lines=60> */
.L_x_38517:
[----:B------:R-:W-:Y:S05]  /*25ea0*/  BSYNC.RECONVERGENT B1 ;  /* 0x0000000000017941 */ /* 0x000fea0003800200 */
.L_x_38516:
[----:B------:R-:W-:Y:S01]  /*25eb0*/  ISETP.NE.AND P6, PT, R167, 0x1, PT ;  /* 0x00000001a700780c */ /* 0x000fe20003fc5270 */
[----:B------:R-:W-:Y:S01]  /*25ec0*/  BSSY.RECONVERGENT B1, `(.L_x_38521) ;  /* 0x000005e000017945 */ /* 0x000fe20003800200 */
[----:B------:R-:W-:Y:S01]  /*25ed0*/  I2FP.F32.U32 R151, R163 ;  /* 0x000000a300977245 */ /* 0x000fe20000201000 */
[----:B------:R-:W-:Y:S02]  /*25ee0*/  HADD2.F32 R163, -RZ, R143.H0_H0 ;  /* 0x2000008fffa37230 */ /* 0x000fe40000004100 */
        /* <DEDUP_REMOVED lines=15> */
.L_x_38523:
        /* <DEDUP_REMOVED lines=15> */
.L_x_38525:
[----:B------:R-:W-:Y:S05]  /*260d0*/  BSYNC.RECONVERGENT B2 ;  /* 0x0000000000027941 */ /* 0x000fea0003800200 */
.L_x_38524:
        /* <DEDUP_REMOVED lines=60> */
.L_x_38522:
[----:B------:R-:W-:Y:S05]  /*264a0*/  BSYNC.RECONVERGENT B1 ;  /* 0x0000000000017941 */ /* 0x000fea0003800200 */
.L_x_38521:
        /* <DEDUP_REMOVED lines=16> */
.L_x_38485:
        /* <DEDUP_REMOVED lines=21> */
.L_x_38443:
[----:B------:R-:W-:Y:S05]  /*26700*/  BSYNC.RECONVERGENT B0 ;  /* 0x0000000000007941 */ /* 0x000fea0003800200 */
.L_x_38442:
        /* <DEDUP_REMOVED lines=177> */
.L_x_38551:
        /* <DEDUP_REMOVED lines=49> */
.L_x_38528:
[----:B------:R-:W-:Y:S05]  /*27530*/  BSYNC.RECONVERGENT B0 ;  /* 0x0000000000007941 */ /* 0x000fea0003800200 */
.L_x_38527:
        /* <DEDUP_REMOVED lines=35> */
.L_x_38530:
[----:B------:R-:W-:Y:S05]  /*27770*/  BSYNC.RECONVERGENT B0 ;  /* 0x0000000000007941 */ /* 0x000fea0003800200 */
.L_x_38529:
        /* <DEDUP_REMOVED lines=35> */
.L_x_38532:
[----:B------:R-:W-:Y:S05]  /*279b0*/  BSYNC.RECONVERGENT B0 ;  /* 0x0000000000007941 */ /* 0x000fea0003800200 */
.L_x_38531:
        /* <DEDUP_REMOVED lines=35> */
.L_x_38534:
[----:B------:R-:W-:Y:S05]  /*27bf0*/  BSYNC.RECONVERGENT B0 ;  /* 0x0000000000007941 */ /* 0x000fea0003800200 */
.L_x_38533:
        /* <DEDUP_REMOVED lines=35> */
.L_x_38536:
[----:B------:R-:W-:Y:S05]  /*27e30*/  BSYNC.RECONVERGENT B0 ;  /* 0x0000000000007941 */ /* 0x000fea0003800200 */
.L_x_38535:
        /* <DEDUP_REMOVED lines=34> */
.L_x_38538:
[----:B------:R-:W-:Y:S05]  /*28060*/  BSYNC.RECONVERGENT B0 ;  /* 0x0000000000007941 */ /* 0x000fea0003800200 */
.L_x_38537:
[----:B01----:R-:W0:Y:S02]  /*28070*/  LDC.64 R158, c[0x0][0x380] ;  /* 0x0000e000ff9e7b82 */ /* 0x003e240000000a00 */
[----:B0-----:R-:W-:-:S04]  /*28080*/  LEA R154, R158, R154, 0x2 ;  /* 0x0000009a9e9a7211 */ /* 0x001fc800078e10ff */
[----:B------:R-:W-:-:S13]  /*28090*/  ISETP.GE.AND P0, PT, R154, R159, PT ;  /* 0x0000009f9a00720c */ /* 0x000fda0003f06270 */
[----:B------:R-:W-:Y:S05]  /*280a0*/  @!P0 BRA `(.L_x_38539) ;  /* 0xfffffd8c00b88947 */ /* 0x000fea000383ffff */
[----:B------:R-:W-:Y:S05]  /*280b0*/  EXIT ;  /* 0x000000000000794d */ /* 0x000fea0003800000 */
.L_x_38526:
        /* <DEDUP_REMOVED lines=8> */
.L_x_38541:
[----:B------:R-:W-:Y:S05]  /*28140*/  BSYNC B0 ;  /* 0x0000000000007941 */ /* 0x000fea0003800000 */
.L_x_38540:
        /* <DEDUP_REMOVED lines=9> */
.L_x_38542:
[----:B------:R-:W-:Y:S01]  /*281e0*/  HFMA2 R170, -RZ, RZ, 0, 2.384185791015625e-07 ;  /* 0x00000004ffaa7431 */ /* 0x000fe200000001ff */
[----:B------:R-:W-:-:S05]  /*281f0*/  MOV R159, R167 ;  /* 0x000000a7009f7202 */ /* 0x000fca0000000f00 */
[----:B------:R-:W-:-:S04]  /*28200*/  FADD.FTZ R163, R162, R159 ;  /* 0x0000009fa2a37221 */ /* 0x000fc80000010000 */
[----:B------:R-:W-:-:S07]  /*28210*/  IMAD.MOV.U32 R171, RZ, RZ, R163 ;  /* 0x000000ffffab7224 */ /* 0x000fce00078e00a3 */
[----:B------:R-:W-:Y:S05]  /*28220*/  WARPSYNC.COLLECTIVE R166, `(.L_x_38543) ;  /* 0x00000000a6087348 */ /* 0x000fea0003c00000 */
[----:B------:R0:W1:Y:S02]  /*28230*/  SHFL.BFLY P6, R167, R171, R170, R173 ;  /* 0x0c0000aaaba77389 */ /* 0x00006400000c00ad */
[----:B01----:R-:W-:Y:S05]  /*28240*/  ENDCOLLECTIVE ;  /* 0x000000000000791b */ /* 0x003fea0003800000 */
.L_x_38543:
[----:B------:R-:W-:Y:S02]  /*28250*/  IMAD.MOV.U32 R170, RZ, RZ, 0x8 ;  /* 0x00000008ffaa7424 */ /* 0x000fe400078e00ff */
[----:B------:R-:W-:-:S04]  /*28260*/  IMAD.MOV.U32 R0, RZ, RZ, R167 ;  /* 0x000000ffff007224 */ /* 0x000fc800078e00a7 */
[----:B------:R-:W-:-:S05]  /*28270*/  FADD.FTZ R164, R163, R0 ;  /* 0x00000000a3a47221 */ /* 0x000fca0000010000 */
[----:B------:R-:W-:-:S07]  /*28280*/  MOV R171, R164 ;  /* 0x000000a400ab7202 */ /* 0x000fce0000000f00 */
[----:B------:R-:W-:Y:S05]  /*28290*/  WARPSYNC.COLLECTIVE R166, `(.L_x_38544) ;  /* 0x00000000a6087348 */ /* 0x000fea0003c00000 */
[----:B------:R0:W1:Y:S02]  /*282a0*/  SHFL.BFLY P6, R167, R171, R170, R173 ;  /* 0x0c0000aaaba77389 */ /* 0x00006400000c00ad */
[----:B01----:R-:W-:Y:S05]  /*282b0*/  ENDCOLLECTIVE ;  /* 0x000000000000791b */ /* 0x003fea0003800000 */
.L_x_38544:
        /* <DEDUP_REMOVED lines=8> */
.L_x_38545:
        /* <DEDUP_REMOVED lines=106> */
.L_x_38546:
[----:B------:R-:W-:Y:S01]  /*289e0*/  HFMA2 R170, -RZ, RZ, 0, 1.1920928955078125e-07 ;  /* 0x00000002ffaa7431 */ /* 0x000fe200000001ff */
[----:B------:R-:W-:-:S05]  /*289f0*/  MOV R161, R167 ;  /* 0x000000a700a17202 */ /* 0x000fca0000000f00 */
[----:B------:R-:W-:-:S04]  /*28a00*/  FADD.FTZ R161, R0, R161 ;  /* 0x000000a100a17221 */ /* 0x000fc80000010000 */
[----:B------:R-:W-:-:S07]  /*28a10*/  IMAD.MOV.U32 R171, RZ, RZ, R161 ;  /* 0x000000ffffab7224 */ /* 0x000fce00078e00a1 */
[----:B------:R-:W-:Y:S05]  /*28a20*/  WARPSYNC.COLLECTIVE R166, `(.L_x_38547) ;  /* 0x00000000a6087348 */ /* 0x000fea0003c00000 */
[----:B------:R0:W1:Y:S02]  /*28a30*/  SHFL.BFLY P6, R167, R171, R170, R173 ;  /* 0x0c0000aaaba77389 */ /* 0x00006400000c00ad */
[----:B01----:R-:W-:Y:S05]  /*28a40*/  ENDCOLLECTIVE ;  /* 0x000000000000791b */ /* 0x003fea0003800000 */
.L_x_38547:
[----:B------:R-:W-:Y:S02]  /*28a50*/  IMAD.MOV.U32 R170, RZ, RZ, 0x4 ;  /* 0x00000004ffaa7424 */ /* 0x000fe400078e00ff */
[----:B------:R-:W-:-:S04]  /*28a60*/  IMAD.MOV.U32 R162, RZ, RZ, R167 ;  /* 0x000000ffffa27224 */ /* 0x000fc800078e00a7 */
[----:B------:R-:W-:-:S05]  /*28a70*/  FADD.FTZ R162, R161, R162 ;  /* 0x000000a2a1a27221 */ /* 0x000fca0000010000 */
[----:B------:R-:W-:-:S07]  /*28a80*/  MOV R171, R162 ;  /* 0x000000a200ab7202 */ /* 0x000fce0000000f00 */
[----:B------:R-:W-:Y:S05]  /*28a90*/  WARPSYNC.COLLECTIVE R166, `(.L_x_38548) ;  /* 0x00000000a6087348 */ /* 0x000fea0003c00000 */
[----:B------:R0:W1:Y:S02]  /*28aa0*/  SHFL.BFLY P6, R167, R171, R170, R173 ;  /* 0x0c0000aaaba77389 */ /* 0x00006400000c00ad */
[----:B01----:R-:W-:Y:S05]  /*28ab0*/  ENDCOLLECTIVE ;  /* 0x000000000000791b */ /* 0x003fea0003800000 */
.L_x_38548:
[----:B------:R-:W-:Y:S01]  /*28ac0*/  HFMA2 R170, -RZ, RZ, 0, 4.76837158203125e-07 ;  /* 0x00000008ffaa7431 */ /* 0x000fe200000001ff */
[----:B------:R-:W-:-:S05]  /*28ad0*/  MOV R163, R167 ;  /* 0x000000a700a37202 */ /* 0x000fca0000000f00 */
[----:B------:R-:W-:-:S04]  /*28ae0*/  FADD.FTZ R163, R162, R163 ;  /* 0x000000a3a2a37221 */ /* 0x000fc80000010000 */
[----:B------:R-:W-:-:S07]  /*28af0*/  IMAD.MOV.U32 R171, RZ, RZ, R163 ;  /* 0x000000ffffab7224 */ /* 0x000fce00078e00a3 */
[----:B------:R-:W-:Y:S05]  /*28b00*/  WARPSYNC.COLLECTIVE R166, `(.L_x_38549) ;  /* 0x00000000a6087348 */ /* 0x000fea0003c00000 */
[----:B------:R0:W1:Y:S02]  /*28b10*/  SHFL.BFLY P6, R167, R171, R170, R173 ;  /* 0x0c0000aaaba77389 */ /* 0x00006400000c00ad */
[----:B01----:R-:W-:Y:S05]  /*28b20*/  ENDCOLLECTIVE ;  /* 0x000000000000791b */ /* 0x003fea0003800000 */
.L_x_38549:
[----:B------:R-:W-:Y:S02]  /*28b30*/  IMAD.MOV.U32 R170, RZ, RZ, 0x10 ;  /* 0x00000010ffaa7424 */ /* 0x000fe400078e00ff */
[----:B------:R-:W-:-:S04]  /*28b40*/  IMAD.MOV.U32 R164, RZ, RZ, R167 ;  /* 0x000000ffffa47224 */ /* 0x000fc800078e00a7 */
[----:B------:R-:W-:-:S05]  /*28b50*/  FADD.FTZ R164, R163, R164 ;  /* 0x000000a4a3a47221 */ /* 0x000fca0000010000 */
[----:B------:R-:W-:-:S07]  /*28b60*/  MOV R171, R164 ;  /* 0x000000a400ab7202 */ /* 0x000fce0000000f00 */
[----:B------:R-:W-:Y:S05]  /*28b70*/  WARPSYNC.COLLECTIVE R166, `(.L_x_38550) ;  /* 0x00000000a6087348 */ /* 0x000fea0003c00000 */
[----:B------:R0:W1:Y:S02]  /*28b80*/  SHFL.BFLY P6, R167, R171, R170, R173 ;  /* 0x0c0000aaaba77389 */ /* 0x00006400000c00ad */
[----:B01----:R-:W-:Y:S05]  /*28b90*/  ENDCOLLECTIVE ;  /* 0x000000000000791b */ /* 0x003fea0003800000 */
.L_x_38550:
[----:B------:R-:W-:Y:S01]  /*28ba0*/  MOV R165, R167 ;  /* 0x000000a700a57202 */ /* 0x000fe20000000f00 */
[----:B------:R-:W-:Y:S06]  /*28bb0*/  BRA `(.L_x_38551) ;  /* 0xffffffe400987947 */ /* 0x000fec000383ffff */
.L_x_38552:
        /* <DEDUP_REMOVED lines=12> */
.L_x_54448:


//--------------------- .text._ZN10layer_norm13ln_fwd_kernelINS_13Kernel_traitsIf6__halffS2_fjLj1536ELj1ELj4ELj1ELj16ENS_18Kernel_traits_baseILj1536EfS2_fS2_fjLj128EEEEELb1ELb0ELb0ELb1EEEvNS_9FwdParamsE --------------------------
	.section	.text._ZN10layer_norm13ln_fwd_kernelINS_13Kernel_traitsIf6__halffS2_fjLj1536ELj1ELj4ELj1ELj16ENS_18Kernel_traits_baseILj1536EfS2_fS2_fjLj128EEEEELb1ELb0ELb0ELb1EEEvNS_9FwdParamsE,"ax",@progbits
	.align	128
        .global         _ZN10layer_norm13ln_fwd_kernelINS_13Kernel_traitsIf6__halffS2_fjLj1536ELj1ELj4ELj1ELj16ENS_18Kernel_traits_baseILj1536EfS2_fS2_fjLj128EEEEELb1ELb0ELb0ELb1EEEvNS_9FwdParamsE
        .type           _ZN10layer_norm13ln_fwd_kernelINS_13Kernel_traitsIf6__halffS2_fjLj1536ELj1ELj4ELj1ELj16ENS_18Kernel_traits_baseILj1536EfS2_fS2_fjLj128EEEEELb1ELb0ELb0ELb1EEEvNS_9FwdParamsE,@function
        .size           _ZN10layer_norm13ln_fwd_kernelINS_13Kernel_traitsIf6__halffS2_fjLj1536ELj1ELj4ELj1ELj16ENS_18Kernel_traits_baseILj1536EfS2_fS2_fjLj128EEEEELb1ELb0ELb0ELb1EEEvNS_9FwdParamsE,(.L_x_54449 - _ZN10layer_norm13ln_fwd_kernelINS_13Kernel_traitsIf6__halffS2_fjLj1536ELj1ELj4ELj1ELj16ENS_18Kernel_traits_baseILj1536EfS2_fS2_fjLj128EEEEELb1ELb0ELb0ELb1EEEvNS_9FwdParamsE)
        .other          _ZN10layer_norm13ln_fwd_kernelINS_13Kernel_traitsIf6__halffS2_fjLj1536ELj1ELj4ELj1ELj16ENS_18Kernel_traits_baseILj1536EfS2_fS2_fjLj128EEEEELb1ELb0ELb0ELb1EEEvNS_9FwdParamsE,@"STO_CUDA_ENTRY STV_DEFAULT"
_ZN10layer_norm13ln_fwd_kernelINS_13Kernel_traitsIf6__halffS2_fjLj1536ELj1ELj4ELj1ELj16ENS_18Kernel_traits_baseILj1536EfS2_fS2_fjLj128EEEEELb1ELb0ELb0ELb1EEEvNS_9FwdParamsE:
.text._ZN10layer_norm13ln_fwd_kernelINS_13Kernel_traitsIf6__halffS2_fjLj1536ELj1ELj4ELj1ELj16ENS_18Kernel_traits_baseILj1536EfS2_fS2_fjLj128EEEEELb1ELb0ELb0ELb1EEEvNS_9FwdParamsE:
        /* <DEDUP_REMOVED lines=77> */
.L_x_38553:
        /* <DEDUP_REMOVED lines=38> */
.L_x_38554:
        /* <DEDUP_REMOVED lines=76> */
.L_x_39047:
        /* <DEDUP_REMOVED lines=30> */
[----:B------:R-:W-:Y:S01]  /*0dd0*/  VIADD R170, R3, 0xbb67ae85 ;  /* 0xbb67ae8503aa7836 */ /* 0x000fe20000000000 */
[----:B------:R-:W-:Y:S01]  /*0de0*/  @P0 LOP3.LUT R185, R185, 0x4, RZ, 0xfc, !PT ;  /* 0x00000004b9b90812 */ /* 0x000fe200078efcff */
[----:B------:R-:W-:-:S02]  /*0df0*/  VIADD R169, R2, 0x5384540f ;  /* 0x5384540f02a97836 */ /* 0x000fc40000000000 */
[----:B------:R-:W-:Y:S02]  /*0e00*/  VIADD R167, R2, 0x8ff34781 ;  /* 0x8ff3478102a77836 */ /* 0x000fe40000000000 */
[C---:B------:R-:W-:Y:S02]  /*0e10*/  VIADD R166, R3.reuse, 0xdb3d7428 ;  /* 0xdb3d742803a67836 */ /* 0x040fe40000000000 */
[----:B------:R-:W-:Y:S02]  /*0e20*/  VIADD R164, R3, 0x76cf5d0a ;  /* 0x76cf5d0a03a47836 */ /* 0x000fe40000000000 */
[----:B------:R-:W-:Y:S02]  /*0e30*/  IMAD.MOV.U32 R0, RZ, RZ, 0x2f800000 ;  /* 0x2f800000ff007424 */ /* 0x000fe400078e00ff */
[----:B--2---:R-:W-:Y:S01]  /*0e40*/  @P1 HADD2.F32 R182, -RZ, R100.H0_H0 ;  /* 0x20000064ffb61230 */ /* 0x004fe20000004100 */
        /* <DEDUP_REMOVED lines=16> */
.L_x_54284:
[----:B------:R-:W-:Y:S05]  /*0f50*/  BRX R112 -0xf60                                        (*"BRANCH_TARGETS .L_x_54285,.L_x_54286,.L_x_54287"*) ;  /* 0xfffffff070287949 */ /* 0x000fea000383ffff */
.L_x_54287:
[----:B------:R-:W-:Y:S01]  /*0f60*/  VIADD R114, R150, 0x1 ;  /* 0x0000000196727836 */ /* 0x000fe20000000000 */
[----:B------:R-:W-:Y:S01]  /*0f70*/  MOV R120, R188 ;  /* 0x000000bc00787202 */ /* 0x000fe20000000f00 */
[----:B------:R-:W-:Y:S01]  /*0f80*/  IMAD.MOV.U32 R115, RZ, RZ, R158 ;  /* 0x000000ffff737224 */ /* 0x000fe200078e009e */
[----:B------:R-:W-:Y:S06]  /*0f90*/  BRA `(.L_x_38557) ;  /* 0x0000000000f07947 */ /* 0x000fec0003800000 */
.L_x_54285:
[----:B------:R-:W-:Y:S01]  /*0fa0*/  IMAD.MOV.U32 R120, RZ, RZ, R188 ;  /* 0x000000ffff787224 */ /* 0x000fe200078e00bc */
[----:B------:R-:W-:Y:S01]  /*0fb0*/  MOV R114, 0x3 ;  /* 0x0000000300727802 */ /* 0x000fe20000000f00 */
[----:B------:R-:W-:Y:S01]  /*0fc0*/  IMAD.MOV.U32 R115, RZ, RZ, R160 ;  /* 0x000000ffff737224 */ /* 0x000fe200078e00a0 */
[----:B------:R-:W-:Y:S06]  /*0fd0*/  BRA `(.L_x_38557) ;  /* 0x0000000000e07947 */ /* 0x000fec0003800000 */
.L_x_54286:
        /* <DEDUP_REMOVED lines=13> */
.L_x_38559:
[----:B------:R-:W-:Y:S05]  /*10b0*/  BSYNC.RECONVERGENT B1 ;  /* 0x0000000000017941 */ /* 0x000fea0003800200 */
.L_x_38558:
        /* <DEDUP_REMOVED lines=42> */
.L_x_38557:
[----:B------:R-:W-:Y:S05]  /*1360*/  BSYNC.RECONVERGENT B0 ;  /* 0x0000000000007941 */ /* 0x000fea0003800200 */
.L_x_38556:
        /* <DEDUP_REMOVED lines=26> */
.L_x_38562:
        /* <DEDUP_REMOVED lines=13> */
.L_x_38564:
[----:B------:R-:W-:Y:S05]  /*15e0*/  BSYNC.RECONVERGENT B1 ;  /* 0x0000000000017941 */ /* 0x000fea0003800200 */
.L_x_38563:
        /* <DEDUP_REMOVED lines=43> */
.L_x_38561:
[----:B------:R-:W-:Y:S05]  /*18a0*/  BSYNC.RECONVERGENT B0 ;  /* 0x0000000000007941 */ /* 0x000fea0003800200 */
.L_x_38560:
        /* <DEDUP_REMOVED lines=22> */
.L_x_38567:
        /* <DEDUP_REMOVED lines=13> */
.L_x_38569:
[----:B------:R-:W-:Y:S05]  /*1ae0*/  BSYNC.RECONVERGENT B1 ;  /* 0x0000000000017941 */ /* 0x000fea0003800200 */
.L_x_38568:
        /* <DEDUP_REMOVED lines=43> */
.L_x_38566:
[----:B------:R-:W-:Y:S05]  /*1da0*/  BSYNC.RECONVERGENT B0 ;  /* 0x0000000000007941 */ /* 0x000fea0003800200 */
.L_x_38565:
        /* <DEDUP_REMOVED lines=22> */
.L_x_38572:
        /* <DEDUP_REMOVED lines=13> */
.L_x_38574:
[----:B------:R-:W-:Y:S05]  /*1fe0*/  BSYNC.RECONVERGENT B1 ;  /* 0x0000000000017941 */ /* 0x000fea0003800200 */
.L_x_38573:
        /* <DEDUP_REMOVED lines=43> */
.L_x_38571:
[----:B------:R-:W-:Y:S05]  /*22a0*/  BSYNC.RECONVERGENT B0 ;  /* 0x0000000000007941 */ /* 0x000fea0003800200 */
.L_x_38570:
        /* <DEDUP_REMOVED lines=22> */
.L_x_38577:
        /* <DEDUP_REMOVED lines=13> */
.L_x_38579:
[----:B------:R-:W-:Y:S05]  /*24e0*/  BSYNC.RECONVERGENT B1 ;  /* 0x0000000000017941 */ /* 0x000fea0003800200 */
.L_x_38578:
        /* <DEDUP_REMOVED lines=43> */
.L_x_38576:
[----:B------:R-:W-:Y:S05]  /*27a0*/  BSYNC.RECONVERGENT B0 ;  /* 0x0000000000007941 */ /* 0x000fea0003800200 */
.L_x_38575:
        /* <DEDUP_REMOVED lines=22> */
.L_x_38582:
        /* <DEDUP_REMOVED lines=13> */
.L_x_38584:
[----:B------:R-:W-:Y:S05]  /*29e0*/  BSYNC.RECONVERGENT B1 ;  /* 0x0000000000017941 */ /* 0x000fea0003800200 */
.L_x_38583:
        /* <DEDUP_REMOVED lines=43> */
.L_x_38581:
[----:B------:R-:W-:Y:S05]  /*2ca0*/  BSYNC.RECONVERGENT B0 ;  /* 0x0000000000007941 */ /* 0x000fea0003800200 */
.L_x_38580:
        /* <DEDUP_REMOVED lines=22> */
.L_x_38587:
        /* <DEDUP_REMOVED lines=13> */
.L_x_38589:
[----:B------:R-:W-:Y:S05]  /*2ee0*/  BSYNC.RECONVERGENT B1 ;  /* 0x0000000000017941 */ /* 0x000fea0003800200 */
.L_x_38588:
        /* <DEDUP_REMOVED lines=43> */
.L_x_38586:
[----:B------:R-:W-:Y:S05]  /*31a0*/  BSYNC.RECONVERGENT B0 ;  /* 0x0000000000007941 */ /* 0x000fea0003800200 */
.L_x_38585:
        /* <DEDUP_REMOVED lines=22> */
.L_x_38592:
        /* <DEDUP_REMOVED lines=15> */
.L_x_38594:
[----:B------:R-:W-:Y:S05]  /*3400*/  BSYNC.RECONVERGENT B1 ;  /* 0x0000000000017941 */ /* 0x000fea0003800200 */
.L_x_38593:
        /* <DEDUP_REMOVED lines=43> */
.L_x_38591:
[----:B------:R-:W-:Y:S05]  /*36c0*/  BSYNC.RECONVERGENT B0 ;  /* 0x0000000000007941 */ /* 0x000fea0003800200 */
.L_x_38590:
        /* <DEDUP_REMOVED lines=10> */
.L_x_38555:
        /* <DEDUP_REMOVED lines=16> */
.L_x_38598:
        /* <DEDUP_REMOVED lines=13> */
.L_x_38600:
[----:B------:R-:W-:Y:S05]  /*3940*/  BSYNC.RECONVERGENT B1 ;  /* 0x0000000000017941 */ /* 0x000fea0003800200 */
.L_x_38599:
        /* <DEDUP_REMOVED lines=42> */
.L_x_38597:
[----:B------:R-:W-:Y:S05]  /*3bf0*/  BSYNC.RECONVERGENT B0 ;  /* 0x0000000000007941 */ /* 0x000fea0003800200 */
.L_x_38596:
[----:B------:R-:W-:Y:S01]  /*3c00*/  I2FP.F32.U32 R101, R100 ;  /* 0x0000006400657245 */ /* 0x000fe20000201000 */
[----:B------:R-:W-:Y:S01]  /*3c10*/  IMAD.U32 R184, RZ, RZ, UR13 ;  /* 0x0000000dffb87e24 */ /* 0x000fe2000f8e00ff */
[----:B------:R-:W-:Y:S01]  /*3c20*/  ISETP.NE.AND P0, PT, R102, 0x1, PT ;  /* 0x000000016600780c */ /* 0x000fe20003f05270 */
[----:B-----5:R-:W-:Y:S01]  /*3c30*/  HADD2.F32 R103, -RZ, R104.H0_H0 ;  /* 0x20000068ff677230 */ /* 0x020fe20000004100 */
[----:B------:R-:W-:Y:S01]  /*3c40*/  MOV R183, UR14 ;  /* 0x0000000e00b77c02 */ /* 0x000fe20008000f00 */
[----:B------:R-:W-:Y:S01]  /*3c50*/  FFMA.FTZ R101, R101, R0, 1.1641532182693481445e-10 ;  /* 0x2f00000065657423 */ /* 0x000fe20000010000 */
[----:B------:R-:W-:Y:S01]  /*3c60*/  LOP3.LUT R185, R185, 0xfffffffd, RZ, 0xc0, !PT ;  /* 0xfffffffdb9b97812 */ /* 0x000fe200078ec0ff */
[----:B------:R-:W-:Y:S01]  /*3c70*/  BSSY.RECONVERGENT B0, `(.L_x_38601) ;  /* 0x0000049000007945 */ /* 0x000fe20003800200 */
[----:B------:R-:W-:Y:S01]  /*3c80*/  FMUL.FTZ R100, R103, R182 ;  /* 0x000000b667647220 */ /* 0x000fe20000410000 */
[----:B------:R-:W-:Y:S01]  /*3c90*/  IMAD.MOV.U32 R108, RZ, RZ, 0x2 ;  /* 0x00000002ff6c7424 */ /* 0x000fe200078e00ff */
        /* <DEDUP_REMOVED lines=13> */
.L_x_38603:
        /* <DEDUP_REMOVED lines=13> */
.L_x_38605:
[----:B------:R-:W-:Y:S05]  /*3e40*/  BSYNC.RECONVERGENT B1 ;  /* 0x0000000000017941 */ /* 0x000fea0003800200 */
.L_x_38604:
        /* <DEDUP_REMOVED lines=43> */
.L_x_38602:
[----:B------:R-:W-:Y:S05]  /*4100*/  BSYNC.RECONVERGENT B0 ;  /* 0x0000000000007941 */ /* 0x000fea0003800200 */
.L_x_38601:
[----:B------:R-:W-:Y:S01]  /*4110*/  ISETP.NE.AND P1, PT, R108, 0x1, PT ;  /* 0x000000016c00780c */ /* 0x000fe20003f25270 */
[----:B------:R-:W-:Y:S01]  /*4120*/  HADD2.F32 R103, -RZ, R104.H1_H1 ;  /* 0x30000068ff677230 */ /* 0x000fe20000004100 */
[----:B------:R-:W-:Y:S01]  /*4130*/  I2FP.F32.U32 R101, R101 ;  /* 0x0000006500657245 */ /* 0x000fe20000201000 */
[----:B------:R-:W-:Y:S01]  /*4140*/  BSSY.RECONVERGENT B0, `(.L_x_38606) ;  /* 0x0000049000007945 */ /* 0x000fe20003800200 */
[----:B------:R-:W-:Y:S02]  /*4150*/  HFMA2 R110, -RZ, RZ, 0, 1.1920928955078125e-07 ;  /* 0x00000002ff6e7431 */ /* 0x000fe400000001ff */
[----:B------:R-:W-:Y:S02]  /*4160*/  IMAD.MOV.U32 R102, RZ, RZ, R156 ;  /* 0x000000ffff667224 */ /* 0x000fe400078e009c */
[----:B------:R-:W-:Y:S01]  /*4170*/  FMUL.FTZ R104, R103, R182 ;  /* 0x000000b667687220 */ /* 0x000fe20000410000 */
        /* <DEDUP_REMOVED lines=12> */
.L_x_38608:
        /* <DEDUP_REMOVED lines=13> */
.L_x_38610:
[----:B------:R-:W-:Y:S05]  /*4310*/  BSYNC.RECONVERGENT B1 ;  /* 0x0000000000017941 */ /* 0x000fea0003800200 */
.L_x_38609:
        /* <DEDUP_REMOVED lines=43> */
.L_x_38607:
[----:B------:R-:W-:Y:S05]  /*45d0*/  BSYNC.RECONVERGENT B0 ;  /* 0x0000000000007941 */ /* 0x000fea0003800200 */
.L_x_38606:
[----:B------:R-:W-:Y:S01]  /*45e0*/  ISETP.NE.AND P2, PT, R110, 0x1, PT ;  /* 0x000000016e00780c */ /* 0x000fe20003f45270 */
[----:B------:R-:W-:Y:S01]  /*45f0*/  HADD2.F32 R109, -RZ, R105.H0_H0 ;  /* 0x20000069ff6d7230 */ /* 0x000fe20000004100 */
        /* <DEDUP_REMOVED lines=17> */
.L_x_38613:
        /* <DEDUP_REMOVED lines=13> */
.L_x_38615:
[----:B------:R-:W-:Y:S05]  /*47e0*/  BSYNC.RECONVERGENT B1 ;  /* 0x0000000000017941 */ /* 0x000fea0003800200 */
.L_x_38614:
        /* <DEDUP_REMOVED lines=43> */
.L_x_38612:
[----:B------:R-:W-:Y:S05]  /*4aa0*/  BSYNC.RECONVERGENT B0 ;  /* 0x0000000000007941 */ /* 0x000fea0003800200 */
.L_x_38611:
[----:B------:R-:W-:Y:S01]  /*4ab0*/  ISETP.NE.AND P3, PT, R109, 0x1, PT ;  /* 0x000000016d00780c */ /* 0x000fe20003f65270 */
[----:B------:R-:W-:Y:S01]  /*4ac0*/  HADD2.F32 R105, -RZ, R105.H1_H1 ;  /* 0x30000069ff697230 */ /* 0x000fe20000004100 */
[----:B------:R-:W-:Y:S01]  /*4ad0*/  I2FP.F32.U32 R103, R103 ;  /* 0x0000006700677245 */ /* 0x000fe20000201000 */
[----:B------:R-:W-:Y:S01]  /*4ae0*/  BSSY.RECONVERGENT B0, `(.L_x_38616) ;  /* 0x0000049000007945 */ /* 0x000fe20003800200 */
[----:B------:R-:W-:Y:S02]  /*4af0*/  IMAD.MOV.U32 R110, RZ, RZ, 0x2 ;  /* 0x00000002ff6e7424 */ /* 0x000fe400078e00ff */
        /* <DEDUP_REMOVED lines=14> */
.L_x_38618:
        /* <DEDUP_REMOVED lines=13> */
.L_x_38620:
[----:B------:R-:W-:Y:S05]  /*4cb0*/  BSYNC.RECONVERGENT B1 ;  /* 0x0000000000017941 */ /* 0x000fea0003800200 */
.L_x_38619:
        /* <DEDUP_REMOVED lines=43> */
.L_x_38617:
[----:B------:R-:W-:Y:S05]  /*4f70*/  BSYNC.RECONVERGENT B0 ;  /* 0x0000000000007941 */ /* 0x000fea0003800200 */
.L_x_38616:
        /* <DEDUP_REMOVED lines=19> */
.L_x_38623:
        /* <DEDUP_REMOVED lines=13> */
.L_x_38625:
[----:B------:R-:W-:Y:S05]  /*5180*/  BSYNC.RECONVERGENT B1 ;  /* 0x0000000000017941 */ /* 0x000fea0003800200 */
.L_x_38624:
        /* <DEDUP_REMOVED lines=43> */
.L_x_38622:
[----:B------:R-:W-:Y:S05]  /*5440*/  BSYNC.RECONVERGENT B0 ;  /* 0x0000000000007941 */ /* 0x000fea0003800200 */
.L_x_38621:
        /* <DEDUP_REMOVED lines=19> */
.L_x_38628:
        /* <DEDUP_REMOVED lines=13> */
.L_x_38630:
[----:B------:R-:W-:Y:S05]  /*5650*/  BSYNC.RECONVERGENT B1 ;  /* 0x0000000000017941 */ /* 0x000fea0003800200 */
.L_x_38629:
        /* <DEDUP_REMOVED lines=43> */
.L_x_38627:
[----:B------:R-:W-:Y:S05]  /*5910*/  BSYNC.RECONVERGENT B0 ;  /* 0x0000000000007941 */ /* 0x000fea0003800200 */
.L_x_38626:
        /* <DEDUP_REMOVED lines=19> */
.L_x_38633:
        /* <DEDUP_REMOVED lines=15> */
.L_x_38635:
[----:B------:R-:W-:Y:S05]  /*5b40*/  BSYNC.RECONVERGENT B1 ;  /* 0x0000000000017941 */ /* 0x000fea0003800200 */
.L_x_38634:
        /* <DEDUP_REMOVED lines=43> */
.L_x_38632:
[----:B------:R-:W-:Y:S05]  /*5e00*/  BSYNC.RECONVERGENT B0 ;  /* 0x0000000000007941 */ /* 0x000fea0003800200 */
.L_x_38631:
[----:B------:R-:W-:Y:S01]  /*5e10*/  I2FP.F32.U32 R109, R106 ;  /* 0x0000006a006d7245 */ /* 0x000fe20000201000 */
[----:B------:R-:W-:Y:S01]  /*5e20*/  HADD2.F32 R107, -RZ, R107.H1_H1 ;  /* 0x3000006bff6b7230 */ /* 0x000fe20000004100 */
        /* <DEDUP_REMOVED lines=14> */
.L_x_38595:
        /* <DEDUP_REMOVED lines=12> */
[----:B------:R-:W-:Y:S02]  /*5fd0*/  SEL R111, RZ, 0x1, !P5 ;  /* 0x00000001ff6f7807 */ /* 0x000fe40006800000 */
[C---:B------:R-:W-:Y:S01]  /*5fe0*/  IADD3 R189, PT, PT, R157.reuse, 0x20, RZ ;  /* 0x000000209dbd7810 */ /* 0x040fe20007ffe0ff */
[----:B0-----:R-:W-:Y:S01]  /*5ff0*/  IMAD.WIDE.U32 R108, R157, 0x20, R140 ;  /* 0x000000209d6c7825 */ /* 0x001fe200078e008c */
[----:B------:R-:W-:-:S02]  /*6000*/  LOP3.LUT R117, R117, R116, RZ, 0xfc, !PT ;  /* 0x0000007475757212 */ /* 0x000fc400078efcff */
[----:B------:R-:W-:Y:S01]  /*6010*/  LOP3.LUT R116, R110, R111, RZ, 0xfc, !PT ;  /* 0x0000006f6e747212 */ /* 0x000fe200078efcff */
[----:B------:R-:W-:Y:S01]  /*6020*/  IMAD.WIDE.U32 R112, R189, 0x10, R148 ;  /* 0x00000010bd707825 */ /* 0x000fe200078e0094 */
[----:B------:R0:W-:Y:S01]  /*6030*/  STG.E.128 desc[UR6][R108.64], R100 ;  /* 0x000000646c007986 */ /* 0x0001e2000c101d06 */
[----:B------:R-:W-:Y:S02]  /*6040*/  LOP3.LUT P6, RZ, R185, 0x4, RZ, 0xc0, !PT ;  /* 0x00000004b9ff7812 */ /* 0x000fe400078cc0ff */
[----:B-1----:R-:W-:Y:S01]  /*6050*/  IMAD.WIDE.U32 R110, R157, 0x8, R142 ;  /* 0x000000089d6e7825 */ /* 0x002fe200078e008e */
        /* <DEDUP_REMOVED lines=24> */
.L_x_38639:
        /* <DEDUP_REMOVED lines=13> */
.L_x_38641:
[----:B------:R-:W-:Y:S05]  /*62b0*/  BSYNC.RECONVERGENT B1 ;  /* 0x0000000000017941 */ /* 0x000fea0003800200 */
.L_x_38640:
        /* <DEDUP_REMOVED lines=43> */
.L_x_38638:
[----:B------:R-:W-:Y:S05]  /*6570*/  BSYNC.RECONVERGENT B0 ;  /* 0x0000000000007941 */ /* 0x000fea0003800200 */
.L_x_38637:
        /* <DEDUP_REMOVED lines=24> */
.L_x_38644:
        /* <DEDUP_REMOVED lines=13> */
.L_x_38646:
[----:B------:R-:W-:Y:S05]  /*67d0*/  BSYNC.RECONVERGENT B1 ;  /* 0x0000000000017941 */ /* 0x000fea0003800200 */
.L_x_38645:
        /* <DEDUP_REMOVED lines=43> */
.L_x_38643:
[----:B------:R-:W-:Y:S05]  /*6a90*/  BSYNC.RECONVERGENT B0 ;  /* 0x0000000000007941 */ /* 0x000fea0003800200 */
.L_x_38642:
        /* <DEDUP_REMOVED lines=22> */
.L_x_38649:
        /* <DEDUP_REMOVED lines=13> */
.L_x_38651:
[----:B------:R-:W-:Y:S05]  /*6cd0*/  BSYNC.RECONVERGENT B1 ;  /* 0x0000000000017941 */ /* 0x000fea0003800200 */
.L_x_38650:
        /* <DEDUP_REMOVED lines=43> */
.L_x_38648:
[----:B------:R-:W-:Y:S05]  /*6f90*/  BSYNC.RECONVERGENT B0 ;  /* 0x0000000000007941 */ /* 0x000fea0003800200 */
.L_x_38647:
        /* <DEDUP_REMOVED lines=22> */
.L_x_38654:
        /* <DEDUP_REMOVED lines=13> */
.L_x_38656:
[----:B------:R-:W-:Y:S05]  /*71d0*/  BSYNC.RECONVERGENT B1 ;  /* 0x0000000000017941 */ /* 0x000fea0003800200 */
.L_x_38655:
        /* <DEDUP_REMOVED lines=43> */
.L_x_38653:
[----:B------:R-:W-:Y:S05]  /*7490*/  BSYNC.RECONVERGENT B0 ;  /* 0x0000000000007941 */ /* 0x000fea0003800200 */
.L_x_38652:
        /* <DEDUP_REMOVED lines=22> */
.L_x_38659:
        /* <DEDUP_REMOVED lines=13> */
.L_x_38661:
[----:B------:R-:W-:Y:S05]  /*76d0*/  BSYNC.RECONVERGENT B1 ;  /* 0x0000000000017941 */ /* 0x000fea0003800200 */
.L_x_38660:
        /* <DEDUP_REMOVED lines=43> */
.L_x_38658:
[----:B------:R-:W-:Y:S05]  /*7990*/  BSYNC.RECONVERGENT B0 ;  /* 0x0000000000007941 */ /* 0x000fea0003800200 */
.L_x_38657:
        /* <DEDUP_REMOVED lines=22> */
.L_x_38664:
        /* <DEDUP_REMOVED lines=13> */
.L_x_38666:
[----:B------:R-:W-:Y:S05]  /*7bd0*/  BSYNC.RECONVERGENT B1 ;  /* 0x0000000000017941 */ /* 0x000fea0003800200 */
.L_x_38665:
        /* <DEDUP_REMOVED lines=43> */
.L_x_38663:
[----:B------:R-:W-:Y:S05]  /*7e90*/  BSYNC.RECONVERGENT B0 ;  /* 0x0000000000007941 */ /* 0x000fea0003800200 */
.L_x_38662:
        /* <DEDUP_REMOVED lines=22> */
.L_x_38669:
        /* <DEDUP_REMOVED lines=13> */
.L_x_38671:
[----:B------:R-:W-:Y:S05]  /*80d0*/  BSYNC.RECONVERGENT B1 ;  /* 0x0000000000017941 */ /* 0x000fea0003800200 */
.L_x_38670:
        /* <DEDUP_REMOVED lines=43> */
.L_x_38668:
[----:B------:R-:W-:Y:S05]  /*8390*/  BSYNC.RECONVERGENT B0 ;  /* 0x0000000000007941 */ /* 0x000fea0003800200 */
.L_x_38667:
        /* <DEDUP_REMOVED lines=22> */
.L_x_38674:
        /* <DEDUP_REMOVED lines=15> */
.L_x_38676:
[----:B------:R-:W-:Y:S05]  /*85f0*/  BSYNC.RECONVERGENT B1 ;  /* 0x0000000000017941 */ /* 0x000fea0003800200 */
.L_x_38675:
        /* <DEDUP_REMOVED lines=43> */
.L_x_38673:
[----:B------:R-:W-:Y:S05]  /*88b0*/  BSYNC.RECONVERGENT B0 ;  /* 0x0000000000007941 */ /* 0x000fea0003800200 */
.L_x_38672:
        /* <DEDUP_REMOVED lines=10> */
.L_x_38636:
        /* <DEDUP_REMOVED lines=16> */
.L_x_38680:
        /* <DEDUP_REMOVED lines=13> */
.L_x_38682:
[----:B------:R-:W-:Y:S05]  /*8b30*/  BSYNC.RECONVERGENT B1 ;  /* 0x0000000000017941 */ /* 0x000fea0003800200 */
.L_x_38681:
        /* <DEDUP_REMOVED lines=42> */
.L_x_38679:
[----:B------:R-:W-:Y:S05]  /*8de0*/  BSYNC.RECONVERGENT B0 ;  /* 0x0000000000007941 */ /* 0x000fea0003800200 */
.L_x_38678:
        /* <DEDUP_REMOVED lines=8> */
[----:B------:R-:W-:Y:S01]  /*8e70*/  FSETP.LE.FTZ.AND P1, PT, R109, R184, PT ;  /* 0x000000b86d00720b */ /* 0x000fe20003f33000 */
[----:B------:R-:W-:Y:S02]  /*8e80*/  IMAD.MOV.U32 R109, RZ, RZ, R156 ;  /* 0x000000ffff6d7224 */ /* 0x000fe400078e009c */
        /* <DEDUP_REMOVED lines=11> */
.L_x_38685:
        /* <DEDUP_REMOVED lines=13> */
.L_x_38687:
[----:B------:R-:W-:Y:S05]  /*9010*/  BSYNC.RECONVERGENT B1 ;  /* 0x0000000000017941 */ /* 0x000fea0003800200 */
.L_x_38686:
        /* <DEDUP_REMOVED lines=43> */
.L_x_38684:
[----:B------:R-:W-:Y:S05]  /*92d0*/  BSYNC.RECONVERGENT B0 ;  /* 0x0000000000007941 */ /* 0x000fea0003800200 */
.L_x_38683:
[----:B------:R-:W-:Y:S01]  /*92e0*/  ISETP.NE.AND P1, PT, R116, 0x1, PT ;  /* 0x000000017400780c */ /* 0x000fe20003f25270 */
[----:B------:R-:W-:Y:S01]  /*92f0*/  HADD2.F32 R111, -RZ, R112.H1_H1 ;  /* 0x30000070ff6f7230 */ /* 0x000fe20000004100 */
[----:B------:R-:W-:Y:S01]  /*9300*/  I2FP.F32.U32 R109, R109 ;  /* 0x0000006d006d7245 */ /* 0x000fe20000201000 */
[----:B------:R-:W-:Y:S01]  /*9310*/  BSSY.RECONVERGENT B0, `(.L_x_38688) ;  /* 0x0000049000007945 */ /* 0x000fe20003800200 */
[----:B------:R-:W-:Y:S01]  /*9320*/  IMAD.MOV.U32 R118, RZ, RZ, 0x2 ;  /* 0x00000002ff767424 */ /* 0x000fe200078e00ff */
[----:B------:R-:W-:Y:S01]  /*9330*/  MOV R110, R156 ;  /* 0x0000009c006e7202 */ /* 0x000fe20000000f00 */
        /* <DEDUP_REMOVED lines=13> */
.L_x_38690:
        /* <DEDUP_REMOVED lines=13> */
.L_x_38692:
[----:B------:R-:W-:Y:S05]  /*94e0*/  BSYNC.RECONVERGENT B1 ;  /* 0x0000000000017941 */ /* 0x000fea0003800200 */
.L_x_38691:
        /* <DEDUP_REMOVED lines=43> */
.L_x_38689:
[----:B------:R-:W-:Y:S05]  /*97a0*/  BSYNC.RECONVERGENT B0 ;  /* 0x0000000000007941 */ /* 0x000fea0003800200 */
.L_x_38688:
        /* <DEDUP_REMOVED lines=19> */
.L_x_38695:
        /* <DEDUP_REMOVED lines=13> */
.L_x_38697:
[----:B------:R-:W-:Y:S05]  /*99b0*/  BSYNC.RECONVERGENT B1 ;  /* 0x0000000000017941 */ /* 0x000fea0003800200 */
.L_x_38696:
        /* <DEDUP_REMOVED lines=43> */
.L_x_38694:
[----:B------:R-:W-:Y:S05]  /*9c70*/  BSYNC.RECONVERGENT B0 ;  /* 0x0000000000007941 */ /* 0x000fea0003800200 */
.L_x_38693:
        /* <DEDUP_REMOVED lines=19> */
.L_x_38700:
        /* <DEDUP_REMOVED lines=13> */
.L_x_38702:
[----:B------:R-:W-:Y:S05]  /*9e80*/  BSYNC.RECONVERGENT B1 ;  /* 0x0000000000017941 */ /* 0x000fea0003800200 */
.L_x_38701:
        /* <DEDUP_REMOVED lines=43> */
.L_x_38699:
[----:B------:R-:W-:Y:S05]  /*a140*/  BSYNC.RECONVERGENT B0 ;  /* 0x0000000000007941 */ /* 0x000fea0003800200 */
.L_x_38698:
        /* <DEDUP_REMOVED lines=19> */
.L_x_38705:
        /* <DEDUP_REMOVED lines=13> */
.L_x_38707:
[----:B------:R-:W-:Y:S05]  /*a350*/  BSYNC.RECONVERGENT B1 ;  /* 0x0000000000017941 */ /* 0x000fea0003800200 */
.L_x_38706:
        /* <DEDUP_REMOVED lines=43> */
.L_x_38704:
[----:B------:R-:W-:Y:S05]  /*a610*/  BSYNC.RECONVERGENT B0 ;  /* 0x0000000000007941 */ /* 0x000fea0003800200 */
.L_x_38703:
        /* <DEDUP_REMOVED lines=19> */
.L_x_38710:
        /* <DEDUP_REMOVED lines=13> */
.L_x_38712:
[----:B------:R-:W-:Y:S05]  /*a820*/  BSYNC.RECONVERGENT B1 ;  /* 0x0000000000017941 */ /* 0x000fea0003800200 */
.L_x_38711:
        /* <DEDUP_REMOVED lines=43> */
.L_x_38709:
[----:B------:R-:W-:Y:S05]  /*aae0*/  BSYNC.RECONVERGENT B0 ;  /* 0x0000000000007941 */ /* 0x000fea0003800200 */
.L_x_38708:
        /* <DEDUP_REMOVED lines=19> */
.L_x_38715:
        /* <DEDUP_REMOVED lines=15> */
.L_x_38717:
[----:B------:R-:W-:Y:S05]  /*ad10*/  BSYNC.RECONVERGENT B1 ;  /* 0x0000000000017941 */ /* 0x000fea0003800200 */
.L_x_38716:
        /* <DEDUP_REMOVED lines=43> */
.L_x_38714:
[----:B------:R-:W-:Y:S05]  /*afd0*/  BSYNC.RECONVERGENT B0 ;  /* 0x0000000000007941 */ /* 0x000fea0003800200 */
.L_x_38713:
        /* <DEDUP_REMOVED lines=16> */
.L_x_38677:
        /* <DEDUP_REMOVED lines=43> */
.L_x_38721:
        /* <DEDUP_REMOVED lines=13> */
.L_x_38723:
[----:B------:R-:W-:Y:S05]  /*b460*/  BSYNC.RECONVERGENT B1 ;  /* 0x0000000000017941 */ /* 0x000fea0003800200 */
.L_x_38722:
        /* <DEDUP_REMOVED lines=42> */
.L_x_38720:
[----:B------:R-:W-:Y:S05]  /*b710*/  BSYNC.RECONVERGENT B0 ;  /* 0x0000000000007941 */ /* 0x000fea0003800200 */
.L_x_38719:
        /* <DEDUP_REMOVED lines=24> */
.L_x_38726:
        /* <DEDUP_REMOVED lines=13> */
.L_x_38728:
[----:B------:R-:W-:Y:S05]  /*b970*/  BSYNC.RECONVERGENT B1 ;  /* 0x0000000000017941 */ /* 0x000fea0003800200 */
.L_x_38727:
        /* <DEDUP_REMOVED lines=43> */
.L_x_38725:
[----:B------:R-:W-:Y:S05]  /*bc30*/  BSYNC.RECONVERGENT B0 ;  /* 0x0000000000007941 */ /* 0x000fea0003800200 */
.L_x_38724:
        /* <DEDUP_REMOVED lines=22> */
.L_x_38731:
        /* <DEDUP_REMOVED lines=13> */
.L_x_38733:
[----:B------:R-:W-:Y:S05]  /*be70*/  BSYNC.RECONVERGENT B1 ;  /* 0x0000000000017941 */ /* 0x000fea0003800200 */
.L_x_38732:
        /* <DEDUP_REMOVED lines=43> */
.L_x_38730:
[----:B------:R-:W-:Y:S05]  /*c130*/  BSYNC.RECONVERGENT B0 ;  /* 0x0000000000007941 */ /* 0x000fea0003800200 */
.L_x_38729:
        /* <DEDUP_REMOVED lines=22> */
.L_x_38736:
        /* <DEDUP_REMOVED lines=13> */
.L_x_38738:
[----:B------:R-:W-:Y:S05]  /*c370*/  BSYNC.RECONVERGENT B1 ;  /* 0x0000000000017941 */ /* 0x000fea0003800200 */
.L_x_38737:
        /* <DEDUP_REMOVED lines=43> */
.L_x_38735:
[----:B------:R-:W-:Y:S05]  /*c630*/  BSYNC.RECONVERGENT B0 ;  /* 0x0000000000007941 */ /* 0x000fea0003800200 */
.L_x_38734:
        /* <DEDUP_REMOVED lines=22> */
.L_x_38741:
        /* <DEDUP_REMOVED lines=13> */
.L_x_38743:
[----:B------:R-:W-:Y:S05]  /*c870*/  BSYNC.RECONVERGENT B1 ;  /* 0x0000000000017941 */ /* 0x000fea0003800200 */
.L_x_38742:
        /* <DEDUP_REMOVED lines=43> */
.L_x_38740:
[----:B------:R-:W-:Y:S05]  /*cb30*/  BSYNC.RECONVERGENT B0 ;  /* 0x0000000000007941 */ /* 0x000fea0003800200 */
.L_x_38739:
        /* <DEDUP_REMOVED lines=22> */
.L_x_38746:
        /* <DEDUP_REMOVED lines=13> */
.L_x_38748:
[----:B------:R-:W-:Y:S05]  /*cd70*/  BSYNC.RECONVERGENT B1 ;  /* 0x0000000000017941 */ /* 0x000fea0003800200 */
.L_x_38747:
        /* <DEDUP_REMOVED lines=43> */
.L_x_38745:
[----:B------:R-:W-:Y:S05]  /*d030*/  BSYNC.RECONVERGENT B0 ;  /* 0x0000000000007941 */ /* 0x000fea0003800200 */
.L_x_38744:
        /* <DEDUP_REMOVED lines=22> */
.L_x_38751:
        /* <DEDUP_REMOVED lines=13> */
.L_x_38753:
[----:B------:R-:W-:Y:S05]  /*d270*/  BSYNC.RECONVERGENT B1 ;  /* 0x0000000000017941 */ /* 0x000fea0003800200 */
.L_x_38752:
        /* <DEDUP_REMOVED lines=40> */
[----:B------:R-:W-:Y:S02]  /*d500*/  HFMA2 R128, -RZ, RZ, 0, 0 ;  /* 0x00000000ff807431 */ /* 0x000fe400000001ff */
[----:B------:R-:W-:Y:S01]  /*d510*/  IMAD.MOV.U32 R156, RZ, RZ, R130 ;  /* 0x000000ffff9c7224 */ /* 0x000fe200078e0082 */
[----:B------:R-:W-:-:S07]  /*d520*/  LOP3.LUT R160, R172, R134, R129, 0x96, !PT ;  /* 0x00000086aca07212 */ /* 0x000fce00078e9681 */
.L_x_38750:
[----:B------:R-:W-:Y:S05]  /*d530*/  BSYNC.RECONVERGENT B0 ;  /* 0x0000000000007941 */ /* 0x000fea0003800200 */
.L_x_38749:
        /* <DEDUP_REMOVED lines=22> */
.L_x_38756:
        /* <DEDUP_REMOVED lines=15> */
.L_x_38758:
[----:B------:R-:W-:Y:S05]  /*d790*/  BSYNC.RECONVERGENT B1 ;  /* 0x0000000000017941 */ /* 0x000fea0003800200 */
.L_x_38757:
        /* <DEDUP_REMOVED lines=43> */
.L_x_38755:
[----:B------:R-:W-:Y:S05]  /*da50*/  BSYNC.RECONVERGENT B0 ;  /* 0x0000000000007941 */ /* 0x000fea0003800200 */
.L_x_38754:
        /* <DEDUP_REMOVED lines=10> */
.L_x_38718:
        /* <DEDUP_REMOVED lines=16> */
.L_x_38762:
        /* <DEDUP_REMOVED lines=13> */
.L_x_38764:
[----:B------:R-:W-:Y:S05]  /*dcd0*/  BSYNC.RECONVERGENT B1 ;  /* 0x0000000000017941 */ /* 0x000fea0003800200 */
.L_x_38763:
        /* <DEDUP_REMOVED lines=41> */
[----:B------:R-:W-:-:S07]  /*df70*/  HFMA2 R118, -RZ, RZ, 0, 0 ;  /* 0x00000000ff767431 */ /* 0x000fce00000001ff */
.L_x_38761:
[----:B------:R-:W-:Y:S05]  /*df80*/  BSYNC.RECONVERGENT B0 ;  /* 0x0000000000007941 */ /* 0x000fea0003800200 */
.L_x_38760:
        /* <DEDUP_REMOVED lines=21> */
.L_x_38767:
        /* <DEDUP_REMOVED lines=13> */
.L_x_38769:
[----:B------:R-:W-:Y:S05]  /*e1b0*/  BSYNC.RECONVERGENT B1 ;  /* 0x0000000000017941 */ /* 0x000fea0003800200 */
.L_x_38768:
        /* <DEDUP_REMOVED lines=43> */
.L_x_38766:
[----:B------:R-:W-:Y:S05]  /*e470*/  BSYNC.RECONVERGENT B0 ;  /* 0x0000000000007941 */ /* 0x000fea0003800200 */
.L_x_38765:
        /* <DEDUP_REMOVED lines=19> */
.L_x_38772:
        /* <DEDUP_REMOVED lines=13> */
.L_x_38774:
[----:B------:R-:W-:Y:S05]  /*e680*/  BSYNC.RECONVERGENT B1 ;  /* 0x0000000000017941 */ /* 0x000fea0003800200 */
.L_x_38773:
        /* <DEDUP_REMOVED lines=43> */
.L_x_38771:
[----:B------:R-:W-:Y:S05]  /*e940*/  BSYNC.RECONVERGENT B0 ;  /* 0x0000000000007941 */ /* 0x000fea0003800200 */
.L_x_38770:
        /* <DEDUP_REMOVED lines=19> */
.L_x_38777:
        /* <DEDUP_REMOVED lines=13> */
.L_x_38779:
[----:B------:R-:W-:Y:S05]  /*eb50*/  BSYNC.RECONVERGENT B1 ;  /* 0x0000000000017941 */ /* 0x000fea0003800200 */
.L_x_38778:
        /* <DEDUP_REMOVED lines=43> */
.L_x_38776:
[----:B------:R-:W-:Y:S05]  /*ee10*/  BSYNC.RECONVERGENT B0 ;  /* 0x0000000000007941 */ /* 0x000fea0003800200 */
.L_x_38775:
        /* <DEDUP_REMOVED lines=19> */
.L_x_38782:
        /* <DEDUP_REMOVED lines=13> */
.L_x_38784:
[----:B------:R-:W-:Y:S05]  /*f020*/  BSYNC.RECONVERGENT B1 ;  /* 0x0000000000017941 */ /* 0x000fea0003800200 */
.L_x_38783:
        /* <DEDUP_REMOVED lines=43> */
.L_x_38781:
[----:B------:R-:W-:Y:S05]  /*f2e0*/  BSYNC.RECONVERGENT B0 ;  /* 0x0000000000007941 */ /* 0x000fea0003800200 */
.L_x_38780:
        /* <DEDUP_REMOVED lines=19> */
.L_x_38787:
        /* <DEDUP_REMOVED lines=13> */
.L_x_38789:
[----:B------:R-:W-:Y:S05]  /*f4f0*/  BSYNC.RECONVERGENT B1 ;  /* 0x0000000000017941 */ /* 0x000fea0003800200 */
.L_x_38788:
        /* <DEDUP_REMOVED lines=43> */
.L_x_38786:
[----:B------:R-:W-:Y:S05]  /*f7b0*/  BSYNC.RECONVERGENT B0 ;  /* 0x0000000000007941 */ /* 0x000fea0003800200 */
.L_x_38785:
        /* <DEDUP_REMOVED lines=19> */
.L_x_38792:
        /* <DEDUP_REMOVED lines=13> */
.L_x_38794:
[----:B------:R-:W-:Y:S05]  /*f9c0*/  BSYNC.RECONVERGENT B1 ;  /* 0x0000000000017941 */ /* 0x000fea0003800200 */
.L_x_38793:
        /* <DEDUP_REMOVED lines=43> */
.L_x_38791:
[----:B------:R-:W-:Y:S05]  /*fc80*/  BSYNC.RECONVERGENT B0 ;  /* 0x0000000000007941 */ /* 0x000fea0003800200 */
.L_x_38790:
[----:B------:R-:W-:Y:S01]  /*fc90*/  ISETP.NE.AND P6, PT, R126, 0x1, PT ;  /* 0x000000017e00780c */ /* 0x000fe20003fc5270 */
[----:B------:R-:W-:Y:S01]  /*fca0*/  HADD2.F32 R127, -RZ, R123.H0_H0 ;  /* 0x2000007bff7f7230 */ /* 0x000fe20000004100 */
        /* <DEDUP_REMOVED lines=17> */
.L_x_38797:
        /* <DEDUP_REMOVED lines=15> */
.L_x_38799:
[----:B------:R-:W-:Y:S05]  /*feb0*/  BSYNC.RECONVERGENT B1 ;  /* 0x0000000000017941 */ /* 0x000fea0003800200 */
.L_x_38798:
        /* <DEDUP_REMOVED lines=43> */
.L_x_38796:
[----:B------:R-:W-:Y:S05]  /*10170*/  BSYNC.RECONVERGENT B0 ;  /* 0x0000000000007941 */ /* 0x000fea0003800200 */
.L_x_38795:
        /* <DEDUP_REMOVED lines=16> */
.L_x_38759:
        /* <DEDUP_REMOVED lines=43> */
.L_x_38803:
        /* <DEDUP_REMOVED lines=13> */
.L_x_38805:
[----:B------:R-:W-:Y:S05]  /*10600*/  BSYNC.RECONVERGENT B1 ;  /* 0x0000000000017941 */ /* 0x000fea0003800200 */
.L_x_38804:
        /* <DEDUP_REMOVED lines=42> */
.L_x_38802:
[----:B------:R-:W-:Y:S05]  /*108b0*/  BSYNC.RECONVERGENT B0 ;  /* 0x0000000000007941 */ /* 0x000fea0003800200 */
.L_x_38801:
        /* <DEDUP_REMOVED lines=24> */
.L_x_38808:
        /* <DEDUP_REMOVED lines=13> */
.L_x_38810:
[----:B------:R-:W-:Y:S05]  /*10b10*/  BSYNC.RECONVERGENT B1 ;  /* 0x0000000000017941 */ /* 0x000fea0003800200 */
.L_x_38809:
        /* <DEDUP_REMOVED lines=43> */
.L_x_38807:
[----:B------:R-:W-:Y:S05]  /*10dd0*/  BSYNC.RECONVERGENT B0 ;  /* 0x0000000000007941 */ /* 0x000fea0003800200 */
.L_x_38806:
        /* <DEDUP_REMOVED lines=22> */
.L_x_38813:
        /* <DEDUP_REMOVED lines=13> */
.L_x_38815:
[----:B------:R-:W-:Y:S05]  /*11010*/  BSYNC.RECONVERGENT B1 ;  /* 0x0000000000017941 */ /* 0x000fea0003800200 */
.L_x_38814:
        /* <DEDUP_REMOVED lines=43> */
.L_x_38812:
[----:B------:R-:W-:Y:S05]  /*112d0*/  BSYNC.RECONVERGENT B0 ;  /* 0x0000000000007941 */ /* 0x000fea0003800200 */
.L_x_38811:
        /* <DEDUP_REMOVED lines=22> */
.L_x_38818:
        /* <DEDUP_REMOVED lines=13> */
.L_x_38820:
[----:B------:R-:W-:Y:S05]  /*11510*/  BSYNC.RECONVERGENT B1 ;  /* 0x0000000000017941 */ /* 0x000fea0003800200 */
.L_x_38819:
        /* <DEDUP_REMOVED lines=43> */
.L_x_38817:
[----:B------:R-:W-:Y:S05]  /*117d0*/  BSYNC.RECONVERGENT B0 ;  /* 0x0000000000007941 */ /* 0x000fea0003800200 */
.L_x_38816:
        /* <DEDUP_REMOVED lines=22> */
.L_x_38823:
        /* <DEDUP_REMOVED lines=13> */
.L_x_38825:
[----:B------:R-:W-:Y:S05]  /*11a10*/  BSYNC.RECONVERGENT B1 ;  /* 0x0000000000017941 */ /* 0x000fea0003800200 */
.L_x_38824:
        /* <DEDUP_REMOVED lines=43> */
.L_x_38822:
[----:B------:R-:W-:Y:S05]  /*11cd0*/  BSYNC.RECONVERGENT B0 ;  /* 0x0000000000007941 */ /* 0x000fea0003800200 */
.L_x_38821:
        /* <DEDUP_REMOVED lines=22> */
.L_x_38828:
        /* <DEDUP_REMOVED lines=13> */
.L_x_38830:
[----:B------:R-:W-:Y:S05]  /*11f10*/  BSYNC.RECONVERGENT B1 ;  /* 0x0000000000017941 */ /* 0x000fea0003800200 */
.L_x_38829:
        /* <DEDUP_REMOVED lines=43> */
.L_x_38827:
[----:B------:R-:W-:Y:S05]  /*121d0*/  BSYNC.RECONVERGENT B0 ;  /* 0x0000000000007941 */ /* 0x000fea0003800200 */
.L_x_38826:
        /* <DEDUP_REMOVED lines=22> */
.L_x_38833:
        /* <DEDUP_REMOVED lines=13> */
.L_x_38835:
[----:B------:R-:W-:Y:S05]  /*12410*/  BSYNC.RECONVERGENT B1 ;  /* 0x0000000000017941 */ /* 0x000fea0003800200 */
.L_x_38834:
        /* <DEDUP_REMOVED lines=43> */
.L_x_38832:
[----:B------:R-:W-:Y:S05]  /*126d0*/  BSYNC.RECONVERGENT B0 ;  /* 0x0000000000007941 */ /* 0x000fea0003800200 */
.L_x_38831:
        /* <DEDUP_REMOVED lines=22> */
.L_x_38838:
        /* <DEDUP_REMOVED lines=15> */
.L_x_38840:
[----:B------:R-:W-:Y:S05]  /*12930*/  BSYNC.RECONVERGENT B1 ;  /* 0x0000000000017941 */ /* 0x000fea0003800200 */
.L_x_38839:
        /* <DEDUP_REMOVED lines=43> */
.L_x_38837:
[----:B------:R-:W-:Y:S05]  /*12bf0*/  BSYNC.RECONVERGENT B0 ;  /* 0x0000000000007941 */ /* 0x000fea0003800200 */
.L_x_38836:
        /* <DEDUP_REMOVED lines=10> */
.L_x_38800:
        /* <DEDUP_REMOVED lines=16> */
.L_x_38844:
        /* <DEDUP_REMOVED lines=13> */
.L_x_38846:
[----:B------:R-:W-:Y:S05]  /*12e70*/  BSYNC.RECONVERGENT B1 ;  /* 0x0000000000017941 */ /* 0x000fea0003800200 */
.L_x_38845:
        /* <DEDUP_REMOVED lines=42> */
.L_x_38843:
[----:B------:R-:W-:Y:S05]  /*13120*/  BSYNC.RECONVERGENT B0 ;  /* 0x0000000000007941 */ /* 0x000fea0003800200 */
.L_x_38842:
        /* <DEDUP_REMOVED lines=21> */
.L_x_38849:
        /* <DEDUP_REMOVED lines=13> */
.L_x_38851:
[----:B------:R-:W-:Y:S05]  /*13350*/  BSYNC.RECONVERGENT B1 ;  /* 0x0000000000017941 */ /* 0x000fea0003800200 */
.L_x_38850:
        /* <DEDUP_REMOVED lines=43> */
.L_x_38848:
[----:B------:R-:W-:Y:S05]  /*13610*/  BSYNC.RECONVERGENT B0 ;  /* 0x0000000000007941 */ /* 0x000fea0003800200 */
.L_x_38847:
        /* <DEDUP_REMOVED lines=19> */
.L_x_38854:
        /* <DEDUP_REMOVED lines=13> */
.L_x_38856:
[----:B------:R-:W-:Y:S05]  /*13820*/  BSYNC.RECONVERGENT B1 ;  /* 0x0000000000017941 */ /* 0x000fea0003800200 */
.L_x_38855:
        /* <DEDUP_REMOVED lines=43> */
.L_x_38853:
[----:B------:R-:W-:Y:S05]  /*13ae0*/  BSYNC.RECONVERGENT B0 ;  /* 0x0000000000007941 */ /* 0x000fea0003800200 */
.L_x_38852:
        /* <DEDUP_REMOVED lines=19> */
.L_x_38859:
        /* <DEDUP_REMOVED lines=13> */
.L_x_38861:
[----:B------:R-:W-:Y:S05]  /*13cf0*/  BSYNC.RECONVERGENT B1 ;  /* 0x0000000000017941 */ /* 0x000fea0003800200 */
.L_x_38860:
        /* <DEDUP_REMOVED lines=43> */
.L_x_38858:
[----:B------:R-:W-:Y:S05]  /*13fb0*/  BSYNC.RECONVERGENT B0 ;  /* 0x0000000000007941 */ /* 0x000fea0003800200 */
.L_x_38857:
        /* <DEDUP_REMOVED lines=19> */
.L_x_38864:
        /* <DEDUP_REMOVED lines=13> */
.L_x_38866:
[----:B------:R-:W-:Y:S05]  /*141c0*/  BSYNC.RECONVERGENT B1 ;  /* 0x0000000000017941 */ /* 0x000fea0003800200 */
.L_x_38865:
        /* <DEDUP_REMOVED lines=43> */
.L_x_38863:
[----:B------:R-:W-:Y:S05]  /*14480*/  BSYNC.RECONVERGENT B0 ;  /* 0x0000000000007941 */ /* 0x000fea0003800200 */
.L_x_38862:
        /* <DEDUP_REMOVED lines=19> */
.L_x_38869:
        /* <DEDUP_REMOVED lines=13> */
.L_x_38871:
[----:B------:R-:W-:Y:S05]  /*14690*/  BSYNC.RECONVERGENT B1 ;  /* 0x0000000000017941 */ /* 0x000fea0003800200 */
.L_x_38870:
        /* <DEDUP_REMOVED lines=43> */
.L_x_38868:
[----:B------:R-:W-:Y:S05]  /*14950*/  BSYNC.RECONVERGENT B0 ;  /* 0x0000000000007941 */ /* 0x000fea0003800200 */
.L_x_38867:
        /* <DEDUP_REMOVED lines=19> */
.L_x_38874:
        /* <DEDUP_REMOVED lines=13> */
.L_x_38876:
[----:B------:R-:W-:Y:S05]  /*14b60*/  BSYNC.RECONVERGENT B1 ;  /* 0x0000000000017941 */ /* 0x000fea0003800200 */
.L_x_38875:
        /* <DEDUP_REMOVED lines=43> */
.L_x_38873:
[----:B------:R-:W-:Y:S05]  /*14e20*/  BSYNC.RECONVERGENT B0 ;  /* 0x0000000000007941 */ /* 0x000fea0003800200 */
.L_x_38872:
        /* <DEDUP_REMOVED lines=19> */
.L_x_38879:
        /* <DEDUP_REMOVED lines=15> */
.L_x_38881:
[----:B------:R-:W-:Y:S05]  /*15050*/  BSYNC.RECONVERGENT B1 ;  /* 0x0000000000017941 */ /* 0x000fea0003800200 */
.L_x_38880:
        /* <DEDUP_REMOVED lines=43> */
.L_x_38878:
[----:B------:R-:W-:Y:S05]  /*15310*/  BSYNC.RECONVERGENT B0 ;  /* 0x0000000000007941 */ /* 0x000fea0003800200 */
.L_x_38877:
        /* <DEDUP_REMOVED lines=16> */
.L_x_38841:
        /* <DEDUP_REMOVED lines=43> */
.L_x_38885:
        /* <DEDUP_REMOVED lines=13> */
.L_x_38887:
[----:B------:R-:W-:Y:S05]  /*157a0*/  BSYNC.RECONVERGENT B1 ;  /* 0x0000000000017941 */ /* 0x000fea0003800200 */
.L_x_38886:
        /* <DEDUP_REMOVED lines=43> */
.L_x_38884:
[----:B------:R-:W-:Y:S05]  /*15a60*/  BSYNC.RECONVERGENT B0 ;  /* 0x0000000000007941 */ /* 0x000fea0003800200 */
.L_x_38883:
        /* <DEDUP_REMOVED lines=24> */
.L_x_38890:
        /* <DEDUP_REMOVED lines=13> */
.L_x_38892:
[----:B------:R-:W-:Y:S05]  /*15cc0*/  BSYNC.RECONVERGENT B1 ;  /* 0x0000000000017941 */ /* 0x000fea0003800200 */
.L_x_38891:
        /* <DEDUP_REMOVED lines=43> */
.L_x_38889:
[----:B------:R-:W-:Y:S05]  /*15f80*/  BSYNC.RECONVERGENT B0 ;  /* 0x0000000000007941 */ /* 0x000fea0003800200 */
.L_x_38888:
        /* <DEDUP_REMOVED lines=22> */
.L_x_38895:
        /* <DEDUP_REMOVED lines=13> */
.L_x_38897:
[----:B------:R-:W-:Y:S05]  /*161c0*/  BSYNC.RECONVERGENT B1 ;  /* 0x0000000000017941 */ /* 0x000fea0003800200 */
.L_x_38896:
        /* <DEDUP_REMOVED lines=43> */
.L_x_38894:
[----:B------:R-:W-:Y:S05]  /*16480*/  BSYNC.RECONVERGENT B0 ;  /* 0x0000000000007941 */ /* 0x000fea0003800200 */
.L_x_38893:
        /* <DEDUP_REMOVED lines=22> */
.L_x_38900:
        /* <DEDUP_REMOVED lines=13> */
.L_x_38902:
[----:B------:R-:W-:Y:S05]  /*166c0*/  BSYNC.RECONVERGENT B1 ;  /* 0x0000000000017941 */ /* 0x000fea0003800200 */
.L_x_38901:
        /* <DEDUP_REMOVED lines=43> */
.L_x_38899:
[----:B------:R-:W-:Y:S05]  /*16980*/  BSYNC.RECONVERGENT B0 ;  /* 0x0000000000007941 */ /* 0x000fea0003800200 */
.L_x_38898:
        /* <DEDUP_REMOVED lines=22> */
.L_x_38905:
        /* <DEDUP_REMOVED lines=13> */
.L_x_38907:
[----:B------:R-:W-:Y:S05]  /*16bc0*/  BSYNC.RECONVERGENT B1 ;  /* 0x0000000000017941 */ /* 0x000fea0003800200 */
.L_x_38906:
        /* <DEDUP_REMOVED lines=43> */
.L_x_38904:
[----:B------:R-:W-:Y:S05]  /*16e80*/  BSYNC.RECONVERGENT B0 ;  /* 0x0000000000007941 */ /* 0x000fea0003800200 */
.L_x_38903:
        /* <DEDUP_REMOVED lines=22> */
.L_x_38910:
        /* <DEDUP_REMOVED lines=13> */
.L_x_38912:
[----:B------:R-:W-:Y:S05]  /*170c0*/  BSYNC.RECONVERGENT B1 ;  /* 0x0000000000017941 */ /* 0x000fea0003800200 */
.L_x_38911:
        /* <DEDUP_REMOVED lines=43> */
.L_x_38909:
[----:B------:R-:W-:Y:S05]  /*17380*/  BSYNC.RECONVERGENT B0 ;  /* 0x0000000000007941 */ /* 0x000fea0003800200 */
.L_x_38908:
        /* <DEDUP_REMOVED lines=22> */
.L_x_38915:
        /* <DEDUP_REMOVED lines=13> */
.L_x_38917:
[----:B------:R-:W-:Y:S05]  /*175c0*/  BSYNC.RECONVERGENT B1 ;  /* 0x0000000000017941 */ /* 0x000fea0003800200 */
.L_x_38916:
        /* <DEDUP_REMOVED lines=43> */
.L_x_38914:
[----:B------:R-:W-:Y:S05]  /*17880*/  BSYNC.RECONVERGENT B0 ;  /* 0x0000000000007941 */ /* 0x000fea0003800200 */
.L_x_38913:
        /* <DEDUP_REMOVED lines=22> */
.L_x_38920:
        /* <DEDUP_REMOVED lines=15> */
.L_x_38922:
[----:B------:R-:W-:Y:S05]  /*17ae0*/  BSYNC.RECONVERGENT B1 ;  /* 0x0000000000017941 */ /* 0x000fea0003800200 */
.L_x_38921:
        /* <DEDUP_REMOVED lines=43> */
.L_x_38919:
[----:B------:R-:W-:Y:S05]  /*17da0*/  BSYNC.RECONVERGENT B0 ;  /* 0x0000000000007941 */ /* 0x000fea0003800200 */
.L_x_38918:
        /* <DEDUP_REMOVED lines=10> */
.L_x_38882:
        /* <DEDUP_REMOVED lines=16> */
.L_x_38926:
        /* <DEDUP_REMOVED lines=13> */
.L_x_38928:
[----:B------:R-:W-:Y:S05]  /*18020*/  BSYNC.RECONVERGENT B1 ;  /* 0x0000000000017941 */ /* 0x000fea0003800200 */
.L_x_38927:
        /* <DEDUP_REMOVED lines=43> */
.L_x_38925:
[----:B------:R-:W-:Y:S05]  /*182e0*/  BSYNC.RECONVERGENT B0 ;  /* 0x0000000000007941 */ /* 0x000fea0003800200 */
.L_x_38924:
        /* <DEDUP_REMOVED lines=21> */
.L_x_38931:
        /* <DEDUP_REMOVED lines=13> */
.L_x_38933:
[----:B------:R-:W-:Y:S05]  /*18510*/  BSYNC.RECONVERGENT B1 ;  /* 0x0000000000017941 */ /* 0x000fea0003800200 */
.L_x_38932:
        /* <DEDUP_REMOVED lines=43> */
.L_x_38930:
[----:B------:R-:W-:Y:S05]  /*187d0*/  BSYNC.RECONVERGENT B0 ;  /* 0x0000000000007941 */ /* 0x000fea0003800200 */
.L_x_38929:
        /* <DEDUP_REMOVED lines=19> */
.L_x_38936:
        /* <DEDUP_REMOVED lines=13> */
.L_x_38938:
[----:B------:R-:W-:Y:S05]  /*189e0*/  BSYNC.RECONVERGENT B1 ;  /* 0x0000000000017941 */ /* 0x000fea0003800200 */
.L_x_38937:
        /* <DEDUP_REMOVED lines=43> */
.L_x_38935:
[----:B------:R-:W-:Y:S05]  /*18ca0*/  BSYNC.RECONVERGENT B0 ;  /* 0x0000000000007941 */ /* 0x000fea0003800200 */
.L_x_38934:
        /* <DEDUP_REMOVED lines=19> */
.L_x_38941:
        /* <DEDUP_REMOVED lines=13> */
.L_x_38943:
[----:B------:R-:W-:Y:S05]  /*18eb0*/  BSYNC.RECONVERGENT B1 ;  /* 0x0000000000017941 */ /* 0x000fea0003800200 */
.L_x_38942:
        /* <DEDUP_REMOVED lines=43> */
.L_x_38940:
[----:B------:R-:W-:Y:S05]  /*19170*/  BSYNC.RECONVERGENT B0 ;  /* 0x0000000000007941 */ /* 0x000fea0003800200 */
.L_x_38939:
        /* <DEDUP_REMOVED lines=19> */
.L_x_38946:
        /* <DEDUP_REMOVED lines=13> */
.L_x_38948:
[----:B------:R-:W-:Y:S05]  /*19380*/  BSYNC.RECONVERGENT B1 ;  /* 0x0000000000017941 */ /* 0x000fea0003800200 */
.L_x_38947:
        /* <DEDUP_REMOVED lines=43> */
.L_x_38945:
[----:B------:R-:W-:Y:S05]  /*19640*/  BSYNC.RECONVERGENT B0 ;  /* 0x0000000000007941 */ /* 0x000fea0003800200 */
.L_x_38944:
        /* <DEDUP_REMOVED lines=19> */
.L_x_38951:
        /* <DEDUP_REMOVED lines=13> */
.L_x_38953:
[----:B------:R-:W-:Y:S05]  /*19850*/  BSYNC.RECONVERGENT B1 ;  /* 0x0000000000017941 */ /* 0x000fea0003800200 */
.L_x_38952:
        /* <DEDUP_REMOVED lines=43> */
.L_x_38950:
[----:B------:R-:W-:Y:S05]  /*19b10*/  BSYNC.RECONVERGENT B0 ;  /* 0x0000000000007941 */ /* 0x000fea0003800200 */
.L_x_38949:
        /* <DEDUP_REMOVED lines=19> */
.L_x_38956:
        /* <DEDUP_REMOVED lines=13> */
.L_x_38958:
[----:B------:R-:W-:Y:S05]  /*19d20*/  BSYNC.RECONVERGENT B1 ;  /* 0x0000000000017941 */ /* 0x000fea0003800200 */
.L_x_38957:
        /* <DEDUP_REMOVED lines=43> */
.L_x_38955:
[----:B------:R-:W-:Y:S05]  /*19fe0*/  BSYNC.RECONVERGENT B0 ;  /* 0x0000000000007941 */ /* 0x000fea0003800200 */
.L_x_38954:
        /* <DEDUP_REMOVED lines=19> */
.L_x_38961:
        /* <DEDUP_REMOVED lines=15> */
.L_x_38963:
[----:B------:R-:W-:Y:S05]  /*1a210*/  BSYNC.RECONVERGENT B1 ;  /* 0x0000000000017941 */ /* 0x000fea0003800200 */
.L_x_38962:
        /* <DEDUP_REMOVED lines=43> */
.L_x_38960:
[----:B------:R-:W-:Y:S05]  /*1a4d0*/  BSYNC.RECONVERGENT B0 ;  /* 0x0000000000007941 */ /* 0x000fea0003800200 */
.L_x_38959:
        /* <DEDUP_REMOVED lines=16> */
.L_x_38923:
        /* <DEDUP_REMOVED lines=43> */
.L_x_38967:
        /* <DEDUP_REMOVED lines=13> */
.L_x_38969:
[----:B------:R-:W-:Y:S05]  /*1a960*/  BSYNC.RECONVERGENT B1 ;  /* 0x0000000000017941 */ /* 0x000fea0003800200 */
.L_x_38968:
        /* <DEDUP_REMOVED lines=43> */
.L_x_38966:
[----:B------:R-:W-:Y:S05]  /*1ac20*/  BSYNC.RECONVERGENT B0 ;  /* 0x0000000000007941 */ /* 0x000fea0003800200 */
.L_x_38965:
        /* <DEDUP_REMOVED lines=24> */
.L_x_38972:
        /* <DEDUP_REMOVED lines=13> */
.L_x_38974:
[----:B------:R-:W-:Y:S05]  /*1ae80*/  BSYNC.RECONVERGENT B1 ;  /* 0x0000000000017941 */ /* 0x000fea0003800200 */
.L_x_38973:
        /* <DEDUP_REMOVED lines=43> */
.L_x_38971:
[----:B------:R-:W-:Y:S05]  /*1b140*/  BSYNC.RECONVERGENT B0 ;  /* 0x0000000000007941 */ /* 0x000fea0003800200 */
.L_x_38970:
        /* <DEDUP_REMOVED lines=22> */
.L_x_38977:
        /* <DEDUP_REMOVED lines=13> */
.L_x_38979:
[----:B------:R-:W-:Y:S05]  /*1b380*/  BSYNC.RECONVERGENT B1 ;  /* 0x0000000000017941 */ /* 0x000fea0003800200 */
.L_x_38978:
        /* <DEDUP_REMOVED lines=43> */
.L_x_38976:
[----:B------:R-:W-:Y:S05]  /*1b640*/  BSYNC.RECONVERGENT B0 ;  /* 0x0000000000007941 */ /* 0x000fea0003800200 */
.L_x_38975:
        /* <DEDUP_REMOVED lines=22> */
.L_x_38982:
        /* <DEDUP_REMOVED lines=13> */
.L_x_38984:
[----:B------:R-:W-:Y:S05]  /*1b880*/  BSYNC.RECONVERGENT B1 ;  /* 0x0000000000017941 */ /* 0x000fea0003800200 */
.L_x_38983:
        /* <DEDUP_REMOVED lines=43> */
.L_x_38981:
[----:B------:R-:W-:Y:S05]  /*1bb40*/  BSYNC.RECONVERGENT B0 ;  /* 0x0000000000007941 */ /* 0x000fea0003800200 */
.L_x_38980:
        /* <DEDUP_REMOVED lines=22> */
.L_x_38987:
        /* <DEDUP_REMOVED lines=13> */
.L_x_38989:
[----:B------:R-:W-:Y:S05]  /*1bd80*/  BSYNC.RECONVERGENT B1 ;  /* 0x0000000000017941 */ /* 0x000fea0003800200 */
.L_x_38988:
        /* <DEDUP_REMOVED lines=43> */
.L_x_38986:
[----:B------:R-:W-:Y:S05]  /*1c040*/  BSYNC.RECONVERGENT B0 ;  /* 0x0000000000007941 */ /* 0x000fea0003800200 */
.L_x_38985:
        /* <DEDUP_REMOVED lines=22> */
.L_x_38992:
        /* <DEDUP_REMOVED lines=13> */
.L_x_38994:
[----:B------:R-:W-:Y:S05]  /*1c280*/  BSYNC.RECONVERGENT B1 ;  /* 0x0000000000017941 */ /* 0x000fea0003800200 */
.L_x_38993:
        /* <DEDUP_REMOVED lines=43> */
.L_x_38991:
[----:B------:R-:W-:Y:S05]  /*1c540*/  BSYNC.RECONVERGENT B0 ;  /* 0x0000000000007941 */ /* 0x000fea0003800200 */
.L_x_38990:
        /* <DEDUP_REMOVED lines=22> */
.L_x_38997:
        /* <DEDUP_REMOVED lines=13> */
.L_x_38999:
[----:B------:R-:W-:Y:S05]  /*1c780*/  BSYNC.RECONVERGENT B1 ;  /* 0x0000000000017941 */ /* 0x000fea0003800200 */
.L_x_38998:
        /* <DEDUP_REMOVED lines=43> */
.L_x_38996:
[----:B------:R-:W-:Y:S05]  /*1ca40*/  BSYNC.RECONVERGENT B0 ;  /* 0x0000000000007941 */ /* 0x000fea0003800200 */
.L_x_38995:
        /* <DEDUP_REMOVED lines=22> */
.L_x_39002:
        /* <DEDUP_REMOVED lines=15> */
.L_x_39004:
[----:B------:R-:W-:Y:S05]  /*1cca0*/  BSYNC.RECONVERGENT B1 ;  /* 0x0000000000017941 */ /* 0x000fea0003800200 */
.L_x_39003:
        /* <DEDUP_REMOVED lines=43> */
.L_x_39001:
[----:B------:R-:W-:Y:S05]  /*1cf60*/  BSYNC.RECONVERGENT B0 ;  /* 0x0000000000007941 */ /* 0x000fea0003800200 */
.L_x_39000:
        /* <DEDUP_REMOVED lines=10> */
.L_x_38964:
        /* <DEDUP_REMOVED lines=16> */
.L_x_39008:
        /* <DEDUP_REMOVED lines=13> */
.L_x_39010:
[----:B------:R-:W-:Y:S05]  /*1d1e0*/  BSYNC.RECONVERGENT B1 ;  /* 0x0000000000017941 */ /* 0x000fea0003800200 */
.L_x_39009:
        /* <DEDUP_REMOVED lines=43> */
.L_x_39007:
[----:B------:R-:W-:Y:S05]  /*1d4a0*/  BSYNC.RECONVERGENT B0 ;  /* 0x0000000000007941 */ /* 0x000fea0003800200 */
.L_x_39006:
        /* <DEDUP_REMOVED lines=21> */
.L_x_39013:
        /* <DEDUP_REMOVED lines=13> */
.L_x_39015:
[----:B------:R-:W-:Y:S05]  /*1d6d0*/  BSYNC.RECONVERGENT B1 ;  /* 0x0000000000017941 */ /* 0x000fea0003800200 */
.L_x_39014:
        /* <DEDUP_REMOVED lines=43> */
.L_x_39012:
[----:B------:R-:W-:Y:S05]  /*1d990*/  BSYNC.RECONVERGENT B0 ;  /* 0x0000000000007941 */ /* 0x000fea0003800200 */
.L_x_39011:
        /* <DEDUP_REMOVED lines=19> */
.L_x_39018:
        /* <DEDUP_REMOVED lines=13> */
.L_x_39020:
[----:B------:R-:W-:Y:S05]  /*1dba0*/  BSYNC.RECONVERGENT B1 ;  /* 0x0000000000017941 */ /* 0x000fea0003800200 */
.L_x_39019:
        /* <DEDUP_REMOVED lines=43> */
.L_x_39017:
[----:B------:R-:W-:Y:S05]  /*1de60*/  BSYNC.RECONVERGENT B0 ;  /* 0x0000000000007941 */ /* 0x000fea0003800200 */
.L_x_39016:
        /* <DEDUP_REMOVED lines=19> */
.L_x_39023:
        /* <DEDUP_REMOVED lines=13> */
.L_x_39025:
[----:B------:R-:W-:Y:S05]  /*1e070*/  BSYNC.RECONVERGENT B1 ;  /* 0x0000000000017941 */ /* 0x000fea0003800200 */
.L_x_39024:
        /* <DEDUP_REMOVED lines=43> */
.L_x_39022:
[----:B------:R-:W-:Y:S05]  /*1e330*/  BSYNC.RECONVERGENT B0 ;  /* 0x0000000000007941 */ /* 0x000fea0003800200 */
.L_x_39021:
        /* <DEDUP_REMOVED lines=19> */
.L_x_39028:
        /* <DEDUP_REMOVED lines=13> */
.L_x_39030:
[----:B------:R-:W-:Y:S05]  /*1e540*/  BSYNC.RECONVERGENT B1 ;  /* 0x0000000000017941 */ /* 0x000fea0003800200 */
.L_x_39029:
        /* <DEDUP_REMOVED lines=43> */
.L_x_39027:
[----:B------:R-:W-:Y:S05]  /*1e800*/  BSYNC.RECONVERGENT B0 ;  /* 0x0000000000007941 */ /* 0x000fea0003800200 */
.L_x_39026:
        /* <DEDUP_REMOVED lines=19> */
.L_x_39033:
        /* <DEDUP_REMOVED lines=13> */
.L_x_39035:
[----:B------:R-:W-:Y:S05]  /*1ea10*/  BSYNC.RECONVERGENT B1 ;  /* 0x0000000000017941 */ /* 0x000fea0003800200 */
.L_x_39034:
        /* <DEDUP_REMOVED lines=43> */
.L_x_39032:
[----:B------:R-:W-:Y:S05]  /*1ecd0*/  BSYNC.RECONVERGENT B0 ;  /* 0x0000000000007941 */ /* 0x000fea0003800200 */
.L_x_39031:
        /* <DEDUP_REMOVED lines=19> */
.L_x_39038:
        /* <DEDUP_REMOVED lines=13> */
.L_x_39040:
[----:B------:R-:W-:Y:S05]  /*1eee0*/  BSYNC.RECONVERGENT B1 ;  /* 0x0000000000017941 */ /* 0x000fea0003800200 */
.L_x_39039:
        /* <DEDUP_REMOVED lines=43> */
.L_x_39037:
[----:B------:R-:W-:Y:S05]  /*1f1a0*/  BSYNC.RECONVERGENT B0 ;  /* 0x0000000000007941 */ /* 0x000fea0003800200 */
.L_x_39036:
        /* <DEDUP_REMOVED lines=19> */
.L_x_39043:
        /* <DEDUP_REMOVED lines=15> */
.L_x_39045:
[----:B------:R-:W-:Y:S05]  /*1f3d0*/  BSYNC.RECONVERGENT B1 ;  /* 0x0000000000017941 */ /* 0x000fea0003800200 */
.L_x_39044:
        /* <DEDUP_REMOVED lines=43> */
.L_x_39042:
[----:B------:R-:W-:Y:S05]  /*1f690*/  BSYNC.RECONVERGENT B0 ;  /* 0x0000000000007941 */ /* 0x000fea0003800200 */
.L_x_39041:
        /* <DEDUP_REMOVED lines=16> */
.L_x_39005:
        /* <DEDUP_REMOVED lines=186> */
.L_x_39059:
        /* <DEDUP_REMOVED lines=74> */
[----:B--2---:R-:W-:Y:S01]  /*207e0*/  @!P0 IMAD.WIDE R106, R162, 0x4, R106 ;  /* 0x00000004a26a8825 */ /* 0x004fe200078e026a */
[----:B------:R-:W-:-:S03]  /*207f0*/  F2FP.F16.F32.PACK_AB R100, R109, R100 ;  /* 0x000000646d64723e */ /* 0x000fc600000000ff */
        /* <DEDUP_REMOVED lines=9> */
[----:B------:R-:W-:Y:S01]  /*20890*/  F2FP.F16.F32.PACK_AB R103, R166, R103 ;  /* 0x00000067a667723e */ /* 0x000fe200000000ff */
[----:B------:R-:W-:Y:S01]  /*208a0*/  IMAD.WIDE.U32 R110, R191, 0x10, R104 ;  /* 0x00000010bf6e7825 */ /* 0x000fe200078e0068 */
[----:B------:R-:W-:-:S03]  /*208b0*/  F2FP.F16.F32.PACK_AB R102, R164, R151 ;  /* 0x00000097a466723e */ /* 0x000fc600000000ff */
        /* <DEDUP_REMOVED lines=16> */
[----:B------:R-:W-:Y:S01]  /*209c0*/  F2FP.F16.F32.PACK_AB R105, R132, R105 ;  /* 0x000000698469723e */ /* 0x000fe200000000ff */
        /* <DEDUP_REMOVED lines=27> */
[----:B-1----:R-:W-:Y:S01]  /*20b80*/  F2FP.F16.F32.PACK_AB R102, R126, R125 ;  /* 0x0000007d7e66723e */ /* 0x002fe200000000ff */
[----:B------:R-:W-:Y:S01]  /*20b90*/  FFMA.FTZ R121, R130, R21, R69 ;  /* 0x0000001582797223 */ /* 0x000fe20000010045 */
[----:B------:R-:W-:Y:S01]  /*20ba0*/  F2FP.F16.F32.PACK_AB R100, R122, R167 ;  /* 0x000000a77a64723e */ /* 0x000fe200000000ff */
        /* <DEDUP_REMOVED lines=45> */
[----:B------:R-:W-:Y:S01]  /*20e80*/  F2FP.F16.F32.PACK_AB R106, R123, R106 ;  /* 0x0000006a7b6a723e */ /* 0x000fe200000000ff */
[----:B0-----:R-:W-:Y:S01]  /*20e90*/  IMAD R162, R132, 0x4, R162 ;  /* 0x0000000484a27824 */ /* 0x001fe200078e02a2 */
        /* <DEDUP_REMOVED lines=18> */
.L_x_39046:
        /* <DEDUP_REMOVED lines=8> */
.L_x_39049:
[----:B------:R-:W-:Y:S05]  /*21040*/  BSYNC B0 ;  /* 0x0000000000007941 */ /* 0x000fea0003800000 */
.L_x_39048:
        /* <DEDUP_REMOVED lines=9> */
.L_x_39050:
[----:B------:R-:W-:Y:S02]  /*210e0*/  IMAD.MOV.U32 R166, RZ, RZ, 0x4 ;  /* 0x00000004ffa67424 */ /* 0x000fe400078e00ff */
[----:B------:R-:W-:-:S04]  /*210f0*/  IMAD.MOV.U32 R141, RZ, RZ, R151 ;  /* 0x000000ffff8d7224 */ /* 0x000fc800078e0097 */
[----:B------:R-:W-:-:S05]  /*21100*/  FADD.FTZ R143, R142, R141 ;  /* 0x0000008d8e8f7221 */ /* 0x000fca0000010000 */
[----:B------:R-:W-:-:S07]  /*21110*/  MOV R165, R143 ;  /* 0x0000008f00a57202 */ /* 0x000fce0000000f00 */
[----:B------:R-:W-:Y:S05]  /*21120*/  WARPSYNC.COLLECTIVE R164, `(.L_x_39051) ;  /* 0x00000000a4087348 */ /* 0x000fea0003c00000 */
[----:B------:R0:W1:Y:S02]  /*21130*/  SHFL.BFLY P1, R151, R165, R166, R167 ;  /* 0x0c0000a6a5977389 */ /* 0x00006400000200a7 */
[----:B01----:R-:W-:Y:S05]  /*21140*/  ENDCOLLECTIVE ;  /* 0x000000000000791b */ /* 0x003fea0003800000 */
.L_x_39051:
[----:B------:R-:W-:Y:S01]  /*21150*/  HFMA2 R166, -RZ, RZ, 0, 4.76837158203125e-07 ;  /* 0x00000008ffa67431 */ /* 0x000fe200000001ff */
[----:B------:R-:W-:-:S05]  /*21160*/  MOV R140, R151 ;  /* 0x00000097008c7202 */ /* 0x000fca0000000f00 */
[----:B------:R-:W-:-:S04]  /*21170*/  FADD.FTZ R148, R143, R140 ;  /* 0x0000008c8f947221 */ /* 0x000fc80000010000 */
[----:B------:R-:W-:-:S07]  /*21180*/  IMAD.MOV.U32 R165, RZ, RZ, R148 ;  /* 0x000000ffffa57224 */ /* 0x000fce00078e0094 */
[----:B------:R-:W-:Y:S05]  /*21190*/  WARPSYNC.COLLECTIVE R164, `(.L_x_39052) ;  /* 0x00000000a4087348 */ /* 0x000fea0003c00000 */
[----:B------:R0:W1:Y:S02]  /*211a0*/  SHFL.BFLY P1, R151, R165, R166, R167 ;  /* 0x0c0000a6a5977389 */ /* 0x00006400000200a7 */
[----:B01----:R-:W-:Y:S05]  /*211b0*/  ENDCOLLECTIVE ;  /* 0x000000000000791b */ /* 0x003fea0003800000 */
.L_x_39052:
        /* <DEDUP_REMOVED lines=8> */
.L_x_39053:
        /* <DEDUP_REMOVED lines=104> */
.L_x_39054:
[----:B------:R-:W-:Y:S02]  /*218c0*/  IMAD.MOV.U32 R166, RZ, RZ, 0x2 ;  /* 0x00000002ffa67424 */ /* 0x000fe400078e00ff */
[----:B------:R-:W-:-:S04]  /*218d0*/  IMAD.MOV.U32 R143, RZ, RZ, R151 ;  /* 0x000000ffff8f7224 */ /* 0x000fc800078e0097 */
[----:B------:R-:W-:-:S05]  /*218e0*/  FADD.FTZ R143, R0, R143 ;  /* 0x0000008f008f7221 */ /* 0x000fca0000010000 */
[----:B------:R-:W-:-:S07]  /*218f0*/  MOV R165, R143 ;  /* 0x0000008f00a57202 */ /* 0x000fce0000000f00 */
[----:B------:R-:W-:Y:S05]  /*21900*/  WARPSYNC.COLLECTIVE R164, `(.L_x_39055) ;  /* 0x00000000a4087348 */ /* 0x000fea0003c00000 */
[----:B------:R0:W1:Y:S02]  /*21910*/  SHFL.BFLY P1, R151, R165, R166, R167 ;  /* 0x0c0000a6a5977389 */ /* 0x00006400000200a7 */
[----:B01----:R-:W-:Y:S05]  /*21920*/  ENDCOLLECTIVE ;  /* 0x000000000000791b */ /* 0x003fea0003800000 */
.L_x_39055:
[----:B------:R-:W-:Y:S01]  /*21930*/  HFMA2 R166, -RZ, RZ, 0, 2.384185791015625e-07 ;  /* 0x00000004ffa67431 */ /* 0x000fe200000001ff */
[----:B------:R-:W-:-:S05]  /*21940*/  MOV R142, R151 ;  /* 0x00000097008e7202 */ /* 0x000fca0000000f00 */
[----:B------:R-:W-:-:S04]  /*21950*/  FADD.FTZ R142, R143, R142 ;  /* 0x0000008e8f8e7221 */ /* 0x000fc80000010000 */
[----:B------:R-:W-:-:S07]  /*21960*/  IMAD.MOV.U32 R165, RZ, RZ, R142 ;  /* 0x000000ffffa57224 */ /* 0x000fce00078e008e */
[----:B------:R-:W-:Y:S05]  /*21970*/  WARPSYNC.COLLECTIVE R164, `(.L_x_39056) ;  /* 0x00000000a4087348 */ /* 0x000fea0003c00000 */
[----:B------:R0:W1:Y:S02]  /*21980*/  SHFL.BFLY P1, R151, R165, R166, R167 ;  /* 0x0c0000a6a5977389 */ /* 0x00006400000200a7 */
[----:B01----:R-:W-:Y:S05]  /*21990*/  ENDCOLLECTIVE ;  /* 0x000000000000791b */ /* 0x003fea0003800000 */
.L_x_39056:
[----:B------:R-:W-:Y:S02]  /*219a0*/  IMAD.MOV.U32 R166, RZ, RZ, 0x8 ;  /* 0x00000008ffa67424 */ /* 0x000fe400078e00ff */
[----:B------:R-:W-:-:S04]  /*219b0*/  IMAD.MOV.U32 R149, RZ, RZ, R151 ;  /* 0x000000ffff957224 */ /* 0x000fc800078e0097 */
[----:B------:R-:W-:-:S05]  /*219c0*/  FADD.FTZ R149, R142, R149 ;  /* 0x000000958e957221 */ /* 0x000fca0000010000 */
[----:B------:R-:W-:-:S07]  /*219d0*/  MOV R165, R149 ;  /* 0x0000009500a57202 */ /* 0x000fce0000000f00 */
[----:B------:R-:W-:Y:S05]  /*219e0*/  WARPSYNC.COLLECTIVE R164, `(.L_x_39057) ;  /* 0x00000000a4087348 */ /* 0x000fea0003c00000 */
[----:B------:R0:W1:Y:S02]  /*219f0*/  SHFL.BFLY P1, R151, R165, R166, R167 ;  /* 0x0c0000a6a5977389 */ /* 0x00006400000200a7 */
[----:B01----:R-:W-:Y:S05]  /*21a00*/  ENDCOLLECTIVE ;  /* 0x000000000000791b */ /* 0x003fea0003800000 */
.L_x_39057:
[----:B------:R-:W-:Y:S01]  /*21a10*/  HFMA2 R166, -RZ, RZ, 0, 9.5367431640625e-07 ;  /* 0x00000010ffa67431 */ /* 0x000fe200000001ff */
[----:B------:R-:W-:-:S05]  /*21a20*/  MOV R148, R151 ;  /* 0x0000009700947202 */ /* 0x000fca0000000f00 */
[----:B------:R-:W-:-:S04]  /*21a30*/  FADD.FTZ R148, R149, R148 ;  /* 0x0000009495947221 */ /* 0x000fc80000010000 */
[----:B------:R-:W-:-:S07]  /*21a40*/  IMAD.MOV.U32 R165, RZ, RZ, R148 ;  /* 0x000000ffffa57224 */ /* 0x000fce00078e0094 */
[----:B------:R-:W-:Y:S05]  /*21a50*/  WARPSYNC.COLLECTIVE R164, `(.L_x_39058) ;  /* 0x00000000a4087348 */ /* 0x000fea0003c00000 */
[----:B------:R0:W1:Y:S02]  /*21a60*/  SHFL.BFLY P1, R151, R165, R166, R167 ;  /* 0x0c0000a6a5977389 */ /* 0x00006400000200a7 */
[----:B01----:R-:W-:Y:S05]  /*21a70*/  ENDCOLLECTIVE ;  /* 0x000000000000791b */ /* 0x003fea0003800000 */
.L_x_39058:
[----:B------:R-:W-:Y:S05]  /*21a80*/  BRA `(.L_x_39059) ;  /* 0xffffffe8002c7947 */ /* 0x000fea000383ffff */
.L_x_39060:
        /* <DEDUP_REMOVED lines=15> */
.L_x_54449:


//--------------------- .text._ZN10layer_norm13ln_fwd_kernelINS_13Kernel_traitsIf6__halffS2_fjLj1536ELj1ELj4ELj1ELj16ENS_18Kernel_traits_baseILj1536EfS2_fS2_fjLj128EEEEELb1ELb0ELb1ELb0EEEvNS_9FwdParamsE --------------------------
	.section	.text._ZN10layer_norm13ln_fwd_kernelINS_13Kernel_traitsIf6__halffS2_fjLj1536ELj1ELj4ELj1ELj16ENS_18Kernel_traits_baseILj1536EfS2_fS2_fjLj128EEEEELb1ELb0ELb1ELb0EEEvNS_9FwdParamsE,"ax",@progbits
	.align	128
        .global         _ZN10layer_norm13ln_fwd_kernelINS_13Kernel_traitsIf6__halffS2_fjLj1536ELj1ELj4ELj1ELj16ENS_18Kernel_traits_baseILj1536EfS2_fS2_fjLj128EEEEELb1ELb0ELb1ELb0EEEvNS_9FwdParamsE
        .type           _ZN10layer_norm13ln_fwd_kernelINS_13Kernel_traitsIf6__halffS2_fjLj1536ELj1ELj4ELj1ELj16ENS_18Kernel_traits_baseILj1536EfS2_fS2_fjLj128EEEEELb1ELb0ELb1ELb0EEEvNS_9FwdParamsE,@function
        .size           _ZN10layer_norm13ln_fwd_kernelINS_13Kernel_traitsIf6__halffS2_fjLj1536ELj1ELj4ELj1ELj16ENS_18Kernel_traits_baseILj1536EfS2_fS2_fjLj128EEEEELb1ELb0ELb1ELb0EEEvNS_9FwdParamsE,(.L_x_54450 - _ZN10layer_norm13ln_fwd_kernelINS_13Kernel_traitsIf6__halffS2_fjLj1536ELj1ELj4ELj1ELj16ENS_18Kernel_traits_baseILj1536EfS2_fS2_fjLj128EEEEELb1ELb0ELb1ELb0EEEvNS_9FwdParamsE)
        .other          _ZN10layer_norm13ln_fwd_kernelINS_13Kernel_traitsIf6__halffS2_fjLj1536ELj1ELj4ELj1ELj16ENS_18Kernel_traits_baseILj1536EfS2_fS2_fjLj128EEEEELb1ELb0ELb1ELb0EEEvNS_9FwdParamsE,@"STO_CUDA_ENTRY STV_DEFAULT"
_ZN10layer_norm13ln_fwd_kernelINS_13Kernel_traitsIf6__halffS2_fjLj1536ELj1ELj4ELj1ELj16ENS_18Kernel_traits_baseILj1536EfS2_fS2_fjLj128EEEEELb1ELb0ELb1ELb0EEEvNS_9FwdParamsE:
.text._ZN10layer_norm13ln_fwd_kernelINS_13Kernel_traitsIf6__halffS2_fjLj1536ELj1ELj4ELj1ELj16ENS_18Kernel_traits_baseILj1536EfS2_fS2_fjLj128EEEEELb1ELb0ELb1ELb0EEEvNS_9FwdParamsE:
        /* <DEDUP_REMOVED lines=116> */
.L_x_39062:
        /* <DEDUP_REMOVED lines=59> */
.L_x_39063:
[----:B------:R-:W-:Y:S05]  /*0af0*/  BSYNC.RECONVERGENT B0 ;  /* 0x0000000000007941 */ /* 0x000fea0003800200 */
.L_x_39061:
        /* <DEDUP_REMOVED lines=70> */
.L_x_39777:
        /* <DEDUP_REMOVED lines=28> */
.L_x_39067:
[----:B------:R-:W-:Y:S05]  /*1120*/  BSYNC.RECONVERGENT B1 ;  /* 0x0000000000017941 */ /* 0x000fea0003800200 */
.L_x_39066:
        /* <DEDUP_REMOVED lines=29> */
.L_x_39074:
        /* <DEDUP_REMOVED lines=13> */
.L_x_39076:
[----:B------:R-:W-:Y:S05]  /*13d0*/  BSYNC.RECONVERGENT B4 ;  /* 0x0000000000047941 */ /* 0x000fea0003800200 */
.L_x_39075:
        /* <DEDUP_REMOVED lines=60> */
.L_x_39073:
[----:B------:R-:W-:Y:S05]  /*17a0*/  BSYNC.RECONVERGENT B3 ;  /* 0x0000000000037941 */ /* 0x000fea0003800200 */
.L_x_39072:
        /* <DEDUP_REMOVED lines=10> */
.L_x_39071:
[----:B------:R-:W-:Y:S05]  /*1850*/  BSYNC.RECONVERGENT B2 ;  /* 0x0000000000027941 */ /* 0x000fea0003800200 */
.L_x_39070:
        /* <DEDUP_REMOVED lines=20> */
.L_x_39081:
        /* <DEDUP_REMOVED lines=13> */
.L_x_39083:
[----:B------:R-:W-:Y:S05]  /*1a70*/  BSYNC.RECONVERGENT B4 ;  /* 0x0000000000047941 */ /* 0x000fea0003800200 */
.L_x_39082:
        /* <DEDUP_REMOVED lines=60> */
.L_x_39080:
[----:B------:R-:W-:Y:S05]  /*1e40*/  BSYNC.RECONVERGENT B3 ;  /* 0x0000000000037941 */ /* 0x000fea0003800200 */
.L_x_39079:
        /* <DEDUP_REMOVED lines=10> */
.L_x_39078:
[----:B------:R-:W-:Y:S05]  /*1ef0*/  BSYNC.RECONVERGENT B2 ;  /* 0x0000000000027941 */ /* 0x000fea0003800200 */
.L_x_39077:
        /* <DEDUP_REMOVED lines=20> */
.L_x_39088:
        /* <DEDUP_REMOVED lines=13> */
.L_x_39090:
[----:B------:R-:W-:Y:S05]  /*2110*/  BSYNC.RECONVERGENT B4 ;  /* 0x0000000000047941 */ /* 0x000fea0003800200 */
.L_x_39089:
        /* <DEDUP_REMOVED lines=60> */
.L_x_39087:
[----:B------:R-:W-:Y:S05]  /*24e0*/  BSYNC.RECONVERGENT B3 ;  /* 0x0000000000037941 */ /* 0x000fea0003800200 */
.L_x_39086:
        /* <DEDUP_REMOVED lines=10> */
.L_x_39085:
[----:B------:R-:W-:Y:S05]  /*2590*/  BSYNC.RECONVERGENT B2 ;  /* 0x0000000000027941 */ /* 0x000fea0003800200 */
.L_x_39084:
        /* <DEDUP_REMOVED lines=20> */
.L_x_39095:
        /* <DEDUP_REMOVED lines=13> */
.L_x_39097:
[----:B------:R-:W-:Y:S05]  /*27b0*/  BSYNC.RECONVERGENT B4 ;  /* 0x0000000000047941 */ /* 0x000fea0003800200 */
.L_x_39096:
        /* <DEDUP_REMOVED lines=60> */
.L_x_39094:
[----:B------:R-:W-:Y:S05]  /*2b80*/  BSYNC.RECONVERGENT B3 ;  /* 0x0000000000037941 */ /* 0x000fea0003800200 */
.L_x_39093:
        /* <DEDUP_REMOVED lines=10> */
.L_x_39092:
[----:B------:R-:W-:Y:S05]  /*2c30*/  BSYNC.RECONVERGENT B2 ;  /* 0x0000000000027941 */ /* 0x000fea0003800200 */
.L_x_39091:
        /* <DEDUP_REMOVED lines=20> */
.L_x_39102:
        /* <DEDUP_REMOVED lines=13> */
.L_x_39104:
[----:B------:R-:W-:Y:S05]  /*2e50*/  BSYNC.RECONVERGENT B4 ;  /* 0x0000000000047941 */ /* 0x000fea0003800200 */
.L_x_39103:
        /* <DEDUP_REMOVED lines=60> */
.L_x_39101:
[----:B------:R-:W-:Y:S05]  /*3220*/  BSYNC.RECONVERGENT B3 ;  /* 0x0000000000037941 */ /* 0x000fea0003800200 */
.L_x_39100:
        /* <DEDUP_REMOVED lines=10> */
.L_x_39099:
[----:B------:R-:W-:Y:S05]  /*32d0*/  BSYNC.RECONVERGENT B2 ;  /* 0x0000000000027941 */ /* 0x000fea0003800200 */
.L_x_39098:
        /* <DEDUP_REMOVED lines=20> */
.L_x_39109:
        /* <DEDUP_REMOVED lines=13> */
.L_x_39111:
[----:B------:R-:W-:Y:S05]  /*34f0*/  BSYNC.RECONVERGENT B4 ;  /* 0x0000000000047941 */ /* 0x000fea0003800200 */
.L_x_39110:
        /* <DEDUP_REMOVED lines=60> */
.L_x_39108:
[----:B------:R-:W-:Y:S05]  /*38c0*/  BSYNC.RECONVERGENT B3 ;  /* 0x0000000000037941 */ /* 0x000fea0003800200 */
.L_x_39107:
        /* <DEDUP_REMOVED lines=10> */
.L_x_39106:
[----:B------:R-:W-:Y:S05]  /*3970*/  BSYNC.RECONVERGENT B2 ;  /* 0x0000000000027941 */ /* 0x000fea0003800200 */
.L_x_39105:
        /* <DEDUP_REMOVED lines=20> */
.L_x_39116:
        /* <DEDUP_REMOVED lines=13> */
.L_x_39118:
[----:B------:R-:W-:Y:S05]  /*3b90*/  BSYNC.RECONVERGENT B4 ;  /* 0x0000000000047941 */ /* 0x000fea0003800200 */
.L_x_39117:
        /* <DEDUP_REMOVED lines=59> */
.L_x_39115:
[----:B------:R-:W-:Y:S05]  /*3f50*/  BSYNC.RECONVERGENT B3 ;  /* 0x0000000000037941 */ /* 0x000fea0003800200 */
.L_x_39114:
        /* <DEDUP_REMOVED lines=10> */
.L_x_39113:
[----:B------:R-:W-:Y:S05]  /*4000*/  BSYNC.RECONVERGENT B2 ;  /* 0x0000000000027941 */ /* 0x000fea0003800200 */
.L_x_39112:
        /* <DEDUP_REMOVED lines=19> */
.L_x_39122:
        /* <DEDUP_REMOVED lines=13> */
.L_x_39124:
[----:B------:R-:W-:Y:S05]  /*4210*/  BSYNC.RECONVERGENT B3 ;  /* 0x0000000000037941 */ /* 0x000fea0003800200 */
.L_x_39123:
        /* <DEDUP_REMOVED lines=60> */
.L_x_39121:
[----:B------:R-:W-:Y:S05]  /*45e0*/  BSYNC.RECONVERGENT B2 ;  /* 0x0000000000027941 */ /* 0x000fea0003800200 */
.L_x_39120:
        /* <DEDUP_REMOVED lines=11> */
.L_x_39069:
[----:B------:R-:W-:Y:S01]  /*46a0*/  BSSY.RECONVERGENT B2, `(.L_x_39125) ;  /* 0x0000069000027945 */ /* 0x000fe20003800200 */
[----:B------:R-:W-:Y:S01]  /*46b0*/  IMAD.MOV.U32 R176, RZ, RZ, R160 ;  /* 0x000000ffffb07224 */ /* 0x000fe200078e00a0 */
[----:B------:R-:W-:Y:S01]  /*46c0*/  MOV R104, RZ ;  /* 0x000000ff00687202 */ /* 0x000fe20000000f00 */
        /* <DEDUP_REMOVED lines=18> */
.L_x_39129:
        /* <DEDUP_REMOVED lines=13> */
.L_x_39131:
[----:B------:R-:W-:Y:S05]  /*48c0*/  BSYNC.RECONVERGENT B4 ;  /* 0x0000000000047941 */ /* 0x000fea0003800200 */
.L_x_39130:
        /* <DEDUP_REMOVED lines=59> */
[----:B------:R-:W-:-:S07]  /*4c80*/  IMAD.MOV.U32 R106, RZ, RZ, RZ ;  /* 0x000000ffff6a7224 */ /* 0x000fce00078e00ff */
.L_x_39128:
[----:B------:R-:W-:Y:S05]  /*4c90*/  BSYNC.RECONVERGENT B3 ;  /* 0x0000000000037941 */ /* 0x000fea0003800200 */
.L_x_39127:
        /* <DEDUP_REMOVED lines=9> */
.L_x_39126:
[----:B------:R-:W-:Y:S05]  /*4d30*/  BSYNC.RECONVERGENT B2 ;  /* 0x0000000000027941 */ /* 0x000fea0003800200 */
.L_x_39125:
        /* <DEDUP_REMOVED lines=17> */
.L_x_39136:
        /* <DEDUP_REMOVED lines=13> */
.L_x_39138:
[----:B------:R-:W-:Y:S05]  /*4f20*/  BSYNC.RECONVERGENT B4 ;  /* 0x0000000000047941 */ /* 0x000fea0003800200 */
.L_x_39137:
        /* <DEDUP_REMOVED lines=60> */
.L_x_39135:
[----:B------:R-:W-:Y:S05]  /*52f0*/  BSYNC.RECONVERGENT B3 ;  /* 0x0000000000037941 */ /* 0x000fea0003800200 */
.L_x_39134:
        /* <DEDUP_REMOVED lines=9> */
.L_x_39133:
[----:B------:R-:W-:Y:S05]  /*5390*/  BSYNC.RECONVERGENT B2 ;  /* 0x0000000000027941 */ /* 0x000fea0003800200 */
.L_x_39132:
        /* <DEDUP_REMOVED lines=17> */
.L_x_39143:
        /* <DEDUP_REMOVED lines=13> */
.L_x_39145:
[----:B------:R-:W-:Y:S05]  /*5580*/  BSYNC.RECONVERGENT B4 ;  /* 0x0000000000047941 */ /* 0x000fea0003800200 */
.L_x_39144:
        /* <DEDUP_REMOVED lines=58> */
[----:B------:R-:W-:Y:S02]  /*5930*/  IMAD.MOV.U32 R176, RZ, RZ, R128 ;  /* 0x000000ffffb07224 */ /* 0x000fe400078e0080 */
[----:B------:R-:W-:-:S07]  /*5940*/  HFMA2 R128, -RZ, RZ, 0, 0 ;  /* 0x00000000ff807431 */ /* 0x000fce00000001ff */
.L_x_39142:
[----:B------:R-:W-:Y:S05]  /*5950*/  BSYNC.RECONVERGENT B3 ;  /* 0x0000000000037941 */ /* 0x000fea0003800200 */
.L_x_39141:
        /* <DEDUP_REMOVED lines=9> */
.L_x_39140:
[----:B------:R-:W-:Y:S05]  /*59f0*/  BSYNC.RECONVERGENT B2 ;  /* 0x0000000000027941 */ /* 0x000fea0003800200 */
.L_x_39139:
        /* <DEDUP_REMOVED lines=17> */
.L_x_39150:
        /* <DEDUP_REMOVED lines=13> */
.L_x_39152:
[----:B------:R-:W-:Y:S05]  /*5be0*/  BSYNC.RECONVERGENT B4 ;  /* 0x0000000000047941 */ /* 0x000fea0003800200 */
.L_x_39151:
        /* <DEDUP_REMOVED lines=55> */
[----:B------:R-:W-:Y:S02]  /*5f60*/  IMAD.MOV.U32 R129, RZ, RZ, RZ ;  /* 0x000000ffff817224 */ /* 0x000fe400078e00ff */
[----:B------:R-:W-:-:S04]  /*5f70*/  IMAD.WIDE.U32 R178, R107, -0x2daee0ad, RZ ;  /* 0xd2511f536bb27825 */ /* 0x000fc800078e00ff */
[----:B------:R-:W-:Y:S01]  /*5f80*/  IMAD.MOV.U32 R107, RZ, RZ, R176 ;  /* 0x000000ffff6b7224 */ /* 0x000fe200078e00b0 */
[----:B------:R-:W-:Y:S02]  /*5f90*/  LOP3.LUT R165, R165, R128, R179, 0x96, !PT ;  /* 0x00000080a5a57212 */ /* 0x000fe400078e96b3 */
[----:B------:R-:W-:-:S07]  /*5fa0*/  MOV R176, R178 ;  /* 0x000000b200b07202 */ /* 0x000fce0000000f00 */
.L_x_39149:
[----:B------:R-:W-:Y:S05]  /*5fb0*/  BSYNC.RECONVERGENT B3 ;  /* 0x0000000000037941 */ /* 0x000fea0003800200 */
.L_x_39148:
        /* <DEDUP_REMOVED lines=9> */
.L_x_39147:
[----:B------:R-:W-:Y:S05]  /*6050*/  BSYNC.RECONVERGENT B2 ;  /* 0x0000000000027941 */ /* 0x000fea0003800200 */
.L_x_39146:
        /* <DEDUP_REMOVED lines=17> */
.L_x_39157:
        /* <DEDUP_REMOVED lines=13> */
.L_x_39159:
[----:B------:R-:W-:Y:S05]  /*6240*/  BSYNC.RECONVERGENT B4 ;  /* 0x0000000000047941 */ /* 0x000fea0003800200 */
.L_x_39158:
        /* <DEDUP_REMOVED lines=60> */
.L_x_39156:
[----:B------:R-:W-:Y:S05]  /*6610*/  BSYNC.RECONVERGENT B3 ;  /* 0x0000000000037941 */ /* 0x000fea0003800200 */
.L_x_39155:
        /* <DEDUP_REMOVED lines=9> */
.L_x_39154:
[----:B------:R-:W-:Y:S05]  /*66b0*/  BSYNC.RECONVERGENT B2 ;  /* 0x0000000000027941 */ /* 0x000fea0003800200 */
.L_x_39153:
        /* <DEDUP_REMOVED lines=17> */
.L_x_39164:
        /* <DEDUP_REMOVED lines=13> */
.L_x_39166:
[----:B------:R-:W-:Y:S05]  /*68a0*/  BSYNC.RECONVERGENT B4 ;  /* 0x0000000000047941 */ /* 0x000fea0003800200 */
.L_x_39165:
        /* <DEDUP_REMOVED lines=50> */
[----:B------:R-:W-:Y:S01]  /*6bd0*/  IMAD.WIDE.U32 R180, R165, -0x326172a9, RZ ;  /* 0xcd9e8d57a5b47825 */ /* 0x000fe200078e00ff */
[----:B------:R-:W-:Y:S02]  /*6be0*/  IADD3 R165, PT, PT, R3, -0x695add53, RZ ;  /* 0x96a522ad03a57810 */ /* 0x000fe40007ffe0ff */
[----:B------:R-:W-:Y:S01]  /*6bf0*/  LOP3.LUT R178, R129, R178, R163, 0x96, !PT ;  /* 0x000000b281b27212 */ /* 0x000fe200078e96a3 */
[----:B------:R-:W-:Y:S02]  /*6c00*/  VIADD R129, R2, 0x8ff34781 ;  /* 0x8ff3478102817836 */ /* 0x000fe40000000000 */
[----:B------:R-:W-:Y:S02]  /*6c10*/  IMAD.MOV.U32 R131, RZ, RZ, RZ ;  /* 0x000000ffff837224 */ /* 0x000fe400078e00ff */
[----:B------:R-:W-:Y:S01]  /*6c20*/  IMAD.WIDE.U32 R178, R178, -0x2daee0ad, RZ ;  /* 0xd2511f53b2b27825 */ /* 0x000fe200078e00ff */
[----:B------:R-:W-:-:S03]  /*6c30*/  LOP3.LUT R164, R129, R162, R181, 0x96, !PT ;  /* 0x000000a281a47212 */ /* 0x000fc600078e96b5 */
[----:B------:R-:W-:Y:S01]  /*6c40*/  IMAD.MOV.U32 R129, RZ, RZ, R176 ;  /* 0x000000ffff817224 */ /* 0x000fe200078e00b0 */
[----:B------:R-:W-:Y:S01]  /*6c50*/  LOP3.LUT R165, R165, R130, R179, 0x96, !PT ;  /* 0x00000082a5a57212 */ /* 0x000fe200078e96b3 */
[----:B------:R-:W-:Y:S01]  /*6c60*/  IMAD.MOV.U32 R162, RZ, RZ, R180 ;  /* 0x000000ffffa27224 */ /* 0x000fe200078e00b4 */
[----:B------:R-:W-:-:S07]  /*6c70*/  MOV R176, R178 ;  /* 0x000000b200b07202 */ /* 0x000fce0000000f00 */
.L_x_39163:
[----:B------:R-:W-:Y:S05]  /*6c80*/  BSYNC.RECONVERGENT B3 ;  /* 0x0000000000037941 */ /* 0x000fea0003800200 */
.L_x_39162:
        /* <DEDUP_REMOVED lines=9> */
.L_x_39161:
[----:B------:R-:W-:Y:S05]  /*6d20*/  BSYNC.RECONVERGENT B2 ;  /* 0x0000000000027941 */ /* 0x000fea0003800200 */
.L_x_39160:
        /* <DEDUP_REMOVED lines=17> */
.L_x_39171:
        /* <DEDUP_REMOVED lines=13> */
.L_x_39173:
[----:B------:R-:W-:Y:S05]  /*6f10*/  BSYNC.RECONVERGENT B4 ;  /* 0x0000000000047941 */ /* 0x000fea0003800200 */
.L_x_39172:
        /* <DEDUP_REMOVED lines=60> */
[----:B------:R-:W-:-:S07]  /*72e0*/  IMAD.MOV.U32 R176, RZ, RZ, R178 ;  /* 0x000000ffffb07224 */ /* 0x000fce00078e00b2 */
.L_x_39170:
[----:B------:R-:W-:Y:S05]  /*72f0*/  BSYNC.RECONVERGENT B3 ;  /* 0x0000000000037941 */ /* 0x000fea0003800200 */
.L_x_39169:
[----:B------:R-:W-:Y:S01]  /*7300*/  I2FP.F32.U32 R130, R130 ;  /* 0x0000008200827245 */ /* 0x000fe20000201000 */
[----:B------:R-:W-:Y:S02]  /*7310*/  IMAD.MOV.U32 R131, RZ, RZ, 0x2f800000 ;  /* 0x2f800000ff837424 */ /* 0x000fe400078e00ff */
[----:B-----5:R-:W-:Y:S02]  /*7320*/  HADD2.F32 R153, -RZ, R103.H0_H0 ;  /* 0x20000067ff997230 */ /* 0x020fe40000004100 */
[----:B------:R-:W-:-:S03]  /*7330*/  FFMA.FTZ R130, R130, R131, 1.1641532182693481445e-10 ;  /* 0x2f00000082827423 */ /* 0x000fc60000010083 */
[----:B------:R-:W-:Y:S02]  /*7340*/  FMUL.FTZ R153, R153, UR11 ;  /* 0x0000000b99997c20 */ /* 0x000fe40008410000 */
[----:B------:R-:W-:Y:S02]  /*7350*/  FSETP.GTU.FTZ.AND P2, PT, R130, UR8, PT ;  /* 0x0000000882007c0b */ /* 0x000fe4000bf5c000 */
[----:B------:R-:W-:Y:S02]  /*7360*/  FMUL.FTZ R130, R153, UR10 ;  /* 0x0000000a99827c20 */ /* 0x000fe40008410000 */
[----:B------:R-:W-:-:S03]  /*7370*/  SEL R153, RZ, 0x1, P2 ;  /* 0x00000001ff997807 */ /* 0x000fc60001000000 */
[----:B------:R-:W-:-:S07]  /*7380*/  FSEL R130, R130, RZ, !P2 ;  /* 0x000000ff82827208 */ /* 0x000fce0005000000 */
.L_x_39168:
[----:B------:R-:W-:Y:S05]  /*7390*/  BSYNC.RECONVERGENT B2 ;  /* 0x0000000000027941 */ /* 0x000fea0003800200 */
.L_x_39167:
        /* <DEDUP_REMOVED lines=16> */
.L_x_39176:
        /* <DEDUP_REMOVED lines=13> */
.L_x_39178:
[----:B------:R-:W-:Y:S05]  /*7570*/  BSYNC.RECONVERGENT B3 ;  /* 0x0000000000037941 */ /* 0x000fea0003800200 */
.L_x_39177:
        /* <DEDUP_REMOVED lines=60> */
.L_x_39175:
[----:B------:R-:W-:Y:S05]  /*7940*/  BSYNC.RECONVERGENT B2 ;  /* 0x0000000000027941 */ /* 0x000fea0003800200 */
.L_x_39174:
        /* <DEDUP_REMOVED lines=9> */
.L_x_39119:
[----:B------:R-:W-:Y:S05]  /*79e0*/  BSYNC.RECONVERGENT B1 ;  /* 0x0000000000017941 */ /* 0x000fea0003800200 */
.L_x_39068:
        /* <DEDUP_REMOVED lines=27> */
.L_x_39180:
[----:B------:R-:W-:Y:S05]  /*7ba0*/  BSYNC.RECONVERGENT B1 ;  /* 0x0000000000017941 */ /* 0x000fea0003800200 */
.L_x_39179:
[----:B------:R-:W-:Y:S01]  /*7bb0*/  VIADD R173, R173, 0x20 ;  /* 0x00000020adad7836 */ /* 0x000fe20000000000 */
[----:B------:R-:W-:-:S07]  /*7bc0*/  IADD3 R0, PT, PT, R0, 0x20, RZ ;  /* 0x0000002000007810 */ /* 0x000fce0007ffe0ff */
.L_x_39065:
[----:B------:R-:W-:Y:S05]  /*7bd0*/  BSYNC.RECONVERGENT B0 ;  /* 0x0000000000007941 */ /* 0x000fea0003800200 */
.L_x_39064:
        /* <DEDUP_REMOVED lines=9> */
.L_x_39184:
[----:B------:R-:W-:Y:S05]  /*7c70*/  BSYNC.RECONVERGENT B1 ;  /* 0x0000000000017941 */ /* 0x000fea0003800200 */
.L_x_39183:
        /* <DEDUP_REMOVED lines=29> */
.L_x_39191:
        /* <DEDUP_REMOVED lines=13> */
.L_x_39193:
[----:B------:R-:W-:Y:S05]  /*7f20*/  BSYNC.RECONVERGENT B4 ;  /* 0x0000000000047941 */ /* 0x000fea0003800200 */
.L_x_39192:
        /* <DEDUP_REMOVED lines=60> */
.L_x_39190:
[----:B------:R-:W-:Y:S05]  /*82f0*/  BSYNC.RECONVERGENT B3 ;  /* 0x0000000000037941 */ /* 0x000fea0003800200 */
.L_x_39189:
        /* <DEDUP_REMOVED lines=10> */
.L_x_39188:
[----:B------:R-:W-:Y:S05]  /*83a0*/  BSYNC.RECONVERGENT B2 ;  /* 0x0000000000027941 */ /* 0x000fea0003800200 */
.L_x_39187:
        /* <DEDUP_REMOVED lines=20> */
.L_x_39198:
        /* <DEDUP_REMOVED lines=13> */
.L_x_39200:
[----:B------:R-:W-:Y:S05]  /*85c0*/  BSYNC.RECONVERGENT B4 ;  /* 0x0000000000047941 */ /* 0x000fea0003800200 */
.L_x_39199:
        /* <DEDUP_REMOVED lines=60> */
.L_x_39197:
[----:B------:R-:W-:Y:S05]  /*8990*/  BSYNC.RECONVERGENT B3 ;  /* 0x0000000000037941 */ /* 0x000fea0003800200 */
.L_x_39196:
        /* <DEDUP_REMOVED lines=10> */
.L_x_39195:
[----:B------:R-:W-:Y:S05]  /*8a40*/  BSYNC.RECONVERGENT B2 ;  /* 0x0000000000027941 */ /* 0x000fea0003800200 */
.L_x_39194:
        /* <DEDUP_REMOVED lines=20> */
.L_x_39205:
        /* <DEDUP_REMOVED lines=13> */
.L_x_39207:
[----:B------:R-:W-:Y:S05]  /*8c60*/  BSYNC.RECONVERGENT B4 ;  /* 0x0000000000047941 */ /* 0x000fea0003800200 */
.L_x_39206:
        /* <DEDUP_REMOVED lines=60> */
.L_x_39204:
[----:B------:R-:W-:Y:S05]  /*9030*/  BSYNC.RECONVERGENT B3 ;  /* 0x0000000000037941 */ /* 0x000fea0003800200 */
.L_x_39203:
        /* <DEDUP_REMOVED lines=10> */
.L_x_39202:
[----:B------:R-:W-:Y:S05]  /*90e0*/  BSYNC.RECONVERGENT B2 ;  /* 0x0000000000027941 */ /* 0x000fea0003800200 */
.L_x_39201:
        /* <DEDUP_REMOVED lines=20> */
.L_x_39212:
        /* <DEDUP_REMOVED lines=13> */
.L_x_39214:
[----:B------:R-:W-:Y:S05]  /*9300*/  BSYNC.RECONVERGENT B4 ;  /* 0x0000000000047941 */ /* 0x000fea0003800200 */
.L_x_39213:
        /* <DEDUP_REMOVED lines=60> */
.L_x_39211:
[----:B------:R-:W-:Y:S05]  /*96d0*/  BSYNC.RECONVERGENT B3 ;  /* 0x0000000000037941 */ /* 0x000fea0003800200 */
.L_x_39210:
        /* <DEDUP_REMOVED lines=10> */
.L_x_39209:
[----:B------:R-:W-:Y:S05]  /*9780*/  BSYNC.RECONVERGENT B2 ;  /* 0x0000000000027941 */ /* 0x000fea0003800200 */
.L_x_39208:
        /* <DEDUP_REMOVED lines=20> */
.L_x_39219:
        /* <DEDUP_REMOVED lines=13> */
.L_x_39221:
[----:B------:R-:W-:Y:S05]  /*99a0*/  BSYNC.RECONVERGENT B4 ;  /* 0x0000000000047941 */ /* 0x000fea0003800200 */
.L_x_39220:
        /* <DEDUP_REMOVED lines=60> */
.L_x_39218:
[----:B------:R-:W-:Y:S05]  /*9d70*/  BSYNC.RECONVERGENT B3 ;  /* 0x0000000000037941 */ /* 0x000fea0003800200 */
.L_x_39217:
        /* <DEDUP_REMOVED lines=10> */
.L_x_39216:
[----:B------:R-:W-:Y:S05]  /*9e20*/  BSYNC.RECONVERGENT B2 ;  /* 0x0000000000027941 */ /* 0x000fea0003800200 */
.L_x_39215:
        /* <DEDUP_REMOVED lines=20> */
.L_x_39226:
        /* <DEDUP_REMOVED lines=13> */
.L_x_39228:
[----:B------:R-:W-:Y:S05]  /*a040*/  BSYNC.RECONVERGENT B4 ;  /* 0x0000000000047941 */ /* 0x000fea0003800200 */
.L_x_39227:
        /* <DEDUP_REMOVED lines=60> */
.L_x_39225:
[----:B------:R-:W-:Y:S05]  /*a410*/  BSYNC.RECONVERGENT B3 ;  /* 0x0000000000037941 */ /* 0x000fea0003800200 */
.L_x_39224:
        /* <DEDUP_REMOVED lines=10> */
.L_x_39223:
[----:B------:R-:W-:Y:S05]  /*a4c0*/  BSYNC.RECONVERGENT B2 ;  /* 0x0000000000027941 */ /* 0x000fea0003800200 */
.L_x_39222:
        /* <DEDUP_REMOVED lines=20> */
.L_x_39233:
        /* <DEDUP_REMOVED lines=13> */
.L_x_39235:
[----:B------:R-:W-:Y:S05]  /*a6e0*/  BSYNC.RECONVERGENT B4 ;  /* 0x0000000000047941 */ /* 0x000fea0003800200 */
.L_x_39234:
        /* <DEDUP_REMOVED lines=59> */
.L_x_39232:
[----:B------:R-:W-:Y:S05]  /*aaa0*/  BSYNC.RECONVERGENT B3 ;  /* 0x0000000000037941 */ /* 0x000fea0003800200 */
.L_x_39231:
        /* <DEDUP_REMOVED lines=10> */
.L_x_39230:
[----:B------:R-:W-:Y:S05]  /*ab50*/  BSYNC.RECONVERGENT B2 ;  /* 0x0000000000027941 */ /* 0x000fea0003800200 */
.L_x_39229:
        /* <DEDUP_REMOVED lines=19> */
.L_x_39239:
        /* <DEDUP_REMOVED lines=13> */
.L_x_39241:
[----:B------:R-:W-:Y:S05]  /*ad60*/  BSYNC.RECONVERGENT B3 ;  /* 0x0000000000037941 */ /* 0x000fea0003800200 */
.L_x_39240:
        /* <DEDUP_REMOVED lines=60> */
.L_x_39238:
[----:B------:R-:W-:Y:S05]  /*b130*/  BSYNC.RECONVERGENT B2 ;  /* 0x0000000000027941 */ /* 0x000fea0003800200 */
.L_x_39237:
        /* <DEDUP_REMOVED lines=11> */
.L_x_39186:
        /* <DEDUP_REMOVED lines=21> */
.L_x_39246:
        /* <DEDUP_REMOVED lines=13> */
.L_x_39248:
[----:B------:R-:W-:Y:S05]  /*b410*/  BSYNC.RECONVERGENT B4 ;  /* 0x0000000000047941 */ /* 0x000fea0003800200 */
.L_x_39247:
        /* <DEDUP_REMOVED lines=60> */
.L_x_39245:
[----:B------:R-:W-:Y:S05]  /*b7e0*/  BSYNC.RECONVERGENT B3 ;  /* 0x0000000000037941 */ /* 0x000fea0003800200 */
.L_x_39244:
        /* <DEDUP_REMOVED lines=9> */
.L_x_39243:
[----:B------:R-:W-:Y:S05]  /*b880*/  BSYNC.RECONVERGENT B2 ;  /* 0x0000000000027941 */ /* 0x000fea0003800200 */
.L_x_39242:
        /* <DEDUP_REMOVED lines=17> */
.L_x_39253:
        /* <DEDUP_REMOVED lines=13> */
.L_x_39255:
[----:B------:R-:W-:Y:S05]  /*ba70*/  BSYNC.RECONVERGENT B4 ;  /* 0x0000000000047941 */ /* 0x000fea0003800200 */
.L_x_39254:
        /* <DEDUP_REMOVED lines=60> */
.L_x_39252:
[----:B------:R-:W-:Y:S05]  /*be40*/  BSYNC.RECONVERGENT B3 ;  /* 0x0000000000037941 */ /* 0x000fea0003800200 */
.L_x_39251:
        /* <DEDUP_REMOVED lines=9> */
.L_x_39250:
[----:B------:R-:W-:Y:S05]  /*bee0*/  BSYNC.RECONVERGENT B2 ;  /* 0x0000000000027941 */ /* 0x000fea0003800200 */
.L_x_39249:
        /* <DEDUP_REMOVED lines=17> */
.L_x_39260:
        /* <DEDUP_REMOVED lines=13> */
.L_x_39262:
[----:B------:R-:W-:Y:S05]  /*c0d0*/  BSYNC.RECONVERGENT B4 ;  /* 0x0000000000047941 */ /* 0x000fea0003800200 */
.L_x_39261:
        /* <DEDUP_REMOVED lines=60> */
.L_x_39259:
[----:B------:R-:W-:Y:S05]  /*c4a0*/  BSYNC.RECONVERGENT B3 ;  /* 0x0000000000037941 */ /* 0x000fea0003800200 */
.L_x_39258:
        /* <DEDUP_REMOVED lines=9> */
.L_x_39257:
[----:B------:R-:W-:Y:S05]  /*c540*/  BSYNC.RECONVERGENT B2 ;  /* 0x0000000000027941 */ /* 0x000fea0003800200 */
.L_x_39256:
        /* <DEDUP_REMOVED lines=17> */
.L_x_39267:
        /* <DEDUP_REMOVED lines=13> */
.L_x_39269:
[----:B------:R-:W-:Y:S05]  /*c730*/  BSYNC.RECONVERGENT B4 ;  /* 0x0000000000047941 */ /* 0x000fea0003800200 */
.L_x_39268:
        /* <DEDUP_REMOVED lines=56> */
[----:B0-----:R-:W-:Y:S01]  /*cac0*/  IMAD.WIDE.U32 R178, R111, -0x2daee0ad, RZ ;  /* 0xd2511f536fb27825 */ /* 0x001fe200078e00ff */
[----:B------:R-:W-:-:S03]  /*cad0*/  MOV R111, R176 ;  /* 0x000000b0006f7202 */ /* 0x000fc60000000f00 */
[----:B------:R-:W-:Y:S01]  /*cae0*/  IMAD.MOV.U32 R176, RZ, RZ, R178 ;  /* 0x000000ffffb07224 */ /* 0x000fe200078e00b2 */
[----:B------:R-:W-:-:S07]  /*caf0*/  LOP3.LUT R165, R165, R132, R179, 0x96, !PT ;  /* 0x00000084a5a57212 */ /* 0x000fce00078e96b3 */
.L_x_39266:
[----:B------:R-:W-:Y:S05]  /*cb00*/  BSYNC.RECONVERGENT B3 ;  /* 0x0000000000037941 */ /* 0x000fea0003800200 */
.L_x_39265:
        /* <DEDUP_REMOVED lines=9> */
.L_x_39264:
[----:B------:R-:W-:Y:S05]  /*cba0*/  BSYNC.RECONVERGENT B2 ;  /* 0x0000000000027941 */ /* 0x000fea0003800200 */
.L_x_39263:
        /* <DEDUP_REMOVED lines=17> */
.L_x_39274:
        /* <DEDUP_REMOVED lines=13> */
.L_x_39276:
[----:B------:R-:W-:Y:S05]  /*cd90*/  BSYNC.RECONVERGENT B4 ;  /* 0x0000000000047941 */ /* 0x000fea0003800200 */
.L_x_39275:
        /* <DEDUP_REMOVED lines=60> */
.L_x_39273:
[----:B------:R-:W-:Y:S05]  /*d160*/  BSYNC.RECONVERGENT B3 ;  /* 0x0000000000037941 */ /* 0x000fea0003800200 */
.L_x_39272:
        /* <DEDUP_REMOVED lines=9> */
.L_x_39271:
[----:B------:R-:W-:Y:S05]  /*d200*/  BSYNC.RECONVERGENT B2 ;  /* 0x0000000000027941 */ /* 0x000fea0003800200 */
.L_x_39270:
        /* <DEDUP_REMOVED lines=17> */
.L_x_39281:
        /* <DEDUP_REMOVED lines=13> */
.L_x_39283:
[----:B------:R-:W-:Y:S05]  /*d3f0*/  BSYNC.RECONVERGENT B4 ;  /* 0x0000000000047941 */ /* 0x000fea0003800200 */
.L_x_39282:
        /* <DEDUP_REMOVED lines=61> */
.L_x_39280:
[----:B------:R-:W-:Y:S05]  /*d7d0*/  BSYNC.RECONVERGENT B3 ;  /* 0x0000000000037941 */ /* 0x000fea0003800200 */
.L_x_39279:
[----:B------:R-:W-:Y:S01]  /*d7e0*/  HFMA2 R134, -RZ, RZ, 0.1171875, 0 ;  /* 0x2f800000ff867431 */ /* 0x000fe200000001ff */
[----:B------:R-:W-:Y:S01]  /*d7f0*/  I2FP.F32.U32 R133, R133 ;  /* 0x0000008500857245 */ /* 0x000fe20000201000 */
[----:B-----5:R-:W-:-:S05]  /*d800*/  HADD2.F32 R154, -RZ, R102.H1_H1 ;  /* 0x30000066ff9a7230 */ /* 0x020fca0000004100 */
[----:B------:R-:W-:Y:S01]  /*d810*/  FMUL.FTZ R154, R154, UR11 ;  /* 0x0000000b9a9a7c20 */ /* 0x000fe20008410000 */
[----:B------:R-:W-:-:S05]  /*d820*/  FFMA.FTZ R133, R133, R134, 1.1641532182693481445e-10 ;  /* 0x2f00000085857423 */ /* 0x000fca0000010086 */
[----:B------:R-:W-:Y:S01]  /*d830*/  FSETP.GTU.FTZ.AND P2, PT, R133, UR8, PT ;  /* 0x0000000885007c0b */ /* 0x000fe2000bf5c000 */
[----:B------:R-:W-:-:S03]  /*d840*/  FMUL.FTZ R133, R154, UR10 ;  /* 0x0000000a9a857c20 */ /* 0x000fc60008410000 */
[----:B------:R-:W-:Y:S02]  /*d850*/  SEL R154, RZ, 0x1, P2 ;  /* 0x00000001ff9a7807 */ /* 0x000fe40001000000 */
[----:B------:R-:W-:-:S07]  /*d860*/  FSEL R133, R133, RZ, !P2 ;  /* 0x000000ff85857208 */ /* 0x000fce0005000000 */
.L_x_39278:
[----:B------:R-:W-:Y:S05]  /*d870*/  BSYNC.RECONVERGENT B2 ;  /* 0x0000000000027941 */ /* 0x000fea0003800200 */
.L_x_39277:
        /* <DEDUP_REMOVED lines=17> */
.L_x_39288:
        /* <DEDUP_REMOVED lines=13> */
.L_x_39290:
[----:B------:R-:W-:Y:S05]  /*da60*/  BSYNC.RECONVERGENT B4 ;  /* 0x0000000000047941 */ /* 0x000fea0003800200 */
.L_x_39289:
        /* <DEDUP_REMOVED lines=61> */
.L_x_39287:
[----:B------:R-:W-:Y:S05]  /*de40*/  BSYNC.RECONVERGENT B3 ;  /* 0x0000000000037941 */ /* 0x000fea0003800200 */
.L_x_39286:
        /* <DEDUP_REMOVED lines=9> */
.L_x_39285:
[----:B------:R-:W-:Y:S05]  /*dee0*/  BSYNC.RECONVERGENT B2 ;  /* 0x0000000000027941 */ /* 0x000fea0003800200 */
.L_x_39284:
        /* <DEDUP_REMOVED lines=16> */
.L_x_39293:
        /* <DEDUP_REMOVED lines=13> */
.L_x_39295:
[----:B------:R-:W-:Y:S05]  /*e0c0*/  BSYNC.RECONVERGENT B3 ;  /* 0x0000000000037941 */ /* 0x000fea0003800200 */
.L_x_39294:
[----:B------:R-:W-:Y:S01]  /*e0d0*/  IMAD.WIDE.U32 R164, R169, -0x326172a9, RZ ;  /* 0xcd9e8d57a9a47825 */ /* 0x000fe200078e00ff */
[----:B------:R-:W-:Y:S02]  /*e0e0*/  LOP3.LUT R182, R161, R163, R3, 0x96, !PT ;  /* 0x000000a3a1b67212 */ /* 0x000fe400078e9603 */
        /* <DEDUP_REMOVED lines=58> */
.L_x_39292:
[----:B------:R-:W-:Y:S05]  /*e490*/  BSYNC.RECONVERGENT B2 ;  /* 0x0000000000027941 */ /* 0x000fea0003800200 */
.L_x_39291:
        /* <DEDUP_REMOVED lines=9> */
.L_x_39236:
[----:B------:R-:W-:Y:S05]  /*e530*/  BSYNC.RECONVERGENT B1 ;  /* 0x0000000000017941 */ /* 0x000fea0003800200 */
.L_x_39185:
        /* <DEDUP_REMOVED lines=27> */
.L_x_39297:
[----:B------:R-:W-:Y:S05]  /*e6f0*/  BSYNC.RECONVERGENT B1 ;  /* 0x0000000000017941 */ /* 0x000fea0003800200 */
.L_x_39296:
[----:B------:R-:W-:Y:S01]  /*e700*/  IADD3 R173, PT, PT, R173, 0x20, RZ ;  /* 0x00000020adad7810 */ /* 0x000fe20007ffe0ff */
[----:B------:R-:W-:-:S07]  /*e710*/  VIADD R0, R0, 0x20 ;  /* 0x0000002000007836 */ /* 0x000fce0000000000 */
.L_x_39182:
[----:B------:R-:W-:Y:S05]  /*e720*/  BSYNC.RECONVERGENT B0 ;  /* 0x0000000000007941 */ /* 0x000fea0003800200 */
.L_x_39181:
        /* <DEDUP_REMOVED lines=9> */
.L_x_39301:
[----:B------:R-:W-:Y:S05]  /*e7c0*/  BSYNC.RECONVERGENT B1 ;  /* 0x0000000000017941 */ /* 0x000fea0003800200 */
.L_x_39300:
        /* <DEDUP_REMOVED lines=29> */
.L_x_39308:
        /* <DEDUP_REMOVED lines=13> */
.L_x_39310:
[----:B------:R-:W-:Y:S05]  /*ea70*/  BSYNC.RECONVERGENT B4 ;  /* 0x0000000000047941 */ /* 0x000fea0003800200 */
.L_x_39309:
        /* <DEDUP_REMOVED lines=60> */
.L_x_39307:
[----:B------:R-:W-:Y:S05]  /*ee40*/  BSYNC.RECONVERGENT B3 ;  /* 0x0000000000037941 */ /* 0x000fea0003800200 */
.L_x_39306:
        /* <DEDUP_REMOVED lines=10> */
.L_x_39305:
[----:B------:R-:W-:Y:S05]  /*eef0*/  BSYNC.RECONVERGENT B2 ;  /* 0x0000000000027941 */ /* 0x000fea0003800200 */
.L_x_39304:
        /* <DEDUP_REMOVED lines=20> */
.L_x_39315:
        /* <DEDUP_REMOVED lines=13> */
.L_x_39317:
[----:B------:R-:W-:Y:S05]  /*f110*/  BSYNC.RECONVERGENT B4 ;  /* 0x0000000000047941 */ /* 0x000fea0003800200 */
.L_x_39316:
        /* <DEDUP_REMOVED lines=60> */
.L_x_39314:
[----:B------:R-:W-:Y:S05]  /*f4e0*/  BSYNC.RECONVERGENT B3 ;  /* 0x0000000000037941 */ /* 0x000fea0003800200 */
.L_x_39313:
        /* <DEDUP_REMOVED lines=10> */
.L_x_39312:
[----:B------:R-:W-:Y:S05]  /*f590*/  BSYNC.RECONVERGENT B2 ;  /* 0x0000000000027941 */ /* 0x000fea0003800200 */
.L_x_39311:
        /* <DEDUP_REMOVED lines=20> */
.L_x_39322:
        /* <DEDUP_REMOVED lines=13> */
.L_x_39324:
[----:B------:R-:W-:Y:S05]  /*f7b0*/  BSYNC.RECONVERGENT B4 ;  /* 0x0000000000047941 */ /* 0x000fea0003800200 */
.L_x_39323:
        /* <DEDUP_REMOVED lines=60> */
.L_x_39321:
[----:B------:R-:W-:Y:S05]  /*fb80*/  BSYNC.RECONVERGENT B3 ;  /* 0x0000000000037941 */ /* 0x000fea0003800200 */
.L_x_39320:
        /* <DEDUP_REMOVED lines=10> */
.L_x_39319:
[----:B------:R-:W-:Y:S05]  /*fc30*/  BSYNC.RECONVERGENT B2 ;  /* 0x0000000000027941 */ /* 0x000fea0003800200 */
.L_x_39318:
        /* <DEDUP_REMOVED lines=20> */
.L_x_39329:
        /* <DEDUP_REMOVED lines=13> */
.L_x_39331:
[----:B------:R-:W-:Y:S05]  /*fe50*/  BSYNC.RECONVERGENT B4 ;  /* 0x0000000000047941 */ /* 0x000fea0003800200 */
.L_x_39330:
        /* <DEDUP_REMOVED lines=60> */
.L_x_39328:
[----:B------:R-:W-:Y:S05]  /*10220*/  BSYNC.RECONVERGENT B3 ;  /* 0x0000000000037941 */ /* 0x000fea0003800200 */
.L_x_39327:
        /* <DEDUP_REMOVED lines=10> */
.L_x_39326:
[----:B------:R-:W-:Y:S05]  /*102d0*/  BSYNC.RECONVERGENT B2 ;  /* 0x0000000000027941 */ /* 0x000fea0003800200 */
.L_x_39325:
        /* <DEDUP_REMOVED lines=20> */
.L_x_39336:
        /* <DEDUP_REMOVED lines=13> */
.L_x_39338:
[----:B------:R-:W-:Y:S05]  /*104f0*/  BSYNC.RECONVERGENT B4 ;  /* 0x0000000000047941 */ /* 0x000fea0003800200 */
.L_x_39337:
        /* <DEDUP_REMOVED lines=60> */
.L_x_39335:
[----:B------:R-:W-:Y:S05]  /*108c0*/  BSYNC.RECONVERGENT B3 ;  /* 0x0000000000037941 */ /* 0x000fea0003800200 */
.L_x_39334:
        /* <DEDUP_REMOVED lines=10> */
.L_x_39333:
[----:B------:R-:W-:Y:S05]  /*10970*/  BSYNC.RECONVERGENT B2 ;  /* 0x0000000000027941 */ /* 0x000fea0003800200 */
.L_x_39332:
        /* <DEDUP_REMOVED lines=20> */
.L_x_39343:
        /* <DEDUP_REMOVED lines=13> */
.L_x_39345:
[----:B------:R-:W-:Y:S05]  /*10b90*/  BSYNC.RECONVERGENT B4 ;  /* 0x0000000000047941 */ /* 0x000fea0003800200 */
.L_x_39344:
        /* <DEDUP_REMOVED lines=60> */
.L_x_39342:
[----:B------:R-:W-:Y:S05]  /*10f60*/  BSYNC.RECONVERGENT B3 ;  /* 0x0000000000037941 */ /* 0x000fea0003800200 */
.L_x_39341:
        /* <DEDUP_REMOVED lines=10> */
.L_x_39340:
[----:B------:R-:W-:Y:S05]  /*11010*/  BSYNC.RECONVERGENT B2 ;  /* 0x0000000000027941 */ /* 0x000fea0003800200 */
.L_x_39339:
        /* <DEDUP_REMOVED lines=20> */
.L_x_39350:
        /* <DEDUP_REMOVED lines=13> */
.L_x_39352:
[----:B------:R-:W-:Y:S05]  /*11230*/  BSYNC.RECONVERGENT B4 ;  /* 0x0000000000047941 */ /* 0x000fea0003800200 */
.L_x_39351:
        /* <DEDUP_REMOVED lines=59> */
.L_x_39349:
[----:B------:R-:W-:Y:S05]  /*115f0*/  BSYNC.RECONVERGENT B3 ;  /* 0x0000000000037941 */ /* 0x000fea0003800200 */
.L_x_39348:
        /* <DEDUP_REMOVED lines=10> */
.L_x_39347:
[----:B------:R-:W-:Y:S05]  /*116a0*/  BSYNC.RECONVERGENT B2 ;  /* 0x0000000000027941 */ /* 0x000fea0003800200 */
.L_x_39346:
        /* <DEDUP_REMOVED lines=19> */
.L_x_39356:
        /* <DEDUP_REMOVED lines=13> */
.L_x_39358:
[----:B------:R-:W-:Y:S05]  /*118b0*/  BSYNC.RECONVERGENT B3 ;  /* 0x0000000000037941 */ /* 0x000fea0003800200 */
.L_x_39357:
        /* <DEDUP_REMOVED lines=60> */
.L_x_39355:
[----:B------:R-:W-:Y:S05]  /*11c80*/  BSYNC.RECONVERGENT B2 ;  /* 0x0000000000027941 */ /* 0x000fea0003800200 */
.L_x_39354:
        /* <DEDUP_REMOVED lines=11> */
.L_x_39303:
        /* <DEDUP_REMOVED lines=21> */
.L_x_39363:
        /* <DEDUP_REMOVED lines=13> */
.L_x_39365:
[----:B------:R-:W-:Y:S05]  /*11f60*/  BSYNC.RECONVERGENT B4 ;  /* 0x0000000000047941 */ /* 0x000fea0003800200 */
.L_x_39364:
        /* <DEDUP_REMOVED lines=60> */
.L_x_39362:
[----:B------:R-:W-:Y:S05]  /*12330*/  BSYNC.RECONVERGENT B3 ;  /* 0x0000000000037941 */ /* 0x000fea0003800200 */
.L_x_39361:
        /* <DEDUP_REMOVED lines=9> */
.L_x_39360:
[----:B------:R-:W-:Y:S05]  /*123d0*/  BSYNC.RECONVERGENT B2 ;  /* 0x0000000000027941 */ /* 0x000fea0003800200 */
.L_x_39359:
        /* <DEDUP_REMOVED lines=17> */
.L_x_39370:
        /* <DEDUP_REMOVED lines=13> */
.L_x_39372:
[----:B------:R-:W-:Y:S05]  /*125c0*/  BSYNC.RECONVERGENT B4 ;  /* 0x0000000000047941 */ /* 0x000fea0003800200 */
.L_x_39371:
        /* <DEDUP_REMOVED lines=60> */
.L_x_39369:
[----:B------:R-:W-:Y:S05]  /*12990*/  BSYNC.RECONVERGENT B3 ;  /* 0x0000000000037941 */ /* 0x000fea0003800200 */
.L_x_39368:
        /* <DEDUP_REMOVED lines=9> */
.L_x_39367:
[----:B------:R-:W-:Y:S05]  /*12a30*/  BSYNC.RECONVERGENT B2 ;  /* 0x0000000000027941 */ /* 0x000fea0003800200 */
.L_x_39366:
        /* <DEDUP_REMOVED lines=17> */
.L_x_39377:
        /* <DEDUP_REMOVED lines=13> */
.L_x_39379:
[----:B------:R-:W-:Y:S05]  /*12c20*/  BSYNC.RECONVERGENT B4 ;  /* 0x0000000000047941 */ /* 0x000fea0003800200 */
.L_x_39378:
        /* <DEDUP_REMOVED lines=60> */
.L_x_39376:
[----:B------:R-:W-:Y:S05]  /*12ff0*/  BSYNC.RECONVERGENT B3 ;  /* 0x0000000000037941 */ /* 0x000fea0003800200 */
.L_x_39375:
        /* <DEDUP_REMOVED lines=9> */
.L_x_39374:
[----:B------:R-:W-:Y:S05]  /*13090*/  BSYNC.RECONVERGENT B2 ;  /* 0x0000000000027941 */ /* 0x000fea0003800200 */
.L_x_39373:
        /* <DEDUP_REMOVED lines=17> */
.L_x_39384:
        /* <DEDUP_REMOVED lines=13> */
.L_x_39386:
[----:B------:R-:W-:Y:S05]  /*13280*/  BSYNC.RECONVERGENT B4 ;  /* 0x0000000000047941 */ /* 0x000fea0003800200 */
.L_x_39385:
        /* <DEDUP_REMOVED lines=60> */
.L_x_39383:
[----:B------:R-:W-:Y:S05]  /*13650*/  BSYNC.RECONVERGENT B3 ;  /* 0x0000000000037941 */ /* 0x000fea0003800200 */
.L_x_39382:
        /* <DEDUP_REMOVED lines=9> */
.L_x_39381:
[----:B------:R-:W-:Y:S05]  /*136f0*/  BSYNC.RECONVERGENT B2 ;  /* 0x0000000000027941 */ /* 0x000fea0003800200 */
.L_x_39380:
        /* <DEDUP_REMOVED lines=17> */
.L_x_39391:
        /* <DEDUP_REMOVED lines=13> */
.L_x_39393:
[----:B------:R-:W-:Y:S05]  /*138e0*/  BSYNC.RECONVERGENT B4 ;  /* 0x0000000000047941 */ /* 0x000fea0003800200 */
.L_x_39392:
        /* <DEDUP_REMOVED lines=60> */
.L_x_39390:
[----:B------:R-:W-:Y:S05]  /*13cb0*/  BSYNC.RECONVERGENT B3 ;  /* 0x0000000000037941 */ /* 0x000fea0003800200 */
.L_x_39389:
        /* <DEDUP_REMOVED lines=9> */
.L_x_39388:
[----:B------:R-:W-:Y:S05]  /*13d50*/  BSYNC.RECONVERGENT B2 ;  /* 0x0000000000027941 */ /* 0x000fea0003800200 */
.L_x_39387:
        /* <DEDUP_REMOVED lines=17> */
.L_x_39398:
        /* <DEDUP_REMOVED lines=13> */
.L_x_39400:
[----:B------:R-:W-:Y:S05]  /*13f40*/  BSYNC.RECONVERGENT B4 ;  /* 0x0000000000047941 */ /* 0x000fea0003800200 */
.L_x_39399:
        /* <DEDUP_REMOVED lines=61> */
.L_x_39397:
[----:B------:R-:W-:Y:S05]  /*14320*/  BSYNC.RECONVERGENT B3 ;  /* 0x0000000000037941 */ /* 0x000fea0003800200 */
.L_x_39396:
        /* <DEDUP_REMOVED lines=9> */
.L_x_39395:
[----:B------:R-:W-:Y:S05]  /*143c0*/  BSYNC.RECONVERGENT B2 ;  /* 0x0000000000027941 */ /* 0x000fea0003800200 */
.L_x_39394:
        /* <DEDUP_REMOVED lines=17> */
.L_x_39405:
        /* <DEDUP_REMOVED lines=13> */
.L_x_39407:
[----:B------:R-:W-:Y:S05]  /*145b0*/  BSYNC.RECONVERGENT B4 ;  /* 0x0000000000047941 */ /* 0x000fea0003800200 */
.L_x_39406:
        /* <DEDUP_REMOVED lines=61> */
.L_x_39404:
[----:B------:R-:W-:Y:S05]  /*14990*/  BSYNC.RECONVERGENT B3 ;  /* 0x0000000000037941 */ /* 0x000fea0003800200 */
.L_x_39403:
        /* <DEDUP_REMOVED lines=9> */
.L_x_39402:
[----:B------:R-:W-:Y:S05]  /*14a30*/  BSYNC.RECONVERGENT B2 ;  /* 0x0000000000027941 */ /* 0x000fea0003800200 */
.L_x_39401:
        /* <DEDUP_REMOVED lines=16> */
.L_x_39410:
        /* <DEDUP_REMOVED lines=13> */
.L_x_39412:
[----:B------:R-:W-:Y:S05]  /*14c10*/  BSYNC.RECONVERGENT B3 ;  /* 0x0000000000037941 */ /* 0x000fea0003800200 */
.L_x_39411:
        /* <DEDUP_REMOVED lines=60> */
.L_x_39409:
[----:B------:R-:W-:Y:S05]  /*14fe0*/  BSYNC.RECONVERGENT B2 ;  /* 0x0000000000027941 */ /* 0x000fea0003800200 */
.L_x_39408:
        /* <DEDUP_REMOVED lines=9> */
.L_x_39353:
[----:B------:R-:W-:Y:S05]  /*15080*/  BSYNC.RECONVERGENT B1 ;  /* 0x0000000000017941 */ /* 0x000fea0003800200 */
.L_x_39302:
        /* <DEDUP_REMOVED lines=27> */
.L_x_39414:
[----:B------:R-:W-:Y:S05]  /*15240*/  BSYNC.RECONVERGENT B1 ;  /* 0x0000000000017941 */ /* 0x000fea0003800200 */
.L_x_39413:
[----:B------:R-:W-:Y:S01]  /*15250*/  VIADD R173, R173, 0x20 ;  /* 0x00000020adad7836 */ /* 0x000fe20000000000 */
[----:B------:R-:W-:-:S07]  /*15260*/  IADD3 R0, PT, PT, R0, 0x20, RZ ;  /* 0x0000002000007810 */ /* 0x000fce0007ffe0ff */
.L_x_39299:
[----:B------:R-:W-:Y:S05]  /*15270*/  BSYNC.RECONVERGENT B0 ;  /* 0x0000000000007941 */ /* 0x000fea0003800200 */
.L_x_39298:
        /* <DEDUP_REMOVED lines=9> */
.L_x_39418:
[----:B------:R-:W-:Y:S05]  /*15310*/  BSYNC.RECONVERGENT B1 ;  /* 0x0000000000017941 */ /* 0x000fea0003800200 */
.L_x_39417:
        /* <DEDUP_REMOVED lines=29> */
.L_x_39425:
        /* <DEDUP_REMOVED lines=13> */
.L_x_39427:
[----:B------:R-:W-:Y:S05]  /*155c0*/  BSYNC.RECONVERGENT B4 ;  /* 0x0000000000047941 */ /* 0x000fea0003800200 */
.L_x_39426:
        /* <DEDUP_REMOVED lines=60> */
.L_x_39424:
[----:B------:R-:W-:Y:S05]  /*15990*/  BSYNC.RECONVERGENT B3 ;  /* 0x0000000000037941 */ /* 0x000fea0003800200 */
.L_x_39423:
        /* <DEDUP_REMOVED lines=10> */
.L_x_39422:
[----:B------:R-:W-:Y:S05]  /*15a40*/  BSYNC.RECONVERGENT B2 ;  /* 0x0000000000027941 */ /* 0x000fea0003800200 */
.L_x_39421:
        /* <DEDUP_REMOVED lines=20> */
.L_x_39432:
        /* <DEDUP_REMOVED lines=13> */
.L_x_39434:
[----:B------:R-:W-:Y:S05]  /*15c60*/  BSYNC.RECONVERGENT B4 ;  /* 0x0000000000047941 */ /* 0x000fea0003800200 */
.L_x_39433:
        /* <DEDUP_REMOVED lines=60> */
.L_x_39431:
[----:B------:R-:W-:Y:S05]  /*16030*/  BSYNC.RECONVERGENT B3 ;  /* 0x0000000000037941 */ /* 0x000fea0003800200 */
.L_x_39430:
        /* <DEDUP_REMOVED lines=10> */
.L_x_39429:
[----:B------:R-:W-:Y:S05]  /*160e0*/  BSYNC.RECONVERGENT B2 ;  /* 0x0000000000027941 */ /* 0x000fea0003800200 */
.L_x_39428:
        /* <DEDUP_REMOVED lines=20> */
.L_x_39439:
        /* <DEDUP_REMOVED lines=13> */
.L_x_39441:
[----:B------:R-:W-:Y:S05]  /*16300*/  BSYNC.RECONVERGENT B4 ;  /* 0x0000000000047941 */ /* 0x000fea0003800200 */
.L_x_39440:
        /* <DEDUP_REMOVED lines=60> */
.L_x_39438:
[----:B------:R-:W-:Y:S05]  /*166d0*/  BSYNC.RECONVERGENT B3 ;  /* 0x0000000000037941 */ /* 0x000fea0003800200 */
.L_x_39437:
        /* <DEDUP_REMOVED lines=10> */
.L_x_39436:
[----:B------:R-:W-:Y:S05]  /*16780*/  BSYNC.RECONVERGENT B2 ;  /* 0x0000000000027941 */ /* 0x000fea0003800200 */
.L_x_39435:
        /* <DEDUP_REMOVED lines=20> */
.L_x_39446:
        /* <DEDUP_REMOVED lines=13> */
.L_x_39448:
[----:B------:R-:W-:Y:S05]  /*169a0*/  BSYNC.RECONVERGENT B4 ;  /* 0x0000000000047941 */ /* 0x000fea0003800200 */
.L_x_39447:
        /* <DEDUP_REMOVED lines=60> */
.L_x_39445:
[----:B------:R-:W-:Y:S05]  /*16d70*/  BSYNC.RECONVERGENT B3 ;  /* 0x0000000000037941 */ /* 0x000fea0003800200 */
.L_x_39444:
        /* <DEDUP_REMOVED lines=10> */
.L_x_39443:
[----:B------:R-:W-:Y:S05]  /*16e20*/  BSYNC.RECONVERGENT B2 ;  /* 0x0000000000027941 */ /* 0x000fea0003800200 */
.L_x_39442:
        /* <DEDUP_REMOVED lines=20> */
.L_x_39453:
        /* <DEDUP_REMOVED lines=13> */
.L_x_39455:
[----:B------:R-:W-:Y:S05]  /*17040*/  BSYNC.RECONVERGENT B4 ;  /* 0x0000000000047941 */ /* 0x000fea0003800200 */
.L_x_39454:
        /* <DEDUP_REMOVED lines=60> */
.L_x_39452:
[----:B------:R-:W-:Y:S05]  /*17410*/  BSYNC.RECONVERGENT B3 ;  /* 0x0000000000037941 */ /* 0x000fea0003800200 */
.L_x_39451:
        /* <DEDUP_REMOVED lines=10> */
.L_x_39450:
[----:B------:R-:W-:Y:S05]  /*174c0*/  BSYNC.RECONVERGENT B2 ;  /* 0x0000000000027941 */ /* 0x000fea0003800200 */
.L_x_39449:
        /* <DEDUP_REMOVED lines=20> */
.L_x_39460:
        /* <DEDUP_REMOVED lines=13> */
.L_x_39462:
[----:B------:R-:W-:Y:S05]  /*176e0*/  BSYNC.RECONVERGENT B4 ;  /* 0x0000000000047941 */ /* 0x000fea0003800200 */
.L_x_39461:
        /* <DEDUP_REMOVED lines=60> */
.L_x_39459:
[----:B------:R-:W-:Y:S05]  /*17ab0*/  BSYNC.RECONVERGENT B3 ;  /* 0x0000000000037941 */ /* 0x000fea0003800200 */
.L_x_39458:
        /* <DEDUP_REMOVED lines=10> */
.L_x_39457:
[----:B------:R-:W-:Y:S05]  /*17b60*/  BSYNC.RECONVERGENT B2 ;  /* 0x0000000000027941 */ /* 0x000fea0003800200 */
.L_x_39456:
        /* <DEDUP_REMOVED lines=20> */
.L_x_39467:
        /* <DEDUP_REMOVED lines=13> */
.L_x_39469:
[----:B------:R-:W-:Y:S05]  /*17d80*/  BSYNC.RECONVERGENT B4 ;  /* 0x0000000000047941 */ /* 0x000fea0003800200 */
.L_x_39468:
        /* <DEDUP_REMOVED lines=59> */
.L_x_39466:
[----:B------:R-:W-:Y:S05]  /*18140*/  BSYNC.RECONVERGENT B3 ;  /* 0x0000000000037941 */ /* 0x000fea0003800200 */
.L_x_39465:
        /* <DEDUP_REMOVED lines=10> */
.L_x_39464:
[----:B------:R-:W-:Y:S05]  /*181f0*/  BSYNC.RECONVERGENT B2 ;  /* 0x0000000000027941 */ /* 0x000fea0003800200 */
.L_x_39463:
        /* <DEDUP_REMOVED lines=19> */
.L_x_39473:
        /* <DEDUP_REMOVED lines=13> */
.L_x_39475:
[----:B------:R-:W-:Y:S05]  /*18400*/  BSYNC.RECONVERGENT B3 ;  /* 0x0000000000037941 */ /* 0x000fea0003800200 */
.L_x_39474:
        /* <DEDUP_REMOVED lines=60> */
.L_x_39472:
[----:B------:R-:W-:Y:S05]  /*187d0*/  BSYNC.RECONVERGENT B2 ;  /* 0x0000000000027941 */ /* 0x000fea0003800200 */
.L_x_39471:
        /* <DEDUP_REMOVED lines=11> */
.L_x_39420:
        /* <DEDUP_REMOVED lines=21> */
.L_x_39480:
        /* <DEDUP_REMOVED lines=13> */
.L_x_39482:
[----:B------:R-:W-:Y:S05]  /*18ab0*/  BSYNC.RECONVERGENT B4 ;  /* 0x0000000000047941 */ /* 0x000fea0003800200 */
.L_x_39481:
        /* <DEDUP_REMOVED lines=60> */
.L_x_39479:
[----:B------:R-:W-:Y:S05]  /*18e80*/  BSYNC.RECONVERGENT B3 ;  /* 0x0000000000037941 */ /* 0x000fea0003800200 */
.L_x_39478:
        /* <DEDUP_REMOVED lines=9> */
.L_x_39477:
[----:B------:R-:W-:Y:S05]  /*18f20*/  BSYNC.RECONVERGENT B2 ;  /* 0x0000000000027941 */ /* 0x000fea0003800200 */
.L_x_39476:
        /* <DEDUP_REMOVED lines=17> */
.L_x_39487:
        /* <DEDUP_REMOVED lines=13> */
.L_x_39489:
[----:B------:R-:W-:Y:S05]  /*19110*/  BSYNC.RECONVERGENT B4 ;  /* 0x0000000000047941 */ /* 0x000fea0003800200 */
.L_x_39488:
        /* <DEDUP_REMOVED lines=60> */
.L_x_39486:
[----:B------:R-:W-:Y:S05]  /*194e0*/  BSYNC.RECONVERGENT B3 ;  /* 0x0000000000037941 */ /* 0x000fea0003800200 */
.L_x_39485:
        /* <DEDUP_REMOVED lines=9> */
.L_x_39484:
[----:B------:R-:W-:Y:S05]  /*19580*/  BSYNC.RECONVERGENT B2 ;  /* 0x0000000000027941 */ /* 0x000fea0003800200 */
.L_x_39483:
        /* <DEDUP_REMOVED lines=17> */
.L_x_39494:
        /* <DEDUP_REMOVED lines=13> */
.L_x_39496:
[----:B------:R-:W-:Y:S05]  /*19770*/  BSYNC.RECONVERGENT B4 ;  /* 0x0000000000047941 */ /* 0x000fea0003800200 */
.L_x_39495:
        /* <DEDUP_REMOVED lines=60> */
.L_x_39493:
[----:B------:R-:W-:Y:S05]  /*19b40*/  BSYNC.RECONVERGENT B3 ;  /* 0x0000000000037941 */ /* 0x000fea0003800200 */
.L_x_39492:
        /* <DEDUP_REMOVED lines=9> */
.L_x_39491:
[----:B------:R-:W-:Y:S05]  /*19be0*/  BSYNC.RECONVERGENT B2 ;  /* 0x0000000000027941 */ /* 0x000fea0003800200 */
.L_x_39490:
        /* <DEDUP_REMOVED lines=17> */
.L_x_39501:
        /* <DEDUP_REMOVED lines=13> */
.L_x_39503:
[----:B------:R-:W-:Y:S05]  /*19dd0*/  BSYNC.RECONVERGENT B4 ;  /* 0x0000000000047941 */ /* 0x000fea0003800200 */
.L_x_39502:
        /* <DEDUP_REMOVED lines=60> */
.L_x_39500:
[----:B------:R-:W-:Y:S05]  /*1a1a0*/  BSYNC.RECONVERGENT B3 ;  /* 0x0000000000037941 */ /* 0x000fea0003800200 */
.L_x_39499:
        /* <DEDUP_REMOVED lines=9> */
.L_x_39498:
[----:B------:R-:W-:Y:S05]  /*1a240*/  BSYNC.RECONVERGENT B2 ;  /* 0x0000000000027941 */ /* 0x000fea0003800200 */
.L_x_39497:
        /* <DEDUP_REMOVED lines=17> */
.L_x_39508:
        /* <DEDUP_REMOVED lines=13> */
.L_x_39510:
[----:B------:R-:W-:Y:S05]  /*1a430*/  BSYNC.RECONVERGENT B4 ;  /* 0x0000000000047941 */ /* 0x000fea0003800200 */
.L_x_39509:
        /* <DEDUP_REMOVED lines=60> */
.L_x_39507:
[----:B------:R-:W-:Y:S05]  /*1a800*/  BSYNC.RECONVERGENT B3 ;  /* 0x0000000000037941 */ /* 0x000fea0003800200 */
.L_x_39506:
        /* <DEDUP_REMOVED lines=9> */
.L_x_39505:
[----:B------:R-:W-:Y:S05]  /*1a8a0*/  BSYNC.RECONVERGENT B2 ;  /* 0x0000000000027941 */ /* 0x000fea0003800200 */
.L_x_39504:
        /* <DEDUP_REMOVED lines=17> */
.L_x_39515:
        /* <DEDUP_REMOVED lines=13> */
.L_x_39517:
[----:B------:R-:W-:Y:S05]  /*1aa90*/  BSYNC.RECONVERGENT B4 ;  /* 0x0000000000047941 */ /* 0x000fea0003800200 */
.L_x_39516:
        /* <DEDUP_REMOVED lines=61> */
.L_x_39514:
[----:B------:R-:W-:Y:S05]  /*1ae70*/  BSYNC.RECONVERGENT B3 ;  /* 0x0000000000037941 */ /* 0x000fea0003800200 */
.L_x_39513:
        /* <DEDUP_REMOVED lines=9> */
.L_x_39512:
[----:B------:R-:W-:Y:S05]  /*1af10*/  BSYNC.RECONVERGENT B2 ;  /* 0x0000000000027941 */ /* 0x000fea0003800200 */
.L_x_39511:
        /* <DEDUP_REMOVED lines=17> */
.L_x_39522:
        /* <DEDUP_REMOVED lines=13> */
.L_x_39524:
[----:B------:R-:W-:Y:S05]  /*1b100*/  BSYNC.RECONVERGENT B4 ;  /* 0x0000000000047941 */ /* 0x000fea0003800200 */
.L_x_39523:
        /* <DEDUP_REMOVED lines=61> */
.L_x_39521:
[----:B------:R-:W-:Y:S05]  /*1b4e0*/  BSYNC.RECONVERGENT B3 ;  /* 0x0000000000037941 */ /* 0x000fea0003800200 */
.L_x_39520:
        /* <DEDUP_REMOVED lines=9> */
.L_x_39519:
[----:B------:R-:W-:Y:S05]  /*1b580*/  BSYNC.RECONVERGENT B2 ;  /* 0x0000000000027941 */ /* 0x000fea0003800200 */
.L_x_39518:
        /* <DEDUP_REMOVED lines=16> */
.L_x_39527:
        /* <DEDUP_REMOVED lines=13> */
.L_x_39529:
[----:B------:R-:W-:Y:S05]  /*1b760*/  BSYNC.RECONVERGENT B3 ;  /* 0x0000000000037941 */ /* 0x000fea0003800200 */
.L_x_39528:
        /* <DEDUP_REMOVED lines=60> */
.L_x_39526:
[----:B------:R-:W-:Y:S05]  /*1bb30*/  BSYNC.RECONVERGENT B2 ;  /* 0x0000000000027941 */ /* 0x000fea0003800200 */
.L_x_39525:
        /* <DEDUP_REMOVED lines=9> */
.L_x_39470:
[----:B------:R-:W-:Y:S05]  /*1bbd0*/  BSYNC.RECONVERGENT B1 ;  /* 0x0000000000017941 */ /* 0x000fea0003800200 */
.L_x_39419:
        /* <DEDUP_REMOVED lines=27> */
.L_x_39531:
[----:B------:R-:W-:Y:S05]  /*1bd90*/  BSYNC.RECONVERGENT B1 ;  /* 0x0000000000017941 */ /* 0x000fea0003800200 */
.L_x_39530:
[----:B------:R-:W-:Y:S01]  /*1bda0*/  IADD3 R173, PT, PT, R173, 0x20, RZ ;  /* 0x00000020adad7810 */ /* 0x000fe20007ffe0ff */
[----:B------:R-:W-:-:S07]  /*1bdb0*/  VIADD R0, R0, 0x20 ;  /* 0x0000002000007836 */ /* 0x000fce0000000000 */
.L_x_39416:
[----:B------:R-:W-:Y:S05]  /*1bdc0*/  BSYNC.RECONVERGENT B0 ;  /* 0x0000000000007941 */ /* 0x000fea0003800200 */
.L_x_39415:
        /* <DEDUP_REMOVED lines=9> */
.L_x_39535:
[----:B------:R-:W-:Y:S05]  /*1be60*/  BSYNC.RECONVERGENT B1 ;  /* 0x0000000000017941 */ /* 0x000fea0003800200 */
.L_x_39534:
        /* <DEDUP_REMOVED lines=29> */
.L_x_39542:
        /* <DEDUP_REMOVED lines=13> */
.L_x_39544:
[----:B------:R-:W-:Y:S05]  /*1c110*/  BSYNC.RECONVERGENT B4 ;  /* 0x0000000000047941 */ /* 0x000fea0003800200 */
.L_x_39543:
        /* <DEDUP_REMOVED lines=60> */
.L_x_39541:
[----:B------:R-:W-:Y:S05]  /*1c4e0*/  BSYNC.RECONVERGENT B3 ;  /* 0x0000000000037941 */ /* 0x000fea0003800200 */
.L_x_39540:
        /* <DEDUP_REMOVED lines=10> */
.L_x_39539:
[----:B------:R-:W-:Y:S05]  /*1c590*/  BSYNC.RECONVERGENT B2 ;  /* 0x0000000000027941 */ /* 0x000fea0003800200 */
.L_x_39538:
        /* <DEDUP_REMOVED lines=20> */
.L_x_39549:
        /* <DEDUP_REMOVED lines=13> */
.L_x_39551:
[----:B------:R-:W-:Y:S05]  /*1c7b0*/  BSYNC.RECONVERGENT B4 ;  /* 0x0000000000047941 */ /* 0x000fea0003800200 */
.L_x_39550:
        /* <DEDUP_REMOVED lines=60> */
.L_x_39548:
[----:B------:R-:W-:Y:S05]  /*1cb80*/  BSYNC.RECONVERGENT B3 ;  /* 0x0000000000037941 */ /* 0x000fea0003800200 */
.L_x_39547:
        /* <DEDUP_REMOVED lines=10> */
.L_x_39546:
[----:B------:R-:W-:Y:S05]  /*1cc30*/  BSYNC.RECONVERGENT B2 ;  /* 0x0000000000027941 */ /* 0x000fea0003800200 */
.L_x_39545:
        /* <DEDUP_REMOVED lines=20> */
.L_x_39556:
        /* <DEDUP_REMOVED lines=13> */
.L_x_39558:
[----:B------:R-:W-:Y:S05]  /*1ce50*/  BSYNC.RECONVERGENT B4 ;  /* 0x0000000000047941 */ /* 0x000fea0003800200 */
.L_x_39557:
        /* <DEDUP_REMOVED lines=60> */
.L_x_39555:
[----:B------:R-:W-:Y:S05]  /*1d220*/  BSYNC.RECONVERGENT B3 ;  /* 0x0000000000037941 */ /* 0x000fea0003800200 */
.L_x_39554:
        /* <DEDUP_REMOVED lines=10> */
.L_x_39553:
[----:B------:R-:W-:Y:S05]  /*1d2d0*/  BSYNC.RECONVERGENT B2 ;  /* 0x0000000000027941 */ /* 0x000fea0003800200 */
.L_x_39552:
        /* <DEDUP_REMOVED lines=20> */
.L_x_39563:
        /* <DEDUP_REMOVED lines=13> */
.L_x_39565:
[----:B------:R-:W-:Y:S05]  /*1d4f0*/  BSYNC.RECONVERGENT B4 ;  /* 0x0000000000047941 */ /* 0x000fea0003800200 */
.L_x_39564:
        /* <DEDUP_REMOVED lines=60> */
.L_x_39562:
[----:B------:R-:W-:Y:S05]  /*1d8c0*/  BSYNC.RECONVERGENT B3 ;  /* 0x0000000000037941 */ /* 0x000fea0003800200 */
.L_x_39561:
        /* <DEDUP_REMOVED lines=10> */
.L_x_39560:
[----:B------:R-:W-:Y:S05]  /*1d970*/  BSYNC.RECONVERGENT B2 ;  /* 0x0000000000027941 */ /* 0x000fea0003800200 */
.L_x_39559:
        /* <DEDUP_REMOVED lines=20> */
.L_x_39570:
        /* <DEDUP_REMOVED lines=13> */
.L_x_39572:
[----:B------:R-:W-:Y:S05]  /*1db90*/  BSYNC.RECONVERGENT B4 ;  /* 0x0000000000047941 */ /* 0x000fea0003800200 */
.L_x_39571:
        /* <DEDUP_REMOVED lines=60> */
.L_x_39569:
[----:B------:R-:W-:Y:S05]  /*1df60*/  BSYNC.RECONVERGENT B3 ;  /* 0x0000000000037941 */ /* 0x000fea0003800200 */
.L_x_39568:
        /* <DEDUP_REMOVED lines=10> */
.L_x_39567:
[----:B------:R-:W-:Y:S05]  /*1e010*/  BSYNC.RECONVERGENT B2 ;  /* 0x0000000000027941 */ /* 0x000fea0003800200 */
.L_x_39566:
        /* <DEDUP_REMOVED lines=20> */
.L_x_39577:
        /* <DEDUP_REMOVED lines=13> */
.L_x_39579:
[----:B------:R-:W-:Y:S05]  /*1e230*/  BSYNC.RECONVERGENT B4 ;  /* 0x0000000000047941 */ /* 0x000fea0003800200 */
.L_x_39578:
        /* <DEDUP_REMOVED lines=60> */
.L_x_39576:
[----:B------:R-:W-:Y:S05]  /*1e600*/  BSYNC.RECONVERGENT B3 ;  /* 0x0000000000037941 */ /* 0x000fea0003800200 */
.L_x_39575:
        /* <DEDUP_REMOVED lines=10> */
.L_x_39574:
[----:B------:R-:W-:Y:S05]  /*1e6b0*/  BSYNC.RECONVERGENT B2 ;  /* 0x0000000000027941 */ /* 0x000fea0003800200 */
.L_x_39573:
        /* <DEDUP_REMOVED lines=20> */
.L_x_39584:
        /* <DEDUP_REMOVED lines=13> */
.L_x_39586:
[----:B------:R-:W-:Y:S05]  /*1e8d0*/  BSYNC.RECONVERGENT B4 ;  /* 0x0000000000047941 */ /* 0x000fea0003800200 */
.L_x_39585:
        /* <DEDUP_REMOVED lines=59> */
.L_x_39583:
[----:B------:R-:W-:Y:S05]  /*1ec90*/  BSYNC.RECONVERGENT B3 ;  /* 0x0000000000037941 */ /* 0x000fea0003800200 */
.L_x_39582:
        /* <DEDUP_REMOVED lines=10> */
.L_x_39581:
[----:B------:R-:W-:Y:S05]  /*1ed40*/  BSYNC.RECONVERGENT B2 ;  /* 0x0000000000027941 */ /* 0x000fea0003800200 */
.L_x_39580:
        /* <DEDUP_REMOVED lines=19> */
.L_x_39590:
        /* <DEDUP_REMOVED lines=13> */
.L_x_39592:
[----:B------:R-:W-:Y:S05]  /*1ef50*/  BSYNC.RECONVERGENT B3 ;  /* 0x0000000000037941 */ /* 0x000fea0003800200 */
.L_x_39591:
        /* <DEDUP_REMOVED lines=60> */
.L_x_39589:
[----:B------:R-:W-:Y:S05]  /*1f320*/  BSYNC.RECONVERGENT B2 ;  /* 0x0000000000027941 */ /* 0x000fea0003800200 */
.L_x_39588:
        /* <DEDUP_REMOVED lines=11> */
.L_x_39537:
        /* <DEDUP_REMOVED lines=21> */
.L_x_39597:
        /* <DEDUP_REMOVED lines=13> */
.L_x_39599:
[----:B------:R-:W-:Y:S05]  /*1f600*/  BSYNC.RECONVERGENT B4 ;  /* 0x0000000000047941 */ /* 0x000fea0003800200 */
.L_x_39598:
        /* <DEDUP_REMOVED lines=60> */
.L_x_39596:
[----:B------:R-:W-:Y:S05]  /*1f9d0*/  BSYNC.RECONVERGENT B3 ;  /* 0x0000000000037941 */ /* 0x000fea0003800200 */
.L_x_39595:
        /* <DEDUP_REMOVED lines=9> */
.L_x_39594:
[----:B------:R-:W-:Y:S05]  /*1fa70*/  BSYNC.RECONVERGENT B2 ;  /* 0x0000000000027941 */ /* 0x000fea0003800200 */
.L_x_39593:
        /* <DEDUP_REMOVED lines=17> */
.L_x_39604:
        /* <DEDUP_REMOVED lines=13> */
.L_x_39606:
[----:B------:R-:W-:Y:S05]  /*1fc60*/  BSYNC.RECONVERGENT B4 ;  /* 0x0000000000047941 */ /* 0x000fea0003800200 */
.L_x_39605:
        /* <DEDUP_REMOVED lines=60> */
.L_x_39603:
[----:B------:R-:W-:Y:S05]  /*20030*/  BSYNC.RECONVERGENT B3 ;  /* 0x0000000000037941 */ /* 0x000fea0003800200 */
.L_x_39602:
        /* <DEDUP_REMOVED lines=9> */
.L_x_39601:
[----:B------:R-:W-:Y:S05]  /*200d0*/  BSYNC.RECONVERGENT B2 ;  /* 0x0000000000027941 */ /* 0x000fea0003800200 */
.L_x_39600:
        /* <DEDUP_REMOVED lines=17> */
.L_x_39611:
        /* <DEDUP_REMOVED lines=13> */
.L_x_39613:
[----:B------:R-:W-:Y:S05]  /*202c0*/  BSYNC.RECONVERGENT B4 ;  /* 0x0000000000047941 */ /* 0x000fea0003800200 */
.L_x_39612:
        /* <DEDUP_REMOVED lines=60> */
.L_x_39610:
[----:B------:R-:W-:Y:S05]  /*20690*/  BSYNC.RECONVERGENT B3 ;  /* 0x0000000000037941 */ /* 0x000fea0003800200 */
.L_x_39609:
        /* <DEDUP_REMOVED lines=9> */
.L_x_39608:
[----:B------:R-:W-:Y:S05]  /*20730*/  BSYNC.RECONVERGENT B2 ;  /* 0x0000000000027941 */ /* 0x000fea0003800200 */
.L_x_39607:
        /* <DEDUP_REMOVED lines=17> */
.L_x_39618:
        /* <DEDUP_REMOVED lines=13> */
.L_x_39620:
[----:B------:R-:W-:Y:S05]  /*20920*/  BSYNC.RECONVERGENT B4 ;  /* 0x0000000000047941 */ /* 0x000fea0003800200 */
.L_x_39619:
        /* <DEDUP_REMOVED lines=60> */
.L_x_39617:
[----:B------:R-:W-:Y:S05]  /*20cf0*/  BSYNC.RECONVERGENT B3 ;  /* 0x0000000000037941 */ /* 0x000fea0003800200 */
.L_x_39616:
        /* <DEDUP_REMOVED lines=9> */
.L_x_39615:
[----:B------:R-:W-:Y:S05]  /*20d90*/  BSYNC.RECONVERGENT B2 ;  /* 0x0000000000027941 */ /* 0x000fea0003800200 */
.L_x_39614:
        /* <DEDUP_REMOVED lines=17> */
.L_x_39625:
        /* <DEDUP_REMOVED lines=13> */
.L_x_39627:
[----:B------:R-:W-:Y:S05]  /*20f80*/  BSYNC.RECONVERGENT B4 ;  /* 0x0000000000047941 */ /* 0x000fea0003800200 */
.L_x_39626:
        /* <DEDUP_REMOVED lines=60> */
.L_x_39624:
[----:B------:R-:W-:Y:S05]  /*21350*/  BSYNC.RECONVERGENT B3 ;  /* 0x0000000000037941 */ /* 0x000fea0003800200 */
.L_x_39623:
        /* <DEDUP_REMOVED lines=9> */
.L_x_39622:
[----:B------:R-:W-:Y:S05]  /*213f0*/  BSYNC.RECONVERGENT B2 ;  /* 0x0000000000027941 */ /* 0x000fea0003800200 */
.L_x_39621:
        /* <DEDUP_REMOVED lines=17> */
.L_x_39632:
        /* <DEDUP_REMOVED lines=13> */
.L_x_39634:
[----:B------:R-:W-:Y:S05]  /*215e0*/  BSYNC.RECONVERGENT B4 ;  /* 0x0000000000047941 */ /* 0x000fea0003800200 */
.L_x_39633:
        /* <DEDUP_REMOVED lines=61> */
.L_x_39631:
[----:B------:R-:W-:Y:S05]  /*219c0*/  BSYNC.RECONVERGENT B3 ;  /* 0x0000000000037941 */ /* 0x000fea0003800200 */
.L_x_39630:
        /* <DEDUP_REMOVED lines=8> */
[----:B------:R-:W-:-:S07]  /*21a50*/  SEL R154, RZ, 0x1, P2 ;  /* 0x00000001ff9a7807 */ /* 0x000fce0001000000 */
.L_x_39629:
[----:B------:R-:W-:Y:S05]  /*21a60*/  BSYNC.RECONVERGENT B2 ;  /* 0x0000000000027941 */ /* 0x000fea0003800200 */
.L_x_39628:
        /* <DEDUP_REMOVED lines=17> */
.L_x_39639:
        /* <DEDUP_REMOVED lines=13> */
.L_x_39641:
[----:B------:R-:W-:Y:S05]  /*21c50*/  BSYNC.RECONVERGENT B4 ;  /* 0x0000000000047941 */ /* 0x000fea0003800200 */
.L_x_39640:
        /* <DEDUP_REMOVED lines=61> */
.L_x_39638:
[----:B------:R-:W-:Y:S05]  /*22030*/  BSYNC.RECONVERGENT B3 ;  /* 0x0000000000037941 */ /* 0x000fea0003800200 */
.L_x_39637:
        /* <DEDUP_REMOVED lines=9> */
.L_x_39636:
[----:B------:R-:W-:Y:S05]  /*220d0*/  BSYNC.RECONVERGENT B2 ;  /* 0x0000000000027941 */ /* 0x000fea0003800200 */
.L_x_39635:
        /* <DEDUP_REMOVED lines=16> */
.L_x_39644:
        /* <DEDUP_REMOVED lines=13> */
.L_x_39646:
[----:B------:R-:W-:Y:S05]  /*222b0*/  BSYNC.RECONVERGENT B3 ;  /* 0x0000000000037941 */ /* 0x000fea0003800200 */
.L_x_39645:
        /* <DEDUP_REMOVED lines=60> */
.L_x_39643:
[----:B------:R-:W-:Y:S05]  /*22680*/  BSYNC.RECONVERGENT B2 ;  /* 0x0000000000027941 */ /* 0x000fea0003800200 */
.L_x_39642:
        /* <DEDUP_REMOVED lines=9> */
.L_x_39587:
[----:B------:R-:W-:Y:S05]  /*22720*/  BSYNC.RECONVERGENT B1 ;  /* 0x0000000000017941 */ /* 0x000fea0003800200 */
.L_x_39536:
        /* <DEDUP_REMOVED lines=27> */
.L_x_39648:
[----:B------:R-:W-:Y:S05]  /*228e0*/  BSYNC.RECONVERGENT B1 ;  /* 0x0000000000017941 */ /* 0x000fea0003800200 */
.L_x_39647:
[----:B------:R-:W-:Y:S01]  /*228f0*/  VIADD R173, R173, 0x20 ;  /* 0x00000020adad7836 */ /* 0x000fe20000000000 */
[----:B------:R-:W-:-:S07]  /*22900*/  IADD3 R0, PT, PT, R0, 0x20, RZ ;  /* 0x0000002000007810 */ /* 0x000fce0007ffe0ff */
.L_x_39533:
[----:B------:R-:W-:Y:S05]  /*22910*/  BSYNC.RECONVERGENT B0 ;  /* 0x0000000000007941 */ /* 0x000fea0003800200 */
.L_x_39532:
        /* <DEDUP_REMOVED lines=9> */
.L_x_39652:
[----:B------:R-:W-:Y:S05]  /*229b0*/  BSYNC.RECONVERGENT B1 ;  /* 0x0000000000017941 */ /* 0x000fea0003800200 */
.L_x_39651:
        /* <DEDUP_REMOVED lines=29> */
.L_x_39659:
        /* <DEDUP_REMOVED lines=13> */
.L_x_39661:
[----:B------:R-:W-:Y:S05]  /*22c60*/  BSYNC.RECONVERGENT B4 ;  /* 0x0000000000047941 */ /* 0x000fea0003800200 */
.L_x_39660:
        /* <DEDUP_REMOVED lines=59> */
.L_x_39658:
[----:B------:R-:W-:Y:S05]  /*23020*/  BSYNC.RECONVERGENT B3 ;  /* 0x0000000000037941 */ /* 0x000fea0003800200 */
.L_x_39657:
        /* <DEDUP_REMOVED lines=10> */
.L_x_39656:
[----:B------:R-:W-:Y:S05]  /*230d0*/  BSYNC.RECONVERGENT B2 ;  /* 0x0000000000027941 */ /* 0x000fea0003800200 */
.L_x_39655:
        /* <DEDUP_REMOVED lines=20> */
.L_x_39666:
        /* <DEDUP_REMOVED lines=13> */
.L_x_39668:
[----:B------:R-:W-:Y:S05]  /*232f0*/  BSYNC.RECONVERGENT B4 ;  /* 0x0000000000047941 */ /* 0x000fea0003800200 */
.L_x_39667:
        /* <DEDUP_REMOVED lines=60> */
.L_x_39665:
[----:B------:R-:W-:Y:S05]  /*236c0*/  BSYNC.RECONVERGENT B3 ;  /* 0x0000000000037941 */ /* 0x000fea0003800200 */
.L_x_39664:
        /* <DEDUP_REMOVED lines=10> */
.L_x_39663:
[----:B------:R-:W-:Y:S05]  /*23770*/  BSYNC.RECONVERGENT B2 ;  /* 0x0000000000027941 */ /* 0x000fea0003800200 */
.L_x_39662:
        /* <DEDUP_REMOVED lines=20> */
.L_x_39673:
        /* <DEDUP_REMOVED lines=13> */
.L_x_39675:
[----:B------:R-:W-:Y:S05]  /*23990*/  BSYNC.RECONVERGENT B4 ;  /* 0x0000000000047941 */ /* 0x000fea0003800200 */
.L_x_39674:
        /* <DEDUP_REMOVED lines=59> */
.L_x_39672:
[----:B------:R-:W-:Y:S05]  /*23d50*/  BSYNC.RECONVERGENT B3 ;  /* 0x0000000000037941 */ /* 0x000fea0003800200 */
.L_x_39671:
        /* <DEDUP_REMOVED lines=10> */
.L_x_39670:
[----:B------:R-:W-:Y:S05]  /*23e00*/  BSYNC.RECONVERGENT B2 ;  /* 0x0000000000027941 */ /* 0x000fea0003800200 */
.L_x_39669:
        /* <DEDUP_REMOVED lines=20> */
.L_x_39680:
        /* <DEDUP_REMOVED lines=13> */
.L_x_39682:
[----:B------:R-:W-:Y:S05]  /*24020*/  BSYNC.RECONVERGENT B4 ;  /* 0x0000000000047941 */ /* 0x000fea0003800200 */
.L_x_39681:
        /* <DEDUP_REMOVED lines=60> */
.L_x_39679:
[----:B------:R-:W-:Y:S05]  /*243f0*/  BSYNC.RECONVERGENT B3 ;  /* 0x0000000000037941 */ /* 0x000fea0003800200 */
.L_x_39678:
        /* <DEDUP_REMOVED lines=10> */
.L_x_39677:
[----:B------:R-:W-:Y:S05]  /*244a0*/  BSYNC.RECONVERGENT B2 ;  /* 0x0000000000027941 */ /* 0x000fea0003800200 */
.L_x_39676:
        /* <DEDUP_REMOVED lines=20> */
.L_x_39687:
        /* <DEDUP_REMOVED lines=13> */
.L_x_39689:
[----:B------:R-:W-:Y:S05]  /*246c0*/  BSYNC.RECONVERGENT B4 ;  /* 0x0000000000047941 */ /* 0x000fea0003800200 */
.L_x_39688:
        /* <DEDUP_REMOVED lines=59> */
.L_x_39686:
[----:B------:R-:W-:Y:S05]  /*24a80*/  BSYNC.RECONVERGENT B3 ;  /* 0x0000000000037941 */ /* 0x000fea0003800200 */
.L_x_39685:
        /* <DEDUP_REMOVED lines=10> */
.L_x_39684:
[----:B------:R-:W-:Y:S05]  /*24b30*/  BSYNC.RECONVERGENT B2 ;  /* 0x0000000000027941 */ /* 0x000fea0003800200 */
.L_x_39683:
        /* <DEDUP_REMOVED lines=20> */
.L_x_39694:
        /* <DEDUP_REMOVED lines=13> */
.L_x_39696:
[----:B------:R-:W-:Y:S05]  /*24d50*/  BSYNC.RECONVERGENT B4 ;  /* 0x0000000000047941 */ /* 0x000fea0003800200 */
.L_x_39695:
        /* <DEDUP_REMOVED lines=60> */
.L_x_39693:
[----:B------:R-:W-:Y:S05]  /*25120*/  BSYNC.RECONVERGENT B3 ;  /* 0x0000000000037941 */ /* 0x000fea0003800200 */
.L_x_39692:
        /* <DEDUP_REMOVED lines=10> */
.L_x_39691:
[----:B------:R-:W-:Y:S05]  /*251d0*/  BSYNC.RECONVERGENT B2 ;  /* 0x0000000000027941 */ /* 0x000fea0003800200 */
.L_x_39690:
        /* <DEDUP_REMOVED lines=20> */
.L_x_39701:
        /* <DEDUP_REMOVED lines=13> */
.L_x_39703:
[----:B------:R-:W-:Y:S05]  /*253f0*/  BSYNC.RECONVERGENT B4 ;  /* 0x0000000000047941 */ /* 0x000fea0003800200 */
.L_x_39702:
        /* <DEDUP_REMOVED lines=59> */
.L_x_39700:
[----:B------:R-:W-:Y:S05]  /*257b0*/  BSYNC.RECONVERGENT B3 ;  /* 0x0000000000037941 */ /* 0x000fea0003800200 */
.L_x_39699:
        /* <DEDUP_REMOVED lines=10> */
.L_x_39698:
[----:B------:R-:W-:Y:S05]  /*25860*/  BSYNC.RECONVERGENT B2 ;  /* 0x0000000000027941 */ /* 0x000fea0003800200 */
.L_x_39697:
        /* <DEDUP_REMOVED lines=19> */
.L_x_39707:
        /* <DEDUP_REMOVED lines=13> */
.L_x_39709:
[----:B------:R-:W-:Y:S05]  /*25a70*/  BSYNC.RECONVERGENT B3 ;  /* 0x0000000000037941 */ /* 0x000fea0003800200 */
.L_x_39708:
        /* <DEDUP_REMOVED lines=60> */
.L_x_39706:
[----:B------:R-:W-:Y:S05]  /*25e40*/  BSYNC.RECONVERGENT B2 ;  /* 0x0000000000027941 */ /* 0x000fea0003800200 */
.L_x_39705:
        /* <DEDUP_REMOVED lines=11> */
.L_x_39654:
        /* <DEDUP_REMOVED lines=21> */
.L_x_39714:
        /* <DEDUP_REMOVED lines=13> */
.L_x_39716:
[----:B------:R-:W-:Y:S05]  /*26120*/  BSYNC.RECONVERGENT B4 ;  /* 0x0000000000047941 */ /* 0x000fea0003800200 */
.L_x_39715:
        /* <DEDUP_REMOVED lines=59> */
.L_x_39713:
[----:B------:R-:W-:Y:S05]  /*264e0*/  BSYNC.RECONVERGENT B3 ;  /* 0x0000000000037941 */ /* 0x000fea0003800200 */
.L_x_39712:
        /* <DEDUP_REMOVED lines=9> */
.L_x_39711:
[----:B------:R-:W-:Y:S05]  /*26580*/  BSYNC.RECONVERGENT B2 ;  /* 0x0000000000027941 */ /* 0x000fea0003800200 */
.L_x_39710:
        /* <DEDUP_REMOVED lines=17> */
.L_x_39721:
        /* <DEDUP_REMOVED lines=13> */
.L_x_39723:
[----:B------:R-:W-:Y:S05]  /*26770*/  BSYNC.RECONVERGENT B4 ;  /* 0x0000000000047941 */ /* 0x000fea0003800200 */
.L_x_39722:
        /* <DEDUP_REMOVED lines=60> */
.L_x_39720:
[----:B------:R-:W-:Y:S05]  /*26b40*/  BSYNC.RECONVERGENT B3 ;  /* 0x0000000000037941 */ /* 0x000fea0003800200 */
.L_x_39719:
        /* <DEDUP_REMOVED lines=9> */
.L_x_39718:
[----:B------:R-:W-:Y:S05]  /*26be0*/  BSYNC.RECONVERGENT B2 ;  /* 0x0000000000027941 */ /* 0x000fea0003800200 */
.L_x_39717:
        /* <DEDUP_REMOVED lines=17> */
.L_x_39728:
        /* <DEDUP_REMOVED lines=13> */
.L_x_39730:
[----:B------:R-:W-:Y:S05]  /*26dd0*/  BSYNC.RECONVERGENT B4 ;  /* 0x0000000000047941 */ /* 0x000fea0003800200 */
.L_x_39729:
        /* <DEDUP_REMOVED lines=60> */
.L_x_39727:
[----:B------:R-:W-:Y:S05]  /*271a0*/  BSYNC.RECONVERGENT B3 ;  /* 0x0000000000037941 */ /* 0x000fea0003800200 */
.L_x_39726:
        /* <DEDUP_REMOVED lines=9> */
.L_x_39725:
[----:B------:R-:W-:Y:S05]  /*27240*/  BSYNC.RECONVERGENT B2 ;  /* 0x0000000000027941 */ /* 0x000fea0003800200 */
.L_x_39724:
        /* <DEDUP_REMOVED lines=17> */
.L_x_39735:
        /* <DEDUP_REMOVED lines=13> */
.L_x_39737:
[----:B------:R-:W-:Y:S05]  /*27430*/  BSYNC.RECONVERGENT B4 ;  /* 0x0000000000047941 */ /* 0x000fea0003800200 */
.L_x_39736:
        /* <DEDUP_REMOVED lines=60> */
.L_x_39734:
[----:B------:R-:W-:Y:S05]  /*27800*/  BSYNC.RECONVERGENT B3 ;  /* 0x0000000000037941 */ /* 0x000fea0003800200 */
.L_x_39733:
        /* <DEDUP_REMOVED lines=9> */
.L_x_39732:
[----:B------:R-:W-:Y:S05]  /*278a0*/  BSYNC.RECONVERGENT B2 ;  /* 0x0000000000027941 */ /* 0x000fea0003800200 */
.L_x_39731:
        /* <DEDUP_REMOVED lines=17> */
.L_x_39742:
        /* <DEDUP_REMOVED lines=13> */
.L_x_39744:
[----:B------:R-:W-:Y:S05]  /*27a90*/  BSYNC.RECONVERGENT B4 ;  /* 0x0000000000047941 */ /* 0x000fea0003800200 */
.L_x_39743:
        /* <DEDUP_REMOVED lines=60> */
.L_x_39741:
[----:B------:R-:W-:Y:S05]  /*27e60*/  BSYNC.RECONVERGENT B3 ;  /* 0x0000000000037941 */ /* 0x000fea0003800200 */
.L_x_39740:
        /* <DEDUP_REMOVED lines=9> */
.L_x_39739:
[----:B------:R-:W-:Y:S05]  /*27f00*/  BSYNC.RECONVERGENT B2 ;  /* 0x0000000000027941 */ /* 0x000fea0003800200 */
.L_x_39738:
        /* <DEDUP_REMOVED lines=17> */
.L_x_39749:
        /* <DEDUP_REMOVED lines=13> */
.L_x_39751:
[----:B------:R-:W-:Y:S05]  /*280f0*/  BSYNC.RECONVERGENT B4 ;  /* 0x0000000000047941 */ /* 0x000fea0003800200 */
.L_x_39750:
        /* <DEDUP_REMOVED lines=61> */
.L_x_39748:
[----:B------:R-:W-:Y:S05]  /*284d0*/  BSYNC.RECONVERGENT B3 ;  /* 0x0000000000037941 */ /* 0x000fea0003800200 */
.L_x_39747:
        /* <DEDUP_REMOVED lines=9> */
.L_x_39746:
[----:B------:R-:W-:Y:S05]  /*28570*/  BSYNC.RECONVERGENT B2 ;  /* 0x0000000000027941 */ /* 0x000fea0003800200 */
.L_x_39745:
        /* <DEDUP_REMOVED lines=17> */
.L_x_39756:
        /* <DEDUP_REMOVED lines=13> */
.L_x_39758:
[----:B------:R-:W-:Y:S05]  /*28760*/  BSYNC.RECONVERGENT B4 ;  /* 0x0000000000047941 */ /* 0x000fea0003800200 */
.L_x_39757:
        /* <DEDUP_REMOVED lines=61> */
.L_x_39755:
[----:B------:R-:W-:Y:S05]  /*28b40*/  BSYNC.RECONVERGENT B3 ;  /* 0x0000000000037941 */ /* 0x000fea0003800200 */
.L_x_39754:
        /* <DEDUP_REMOVED lines=9> */
.L_x_39753:
[----:B------:R-:W-:Y:S05]  /*28be0*/  BSYNC.RECONVERGENT B2 ;  /* 0x0000000000027941 */ /* 0x000fea0003800200 */
.L_x_39752:
        /* <DEDUP_REMOVED lines=20> */
.L_x_39761:
        /* <DEDUP_REMOVED lines=13> */
.L_x_39763:
[----:B------:R-:W-:Y:S05]  /*28e00*/  BSYNC.RECONVERGENT B3 ;  /* 0x0000000000037941 */ /* 0x000fea0003800200 */
.L_x_39762:
        /* <DEDUP_REMOVED lines=56> */
[----:B------:R-:W-:Y:S01]  /*29190*/  VIADD R151, R3, 0x96a522ad ;  /* 0x96a522ad03977836 */ /* 0x000fe20000000000 */
[----:B------:R-:W-:-:S04]  /*291a0*/  MOV R160, R178 ;  /* 0x000000b200a07202 */ /* 0x000fc80000000f00 */
[----:B------:R-:W-:Y:S01]  /*291b0*/  LOP3.LUT R165, R151, R188, R179, 0x96, !PT ;  /* 0x000000bc97a57212 */ /* 0x000fe200078e96b3 */
[----:B------:R-:W-:-:S07]  /*291c0*/  IMAD.MOV.U32 R151, RZ, RZ, R174 ;  /* 0x000000ffff977224 */ /* 0x000fce00078e00ae */
.L_x_39760:
[----:B------:R-:W-:Y:S05]  /*291d0*/  BSYNC.RECONVERGENT B2 ;  /* 0x0000000000027941 */ /* 0x000fea0003800200 */
.L_x_39759:
        /* <DEDUP_REMOVED lines=9> */
.L_x_39704:
[----:B------:R-:W-:Y:S05]  /*29270*/  BSYNC.RECONVERGENT B1 ;  /* 0x0000000000017941 */ /* 0x000fea0003800200 */
.L_x_39653:
        /* <DEDUP_REMOVED lines=25> */
.L_x_39650:
[----:B------:R-:W-:Y:S05]  /*29410*/  BSYNC.RECONVERGENT B0 ;  /* 0x0000000000007941 */ /* 0x000fea0003800200 */
.L_x_39649:
        /* <DEDUP_REMOVED lines=177> */
.L_x_39789:
        /* <DEDUP_REMOVED lines=58> */
.L_x_39768:
[----:B------:R-:W-:Y:S05]  /*2a2d0*/  BSYNC.RECONVERGENT B1 ;  /* 0x0000000000017941 */ /* 0x000fea0003800200 */
.L_x_39767:
        /* <DEDUP_REMOVED lines=35> */
.L_x_39770:
[----:B------:R-:W-:Y:S05]  /*2a510*/  BSYNC.RECONVERGENT B1 ;  /* 0x0000000000017941 */ /* 0x000fea0003800200 */
.L_x_39769:
        /* <DEDUP_REMOVED lines=35> */
.L_x_39772:
[----:B------:R-:W-:Y:S05]  /*2a750*/  BSYNC.RECONVERGENT B1 ;  /* 0x0000000000017941 */ /* 0x000fea0003800200 */
.L_x_39771:
        /* <DEDUP_REMOVED lines=35> */
.L_x_39774:
[----:B------:R-:W-:Y:S05]  /*2a990*/  BSYNC.RECONVERGENT B1 ;  /* 0x0000000000017941 */ /* 0x000fea0003800200 */
.L_x_39773:
        /* <DEDUP_REMOVED lines=35> */
.L_x_39776:
[----:B------:R-:W-:Y:S05]  /*2abd0*/  BSYNC.RECONVERGENT B1 ;  /* 0x0000000000017941 */ /* 0x000fea0003800200 */
.L_x_39775:
        /* <DEDUP_REMOVED lines=33> */
.L_x_39766:
[----:B------:R-:W-:Y:S05]  /*2adf0*/  BSYNC.RECONVERGENT B0 ;  /* 0x0000000000007941 */ /* 0x000fea0003800200 */
.L_x_39765:
[----:B01234-:R-:W0:Y:S02]  /*2ae00*/  LDC.64 R172, c[0x0][0x380] ;  /* 0x0000e000ffac7b82 */ /* 0x01fe240000000a00 */
[----:B0-----:R-:W-:-:S05]  /*2ae10*/  IMAD R166, R172, 0x4, R166 ;  /* 0x00000004aca67824 */ /* 0x001fca00078e02a6 */
[----:B------:R-:W-:-:S13]  /*2ae20*/  ISETP.GE.AND P0, PT, R166, R173, PT ;  /* 0x000000ada600720c */ /* 0x000fda0003f06270 */
[----:B------:R-:W-:Y:S05]  /*2ae30*/  @!P0 BRA `(.L_x_39777) ;  /* 0xfffffd6000488947 */ /* 0x000fea000383ffff */
[----:B------:R-:W-:Y:S05]  /*2ae40*/  EXIT ;  /* 0x000000000000794d */ /* 0x000fea0003800000 */
.L_x_39764:
        /* <DEDUP_REMOVED lines=8> */
.L_x_39779:
[----:B------:R-:W-:Y:S05]  /*2aed0*/  BSYNC B0 ;  /* 0x0000000000007941 */ /* 0x000fea0003800000 */
.L_x_39778:
        /* <DEDUP_REMOVED lines=9> */
.L_x_39780:
        /* <DEDUP_REMOVED lines=8> */
.L_x_39781:
[----:B------:R-:W-:Y:S01]  /*2aff0*/  HFMA2 R190, -RZ, RZ, 0, 4.76837158203125e-07 ;  /* 0x00000008ffbe7431 */ /* 0x000fe200000001ff */
[----:B------:R-:W-:-:S05]  /*2b000*/  MOV R0, R187 ;  /* 0x000000bb00007202 */ /* 0x000fca0000000f00 */
[----:B------:R-:W-:-:S04]  /*2b010*/  FADD.FTZ R185, R181, R0 ;  /* 0x00000000b5b97221 */ /* 0x000fc80000010000 */
[----:B------:R-:W-:-:S07]  /*2b020*/  IMAD.MOV.U32 R189, RZ, RZ, R185 ;  /* 0x000000ffffbd7224 */ /* 0x000fce00078e00b9 */
[----:B------:R-:W-:Y:S05]  /*2b030*/  WARPSYNC.COLLECTIVE R188, `(.L_x_39782) ;  /* 0x00000000bc087348 */ /* 0x000fea0003c00000 */
[----:B------:R0:W1:Y:S02]  /*2b040*/  SHFL.BFLY P6, R187, R189, R190, R191 ;  /* 0x0c0000bebdbb7389 */ /* 0x00006400000c00bf */
[----:B01----:R-:W-:Y:S05]  /*2b050*/  ENDCOLLECTIVE ;  /* 0x000000000000791b */ /* 0x003fea0003800000 */
.L_x_39782:
[----:B------:R-:W-:Y:S02]  /*2b060*/  IMAD.MOV.U32 R190, RZ, RZ, 0x10 ;  /* 0x00000010ffbe7424 */ /* 0x000fe400078e00ff */
[----:B------:R-:W-:-:S04]  /*2b070*/  IMAD.MOV.U32 R0, RZ, RZ, R187 ;  /* 0x000000ffff007224 */ /* 0x000fc800078e00bb */
[----:B------:R-:W-:-:S05]  /*2b080*/  FADD.FTZ R186, R185, R0 ;  /* 0x00000000b9ba7221 */ /* 0x000fca0000010000 */
[----:B------:R-:W-:-:S07]  /*2b090*/  MOV R189, R186 ;  /* 0x000000ba00bd7202 */ /* 0x000fce0000000f00 */
[----:B------:R-:W-:Y:S05]  /*2b0a0*/  WARPSYNC.COLLECTIVE R188, `(.L_x_39783) ;  /* 0x00000000bc087348 */ /* 0x000fea0003c00000 */
[----:B------:R0:W1:Y:S02]  /*2b0b0*/  SHFL.BFLY P6, R187, R189, R190, R191 ;  /* 0x0c0000bebdbb7389 */ /* 0x00006400000c00bf */
[----:B01----:R-:W-:Y:S05]  /*2b0c0*/  ENDCOLLECTIVE ;  /* 0x000000000000791b */ /* 0x003fea0003800000 */
.L_x_39783:
        /* <DEDUP_REMOVED lines=104> */
.L_x_39784:
[----:B------:R-:W-:Y:S01]  /*2b750*/  HFMA2 R190, -RZ, RZ, 0, 1.1920928955078125e-07 ;  /* 0x00000002ffbe7431 */ /* 0x000fe200000001ff */
[----:B------:R-:W-:-:S05]  /*2b760*/  MOV R179, R187 ;  /* 0x000000bb00b37202 */ /* 0x000fca0000000f00 */
[----:B------:R-:W-:-:S04]  /*2b770*/  FADD.FTZ R179, R0, R179 ;  /* 0x000000b300b37221 */ /* 0x000fc80000010000 */
[----:B------:R-:W-:-:S07]  /*2b780*/  IMAD.MOV.U32 R189, RZ, RZ, R179 ;  /* 0x000000ffffbd7224 */ /* 0x000fce00078e00b3 */
[----:B------:R-:W-:Y:S05]  /*2b790*/  WARPSYNC.COLLECTIVE R188, `(.L_x_39785) ;  /* 0x00000000bc087348 */ /* 0x000fea0003c00000 */
[----:B------:R0:W1:Y:S02]  /*2b7a0*/  SHFL.BFLY P6, R187, R189, R190, R191 ;  /* 0x0c0000bebdbb7389 */ /* 0x00006400000c00bf */
[----:B01----:R-:W-:Y:S05]  /*2b7b0*/  ENDCOLLECTIVE ;  /* 0x000000000000791b */ /* 0x003fea0003800000 */
.L_x_39785:
[----:B------:R-:W-:Y:S02]  /*2b7c0*/  IMAD.MOV.U32 R190, RZ, RZ, 0x4 ;  /* 0x00000004ffbe7424 */ /* 0x000fe400078e00ff */
[----:B------:R-:W-:-:S04]  /*2b7d0*/  IMAD.MOV.U32 R178, RZ, RZ, R187 ;  /* 0x000000ffffb27224 */ /* 0x000fc800078e00bb */
[----:B------:R-:W-:-:S05]  /*2b7e0*/  FADD.FTZ R178, R179, R178 ;  /* 0x000000b2b3b27221 */ /* 0x000fca0000010000 */
[----:B------:R-:W-:-:S07]  /*2b7f0*/  MOV R189, R178 ;  /* 0x000000b200bd7202 */ /* 0x000fce0000000f00 */
[----:B------:R-:W-:Y:S05]  /*2b800*/  WARPSYNC.COLLECTIVE R188, `(.L_x_39786) ;  /* 0x00000000bc087348 */ /* 0x000fea0003c00000 */
[----:B------:R0:W1:Y:S02]  /*2b810*/  SHFL.BFLY P6, R187, R189, R190, R191 ;  /* 0x0c0000bebdbb7389 */ /* 0x00006400000c00bf */
[----:B01----:R-:W-:Y:S05]  /*2b820*/  ENDCOLLECTIVE ;  /* 0x000000000000791b */ /* 0x003fea0003800000 */
.L_x_39786:
[----:B------:R-:W-:Y:S01]  /*2b830*/  HFMA2 R190, -RZ, RZ, 0, 4.76837158203125e-07 ;  /* 0x00000008ffbe7431 */ /* 0x000fe200000001ff */
[----:B------:R-:W-:-:S05]  /*2b840*/  MOV R181, R187 ;  /* 0x000000bb00b57202 */ /* 0x000fca0000000f00 */
[----:B------:R-:W-:-:S04]  /*2b850*/  FADD.FTZ R181, R178, R181 ;  /* 0x000000b5b2b57221 */ /* 0x000fc80000010000 */
[----:B------:R-:W-:-:S07]  /*2b860*/  IMAD.MOV.U32 R189, RZ, RZ, R181 ;  /* 0x000000ffffbd7224 */ /* 0x000fce00078e00b5 */
[----:B------:R-:W-:Y:S05]  /*2b870*/  WARPSYNC.COLLECTIVE R188, `(.L_x_39787) ;  /* 0x00000000bc087348 */ /* 0x000fea0003c00000 */
[----:B------:R0:W1:Y:S02]  /*2b880*/  SHFL.BFLY P6, R187, R189, R190, R191 ;  /* 0x0c0000bebdbb7389 */ /* 0x00006400000c00bf */
[----:B01----:R-:W-:Y:S05]  /*2b890*/  ENDCOLLECTIVE ;  /* 0x000000000000791b */ /* 0x003fea0003800000 */
.L_x_39787:
[----:B------:R-:W-:Y:S02]  /*2b8a0*/  IMAD.MOV.U32 R190, RZ, RZ, 0x10 ;  /* 0x00000010ffbe7424 */ /* 0x000fe400078e00ff */
[----:B------:R-:W-:-:S04]  /*2b8b0*/  IMAD.MOV.U32 R186, RZ, RZ, R187 ;  /* 0x000000ffffba7224 */ /* 0x000fc800078e00bb */
[----:B------:R-:W-:-:S05]  /*2b8c0*/  FADD.FTZ R186, R181, R186 ;  /* 0x000000bab5ba7221 */ /* 0x000fca0000010000 */
[----:B------:R-:W-:-:S07]  /*2b8d0*/  MOV R189, R186 ;  /* 0x000000ba00bd7202 */ /* 0x000fce0000000f00 */
[----:B------:R-:W-:Y:S05]  /*2b8e0*/  WARPSYNC.COLLECTIVE R188, `(.L_x_39788) ;  /* 0x00000000bc087348 */ /* 0x000fea0003c00000 */
[----:B------:R0:W1:Y:S02]  /*2b8f0*/  SHFL.BFLY P6, R187, R189, R190, R191 ;  /* 0x0c0000bebdbb7389 */ /* 0x00006400000c00bf */
[----:B01----:R-:W-:Y:S05]  /*2b900*/  ENDCOLLECTIVE ;  /* 0x000000000000791b */ /* 0x003fea0003800000 */
.L_x_39788:
[----:B------:R-:W-:Y:S01]  /*2b910*/  MOV R185, R187 ;  /* 0x000000bb00b97202 */ /* 0x000fe20000000f00 */
[----:B------:R-:W-:Y:S06]  /*2b920*/  BRA `(.L_x_39789) ;  /* 0xffffffe400807947 */ /* 0x000fec000383ffff */
.L_x_39790:
        /* <DEDUP_REMOVED lines=13> */
.L_x_54450:


//--------------------- .text._ZN10layer_norm13ln_fwd_kernelINS_13Kernel_traitsIf6__halffS2_fjLj1536ELj1ELj4ELj1ELj16ENS_18Kernel_traits_baseILj1536EfS2_fS2_fjLj128EEEEELb1ELb0ELb1ELb1EEEvNS_9FwdParamsE --------------------------
	.section	.text._ZN10layer_norm13ln_fwd_kernelINS_13Kernel_traitsIf6__halffS2_fjLj1536ELj1ELj4ELj1ELj16ENS_18Kernel_traits_baseILj1536EfS2_fS2_fjLj128EEEEELb1ELb0ELb1ELb1EEEvNS_9FwdParamsE,"ax",@progbits
	.align	128
        .global         _ZN10layer_norm13ln_fwd_kernelINS_13Kernel_traitsIf6__halffS2_fjLj1536ELj1ELj4ELj1ELj16ENS_18Kernel_traits_baseILj1536EfS2_fS2_fjLj128EEEEELb1ELb0ELb1ELb1EEEvNS_9FwdParamsE
        .type           _ZN10layer_norm13ln_fwd_kernelINS_13Kernel_traitsIf6__halffS2_fjLj1536ELj1ELj4ELj1ELj16ENS_18Kernel_traits_baseILj1536EfS2_fS2_fjLj128EEEEELb1ELb0ELb1ELb1EEEvNS_9FwdParamsE,@function
        .size           _ZN10layer_norm13ln_fwd_kernelINS_13Kernel_traitsIf6__halffS2_fjLj1536ELj1ELj4ELj1ELj16ENS_18Kernel_traits_baseILj1536EfS2_fS2_fjLj128EEEEELb1ELb0ELb1ELb1EEEvNS_9FwdParamsE,(.L_x_54451 - _ZN10layer_norm13ln_fwd_kernelINS_13Kernel_traitsIf6__halffS2_fjLj1536ELj1ELj4ELj1ELj16ENS_18Kernel_traits_baseILj1536EfS2_fS2_fjLj128EEEEELb1ELb0ELb1ELb1EEEvNS_9FwdParamsE)
        .other          _ZN10layer_norm13ln_fwd_kernelINS_13Kernel_traitsIf6__halffS2_fjLj1536ELj1ELj4ELj1ELj16ENS_18Kernel_traits_baseILj1536EfS2_fS2_fjLj128EEEEELb1ELb0ELb1ELb1EEEvNS_9FwdParamsE,@"STO_CUDA_ENTRY STV_DEFAULT"
_ZN10layer_norm13ln_fwd_kernelINS_13Kernel_traitsIf6__halffS2_fjLj1536ELj1ELj4ELj1ELj16ENS_18Kernel_traits_baseILj1536EfS2_fS2_fjLj128EEEEELb1ELb0ELb1ELb1EEEvNS_9FwdParamsE:
.text._ZN10layer_norm13ln_fwd_kernelINS_13Kernel_traitsIf6__halffS2_fjLj1536ELj1ELj4ELj1ELj16ENS_18Kernel_traits_baseILj1536EfS2_fS2_fjLj128EEEEELb1ELb0ELb1ELb1EEEvNS_9FwdParamsE:
        /* <DEDUP_REMOVED lines=77> */
.L_x_39791:
        /* <DEDUP_REMOVED lines=38> */
.L_x_39792:
        /* <DEDUP_REMOVED lines=70> */
.L_x_40484:
        /* <DEDUP_REMOVED lines=64> */
.L_x_39799:
        /* <DEDUP_REMOVED lines=13> */
.L_x_39801:
[----:B------:R-:W-:Y:S05]  /*1060*/  BSYNC.RECONVERGENT B3 ;  /* 0x0000000000037941 */ /* 0x000fea0003800200 */
.L_x_39800:
        /* <DEDUP_REMOVED lines=47> */
.L_x_39798:
[----:B------:R-:W-:Y:S05]  /*1360*/  BSYNC.RECONVERGENT B2 ;  /* 0x0000000000027941 */ /* 0x000fea0003800200 */
.L_x_39797:
        /* <DEDUP_REMOVED lines=10> */
.L_x_39796:
[----:B------:R-:W-:Y:S05]  /*1410*/  BSYNC.RECONVERGENT B1 ;  /* 0x0000000000017941 */ /* 0x000fea0003800200 */
.L_x_39795:
        /* <DEDUP_REMOVED lines=20> */
.L_x_39806:
        /* <DEDUP_REMOVED lines=13> */
.L_x_39808:
[----:B------:R-:W-:Y:S05]  /*1630*/  BSYNC.RECONVERGENT B3 ;  /* 0x0000000000037941 */ /* 0x000fea0003800200 */
.L_x_39807:
        /* <DEDUP_REMOVED lines=47> */
.L_x_39805:
[----:B------:R-:W-:Y:S05]  /*1930*/  BSYNC.RECONVERGENT B2 ;  /* 0x0000000000027941 */ /* 0x000fea0003800200 */
.L_x_39804:
        /* <DEDUP_REMOVED lines=10> */
.L_x_39803:
[----:B------:R-:W-:Y:S05]  /*19e0*/  BSYNC.RECONVERGENT B1 ;  /* 0x0000000000017941 */ /* 0x000fea0003800200 */
.L_x_39802:
        /* <DEDUP_REMOVED lines=20> */
.L_x_39813:
        /* <DEDUP_REMOVED lines=13> */
.L_x_39815:
[----:B------:R-:W-:Y:S05]  /*1c00*/  BSYNC.RECONVERGENT B3 ;  /* 0x0000000000037941 */ /* 0x000fea0003800200 */
.L_x_39814:
        /* <DEDUP_REMOVED lines=47> */
.L_x_39812:
[----:B------:R-:W-:Y:S05]  /*1f00*/  BSYNC.RECONVERGENT B2 ;  /* 0x0000000000027941 */ /* 0x000fea0003800200 */
.L_x_39811:
        /* <DEDUP_REMOVED lines=10> */
.L_x_39810:
[----:B------:R-:W-:Y:S05]  /*1fb0*/  BSYNC.RECONVERGENT B1 ;  /* 0x0000000000017941 */ /* 0x000fea0003800200 */
.L_x_39809:
        /* <DEDUP_REMOVED lines=20> */
.L_x_39820:
        /* <DEDUP_REMOVED lines=13> */
.L_x_39822:
[----:B------:R-:W-:Y:S05]  /*21d0*/  BSYNC.RECONVERGENT B3 ;  /* 0x0000000000037941 */ /* 0x000fea0003800200 */
.L_x_39821:
        /* <DEDUP_REMOVED lines=47> */
.L_x_39819:
[----:B------:R-:W-:Y:S05]  /*24d0*/  BSYNC.RECONVERGENT B2 ;  /* 0x0000000000027941 */ /* 0x000fea0003800200 */
.L_x_39818:
        /* <DEDUP_REMOVED lines=10> */
.L_x_39817:
[----:B------:R-:W-:Y:S05]  /*2580*/  BSYNC.RECONVERGENT B1 ;  /* 0x0000000000017941 */ /* 0x000fea0003800200 */
.L_x_39816:
        /* <DEDUP_REMOVED lines=20> */
.L_x_39827:
        /* <DEDUP_REMOVED lines=13> */
.L_x_39829:
[----:B------:R-:W-:Y:S05]  /*27a0*/  BSYNC.RECONVERGENT B3 ;  /* 0x0000000000037941 */ /* 0x000fea0003800200 */
.L_x_39828:
        /* <DEDUP_REMOVED lines=47> */
.L_x_39826:
[----:B------:R-:W-:Y:S05]  /*2aa0*/  BSYNC.RECONVERGENT B2 ;  /* 0x0000000000027941 */ /* 0x000fea0003800200 */
.L_x_39825:
        /* <DEDUP_REMOVED lines=10> */
.L_x_39824:
[----:B------:R-:W-:Y:S05]  /*2b50*/  BSYNC.RECONVERGENT B1 ;  /* 0x0000000000017941 */ /* 0x000fea0003800200 */
.L_x_39823:
        /* <DEDUP_REMOVED lines=20> */
.L_x_39834:
        /* <DEDUP_REMOVED lines=13> */
.L_x_39836:
[----:B------:R-:W-:Y:S05]  /*2d70*/  BSYNC.RECONVERGENT B3 ;  /* 0x0000000000037941 */ /* 0x000fea0003800200 */
.L_x_39835:
        /* <DEDUP_REMOVED lines=47> */
.L_x_39833:
[----:B------:R-:W-:Y:S05]  /*3070*/  BSYNC.RECONVERGENT B2 ;  /* 0x0000000000027941 */ /* 0x000fea0003800200 */
.L_x_39832:
        /* <DEDUP_REMOVED lines=10> */
.L_x_39831:
[----:B------:R-:W-:Y:S05]  /*3120*/  BSYNC.RECONVERGENT B1 ;  /* 0x0000000000017941 */ /* 0x000fea0003800200 */
.L_x_39830:
        /* <DEDUP_REMOVED lines=20> */
.L_x_39841:
        /* <DEDUP_REMOVED lines=13> */
.L_x_39843:
[----:B------:R-:W-:Y:S05]  /*3340*/  BSYNC.RECONVERGENT B3 ;  /* 0x0000000000037941 */ /* 0x000fea0003800200 */
.L_x_39842:
        /* <DEDUP_REMOVED lines=47> */
.L_x_39840:
[----:B------:R-:W-:Y:S05]  /*3640*/  BSYNC.RECONVERGENT B2 ;  /* 0x0000000000027941 */ /* 0x000fea0003800200 */
.L_x_39839:
        /* <DEDUP_REMOVED lines=10> */
.L_x_39838:
[----:B------:R-:W-:Y:S05]  /*36f0*/  BSYNC.RECONVERGENT B1 ;  /* 0x0000000000017941 */ /* 0x000fea0003800200 */
.L_x_39837:
        /* <DEDUP_REMOVED lines=19> */
.L_x_39847:
        /* <DEDUP_REMOVED lines=13> */
.L_x_39849:
[----:B------:R-:W-:Y:S05]  /*3900*/  BSYNC.RECONVERGENT B2 ;  /* 0x0000000000027941 */ /* 0x000fea0003800200 */
.L_x_39848:
        /* <DEDUP_REMOVED lines=46> */
.L_x_39846:
[----:B------:R-:W-:Y:S05]  /*3bf0*/  BSYNC.RECONVERGENT B1 ;  /* 0x0000000000017941 */ /* 0x000fea0003800200 */
.L_x_39845:
        /* <DEDUP_REMOVED lines=11> */
.L_x_39794:
[----:B------:R-:W-:Y:S01]  /*3cb0*/  BSSY.RECONVERGENT B1, `(.L_x_39850) ;  /* 0x000005b000017945 */ /* 0x000fe20003800200 */
[C---:B------:R-:W-:Y:S01]  /*3cc0*/  VIADD R112, R3.reuse, 0x1fd5c5a3 ;  /* 0x1fd5c5a303707836 */ /* 0x040fe20000000000 */
[C---:B------:R-:W-:Y:S01]  /*3cd0*/  IADD3 R114, PT, PT, R3.reuse, 0x76cf5d0a, RZ ;  /* 0x76cf5d0a03727810 */ /* 0x040fe20007ffe0ff */
[C---:B------:R-:W-:Y:S01]  /*3ce0*/  VIADD R113, R3.reuse, 0x96a522ad ;  /* 0x96a522ad03717836 */ /* 0x040fe20000000000 */
        /* <DEDUP_REMOVED lines=21> */
.L_x_39854:
        /* <DEDUP_REMOVED lines=13> */
.L_x_39856:
[----:B------:R-:W-:Y:S05]  /*3f10*/  BSYNC.RECONVERGENT B3 ;  /* 0x0000000000037941 */ /* 0x000fea0003800200 */
.L_x_39855:
        /* <DEDUP_REMOVED lines=42> */
.L_x_39853:
[----:B------:R-:W-:Y:S05]  /*41c0*/  BSYNC.RECONVERGENT B2 ;  /* 0x0000000000027941 */ /* 0x000fea0003800200 */
.L_x_39852:
        /* <DEDUP_REMOVED lines=9> */
.L_x_39851:
[----:B------:R-:W-:Y:S05]  /*4260*/  BSYNC.RECONVERGENT B1 ;  /* 0x0000000000017941 */ /* 0x000fea0003800200 */
.L_x_39850:
        /* <DEDUP_REMOVED lines=17> */
.L_x_39861:
        /* <DEDUP_REMOVED lines=13> */
.L_x_39863:
[----:B------:R-:W-:Y:S05]  /*4450*/  BSYNC.RECONVERGENT B3 ;  /* 0x0000000000037941 */ /* 0x000fea0003800200 */
.L_x_39862:
        /* <DEDUP_REMOVED lines=43> */
.L_x_39860:
[----:B------:R-:W-:Y:S05]  /*4710*/  BSYNC.RECONVERGENT B2 ;  /* 0x0000000000027941 */ /* 0x000fea0003800200 */
.L_x_39859:
        /* <DEDUP_REMOVED lines=9> */
.L_x_39858:
[----:B------:R-:W-:Y:S05]  /*47b0*/  BSYNC.RECONVERGENT B1 ;  /* 0x0000000000017941 */ /* 0x000fea0003800200 */
.L_x_39857:
        /* <DEDUP_REMOVED lines=17> */
.L_x_39868:
        /* <DEDUP_REMOVED lines=13> */
.L_x_39870:
[----:B------:R-:W-:Y:S05]  /*49a0*/  BSYNC.RECONVERGENT B3 ;  /* 0x0000000000037941 */ /* 0x000fea0003800200 */
.L_x_39869:
        /* <DEDUP_REMOVED lines=43> */
.L_x_39867:
[----:B------:R-:W-:Y:S05]  /*4c60*/  BSYNC.RECONVERGENT B2 ;  /* 0x0000000000027941 */ /* 0x000fea0003800200 */
.L_x_39866:
        /* <DEDUP_REMOVED lines=9> */
.L_x_39865:
[----:B------:R-:W-:Y:S05]  /*4d00*/  BSYNC.RECONVERGENT B1 ;  /* 0x0000000000017941 */ /* 0x000fea0003800200 */
.L_x_39864:
        /* <DEDUP_REMOVED lines=17> */
.L_x_39875:
        /* <DEDUP_REMOVED lines=13> */
.L_x_39877:
[----:B------:R-:W-:Y:S05]  /*4ef0*/  BSYNC.RECONVERGENT B3 ;  /* 0x0000000000037941 */ /* 0x000fea0003800200 */
.L_x_39876:
        /* <DEDUP_REMOVED lines=43> */
.L_x_39874:
[----:B------:R-:W-:Y:S05]  /*51b0*/  BSYNC.RECONVERGENT B2 ;  /* 0x0000000000027941 */ /* 0x000fea0003800200 */
.L_x_39873:
        /* <DEDUP_REMOVED lines=9> */
.L_x_39872:
[----:B------:R-:W-:Y:S05]  /*5250*/  BSYNC.RECONVERGENT B1 ;  /* 0x0000000000017941 */ /* 0x000fea0003800200 */
.L_x_39871:
        /* <DEDUP_REMOVED lines=17> */
.L_x_39882:
        /* <DEDUP_REMOVED lines=13> */
.L_x_39884:
[----:B------:R-:W-:Y:S05]  /*5440*/  BSYNC.RECONVERGENT B3 ;  /* 0x0000000000037941 */ /* 0x000fea0003800200 */
.L_x_39883:
        /* <DEDUP_REMOVED lines=43> */
.L_x_39881:
[----:B------:R-:W-:Y:S05]  /*5700*/  BSYNC.RECONVERGENT B2 ;  /* 0x0000000000027941 */ /* 0x000fea0003800200 */
.L_x_39880:
        /* <DEDUP_REMOVED lines=9> */
.L_x_39879:
[----:B------:R-:W-:Y:S05]  /*57a0*/  BSYNC.RECONVERGENT B1 ;  /* 0x0000000000017941 */ /* 0x000fea0003800200 */
.L_x_39878:
        /* <DEDUP_REMOVED lines=17> */
.L_x_39889:
        /* <DEDUP_REMOVED lines=13> */
.L_x_39891:
[----:B------:R-:W-:Y:S05]  /*5990*/  BSYNC.RECONVERGENT B3 ;  /* 0x0000000000037941 */ /* 0x000fea0003800200 */
.L_x_39890:
        /* <DEDUP_REMOVED lines=43> */
.L_x_39888:
[----:B------:R-:W-:Y:S05]  /*5c50*/  BSYNC.RECONVERGENT B2 ;  /* 0x0000000000027941 */ /* 0x000fea0003800200 */
.L_x_39887:
        /* <DEDUP_REMOVED lines=9> */
.L_x_39886:
[----:B------:R-:W-:Y:S05]  /*5cf0*/  BSYNC.RECONVERGENT B1 ;  /* 0x0000000000017941 */ /* 0x000fea0003800200 */
.L_x_39885:
        /* <DEDUP_REMOVED lines=17> */
.L_x_39896:
        /* <DEDUP_REMOVED lines=13> */
.L_x_39898:
[----:B------:R-:W-:Y:S05]  /*5ee0*/  BSYNC.RECONVERGENT B3 ;  /* 0x0000000000037941 */ /* 0x000fea0003800200 */
.L_x_39897:
        /* <DEDUP_REMOVED lines=43> */
.L_x_39895:
[----:B------:R-:W-:Y:S05]  /*61a0*/  BSYNC.RECONVERGENT B2 ;  /* 0x0000000000027941 */ /* 0x000fea0003800200 */
.L_x_39894:
        /* <DEDUP_REMOVED lines=9> */
.L_x_39893:
[----:B------:R-:W-:Y:S05]  /*6240*/  BSYNC.RECONVERGENT B1 ;  /* 0x0000000000017941 */ /* 0x000fea0003800200 */
.L_x_39892:
        /* <DEDUP_REMOVED lines=16> */
.L_x_39901:
        /* <DEDUP_REMOVED lines=13> */
.L_x_39903:
[----:B------:R-:W-:Y:S05]  /*6420*/  BSYNC.RECONVERGENT B2 ;  /* 0x0000000000027941 */ /* 0x000fea0003800200 */
.L_x_39902:
        /* <DEDUP_REMOVED lines=43> */
.L_x_39900:
[----:B------:R-:W-:Y:S05]  /*66e0*/  BSYNC.RECONVERGENT B1 ;  /* 0x0000000000017941 */ /* 0x000fea0003800200 */
.L_x_39899:
        /* <DEDUP_REMOVED lines=9> */
.L_x_39844:
[----:B------:R-:W-:Y:S05]  /*6780*/  BSYNC.RECONVERGENT B0 ;  /* 0x0000000000007941 */ /* 0x000fea0003800200 */
.L_x_39793:
[----:B------:R-:W0:Y:S01]  /*6790*/  LDC.64 R152, c[0x0][0x3a8] ;  /* 0x0000ea00ff987b82 */ /* 0x000e220000000a00 */
[----:B------:R-:W-:Y:S01]  /*67a0*/  BSSY.RECONVERGENT B0, `(.L_x_39904) ;  /* 0x0000019000007945 */ /* 0x000fe20003800200 */
        /* <DEDUP_REMOVED lines=19> */
[----:B------:R-:W-:Y:S02]  /*68e0*/  LOP3.LUT R114, R116, R112, R114, 0xfe, !PT ;  /* 0x0000007074727212 */ /* 0x000fe400078efe72 */
[----:B------:R-:W-:Y:S01]  /*68f0*/  LOP3.LUT R115, R113, R117, RZ, 0xfc, !PT ;  /* 0x0000007571737212 */ /* 0x000fe200078efcff */
[----:B0-----:R-:W-:Y:S01]  /*6900*/  IMAD.WIDE.U32 R112, R144, 0x8, R118 ;  /* 0x0000000890707825 */ /* 0x001fe200078e0076 */
[----:B------:R-:W-:-:S05]  /*6910*/  LOP3.LUT R114, R114, 0xff, R161, 0xf8, !PT ;  /* 0x000000ff72727812 */ /* 0x000fca00078ef8a1 */
[----:B------:R1:W-:Y:S02]  /*6920*/  STG.E.64 desc[UR6][R112.64], R114 ;  /* 0x0000007270007986 */ /* 0x0003e4000c101b06 */
.L_x_39905:
[----:B------:R-:W-:Y:S05]  /*6930*/  BSYNC.RECONVERGENT B0 ;  /* 0x0000000000007941 */ /* 0x000fea0003800200 */
.L_x_39904:
[----:B------:R-:W-:Y:S04]  /*6940*/  BSSY.RECONVERGENT B0, `(.L_x_39906) ;  /* 0x0000006000007945 */ /* 0x000fe80003800200 */
[----:B------:R-:W-:Y:S05]  /*6950*/  @!P1 BRA `(.L_x_39907) ;  /* 0x0000000000109947 */ /* 0x000fea0003800000 */
[----:B------:R-:W2:Y:S01]  /*6960*/  LDC.64 R100, c[0x0][0x390] ;  /* 0x0000e400ff647b82 */ /* 0x000ea20000000a00 */
[----:B------:R-:W-:-:S04]  /*6970*/  VIADD R103, R144, 0x20 ;  /* 0x0000002090677836 */ /* 0x000fc80000000000 */
[----:B--2---:R-:W-:-:S06]  /*6980*/  IMAD.WIDE.U32 R100, R103, 0x10, R100 ;  /* 0x0000001067647825 */ /* 0x004fcc00078e0064 */
[----:B------:R-:W5:Y:S02]  /*6990*/  LDG.E.128 R100, desc[UR6][R100.64] ;  /* 0x0000000664647981 */ /* 0x000f64000c1e1d00 */
.L_x_39907:
[----:B------:R-:W-:Y:S05]  /*69a0*/  BSYNC.RECONVERGENT B0 ;  /* 0x0000000000007941 */ /* 0x000fea0003800200 */
.L_x_39906:
        /* <DEDUP_REMOVED lines=28> */
.L_x_39914:
        /* <DEDUP_REMOVED lines=13> */
.L_x_39916:
[----:B------:R-:W-:Y:S05]  /*6c40*/  BSYNC.RECONVERGENT B3 ;  /* 0x0000000000037941 */ /* 0x000fea0003800200 */
.L_x_39915:
        /* <DEDUP_REMOVED lines=47> */
.L_x_39913:
[----:B------:R-:W-:Y:S05]  /*6f40*/  BSYNC.RECONVERGENT B2 ;  /* 0x0000000000027941 */ /* 0x000fea0003800200 */
.L_x_39912:
        /* <DEDUP_REMOVED lines=10> */
.L_x_39911:
[----:B------:R-:W-:Y:S05]  /*6ff0*/  BSYNC.RECONVERGENT B1 ;  /* 0x0000000000017941 */ /* 0x000fea0003800200 */
.L_x_39910:
        /* <DEDUP_REMOVED lines=20> */
.L_x_39921:
        /* <DEDUP_REMOVED lines=13> */
.L_x_39923:
[----:B------:R-:W-:Y:S05]  /*7210*/  BSYNC.RECONVERGENT B3 ;  /* 0x0000000000037941 */ /* 0x000fea0003800200 */
.L_x_39922:
        /* <DEDUP_REMOVED lines=47> */
.L_x_39920:
[----:B------:R-:W-:Y:S05]  /*7510*/  BSYNC.RECONVERGENT B2 ;  /* 0x0000000000027941 */ /* 0x000fea0003800200 */
.L_x_39919:
        /* <DEDUP_REMOVED lines=10> */
.L_x_39918:
[----:B------:R-:W-:Y:S05]  /*75c0*/  BSYNC.RECONVERGENT B1 ;  /* 0x0000000000017941 */ /* 0x000fea0003800200 */
.L_x_39917:
        /* <DEDUP_REMOVED lines=20> */
.L_x_39928:
        /* <DEDUP_REMOVED lines=13> */
.L_x_39930:
[----:B------:R-:W-:Y:S05]  /*77e0*/  BSYNC.RECONVERGENT B3 ;  /* 0x0000000000037941 */ /* 0x000fea0003800200 */
.L_x_39929:
        /* <DEDUP_REMOVED lines=47> */
.L_x_39927:
[----:B------:R-:W-:Y:S05]  /*7ae0*/  BSYNC.RECONVERGENT B2 ;  /* 0x0000000000027941 */ /* 0x000fea0003800200 */
.L_x_39926:
        /* <DEDUP_REMOVED lines=10> */
.L_x_39925:
[----:B------:R-:W-:Y:S05]  /*7b90*/  BSYNC.RECONVERGENT B1 ;  /* 0x0000000000017941 */ /* 0x000fea0003800200 */
.L_x_39924:
        /* <DEDUP_REMOVED lines=20> */
.L_x_39935:
        /* <DEDUP_REMOVED lines=13> */
.L_x_39937:
[----:B------:R-:W-:Y:S05]  /*7db0*/  BSYNC.RECONVERGENT B3 ;  /* 0x0000000000037941 */ /* 0x000fea0003800200 */
.L_x_39936:
        /* <DEDUP_REMOVED lines=47> */
.L_x_39934:
[----:B------:R-:W-:Y:S05]  /*80b0*/  BSYNC.RECONVERGENT B2 ;  /* 0x0000000000027941 */ /* 0x000fea0003800200 */
.L_x_39933:
        /* <DEDUP_REMOVED lines=10> */
.L_x_39932:
[----:B------:R-:W-:Y:S05]  /*8160*/  BSYNC.RECONVERGENT B1 ;  /* 0x0000000000017941 */ /* 0x000fea0003800200 */
.L_x_39931:
        /* <DEDUP_REMOVED lines=20> */
.L_x_39942:
        /* <DEDUP_REMOVED lines=13> */
.L_x_39944:
[----:B------:R-:W-:Y:S05]  /*8380*/  BSYNC.RECONVERGENT B3 ;  /* 0x0000000000037941 */ /* 0x000fea0003800200 */
.L_x_39943:
        /* <DEDUP_REMOVED lines=47> */
.L_x_39941:
[----:B------:R-:W-:Y:S05]  /*8680*/  BSYNC.RECONVERGENT B2 ;  /* 0x0000000000027941 */ /* 0x000fea0003800200 */
.L_x_39940:
        /* <DEDUP_REMOVED lines=10> */
.L_x_39939:
[----:B------:R-:W-:Y:S05]  /*8730*/  BSYNC.RECONVERGENT B1 ;  /* 0x0000000000017941 */ /* 0x000fea0003800200 */
.L_x_39938:
        /* <DEDUP_REMOVED lines=20> */
.L_x_39949:
        /* <DEDUP_REMOVED lines=13> */
.L_x_39951:
[----:B------:R-:W-:Y:S05]  /*8950*/  BSYNC.RECONVERGENT B3 ;  /* 0x0000000000037941 */ /* 0x000fea0003800200 */
.L_x_39950:
        /* <DEDUP_REMOVED lines=47> */
.L_x_39948:
[----:B------:R-:W-:Y:S05]  /*8c50*/  BSYNC.RECONVERGENT B2 ;  /* 0x0000000000027941 */ /* 0x000fea0003800200 */
.L_x_39947:
        /* <DEDUP_REMOVED lines=10> */
.L_x_39946:
[----:B------:R-:W-:Y:S05]  /*8d00*/  BSYNC.RECONVERGENT B1 ;  /* 0x0000000000017941 */ /* 0x000fea0003800200 */
.L_x_39945:
        /* <DEDUP_REMOVED lines=20> */
.L_x_39956:
        /* <DEDUP_REMOVED lines=13> */
.L_x_39958:
[----:B------:R-:W-:Y:S05]  /*8f20*/  BSYNC.RECONVERGENT B3 ;  /* 0x0000000000037941 */ /* 0x000fea0003800200 */
.L_x_39957:
        /* <DEDUP_REMOVED lines=46> */
[----:B------:R-:W-:-:S07]  /*9210*/  LOP3.LUT R167, R167, R120, R123, 0x96, !PT ;  /* 0x00000078a7a77212 */ /* 0x000fce00078e967b */
.L_x_39955:
[----:B------:R-:W-:Y:S05]  /*9220*/  BSYNC.RECONVERGENT B2 ;  /* 0x0000000000027941 */ /* 0x000fea0003800200 */
.L_x_39954:
        /* <DEDUP_REMOVED lines=10> */
.L_x_39953:
[----:B------:R-:W-:Y:S05]  /*92d0*/  BSYNC.RECONVERGENT B1 ;  /* 0x0000000000017941 */ /* 0x000fea0003800200 */
.L_x_39952:
        /* <DEDUP_REMOVED lines=19> */
.L_x_39962:
        /* <DEDUP_REMOVED lines=13> */
.L_x_39964:
[----:B------:R-:W-:Y:S05]  /*94e0*/  BSYNC.RECONVERGENT B2 ;  /* 0x0000000000027941 */ /* 0x000fea0003800200 */
.L_x_39963:
        /* <DEDUP_REMOVED lines=46> */
.L_x_39961:
[----:B------:R-:W-:Y:S05]  /*97d0*/  BSYNC.RECONVERGENT B1 ;  /* 0x0000000000017941 */ /* 0x000fea0003800200 */
.L_x_39960:
        /* <DEDUP_REMOVED lines=11> */
.L_x_39909:
[----:B------:R-:W-:Y:S01]  /*9890*/  BSSY.RECONVERGENT B1, `(.L_x_39965) ;  /* 0x000005b000017945 */ /* 0x000fe20003800200 */
[----:B------:R-:W-:Y:S01]  /*98a0*/  IMAD.MOV.U32 R128, RZ, RZ, R120 ;  /* 0x000000ffff807224 */ /* 0x000fe200078e0078 */
[----:B-1----:R-:W-:Y:S01]  /*98b0*/  MOV R114, R121 ;  /* 0x0000007900727202 */ /* 0x002fe20000000f00 */
        /* <DEDUP_REMOVED lines=18> */
.L_x_39969:
        /* <DEDUP_REMOVED lines=13> */
.L_x_39971:
[----:B------:R-:W-:Y:S05]  /*9ab0*/  BSYNC.RECONVERGENT B3 ;  /* 0x0000000000037941 */ /* 0x000fea0003800200 */
.L_x_39970:
        /* <DEDUP_REMOVED lines=46> */
.L_x_39968:
[----:B------:R-:W-:Y:S05]  /*9da0*/  BSYNC.RECONVERGENT B2 ;  /* 0x0000000000027941 */ /* 0x000fea0003800200 */
.L_x_39967:
        /* <DEDUP_REMOVED lines=9> */
.L_x_39966:
[----:B------:R-:W-:Y:S05]  /*9e40*/  BSYNC.RECONVERGENT B1 ;  /* 0x0000000000017941 */ /* 0x000fea0003800200 */
.L_x_39965:
        /* <DEDUP_REMOVED lines=17> */
.L_x_39976:
        /* <DEDUP_REMOVED lines=13> */
.L_x_39978:
[----:B------:R-:W-:Y:S05]  /*a030*/  BSYNC.RECONVERGENT B3 ;  /* 0x0000000000037941 */ /* 0x000fea0003800200 */
.L_x_39977:
        /* <DEDUP_REMOVED lines=47> */
.L_x_39975:
[----:B------:R-:W-:Y:S05]  /*a330*/  BSYNC.RECONVERGENT B2 ;  /* 0x0000000000027941 */ /* 0x000fea0003800200 */
.L_x_39974:
        /* <DEDUP_REMOVED lines=9> */
.L_x_39973:
[----:B------:R-:W-:Y:S05]  /*a3d0*/  BSYNC.RECONVERGENT B1 ;  /* 0x0000000000017941 */ /* 0x000fea0003800200 */
.L_x_39972:
        /* <DEDUP_REMOVED lines=17> */
.L_x_39983:
        /* <DEDUP_REMOVED lines=13> */
.L_x_39985:
[----:B------:R-:W-:Y:S05]  /*a5c0*/  BSYNC.RECONVERGENT B3 ;  /* 0x0000000000037941 */ /* 0x000fea0003800200 */
.L_x_39984:
        /* <DEDUP_REMOVED lines=47> */
.L_x_39982:
[----:B------:R-:W-:Y:S05]  /*a8c0*/  BSYNC.RECONVERGENT B2 ;  /* 0x0000000000027941 */ /* 0x000fea0003800200 */
.L_x_39981:
        /* <DEDUP_REMOVED lines=9> */
.L_x_39980:
[----:B------:R-:W-:Y:S05]  /*a960*/  BSYNC.RECONVERGENT B1 ;  /* 0x0000000000017941 */ /* 0x000fea0003800200 */
.L_x_39979:
        /* <DEDUP_REMOVED lines=17> */
.L_x_39990:
        /* <DEDUP_REMOVED lines=13> */
.L_x_39992:
[----:B------:R-:W-:Y:S05]  /*ab50*/  BSYNC.RECONVERGENT B3 ;  /* 0x0000000000037941 */ /* 0x000fea0003800200 */
.L_x_39991:
        /* <DEDUP_REMOVED lines=47> */
.L_x_39989:
[----:B------:R-:W-:Y:S05]  /*ae50*/  BSYNC.RECONVERGENT B2 ;  /* 0x0000000000027941 */ /* 0x000fea0003800200 */
.L_x_39988:
        /* <DEDUP_REMOVED lines=9> */
.L_x_39987:
[----:B------:R-:W-:Y:S05]  /*aef0*/  BSYNC.RECONVERGENT B1 ;  /* 0x0000000000017941 */ /* 0x000fea0003800200 */
.L_x_39986:
        /* <DEDUP_REMOVED lines=17> */
.L_x_39997:
        /* <DEDUP_REMOVED lines=13> */
.L_x_39999:
[----:B------:R-:W-:Y:S05]  /*b0e0*/  BSYNC.RECONVERGENT B3 ;  /* 0x0000000000037941 */ /* 0x000fea0003800200 */
.L_x_39998:
        /* <DEDUP_REMOVED lines=47> */
.L_x_39996:
[----:B------:R-:W-:Y:S05]  /*b3e0*/  BSYNC.RECONVERGENT B2 ;  /* 0x0000000000027941 */ /* 0x000fea0003800200 */
.L_x_39995:
        /* <DEDUP_REMOVED lines=9> */
.L_x_39994:
[----:B------:R-:W-:Y:S05]  /*b480*/  BSYNC.RECONVERGENT B1 ;  /* 0x0000000000017941 */ /* 0x000fea0003800200 */
.L_x_39993:
        /* <DEDUP_REMOVED lines=17> */
.L_x_40004:
        /* <DEDUP_REMOVED lines=13> */
.L_x_40006:
[----:B------:R-:W-:Y:S05]  /*b670*/  BSYNC.RECONVERGENT B3 ;  /* 0x0000000000037941 */ /* 0x000fea0003800200 */
.L_x_40005:
        /* <DEDUP_REMOVED lines=47> */
.L_x_40003:
[----:B------:R-:W-:Y:S05]  /*b970*/  BSYNC.RECONVERGENT B2 ;  /* 0x0000000000027941 */ /* 0x000fea0003800200 */
.L_x_40002:
        /* <DEDUP_REMOVED lines=9> */
.L_x_40001:
[----:B------:R-:W-:Y:S05]  /*ba10*/  BSYNC.RECONVERGENT B1 ;  /* 0x0000000000017941 */ /* 0x000fea0003800200 */
.L_x_40000:
        /* <DEDUP_REMOVED lines=17> */
.L_x_40011:
        /* <DEDUP_REMOVED lines=13> */
.L_x_40013:
[----:B------:R-:W-:Y:S05]  /*bc00*/  BSYNC.RECONVERGENT B3 ;  /* 0x0000000000037941 */ /* 0x000fea0003800200 */
.L_x_40012:
        /* <DEDUP_REMOVED lines=47> */
.L_x_40010:
[----:B------:R-:W-:Y:S05]  /*bf00*/  BSYNC.RECONVERGENT B2 ;  /* 0x0000000000027941 */ /* 0x000fea0003800200 */
.L_x_40009:
        /* <DEDUP_REMOVED lines=9> */
.L_x_40008:
[----:B------:R-:W-:Y:S05]  /*bfa0*/  BSYNC.RECONVERGENT B1 ;  /* 0x0000000000017941 */ /* 0x000fea0003800200 */
.L_x_40007:
        /* <DEDUP_REMOVED lines=16> */
.L_x_40016:
        /* <DEDUP_REMOVED lines=13> */
.L_x_40018:
[----:B------:R-:W-:Y:S05]  /*c180*/  BSYNC.RECONVERGENT B2 ;  /* 0x0000000000027941 */ /* 0x000fea0003800200 */
.L_x_40017:
        /* <DEDUP_REMOVED lines=47> */
.L_x_40015:
[----:B------:R-:W-:Y:S05]  /*c480*/  BSYNC.RECONVERGENT B1 ;  /* 0x0000000000017941 */ /* 0x000fea0003800200 */
.L_x_40014:
        /* <DEDUP_REMOVED lines=9> */
.L_x_39959:
[----:B------:R-:W-:Y:S05]  /*c520*/  BSYNC.RECONVERGENT B0 ;  /* 0x0000000000007941 */ /* 0x000fea0003800200 */
.L_x_39908:
        /* <DEDUP_REMOVED lines=27> */
.L_x_40020:
[----:B------:R-:W-:Y:S05]  /*c6e0*/  BSYNC.RECONVERGENT B0 ;  /* 0x0000000000007941 */ /* 0x000fea0003800200 */
.L_x_40019:
[----:B------:R-:W-:Y:S04]  /*c6f0*/  BSSY.RECONVERGENT B0, `(.L_x_40021) ;  /* 0x0000006000007945 */ /* 0x000fe80003800200 */
[----:B------:R-:W-:Y:S05]  /*c700*/  @!P1 BRA `(.L_x_40022) ;  /* 0x0000000000109947 */ /* 0x000fea0003800000 */
[----:B------:R-:W2:Y:S01]  /*c710*/  LDC.64 R100, c[0x0][0x390] ;  /* 0x0000e400ff647b82 */ /* 0x000ea20000000a00 */
[----:B------:R-:W-:-:S04]  /*c720*/  VIADD R103, R144, 0x40 ;  /* 0x0000004090677836 */ /* 0x000fc80000000000 */
[----:B--2---:R-:W-:-:S06]  /*c730*/  IMAD.WIDE.U32 R100, R103, 0x10, R100 ;  /* 0x0000001067647825 */ /* 0x004fcc00078e0064 */
[----:B------:R-:W5:Y:S02]  /*c740*/  LDG.E.128 R100, desc[UR6][R100.64] ;  /* 0x0000000664647981 */ /* 0x000f64000c1e1d00 */
.L_x_40022:
[----:B------:R-:W-:Y:S05]  /*c750*/  BSYNC.RECONVERGENT B0 ;  /* 0x0000000000007941 */ /* 0x000fea0003800200 */
.L_x_40021:
        /* <DEDUP_REMOVED lines=28> */
.L_x_40029:
        /* <DEDUP_REMOVED lines=13> */
.L_x_40031:
[----:B------:R-:W-:Y:S05]  /*c9f0*/  BSYNC.RECONVERGENT B3 ;  /* 0x0000000000037941 */ /* 0x000fea0003800200 */
.L_x_40030:
        /* <DEDUP_REMOVED lines=47> */
.L_x_40028:
[----:B------:R-:W-:Y:S05]  /*ccf0*/  BSYNC.RECONVERGENT B2 ;  /* 0x0000000000027941 */ /* 0x000fea0003800200 */
.L_x_40027:
        /* <DEDUP_REMOVED lines=10> */
.L_x_40026:
[----:B------:R-:W-:Y:S05]  /*cda0*/  BSYNC.RECONVERGENT B1 ;  /* 0x0000000000017941 */ /* 0x000fea0003800200 */
.L_x_40025:
        /* <DEDUP_REMOVED lines=20> */
.L_x_40036:
        /* <DEDUP_REMOVED lines=13> */
.L_x_40038:
[----:B------:R-:W-:Y:S05]  /*cfc0*/  BSYNC.RECONVERGENT B3 ;  /* 0x0000000000037941 */ /* 0x000fea0003800200 */
.L_x_40037:
        /* <DEDUP_REMOVED lines=37> */
[----:B------:R-:W-:Y:S02]  /*d220*/  MOV R129, R136 ;  /* 0x0000008800817202 */ /* 0x000fe40000000f00 */
        /* <DEDUP_REMOVED lines=9> */
.L_x_40035:
[----:B------:R-:W-:Y:S05]  /*d2c0*/  BSYNC.RECONVERGENT B2 ;  /* 0x0000000000027941 */ /* 0x000fea0003800200 */
.L_x_40034:
        /* <DEDUP_REMOVED lines=10> */
.L_x_40033:
[----:B------:R-:W-:Y:S05]  /*d370*/  BSYNC.RECONVERGENT B1 ;  /* 0x0000000000017941 */ /* 0x000fea0003800200 */
.L_x_40032:
        /* <DEDUP_REMOVED lines=20> */
.L_x_40043:
        /* <DEDUP_REMOVED lines=13> */
.L_x_40045:
[----:B------:R-:W-:Y:S05]  /*d590*/  BSYNC.RECONVERGENT B3 ;  /* 0x0000000000037941 */ /* 0x000fea0003800200 */
.L_x_40044:
        /* <DEDUP_REMOVED lines=47> */
.L_x_40042:
[----:B------:R-:W-:Y:S05]  /*d890*/  BSYNC.RECONVERGENT B2 ;  /* 0x0000000000027941 */ /* 0x000fea0003800200 */
.L_x_40041:
        /* <DEDUP_REMOVED lines=10> */
.L_x_40040:
[----:B------:R-:W-:Y:S05]  /*d940*/  BSYNC.RECONVERGENT B1 ;  /* 0x0000000000017941 */ /* 0x000fea0003800200 */
.L_x_40039:
        /* <DEDUP_REMOVED lines=20> */
.L_x_40050:
        /* <DEDUP_REMOVED lines=13> */
.L_x_40052:
[----:B------:R-:W-:Y:S05]  /*db60*/  BSYNC.RECONVERGENT B3 ;  /* 0x0000000000037941 */ /* 0x000fea0003800200 */
.L_x_40051:
        /* <DEDUP_REMOVED lines=47> */
.L_x_40049:
[----:B------:R-:W-:Y:S05]  /*de60*/  BSYNC.RECONVERGENT B2 ;  /* 0x0000000000027941 */ /* 0x000fea0003800200 */
.L_x_40048:
        /* <DEDUP_REMOVED lines=10> */
.L_x_40047:
[----:B------:R-:W-:Y:S05]  /*df10*/  BSYNC.RECONVERGENT B1 ;  /* 0x0000000000017941 */ /* 0x000fea0003800200 */
.L_x_40046:
        /* <DEDUP_REMOVED lines=20> */
.L_x_40057:
        /* <DEDUP_REMOVED lines=13> */
.L_x_40059:
[----:B------:R-:W-:Y:S05]  /*e130*/  BSYNC.RECONVERGENT B3 ;  /* 0x0000000000037941 */ /* 0x000fea0003800200 */
.L_x_40058:
        /* <DEDUP_REMOVED lines=47> */
.L_x_40056:
[----:B------:R-:W-:Y:S05]  /*e430*/  BSYNC.RECONVERGENT B2 ;  /* 0x0000000000027941 */ /* 0x000fea0003800200 */
.L_x_40055:
        /* <DEDUP_REMOVED lines=10> */
.L_x_40054:
[----:B------:R-:W-:Y:S05]  /*e4e0*/  BSYNC.RECONVERGENT B1 ;  /* 0x0000000000017941 */ /* 0x000fea0003800200 */
.L_x_40053:
        /* <DEDUP_REMOVED lines=20> */
.L_x_40064:
        /* <DEDUP_REMOVED lines=13> */
.L_x_40066:
[----:B------:R-:W-:Y:S05]  /*e700*/  BSYNC.RECONVERGENT B3 ;  /* 0x0000000000037941 */ /* 0x000fea0003800200 */
.L_x_40065:
        /* <DEDUP_REMOVED lines=47> */
.L_x_40063:
[----:B------:R-:W-:Y:S05]  /*ea00*/  BSYNC.RECONVERGENT B2 ;  /* 0x0000000000027941 */ /* 0x000fea0003800200 */
.L_x_40062:
        /* <DEDUP_REMOVED lines=10> */
.L_x_40061:
[----:B------:R-:W-:Y:S05]  /*eab0*/  BSYNC.RECONVERGENT B1 ;  /* 0x0000000000017941 */ /* 0x000fea0003800200 */
.L_x_40060:
        /* <DEDUP_REMOVED lines=20> */
.L_x_40071:
        /* <DEDUP_REMOVED lines=13> */
.L_x_40073:
[----:B------:R-:W-:Y:S05]  /*ecd0*/  BSYNC.RECONVERGENT B3 ;  /* 0x0000000000037941 */ /* 0x000fea0003800200 */
.L_x_40072:
        /* <DEDUP_REMOVED lines=47> */
.L_x_40070:
[----:B------:R-:W-:Y:S05]  /*efd0*/  BSYNC.RECONVERGENT B2 ;  /* 0x0000000000027941 */ /* 0x000fea0003800200 */
.L_x_40069:
        /* <DEDUP_REMOVED lines=10> */
.L_x_40068:
[----:B------:R-:W-:Y:S05]  /*f080*/  BSYNC.RECONVERGENT B1 ;  /* 0x0000000000017941 */ /* 0x000fea0003800200 */
.L_x_40067:
        /* <DEDUP_REMOVED lines=19> */
.L_x_40077:
        /* <DEDUP_REMOVED lines=13> */
.L_x_40079:
[----:B------:R-:W-:Y:S05]  /*f290*/  BSYNC.RECONVERGENT B2 ;  /* 0x0000000000027941 */ /* 0x000fea0003800200 */
.L_x_40078:
        /* <DEDUP_REMOVED lines=46> */
.L_x_40076:
[----:B------:R-:W-:Y:S05]  /*f580*/  BSYNC.RECONVERGENT B1 ;  /* 0x0000000000017941 */ /* 0x000fea0003800200 */
.L_x_40075:
        /* <DEDUP_REMOVED lines=11> */
.L_x_40024:
        /* <DEDUP_REMOVED lines=21> */
.L_x_40084:
        /* <DEDUP_REMOVED lines=13> */
.L_x_40086:
[----:B------:R-:W-:Y:S05]  /*f860*/  BSYNC.RECONVERGENT B3 ;  /* 0x0000000000037941 */ /* 0x000fea0003800200 */
.L_x_40085:
        /* <DEDUP_REMOVED lines=46> */
.L_x_40083:
[----:B------:R-:W-:Y:S05]  /*fb50*/  BSYNC.RECONVERGENT B2 ;  /* 0x0000000000027941 */ /* 0x000fea0003800200 */
.L_x_40082:
        /* <DEDUP_REMOVED lines=9> */
.L_x_40081:
[----:B------:R-:W-:Y:S05]  /*fbf0*/  BSYNC.RECONVERGENT B1 ;  /* 0x0000000000017941 */ /* 0x000fea0003800200 */
.L_x_40080:
        /* <DEDUP_REMOVED lines=17> */
.L_x_40091:
        /* <DEDUP_REMOVED lines=13> */
.L_x_40093:
[----:B------:R-:W-:Y:S05]  /*fde0*/  BSYNC.RECONVERGENT B3 ;  /* 0x0000000000037941 */ /* 0x000fea0003800200 */
.L_x_40092:
        /* <DEDUP_REMOVED lines=47> */
.L_x_40090:
[----:B------:R-:W-:Y:S05]  /*100e0*/  BSYNC.RECONVERGENT B2 ;  /* 0x0000000000027941 */ /* 0x000fea0003800200 */
.L_x_40089:
        /* <DEDUP_REMOVED lines=9> */
.L_x_40088:
[----:B------:R-:W-:Y:S05]  /*10180*/  BSYNC.RECONVERGENT B1 ;  /* 0x0000000000017941 */ /* 0x000fea0003800200 */
.L_x_40087:
        /* <DEDUP_REMOVED lines=17> */
.L_x_40098:
        /* <DEDUP_REMOVED lines=13> */
.L_x_40100:
[----:B------:R-:W-:Y:S05]  /*10370*/  BSYNC.RECONVERGENT B3 ;  /* 0x0000000000037941 */ /* 0x000fea0003800200 */
.L_x_40099:
        /* <DEDUP_REMOVED lines=47> */
.L_x_40097:
[----:B------:R-:W-:Y:S05]  /*10670*/  BSYNC.RECONVERGENT B2 ;  /* 0x0000000000027941 */ /* 0x000fea0003800200 */
.L_x_40096:
        /* <DEDUP_REMOVED lines=9> */
.L_x_40095:
[----:B------:R-:W-:Y:S05]  /*10710*/  BSYNC.RECONVERGENT B1 ;  /* 0x0000000000017941 */ /* 0x000fea0003800200 */
.L_x_40094:
        /* <DEDUP_REMOVED lines=17> */
.L_x_40105:
        /* <DEDUP_REMOVED lines=13> */
.L_x_40107:
[----:B------:R-:W-:Y:S05]  /*10900*/  BSYNC.RECONVERGENT B3 ;  /* 0x0000000000037941 */ /* 0x000fea0003800200 */
.L_x_40106:
        /* <DEDUP_REMOVED lines=47> */
.L_x_40104:
[----:B------:R-:W-:Y:S05]  /*10c00*/  BSYNC.RECONVERGENT B2 ;  /* 0x0000000000027941 */ /* 0x000fea0003800200 */
.L_x_40103:
        /* <DEDUP_REMOVED lines=9> */
.L_x_40102:
[----:B------:R-:W-:Y:S05]  /*10ca0*/  BSYNC.RECONVERGENT B1 ;  /* 0x0000000000017941 */ /* 0x000fea0003800200 */
.L_x_40101:
        /* <DEDUP_REMOVED lines=17> */
.L_x_40112:
        /* <DEDUP_REMOVED lines=13> */
.L_x_40114:
[----:B------:R-:W-:Y:S05]  /*10e90*/  BSYNC.RECONVERGENT B3 ;  /* 0x0000000000037941 */ /* 0x000fea0003800200 */
.L_x_40113:
        /* <DEDUP_REMOVED lines=47> */
.L_x_40111:
[----:B------:R-:W-:Y:S05]  /*11190*/  BSYNC.RECONVERGENT B2 ;  /* 0x0000000000027941 */ /* 0x000fea0003800200 */
.L_x_40110:
        /* <DEDUP_REMOVED lines=9> */
.L_x_40109:
[----:B------:R-:W-:Y:S05]  /*11230*/  BSYNC.RECONVERGENT B1 ;  /* 0x0000000000017941 */ /* 0x000fea0003800200 */
.L_x_40108:
        /* <DEDUP_REMOVED lines=17> */
.L_x_40119:
        /* <DEDUP_REMOVED lines=13> */
.L_x_40121:
[----:B------:R-:W-:Y:S05]  /*11420*/  BSYNC.RECONVERGENT B3 ;  /* 0x0000000000037941 */ /* 0x000fea0003800200 */
.L_x_40120:
        /* <DEDUP_REMOVED lines=47> */
.L_x_40118:
[----:B------:R-:W-:Y:S05]  /*11720*/  BSYNC.RECONVERGENT B2 ;  /* 0x0000000000027941 */ /* 0x000fea0003800200 */
.L_x_40117:
        /* <DEDUP_REMOVED lines=9> */
.L_x_40116:
[----:B------:R-:W-:Y:S05]  /*117c0*/  BSYNC.RECONVERGENT B1 ;  /* 0x0000000000017941 */ /* 0x000fea0003800200 */
.L_x_40115:
        /* <DEDUP_REMOVED lines=17> */
.L_x_40126:
        /* <DEDUP_REMOVED lines=13> */
.L_x_40128:
[----:B------:R-:W-:Y:S05]  /*119b0*/  BSYNC.RECONVERGENT B3 ;  /* 0x0000000000037941 */ /* 0x000fea0003800200 */
.L_x_40127:
        /* <DEDUP_REMOVED lines=47> */
.L_x_40125:
[----:B------:R-:W-:Y:S05]  /*11cb0*/  BSYNC.RECONVERGENT B2 ;  /* 0x0000000000027941 */ /* 0x000fea0003800200 */
.L_x_40124:
        /* <DEDUP_REMOVED lines=9> */
.L_x_40123:
[----:B------:R-:W-:Y:S05]  /*11d50*/  BSYNC.RECONVERGENT B1 ;  /* 0x0000000000017941 */ /* 0x000fea0003800200 */
.L_x_40122:
        /* <DEDUP_REMOVED lines=16> */
.L_x_40131:
        /* <DEDUP_REMOVED lines=13> */
.L_x_40133:
[----:B------:R-:W-:Y:S05]  /*11f30*/  BSYNC.RECONVERGENT B2 ;  /* 0x0000000000027941 */ /* 0x000fea0003800200 */
.L_x_40132:
        /* <DEDUP_REMOVED lines=47> */
.L_x_40130:
[----:B------:R-:W-:Y:S05]  /*12230*/  BSYNC.RECONVERGENT B1 ;  /* 0x0000000000017941 */ /* 0x000fea0003800200 */
.L_x_40129:
        /* <DEDUP_REMOVED lines=9> */
.L_x_40074:
[----:B------:R-:W-:Y:S05]  /*122d0*/  BSYNC.RECONVERGENT B0 ;  /* 0x0000000000007941 */ /* 0x000fea0003800200 */
.L_x_40023:
        /* <DEDUP_REMOVED lines=27> */
.L_x_40135:
[----:B------:R-:W-:Y:S05]  /*12490*/  BSYNC.RECONVERGENT B0 ;  /* 0x0000000000007941 */ /* 0x000fea0003800200 */
.L_x_40134:
[----:B------:R-:W-:Y:S04]  /*124a0*/  BSSY.RECONVERGENT B0, `(.L_x_40136) ;  /* 0x0000006000007945 */ /* 0x000fe80003800200 */
[----:B------:R-:W-:Y:S05]  /*124b0*/  @!P1 BRA `(.L_x_40137) ;  /* 0x0000000000109947 */ /* 0x000fea0003800000 */
[----:B------:R-:W2:Y:S01]  /*124c0*/  LDC.64 R100, c[0x0][0x390] ;  /* 0x0000e400ff647b82 */ /* 0x000ea20000000a00 */
[----:B------:R-:W-:-:S05]  /*124d0*/  IADD3 R103, PT, PT, R144, 0x60, RZ ;  /* 0x0000006090677810 */ /* 0x000fca0007ffe0ff */
[----:B--2---:R-:W-:-:S06]  /*124e0*/  IMAD.WIDE.U32 R100, R103, 0x10, R100 ;  /* 0x0000001067647825 */ /* 0x004fcc00078e0064 */
[----:B------:R-:W5:Y:S02]  /*124f0*/  LDG.E.128 R100, desc[UR6][R100.64] ;  /* 0x0000000664647981 */ /* 0x000f64000c1e1d00 */
.L_x_40137:
[----:B------:R-:W-:Y:S05]  /*12500*/  BSYNC.RECONVERGENT B0 ;  /* 0x0000000000007941 */ /* 0x000fea0003800200 */
.L_x_40136:
        /* <DEDUP_REMOVED lines=28> */
.L_x_40144:
        /* <DEDUP_REMOVED lines=13> */
.L_x_40146:
[----:B------:R-:W-:Y:S05]  /*127a0*/  BSYNC.RECONVERGENT B3 ;  /* 0x0000000000037941 */ /* 0x000fea0003800200 */
.L_x_40145:
        /* <DEDUP_REMOVED lines=47> */
.L_x_40143:
[----:B------:R-:W-:Y:S05]  /*12aa0*/  BSYNC.RECONVERGENT B2 ;  /* 0x0000000000027941 */ /* 0x000fea0003800200 */
.L_x_40142:
        /* <DEDUP_REMOVED lines=10> */
.L_x_40141:
[----:B------:R-:W-:Y:S05]  /*12b50*/  BSYNC.RECONVERGENT B1 ;  /* 0x0000000000017941 */ /* 0x000fea0003800200 */
.L_x_40140:
        /* <DEDUP_REMOVED lines=20> */
.L_x_40151:
        /* <DEDUP_REMOVED lines=13> */
.L_x_40153:
[----:B------:R-:W-:Y:S05]  /*12d70*/  BSYNC.RECONVERGENT B3 ;  /* 0x0000000000037941 */ /* 0x000fea0003800200 */
.L_x_40152:
        /* <DEDUP_REMOVED lines=47> */
.L_x_40150:
[----:B------:R-:W-:Y:S05]  /*13070*/  BSYNC.RECONVERGENT B2 ;  /* 0x0000000000027941 */ /* 0x000fea0003800200 */
.L_x_40149:
        /* <DEDUP_REMOVED lines=10> */
.L_x_40148:
[----:B------:R-:W-:Y:S05]  /*13120*/  BSYNC.RECONVERGENT B1 ;  /* 0x0000000000017941 */ /* 0x000fea0003800200 */
.L_x_40147:
        /* <DEDUP_REMOVED lines=20> */
.L_x_40158:
        /* <DEDUP_REMOVED lines=13> */
.L_x_40160:
[----:B------:R-:W-:Y:S05]  /*13340*/  BSYNC.RECONVERGENT B3 ;  /* 0x0000000000037941 */ /* 0x000fea0003800200 */
.L_x_40159:
        /* <DEDUP_REMOVED lines=47> */
.L_x_40157:
[----:B------:R-:W-:Y:S05]  /*13640*/  BSYNC.RECONVERGENT B2 ;  /* 0x0000000000027941 */ /* 0x000fea0003800200 */
.L_x_40156:
        /* <DEDUP_REMOVED lines=10> */
.L_x_40155:
[----:B------:R-:W-:Y:S05]  /*136f0*/  BSYNC.RECONVERGENT B1 ;  /* 0x0000000000017941 */ /* 0x000fea0003800200 */
.L_x_40154:
        /* <DEDUP_REMOVED lines=20> */
.L_x_40165:
        /* <DEDUP_REMOVED lines=13> */
.L_x_40167:
[----:B------:R-:W-:Y:S05]  /*13910*/  BSYNC.RECONVERGENT B3 ;  /* 0x0000000000037941 */ /* 0x000fea0003800200 */
.L_x_40166:
        /* <DEDUP_REMOVED lines=47> */
.L_x_40164:
[----:B------:R-:W-:Y:S05]  /*13c10*/  BSYNC.RECONVERGENT B2 ;  /* 0x0000000000027941 */ /* 0x000fea0003800200 */
.L_x_40163:
        /* <DEDUP_REMOVED lines=10> */
.L_x_40162:
[----:B------:R-:W-:Y:S05]  /*13cc0*/  BSYNC.RECONVERGENT B1 ;  /* 0x0000000000017941 */ /* 0x000fea0003800200 */
.L_x_40161:
        /* <DEDUP_REMOVED lines=20> */
.L_x_40172:
        /* <DEDUP_REMOVED lines=13> */
.L_x_40174:
[----:B------:R-:W-:Y:S05]  /*13ee0*/  BSYNC.RECONVERGENT B3 ;  /* 0x0000000000037941 */ /* 0x000fea0003800200 */
.L_x_40173:
        /* <DEDUP_REMOVED lines=47> */
.L_x_40171:
[----:B------:R-:W-:Y:S05]  /*141e0*/  BSYNC.RECONVERGENT B2 ;  /* 0x0000000000027941 */ /* 0x000fea0003800200 */
.L_x_40170:
        /* <DEDUP_REMOVED lines=10> */
.L_x_40169:
[----:B------:R-:W-:Y:S05]  /*14290*/  BSYNC.RECONVERGENT B1 ;  /* 0x0000000000017941 */ /* 0x000fea0003800200 */
.L_x_40168:
        /* <DEDUP_REMOVED lines=20> */
.L_x_40179:
        /* <DEDUP_REMOVED lines=13> */
.L_x_40181:
[----:B------:R-:W-:Y:S05]  /*144b0*/  BSYNC.RECONVERGENT B3 ;  /* 0x0000000000037941 */ /* 0x000fea0003800200 */
.L_x_40180:
        /* <DEDUP_REMOVED lines=47> */
.L_x_40178:
[----:B------:R-:W-:Y:S05]  /*147b0*/  BSYNC.RECONVERGENT B2 ;  /* 0x0000000000027941 */ /* 0x000fea0003800200 */
.L_x_40177:
        /* <DEDUP_REMOVED lines=10> */
.L_x_40176:
[----:B------:R-:W-:Y:S05]  /*14860*/  BSYNC.RECONVERGENT B1 ;  /* 0x0000000000017941 */ /* 0x000fea0003800200 */
.L_x_40175:
        /* <DEDUP_REMOVED lines=20> */
.L_x_40186:
        /* <DEDUP_REMOVED lines=13> */
.L_x_40188:
[----:B------:R-:W-:Y:S05]  /*14a80*/  BSYNC.RECONVERGENT B3 ;  /* 0x0000000000037941 */ /* 0x000fea0003800200 */
.L_x_40187:
        /* <DEDUP_REMOVED lines=47> */
.L_x_40185:
[----:B------:R-:W-:Y:S05]  /*14d80*/  BSYNC.RECONVERGENT B2 ;  /* 0x0000000000027941 */ /* 0x000fea0003800200 */
.L_x_40184:
        /* <DEDUP_REMOVED lines=10> */
.L_x_40183:
[----:B------:R-:W-:Y:S05]  /*14e30*/  BSYNC.RECONVERGENT B1 ;  /* 0x0000000000017941 */ /* 0x000fea0003800200 */
.L_x_40182:
        /* <DEDUP_REMOVED lines=19> */
.L_x_40192:
        /* <DEDUP_REMOVED lines=13> */
.L_x_40194:
[----:B------:R-:W-:Y:S05]  /*15040*/  BSYNC.RECONVERGENT B2 ;  /* 0x0000000000027941 */ /* 0x000fea0003800200 */
.L_x_40193:
        /* <DEDUP_REMOVED lines=46> */
.L_x_40191:
[----:B------:R-:W-:Y:S05]  /*15330*/  BSYNC.RECONVERGENT B1 ;  /* 0x0000000000017941 */ /* 0x000fea0003800200 */
.L_x_40190:
        /* <DEDUP_REMOVED lines=11> */
.L_x_40139:
        /* <DEDUP_REMOVED lines=21> */
.L_x_40199:
        /* <DEDUP_REMOVED lines=13> */
.L_x_40201:
[----:B------:R-:W-:Y:S05]  /*15610*/  BSYNC.RECONVERGENT B3 ;  /* 0x0000000000037941 */ /* 0x000fea0003800200 */
.L_x_40200:
        /* <DEDUP_REMOVED lines=46> */
.L_x_40198:
[----:B------:R-:W-:Y:S05]  /*15900*/  BSYNC.RECONVERGENT B2 ;  /* 0x0000000000027941 */ /* 0x000fea0003800200 */
.L_x_40197:
        /* <DEDUP_REMOVED lines=9> */
.L_x_40196:
[----:B------:R-:W-:Y:S05]  /*159a0*/  BSYNC.RECONVERGENT B1 ;  /* 0x0000000000017941 */ /* 0x000fea0003800200 */
.L_x_40195:
        /* <DEDUP_REMOVED lines=17> */
.L_x_40206:
        /* <DEDUP_REMOVED lines=13> */
.L_x_40208:
[----:B------:R-:W-:Y:S05]  /*15b90*/  BSYNC.RECONVERGENT B3 ;  /* 0x0000000000037941 */ /* 0x000fea0003800200 */
.L_x_40207:
        /* <DEDUP_REMOVED lines=47> */
.L_x_40205:
[----:B------:R-:W-:Y:S05]  /*15e90*/  BSYNC.RECONVERGENT B2 ;  /* 0x0000000000027941 */ /* 0x000fea0003800200 */
.L_x_40204:
        /* <DEDUP_REMOVED lines=9> */
.L_x_40203:
[----:B------:R-:W-:Y:S05]  /*15f30*/  BSYNC.RECONVERGENT B1 ;  /* 0x0000000000017941 */ /* 0x000fea0003800200 */
.L_x_40202:
        /* <DEDUP_REMOVED lines=17> */
.L_x_40213:
        /* <DEDUP_REMOVED lines=13> */
.L_x_40215:
[----:B------:R-:W-:Y:S05]  /*16120*/  BSYNC.RECONVERGENT B3 ;  /* 0x0000000000037941 */ /* 0x000fea0003800200 */
.L_x_40214:
        /* <DEDUP_REMOVED lines=47> */
.L_x_40212:
[----:B------:R-:W-:Y:S05]  /*16420*/  BSYNC.RECONVERGENT B2 ;  /* 0x0000000000027941 */ /* 0x000fea0003800200 */
.L_x_40211:
        /* <DEDUP_REMOVED lines=9> */
.L_x_40210:
[----:B------:R-:W-:Y:S05]  /*164c0*/  BSYNC.RECONVERGENT B1 ;  /* 0x0000000000017941 */ /* 0x000fea0003800200 */
.L_x_40209:
        /* <DEDUP_REMOVED lines=17> */
.L_x_40220:
        /* <DEDUP_REMOVED lines=13> */
.L_x_40222:
[----:B------:R-:W-:Y:S05]  /*166b0*/  BSYNC.RECONVERGENT B3 ;  /* 0x0000000000037941 */ /* 0x000fea0003800200 */
.L_x_40221:
        /* <DEDUP_REMOVED lines=47> */
.L_x_40219:
[----:B------:R-:W-:Y:S05]  /*169b0*/  BSYNC.RECONVERGENT B2 ;  /* 0x0000000000027941 */ /* 0x000fea0003800200 */
.L_x_40218:
        /* <DEDUP_REMOVED lines=9> */
.L_x_40217:
[----:B------:R-:W-:Y:S05]  /*16a50*/  BSYNC.RECONVERGENT B1 ;  /* 0x0000000000017941 */ /* 0x000fea0003800200 */
.L_x_40216:
        /* <DEDUP_REMOVED lines=17> */
.L_x_40227:
        /* <DEDUP_REMOVED lines=13> */
.L_x_40229:
[----:B------:R-:W-:Y:S05]  /*16c40*/  BSYNC.RECONVERGENT B3 ;  /* 0x0000000000037941 */ /* 0x000fea0003800200 */
.L_x_40228:
        /* <DEDUP_REMOVED lines=47> */
.L_x_40226:
[----:B------:R-:W-:Y:S05]  /*16f40*/  BSYNC.RECONVERGENT B2 ;  /* 0x0000000000027941 */ /* 0x000fea0003800200 */
.L_x_40225:
        /* <DEDUP_REMOVED lines=9> */
.L_x_40224:
[----:B------:R-:W-:Y:S05]  /*16fe0*/  BSYNC.RECONVERGENT B1 ;  /* 0x0000000000017941 */ /* 0x000fea0003800200 */
.L_x_40223:
        /* <DEDUP_REMOVED lines=17> */
.L_x_40234:
        /* <DEDUP_REMOVED lines=13> */
.L_x_40236:
[----:B------:R-:W-:Y:S05]  /*171d0*/  BSYNC.RECONVERGENT B3 ;  /* 0x0000000000037941 */ /* 0x000fea0003800200 */
.L_x_40235:
        /* <DEDUP_REMOVED lines=47> */
.L_x_40233:
[----:B------:R-:W-:Y:S05]  /*174d0*/  BSYNC.RECONVERGENT B2 ;  /* 0x0000000000027941 */ /* 0x000fea0003800200 */
.L_x_40232:
        /* <DEDUP_REMOVED lines=9> */
.L_x_40231:
[----:B------:R-:W-:Y:S05]  /*17570*/  BSYNC.RECONVERGENT B1 ;  /* 0x0000000000017941 */ /* 0x000fea0003800200 */
.L_x_40230:
        /* <DEDUP_REMOVED lines=17> */
.L_x_40241:
        /* <DEDUP_REMOVED lines=13> */
.L_x_40243:
[----:B------:R-:W-:Y:S05]  /*17760*/  BSYNC.RECONVERGENT B3 ;  /* 0x0000000000037941 */ /* 0x000fea0003800200 */
.L_x_40242:
        /* <DEDUP_REMOVED lines=47> */
.L_x_40240:
[----:B------:R-:W-:Y:S05]  /*17a60*/  BSYNC.RECONVERGENT B2 ;  /* 0x0000000000027941 */ /* 0x000fea0003800200 */
.L_x_40239:
        /* <DEDUP_REMOVED lines=9> */
.L_x_40238:
[----:B------:R-:W-:Y:S05]  /*17b00*/  BSYNC.RECONVERGENT B1 ;  /* 0x0000000000017941 */ /* 0x000fea0003800200 */
.L_x_40237:
        /* <DEDUP_REMOVED lines=16> */
.L_x_40246:
        /* <DEDUP_REMOVED lines=13> */
.L_x_40248:
[----:B------:R-:W-:Y:S05]  /*17ce0*/  BSYNC.RECONVERGENT B2 ;  /* 0x0000000000027941 */ /* 0x000fea0003800200 */
.L_x_40247:
        /* <DEDUP_REMOVED lines=47> */
.L_x_40245:
[----:B------:R-:W-:Y:S05]  /*17fe0*/  BSYNC.RECONVERGENT B1 ;  /* 0x0000000000017941 */ /* 0x000fea0003800200 */
.L_x_40244:
        /* <DEDUP_REMOVED lines=9> */
.L_x_40189:
[----:B------:R-:W-:Y:S05]  /*18080*/  BSYNC.RECONVERGENT B0 ;  /* 0x0000000000007941 */ /* 0x000fea0003800200 */
.L_x_40138:
        /* <DEDUP_REMOVED lines=27> */
.L_x_40250:
[----:B------:R-:W-:Y:S05]  /*18240*/  BSYNC.RECONVERGENT B0 ;  /* 0x0000000000007941 */ /* 0x000fea0003800200 */
.L_x_40249:
[----:B------:R-:W-:Y:S04]  /*18250*/  BSSY.RECONVERGENT B0, `(.L_x_40251) ;  /* 0x0000006000007945 */ /* 0x000fe80003800200 */
[----:B------:R-:W-:Y:S05]  /*18260*/  @!P1 BRA `(.L_x_40252) ;  /* 0x0000000000109947 */ /* 0x000fea0003800000 */
[----:B------:R-:W2:Y:S01]  /*18270*/  LDC.64 R100, c[0x0][0x390] ;  /* 0x0000e400ff647b82 */ /* 0x000ea20000000a00 */
[----:B------:R-:W-:-:S04]  /*18280*/  VIADD R103, R144, 0x80 ;  /* 0x0000008090677836 */ /* 0x000fc80000000000 */
[----:B--2---:R-:W-:-:S06]  /*18290*/  IMAD.WIDE.U32 R100, R103, 0x10, R100 ;  /* 0x0000001067647825 */ /* 0x004fcc00078e0064 */
[----:B------:R-:W5:Y:S02]  /*182a0*/  LDG.E.128 R100, desc[UR6][R100.64] ;  /* 0x0000000664647981 */ /* 0x000f64000c1e1d00 */
.L_x_40252:
[----:B------:R-:W-:Y:S05]  /*182b0*/  BSYNC.RECONVERGENT B0 ;  /* 0x0000000000007941 */ /* 0x000fea0003800200 */
.L_x_40251:
        /* <DEDUP_REMOVED lines=28> */
.L_x_40259:
        /* <DEDUP_REMOVED lines=13> */
.L_x_40261:
[----:B------:R-:W-:Y:S05]  /*18550*/  BSYNC.RECONVERGENT B3 ;  /* 0x0000000000037941 */ /* 0x000fea0003800200 */
.L_x_40260:
        /* <DEDUP_REMOVED lines=47> */
.L_x_40258:
[----:B------:R-:W-:Y:S05]  /*18850*/  BSYNC.RECONVERGENT B2 ;  /* 0x0000000000027941 */ /* 0x000fea0003800200 */
.L_x_40257:
        /* <DEDUP_REMOVED lines=10> */
.L_x_40256:
[----:B------:R-:W-:Y:S05]  /*18900*/  BSYNC.RECONVERGENT B1 ;  /* 0x0000000000017941 */ /* 0x000fea0003800200 */
.L_x_40255:
        /* <DEDUP_REMOVED lines=20> */
.L_x_40266:
        /* <DEDUP_REMOVED lines=13> */
.L_x_40268:
[----:B------:R-:W-:Y:S05]  /*18b20*/  BSYNC.RECONVERGENT B3 ;  /* 0x0000000000037941 */ /* 0x000fea0003800200 */
.L_x_40267:
        /* <DEDUP_REMOVED lines=43> */
[----:B------:R-:W-:Y:S01]  /*18de0*/  VIADD R167, R3, 0x96a522ad ;  /* 0x96a522ad03a77836 */ /* 0x000fe20000000000 */
[----:B------:R-:W-:-:S04]  /*18df0*/  MOV R150, R148 ;  /* 0x0000009400967202 */ /* 0x000fc80000000f00 */
[----:B------:R-:W-:Y:S01]  /*18e00*/  LOP3.LUT R167, R167, R146, R187, 0x96, !PT ;  /* 0x00000092a7a77212 */ /* 0x000fe200078e96bb */
[----:B------:R-:W-:-:S07]  /*18e10*/  IMAD.MOV.U32 R146, RZ, RZ, R186 ;  /* 0x000000ffff927224 */ /* 0x000fce00078e00ba */
.L_x_40265:
[----:B------:R-:W-:Y:S05]  /*18e20*/  BSYNC.RECONVERGENT B2 ;  /* 0x0000000000027941 */ /* 0x000fea0003800200 */
.L_x_40264:
        /* <DEDUP_REMOVED lines=10> */
.L_x_40263:
[----:B------:R-:W-:Y:S05]  /*18ed0*/  BSYNC.RECONVERGENT B1 ;  /* 0x0000000000017941 */ /* 0x000fea0003800200 */
.L_x_40262:
        /* <DEDUP_REMOVED lines=20> */
.L_x_40273:
        /* <DEDUP_REMOVED lines=13> */
.L_x_40275:
[----:B------:R-:W-:Y:S05]  /*190f0*/  BSYNC.RECONVERGENT B3 ;  /* 0x0000000000037941 */ /* 0x000fea0003800200 */
.L_x_40274:
        /* <DEDUP_REMOVED lines=47> */
.L_x_40272:
[----:B------:R-:W-:Y:S05]  /*193f0*/  BSYNC.RECONVERGENT B2 ;  /* 0x0000000000027941 */ /* 0x000fea0003800200 */
.L_x_40271:
        /* <DEDUP_REMOVED lines=10> */
.L_x_40270:
[----:B------:R-:W-:Y:S05]  /*194a0*/  BSYNC.RECONVERGENT B1 ;  /* 0x0000000000017941 */ /* 0x000fea0003800200 */
.L_x_40269:
        /* <DEDUP_REMOVED lines=20> */
.L_x_40280:
        /* <DEDUP_REMOVED lines=13> */
.L_x_40282:
[----:B------:R-:W-:Y:S05]  /*196c0*/  BSYNC.RECONVERGENT B3 ;  /* 0x0000000000037941 */ /* 0x000fea0003800200 */
.L_x_40281:
        /* <DEDUP_REMOVED lines=47> */
.L_x_40279:
[----:B------:R-:W-:Y:S05]  /*199c0*/  BSYNC.RECONVERGENT B2 ;  /* 0x0000000000027941 */ /* 0x000fea0003800200 */
.L_x_40278:
        /* <DEDUP_REMOVED lines=10> */
.L_x_40277:
[----:B------:R-:W-:Y:S05]  /*19a70*/  BSYNC.RECONVERGENT B1 ;  /* 0x0000000000017941 */ /* 0x000fea0003800200 */
.L_x_40276:
        /* <DEDUP_REMOVED lines=20> */
.L_x_40287:
        /* <DEDUP_REMOVED lines=13> */
.L_x_40289:
[----:B------:R-:W-:Y:S05]  /*19c90*/  BSYNC.RECONVERGENT B3 ;  /* 0x0000000000037941 */ /* 0x000fea0003800200 */
.L_x_40288:
        /* <DEDUP_REMOVED lines=47> */
.L_x_40286:
[----:B------:R-:W-:Y:S05]  /*19f90*/  BSYNC.RECONVERGENT B2 ;  /* 0x0000000000027941 */ /* 0x000fea0003800200 */
.L_x_40285:
        /* <DEDUP_REMOVED lines=10> */
.L_x_40284:
[----:B------:R-:W-:Y:S05]  /*1a040*/  BSYNC.RECONVERGENT B1 ;  /* 0x0000000000017941 */ /* 0x000fea0003800200 */
.L_x_40283:
        /* <DEDUP_REMOVED lines=20> */
.L_x_40294:
        /* <DEDUP_REMOVED lines=13> */
.L_x_40296:
[----:B------:R-:W-:Y:S05]  /*1a260*/  BSYNC.RECONVERGENT B3 ;  /* 0x0000000000037941 */ /* 0x000fea0003800200 */
.L_x_40295:
        /* <DEDUP_REMOVED lines=47> */
.L_x_40293:
[----:B------:R-:W-:Y:S05]  /*1a560*/  BSYNC.RECONVERGENT B2 ;  /* 0x0000000000027941 */ /* 0x000fea0003800200 */
.L_x_40292:
        /* <DEDUP_REMOVED lines=10> */
.L_x_40291:
[----:B------:R-:W-:Y:S05]  /*1a610*/  BSYNC.RECONVERGENT B1 ;  /* 0x0000000000017941 */ /* 0x000fea0003800200 */
.L_x_40290:
        /* <DEDUP_REMOVED lines=20> */
.L_x_40301:
        /* <DEDUP_REMOVED lines=13> */
.L_x_40303:
[----:B------:R-:W-:Y:S05]  /*1a830*/  BSYNC.RECONVERGENT B3 ;  /* 0x0000000000037941 */ /* 0x000fea0003800200 */
.L_x_40302:
        /* <DEDUP_REMOVED lines=47> */
.L_x_40300:
[----:B------:R-:W-:Y:S05]  /*1ab30*/  BSYNC.RECONVERGENT B2 ;  /* 0x0000000000027941 */ /* 0x000fea0003800200 */
.L_x_40299:
        /* <DEDUP_REMOVED lines=10> */
.L_x_40298:
[----:B------:R-:W-:Y:S05]  /*1abe0*/  BSYNC.RECONVERGENT B1 ;  /* 0x0000000000017941 */ /* 0x000fea0003800200 */
.L_x_40297:
        /* <DEDUP_REMOVED lines=19> */
.L_x_40307:
        /* <DEDUP_REMOVED lines=13> */
.L_x_40309:
[----:B------:R-:W-:Y:S05]  /*1adf0*/  BSYNC.RECONVERGENT B2 ;  /* 0x0000000000027941 */ /* 0x000fea0003800200 */
.L_x_40308:
        /* <DEDUP_REMOVED lines=46> */
.L_x_40306:
[----:B------:R-:W-:Y:S05]  /*1b0e0*/  BSYNC.RECONVERGENT B1 ;  /* 0x0000000000017941 */ /* 0x000fea0003800200 */
.L_x_40305:
        /* <DEDUP_REMOVED lines=11> */
.L_x_40254:
        /* <DEDUP_REMOVED lines=21> */
.L_x_40314:
        /* <DEDUP_REMOVED lines=13> */
.L_x_40316:
[----:B------:R-:W-:Y:S05]  /*1b3c0*/  BSYNC.RECONVERGENT B3 ;  /* 0x0000000000037941 */ /* 0x000fea0003800200 */
.L_x_40315:
        /* <DEDUP_REMOVED lines=46> */
.L_x_40313:
[----:B------:R-:W-:Y:S05]  /*1b6b0*/  BSYNC.RECONVERGENT B2 ;  /* 0x0000000000027941 */ /* 0x000fea0003800200 */
.L_x_40312:
        /* <DEDUP_REMOVED lines=9> */
.L_x_40311:
[----:B------:R-:W-:Y:S05]  /*1b750*/  BSYNC.RECONVERGENT B1 ;  /* 0x0000000000017941 */ /* 0x000fea0003800200 */
.L_x_40310:
        /* <DEDUP_REMOVED lines=17> */
.L_x_40321:
        /* <DEDUP_REMOVED lines=13> */
.L_x_40323:
[----:B------:R-:W-:Y:S05]  /*1b940*/  BSYNC.RECONVERGENT B3 ;  /* 0x0000000000037941 */ /* 0x000fea0003800200 */
.L_x_40322:
        /* <DEDUP_REMOVED lines=47> */
.L_x_40320:
[----:B------:R-:W-:Y:S05]  /*1bc40*/  BSYNC.RECONVERGENT B2 ;  /* 0x0000000000027941 */ /* 0x000fea0003800200 */
.L_x_40319:
        /* <DEDUP_REMOVED lines=9> */
.L_x_40318:
[----:B------:R-:W-:Y:S05]  /*1bce0*/  BSYNC.RECONVERGENT B1 ;  /* 0x0000000000017941 */ /* 0x000fea0003800200 */
.L_x_40317:
        /* <DEDUP_REMOVED lines=17> */
.L_x_40328:
        /* <DEDUP_REMOVED lines=13> */
.L_x_40330:
[----:B------:R-:W-:Y:S05]  /*1bed0*/  BSYNC.RECONVERGENT B3 ;  /* 0x0000000000037941 */ /* 0x000fea0003800200 */
.L_x_40329:
        /* <DEDUP_REMOVED lines=47> */
.L_x_40327:
[----:B------:R-:W-:Y:S05]  /*1c1d0*/  BSYNC.RECONVERGENT B2 ;  /* 0x0000000000027941 */ /* 0x000fea0003800200 */
.L_x_40326:
        /* <DEDUP_REMOVED lines=9> */
.L_x_40325:
[----:B------:R-:W-:Y:S05]  /*1c270*/  BSYNC.RECONVERGENT B1 ;  /* 0x0000000000017941 */ /* 0x000fea0003800200 */
.L_x_40324:
        /* <DEDUP_REMOVED lines=17> */
.L_x_40335:
        /* <DEDUP_REMOVED lines=13> */
.L_x_40337:
[----:B------:R-:W-:Y:S05]  /*1c460*/  BSYNC.RECONVERGENT B3 ;  /* 0x0000000000037941 */ /* 0x000fea0003800200 */
.L_x_40336:
        /* <DEDUP_REMOVED lines=47> */
.L_x_40334:
[----:B------:R-:W-:Y:S05]  /*1c760*/  BSYNC.RECONVERGENT B2 ;  /* 0x0000000000027941 */ /* 0x000fea0003800200 */
.L_x_40333:
        /* <DEDUP_REMOVED lines=9> */
.L_x_40332:
[----:B------:R-:W-:Y:S05]  /*1c800*/  BSYNC.RECONVERGENT B1 ;  /* 0x0000000000017941 */ /* 0x000fea0003800200 */
.L_x_40331:
        /* <DEDUP_REMOVED lines=17> */
.L_x_40342:
        /* <DEDUP_REMOVED lines=13> */
.L_x_40344:
[----:B------:R-:W-:Y:S05]  /*1c9f0*/  BSYNC.RECONVERGENT B3 ;  /* 0x0000000000037941 */ /* 0x000fea0003800200 */
.L_x_40343:
        /* <DEDUP_REMOVED lines=47> */
.L_x_40341:
[----:B------:R-:W-:Y:S05]  /*1ccf0*/  BSYNC.RECONVERGENT B2 ;  /* 0x0000000000027941 */ /* 0x000fea0003800200 */
.L_x_40340:
        /* <DEDUP_REMOVED lines=9> */
.L_x_40339:
[----:B------:R-:W-:Y:S05]  /*1cd90*/  BSYNC.RECONVERGENT B1 ;  /* 0x0000000000017941 */ /* 0x000fea0003800200 */
.L_x_40338:
        /* <DEDUP_REMOVED lines=17> */
.L_x_40349:
        /* <DEDUP_REMOVED lines=13> */
.L_x_40351:
[----:B------:R-:W-:Y:S05]  /*1cf80*/  BSYNC.RECONVERGENT B3 ;  /* 0x0000000000037941 */ /* 0x000fea0003800200 */
.L_x_40350:
        /* <DEDUP_REMOVED lines=47> */
.L_x_40348:
[----:B------:R-:W-:Y:S05]  /*1d280*/  BSYNC.RECONVERGENT B2 ;  /* 0x0000000000027941 */ /* 0x000fea0003800200 */
.L_x_40347:
        /* <DEDUP_REMOVED lines=9> */
.L_x_40346:
[----:B------:R-:W-:Y:S05]  /*1d320*/  BSYNC.RECONVERGENT B1 ;  /* 0x0000000000017941 */ /* 0x000fea0003800200 */
.L_x_40345:
        /* <DEDUP_REMOVED lines=17> */
.L_x_40356:
        /* <DEDUP_REMOVED lines=13> */
.L_x_40358:
[----:B------:R-:W-:Y:S05]  /*1d510*/  BSYNC.RECONVERGENT B3 ;  /* 0x0000000000037941 */ /* 0x000fea0003800200 */
.L_x_40357:
        /* <DEDUP_REMOVED lines=47> */
.L_x_40355:
[----:B------:R-:W-:Y:S05]  /*1d810*/  BSYNC.RECONVERGENT B2 ;  /* 0x0000000000027941 */ /* 0x000fea0003800200 */
.L_x_40354:
        /* <DEDUP_REMOVED lines=9> */
.L_x_40353:
[----:B------:R-:W-:Y:S05]  /*1d8b0*/  BSYNC.RECONVERGENT B1 ;  /* 0x0000000000017941 */ /* 0x000fea0003800200 */
.L_x_40352:
        /* <DEDUP_REMOVED lines=16> */
.L_x_40361:
        /* <DEDUP_REMOVED lines=13> */
.L_x_40363:
[----:B------:R-:W-:Y:S05]  /*1da90*/  BSYNC.RECONVERGENT B2 ;  /* 0x0000000000027941 */ /* 0x000fea0003800200 */
.L_x_40362:
        /* <DEDUP_REMOVED lines=47> */
.L_x_40360:
[----:B------:R-:W-:Y:S05]  /*1dd90*/  BSYNC.RECONVERGENT B1 ;  /* 0x0000000000017941 */ /* 0x000fea0003800200 */
.L_x_40359:
        /* <DEDUP_REMOVED lines=9> */
.L_x_40304:
[----:B------:R-:W-:Y:S05]  /*1de30*/  BSYNC.RECONVERGENT B0 ;  /* 0x0000000000007941 */ /* 0x000fea0003800200 */
.L_x_40253:
        /* <DEDUP_REMOVED lines=28> */
.L_x_40365:
[----:B------:R-:W-:Y:S05]  /*1e000*/  BSYNC.RECONVERGENT B0 ;  /* 0x0000000000007941 */ /* 0x000fea0003800200 */
.L_x_40364:
[----:B------:R-:W-:Y:S04]  /*1e010*/  BSSY.RECONVERGENT B0, `(.L_x_40366) ;  /* 0x0000005000007945 */ /* 0x000fe80003800200 */
[----:B------:R-:W-:Y:S05]  /*1e020*/  @!P1 BRA `(.L_x_40367) ;  /* 0x00000000000c9947 */ /* 0x000fea0003800000 */
[----:B------:R-:W2:Y:S02]  /*1e030*/  LDC.64 R100, c[0x0][0x390] ;  /* 0x0000e400ff647b82 */ /* 0x000ea40000000a00 */
[----:B--2---:R-:W-:-:S06]  /*1e040*/  IMAD.WIDE.U32 R100, R189, 0x10, R100 ;  /* 0x00000010bd647825 */ /* 0x004fcc00078e0064 */
[----:B------:R-:W5:Y:S02]  /*1e050*/  LDG.E.128 R100, desc[UR6][R100.64] ;  /* 0x0000000664647981 */ /* 0x000f64000c1e1d00 */
.L_x_40367:
[----:B------:R-:W-:Y:S05]  /*1e060*/  BSYNC.RECONVERGENT B0 ;  /* 0x0000000000007941 */ /* 0x000fea0003800200 */
.L_x_40366:
        /* <DEDUP_REMOVED lines=28> */
.L_x_40374:
        /* <DEDUP_REMOVED lines=13> */
.L_x_40376:
[----:B------:R-:W-:Y:S05]  /*1e300*/  BSYNC.RECONVERGENT B3 ;  /* 0x0000000000037941 */ /* 0x000fea0003800200 */
.L_x_40375:
        /* <DEDUP_REMOVED lines=47> */
.L_x_40373:
[----:B------:R-:W-:Y:S05]  /*1e600*/  BSYNC.RECONVERGENT B2 ;  /* 0x0000000000027941 */ /* 0x000fea0003800200 */
.L_x_40372:
        /* <DEDUP_REMOVED lines=10> */
.L_x_40371:
[----:B------:R-:W-:Y:S05]  /*1e6b0*/  BSYNC.RECONVERGENT B1 ;  /* 0x0000000000017941 */ /* 0x000fea0003800200 */
.L_x_40370:
        /* <DEDUP_REMOVED lines=20> */
.L_x_40381:
        /* <DEDUP_REMOVED lines=13> */
.L_x_40383:
[----:B------:R-:W-:Y:S05]  /*1e8d0*/  BSYNC.RECONVERGENT B3 ;  /* 0x0000000000037941 */ /* 0x000fea0003800200 */
.L_x_40382:
        /* <DEDUP_REMOVED lines=47> */
.L_x_40380:
[----:B------:R-:W-:Y:S05]  /*1ebd0*/  BSYNC.RECONVERGENT B2 ;  /* 0x0000000000027941 */ /* 0x000fea0003800200 */
.L_x_40379:
        /* <DEDUP_REMOVED lines=10> */
.L_x_40378:
[----:B------:R-:W-:Y:S05]  /*1ec80*/  BSYNC.RECONVERGENT B1 ;  /* 0x0000000000017941 */ /* 0x000fea0003800200 */
.L_x_40377:
        /* <DEDUP_REMOVED lines=20> */
.L_x_40388:
        /* <DEDUP_REMOVED lines=13> */
.L_x_40390:
[----:B------:R-:W-:Y:S05]  /*1eea0*/  BSYNC.RECONVERGENT B3 ;  /* 0x0000000000037941 */ /* 0x000fea0003800200 */
.L_x_40389:
        /* <DEDUP_REMOVED lines=47> */
.L_x_40387:
[----:B------:R-:W-:Y:S05]  /*1f1a0*/  BSYNC.RECONVERGENT B2 ;  /* 0x0000000000027941 */ /* 0x000fea0003800200 */
.L_x_40386:
        /* <DEDUP_REMOVED lines=10> */
.L_x_40385:
[----:B------:R-:W-:Y:S05]  /*1f250*/  BSYNC.RECONVERGENT B1 ;  /* 0x0000000000017941 */ /* 0x000fea0003800200 */
.L_x_40384:
        /* <DEDUP_REMOVED lines=20> */
.L_x_40395:
        /* <DEDUP_REMOVED lines=13> */
.L_x_40397:
[----:B------:R-:W-:Y:S05]  /*1f470*/  BSYNC.RECONVERGENT B3 ;  /* 0x0000000000037941 */ /* 0x000fea0003800200 */
.L_x_40396:
        /* <DEDUP_REMOVED lines=47> */
.L_x_40394:
[----:B------:R-:W-:Y:S05]  /*1f770*/  BSYNC.RECONVERGENT B2 ;  /* 0x0000000000027941 */ /* 0x000fea0003800200 */
.L_x_40393:
        /* <DEDUP_REMOVED lines=10> */
.L_x_40392:
[----:B------:R-:W-:Y:S05]  /*1f820*/  BSYNC.RECONVERGENT B1 ;  /* 0x0000000000017941 */ /* 0x000fea0003800200 */
.L_x_40391:
        /* <DEDUP_REMOVED lines=20> */
.L_x_40402:
        /* <DEDUP_REMOVED lines=13> */
.L_x_40404:
[----:B------:R-:W-:Y:S05]  /*1fa40*/  BSYNC.RECONVERGENT B3 ;  /* 0x0000000000037941 */ /* 0x000fea0003800200 */
.L_x_40403:
        /* <DEDUP_REMOVED lines=47> */
.L_x_40401:
[----:B------:R-:W-:Y:S05]  /*1fd40*/  BSYNC.RECONVERGENT B2 ;  /* 0x0000000000027941 */ /* 0x000fea0003800200 */
.L_x_40400:
        /* <DEDUP_REMOVED lines=10> */
.L_x_40399:
[----:B------:R-:W-:Y:S05]  /*1fdf0*/  BSYNC.RECONVERGENT B1 ;  /* 0x0000000000017941 */ /* 0x000fea0003800200 */
.L_x_40398:
        /* <DEDUP_REMOVED lines=20> */
.L_x_40409:
        /* <DEDUP_REMOVED lines=13> */
.L_x_40411:
[----:B------:R-:W-:Y:S05]  /*20010*/  BSYNC.RECONVERGENT B3 ;  /* 0x0000000000037941 */ /* 0x000fea0003800200 */
.L_x_40410:
        /* <DEDUP_REMOVED lines=47> */
.L_x_40408:
[----:B------:R-:W-:Y:S05]  /*20310*/  BSYNC.RECONVERGENT B2 ;  /* 0x0000000000027941 */ /* 0x000fea0003800200 */
.L_x_40407:
        /* <DEDUP_REMOVED lines=10> */
.L_x_40406:
[----:B------:R-:W-:Y:S05]  /*203c0*/  BSYNC.RECONVERGENT B1 ;  /* 0x0000000000017941 */ /* 0x000fea0003800200 */
.L_x_40405:
        /* <DEDUP_REMOVED lines=20> */
.L_x_40416:
        /* <DEDUP_REMOVED lines=13> */
.L_x_40418:
[----:B------:R-:W-:Y:S05]  /*205e0*/  BSYNC.RECONVERGENT B3 ;  /* 0x0000000000037941 */ /* 0x000fea0003800200 */
.L_x_40417:
        /* <DEDUP_REMOVED lines=46> */
.L_x_40415:
[----:B------:R-:W-:Y:S05]  /*208d0*/  BSYNC.RECONVERGENT B2 ;  /* 0x0000000000027941 */ /* 0x000fea0003800200 */
.L_x_40414:
        /* <DEDUP_REMOVED lines=10> */
.L_x_40413:
[----:B------:R-:W-:Y:S05]  /*20980*/  BSYNC.RECONVERGENT B1 ;  /* 0x0000000000017941 */ /* 0x000fea0003800200 */
.L_x_40412:
        /* <DEDUP_REMOVED lines=19> */
.L_x_40422:
        /* <DEDUP_REMOVED lines=13> */
.L_x_40424:
[----:B------:R-:W-:Y:S05]  /*20b90*/  BSYNC.RECONVERGENT B2 ;  /* 0x0000000000027941 */ /* 0x000fea0003800200 */
.L_x_40423:
[----:B------:R-:W-:Y:S01]  /*20ba0*/  IMAD.WIDE.U32 R186, R171, -0x326172a9, RZ ;  /* 0xcd9e8d57abba7825 */ /* 0x000fe200078e00ff */
[----:B------:R-:W-:-:S03]  /*20bb0*/  LOP3.LUT R196, R165, R167, R3, 0x96, !PT ;  /* 0x000000a7a5c47212 */ /* 0x000fc600078e9603 */
[----:B------:R-:W-:Y:S01]  /*20bc0*/  IMAD.MOV.U32 R154, RZ, RZ, R192 ;  /* 0x000000ffff9a7224 */ /* 0x000fe200078e00c0 */
        /* <DEDUP_REMOVED lines=43> */
.L_x_40421:
[----:B------:R-:W-:Y:S05]  /*20e80*/  BSYNC.RECONVERGENT B1 ;  /* 0x0000000000017941 */ /* 0x000fea0003800200 */
.L_x_40420:
        /* <DEDUP_REMOVED lines=11> */
.L_x_40369:
        /* <DEDUP_REMOVED lines=21> */
.L_x_40429:
        /* <DEDUP_REMOVED lines=13> */
.L_x_40431:
[----:B------:R-:W-:Y:S05]  /*21160*/  BSYNC.RECONVERGENT B3 ;  /* 0x0000000000037941 */ /* 0x000fea0003800200 */
.L_x_40430:
        /* <DEDUP_REMOVED lines=46> */
.L_x_40428:
[----:B------:R-:W-:Y:S05]  /*21450*/  BSYNC.RECONVERGENT B2 ;  /* 0x0000000000027941 */ /* 0x000fea0003800200 */
.L_x_40427:
        /* <DEDUP_REMOVED lines=9> */
.L_x_40426:
[----:B------:R-:W-:Y:S05]  /*214f0*/  BSYNC.RECONVERGENT B1 ;  /* 0x0000000000017941 */ /* 0x000fea0003800200 */
.L_x_40425:
        /* <DEDUP_REMOVED lines=17> */
.L_x_40436:
        /* <DEDUP_REMOVED lines=13> */
.L_x_40438:
[----:B------:R-:W-:Y:S05]  /*216e0*/  BSYNC.RECONVERGENT B3 ;  /* 0x0000000000037941 */ /* 0x000fea0003800200 */
.L_x_40437:
        /* <DEDUP_REMOVED lines=47> */
.L_x_40435:
[----:B------:R-:W-:Y:S05]  /*219e0*/  BSYNC.RECONVERGENT B2 ;  /* 0x0000000000027941 */ /* 0x000fea0003800200 */
.L_x_40434:
        /* <DEDUP_REMOVED lines=9> */
.L_x_40433:
[----:B------:R-:W-:Y:S05]  /*21a80*/  BSYNC.RECONVERGENT B1 ;  /* 0x0000000000017941 */ /* 0x000fea0003800200 */
.L_x_40432:
        /* <DEDUP_REMOVED lines=17> */
.L_x_40443:
        /* <DEDUP_REMOVED lines=13> */
.L_x_40445:
[----:B------:R-:W-:Y:S05]  /*21c70*/  BSYNC.RECONVERGENT B3 ;  /* 0x0000000000037941 */ /* 0x000fea0003800200 */
.L_x_40444:
        /* <DEDUP_REMOVED lines=47> */
.L_x_40442:
[----:B------:R-:W-:Y:S05]  /*21f70*/  BSYNC.RECONVERGENT B2 ;  /* 0x0000000000027941 */ /* 0x000fea0003800200 */
.L_x_40441:
        /* <DEDUP_REMOVED lines=9> */
.L_x_40440:
[----:B------:R-:W-:Y:S05]  /*22010*/  BSYNC.RECONVERGENT B1 ;  /* 0x0000000000017941 */ /* 0x000fea0003800200 */
.L_x_40439:
        /* <DEDUP_REMOVED lines=17> */
.L_x_40450:
        /* <DEDUP_REMOVED lines=13> */
.L_x_40452:
[----:B------:R-:W-:Y:S05]  /*22200*/  BSYNC.RECONVERGENT B3 ;  /* 0x0000000000037941 */ /* 0x000fea0003800200 */
.L_x_40451:
        /* <DEDUP_REMOVED lines=47> */
.L_x_40449:
[----:B------:R-:W-:Y:S05]  /*22500*/  BSYNC.RECONVERGENT B2 ;  /* 0x0000000000027941 */ /* 0x000fea0003800200 */
.L_x_40448:
        /* <DEDUP_REMOVED lines=9> */
.L_x_40447:
[----:B------:R-:W-:Y:S05]  /*225a0*/  BSYNC.RECONVERGENT B1 ;  /* 0x0000000000017941 */ /* 0x000fea0003800200 */
.L_x_40446:
        /* <DEDUP_REMOVED lines=17> */
.L_x_40457:
        /* <DEDUP_REMOVED lines=13> */
.L_x_40459:
[----:B------:R-:W-:Y:S05]  /*22790*/  BSYNC.RECONVERGENT B3 ;  /* 0x0000000000037941 */ /* 0x000fea0003800200 */
.L_x_40458:
        /* <DEDUP_REMOVED lines=47> */
.L_x_40456:
[----:B------:R-:W-:Y:S05]  /*22a90*/  BSYNC.RECONVERGENT B2 ;  /* 0x0000000000027941 */ /* 0x000fea0003800200 */
.L_x_40455:
        /* <DEDUP_REMOVED lines=9> */
.L_x_40454:
[----:B------:R-:W-:Y:S05]  /*22b30*/  BSYNC.RECONVERGENT B1 ;  /* 0x0000000000017941 */ /* 0x000fea0003800200 */
.L_x_40453:
        /* <DEDUP_REMOVED lines=17> */
.L_x_40464:
        /* <DEDUP_REMOVED lines=13> */
.L_x_40466:
[----:B------:R-:W-:Y:S05]  /*22d20*/  BSYNC.RECONVERGENT B3 ;  /* 0x0000000000037941 */ /* 0x000fea0003800200 */
.L_x_40465:
        /* <DEDUP_REMOVED lines=47> */
.L_x_40463:
[----:B------:R-:W-:Y:S05]  /*23020*/  BSYNC.RECONVERGENT B2 ;  /* 0x0000000000027941 */ /* 0x000fea0003800200 */
.L_x_40462:
        /* <DEDUP_REMOVED lines=9> */
.L_x_40461:
[----:B------:R-:W-:Y:S05]  /*230c0*/  BSYNC.RECONVERGENT B1 ;  /* 0x0000000000017941 */ /* 0x000fea0003800200 */
.L_x_40460:
        /* <DEDUP_REMOVED lines=17> */
.L_x_40471:
        /* <DEDUP_REMOVED lines=13> */
.L_x_40473:
[----:B------:R-:W-:Y:S05]  /*232b0*/  BSYNC.RECONVERGENT B3 ;  /* 0x0000000000037941 */ /* 0x000fea0003800200 */
.L_x_40472:
        /* <DEDUP_REMOVED lines=47> */
.L_x_40470:
[----:B------:R-:W-:Y:S05]  /*235b0*/  BSYNC.RECONVERGENT B2 ;  /* 0x0000000000027941 */ /* 0x000fea0003800200 */
.L_x_40469:
        /* <DEDUP_REMOVED lines=9> */
.L_x_40468:
[----:B------:R-:W-:Y:S05]  /*23650*/  BSYNC.RECONVERGENT B1 ;  /* 0x0000000000017941 */ /* 0x000fea0003800200 */
.L_x_40467:
        /* <DEDUP_REMOVED lines=16> */
.L_x_40476:
        /* <DEDUP_REMOVED lines=13> */
.L_x_40478:
[----:B------:R-:W-:Y:S05]  /*23830*/  BSYNC.RECONVERGENT B2 ;  /* 0x0000000000027941 */ /* 0x000fea0003800200 */
.L_x_40477:
        /* <DEDUP_REMOVED lines=47> */
.L_x_40475:
[----:B------:R-:W-:Y:S05]  /*23b30*/  BSYNC.RECONVERGENT B1 ;  /* 0x0000000000017941 */ /* 0x000fea0003800200 */
.L_x_40474:
        /* <DEDUP_REMOVED lines=9> */
.L_x_40419:
[----:B------:R-:W-:Y:S05]  /*23bd0*/  BSYNC.RECONVERGENT B0 ;  /* 0x0000000000007941 */ /* 0x000fea0003800200 */
.L_x_40368:
        /* <DEDUP_REMOVED lines=74> */
.L_x_40480:
[----:B------:R-:W-:Y:S05]  /*24080*/  BSYNC.RECONVERGENT B0 ;  /* 0x0000000000007941 */ /* 0x000fea0003800200 */
.L_x_40479:
        /* <DEDUP_REMOVED lines=120> */
.L_x_40496:
        /* <DEDUP_REMOVED lines=42> */
[----:B------:R-:W-:Y:S01]  /*24ab0*/  F2FP.F16.F32.PACK_AB R105, R108, R163 ;  /* 0x000000a36c69723e */ /* 0x000fe200000000ff */
[C---:B------:R-:W-:Y:S01]  /*24ac0*/  FMUL.FTZ R173, R0.reuse, R173 ;  /* 0x000000ad00ad7220 */ /* 0x040fe20000410000 */
[----:B------:R-:W-:Y:S01]  /*24ad0*/  F2FP.F16.F32.PACK_AB R104, R109, R104 ;  /* 0x000000686d68723e */ /* 0x000fe200000000ff */
        /* <DEDUP_REMOVED lines=11> */
[----:B------:R-:W-:Y:S01]  /*24b90*/  F2FP.F16.F32.PACK_AB R106, R110, R173 ;  /* 0x000000ad6e6a723e */ /* 0x000fe200000000ff */
[----:B------:R-:W-:Y:S01]  /*24ba0*/  FADD.FTZ R189, -R152, R122 ;  /* 0x0000007a98bd7221 */ /* 0x000fe20000010100 */
[----:B------:R-:W-:Y:S01]  /*24bb0*/  F2FP.F16.F32.PACK_AB R107, R112, R107 ;  /* 0x0000006b706b723e */ /* 0x000fe200000000ff */
        /* <DEDUP_REMOVED lines=39> */
[----:B------:R-:W-:-:S03]  /*24e30*/  F2FP.F16.F32.PACK_AB R105, R122, R105 ;  /* 0x000000697a69723e */ /* 0x000fc600000000ff */
        /* <DEDUP_REMOVED lines=30> */
[----:B------:R-:W-:Y:S01]  /*25020*/  F2FP.F16.F32.PACK_AB R122, R127, R122 ;  /* 0x0000007a7f7a723e */ /* 0x000fe200000000ff */
        /* <DEDUP_REMOVED lines=79> */
.L_x_40483:
[----:B------:R-:W-:Y:S05]  /*25520*/  BSYNC.RECONVERGENT B0 ;  /* 0x0000000000007941 */ /* 0x000fea0003800200 */
.L_x_40482:
[----:B0-----:R-:W0:Y:S02]  /*25530*/  LDC.64 R104, c[0x0][0x380] ;  /* 0x0000e000ff687b82 */ /* 0x001e240000000a00 */
[----:B0-----:R-:W-:-:S04]  /*25540*/  LEA R168, R104, R168, 0x2 ;  /* 0x000000a868a87211 */ /* 0x001fc800078e10ff */
[----:B------:R-:W-:-:S13]  /*25550*/  ISETP.GE.AND P0, PT, R168, R105, PT ;  /* 0x00000069a800720c */ /* 0x000fda0003f06270 */
[----:B------:R-:W-:Y:S05]  /*25560*/  @!P0 BRA `(.L_x_40484) ;  /* 0xfffffdb400888947 */ /* 0x000fea000383ffff */
[----:B------:R-:W-:Y:S05]  /*25570*/  EXIT ;  /* 0x000000000000794d */ /* 0x000fea0003800000 */
.L_x_40481:
        /* <DEDUP_REMOVED lines=8> */
.L_x_40486:
[----:B------:R-:W-:Y:S05]  /*25600*/  BSYNC B0 ;  /* 0x0000000000007941 */ /* 0x000fea0003800000 */
.L_x_40485:
        /* <DEDUP_REMOVED lines=9> */
.L_x_40487:
[----:B------:R-:W-:Y:S01]  /*256a0*/  HFMA2 R180, -RZ, RZ, 0, 2.384185791015625e-07 ;  /* 0x00000004ffb47431 */ /* 0x000fe200000001ff */
[----:B------:R-:W-:-:S05]  /*256b0*/  MOV R152, R177 ;  /* 0x000000b100987202 */ /* 0x000fca0000000f00 */
[----:B------:R-:W-:-:S04]  /*256c0*/  FADD.FTZ R174, R173, R152 ;  /* 0x00000098adae7221 */ /* 0x000fc80000010000 */
[----:B------:R-:W-:-:S07]  /*256d0*/  IMAD.MOV.U32 R179, RZ, RZ, R174 ;  /* 0x000000ffffb37224 */ /* 0x000fce00078e00ae */
[----:B------:R-:W-:Y:S05]  /*256e0*/  WARPSYNC.COLLECTIVE R178, `(.L_x_40488) ;  /* 0x00000000b2087348 */ /* 0x000fea0003c00000 */
[----:B------:R0:W1:Y:S02]  /*256f0*/  SHFL.BFLY P1, R177, R179, R180, R181 ;  /* 0x0c0000b4b3b17389 */ /* 0x00006400000200b5 */
[----:B01----:R-:W-:Y:S05]  /*25700*/  ENDCOLLECTIVE ;  /* 0x000000000000791b */ /* 0x003fea0003800000 */
.L_x_40488:
        /* <DEDUP_REMOVED lines=8> */
.L_x_40489:
[----:B------:R-:W-:Y:S01]  /*25790*/  HFMA2 R180, -RZ, RZ, 0, 9.5367431640625e-07 ;  /* 0x00000010ffb47431 */ /* 0x000fe200000001ff */
[----:B------:R-:W-:-:S05]  /*257a0*/  MOV R152, R177 ;  /* 0x000000b100987202 */ /* 0x000fca0000000f00 */
[----:B------:R-:W-:-:S04]  /*257b0*/  FADD.FTZ R176, R175, R152 ;  /* 0x00000098afb07221 */ /* 0x000fc80000010000 */
[----:B------:R-:W-:-:S07]  /*257c0*/  IMAD.MOV.U32 R179, RZ, RZ, R176 ;  /* 0x000000ffffb37224 */ /* 0x000fce00078e00b0 */
[----:B------:R-:W-:Y:S05]  /*257d0*/  WARPSYNC.COLLECTIVE R178, `(.L_x_40490) ;  /* 0x00000000b2087348 */ /* 0x000fea0003c00000 */
[----:B------:R0:W1:Y:S02]  /*257e0*/  SHFL.BFLY P1, R177, R179, R180, R181 ;  /* 0x0c0000b4b3b17389 */ /* 0x00006400000200b5 */
[----:B01----:R-:W-:Y:S05]  /*257f0*/  ENDCOLLECTIVE ;  /* 0x000000000000791b */ /* 0x003fea0003800000 */
.L_x_40490:
        /* <DEDUP_REMOVED lines=103> */
.L_x_40491:
[----:B------:R-:W-:Y:S02]  /*25e70*/  IMAD.MOV.U32 R180, RZ, RZ, 0x2 ;  /* 0x00000002ffb47424 */ /* 0x000fe400078e00ff */
[----:B------:R-:W-:-:S04]  /*25e80*/  IMAD.MOV.U32 R173, RZ, RZ, R177 ;  /* 0x000000ffffad7224 */ /* 0x000fc800078e00b1 */
[----:B------:R-:W-:-:S05]  /*25e90*/  FADD.FTZ R173, R0, R173 ;  /* 0x000000ad00ad7221 */ /* 0x000fca0000010000 */
[----:B------:R-:W-:-:S07]  /*25ea0*/  MOV R179, R173 ;  /* 0x000000ad00b37202 */ /* 0x000fce0000000f00 */
[----:B------:R-:W-:Y:S05]  /*25eb0*/  WARPSYNC.COLLECTIVE R178, `(.L_x_40492) ;  /* 0x00000000b2087348 */ /* 0x000fea0003c00000 */
[----:B------:R0:W1:Y:S02]  /*25ec0*/  SHFL.BFLY P1, R177, R179, R180, R181 ;  /* 0x0c0000b4b3b17389 */ /* 0x00006400000200b5 */
[----:B01----:R-:W-:Y:S05]  /*25ed0*/  ENDCOLLECTIVE ;  /* 0x000000000000791b */ /* 0x003fea0003800000 */
.L_x_40492:
[----:B------:R-:W-:Y:S01]  /*25ee0*/  HFMA2 R180, -RZ, RZ, 0, 2.384185791015625e-07 ;  /* 0x00000004ffb47431 */ /* 0x000fe200000001ff */
[----:B------:R-:W-:-:S05]  /*25ef0*/  MOV R174, R177 ;  /* 0x000000b100ae7202 */ /* 0x000fca0000000f00 */
[----:B------:R-:W-:-:S04]  /*25f00*/  FADD.FTZ R174, R173, R174 ;  /* 0x000000aeadae7221 */ /* 0x000fc80000010000 */
[----:B------:R-:W-:-:S07]  /*25f10*/  IMAD.MOV.U32 R179, RZ, RZ, R174 ;  /* 0x000000ffffb37224 */ /* 0x000fce00078e00ae */
[----:B------:R-:W-:Y:S05]  /*25f20*/  WARPSYNC.COLLECTIVE R178, `(.L_x_40493) ;  /* 0x00000000b2087348 */ /* 0x000fea0003c00000 */
[----:B------:R0:W1:Y:S02]  /*25f30*/  SHFL.BFLY P1, R177, R179, R180, R181 ;  /* 0x0c0000b4b3b17389 */ /* 0x00006400000200b5 */
[----:B01----:R-:W-:Y:S05]  /*25f40*/  ENDCOLLECTIVE ;  /* 0x000000000000791b */ /* 0x003fea0003800000 */
.L_x_40493:
[----:B------:R-:W-:Y:S02]  /*25f50*/  IMAD.MOV.U32 R180, RZ, RZ, 0x8 ;  /* 0x00000008ffb47424 */ /* 0x000fe400078e00ff */
[----:B------:R-:W-:-:S04]  /*25f60*/  IMAD.MOV.U32 R175, RZ, RZ, R177 ;  /* 0x000000ffffaf7224 */ /* 0x000fc800078e00b1 */
[----:B------:R-:W-:-:S05]  /*25f70*/  FADD.FTZ R175, R174, R175 ;  /* 0x000000afaeaf7221 */ /* 0x000fca0000010000 */
[----:B------:R-:W-:-:S07]  /*25f80*/  MOV R179, R175 ;  /* 0x000000af00b37202 */ /* 0x000fce0000000f00 */
[----:B------:R-:W-:Y:S05]  /*25f90*/  WARPSYNC.COLLECTIVE R178, `(.L_x_40494) ;  /* 0x00000000b2087348 */ /* 0x000fea0003c00000 */
[----:B------:R0:W1:Y:S02]  /*25fa0*/  SHFL.BFLY P1, R177, R179, R180, R181 ;  /* 0x0c0000b4b3b17389 */ /* 0x00006400000200b5 */
[----:B01----:R-:W-:Y:S05]  /*25fb0*/  ENDCOLLECTIVE ;  /* 0x000000000000791b */ /* 0x003fea0003800000 */
.L_x_40494:
[----:B------:R-:W-:Y:S01]  /*25fc0*/  HFMA2 R180, -RZ, RZ, 0, 9.5367431640625e-07 ;  /* 0x00000010ffb47431 */ /* 0x000fe200000001ff */
[----:B------:R-:W-:-:S05]  /*25fd0*/  MOV R176, R177 ;  /* 0x000000b100b07202 */ /* 0x000fca0000000f00 */
[----:B------:R-:W-:-:S04]  /*25fe0*/  FADD.FTZ R176, R175, R176 ;  /* 0x000000b0afb07221 */ /* 0x000fc80000010000 */
[----:B------:R-:W-:-:S07]  /*25ff0*/  IMAD.MOV.U32 R179, RZ, RZ, R176 ;  /* 0x000000ffffb37224 */ /* 0x000fce00078e00b0 */
[----:B------:R-:W-:Y:S05]  /*26000*/  WARPSYNC.COLLECTIVE R178, `(.L_x_40495) ;  /* 0x00000000b2087348 */ /* 0x000fea0003c00000 */
[----:B------:R0:W1:Y:S02]  /*26010*/  SHFL.BFLY P1, R177, R179, R180, R181 ;  /* 0x0c0000b4b3b17389 */ /* 0x00006400000200b5 */
[----:B01----:R-:W-:Y:S05]  /*26020*/  ENDCOLLECTIVE ;  /* 0x000000000000791b */ /* 0x003fea0003800000 */
.L_x_40495:
[----:B------:R-:W-:Y:S05]  /*26030*/  BRA `(.L_x_40496) ;  /* 0xffffffe400f47947 */ /* 0x000fea000383ffff */
.L_x_40497:
        /* <DEDUP_REMOVED lines=12> */
.L_x_54451:


//--------------------- .text._ZN10layer_norm13ln_fwd_kernelINS_13Kernel_traitsIf6__halffS2_fjLj1536ELj1ELj4ELj1ELj16ENS_18Kernel_traits_baseILj1536EfS2_fS2_fjLj128EEEEELb1ELb1ELb0ELb0EEEvNS_9FwdParamsE --------------------------
	.section	.text._ZN10layer_norm13ln_fwd_kernelINS_13Kernel_traitsIf6__halffS2_fjLj1536ELj1ELj4ELj1ELj16ENS_18Kernel_traits_baseILj1536EfS2_fS2_fjLj128EEEEELb1ELb1ELb0ELb0EEEvNS_9FwdParamsE,"ax",@progbits
	.align	128
        .global         _ZN10layer_norm13ln_fwd_kernelINS_13Kernel_traitsIf6__halffS2_fjLj1536ELj1ELj4ELj1ELj16ENS_18Kernel_traits_baseILj1536EfS2_fS2_fjLj128EEEEELb1ELb1ELb0ELb0EEEvNS_9FwdParamsE
        .type           _ZN10layer_norm13ln_fwd_kernelINS_13Kernel_traitsIf6__halffS2_fjLj1536ELj1ELj4ELj1ELj16ENS_18Kernel_traits_baseILj1536EfS2_fS2_fjLj128EEEEELb1ELb1ELb0ELb0EEEvNS_9FwdParamsE,@function
        .size           _ZN10layer_norm13ln_fwd_kernelINS_13Kernel_traitsIf6__halffS2_fjLj1536ELj1ELj4ELj1ELj16ENS_18Kernel_traits_baseILj1536EfS2_fS2_fjLj128EEEEELb1ELb1ELb0ELb0EEEvNS_9FwdParamsE,(.L_x_54452 - _ZN10layer_norm13ln_fwd_kernelINS_13Kernel_traitsIf6__halffS2_fjLj1536ELj1ELj4ELj1ELj16ENS_18Kernel_traits_baseILj1536EfS2_fS2_fjLj128EEEEELb1ELb1ELb0ELb0EEEvNS_9FwdParamsE)
        .other          _ZN10layer_norm13ln_fwd_kernelINS_13Kernel_traitsIf6__halffS2_fjLj1536ELj1ELj4ELj1ELj16ENS_18Kernel_traits_baseILj1536EfS2_fS2_fjLj128EEEEELb1ELb1ELb0ELb0EEEvNS_9FwdParamsE,@"STO_CUDA_ENTRY STV_DEFAULT"
_ZN10layer_norm13ln_fwd_kernelINS_13Kernel_traitsIf6__halffS2_fjLj1536ELj1ELj4ELj1ELj16ENS_18Kernel_traits_baseILj1536EfS2_fS2_fjLj128EEEEELb1ELb1ELb0ELb0EEEvNS_9FwdParamsE:
.text._ZN10layer_norm13ln_fwd_kernelINS_13Kernel_traitsIf6__halffS2_fjLj1536ELj1ELj4ELj1ELj16ENS_18Kernel_traits_baseILj1536EfS2_fS2_fjLj128EEEEELb1ELb1ELb0ELb0EEEvNS_9FwdParamsE:
        /* <DEDUP_REMOVED lines=141> */
.L_x_40499:
        /* <DEDUP_REMOVED lines=83> */
.L_x_40500:
[----:B------:R-:W-:Y:S05]  /*0e00*/  BSYNC.RECONVERGENT B0 ;  /* 0x0000000000007941 */ /* 0x000fea0003800200 */
.L_x_40498:
        /* <DEDUP_REMOVED lines=73> */
.L_x_41018:
        /* <DEDUP_REMOVED lines=42> */
.L_x_54288:
[----:B------:R-:W-:Y:S05]  /*1540*/  BRX R160 -0x1550                                       (*"BRANCH_TARGETS .L_x_54289,.L_x_54290,.L_x_54291"*) ;  /* 0xffffffe8a0ac7949 */ /* 0x000fea000383ffff */
.L_x_54291:
[----:B------:R-:W-:Y:S01]  /*1550*/  VIADD R162, R209, 0x1 ;  /* 0x00000001d1a27836 */ /* 0x000fe20000000000 */
[----:B------:R-:W-:Y:S01]  /*1560*/  MOV R220, R3 ;  /* 0x0000000300dc7202 */ /* 0x000fe20000000f00 */
[----:B------:R-:W-:Y:S01]  /*1570*/  IMAD.MOV.U32 R163, RZ, RZ, R210 ;  /* 0x000000ffffa37224 */ /* 0x000fe200078e00d2 */
[----:B------:R-:W-:Y:S06]  /*1580*/  BRA `(.L_x_40506) ;  /* 0x0000000000f07947 */ /* 0x000fec0003800000 */
.L_x_54289:
[----:B------:R-:W-:Y:S01]  /*1590*/  IMAD.MOV.U32 R220, RZ, RZ, R3 ;  /* 0x000000ffffdc7224 */ /* 0x000fe200078e0003 */
[----:B------:R-:W-:Y:S01]  /*15a0*/  MOV R162, 0x3 ;  /* 0x0000000300a27802 */ /* 0x000fe20000000f00 */
[----:B------:R-:W-:Y:S01]  /*15b0*/  IMAD.MOV.U32 R163, RZ, RZ, R211 ;  /* 0x000000ffffa37224 */ /* 0x000fe200078e00d3 */
[----:B------:R-:W-:Y:S06]  /*15c0*/  BRA `(.L_x_40506) ;  /* 0x0000000000e07947 */ /* 0x000fec0003800000 */
.L_x_54290:
        /* <DEDUP_REMOVED lines=13> */
.L_x_40508:
[----:B------:R-:W-:Y:S05]  /*16a0*/  BSYNC.RECONVERGENT B3 ;  /* 0x0000000000037941 */ /* 0x000fea0003800200 */
.L_x_40507:
        /* <DEDUP_REMOVED lines=42> */
.L_x_40506:
[----:B------:R-:W-:Y:S05]  /*1950*/  BSYNC.RECONVERGENT B2 ;  /* 0x0000000000027941 */ /* 0x000fea0003800200 */
.L_x_40505:
[----:B------:R-:W0:Y:S01]  /*1960*/  LDC R3, c[0x0][0x404] ;  /* 0x00010100ff037b82 */ /* 0x000e220000000800 */
[----:B------:R-:W-:Y:S01]  /*1970*/  HFMA2 R221, -RZ, RZ, 0.1171875, 0 ;  /* 0x2f800000ffdd7431 */ /* 0x000fe200000001ff */
[----:B------:R-:W-:Y:S01]  /*1980*/  I2FP.F32.U32 R160, R163 ;  /* 0x000000a300a07245 */ /* 0x000fe20000201000 */
[----:B-----5:R-:W-:Y:S01]  /*1990*/  HADD2.F32 R161, -RZ, R4.H0_H0 ;  /* 0x20000004ffa17230 */ /* 0x020fe20000004100 */
[----:B------:R-:W-:Y:S01]  /*19a0*/  ISETP.NE.AND P1, PT, R162, 0x1, PT ;  /* 0x00000001a200780c */ /* 0x000fe20003f25270 */
[----:B------:R-:W-:Y:S01]  /*19b0*/  BSSY.RECONVERGENT B2, `(.L_x_40509) ;  /* 0x000004f000027945 */ /* 0x000fe20003800200 */
[----:B------:R-:W-:Y:S01]  /*19c0*/  LOP3.LUT R0, R0, 0xfffffffd, RZ, 0xc0, !PT ;  /* 0xfffffffd00007812 */ /* 0x000fe200078ec0ff */
[----:B------:R-:W-:Y:S01]  /*19d0*/  IMAD.MOV.U32 R163, RZ, RZ, R2 ;  /* 0x000000ffffa37224 */ /* 0x000fe200078e0002 */
[----:B------:R-:W1:Y:S01]  /*19e0*/  LDC R195, c[0x0][0x408] ;  /* 0x00010200ffc37b82 */ /* 0x000e620000000800 */
[----:B------:R-:W-:Y:S01]  /*19f0*/  FMUL.FTZ R192, R161, R218 ;  /* 0x000000daa1c07220 */ /* 0x000fe20000410000 */
[----:B------:R-:W-:-:S05]  /*1a00*/  FFMA.FTZ R160, R160, R221, 1.1641532182693481445e-10 ;  /* 0x2f000000a0a07423 */ /* 0x000fca00000100dd */
[----:B0-----:R-:W-:-:S04]  /*1a10*/  FSETP.GTU.FTZ.AND P0, PT, R160, R3, PT ;  /* 0x00000003a000720b */ /* 0x001fc80003f1c000 */
[----:B------:R-:W-:Y:S01]  /*1a20*/  PLOP3.LUT P2, PT, P0, PT, PT, 0x8, 0x80 ;  /* 0x000000000080781c */ /* 0x000fe2000074e170 */
[----:B-1----:R-:W-:-:S05]  /*1a30*/  FMUL.FTZ R192, R192, R195 ;  /* 0x000000c3c0c07220 */ /* 0x002fca0000410000 */
[----:B------:R-:W-:Y:S01]  /*1a40*/  FSEL R161, R192, RZ, !P0 ;  /* 0x000000ffc0a17208 */ /* 0x000fe20004000000 */
[----:B------:R-:W-:-:S06]  /*1a50*/  IMAD.MOV.U32 R192, RZ, RZ, 0x2 ;  /* 0x00000002ffc07424 */ /* 0x000fcc00078e00ff */
        /* <DEDUP_REMOVED lines=11> */
.L_x_40511:
        /* <DEDUP_REMOVED lines=13> */
.L_x_40513:
[----:B------:R-:W-:Y:S05]  /*1be0*/  BSYNC.RECONVERGENT B3 ;  /* 0x0000000000037941 */ /* 0x000fea0003800200 */
.L_x_40512:
        /* <DEDUP_REMOVED lines=43> */
.L_x_40510:
[----:B------:R-:W-:Y:S05]  /*1ea0*/  BSYNC.RECONVERGENT B2 ;  /* 0x0000000000027941 */ /* 0x000fea0003800200 */
.L_x_40509:
        /* <DEDUP_REMOVED lines=22> */
.L_x_40516:
        /* <DEDUP_REMOVED lines=13> */
.L_x_40518:
[----:B------:R-:W-:Y:S05]  /*20e0*/  BSYNC.RECONVERGENT B3 ;  /* 0x0000000000037941 */ /* 0x000fea0003800200 */
.L_x_40517:
        /* <DEDUP_REMOVED lines=43> */
.L_x_40515:
[----:B------:R-:W-:Y:S05]  /*23a0*/  BSYNC.RECONVERGENT B2 ;  /* 0x0000000000027941 */ /* 0x000fea0003800200 */
.L_x_40514:
        /* <DEDUP_REMOVED lines=22> */
.L_x_40521:
        /* <DEDUP_REMOVED lines=13> */
.L_x_40523:
[----:B------:R-:W-:Y:S05]  /*25e0*/  BSYNC.RECONVERGENT B3 ;  /* 0x0000000000037941 */ /* 0x000fea0003800200 */
.L_x_40522:
        /* <DEDUP_REMOVED lines=43> */
.L_x_40520:
[----:B------:R-:W-:Y:S05]  /*28a0*/  BSYNC.RECONVERGENT B2 ;  /* 0x0000000000027941 */ /* 0x000fea0003800200 */
.L_x_40519:
        /* <DEDUP_REMOVED lines=22> */
.L_x_40526:
        /* <DEDUP_REMOVED lines=13> */
.L_x_40528:
[----:B------:R-:W-:Y:S05]  /*2ae0*/  BSYNC.RECONVERGENT B3 ;  /* 0x0000000000037941 */ /* 0x000fea0003800200 */
.L_x_40527:
        /* <DEDUP_REMOVED lines=43> */
.L_x_40525:
[----:B------:R-:W-:Y:S05]  /*2da0*/  BSYNC.RECONVERGENT B2 ;  /* 0x0000000000027941 */ /* 0x000fea0003800200 */
.L_x_40524:
        /* <DEDUP_REMOVED lines=22> */
.L_x_40531:
        /* <DEDUP_REMOVED lines=13> */
.L_x_40533:
[----:B------:R-:W-:Y:S05]  /*2fe0*/  BSYNC.RECONVERGENT B3 ;  /* 0x0000000000037941 */ /* 0x000fea0003800200 */
.L_x_40532:
        /* <DEDUP_REMOVED lines=43> */
.L_x_40530:
[----:B------:R-:W-:Y:S05]  /*32a0*/  BSYNC.RECONVERGENT B2 ;  /* 0x0000000000027941 */ /* 0x000fea0003800200 */
.L_x_40529:
        /* <DEDUP_REMOVED lines=22> */
.L_x_40536:
        /* <DEDUP_REMOVED lines=13> */
.L_x_40538:
[----:B------:R-:W-:Y:S05]  /*34e0*/  BSYNC.RECONVERGENT B3 ;  /* 0x0000000000037941 */ /* 0x000fea0003800200 */
.L_x_40537:
        /* <DEDUP_REMOVED lines=43> */
.L_x_40535:
[----:B------:R-:W-:Y:S05]  /*37a0*/  BSYNC.RECONVERGENT B2 ;  /* 0x0000000000027941 */ /* 0x000fea0003800200 */
.L_x_40534:
        /* <DEDUP_REMOVED lines=22> */
.L_x_40541:
        /* <DEDUP_REMOVED lines=15> */
.L_x_40543:
[----:B------:R-:W-:Y:S05]  /*3a00*/  BSYNC.RECONVERGENT B3 ;  /* 0x0000000000037941 */ /* 0x000fea0003800200 */
.L_x_40542:
        /* <DEDUP_REMOVED lines=43> */
.L_x_40540:
[----:B------:R-:W-:Y:S05]  /*3cc0*/  BSYNC.RECONVERGENT B2 ;  /* 0x0000000000027941 */ /* 0x000fea0003800200 */
.L_x_40539:
        /* <DEDUP_REMOVED lines=10> */
.L_x_40504:
        /* <DEDUP_REMOVED lines=16> */
.L_x_40547:
        /* <DEDUP_REMOVED lines=13> */
.L_x_40549:
[----:B------:R-:W-:Y:S05]  /*3f40*/  BSYNC.RECONVERGENT B3 ;  /* 0x0000000000037941 */ /* 0x000fea0003800200 */
.L_x_40548:
        /* <DEDUP_REMOVED lines=42> */
.L_x_40546:
[----:B------:R-:W-:Y:S05]  /*41f0*/  BSYNC.RECONVERGENT B2 ;  /* 0x0000000000027941 */ /* 0x000fea0003800200 */
.L_x_40545:
        /* <DEDUP_REMOVED lines=9> */
[----:B------:R-:W-:Y:S02]  /*4290*/  IMAD.MOV.U32 R194, RZ, RZ, 0x2 ;  /* 0x00000002ffc27424 */ /* 0x000fe400078e00ff */
        /* <DEDUP_REMOVED lines=16> */
.L_x_40552:
        /* <DEDUP_REMOVED lines=13> */
.L_x_40554:
[----:B------:R-:W-:Y:S05]  /*4470*/  BSYNC.RECONVERGENT B3 ;  /* 0x0000000000037941 */ /* 0x000fea0003800200 */
.L_x_40553:
        /* <DEDUP_REMOVED lines=43> */
.L_x_40551:
[----:B------:R-:W-:Y:S05]  /*4730*/  BSYNC.RECONVERGENT B2 ;  /* 0x0000000000027941 */ /* 0x000fea0003800200 */
.L_x_40550:
[----:B------:R-:W-:Y:S01]  /*4740*/  I2FP.F32.U32 R193, R162 ;  /* 0x000000a200c17245 */ /* 0x000fe20000201000 */
[----:B------:R-:W-:Y:S01]  /*4750*/  BSSY.RECONVERGENT B2, `(.L_x_40555) ;  /* 0x000004d000027945 */ /* 0x000fe20003800200 */
[----:B------:R-:W-:Y:S01]  /*4760*/  ISETP.NE.AND P2, PT, R194, 0x1, PT ;  /* 0x00000001c200780c */ /* 0x000fe20003f45270 */
[----:B------:R-:W-:Y:S02]  /*4770*/  IMAD.MOV.U32 R192, RZ, RZ, 0x2 ;  /* 0x00000002ffc07424 */ /* 0x000fe400078e00ff */
[----:B------:R-:W-:Y:S01]  /*4780*/  FFMA.FTZ R162, R193, R160, 1.1641532182693481445e-10 ;  /* 0x2f000000c1a27423 */ /* 0x000fe200000100a0 */
[----:B------:R-:W-:-:S04]  /*4790*/  HADD2.F32 R193, -RZ, R4.H1_H1 ;  /* 0x30000004ffc17230 */ /* 0x000fc80000004100 */
        /* <DEDUP_REMOVED lines=15> */
.L_x_40557:
        /* <DEDUP_REMOVED lines=13> */
.L_x_40559:
[----:B------:R-:W-:Y:S05]  /*4960*/  BSYNC.RECONVERGENT B3 ;  /* 0x0000000000037941 */ /* 0x000fea0003800200 */
.L_x_40558:
        /* <DEDUP_REMOVED lines=43> */
.L_x_40556:
[----:B------:R-:W-:Y:S05]  /*4c20*/  BSYNC.RECONVERGENT B2 ;  /* 0x0000000000027941 */ /* 0x000fea0003800200 */
.L_x_40555:
[----:B------:R-:W-:Y:S01]  /*4c30*/  I2FP.F32.U32 R193, R162 ;  /* 0x000000a200c17245 */ /* 0x000fe20000201000 */
[----:B------:R-:W-:Y:S01]  /*4c40*/  BSSY.RECONVERGENT B2, `(.L_x_40560) ;  /* 0x000004d000027945 */ /* 0x000fe20003800200 */
[----:B------:R-:W-:Y:S01]  /*4c50*/  ISETP.NE.AND P3, PT, R192, 0x1, PT ;  /* 0x00000001c000780c */ /* 0x000fe20003f65270 */
[----:B------:R-:W-:Y:S02]  /*4c60*/  HFMA2 R194, -RZ, RZ, 0, 1.1920928955078125e-07 ;  /* 0x00000002ffc27431 */ /* 0x000fe400000001ff */
[----:B------:R-:W-:Y:S01]  /*4c70*/  FFMA.FTZ R162, R193, R160, 1.1641532182693481445e-10 ;  /* 0x2f000000c1a27423 */ /* 0x000fe200000100a0 */
[----:B------:R-:W-:-:S04]  /*4c80*/  HADD2.F32 R193, -RZ, R5.H0_H0 ;  /* 0x20000005ffc17230 */ /* 0x000fc80000004100 */
[----:B------:R-:W-:Y:S01]  /*4c90*/  FSETP.GTU.FTZ.AND P2, PT, R162, R3, PT ;  /* 0x00000003a200720b */ /* 0x000fe20003f5c000 */
[----:B------:R-:W-:-:S03]  /*4ca0*/  FMUL.FTZ R162, R193, R218 ;  /* 0x000000dac1a27220 */ /* 0x000fc60000410000 */
[----:B------:R-:W-:Y:S01]  /*4cb0*/  PLOP3.LUT P1, PT, P2, PT, PT, 0x8, 0x80 ;  /* 0x000000000080781c */ /* 0x000fe2000172e170 */
[----:B------:R-:W-:Y:S01]  /*4cc0*/  FMUL.FTZ R193, R162, R161 ;  /* 0x000000a1a2c17220 */ /* 0x000fe20000410000 */
[----:B------:R-:W-:-:S04]  /*4cd0*/  IMAD.MOV.U32 R162, RZ, RZ, R2 ;  /* 0x000000ffffa27224 */ /* 0x000fc800078e0002 */
        /* <DEDUP_REMOVED lines=10> */
.L_x_40562:
        /* <DEDUP_REMOVED lines=13> */
.L_x_40564:
[----:B------:R-:W-:Y:S05]  /*4e50*/  BSYNC.RECONVERGENT B3 ;  /* 0x0000000000037941 */ /* 0x000fea0003800200 */
.L_x_40563:
        /* <DEDUP_REMOVED lines=43> */
.L_x_40561:
[----:B------:R-:W-:Y:S05]  /*5110*/  BSYNC.RECONVERGENT B2 ;  /* 0x0000000000027941 */ /* 0x000fea0003800200 */
.L_x_40560:
[----:B------:R-:W-:Y:S01]  /*5120*/  I2FP.F32.U32 R195, R162 ;  /* 0x000000a200c37245 */ /* 0x000fe20000201000 */
[----:B------:R-:W-:Y:S01]  /*5130*/  HADD2.F32 R5, -RZ, R5.H1_H1 ;  /* 0x30000005ff057230 */ /* 0x000fe20000004100 */
[----:B------:R-:W-:Y:S01]  /*5140*/  ISETP.NE.AND P4, PT, R194, 0x1, PT ;  /* 0x00000001c200780c */ /* 0x000fe20003f85270 */
[----:B------:R-:W-:Y:S01]  /*5150*/  BSSY.RECONVERGENT B2, `(.L_x_40565) ;  /* 0x000004b000027945 */ /* 0x000fe20003800200 */
[----:B------:R-:W-:Y:S02]  /*5160*/  IMAD.MOV.U32 R209, RZ, RZ, 0x2 ;  /* 0x00000002ffd17424 */ /* 0x000fe400078e00ff */
[----:B------:R-:W-:-:S05]  /*5170*/  FFMA.FTZ R162, R195, R160, 1.1641532182693481445e-10 ;  /* 0x2f000000c3a27423 */ /* 0x000fca00000100a0 */
[----:B------:R-:W-:Y:S01]  /*5180*/  FSETP.GTU.FTZ.AND P3, PT, R162, R3, PT ;  /* 0x00000003a200720b */ /* 0x000fe20003f7c000 */
[----:B------:R-:W-:Y:S01]  /*5190*/  FMUL.FTZ R162, R5, R218 ;  /* 0x000000da05a27220 */ /* 0x000fe20000410000 */
[----:B------:R-:W-:Y:S02]  /*51a0*/  MOV R5, R2 ;  /* 0x0000000200057202 */ /* 0x000fe40000000f00 */
[----:B------:R-:W-:Y:S01]  /*51b0*/  PLOP3.LUT P2, PT, P3, PT, PT, 0x8, 0x80 ;  /* 0x000000000080781c */ /* 0x000fe20001f4e170 */
[----:B------:R-:W-:-:S05]  /*51c0*/  FMUL.FTZ R162, R162, R161 ;  /* 0x000000a1a2a27220 */ /* 0x000fca0000410000 */
        /* <DEDUP_REMOVED lines=10> */
.L_x_40567:
        /* <DEDUP_REMOVED lines=13> */
.L_x_40569:
[----:B------:R-:W-:Y:S05]  /*5340*/  BSYNC.RECONVERGENT B3 ;  /* 0x0000000000037941 */ /* 0x000fea0003800200 */
.L_x_40568:
        /* <DEDUP_REMOVED lines=43> */
.L_x_40566:
[----:B------:R-:W-:Y:S05]  /*5600*/  BSYNC.RECONVERGENT B2 ;  /* 0x0000000000027941 */ /* 0x000fea0003800200 */
.L_x_40565:
        /* <DEDUP_REMOVED lines=21> */
.L_x_40572:
        /* <DEDUP_REMOVED lines=13> */
.L_x_40574:
[----:B------:R-:W-:Y:S05]  /*5830*/  BSYNC.RECONVERGENT B3 ;  /* 0x0000000000037941 */ /* 0x000fea0003800200 */
.L_x_40573:
        /* <DEDUP_REMOVED lines=43> */
.L_x_40571:
[----:B------:R-:W-:Y:S05]  /*5af0*/  BSYNC.RECONVERGENT B2 ;  /* 0x0000000000027941 */ /* 0x000fea0003800200 */
.L_x_40570:
        /* <DEDUP_REMOVED lines=21> */
.L_x_40577:
        /* <DEDUP_REMOVED lines=13> */
.L_x_40579:
[----:B------:R-:W-:Y:S05]  /*5d20*/  BSYNC.RECONVERGENT B3 ;  /* 0x0000000000037941 */ /* 0x000fea0003800200 */
.L_x_40578:
        /* <DEDUP_REMOVED lines=43> */
.L_x_40576:
[----:B------:R-:W-:Y:S05]  /*5fe0*/  BSYNC.RECONVERGENT B2 ;  /* 0x0000000000027941 */ /* 0x000fea0003800200 */
.L_x_40575:
        /* <DEDUP_REMOVED lines=21> */
.L_x_40582:
        /* <DEDUP_REMOVED lines=15> */
.L_x_40584:
[----:B------:R-:W-:Y:S05]  /*6230*/  BSYNC.RECONVERGENT B3 ;  /* 0x0000000000037941 */ /* 0x000fea0003800200 */
.L_x_40583:
        /* <DEDUP_REMOVED lines=43> */
.L_x_40581:
[----:B------:R-:W-:Y:S05]  /*64f0*/  BSYNC.RECONVERGENT B2 ;  /* 0x0000000000027941 */ /* 0x000fea0003800200 */
.L_x_40580:
[----:B------:R-:W-:Y:S01]  /*6500*/  HADD2.F32 R221, -RZ, R7.H1_H1 ;  /* 0x30000007ffdd7230 */ /* 0x000fe20000004100 */
[----:B------:R-:W-:-:S04]  /*6510*/  I2FP.F32.U32 R7, R194 ;  /* 0x000000c200077245 */ /* 0x000fc80000201000 */
        /* <DEDUP_REMOVED lines=14> */
.L_x_40544:
        /* <DEDUP_REMOVED lines=22> */
.L_x_40503:
[----:B------:R-:W-:Y:S05]  /*6760*/  BSYNC.RECONVERGENT B1 ;  /* 0x0000000000017941 */ /* 0x000fea0003800200 */
.L_x_40502:
        /* <DEDUP_REMOVED lines=31> */
.L_x_40590:
        /* <DEDUP_REMOVED lines=13> */
.L_x_40592:
[----:B------:R-:W-:Y:S05]  /*6a30*/  BSYNC.RECONVERGENT B3 ;  /* 0x0000000000037941 */ /* 0x000fea0003800200 */
.L_x_40591:
        /* <DEDUP_REMOVED lines=42> */
.L_x_40589:
[----:B------:R-:W-:Y:S05]  /*6ce0*/  BSYNC.RECONVERGENT B2 ;  /* 0x0000000000027941 */ /* 0x000fea0003800200 */
.L_x_40588:
        /* <DEDUP_REMOVED lines=10> */
[----:B------:R-:W-:Y:S01]  /*6d90*/  IMAD.MOV.U32 R196, RZ, RZ, 0x2 ;  /* 0x00000002ffc47424 */ /* 0x000fe200078e00ff */
        /* <DEDUP_REMOVED lines=16> */
.L_x_40595:
        /* <DEDUP_REMOVED lines=13> */
.L_x_40597:
[----:B------:R-:W-:Y:S05]  /*6f70*/  BSYNC.RECONVERGENT B3 ;  /* 0x0000000000037941 */ /* 0x000fea0003800200 */
.L_x_40596:
        /* <DEDUP_REMOVED lines=43> */
.L_x_40594:
[----:B------:R-:W-:Y:S05]  /*7230*/  BSYNC.RECONVERGENT B2 ;  /* 0x0000000000027941 */ /* 0x000fea0003800200 */
.L_x_40593:
        /* <DEDUP_REMOVED lines=22> */
.L_x_40600:
        /* <DEDUP_REMOVED lines=13> */
.L_x_40602:
[----:B------:R-:W-:Y:S05]  /*7470*/  BSYNC.RECONVERGENT B3 ;  /* 0x0000000000037941 */ /* 0x000fea0003800200 */
.L_x_40601:
        /* <DEDUP_REMOVED lines=43> */
.L_x_40599:
[----:B------:R-:W-:Y:S05]  /*7730*/  BSYNC.RECONVERGENT B2 ;  /* 0x0000000000027941 */ /* 0x000fea0003800200 */
.L_x_40598:
        /* <DEDUP_REMOVED lines=22> */
.L_x_40605:
        /* <DEDUP_REMOVED lines=13> */
.L_x_40607:
[----:B------:R-:W-:Y:S05]  /*7970*/  BSYNC.RECONVERGENT B3 ;  /* 0x0000000000037941 */ /* 0x000fea0003800200 */
.L_x_40606:
        /* <DEDUP_REMOVED lines=43> */
.L_x_40604:
[----:B------:R-:W-:Y:S05]  /*7c30*/  BSYNC.RECONVERGENT B2 ;  /* 0x0000000000027941 */ /* 0x000fea0003800200 */
.L_x_40603:
        /* <DEDUP_REMOVED lines=22> */
.L_x_40610:
        /* <DEDUP_REMOVED lines=13> */
.L_x_40612:
[----:B------:R-:W-:Y:S05]  /*7e70*/  BSYNC.RECONVERGENT B3 ;  /* 0x0000000000037941 */ /* 0x000fea0003800200 */
.L_x_40611:
        /* <DEDUP_REMOVED lines=43> */
.L_x_40609:
[----:B------:R-:W-:Y:S05]  /*8130*/  BSYNC.RECONVERGENT B2 ;  /* 0x0000000000027941 */ /* 0x000fea0003800200 */
.L_x_40608:
        /* <DEDUP_REMOVED lines=22> */
.L_x_40615:
        /* <DEDUP_REMOVED lines=13> */
.L_x_40617:
[----:B------:R-:W-:Y:S05]  /*8370*/  BSYNC.RECONVERGENT B3 ;  /* 0x0000000000037941 */ /* 0x000fea0003800200 */
.L_x_40616:
        /* <DEDUP_REMOVED lines=43> */
.L_x_40614:
[----:B------:R-:W-:Y:S05]  /*8630*/  BSYNC.RECONVERGENT B2 ;  /* 0x0000000000027941 */ /* 0x000fea0003800200 */
.L_x_40613:
        /* <DEDUP_REMOVED lines=22> */
.L_x_40620:
        /* <DEDUP_REMOVED lines=13> */
.L_x_40622:
[----:B------:R-:W-:Y:S05]  /*8870*/  BSYNC.RECONVERGENT B3 ;  /* 0x0000000000037941 */ /* 0x000fea0003800200 */
.L_x_40621:
        /* <DEDUP_REMOVED lines=43> */
.L_x_40619:
[----:B------:R-:W-:Y:S05]  /*8b30*/  BSYNC.RECONVERGENT B2 ;  /* 0x0000000000027941 */ /* 0x000fea0003800200 */
.L_x_40618:
        /* <DEDUP_REMOVED lines=22> */
.L_x_40625:
        /* <DEDUP_REMOVED lines=15> */
.L_x_40627:
[----:B------:R-:W-:Y:S05]  /*8d90*/  BSYNC.RECONVERGENT B3 ;  /* 0x0000000000037941 */ /* 0x000fea0003800200 */
.L_x_40626:
        /* <DEDUP_REMOVED lines=43> */
.L_x_40624:
[----:B------:R-:W-:Y:S05]  /*9050*/  BSYNC.RECONVERGENT B2 ;  /* 0x0000000000027941 */ /* 0x000fea0003800200 */
.L_x_40623:
        /* <DEDUP_REMOVED lines=10> */
.L_x_40587:
        /* <DEDUP_REMOVED lines=16> */
.L_x_40631:
        /* <DEDUP_REMOVED lines=13> */
.L_x_40633:
[----:B------:R-:W-:Y:S05]  /*92d0*/  BSYNC.RECONVERGENT B3 ;  /* 0x0000000000037941 */ /* 0x000fea0003800200 */
.L_x_40632:
        /* <DEDUP_REMOVED lines=42> */
.L_x_40630:
[----:B------:R-:W-:Y:S05]  /*9580*/  BSYNC.RECONVERGENT B2 ;  /* 0x0000000000027941 */ /* 0x000fea0003800200 */
.L_x_40629:
        /* <DEDUP_REMOVED lines=9> */
[----:B------:R-:W-:Y:S02]  /*9620*/  HFMA2 R198, -RZ, RZ, 0, 1.1920928955078125e-07 ;  /* 0x00000002ffc67431 */ /* 0x000fe400000001ff */
        /* <DEDUP_REMOVED lines=16> */
.L_x_40636:
        /* <DEDUP_REMOVED lines=13> */
.L_x_40638:
[----:B------:R-:W-:Y:S05]  /*9800*/  BSYNC.RECONVERGENT B3 ;  /* 0x0000000000037941 */ /* 0x000fea0003800200 */
.L_x_40637:
        /* <DEDUP_REMOVED lines=43> */
.L_x_40635:
[----:B------:R-:W-:Y:S05]  /*9ac0*/  BSYNC.RECONVERGENT B2 ;  /* 0x0000000000027941 */ /* 0x000fea0003800200 */
.L_x_40634:
        /* <DEDUP_REMOVED lines=21> */
.L_x_40641:
        /* <DEDUP_REMOVED lines=13> */
.L_x_40643:
[----:B------:R-:W-:Y:S05]  /*9cf0*/  BSYNC.RECONVERGENT B3 ;  /* 0x0000000000037941 */ /* 0x000fea0003800200 */
.L_x_40642:
        /* <DEDUP_REMOVED lines=43> */
.L_x_40640:
[----:B------:R-:W-:Y:S05]  /*9fb0*/  BSYNC.RECONVERGENT B2 ;  /* 0x0000000000027941 */ /* 0x000fea0003800200 */
.L_x_40639:
[----:B------:R-:W-:Y:S01]  /*9fc0*/  I2FP.F32.U32 R197, R166 ;  /* 0x000000a600c57245 */ /* 0x000fe20000201000 */
[----:B------:R-:W-:Y:S01]  /*9fd0*/  BSSY.RECONVERGENT B2, `(.L_x_40644) ;  /* 0x000004d000027945 */ /* 0x000fe20003800200 */
[----:B------:R-:W-:Y:S01]  /*9fe0*/  ISETP.NE.AND P3, PT, R196, 0x1, PT ;  /* 0x00000001c400780c */ /* 0x000fe20003f65270 */
[----:B------:R-:W-:Y:S02]  /*9ff0*/  IMAD.MOV.U32 R198, RZ, RZ, 0x2 ;  /* 0x00000002ffc67424 */ /* 0x000fe400078e00ff */
        /* <DEDUP_REMOVED lines=17> */
.L_x_40646:
        /* <DEDUP_REMOVED lines=13> */
.L_x_40648:
[----:B------:R-:W-:Y:S05]  /*a1e0*/  BSYNC.RECONVERGENT B3 ;  /* 0x0000000000037941 */ /* 0x000fea0003800200 */
.L_x_40647:
        /* <DEDUP_REMOVED lines=43> */
.L_x_40645:
[----:B------:R-:W-:Y:S05]  /*a4a0*/  BSYNC.RECONVERGENT B2 ;  /* 0x0000000000027941 */ /* 0x000fea0003800200 */
.L_x_40644:
        /* <DEDUP_REMOVED lines=21> */
.L_x_40651:
        /* <DEDUP_REMOVED lines=13> */
.L_x_40653:
[----:B------:R-:W-:Y:S05]  /*a6d0*/  BSYNC.RECONVERGENT B3 ;  /* 0x0000000000037941 */ /* 0x000fea0003800200 */
.L_x_40652:
        /* <DEDUP_REMOVED lines=43> */
.L_x_40650:
[----:B------:R-:W-:Y:S05]  /*a990*/  BSYNC.RECONVERGENT B2 ;  /* 0x0000000000027941 */ /* 0x000fea0003800200 */
.L_x_40649:
        /* <DEDUP_REMOVED lines=21> */
.L_x_40656:
        /* <DEDUP_REMOVED lines=13> */
.L_x_40658:
[----:B------:R-:W-:Y:S05]  /*abc0*/  BSYNC.RECONVERGENT B3 ;  /* 0x0000000000037941 */ /* 0x000fea0003800200 */
.L_x_40657:
        /* <DEDUP_REMOVED lines=43> */
.L_x_40655:
[----:B------:R-:W-:Y:S05]  /*ae80*/  BSYNC.RECONVERGENT B2 ;  /* 0x0000000000027941 */ /* 0x000fea0003800200 */
.L_x_40654:
        /* <DEDUP_REMOVED lines=21> */
.L_x_40661:
        /* <DEDUP_REMOVED lines=13> */
.L_x_40663:
[----:B------:R-:W-:Y:S05]  /*b0b0*/  BSYNC.RECONVERGENT B3 ;  /* 0x0000000000037941 */ /* 0x000fea0003800200 */
.L_x_40662:
        /* <DEDUP_REMOVED lines=43> */
.L_x_40660:
[----:B------:R-:W-:Y:S05]  /*b370*/  BSYNC.RECONVERGENT B2 ;  /* 0x0000000000027941 */ /* 0x000fea0003800200 */
.L_x_40659:
        /* <DEDUP_REMOVED lines=21> */
.L_x_40666:
        /* <DEDUP_REMOVED lines=15> */
.L_x_40668:
[----:B------:R-:W-:Y:S05]  /*b5c0*/  BSYNC.RECONVERGENT B3 ;  /* 0x0000000000037941 */ /* 0x000fea0003800200 */
.L_x_40667:
        /* <DEDUP_REMOVED lines=43> */
.L_x_40665:
[----:B------:R-:W-:Y:S05]  /*b880*/  BSYNC.RECONVERGENT B2 ;  /* 0x0000000000027941 */ /* 0x000fea0003800200 */
.L_x_40664:
        /* <DEDUP_REMOVED lines=16> */
.L_x_40628:
        /* <DEDUP_REMOVED lines=22> */
.L_x_40586:
[----:B------:R-:W-:Y:S05]  /*baf0*/  BSYNC.RECONVERGENT B1 ;  /* 0x0000000000017941 */ /* 0x000fea0003800200 */
.L_x_40585:
        /* <DEDUP_REMOVED lines=31> */
.L_x_40674:
        /* <DEDUP_REMOVED lines=13> */
.L_x_40676:
[----:B------:R-:W-:Y:S05]  /*bdc0*/  BSYNC.RECONVERGENT B3 ;  /* 0x0000000000037941 */ /* 0x000fea0003800200 */
.L_x_40675:
        /* <DEDUP_REMOVED lines=42> */
.L_x_40673:
[----:B------:R-:W-:Y:S05]  /*c070*/  BSYNC.RECONVERGENT B2 ;  /* 0x0000000000027941 */ /* 0x000fea0003800200 */
.L_x_40672:
        /* <DEDUP_REMOVED lines=27> */
.L_x_40679:
        /* <DEDUP_REMOVED lines=13> */
.L_x_40681:
[----:B------:R-:W-:Y:S05]  /*c300*/  BSYNC.RECONVERGENT B3 ;  /* 0x0000000000037941 */ /* 0x000fea0003800200 */
.L_x_40680:
        /* <DEDUP_REMOVED lines=43> */
.L_x_40678:
[----:B------:R-:W-:Y:S05]  /*c5c0*/  BSYNC.RECONVERGENT B2 ;  /* 0x0000000000027941 */ /* 0x000fea0003800200 */
.L_x_40677:
        /* <DEDUP_REMOVED lines=22> */
.L_x_40684:
        /* <DEDUP_REMOVED lines=13> */
.L_x_40686:
[----:B------:R-:W-:Y:S05]  /*c800*/  BSYNC.RECONVERGENT B3 ;  /* 0x0000000000037941 */ /* 0x000fea0003800200 */
.L_x_40685:
        /* <DEDUP_REMOVED lines=43> */
.L_x_40683:
[----:B------:R-:W-:Y:S05]  /*cac0*/  BSYNC.RECONVERGENT B2 ;  /* 0x0000000000027941 */ /* 0x000fea0003800200 */
.L_x_40682:
        /* <DEDUP_REMOVED lines=22> */
.L_x_40689:
        /* <DEDUP_REMOVED lines=13> */
.L_x_40691:
[----:B------:R-:W-:Y:S05]  /*cd00*/  BSYNC.RECONVERGENT B3 ;  /* 0x0000000000037941 */ /* 0x000fea0003800200 */
.L_x_40690:
        /* <DEDUP_REMOVED lines=43> */
.L_x_40688:
[----:B------:R-:W-:Y:S05]  /*cfc0*/  BSYNC.RECONVERGENT B2 ;  /* 0x0000000000027941 */ /* 0x000fea0003800200 */
.L_x_40687:
        /* <DEDUP_REMOVED lines=22> */
.L_x_40694:
        /* <DEDUP_REMOVED lines=13> */
.L_x_40696:
[----:B------:R-:W-:Y:S05]  /*d200*/  BSYNC.RECONVERGENT B3 ;  /* 0x0000000000037941 */ /* 0x000fea0003800200 */
.L_x_40695:
        /* <DEDUP_REMOVED lines=43> */
.L_x_40693:
[----:B------:R-:W-:Y:S05]  /*d4c0*/  BSYNC.RECONVERGENT B2 ;  /* 0x0000000000027941 */ /* 0x000fea0003800200 */
.L_x_40692:
        /* <DEDUP_REMOVED lines=22> */
.L_x_40699:
        /* <DEDUP_REMOVED lines=13> */
.L_x_40701:
[----:B------:R-:W-:Y:S05]  /*d700*/  BSYNC.RECONVERGENT B3 ;  /* 0x0000000000037941 */ /* 0x000fea0003800200 */
.L_x_40700:
        /* <DEDUP_REMOVED lines=43> */
.L_x_40698:
[----:B------:R-:W-:Y:S05]  /*d9c0*/  BSYNC.RECONVERGENT B2 ;  /* 0x0000000000027941 */ /* 0x000fea0003800200 */
.L_x_40697:
        /* <DEDUP_REMOVED lines=22> */
.L_x_40704:
        /* <DEDUP_REMOVED lines=13> */
.L_x_40706:
[----:B------:R-:W-:Y:S05]  /*dc00*/  BSYNC.RECONVERGENT B3 ;  /* 0x0000000000037941 */ /* 0x000fea0003800200 */
.L_x_40705:
        /* <DEDUP_REMOVED lines=43> */
.L_x_40703:
[----:B------:R-:W-:Y:S05]  /*dec0*/  BSYNC.RECONVERGENT B2 ;  /* 0x0000000000027941 */ /* 0x000fea0003800200 */
.L_x_40702:
        /* <DEDUP_REMOVED lines=22> */
.L_x_40709:
        /* <DEDUP_REMOVED lines=15> */
.L_x_40711:
[----:B------:R-:W-:Y:S05]  /*e120*/  BSYNC.RECONVERGENT B3 ;  /* 0x0000000000037941 */ /* 0x000fea0003800200 */
.L_x_40710:
        /* <DEDUP_REMOVED lines=43> */
.L_x_40708:
[----:B------:R-:W-:Y:S05]  /*e3e0*/  BSYNC.RECONVERGENT B2 ;  /* 0x0000000000027941 */ /* 0x000fea0003800200 */
.L_x_40707:
        /* <DEDUP_REMOVED lines=10> */
.L_x_40671:
        /* <DEDUP_REMOVED lines=16> */
.L_x_40715:
        /* <DEDUP_REMOVED lines=13> */
.L_x_40717:
[----:B------:R-:W-:Y:S05]  /*e660*/  BSYNC.RECONVERGENT B3 ;  /* 0x0000000000037941 */ /* 0x000fea0003800200 */
.L_x_40716:
        /* <DEDUP_REMOVED lines=42> */
.L_x_40714:
[----:B------:R-:W-:Y:S05]  /*e910*/  BSYNC.RECONVERGENT B2 ;  /* 0x0000000000027941 */ /* 0x000fea0003800200 */
.L_x_40713:
        /* <DEDUP_REMOVED lines=9> */
[----:B-----5:R-:W-:-:S04]  /*e9b0*/  HADD2.F32 R171, -RZ, R4.H0_H0 ;  /* 0x20000004ffab7230 */ /* 0x020fc80000004100 */
        /* <DEDUP_REMOVED lines=16> */
.L_x_40720:
        /* <DEDUP_REMOVED lines=13> */
.L_x_40722:
[----:B------:R-:W-:Y:S05]  /*eb90*/  BSYNC.RECONVERGENT B3 ;  /* 0x0000000000037941 */ /* 0x000fea0003800200 */
.L_x_40721:
        /* <DEDUP_REMOVED lines=43> */
.L_x_40719:
[----:B------:R-:W-:Y:S05]  /*ee50*/  BSYNC.RECONVERGENT B2 ;  /* 0x0000000000027941 */ /* 0x000fea0003800200 */
.L_x_40718:
[----:B------:R-:W-:Y:S01]  /*ee60*/  I2FP.F32.U32 R201, R170 ;  /* 0x000000aa00c97245 */ /* 0x000fe20000201000 */
[----:B------:R-:W-:Y:S01]  /*ee70*/  BSSY.RECONVERGENT B2, `(.L_x_40723) ;  /* 0x000004d000027945 */ /* 0x000fe20003800200 */
[----:B------:R-:W-:Y:S01]  /*ee80*/  ISETP.NE.AND P2, PT, R202, 0x1, PT ;  /* 0x00000001ca00780c */ /* 0x000fe20003f45270 */
[----:B------:R-:W-:Y:S02]  /*ee90*/  HFMA2 R209, -RZ, RZ, 0, 1.1920928955078125e-07 ;  /* 0x00000002ffd17431 */ /* 0x000fe400000001ff */
        /* <DEDUP_REMOVED lines=17> */
.L_x_40725:
        /* <DEDUP_REMOVED lines=13> */
.L_x_40727:
[----:B------:R-:W-:Y:S05]  /*f080*/  BSYNC.RECONVERGENT B3 ;  /* 0x0000000000037941 */ /* 0x000fea0003800200 */
.L_x_40726:
        /* <DEDUP_REMOVED lines=43> */
.L_x_40724:
[----:B------:R-:W-:Y:S05]  /*f340*/  BSYNC.RECONVERGENT B2 ;  /* 0x0000000000027941 */ /* 0x000fea0003800200 */
.L_x_40723:
        /* <DEDUP_REMOVED lines=21> */
.L_x_40730:
        /* <DEDUP_REMOVED lines=13> */
.L_x_40732:
[----:B------:R-:W-:Y:S05]  /*f570*/  BSYNC.RECONVERGENT B3 ;  /* 0x0000000000037941 */ /* 0x000fea0003800200 */
.L_x_40731:
        /* <DEDUP_REMOVED lines=43> */
.L_x_40729:
[----:B------:R-:W-:Y:S05]  /*f830*/  BSYNC.RECONVERGENT B2 ;  /* 0x0000000000027941 */ /* 0x000fea0003800200 */
.L_x_40728:
        /* <DEDUP_REMOVED lines=21> */
.L_x_40735:
        /* <DEDUP_REMOVED lines=13> */
.L_x_40737:
[----:B------:R-:W-:Y:S05]  /*fa60*/  BSYNC.RECONVERGENT B3 ;  /* 0x0000000000037941 */ /* 0x000fea0003800200 */
.L_x_40736:
        /* <DEDUP_REMOVED lines=43> */
.L_x_40734:
[----:B------:R-:W-:Y:S05]  /*fd20*/  BSYNC.RECONVERGENT B2 ;  /* 0x0000000000027941 */ /* 0x000fea0003800200 */
.L_x_40733:
        /* <DEDUP_REMOVED lines=21> */
.L_x_40740:
        /* <DEDUP_REMOVED lines=13> */
.L_x_40742:
[----:B------:R-:W-:Y:S05]  /*ff50*/  BSYNC.RECONVERGENT B3 ;  /* 0x0000000000037941 */ /* 0x000fea0003800200 */
.L_x_40741:
        /* <DEDUP_REMOVED lines=43> */
.L_x_40739:
[----:B------:R-:W-:Y:S05]  /*10210*/  BSYNC.RECONVERGENT B2 ;  /* 0x0000000000027941 */ /* 0x000fea0003800200 */
.L_x_40738:
        /* <DEDUP_REMOVED lines=21> */
.L_x_40745:
        /* <DEDUP_REMOVED lines=13> */
.L_x_40747:
[----:B------:R-:W-:Y:S05]  /*10440*/  BSYNC.RECONVERGENT B3 ;  /* 0x0000000000037941 */ /* 0x000fea0003800200 */
.L_x_40746:
        /* <DEDUP_REMOVED lines=43> */
.L_x_40744:
[----:B------:R-:W-:Y:S05]  /*10700*/  BSYNC.RECONVERGENT B2 ;  /* 0x0000000000027941 */ /* 0x000fea0003800200 */
.L_x_40743:
        /* <DEDUP_REMOVED lines=21> */
.L_x_40750:
        /* <DEDUP_REMOVED lines=15> */
.L_x_40752:
[----:B------:R-:W-:Y:S05]  /*10950*/  BSYNC.RECONVERGENT B3 ;  /* 0x0000000000037941 */ /* 0x000fea0003800200 */
.L_x_40751:
        /* <DEDUP_REMOVED lines=43> */
.L_x_40749:
[----:B------:R-:W-:Y:S05]  /*10c10*/  BSYNC.RECONVERGENT B2 ;  /* 0x0000000000027941 */ /* 0x000fea0003800200 */
.L_x_40748:
        /* <DEDUP_REMOVED lines=16> */
.L_x_40712:
        /* <DEDUP_REMOVED lines=22> */
.L_x_40670:
[----:B------:R-:W-:Y:S05]  /*10e80*/  BSYNC.RECONVERGENT B1 ;  /* 0x0000000000017941 */ /* 0x000fea0003800200 */
.L_x_40669:
        /* <DEDUP_REMOVED lines=31> */
.L_x_40758:
        /* <DEDUP_REMOVED lines=13> */
.L_x_40760:
[----:B------:R-:W-:Y:S05]  /*11150*/  BSYNC.RECONVERGENT B3 ;  /* 0x0000000000037941 */ /* 0x000fea0003800200 */
.L_x_40759:
        /* <DEDUP_REMOVED lines=42> */
.L_x_40757:
[----:B------:R-:W-:Y:S05]  /*11400*/  BSYNC.RECONVERGENT B2 ;  /* 0x0000000000027941 */ /* 0x000fea0003800200 */
.L_x_40756:
        /* <DEDUP_REMOVED lines=27> */
.L_x_40763:
        /* <DEDUP_REMOVED lines=13> */
.L_x_40765:
[----:B------:R-:W-:Y:S05]  /*11690*/  BSYNC.RECONVERGENT B3 ;  /* 0x0000000000037941 */ /* 0x000fea0003800200 */
.L_x_40764:
        /* <DEDUP_REMOVED lines=43> */
.L_x_40762:
[----:B------:R-:W-:Y:S05]  /*11950*/  BSYNC.RECONVERGENT B2 ;  /* 0x0000000000027941 */ /* 0x000fea0003800200 */
.L_x_40761:
        /* <DEDUP_REMOVED lines=22> */
.L_x_40768:
        /* <DEDUP_REMOVED lines=13> */
.L_x_40770:
[----:B------:R-:W-:Y:S05]  /*11b90*/  BSYNC.RECONVERGENT B3 ;  /* 0x0000000000037941 */ /* 0x000fea0003800200 */
.L_x_40769:
        /* <DEDUP_REMOVED lines=43> */
.L_x_40767:
[----:B------:R-:W-:Y:S05]  /*11e50*/  BSYNC.RECONVERGENT B2 ;  /* 0x0000000000027941 */ /* 0x000fea0003800200 */
.L_x_40766:
        /* <DEDUP_REMOVED lines=22> */
.L_x_40773:
        /* <DEDUP_REMOVED lines=13> */
.L_x_40775:
[----:B------:R-:W-:Y:S05]  /*12090*/  BSYNC.RECONVERGENT B3 ;  /* 0x0000000000037941 */ /* 0x000fea0003800200 */
.L_x_40774:
        /* <DEDUP_REMOVED lines=43> */
.L_x_40772:
[----:B------:R-:W-:Y:S05]  /*12350*/  BSYNC.RECONVERGENT B2 ;  /* 0x0000000000027941 */ /* 0x000fea0003800200 */
.L_x_40771:
        /* <DEDUP_REMOVED lines=22> */
.L_x_40778:
        /* <DEDUP_REMOVED lines=13> */
.L_x_40780:
[----:B------:R-:W-:Y:S05]  /*12590*/  BSYNC.RECONVERGENT B3 ;  /* 0x0000000000037941 */ /* 0x000fea0003800200 */
.L_x_40779:
        /* <DEDUP_REMOVED lines=43> */
.L_x_40777:
[----:B------:R-:W-:Y:S05]  /*12850*/  BSYNC.RECONVERGENT B2 ;  /* 0x0000000000027941 */ /* 0x000fea0003800200 */
.L_x_40776:
        /* <DEDUP_REMOVED lines=22> */
.L_x_40783:
        /* <DEDUP_REMOVED lines=13> */
.L_x_40785:
[----:B------:R-:W-:Y:S05]  /*12a90*/  BSYNC.RECONVERGENT B3 ;  /* 0x0000000000037941 */ /* 0x000fea0003800200 */
.L_x_40784:
        /* <DEDUP_REMOVED lines=43> */
.L_x_40782:
[----:B------:R-:W-:Y:S05]  /*12d50*/  BSYNC.RECONVERGENT B2 ;  /* 0x0000000000027941 */ /* 0x000fea0003800200 */
.L_x_40781:
        /* <DEDUP_REMOVED lines=22> */
.L_x_40788:
        /* <DEDUP_REMOVED lines=13> */
.L_x_40790:
[----:B------:R-:W-:Y:S05]  /*12f90*/  BSYNC.RECONVERGENT B3 ;  /* 0x0000000000037941 */ /* 0x000fea0003800200 */
.L_x_40789:
        /* <DEDUP_REMOVED lines=43> */
.L_x_40787:
[----:B------:R-:W-:Y:S05]  /*13250*/  BSYNC.RECONVERGENT B2 ;  /* 0x0000000000027941 */ /* 0x000fea0003800200 */
.L_x_40786:
        /* <DEDUP_REMOVED lines=22> */
.L_x_40793:
        /* <DEDUP_REMOVED lines=15> */
.L_x_40795:
[----:B------:R-:W-:Y:S05]  /*134b0*/  BSYNC.RECONVERGENT B3 ;  /* 0x0000000000037941 */ /* 0x000fea0003800200 */
.L_x_40794:
        /* <DEDUP_REMOVED lines=43> */
.L_x_40792:
[----:B------:R-:W-:Y:S05]  /*13770*/  BSYNC.RECONVERGENT B2 ;  /* 0x0000000000027941 */ /* 0x000fea0003800200 */
.L_x_40791:
        /* <DEDUP_REMOVED lines=10> */
.L_x_40755:
        /* <DEDUP_REMOVED lines=16> */
.L_x_40799:
        /* <DEDUP_REMOVED lines=13> */
.L_x_40801:
[----:B------:R-:W-:Y:S05]  /*139f0*/  BSYNC.RECONVERGENT B3 ;  /* 0x0000000000037941 */ /* 0x000fea0003800200 */
.L_x_40800:
        /* <DEDUP_REMOVED lines=42> */
.L_x_40798:
[----:B------:R-:W-:Y:S05]  /*13ca0*/  BSYNC.RECONVERGENT B2 ;  /* 0x0000000000027941 */ /* 0x000fea0003800200 */
.L_x_40797:
        /* <DEDUP_REMOVED lines=26> */
.L_x_40804:
        /* <DEDUP_REMOVED lines=13> */
.L_x_40806:
[----:B------:R-:W-:Y:S05]  /*13f20*/  BSYNC.RECONVERGENT B3 ;  /* 0x0000000000037941 */ /* 0x000fea0003800200 */
.L_x_40805:
        /* <DEDUP_REMOVED lines=43> */
.L_x_40803:
[----:B------:R-:W-:Y:S05]  /*141e0*/  BSYNC.RECONVERGENT B2 ;  /* 0x0000000000027941 */ /* 0x000fea0003800200 */
.L_x_40802:
        /* <DEDUP_REMOVED lines=21> */
.L_x_40809:
        /* <DEDUP_REMOVED lines=13> */
.L_x_40811:
[----:B------:R-:W-:Y:S05]  /*14410*/  BSYNC.RECONVERGENT B3 ;  /* 0x0000000000037941 */ /* 0x000fea0003800200 */
.L_x_40810:
        /* <DEDUP_REMOVED lines=43> */
.L_x_40808:
[----:B------:R-:W-:Y:S05]  /*146d0*/  BSYNC.RECONVERGENT B2 ;  /* 0x0000000000027941 */ /* 0x000fea0003800200 */
.L_x_40807:
        /* <DEDUP_REMOVED lines=21> */
.L_x_40814:
        /* <DEDUP_REMOVED lines=13> */
.L_x_40816:
[----:B------:R-:W-:Y:S05]  /*14900*/  BSYNC.RECONVERGENT B3 ;  /* 0x0000000000037941 */ /* 0x000fea0003800200 */
.L_x_40815:
        /* <DEDUP_REMOVED lines=43> */
.L_x_40813:
[----:B------:R-:W-:Y:S05]  /*14bc0*/  BSYNC.RECONVERGENT B2 ;  /* 0x0000000000027941 */ /* 0x000fea0003800200 */
.L_x_40812:
        /* <DEDUP_REMOVED lines=21> */
.L_x_40819:
        /* <DEDUP_REMOVED lines=13> */
.L_x_40821:
[----:B------:R-:W-:Y:S05]  /*14df0*/  BSYNC.RECONVERGENT B3 ;  /* 0x0000000000037941 */ /* 0x000fea0003800200 */
.L_x_40820:
        /* <DEDUP_REMOVED lines=43> */
.L_x_40818:
[----:B------:R-:W-:Y:S05]  /*150b0*/  BSYNC.RECONVERGENT B2 ;  /* 0x0000000000027941 */ /* 0x000fea0003800200 */
.L_x_40817:
        /* <DEDUP_REMOVED lines=21> */
.L_x_40824:
        /* <DEDUP_REMOVED lines=13> */
.L_x_40826:
[----:B------:R-:W-:Y:S05]  /*152e0*/  BSYNC.RECONVERGENT B3 ;  /* 0x0000000000037941 */ /* 0x000fea0003800200 */
.L_x_40825:
        /* <DEDUP_REMOVED lines=43> */
.L_x_40823:
[----:B------:R-:W-:Y:S05]  /*155a0*/  BSYNC.RECONVERGENT B2 ;  /* 0x0000000000027941 */ /* 0x000fea0003800200 */
.L_x_40822:
        /* <DEDUP_REMOVED lines=21> */
.L_x_40829:
        /* <DEDUP_REMOVED lines=13> */
.L_x_40831:
[----:B------:R-:W-:Y:S05]  /*157d0*/  BSYNC.RECONVERGENT B3 ;  /* 0x0000000000037941 */ /* 0x000fea0003800200 */
.L_x_40830:
        /* <DEDUP_REMOVED lines=43> */
.L_x_40828:
[----:B------:R-:W-:Y:S05]  /*15a90*/  BSYNC.RECONVERGENT B2 ;  /* 0x0000000000027941 */ /* 0x000fea0003800200 */
.L_x_40827:
        /* <DEDUP_REMOVED lines=21> */
.L_x_40834:
        /* <DEDUP_REMOVED lines=15> */
.L_x_40836:
[----:B------:R-:W-:Y:S05]  /*15ce0*/  BSYNC.RECONVERGENT B3 ;  /* 0x0000000000037941 */ /* 0x000fea0003800200 */
.L_x_40835:
        /* <DEDUP_REMOVED lines=43> */
.L_x_40833:
[----:B------:R-:W-:Y:S05]  /*15fa0*/  BSYNC.RECONVERGENT B2 ;  /* 0x0000000000027941 */ /* 0x000fea0003800200 */
.L_x_40832:
        /* <DEDUP_REMOVED lines=16> */
.L_x_40796:
        /* <DEDUP_REMOVED lines=22> */
.L_x_40754:
[----:B------:R-:W-:Y:S05]  /*16210*/  BSYNC.RECONVERGENT B1 ;  /* 0x0000000000017941 */ /* 0x000fea0003800200 */
.L_x_40753:
        /* <DEDUP_REMOVED lines=31> */
.L_x_40842:
        /* <DEDUP_REMOVED lines=13> */
.L_x_40844:
[----:B------:R-:W-:Y:S05]  /*164e0*/  BSYNC.RECONVERGENT B3 ;  /* 0x0000000000037941 */ /* 0x000fea0003800200 */
.L_x_40843:
        /* <DEDUP_REMOVED lines=42> */
.L_x_40841:
[----:B------:R-:W-:Y:S05]  /*16790*/  BSYNC.RECONVERGENT B2 ;  /* 0x0000000000027941 */ /* 0x000fea0003800200 */
.L_x_40840:
        /* <DEDUP_REMOVED lines=27> */
.L_x_40847:
        /* <DEDUP_REMOVED lines=13> */
.L_x_40849:
[----:B------:R-:W-:Y:S05]  /*16a20*/  BSYNC.RECONVERGENT B3 ;  /* 0x0000000000037941 */ /* 0x000fea0003800200 */
.L_x_40848:
        /* <DEDUP_REMOVED lines=43> */
.L_x_40846:
[----:B------:R-:W-:Y:S05]  /*16ce0*/  BSYNC.RECONVERGENT B2 ;  /* 0x0000000000027941 */ /* 0x000fea0003800200 */
.L_x_40845:
        /* <DEDUP_REMOVED lines=22> */
.L_x_40852:
        /* <DEDUP_REMOVED lines=13> */
.L_x_40854:
[----:B------:R-:W-:Y:S05]  /*16f20*/  BSYNC.RECONVERGENT B3 ;  /* 0x0000000000037941 */ /* 0x000fea0003800200 */
.L_x_40853:
        /* <DEDUP_REMOVED lines=43> */
.L_x_40851:
[----:B------:R-:W-:Y:S05]  /*171e0*/  BSYNC.RECONVERGENT B2 ;  /* 0x0000000000027941 */ /* 0x000fea0003800200 */
.L_x_40850:
        /* <DEDUP_REMOVED lines=22> */
.L_x_40857:
        /* <DEDUP_REMOVED lines=13> */
.L_x_40859:
[----:B------:R-:W-:Y:S05]  /*17420*/  BSYNC.RECONVERGENT B3 ;  /* 0x0000000000037941 */ /* 0x000fea0003800200 */
.L_x_40858:
        /* <DEDUP_REMOVED lines=43> */
.L_x_40856:
[----:B------:R-:W-:Y:S05]  /*176e0*/  BSYNC.RECONVERGENT B2 ;  /* 0x0000000000027941 */ /* 0x000fea0003800200 */
.L_x_40855:
        /* <DEDUP_REMOVED lines=22> */
.L_x_40862:
        /* <DEDUP_REMOVED lines=13> */
.L_x_40864:
[----:B------:R-:W-:Y:S05]  /*17920*/  BSYNC.RECONVERGENT B3 ;  /* 0x0000000000037941 */ /* 0x000fea0003800200 */
.L_x_40863:
        /* <DEDUP_REMOVED lines=43> */
.L_x_40861:
[----:B------:R-:W-:Y:S05]  /*17be0*/  BSYNC.RECONVERGENT B2 ;  /* 0x0000000000027941 */ /* 0x000fea0003800200 */
.L_x_40860:
        /* <DEDUP_REMOVED lines=22> */
.L_x_40867:
        /* <DEDUP_REMOVED lines=13> */
.L_x_40869:
[----:B------:R-:W-:Y:S05]  /*17e20*/  BSYNC.RECONVERGENT B3 ;  /* 0x0000000000037941 */ /* 0x000fea0003800200 */
.L_x_40868:
        /* <DEDUP_REMOVED lines=43> */
.L_x_40866:
[----:B------:R-:W-:Y:S05]  /*180e0*/  BSYNC.RECONVERGENT B2 ;  /* 0x0000000000027941 */ /* 0x000fea0003800200 */
.L_x_40865:
        /* <DEDUP_REMOVED lines=22> */
.L_x_40872:
        /* <DEDUP_REMOVED lines=13> */
.L_x_40874:
[----:B------:R-:W-:Y:S05]  /*18320*/  BSYNC.RECONVERGENT B3 ;  /* 0x0000000000037941 */ /* 0x000fea0003800200 */
.L_x_40873:
        /* <DEDUP_REMOVED lines=43> */
.L_x_40871:
[----:B------:R-:W-:Y:S05]  /*185e0*/  BSYNC.RECONVERGENT B2 ;  /* 0x0000000000027941 */ /* 0x000fea0003800200 */
.L_x_40870:
        /* <DEDUP_REMOVED lines=22> */
.L_x_40877:
        /* <DEDUP_REMOVED lines=15> */
.L_x_40879:
[----:B------:R-:W-:Y:S05]  /*18840*/  BSYNC.RECONVERGENT B3 ;  /* 0x0000000000037941 */ /* 0x000fea0003800200 */
.L_x_40878:
        /* <DEDUP_REMOVED lines=43> */
.L_x_40876:
[----:B------:R-:W-:Y:S05]  /*18b00*/  BSYNC.RECONVERGENT B2 ;  /* 0x0000000000027941 */ /* 0x000fea0003800200 */
.L_x_40875:
        /* <DEDUP_REMOVED lines=10> */
.L_x_40839:
        /* <DEDUP_REMOVED lines=16> */
.L_x_40883:
        /* <DEDUP_REMOVED lines=13> */
.L_x_40885:
[----:B------:R-:W-:Y:S05]  /*18d80*/  BSYNC.RECONVERGENT B3 ;  /* 0x0000000000037941 */ /* 0x000fea0003800200 */
.L_x_40884:
        /* <DEDUP_REMOVED lines=42> */
.L_x_40882:
[----:B------:R-:W-:Y:S05]  /*19030*/  BSYNC.RECONVERGENT B2 ;  /* 0x0000000000027941 */ /* 0x000fea0003800200 */
.L_x_40881:
[----:B------:R-:W0:Y:S01]  /*19040*/  LDC R3, c[0x0][0x408] ;  /* 0x00010200ff037b82 */ /* 0x000e220000000800 */
[----:B------:R-:W-:Y:S01]  /*19050*/  I2FP.F32.U32 R177, R176 ;  /* 0x000000b000b17245 */ /* 0x000fe20000201000 */
[----:B------:R-:W-:Y:S02]  /*19060*/  HFMA2 R176, -RZ, RZ, 0.1171875, 0 ;  /* 0x2f800000ffb07431 */ /* 0x000fe400000001ff */
[----:B-----5:R-:W-:Y:S01]  /*19070*/  HADD2.F32 R179, -RZ, R4.H0_H0 ;  /* 0x20000004ffb37230 */ /* 0x020fe20000004100 */
[----:B------:R-:W-:Y:S01]  /*19080*/  ISETP.NE.AND P0, PT, R181, 0x1, PT ;  /* 0x00000001b500780c */ /* 0x000fe20003f05270 */
[----:B------:R-:W-:Y:S01]  /*19090*/  BSSY.RECONVERGENT B2, `(.L_x_40886) ;  /* 0x000004e000027945 */ /* 0x000fe20003800200 */
[----:B------:R-:W-:Y:S01]  /*190a0*/  LOP3.LUT R0, R0, 0xfffffffd, RZ, 0xc0, !PT ;  /* 0xfffffffd00007812 */ /* 0x000fe200078ec0ff */
[----:B------:R-:W1:Y:S01]  /*190b0*/  LDC R178, c[0x0][0x404] ;  /* 0x00010100ffb27b82 */ /* 0x000e620000000800 */
[----:B------:R-:W-:Y:S01]  /*190c0*/  FMUL.FTZ R180, R179, R218 ;  /* 0x000000dab3b47220 */ /* 0x000fe20000410000 */
[----:B------:R-:W-:Y:S01]  /*190d0*/  MOV R179, R2 ;  /* 0x0000000200b37202 */ /* 0x000fe20000000f00 */
[----:B------:R-:W-:-:S02]  /*190e0*/  FFMA.FTZ R177, R177, R176, 1.1641532182693481445e-10 ;  /* 0x2f000000b1b17423 */ /* 0x000fc400000100b0 */
[----:B0-----:R-:W-:-:S03]  /*190f0*/  FMUL.FTZ R180, R180, R3 ;  /* 0x00000003b4b47220 */ /* 0x001fc60000410000 */
[----:B-1----:R-:W-:-:S04]  /*19100*/  FSETP.GTU.FTZ.AND P1, PT, R177, R178, PT ;  /* 0x000000b2b100720b */ /* 0x002fc80003f3c000 */
[----:B------:R-:W-:Y:S01]  /*19110*/  FSEL R177, R180, RZ, !P1 ;  /* 0x000000ffb4b17208 */ /* 0x000fe20004800000 */
[----:B------:R-:W-:Y:S01]  /*19120*/  IMAD.MOV.U32 R180, RZ, RZ, 0x2 ;  /* 0x00000002ffb47424 */ /* 0x000fe200078e00ff */
[----:B------:R-:W-:-:S13]  /*19130*/  PLOP3.LUT P1, PT, P1, PT, PT, 0x8, 0x80 ;  /* 0x000000000080781c */ /* 0x000fda0000f2e170 */
        /* <DEDUP_REMOVED lines=10> */
.L_x_40888:
        /* <DEDUP_REMOVED lines=13> */
.L_x_40890:
[----:B------:R-:W-:Y:S05]  /*192b0*/  BSYNC.RECONVERGENT B3 ;  /* 0x0000000000037941 */ /* 0x000fea0003800200 */
.L_x_40889:
        /* <DEDUP_REMOVED lines=43> */
.L_x_40887:
[----:B------:R-:W-:Y:S05]  /*19570*/  BSYNC.RECONVERGENT B2 ;  /* 0x0000000000027941 */ /* 0x000fea0003800200 */
.L_x_40886:
        /* <DEDUP_REMOVED lines=21> */
.L_x_40893:
        /* <DEDUP_REMOVED lines=13> */
.L_x_40895:
[----:B------:R-:W-:Y:S05]  /*197a0*/  BSYNC.RECONVERGENT B3 ;  /* 0x0000000000037941 */ /* 0x000fea0003800200 */
.L_x_40894:
        /* <DEDUP_REMOVED lines=43> */
.L_x_40892:
[----:B------:R-:W-:Y:S05]  /*19a60*/  BSYNC.RECONVERGENT B2 ;  /* 0x0000000000027941 */ /* 0x000fea0003800200 */
.L_x_40891:
        /* <DEDUP_REMOVED lines=21> */
.L_x_40898:
        /* <DEDUP_REMOVED lines=13> */
.L_x_40900:
[----:B------:R-:W-:Y:S05]  /*19c90*/  BSYNC.RECONVERGENT B3 ;  /* 0x0000000000037941 */ /* 0x000fea0003800200 */
.L_x_40899:
        /* <DEDUP_REMOVED lines=43> */
.L_x_40897:
[----:B------:R-:W-:Y:S05]  /*19f50*/  BSYNC.RECONVERGENT B2 ;  /* 0x0000000000027941 */ /* 0x000fea0003800200 */
.L_x_40896:
        /* <DEDUP_REMOVED lines=21> */
.L_x_40903:
        /* <DEDUP_REMOVED lines=13> */
.L_x_40905:
[----:B------:R-:W-:Y:S05]  /*1a180*/  BSYNC.RECONVERGENT B3 ;  /* 0x0000000000037941 */ /* 0x000fea0003800200 */
.L_x_40904:
        /* <DEDUP_REMOVED lines=43> */
.L_x_40902:
[----:B------:R-:W-:Y:S05]  /*1a440*/  BSYNC.RECONVERGENT B2 ;  /* 0x0000000000027941 */ /* 0x000fea0003800200 */
.L_x_40901:
        /* <DEDUP_REMOVED lines=21> */
.L_x_40908:
        /* <DEDUP_REMOVED lines=13> */
.L_x_40910:
[----:B------:R-:W-:Y:S05]  /*1a670*/  BSYNC.RECONVERGENT B3 ;  /* 0x0000000000037941 */ /* 0x000fea0003800200 */
.L_x_40909:
        /* <DEDUP_REMOVED lines=43> */
.L_x_40907:
[----:B------:R-:W-:Y:S05]  /*1a930*/  BSYNC.RECONVERGENT B2 ;  /* 0x0000000000027941 */ /* 0x000fea0003800200 */
.L_x_40906:
        /* <DEDUP_REMOVED lines=21> */
.L_x_40913:
        /* <DEDUP_REMOVED lines=13> */
.L_x_40915:
[----:B------:R-:W-:Y:S05]  /*1ab60*/  BSYNC.RECONVERGENT B3 ;  /* 0x0000000000037941 */ /* 0x000fea0003800200 */
.L_x_40914:
        /* <DEDUP_REMOVED lines=43> */
.L_x_40912:
[----:B------:R-:W-:Y:S05]  /*1ae20*/  BSYNC.RECONVERGENT B2 ;  /* 0x0000000000027941 */ /* 0x000fea0003800200 */
.L_x_40911:
        /* <DEDUP_REMOVED lines=21> */
.L_x_40918:
        /* <DEDUP_REMOVED lines=15> */
.L_x_40920:
[----:B------:R-:W-:Y:S05]  /*1b070*/  BSYNC.RECONVERGENT B3 ;  /* 0x0000000000037941 */ /* 0x000fea0003800200 */
.L_x_40919:
        /* <DEDUP_REMOVED lines=43> */
.L_x_40917:
[----:B------:R-:W-:Y:S05]  /*1b330*/  BSYNC.RECONVERGENT B2 ;  /* 0x0000000000027941 */ /* 0x000fea0003800200 */
.L_x_40916:
        /* <DEDUP_REMOVED lines=16> */
.L_x_40880:
        /* <DEDUP_REMOVED lines=22> */
.L_x_40838:
[----:B------:R-:W-:Y:S05]  /*1b5a0*/  BSYNC.RECONVERGENT B1 ;  /* 0x0000000000017941 */ /* 0x000fea0003800200 */
.L_x_40837:
        /* <DEDUP_REMOVED lines=31> */
.L_x_40926:
        /* <DEDUP_REMOVED lines=13> */
.L_x_40928:
[----:B------:R-:W-:Y:S05]  /*1b870*/  BSYNC.RECONVERGENT B3 ;  /* 0x0000000000037941 */ /* 0x000fea0003800200 */
.L_x_40927:
        /* <DEDUP_REMOVED lines=42> */
.L_x_40925:
[----:B------:R-:W-:Y:S05]  /*1bb20*/  BSYNC.RECONVERGENT B2 ;  /* 0x0000000000027941 */ /* 0x000fea0003800200 */
.L_x_40924:
        /* <DEDUP_REMOVED lines=11> */
[----:B-1----:R-:W-:-:S04]  /*1bbe0*/  FSETP.GTU.FTZ.AND P0, PT, R184, R191, PT ;  /* 0x000000bfb800720b */ /* 0x002fc80003f1c000 */
[----:B------:R-:W-:Y:S01]  /*1bbf0*/  FSEL R185, R186, RZ, !P0 ;  /* 0x000000ffbab97208 */ /* 0x000fe20004000000 */
[----:B------:R-:W-:Y:S01]  /*1bc00*/  IMAD.MOV.U32 R186, RZ, RZ, R2 ;  /* 0x000000ffffba7224 */ /* 0x000fe200078e0002 */
        /* <DEDUP_REMOVED lines=13> */
.L_x_40931:
        /* <DEDUP_REMOVED lines=13> */
.L_x_40933:
[----:B------:R-:W-:Y:S05]  /*1bdb0*/  BSYNC.RECONVERGENT B3 ;  /* 0x0000000000037941 */ /* 0x000fea0003800200 */
.L_x_40932:
        /* <DEDUP_REMOVED lines=43> */
.L_x_40930:
[----:B------:R-:W-:Y:S05]  /*1c070*/  BSYNC.RECONVERGENT B2 ;  /* 0x0000000000027941 */ /* 0x000fea0003800200 */
.L_x_40929:
        /* <DEDUP_REMOVED lines=22> */
.L_x_40936:
        /* <DEDUP_REMOVED lines=13> */
.L_x_40938:
[----:B------:R-:W-:Y:S05]  /*1c2b0*/  BSYNC.RECONVERGENT B3 ;  /* 0x0000000000037941 */ /* 0x000fea0003800200 */
.L_x_40937:
        /* <DEDUP_REMOVED lines=43> */
.L_x_40935:
[----:B------:R-:W-:Y:S05]  /*1c570*/  BSYNC.RECONVERGENT B2 ;  /* 0x0000000000027941 */ /* 0x000fea0003800200 */
.L_x_40934:
        /* <DEDUP_REMOVED lines=22> */
.L_x_40941:
        /* <DEDUP_REMOVED lines=13> */
.L_x_40943:
[----:B------:R-:W-:Y:S05]  /*1c7b0*/  BSYNC.RECONVERGENT B3 ;  /* 0x0000000000037941 */ /* 0x000fea0003800200 */
.L_x_40942:
        /* <DEDUP_REMOVED lines=43> */
.L_x_40940:
[----:B------:R-:W-:Y:S05]  /*1ca70*/  BSYNC.RECONVERGENT B2 ;  /* 0x0000000000027941 */ /* 0x000fea0003800200 */
.L_x_40939:
        /* <DEDUP_REMOVED lines=22> */
.L_x_40946:
        /* <DEDUP_REMOVED lines=13> */
.L_x_40948:
[----:B------:R-:W-:Y:S05]  /*1ccb0*/  BSYNC.RECONVERGENT B3 ;  /* 0x0000000000037941 */ /* 0x000fea0003800200 */
.L_x_40947:
        /* <DEDUP_REMOVED lines=43> */
.L_x_40945:
[----:B------:R-:W-:Y:S05]  /*1cf70*/  BSYNC.RECONVERGENT B2 ;  /* 0x0000000000027941 */ /* 0x000fea0003800200 */
.L_x_40944:
        /* <DEDUP_REMOVED lines=22> */
.L_x_40951:
        /* <DEDUP_REMOVED lines=13> */
.L_x_40953:
[----:B------:R-:W-:Y:S05]  /*1d1b0*/  BSYNC.RECONVERGENT B3 ;  /* 0x0000000000037941 */ /* 0x000fea0003800200 */
.L_x_40952:
        /* <DEDUP_REMOVED lines=43> */
.L_x_40950:
[----:B------:R-:W-:Y:S05]  /*1d470*/  BSYNC.RECONVERGENT B2 ;  /* 0x0000000000027941 */ /* 0x000fea0003800200 */
.L_x_40949:
        /* <DEDUP_REMOVED lines=22> */
.L_x_40956:
        /* <DEDUP_REMOVED lines=13> */
.L_x_40958:
[----:B------:R-:W-:Y:S05]  /*1d6b0*/  BSYNC.RECONVERGENT B3 ;  /* 0x0000000000037941 */ /* 0x000fea0003800200 */
.L_x_40957:
        /* <DEDUP_REMOVED lines=43> */
.L_x_40955:
[----:B------:R-:W-:Y:S05]  /*1d970*/  BSYNC.RECONVERGENT B2 ;  /* 0x0000000000027941 */ /* 0x000fea0003800200 */
.L_x_40954:
        /* <DEDUP_REMOVED lines=22> */
.L_x_40961:
        /* <DEDUP_REMOVED lines=15> */
.L_x_40963:
[----:B------:R-:W-:Y:S05]  /*1dbd0*/  BSYNC.RECONVERGENT B3 ;  /* 0x0000000000037941 */ /* 0x000fea0003800200 */
.L_x_40962:
        /* <DEDUP_REMOVED lines=43> */
.L_x_40960:
[----:B------:R-:W-:Y:S05]  /*1de90*/  BSYNC.RECONVERGENT B2 ;  /* 0x0000000000027941 */ /* 0x000fea0003800200 */
.L_x_40959:
[----:B------:R-:W-:Y:S01]  /*1dea0*/  I2FP.F32.U32 R4, R4 ;  /* 0x0000000400047245 */ /* 0x000fe20000201000 */
[----:B------:R-:W-:Y:S02]  /*1deb0*/  HADD2.F32 R7, -RZ, R7.H1_H1 ;  /* 0x30000007ff077230 */ /* 0x000fe40000004100 */
[----:B------:R-:W-:-:S03]  /*1dec0*/  IMAD.MOV.U32 R5, RZ, RZ, 0x2f800000 ;  /* 0x2f800000ff057424 */ /* 0x000fc600078e00ff */
        /* <DEDUP_REMOVED lines=8> */
.L_x_40923:
        /* <DEDUP_REMOVED lines=16> */
.L_x_40967:
        /* <DEDUP_REMOVED lines=13> */
.L_x_40969:
[----:B------:R-:W-:Y:S05]  /*1e120*/  BSYNC.RECONVERGENT B3 ;  /* 0x0000000000037941 */ /* 0x000fea0003800200 */
.L_x_40968:
        /* <DEDUP_REMOVED lines=42> */
.L_x_40966:
[----:B------:R-:W-:Y:S05]  /*1e3d0*/  BSYNC.RECONVERGENT B2 ;  /* 0x0000000000027941 */ /* 0x000fea0003800200 */
.L_x_40965:
        /* <DEDUP_REMOVED lines=26> */
.L_x_40972:
        /* <DEDUP_REMOVED lines=13> */
.L_x_40974:
[----:B------:R-:W-:Y:S05]  /*1e650*/  BSYNC.RECONVERGENT B3 ;  /* 0x0000000000037941 */ /* 0x000fea0003800200 */
.L_x_40973:
        /* <DEDUP_REMOVED lines=43> */
.L_x_40971:
[----:B------:R-:W-:Y:S05]  /*1e910*/  BSYNC.RECONVERGENT B2 ;  /* 0x0000000000027941 */ /* 0x000fea0003800200 */
.L_x_40970:
        /* <DEDUP_REMOVED lines=21> */
.L_x_40977:
        /* <DEDUP_REMOVED lines=13> */
.L_x_40979:
[----:B------:R-:W-:Y:S05]  /*1eb40*/  BSYNC.RECONVERGENT B3 ;  /* 0x0000000000037941 */ /* 0x000fea0003800200 */
.L_x_40978:
        /* <DEDUP_REMOVED lines=43> */
.L_x_40976:
[----:B------:R-:W-:Y:S05]  /*1ee00*/  BSYNC.RECONVERGENT B2 ;  /* 0x0000000000027941 */ /* 0x000fea0003800200 */
.L_x_40975:
        /* <DEDUP_REMOVED lines=21> */
.L_x_40982:
        /* <DEDUP_REMOVED lines=13> */
.L_x_40984:
[----:B------:R-:W-:Y:S05]  /*1f030*/  BSYNC.RECONVERGENT B3 ;  /* 0x0000000000037941 */ /* 0x000fea0003800200 */
.L_x_40983:
        /* <DEDUP_REMOVED lines=43> */
.L_x_40981:
[----:B------:R-:W-:Y:S05]  /*1f2f0*/  BSYNC.RECONVERGENT B2 ;  /* 0x0000000000027941 */ /* 0x000fea0003800200 */
.L_x_40980:
        /* <DEDUP_REMOVED lines=21> */
.L_x_40987:
        /* <DEDUP_REMOVED lines=13> */
.L_x_40989:
[----:B------:R-:W-:Y:S05]  /*1f520*/  BSYNC.RECONVERGENT B3 ;  /* 0x0000000000037941 */ /* 0x000fea0003800200 */
.L_x_40988:
        /* <DEDUP_REMOVED lines=43> */
.L_x_40986:
[----:B------:R-:W-:Y:S05]  /*1f7e0*/  BSYNC.RECONVERGENT B2 ;  /* 0x0000000000027941 */ /* 0x000fea0003800200 */
.L_x_40985:
        /* <DEDUP_REMOVED lines=21> */
.L_x_40992:
        /* <DEDUP_REMOVED lines=13> */
.L_x_40994:
[----:B------:R-:W-:Y:S05]  /*1fa10*/  BSYNC.RECONVERGENT B3 ;  /* 0x0000000000037941 */ /* 0x000fea0003800200 */
.L_x_40993:
        /* <DEDUP_REMOVED lines=43> */
.L_x_40991:
[----:B------:R-:W-:Y:S05]  /*1fcd0*/  BSYNC.RECONVERGENT B2 ;  /* 0x0000000000027941 */ /* 0x000fea0003800200 */
.L_x_40990:
        /* <DEDUP_REMOVED lines=21> */
.L_x_40997:
        /* <DEDUP_REMOVED lines=13> */
.L_x_40999:
[----:B------:R-:W-:Y:S05]  /*1ff00*/  BSYNC.RECONVERGENT B3 ;  /* 0x0000000000037941 */ /* 0x000fea0003800200 */
.L_x_40998:
        /* <DEDUP_REMOVED lines=43> */
.L_x_40996:
[----:B------:R-:W-:Y:S05]  /*201c0*/  BSYNC.RECONVERGENT B2 ;  /* 0x0000000000027941 */ /* 0x000fea0003800200 */
.L_x_40995:
        /* <DEDUP_REMOVED lines=21> */
.L_x_41002:
        /* <DEDUP_REMOVED lines=15> */
.L_x_41004:
[----:B------:R-:W-:Y:S05]  /*20410*/  BSYNC.RECONVERGENT B3 ;  /* 0x0000000000037941 */ /* 0x000fea0003800200 */
.L_x_41003:
        /* <DEDUP_REMOVED lines=43> */
.L_x_41001:
[----:B------:R-:W-:Y:S05]  /*206d0*/  BSYNC.RECONVERGENT B2 ;  /* 0x0000000000027941 */ /* 0x000fea0003800200 */
.L_x_41000:
[----:B------:R-:W-:Y:S01]  /*206e0*/  HADD2.F32 R189, -RZ, R7.H1_H1 ;  /* 0x30000007ffbd7230 */ /* 0x000fe20000004100 */
[----:B------:R-:W-:Y:S01]  /*206f0*/  I2FP.F32.U32 R7, R184 ;  /* 0x000000b800077245 */ /* 0x000fe20000201000 */
[----:B------:R-:W-:Y:S02]  /*20700*/  IMAD.MOV.U32 R184, RZ, RZ, 0x2f800000 ;  /* 0x2f800000ffb87424 */ /* 0x000fe400078e00ff */
        /* <DEDUP_REMOVED lines=14> */
.L_x_40964:
        /* <DEDUP_REMOVED lines=21> */
.L_x_40922:
[----:B------:R-:W-:Y:S05]  /*20940*/  BSYNC.RECONVERGENT B1 ;  /* 0x0000000000017941 */ /* 0x000fea0003800200 */
.L_x_40921:
        /* <DEDUP_REMOVED lines=177> */
.L_x_41030:
        /* <DEDUP_REMOVED lines=49> */
.L_x_41007:
[----:B------:R-:W-:Y:S05]  /*21770*/  BSYNC.RECONVERGENT B1 ;  /* 0x0000000000017941 */ /* 0x000fea0003800200 */
.L_x_41006:
        /* <DEDUP_REMOVED lines=35> */
.L_x_41009:
[----:B------:R-:W-:Y:S05]  /*219b0*/  BSYNC.RECONVERGENT B1 ;  /* 0x0000000000017941 */ /* 0x000fea0003800200 */
.L_x_41008:
        /* <DEDUP_REMOVED lines=35> */
.L_x_41011:
[----:B------:R-:W-:Y:S05]  /*21bf0*/  BSYNC.RECONVERGENT B1 ;  /* 0x0000000000017941 */ /* 0x000fea0003800200 */
.L_x_41010:
        /* <DEDUP_REMOVED lines=35> */
.L_x_41013:
[----:B------:R-:W-:Y:S05]  /*21e30*/  BSYNC.RECONVERGENT B1 ;  /* 0x0000000000017941 */ /* 0x000fea0003800200 */
.L_x_41012:
        /* <DEDUP_REMOVED lines=35> */
.L_x_41015:
[----:B------:R-:W-:Y:S05]  /*22070*/  BSYNC.RECONVERGENT B1 ;  /* 0x0000000000017941 */ /* 0x000fea0003800200 */
.L_x_41014:
        /* <DEDUP_REMOVED lines=34> */
.L_x_41017:
[----:B------:R-:W-:Y:S05]  /*222a0*/  BSYNC.RECONVERGENT B1 ;  /* 0x0000000000017941 */ /* 0x000fea0003800200 */
.L_x_41016:
[----:B01234-:R-:W0:Y:S02]  /*222b0*/  LDC.64 R4, c[0x0][0x380] ;  /* 0x0000e000ff047b82 */ /* 0x01fe240000000a00 */
[----:B0-----:R-:W-:-:S04]  /*222c0*/  LEA R214, R4, R214, 0x2 ;  /* 0x000000d604d67211 */ /* 0x001fc800078e10ff */
[----:B------:R-:W-:-:S13]  /*222d0*/  ISETP.GE.AND P0, PT, R214, R5, PT ;  /* 0x00000005d600720c */ /* 0x000fda0003f06270 */
[----:B------:R-:W-:Y:S05]  /*222e0*/  @!P0 BRA `(.L_x_41018) ;  /* 0xfffffdec00ec8947 */ /* 0x000fea000383ffff */
[----:B------:R-:W-:Y:S05]  /*222f0*/  BSYNC B0 ;  /* 0x0000000000007941 */ /* 0x000fea0003800000 */
.L_x_40501:
[----:B------:R-:W-:Y:S05]  /*22300*/  EXIT ;  /* 0x000000000000794d */ /* 0x000fea0003800000 */
.L_x_41005:
        /* <DEDUP_REMOVED lines=8> */
.L_x_41020:
[----:B------:R-:W-:Y:S05]  /*22390*/  BSYNC B1 ;  /* 0x0000000000017941 */ /* 0x000fea0003800000 */
.L_x_41019:
        /* <DEDUP_REMOVED lines=10> */
.L_x_41021:
[----:B------:R-:W-:Y:S01]  /*22440*/  HFMA2 R224, -RZ, RZ, 0, 2.384185791015625e-07 ;  /* 0x00000004ffe07431 */ /* 0x000fe200000001ff */
[----:B------:R-:W-:-:S05]  /*22450*/  MOV R4, R221 ;  /* 0x000000dd00047202 */ /* 0x000fca0000000f00 */
[----:B------:R-:W-:-:S04]  /*22460*/  FADD.FTZ R218, R7, R4 ;  /* 0x0000000407da7221 */ /* 0x000fc80000010000 */
[----:B------:R-:W-:-:S07]  /*22470*/  IMAD.MOV.U32 R223, RZ, RZ, R218 ;  /* 0x000000ffffdf7224 */ /* 0x000fce00078e00da */
[----:B------:R-:W-:Y:S05]  /*22480*/  WARPSYNC.COLLECTIVE R222, `(.L_x_41022) ;  /* 0x00000000de087348 */ /* 0x000fea0003c00000 */
[----:B------:R0:W1:Y:S02]  /*22490*/  SHFL.BFLY P6, R221, R223, R224, R225 ;  /* 0x0c0000e0dfdd7389 */ /* 0x00006400000c00e1 */
[----:B01----:R-:W-:Y:S05]  /*224a0*/  ENDCOLLECTIVE ;  /* 0x000000000000791b */ /* 0x003fea0003800000 */
.L_x_41022:
[----:B------:R-:W-:Y:S02]  /*224b0*/  IMAD.MOV.U32 R224, RZ, RZ, 0x8 ;  /* 0x00000008ffe07424 */ /* 0x000fe400078e00ff */
[----:B------:R-:W-:-:S04]  /*224c0*/  IMAD.MOV.U32 R219, RZ, RZ, R221 ;  /* 0x000000ffffdb7224 */ /* 0x000fc800078e00dd */
[----:B------:R-:W-:-:S05]  /*224d0*/  FADD.FTZ R219, R218, R219 ;  /* 0x000000dbdadb7221 */ /* 0x000fca0000010000 */
[----:B------:R-:W-:-:S07]  /*224e0*/  MOV R223, R219 ;  /* 0x000000db00df7202 */ /* 0x000fce0000000f00 */
[----:B------:R-:W-:Y:S05]  /*224f0*/  WARPSYNC.COLLECTIVE R222, `(.L_x_41023) ;  /* 0x00000000de087348 */ /* 0x000fea0003c00000 */
[----:B------:R0:W1:Y:S02]  /*22500*/  SHFL.BFLY P6, R221, R223, R224, R225 ;  /* 0x0c0000e0dfdd7389 */ /* 0x00006400000c00e1 */
[----:B01----:R-:W-:Y:S05]  /*22510*/  ENDCOLLECTIVE ;  /* 0x000000000000791b */ /* 0x003fea0003800000 */
.L_x_41023:
[----:B------:R-:W-:Y:S01]  /*22520*/  HFMA2 R224, -RZ, RZ, 0, 9.5367431640625e-07 ;  /* 0x00000010ffe07431 */ /* 0x000fe200000001ff */
[----:B------:R-:W-:-:S05]  /*22530*/  MOV R4, R221 ;  /* 0x000000dd00047202 */ /* 0x000fca0000000f00 */
[----:B------:R-:W-:-:S04]  /*22540*/  FADD.FTZ R220, R219, R4 ;  /* 0x00000004dbdc7221 */ /* 0x000fc80000010000 */
[----:B------:R-:W-:-:S07]  /*22550*/  IMAD.MOV.U32 R223, RZ, RZ, R220 ;  /* 0x000000ffffdf7224 */ /* 0x000fce00078e00dc */
[----:B------:R-:W-:Y:S05]  /*22560*/  WARPSYNC.COLLECTIVE R222, `(.L_x_41024) ;  /* 0x00000000de087348 */ /* 0x000fea0003c00000 */
[----:B------:R0:W1:Y:S02]  /*22570*/  SHFL.BFLY P6, R221, R223, R224, R225 ;  /* 0x0c0000e0dfdd7389 */ /* 0x00006400000c00e1 */
[----:B01----:R-:W-:Y:S05]  /*22580*/  ENDCOLLECTIVE ;  /* 0x000000000000791b */ /* 0x003fea0003800000 */
.L_x_41024:
        /* <DEDUP_REMOVED lines=105> */
.L_x_41025:
[----:B------:R-:W-:Y:S02]  /*22c20*/  IMAD.MOV.U32 R224, RZ, RZ, 0x2 ;  /* 0x00000002ffe07424 */ /* 0x000fe400078e00ff */
[----:B------:R-:W-:-:S04]  /*22c30*/  IMAD.MOV.U32 R7, RZ, RZ, R221 ;  /* 0x000000ffff077224 */ /* 0x000fc800078e00dd */
[----:B------:R-:W-:-:S05]  /*22c40*/  FADD.FTZ R7, R4, R7 ;  /* 0x0000000704077221 */ /* 0x000fca0000010000 */
[----:B------:R-:W-:-:S07]  /*22c50*/  MOV R223, R7 ;  /* 0x0000000700df7202 */ /* 0x000fce0000000f00 */
[----:B------:R-:W-:Y:S05]  /*22c60*/  WARPSYNC.COLLECTIVE R222, `(.L_x_41026) ;  /* 0x00000000de087348 */ /* 0x000fea0003c00000 */
[----:B------:R0:W1:Y:S02]  /*22c70*/  SHFL.BFLY P6, R221, R223, R224, R225 ;  /* 0x0c0000e0dfdd7389 */ /* 0x00006400000c00e1 */
[----:B01----:R-:W-:Y:S05]  /*22c80*/  ENDCOLLECTIVE ;  /* 0x000000000000791b */ /* 0x003fea0003800000 */
.L_x_41026:
[----:B------:R-:W-:Y:S01]  /*22c90*/  HFMA2 R224, -RZ, RZ, 0, 2.384185791015625e-07 ;  /* 0x00000004ffe07431 */ /* 0x000fe200000001ff */
[----:B------:R-:W-:-:S05]  /*22ca0*/  MOV R218, R221 ;  /* 0x000000dd00da7202 */ /* 0x000fca0000000f00 */
[----:B------:R-:W-:-:S04]  /*22cb0*/  FADD.FTZ R218, R7, R218 ;  /* 0x000000da07da7221 */ /* 0x000fc80000010000 */
[----:B------:R-:W-:-:S07]  /*22cc0*/  IMAD.MOV.U32 R223, RZ, RZ, R218 ;  /* 0x000000ffffdf7224 */ /* 0x000fce00078e00da */
[----:B------:R-:W-:Y:S05]  /*22cd0*/  WARPSYNC.COLLECTIVE R222, `(.L_x_41027) ;  /* 0x00000000de087348 */ /* 0x000fea0003c00000 */
[----:B------:R0:W1:Y:S02]  /*22ce0*/  SHFL.BFLY P6, R221, R223, R224, R225 ;  /* 0x0c0000e0dfdd7389 */ /* 0x00006400000c00e1 */
[----:B01----:R-:W-:Y:S05]  /*22cf0*/  ENDCOLLECTIVE ;  /* 0x000000000000791b */ /* 0x003fea0003800000 */
.L_x_41027:
[----:B------:R-:W-:Y:S02]  /*22d00*/  IMAD.MOV.U32 R224, RZ, RZ, 0x8 ;  /* 0x00000008ffe07424 */ /* 0x000fe400078e00ff */
[----:B------:R-:W-:-:S04]  /*22d10*/  IMAD.MOV.U32 R219, RZ, RZ, R221 ;  /* 0x000000ffffdb7224 */ /* 0x000fc800078e00dd */
[----:B------:R-:W-:-:S05]  /*22d20*/  FADD.FTZ R219, R218, R219 ;  /* 0x000000dbdadb7221 */ /* 0x000fca0000010000 */
[----:B------:R-:W-:-:S07]  /*22d30*/  MOV R223, R219 ;  /* 0x000000db00df7202 */ /* 0x000fce0000000f00 */
[----:B------:R-:W-:Y:S05]  /*22d40*/  WARPSYNC.COLLECTIVE R222, `(.L_x_41028) ;  /* 0x00000000de087348 */ /* 0x000fea0003c00000 */
[----:B------:R0:W1:Y:S02]  /*22d50*/  SHFL.BFLY P6, R221, R223, R224, R225 ;  /* 0x0c0000e0dfdd7389 */ /* 0x00006400000c00e1 */
[----:B01----:R-:W-:Y:S05]  /*22d60*/  ENDCOLLECTIVE ;  /* 0x000000000000791b */ /* 0x003fea0003800000 */
.L_x_41028:
[----:B------:R-:W-:Y:S01]  /*22d70*/  HFMA2 R224, -RZ, RZ, 0, 9.5367431640625e-07 ;  /* 0x00000010ffe07431 */ /* 0x000fe200000001ff */
[----:B------:R-:W-:-:S05]  /*22d80*/  MOV R220, R221 ;  /* 0x000000dd00dc7202 */ /* 0x000fca0000000f00 */
[----:B------:R-:W-:-:S04]  /*22d90*/  FADD.FTZ R220, R219, R220 ;  /* 0x000000dcdbdc7221 */ /* 0x000fc80000010000 */
[----:B------:R-:W-:-:S07]  /*22da0*/  IMAD.MOV.U32 R223, RZ, RZ, R220 ;  /* 0x000000ffffdf7224 */ /* 0x000fce00078e00dc */
[----:B------:R-:W-:Y:S05]  /*22db0*/  WARPSYNC.COLLECTIVE R222, `(.L_x_41029) ;  /* 0x00000000de087348 */ /* 0x000fea0003c00000 */
[----:B------:R0:W1:Y:S02]  /*22dc0*/  SHFL.BFLY P6, R221, R223, R224, R225 ;  /* 0x0c0000e0dfdd7389 */ /* 0x00006400000c00e1 */
[----:B01----:R-:W-:Y:S05]  /*22dd0*/  ENDCOLLECTIVE ;  /* 0x000000000000791b */ /* 0x003fea0003800000 */
.L_x_41029:
[----:B------:R-:W-:Y:S05]  /*22de0*/  BRA `(.L_x_41030) ;  /* 0xffffffe4009c7947 */ /* 0x000fea000383ffff */
.L_x_41031:
        /* <DEDUP_REMOVED lines=9> */
.L_x_54452:


//--------------------- .text._ZN10layer_norm13ln_fwd_kernelINS_13Kernel_traitsIf6__halffS2_fjLj1536ELj1ELj4ELj1ELj16ENS_18Kernel_traits_baseILj1536EfS2_fS2_fjLj128EEEEELb1ELb1ELb0ELb1EEEvNS_9FwdParamsE --------------------------
	.section	.text._ZN10layer_norm13ln_fwd_kernelINS_13Kernel_traitsIf6__halffS2_fjLj1536ELj1ELj4ELj1ELj16ENS_18Kernel_traits_baseILj1536EfS2_fS2_fjLj128EEEEELb1ELb1ELb0ELb1EEEvNS_9FwdParamsE,"ax",@progbits
	.align	128
        .global         _ZN10layer_norm13ln_fwd_kernelINS_13Kernel_traitsIf6__halffS2_fjLj1536ELj1ELj4ELj1ELj16ENS_18Kernel_traits_baseILj1536EfS2_fS2_fjLj128EEEEELb1ELb1ELb0ELb1EEEvNS_9FwdParamsE
        .type           _ZN10layer_norm13ln_fwd_kernelINS_13Kernel_traitsIf6__halffS2_fjLj1536ELj1ELj4ELj1ELj16ENS_18Kernel_traits_baseILj1536EfS2_fS2_fjLj128EEEEELb1ELb1ELb0ELb1EEEvNS_9FwdParamsE,@function
        .size           _ZN10layer_norm13ln_fwd_kernelINS_13Kernel_traitsIf6__halffS2_fjLj1536ELj1ELj4ELj1ELj16ENS_18Kernel_traits_baseILj1536EfS2_fS2_fjLj128EEEEELb1ELb1ELb0ELb1EEEvNS_9FwdParamsE,(.L_x_54453 - _ZN10layer_norm13ln_fwd_kernelINS_13Kernel_traitsIf6__halffS2_fjLj1536ELj1ELj4ELj1ELj16ENS_18Kernel_traits_baseILj1536EfS2_fS2_fjLj128EEEEELb1ELb1ELb0ELb1EEEvNS_9FwdParamsE)
        .other          _ZN10layer_norm13ln_fwd_kernelINS_13Kernel_traitsIf6__halffS2_fjLj1536ELj1ELj4ELj1ELj16ENS_18Kernel_traits_baseILj1536EfS2_fS2_fjLj128EEEEELb1ELb1ELb0ELb1EEEvNS_9FwdParamsE,@"STO_CUDA_ENTRY STV_DEFAULT"
_ZN10layer_norm13ln_fwd_kernelINS_13Kernel_traitsIf6__halffS2_fjLj1536ELj1ELj4ELj1ELj16ENS_18Kernel_traits_baseILj1536EfS2_fS2_fjLj128EEEEELb1ELb1ELb0ELb1EEEvNS_9FwdParamsE:
.text._ZN10layer_norm13ln_fwd_kernelINS_13Kernel_traitsIf6__halffS2_fjLj1536ELj1ELj4ELj1ELj16ENS_18Kernel_traits_baseILj1536EfS2_fS2_fjLj128EEEEELb1ELb1ELb0ELb1EEEvNS_9FwdParamsE:
        /* <DEDUP_REMOVED lines=93> */
.L_x_41032:
        /* <DEDUP_REMOVED lines=52> */
.L_x_41033:
        /* <DEDUP_REMOVED lines=75> */
.L_x_41527:
        /* <DEDUP_REMOVED lines=18> */
[----:B------:R-:W-:-:S05]  /*0ee0*/  MOV R227, UR6 ;  /* 0x0000000600e37c02 */ /* 0x000fca0008000f00 */
[----:B------:R-:W-:-:S04]  /*0ef0*/  VIADD R227, R227, 0x9e3779b9 ;  /* 0x9e3779b9e3e37836 */ /* 0x000fc80000000000 */
        /* <DEDUP_REMOVED lines=17> */
.L_x_54292:
[----:B------:R-:W-:Y:S05]  /*1010*/  BRX R12 -0x1020                                        (*"BRANCH_TARGETS .L_x_54293,.L_x_54294,.L_x_54295"*) ;  /* 0xffffffec0cf87949 */ /* 0x000fea000383ffff */
.L_x_54295:
[----:B------:R-:W-:Y:S01]  /*1020*/  VIADD R11, R218, 0x1 ;  /* 0x00000001da0b7836 */ /* 0x000fe20000000000 */
[----:B------:R-:W-:Y:S01]  /*1030*/  MOV R14, R216 ;  /* 0x000000d8000e7202 */ /* 0x000fe20000000f00 */
[----:B------:R-:W-:Y:S01]  /*1040*/  IMAD.MOV.U32 R20, RZ, RZ, R6 ;  /* 0x000000ffff147224 */ /* 0x000fe200078e0006 */
[----:B------:R-:W-:Y:S06]  /*1050*/  BRA `(.L_x_41037) ;  /* 0x0000000000f47947 */ /* 0x000fec0003800000 */
.L_x_54293:
[----:B------:R-:W-:Y:S01]  /*1060*/  IMAD.MOV.U32 R14, RZ, RZ, R216 ;  /* 0x000000ffff0e7224 */ /* 0x000fe200078e00d8 */
[----:B------:R-:W-:Y:S01]  /*1070*/  MOV R11, 0x3 ;  /* 0x00000003000b7802 */ /* 0x000fe20000000f00 */
[----:B------:R-:W-:Y:S01]  /*1080*/  IMAD.MOV.U32 R20, RZ, RZ, R5 ;  /* 0x000000ffff147224 */ /* 0x000fe200078e0005 */
[----:B------:R-:W-:Y:S06]  /*1090*/  BRA `(.L_x_41037) ;  /* 0x0000000000e47947 */ /* 0x000fec0003800000 */
.L_x_54294:
        /* <DEDUP_REMOVED lines=13> */
.L_x_41039:
[----:B------:R-:W-:Y:S05]  /*1170*/  BSYNC.RECONVERGENT B2 ;  /* 0x0000000000027941 */ /* 0x000fea0003800200 */
.L_x_41038:
        /* <DEDUP_REMOVED lines=43> */
.L_x_41037:
[----:B------:R-:W-:Y:S05]  /*1430*/  BSYNC.RECONVERGENT B1 ;  /* 0x0000000000017941 */ /* 0x000fea0003800200 */
.L_x_41036:
        /* <DEDUP_REMOVED lines=10> */
[----:B------:R-:W-:Y:S01]  /*14e0*/  FMUL.FTZ R13, R13, R226 ;  /* 0x000000e20d0d7220 */ /* 0x000fe20000410000 */
[----:B------:R-:W-:Y:S01]  /*14f0*/  IMAD.MOV.U32 R12, RZ, RZ, R8 ;  /* 0x000000ffff0c7224 */ /* 0x000fe200078e0008 */
[----:B------:R-:W-:-:S03]  /*1500*/  PLOP3.LUT P3, PT, P1, PT, PT, 0x8, 0x80 ;  /* 0x000000000080781c */ /* 0x000fc60000f6e170 */
[----:B------:R-:W-:Y:S02]  /*1510*/  FSEL R13, R13, RZ, !P1 ;  /* 0x000000ff0d0d7208 */ /* 0x000fe40004800000 */
[----:B------:R-:W-:-:S03]  /*1520*/  P2R R26, PR, RZ, 0x8 ;  /* 0x00000008ff1a7803 */ /* 0x000fc60000000000 */
        /* <DEDUP_REMOVED lines=10> */
.L_x_41042:
        /* <DEDUP_REMOVED lines=13> */
.L_x_41044:
[----:B------:R-:W-:Y:S05]  /*16a0*/  BSYNC.RECONVERGENT B2 ;  /* 0x0000000000027941 */ /* 0x000fea0003800200 */
.L_x_41043:
        /* <DEDUP_REMOVED lines=43> */
.L_x_41041:
[----:B------:R-:W-:Y:S05]  /*1960*/  BSYNC.RECONVERGENT B1 ;  /* 0x0000000000017941 */ /* 0x000fea0003800200 */
.L_x_41040:
        /* <DEDUP_REMOVED lines=23> */
.L_x_41047:
        /* <DEDUP_REMOVED lines=13> */
.L_x_41049:
[----:B------:R-:W-:Y:S05]  /*1bb0*/  BSYNC.RECONVERGENT B2 ;  /* 0x0000000000027941 */ /* 0x000fea0003800200 */
.L_x_41048:
        /* <DEDUP_REMOVED lines=43> */
.L_x_41046:
[----:B------:R-:W-:Y:S05]  /*1e70*/  BSYNC.RECONVERGENT B1 ;  /* 0x0000000000017941 */ /* 0x000fea0003800200 */
.L_x_41045:
        /* <DEDUP_REMOVED lines=22> */
.L_x_41052:
        /* <DEDUP_REMOVED lines=13> */
.L_x_41054:
[----:B------:R-:W-:Y:S05]  /*20b0*/  BSYNC.RECONVERGENT B2 ;  /* 0x0000000000027941 */ /* 0x000fea0003800200 */
.L_x_41053:
        /* <DEDUP_REMOVED lines=43> */
.L_x_41051:
[----:B------:R-:W-:Y:S05]  /*2370*/  BSYNC.RECONVERGENT B1 ;  /* 0x0000000000017941 */ /* 0x000fea0003800200 */
.L_x_41050:
        /* <DEDUP_REMOVED lines=22> */
.L_x_41057:
        /* <DEDUP_REMOVED lines=13> */
.L_x_41059:
[----:B------:R-:W-:Y:S05]  /*25b0*/  BSYNC.RECONVERGENT B2 ;  /* 0x0000000000027941 */ /* 0x000fea0003800200 */
.L_x_41058:
        /* <DEDUP_REMOVED lines=43> */
.L_x_41056:
[----:B------:R-:W-:Y:S05]  /*2870*/  BSYNC.RECONVERGENT B1 ;  /* 0x0000000000017941 */ /* 0x000fea0003800200 */
.L_x_41055:
        /* <DEDUP_REMOVED lines=22> */
.L_x_41062:
        /* <DEDUP_REMOVED lines=13> */
.L_x_41064:
[----:B------:R-:W-:Y:S05]  /*2ab0*/  BSYNC.RECONVERGENT B2 ;  /* 0x0000000000027941 */ /* 0x000fea0003800200 */
.L_x_41063:
        /* <DEDUP_REMOVED lines=43> */
.L_x_41061:
[----:B------:R-:W-:Y:S05]  /*2d70*/  BSYNC.RECONVERGENT B1 ;  /* 0x0000000000017941 */ /* 0x000fea0003800200 */
.L_x_41060:
        /* <DEDUP_REMOVED lines=22> */
.L_x_41067:
        /* <DEDUP_REMOVED lines=13> */
.L_x_41069:
[----:B------:R-:W-:Y:S05]  /*2fb0*/  BSYNC.RECONVERGENT B2 ;  /* 0x0000000000027941 */ /* 0x000fea0003800200 */
.L_x_41068:
        /* <DEDUP_REMOVED lines=43> */
.L_x_41066:
[----:B------:R-:W-:Y:S05]  /*3270*/  BSYNC.RECONVERGENT B1 ;  /* 0x0000000000017941 */ /* 0x000fea0003800200 */
.L_x_41065:
        /* <DEDUP_REMOVED lines=22> */
.L_x_41072:
        /* <DEDUP_REMOVED lines=15> */
.L_x_41074:
[----:B------:R-:W-:Y:S05]  /*34d0*/  BSYNC.RECONVERGENT B2 ;  /* 0x0000000000027941 */ /* 0x000fea0003800200 */
.L_x_41073:
        /* <DEDUP_REMOVED lines=43> */
.L_x_41071:
[----:B------:R-:W-:Y:S05]  /*3790*/  BSYNC.RECONVERGENT B1 ;  /* 0x0000000000017941 */ /* 0x000fea0003800200 */
.L_x_41070:
        /* <DEDUP_REMOVED lines=10> */
.L_x_41035:
        /* <DEDUP_REMOVED lines=16> */
.L_x_41078:
        /* <DEDUP_REMOVED lines=13> */
.L_x_41080:
[----:B------:R-:W-:Y:S05]  /*3a10*/  BSYNC.RECONVERGENT B2 ;  /* 0x0000000000027941 */ /* 0x000fea0003800200 */
.L_x_41079:
        /* <DEDUP_REMOVED lines=43> */
.L_x_41077:
[----:B------:R-:W-:Y:S05]  /*3cd0*/  BSYNC.RECONVERGENT B1 ;  /* 0x0000000000017941 */ /* 0x000fea0003800200 */
.L_x_41076:
        /* <DEDUP_REMOVED lines=24> */
.L_x_41083:
        /* <DEDUP_REMOVED lines=13> */
.L_x_41085:
[----:B------:R-:W-:Y:S05]  /*3f30*/  BSYNC.RECONVERGENT B2 ;  /* 0x0000000000027941 */ /* 0x000fea0003800200 */
.L_x_41084:
        /* <DEDUP_REMOVED lines=43> */
.L_x_41082:
[----:B------:R-:W-:Y:S05]  /*41f0*/  BSYNC.RECONVERGENT B1 ;  /* 0x0000000000017941 */ /* 0x000fea0003800200 */
.L_x_41081:
[----:B------:R-:W-:Y:S01]  /*4200*/  I2FP.F32.U32 R13, R12 ;  /* 0x0000000c000d7245 */ /* 0x000fe20000201000 */
[----:B------:R-:W-:Y:S01]  /*4210*/  HADD2.F32 R16, -RZ, R16.H1_H1 ;  /* 0x30000010ff107230 */ /* 0x000fe20000004100 */
        /* <DEDUP_REMOVED lines=9> */
[----:B------:R-:W-:Y:S02]  /*42b0*/  FSEL R12, R12, RZ, !P1 ;  /* 0x000000ff0c0c7208 */ /* 0x000fe40004800000 */
        /* <DEDUP_REMOVED lines=10> */
.L_x_41088:
        /* <DEDUP_REMOVED lines=13> */
.L_x_41090:
[----:B------:R-:W-:Y:S05]  /*4430*/  BSYNC.RECONVERGENT B2 ;  /* 0x0000000000027941 */ /* 0x000fea0003800200 */
.L_x_41089:
        /* <DEDUP_REMOVED lines=43> */
.L_x_41087:
[----:B------:R-:W-:Y:S05]  /*46f0*/  BSYNC.RECONVERGENT B1 ;  /* 0x0000000000017941 */ /* 0x000fea0003800200 */
.L_x_41086:
        /* <DEDUP_REMOVED lines=21> */
.L_x_41093:
        /* <DEDUP_REMOVED lines=13> */
.L_x_41095:
[----:B------:R-:W-:Y:S05]  /*4920*/  BSYNC.RECONVERGENT B2 ;  /* 0x0000000000027941 */ /* 0x000fea0003800200 */
.L_x_41094:
        /* <DEDUP_REMOVED lines=43> */
.L_x_41092:
[----:B------:R-:W-:Y:S05]  /*4be0*/  BSYNC.RECONVERGENT B1 ;  /* 0x0000000000017941 */ /* 0x000fea0003800200 */
.L_x_41091:
[----:B------:R-:W-:Y:S01]  /*4bf0*/  I2FP.F32.U32 R21, R16 ;  /* 0x0000001000157245 */ /* 0x000fe20000201000 */
[----:B------:R-:W-:Y:S01]  /*4c00*/  HADD2.F32 R20, -RZ, R17.H1_H1 ;  /* 0x30000011ff147230 */ /* 0x000fe20000004100 */
[----:B------:R-:W-:Y:S01]  /*4c10*/  ISETP.NE.AND P4, PT, R22, 0x1, PT ;  /* 0x000000011600780c */ /* 0x000fe20003f85270 */
[----:B------:R-:W-:Y:S02]  /*4c20*/  BSSY.RECONVERGENT B1, `(.L_x_41096) ;  /* 0x000004b000017945 */ /* 0x000fe40003800200 */
[----:B------:R-:W-:Y:S01]  /*4c30*/  FFMA.FTZ R16, R21, R224, 1.1641532182693481445e-10 ;  /* 0x2f00000015107423 */ /* 0x000fe200000100e0 */
[----:B------:R-:W-:Y:S01]  /*4c40*/  FMUL.FTZ R17, R20, R219 ;  /* 0x000000db14117220 */ /* 0x000fe20000410000 */
[----:B------:R-:W-:-:S03]  /*4c50*/  HFMA2 R21, -RZ, RZ, 0, 1.1920928955078125e-07 ;  /* 0x00000002ff157431 */ /* 0x000fc600000001ff */
        /* <DEDUP_REMOVED lines=14> */
.L_x_41098:
        /* <DEDUP_REMOVED lines=13> */
.L_x_41100:
[----:B------:R-:W-:Y:S05]  /*4e10*/  BSYNC.RECONVERGENT B2 ;  /* 0x0000000000027941 */ /* 0x000fea0003800200 */
.L_x_41099:
        /* <DEDUP_REMOVED lines=43> */
.L_x_41097:
[----:B------:R-:W-:Y:S05]  /*50d0*/  BSYNC.RECONVERGENT B1 ;  /* 0x0000000000017941 */ /* 0x000fea0003800200 */
.L_x_41096:
        /* <DEDUP_REMOVED lines=21> */
.L_x_41103:
        /* <DEDUP_REMOVED lines=13> */
.L_x_41105:
[----:B------:R-:W-:Y:S05]  /*5300*/  BSYNC.RECONVERGENT B2 ;  /* 0x0000000000027941 */ /* 0x000fea0003800200 */
.L_x_41104:
        /* <DEDUP_REMOVED lines=43> */
.L_x_41102:
[----:B------:R-:W-:Y:S05]  /*55c0*/  BSYNC.RECONVERGENT B1 ;  /* 0x0000000000017941 */ /* 0x000fea0003800200 */
.L_x_41101:
        /* <DEDUP_REMOVED lines=21> */
.L_x_41108:
        /* <DEDUP_REMOVED lines=13> */
.L_x_41110:
[----:B------:R-:W-:Y:S05]  /*57f0*/  BSYNC.RECONVERGENT B2 ;  /* 0x0000000000027941 */ /* 0x000fea0003800200 */
.L_x_41109:
        /* <DEDUP_REMOVED lines=43> */
.L_x_41107:
[----:B------:R-:W-:Y:S05]  /*5ab0*/  BSYNC.RECONVERGENT B1 ;  /* 0x0000000000017941 */ /* 0x000fea0003800200 */
.L_x_41106:
        /* <DEDUP_REMOVED lines=21> */
.L_x_41113:
        /* <DEDUP_REMOVED lines=15> */
.L_x_41115:
[----:B------:R-:W-:Y:S05]  /*5d00*/  BSYNC.RECONVERGENT B2 ;  /* 0x0000000000027941 */ /* 0x000fea0003800200 */
.L_x_41114:
        /* <DEDUP_REMOVED lines=43> */
.L_x_41112:
[----:B------:R-:W-:Y:S05]  /*5fc0*/  BSYNC.RECONVERGENT B1 ;  /* 0x0000000000017941 */ /* 0x000fea0003800200 */
.L_x_41111:
[----:B------:R-:W-:Y:S01]  /*5fd0*/  I2FP.F32.U32 R23, R22 ;  /* 0x0000001600177245 */ /* 0x000fe20000201000 */
[----:B------:R-:W-:Y:S02]  /*5fe0*/  HADD2.F32 R22, -RZ, R19.H1_H1 ;  /* 0x30000013ff167230 */ /* 0x000fe40000004100 */
        /* <DEDUP_REMOVED lines=14> */
.L_x_41075:
        /* <DEDUP_REMOVED lines=45> */
.L_x_41119:
        /* <DEDUP_REMOVED lines=13> */
.L_x_41121:
[----:B------:R-:W-:Y:S05]  /*6470*/  BSYNC.RECONVERGENT B2 ;  /* 0x0000000000027941 */ /* 0x000fea0003800200 */
.L_x_41120:
        /* <DEDUP_REMOVED lines=43> */
.L_x_41118:
[----:B------:R-:W-:Y:S05]  /*6730*/  BSYNC.RECONVERGENT B1 ;  /* 0x0000000000017941 */ /* 0x000fea0003800200 */
.L_x_41117:
[----:B------:R-:W-:Y:S01]  /*6740*/  I2FP.F32.U32 R11, R11 ;  /* 0x0000000b000b7245 */ /* 0x000fe20000201000 */
[----:B-----5:R-:W-:Y:S01]  /*6750*/  HADD2.F32 R22, -RZ, R16.H0_H0 ;  /* 0x20000010ff167230 */ /* 0x020fe20000004100 */
        /* <DEDUP_REMOVED lines=22> */
.L_x_41124:
        /* <DEDUP_REMOVED lines=13> */
.L_x_41126:
[----:B------:R-:W-:Y:S05]  /*6990*/  BSYNC.RECONVERGENT B2 ;  /* 0x0000000000027941 */ /* 0x000fea0003800200 */
.L_x_41125:
        /* <DEDUP_REMOVED lines=43> */
.L_x_41123:
[----:B------:R-:W-:Y:S05]  /*6c50*/  BSYNC.RECONVERGENT B1 ;  /* 0x0000000000017941 */ /* 0x000fea0003800200 */
.L_x_41122:
        /* <DEDUP_REMOVED lines=24> */
.L_x_41129:
        /* <DEDUP_REMOVED lines=13> */
.L_x_41131:
[----:B------:R-:W-:Y:S05]  /*6eb0*/  BSYNC.RECONVERGENT B2 ;  /* 0x0000000000027941 */ /* 0x000fea0003800200 */
.L_x_41130:
        /* <DEDUP_REMOVED lines=43> */
.L_x_41128:
[----:B------:R-:W-:Y:S05]  /*7170*/  BSYNC.RECONVERGENT B1 ;  /* 0x0000000000017941 */ /* 0x000fea0003800200 */
.L_x_41127:
        /* <DEDUP_REMOVED lines=22> */
.L_x_41134:
        /* <DEDUP_REMOVED lines=13> */
.L_x_41136:
[----:B------:R-:W-:Y:S05]  /*73b0*/  BSYNC.RECONVERGENT B2 ;  /* 0x0000000000027941 */ /* 0x000fea0003800200 */
.L_x_41135:
        /* <DEDUP_REMOVED lines=43> */
.L_x_41133:
[----:B------:R-:W-:Y:S05]  /*7670*/  BSYNC.RECONVERGENT B1 ;  /* 0x0000000000017941 */ /* 0x000fea0003800200 */
.L_x_41132:
        /* <DEDUP_REMOVED lines=22> */
.L_x_41139:
        /* <DEDUP_REMOVED lines=13> */
.L_x_41141:
[----:B------:R-:W-:Y:S05]  /*78b0*/  BSYNC.RECONVERGENT B2 ;  /* 0x0000000000027941 */ /* 0x000fea0003800200 */
.L_x_41140:
        /* <DEDUP_REMOVED lines=43> */
.L_x_41138:
[----:B------:R-:W-:Y:S05]  /*7b70*/  BSYNC.RECONVERGENT B1 ;  /* 0x0000000000017941 */ /* 0x000fea0003800200 */
.L_x_41137:
[----:B------:R-:W-:Y:S01]  /*7b80*/  I2FP.F32.U32 R11, R11 ;  /* 0x0000000b000b7245 */ /* 0x000fe20000201000 */
[----:B------:R-:W-:Y:S01]  /*7b90*/  HADD2.F32 R16, -RZ, R18.H0_H0 ;  /* 0x20000012ff107230 */ /* 0x000fe20000004100 */
[----:B------:R-:W-:Y:S01]  /*7ba0*/  ISETP.NE.AND P4, PT, R17, 0x1, PT ;  /* 0x000000011100780c */ /* 0x000fe20003f85270 */
[----:B------:R-:W-:Y:S01]  /*7bb0*/  BSSY.RECONVERGENT B1, `(.L_x_41142) ;  /* 0x000004c000017945 */ /* 0x000fe20003800200 */
[----:B------:R-:W-:Y:S02]  /*7bc0*/  IMAD.MOV.U32 R13, RZ, RZ, R8 ;  /* 0x000000ffff0d7224 */ /* 0x000fe400078e0008 */
        /* <DEDUP_REMOVED lines=17> */
.L_x_41144:
        /* <DEDUP_REMOVED lines=13> */
.L_x_41146:
[----:B------:R-:W-:Y:S05]  /*7db0*/  BSYNC.RECONVERGENT B2 ;  /* 0x0000000000027941 */ /* 0x000fea0003800200 */
.L_x_41145:
        /* <DEDUP_REMOVED lines=43> */
.L_x_41143:
[----:B------:R-:W-:Y:S05]  /*8070*/  BSYNC.RECONVERGENT B1 ;  /* 0x0000000000017941 */ /* 0x000fea0003800200 */
.L_x_41142:
        /* <DEDUP_REMOVED lines=22> */
.L_x_41149:
        /* <DEDUP_REMOVED lines=13> */
.L_x_41151:
[----:B------:R-:W-:Y:S05]  /*82b0*/  BSYNC.RECONVERGENT B2 ;  /* 0x0000000000027941 */ /* 0x000fea0003800200 */
.L_x_41150:
        /* <DEDUP_REMOVED lines=43> */
.L_x_41148:
[----:B------:R-:W-:Y:S05]  /*8570*/  BSYNC.RECONVERGENT B1 ;  /* 0x0000000000017941 */ /* 0x000fea0003800200 */
.L_x_41147:
        /* <DEDUP_REMOVED lines=22> */
.L_x_41154:
        /* <DEDUP_REMOVED lines=15> */
.L_x_41156:
[----:B------:R-:W-:Y:S05]  /*87d0*/  BSYNC.RECONVERGENT B2 ;  /* 0x0000000000027941 */ /* 0x000fea0003800200 */
.L_x_41155:
        /* <DEDUP_REMOVED lines=43> */
.L_x_41153:
[----:B------:R-:W-:Y:S05]  /*8a90*/  BSYNC.RECONVERGENT B1 ;  /* 0x0000000000017941 */ /* 0x000fea0003800200 */
.L_x_41152:
        /* <DEDUP_REMOVED lines=10> */
.L_x_41116:
        /* <DEDUP_REMOVED lines=16> */
.L_x_41160:
        /* <DEDUP_REMOVED lines=13> */
.L_x_41162:
[----:B------:R-:W-:Y:S05]  /*8d10*/  BSYNC.RECONVERGENT B2 ;  /* 0x0000000000027941 */ /* 0x000fea0003800200 */
.L_x_41161:
        /* <DEDUP_REMOVED lines=43> */
.L_x_41159:
[----:B------:R-:W-:Y:S05]  /*8fd0*/  BSYNC.RECONVERGENT B1 ;  /* 0x0000000000017941 */ /* 0x000fea0003800200 */
.L_x_41158:
[----:B------:R-:W-:Y:S01]  /*8fe0*/  I2FP.F32.U32 R11, R11 ;  /* 0x0000000b000b7245 */ /* 0x000fe20000201000 */
[----:B-----5:R-:W-:Y:S01]  /*8ff0*/  HADD2.F32 R22, -RZ, R16.H0_H0 ;  /* 0x20000010ff167230 */ /* 0x020fe20000004100 */
        /* <DEDUP_REMOVED lines=21> */
.L_x_41165:
        /* <DEDUP_REMOVED lines=13> */
.L_x_41167:
[----:B------:R-:W-:Y:S05]  /*9220*/  BSYNC.RECONVERGENT B2 ;  /* 0x0000000000027941 */ /* 0x000fea0003800200 */
.L_x_41166:
        /* <DEDUP_REMOVED lines=43> */
.L_x_41164:
[----:B------:R-:W-:Y:S05]  /*94e0*/  BSYNC.RECONVERGENT B1 ;  /* 0x0000000000017941 */ /* 0x000fea0003800200 */
.L_x_41163:
        /* <DEDUP_REMOVED lines=10> */
[----:B------:R-:W-:Y:S02]  /*9590*/  MOV R13, R8 ;  /* 0x00000008000d7202 */ /* 0x000fe40000000f00 */
        /* <DEDUP_REMOVED lines=12> */
.L_x_41170:
        /* <DEDUP_REMOVED lines=13> */
.L_x_41172:
[----:B------:R-:W-:Y:S05]  /*9730*/  BSYNC.RECONVERGENT B2 ;  /* 0x0000000000027941 */ /* 0x000fea0003800200 */
.L_x_41171:
        /* <DEDUP_REMOVED lines=43> */
.L_x_41169:
[----:B------:R-:W-:Y:S05]  /*99f0*/  BSYNC.RECONVERGENT B1 ;  /* 0x0000000000017941 */ /* 0x000fea0003800200 */
.L_x_41168:
        /* <DEDUP_REMOVED lines=21> */
.L_x_41175:
        /* <DEDUP_REMOVED lines=13> */
.L_x_41177:
[----:B------:R-:W-:Y:S05]  /*9c20*/  BSYNC.RECONVERGENT B2 ;  /* 0x0000000000027941 */ /* 0x000fea0003800200 */
.L_x_41176:
        /* <DEDUP_REMOVED lines=43> */
.L_x_41174:
[----:B------:R-:W-:Y:S05]  /*9ee0*/  BSYNC.RECONVERGENT B1 ;  /* 0x0000000000017941 */ /* 0x000fea0003800200 */
.L_x_41173:
[----:B------:R-:W-:Y:S01]  /*9ef0*/  I2FP.F32.U32 R21, R16 ;  /* 0x0000001000157245 */ /* 0x000fe20000201000 */
[----:B------:R-:W-:Y:S01]  /*9f00*/  HADD2.F32 R22, -RZ, R17.H1_H1 ;  /* 0x30000011ff167230 */ /* 0x000fe20000004100 */
[----:B------:R-:W-:Y:S01]  /*9f10*/  ISETP.NE.AND P4, PT, R23, 0x1, PT ;  /* 0x000000011700780c */ /* 0x000fe20003f85270 */
[----:B------:R-:W-:Y:S01]  /*9f20*/  BSSY.RECONVERGENT B1, `(.L_x_41178) ;  /* 0x000004b000017945 */ /* 0x000fe20003800200 */
[----:B------:R-:W-:Y:S02]  /*9f30*/  HFMA2 R25, -RZ, RZ, 0, 1.1920928955078125e-07 ;  /* 0x00000002ff197431 */ /* 0x000fe400000001ff */
[----:B------:R-:W-:Y:S01]  /*9f40*/  FFMA.FTZ R16, R21, R224, 1.1641532182693481445e-10 ;  /* 0x2f00000015107423 */ /* 0x000fe200000100e0 */
[----:B------:R-:W-:-:S04]  /*9f50*/  FMUL.FTZ R17, R22, R219 ;  /* 0x000000db16117220 */ /* 0x000fc80000410000 */
        /* <DEDUP_REMOVED lines=14> */
.L_x_41180:
        /* <DEDUP_REMOVED lines=13> */
.L_x_41182:
[----:B------:R-:W-:Y:S05]  /*a110*/  BSYNC.RECONVERGENT B2 ;  /* 0x0000000000027941 */ /* 0x000fea0003800200 */
.L_x_41181:
        /* <DEDUP_REMOVED lines=43> */
.L_x_41179:
[----:B------:R-:W-:Y:S05]  /*a3d0*/  BSYNC.RECONVERGENT B1 ;  /* 0x0000000000017941 */ /* 0x000fea0003800200 */
.L_x_41178:
        /* <DEDUP_REMOVED lines=21> */
.L_x_41185:
        /* <DEDUP_REMOVED lines=13> */
.L_x_41187:
[----:B------:R-:W-:Y:S05]  /*a600*/  BSYNC.RECONVERGENT B2 ;  /* 0x0000000000027941 */ /* 0x000fea0003800200 */
.L_x_41186:
        /* <DEDUP_REMOVED lines=43> */
.L_x_41184:
[----:B------:R-:W-:Y:S05]  /*a8c0*/  BSYNC.RECONVERGENT B1 ;  /* 0x0000000000017941 */ /* 0x000fea0003800200 */
.L_x_41183:
        /* <DEDUP_REMOVED lines=21> */
.L_x_41190:
        /* <DEDUP_REMOVED lines=13> */
.L_x_41192:
[----:B------:R-:W-:Y:S05]  /*aaf0*/  BSYNC.RECONVERGENT B2 ;  /* 0x0000000000027941 */ /* 0x000fea0003800200 */
.L_x_41191:
        /* <DEDUP_REMOVED lines=43> */
.L_x_41189:
[----:B------:R-:W-:Y:S05]  /*adb0*/  BSYNC.RECONVERGENT B1 ;  /* 0x0000000000017941 */ /* 0x000fea0003800200 */
.L_x_41188:
        /* <DEDUP_REMOVED lines=21> */
.L_x_41195:
        /* <DEDUP_REMOVED lines=15> */
.L_x_41197:
[----:B------:R-:W-:Y:S05]  /*b000*/  BSYNC.RECONVERGENT B2 ;  /* 0x0000000000027941 */ /* 0x000fea0003800200 */
.L_x_41196:
        /* <DEDUP_REMOVED lines=43> */
.L_x_41194:
[----:B------:R-:W-:Y:S05]  /*b2c0*/  BSYNC.RECONVERGENT B1 ;  /* 0x0000000000017941 */ /* 0x000fea0003800200 */
.L_x_41193:
        /* <DEDUP_REMOVED lines=16> */
.L_x_41157:
        /* <DEDUP_REMOVED lines=43> */
.L_x_41201:
        /* <DEDUP_REMOVED lines=13> */
.L_x_41203:
[----:B------:R-:W-:Y:S05]  /*b750*/  BSYNC.RECONVERGENT B2 ;  /* 0x0000000000027941 */ /* 0x000fea0003800200 */
.L_x_41202:
        /* <DEDUP_REMOVED lines=43> */
.L_x_41200:
[----:B------:R-:W-:Y:S05]  /*ba10*/  BSYNC.RECONVERGENT B1 ;  /* 0x0000000000017941 */ /* 0x000fea0003800200 */
.L_x_41199:
        /* <DEDUP_REMOVED lines=24> */
.L_x_41206:
        /* <DEDUP_REMOVED lines=13> */
.L_x_41208:
[----:B------:R-:W-:Y:S05]  /*bc70*/  BSYNC.RECONVERGENT B2 ;  /* 0x0000000000027941 */ /* 0x000fea0003800200 */
.L_x_41207:
        /* <DEDUP_REMOVED lines=43> */
.L_x_41205:
[----:B------:R-:W-:Y:S05]  /*bf30*/  BSYNC.RECONVERGENT B1 ;  /* 0x0000000000017941 */ /* 0x000fea0003800200 */
.L_x_41204:
        /* <DEDUP_REMOVED lines=24> */
.L_x_41211:
        /* <DEDUP_REMOVED lines=13> */
.L_x_41213:
[----:B------:R-:W-:Y:S05]  /*c190*/  BSYNC.RECONVERGENT B2 ;  /* 0x0000000000027941 */ /* 0x000fea0003800200 */
.L_x_41212:
        /* <DEDUP_REMOVED lines=43> */
.L_x_41210:
[----:B------:R-:W-:Y:S05]  /*c450*/  BSYNC.RECONVERGENT B1 ;  /* 0x0000000000017941 */ /* 0x000fea0003800200 */
.L_x_41209:
        /* <DEDUP_REMOVED lines=22> */
.L_x_41216:
        /* <DEDUP_REMOVED lines=13> */
.L_x_41218:
[----:B------:R-:W-:Y:S05]  /*c690*/  BSYNC.RECONVERGENT B2 ;  /* 0x0000000000027941 */ /* 0x000fea0003800200 */
.L_x_41217:
        /* <DEDUP_REMOVED lines=43> */
.L_x_41215:
[----:B------:R-:W-:Y:S05]  /*c950*/  BSYNC.RECONVERGENT B1 ;  /* 0x0000000000017941 */ /* 0x000fea0003800200 */
.L_x_41214:
        /* <DEDUP_REMOVED lines=22> */
.L_x_41221:
        /* <DEDUP_REMOVED lines=13> */
.L_x_41223:
[----:B------:R-:W-:Y:S05]  /*cb90*/  BSYNC.RECONVERGENT B2 ;  /* 0x0000000000027941 */ /* 0x000fea0003800200 */
.L_x_41222:
        /* <DEDUP_REMOVED lines=43> */
.L_x_41220:
[----:B------:R-:W-:Y:S05]  /*ce50*/  BSYNC.RECONVERGENT B1 ;  /* 0x0000000000017941 */ /* 0x000fea0003800200 */
.L_x_41219:
        /* <DEDUP_REMOVED lines=22> */
.L_x_41226:
        /* <DEDUP_REMOVED lines=13> */
.L_x_41228:
[----:B------:R-:W-:Y:S05]  /*d090*/  BSYNC.RECONVERGENT B2 ;  /* 0x0000000000027941 */ /* 0x000fea0003800200 */
.L_x_41227:
        /* <DEDUP_REMOVED lines=43> */
.L_x_41225:
[----:B------:R-:W-:Y:S05]  /*d350*/  BSYNC.RECONVERGENT B1 ;  /* 0x0000000000017941 */ /* 0x000fea0003800200 */
.L_x_41224:
        /* <DEDUP_REMOVED lines=22> */
.L_x_41231:
        /* <DEDUP_REMOVED lines=13> */
.L_x_41233:
[----:B------:R-:W-:Y:S05]  /*d590*/  BSYNC.RECONVERGENT B2 ;  /* 0x0000000000027941 */ /* 0x000fea0003800200 */
.L_x_41232:
        /* <DEDUP_REMOVED lines=43> */
.L_x_41230:
[----:B------:R-:W-:Y:S05]  /*d850*/  BSYNC.RECONVERGENT B1 ;  /* 0x0000000000017941 */ /* 0x000fea0003800200 */
.L_x_41229:
        /* <DEDUP_REMOVED lines=22> */
.L_x_41236:
        /* <DEDUP_REMOVED lines=15> */
.L_x_41238:
[----:B------:R-:W-:Y:S05]  /*dab0*/  BSYNC.RECONVERGENT B2 ;  /* 0x0000000000027941 */ /* 0x000fea0003800200 */
.L_x_41237:
        /* <DEDUP_REMOVED lines=43> */
.L_x_41235:
[----:B------:R-:W-:Y:S05]  /*dd70*/  BSYNC.RECONVERGENT B1 ;  /* 0x0000000000017941 */ /* 0x000fea0003800200 */
.L_x_41234:
        /* <DEDUP_REMOVED lines=10> */
.L_x_41198:
[----:B------:R-:W-:Y:S01]  /*de20*/  ISETP.NE.AND P1, PT, R30, 0x1, PT ;  /* 0x000000011e00780c */ /* 0x000fe20003f25270 */
[----:B------:R-:W-:Y:S01]  /*de30*/  BSSY.RECONVERGENT B1, `(.L_x_41240) ;  /* 0x0000048000017945 */ /* 0x000fe20003800200 */
[----:B------:R-:W-:Y:S02]  /*de40*/  HFMA2 R21, -RZ, RZ, 0, 1.1920928955078125e-07 ;  /* 0x00000002ff157431 */ /* 0x000fe400000001ff */
[----:B------:R-:W-:Y:S01]  /*de50*/  IMAD.MOV.U32 R13, RZ, RZ, R8 ;  /* 0x000000ffff0d7224 */ /* 0x000fe200078e0008 */
[----:B-1----:R-:W-:-:S08]  /*de60*/  MOV R22, R20 ;  /* 0x0000001400167202 */ /* 0x002fd00000000f00 */
        /* <DEDUP_REMOVED lines=11> */
.L_x_41242:
        /* <DEDUP_REMOVED lines=13> */
.L_x_41244:
[----:B------:R-:W-:Y:S05]  /*dff0*/  BSYNC.RECONVERGENT B2 ;  /* 0x0000000000027941 */ /* 0x000fea0003800200 */
.L_x_41243:
        /* <DEDUP_REMOVED lines=43> */
.L_x_41241:
[----:B------:R-:W-:Y:S05]  /*e2b0*/  BSYNC.RECONVERGENT B1 ;  /* 0x0000000000017941 */ /* 0x000fea0003800200 */
.L_x_41240:
        /* <DEDUP_REMOVED lines=9> */
[----:B------:R-:W-:Y:S01]  /*e350*/  FMUL.FTZ R13, R13, R226 ;  /* 0x000000e20d0d7220 */ /* 0x000fe20000410000 */
[----:B------:R-:W-:Y:S02]  /*e360*/  IMAD.MOV.U32 R14, RZ, RZ, R8 ;  /* 0x000000ffff0e7224 */ /* 0x000fe400078e0008 */
        /* <DEDUP_REMOVED lines=12> */
.L_x_41247:
        /* <DEDUP_REMOVED lines=13> */
.L_x_41249:
[----:B------:R-:W-:Y:S05]  /*e500*/  BSYNC.RECONVERGENT B2 ;  /* 0x0000000000027941 */ /* 0x000fea0003800200 */
.L_x_41248:
        /* <DEDUP_REMOVED lines=43> */
.L_x_41246:
[----:B------:R-:W-:Y:S05]  /*e7c0*/  BSYNC.RECONVERGENT B1 ;  /* 0x0000000000017941 */ /* 0x000fea0003800200 */
.L_x_41245:
[----:B------:R-:W-:Y:S01]  /*e7d0*/  I2FP.F32.U32 R21, R14 ;  /* 0x0000000e00157245 */ /* 0x000fe20000201000 */
[----:B------:R-:W-:Y:S01]  /*e7e0*/  HADD2.F32 R16, -RZ, R16.H1_H1 ;  /* 0x30000010ff107230 */ /* 0x000fe20000004100 */
        /* <DEDUP_REMOVED lines=21> */
.L_x_41252:
        /* <DEDUP_REMOVED lines=13> */
.L_x_41254:
[----:B------:R-:W-:Y:S05]  /*ea10*/  BSYNC.RECONVERGENT B2 ;  /* 0x0000000000027941 */ /* 0x000fea0003800200 */
.L_x_41253:
        /* <DEDUP_REMOVED lines=43> */
.L_x_41251:
[----:B------:R-:W-:Y:S05]  /*ecd0*/  BSYNC.RECONVERGENT B1 ;  /* 0x0000000000017941 */ /* 0x000fea0003800200 */
.L_x_41250:
        /* <DEDUP_REMOVED lines=21> */
.L_x_41257:
        /* <DEDUP_REMOVED lines=13> */
.L_x_41259:
[----:B------:R-:W-:Y:S05]  /*ef00*/  BSYNC.RECONVERGENT B2 ;  /* 0x0000000000027941 */ /* 0x000fea0003800200 */
.L_x_41258:
        /* <DEDUP_REMOVED lines=43> */
.L_x_41256:
[----:B------:R-:W-:Y:S05]  /*f1c0*/  BSYNC.RECONVERGENT B1 ;  /* 0x0000000000017941 */ /* 0x000fea0003800200 */
.L_x_41255:
[----:B------:R-:W-:Y:S01]  /*f1d0*/  I2FP.F32.U32 R23, R16 ;  /* 0x0000001000177245 */ /* 0x000fe20000201000 */
[----:B------:R-:W-:Y:S01]  /*f1e0*/  HADD2.F32 R20, -RZ, R17.H1_H1 ;  /* 0x30000011ff147230 */ /* 0x000fe20000004100 */
[----:B------:R-:W-:Y:S01]  /*f1f0*/  ISETP.NE.AND P4, PT, R24, 0x1, PT ;  /* 0x000000011800780c */ /* 0x000fe20003f85270 */
[----:B------:R-:W-:Y:S02]  /*f200*/  BSSY.RECONVERGENT B1, `(.L_x_41260) ;  /* 0x000004b000017945 */ /* 0x000fe40003800200 */
        /* <DEDUP_REMOVED lines=17> */
.L_x_41262:
        /* <DEDUP_REMOVED lines=13> */
.L_x_41264:
[----:B------:R-:W-:Y:S05]  /*f3f0*/  BSYNC.RECONVERGENT B2 ;  /* 0x0000000000027941 */ /* 0x000fea0003800200 */
.L_x_41263:
        /* <DEDUP_REMOVED lines=43> */
.L_x_41261:
[----:B------:R-:W-:Y:S05]  /*f6b0*/  BSYNC.RECONVERGENT B1 ;  /* 0x0000000000017941 */ /* 0x000fea0003800200 */
.L_x_41260:
        /* <DEDUP_REMOVED lines=21> */
.L_x_41267:
        /* <DEDUP_REMOVED lines=13> */
.L_x_41269:
[----:B------:R-:W-:Y:S05]  /*f8e0*/  BSYNC.RECONVERGENT B2 ;  /* 0x0000000000027941 */ /* 0x000fea0003800200 */
.L_x_41268:
        /* <DEDUP_REMOVED lines=43> */
.L_x_41266:
[----:B------:R-:W-:Y:S05]  /*fba0*/  BSYNC.RECONVERGENT B1 ;  /* 0x0000000000017941 */ /* 0x000fea0003800200 */
.L_x_41265:
        /* <DEDUP_REMOVED lines=21> */
.L_x_41272:
        /* <DEDUP_REMOVED lines=13> */
.L_x_41274:
[----:B------:R-:W-:Y:S05]  /*fdd0*/  BSYNC.RECONVERGENT B2 ;  /* 0x0000000000027941 */ /* 0x000fea0003800200 */
.L_x_41273:
        /* <DEDUP_REMOVED lines=43> */
.L_x_41271:
[----:B------:R-:W-:Y:S05]  /*10090*/  BSYNC.RECONVERGENT B1 ;  /* 0x0000000000017941 */ /* 0x000fea0003800200 */
.L_x_41270:
        /* <DEDUP_REMOVED lines=21> */
.L_x_41277:
        /* <DEDUP_REMOVED lines=15> */
.L_x_41279:
[----:B------:R-:W-:Y:S05]  /*102e0*/  BSYNC.RECONVERGENT B2 ;  /* 0x0000000000027941 */ /* 0x000fea0003800200 */
.L_x_41278:
        /* <DEDUP_REMOVED lines=43> */
.L_x_41276:
[----:B------:R-:W-:Y:S05]  /*105a0*/  BSYNC.RECONVERGENT B1 ;  /* 0x0000000000017941 */ /* 0x000fea0003800200 */
.L_x_41275:
        /* <DEDUP_REMOVED lines=16> */
.L_x_41239:
        /* <DEDUP_REMOVED lines=11> */
[----:B------:R-:W-:Y:S01]  /*10760*/  VIADD R14, R15, 0x60 ;  /* 0x000000600f0e7836 */ /* 0x000fe20000000000 */
[----:B------:R-:W-:Y:S01]  /*10770*/  LOP3.LUT R29, R29, R19, R20, 0xfe, !PT ;  /* 0x000000131d1d7212 */ /* 0x000fe200078efe14 */
[----:B------:R-:W-:Y:S01]  /*10780*/  IMAD.WIDE.U32 R20, R11, 0x20, R222 ;  /* 0x000000200b147825 */ /* 0x000fe200078e00de */
[----:B------:R-:W-:Y:S02]  /*10790*/  SEL R28, RZ, 0x1, !P3 ;  /* 0x00000001ff1c7807 */ /* 0x000fe40005800000 */
[----:B------:R-:W-:Y:S01]  /*107a0*/  SEL R18, RZ, 0x1, !P6 ;  /* 0x00000001ff127807 */ /* 0x000fe20007000000 */
[C---:B0-----:R-:W-:Y:S01]  /*107b0*/  @P0 IMAD.WIDE.U32 R26, R14.reuse, 0x20, R16 ;  /* 0x000000200e1a0825 */ /* 0x041fe200078e0010 */
        /* <DEDUP_REMOVED lines=26> */
.L_x_41283:
        /* <DEDUP_REMOVED lines=13> */
.L_x_41285:
[----:B------:R-:W-:Y:S05]  /*10a30*/  BSYNC.RECONVERGENT B2 ;  /* 0x0000000000027941 */ /* 0x000fea0003800200 */
.L_x_41284:
        /* <DEDUP_REMOVED lines=43> */
.L_x_41282:
[----:B------:R-:W-:Y:S05]  /*10cf0*/  BSYNC.RECONVERGENT B1 ;  /* 0x0000000000017941 */ /* 0x000fea0003800200 */
.L_x_41281:
        /* <DEDUP_REMOVED lines=24> */
.L_x_41288:
        /* <DEDUP_REMOVED lines=13> */
.L_x_41290:
[----:B------:R-:W-:Y:S05]  /*10f50*/  BSYNC.RECONVERGENT B2 ;  /* 0x0000000000027941 */ /* 0x000fea0003800200 */
.L_x_41289:
        /* <DEDUP_REMOVED lines=43> */
.L_x_41287:
[----:B------:R-:W-:Y:S05]  /*11210*/  BSYNC.RECONVERGENT B1 ;  /* 0x0000000000017941 */ /* 0x000fea0003800200 */
.L_x_41286:
        /* <DEDUP_REMOVED lines=24> */
.L_x_41293:
        /* <DEDUP_REMOVED lines=13> */
.L_x_41295:
[----:B------:R-:W-:Y:S05]  /*11470*/  BSYNC.RECONVERGENT B2 ;  /* 0x0000000000027941 */ /* 0x000fea0003800200 */
.L_x_41294:
        /* <DEDUP_REMOVED lines=43> */
.L_x_41292:
[----:B------:R-:W-:Y:S05]  /*11730*/  BSYNC.RECONVERGENT B1 ;  /* 0x0000000000017941 */ /* 0x000fea0003800200 */
.L_x_41291:
        /* <DEDUP_REMOVED lines=22> */
.L_x_41298:
        /* <DEDUP_REMOVED lines=13> */
.L_x_41300:
[----:B------:R-:W-:Y:S05]  /*11970*/  BSYNC.RECONVERGENT B2 ;  /* 0x0000000000027941 */ /* 0x000fea0003800200 */
.L_x_41299:
        /* <DEDUP_REMOVED lines=43> */
.L_x_41297:
[----:B------:R-:W-:Y:S05]  /*11c30*/  BSYNC.RECONVERGENT B1 ;  /* 0x0000000000017941 */ /* 0x000fea0003800200 */
.L_x_41296:
        /* <DEDUP_REMOVED lines=22> */
.L_x_41303:
        /* <DEDUP_REMOVED lines=13> */
.L_x_41305:
[----:B------:R-:W-:Y:S05]  /*11e70*/  BSYNC.RECONVERGENT B2 ;  /* 0x0000000000027941 */ /* 0x000fea0003800200 */
.L_x_41304:
        /* <DEDUP_REMOVED lines=43> */
.L_x_41302:
[----:B------:R-:W-:Y:S05]  /*12130*/  BSYNC.RECONVERGENT B1 ;  /* 0x0000000000017941 */ /* 0x000fea0003800200 */
.L_x_41301:
        /* <DEDUP_REMOVED lines=22> */
.L_x_41308:
        /* <DEDUP_REMOVED lines=13> */
.L_x_41310:
[----:B------:R-:W-:Y:S05]  /*12370*/  BSYNC.RECONVERGENT B2 ;  /* 0x0000000000027941 */ /* 0x000fea0003800200 */
.L_x_41309:
        /* <DEDUP_REMOVED lines=43> */
.L_x_41307:
[----:B------:R-:W-:Y:S05]  /*12630*/  BSYNC.RECONVERGENT B1 ;  /* 0x0000000000017941 */ /* 0x000fea0003800200 */
.L_x_41306:
        /* <DEDUP_REMOVED lines=22> */
.L_x_41313:
        /* <DEDUP_REMOVED lines=13> */
.L_x_41315:
[----:B------:R-:W-:Y:S05]  /*12870*/  BSYNC.RECONVERGENT B2 ;  /* 0x0000000000027941 */ /* 0x000fea0003800200 */
.L_x_41314:
        /* <DEDUP_REMOVED lines=43> */
.L_x_41312:
[----:B------:R-:W-:Y:S05]  /*12b30*/  BSYNC.RECONVERGENT B1 ;  /* 0x0000000000017941 */ /* 0x000fea0003800200 */
.L_x_41311:
        /* <DEDUP_REMOVED lines=22> */
.L_x_41318:
        /* <DEDUP_REMOVED lines=15> */
.L_x_41320:
[----:B------:R-:W-:Y:S05]  /*12d90*/  BSYNC.RECONVERGENT B2 ;  /* 0x0000000000027941 */ /* 0x000fea0003800200 */
.L_x_41319:
        /* <DEDUP_REMOVED lines=43> */
.L_x_41317:
[----:B------:R-:W-:Y:S05]  /*13050*/  BSYNC.RECONVERGENT B1 ;  /* 0x0000000000017941 */ /* 0x000fea0003800200 */
.L_x_41316:
        /* <DEDUP_REMOVED lines=10> */
.L_x_41280:
        /* <DEDUP_REMOVED lines=16> */
.L_x_41324:
        /* <DEDUP_REMOVED lines=13> */
.L_x_41326:
[----:B------:R-:W-:Y:S05]  /*132d0*/  BSYNC.RECONVERGENT B2 ;  /* 0x0000000000027941 */ /* 0x000fea0003800200 */
.L_x_41325:
        /* <DEDUP_REMOVED lines=43> */
.L_x_41323:
[----:B------:R-:W-:Y:S05]  /*13590*/  BSYNC.RECONVERGENT B1 ;  /* 0x0000000000017941 */ /* 0x000fea0003800200 */
.L_x_41322:
        /* <DEDUP_REMOVED lines=23> */
.L_x_41329:
        /* <DEDUP_REMOVED lines=13> */
.L_x_41331:
[----:B------:R-:W-:Y:S05]  /*137e0*/  BSYNC.RECONVERGENT B2 ;  /* 0x0000000000027941 */ /* 0x000fea0003800200 */
.L_x_41330:
        /* <DEDUP_REMOVED lines=43> */
.L_x_41328:
[----:B------:R-:W-:Y:S05]  /*13aa0*/  BSYNC.RECONVERGENT B1 ;  /* 0x0000000000017941 */ /* 0x000fea0003800200 */
.L_x_41327:
        /* <DEDUP_REMOVED lines=23> */
.L_x_41334:
        /* <DEDUP_REMOVED lines=13> */
.L_x_41336:
[----:B------:R-:W-:Y:S05]  /*13cf0*/  BSYNC.RECONVERGENT B2 ;  /* 0x0000000000027941 */ /* 0x000fea0003800200 */
.L_x_41335:
        /* <DEDUP_REMOVED lines=43> */
.L_x_41333:
[----:B------:R-:W-:Y:S05]  /*13fb0*/  BSYNC.RECONVERGENT B1 ;  /* 0x0000000000017941 */ /* 0x000fea0003800200 */
.L_x_41332:
        /* <DEDUP_REMOVED lines=21> */
.L_x_41339:
        /* <DEDUP_REMOVED lines=13> */
.L_x_41341:
[----:B------:R-:W-:Y:S05]  /*141e0*/  BSYNC.RECONVERGENT B2 ;  /* 0x0000000000027941 */ /* 0x000fea0003800200 */
.L_x_41340:
        /* <DEDUP_REMOVED lines=43> */
.L_x_41338:
[----:B------:R-:W-:Y:S05]  /*144a0*/  BSYNC.RECONVERGENT B1 ;  /* 0x0000000000017941 */ /* 0x000fea0003800200 */
.L_x_41337:
        /* <DEDUP_REMOVED lines=21> */
.L_x_41344:
        /* <DEDUP_REMOVED lines=13> */
.L_x_41346:
[----:B------:R-:W-:Y:S05]  /*146d0*/  BSYNC.RECONVERGENT B2 ;  /* 0x0000000000027941 */ /* 0x000fea0003800200 */
.L_x_41345:
        /* <DEDUP_REMOVED lines=43> */
.L_x_41343:
[----:B------:R-:W-:Y:S05]  /*14990*/  BSYNC.RECONVERGENT B1 ;  /* 0x0000000000017941 */ /* 0x000fea0003800200 */
.L_x_41342:
        /* <DEDUP_REMOVED lines=21> */
.L_x_41349:
        /* <DEDUP_REMOVED lines=13> */
.L_x_41351:
[----:B------:R-:W-:Y:S05]  /*14bc0*/  BSYNC.RECONVERGENT B2 ;  /* 0x0000000000027941 */ /* 0x000fea0003800200 */
.L_x_41350:
        /* <DEDUP_REMOVED lines=43> */
.L_x_41348:
[----:B------:R-:W-:Y:S05]  /*14e80*/  BSYNC.RECONVERGENT B1 ;  /* 0x0000000000017941 */ /* 0x000fea0003800200 */
.L_x_41347:
        /* <DEDUP_REMOVED lines=21> */
.L_x_41354:
        /* <DEDUP_REMOVED lines=13> */
.L_x_41356:
[----:B------:R-:W-:Y:S05]  /*150b0*/  BSYNC.RECONVERGENT B2 ;  /* 0x0000000000027941 */ /* 0x000fea0003800200 */
.L_x_41355:
        /* <DEDUP_REMOVED lines=43> */
.L_x_41353:
[----:B------:R-:W-:Y:S05]  /*15370*/  BSYNC.RECONVERGENT B1 ;  /* 0x0000000000017941 */ /* 0x000fea0003800200 */
.L_x_41352:
        /* <DEDUP_REMOVED lines=21> */
.L_x_41359:
        /* <DEDUP_REMOVED lines=15> */
.L_x_41361:
[----:B------:R-:W-:Y:S05]  /*155c0*/  BSYNC.RECONVERGENT B2 ;  /* 0x0000000000027941 */ /* 0x000fea0003800200 */
.L_x_41360:
        /* <DEDUP_REMOVED lines=43> */
.L_x_41358:
[----:B------:R-:W-:Y:S05]  /*15880*/  BSYNC.RECONVERGENT B1 ;  /* 0x0000000000017941 */ /* 0x000fea0003800200 */
.L_x_41357:
        /* <DEDUP_REMOVED lines=16> */
.L_x_41321:
        /* <DEDUP_REMOVED lines=43> */
.L_x_41365:
        /* <DEDUP_REMOVED lines=13> */
.L_x_41367:
[----:B------:R-:W-:Y:S05]  /*15d10*/  BSYNC.RECONVERGENT B2 ;  /* 0x0000000000027941 */ /* 0x000fea0003800200 */
.L_x_41366:
        /* <DEDUP_REMOVED lines=43> */
.L_x_41364:
[----:B------:R-:W-:Y:S05]  /*15fd0*/  BSYNC.RECONVERGENT B1 ;  /* 0x0000000000017941 */ /* 0x000fea0003800200 */
.L_x_41363:
        /* <DEDUP_REMOVED lines=24> */
.L_x_41370:
        /* <DEDUP_REMOVED lines=13> */
.L_x_41372:
[----:B------:R-:W-:Y:S05]  /*16230*/  BSYNC.RECONVERGENT B2 ;  /* 0x0000000000027941 */ /* 0x000fea0003800200 */
.L_x_41371:
        /* <DEDUP_REMOVED lines=43> */
.L_x_41369:
[----:B------:R-:W-:Y:S05]  /*164f0*/  BSYNC.RECONVERGENT B1 ;  /* 0x0000000000017941 */ /* 0x000fea0003800200 */
.L_x_41368:
[----:B------:R-:W-:Y:S01]  /*16500*/  I2FP.F32.U32 R21, R20 ;  /* 0x0000001400157245 */ /* 0x000fe20000201000 */
[----:B------:R-:W-:Y:S01]  /*16510*/  HADD2.F32 R20, -RZ, R16.H1_H1 ;  /* 0x30000010ff147230 */ /* 0x000fe20000004100 */
        /* <DEDUP_REMOVED lines=22> */
.L_x_41375:
        /* <DEDUP_REMOVED lines=13> */
.L_x_41377:
[----:B------:R-:W-:Y:S05]  /*16750*/  BSYNC.RECONVERGENT B2 ;  /* 0x0000000000027941 */ /* 0x000fea0003800200 */
.L_x_41376:
        /* <DEDUP_REMOVED lines=43> */
.L_x_41374:
[----:B------:R-:W-:Y:S05]  /*16a10*/  BSYNC.RECONVERGENT B1 ;  /* 0x0000000000017941 */ /* 0x000fea0003800200 */
.L_x_41373:
        /* <DEDUP_REMOVED lines=22> */
.L_x_41380:
        /* <DEDUP_REMOVED lines=13> */
.L_x_41382:
[----:B------:R-:W-:Y:S05]  /*16c50*/  BSYNC.RECONVERGENT B2 ;  /* 0x0000000000027941 */ /* 0x000fea0003800200 */
.L_x_41381:
        /* <DEDUP_REMOVED lines=43> */
.L_x_41379:
[----:B------:R-:W-:Y:S05]  /*16f10*/  BSYNC.RECONVERGENT B1 ;  /* 0x0000000000017941 */ /* 0x000fea0003800200 */
.L_x_41378:
        /* <DEDUP_REMOVED lines=22> */
.L_x_41385:
        /* <DEDUP_REMOVED lines=13> */
.L_x_41387:
[----:B------:R-:W-:Y:S05]  /*17150*/  BSYNC.RECONVERGENT B2 ;  /* 0x0000000000027941 */ /* 0x000fea0003800200 */
.L_x_41386:
        /* <DEDUP_REMOVED lines=43> */
.L_x_41384:
[----:B------:R-:W-:Y:S05]  /*17410*/  BSYNC.RECONVERGENT B1 ;  /* 0x0000000000017941 */ /* 0x000fea0003800200 */
.L_x_41383:
        /* <DEDUP_REMOVED lines=22> */
.L_x_41390:
        /* <DEDUP_REMOVED lines=13> */
.L_x_41392:
[----:B------:R-:W-:Y:S05]  /*17650*/  BSYNC.RECONVERGENT B2 ;  /* 0x0000000000027941 */ /* 0x000fea0003800200 */
.L_x_41391:
        /* <DEDUP_REMOVED lines=43> */
.L_x_41389:
[----:B------:R-:W-:Y:S05]  /*17910*/  BSYNC.RECONVERGENT B1 ;  /* 0x0000000000017941 */ /* 0x000fea0003800200 */
.L_x_41388:
        /* <DEDUP_REMOVED lines=22> */
.L_x_41395:
        /* <DEDUP_REMOVED lines=13> */
.L_x_41397:
[----:B------:R-:W-:Y:S05]  /*17b50*/  BSYNC.RECONVERGENT B2 ;  /* 0x0000000000027941 */ /* 0x000fea0003800200 */
.L_x_41396:
        /* <DEDUP_REMOVED lines=43> */
.L_x_41394:
[----:B------:R-:W-:Y:S05]  /*17e10*/  BSYNC.RECONVERGENT B1 ;  /* 0x0000000000017941 */ /* 0x000fea0003800200 */
.L_x_41393:
        /* <DEDUP_REMOVED lines=22> */
.L_x_41400:
        /* <DEDUP_REMOVED lines=15> */
.L_x_41402:
[----:B------:R-:W-:Y:S05]  /*18070*/  BSYNC.RECONVERGENT B2 ;  /* 0x0000000000027941 */ /* 0x000fea0003800200 */
.L_x_41401:
        /* <DEDUP_REMOVED lines=43> */
.L_x_41399:
[----:B------:R-:W-:Y:S05]  /*18330*/  BSYNC.RECONVERGENT B1 ;  /* 0x0000000000017941 */ /* 0x000fea0003800200 */
.L_x_41398:
        /* <DEDUP_REMOVED lines=10> */
.L_x_41362:
        /* <DEDUP_REMOVED lines=16> */
.L_x_41406:
        /* <DEDUP_REMOVED lines=13> */
.L_x_41408:
[----:B------:R-:W-:Y:S05]  /*185b0*/  BSYNC.RECONVERGENT B2 ;  /* 0x0000000000027941 */ /* 0x000fea0003800200 */
.L_x_41407:
        /* <DEDUP_REMOVED lines=43> */
.L_x_41405:
[----:B------:R-:W-:Y:S05]  /*18870*/  BSYNC.RECONVERGENT B1 ;  /* 0x0000000000017941 */ /* 0x000fea0003800200 */
.L_x_41404:
        /* <DEDUP_REMOVED lines=23> */
.L_x_41411:
        /* <DEDUP_REMOVED lines=13> */
.L_x_41413:
[----:B------:R-:W-:Y:S05]  /*18ac0*/  BSYNC.RECONVERGENT B2 ;  /* 0x0000000000027941 */ /* 0x000fea0003800200 */
.L_x_41412:
        /* <DEDUP_REMOVED lines=43> */
.L_x_41410:
[----:B------:R-:W-:Y:S05]  /*18d80*/  BSYNC.RECONVERGENT B1 ;  /* 0x0000000000017941 */ /* 0x000fea0003800200 */
.L_x_41409:
        /* <DEDUP_REMOVED lines=23> */
.L_x_41416:
        /* <DEDUP_REMOVED lines=13> */
.L_x_41418:
[----:B------:R-:W-:Y:S05]  /*18fd0*/  BSYNC.RECONVERGENT B2 ;  /* 0x0000000000027941 */ /* 0x000fea0003800200 */
.L_x_41417:
        /* <DEDUP_REMOVED lines=43> */
.L_x_41415:
[----:B------:R-:W-:Y:S05]  /*19290*/  BSYNC.RECONVERGENT B1 ;  /* 0x0000000000017941 */ /* 0x000fea0003800200 */
.L_x_41414:
        /* <DEDUP_REMOVED lines=21> */
.L_x_41421:
        /* <DEDUP_REMOVED lines=13> */
.L_x_41423:
[----:B------:R-:W-:Y:S05]  /*194c0*/  BSYNC.RECONVERGENT B2 ;  /* 0x0000000000027941 */ /* 0x000fea0003800200 */
.L_x_41422:
        /* <DEDUP_REMOVED lines=43> */
.L_x_41420:
[----:B------:R-:W-:Y:S05]  /*19780*/  BSYNC.RECONVERGENT B1 ;  /* 0x0000000000017941 */ /* 0x000fea0003800200 */
.L_x_41419:
        /* <DEDUP_REMOVED lines=21> */
.L_x_41426:
        /* <DEDUP_REMOVED lines=13> */
.L_x_41428:
[----:B------:R-:W-:Y:S05]  /*199b0*/  BSYNC.RECONVERGENT B2 ;  /* 0x0000000000027941 */ /* 0x000fea0003800200 */
.L_x_41427:
        /* <DEDUP_REMOVED lines=43> */
.L_x_41425:
[----:B------:R-:W-:Y:S05]  /*19c70*/  BSYNC.RECONVERGENT B1 ;  /* 0x0000000000017941 */ /* 0x000fea0003800200 */
.L_x_41424:
        /* <DEDUP_REMOVED lines=21> */
.L_x_41431:
        /* <DEDUP_REMOVED lines=13> */
.L_x_41433:
[----:B------:R-:W-:Y:S05]  /*19ea0*/  BSYNC.RECONVERGENT B2 ;  /* 0x0000000000027941 */ /* 0x000fea0003800200 */
.L_x_41432:
        /* <DEDUP_REMOVED lines=43> */
.L_x_41430:
[----:B------:R-:W-:Y:S05]  /*1a160*/  BSYNC.RECONVERGENT B1 ;  /* 0x0000000000017941 */ /* 0x000fea0003800200 */
.L_x_41429:
        /* <DEDUP_REMOVED lines=21> */
.L_x_41436:
        /* <DEDUP_REMOVED lines=13> */
.L_x_41438:
[----:B------:R-:W-:Y:S05]  /*1a390*/  BSYNC.RECONVERGENT B2 ;  /* 0x0000000000027941 */ /* 0x000fea0003800200 */
.L_x_41437:
        /* <DEDUP_REMOVED lines=43> */
.L_x_41435:
[----:B------:R-:W-:Y:S05]  /*1a650*/  BSYNC.RECONVERGENT B1 ;  /* 0x0000000000017941 */ /* 0x000fea0003800200 */
.L_x_41434:
        /* <DEDUP_REMOVED lines=21> */
.L_x_41441:
        /* <DEDUP_REMOVED lines=15> */
.L_x_41443:
[----:B------:R-:W-:Y:S05]  /*1a8a0*/  BSYNC.RECONVERGENT B2 ;  /* 0x0000000000027941 */ /* 0x000fea0003800200 */
.L_x_41442:
        /* <DEDUP_REMOVED lines=43> */
.L_x_41440:
[----:B------:R-:W-:Y:S05]  /*1ab60*/  BSYNC.RECONVERGENT B1 ;  /* 0x0000000000017941 */ /* 0x000fea0003800200 */
.L_x_41439:
        /* <DEDUP_REMOVED lines=16> */
.L_x_41403:
        /* <DEDUP_REMOVED lines=43> */
.L_x_41447:
        /* <DEDUP_REMOVED lines=13> */
.L_x_41449:
[----:B------:R-:W-:Y:S05]  /*1aff0*/  BSYNC.RECONVERGENT B2 ;  /* 0x0000000000027941 */ /* 0x000fea0003800200 */
.L_x_41448:
        /* <DEDUP_REMOVED lines=43> */
.L_x_41446:
[----:B------:R-:W-:Y:S05]  /*1b2b0*/  BSYNC.RECONVERGENT B1 ;  /* 0x0000000000017941 */ /* 0x000fea0003800200 */
.L_x_41445:
        /* <DEDUP_REMOVED lines=24> */
.L_x_41452:
        /* <DEDUP_REMOVED lines=13> */
.L_x_41454:
[----:B------:R-:W-:Y:S05]  /*1b510*/  BSYNC.RECONVERGENT B2 ;  /* 0x0000000000027941 */ /* 0x000fea0003800200 */
.L_x_41453:
        /* <DEDUP_REMOVED lines=43> */
.L_x_41451:
[----:B------:R-:W-:Y:S05]  /*1b7d0*/  BSYNC.RECONVERGENT B1 ;  /* 0x0000000000017941 */ /* 0x000fea0003800200 */
.L_x_41450:
        /* <DEDUP_REMOVED lines=22> */
.L_x_41457:
        /* <DEDUP_REMOVED lines=13> */
.L_x_41459:
[----:B------:R-:W-:Y:S05]  /*1ba10*/  BSYNC.RECONVERGENT B2 ;  /* 0x0000000000027941 */ /* 0x000fea0003800200 */
.L_x_41458:
        /* <DEDUP_REMOVED lines=43> */
.L_x_41456:
[----:B------:R-:W-:Y:S05]  /*1bcd0*/  BSYNC.RECONVERGENT B1 ;  /* 0x0000000000017941 */ /* 0x000fea0003800200 */
.L_x_41455:
        /* <DEDUP_REMOVED lines=22> */
.L_x_41462:
        /* <DEDUP_REMOVED lines=13> */
.L_x_41464:
[----:B------:R-:W-:Y:S05]  /*1bf10*/  BSYNC.RECONVERGENT B2 ;  /* 0x0000000000027941 */ /* 0x000fea0003800200 */
.L_x_41463:
        /* <DEDUP_REMOVED lines=43> */
.L_x_41461:
[----:B------:R-:W-:Y:S05]  /*1c1d0*/  BSYNC.RECONVERGENT B1 ;  /* 0x0000000000017941 */ /* 0x000fea0003800200 */
.L_x_41460:
        /* <DEDUP_REMOVED lines=22> */
.L_x_41467:
        /* <DEDUP_REMOVED lines=13> */
.L_x_41469:
[----:B------:R-:W-:Y:S05]  /*1c410*/  BSYNC.RECONVERGENT B2 ;  /* 0x0000000000027941 */ /* 0x000fea0003800200 */
.L_x_41468:
        /* <DEDUP_REMOVED lines=43> */
.L_x_41466:
[----:B------:R-:W-:Y:S05]  /*1c6d0*/  BSYNC.RECONVERGENT B1 ;  /* 0x0000000000017941 */ /* 0x000fea0003800200 */
.L_x_41465:
        /* <DEDUP_REMOVED lines=22> */
.L_x_41472:
        /* <DEDUP_REMOVED lines=13> */
.L_x_41474:
[----:B------:R-:W-:Y:S05]  /*1c910*/  BSYNC.RECONVERGENT B2 ;  /* 0x0000000000027941 */ /* 0x000fea0003800200 */
.L_x_41473:
        /* <DEDUP_REMOVED lines=43> */
.L_x_41471:
[----:B------:R-:W-:Y:S05]  /*1cbd0*/  BSYNC.RECONVERGENT B1 ;  /* 0x0000000000017941 */ /* 0x000fea0003800200 */
.L_x_41470:
        /* <DEDUP_REMOVED lines=22> */
.L_x_41477:
        /* <DEDUP_REMOVED lines=13> */
.L_x_41479:
[----:B------:R-:W-:Y:S05]  /*1ce10*/  BSYNC.RECONVERGENT B2 ;  /* 0x0000000000027941 */ /* 0x000fea0003800200 */
.L_x_41478:
        /* <DEDUP_REMOVED lines=43> */
.L_x_41476:
[----:B------:R-:W-:Y:S05]  /*1d0d0*/  BSYNC.RECONVERGENT B1 ;  /* 0x0000000000017941 */ /* 0x000fea0003800200 */
.L_x_41475:
        /* <DEDUP_REMOVED lines=22> */
.L_x_41482:
        /* <DEDUP_REMOVED lines=15> */
.L_x_41484:
[----:B------:R-:W-:Y:S05]  /*1d330*/  BSYNC.RECONVERGENT B2 ;  /* 0x0000000000027941 */ /* 0x000fea0003800200 */
.L_x_41483:
        /* <DEDUP_REMOVED lines=43> */
.L_x_41481:
[----:B------:R-:W-:Y:S05]  /*1d5f0*/  BSYNC.RECONVERGENT B1 ;  /* 0x0000000000017941 */ /* 0x000fea0003800200 */
.L_x_41480:
        /* <DEDUP_REMOVED lines=10> */
.L_x_41444:
        /* <DEDUP_REMOVED lines=18> */
.L_x_41488:
        /* <DEDUP_REMOVED lines=13> */
.L_x_41490:
[----:B------:R-:W-:Y:S05]  /*1d890*/  BSYNC.RECONVERGENT B2 ;  /* 0x0000000000027941 */ /* 0x000fea0003800200 */
.L_x_41489:
        /* <DEDUP_REMOVED lines=43> */
.L_x_41487:
[----:B------:R-:W-:Y:S05]  /*1db50*/  BSYNC.RECONVERGENT B1 ;  /* 0x0000000000017941 */ /* 0x000fea0003800200 */
.L_x_41486:
        /* <DEDUP_REMOVED lines=23> */
.L_x_41493:
        /* <DEDUP_REMOVED lines=13> */
.L_x_41495:
[----:B------:R-:W-:Y:S05]  /*1dda0*/  BSYNC.RECONVERGENT B2 ;  /* 0x0000000000027941 */ /* 0x000fea0003800200 */
.L_x_41494:
        /* <DEDUP_REMOVED lines=43> */
.L_x_41492:
[----:B------:R-:W-:Y:S05]  /*1e060*/  BSYNC.RECONVERGENT B1 ;  /* 0x0000000000017941 */ /* 0x000fea0003800200 */
.L_x_41491:
        /* <DEDUP_REMOVED lines=21> */
.L_x_41498:
        /* <DEDUP_REMOVED lines=13> */
.L_x_41500:
[----:B------:R-:W-:Y:S05]  /*1e290*/  BSYNC.RECONVERGENT B2 ;  /* 0x0000000000027941 */ /* 0x000fea0003800200 */
.L_x_41499:
        /* <DEDUP_REMOVED lines=43> */
.L_x_41497:
[----:B------:R-:W-:Y:S05]  /*1e550*/  BSYNC.RECONVERGENT B1 ;  /* 0x0000000000017941 */ /* 0x000fea0003800200 */
.L_x_41496:
        /* <DEDUP_REMOVED lines=21> */
.L_x_41503:
        /* <DEDUP_REMOVED lines=13> */
.L_x_41505:
[----:B------:R-:W-:Y:S05]  /*1e780*/  BSYNC.RECONVERGENT B2 ;  /* 0x0000000000027941 */ /* 0x000fea0003800200 */
.L_x_41504:
        /* <DEDUP_REMOVED lines=43> */
.L_x_41502:
[----:B------:R-:W-:Y:S05]  /*1ea40*/  BSYNC.RECONVERGENT B1 ;  /* 0x0000000000017941 */ /* 0x000fea0003800200 */
.L_x_41501:
        /* <DEDUP_REMOVED lines=21> */
.L_x_41508:
        /* <DEDUP_REMOVED lines=13> */
.L_x_41510:
[----:B------:R-:W-:Y:S05]  /*1ec70*/  BSYNC.RECONVERGENT B2 ;  /* 0x0000000000027941 */ /* 0x000fea0003800200 */
.L_x_41509:
        /* <DEDUP_REMOVED lines=43> */
.L_x_41507:
[----:B------:R-:W-:Y:S05]  /*1ef30*/  BSYNC.RECONVERGENT B1 ;  /* 0x0000000000017941 */ /* 0x000fea0003800200 */
.L_x_41506:
        /* <DEDUP_REMOVED lines=21> */
.L_x_41513:
        /* <DEDUP_REMOVED lines=13> */
.L_x_41515:
[----:B------:R-:W-:Y:S05]  /*1f160*/  BSYNC.RECONVERGENT B2 ;  /* 0x0000000000027941 */ /* 0x000fea0003800200 */
.L_x_41514:
        /* <DEDUP_REMOVED lines=43> */
.L_x_41512:
[----:B------:R-:W-:Y:S05]  /*1f420*/  BSYNC.RECONVERGENT B1 ;  /* 0x0000000000017941 */ /* 0x000fea0003800200 */
.L_x_41511:
        /* <DEDUP_REMOVED lines=21> */
.L_x_41518:
        /* <DEDUP_REMOVED lines=13> */
.L_x_41520:
[----:B------:R-:W-:Y:S05]  /*1f650*/  BSYNC.RECONVERGENT B2 ;  /* 0x0000000000027941 */ /* 0x000fea0003800200 */
.L_x_41519:
        /* <DEDUP_REMOVED lines=43> */
.L_x_41517:
[----:B------:R-:W-:Y:S05]  /*1f910*/  BSYNC.RECONVERGENT B1 ;  /* 0x0000000000017941 */ /* 0x000fea0003800200 */
.L_x_41516:
        /* <DEDUP_REMOVED lines=21> */
.L_x_41523:
        /* <DEDUP_REMOVED lines=15> */
.L_x_41525:
[----:B------:R-:W-:Y:S05]  /*1fb60*/  BSYNC.RECONVERGENT B2 ;  /* 0x0000000000027941 */ /* 0x000fea0003800200 */
.L_x_41524:
        /* <DEDUP_REMOVED lines=43> */
.L_x_41522:
[----:B------:R-:W-:Y:S05]  /*1fe20*/  BSYNC.RECONVERGENT B1 ;  /* 0x0000000000017941 */ /* 0x000fea0003800200 */
.L_x_41521:
        /* <DEDUP_REMOVED lines=16> */
.L_x_41485:
        /* <DEDUP_REMOVED lines=186> */
.L_x_41539:
        /* <DEDUP_REMOVED lines=112> */
[----:B------:R-:W-:Y:S01]  /*211d0*/  F2FP.F16.F32.PACK_AB R20, R20, R19 ;  /* 0x000000131414723e */ /* 0x000fe200000000ff */
[----:B------:R-:W-:Y:S01]  /*211e0*/  FADD.FTZ R236, -R219, R213 ;  /* 0x000000d5dbec7221 */ /* 0x000fe20000010100 */
[----:B------:R-:W-:Y:S01]  /*211f0*/  FMUL.FTZ R229, R221, R212 ;  /* 0x000000d4dde57220 */ /* 0x000fe20000410000 */
[----:B------:R-:W-:Y:S01]  /*21200*/  F2FP.F16.F32.PACK_AB R23, R54, R23 ;  /* 0x000000173617723e */ /* 0x000fe200000000ff */
[--C-:B------:R-:W-:Y:S01]  /*21210*/  IMAD.WIDE.U32 R18, R15, 0x10, R16.reuse ;  /* 0x000000100f127825 */ /* 0x100fe200078e0010 */
[----:B------:R-:W-:Y:S01]  /*21220*/  F2FP.F16.F32.PACK_AB R21, R58, R21 ;  /* 0x000000153a15723e */ /* 0x000fe200000000ff */
[----:B------:R-:W0:Y:S01]  /*21230*/  LDC.64 R40, c[0x0][0x380] ;  /* 0x0000e000ff287b82 */ /* 0x000e220000000a00 */
[----:B------:R-:W-:Y:S01]  /*21240*/  F2FP.F16.F32.PACK_AB R12, R11, R12 ;  /* 0x0000000c0b0c723e */ /* 0x000fe200000000ff */
        /* <DEDUP_REMOVED lines=80> */
.L_x_41034:
[----:B------:R-:W-:Y:S05]  /*21750*/  EXIT ;  /* 0x000000000000794d */ /* 0x000fea0003800000 */
.L_x_41526:
        /* <DEDUP_REMOVED lines=8> */
.L_x_41529:
[----:B------:R-:W-:Y:S05]  /*217e0*/  BSYNC B1 ;  /* 0x0000000000017941 */ /* 0x000fea0003800000 */
.L_x_41528:
        /* <DEDUP_REMOVED lines=10> */
.L_x_41530:
[----:B------:R-:W-:Y:S01]  /*21890*/  HFMA2 R229, -RZ, RZ, 0, 2.384185791015625e-07 ;  /* 0x00000004ffe57431 */ /* 0x000fe200000001ff */
[----:B------:R-:W-:-:S05]  /*218a0*/  MOV R219, R228 ;  /* 0x000000e400db7202 */ /* 0x000fca0000000f00 */
[----:B------:R-:W-:-:S04]  /*218b0*/  FADD.FTZ R223, R222, R219 ;  /* 0x000000dbdedf7221 */ /* 0x000fc80000010000 */
[----:B------:R-:W-:-:S07]  /*218c0*/  IMAD.MOV.U32 R230, RZ, RZ, R223 ;  /* 0x000000ffffe67224 */ /* 0x000fce00078e00df */
[----:B------:R-:W-:Y:S05]  /*218d0*/  WARPSYNC.COLLECTIVE R227, `(.L_x_41531) ;  /* 0x00000000e3087348 */ /* 0x000fea0003c00000 */
[----:B------:R0:W1:Y:S02]  /*218e0*/  SHFL.BFLY P1, R228, R230, R229, R232 ;  /* 0x0c0000e5e6e47389 */ /* 0x00006400000200e8 */
[----:B01----:R-:W-:Y:S05]  /*218f0*/  ENDCOLLECTIVE ;  /* 0x000000000000791b */ /* 0x003fea0003800000 */
.L_x_41531:
[----:B------:R-:W-:Y:S02]  /*21900*/  IMAD.MOV.U32 R229, RZ, RZ, 0x8 ;  /* 0x00000008ffe57424 */ /* 0x000fe400078e00ff */
[----:B------:R-:W-:-:S04]  /*21910*/  IMAD.MOV.U32 R220, RZ, RZ, R228 ;  /* 0x000000ffffdc7224 */ /* 0x000fc800078e00e4 */
[----:B------:R-:W-:-:S05]  /*21920*/  FADD.FTZ R224, R223, R220 ;  /* 0x000000dcdfe07221 */ /* 0x000fca0000010000 */
[----:B------:R-:W-:-:S07]  /*21930*/  MOV R230, R224 ;  /* 0x000000e000e67202 */ /* 0x000fce0000000f00 */
[----:B------:R-:W-:Y:S05]  /*21940*/  WARPSYNC.COLLECTIVE R227, `(.L_x_41532) ;  /* 0x00000000e3087348 */ /* 0x000fea0003c00000 */
[----:B------:R0:W1:Y:S02]  /*21950*/  SHFL.BFLY P1, R228, R230, R229, R232 ;  /* 0x0c0000e5e6e47389 */ /* 0x00006400000200e8 */
[----:B01----:R-:W-:Y:S05]  /*21960*/  ENDCOLLECTIVE ;  /* 0x000000000000791b */ /* 0x003fea0003800000 */
.L_x_41532:
[----:B------:R-:W-:Y:S01]  /*21970*/  HFMA2 R229, -RZ, RZ, 0, 9.5367431640625e-07 ;  /* 0x00000010ffe57431 */ /* 0x000fe200000001ff */
[----:B------:R-:W-:-:S05]  /*21980*/  MOV R219, R228 ;  /* 0x000000e400db7202 */ /* 0x000fca0000000f00 */
[----:B------:R-:W-:-:S04]  /*21990*/  FADD.FTZ R225, R224, R219 ;  /* 0x000000dbe0e17221 */ /* 0x000fc80000010000 */
[----:B------:R-:W-:-:S07]  /*219a0*/  IMAD.MOV.U32 R230, RZ, RZ, R225 ;  /* 0x000000ffffe67224 */ /* 0x000fce00078e00e1 */
[----:B------:R-:W-:Y:S05]  /*219b0*/  WARPSYNC.COLLECTIVE R227, `(.L_x_41533) ;  /* 0x00000000e3087348 */ /* 0x000fea0003c00000 */
[----:B------:R0:W1:Y:S02]  /*219c0*/  SHFL.BFLY P1, R228, R230, R229, R232 ;  /* 0x0c0000e5e6e47389 */ /* 0x00006400000200e8 */
[----:B01----:R-:W-:Y:S05]  /*219d0*/  ENDCOLLECTIVE ;  /* 0x000000000000791b */ /* 0x003fea0003800000 */
.L_x_41533:
        /* <DEDUP_REMOVED lines=104> */
.L_x_41534:
[----:B------:R-:W-:Y:S01]  /*22060*/  HFMA2 R229, -RZ, RZ, 0, 1.1920928955078125e-07 ;  /* 0x00000002ffe57431 */ /* 0x000fe200000001ff */
[----:B------:R-:W-:-:S05]  /*22070*/  MOV R222, R228 ;  /* 0x000000e400de7202 */ /* 0x000fca0000000f00 */
[----:B------:R-:W-:-:S04]  /*22080*/  FADD.FTZ R222, R219, R222 ;  /* 0x000000dedbde7221 */ /* 0x000fc80000010000 */
[----:B------:R-:W-:-:S07]  /*22090*/  IMAD.MOV.U32 R230, RZ, RZ, R222 ;  /* 0x000000ffffe67224 */ /* 0x000fce00078e00de */
[----:B------:R-:W-:Y:S05]  /*220a0*/  WARPSYNC.COLLECTIVE R227, `(.L_x_41535) ;  /* 0x00000000e3087348 */ /* 0x000fea0003c00000 */
[----:B------:R0:W1:Y:S02]  /*220b0*/  SHFL.BFLY P1, R228, R230, R229, R232 ;  /* 0x0c0000e5e6e47389 */ /* 0x00006400000200e8 */
[----:B01----:R-:W-:Y:S05]  /*220c0*/  ENDCOLLECTIVE ;  /* 0x000000000000791b */ /* 0x003fea0003800000 */
.L_x_41535:
[----:B------:R-:W-:Y:S02]  /*220d0*/  IMAD.MOV.U32 R229, RZ, RZ, 0x4 ;  /* 0x00000004ffe57424 */ /* 0x000fe400078e00ff */
[----:B------:R-:W-:-:S04]  /*220e0*/  IMAD.MOV.U32 R223, RZ, RZ, R228 ;  /* 0x000000ffffdf7224 */ /* 0x000fc800078e00e4 */
[----:B------:R-:W-:-:S05]  /*220f0*/  FADD.FTZ R223, R222, R223 ;  /* 0x000000dfdedf7221 */ /* 0x000fca0000010000 */
[----:B------:R-:W-:-:S07]  /*22100*/  MOV R230, R223 ;  /* 0x000000df00e67202 */ /* 0x000fce0000000f00 */
[----:B------:R-:W-:Y:S05]  /*22110*/  WARPSYNC.COLLECTIVE R227, `(.L_x_41536) ;  /* 0x00000000e3087348 */ /* 0x000fea0003c00000 */
[----:B------:R0:W1:Y:S02]  /*22120*/  SHFL.BFLY P1, R228, R230, R229, R232 ;  /* 0x0c0000e5e6e47389 */ /* 0x00006400000200e8 */
[----:B01----:R-:W-:Y:S05]  /*22130*/  ENDCOLLECTIVE ;  /* 0x000000000000791b */ /* 0x003fea0003800000 */
.L_x_41536:
[----:B------:R-:W-:Y:S01]  /*22140*/  HFMA2 R229, -RZ, RZ, 0, 4.76837158203125e-07 ;  /* 0x00000008ffe57431 */ /* 0x000fe200000001ff */
[----:B------:R-:W-:-:S05]  /*22150*/  MOV R224, R228 ;  /* 0x000000e400e07202 */ /* 0x000fca0000000f00 */
[----:B------:R-:W-:-:S04]  /*22160*/  FADD.FTZ R224, R223, R224 ;  /* 0x000000e0dfe07221 */ /* 0x000fc80000010000 */
[----:B------:R-:W-:-:S07]  /*22170*/  IMAD.MOV.U32 R230, RZ, RZ, R224 ;  /* 0x000000ffffe67224 */ /* 0x000fce00078e00e0 */
[----:B------:R-:W-:Y:S05]  /*22180*/  WARPSYNC.COLLECTIVE R227, `(.L_x_41537) ;  /* 0x00000000e3087348 */ /* 0x000fea0003c00000 */
[----:B------:R0:W1:Y:S02]  /*22190*/  SHFL.BFLY P1, R228, R230, R229, R232 ;  /* 0x0c0000e5e6e47389 */ /* 0x00006400000200e8 */
[----:B01----:R-:W-:Y:S05]  /*221a0*/  ENDCOLLECTIVE ;  /* 0x000000000000791b */ /* 0x003fea0003800000 */
.L_x_41537:
[----:B------:R-:W-:Y:S02]  /*221b0*/  IMAD.MOV.U32 R229, RZ, RZ, 0x10 ;  /* 0x00000010ffe57424 */ /* 0x000fe400078e00ff */
[----:B------:R-:W-:-:S04]  /*221c0*/  IMAD.MOV.U32 R225, RZ, RZ, R228 ;  /* 0x000000ffffe17224 */ /* 0x000fc800078e00e4 */
[----:B------:R-:W-:-:S05]  /*221d0*/  FADD.FTZ R225, R224, R225 ;  /* 0x000000e1e0e17221 */ /* 0x000fca0000010000 */
[----:B------:R-:W-:-:S07]  /*221e0*/  MOV R230, R225 ;  /* 0x000000e100e67202 */ /* 0x000fce0000000f00 */
[----:B------:R-:W-:Y:S05]  /*221f0*/  WARPSYNC.COLLECTIVE R227, `(.L_x_41538) ;  /* 0x00000000e3087348 */ /* 0x000fea0003c00000 */
[----:B------:R0:W1:Y:S02]  /*22200*/  SHFL.BFLY P1, R228, R230, R229, R232 ;  /* 0x0c0000e5e6e47389 */ /* 0x00006400000200e8 */
[----:B01----:R-:W-:Y:S05]  /*22210*/  ENDCOLLECTIVE ;  /* 0x000000000000791b */ /* 0x003fea0003800000 */
.L_x_41538:
[----:B------:R-:W-:Y:S01]  /*22220*/  MOV R226, R228 ;  /* 0x000000e400e27202 */ /* 0x000fe20000000f00 */
[----:B------:R-:W-:Y:S06]  /*22230*/  BRA `(.L_x_41539) ;  /* 0xffffffe800247947 */ /* 0x000fec000383ffff */
.L_x_41540:
        /* <DEDUP_REMOVED lines=12> */
.L_x_54453:


//--------------------- .text._ZN10layer_norm13ln_fwd_kernelINS_13Kernel_traitsIf6__halffS2_fjLj1536ELj1ELj4ELj1ELj16ENS_18Kernel_traits_baseILj1536EfS2_fS2_fjLj128EEEEELb1ELb1ELb1ELb0EEEvNS_9FwdParamsE --------------------------
	.section	.text._ZN10layer_norm13ln_fwd_kernelINS_13Kernel_traitsIf6__halffS2_fjLj1536ELj1ELj4ELj1ELj16ENS_18Kernel_traits_baseILj1536EfS2_fS2_fjLj128EEEEELb1ELb1ELb1ELb0EEEvNS_9FwdParamsE,"ax",@progbits
	.align	128
        .global         _ZN10layer_norm13ln_fwd_kernelINS_13Kernel_traitsIf6__halffS2_fjLj1536ELj1ELj4ELj1ELj16ENS_18Kernel_traits_baseILj1536EfS2_fS2_fjLj128EEEEELb1ELb1ELb1ELb0EEEvNS_9FwdParamsE
        .type           _ZN10layer_norm13ln_fwd_kernelINS_13Kernel_traitsIf6__halffS2_fjLj1536ELj1ELj4ELj1ELj16ENS_18Kernel_traits_baseILj1536EfS2_fS2_fjLj128EEEEELb1ELb1ELb1ELb0EEEvNS_9FwdParamsE,@function
        .size           _ZN10layer_norm13ln_fwd_kernelINS_13Kernel_traitsIf6__halffS2_fjLj1536ELj1ELj4ELj1ELj16ENS_18Kernel_traits_baseILj1536EfS2_fS2_fjLj128EEEEELb1ELb1ELb1ELb0EEEvNS_9FwdParamsE,(.L_x_54454 - _ZN10layer_norm13ln_fwd_kernelINS_13Kernel_traitsIf6__halffS2_fjLj1536ELj1ELj4ELj1ELj16ENS_18Kernel_traits_baseILj1536EfS2_fS2_fjLj128EEEEELb1ELb1ELb1ELb0EEEvNS_9FwdParamsE)
        .other          _ZN10layer_norm13ln_fwd_kernelINS_13Kernel_traitsIf6__halffS2_fjLj1536ELj1ELj4ELj1ELj16ENS_18Kernel_traits_baseILj1536EfS2_fS2_fjLj128EEEEELb1ELb1ELb1ELb0EEEvNS_9FwdParamsE,@"STO_CUDA_ENTRY STV_DEFAULT"
_ZN10layer_norm13ln_fwd_kernelINS_13Kernel_traitsIf6__halffS2_fjLj1536ELj1ELj4ELj1ELj16ENS_18Kernel_traits_baseILj1536EfS2_fS2_fjLj128EEEEELb1ELb1ELb1ELb0EEEvNS_9FwdParamsE:
.text._ZN10layer_norm13ln_fwd_kernelINS_13Kernel_traitsIf6__halffS2_fjLj1536ELj1ELj4ELj1ELj16ENS_18Kernel_traits_baseILj1536EfS2_fS2_fjLj128EEEEELb1ELb1ELb1ELb0EEEvNS_9FwdParamsE:
        /* <DEDUP_REMOVED lines=140> */
.L_x_41542:
        /* <DEDUP_REMOVED lines=83> */
.L_x_41543:
[----:B------:R-:W-:Y:S05]  /*0df0*/  BSYNC.RECONVERGENT B0 ;  /* 0x0000000000007941 */ /* 0x000fea0003800200 */
.L_x_41541:
        /* <DEDUP_REMOVED lines=71> */
.L_x_42248:
        /* <DEDUP_REMOVED lines=40> */
.L_x_41548:
[----:B------:R-:W-:Y:S05]  /*14f0*/  BSYNC.RECONVERGENT B2 ;  /* 0x0000000000027941 */ /* 0x000fea0003800200 */
.L_x_41547:
        /* <DEDUP_REMOVED lines=30> */
.L_x_41555:
        /* <DEDUP_REMOVED lines=13> */
.L_x_41557:
[----:B------:R-:W-:Y:S05]  /*17b0*/  BSYNC.RECONVERGENT B5 ;  /* 0x0000000000057941 */ /* 0x000fea0003800200 */
.L_x_41556:
        /* <DEDUP_REMOVED lines=46> */
.L_x_41554:
[----:B------:R-:W-:Y:S05]  /*1aa0*/  BSYNC.RECONVERGENT B4 ;  /* 0x0000000000047941 */ /* 0x000fea0003800200 */
.L_x_41553:
        /* <DEDUP_REMOVED lines=9> */
[----:B------:R-:W-:-:S07]  /*1b40*/  FFMA.FTZ R168, R9, R28, R160 ;  /* 0x0000001c09a87223 */ /* 0x000fce00000100a0 */
.L_x_41552:
[----:B------:R-:W-:Y:S05]  /*1b50*/  BSYNC.RECONVERGENT B3 ;  /* 0x0000000000037941 */ /* 0x000fea0003800200 */
.L_x_41551:
        /* <DEDUP_REMOVED lines=17> */
.L_x_41562:
        /* <DEDUP_REMOVED lines=13> */
.L_x_41564:
[----:B------:R-:W-:Y:S05]  /*1d40*/  BSYNC.RECONVERGENT B5 ;  /* 0x0000000000057941 */ /* 0x000fea0003800200 */
.L_x_41563:
        /* <DEDUP_REMOVED lines=47> */
.L_x_41561:
[----:B------:R-:W-:Y:S05]  /*2040*/  BSYNC.RECONVERGENT B4 ;  /* 0x0000000000047941 */ /* 0x000fea0003800200 */
.L_x_41560:
        /* <DEDUP_REMOVED lines=10> */
.L_x_41559:
[----:B------:R-:W-:Y:S05]  /*20f0*/  BSYNC.RECONVERGENT B3 ;  /* 0x0000000000037941 */ /* 0x000fea0003800200 */
.L_x_41558:
        /* <DEDUP_REMOVED lines=17> */
.L_x_41569:
        /* <DEDUP_REMOVED lines=13> */
.L_x_41571:
[----:B------:R-:W-:Y:S05]  /*22e0*/  BSYNC.RECONVERGENT B5 ;  /* 0x0000000000057941 */ /* 0x000fea0003800200 */
.L_x_41570:
        /* <DEDUP_REMOVED lines=46> */
.L_x_41568:
[----:B------:R-:W-:Y:S05]  /*25d0*/  BSYNC.RECONVERGENT B4 ;  /* 0x0000000000047941 */ /* 0x000fea0003800200 */
.L_x_41567:
        /* <DEDUP_REMOVED lines=10> */
.L_x_41566:
[----:B------:R-:W-:Y:S05]  /*2680*/  BSYNC.RECONVERGENT B3 ;  /* 0x0000000000037941 */ /* 0x000fea0003800200 */
.L_x_41565:
        /* <DEDUP_REMOVED lines=17> */
.L_x_41576:
        /* <DEDUP_REMOVED lines=13> */
.L_x_41578:
[----:B------:R-:W-:Y:S05]  /*2870*/  BSYNC.RECONVERGENT B5 ;  /* 0x0000000000057941 */ /* 0x000fea0003800200 */
.L_x_41577:
        /* <DEDUP_REMOVED lines=47> */
.L_x_41575:
[----:B------:R-:W-:Y:S05]  /*2b70*/  BSYNC.RECONVERGENT B4 ;  /* 0x0000000000047941 */ /* 0x000fea0003800200 */
.L_x_41574:
        /* <DEDUP_REMOVED lines=10> */
.L_x_41573:
[----:B------:R-:W-:Y:S05]  /*2c20*/  BSYNC.RECONVERGENT B3 ;  /* 0x0000000000037941 */ /* 0x000fea0003800200 */
.L_x_41572:
        /* <DEDUP_REMOVED lines=17> */
.L_x_41583:
        /* <DEDUP_REMOVED lines=13> */
.L_x_41585:
[----:B------:R-:W-:Y:S05]  /*2e10*/  BSYNC.RECONVERGENT B5 ;  /* 0x0000000000057941 */ /* 0x000fea0003800200 */
.L_x_41584:
        /* <DEDUP_REMOVED lines=47> */
.L_x_41582:
[----:B------:R-:W-:Y:S05]  /*3110*/  BSYNC.RECONVERGENT B4 ;  /* 0x0000000000047941 */ /* 0x000fea0003800200 */
.L_x_41581:
[----:B------:R-:W-:Y:S01]  /*3120*/  HFMA2 R216, -RZ, RZ, 0.1171875, 0 ;  /* 0x2f800000ffd87431 */ /* 0x000fe200000001ff */
[----:B------:R-:W-:Y:S01]  /*3130*/  I2FP.F32.U32 R9, R173 ;  /* 0x000000ad00097245 */ /* 0x000fe20000201000 */
[----:B------:R-:W-:-:S05]  /*3140*/  HADD2.F32 R172, -RZ, R158.H0_H0 ;  /* 0x2000009effac7230 */ /* 0x000fca0000004100 */
[----:B------:R-:W-:Y:S01]  /*3150*/  FMUL.FTZ R172, R172, UR9 ;  /* 0x00000009acac7c20 */ /* 0x000fe20008410000 */
[----:B------:R-:W-:-:S03]  /*3160*/  FFMA.FTZ R9, R9, R216, 1.1641532182693481445e-10 ;  /* 0x2f00000009097423 */ /* 0x000fc600000100d8 */
[----:B------:R-:W-:Y:S02]  /*3170*/  FMUL.FTZ R172, R172, UR8 ;  /* 0x00000008acac7c20 */ /* 0x000fe40008410000 */
[----:B------:R-:W-:-:S04]  /*3180*/  FSETP.GTU.FTZ.AND P3, PT, R9, UR20, PT ;  /* 0x0000001409007c0b */ /* 0x000fc8000bf7c000 */
[----:B------:R-:W-:Y:S02]  /*3190*/  FSEL R9, R172, RZ, !P3 ;  /* 0x000000ffac097208 */ /* 0x000fe40005800000 */
[----:B------:R-:W-:-:S03]  /*31a0*/  SEL R225, RZ, 0x1, P3 ;  /* 0x00000001ffe17807 */ /* 0x000fc60001800000 */
[----:B------:R-:W-:-:S07]  /*31b0*/  FFMA.FTZ R172, R9, R32, R164 ;  /* 0x0000002009ac7223 */ /* 0x000fce00000100a4 */
.L_x_41580:
[----:B------:R-:W-:Y:S05]  /*31c0*/  BSYNC.RECONVERGENT B3 ;  /* 0x0000000000037941 */ /* 0x000fea0003800200 */
.L_x_41579:
        /* <DEDUP_REMOVED lines=17> */
.L_x_41590:
        /* <DEDUP_REMOVED lines=13> */
.L_x_41592:
[----:B------:R-:W-:Y:S05]  /*33b0*/  BSYNC.RECONVERGENT B5 ;  /* 0x0000000000057941 */ /* 0x000fea0003800200 */
.L_x_41591:
        /* <DEDUP_REMOVED lines=47> */
.L_x_41589:
[----:B------:R-:W-:Y:S05]  /*36b0*/  BSYNC.RECONVERGENT B4 ;  /* 0x0000000000047941 */ /* 0x000fea0003800200 */
.L_x_41588:
[----:B------:R-:W-:Y:S01]  /*36c0*/  I2FP.F32.U32 R173, R173 ;  /* 0x000000ad00ad7245 */ /* 0x000fe20000201000 */
[----:B------:R-:W-:Y:S02]  /*36d0*/  HADD2.F32 R174, -RZ, R158.H1_H1 ;  /* 0x3000009effae7230 */ /* 0x000fe40000004100 */
        /* <DEDUP_REMOVED lines=8> */
.L_x_41587:
[----:B------:R-:W-:Y:S05]  /*3760*/  BSYNC.RECONVERGENT B3 ;  /* 0x0000000000037941 */ /* 0x000fea0003800200 */
.L_x_41586:
        /* <DEDUP_REMOVED lines=17> */
.L_x_41597:
        /* <DEDUP_REMOVED lines=13> */
.L_x_41599:
[----:B------:R-:W-:Y:S05]  /*3950*/  BSYNC.RECONVERGENT B5 ;  /* 0x0000000000057941 */ /* 0x000fea0003800200 */
.L_x_41598:
        /* <DEDUP_REMOVED lines=47> */
.L_x_41596:
[----:B------:R-:W-:Y:S05]  /*3c50*/  BSYNC.RECONVERGENT B4 ;  /* 0x0000000000047941 */ /* 0x000fea0003800200 */
.L_x_41595:
[----:B------:R-:W-:Y:S01]  /*3c60*/  I2FP.F32.U32 R9, R175 ;  /* 0x000000af00097245 */ /* 0x000fe20000201000 */
[----:B------:R-:W-:Y:S02]  /*3c70*/  HADD2.F32 R174, -RZ, R159.H0_H0 ;  /* 0x2000009fffae7230 */ /* 0x000fe40000004100 */
        /* <DEDUP_REMOVED lines=8> */
.L_x_41594:
[----:B------:R-:W-:Y:S05]  /*3d00*/  BSYNC.RECONVERGENT B3 ;  /* 0x0000000000037941 */ /* 0x000fea0003800200 */
.L_x_41593:
        /* <DEDUP_REMOVED lines=16> */
.L_x_41603:
        /* <DEDUP_REMOVED lines=13> */
.L_x_41605:
[----:B------:R-:W-:Y:S05]  /*3ee0*/  BSYNC.RECONVERGENT B4 ;  /* 0x0000000000047941 */ /* 0x000fea0003800200 */
.L_x_41604:
        /* <DEDUP_REMOVED lines=47> */
.L_x_41602:
[----:B------:R-:W-:Y:S05]  /*41e0*/  BSYNC.RECONVERGENT B3 ;  /* 0x0000000000037941 */ /* 0x000fea0003800200 */
.L_x_41601:
[----:B------:R-:W-:Y:S01]  /*41f0*/  HFMA2 R216, -RZ, RZ, 0.1171875, 0 ;  /* 0x2f800000ffd87431 */ /* 0x000fe200000001ff */
[----:B------:R-:W-:-:S05]  /*4200*/  I2FP.F32.U32 R175, R175 ;  /* 0x000000af00af7245 */ /* 0x000fca0000201000 */
[----:B------:R-:W-:Y:S01]  /*4210*/  FFMA.FTZ R175, R175, R216, 1.1641532182693481445e-10 ;  /* 0x2f000000afaf7423 */ /* 0x000fe200000100d8 */
[----:B------:R-:W-:-:S04]  /*4220*/  HADD2.F32 R216, -RZ, R159.H1_H1 ;  /* 0x3000009fffd87230 */ /* 0x000fc80000004100 */
[----:B------:R-:W-:Y:S01]  /*4230*/  FSETP.GTU.FTZ.AND P2, PT, R175, UR20, PT ;  /* 0x00000014af007c0b */ /* 0x000fe2000bf5c000 */
[----:B------:R-:W-:-:S03]  /*4240*/  FMUL.FTZ R216, R216, UR9 ;  /* 0x00000009d8d87c20 */ /* 0x000fc60008410000 */
[----:B------:R-:W-:Y:S01]  /*4250*/  SEL R228, RZ, 0x1, P2 ;  /* 0x00000001ffe47807 */ /* 0x000fe20001000000 */
[----:B------:R-:W-:-:S05]  /*4260*/  FMUL.FTZ R216, R216, UR8 ;  /* 0x00000008d8d87c20 */ /* 0x000fca0008410000 */
[----:B------:R-:W-:-:S05]  /*4270*/  FSEL R216, R216, RZ, !P2 ;  /* 0x000000ffd8d87208 */ /* 0x000fca0005000000 */
[----:B------:R-:W-:Y:S01]  /*4280*/  FFMA.FTZ R175, R216, R35, R167 ;  /* 0x00000023d8af7223 */ /* 0x000fe200000100a7 */
[----:B------:R-:W-:Y:S06]  /*4290*/  BRA `(.L_x_41600) ;  /* 0x0000002c00407947 */ /* 0x000fec0003800000 */
.L_x_41550:
        /* <DEDUP_REMOVED lines=21> */
.L_x_41610:
        /* <DEDUP_REMOVED lines=13> */
.L_x_41612:
[----:B------:R-:W-:Y:S05]  /*44c0*/  BSYNC.RECONVERGENT B5 ;  /* 0x0000000000057941 */ /* 0x000fea0003800200 */
.L_x_41611:
        /* <DEDUP_REMOVED lines=46> */
.L_x_41609:
[----:B------:R-:W-:Y:S05]  /*47b0*/  BSYNC.RECONVERGENT B4 ;  /* 0x0000000000047941 */ /* 0x000fea0003800200 */
.L_x_41608:
        /* <DEDUP_REMOVED lines=10> */
.L_x_41607:
[----:B------:R-:W-:Y:S05]  /*4860*/  BSYNC.RECONVERGENT B3 ;  /* 0x0000000000037941 */ /* 0x000fea0003800200 */
.L_x_41606:
        /* <DEDUP_REMOVED lines=17> */
.L_x_41617:
        /* <DEDUP_REMOVED lines=13> */
.L_x_41619:
[----:B------:R-:W-:Y:S05]  /*4a50*/  BSYNC.RECONVERGENT B5 ;  /* 0x0000000000057941 */ /* 0x000fea0003800200 */
.L_x_41618:
        /* <DEDUP_REMOVED lines=47> */
.L_x_41616:
[----:B------:R-:W-:Y:S05]  /*4d50*/  BSYNC.RECONVERGENT B4 ;  /* 0x0000000000047941 */ /* 0x000fea0003800200 */
.L_x_41615:
        /* <DEDUP_REMOVED lines=10> */
.L_x_41614:
[----:B------:R-:W-:Y:S05]  /*4e00*/  BSYNC.RECONVERGENT B3 ;  /* 0x0000000000037941 */ /* 0x000fea0003800200 */
.L_x_41613:
        /* <DEDUP_REMOVED lines=17> */
.L_x_41624:
        /* <DEDUP_REMOVED lines=13> */
.L_x_41626:
[----:B------:R-:W-:Y:S05]  /*4ff0*/  BSYNC.RECONVERGENT B5 ;  /* 0x0000000000057941 */ /* 0x000fea0003800200 */
.L_x_41625:
        /* <DEDUP_REMOVED lines=46> */
.L_x_41623:
[----:B------:R-:W-:Y:S05]  /*52e0*/  BSYNC.RECONVERGENT B4 ;  /* 0x0000000000047941 */ /* 0x000fea0003800200 */
.L_x_41622:
        /* <DEDUP_REMOVED lines=10> */
.L_x_41621:
[----:B------:R-:W-:Y:S05]  /*5390*/  BSYNC.RECONVERGENT B3 ;  /* 0x0000000000037941 */ /* 0x000fea0003800200 */
.L_x_41620:
        /* <DEDUP_REMOVED lines=17> */
.L_x_41631:
        /* <DEDUP_REMOVED lines=13> */
.L_x_41633:
[----:B------:R-:W-:Y:S05]  /*5580*/  BSYNC.RECONVERGENT B5 ;  /* 0x0000000000057941 */ /* 0x000fea0003800200 */
.L_x_41632:
        /* <DEDUP_REMOVED lines=47> */
.L_x_41630:
[----:B------:R-:W-:Y:S05]  /*5880*/  BSYNC.RECONVERGENT B4 ;  /* 0x0000000000047941 */ /* 0x000fea0003800200 */
.L_x_41629:
        /* <DEDUP_REMOVED lines=10> */
.L_x_41628:
[----:B------:R-:W-:Y:S05]  /*5930*/  BSYNC.RECONVERGENT B3 ;  /* 0x0000000000037941 */ /* 0x000fea0003800200 */
.L_x_41627:
        /* <DEDUP_REMOVED lines=17> */
.L_x_41638:
        /* <DEDUP_REMOVED lines=13> */
.L_x_41640:
[----:B------:R-:W-:Y:S05]  /*5b20*/  BSYNC.RECONVERGENT B5 ;  /* 0x0000000000057941 */ /* 0x000fea0003800200 */
.L_x_41639:
        /* <DEDUP_REMOVED lines=47> */
.L_x_41637:
[----:B------:R-:W-:Y:S05]  /*5e20*/  BSYNC.RECONVERGENT B4 ;  /* 0x0000000000047941 */ /* 0x000fea0003800200 */
.L_x_41636:
        /* <DEDUP_REMOVED lines=10> */
.L_x_41635:
[----:B------:R-:W-:Y:S05]  /*5ed0*/  BSYNC.RECONVERGENT B3 ;  /* 0x0000000000037941 */ /* 0x000fea0003800200 */
.L_x_41634:
        /* <DEDUP_REMOVED lines=17> */
.L_x_41645:
        /* <DEDUP_REMOVED lines=13> */
.L_x_41647:
[----:B------:R-:W-:Y:S05]  /*60c0*/  BSYNC.RECONVERGENT B5 ;  /* 0x0000000000057941 */ /* 0x000fea0003800200 */
.L_x_41646:
        /* <DEDUP_REMOVED lines=47> */
.L_x_41644:
[----:B------:R-:W-:Y:S05]  /*63c0*/  BSYNC.RECONVERGENT B4 ;  /* 0x0000000000047941 */ /* 0x000fea0003800200 */
.L_x_41643:
        /* <DEDUP_REMOVED lines=10> */
.L_x_41642:
[----:B------:R-:W-:Y:S05]  /*6470*/  BSYNC.RECONVERGENT B3 ;  /* 0x0000000000037941 */ /* 0x000fea0003800200 */
.L_x_41641:
        /* <DEDUP_REMOVED lines=17> */
.L_x_41652:
        /* <DEDUP_REMOVED lines=13> */
.L_x_41654:
[----:B------:R-:W-:Y:S05]  /*6660*/  BSYNC.RECONVERGENT B5 ;  /* 0x0000000000057941 */ /* 0x000fea0003800200 */
.L_x_41653:
        /* <DEDUP_REMOVED lines=47> */
.L_x_41651:
[----:B------:R-:W-:Y:S05]  /*6960*/  BSYNC.RECONVERGENT B4 ;  /* 0x0000000000047941 */ /* 0x000fea0003800200 */
.L_x_41650:
        /* <DEDUP_REMOVED lines=8> */
[----:B------:R-:W-:-:S05]  /*69f0*/  FSEL R9, R9, RZ, !P2 ;  /* 0x000000ff09097208 */ /* 0x000fca0005000000 */
[----:B------:R-:W-:-:S07]  /*6a00*/  FMUL.FTZ R174, R9, R34 ;  /* 0x0000002209ae7220 */ /* 0x000fce0000410000 */
.L_x_41649:
[----:B------:R-:W-:Y:S05]  /*6a10*/  BSYNC.RECONVERGENT B3 ;  /* 0x0000000000037941 */ /* 0x000fea0003800200 */
.L_x_41648:
        /* <DEDUP_REMOVED lines=16> */
.L_x_41657:
        /* <DEDUP_REMOVED lines=13> */
.L_x_41659:
[----:B------:R-:W-:Y:S05]  /*6bf0*/  BSYNC.RECONVERGENT B4 ;  /* 0x0000000000047941 */ /* 0x000fea0003800200 */
.L_x_41658:
        /* <DEDUP_REMOVED lines=47> */
.L_x_41656:
[----:B------:R-:W-:Y:S05]  /*6ef0*/  BSYNC.RECONVERGENT B3 ;  /* 0x0000000000037941 */ /* 0x000fea0003800200 */
.L_x_41655:
        /* <DEDUP_REMOVED lines=8> */
[----:B------:R-:W-:-:S05]  /*6f80*/  FSEL R216, R216, RZ, !P2 ;  /* 0x000000ffd8d87208 */ /* 0x000fca0005000000 */
[----:B------:R-:W-:-:S07]  /*6f90*/  FMUL.FTZ R175, R216, R35 ;  /* 0x00000023d8af7220 */ /* 0x000fce0000410000 */
.L_x_41600:
[----:B------:R-:W-:Y:S05]  /*6fa0*/  BSYNC.RECONVERGENT B2 ;  /* 0x0000000000027941 */ /* 0x000fea0003800200 */
.L_x_41549:
        /* <DEDUP_REMOVED lines=27> */
.L_x_41661:
[----:B------:R-:W-:Y:S05]  /*7160*/  BSYNC.RECONVERGENT B2 ;  /* 0x0000000000027941 */ /* 0x000fea0003800200 */
.L_x_41660:
[----:B------:R-:W-:Y:S01]  /*7170*/  IADD3 R236, PT, PT, R236, 0x20, RZ ;  /* 0x00000020ecec7810 */ /* 0x000fe20007ffe0ff */
[----:B------:R-:W-:-:S07]  /*7180*/  VIADD R239, R239, 0x20 ;  /* 0x00000020efef7836 */ /* 0x000fce0000000000 */
.L_x_41546:
[----:B------:R-:W-:Y:S05]  /*7190*/  BSYNC.RECONVERGENT B1 ;  /* 0x0000000000017941 */ /* 0x000fea0003800200 */
.L_x_41545:
        /* <DEDUP_REMOVED lines=38> */
.L_x_41670:
        /* <DEDUP_REMOVED lines=13> */
.L_x_41672:
[----:B------:R-:W-:Y:S05]  /*74d0*/  BSYNC.RECONVERGENT B5 ;  /* 0x0000000000057941 */ /* 0x000fea0003800200 */
.L_x_41671:
        /* <DEDUP_REMOVED lines=46> */
.L_x_41669:
[----:B------:R-:W-:Y:S05]  /*77c0*/  BSYNC.RECONVERGENT B4 ;  /* 0x0000000000047941 */ /* 0x000fea0003800200 */
.L_x_41668:
        /* <DEDUP_REMOVED lines=10> */
.L_x_41667:
[----:B------:R-:W-:Y:S05]  /*7870*/  BSYNC.RECONVERGENT B3 ;  /* 0x0000000000037941 */ /* 0x000fea0003800200 */
.L_x_41666:
        /* <DEDUP_REMOVED lines=17> */
.L_x_41677:
        /* <DEDUP_REMOVED lines=13> */
.L_x_41679:
[----:B------:R-:W-:Y:S05]  /*7a60*/  BSYNC.RECONVERGENT B5 ;  /* 0x0000000000057941 */ /* 0x000fea0003800200 */
.L_x_41678:
        /* <DEDUP_REMOVED lines=47> */
.L_x_41676:
[----:B------:R-:W-:Y:S05]  /*7d60*/  BSYNC.RECONVERGENT B4 ;  /* 0x0000000000047941 */ /* 0x000fea0003800200 */
.L_x_41675:
        /* <DEDUP_REMOVED lines=10> */
.L_x_41674:
[----:B------:R-:W-:Y:S05]  /*7e10*/  BSYNC.RECONVERGENT B3 ;  /* 0x0000000000037941 */ /* 0x000fea0003800200 */
.L_x_41673:
        /* <DEDUP_REMOVED lines=17> */
.L_x_41684:
        /* <DEDUP_REMOVED lines=13> */
.L_x_41686:
[----:B------:R-:W-:Y:S05]  /*8000*/  BSYNC.RECONVERGENT B5 ;  /* 0x0000000000057941 */ /* 0x000fea0003800200 */
.L_x_41685:
        /* <DEDUP_REMOVED lines=46> */
.L_x_41683:
[----:B------:R-:W-:Y:S05]  /*82f0*/  BSYNC.RECONVERGENT B4 ;  /* 0x0000000000047941 */ /* 0x000fea0003800200 */
.L_x_41682:
        /* <DEDUP_REMOVED lines=10> */
.L_x_41681:
[----:B------:R-:W-:Y:S05]  /*83a0*/  BSYNC.RECONVERGENT B3 ;  /* 0x0000000000037941 */ /* 0x000fea0003800200 */
.L_x_41680:
        /* <DEDUP_REMOVED lines=17> */
.L_x_41691:
        /* <DEDUP_REMOVED lines=13> */
.L_x_41693:
[----:B------:R-:W-:Y:S05]  /*8590*/  BSYNC.RECONVERGENT B5 ;  /* 0x0000000000057941 */ /* 0x000fea0003800200 */
.L_x_41692:
        /* <DEDUP_REMOVED lines=47> */
.L_x_41690:
[----:B------:R-:W-:Y:S05]  /*8890*/  BSYNC.RECONVERGENT B4 ;  /* 0x0000000000047941 */ /* 0x000fea0003800200 */
.L_x_41689:
        /* <DEDUP_REMOVED lines=10> */
.L_x_41688:
[----:B------:R-:W-:Y:S05]  /*8940*/  BSYNC.RECONVERGENT B3 ;  /* 0x0000000000037941 */ /* 0x000fea0003800200 */
.L_x_41687:
        /* <DEDUP_REMOVED lines=17> */
.L_x_41698:
        /* <DEDUP_REMOVED lines=13> */
.L_x_41700:
[----:B------:R-:W-:Y:S05]  /*8b30*/  BSYNC.RECONVERGENT B5 ;  /* 0x0000000000057941 */ /* 0x000fea0003800200 */
.L_x_41699:
        /* <DEDUP_REMOVED lines=47> */
.L_x_41697:
[----:B------:R-:W-:Y:S05]  /*8e30*/  BSYNC.RECONVERGENT B4 ;  /* 0x0000000000047941 */ /* 0x000fea0003800200 */
.L_x_41696:
        /* <DEDUP_REMOVED lines=10> */
.L_x_41695:
[----:B------:R-:W-:Y:S05]  /*8ee0*/  BSYNC.RECONVERGENT B3 ;  /* 0x0000000000037941 */ /* 0x000fea0003800200 */
.L_x_41694:
        /* <DEDUP_REMOVED lines=17> */
.L_x_41705:
        /* <DEDUP_REMOVED lines=13> */
.L_x_41707:
[----:B------:R-:W-:Y:S05]  /*90d0*/  BSYNC.RECONVERGENT B5 ;  /* 0x0000000000057941 */ /* 0x000fea0003800200 */
.L_x_41706:
        /* <DEDUP_REMOVED lines=47> */
.L_x_41704:
[----:B------:R-:W-:Y:S05]  /*93d0*/  BSYNC.RECONVERGENT B4 ;  /* 0x0000000000047941 */ /* 0x000fea0003800200 */
.L_x_41703:
[----:B------:R-:W-:Y:S01]  /*93e0*/  HFMA2 R182, -RZ, RZ, 0.1171875, 0 ;  /* 0x2f800000ffb67431 */ /* 0x000fe200000001ff */
[----:B------:R-:W-:Y:S01]  /*93f0*/  I2FP.F32.U32 R181, R181 ;  /* 0x000000b500b57245 */ /* 0x000fe20000201000 */
[----:B------:R-:W-:-:S05]  /*9400*/  HADD2.F32 R183, -RZ, R158.H1_H1 ;  /* 0x3000009effb77230 */ /* 0x000fca0000004100 */
[----:B------:R-:W-:Y:S01]  /*9410*/  FMUL.FTZ R183, R183, UR9 ;  /* 0x00000009b7b77c20 */ /* 0x000fe20008410000 */
[----:B------:R-:W-:-:S03]  /*9420*/  FFMA.FTZ R181, R181, R182, 1.1641532182693481445e-10 ;  /* 0x2f000000b5b57423 */ /* 0x000fc600000100b6 */
[----:B------:R-:W-:Y:S02]  /*9430*/  FMUL.FTZ R182, R183, UR8 ;  /* 0x00000008b7b67c20 */ /* 0x000fe40008410000 */
[----:B------:R-:W-:-:S04]  /*9440*/  FSETP.GTU.FTZ.AND P3, PT, R181, UR20, PT ;  /* 0x00000014b5007c0b */ /* 0x000fc8000bf7c000 */
[----:B------:R-:W-:Y:S02]  /*9450*/  FSEL R182, R182, RZ, !P3 ;  /* 0x000000ffb6b67208 */ /* 0x000fe40005800000 */
[----:B------:R-:W-:-:S03]  /*9460*/  SEL R226, RZ, 0x1, P3 ;  /* 0x00000001ffe27807 */ /* 0x000fc60001800000 */
[----:B------:R-:W-:-:S07]  /*9470*/  FFMA.FTZ R181, R182, R57, R165 ;  /* 0x00000039b6b57223 */ /* 0x000fce00000100a5 */
.L_x_41702:
[----:B------:R-:W-:Y:S05]  /*9480*/  BSYNC.RECONVERGENT B3 ;  /* 0x0000000000037941 */ /* 0x000fea0003800200 */
.L_x_41701:
        /* <DEDUP_REMOVED lines=17> */
.L_x_41712:
        /* <DEDUP_REMOVED lines=13> */
.L_x_41714:
[----:B------:R-:W-:Y:S05]  /*9670*/  BSYNC.RECONVERGENT B5 ;  /* 0x0000000000057941 */ /* 0x000fea0003800200 */
.L_x_41713:
        /* <DEDUP_REMOVED lines=47> */
.L_x_41711:
[----:B------:R-:W-:Y:S05]  /*9970*/  BSYNC.RECONVERGENT B4 ;  /* 0x0000000000047941 */ /* 0x000fea0003800200 */
.L_x_41710:
[----:B------:R-:W-:Y:S01]  /*9980*/  I2FP.F32.U32 R9, R183 ;  /* 0x000000b700097245 */ /* 0x000fe20000201000 */
[----:B------:R-:W-:Y:S02]  /*9990*/  IMAD.MOV.U32 R182, RZ, RZ, 0x2f800000 ;  /* 0x2f800000ffb67424 */ /* 0x000fe400078e00ff */
[----:B------:R-:W-:Y:S02]  /*99a0*/  HADD2.F32 R183, -RZ, R159.H0_H0 ;  /* 0x2000009fffb77230 */ /* 0x000fe40000004100 */
[----:B------:R-:W-:-:S03]  /*99b0*/  FFMA.FTZ R9, R9, R182, 1.1641532182693481445e-10 ;  /* 0x2f00000009097423 */ /* 0x000fc600000100b6 */
[----:B------:R-:W-:Y:S02]  /*99c0*/  FMUL.FTZ R183, R183, UR9 ;  /* 0x00000009b7b77c20 */ /* 0x000fe40008410000 */
[----:B------:R-:W-:Y:S02]  /*99d0*/  FSETP.GTU.FTZ.AND P3, PT, R9, UR20, PT ;  /* 0x0000001409007c0b */ /* 0x000fe4000bf7c000 */
[----:B------:R-:W-:Y:S02]  /*99e0*/  FMUL.FTZ R9, R183, UR8 ;  /* 0x00000008b7097c20 */ /* 0x000fe40008410000 */
[----:B------:R-:W-:-:S03]  /*99f0*/  SEL R227, RZ, 0x1, P3 ;  /* 0x00000001ffe37807 */ /* 0x000fc60001800000 */
[----:B------:R-:W-:-:S05]  /*9a00*/  FSEL R9, R9, RZ, !P3 ;  /* 0x000000ff09097208 */ /* 0x000fca0005800000 */
[----:B------:R-:W-:-:S07]  /*9a10*/  FFMA.FTZ R182, R9, R58, R166 ;  /* 0x0000003a09b67223 */ /* 0x000fce00000100a6 */
.L_x_41709:
[----:B------:R-:W-:Y:S05]  /*9a20*/  BSYNC.RECONVERGENT B3 ;  /* 0x0000000000037941 */ /* 0x000fea0003800200 */
.L_x_41708:
        /* <DEDUP_REMOVED lines=16> */
.L_x_41718:
        /* <DEDUP_REMOVED lines=13> */
.L_x_41720:
[----:B------:R-:W-:Y:S05]  /*9c00*/  BSYNC.RECONVERGENT B4 ;  /* 0x0000000000047941 */ /* 0x000fea0003800200 */
.L_x_41719:
        /* <DEDUP_REMOVED lines=40> */
[----:B------:R-:W-:Y:S01]  /*9e90*/  HFMA2 R9, -RZ, RZ, 0, 0 ;  /* 0x00000000ff097431 */ /* 0x000fe200000001ff */
[----:B------:R-:W-:Y:S01]  /*9ea0*/  LOP3.LUT R8, R8, UR23, R231, 0x96, !PT ;  /* 0x0000001708087c12 */ /* 0x000fe2000f8e96e7 */
[----:B------:R-:W-:Y:S01]  /*9eb0*/  UIADD3 UR23, UPT, UPT, UR5, -0x695add53, URZ ;  /* 0x96a522ad05177890 */ /* 0x000fe2000fffe0ff */
[----:B------:R-:W-:Y:S01]  /*9ec0*/  IMAD.WIDE.U32 R216, R216, -0x2daee0ad, RZ ;  /* 0xd2511f53d8d87825 */ /* 0x000fe200078e00ff */
[----:B------:R-:W-:-:S03]  /*9ed0*/  MOV R222, R230 ;  /* 0x000000e600de7202 */ /* 0x000fc60000000f00 */
[----:B------:R-:W-:Y:S01]  /*9ee0*/  IMAD.MOV.U32 R232, RZ, RZ, R216 ;  /* 0x000000ffffe87224 */ /* 0x000fe200078e00d8 */
[----:B------:R-:W-:-:S07]  /*9ef0*/  LOP3.LUT R7, R218, UR23, R217, 0x96, !PT ;  /* 0x00000017da077c12 */ /* 0x000fce000f8e96d9 */
.L_x_41717:
[----:B------:R-:W-:Y:S05]  /*9f00*/  BSYNC.RECONVERGENT B3 ;  /* 0x0000000000037941 */ /* 0x000fea0003800200 */
.L_x_41716:
        /* <DEDUP_REMOVED lines=11> */
.L_x_41665:
        /* <DEDUP_REMOVED lines=21> */
.L_x_41725:
        /* <DEDUP_REMOVED lines=13> */
.L_x_41727:
[----:B------:R-:W-:Y:S05]  /*a1e0*/  BSYNC.RECONVERGENT B5 ;  /* 0x0000000000057941 */ /* 0x000fea0003800200 */
.L_x_41726:
        /* <DEDUP_REMOVED lines=46> */
.L_x_41724:
[----:B------:R-:W-:Y:S05]  /*a4d0*/  BSYNC.RECONVERGENT B4 ;  /* 0x0000000000047941 */ /* 0x000fea0003800200 */
.L_x_41723:
        /* <DEDUP_REMOVED lines=10> */
.L_x_41722:
[----:B------:R-:W-:Y:S05]  /*a580*/  BSYNC.RECONVERGENT B3 ;  /* 0x0000000000037941 */ /* 0x000fea0003800200 */
.L_x_41721:
        /* <DEDUP_REMOVED lines=17> */
.L_x_41732:
        /* <DEDUP_REMOVED lines=13> */
.L_x_41734:
[----:B------:R-:W-:Y:S05]  /*a770*/  BSYNC.RECONVERGENT B5 ;  /* 0x0000000000057941 */ /* 0x000fea0003800200 */
.L_x_41733:
        /* <DEDUP_REMOVED lines=47> */
.L_x_41731:
[----:B------:R-:W-:Y:S05]  /*aa70*/  BSYNC.RECONVERGENT B4 ;  /* 0x0000000000047941 */ /* 0x000fea0003800200 */
.L_x_41730:
        /* <DEDUP_REMOVED lines=10> */
.L_x_41729:
[----:B------:R-:W-:Y:S05]  /*ab20*/  BSYNC.RECONVERGENT B3 ;  /* 0x0000000000037941 */ /* 0x000fea0003800200 */
.L_x_41728:
        /* <DEDUP_REMOVED lines=17> */
.L_x_41739:
        /* <DEDUP_REMOVED lines=13> */
.L_x_41741:
[----:B------:R-:W-:Y:S05]  /*ad10*/  BSYNC.RECONVERGENT B5 ;  /* 0x0000000000057941 */ /* 0x000fea0003800200 */
.L_x_41740:
        /* <DEDUP_REMOVED lines=46> */
.L_x_41738:
[----:B------:R-:W-:Y:S05]  /*b000*/  BSYNC.RECONVERGENT B4 ;  /* 0x0000000000047941 */ /* 0x000fea0003800200 */
.L_x_41737:
        /* <DEDUP_REMOVED lines=10> */
.L_x_41736:
[----:B------:R-:W-:Y:S05]  /*b0b0*/  BSYNC.RECONVERGENT B3 ;  /* 0x0000000000037941 */ /* 0x000fea0003800200 */
.L_x_41735:
        /* <DEDUP_REMOVED lines=17> */
.L_x_41746:
        /* <DEDUP_REMOVED lines=13> */
.L_x_41748:
[----:B------:R-:W-:Y:S05]  /*b2a0*/  BSYNC.RECONVERGENT B5 ;  /* 0x0000000000057941 */ /* 0x000fea0003800200 */
.L_x_41747:
        /* <DEDUP_REMOVED lines=47> */
.L_x_41745:
[----:B------:R-:W-:Y:S05]  /*b5a0*/  BSYNC.RECONVERGENT B4 ;  /* 0x0000000000047941 */ /* 0x000fea0003800200 */
.L_x_41744:
        /* <DEDUP_REMOVED lines=10> */
.L_x_41743:
[----:B------:R-:W-:Y:S05]  /*b650*/  BSYNC.RECONVERGENT B3 ;  /* 0x0000000000037941 */ /* 0x000fea0003800200 */
.L_x_41742:
        /* <DEDUP_REMOVED lines=17> */
.L_x_41753:
        /* <DEDUP_REMOVED lines=13> */
.L_x_41755:
[----:B------:R-:W-:Y:S05]  /*b840*/  BSYNC.RECONVERGENT B5 ;  /* 0x0000000000057941 */ /* 0x000fea0003800200 */
.L_x_41754:
        /* <DEDUP_REMOVED lines=47> */
.L_x_41752:
[----:B------:R-:W-:Y:S05]  /*bb40*/  BSYNC.RECONVERGENT B4 ;  /* 0x0000000000047941 */ /* 0x000fea0003800200 */
.L_x_41751:
        /* <DEDUP_REMOVED lines=10> */
.L_x_41750:
[----:B------:R-:W-:Y:S05]  /*bbf0*/  BSYNC.RECONVERGENT B3 ;  /* 0x0000000000037941 */ /* 0x000fea0003800200 */
.L_x_41749:
        /* <DEDUP_REMOVED lines=17> */
.L_x_41760:
        /* <DEDUP_REMOVED lines=13> */
.L_x_41762:
[----:B------:R-:W-:Y:S05]  /*bde0*/  BSYNC.RECONVERGENT B5 ;  /* 0x0000000000057941 */ /* 0x000fea0003800200 */
.L_x_41761:
        /* <DEDUP_REMOVED lines=47> */
.L_x_41759:
[----:B------:R-:W-:Y:S05]  /*c0e0*/  BSYNC.RECONVERGENT B4 ;  /* 0x0000000000047941 */ /* 0x000fea0003800200 */
.L_x_41758:
        /* <DEDUP_REMOVED lines=10> */
.L_x_41757:
[----:B------:R-:W-:Y:S05]  /*c190*/  BSYNC.RECONVERGENT B3 ;  /* 0x0000000000037941 */ /* 0x000fea0003800200 */
.L_x_41756:
        /* <DEDUP_REMOVED lines=17> */
.L_x_41767:
        /* <DEDUP_REMOVED lines=13> */
.L_x_41769:
[----:B------:R-:W-:Y:S05]  /*c380*/  BSYNC.RECONVERGENT B5 ;  /* 0x0000000000057941 */ /* 0x000fea0003800200 */
.L_x_41768:
        /* <DEDUP_REMOVED lines=47> */
.L_x_41766:
[----:B------:R-:W-:Y:S05]  /*c680*/  BSYNC.RECONVERGENT B4 ;  /* 0x0000000000047941 */ /* 0x000fea0003800200 */
.L_x_41765:
        /* <DEDUP_REMOVED lines=8> */
[----:B------:R-:W-:-:S05]  /*c710*/  FSEL R9, R9, RZ, !P2 ;  /* 0x000000ff09097208 */ /* 0x000fca0005000000 */
[----:B------:R-:W-:-:S07]  /*c720*/  FMUL.FTZ R182, R9, R58 ;  /* 0x0000003a09b67220 */ /* 0x000fce0000410000 */
.L_x_41764:
[----:B------:R-:W-:Y:S05]  /*c730*/  BSYNC.RECONVERGENT B3 ;  /* 0x0000000000037941 */ /* 0x000fea0003800200 */
.L_x_41763:
        /* <DEDUP_REMOVED lines=16> */
.L_x_41772:
        /* <DEDUP_REMOVED lines=13> */
.L_x_41774:
[----:B------:R-:W-:Y:S05]  /*c910*/  BSYNC.RECONVERGENT B4 ;  /* 0x0000000000047941 */ /* 0x000fea0003800200 */
.L_x_41773:
        /* <DEDUP_REMOVED lines=42> */
[----:B------:R-:W-:Y:S01]  /*cbc0*/  UIADD3 UR23, UPT, UPT, UR5, -0x695add53, URZ ;  /* 0x96a522ad05177890 */ /* 0x000fe2000fffe0ff */
[----:B------:R-:W-:Y:S01]  /*cbd0*/  IMAD.WIDE.U32 R216, R216, -0x2daee0ad, RZ ;  /* 0xd2511f53d8d87825 */ /* 0x000fe200078e00ff */
[----:B------:R-:W-:-:S04]  /*cbe0*/  MOV R222, R230 ;  /* 0x000000e600de7202 */ /* 0x000fc80000000f00 */
[----:B------:R-:W-:Y:S02]  /*cbf0*/  LOP3.LUT R7, R218, UR23, R217, 0x96, !PT ;  /* 0x00000017da077c12 */ /* 0x000fe4000f8e96d9 */
[----:B------:R-:W-:-:S07]  /*cc00*/  MOV R232, R216 ;  /* 0x000000d800e87202 */ /* 0x000fce0000000f00 */
.L_x_41771:
[----:B------:R-:W-:Y:S05]  /*cc10*/  BSYNC.RECONVERGENT B3 ;  /* 0x0000000000037941 */ /* 0x000fea0003800200 */
.L_x_41770:
        /* <DEDUP_REMOVED lines=10> */
.L_x_41715:
[----:B------:R-:W-:Y:S05]  /*ccc0*/  BSYNC.RECONVERGENT B1 ;  /* 0x0000000000017941 */ /* 0x000fea0003800200 */
.L_x_41664:
        /* <DEDUP_REMOVED lines=27> */
.L_x_41776:
[----:B------:R-:W-:Y:S05]  /*ce80*/  BSYNC.RECONVERGENT B1 ;  /* 0x0000000000017941 */ /* 0x000fea0003800200 */
.L_x_41775:
[----:B------:R-:W-:Y:S01]  /*ce90*/  VIADD R236, R236, 0x20 ;  /* 0x00000020ecec7836 */ /* 0x000fe20000000000 */
[----:B------:R-:W-:-:S07]  /*cea0*/  IADD3 R239, PT, PT, R239, 0x20, RZ ;  /* 0x00000020efef7810 */ /* 0x000fce0007ffe0ff */
.L_x_41663:
[----:B------:R-:W-:Y:S05]  /*ceb0*/  BSYNC.RECONVERGENT B2 ;  /* 0x0000000000027941 */ /* 0x000fea0003800200 */
.L_x_41662:
        /* <DEDUP_REMOVED lines=40> */
.L_x_41785:
        /* <DEDUP_REMOVED lines=13> */
.L_x_41787:
[----:B------:R-:W-:Y:S05]  /*d210*/  BSYNC.RECONVERGENT B5 ;  /* 0x0000000000057941 */ /* 0x000fea0003800200 */
.L_x_41786:
        /* <DEDUP_REMOVED lines=46> */
.L_x_41784:
[----:B------:R-:W-:Y:S05]  /*d500*/  BSYNC.RECONVERGENT B4 ;  /* 0x0000000000047941 */ /* 0x000fea0003800200 */
.L_x_41783:
        /* <DEDUP_REMOVED lines=10> */
.L_x_41782:
[----:B------:R-:W-:Y:S05]  /*d5b0*/  BSYNC.RECONVERGENT B3 ;  /* 0x0000000000037941 */ /* 0x000fea0003800200 */
.L_x_41781:
        /* <DEDUP_REMOVED lines=17> */
.L_x_41792:
        /* <DEDUP_REMOVED lines=13> */
.L_x_41794:
[----:B------:R-:W-:Y:S05]  /*d7a0*/  BSYNC.RECONVERGENT B5 ;  /* 0x0000000000057941 */ /* 0x000fea0003800200 */
.L_x_41793:
        /* <DEDUP_REMOVED lines=47> */
.L_x_41791:
[----:B------:R-:W-:Y:S05]  /*daa0*/  BSYNC.RECONVERGENT B4 ;  /* 0x0000000000047941 */ /* 0x000fea0003800200 */
.L_x_41790:
        /* <DEDUP_REMOVED lines=10> */
.L_x_41789:
[----:B------:R-:W-:Y:S05]  /*db50*/  BSYNC.RECONVERGENT B3 ;  /* 0x0000000000037941 */ /* 0x000fea0003800200 */
.L_x_41788:
        /* <DEDUP_REMOVED lines=17> */
.L_x_41799:
        /* <DEDUP_REMOVED lines=13> */
.L_x_41801:
[----:B------:R-:W-:Y:S05]  /*dd40*/  BSYNC.RECONVERGENT B5 ;  /* 0x0000000000057941 */ /* 0x000fea0003800200 */
.L_x_41800:
        /* <DEDUP_REMOVED lines=46> */
.L_x_41798:
[----:B------:R-:W-:Y:S05]  /*e030*/  BSYNC.RECONVERGENT B4 ;  /* 0x0000000000047941 */ /* 0x000fea0003800200 */
.L_x_41797:
        /* <DEDUP_REMOVED lines=10> */
.L_x_41796:
[----:B------:R-:W-:Y:S05]  /*e0e0*/  BSYNC.RECONVERGENT B3 ;  /* 0x0000000000037941 */ /* 0x000fea0003800200 */
.L_x_41795:
        /* <DEDUP_REMOVED lines=17> */
.L_x_41806:
        /* <DEDUP_REMOVED lines=13> */
.L_x_41808:
[----:B------:R-:W-:Y:S05]  /*e2d0*/  BSYNC.RECONVERGENT B5 ;  /* 0x0000000000057941 */ /* 0x000fea0003800200 */
.L_x_41807:
        /* <DEDUP_REMOVED lines=47> */
.L_x_41805:
[----:B------:R-:W-:Y:S05]  /*e5d0*/  BSYNC.RECONVERGENT B4 ;  /* 0x0000000000047941 */ /* 0x000fea0003800200 */
.L_x_41804:
        /* <DEDUP_REMOVED lines=10> */
.L_x_41803:
[----:B------:R-:W-:Y:S05]  /*e680*/  BSYNC.RECONVERGENT B3 ;  /* 0x0000000000037941 */ /* 0x000fea0003800200 */
.L_x_41802:
        /* <DEDUP_REMOVED lines=17> */
.L_x_41813:
        /* <DEDUP_REMOVED lines=13> */
.L_x_41815:
[----:B------:R-:W-:Y:S05]  /*e870*/  BSYNC.RECONVERGENT B5 ;  /* 0x0000000000057941 */ /* 0x000fea0003800200 */
.L_x_41814:
        /* <DEDUP_REMOVED lines=47> */
.L_x_41812:
[----:B------:R-:W-:Y:S05]  /*eb70*/  BSYNC.RECONVERGENT B4 ;  /* 0x0000000000047941 */ /* 0x000fea0003800200 */
.L_x_41811:
        /* <DEDUP_REMOVED lines=10> */
.L_x_41810:
[----:B------:R-:W-:Y:S05]  /*ec20*/  BSYNC.RECONVERGENT B3 ;  /* 0x0000000000037941 */ /* 0x000fea0003800200 */
.L_x_41809:
        /* <DEDUP_REMOVED lines=17> */
.L_x_41820:
        /* <DEDUP_REMOVED lines=13> */
.L_x_41822:
[----:B------:R-:W-:Y:S05]  /*ee10*/  BSYNC.RECONVERGENT B5 ;  /* 0x0000000000057941 */ /* 0x000fea0003800200 */
.L_x_41821:
        /* <DEDUP_REMOVED lines=47> */
.L_x_41819:
[----:B------:R-:W-:Y:S05]  /*f110*/  BSYNC.RECONVERGENT B4 ;  /* 0x0000000000047941 */ /* 0x000fea0003800200 */
.L_x_41818:
        /* <DEDUP_REMOVED lines=10> */
.L_x_41817:
[----:B------:R-:W-:Y:S05]  /*f1c0*/  BSYNC.RECONVERGENT B3 ;  /* 0x0000000000037941 */ /* 0x000fea0003800200 */
.L_x_41816:
        /* <DEDUP_REMOVED lines=17> */
.L_x_41827:
        /* <DEDUP_REMOVED lines=13> */
.L_x_41829:
[----:B------:R-:W-:Y:S05]  /*f3b0*/  BSYNC.RECONVERGENT B5 ;  /* 0x0000000000057941 */ /* 0x000fea0003800200 */
.L_x_41828:
        /* <DEDUP_REMOVED lines=47> */
.L_x_41826:
[----:B------:R-:W-:Y:S05]  /*f6b0*/  BSYNC.RECONVERGENT B4 ;  /* 0x0000000000047941 */ /* 0x000fea0003800200 */
.L_x_41825:
[----:B------:R-:W-:Y:S01]  /*f6c0*/  HFMA2 R190, -RZ, RZ, 0.1171875, 0 ;  /* 0x2f800000ffbe7431 */ /* 0x000fe200000001ff */
[----:B------:R-:W-:Y:S01]  /*f6d0*/  I2FP.F32.U32 R9, R191 ;  /* 0x000000bf00097245 */ /* 0x000fe20000201000 */
[----:B------:R-:W-:-:S05]  /*f6e0*/  HADD2.F32 R191, -RZ, R159.H0_H0 ;  /* 0x2000009fffbf7230 */ /* 0x000fca0000004100 */
[----:B------:R-:W-:Y:S01]  /*f6f0*/  FMUL.FTZ R191, R191, UR9 ;  /* 0x00000009bfbf7c20 */ /* 0x000fe20008410000 */
[----:B------:R-:W-:-:S05]  /*f700*/  FFMA.FTZ R9, R9, R190, 1.1641532182693481445e-10 ;  /* 0x2f00000009097423 */ /* 0x000fca00000100be */
[----:B------:R-:W-:Y:S01]  /*f710*/  FSETP.GTU.FTZ.AND P3, PT, R9, UR20, PT ;  /* 0x0000001409007c0b */ /* 0x000fe2000bf7c000 */
[----:B------:R-:W-:-:S03]  /*f720*/  FMUL.FTZ R9, R191, UR8 ;  /* 0x00000008bf097c20 */ /* 0x000fc60008410000 */
[----:B------:R-:W-:Y:S02]  /*f730*/  SEL R227, RZ, 0x1, P3 ;  /* 0x00000001ffe37807 */ /* 0x000fe40001800000 */
[----:B------:R-:W-:-:S05]  /*f740*/  FSEL R9, R9, RZ, !P3 ;  /* 0x000000ff09097208 */ /* 0x000fca0005800000 */
[----:B------:R-:W-:-:S07]  /*f750*/  FFMA.FTZ R190, R9, R82, R166 ;  /* 0x0000005209be7223 */ /* 0x000fce00000100a6 */
.L_x_41824:
[----:B------:R-:W-:Y:S05]  /*f760*/  BSYNC.RECONVERGENT B3 ;  /* 0x0000000000037941 */ /* 0x000fea0003800200 */
.L_x_41823:
        /* <DEDUP_REMOVED lines=16> */
.L_x_41833:
        /* <DEDUP_REMOVED lines=13> */
.L_x_41835:
[----:B------:R-:W-:Y:S05]  /*f940*/  BSYNC.RECONVERGENT B4 ;  /* 0x0000000000047941 */ /* 0x000fea0003800200 */
.L_x_41834:
        /* <DEDUP_REMOVED lines=47> */
.L_x_41832:
[----:B------:R-:W-:Y:S05]  /*fc40*/  BSYNC.RECONVERGENT B3 ;  /* 0x0000000000037941 */ /* 0x000fea0003800200 */
.L_x_41831:
        /* <DEDUP_REMOVED lines=11> */
.L_x_41780:
        /* <DEDUP_REMOVED lines=21> */
.L_x_41840:
        /* <DEDUP_REMOVED lines=13> */
.L_x_41842:
[----:B------:R-:W-:Y:S05]  /*ff20*/  BSYNC.RECONVERGENT B5 ;  /* 0x0000000000057941 */ /* 0x000fea0003800200 */
.L_x_41841:
        /* <DEDUP_REMOVED lines=46> */
.L_x_41839:
[----:B------:R-:W-:Y:S05]  /*10210*/  BSYNC.RECONVERGENT B4 ;  /* 0x0000000000047941 */ /* 0x000fea0003800200 */
.L_x_41838:
        /* <DEDUP_REMOVED lines=10> */
.L_x_41837:
[----:B------:R-:W-:Y:S05]  /*102c0*/  BSYNC.RECONVERGENT B3 ;  /* 0x0000000000037941 */ /* 0x000fea0003800200 */
.L_x_41836:
        /* <DEDUP_REMOVED lines=17> */
.L_x_41847:
        /* <DEDUP_REMOVED lines=13> */
.L_x_41849:
[----:B------:R-:W-:Y:S05]  /*104b0*/  BSYNC.RECONVERGENT B5 ;  /* 0x0000000000057941 */ /* 0x000fea0003800200 */
.L_x_41848:
        /* <DEDUP_REMOVED lines=47> */
.L_x_41846:
[----:B------:R-:W-:Y:S05]  /*107b0*/  BSYNC.RECONVERGENT B4 ;  /* 0x0000000000047941 */ /* 0x000fea0003800200 */
.L_x_41845:
        /* <DEDUP_REMOVED lines=10> */
.L_x_41844:
[----:B------:R-:W-:Y:S05]  /*10860*/  BSYNC.RECONVERGENT B3 ;  /* 0x0000000000037941 */ /* 0x000fea0003800200 */
.L_x_41843:
        /* <DEDUP_REMOVED lines=17> */
.L_x_41854:
        /* <DEDUP_REMOVED lines=13> */
.L_x_41856:
[----:B------:R-:W-:Y:S05]  /*10a50*/  BSYNC.RECONVERGENT B5 ;  /* 0x0000000000057941 */ /* 0x000fea0003800200 */
.L_x_41855:
        /* <DEDUP_REMOVED lines=46> */
.L_x_41853:
[----:B------:R-:W-:Y:S05]  /*10d40*/  BSYNC.RECONVERGENT B4 ;  /* 0x0000000000047941 */ /* 0x000fea0003800200 */
.L_x_41852:
        /* <DEDUP_REMOVED lines=10> */
.L_x_41851:
[----:B------:R-:W-:Y:S05]  /*10df0*/  BSYNC.RECONVERGENT B3 ;  /* 0x0000000000037941 */ /* 0x000fea0003800200 */
.L_x_41850:
        /* <DEDUP_REMOVED lines=17> */
.L_x_41861:
        /* <DEDUP_REMOVED lines=13> */
.L_x_41863:
[----:B------:R-:W-:Y:S05]  /*10fe0*/  BSYNC.RECONVERGENT B5 ;  /* 0x0000000000057941 */ /* 0x000fea0003800200 */
.L_x_41862:
        /* <DEDUP_REMOVED lines=47> */
.L_x_41860:
[----:B------:R-:W-:Y:S05]  /*112e0*/  BSYNC.RECONVERGENT B4 ;  /* 0x0000000000047941 */ /* 0x000fea0003800200 */
.L_x_41859:
        /* <DEDUP_REMOVED lines=10> */
.L_x_41858:
[----:B------:R-:W-:Y:S05]  /*11390*/  BSYNC.RECONVERGENT B3 ;  /* 0x0000000000037941 */ /* 0x000fea0003800200 */
.L_x_41857:
        /* <DEDUP_REMOVED lines=17> */
.L_x_41868:
        /* <DEDUP_REMOVED lines=13> */
.L_x_41870:
[----:B------:R-:W-:Y:S05]  /*11580*/  BSYNC.RECONVERGENT B5 ;  /* 0x0000000000057941 */ /* 0x000fea0003800200 */
.L_x_41869:
        /* <DEDUP_REMOVED lines=47> */
.L_x_41867:
[----:B------:R-:W-:Y:S05]  /*11880*/  BSYNC.RECONVERGENT B4 ;  /* 0x0000000000047941 */ /* 0x000fea0003800200 */
.L_x_41866:
        /* <DEDUP_REMOVED lines=10> */
.L_x_41865:
[----:B------:R-:W-:Y:S05]  /*11930*/  BSYNC.RECONVERGENT B3 ;  /* 0x0000000000037941 */ /* 0x000fea0003800200 */
.L_x_41864:
        /* <DEDUP_REMOVED lines=17> */
.L_x_41875:
        /* <DEDUP_REMOVED lines=13> */
.L_x_41877:
[----:B------:R-:W-:Y:S05]  /*11b20*/  BSYNC.RECONVERGENT B5 ;  /* 0x0000000000057941 */ /* 0x000fea0003800200 */
.L_x_41876:
        /* <DEDUP_REMOVED lines=47> */
.L_x_41874:
[----:B------:R-:W-:Y:S05]  /*11e20*/  BSYNC.RECONVERGENT B4 ;  /* 0x0000000000047941 */ /* 0x000fea0003800200 */
.L_x_41873:
        /* <DEDUP_REMOVED lines=10> */
.L_x_41872:
[----:B------:R-:W-:Y:S05]  /*11ed0*/  BSYNC.RECONVERGENT B3 ;  /* 0x0000000000037941 */ /* 0x000fea0003800200 */
.L_x_41871:
        /* <DEDUP_REMOVED lines=17> */
.L_x_41882:
        /* <DEDUP_REMOVED lines=13> */
.L_x_41884:
[----:B------:R-:W-:Y:S05]  /*120c0*/  BSYNC.RECONVERGENT B5 ;  /* 0x0000000000057941 */ /* 0x000fea0003800200 */
.L_x_41883:
        /* <DEDUP_REMOVED lines=47> */
.L_x_41881:
[----:B------:R-:W-:Y:S05]  /*123c0*/  BSYNC.RECONVERGENT B4 ;  /* 0x0000000000047941 */ /* 0x000fea0003800200 */
.L_x_41880:
        /* <DEDUP_REMOVED lines=10> */
.L_x_41879:
[----:B------:R-:W-:Y:S05]  /*12470*/  BSYNC.RECONVERGENT B3 ;  /* 0x0000000000037941 */ /* 0x000fea0003800200 */
.L_x_41878:
        /* <DEDUP_REMOVED lines=16> */
.L_x_41887:
        /* <DEDUP_REMOVED lines=13> */
.L_x_41889:
[----:B------:R-:W-:Y:S05]  /*12650*/  BSYNC.RECONVERGENT B4 ;  /* 0x0000000000047941 */ /* 0x000fea0003800200 */
.L_x_41888:
        /* <DEDUP_REMOVED lines=47> */
.L_x_41886:
[----:B------:R-:W-:Y:S05]  /*12950*/  BSYNC.RECONVERGENT B3 ;  /* 0x0000000000037941 */ /* 0x000fea0003800200 */
.L_x_41885:
        /* <DEDUP_REMOVED lines=10> */
.L_x_41830:
[----:B------:R-:W-:Y:S05]  /*12a00*/  BSYNC.RECONVERGENT B1 ;  /* 0x0000000000017941 */ /* 0x000fea0003800200 */
.L_x_41779:
        /* <DEDUP_REMOVED lines=27> */
.L_x_41891:
[----:B------:R-:W-:Y:S05]  /*12bc0*/  BSYNC.RECONVERGENT B1 ;  /* 0x0000000000017941 */ /* 0x000fea0003800200 */
.L_x_41890:
[----:B------:R-:W-:Y:S01]  /*12bd0*/  VIADD R236, R236, 0x20 ;  /* 0x00000020ecec7836 */ /* 0x000fe20000000000 */
[----:B------:R-:W-:-:S07]  /*12be0*/  IADD3 R239, PT, PT, R239, 0x20, RZ ;  /* 0x00000020efef7810 */ /* 0x000fce0007ffe0ff */
.L_x_41778:
[----:B------:R-:W-:Y:S05]  /*12bf0*/  BSYNC.RECONVERGENT B2 ;  /* 0x0000000000027941 */ /* 0x000fea0003800200 */
.L_x_41777:
        /* <DEDUP_REMOVED lines=42> */
.L_x_41900:
        /* <DEDUP_REMOVED lines=13> */
.L_x_41902:
[----:B------:R-:W-:Y:S05]  /*12f70*/  BSYNC.RECONVERGENT B5 ;  /* 0x0000000000057941 */ /* 0x000fea0003800200 */
.L_x_41901:
        /* <DEDUP_REMOVED lines=47> */
.L_x_41899:
[----:B------:R-:W-:Y:S05]  /*13270*/  BSYNC.RECONVERGENT B4 ;  /* 0x0000000000047941 */ /* 0x000fea0003800200 */
.L_x_41898:
        /* <DEDUP_REMOVED lines=10> */
.L_x_41897:
[----:B------:R-:W-:Y:S05]  /*13320*/  BSYNC.RECONVERGENT B3 ;  /* 0x0000000000037941 */ /* 0x000fea0003800200 */
.L_x_41896:
        /* <DEDUP_REMOVED lines=17> */
.L_x_41907:
        /* <DEDUP_REMOVED lines=13> */
.L_x_41909:
[----:B------:R-:W-:Y:S05]  /*13510*/  BSYNC.RECONVERGENT B5 ;  /* 0x0000000000057941 */ /* 0x000fea0003800200 */
.L_x_41908:
        /* <DEDUP_REMOVED lines=47> */
.L_x_41906:
[----:B------:R-:W-:Y:S05]  /*13810*/  BSYNC.RECONVERGENT B4 ;  /* 0x0000000000047941 */ /* 0x000fea0003800200 */
.L_x_41905:
        /* <DEDUP_REMOVED lines=10> */
.L_x_41904:
[----:B------:R-:W-:Y:S05]  /*138c0*/  BSYNC.RECONVERGENT B3 ;  /* 0x0000000000037941 */ /* 0x000fea0003800200 */
.L_x_41903:
        /* <DEDUP_REMOVED lines=17> */
.L_x_41914:
        /* <DEDUP_REMOVED lines=13> */
.L_x_41916:
[----:B------:R-:W-:Y:S05]  /*13ab0*/  BSYNC.RECONVERGENT B5 ;  /* 0x0000000000057941 */ /* 0x000fea0003800200 */
.L_x_41915:
        /* <DEDUP_REMOVED lines=46> */
.L_x_41913:
[----:B------:R-:W-:Y:S05]  /*13da0*/  BSYNC.RECONVERGENT B4 ;  /* 0x0000000000047941 */ /* 0x000fea0003800200 */
.L_x_41912:
        /* <DEDUP_REMOVED lines=10> */
.L_x_41911:
[----:B------:R-:W-:Y:S05]  /*13e50*/  BSYNC.RECONVERGENT B3 ;  /* 0x0000000000037941 */ /* 0x000fea0003800200 */
.L_x_41910:
        /* <DEDUP_REMOVED lines=17> */
.L_x_41921:
        /* <DEDUP_REMOVED lines=13> */
.L_x_41923:
[----:B------:R-:W-:Y:S05]  /*14040*/  BSYNC.RECONVERGENT B5 ;  /* 0x0000000000057941 */ /* 0x000fea0003800200 */
.L_x_41922:
        /* <DEDUP_REMOVED lines=47> */
.L_x_41920:
[----:B------:R-:W-:Y:S05]  /*14340*/  BSYNC.RECONVERGENT B4 ;  /* 0x0000000000047941 */ /* 0x000fea0003800200 */
.L_x_41919:
        /* <DEDUP_REMOVED lines=10> */
.L_x_41918:
[----:B------:R-:W-:Y:S05]  /*143f0*/  BSYNC.RECONVERGENT B3 ;  /* 0x0000000000037941 */ /* 0x000fea0003800200 */
.L_x_41917:
        /* <DEDUP_REMOVED lines=17> */
.L_x_41928:
        /* <DEDUP_REMOVED lines=13> */
.L_x_41930:
[----:B------:R-:W-:Y:S05]  /*145e0*/  BSYNC.RECONVERGENT B5 ;  /* 0x0000000000057941 */ /* 0x000fea0003800200 */
.L_x_41929:
        /* <DEDUP_REMOVED lines=47> */
.L_x_41927:
[----:B------:R-:W-:Y:S05]  /*148e0*/  BSYNC.RECONVERGENT B4 ;  /* 0x0000000000047941 */ /* 0x000fea0003800200 */
.L_x_41926:
        /* <DEDUP_REMOVED lines=10> */
.L_x_41925:
[----:B------:R-:W-:Y:S05]  /*14990*/  BSYNC.RECONVERGENT B3 ;  /* 0x0000000000037941 */ /* 0x000fea0003800200 */
.L_x_41924:
        /* <DEDUP_REMOVED lines=17> */
.L_x_41935:
        /* <DEDUP_REMOVED lines=13> */
.L_x_41937:
[----:B------:R-:W-:Y:S05]  /*14b80*/  BSYNC.RECONVERGENT B5 ;  /* 0x0000000000057941 */ /* 0x000fea0003800200 */
.L_x_41936:
        /* <DEDUP_REMOVED lines=47> */
.L_x_41934:
[----:B------:R-:W-:Y:S05]  /*14e80*/  BSYNC.RECONVERGENT B4 ;  /* 0x0000000000047941 */ /* 0x000fea0003800200 */
.L_x_41933:
        /* <DEDUP_REMOVED lines=10> */
.L_x_41932:
[----:B------:R-:W-:Y:S05]  /*14f30*/  BSYNC.RECONVERGENT B3 ;  /* 0x0000000000037941 */ /* 0x000fea0003800200 */
.L_x_41931:
        /* <DEDUP_REMOVED lines=17> */
.L_x_41942:
        /* <DEDUP_REMOVED lines=13> */
.L_x_41944:
[----:B------:R-:W-:Y:S05]  /*15120*/  BSYNC.RECONVERGENT B5 ;  /* 0x0000000000057941 */ /* 0x000fea0003800200 */
.L_x_41943:
        /* <DEDUP_REMOVED lines=47> */
.L_x_41941:
[----:B------:R-:W-:Y:S05]  /*15420*/  BSYNC.RECONVERGENT B4 ;  /* 0x0000000000047941 */ /* 0x000fea0003800200 */
.L_x_41940:
        /* <DEDUP_REMOVED lines=10> */
.L_x_41939:
[----:B------:R-:W-:Y:S05]  /*154d0*/  BSYNC.RECONVERGENT B3 ;  /* 0x0000000000037941 */ /* 0x000fea0003800200 */
.L_x_41938:
        /* <DEDUP_REMOVED lines=16> */
.L_x_41948:
        /* <DEDUP_REMOVED lines=13> */
.L_x_41950:
[----:B------:R-:W-:Y:S05]  /*156b0*/  BSYNC.RECONVERGENT B4 ;  /* 0x0000000000047941 */ /* 0x000fea0003800200 */
.L_x_41949:
        /* <DEDUP_REMOVED lines=47> */
.L_x_41947:
[----:B------:R-:W-:Y:S05]  /*159b0*/  BSYNC.RECONVERGENT B3 ;  /* 0x0000000000037941 */ /* 0x000fea0003800200 */
.L_x_41946:
        /* <DEDUP_REMOVED lines=11> */
.L_x_41895:
        /* <DEDUP_REMOVED lines=21> */
.L_x_41955:
        /* <DEDUP_REMOVED lines=13> */
.L_x_41957:
[----:B------:R-:W-:Y:S05]  /*15c90*/  BSYNC.RECONVERGENT B5 ;  /* 0x0000000000057941 */ /* 0x000fea0003800200 */
.L_x_41956:
        /* <DEDUP_REMOVED lines=47> */
.L_x_41954:
[----:B------:R-:W-:Y:S05]  /*15f90*/  BSYNC.RECONVERGENT B4 ;  /* 0x0000000000047941 */ /* 0x000fea0003800200 */
.L_x_41953:
        /* <DEDUP_REMOVED lines=10> */
.L_x_41952:
[----:B------:R-:W-:Y:S05]  /*16040*/  BSYNC.RECONVERGENT B3 ;  /* 0x0000000000037941 */ /* 0x000fea0003800200 */
.L_x_41951:
        /* <DEDUP_REMOVED lines=17> */
.L_x_41962:
        /* <DEDUP_REMOVED lines=13> */
.L_x_41964:
[----:B------:R-:W-:Y:S05]  /*16230*/  BSYNC.RECONVERGENT B5 ;  /* 0x0000000000057941 */ /* 0x000fea0003800200 */
.L_x_41963:
        /* <DEDUP_REMOVED lines=47> */
.L_x_41961:
[----:B------:R-:W-:Y:S05]  /*16530*/  BSYNC.RECONVERGENT B4 ;  /* 0x0000000000047941 */ /* 0x000fea0003800200 */
.L_x_41960:
        /* <DEDUP_REMOVED lines=10> */
.L_x_41959:
[----:B------:R-:W-:Y:S05]  /*165e0*/  BSYNC.RECONVERGENT B3 ;  /* 0x0000000000037941 */ /* 0x000fea0003800200 */
.L_x_41958:
        /* <DEDUP_REMOVED lines=17> */
.L_x_41969:
        /* <DEDUP_REMOVED lines=13> */
.L_x_41971:
[----:B------:R-:W-:Y:S05]  /*167d0*/  BSYNC.RECONVERGENT B5 ;  /* 0x0000000000057941 */ /* 0x000fea0003800200 */
.L_x_41970:
        /* <DEDUP_REMOVED lines=46> */
.L_x_41968:
[----:B------:R-:W-:Y:S05]  /*16ac0*/  BSYNC.RECONVERGENT B4 ;  /* 0x0000000000047941 */ /* 0x000fea0003800200 */
.L_x_41967:
        /* <DEDUP_REMOVED lines=10> */
.L_x_41966:
[----:B------:R-:W-:Y:S05]  /*16b70*/  BSYNC.RECONVERGENT B3 ;  /* 0x0000000000037941 */ /* 0x000fea0003800200 */
.L_x_41965:
        /* <DEDUP_REMOVED lines=17> */
.L_x_41976:
        /* <DEDUP_REMOVED lines=13> */
.L_x_41978:
[----:B------:R-:W-:Y:S05]  /*16d60*/  BSYNC.RECONVERGENT B5 ;  /* 0x0000000000057941 */ /* 0x000fea0003800200 */
.L_x_41977:
        /* <DEDUP_REMOVED lines=47> */
.L_x_41975:
[----:B------:R-:W-:Y:S05]  /*17060*/  BSYNC.RECONVERGENT B4 ;  /* 0x0000000000047941 */ /* 0x000fea0003800200 */
.L_x_41974:
        /* <DEDUP_REMOVED lines=10> */
.L_x_41973:
[----:B------:R-:W-:Y:S05]  /*17110*/  BSYNC.RECONVERGENT B3 ;  /* 0x0000000000037941 */ /* 0x000fea0003800200 */
.L_x_41972:
        /* <DEDUP_REMOVED lines=17> */
.L_x_41983:
        /* <DEDUP_REMOVED lines=13> */
.L_x_41985:
[----:B------:R-:W-:Y:S05]  /*17300*/  BSYNC.RECONVERGENT B5 ;  /* 0x0000000000057941 */ /* 0x000fea0003800200 */
.L_x_41984:
        /* <DEDUP_REMOVED lines=47> */
.L_x_41982:
[----:B------:R-:W-:Y:S05]  /*17600*/  BSYNC.RECONVERGENT B4 ;  /* 0x0000000000047941 */ /* 0x000fea0003800200 */
.L_x_41981:
        /* <DEDUP_REMOVED lines=10> */
.L_x_41980:
[----:B------:R-:W-:Y:S05]  /*176b0*/  BSYNC.RECONVERGENT B3 ;  /* 0x0000000000037941 */ /* 0x000fea0003800200 */
.L_x_41979:
        /* <DEDUP_REMOVED lines=17> */
.L_x_41990:
        /* <DEDUP_REMOVED lines=13> */
.L_x_41992:
[----:B------:R-:W-:Y:S05]  /*178a0*/  BSYNC.RECONVERGENT B5 ;  /* 0x0000000000057941 */ /* 0x000fea0003800200 */
.L_x_41991:
        /* <DEDUP_REMOVED lines=47> */
.L_x_41989:
[----:B------:R-:W-:Y:S05]  /*17ba0*/  BSYNC.RECONVERGENT B4 ;  /* 0x0000000000047941 */ /* 0x000fea0003800200 */
.L_x_41988:
        /* <DEDUP_REMOVED lines=10> */
.L_x_41987:
[----:B------:R-:W-:Y:S05]  /*17c50*/  BSYNC.RECONVERGENT B3 ;  /* 0x0000000000037941 */ /* 0x000fea0003800200 */
.L_x_41986:
        /* <DEDUP_REMOVED lines=17> */
.L_x_41997:
        /* <DEDUP_REMOVED lines=13> */
.L_x_41999:
[----:B------:R-:W-:Y:S05]  /*17e40*/  BSYNC.RECONVERGENT B5 ;  /* 0x0000000000057941 */ /* 0x000fea0003800200 */
.L_x_41998:
        /* <DEDUP_REMOVED lines=47> */
.L_x_41996:
[----:B------:R-:W-:Y:S05]  /*18140*/  BSYNC.RECONVERGENT B4 ;  /* 0x0000000000047941 */ /* 0x000fea0003800200 */
.L_x_41995:
        /* <DEDUP_REMOVED lines=10> */
.L_x_41994:
[----:B------:R-:W-:Y:S05]  /*181f0*/  BSYNC.RECONVERGENT B3 ;  /* 0x0000000000037941 */ /* 0x000fea0003800200 */
.L_x_41993:
        /* <DEDUP_REMOVED lines=16> */
.L_x_42002:
        /* <DEDUP_REMOVED lines=13> */
.L_x_42004:
[----:B------:R-:W-:Y:S05]  /*183d0*/  BSYNC.RECONVERGENT B4 ;  /* 0x0000000000047941 */ /* 0x000fea0003800200 */
.L_x_42003:
        /* <DEDUP_REMOVED lines=47> */
.L_x_42001:
[----:B------:R-:W-:Y:S05]  /*186d0*/  BSYNC.RECONVERGENT B3 ;  /* 0x0000000000037941 */ /* 0x000fea0003800200 */
.L_x_42000:
        /* <DEDUP_REMOVED lines=10> */
.L_x_41945:
[----:B------:R-:W-:Y:S05]  /*18780*/  BSYNC.RECONVERGENT B1 ;  /* 0x0000000000017941 */ /* 0x000fea0003800200 */
.L_x_41894:
        /* <DEDUP_REMOVED lines=27> */
.L_x_42006:
[----:B------:R-:W-:Y:S05]  /*18940*/  BSYNC.RECONVERGENT B1 ;  /* 0x0000000000017941 */ /* 0x000fea0003800200 */
.L_x_42005:
[----:B------:R-:W-:Y:S01]  /*18950*/  VIADD R236, R236, 0x20 ;  /* 0x00000020ecec7836 */ /* 0x000fe20000000000 */
[----:B------:R-:W-:-:S07]  /*18960*/  IADD3 R239, PT, PT, R239, 0x20, RZ ;  /* 0x00000020efef7810 */ /* 0x000fce0007ffe0ff */
.L_x_41893:
[----:B------:R-:W-:Y:S05]  /*18970*/  BSYNC.RECONVERGENT B2 ;  /* 0x0000000000027941 */ /* 0x000fea0003800200 */
.L_x_41892:
        /* <DEDUP_REMOVED lines=44> */
.L_x_42015:
        /* <DEDUP_REMOVED lines=13> */
.L_x_42017:
[----:B------:R-:W-:Y:S05]  /*18d10*/  BSYNC.RECONVERGENT B5 ;  /* 0x0000000000057941 */ /* 0x000fea0003800200 */
.L_x_42016:
        /* <DEDUP_REMOVED lines=47> */
.L_x_42014:
[----:B------:R-:W-:Y:S05]  /*19010*/  BSYNC.RECONVERGENT B4 ;  /* 0x0000000000047941 */ /* 0x000fea0003800200 */
.L_x_42013:
        /* <DEDUP_REMOVED lines=10> */
.L_x_42012:
[----:B------:R-:W-:Y:S05]  /*190c0*/  BSYNC.RECONVERGENT B3 ;  /* 0x0000000000037941 */ /* 0x000fea0003800200 */
.L_x_42011:
        /* <DEDUP_REMOVED lines=17> */
.L_x_42022:
        /* <DEDUP_REMOVED lines=13> */
.L_x_42024:
[----:B------:R-:W-:Y:S05]  /*192b0*/  BSYNC.RECONVERGENT B5 ;  /* 0x0000000000057941 */ /* 0x000fea0003800200 */
.L_x_42023:
        /* <DEDUP_REMOVED lines=47> */
.L_x_42021:
[----:B------:R-:W-:Y:S05]  /*195b0*/  BSYNC.RECONVERGENT B4 ;  /* 0x0000000000047941 */ /* 0x000fea0003800200 */
.L_x_42020:
        /* <DEDUP_REMOVED lines=10> */
.L_x_42019:
[----:B------:R-:W-:Y:S05]  /*19660*/  BSYNC.RECONVERGENT B3 ;  /* 0x0000000000037941 */ /* 0x000fea0003800200 */
.L_x_42018:
        /* <DEDUP_REMOVED lines=17> */
.L_x_42029:
        /* <DEDUP_REMOVED lines=13> */
.L_x_42031:
[----:B------:R-:W-:Y:S05]  /*19850*/  BSYNC.RECONVERGENT B5 ;  /* 0x0000000000057941 */ /* 0x000fea0003800200 */
.L_x_42030:
        /* <DEDUP_REMOVED lines=46> */
.L_x_42028:
[----:B------:R-:W-:Y:S05]  /*19b40*/  BSYNC.RECONVERGENT B4 ;  /* 0x0000000000047941 */ /* 0x000fea0003800200 */
.L_x_42027:
        /* <DEDUP_REMOVED lines=10> */
.L_x_42026:
[----:B------:R-:W-:Y:S05]  /*19bf0*/  BSYNC.RECONVERGENT B3 ;  /* 0x0000000000037941 */ /* 0x000fea0003800200 */
.L_x_42025:
        /* <DEDUP_REMOVED lines=17> */
.L_x_42036:
        /* <DEDUP_REMOVED lines=13> */
.L_x_42038:
[----:B------:R-:W-:Y:S05]  /*19de0*/  BSYNC.RECONVERGENT B5 ;  /* 0x0000000000057941 */ /* 0x000fea0003800200 */
.L_x_42037:
        /* <DEDUP_REMOVED lines=47> */
.L_x_42035:
[----:B------:R-:W-:Y:S05]  /*1a0e0*/  BSYNC.RECONVERGENT B4 ;  /* 0x0000000000047941 */ /* 0x000fea0003800200 */
.L_x_42034:
        /* <DEDUP_REMOVED lines=10> */
.L_x_42033:
[----:B------:R-:W-:Y:S05]  /*1a190*/  BSYNC.RECONVERGENT B3 ;  /* 0x0000000000037941 */ /* 0x000fea0003800200 */
.L_x_42032:
        /* <DEDUP_REMOVED lines=17> */
.L_x_42043:
        /* <DEDUP_REMOVED lines=13> */
.L_x_42045:
[----:B------:R-:W-:Y:S05]  /*1a380*/  BSYNC.RECONVERGENT B5 ;  /* 0x0000000000057941 */ /* 0x000fea0003800200 */
.L_x_42044:
        /* <DEDUP_REMOVED lines=47> */
.L_x_42042:
[----:B------:R-:W-:Y:S05]  /*1a680*/  BSYNC.RECONVERGENT B4 ;  /* 0x0000000000047941 */ /* 0x000fea0003800200 */
.L_x_42041:
        /* <DEDUP_REMOVED lines=10> */
.L_x_42040:
[----:B------:R-:W-:Y:S05]  /*1a730*/  BSYNC.RECONVERGENT B3 ;  /* 0x0000000000037941 */ /* 0x000fea0003800200 */
.L_x_42039:
        /* <DEDUP_REMOVED lines=17> */
.L_x_42050:
        /* <DEDUP_REMOVED lines=13> */
.L_x_42052:
[----:B------:R-:W-:Y:S05]  /*1a920*/  BSYNC.RECONVERGENT B5 ;  /* 0x0000000000057941 */ /* 0x000fea0003800200 */
.L_x_42051:
        /* <DEDUP_REMOVED lines=47> */
.L_x_42049:
[----:B------:R-:W-:Y:S05]  /*1ac20*/  BSYNC.RECONVERGENT B4 ;  /* 0x0000000000047941 */ /* 0x000fea0003800200 */
.L_x_42048:
        /* <DEDUP_REMOVED lines=10> */
.L_x_42047:
[----:B------:R-:W-:Y:S05]  /*1acd0*/  BSYNC.RECONVERGENT B3 ;  /* 0x0000000000037941 */ /* 0x000fea0003800200 */
.L_x_42046:
        /* <DEDUP_REMOVED lines=17> */
.L_x_42057:
        /* <DEDUP_REMOVED lines=13> */
.L_x_42059:
[----:B------:R-:W-:Y:S05]  /*1aec0*/  BSYNC.RECONVERGENT B5 ;  /* 0x0000000000057941 */ /* 0x000fea0003800200 */
.L_x_42058:
        /* <DEDUP_REMOVED lines=47> */
.L_x_42056:
[----:B------:R-:W-:Y:S05]  /*1b1c0*/  BSYNC.RECONVERGENT B4 ;  /* 0x0000000000047941 */ /* 0x000fea0003800200 */
.L_x_42055:
        /* <DEDUP_REMOVED lines=10> */
.L_x_42054:
[----:B------:R-:W-:Y:S05]  /*1b270*/  BSYNC.RECONVERGENT B3 ;  /* 0x0000000000037941 */ /* 0x000fea0003800200 */
.L_x_42053:
        /* <DEDUP_REMOVED lines=16> */
.L_x_42063:
        /* <DEDUP_REMOVED lines=13> */
.L_x_42065:
[----:B------:R-:W-:Y:S05]  /*1b450*/  BSYNC.RECONVERGENT B4 ;  /* 0x0000000000047941 */ /* 0x000fea0003800200 */
.L_x_42064:
        /* <DEDUP_REMOVED lines=47> */
.L_x_42062:
[----:B------:R-:W-:Y:S05]  /*1b750*/  BSYNC.RECONVERGENT B3 ;  /* 0x0000000000037941 */ /* 0x000fea0003800200 */
.L_x_42061:
        /* <DEDUP_REMOVED lines=11> */
.L_x_42010:
        /* <DEDUP_REMOVED lines=21> */
.L_x_42070:
        /* <DEDUP_REMOVED lines=13> */
.L_x_42072:
[----:B------:R-:W-:Y:S05]  /*1ba30*/  BSYNC.RECONVERGENT B5 ;  /* 0x0000000000057941 */ /* 0x000fea0003800200 */
.L_x_42071:
        /* <DEDUP_REMOVED lines=47> */
.L_x_42069:
[----:B------:R-:W-:Y:S05]  /*1bd30*/  BSYNC.RECONVERGENT B4 ;  /* 0x0000000000047941 */ /* 0x000fea0003800200 */
.L_x_42068:
        /* <DEDUP_REMOVED lines=10> */
.L_x_42067:
[----:B------:R-:W-:Y:S05]  /*1bde0*/  BSYNC.RECONVERGENT B3 ;  /* 0x0000000000037941 */ /* 0x000fea0003800200 */
.L_x_42066:
        /* <DEDUP_REMOVED lines=17> */
.L_x_42077:
        /* <DEDUP_REMOVED lines=13> */
.L_x_42079:
[----:B------:R-:W-:Y:S05]  /*1bfd0*/  BSYNC.RECONVERGENT B5 ;  /* 0x0000000000057941 */ /* 0x000fea0003800200 */
.L_x_42078:
        /* <DEDUP_REMOVED lines=47> */
.L_x_42076:
[----:B------:R-:W-:Y:S05]  /*1c2d0*/  BSYNC.RECONVERGENT B4 ;  /* 0x0000000000047941 */ /* 0x000fea0003800200 */
.L_x_42075:
        /* <DEDUP_REMOVED lines=10> */
.L_x_42074:
[----:B------:R-:W-:Y:S05]  /*1c380*/  BSYNC.RECONVERGENT B3 ;  /* 0x0000000000037941 */ /* 0x000fea0003800200 */
.L_x_42073:
        /* <DEDUP_REMOVED lines=17> */
.L_x_42084:
        /* <DEDUP_REMOVED lines=13> */
.L_x_42086:
[----:B------:R-:W-:Y:S05]  /*1c570*/  BSYNC.RECONVERGENT B5 ;  /* 0x0000000000057941 */ /* 0x000fea0003800200 */
.L_x_42085:
        /* <DEDUP_REMOVED lines=46> */
.L_x_42083:
[----:B------:R-:W-:Y:S05]  /*1c860*/  BSYNC.RECONVERGENT B4 ;  /* 0x0000000000047941 */ /* 0x000fea0003800200 */
.L_x_42082:
        /* <DEDUP_REMOVED lines=10> */
.L_x_42081:
[----:B------:R-:W-:Y:S05]  /*1c910*/  BSYNC.RECONVERGENT B3 ;  /* 0x0000000000037941 */ /* 0x000fea0003800200 */
.L_x_42080:
        /* <DEDUP_REMOVED lines=17> */
.L_x_42091:
        /* <DEDUP_REMOVED lines=13> */
.L_x_42093:
[----:B------:R-:W-:Y:S05]  /*1cb00*/  BSYNC.RECONVERGENT B5 ;  /* 0x0000000000057941 */ /* 0x000fea0003800200 */
.L_x_42092:
        /* <DEDUP_REMOVED lines=47> */
.L_x_42090:
[----:B------:R-:W-:Y:S05]  /*1ce00*/  BSYNC.RECONVERGENT B4 ;  /* 0x0000000000047941 */ /* 0x000fea0003800200 */
.L_x_42089:
        /* <DEDUP_REMOVED lines=10> */
.L_x_42088:
[----:B------:R-:W-:Y:S05]  /*1ceb0*/  BSYNC.RECONVERGENT B3 ;  /* 0x0000000000037941 */ /* 0x000fea0003800200 */
.L_x_42087:
        /* <DEDUP_REMOVED lines=17> */
.L_x_42098:
        /* <DEDUP_REMOVED lines=13> */
.L_x_42100:
[----:B------:R-:W-:Y:S05]  /*1d0a0*/  BSYNC.RECONVERGENT B5 ;  /* 0x0000000000057941 */ /* 0x000fea0003800200 */
.L_x_42099:
        /* <DEDUP_REMOVED lines=47> */
.L_x_42097:
[----:B------:R-:W-:Y:S05]  /*1d3a0*/  BSYNC.RECONVERGENT B4 ;  /* 0x0000000000047941 */ /* 0x000fea0003800200 */
.L_x_42096:
        /* <DEDUP_REMOVED lines=10> */
.L_x_42095:
[----:B------:R-:W-:Y:S05]  /*1d450*/  BSYNC.RECONVERGENT B3 ;  /* 0x0000000000037941 */ /* 0x000fea0003800200 */
.L_x_42094:
        /* <DEDUP_REMOVED lines=17> */
.L_x_42105:
        /* <DEDUP_REMOVED lines=13> */
.L_x_42107:
[----:B------:R-:W-:Y:S05]  /*1d640*/  BSYNC.RECONVERGENT B5 ;  /* 0x0000000000057941 */ /* 0x000fea0003800200 */
.L_x_42106:
        /* <DEDUP_REMOVED lines=47> */
.L_x_42104:
[----:B------:R-:W-:Y:S05]  /*1d940*/  BSYNC.RECONVERGENT B4 ;  /* 0x0000000000047941 */ /* 0x000fea0003800200 */
.L_x_42103:
        /* <DEDUP_REMOVED lines=10> */
.L_x_42102:
[----:B------:R-:W-:Y:S05]  /*1d9f0*/  BSYNC.RECONVERGENT B3 ;  /* 0x0000000000037941 */ /* 0x000fea0003800200 */
.L_x_42101:
        /* <DEDUP_REMOVED lines=17> */
.L_x_42112:
        /* <DEDUP_REMOVED lines=13> */
.L_x_42114:
[----:B------:R-:W-:Y:S05]  /*1dbe0*/  BSYNC.RECONVERGENT B5 ;  /* 0x0000000000057941 */ /* 0x000fea0003800200 */
.L_x_42113:
        /* <DEDUP_REMOVED lines=47> */
.L_x_42111:
[----:B------:R-:W-:Y:S05]  /*1dee0*/  BSYNC.RECONVERGENT B4 ;  /* 0x0000000000047941 */ /* 0x000fea0003800200 */
.L_x_42110:
        /* <DEDUP_REMOVED lines=10> */
.L_x_42109:
[----:B------:R-:W-:Y:S05]  /*1df90*/  BSYNC.RECONVERGENT B3 ;  /* 0x0000000000037941 */ /* 0x000fea0003800200 */
.L_x_42108:
        /* <DEDUP_REMOVED lines=16> */
.L_x_42117:
        /* <DEDUP_REMOVED lines=13> */
.L_x_42119:
[----:B------:R-:W-:Y:S05]  /*1e170*/  BSYNC.RECONVERGENT B4 ;  /* 0x0000000000047941 */ /* 0x000fea0003800200 */
.L_x_42118:
        /* <DEDUP_REMOVED lines=47> */
.L_x_42116:
[----:B------:R-:W-:Y:S05]  /*1e470*/  BSYNC.RECONVERGENT B3 ;  /* 0x0000000000037941 */ /* 0x000fea0003800200 */
.L_x_42115:
        /* <DEDUP_REMOVED lines=10> */
.L_x_42060:
[----:B------:R-:W-:Y:S05]  /*1e520*/  BSYNC.RECONVERGENT B1 ;  /* 0x0000000000017941 */ /* 0x000fea0003800200 */
.L_x_42009:
        /* <DEDUP_REMOVED lines=27> */
.L_x_42121:
[----:B------:R-:W-:Y:S05]  /*1e6e0*/  BSYNC.RECONVERGENT B1 ;  /* 0x0000000000017941 */ /* 0x000fea0003800200 */
.L_x_42120:
[----:B------:R-:W-:Y:S01]  /*1e6f0*/  VIADD R236, R236, 0x20 ;  /* 0x00000020ecec7836 */ /* 0x000fe20000000000 */
[----:B------:R-:W-:-:S07]  /*1e700*/  IADD3 R239, PT, PT, R239, 0x20, RZ ;  /* 0x00000020efef7810 */ /* 0x000fce0007ffe0ff */
.L_x_42008:
[----:B------:R-:W-:Y:S05]  /*1e710*/  BSYNC.RECONVERGENT B2 ;  /* 0x0000000000027941 */ /* 0x000fea0003800200 */
.L_x_42007:
        /* <DEDUP_REMOVED lines=46> */
.L_x_42130:
        /* <DEDUP_REMOVED lines=13> */
.L_x_42132:
[----:B------:R-:W-:Y:S05]  /*1ead0*/  BSYNC.RECONVERGENT B5 ;  /* 0x0000000000057941 */ /* 0x000fea0003800200 */
.L_x_42131:
        /* <DEDUP_REMOVED lines=47> */
.L_x_42129:
[----:B------:R-:W-:Y:S05]  /*1edd0*/  BSYNC.RECONVERGENT B4 ;  /* 0x0000000000047941 */ /* 0x000fea0003800200 */
.L_x_42128:
        /* <DEDUP_REMOVED lines=10> */
.L_x_42127:
[----:B------:R-:W-:Y:S05]  /*1ee80*/  BSYNC.RECONVERGENT B3 ;  /* 0x0000000000037941 */ /* 0x000fea0003800200 */
.L_x_42126:
        /* <DEDUP_REMOVED lines=17> */
.L_x_42137:
        /* <DEDUP_REMOVED lines=13> */
.L_x_42139:
[----:B------:R-:W-:Y:S05]  /*1f070*/  BSYNC.RECONVERGENT B5 ;  /* 0x0000000000057941 */ /* 0x000fea0003800200 */
.L_x_42138:
        /* <DEDUP_REMOVED lines=47> */
.L_x_42136:
[----:B------:R-:W-:Y:S05]  /*1f370*/  BSYNC.RECONVERGENT B4 ;  /* 0x0000000000047941 */ /* 0x000fea0003800200 */
.L_x_42135:
        /* <DEDUP_REMOVED lines=10> */
.L_x_42134:
[----:B------:R-:W-:Y:S05]  /*1f420*/  BSYNC.RECONVERGENT B3 ;  /* 0x0000000000037941 */ /* 0x000fea0003800200 */
.L_x_42133:
        /* <DEDUP_REMOVED lines=17> */
.L_x_42144:
        /* <DEDUP_REMOVED lines=13> */
.L_x_42146:
[----:B------:R-:W-:Y:S05]  /*1f610*/  BSYNC.RECONVERGENT B5 ;  /* 0x0000000000057941 */ /* 0x000fea0003800200 */
.L_x_42145:
        /* <DEDUP_REMOVED lines=46> */
.L_x_42143:
[----:B------:R-:W-:Y:S05]  /*1f900*/  BSYNC.RECONVERGENT B4 ;  /* 0x0000000000047941 */ /* 0x000fea0003800200 */
.L_x_42142:
        /* <DEDUP_REMOVED lines=10> */
.L_x_42141:
[----:B------:R-:W-:Y:S05]  /*1f9b0*/  BSYNC.RECONVERGENT B3 ;  /* 0x0000000000037941 */ /* 0x000fea0003800200 */
.L_x_42140:
        /* <DEDUP_REMOVED lines=17> */
.L_x_42151:
        /* <DEDUP_REMOVED lines=13> */
.L_x_42153:
[----:B------:R-:W-:Y:S05]  /*1fba0*/  BSYNC.RECONVERGENT B5 ;  /* 0x0000000000057941 */ /* 0x000fea0003800200 */
.L_x_42152:
        /* <DEDUP_REMOVED lines=47> */
.L_x_42150:
[----:B------:R-:W-:Y:S05]  /*1fea0*/  BSYNC.RECONVERGENT B4 ;  /* 0x0000000000047941 */ /* 0x000fea0003800200 */
.L_x_42149:
        /* <DEDUP_REMOVED lines=10> */
.L_x_42148:
[----:B------:R-:W-:Y:S05]  /*1ff50*/  BSYNC.RECONVERGENT B3 ;  /* 0x0000000000037941 */ /* 0x000fea0003800200 */
.L_x_42147:
        /* <DEDUP_REMOVED lines=17> */
.L_x_42158:
        /* <DEDUP_REMOVED lines=13> */
.L_x_42160:
[----:B------:R-:W-:Y:S05]  /*20140*/  BSYNC.RECONVERGENT B5 ;  /* 0x0000000000057941 */ /* 0x000fea0003800200 */
.L_x_42159:
        /* <DEDUP_REMOVED lines=47> */
.L_x_42157:
[----:B------:R-:W-:Y:S05]  /*20440*/  BSYNC.RECONVERGENT B4 ;  /* 0x0000000000047941 */ /* 0x000fea0003800200 */
.L_x_42156:
        /* <DEDUP_REMOVED lines=10> */
.L_x_42155:
[----:B------:R-:W-:Y:S05]  /*204f0*/  BSYNC.RECONVERGENT B3 ;  /* 0x0000000000037941 */ /* 0x000fea0003800200 */
.L_x_42154:
        /* <DEDUP_REMOVED lines=17> */
.L_x_42165:
        /* <DEDUP_REMOVED lines=13> */
.L_x_42167:
[----:B------:R-:W-:Y:S05]  /*206e0*/  BSYNC.RECONVERGENT B5 ;  /* 0x0000000000057941 */ /* 0x000fea0003800200 */
.L_x_42166:
        /* <DEDUP_REMOVED lines=47> */
.L_x_42164:
[----:B------:R-:W-:Y:S05]  /*209e0*/  BSYNC.RECONVERGENT B4 ;  /* 0x0000000000047941 */ /* 0x000fea0003800200 */
.L_x_42163:
        /* <DEDUP_REMOVED lines=10> */
.L_x_42162:
[----:B------:R-:W-:Y:S05]  /*20a90*/  BSYNC.RECONVERGENT B3 ;  /* 0x0000000000037941 */ /* 0x000fea0003800200 */
.L_x_42161:
        /* <DEDUP_REMOVED lines=17> */
.L_x_42172:
        /* <DEDUP_REMOVED lines=13> */
.L_x_42174:
[----:B------:R-:W-:Y:S05]  /*20c80*/  BSYNC.RECONVERGENT B5 ;  /* 0x0000000000057941 */ /* 0x000fea0003800200 */
.L_x_42173:
        /* <DEDUP_REMOVED lines=47> */
.L_x_42171:
[----:B------:R-:W-:Y:S05]  /*20f80*/  BSYNC.RECONVERGENT B4 ;  /* 0x0000000000047941 */ /* 0x000fea0003800200 */
.L_x_42170:
        /* <DEDUP_REMOVED lines=10> */
.L_x_42169:
[----:B------:R-:W-:Y:S05]  /*21030*/  BSYNC.RECONVERGENT B3 ;  /* 0x0000000000037941 */ /* 0x000fea0003800200 */
.L_x_42168:
        /* <DEDUP_REMOVED lines=20> */
.L_x_42178:
        /* <DEDUP_REMOVED lines=13> */
.L_x_42180:
[----:B------:R-:W-:Y:S05]  /*21250*/  BSYNC.RECONVERGENT B4 ;  /* 0x0000000000047941 */ /* 0x000fea0003800200 */
.L_x_42179:
        /* <DEDUP_REMOVED lines=47> */
.L_x_42177:
[----:B------:R-:W-:Y:S05]  /*21550*/  BSYNC.RECONVERGENT B3 ;  /* 0x0000000000037941 */ /* 0x000fea0003800200 */
.L_x_42176:
        /* <DEDUP_REMOVED lines=11> */
.L_x_42125:
        /* <DEDUP_REMOVED lines=21> */
.L_x_42185:
        /* <DEDUP_REMOVED lines=13> */
.L_x_42187:
[----:B------:R-:W-:Y:S05]  /*21830*/  BSYNC.RECONVERGENT B5 ;  /* 0x0000000000057941 */ /* 0x000fea0003800200 */
.L_x_42186:
        /* <DEDUP_REMOVED lines=47> */
.L_x_42184:
[----:B------:R-:W-:Y:S05]  /*21b30*/  BSYNC.RECONVERGENT B4 ;  /* 0x0000000000047941 */ /* 0x000fea0003800200 */
.L_x_42183:
        /* <DEDUP_REMOVED lines=10> */
.L_x_42182:
[----:B------:R-:W-:Y:S05]  /*21be0*/  BSYNC.RECONVERGENT B3 ;  /* 0x0000000000037941 */ /* 0x000fea0003800200 */
.L_x_42181:
        /* <DEDUP_REMOVED lines=17> */
.L_x_42192:
        /* <DEDUP_REMOVED lines=13> */
.L_x_42194:
[----:B------:R-:W-:Y:S05]  /*21dd0*/  BSYNC.RECONVERGENT B5 ;  /* 0x0000000000057941 */ /* 0x000fea0003800200 */
.L_x_42193:
        /* <DEDUP_REMOVED lines=47> */
.L_x_42191:
[----:B------:R-:W-:Y:S05]  /*220d0*/  BSYNC.RECONVERGENT B4 ;  /* 0x0000000000047941 */ /* 0x000fea0003800200 */
.L_x_42190:
        /* <DEDUP_REMOVED lines=10> */
.L_x_42189:
[----:B------:R-:W-:Y:S05]  /*22180*/  BSYNC.RECONVERGENT B3 ;  /* 0x0000000000037941 */ /* 0x000fea0003800200 */
.L_x_42188:
        /* <DEDUP_REMOVED lines=17> */
.L_x_42199:
        /* <DEDUP_REMOVED lines=13> */
.L_x_42201:
[----:B------:R-:W-:Y:S05]  /*22370*/  BSYNC.RECONVERGENT B5 ;  /* 0x0000000000057941 */ /* 0x000fea0003800200 */
.L_x_42200:
        /* <DEDUP_REMOVED lines=46> */
.L_x_42198:
[----:B------:R-:W-:Y:S05]  /*22660*/  BSYNC.RECONVERGENT B4 ;  /* 0x0000000000047941 */ /* 0x000fea0003800200 */
.L_x_42197:
        /* <DEDUP_REMOVED lines=10> */
.L_x_42196:
[----:B------:R-:W-:Y:S05]  /*22710*/  BSYNC.RECONVERGENT B3 ;  /* 0x0000000000037941 */ /* 0x000fea0003800200 */
.L_x_42195:
        /* <DEDUP_REMOVED lines=17> */
.L_x_42206:
        /* <DEDUP_REMOVED lines=13> */
.L_x_42208:
[----:B------:R-:W-:Y:S05]  /*22900*/  BSYNC.RECONVERGENT B5 ;  /* 0x0000000000057941 */ /* 0x000fea0003800200 */
.L_x_42207:
        /* <DEDUP_REMOVED lines=47> */
.L_x_42205:
[----:B------:R-:W-:Y:S05]  /*22c00*/  BSYNC.RECONVERGENT B4 ;  /* 0x0000000000047941 */ /* 0x000fea0003800200 */
.L_x_42204:
        /* <DEDUP_REMOVED lines=10> */
.L_x_42203:
[----:B------:R-:W-:Y:S05]  /*22cb0*/  BSYNC.RECONVERGENT B3 ;  /* 0x0000000000037941 */ /* 0x000fea0003800200 */
.L_x_42202:
        /* <DEDUP_REMOVED lines=17> */
.L_x_42213:
        /* <DEDUP_REMOVED lines=13> */
.L_x_42215:
[----:B------:R-:W-:Y:S05]  /*22ea0*/  BSYNC.RECONVERGENT B5 ;  /* 0x0000000000057941 */ /* 0x000fea0003800200 */
.L_x_42214:
        /* <DEDUP_REMOVED lines=47> */
.L_x_42212:
[----:B------:R-:W-:Y:S05]  /*231a0*/  BSYNC.RECONVERGENT B4 ;  /* 0x0000000000047941 */ /* 0x000fea0003800200 */
.L_x_42211:
        /* <DEDUP_REMOVED lines=10> */
.L_x_42210:
[----:B------:R-:W-:Y:S05]  /*23250*/  BSYNC.RECONVERGENT B3 ;  /* 0x0000000000037941 */ /* 0x000fea0003800200 */
.L_x_42209:
        /* <DEDUP_REMOVED lines=17> */
.L_x_42220:
        /* <DEDUP_REMOVED lines=13> */
.L_x_42222:
[----:B------:R-:W-:Y:S05]  /*23440*/  BSYNC.RECONVERGENT B5 ;  /* 0x0000000000057941 */ /* 0x000fea0003800200 */
.L_x_42221:
        /* <DEDUP_REMOVED lines=47> */
.L_x_42219:
[----:B------:R-:W-:Y:S05]  /*23740*/  BSYNC.RECONVERGENT B4 ;  /* 0x0000000000047941 */ /* 0x000fea0003800200 */
.L_x_42218:
        /* <DEDUP_REMOVED lines=10> */
.L_x_42217:
[----:B------:R-:W-:Y:S05]  /*237f0*/  BSYNC.RECONVERGENT B3 ;  /* 0x0000000000037941 */ /* 0x000fea0003800200 */
.L_x_42216:
        /* <DEDUP_REMOVED lines=17> */
.L_x_42227:
        /* <DEDUP_REMOVED lines=13> */
.L_x_42229:
[----:B------:R-:W-:Y:S05]  /*239e0*/  BSYNC.RECONVERGENT B5 ;  /* 0x0000000000057941 */ /* 0x000fea0003800200 */
.L_x_42228:
        /* <DEDUP_REMOVED lines=47> */
.L_x_42226:
[----:B------:R-:W-:Y:S05]  /*23ce0*/  BSYNC.RECONVERGENT B4 ;  /* 0x0000000000047941 */ /* 0x000fea0003800200 */
.L_x_42225:
        /* <DEDUP_REMOVED lines=10> */
.L_x_42224:
[----:B------:R-:W-:Y:S05]  /*23d90*/  BSYNC.RECONVERGENT B3 ;  /* 0x0000000000037941 */ /* 0x000fea0003800200 */
.L_x_42223:
        /* <DEDUP_REMOVED lines=20> */
.L_x_42232:
        /* <DEDUP_REMOVED lines=13> */
.L_x_42234:
[----:B------:R-:W-:Y:S05]  /*23fb0*/  BSYNC.RECONVERGENT B4 ;  /* 0x0000000000047941 */ /* 0x000fea0003800200 */
.L_x_42233:
        /* <DEDUP_REMOVED lines=47> */
.L_x_42231:
[----:B------:R-:W-:Y:S05]  /*242b0*/  BSYNC.RECONVERGENT B3 ;  /* 0x0000000000037941 */ /* 0x000fea0003800200 */
.L_x_42230:
        /* <DEDUP_REMOVED lines=10> */
.L_x_42175:
[----:B------:R-:W-:Y:S05]  /*24360*/  BSYNC.RECONVERGENT B1 ;  /* 0x0000000000017941 */ /* 0x000fea0003800200 */
.L_x_42124:
        /* <DEDUP_REMOVED lines=25> */
.L_x_42123:
[----:B------:R-:W-:Y:S05]  /*24500*/  BSYNC.RECONVERGENT B2 ;  /* 0x0000000000027941 */ /* 0x000fea0003800200 */
.L_x_42122:
        /* <DEDUP_REMOVED lines=178> */
.L_x_42260:
        /* <DEDUP_REMOVED lines=40> */
[----:B------:R-:W-:Y:S01]  /*252b0*/  F2FP.F16.F32.PACK_AB R216, R217, R216 ;  /* 0x000000d8d9d8723e */ /* 0x000fe200000000ff */
        /* <DEDUP_REMOVED lines=12> */
[----:B------:R-:W-:Y:S01]  /*25380*/  F2FP.F16.F32.PACK_AB R217, R218, R217 ;  /* 0x000000d9dad9723e */ /* 0x000fe200000000ff */
[----:B------:R-:W-:Y:S01]  /*25390*/  VIADD R233, R233, 0x20 ;  /* 0x00000020e9e97836 */ /* 0x000fe20000000000 */
[----:B------:R-:W-:Y:S02]  /*253a0*/  F2FP.F16.F32.PACK_AB R219, R238, R219 ;  /* 0x000000dbeedb723e */ /* 0x000fe400000000ff */
[----:B------:R-:W-:-:S05]  /*253b0*/  F2FP.F16.F32.PACK_AB R218, R236, R235 ;  /* 0x000000ebecda723e */ /* 0x000fca00000000ff */
[----:B------:R0:W-:Y:S02]  /*253c0*/  STG.E.128 desc[UR6][R230.64], R216 ;  /* 0x000000d8e6007986 */ /* 0x0001e4000c101d06 */
.L_x_42239:
[----:B------:R-:W-:Y:S05]  /*253d0*/  BSYNC.RECONVERGENT B2 ;  /* 0x0000000000027941 */ /* 0x000fea0003800200 */
.L_x_42238:
        /* <DEDUP_REMOVED lines=31> */
[----:B------:R-:W-:Y:S02]  /*255d0*/  F2FP.F16.F32.PACK_AB R217, R218, R217 ;  /* 0x000000d9dad9723e */ /* 0x000fe400000000ff */
[----:B------:R-:W-:Y:S02]  /*255e0*/  F2FP.F16.F32.PACK_AB R218, R236, R235 ;  /* 0x000000ebecda723e */ /* 0x000fe400000000ff */
[----:B------:R-:W-:-:S05]  /*255f0*/  F2FP.F16.F32.PACK_AB R219, R238, R219 ;  /* 0x000000dbeedb723e */ /* 0x000fca00000000ff */
[----:B------:R1:W-:Y:S02]  /*25600*/  STG.E.128 desc[UR6][R230.64], R216 ;  /* 0x000000d8e6007986 */ /* 0x0003e4000c101d06 */
.L_x_42241:
[----:B------:R-:W-:Y:S05]  /*25610*/  BSYNC.RECONVERGENT B2 ;  /* 0x0000000000027941 */ /* 0x000fea0003800200 */
.L_x_42240:
        /* <DEDUP_REMOVED lines=35> */
.L_x_42243:
[----:B------:R-:W-:Y:S05]  /*25850*/  BSYNC.RECONVERGENT B2 ;  /* 0x0000000000027941 */ /* 0x000fea0003800200 */
.L_x_42242:
        /* <DEDUP_REMOVED lines=33> */
[----:B------:R-:W-:-:S03]  /*25a70*/  IADD3 R233, PT, PT, R233, 0x20, RZ ;  /* 0x00000020e9e97810 */ /* 0x000fc60007ffe0ff */
[----:B------:R3:W-:Y:S04]  /*25a80*/  STG.E.128 desc[UR6][R230.64], R216 ;  /* 0x000000d8e6007986 */ /* 0x0007e8000c101d06 */
.L_x_42245:
[----:B------:R-:W-:Y:S05]  /*25a90*/  BSYNC.RECONVERGENT B2 ;  /* 0x0000000000027941 */ /* 0x000fea0003800200 */
.L_x_42244:
        /* <DEDUP_REMOVED lines=35> */
.L_x_42247:
[----:B------:R-:W-:Y:S05]  /*25cd0*/  BSYNC.RECONVERGENT B2 ;  /* 0x0000000000027941 */ /* 0x000fea0003800200 */
.L_x_42246:
        /* <DEDUP_REMOVED lines=27> */
[----:B------:R-:W-:Y:S01]  /*25e90*/  FFMA.FTZ R235, R218, R133, R141 ;  /* 0x00000085daeb7223 */ /* 0x000fe2000001008d */
[----:B0-----:R-:W-:-:S02]  /*25ea0*/  IMAD.WIDE.U32 R230, R233, 0x10, R216 ;  /* 0x00000010e9e67825 */ /* 0x001fc400078e00d8 */
[----:B------:R-:W-:Y:S02]  /*25eb0*/  F2FP.F16.F32.PACK_AB R218, R236, R241 ;  /* 0x000000f1ecda723e */ /* 0x000fe400000000ff */
[----:B------:R-:W-:Y:S02]  /*25ec0*/  F2FP.F16.F32.PACK_AB R217, R234, R237 ;  /* 0x000000edead9723e */ /* 0x000fe400000000ff */
[----:B------:R-:W-:-:S05]  /*25ed0*/  F2FP.F16.F32.PACK_AB R216, R235, R232 ;  /* 0x000000e8ebd8723e */ /* 0x000fca00000000ff */
[----:B------:R0:W-:Y:S02]  /*25ee0*/  STG.E.128 desc[UR6][R230.64], R216 ;  /* 0x000000d8e6007986 */ /* 0x0001e4000c101d06 */
.L_x_42237:
[----:B------:R-:W-:Y:S05]  /*25ef0*/  BSYNC.RECONVERGENT B1 ;  /* 0x0000000000017941 */ /* 0x000fea0003800200 */
.L_x_42236:
[----:B01234-:R-:W0:Y:S02]  /*25f00*/  LDC.64 R216, c[0x0][0x380] ;  /* 0x0000e000ffd87b82 */ /* 0x01fe240000000a00 */
[----:B0-----:R-:W-:-:S04]  /*25f10*/  LEA R4, R216, R4, 0x2 ;  /* 0x00000004d8047211 */ /* 0x001fc800078e10ff */
[----:B------:R-:W-:-:S13]  /*25f20*/  ISETP.GE.AND P0, PT, R4, R217, PT ;  /* 0x000000d90400720c */ /* 0x000fda0003f06270 */
[----:B------:R-:W-:Y:S05]  /*25f30*/  @!P0 BRA `(.L_x_42248) ;  /* 0xfffffdb000cc8947 */ /* 0x000fea000383ffff */
[----:B------:R-:W-:Y:S05]  /*25f40*/  BSYNC B0 ;  /* 0x0000000000007941 */ /* 0x000fea0003800000 */
.L_x_41544:
[----:B------:R-:W-:Y:S05]  /*25f50*/  EXIT ;  /* 0x000000000000794d */ /* 0x000fea0003800000 */
.L_x_42235:
        /* <DEDUP_REMOVED lines=8> */
.L_x_42250:
[----:B------:R-:W-:Y:S05]  /*25fe0*/  BSYNC B1 ;  /* 0x0000000000017941 */ /* 0x000fea0003800000 */
.L_x_42249:
        /* <DEDUP_REMOVED lines=10> */
.L_x_42251:
[----:B------:R-:W-:Y:S01]  /*26090*/  HFMA2 R240, -RZ, RZ, 0, 2.384185791015625e-07 ;  /* 0x00000004fff07431 */ /* 0x000fe200000001ff */
[----:B------:R-:W-:-:S05]  /*260a0*/  MOV R219, R238 ;  /* 0x000000ee00db7202 */ /* 0x000fca0000000f00 */
[----:B------:R-:W-:-:S04]  /*260b0*/  FADD.FTZ R219, R218, R219 ;  /* 0x000000dbdadb7221 */ /* 0x000fc80000010000 */
[----:B------:R-:W-:-:S07]  /*260c0*/  IMAD.MOV.U32 R239, RZ, RZ, R219 ;  /* 0x000000ffffef7224 */ /* 0x000fce00078e00db */
[----:B------:R-:W-:Y:S05]  /*260d0*/  WARPSYNC.COLLECTIVE R236, `(.L_x_42252) ;  /* 0x00000000ec087348 */ /* 0x000fea0003c00000 */
[----:B------:R0:W1:Y:S02]  /*260e0*/  SHFL.BFLY P6, R238, R239, R240, R241 ;  /* 0x0c0000f0efee7389 */ /* 0x00006400000c00f1 */
[----:B01----:R-:W-:Y:S05]  /*260f0*/  ENDCOLLECTIVE ;  /* 0x000000000000791b */ /* 0x003fea0003800000 */
.L_x_42252:
[----:B------:R-:W-:Y:S02]  /*26100*/  IMAD.MOV.U32 R240, RZ, RZ, 0x8 ;  /* 0x00000008fff07424 */ /* 0x000fe400078e00ff */
[----:B------:R-:W-:-:S04]  /*26110*/  IMAD.MOV.U32 R216, RZ, RZ, R238 ;  /* 0x000000ffffd87224 */ /* 0x000fc800078e00ee */
[----:B------:R-:W-:-:S05]  /*26120*/  FADD.FTZ R233, R219, R216 ;  /* 0x000000d8dbe97221 */ /* 0x000fca0000010000 */
[----:B------:R-:W-:-:S07]  /*26130*/  MOV R239, R233 ;  /* 0x000000e900ef7202 */ /* 0x000fce0000000f00 */
[----:B------:R-:W-:Y:S05]  /*26140*/  WARPSYNC.COLLECTIVE R236, `(.L_x_42253) ;  /* 0x00000000ec087348 */ /* 0x000fea0003c00000 */
[----:B------:R0:W1:Y:S02]  /*26150*/  SHFL.BFLY P6, R238, R239, R240, R241 ;  /* 0x0c0000f0efee7389 */ /* 0x00006400000c00f1 */
[----:B01----:R-:W-:Y:S05]  /*26160*/  ENDCOLLECTIVE ;  /* 0x000000000000791b */ /* 0x003fea0003800000 */
.L_x_42253:
[----:B------:R-:W-:Y:S01]  /*26170*/  HFMA2 R240, -RZ, RZ, 0, 9.5367431640625e-07 ;  /* 0x00000010fff07431 */ /* 0x000fe200000001ff */
[----:B------:R-:W-:-:S05]  /*26180*/  MOV R216, R238 ;  /* 0x000000ee00d87202 */ /* 0x000fca0000000f00 */
[----:B------:R-:W-:-:S04]  /*26190*/  FADD.FTZ R234, R233, R216 ;  /* 0x000000d8e9ea7221 */ /* 0x000fc80000010000 */
[----:B------:R-:W-:-:S07]  /*261a0*/  IMAD.MOV.U32 R239, RZ, RZ, R234 ;  /* 0x000000ffffef7224 */ /* 0x000fce00078e00ea */
[----:B------:R-:W-:Y:S05]  /*261b0*/  WARPSYNC.COLLECTIVE R236, `(.L_x_42254) ;  /* 0x00000000ec087348 */ /* 0x000fea0003c00000 */
[----:B------:R0:W1:Y:S02]  /*261c0*/  SHFL.BFLY P6, R238, R239, R240, R241 ;  /* 0x0c0000f0efee7389 */ /* 0x00006400000c00f1 */
[----:B01----:R-:W-:Y:S05]  /*261d0*/  ENDCOLLECTIVE ;  /* 0x000000000000791b */ /* 0x003fea0003800000 */
.L_x_42254:
        /* <DEDUP_REMOVED lines=105> */
.L_x_42255:
[----:B------:R-:W-:Y:S01]  /*26870*/  HFMA2 R240, -RZ, RZ, 0, 1.1920928955078125e-07 ;  /* 0x00000002fff07431 */ /* 0x000fe200000001ff */
[----:B------:R-:W-:-:S05]  /*26880*/  MOV R217, R238 ;  /* 0x000000ee00d97202 */ /* 0x000fca0000000f00 */
[----:B------:R-:W-:-:S04]  /*26890*/  FADD.FTZ R217, R216, R217 ;  /* 0x000000d9d8d97221 */ /* 0x000fc80000010000 */
[----:B------:R-:W-:-:S07]  /*268a0*/  IMAD.MOV.U32 R239, RZ, RZ, R217 ;  /* 0x000000ffffef7224 */ /* 0x000fce00078e00d9 */
[----:B------:R-:W-:Y:S05]  /*268b0*/  WARPSYNC.COLLECTIVE R236, `(.L_x_42256) ;  /* 0x00000000ec087348 */ /* 0x000fea0003c00000 */
[----:B------:R0:W1:Y:S02]  /*268c0*/  SHFL.BFLY P6, R238, R239, R240, R241 ;  /* 0x0c0000f0efee7389 */ /* 0x00006400000c00f1 */
[----:B01----:R-:W-:Y:S05]  /*268d0*/  ENDCOLLECTIVE ;  /* 0x000000000000791b */ /* 0x003fea0003800000 */
.L_x_42256:
[----:B------:R-:W-:Y:S02]  /*268e0*/  IMAD.MOV.U32 R240, RZ, RZ, 0x4 ;  /* 0x00000004fff07424 */ /* 0x000fe400078e00ff */
[----:B------:R-:W-:-:S04]  /*268f0*/  IMAD.MOV.U32 R218, RZ, RZ, R238 ;  /* 0x000000ffffda7224 */ /* 0x000fc800078e00ee */
[----:B------:R-:W-:-:S05]  /*26900*/  FADD.FTZ R218, R217, R218 ;  /* 0x000000dad9da7221 */ /* 0x000fca0000010000 */
[----:B------:R-:W-:-:S07]  /*26910*/  MOV R239, R218 ;  /* 0x000000da00ef7202 */ /* 0x000fce0000000f00 */
[----:B------:R-:W-:Y:S05]  /*26920*/  WARPSYNC.COLLECTIVE R236, `(.L_x_42257) ;  /* 0x00000000ec087348 */ /* 0x000fea0003c00000 */
[----:B------:R0:W1:Y:S02]  /*26930*/  SHFL.BFLY P6, R238, R239, R240, R241 ;  /* 0x0c0000f0efee7389 */ /* 0x00006400000c00f1 */
[----:B01----:R-:W-:Y:S05]  /*26940*/  ENDCOLLECTIVE ;  /* 0x000000000000791b */ /* 0x003fea0003800000 */
.L_x_42257:
[----:B------:R-:W-:Y:S01]  /*26950*/  HFMA2 R240, -RZ, RZ, 0, 4.76837158203125e-07 ;  /* 0x00000008fff07431 */ /* 0x000fe200000001ff */
[----:B------:R-:W-:-:S05]  /*26960*/  MOV R219, R238 ;  /* 0x000000ee00db7202 */ /* 0x000fca0000000f00 */
[----:B------:R-:W-:-:S04]  /*26970*/  FADD.FTZ R219, R218, R219 ;  /* 0x000000dbdadb7221 */ /* 0x000fc80000010000 */
[----:B------:R-:W-:-:S07]  /*26980*/  IMAD.MOV.U32 R239, RZ, RZ, R219 ;  /* 0x000000ffffef7224 */ /* 0x000fce00078e00db */
[----:B------:R-:W-:Y:S05]  /*26990*/  WARPSYNC.COLLECTIVE R236, `(.L_x_42258) ;  /* 0x00000000ec087348 */ /* 0x000fea0003c00000 */
[----:B------:R0:W1:Y:S02]  /*269a0*/  SHFL.BFLY P6, R238, R239, R240, R241 ;  /* 0x0c0000f0efee7389 */ /* 0x00006400000c00f1 */
[----:B01----:R-:W-:Y:S05]  /*269b0*/  ENDCOLLECTIVE ;  /* 0x000000000000791b */ /* 0x003fea0003800000 */
.L_x_42258:
[----:B------:R-:W-:Y:S02]  /*269c0*/  IMAD.MOV.U32 R240, RZ, RZ, 0x10 ;  /* 0x00000010fff07424 */ /* 0x000fe400078e00ff */
[----:B------:R-:W-:-:S04]  /*269d0*/  IMAD.MOV.U32 R234, RZ, RZ, R238 ;  /* 0x000000ffffea7224 */ /* 0x000fc800078e00ee */
[----:B------:R-:W-:-:S05]  /*269e0*/  FADD.FTZ R234, R219, R234 ;  /* 0x000000eadbea7221 */ /* 0x000fca0000010000 */
[----:B------:R-:W-:-:S07]  /*269f0*/  MOV R239, R234 ;  /* 0x000000ea00ef7202 */ /* 0x000fce0000000f00 */
[----:B------:R-:W-:Y:S05]  /*26a00*/  WARPSYNC.COLLECTIVE R236, `(.L_x_42259) ;  /* 0x00000000ec087348 */ /* 0x000fea0003c00000 */
[----:B------:R0:W1:Y:S02]  /*26a10*/  SHFL.BFLY P6, R238, R239, R240, R241 ;  /* 0x0c0000f0efee7389 */ /* 0x00006400000c00f1 */
[----:B01----:R-:W-:Y:S05]  /*26a20*/  ENDCOLLECTIVE ;  /* 0x000000000000791b */ /* 0x003fea0003800000 */
.L_x_42259:
[----:B------:R-:W-:Y:S01]  /*26a30*/  MOV R233, R238 ;  /* 0x000000ee00e97202 */ /* 0x000fe20000000f00 */
[----:B------:R-:W-:Y:S06]  /*26a40*/  BRA `(.L_x_42260) ;  /* 0xffffffe400787947 */ /* 0x000fec000383ffff */
.L_x_42261:
        /* <DEDUP_REMOVED lines=11> */
.L_x_54454:


//--------------------- .text._ZN10layer_norm13ln_fwd_kernelINS_13Kernel_traitsIf6__halffS2_fjLj1536ELj1ELj4ELj1ELj16ENS_18Kernel_traits_baseILj1536EfS2_fS2_fjLj128EEEEELb1ELb1ELb1ELb1EEEvNS_9FwdParamsE --------------------------
	.section	.text._ZN10layer_norm13ln_fwd_kernelINS_13Kernel_traitsIf6__halffS2_fjLj1536ELj1ELj4ELj1ELj16ENS_18Kernel_traits_baseILj1536EfS2_fS2_fjLj128EEEEELb1ELb1ELb1ELb1EEEvNS_9FwdParamsE,"ax",@progbits
	.align	128
        .global         _ZN10layer_norm13ln_fwd_kernelINS_13Kernel_traitsIf6__halffS2_fjLj1536ELj1ELj4ELj1ELj16ENS_18Kernel_traits_baseILj1536EfS2_fS2_fjLj128EEEEELb1ELb1ELb1ELb1EEEvNS_9FwdParamsE
        .type           _ZN10layer_norm13ln_fwd_kernelINS_13Kernel_traitsIf6__halffS2_fjLj1536ELj1ELj4ELj1ELj16ENS_18Kernel_traits_baseILj1536EfS2_fS2_fjLj128EEEEELb1ELb1ELb1ELb1EEEvNS_9FwdParamsE,@function
        .size           _ZN10layer_norm13ln_fwd_kernelINS_13Kernel_traitsIf6__halffS2_fjLj1536ELj1ELj4ELj1ELj16ENS_18Kernel_traits_baseILj1536EfS2_fS2_fjLj128EEEEELb1ELb1ELb1ELb1EEEvNS_9FwdParamsE,(.L_x_54455 - _ZN10layer_norm13ln_fwd_kernelINS_13Kernel_traitsIf6__halffS2_fjLj1536ELj1ELj4ELj1ELj16ENS_18Kernel_traits_baseILj1536EfS2_fS2_fjLj128EEEEELb1ELb1ELb1ELb1EEEvNS_9FwdParamsE)
        .other          _ZN10layer_norm13ln_fwd_kernelINS_13Kernel_traitsIf6__halffS2_fjLj1536ELj1ELj4ELj1ELj16ENS_18Kernel_traits_baseILj1536EfS2_fS2_fjLj128EEEEELb1ELb1ELb1ELb1EEEvNS_9FwdParamsE,@"STO_CUDA_ENTRY STV_DEFAULT"
_ZN10layer_norm13ln_fwd_kernelINS_13Kernel_traitsIf6__halffS2_fjLj1536ELj1ELj4ELj1ELj16ENS_18Kernel_traits_baseILj1536EfS2_fS2_fjLj128EEEEELb1ELb1ELb1ELb1EEEvNS_9FwdParamsE:
.text._ZN10layer_norm13ln_fwd_kernelINS_13Kernel_traitsIf6__halffS2_fjLj1536ELj1ELj4ELj1ELj16ENS_18Kernel_traits_baseILj1536EfS2_fS2_fjLj128EEEEELb1ELb1ELb1ELb1EEEvNS_9FwdParamsE:
        /* <DEDUP_REMOVED lines=93> */
.L_x_42262:
        /* <DEDUP_REMOVED lines=52> */
.L_x_42263:
        /* <DEDUP_REMOVED lines=71> */
.L_x_42946:
[----:B0-----:R-:W0:Y:S08]  /*0d80*/  LDC.64 R230, c[0x0][0x3f0] ;  /* 0x0000fc00ffe67b82 */ /* 0x001e300000000a00 */
[----:B------:R-:W1:Y:S08]  /*0d90*/  LDC R232, c[0x0][0x388] ;  /* 0x0000e200ffe87b82 */ /* 0x000e700000000800 */
[----:B------:R-:W2:Y:S01]  /*0da0*/  LDC.64 R168, c[0x0][0x3f8] ;  /* 0x0000fe00ffa87b82 */ /* 0x000ea20000000a00 */
[----:B0-----:R-:W-:-:S06]  /*0db0*/  IMAD.WIDE R230, R9, 0x4, R230 ;  /* 0x0000000409e67825 */ /* 0x001fcc00078e02e6 */
[----:B------:R-:W3:Y:S01]  /*0dc0*/  LDG.E R230, desc[UR8][R230.64] ;  /* 0x00000008e6e67981 */ /* 0x000ee2000c1e1900 */
        /* <DEDUP_REMOVED lines=48> */
.L_x_42271:
        /* <DEDUP_REMOVED lines=13> */
.L_x_42273:
[----:B------:R-:W-:Y:S05]  /*11a0*/  BSYNC.RECONVERGENT B4 ;  /* 0x0000000000047941 */ /* 0x000fea0003800200 */
.L_x_42272:
        /* <DEDUP_REMOVED lines=42> */
.L_x_42270:
[----:B------:R-:W-:Y:S05]  /*1450*/  BSYNC.RECONVERGENT B3 ;  /* 0x0000000000037941 */ /* 0x000fea0003800200 */
.L_x_42269:
        /* <DEDUP_REMOVED lines=9> */
[----:B------:R-:W-:-:S07]  /*14f0*/  FFMA.FTZ R168, R169, R108, R160 ;  /* 0x0000006ca9a87223 */ /* 0x000fce00000100a0 */
.L_x_42268:
[----:B------:R-:W-:Y:S05]  /*1500*/  BSYNC.RECONVERGENT B2 ;  /* 0x0000000000027941 */ /* 0x000fea0003800200 */
.L_x_42267:
        /* <DEDUP_REMOVED lines=17> */
.L_x_42278:
        /* <DEDUP_REMOVED lines=13> */
.L_x_42280:
[----:B------:R-:W-:Y:S05]  /*16f0*/  BSYNC.RECONVERGENT B4 ;  /* 0x0000000000047941 */ /* 0x000fea0003800200 */
.L_x_42279:
        /* <DEDUP_REMOVED lines=43> */
.L_x_42277:
[----:B------:R-:W-:Y:S05]  /*19b0*/  BSYNC.RECONVERGENT B3 ;  /* 0x0000000000037941 */ /* 0x000fea0003800200 */
.L_x_42276:
        /* <DEDUP_REMOVED lines=10> */
.L_x_42275:
[----:B------:R-:W-:Y:S05]  /*1a60*/  BSYNC.RECONVERGENT B2 ;  /* 0x0000000000027941 */ /* 0x000fea0003800200 */
.L_x_42274:
        /* <DEDUP_REMOVED lines=17> */
.L_x_42285:
        /* <DEDUP_REMOVED lines=13> */
.L_x_42287:
[----:B------:R-:W-:Y:S05]  /*1c50*/  BSYNC.RECONVERGENT B4 ;  /* 0x0000000000047941 */ /* 0x000fea0003800200 */
.L_x_42286:
        /* <DEDUP_REMOVED lines=43> */
.L_x_42284:
[----:B------:R-:W-:Y:S05]  /*1f10*/  BSYNC.RECONVERGENT B3 ;  /* 0x0000000000037941 */ /* 0x000fea0003800200 */
.L_x_42283:
        /* <DEDUP_REMOVED lines=10> */
.L_x_42282:
[----:B------:R-:W-:Y:S05]  /*1fc0*/  BSYNC.RECONVERGENT B2 ;  /* 0x0000000000027941 */ /* 0x000fea0003800200 */
.L_x_42281:
        /* <DEDUP_REMOVED lines=17> */
.L_x_42292:
        /* <DEDUP_REMOVED lines=13> */
.L_x_42294:
[----:B------:R-:W-:Y:S05]  /*21b0*/  BSYNC.RECONVERGENT B4 ;  /* 0x0000000000047941 */ /* 0x000fea0003800200 */
.L_x_42293:
        /* <DEDUP_REMOVED lines=43> */
.L_x_42291:
[----:B------:R-:W-:Y:S05]  /*2470*/  BSYNC.RECONVERGENT B3 ;  /* 0x0000000000037941 */ /* 0x000fea0003800200 */
.L_x_42290:
        /* <DEDUP_REMOVED lines=9> */
[----:B------:R-:W-:-:S07]  /*2510*/  FFMA.FTZ R171, R4, R111, R163 ;  /* 0x0000006f04ab7223 */ /* 0x000fce00000100a3 */
.L_x_42289:
[----:B------:R-:W-:Y:S05]  /*2520*/  BSYNC.RECONVERGENT B2 ;  /* 0x0000000000027941 */ /* 0x000fea0003800200 */
.L_x_42288:
[----:B------:R-:W-:Y:S01]  /*2530*/  BSSY.RECONVERGENT B2, `(.L_x_42295) ;  /* 0x0000055000027945 */ /* 0x000fe20003800200 */
[----:B------:R-:W-:Y:S02]  /*2540*/  IMAD.MOV.U32 R4, RZ, RZ, R2 ;  /* 0x000000ffff047224 */ /* 0x000fe400078e0002 */
[----:B-----5:R-:W-:Y:S01]  /*2550*/  IMAD.MOV.U32 R172, RZ, RZ, R156 ;  /* 0x000000ffffac7224 */ /* 0x020fe200078e009c */
        /* <DEDUP_REMOVED lines=14> */
.L_x_42299:
        /* <DEDUP_REMOVED lines=13> */
.L_x_42301:
[----:B------:R-:W-:Y:S05]  /*2710*/  BSYNC.RECONVERGENT B4 ;  /* 0x0000000000047941 */ /* 0x000fea0003800200 */
.L_x_42300:
        /* <DEDUP_REMOVED lines=43> */
.L_x_42298:
[----:B------:R-:W-:Y:S05]  /*29d0*/  BSYNC.RECONVERGENT B3 ;  /* 0x0000000000037941 */ /* 0x000fea0003800200 */
.L_x_42297:
        /* <DEDUP_REMOVED lines=10> */
.L_x_42296:
[----:B------:R-:W-:Y:S05]  /*2a80*/  BSYNC.RECONVERGENT B2 ;  /* 0x0000000000027941 */ /* 0x000fea0003800200 */
.L_x_42295:
        /* <DEDUP_REMOVED lines=17> */
.L_x_42306:
        /* <DEDUP_REMOVED lines=13> */
.L_x_42308:
[----:B------:R-:W-:Y:S05]  /*2c70*/  BSYNC.RECONVERGENT B4 ;  /* 0x0000000000047941 */ /* 0x000fea0003800200 */
.L_x_42307:
        /* <DEDUP_REMOVED lines=43> */
.L_x_42305:
[----:B------:R-:W-:Y:S05]  /*2f30*/  BSYNC.RECONVERGENT B3 ;  /* 0x0000000000037941 */ /* 0x000fea0003800200 */
.L_x_42304:
        /* <DEDUP_REMOVED lines=10> */
.L_x_42303:
[----:B------:R-:W-:Y:S05]  /*2fe0*/  BSYNC.RECONVERGENT B2 ;  /* 0x0000000000027941 */ /* 0x000fea0003800200 */
.L_x_42302:
        /* <DEDUP_REMOVED lines=17> */
.L_x_42313:
        /* <DEDUP_REMOVED lines=13> */
.L_x_42315:
[----:B------:R-:W-:Y:S05]  /*31d0*/  BSYNC.RECONVERGENT B4 ;  /* 0x0000000000047941 */ /* 0x000fea0003800200 */
.L_x_42314:
        /* <DEDUP_REMOVED lines=43> */
.L_x_42312:
[----:B------:R-:W-:Y:S05]  /*3490*/  BSYNC.RECONVERGENT B3 ;  /* 0x0000000000037941 */ /* 0x000fea0003800200 */
.L_x_42311:
        /* <DEDUP_REMOVED lines=10> */
.L_x_42310:
[----:B------:R-:W-:Y:S05]  /*3540*/  BSYNC.RECONVERGENT B2 ;  /* 0x0000000000027941 */ /* 0x000fea0003800200 */
.L_x_42309:
        /* <DEDUP_REMOVED lines=16> */
.L_x_42319:
        /* <DEDUP_REMOVED lines=13> */
.L_x_42321:
[----:B------:R-:W-:Y:S05]  /*3720*/  BSYNC.RECONVERGENT B3 ;  /* 0x0000000000037941 */ /* 0x000fea0003800200 */
.L_x_42320:
        /* <DEDUP_REMOVED lines=43> */
.L_x_42318:
[----:B------:R-:W-:Y:S05]  /*39e0*/  BSYNC.RECONVERGENT B2 ;  /* 0x0000000000027941 */ /* 0x000fea0003800200 */
.L_x_42317:
        /* <DEDUP_REMOVED lines=11> */
.L_x_42266:
        /* <DEDUP_REMOVED lines=21> */
.L_x_42326:
        /* <DEDUP_REMOVED lines=13> */
.L_x_42328:
[----:B------:R-:W-:Y:S05]  /*3cc0*/  BSYNC.RECONVERGENT B4 ;  /* 0x0000000000047941 */ /* 0x000fea0003800200 */
.L_x_42327:
        /* <DEDUP_REMOVED lines=42> */
.L_x_42325:
[----:B------:R-:W-:Y:S05]  /*3f70*/  BSYNC.RECONVERGENT B3 ;  /* 0x0000000000037941 */ /* 0x000fea0003800200 */
.L_x_42324:
        /* <DEDUP_REMOVED lines=10> */
.L_x_42323:
[----:B------:R-:W-:Y:S05]  /*4020*/  BSYNC.RECONVERGENT B2 ;  /* 0x0000000000027941 */ /* 0x000fea0003800200 */
.L_x_42322:
        /* <DEDUP_REMOVED lines=17> */
.L_x_42333:
        /* <DEDUP_REMOVED lines=13> */
.L_x_42335:
[----:B------:R-:W-:Y:S05]  /*4210*/  BSYNC.RECONVERGENT B4 ;  /* 0x0000000000047941 */ /* 0x000fea0003800200 */
.L_x_42334:
        /* <DEDUP_REMOVED lines=43> */
.L_x_42332:
[----:B------:R-:W-:Y:S05]  /*44d0*/  BSYNC.RECONVERGENT B3 ;  /* 0x0000000000037941 */ /* 0x000fea0003800200 */
.L_x_42331:
        /* <DEDUP_REMOVED lines=10> */
.L_x_42330:
[----:B------:R-:W-:Y:S05]  /*4580*/  BSYNC.RECONVERGENT B2 ;  /* 0x0000000000027941 */ /* 0x000fea0003800200 */
.L_x_42329:
        /* <DEDUP_REMOVED lines=17> */
.L_x_42340:
        /* <DEDUP_REMOVED lines=13> */
.L_x_42342:
[----:B------:R-:W-:Y:S05]  /*4770*/  BSYNC.RECONVERGENT B4 ;  /* 0x0000000000047941 */ /* 0x000fea0003800200 */
.L_x_42341:
        /* <DEDUP_REMOVED lines=43> */
.L_x_42339:
[----:B------:R-:W-:Y:S05]  /*4a30*/  BSYNC.RECONVERGENT B3 ;  /* 0x0000000000037941 */ /* 0x000fea0003800200 */
.L_x_42338:
        /* <DEDUP_REMOVED lines=10> */
.L_x_42337:
[----:B------:R-:W-:Y:S05]  /*4ae0*/  BSYNC.RECONVERGENT B2 ;  /* 0x0000000000027941 */ /* 0x000fea0003800200 */
.L_x_42336:
        /* <DEDUP_REMOVED lines=17> */
.L_x_42347:
        /* <DEDUP_REMOVED lines=13> */
.L_x_42349:
[----:B------:R-:W-:Y:S05]  /*4cd0*/  BSYNC.RECONVERGENT B4 ;  /* 0x0000000000047941 */ /* 0x000fea0003800200 */
.L_x_42348:
        /* <DEDUP_REMOVED lines=43> */
.L_x_42346:
[----:B------:R-:W-:Y:S05]  /*4f90*/  BSYNC.RECONVERGENT B3 ;  /* 0x0000000000037941 */ /* 0x000fea0003800200 */
.L_x_42345:
        /* <DEDUP_REMOVED lines=10> */
.L_x_42344:
[----:B------:R-:W-:Y:S05]  /*5040*/  BSYNC.RECONVERGENT B2 ;  /* 0x0000000000027941 */ /* 0x000fea0003800200 */
.L_x_42343:
        /* <DEDUP_REMOVED lines=17> */
.L_x_42354:
        /* <DEDUP_REMOVED lines=13> */
.L_x_42356:
[----:B------:R-:W-:Y:S05]  /*5230*/  BSYNC.RECONVERGENT B4 ;  /* 0x0000000000047941 */ /* 0x000fea0003800200 */
.L_x_42355:
        /* <DEDUP_REMOVED lines=43> */
.L_x_42353:
[----:B------:R-:W-:Y:S05]  /*54f0*/  BSYNC.RECONVERGENT B3 ;  /* 0x0000000000037941 */ /* 0x000fea0003800200 */
.L_x_42352:
        /* <DEDUP_REMOVED lines=10> */
.L_x_42351:
[----:B------:R-:W-:Y:S05]  /*55a0*/  BSYNC.RECONVERGENT B2 ;  /* 0x0000000000027941 */ /* 0x000fea0003800200 */
.L_x_42350:
        /* <DEDUP_REMOVED lines=17> */
.L_x_42361:
        /* <DEDUP_REMOVED lines=13> */
.L_x_42363:
[----:B------:R-:W-:Y:S05]  /*5790*/  BSYNC.RECONVERGENT B4 ;  /* 0x0000000000047941 */ /* 0x000fea0003800200 */
.L_x_42362:
        /* <DEDUP_REMOVED lines=43> */
.L_x_42360:
[----:B------:R-:W-:Y:S05]  /*5a50*/  BSYNC.RECONVERGENT B3 ;  /* 0x0000000000037941 */ /* 0x000fea0003800200 */
.L_x_42359:
        /* <DEDUP_REMOVED lines=10> */
.L_x_42358:
[----:B------:R-:W-:Y:S05]  /*5b00*/  BSYNC.RECONVERGENT B2 ;  /* 0x0000000000027941 */ /* 0x000fea0003800200 */
.L_x_42357:
        /* <DEDUP_REMOVED lines=17> */
.L_x_42368:
        /* <DEDUP_REMOVED lines=13> */
.L_x_42370:
[----:B------:R-:W-:Y:S05]  /*5cf0*/  BSYNC.RECONVERGENT B4 ;  /* 0x0000000000047941 */ /* 0x000fea0003800200 */
.L_x_42369:
        /* <DEDUP_REMOVED lines=43> */
.L_x_42367:
[----:B------:R-:W-:Y:S05]  /*5fb0*/  BSYNC.RECONVERGENT B3 ;  /* 0x0000000000037941 */ /* 0x000fea0003800200 */
.L_x_42366:
        /* <DEDUP_REMOVED lines=10> */
.L_x_42365:
[----:B------:R-:W-:Y:S05]  /*6060*/  BSYNC.RECONVERGENT B2 ;  /* 0x0000000000027941 */ /* 0x000fea0003800200 */
.L_x_42364:
        /* <DEDUP_REMOVED lines=16> */
.L_x_42373:
        /* <DEDUP_REMOVED lines=13> */
.L_x_42375:
[----:B------:R-:W-:Y:S05]  /*6240*/  BSYNC.RECONVERGENT B3 ;  /* 0x0000000000037941 */ /* 0x000fea0003800200 */
.L_x_42374:
        /* <DEDUP_REMOVED lines=43> */
.L_x_42372:
[----:B------:R-:W-:Y:S05]  /*6500*/  BSYNC.RECONVERGENT B2 ;  /* 0x0000000000027941 */ /* 0x000fea0003800200 */
.L_x_42371:
        /* <DEDUP_REMOVED lines=10> */
.L_x_42316:
[----:B------:R-:W-:Y:S05]  /*65b0*/  BSYNC.RECONVERGENT B1 ;  /* 0x0000000000017941 */ /* 0x000fea0003800200 */
.L_x_42265:
        /* <DEDUP_REMOVED lines=32> */
.L_x_42377:
[----:B------:R-:W-:Y:S05]  /*67c0*/  BSYNC.RECONVERGENT B1 ;  /* 0x0000000000017941 */ /* 0x000fea0003800200 */
.L_x_42376:
        /* <DEDUP_REMOVED lines=27> */
.L_x_42384:
        /* <DEDUP_REMOVED lines=13> */
.L_x_42386:
[----:B------:R-:W-:Y:S05]  /*6a50*/  BSYNC.RECONVERGENT B4 ;  /* 0x0000000000047941 */ /* 0x000fea0003800200 */
.L_x_42385:
        /* <DEDUP_REMOVED lines=43> */
.L_x_42383:
[----:B------:R-:W-:Y:S05]  /*6d10*/  BSYNC.RECONVERGENT B3 ;  /* 0x0000000000037941 */ /* 0x000fea0003800200 */
.L_x_42382:
        /* <DEDUP_REMOVED lines=10> */
.L_x_42381:
[----:B------:R-:W-:Y:S05]  /*6dc0*/  BSYNC.RECONVERGENT B2 ;  /* 0x0000000000027941 */ /* 0x000fea0003800200 */
.L_x_42380:
        /* <DEDUP_REMOVED lines=17> */
.L_x_42391:
        /* <DEDUP_REMOVED lines=13> */
.L_x_42393:
[----:B------:R-:W-:Y:S05]  /*6fb0*/  BSYNC.RECONVERGENT B4 ;  /* 0x0000000000047941 */ /* 0x000fea0003800200 */
.L_x_42392:
        /* <DEDUP_REMOVED lines=43> */
.L_x_42390:
[----:B------:R-:W-:Y:S05]  /*7270*/  BSYNC.RECONVERGENT B3 ;  /* 0x0000000000037941 */ /* 0x000fea0003800200 */
.L_x_42389:
        /* <DEDUP_REMOVED lines=10> */
.L_x_42388:
[----:B------:R-:W-:Y:S05]  /*7320*/  BSYNC.RECONVERGENT B2 ;  /* 0x0000000000027941 */ /* 0x000fea0003800200 */
.L_x_42387:
        /* <DEDUP_REMOVED lines=17> */
.L_x_42398:
        /* <DEDUP_REMOVED lines=13> */
.L_x_42400:
[----:B------:R-:W-:Y:S05]  /*7510*/  BSYNC.RECONVERGENT B4 ;  /* 0x0000000000047941 */ /* 0x000fea0003800200 */
.L_x_42399:
[----:B------:R-:W-:Y:S01]  /*7520*/  IMAD.WIDE.U32 R180, R11, -0x326172a9, RZ ;  /* 0xcd9e8d570bb47825 */ /* 0x000fe200078e00ff */
[----:B-1----:R-:W-:-:S04]  /*7530*/  LOP3.LUT R186, R3, UR7, R179, 0x96, !PT ;  /* 0x0000000703ba7c12 */ /* 0x002fc8000f8e96b3 */
        /* <DEDUP_REMOVED lines=41> */
.L_x_42397:
[----:B------:R-:W-:Y:S05]  /*77d0*/  BSYNC.RECONVERGENT B3 ;  /* 0x0000000000037941 */ /* 0x000fea0003800200 */
.L_x_42396:
        /* <DEDUP_REMOVED lines=10> */
.L_x_42395:
[----:B------:R-:W-:Y:S05]  /*7880*/  BSYNC.RECONVERGENT B2 ;  /* 0x0000000000027941 */ /* 0x000fea0003800200 */
.L_x_42394:
        /* <DEDUP_REMOVED lines=17> */
.L_x_42405:
        /* <DEDUP_REMOVED lines=13> */
.L_x_42407:
[----:B------:R-:W-:Y:S05]  /*7a70*/  BSYNC.RECONVERGENT B4 ;  /* 0x0000000000047941 */ /* 0x000fea0003800200 */
.L_x_42406:
[----:B01----:R-:W-:Y:S01]  /*7a80*/  IMAD.WIDE.U32 R182, R11, -0x326172a9, RZ ;  /* 0xcd9e8d570bb67825 */ /* 0x003fe200078e00ff */
        /* <DEDUP_REMOVED lines=42> */
.L_x_42404:
[----:B------:R-:W-:Y:S05]  /*7d30*/  BSYNC.RECONVERGENT B3 ;  /* 0x0000000000037941 */ /* 0x000fea0003800200 */
.L_x_42403:
[----:B------:R-:W-:Y:S01]  /*7d40*/  HFMA2 R180, -RZ, RZ, 0.1171875, 0 ;  /* 0x2f800000ffb47431 */ /* 0x000fe200000001ff */
[----:B------:R-:W-:Y:S01]  /*7d50*/  I2FP.F32.U32 R179, R179 ;  /* 0x000000b300b37245 */ /* 0x000fe20000201000 */
[----:B01----:R-:W-:-:S05]  /*7d60*/  HADD2.F32 R182, -RZ, R165.H1_H1 ;  /* 0x300000a5ffb67230 */ /* 0x003fca0000004100 */
[----:B------:R-:W-:Y:S01]  /*7d70*/  FMUL.FTZ R182, R182, UR13 ;  /* 0x0000000db6b67c20 */ /* 0x000fe20008410000 */
[----:B------:R-:W-:-:S03]  /*7d80*/  FFMA.FTZ R179, R179, R180, 1.1641532182693481445e-10 ;  /* 0x2f000000b3b37423 */ /* 0x000fc600000100b4 */
[----:B------:R-:W-:Y:S02]  /*7d90*/  FMUL.FTZ R180, R182, UR12 ;  /* 0x0000000cb6b47c20 */ /* 0x000fe40008410000 */
[----:B------:R-:W-:-:S04]  /*7da0*/  FSETP.GTU.FTZ.AND P3, PT, R179, UR10, PT ;  /* 0x0000000ab3007c0b */ /* 0x000fc8000bf7c000 */
[----:B------:R-:W-:Y:S02]  /*7db0*/  FSEL R180, R180, RZ, !P3 ;  /* 0x000000ffb4b47208 */ /* 0x000fe40005800000 */
[----:B------:R-:W-:-:S03]  /*7dc0*/  SEL R219, RZ, 0x1, P3 ;  /* 0x00000001ffdb7807 */ /* 0x000fc60001800000 */
[----:B------:R-:W-:-:S07]  /*7dd0*/  FFMA.FTZ R179, R180, R119, R163 ;  /* 0x00000077b4b37223 */ /* 0x000fce00000100a3 */
.L_x_42402:
[----:B------:R-:W-:Y:S05]  /*7de0*/  BSYNC.RECONVERGENT B2 ;  /* 0x0000000000027941 */ /* 0x000fea0003800200 */
.L_x_42401:
        /* <DEDUP_REMOVED lines=17> */
.L_x_42412:
        /* <DEDUP_REMOVED lines=13> */
.L_x_42414:
[----:B------:R-:W-:Y:S05]  /*7fd0*/  BSYNC.RECONVERGENT B4 ;  /* 0x0000000000047941 */ /* 0x000fea0003800200 */
.L_x_42413:
        /* <DEDUP_REMOVED lines=43> */
.L_x_42411:
[----:B------:R-:W-:Y:S05]  /*8290*/  BSYNC.RECONVERGENT B3 ;  /* 0x0000000000037941 */ /* 0x000fea0003800200 */
.L_x_42410:
        /* <DEDUP_REMOVED lines=10> */
.L_x_42409:
[----:B------:R-:W-:Y:S05]  /*8340*/  BSYNC.RECONVERGENT B2 ;  /* 0x0000000000027941 */ /* 0x000fea0003800200 */
.L_x_42408:
        /* <DEDUP_REMOVED lines=17> */
.L_x_42419:
        /* <DEDUP_REMOVED lines=13> */
.L_x_42421:
[----:B------:R-:W-:Y:S05]  /*8530*/  BSYNC.RECONVERGENT B4 ;  /* 0x0000000000047941 */ /* 0x000fea0003800200 */
.L_x_42420:
        /* <DEDUP_REMOVED lines=43> */
.L_x_42418:
[----:B------:R-:W-:Y:S05]  /*87f0*/  BSYNC.RECONVERGENT B3 ;  /* 0x0000000000037941 */ /* 0x000fea0003800200 */
.L_x_42417:
        /* <DEDUP_REMOVED lines=10> */
.L_x_42416:
[----:B------:R-:W-:Y:S05]  /*88a0*/  BSYNC.RECONVERGENT B2 ;  /* 0x0000000000027941 */ /* 0x000fea0003800200 */
.L_x_42415:
        /* <DEDUP_REMOVED lines=17> */
.L_x_42426:
        /* <DEDUP_REMOVED lines=13> */
.L_x_42428:
[----:B------:R-:W-:Y:S05]  /*8a90*/  BSYNC.RECONVERGENT B4 ;  /* 0x0000000000047941 */ /* 0x000fea0003800200 */
.L_x_42427:
        /* <DEDUP_REMOVED lines=43> */
.L_x_42425:
[----:B------:R-:W-:Y:S05]  /*8d50*/  BSYNC.RECONVERGENT B3 ;  /* 0x0000000000037941 */ /* 0x000fea0003800200 */
.L_x_42424:
        /* <DEDUP_REMOVED lines=10> */
.L_x_42423:
[----:B------:R-:W-:Y:S05]  /*8e00*/  BSYNC.RECONVERGENT B2 ;  /* 0x0000000000027941 */ /* 0x000fea0003800200 */
.L_x_42422:
        /* <DEDUP_REMOVED lines=16> */
.L_x_42432:
        /* <DEDUP_REMOVED lines=13> */
.L_x_42434:
[----:B------:R-:W-:Y:S05]  /*8fe0*/  BSYNC.RECONVERGENT B3 ;  /* 0x0000000000037941 */ /* 0x000fea0003800200 */
.L_x_42433:
        /* <DEDUP_REMOVED lines=43> */
.L_x_42431:
[----:B------:R-:W-:Y:S05]  /*92a0*/  BSYNC.RECONVERGENT B2 ;  /* 0x0000000000027941 */ /* 0x000fea0003800200 */
.L_x_42430:
        /* <DEDUP_REMOVED lines=11> */
.L_x_42379:
        /* <DEDUP_REMOVED lines=21> */
.L_x_42439:
        /* <DEDUP_REMOVED lines=13> */
.L_x_42441:
[----:B------:R-:W-:Y:S05]  /*9580*/  BSYNC.RECONVERGENT B4 ;  /* 0x0000000000047941 */ /* 0x000fea0003800200 */
.L_x_42440:
        /* <DEDUP_REMOVED lines=43> */
.L_x_42438:
[----:B------:R-:W-:Y:S05]  /*9840*/  BSYNC.RECONVERGENT B3 ;  /* 0x0000000000037941 */ /* 0x000fea0003800200 */
.L_x_42437:
        /* <DEDUP_REMOVED lines=10> */
.L_x_42436:
[----:B------:R-:W-:Y:S05]  /*98f0*/  BSYNC.RECONVERGENT B2 ;  /* 0x0000000000027941 */ /* 0x000fea0003800200 */
.L_x_42435:
        /* <DEDUP_REMOVED lines=17> */
.L_x_42446:
        /* <DEDUP_REMOVED lines=13> */
.L_x_42448:
[----:B------:R-:W-:Y:S05]  /*9ae0*/  BSYNC.RECONVERGENT B4 ;  /* 0x0000000000047941 */ /* 0x000fea0003800200 */
.L_x_42447:
        /* <DEDUP_REMOVED lines=43> */
.L_x_42445:
[----:B------:R-:W-:Y:S05]  /*9da0*/  BSYNC.RECONVERGENT B3 ;  /* 0x0000000000037941 */ /* 0x000fea0003800200 */
.L_x_42444:
        /* <DEDUP_REMOVED lines=10> */
.L_x_42443:
[----:B------:R-:W-:Y:S05]  /*9e50*/  BSYNC.RECONVERGENT B2 ;  /* 0x0000000000027941 */ /* 0x000fea0003800200 */
.L_x_42442:
        /* <DEDUP_REMOVED lines=17> */
.L_x_42453:
        /* <DEDUP_REMOVED lines=13> */
.L_x_42455:
[----:B------:R-:W-:Y:S05]  /*a040*/  BSYNC.RECONVERGENT B4 ;  /* 0x0000000000047941 */ /* 0x000fea0003800200 */
.L_x_42454:
        /* <DEDUP_REMOVED lines=43> */
.L_x_42452:
[----:B------:R-:W-:Y:S05]  /*a300*/  BSYNC.RECONVERGENT B3 ;  /* 0x0000000000037941 */ /* 0x000fea0003800200 */
.L_x_42451:
        /* <DEDUP_REMOVED lines=10> */
.L_x_42450:
[----:B------:R-:W-:Y:S05]  /*a3b0*/  BSYNC.RECONVERGENT B2 ;  /* 0x0000000000027941 */ /* 0x000fea0003800200 */
.L_x_42449:
        /* <DEDUP_REMOVED lines=17> */
.L_x_42460:
        /* <DEDUP_REMOVED lines=13> */
.L_x_42462:
[----:B------:R-:W-:Y:S05]  /*a5a0*/  BSYNC.RECONVERGENT B4 ;  /* 0x0000000000047941 */ /* 0x000fea0003800200 */
.L_x_42461:
[----:B01----:R-:W-:Y:S01]  /*a5b0*/  IMAD.WIDE.U32 R182, R11, -0x326172a9, RZ ;  /* 0xcd9e8d570bb67825 */ /* 0x003fe200078e00ff */
        /* <DEDUP_REMOVED lines=42> */
.L_x_42459:
[----:B------:R-:W-:Y:S05]  /*a860*/  BSYNC.RECONVERGENT B3 ;  /* 0x0000000000037941 */ /* 0x000fea0003800200 */
.L_x_42458:
[----:B------:R-:W-:Y:S01]  /*a870*/  HFMA2 R180, -RZ, RZ, 0.1171875, 0 ;  /* 0x2f800000ffb47431 */ /* 0x000fe200000001ff */
[----:B------:R-:W-:Y:S01]  /*a880*/  I2FP.F32.U32 R179, R179 ;  /* 0x000000b300b37245 */ /* 0x000fe20000201000 */
[----:B01---5:R-:W-:-:S05]  /*a890*/  HADD2.F32 R182, -RZ, R165.H1_H1 ;  /* 0x300000a5ffb67230 */ /* 0x023fca0000004100 */
[----:B------:R-:W-:Y:S01]  /*a8a0*/  FMUL.FTZ R182, R182, UR13 ;  /* 0x0000000db6b67c20 */ /* 0x000fe20008410000 */
[----:B------:R-:W-:-:S03]  /*a8b0*/  FFMA.FTZ R179, R179, R180, 1.1641532182693481445e-10 ;  /* 0x2f000000b3b37423 */ /* 0x000fc600000100b4 */
[----:B------:R-:W-:Y:S02]  /*a8c0*/  FMUL.FTZ R180, R182, UR12 ;  /* 0x0000000cb6b47c20 */ /* 0x000fe40008410000 */
[----:B------:R-:W-:-:S04]  /*a8d0*/  FSETP.GTU.FTZ.AND P2, PT, R179, UR10, PT ;  /* 0x0000000ab3007c0b */ /* 0x000fc8000bf5c000 */
[----:B------:R-:W-:Y:S02]  /*a8e0*/  FSEL R180, R180, RZ, !P2 ;  /* 0x000000ffb4b47208 */ /* 0x000fe40005000000 */
[----:B------:R-:W-:-:S03]  /*a8f0*/  SEL R219, RZ, 0x1, P2 ;  /* 0x00000001ffdb7807 */ /* 0x000fc60001000000 */
[----:B------:R-:W-:-:S07]  /*a900*/  FMUL.FTZ R179, R180, R119 ;  /* 0x00000077b4b37220 */ /* 0x000fce0000410000 */
.L_x_42457:
[----:B------:R-:W-:Y:S05]  /*a910*/  BSYNC.RECONVERGENT B2 ;  /* 0x0000000000027941 */ /* 0x000fea0003800200 */
.L_x_42456:
        /* <DEDUP_REMOVED lines=17> */
.L_x_42467:
        /* <DEDUP_REMOVED lines=13> */
.L_x_42469:
[----:B------:R-:W-:Y:S05]  /*ab00*/  BSYNC.RECONVERGENT B4 ;  /* 0x0000000000047941 */ /* 0x000fea0003800200 */
.L_x_42468:
        /* <DEDUP_REMOVED lines=43> */
.L_x_42466:
[----:B------:R-:W-:Y:S05]  /*adc0*/  BSYNC.RECONVERGENT B3 ;  /* 0x0000000000037941 */ /* 0x000fea0003800200 */
.L_x_42465:
        /* <DEDUP_REMOVED lines=10> */
.L_x_42464:
[----:B------:R-:W-:Y:S05]  /*ae70*/  BSYNC.RECONVERGENT B2 ;  /* 0x0000000000027941 */ /* 0x000fea0003800200 */
.L_x_42463:
        /* <DEDUP_REMOVED lines=17> */
.L_x_42474:
        /* <DEDUP_REMOVED lines=13> */
.L_x_42476:
[----:B------:R-:W-:Y:S05]  /*b060*/  BSYNC.RECONVERGENT B4 ;  /* 0x0000000000047941 */ /* 0x000fea0003800200 */
.L_x_42475:
        /* <DEDUP_REMOVED lines=43> */
.L_x_42473:
[----:B------:R-:W-:Y:S05]  /*b320*/  BSYNC.RECONVERGENT B3 ;  /* 0x0000000000037941 */ /* 0x000fea0003800200 */
.L_x_42472:
        /* <DEDUP_REMOVED lines=10> */
.L_x_42471:
[----:B------:R-:W-:Y:S05]  /*b3d0*/  BSYNC.RECONVERGENT B2 ;  /* 0x0000000000027941 */ /* 0x000fea0003800200 */
.L_x_42470:
        /* <DEDUP_REMOVED lines=17> */
.L_x_42481:
        /* <DEDUP_REMOVED lines=13> */
.L_x_42483:
[----:B------:R-:W-:Y:S05]  /*b5c0*/  BSYNC.RECONVERGENT B4 ;  /* 0x0000000000047941 */ /* 0x000fea0003800200 */
.L_x_42482:
        /* <DEDUP_REMOVED lines=43> */
.L_x_42480:
[----:B------:R-:W-:Y:S05]  /*b880*/  BSYNC.RECONVERGENT B3 ;  /* 0x0000000000037941 */ /* 0x000fea0003800200 */
.L_x_42479:
        /* <DEDUP_REMOVED lines=10> */
.L_x_42478:
[----:B------:R-:W-:Y:S05]  /*b930*/  BSYNC.RECONVERGENT B2 ;  /* 0x0000000000027941 */ /* 0x000fea0003800200 */
.L_x_42477:
        /* <DEDUP_REMOVED lines=16> */
.L_x_42486:
        /* <DEDUP_REMOVED lines=13> */
.L_x_42488:
[----:B------:R-:W-:Y:S05]  /*bb10*/  BSYNC.RECONVERGENT B3 ;  /* 0x0000000000037941 */ /* 0x000fea0003800200 */
.L_x_42487:
        /* <DEDUP_REMOVED lines=43> */
.L_x_42485:
[----:B------:R-:W-:Y:S05]  /*bdd0*/  BSYNC.RECONVERGENT B2 ;  /* 0x0000000000027941 */ /* 0x000fea0003800200 */
.L_x_42484:
        /* <DEDUP_REMOVED lines=10> */
.L_x_42429:
[----:B------:R-:W-:Y:S05]  /*be80*/  BSYNC.RECONVERGENT B1 ;  /* 0x0000000000017941 */ /* 0x000fea0003800200 */
.L_x_42378:
        /* <DEDUP_REMOVED lines=31> */
.L_x_42490:
[----:B------:R-:W-:Y:S05]  /*c080*/  BSYNC.RECONVERGENT B1 ;  /* 0x0000000000017941 */ /* 0x000fea0003800200 */
.L_x_42489:
[----:B-----5:R1:W5:Y:S04]  /*c090*/  @P0 LDG.E.128 R160, desc[UR8][R184.64] ;  /* 0x00000008b8a00981 */ /* 0x020368000c1e1d00 */
[----:B------:R1:W5:Y:S04]  /*c0a0*/  @P0 LDG.E.128 R156, desc[UR8][R184.64+0x10] ;  /* 0x00001008b89c0981 */ /* 0x000368000c1e1d00 */
[----:B------:R1:W5:Y:S01]  /*c0b0*/  @P1 LDG.E.128 R164, desc[UR8][R188.64] ;  /* 0x00000008bca41981 */ /* 0x000362000c1e1d00 */
[----:B------:R-:W-:Y:S04]  /*c0c0*/  BSSY.RECONVERGENT B1, `(.L_x_42491) ;  /* 0x0000566000017945 */ /* 0x000fe80003800200 */
[----:B------:R-:W-:Y:S05]  /*c0d0*/  @!P0 BRA `(.L_x_42492) ;  /* 0x0000002800cc8947 */ /* 0x000fea0003800000 */
[----:B------:R-:W-:Y:S01]  /*c0e0*/  ISETP.GT.AND P2, PT, R230, RZ, PT ;  /* 0x000000ffe600720c */ /* 0x000fe20003f44270 */
[----:B------:R-:W-:Y:S01]  /*c0f0*/  BSSY.RECONVERGENT B2, `(.L_x_42493) ;  /* 0x0000058000027945 */ /* 0x000fe20003800200 */
[----:B0-----:R-:W-:Y:S01]  /*c100*/  MOV R194, R4 ;  /* 0x0000000400c27202 */ /* 0x001fe20000000f00 */
        /* <DEDUP_REMOVED lines=19> */
.L_x_42497:
        /* <DEDUP_REMOVED lines=13> */
.L_x_42499:
[----:B------:R-:W-:Y:S05]  /*c310*/  BSYNC.RECONVERGENT B4 ;  /* 0x0000000000047941 */ /* 0x000fea0003800200 */
.L_x_42498:
        /* <DEDUP_REMOVED lines=42> */
.L_x_42496:
[----:B------:R-:W-:Y:S05]  /*c5c0*/  BSYNC.RECONVERGENT B3 ;  /* 0x0000000000037941 */ /* 0x000fea0003800200 */
.L_x_42495:
        /* <DEDUP_REMOVED lines=10> */
.L_x_42494:
[----:B------:R-:W-:Y:S05]  /*c670*/  BSYNC.RECONVERGENT B2 ;  /* 0x0000000000027941 */ /* 0x000fea0003800200 */
.L_x_42493:
        /* <DEDUP_REMOVED lines=17> */
.L_x_42504:
        /* <DEDUP_REMOVED lines=13> */
.L_x_42506:
[----:B------:R-:W-:Y:S05]  /*c860*/  BSYNC.RECONVERGENT B4 ;  /* 0x0000000000047941 */ /* 0x000fea0003800200 */
.L_x_42505:
        /* <DEDUP_REMOVED lines=43> */
.L_x_42503:
[----:B------:R-:W-:Y:S05]  /*cb20*/  BSYNC.RECONVERGENT B3 ;  /* 0x0000000000037941 */ /* 0x000fea0003800200 */
.L_x_42502:
[----:B------:R-:W-:Y:S01]  /*cb30*/  I2FP.F32.U32 R2, R185 ;  /* 0x000000b900027245 */ /* 0x000fe20000201000 */
[----:B------:R-:W-:Y:S02]  /*cb40*/  HFMA2 R185, -RZ, RZ, 0.1171875, 0 ;  /* 0x2f800000ffb97431 */ /* 0x000fe400000001ff */
        /* <DEDUP_REMOVED lines=8> */
.L_x_42501:
[----:B------:R-:W-:Y:S05]  /*cbd0*/  BSYNC.RECONVERGENT B2 ;  /* 0x0000000000027941 */ /* 0x000fea0003800200 */
.L_x_42500:
        /* <DEDUP_REMOVED lines=17> */
.L_x_42511:
        /* <DEDUP_REMOVED lines=13> */
.L_x_42513:
[----:B------:R-:W-:Y:S05]  /*cdc0*/  BSYNC.RECONVERGENT B4 ;  /* 0x0000000000047941 */ /* 0x000fea0003800200 */
.L_x_42512:
        /* <DEDUP_REMOVED lines=43> */
.L_x_42510:
[----:B------:R-:W-:Y:S05]  /*d080*/  BSYNC.RECONVERGENT B3 ;  /* 0x0000000000037941 */ /* 0x000fea0003800200 */
.L_x_42509:
        /* <DEDUP_REMOVED lines=10> */
.L_x_42508:
[----:B------:R-:W-:Y:S05]  /*d130*/  BSYNC.RECONVERGENT B2 ;  /* 0x0000000000027941 */ /* 0x000fea0003800200 */
.L_x_42507:
        /* <DEDUP_REMOVED lines=17> */
.L_x_42518:
        /* <DEDUP_REMOVED lines=13> */
.L_x_42520:
[----:B------:R-:W-:Y:S05]  /*d320*/  BSYNC.RECONVERGENT B4 ;  /* 0x0000000000047941 */ /* 0x000fea0003800200 */
.L_x_42519:
        /* <DEDUP_REMOVED lines=43> */
.L_x_42517:
[----:B------:R-:W-:Y:S05]  /*d5e0*/  BSYNC.RECONVERGENT B3 ;  /* 0x0000000000037941 */ /* 0x000fea0003800200 */
.L_x_42516:
        /* <DEDUP_REMOVED lines=10> */
.L_x_42515:
[----:B------:R-:W-:Y:S05]  /*d690*/  BSYNC.RECONVERGENT B2 ;  /* 0x0000000000027941 */ /* 0x000fea0003800200 */
.L_x_42514:
        /* <DEDUP_REMOVED lines=17> */
.L_x_42525:
        /* <DEDUP_REMOVED lines=13> */
.L_x_42527:
[----:B------:R-:W-:Y:S05]  /*d880*/  BSYNC.RECONVERGENT B4 ;  /* 0x0000000000047941 */ /* 0x000fea0003800200 */
.L_x_42526:
        /* <DEDUP_REMOVED lines=43> */
.L_x_42524:
[----:B------:R-:W-:Y:S05]  /*db40*/  BSYNC.RECONVERGENT B3 ;  /* 0x0000000000037941 */ /* 0x000fea0003800200 */
.L_x_42523:
        /* <DEDUP_REMOVED lines=10> */
.L_x_42522:
[----:B------:R-:W-:Y:S05]  /*dbf0*/  BSYNC.RECONVERGENT B2 ;  /* 0x0000000000027941 */ /* 0x000fea0003800200 */
.L_x_42521:
        /* <DEDUP_REMOVED lines=17> */
.L_x_42532:
        /* <DEDUP_REMOVED lines=13> */
.L_x_42534:
[----:B------:R-:W-:Y:S05]  /*dde0*/  BSYNC.RECONVERGENT B4 ;  /* 0x0000000000047941 */ /* 0x000fea0003800200 */
.L_x_42533:
        /* <DEDUP_REMOVED lines=43> */
.L_x_42531:
[----:B------:R-:W-:Y:S05]  /*e0a0*/  BSYNC.RECONVERGENT B3 ;  /* 0x0000000000037941 */ /* 0x000fea0003800200 */
.L_x_42530:
        /* <DEDUP_REMOVED lines=10> */
.L_x_42529:
[----:B------:R-:W-:Y:S05]  /*e150*/  BSYNC.RECONVERGENT B2 ;  /* 0x0000000000027941 */ /* 0x000fea0003800200 */
.L_x_42528:
        /* <DEDUP_REMOVED lines=17> */
.L_x_42539:
        /* <DEDUP_REMOVED lines=13> */
.L_x_42541:
[----:B------:R-:W-:Y:S05]  /*e340*/  BSYNC.RECONVERGENT B4 ;  /* 0x0000000000047941 */ /* 0x000fea0003800200 */
.L_x_42540:
        /* <DEDUP_REMOVED lines=43> */
.L_x_42538:
[----:B------:R-:W-:Y:S05]  /*e600*/  BSYNC.RECONVERGENT B3 ;  /* 0x0000000000037941 */ /* 0x000fea0003800200 */
.L_x_42537:
        /* <DEDUP_REMOVED lines=10> */
.L_x_42536:
[----:B------:R-:W-:Y:S05]  /*e6b0*/  BSYNC.RECONVERGENT B2 ;  /* 0x0000000000027941 */ /* 0x000fea0003800200 */
.L_x_42535:
        /* <DEDUP_REMOVED lines=16> */
.L_x_42545:
        /* <DEDUP_REMOVED lines=13> */
.L_x_42547:
[----:B------:R-:W-:Y:S05]  /*e890*/  BSYNC.RECONVERGENT B3 ;  /* 0x0000000000037941 */ /* 0x000fea0003800200 */
.L_x_42546:
        /* <DEDUP_REMOVED lines=43> */
.L_x_42544:
[----:B------:R-:W-:Y:S05]  /*eb50*/  BSYNC.RECONVERGENT B2 ;  /* 0x0000000000027941 */ /* 0x000fea0003800200 */
.L_x_42543:
        /* <DEDUP_REMOVED lines=11> */
.L_x_42492:
[----:B------:R-:W-:Y:S01]  /*ec10*/  BSSY.RECONVERGENT B2, `(.L_x_42548) ;  /* 0x0000058000027945 */ /* 0x000fe20003800200 */
[----:B0-----:R-:W-:Y:S01]  /*ec20*/  IMAD.MOV.U32 R194, RZ, RZ, R4 ;  /* 0x000000ffffc27224 */ /* 0x001fe200078e0004 */
        /* <DEDUP_REMOVED lines=19> */
.L_x_42552:
        /* <DEDUP_REMOVED lines=13> */
.L_x_42554:
[----:B------:R-:W-:Y:S05]  /*ee30*/  BSYNC.RECONVERGENT B4 ;  /* 0x0000000000047941 */ /* 0x000fea0003800200 */
.L_x_42553:
        /* <DEDUP_REMOVED lines=42> */
.L_x_42551:
[----:B------:R-:W-:Y:S05]  /*f0e0*/  BSYNC.RECONVERGENT B3 ;  /* 0x0000000000037941 */ /* 0x000fea0003800200 */
.L_x_42550:
        /* <DEDUP_REMOVED lines=10> */
.L_x_42549:
[----:B------:R-:W-:Y:S05]  /*f190*/  BSYNC.RECONVERGENT B2 ;  /* 0x0000000000027941 */ /* 0x000fea0003800200 */
.L_x_42548:
        /* <DEDUP_REMOVED lines=17> */
.L_x_42559:
        /* <DEDUP_REMOVED lines=13> */
.L_x_42561:
[----:B------:R-:W-:Y:S05]  /*f380*/  BSYNC.RECONVERGENT B4 ;  /* 0x0000000000047941 */ /* 0x000fea0003800200 */
.L_x_42560:
        /* <DEDUP_REMOVED lines=43> */
.L_x_42558:
[----:B------:R-:W-:Y:S05]  /*f640*/  BSYNC.RECONVERGENT B3 ;  /* 0x0000000000037941 */ /* 0x000fea0003800200 */
.L_x_42557:
        /* <DEDUP_REMOVED lines=10> */
.L_x_42556:
[----:B------:R-:W-:Y:S05]  /*f6f0*/  BSYNC.RECONVERGENT B2 ;  /* 0x0000000000027941 */ /* 0x000fea0003800200 */
.L_x_42555:
        /* <DEDUP_REMOVED lines=17> */
.L_x_42566:
        /* <DEDUP_REMOVED lines=13> */
.L_x_42568:
[----:B------:R-:W-:Y:S05]  /*f8e0*/  BSYNC.RECONVERGENT B4 ;  /* 0x0000000000047941 */ /* 0x000fea0003800200 */
.L_x_42567:
        /* <DEDUP_REMOVED lines=43> */
.L_x_42565:
[----:B------:R-:W-:Y:S05]  /*fba0*/  BSYNC.RECONVERGENT B3 ;  /* 0x0000000000037941 */ /* 0x000fea0003800200 */
.L_x_42564:
        /* <DEDUP_REMOVED lines=10> */
.L_x_42563:
[----:B------:R-:W-:Y:S05]  /*fc50*/  BSYNC.RECONVERGENT B2 ;  /* 0x0000000000027941 */ /* 0x000fea0003800200 */
.L_x_42562:
        /* <DEDUP_REMOVED lines=17> */
.L_x_42573:
        /* <DEDUP_REMOVED lines=13> */
.L_x_42575:
[----:B------:R-:W-:Y:S05]  /*fe40*/  BSYNC.RECONVERGENT B4 ;  /* 0x0000000000047941 */ /* 0x000fea0003800200 */
.L_x_42574:
        /* <DEDUP_REMOVED lines=43> */
.L_x_42572:
[----:B------:R-:W-:Y:S05]  /*10100*/  BSYNC.RECONVERGENT B3 ;  /* 0x0000000000037941 */ /* 0x000fea0003800200 */
.L_x_42571:
        /* <DEDUP_REMOVED lines=10> */
.L_x_42570:
[----:B------:R-:W-:Y:S05]  /*101b0*/  BSYNC.RECONVERGENT B2 ;  /* 0x0000000000027941 */ /* 0x000fea0003800200 */
.L_x_42569:
        /* <DEDUP_REMOVED lines=17> */
.L_x_42580:
        /* <DEDUP_REMOVED lines=13> */
.L_x_42582:
[----:B------:R-:W-:Y:S05]  /*103a0*/  BSYNC.RECONVERGENT B4 ;  /* 0x0000000000047941 */ /* 0x000fea0003800200 */
.L_x_42581:
        /* <DEDUP_REMOVED lines=43> */
.L_x_42579:
[----:B------:R-:W-:Y:S05]  /*10660*/  BSYNC.RECONVERGENT B3 ;  /* 0x0000000000037941 */ /* 0x000fea0003800200 */
.L_x_42578:
        /* <DEDUP_REMOVED lines=10> */
.L_x_42577:
[----:B------:R-:W-:Y:S05]  /*10710*/  BSYNC.RECONVERGENT B2 ;  /* 0x0000000000027941 */ /* 0x000fea0003800200 */
.L_x_42576:
        /* <DEDUP_REMOVED lines=17> */
.L_x_42587:
        /* <DEDUP_REMOVED lines=13> */
.L_x_42589:
[----:B------:R-:W-:Y:S05]  /*10900*/  BSYNC.RECONVERGENT B4 ;  /* 0x0000000000047941 */ /* 0x000fea0003800200 */
.L_x_42588:
        /* <DEDUP_REMOVED lines=43> */
.L_x_42586:
[----:B------:R-:W-:Y:S05]  /*10bc0*/  BSYNC.RECONVERGENT B3 ;  /* 0x0000000000037941 */ /* 0x000fea0003800200 */
.L_x_42585:
        /* <DEDUP_REMOVED lines=10> */
.L_x_42584:
[----:B------:R-:W-:Y:S05]  /*10c70*/  BSYNC.RECONVERGENT B2 ;  /* 0x0000000000027941 */ /* 0x000fea0003800200 */
.L_x_42583:
        /* <DEDUP_REMOVED lines=17> */
.L_x_42594:
        /* <DEDUP_REMOVED lines=13> */
.L_x_42596:
[----:B------:R-:W-:Y:S05]  /*10e60*/  BSYNC.RECONVERGENT B4 ;  /* 0x0000000000047941 */ /* 0x000fea0003800200 */
.L_x_42595:
        /* <DEDUP_REMOVED lines=43> */
.L_x_42593:
[----:B------:R-:W-:Y:S05]  /*11120*/  BSYNC.RECONVERGENT B3 ;  /* 0x0000000000037941 */ /* 0x000fea0003800200 */
.L_x_42592:
        /* <DEDUP_REMOVED lines=10> */
.L_x_42591:
[----:B------:R-:W-:Y:S05]  /*111d0*/  BSYNC.RECONVERGENT B2 ;  /* 0x0000000000027941 */ /* 0x000fea0003800200 */
.L_x_42590:
        /* <DEDUP_REMOVED lines=16> */
.L_x_42599:
        /* <DEDUP_REMOVED lines=13> */
.L_x_42601:
[----:B------:R-:W-:Y:S05]  /*113b0*/  BSYNC.RECONVERGENT B3 ;  /* 0x0000000000037941 */ /* 0x000fea0003800200 */
.L_x_42600:
        /* <DEDUP_REMOVED lines=43> */
.L_x_42598:
[----:B------:R-:W-:Y:S05]  /*11670*/  BSYNC.RECONVERGENT B2 ;  /* 0x0000000000027941 */ /* 0x000fea0003800200 */
.L_x_42597:
        /* <DEDUP_REMOVED lines=10> */
.L_x_42542:
[----:B------:R-:W-:Y:S05]  /*11720*/  BSYNC.RECONVERGENT B1 ;  /* 0x0000000000017941 */ /* 0x000fea0003800200 */
.L_x_42491:
        /* <DEDUP_REMOVED lines=32> */
.L_x_42603:
[----:B------:R-:W-:Y:S05]  /*11930*/  BSYNC.RECONVERGENT B1 ;  /* 0x0000000000017941 */ /* 0x000fea0003800200 */
.L_x_42602:
        /* <DEDUP_REMOVED lines=27> */
.L_x_42610:
        /* <DEDUP_REMOVED lines=13> */
.L_x_42612:
[----:B------:R-:W-:Y:S05]  /*11bc0*/  BSYNC.RECONVERGENT B4 ;  /* 0x0000000000047941 */ /* 0x000fea0003800200 */
.L_x_42611:
        /* <DEDUP_REMOVED lines=15> */
[----:B0-----:R-:W-:Y:S01]  /*11cc0*/  LOP3.LUT R200, R4, UR20, R197, 0x96, !PT ;  /* 0x0000001404c87c12 */ /* 0x001fe2000f8e96c5 */
        /* <DEDUP_REMOVED lines=27> */
.L_x_42609:
[----:B------:R-:W-:Y:S05]  /*11e80*/  BSYNC.RECONVERGENT B3 ;  /* 0x0000000000037941 */ /* 0x000fea0003800200 */
.L_x_42608:
        /* <DEDUP_REMOVED lines=10> */
.L_x_42607:
[----:B------:R-:W-:Y:S05]  /*11f30*/  BSYNC.RECONVERGENT B2 ;  /* 0x0000000000027941 */ /* 0x000fea0003800200 */
.L_x_42606:
        /* <DEDUP_REMOVED lines=17> */
.L_x_42617:
        /* <DEDUP_REMOVED lines=13> */
.L_x_42619:
[----:B------:R-:W-:Y:S05]  /*12120*/  BSYNC.RECONVERGENT B4 ;  /* 0x0000000000047941 */ /* 0x000fea0003800200 */
.L_x_42618:
        /* <DEDUP_REMOVED lines=43> */
.L_x_42616:
[----:B------:R-:W-:Y:S05]  /*123e0*/  BSYNC.RECONVERGENT B3 ;  /* 0x0000000000037941 */ /* 0x000fea0003800200 */
.L_x_42615:
        /* <DEDUP_REMOVED lines=10> */
.L_x_42614:
[----:B------:R-:W-:Y:S05]  /*12490*/  BSYNC.RECONVERGENT B2 ;  /* 0x0000000000027941 */ /* 0x000fea0003800200 */
.L_x_42613:
        /* <DEDUP_REMOVED lines=17> */
.L_x_42624:
        /* <DEDUP_REMOVED lines=13> */
.L_x_42626:
[----:B------:R-:W-:Y:S05]  /*12680*/  BSYNC.RECONVERGENT B4 ;  /* 0x0000000000047941 */ /* 0x000fea0003800200 */
.L_x_42625:
        /* <DEDUP_REMOVED lines=40> */
[----:B------:R-:W-:Y:S02]  /*12910*/  HFMA2 R196, -RZ, RZ, 0, 0 ;  /* 0x00000000ffc47431 */ /* 0x000fe400000001ff */
[----:B------:R-:W-:Y:S01]  /*12920*/  IMAD.MOV.U32 R0, RZ, RZ, R198 ;  /* 0x000000ffff007224 */ /* 0x000fe200078e00c6 */
[----:B------:R-:W-:-:S07]  /*12930*/  LOP3.LUT R6, R4, UR31, R197, 0x96, !PT ;  /* 0x0000001f04067c12 */ /* 0x000fce000f8e96c5 */
.L_x_42623:
[----:B------:R-:W-:Y:S05]  /*12940*/  BSYNC.RECONVERGENT B3 ;  /* 0x0000000000037941 */ /* 0x000fea0003800200 */
.L_x_42622:
        /* <DEDUP_REMOVED lines=10> */
.L_x_42621:
[----:B------:R-:W-:Y:S05]  /*129f0*/  BSYNC.RECONVERGENT B2 ;  /* 0x0000000000027941 */ /* 0x000fea0003800200 */
.L_x_42620:
        /* <DEDUP_REMOVED lines=17> */
.L_x_42631:
        /* <DEDUP_REMOVED lines=13> */
.L_x_42633:
[----:B------:R-:W-:Y:S05]  /*12be0*/  BSYNC.RECONVERGENT B4 ;  /* 0x0000000000047941 */ /* 0x000fea0003800200 */
.L_x_42632:
        /* <DEDUP_REMOVED lines=43> */
.L_x_42630:
[----:B------:R-:W-:Y:S05]  /*12ea0*/  BSYNC.RECONVERGENT B3 ;  /* 0x0000000000037941 */ /* 0x000fea0003800200 */
.L_x_42629:
        /* <DEDUP_REMOVED lines=10> */
.L_x_42628:
[----:B------:R-:W-:Y:S05]  /*12f50*/  BSYNC.RECONVERGENT B2 ;  /* 0x0000000000027941 */ /* 0x000fea0003800200 */
.L_x_42627:
        /* <DEDUP_REMOVED lines=17> */
.L_x_42638:
        /* <DEDUP_REMOVED lines=13> */
.L_x_42640:
[----:B------:R-:W-:Y:S05]  /*13140*/  BSYNC.RECONVERGENT B4 ;  /* 0x0000000000047941 */ /* 0x000fea0003800200 */
.L_x_42639:
        /* <DEDUP_REMOVED lines=43> */
.L_x_42637:
[----:B------:R-:W-:Y:S05]  /*13400*/  BSYNC.RECONVERGENT B3 ;  /* 0x0000000000037941 */ /* 0x000fea0003800200 */
.L_x_42636:
        /* <DEDUP_REMOVED lines=10> */
.L_x_42635:
[----:B------:R-:W-:Y:S05]  /*134b0*/  BSYNC.RECONVERGENT B2 ;  /* 0x0000000000027941 */ /* 0x000fea0003800200 */
.L_x_42634:
        /* <DEDUP_REMOVED lines=17> */
.L_x_42645:
        /* <DEDUP_REMOVED lines=13> */
.L_x_42647:
[----:B------:R-:W-:Y:S05]  /*136a0*/  BSYNC.RECONVERGENT B4 ;  /* 0x0000000000047941 */ /* 0x000fea0003800200 */
.L_x_42646:
        /* <DEDUP_REMOVED lines=43> */
.L_x_42644:
[----:B------:R-:W-:Y:S05]  /*13960*/  BSYNC.RECONVERGENT B3 ;  /* 0x0000000000037941 */ /* 0x000fea0003800200 */
.L_x_42643:
        /* <DEDUP_REMOVED lines=10> */
.L_x_42642:
[----:B------:R-:W-:Y:S05]  /*13a10*/  BSYNC.RECONVERGENT B2 ;  /* 0x0000000000027941 */ /* 0x000fea0003800200 */
.L_x_42641:
        /* <DEDUP_REMOVED lines=17> */
.L_x_42652:
        /* <DEDUP_REMOVED lines=13> */
.L_x_42654:
[----:B------:R-:W-:Y:S05]  /*13c00*/  BSYNC.RECONVERGENT B4 ;  /* 0x0000000000047941 */ /* 0x000fea0003800200 */
.L_x_42653:
        /* <DEDUP_REMOVED lines=43> */
.L_x_42651:
[----:B------:R-:W-:Y:S05]  /*13ec0*/  BSYNC.RECONVERGENT B3 ;  /* 0x0000000000037941 */ /* 0x000fea0003800200 */
.L_x_42650:
        /* <DEDUP_REMOVED lines=10> */
.L_x_42649:
[----:B------:R-:W-:Y:S05]  /*13f70*/  BSYNC.RECONVERGENT B2 ;  /* 0x0000000000027941 */ /* 0x000fea0003800200 */
.L_x_42648:
        /* <DEDUP_REMOVED lines=16> */
.L_x_42658:
        /* <DEDUP_REMOVED lines=13> */
.L_x_42660:
[----:B------:R-:W-:Y:S05]  /*14150*/  BSYNC.RECONVERGENT B3 ;  /* 0x0000000000037941 */ /* 0x000fea0003800200 */
.L_x_42659:
        /* <DEDUP_REMOVED lines=43> */
.L_x_42657:
[----:B------:R-:W-:Y:S05]  /*14410*/  BSYNC.RECONVERGENT B2 ;  /* 0x0000000000027941 */ /* 0x000fea0003800200 */
.L_x_42656:
        /* <DEDUP_REMOVED lines=11> */
.L_x_42605:
        /* <DEDUP_REMOVED lines=21> */
.L_x_42665:
        /* <DEDUP_REMOVED lines=13> */
.L_x_42667:
[----:B------:R-:W-:Y:S05]  /*146f0*/  BSYNC.RECONVERGENT B4 ;  /* 0x0000000000047941 */ /* 0x000fea0003800200 */
.L_x_42666:
        /* <DEDUP_REMOVED lines=43> */
.L_x_42664:
[----:B------:R-:W-:Y:S05]  /*149b0*/  BSYNC.RECONVERGENT B3 ;  /* 0x0000000000037941 */ /* 0x000fea0003800200 */
.L_x_42663:
        /* <DEDUP_REMOVED lines=10> */
.L_x_42662:
[----:B------:R-:W-:Y:S05]  /*14a60*/  BSYNC.RECONVERGENT B2 ;  /* 0x0000000000027941 */ /* 0x000fea0003800200 */
.L_x_42661:
        /* <DEDUP_REMOVED lines=17> */
.L_x_42672:
        /* <DEDUP_REMOVED lines=13> */
.L_x_42674:
[----:B------:R-:W-:Y:S05]  /*14c50*/  BSYNC.RECONVERGENT B4 ;  /* 0x0000000000047941 */ /* 0x000fea0003800200 */
.L_x_42673:
        /* <DEDUP_REMOVED lines=43> */
.L_x_42671:
[----:B------:R-:W-:Y:S05]  /*14f10*/  BSYNC.RECONVERGENT B3 ;  /* 0x0000000000037941 */ /* 0x000fea0003800200 */
.L_x_42670:
        /* <DEDUP_REMOVED lines=10> */
.L_x_42669:
[----:B------:R-:W-:Y:S05]  /*14fc0*/  BSYNC.RECONVERGENT B2 ;  /* 0x0000000000027941 */ /* 0x000fea0003800200 */
.L_x_42668:
        /* <DEDUP_REMOVED lines=17> */
.L_x_42679:
        /* <DEDUP_REMOVED lines=13> */
.L_x_42681:
[----:B------:R-:W-:Y:S05]  /*151b0*/  BSYNC.RECONVERGENT B4 ;  /* 0x0000000000047941 */ /* 0x000fea0003800200 */
.L_x_42680:
        /* <DEDUP_REMOVED lines=43> */
.L_x_42678:
[----:B------:R-:W-:Y:S05]  /*15470*/  BSYNC.RECONVERGENT B3 ;  /* 0x0000000000037941 */ /* 0x000fea0003800200 */
.L_x_42677:
        /* <DEDUP_REMOVED lines=10> */
.L_x_42676:
[----:B------:R-:W-:Y:S05]  /*15520*/  BSYNC.RECONVERGENT B2 ;  /* 0x0000000000027941 */ /* 0x000fea0003800200 */
.L_x_42675:
        /* <DEDUP_REMOVED lines=17> */
.L_x_42686:
        /* <DEDUP_REMOVED lines=13> */
.L_x_42688:
[----:B------:R-:W-:Y:S05]  /*15710*/  BSYNC.RECONVERGENT B4 ;  /* 0x0000000000047941 */ /* 0x000fea0003800200 */
.L_x_42687:
        /* <DEDUP_REMOVED lines=43> */
.L_x_42685:
[----:B------:R-:W-:Y:S05]  /*159d0*/  BSYNC.RECONVERGENT B3 ;  /* 0x0000000000037941 */ /* 0x000fea0003800200 */
.L_x_42684:
        /* <DEDUP_REMOVED lines=10> */
.L_x_42683:
[----:B------:R-:W-:Y:S05]  /*15a80*/  BSYNC.RECONVERGENT B2 ;  /* 0x0000000000027941 */ /* 0x000fea0003800200 */
.L_x_42682:
        /* <DEDUP_REMOVED lines=17> */
.L_x_42693:
        /* <DEDUP_REMOVED lines=13> */
.L_x_42695:
[----:B------:R-:W-:Y:S05]  /*15c70*/  BSYNC.RECONVERGENT B4 ;  /* 0x0000000000047941 */ /* 0x000fea0003800200 */
.L_x_42694:
        /* <DEDUP_REMOVED lines=43> */
.L_x_42692:
[----:B------:R-:W-:Y:S05]  /*15f30*/  BSYNC.RECONVERGENT B3 ;  /* 0x0000000000037941 */ /* 0x000fea0003800200 */
.L_x_42691:
        /* <DEDUP_REMOVED lines=10> */
.L_x_42690:
[----:B------:R-:W-:Y:S05]  /*15fe0*/  BSYNC.RECONVERGENT B2 ;  /* 0x0000000000027941 */ /* 0x000fea0003800200 */
.L_x_42689:
        /* <DEDUP_REMOVED lines=17> */
.L_x_42700:
        /* <DEDUP_REMOVED lines=13> */
.L_x_42702:
[----:B------:R-:W-:Y:S05]  /*161d0*/  BSYNC.RECONVERGENT B4 ;  /* 0x0000000000047941 */ /* 0x000fea0003800200 */
.L_x_42701:
        /* <DEDUP_REMOVED lines=43> */
.L_x_42699:
[----:B------:R-:W-:Y:S05]  /*16490*/  BSYNC.RECONVERGENT B3 ;  /* 0x0000000000037941 */ /* 0x000fea0003800200 */
.L_x_42698:
        /* <DEDUP_REMOVED lines=10> */
.L_x_42697:
[----:B------:R-:W-:Y:S05]  /*16540*/  BSYNC.RECONVERGENT B2 ;  /* 0x0000000000027941 */ /* 0x000fea0003800200 */
.L_x_42696:
        /* <DEDUP_REMOVED lines=17> */
.L_x_42707:
        /* <DEDUP_REMOVED lines=13> */
.L_x_42709:
[----:B------:R-:W-:Y:S05]  /*16730*/  BSYNC.RECONVERGENT B4 ;  /* 0x0000000000047941 */ /* 0x000fea0003800200 */
.L_x_42708:
        /* <DEDUP_REMOVED lines=43> */
.L_x_42706:
[----:B------:R-:W-:Y:S05]  /*169f0*/  BSYNC.RECONVERGENT B3 ;  /* 0x0000000000037941 */ /* 0x000fea0003800200 */
.L_x_42705:
        /* <DEDUP_REMOVED lines=10> */
.L_x_42704:
[----:B------:R-:W-:Y:S05]  /*16aa0*/  BSYNC.RECONVERGENT B2 ;  /* 0x0000000000027941 */ /* 0x000fea0003800200 */
.L_x_42703:
        /* <DEDUP_REMOVED lines=16> */
.L_x_42712:
        /* <DEDUP_REMOVED lines=13> */
.L_x_42714:
[----:B------:R-:W-:Y:S05]  /*16c80*/  BSYNC.RECONVERGENT B3 ;  /* 0x0000000000037941 */ /* 0x000fea0003800200 */
.L_x_42713:
        /* <DEDUP_REMOVED lines=43> */
.L_x_42711:
[----:B------:R-:W-:Y:S05]  /*16f40*/  BSYNC.RECONVERGENT B2 ;  /* 0x0000000000027941 */ /* 0x000fea0003800200 */
.L_x_42710:
        /* <DEDUP_REMOVED lines=10> */
.L_x_42655:
[----:B------:R-:W-:Y:S05]  /*16ff0*/  BSYNC.RECONVERGENT B1 ;  /* 0x0000000000017941 */ /* 0x000fea0003800200 */
.L_x_42604:
        /* <DEDUP_REMOVED lines=33> */
.L_x_42716:
[----:B------:R-:W-:Y:S05]  /*17210*/  BSYNC.RECONVERGENT B1 ;  /* 0x0000000000017941 */ /* 0x000fea0003800200 */
.L_x_42715:
        /* <DEDUP_REMOVED lines=27> */
.L_x_42723:
        /* <DEDUP_REMOVED lines=13> */
.L_x_42725:
[----:B------:R-:W-:Y:S05]  /*174a0*/  BSYNC.RECONVERGENT B4 ;  /* 0x0000000000047941 */ /* 0x000fea0003800200 */
.L_x_42724:
        /* <DEDUP_REMOVED lines=43> */
.L_x_42722:
[----:B------:R-:W-:Y:S05]  /*17760*/  BSYNC.RECONVERGENT B3 ;  /* 0x0000000000037941 */ /* 0x000fea0003800200 */
.L_x_42721:
        /* <DEDUP_REMOVED lines=10> */
.L_x_42720:
[----:B------:R-:W-:Y:S05]  /*17810*/  BSYNC.RECONVERGENT B2 ;  /* 0x0000000000027941 */ /* 0x000fea0003800200 */
.L_x_42719:
        /* <DEDUP_REMOVED lines=17> */
.L_x_42730:
        /* <DEDUP_REMOVED lines=13> */
.L_x_42732:
[----:B------:R-:W-:Y:S05]  /*17a00*/  BSYNC.RECONVERGENT B4 ;  /* 0x0000000000047941 */ /* 0x000fea0003800200 */
.L_x_42731:
        /* <DEDUP_REMOVED lines=43> */
.L_x_42729:
[----:B------:R-:W-:Y:S05]  /*17cc0*/  BSYNC.RECONVERGENT B3 ;  /* 0x0000000000037941 */ /* 0x000fea0003800200 */
.L_x_42728:
        /* <DEDUP_REMOVED lines=10> */
.L_x_42727:
[----:B------:R-:W-:Y:S05]  /*17d70*/  BSYNC.RECONVERGENT B2 ;  /* 0x0000000000027941 */ /* 0x000fea0003800200 */
.L_x_42726:
        /* <DEDUP_REMOVED lines=17> */
.L_x_42737:
        /* <DEDUP_REMOVED lines=13> */
.L_x_42739:
[----:B------:R-:W-:Y:S05]  /*17f60*/  BSYNC.RECONVERGENT B4 ;  /* 0x0000000000047941 */ /* 0x000fea0003800200 */
.L_x_42738:
        /* <DEDUP_REMOVED lines=43> */
.L_x_42736:
[----:B------:R-:W-:Y:S05]  /*18220*/  BSYNC.RECONVERGENT B3 ;  /* 0x0000000000037941 */ /* 0x000fea0003800200 */
.L_x_42735:
        /* <DEDUP_REMOVED lines=10> */
.L_x_42734:
[----:B------:R-:W-:Y:S05]  /*182d0*/  BSYNC.RECONVERGENT B2 ;  /* 0x0000000000027941 */ /* 0x000fea0003800200 */
.L_x_42733:
        /* <DEDUP_REMOVED lines=17> */
.L_x_42744:
        /* <DEDUP_REMOVED lines=13> */
.L_x_42746:
[----:B------:R-:W-:Y:S05]  /*184c0*/  BSYNC.RECONVERGENT B4 ;  /* 0x0000000000047941 */ /* 0x000fea0003800200 */
.L_x_42745:
        /* <DEDUP_REMOVED lines=43> */
.L_x_42743:
[----:B------:R-:W-:Y:S05]  /*18780*/  BSYNC.RECONVERGENT B3 ;  /* 0x0000000000037941 */ /* 0x000fea0003800200 */
.L_x_42742:
        /* <DEDUP_REMOVED lines=10> */
.L_x_42741:
[----:B------:R-:W-:Y:S05]  /*18830*/  BSYNC.RECONVERGENT B2 ;  /* 0x0000000000027941 */ /* 0x000fea0003800200 */
.L_x_42740:
        /* <DEDUP_REMOVED lines=17> */
.L_x_42751:
        /* <DEDUP_REMOVED lines=13> */
.L_x_42753:
[----:B------:R-:W-:Y:S05]  /*18a20*/  BSYNC.RECONVERGENT B4 ;  /* 0x0000000000047941 */ /* 0x000fea0003800200 */
.L_x_42752:
        /* <DEDUP_REMOVED lines=43> */
.L_x_42750:
[----:B------:R-:W-:Y:S05]  /*18ce0*/  BSYNC.RECONVERGENT B3 ;  /* 0x0000000000037941 */ /* 0x000fea0003800200 */
.L_x_42749:
[----:B------:R-:W-:Y:S01]  /*18cf0*/  I2FP.F32.U32 R2, R205 ;  /* 0x000000cd00027245 */ /* 0x000fe20000201000 */
[----:B------:R-:W-:Y:S02]  /*18d00*/  HFMA2 R205, -RZ, RZ, 0.1171875, 0 ;  /* 0x2f800000ffcd7431 */ /* 0x000fe400000001ff */
        /* <DEDUP_REMOVED lines=8> */
.L_x_42748:
[----:B------:R-:W-:Y:S05]  /*18d90*/  BSYNC.RECONVERGENT B2 ;  /* 0x0000000000027941 */ /* 0x000fea0003800200 */
.L_x_42747:
        /* <DEDUP_REMOVED lines=17> */
.L_x_42758:
        /* <DEDUP_REMOVED lines=13> */
.L_x_42760:
[----:B------:R-:W-:Y:S05]  /*18f80*/  BSYNC.RECONVERGENT B4 ;  /* 0x0000000000047941 */ /* 0x000fea0003800200 */
.L_x_42759:
        /* <DEDUP_REMOVED lines=43> */
.L_x_42757:
[----:B------:R-:W-:Y:S05]  /*19240*/  BSYNC.RECONVERGENT B3 ;  /* 0x0000000000037941 */ /* 0x000fea0003800200 */
.L_x_42756:
        /* <DEDUP_REMOVED lines=10> */
.L_x_42755:
[----:B------:R-:W-:Y:S05]  /*192f0*/  BSYNC.RECONVERGENT B2 ;  /* 0x0000000000027941 */ /* 0x000fea0003800200 */
.L_x_42754:
        /* <DEDUP_REMOVED lines=17> */
.L_x_42765:
        /* <DEDUP_REMOVED lines=13> */
.L_x_42767:
[----:B------:R-:W-:Y:S05]  /*194e0*/  BSYNC.RECONVERGENT B4 ;  /* 0x0000000000047941 */ /* 0x000fea0003800200 */
.L_x_42766:
        /* <DEDUP_REMOVED lines=43> */
.L_x_42764:
[----:B------:R-:W-:Y:S05]  /*197a0*/  BSYNC.RECONVERGENT B3 ;  /* 0x0000000000037941 */ /* 0x000fea0003800200 */
.L_x_42763:
        /* <DEDUP_REMOVED lines=10> */
.L_x_42762:
[----:B------:R-:W-:Y:S05]  /*19850*/  BSYNC.RECONVERGENT B2 ;  /* 0x0000000000027941 */ /* 0x000fea0003800200 */
.L_x_42761:
        /* <DEDUP_REMOVED lines=16> */
.L_x_42771:
        /* <DEDUP_REMOVED lines=13> */
.L_x_42773:
[----:B------:R-:W-:Y:S05]  /*19a30*/  BSYNC.RECONVERGENT B3 ;  /* 0x0000000000037941 */ /* 0x000fea0003800200 */
.L_x_42772:
        /* <DEDUP_REMOVED lines=43> */
.L_x_42770:
[----:B------:R-:W-:Y:S05]  /*19cf0*/  BSYNC.RECONVERGENT B2 ;  /* 0x0000000000027941 */ /* 0x000fea0003800200 */
.L_x_42769:
        /* <DEDUP_REMOVED lines=11> */
.L_x_42718:
        /* <DEDUP_REMOVED lines=21> */
.L_x_42778:
        /* <DEDUP_REMOVED lines=13> */
.L_x_42780:
[----:B------:R-:W-:Y:S05]  /*19fd0*/  BSYNC.RECONVERGENT B4 ;  /* 0x0000000000047941 */ /* 0x000fea0003800200 */
.L_x_42779:
        /* <DEDUP_REMOVED lines=43> */
.L_x_42777:
[----:B------:R-:W-:Y:S05]  /*1a290*/  BSYNC.RECONVERGENT B3 ;  /* 0x0000000000037941 */ /* 0x000fea0003800200 */
.L_x_42776:
        /* <DEDUP_REMOVED lines=10> */
.L_x_42775:
[----:B------:R-:W-:Y:S05]  /*1a340*/  BSYNC.RECONVERGENT B2 ;  /* 0x0000000000027941 */ /* 0x000fea0003800200 */
.L_x_42774:
        /* <DEDUP_REMOVED lines=17> */
.L_x_42785:
        /* <DEDUP_REMOVED lines=13> */
.L_x_42787:
[----:B------:R-:W-:Y:S05]  /*1a530*/  BSYNC.RECONVERGENT B4 ;  /* 0x0000000000047941 */ /* 0x000fea0003800200 */
.L_x_42786:
        /* <DEDUP_REMOVED lines=43> */
.L_x_42784:
[----:B------:R-:W-:Y:S05]  /*1a7f0*/  BSYNC.RECONVERGENT B3 ;  /* 0x0000000000037941 */ /* 0x000fea0003800200 */
.L_x_42783:
        /* <DEDUP_REMOVED lines=10> */
.L_x_42782:
[----:B------:R-:W-:Y:S05]  /*1a8a0*/  BSYNC.RECONVERGENT B2 ;  /* 0x0000000000027941 */ /* 0x000fea0003800200 */
.L_x_42781:
        /* <DEDUP_REMOVED lines=17> */
.L_x_42792:
        /* <DEDUP_REMOVED lines=13> */
.L_x_42794:
[----:B------:R-:W-:Y:S05]  /*1aa90*/  BSYNC.RECONVERGENT B4 ;  /* 0x0000000000047941 */ /* 0x000fea0003800200 */
.L_x_42793:
        /* <DEDUP_REMOVED lines=43> */
.L_x_42791:
[----:B------:R-:W-:Y:S05]  /*1ad50*/  BSYNC.RECONVERGENT B3 ;  /* 0x0000000000037941 */ /* 0x000fea0003800200 */
.L_x_42790:
        /* <DEDUP_REMOVED lines=10> */
.L_x_42789:
[----:B------:R-:W-:Y:S05]  /*1ae00*/  BSYNC.RECONVERGENT B2 ;  /* 0x0000000000027941 */ /* 0x000fea0003800200 */
.L_x_42788:
        /* <DEDUP_REMOVED lines=17> */
.L_x_42799:
        /* <DEDUP_REMOVED lines=13> */
.L_x_42801:
[----:B------:R-:W-:Y:S05]  /*1aff0*/  BSYNC.RECONVERGENT B4 ;  /* 0x0000000000047941 */ /* 0x000fea0003800200 */
.L_x_42800:
        /* <DEDUP_REMOVED lines=43> */
.L_x_42798:
[----:B------:R-:W-:Y:S05]  /*1b2b0*/  BSYNC.RECONVERGENT B3 ;  /* 0x0000000000037941 */ /* 0x000fea0003800200 */
.L_x_42797:
        /* <DEDUP_REMOVED lines=10> */
.L_x_42796:
[----:B------:R-:W-:Y:S05]  /*1b360*/  BSYNC.RECONVERGENT B2 ;  /* 0x0000000000027941 */ /* 0x000fea0003800200 */
.L_x_42795:
        /* <DEDUP_REMOVED lines=17> */
.L_x_42806:
        /* <DEDUP_REMOVED lines=13> */
.L_x_42808:
[----:B------:R-:W-:Y:S05]  /*1b550*/  BSYNC.RECONVERGENT B4 ;  /* 0x0000000000047941 */ /* 0x000fea0003800200 */
.L_x_42807:
        /* <DEDUP_REMOVED lines=43> */
.L_x_42805:
[----:B------:R-:W-:Y:S05]  /*1b810*/  BSYNC.RECONVERGENT B3 ;  /* 0x0000000000037941 */ /* 0x000fea0003800200 */
.L_x_42804:
        /* <DEDUP_REMOVED lines=10> */
.L_x_42803:
[----:B------:R-:W-:Y:S05]  /*1b8c0*/  BSYNC.RECONVERGENT B2 ;  /* 0x0000000000027941 */ /* 0x000fea0003800200 */
.L_x_42802:
        /* <DEDUP_REMOVED lines=17> */
.L_x_42813:
        /* <DEDUP_REMOVED lines=13> */
.L_x_42815:
[----:B------:R-:W-:Y:S05]  /*1bab0*/  BSYNC.RECONVERGENT B4 ;  /* 0x0000000000047941 */ /* 0x000fea0003800200 */
.L_x_42814:
        /* <DEDUP_REMOVED lines=43> */
.L_x_42812:
[----:B------:R-:W-:Y:S05]  /*1bd70*/  BSYNC.RECONVERGENT B3 ;  /* 0x0000000000037941 */ /* 0x000fea0003800200 */
.L_x_42811:
        /* <DEDUP_REMOVED lines=10> */
.L_x_42810:
[----:B------:R-:W-:Y:S05]  /*1be20*/  BSYNC.RECONVERGENT B2 ;  /* 0x0000000000027941 */ /* 0x000fea0003800200 */
.L_x_42809:
        /* <DEDUP_REMOVED lines=17> */
.L_x_42820:
        /* <DEDUP_REMOVED lines=13> */
.L_x_42822:
[----:B------:R-:W-:Y:S05]  /*1c010*/  BSYNC.RECONVERGENT B4 ;  /* 0x0000000000047941 */ /* 0x000fea0003800200 */
.L_x_42821:
        /* <DEDUP_REMOVED lines=43> */
.L_x_42819:
[----:B------:R-:W-:Y:S05]  /*1c2d0*/  BSYNC.RECONVERGENT B3 ;  /* 0x0000000000037941 */ /* 0x000fea0003800200 */
.L_x_42818:
        /* <DEDUP_REMOVED lines=10> */
.L_x_42817:
[----:B------:R-:W-:Y:S05]  /*1c380*/  BSYNC.RECONVERGENT B2 ;  /* 0x0000000000027941 */ /* 0x000fea0003800200 */
.L_x_42816:
        /* <DEDUP_REMOVED lines=16> */
.L_x_42825:
        /* <DEDUP_REMOVED lines=13> */
.L_x_42827:
[----:B------:R-:W-:Y:S05]  /*1c560*/  BSYNC.RECONVERGENT B3 ;  /* 0x0000000000037941 */ /* 0x000fea0003800200 */
.L_x_42826:
        /* <DEDUP_REMOVED lines=43> */
.L_x_42824:
[----:B------:R-:W-:Y:S05]  /*1c820*/  BSYNC.RECONVERGENT B2 ;  /* 0x0000000000027941 */ /* 0x000fea0003800200 */
.L_x_42823:
        /* <DEDUP_REMOVED lines=10> */
.L_x_42768:
[----:B------:R-:W-:Y:S05]  /*1c8d0*/  BSYNC.RECONVERGENT B1 ;  /* 0x0000000000017941 */ /* 0x000fea0003800200 */
.L_x_42717:
        /* <DEDUP_REMOVED lines=33> */
.L_x_42829:
[----:B------:R-:W-:Y:S05]  /*1caf0*/  BSYNC.RECONVERGENT B1 ;  /* 0x0000000000017941 */ /* 0x000fea0003800200 */
.L_x_42828:
        /* <DEDUP_REMOVED lines=27> */
.L_x_42836:
        /* <DEDUP_REMOVED lines=13> */
.L_x_42838:
[----:B------:R-:W-:Y:S05]  /*1cd80*/  BSYNC.RECONVERGENT B4 ;  /* 0x0000000000047941 */ /* 0x000fea0003800200 */
.L_x_42837:
        /* <DEDUP_REMOVED lines=43> */
.L_x_42835:
[----:B------:R-:W-:Y:S05]  /*1d040*/  BSYNC.RECONVERGENT B3 ;  /* 0x0000000000037941 */ /* 0x000fea0003800200 */
.L_x_42834:
        /* <DEDUP_REMOVED lines=10> */
.L_x_42833:
[----:B------:R-:W-:Y:S05]  /*1d0f0*/  BSYNC.RECONVERGENT B2 ;  /* 0x0000000000027941 */ /* 0x000fea0003800200 */
.L_x_42832:
        /* <DEDUP_REMOVED lines=17> */
.L_x_42843:
        /* <DEDUP_REMOVED lines=13> */
.L_x_42845:
[----:B------:R-:W-:Y:S05]  /*1d2e0*/  BSYNC.RECONVERGENT B4 ;  /* 0x0000000000047941 */ /* 0x000fea0003800200 */
.L_x_42844:
        /* <DEDUP_REMOVED lines=43> */
.L_x_42842:
[----:B------:R-:W-:Y:S05]  /*1d5a0*/  BSYNC.RECONVERGENT B3 ;  /* 0x0000000000037941 */ /* 0x000fea0003800200 */
.L_x_42841:
        /* <DEDUP_REMOVED lines=10> */
.L_x_42840:
[----:B------:R-:W-:Y:S05]  /*1d650*/  BSYNC.RECONVERGENT B2 ;  /* 0x0000000000027941 */ /* 0x000fea0003800200 */
.L_x_42839:
        /* <DEDUP_REMOVED lines=17> */
.L_x_42850:
        /* <DEDUP_REMOVED lines=13> */
.L_x_42852:
[----:B------:R-:W-:Y:S05]  /*1d840*/  BSYNC.RECONVERGENT B4 ;  /* 0x0000000000047941 */ /* 0x000fea0003800200 */
.L_x_42851:
        /* <DEDUP_REMOVED lines=43> */
.L_x_42849:
[----:B------:R-:W-:Y:S05]  /*1db00*/  BSYNC.RECONVERGENT B3 ;  /* 0x0000000000037941 */ /* 0x000fea0003800200 */
.L_x_42848:
        /* <DEDUP_REMOVED lines=10> */
.L_x_42847:
[----:B------:R-:W-:Y:S05]  /*1dbb0*/  BSYNC.RECONVERGENT B2 ;  /* 0x0000000000027941 */ /* 0x000fea0003800200 */
.L_x_42846:
        /* <DEDUP_REMOVED lines=17> */
.L_x_42857:
        /* <DEDUP_REMOVED lines=13> */
.L_x_42859:
[----:B------:R-:W-:Y:S05]  /*1dda0*/  BSYNC.RECONVERGENT B4 ;  /* 0x0000000000047941 */ /* 0x000fea0003800200 */
.L_x_42858:
        /* <DEDUP_REMOVED lines=43> */
.L_x_42856:
[----:B------:R-:W-:Y:S05]  /*1e060*/  BSYNC.RECONVERGENT B3 ;  /* 0x0000000000037941 */ /* 0x000fea0003800200 */
.L_x_42855:
        /* <DEDUP_REMOVED lines=10> */
.L_x_42854:
[----:B------:R-:W-:Y:S05]  /*1e110*/  BSYNC.RECONVERGENT B2 ;  /* 0x0000000000027941 */ /* 0x000fea0003800200 */
.L_x_42853:
        /* <DEDUP_REMOVED lines=17> */
.L_x_42864:
        /* <DEDUP_REMOVED lines=13> */
.L_x_42866:
[----:B------:R-:W-:Y:S05]  /*1e300*/  BSYNC.RECONVERGENT B4 ;  /* 0x0000000000047941 */ /* 0x000fea0003800200 */
.L_x_42865:
        /* <DEDUP_REMOVED lines=43> */
.L_x_42863:
[----:B------:R-:W-:Y:S05]  /*1e5c0*/  BSYNC.RECONVERGENT B3 ;  /* 0x0000000000037941 */ /* 0x000fea0003800200 */
.L_x_42862:
        /* <DEDUP_REMOVED lines=10> */
.L_x_42861:
[----:B------:R-:W-:Y:S05]  /*1e670*/  BSYNC.RECONVERGENT B2 ;  /* 0x0000000000027941 */ /* 0x000fea0003800200 */
.L_x_42860:
        /* <DEDUP_REMOVED lines=17> */
.L_x_42871:
        /* <DEDUP_REMOVED lines=13> */
.L_x_42873:
[----:B------:R-:W-:Y:S05]  /*1e860*/  BSYNC.RECONVERGENT B4 ;  /* 0x0000000000047941 */ /* 0x000fea0003800200 */
.L_x_42872:
        /* <DEDUP_REMOVED lines=43> */
.L_x_42870:
[----:B------:R-:W-:Y:S05]  /*1eb20*/  BSYNC.RECONVERGENT B3 ;  /* 0x0000000000037941 */ /* 0x000fea0003800200 */
.L_x_42869:
        /* <DEDUP_REMOVED lines=10> */
.L_x_42868:
[----:B------:R-:W-:Y:S05]  /*1ebd0*/  BSYNC.RECONVERGENT B2 ;  /* 0x0000000000027941 */ /* 0x000fea0003800200 */
.L_x_42867:
        /* <DEDUP_REMOVED lines=17> */
.L_x_42878:
        /* <DEDUP_REMOVED lines=13> */
.L_x_42880:
[----:B------:R-:W-:Y:S05]  /*1edc0*/  BSYNC.RECONVERGENT B4 ;  /* 0x0000000000047941 */ /* 0x000fea0003800200 */
.L_x_42879:
        /* <DEDUP_REMOVED lines=43> */
.L_x_42877:
[----:B------:R-:W-:Y:S05]  /*1f080*/  BSYNC.RECONVERGENT B3 ;  /* 0x0000000000037941 */ /* 0x000fea0003800200 */
.L_x_42876:
        /* <DEDUP_REMOVED lines=10> */
.L_x_42875:
[----:B------:R-:W-:Y:S05]  /*1f130*/  BSYNC.RECONVERGENT B2 ;  /* 0x0000000000027941 */ /* 0x000fea0003800200 */
.L_x_42874:
        /* <DEDUP_REMOVED lines=16> */
.L_x_42884:
        /* <DEDUP_REMOVED lines=13> */
.L_x_42886:
[----:B------:R-:W-:Y:S05]  /*1f310*/  BSYNC.RECONVERGENT B3 ;  /* 0x0000000000037941 */ /* 0x000fea0003800200 */
.L_x_42885:
        /* <DEDUP_REMOVED lines=43> */
.L_x_42883:
[----:B------:R-:W-:Y:S05]  /*1f5d0*/  BSYNC.RECONVERGENT B2 ;  /* 0x0000000000027941 */ /* 0x000fea0003800200 */
.L_x_42882:
        /* <DEDUP_REMOVED lines=11> */
.L_x_42831:
        /* <DEDUP_REMOVED lines=21> */
.L_x_42891:
        /* <DEDUP_REMOVED lines=13> */
.L_x_42893:
[----:B------:R-:W-:Y:S05]  /*1f8b0*/  BSYNC.RECONVERGENT B4 ;  /* 0x0000000000047941 */ /* 0x000fea0003800200 */
.L_x_42892:
        /* <DEDUP_REMOVED lines=43> */
.L_x_42890:
[----:B------:R-:W-:Y:S05]  /*1fb70*/  BSYNC.RECONVERGENT B3 ;  /* 0x0000000000037941 */ /* 0x000fea0003800200 */
.L_x_42889:
        /* <DEDUP_REMOVED lines=10> */
.L_x_42888:
[----:B------:R-:W-:Y:S05]  /*1fc20*/  BSYNC.RECONVERGENT B2 ;  /* 0x0000000000027941 */ /* 0x000fea0003800200 */
.L_x_42887:
        /* <DEDUP_REMOVED lines=17> */
.L_x_42898:
        /* <DEDUP_REMOVED lines=13> */
.L_x_42900:
[----:B------:R-:W-:Y:S05]  /*1fe10*/  BSYNC.RECONVERGENT B4 ;  /* 0x0000000000047941 */ /* 0x000fea0003800200 */
.L_x_42899:
        /* <DEDUP_REMOVED lines=43> */
.L_x_42897:
[----:B------:R-:W-:Y:S05]  /*200d0*/  BSYNC.RECONVERGENT B3 ;  /* 0x0000000000037941 */ /* 0x000fea0003800200 */
.L_x_42896:
        /* <DEDUP_REMOVED lines=10> */
.L_x_42895:
[----:B------:R-:W-:Y:S05]  /*20180*/  BSYNC.RECONVERGENT B2 ;  /* 0x0000000000027941 */ /* 0x000fea0003800200 */
.L_x_42894:
        /* <DEDUP_REMOVED lines=17> */
.L_x_42905:
        /* <DEDUP_REMOVED lines=13> */
.L_x_42907:
[----:B------:R-:W-:Y:S05]  /*20370*/  BSYNC.RECONVERGENT B4 ;  /* 0x0000000000047941 */ /* 0x000fea0003800200 */
.L_x_42906:
        /* <DEDUP_REMOVED lines=43> */
.L_x_42904:
[----:B------:R-:W-:Y:S05]  /*20630*/  BSYNC.RECONVERGENT B3 ;  /* 0x0000000000037941 */ /* 0x000fea0003800200 */
.L_x_42903:
        /* <DEDUP_REMOVED lines=10> */
.L_x_42902:
[----:B------:R-:W-:Y:S05]  /*206e0*/  BSYNC.RECONVERGENT B2 ;  /* 0x0000000000027941 */ /* 0x000fea0003800200 */
.L_x_42901:
        /* <DEDUP_REMOVED lines=17> */
.L_x_42912:
        /* <DEDUP_REMOVED lines=13> */
.L_x_42914:
[----:B------:R-:W-:Y:S05]  /*208d0*/  BSYNC.RECONVERGENT B4 ;  /* 0x0000000000047941 */ /* 0x000fea0003800200 */
.L_x_42913:
        /* <DEDUP_REMOVED lines=43> */
.L_x_42911:
[----:B------:R-:W-:Y:S05]  /*20b90*/  BSYNC.RECONVERGENT B3 ;  /* 0x0000000000037941 */ /* 0x000fea0003800200 */
.L_x_42910:
        /* <DEDUP_REMOVED lines=10> */
.L_x_42909:
[----:B------:R-:W-:Y:S05]  /*20c40*/  BSYNC.RECONVERGENT B2 ;  /* 0x0000000000027941 */ /* 0x000fea0003800200 */
.L_x_42908:
        /* <DEDUP_REMOVED lines=17> */
.L_x_42919:
        /* <DEDUP_REMOVED lines=13> */
.L_x_42921:
[----:B------:R-:W-:Y:S05]  /*20e30*/  BSYNC.RECONVERGENT B4 ;  /* 0x0000000000047941 */ /* 0x000fea0003800200 */
.L_x_42920:
        /* <DEDUP_REMOVED lines=43> */
.L_x_42918:
[----:B------:R-:W-:Y:S05]  /*210f0*/  BSYNC.RECONVERGENT B3 ;  /* 0x0000000000037941 */ /* 0x000fea0003800200 */
.L_x_42917:
        /* <DEDUP_REMOVED lines=10> */
.L_x_42916:
[----:B------:R-:W-:Y:S05]  /*211a0*/  BSYNC.RECONVERGENT B2 ;  /* 0x0000000000027941 */ /* 0x000fea0003800200 */
.L_x_42915:
        /* <DEDUP_REMOVED lines=17> */
.L_x_42926:
        /* <DEDUP_REMOVED lines=13> */
.L_x_42928:
[----:B------:R-:W-:Y:S05]  /*21390*/  BSYNC.RECONVERGENT B4 ;  /* 0x0000000000047941 */ /* 0x000fea0003800200 */
.L_x_42927:
        /* <DEDUP_REMOVED lines=43> */
.L_x_42925:
[----:B------:R-:W-:Y:S05]  /*21650*/  BSYNC.RECONVERGENT B3 ;  /* 0x0000000000037941 */ /* 0x000fea0003800200 */
.L_x_42924:
        /* <DEDUP_REMOVED lines=10> */
.L_x_42923:
[----:B------:R-:W-:Y:S05]  /*21700*/  BSYNC.RECONVERGENT B2 ;  /* 0x0000000000027941 */ /* 0x000fea0003800200 */
.L_x_42922:
        /* <DEDUP_REMOVED lines=17> */
.L_x_42933:
        /* <DEDUP_REMOVED lines=13> */
.L_x_42935:
[----:B------:R-:W-:Y:S05]  /*218f0*/  BSYNC.RECONVERGENT B4 ;  /* 0x0000000000047941 */ /* 0x000fea0003800200 */
.L_x_42934:
        /* <DEDUP_REMOVED lines=43> */
.L_x_42932:
[----:B------:R-:W-:Y:S05]  /*21bb0*/  BSYNC.RECONVERGENT B3 ;  /* 0x0000000000037941 */ /* 0x000fea0003800200 */
.L_x_42931:
        /* <DEDUP_REMOVED lines=10> */
.L_x_42930:
[----:B------:R-:W-:Y:S05]  /*21c60*/  BSYNC.RECONVERGENT B2 ;  /* 0x0000000000027941 */ /* 0x000fea0003800200 */
.L_x_42929:
        /* <DEDUP_REMOVED lines=16> */
.L_x_42938:
        /* <DEDUP_REMOVED lines=13> */
.L_x_42940:
[----:B------:R-:W-:Y:S05]  /*21e40*/  BSYNC.RECONVERGENT B3 ;  /* 0x0000000000037941 */ /* 0x000fea0003800200 */
.L_x_42939:
        /* <DEDUP_REMOVED lines=43> */
.L_x_42937:
[----:B------:R-:W-:Y:S05]  /*22100*/  BSYNC.RECONVERGENT B2 ;  /* 0x0000000000027941 */ /* 0x000fea0003800200 */
.L_x_42936:
        /* <DEDUP_REMOVED lines=10> */
.L_x_42881:
[----:B------:R-:W-:Y:S05]  /*221b0*/  BSYNC.RECONVERGENT B1 ;  /* 0x0000000000017941 */ /* 0x000fea0003800200 */
.L_x_42830:
        /* <DEDUP_REMOVED lines=74> */
.L_x_42942:
[----:B------:R-:W-:Y:S05]  /*22660*/  BSYNC.RECONVERGENT B1 ;  /* 0x0000000000017941 */ /* 0x000fea0003800200 */
.L_x_42941:
        /* <DEDUP_REMOVED lines=120> */
.L_x_42958:
        /* <DEDUP_REMOVED lines=35> */
[----:B------:R-:W-:Y:S01]  /*23020*/  F2FP.F16.F32.PACK_AB R168, R183, R168 ;  /* 0x000000a8b7a8723e */ /* 0x000fe200000000ff */
        /* <DEDUP_REMOVED lines=56> */
[----:B------:R-:W-:Y:S01]  /*233b0*/  F2FP.F16.F32.PACK_AB R170, R199, R170 ;  /* 0x000000aac7aa723e */ /* 0x000fe200000000ff */
[C---:B------:R-:W-:Y:S01]  /*233c0*/  FMUL.FTZ R199, R229.reuse, R172 ;  /* 0x000000ace5c77220 */ /* 0x040fe20000410000 */
[----:B------:R-:W-:Y:S01]  /*233d0*/  FMUL.FTZ R176, R229, R173 ;  /* 0x000000ade5b07220 */ /* 0x000fe20000410000 */
[----:B------:R-:W-:Y:S01]  /*233e0*/  F2FP.F16.F32.PACK_AB R171, R242, R171 ;  /* 0x000000abf2ab723e */ /* 0x000fe200000000ff */
[----:B0-----:R-:W-:Y:S01]  /*233f0*/  IMAD.WIDE.U32 R172, R175, 0x10, R182 ;  /* 0x00000010afac7825 */ /* 0x001fe200078e00b6 */
[----:B------:R-:W-:-:S03]  /*23400*/  F2FP.F16.F32.PACK_AB R169, R226, R169 ;  /* 0x000000a9e2a9723e */ /* 0x000fc600000000ff */
        /* <DEDUP_REMOVED lines=28> */
[----:B------:R-:W-:Y:S01]  /*235d0*/  F2FP.F16.F32.PACK_AB R169, R178, R169 ;  /* 0x000000a9b2a9723e */ /* 0x000fe200000000ff */
        /* <DEDUP_REMOVED lines=10> */
[----:B------:R-:W-:-:S03]  /*23680*/  F2FP.F16.F32.PACK_AB R178, R199, R178 ;  /* 0x000000b2c7b2723e */ /* 0x000fc600000000ff */
        /* <DEDUP_REMOVED lines=69> */
[----:B------:R-:W-:-:S05]  /*23ae0*/  F2FP.F16.F32.PACK_AB R184, R201, R184 ;  /* 0x000000b8c9b8723e */ /* 0x000fca00000000ff */
[----:B------:R1:W-:Y:S02]  /*23af0*/  STG.E.128 desc[UR8][R196.64], R184 ;  /* 0x000000b8c4007986 */ /* 0x0003e4000c101d08 */
.L_x_42945:
[----:B------:R-:W-:Y:S05]  /*23b00*/  BSYNC.RECONVERGENT B1 ;  /* 0x0000000000017941 */ /* 0x000fea0003800200 */
.L_x_42944:
[----:B-1----:R-:W1:Y:S02]  /*23b10*/  LDC.64 R168, c[0x0][0x380] ;  /* 0x0000e000ffa87b82 */ /* 0x002e640000000a00 */
[----:B-1----:R-:W-:-:S05]  /*23b20*/  IMAD R9, R168, 0x4, R9 ;  /* 0x00000004a8097824 */ /* 0x002fca00078e0209 */
[----:B------:R-:W-:-:S13]  /*23b30*/  ISETP.GE.AND P0, PT, R9, R169, PT ;  /* 0x000000a90900720c */ /* 0x000fda0003f06270 */
[----:B------:R-:W-:Y:S05]  /*23b40*/  @!P0 BRA `(.L_x_42946) ;  /* 0xfffffdd0008c8947 */ /* 0x000fea000383ffff */
[----:B------:R-:W-:Y:S05]  /*23b50*/  BSYNC B0 ;  /* 0x0000000000007941 */ /* 0x000fea0003800000 */
.L_x_42264:
[----:B------:R-:W-:Y:S05]  /*23b60*/  EXIT ;  /* 0x000000000000794d */ /* 0x000fea0003800000 */
.L_x_42943:
[----:B------:R-:W-:Y:S01]  /*23b70*/  HFMA2 R238, -RZ, RZ, 0, 5.9604644775390625e-08 ;  /* 0x00000001ffee7431 */ /* 0x000fe200000001ff */
[----:B------:R-:W-:Y:S01]  /*23b80*/  BSSY B1, `(.L_x_42947) ;  /* 0x0000006000017945 */ /* 0x000fe20003800000 */
[----:B------:R-:W-:Y:S01]  /*23b90*/  IMAD.MOV.U32 R239, RZ, RZ, 0x1f ;  /* 0x0000001fffef7424 */ /* 0x000fe200078e00ff */
[----:B------:R-:W-:-:S07]  /*23ba0*/  MOV R235, 0xffffffff ;  /* 0xffffffff00eb7802 */ /* 0x000fce0000000f00 */
[----:B0----5:R-:W-:Y:S05]  /*23bb0*/  WARPSYNC.COLLECTIVE R235, `(.L_x_42948) ;  /* 0x00000000eb087348 */ /* 0x021fea0003c00000 */
[----:B------:R1:W2:Y:S02]  /*23bc0*/  SHFL.BFLY P1, R237, R236, R238, R239 ;  /* 0x0c0000eeeced7389 */ /* 0x0002a400000200ef */
[----:B012--5:R-:W-:Y:S05]  /*23bd0*/  ENDCOLLECTIVE ;  /* 0x000000000000791b */ /* 0x027fea0003800000 */
.L_x_42948:
[----:B------:R-:W-:Y:S05]  /*23be0*/  BSYNC B1 ;  /* 0x0000000000017941 */ /* 0x000fea0003800000 */
.L_x_42947:
        /* <DEDUP_REMOVED lines=10> */
.L_x_42949:
[----:B------:R-:W-:Y:S01]  /*23c90*/  HFMA2 R238, -RZ, RZ, 0, 2.384185791015625e-07 ;  /* 0x00000004ffee7431 */ /* 0x000fe200000001ff */
[----:B------:R-:W-:-:S05]  /*23ca0*/  MOV R224, R237 ;  /* 0x000000ed00e07202 */ /* 0x000fca0000000f00 */
[----:B------:R-:W-:-:S04]  /*23cb0*/  FADD.FTZ R226, R225, R224 ;  /* 0x000000e0e1e27221 */ /* 0x000fc80000010000 */
[----:B------:R-:W-:-:S07]  /*23cc0*/  IMAD.MOV.U32 R236, RZ, RZ, R226 ;  /* 0x000000ffffec7224 */ /* 0x000fce00078e00e2 */
[----:B------:R-:W-:Y:S05]  /*23cd0*/  WARPSYNC.COLLECTIVE R235, `(.L_x_42950) ;  /* 0x00000000eb087348 */ /* 0x000fea0003c00000 */
[----:B------:R0:W1:Y:S02]  /*23ce0*/  SHFL.BFLY P1, R237, R236, R238, R239 ;  /* 0x0c0000eeeced7389 */ /* 0x00006400000200ef */
[----:B01----:R-:W-:Y:S05]  /*23cf0*/  ENDCOLLECTIVE ;  /* 0x000000000000791b */ /* 0x003fea0003800000 */
.L_x_42950:
[----:B------:R-:W-:Y:S02]  /*23d00*/  IMAD.MOV.U32 R238, RZ, RZ, 0x8 ;  /* 0x00000008ffee7424 */ /* 0x000fe400078e00ff */
[----:B------:R-:W-:-:S04]  /*23d10*/  IMAD.MOV.U32 R227, RZ, RZ, R237 ;  /* 0x000000ffffe37224 */ /* 0x000fc800078e00ed */
[----:B------:R-:W-:-:S05]  /*23d20*/  FADD.FTZ R227, R226, R227 ;  /* 0x000000e3e2e37221 */ /* 0x000fca0000010000 */
[----:B------:R-:W-:-:S07]  /*23d30*/  MOV R236, R227 ;  /* 0x000000e300ec7202 */ /* 0x000fce0000000f00 */
[----:B------:R-:W-:Y:S05]  /*23d40*/  WARPSYNC.COLLECTIVE R235, `(.L_x_42951) ;  /* 0x00000000eb087348 */ /* 0x000fea0003c00000 */
[----:B------:R0:W1:Y:S02]  /*23d50*/  SHFL.BFLY P1, R237, R236, R238, R239 ;  /* 0x0c0000eeeced7389 */ /* 0x00006400000200ef */
[----:B01----:R-:W-:Y:S05]  /*23d60*/  ENDCOLLECTIVE ;  /* 0x000000000000791b */ /* 0x003fea0003800000 */
.L_x_42951:
[----:B------:R-:W-:Y:S01]  /*23d70*/  HFMA2 R238, -RZ, RZ, 0, 9.5367431640625e-07 ;  /* 0x00000010ffee7431 */ /* 0x000fe200000001ff */
[----:B------:R-:W-:-:S05]  /*23d80*/  MOV R224, R237 ;  /* 0x000000ed00e07202 */ /* 0x000fca0000000f00 */
[----:B------:R-:W-:-:S04]  /*23d90*/  FADD.FTZ R229, R227, R224 ;  /* 0x000000e0e3e57221 */ /* 0x000fc80000010000 */
[----:B------:R-:W-:-:S07]  /*23da0*/  IMAD.MOV.U32 R236, RZ, RZ, R229 ;  /* 0x000000ffffec7224 */ /* 0x000fce00078e00e5 */
[----:B------:R-:W-:Y:S05]  /*23db0*/  WARPSYNC.COLLECTIVE R235, `(.L_x_42952) ;  /* 0x00000000eb087348 */ /* 0x000fea0003c00000 */
[----:B------:R0:W1:Y:S02]  /*23dc0*/  SHFL.BFLY P1, R237, R236, R238, R239 ;  /* 0x0c0000eeeced7389 */ /* 0x00006400000200ef */
[----:B01----:R-:W-:Y:S05]  /*23dd0*/  ENDCOLLECTIVE ;  /* 0x000000000000791b */ /* 0x003fea0003800000 */
.L_x_42952:
        /* <DEDUP_REMOVED lines=104> */
.L_x_42953:
[----:B------:R-:W-:Y:S01]  /*24460*/  HFMA2 R238, -RZ, RZ, 0, 1.1920928955078125e-07 ;  /* 0x00000002ffee7431 */ /* 0x000fe200000001ff */
[----:B------:R-:W-:-:S05]  /*24470*/  MOV R225, R237 ;  /* 0x000000ed00e17202 */ /* 0x000fca0000000f00 */
[----:B------:R-:W-:-:S04]  /*24480*/  FADD.FTZ R225, R224, R225 ;  /* 0x000000e1e0e17221 */ /* 0x000fc80000010000 */
[----:B------:R-:W-:-:S07]  /*24490*/  IMAD.MOV.U32 R236, RZ, RZ, R225 ;  /* 0x000000ffffec7224 */ /* 0x000fce00078e00e1 */
[----:B------:R-:W-:Y:S05]  /*244a0*/  WARPSYNC.COLLECTIVE R235, `(.L_x_42954) ;  /* 0x00000000eb087348 */ /* 0x000fea0003c00000 */
[----:B------:R0:W1:Y:S02]  /*244b0*/  SHFL.BFLY P1, R237, R236, R238, R239 ;  /* 0x0c0000eeeced7389 */ /* 0x00006400000200ef */
[----:B01----:R-:W-:Y:S05]  /*244c0*/  ENDCOLLECTIVE ;  /* 0x000000000000791b */ /* 0x003fea0003800000 */
.L_x_42954:
[----:B------:R-:W-:Y:S02]  /*244d0*/  IMAD.MOV.U32 R238, RZ, RZ, 0x4 ;  /* 0x00000004ffee7424 */ /* 0x000fe400078e00ff */
[----:B------:R-:W-:-:S04]  /*244e0*/  IMAD.MOV.U32 R226, RZ, RZ, R237 ;  /* 0x000000ffffe27224 */ /* 0x000fc800078e00ed */
[----:B------:R-:W-:-:S05]  /*244f0*/  FADD.FTZ R226, R225, R226 ;  /* 0x000000e2e1e27221 */ /* 0x000fca0000010000 */
[----:B------:R-:W-:-:S07]  /*24500*/  MOV R236, R226 ;  /* 0x000000e200ec7202 */ /* 0x000fce0000000f00 */
[----:B------:R-:W-:Y:S05]  /*24510*/  WARPSYNC.COLLECTIVE R235, `(.L_x_42955) ;  /* 0x00000000eb087348 */ /* 0x000fea0003c00000 */
[----:B------:R0:W1:Y:S02]  /*24520*/  SHFL.BFLY P1, R237, R236, R238, R239 ;  /* 0x0c0000eeeced7389 */ /* 0x00006400000200ef */
[----:B01----:R-:W-:Y:S05]  /*24530*/  ENDCOLLECTIVE ;  /* 0x000000000000791b */ /* 0x003fea0003800000 */
.L_x_42955:
[----:B------:R-:W-:Y:S01]  /*24540*/  HFMA2 R238, -RZ, RZ, 0, 4.76837158203125e-07 ;  /* 0x00000008ffee7431 */ /* 0x000fe200000001ff */
[----:B------:R-:W-:-:S05]  /*24550*/  MOV R227, R237 ;  /* 0x000000ed00e37202 */ /* 0x000fca0000000f00 */
[----:B------:R-:W-:-:S04]  /*24560*/  FADD.FTZ R227, R226, R227 ;  /* 0x000000e3e2e37221 */ /* 0x000fc80000010000 */
[----:B------:R-:W-:-:S07]  /*24570*/  IMAD.MOV.U32 R236, RZ, RZ, R227 ;  /* 0x000000ffffec7224 */ /* 0x000fce00078e00e3 */
[----:B------:R-:W-:Y:S05]  /*24580*/  WARPSYNC.COLLECTIVE R235, `(.L_x_42956) ;  /* 0x00000000eb087348 */ /* 0x000fea0003c00000 */
[----:B------:R0:W1:Y:S02]  /*24590*/  SHFL.BFLY P1, R237, R236, R238, R239 ;  /* 0x0c0000eeeced7389 */ /* 0x00006400000200ef */
[----:B01----:R-:W-:Y:S05]  /*245a0*/  ENDCOLLECTIVE ;  /* 0x000000000000791b */ /* 0x003fea0003800000 */
.L_x_42956:
[----:B------:R-:W-:Y:S02]  /*245b0*/  IMAD.MOV.U32 R238, RZ, RZ, 0x10 ;  /* 0x00000010ffee7424 */ /* 0x000fe400078e00ff */
[----:B------:R-:W-:-:S04]  /*245c0*/  IMAD.MOV.U32 R230, RZ, RZ, R237 ;  /* 0x000000ffffe67224 */ /* 0x000fc800078e00ed */
[----:B------:R-:W-:-:S05]  /*245d0*/  FADD.FTZ R230, R227, R230 ;  /* 0x000000e6e3e67221 */ /* 0x000fca0000010000 */
[----:B------:R-:W-:-:S07]  /*245e0*/  MOV R236, R230 ;  /* 0x000000e600ec7202 */ /* 0x000fce0000000f00 */
[----:B------:R-:W-:Y:S05]  /*245f0*/  WARPSYNC.COLLECTIVE R235, `(.L_x_42957) ;  /* 0x00000000eb087348 */ /* 0x000fea0003c00000 */
[----:B------:R0:W1:Y:S02]  /*24600*/  SHFL.BFLY P1, R237, R236, R238, R239 ;  /* 0x0c0000eeeced7389 */ /* 0x00006400000200ef */
[----:B01----:R-:W-:Y:S05]  /*24610*/  ENDCOLLECTIVE ;  /* 0x000000000000791b */ /* 0x003fea0003800000 */
.L_x_42957:
[----:B------:R-:W-:Y:S01]  /*24620*/  MOV R229, R237 ;  /* 0x000000ed00e57202 */ /* 0x000fe20000000f00 */
[----:B------:R-:W-:Y:S06]  /*24630*/  BRA `(.L_x_42958) ;  /* 0xffffffe400ec7947 */ /* 0x000fec000383ffff */
.L_x_42959:
        /* <DEDUP_REMOVED lines=12> */
.L_x_54455:


//--------------------- .text._ZN10layer_norm13ln_fwd_kernelINS_13Kernel_traitsI6__halfffffjLj1536ELj1ELj4ELj1ELj16ENS_18Kernel_traits_baseILj1536ES2_ffffjLj128EEEEELb0ELb0ELb0ELb0EEEvNS_9FwdParamsE --------------------------
	.section	.text._ZN10layer_norm13ln_fwd_kernelINS_13Kernel_traitsI6__halfffffjLj1536ELj1ELj4ELj1ELj16ENS_18Kernel_traits_baseILj1536ES2_ffffjLj128EEEEELb0ELb0ELb0ELb0EEEvNS_9FwdParamsE,"ax",@progbits
	.align	128
        .global         _ZN10layer_norm13ln_fwd_kernelINS_13Kernel_traitsI6__halfffffjLj1536ELj1ELj4ELj1ELj16ENS_18Kernel_traits_baseILj1536ES2_ffffjLj128EEEEELb0ELb0ELb0ELb0EEEvNS_9FwdParamsE
        .type           _ZN10layer_norm13ln_fwd_kernelINS_13Kernel_traitsI6__halfffffjLj1536ELj1ELj4ELj1ELj16ENS_18Kernel_traits_baseILj1536ES2_ffffjLj128EEEEELb0ELb0ELb0ELb0EEEvNS_9FwdParamsE,@function
        .size           _ZN10layer_norm13ln_fwd_kernelINS_13Kernel_traitsI6__halfffffjLj1536ELj1ELj4ELj1ELj16ENS_18Kernel_traits_baseILj1536ES2_ffffjLj128EEEEELb0ELb0ELb0ELb0EEEvNS_9FwdParamsE,(.L_x_54456 - _ZN10layer_norm13ln_fwd_kernelINS_13Kernel_traitsI6__halfffffjLj1536ELj1ELj4ELj1ELj16ENS_18Kernel_traits_baseILj1536ES2_ffffjLj128EEEEELb0ELb0ELb0ELb0EEEvNS_9FwdParamsE)
        .other          _ZN10layer_norm13ln_fwd_kernelINS_13Kernel_traitsI6__halfffffjLj1536ELj1ELj4ELj1ELj16ENS_18Kernel_traits_baseILj1536ES2_ffffjLj128EEEEELb0ELb0ELb0ELb0EEEvNS_9FwdParamsE,@"STO_CUDA_ENTRY STV_DEFAULT"
_ZN10layer_norm13ln_fwd_kernelINS_13Kernel_traitsI6__halfffffjLj1536ELj1ELj4ELj1ELj16ENS_18Kernel_traits_baseILj1536ES2_ffffjLj128EEEEELb0ELb0ELb0ELb0EEEvNS_9FwdParamsE:
.text._ZN10layer_norm13ln_fwd_kernelINS_13Kernel_traitsI6__halfffffjLj1536ELj1ELj4ELj1ELj16ENS_18Kernel_traits_baseILj1536ES2_ffffjLj128EEEEELb0ELb0ELb0ELb0EEEvNS_9FwdParamsE:
        /* <DEDUP_REMOVED lines=28> */
[----:B0-----:R-:W-:Y:S01]  /*01c0*/  @P5 IMAD.WIDE.U32 R4, R3, 0x8, R4 ;  /* 0x0000000803045825 */ /* 0x001fe200078e0004 */
[----:B------:R-:W-:-:S04]  /*01d0*/  ISETP.GE.U32.AND P4, PT, R0, 0xe0, PT ;  /* 0x000000e00000780c */ /* 0x000fc80003f86070 */
[----:B------:R0:W5:Y:S02]  /*01e0*/  @P5 LDG.E.64 R6, desc[UR6][R4.64] ;  /* 0x0000000604065981 */ /* 0x000164000c1e1b00 */
[----:B------:R-:W4:Y:S01]  /*01f0*/  @P0 LDC.64 R48, c[0x0][0x3d0] ;  /* 0x0000f400ff300b82 */ /* 0x000f220000000a00 */
[C---:B-1----:R-:W-:Y:S01]  /*0200*/  @P5 IMAD.WIDE.U32 R20, R3.reuse, 0x8, R20 ;  /* 0x0000000803145825 */ /* 0x042fe200078e0014 */
[----:B------:R-:W-:-:S04]  /*0210*/  @P5 LOP3.LUT R3, R3, 0x20, RZ, 0xfc, !PT ;  /* 0x0000002003035812 */ /* 0x000fc800078efcff */
[----:B------:R-:W5:Y:S02]  /*0220*/  @P5 LD.E.64 R26, desc[UR6][R20.64] ;  /* 0x00000006141a5980 */ /* 0x000f64000c101b00 */
[----:B------:R-:W1:Y:S01]  /*0230*/  @P0 LDC.64 R50, c[0x0][0x438] ;  /* 0x00010e00ff320b82 */ /* 0x000e620000000a00 */
[----:B--2---:R-:W-:-:S07]  /*0240*/  @P6 IMAD.WIDE.U32 R22, R3, 0x8, R22 ;  /* 0x0000000803166825 */ /* 0x004fce00078e0016 */
[----:B------:R-:W2:Y:S08]  /*0250*/  @P1 LDC.64 R52, c[0x0][0x3d0] ;  /* 0x0000f400ff341b82 */ /* 0x000eb00000000a00 */
[----:B------:R-:W2:Y:S01]  /*0260*/  @P1 LDC.64 R54, c[0x0][0x438] ;  /* 0x00010e00ff361b82 */ /* 0x000ea20000000a00 */
[C---:B---3--:R-:W-:Y:S01]  /*0270*/  @P6 IMAD.WIDE.U32 R24, R3.reuse, 0x8, R24 ;  /* 0x0000000803186825 */ /* 0x048fe200078e0018 */
[----:B------:R-:W-:Y:S01]  /*0280*/  @P6 IADD3 R3, PT, PT, R3, 0x20, RZ ;  /* 0x0000002003036810 */ /* 0x000fe20007ffe0ff */
[----:B------:R3:W5:Y:S05]  /*0290*/  @P6 LDG.E.64 R108, desc[UR6][R22.64] ;  /* 0x00000006166c6981 */ /* 0x00076a000c1e1b00 */
[----:B------:R-:W3:Y:S01]  /*02a0*/  @P2 LDC.64 R56, c[0x0][0x3d0] ;  /* 0x0000f400ff382b82 */ /* 0x000ee20000000a00 */
[C---:B------:R-:W-:Y:S01]  /*02b0*/  ISETP.GE.U32.AND P5, PT, R0.reuse, 0x100, PT ;  /* 0x000001000000780c */ /* 0x040fe20003fa6070 */
[C---:B----4-:R-:W-:Y:S01]  /*02c0*/  @P0 IMAD.WIDE.U32 R48, R3.reuse, 0x8, R48 ;  /* 0x0000000803300825 */ /* 0x050fe200078e0030 */
[----:B------:R4:W5:Y:S05]  /*02d0*/  @P6 LD.E.64 R28, desc[UR6][R24.64] ;  /* 0x00000006181c6980 */ /* 0x00096a000c101b00 */
[----:B------:R-:W4:Y:S01]  /*02e0*/  @P2 LDC.64 R58, c[0x0][0x438] ;  /* 0x00010e00ff3a2b82 */ /* 0x000f220000000a00 */
[C---:B-1----:R-:W-:Y:S01]  /*02f0*/  @P0 IMAD.WIDE.U32 R50, R3.reuse, 0x8, R50 ;  /* 0x0000000803320825 */ /* 0x042fe200078e0032 */
[----:B------:R-:W-:Y:S01]  /*0300*/  @P0 IADD3 R3, PT, PT, R3, 0x20, RZ ;  /* 0x0000002003030810 */ /* 0x000fe20007ffe0ff */
[----:B------:R1:W5:Y:S05]  /*0310*/  @P0 LDG.E.64 R106, desc[UR6][R48.64] ;  /* 0x00000006306a0981 */ /* 0x00036a000c1e1b00 */
[----:B0-----:R-:W0:Y:S01]  /*0320*/  @P3 LDC.64 R4, c[0x0][0x3d0] ;  /* 0x0000f400ff043b82 */ /* 0x001e220000000a00 */
[C---:B--2---:R-:W-:Y:S01]  /*0330*/  @P1 IMAD.WIDE.U32 R52, R3.reuse, 0x8, R52 ;  /* 0x0000000803341825 */ /* 0x044fe200078e0034 */
[----:B------:R-:W-:Y:S01]  /*0340*/  ISETP.GE.U32.AND P6, PT, R0, 0x120, PT ;  /* 0x000001200000780c */ /* 0x000fe20003fc6070 */
[----:B------:R-:W5:Y:S05]  /*0350*/  @P0 LD.E.64 R30, desc[UR6][R50.64] ;  /* 0x00000006321e0980 */ /* 0x000f6a000c101b00 */
[----:B---3--:R-:W2:Y:S01]  /*0360*/  @P3 LDC.64 R22, c[0x0][0x438] ;  /* 0x00010e00ff163b82 */ /* 0x008ea20000000a00 */
[C---:B------:R-:W-:Y:S01]  /*0370*/  @P1 IMAD.WIDE.U32 R54, R3.reuse, 0x8, R54 ;  /* 0x0000000803361825 */ /* 0x040fe200078e0036 */
[----:B------:R3:W5:Y:S01]  /*0380*/  @P1 LDG.E.64 R104, desc[UR6][R52.64] ;  /* 0x0000000634681981 */ /* 0x000762000c1e1b00 */
[----:B------:R-:W-:-:S03]  /*0390*/  @P1 IADD3 R3, PT, PT, R3, 0x20, RZ ;  /* 0x0000002003031810 */ /* 0x000fc60007ffe0ff */
[----:B------:R2:W5:Y:S02]  /*03a0*/  @P1 LD.E.64 R32, desc[UR6][R54.64] ;  /* 0x0000000636201980 */ /* 0x000564000c101b00 */
[----:B------:R-:W2:Y:S01]  /*03b0*/  @P4 LDC.64 R20, c[0x0][0x3d0] ;  /* 0x0000f400ff144b82 */ /* 0x000ea20000000a00 */
[----:B------:R-:W-:-:S07]  /*03c0*/  ISETP.GE.U32.AND P1, PT, R0, 0x140, PT ;  /* 0x000001400000780c */ /* 0x000fce0003f26070 */
[----:B------:R-:W2:Y:S01]  /*03d0*/  @P4 LDC.64 R60, c[0x0][0x438] ;  /* 0x00010e00ff3c4b82 */ /* 0x000ea20000000a00 */
[----:B------:R-:W-:Y:S01]  /*03e0*/  ISETP.GE.U32.AND P0, PT, R0, 0x160, PT ;  /* 0x000001600000780c */ /* 0x000fe20003f06070 */
[----:B------:R-:W-:-:S06]  /*03f0*/  @P2 IMAD.WIDE.U32 R56, R3, 0x8, R56 ;  /* 0x0000000803382825 */ /* 0x000fcc00078e0038 */
[----:B----4-:R-:W4:Y:S01]  /*0400*/  @P5 LDC.64 R24, c[0x0][0x3d0] ;  /* 0x0000f400ff185b82 */ /* 0x010f220000000a00 */
[----:B------:R-:W-:-:S07]  /*0410*/  @P2 IMAD.WIDE.U32 R58, R3, 0x8, R58 ;  /* 0x00000008033a2825 */ /* 0x000fce00078e003a */
[----:B-1----:R-:W1:Y:S01]  /*0420*/  @P5 LDC.64 R48, c[0x0][0x438] ;  /* 0x00010e00ff305b82 */ /* 0x002e620000000a00 */
[----:B------:R-:W-:Y:S01]  /*0430*/  @P2 IADD3 R3, PT, PT, R3, 0x20, RZ ;  /* 0x0000002003032810 */ /* 0x000fe20007ffe0ff */
[----:B------:R1:W5:Y:S06]  /*0440*/  @P2 LDG.E.64 R102, desc[UR6][R56.64] ;  /* 0x0000000638662981 */ /* 0x00036c000c1e1b00 */
[----:B---3--:R-:W3:Y:S01]  /*0450*/  @P6 LDC.64 R52, c[0x0][0x3d0] ;  /* 0x0000f400ff346b82 */ /* 0x008ee20000000a00 */
[C---:B0-----:R-:W-:Y:S01]  /*0460*/  @P3 IMAD.WIDE.U32 R4, R3.reuse, 0x8, R4 ;  /* 0x0000000803043825 */ /* 0x041fe200078e0004 */
[----:B------:R0:W5:Y:S06]  /*0470*/  @P2 LD.E.64 R34, desc[UR6][R58.64] ;  /* 0x000000063a222980 */ /* 0x00016c000c101b00 */
[----:B------:R-:W0:Y:S01]  /*0480*/  @P6 LDC.64 R50, c[0x0][0x438] ;  /* 0x00010e00ff326b82 */ /* 0x000e220000000a00 */
[C---:B--2---:R-:W-:Y:S01]  /*0490*/  @P3 IMAD.WIDE.U32 R22, R3.reuse, 0x8, R22 ;  /* 0x0000000803163825 */ /* 0x044fe200078e0016 */
[----:B------:R-:W-:Y:S01]  /*04a0*/  @P3 IADD3 R3, PT, PT, R3, 0x20, RZ ;  /* 0x0000002003033810 */ /* 0x000fe20007ffe0ff */
[----:B------:R2:W5:Y:S05]  /*04b0*/  @P3 LDG.E.64 R8, desc[UR6][R4.64] ;  /* 0x0000000604083981 */ /* 0x00056a000c1e1b00 */
[----:B------:R-:W2:Y:S01]  /*04c0*/  @P1 LDC.64 R54, c[0x0][0x3d0] ;  /* 0x0000f400ff361b82 */ /* 0x000ea20000000a00 */
[C---:B------:R-:W-:Y:S01]  /*04d0*/  @P4 IMAD.WIDE.U32 R20, R3.reuse, 0x8, R20 ;  /* 0x0000000803144825 */ /* 0x040fe200078e0014 */
[----:B------:R0:W5:Y:S06]  /*04e0*/  @P3 LD.E.64 R36, desc[UR6][R22.64] ;  /* 0x0000000616243980 */ /* 0x00016c000c101b00 */
[----:B------:R-:W2:Y:S01]  /*04f0*/  @P1 LDC.64 R62, c[0x0][0x438] ;  /* 0x00010e00ff3e1b82 */ /* 0x000ea20000000a00 */
[C---:B------:R-:W-:Y:S01]  /*0500*/  @P4 IMAD.WIDE.U32 R60, R3.reuse, 0x8, R60 ;  /* 0x00000008033c4825 */ /* 0x040fe200078e003c */
[----:B------:R-:W-:Y:S01]  /*0510*/  @P4 IADD3 R3, PT, PT, R3, 0x20, RZ ;  /* 0x0000002003034810 */ /* 0x000fe20007ffe0ff */
[----:B------:R0:W5:Y:S05]  /*0520*/  @P4 LDG.E.64 R10, desc[UR6][R20.64] ;  /* 0x00000006140a4981 */ /* 0x00016a000c1e1b00 */
[----:B------:R-:W2:Y:S01]  /*0530*/  @P0 LDC.64 R64, c[0x0][0x3d0] ;  /* 0x0000f400ff400b82 */ /* 0x000ea20000000a00 */
[C---:B----4-:R-:W-:Y:S01]  /*0540*/  @P5 IMAD.WIDE.U32 R24, R3.reuse, 0x8, R24 ;  /* 0x0000000803185825 */ /* 0x050fe200078e0018 */
[----:B------:R4:W5:Y:S06]  /*0550*/  @P4 LD.E.64 R38, desc[UR6][R60.64] ;  /* 0x000000063c264980 */ /* 0x00096c000c101b00 */
[----:B------:R-:W4:Y:S01]  /*0560*/  @P0 LDC.64 R66, c[0x0][0x438] ;  /* 0x00010e00ff420b82 */ /* 0x000f220000000a00 */
[C---:B-1----:R-:W-:Y:S01]  /*0570*/  @P5 IMAD.WIDE.U32 R48, R3.reuse, 0x8, R48 ;  /* 0x0000000803305825 */ /* 0x042fe200078e0030 */
[----:B------:R-:W-:Y:S01]  /*0580*/  @P5 IADD3 R3, PT, PT, R3, 0x20, RZ ;  /* 0x0000002003035810 */ /* 0x000fe20007ffe0ff */
[----:B------:R1:W5:Y:S04]  /*0590*/  @P5 LDG.E.64 R12, desc[UR6][R24.64] ;  /* 0x00000006180c5981 */ /* 0x000368000c1e1b00 */
[C---:B---3--:R-:W-:Y:S01]  /*05a0*/  @P6 IMAD.WIDE.U32 R52, R3.reuse, 0x8, R52 ;  /* 0x0000000803346825 */ /* 0x048fe200078e0034 */
[----:B------:R1:W5:Y:S03]  /*05b0*/  @P5 LD.E.64 R40, desc[UR6][R48.64] ;  /* 0x0000000630285980 */ /* 0x000366000c101b00 */
[C---:B0-----:R-:W-:Y:S01]  /*05c0*/  @P6 IMAD.WIDE.U32 R50, R3.reuse, 0x8, R50 ;  /* 0x0000000803326825 */ /* 0x041fe200078e0032 */
[----:B------:R-:W-:Y:S01]  /*05d0*/  @P6 IADD3 R3, PT, PT, R3, 0x20, RZ ;  /* 0x0000002003036810 */ /* 0x000fe20007ffe0ff */
[----:B------:R1:W5:Y:S04]  /*05e0*/  @P6 LDG.E.64 R14, desc[UR6][R52.64] ;  /* 0x00000006340e6981 */ /* 0x000368000c1e1b00 */
[C---:B--2---:R-:W-:Y:S01]  /*05f0*/  @P1 IMAD.WIDE.U32 R54, R3.reuse, 0x8, R54 ;  /* 0x0000000803361825 */ /* 0x044fe200078e0036 */
[----:B------:R1:W5:Y:S03]  /*0600*/  @P6 LD.E.64 R42, desc[UR6][R50.64] ;  /* 0x00000006322a6980 */ /* 0x000366000c101b00 */
[C---:B------:R-:W-:Y:S01]  /*0610*/  @P1 IMAD.WIDE.U32 R62, R3.reuse, 0x8, R62 ;  /* 0x00000008033e1825 */ /* 0x040fe200078e003e */
[----:B------:R-:W-:Y:S01]  /*0620*/  @P1 IADD3 R3, PT, PT, R3, 0x20, RZ ;  /* 0x0000002003031810 */ /* 0x000fe20007ffe0ff */
[----:B------:R1:W5:Y:S04]  /*0630*/  @P1 LDG.E.64 R16, desc[UR6][R54.64] ;  /* 0x0000000636101981 */ /* 0x000368000c1e1b00 */
[C---:B------:R-:W-:Y:S01]  /*0640*/  @P0 IMAD.WIDE.U32 R64, R3.reuse, 0x8, R64 ;  /* 0x0000000803400825 */ /* 0x040fe200078e0040 */
[----:B------:R1:W5:Y:S03]  /*0650*/  @P1 LD.E.64 R44, desc[UR6][R62.64] ;  /* 0x000000063e2c1980 */ /* 0x000366000c101b00 */
[----:B----4-:R-:W-:Y:S01]  /*0660*/  @P0 IMAD.WIDE.U32 R66, R3, 0x8, R66 ;  /* 0x0000000803420825 */ /* 0x010fe200078e0042 */
[----:B------:R1:W5:Y:S04]  /*0670*/  @P0 LDG.E.64 R18, desc[UR6][R64.64] ;  /* 0x0000000640120981 */ /* 0x000368000c1e1b00 */
[----:B------:R1:W5:Y:S01]  /*0680*/  @P0 LD.E.64 R46, desc[UR6][R66.64] ;  /* 0x00000006422e0980 */ /* 0x000362000c101b00 */
[----:B------:R-:W-:-:S02]  /*0690*/  ISETP.GE.U32.AND P1, PT, R0, 0x180, PT ;  /* 0x000001800000780c */ /* 0x000fc40003f26070 */
[----:B------:R-:W-:-:S11]  /*06a0*/  @P0 IADD3 R3, PT, PT, R3, 0x20, RZ ;  /* 0x0000002003030810 */ /* 0x000fd60007ffe0ff */
[----:B-1----:R-:W-:Y:S05]  /*06b0*/  @!P1 BRA `(.L_x_42962) ;  /* 0x0000000400389947 */ /* 0x002fea0003800000 */
[----:B------:R-:W0:Y:S08]  /*06c0*/  LDC.64 R20, c[0x0][0x3d0] ;  /* 0x0000f400ff147b82 */ /* 0x000e300000000a00 */
[----:B------:R-:W1:Y:S01]  /*06d0*/  LDC.64 R4, c[0x0][0x438] ;  /* 0x00010e00ff047b82 */ /* 0x000e620000000a00 */
[----:B0-----:R-:W-:-:S06]  /*06e0*/  IMAD.WIDE.U32 R20, R3, 0x8, R20 ;  /* 0x0000000803147825 */ /* 0x001fcc00078e0014 */
[----:B------:R-:W5:Y:S01]  /*06f0*/  LDG.E.64 R20, desc[UR6][R20.64] ;  /* 0x0000000614147981 */ /* 0x000f62000c1e1b00 */
[----:B-1----:R-:W-:-:S06]  /*0700*/  IMAD.WIDE.U32 R4, R3, 0x8, R4 ;  /* 0x0000000803047825 */ /* 0x002fcc00078e0004 */
[----:B------:R-:W5:Y:S01]  /*0710*/  LD.E.64 R4, desc[UR6][R4.64] ;  /* 0x0000000604047980 */ /* 0x000f62000c101b00 */
[----:B------:R-:W-:Y:S05]  /*0720*/  BRA `(.L_x_42962) ;  /* 0x00000004001c7947 */ /* 0x000fea0003800000 */
.L_x_42961:
[C---:B------:R-:W-:Y:S02]  /*0730*/  ISETP.GE.U32.AND P3, PT, R0.reuse, 0x20, PT ;  /* 0x000000200000780c */ /* 0x040fe40003f66070 */
[C---:B------:R-:W-:Y:S02]  /*0740*/  ISETP.GE.U32.AND P2, PT, R0.reuse, 0x40, PT ;  /* 0x000000400000780c */ /* 0x040fe40003f46070 */
[C---:B------:R-:W-:Y:S02]  /*0750*/  ISETP.GE.U32.AND P6, PT, R0.reuse, 0x60, PT ;  /* 0x000000600000780c */ /* 0x040fe40003fc6070 */
[C---:B------:R-:W-:Y:S02]  /*0760*/  ISETP.GE.U32.AND P5, PT, R0.reuse, 0x80, PT ;  /* 0x000000800000780c */ /* 0x040fe40003fa6070 */
[C---:B------:R-:W-:Y:S02]  /*0770*/  ISETP.GE.U32.AND P1, PT, R0.reuse, 0xa0, PT ;  /* 0x000000a00000780c */ /* 0x040fe40003f26070 */
[----:B------:R-:W-:-:S02]  /*0780*/  ISETP.GE.U32.AND P0, PT, R0, 0xc0, PT ;  /* 0x000000c00000780c */ /* 0x000fc40003f06070 */
[----:B------:R-:W-:Y:S01]  /*0790*/  ISETP.GE.U32.AND P4, PT, R0, 0xe0, PT ;  /* 0x000000e00000780c */ /* 0x000fe20003f86070 */
[----:B------:R-:W0:Y:S08]  /*07a0*/  @P3 LDC.64 R22, c[0x0][0x3d0] ;  /* 0x0000f400ff163b82 */ /* 0x000e300000000a00 */
[----:B------:R-:W1:Y:S08]  /*07b0*/  @P2 LDC.64 R24, c[0x0][0x3d0] ;  /* 0x0000f400ff182b82 */ /* 0x000e700000000a00 */
[----:B------:R-:W2:Y:S08]  /*07c0*/  @P6 LDC.64 R48, c[0x0][0x3d0] ;  /* 0x0000f400ff306b82 */ /* 0x000eb00000000a00 */
[----:B------:R-:W3:Y:S01]  /*07d0*/  @P5 LDC.64 R50, c[0x0][0x3d0] ;  /* 0x0000f400ff325b82 */ /* 0x000ee20000000a00 */
[C---:B0-----:R-:W-:Y:S01]  /*07e0*/  @P3 IMAD.WIDE.U32 R22, R3.reuse, 0x8, R22 ;  /* 0x0000000803163825 */ /* 0x041fe200078e0016 */
[----:B------:R-:W-:-:S02]  /*07f0*/  @P3 LOP3.LUT R3, R3, 0x20, RZ, 0xfc, !PT ;  /* 0x0000002003033812 */ /* 0x000fc400078efcff */
[----:B------:R-:W-:Y:S02]  /*0800*/  @P3 CS2R R26, SRZ ;  /* 0x00000000001a3805 */ /* 0x000fe4000001ff00 */
[----:B------:R0:W5:Y:S02]  /*0810*/  @P3 LDG.E.64 R6, desc[UR6][R22.64] ;  /* 0x0000000616063981 */ /* 0x000164000c1e1b00 */
[----:B------:R-:W4:Y:S01]  /*0820*/  @P1 LDC.64 R52, c[0x0][0x3d0] ;  /* 0x0000f400ff341b82 */ /* 0x000f220000000a00 */
[C---:B-1----:R-:W-:Y:S01]  /*0830*/  @P2 IMAD.WIDE.U32 R24, R3.reuse, 0x8, R24 ;  /* 0x0000000803182825 */ /* 0x042fe200078e0018 */
[C---:B------:R-:W-:Y:S02]  /*0840*/  ISETP.GE.U32.AND P3, PT, R0.reuse, 0x100, PT ;  /* 0x000001000000780c */ /* 0x040fe40003f66070 */
[----:B------:R-:W-:Y:S02]  /*0850*/  @P2 IADD3 R3, PT, PT, R3, 0x20, RZ ;  /* 0x0000002003032810 */ /* 0x000fe40007ffe0ff */
[----:B------:R-:W-:Y:S01]  /*0860*/  @P2 CS2R R28, SRZ ;  /* 0x00000000001c2805 */ /* 0x000fe2000001ff00 */
[----:B------:R-:W5:Y:S01]  /*0870*/  @P2 LDG.E.64 R108, desc[UR6][R24.64] ;  /* 0x00000006186c2981 */ /* 0x000f62000c1e1b00 */
[----:B------:R-:W1:Y:S01]  /*0880*/  @P0 LDC.64 R54, c[0x0][0x3d0] ;  /* 0x0000f400ff360b82 */ /* 0x000e620000000a00 */
[----:B--2---:R-:W-:Y:S01]  /*0890*/  @P6 IMAD.WIDE.U32 R48, R3, 0x8, R48 ;  /* 0x0000000803306825 */ /* 0x004fe200078e0030 */
[----:B------:R-:W-:-:S02]  /*08a0*/  ISETP.GE.U32.AND P2, PT, R0, 0x120, PT ;  /* 0x000001200000780c */ /* 0x000fc40003f46070 */
[----:B------:R-:W-:Y:S02]  /*08b0*/  @P6 IADD3 R3, PT, PT, R3, 0x20, RZ ;  /* 0x0000002003036810 */ /* 0x000fe40007ffe0ff */
[----:B------:R-:W-:Y:S01]  /*08c0*/  @P6 CS2R R30, SRZ ;  /* 0x00000000001e6805 */ /* 0x000fe2000001ff00 */
[----:B------:R2:W5:Y:S01]  /*08d0*/  @P6 LDG.E.64 R106, desc[UR6][R48.64] ;  /* 0x00000006306a6981 */ /* 0x000562000c1e1b00 */
[----:B0-----:R-:W0:Y:S01]  /*08e0*/  @P4 LDC.64 R22, c[0x0][0x3d0] ;  /* 0x0000f400ff164b82 */ /* 0x001e220000000a00 */
[C---:B---3--:R-:W-:Y:S01]  /*08f0*/  @P5 IMAD.WIDE.U32 R50, R3.reuse, 0x8, R50 ;  /* 0x0000000803325825 */ /* 0x048fe200078e0032 */
[C---:B------:R-:W-:Y:S02]  /*0900*/  ISETP.GE.U32.AND P6, PT, R0.reuse, 0x140, PT ;  /* 0x000001400000780c */ /* 0x040fe40003fc6070 */
[----:B------:R-:W-:Y:S02]  /*0910*/  @P5 IADD3 R3, PT, PT, R3, 0x20, RZ ;  /* 0x0000002003035810 */ /* 0x000fe40007ffe0ff */
[----:B------:R-:W-:Y:S01]  /*0920*/  @P5 CS2R R32, SRZ ;  /* 0x0000000000205805 */ /* 0x000fe2000001ff00 */
[----:B------:R3:W5:Y:S01]  /*0930*/  @P5 LDG.E.64 R104, desc[UR6][R50.64] ;  /* 0x0000000632685981 */ /* 0x000762000c1e1b00 */
[----:B--2---:R-:W2:Y:S01]  /*0940*/  @P3 LDC.64 R48, c[0x0][0x3d0] ;  /* 0x0000f400ff303b82 */ /* 0x004ea20000000a00 */
[----:B----4-:R-:W-:Y:S01]  /*0950*/  @P1 IMAD.WIDE.U32 R52, R3, 0x8, R52 ;  /* 0x0000000803341825 */ /* 0x010fe200078e0034 */
[----:B------:R-:W-:-:S02]  /*0960*/  ISETP.GE.U32.AND P5, PT, R0, 0x160, PT ;  /* 0x000001600000780c */ /* 0x000fc40003fa6070 */
[----:B------:R-:W-:Y:S02]  /*0970*/  @P1 IADD3 R3, PT, PT, R3, 0x20, RZ ;  /* 0x0000002003031810 */ /* 0x000fe40007ffe0ff */
[----:B------:R-:W-:Y:S01]  /*0980*/  @P1 CS2R R34, SRZ ;  /* 0x0000000000221805 */ /* 0x000fe2000001ff00 */
[----:B------:R4:W5:Y:S01]  /*0990*/  @P1 LDG.E.64 R102, desc[UR6][R52.64] ;  /* 0x0000000634661981 */ /* 0x000962000c1e1b00 */
[----:B------:R-:W4:Y:S01]  /*09a0*/  @P2 LDC.64 R56, c[0x0][0x3d0] ;  /* 0x0000f400ff382b82 */ /* 0x000f220000000a00 */
[----:B------:R-:W-:Y:S01]  /*09b0*/  ISETP.GE.U32.AND P1, PT, R0, 0x180, PT ;  /* 0x000001800000780c */ /* 0x000fe20003f26070 */
[C---:B-1----:R-:W-:Y:S01]  /*09c0*/  @P0 IMAD.WIDE.U32 R54, R3.reuse, 0x8, R54 ;  /* 0x0000000803360825 */ /* 0x042fe200078e0036 */
[----:B------:R-:W-:-:S04]  /*09d0*/  @P0 IADD3 R3, PT, PT, R3, 0x20, RZ ;  /* 0x0000002003030810 */ /* 0x000fc80007ffe0ff */
[----:B------:R1:W5:Y:S01]  /*09e0*/  @P0 LDG.E.64 R8, desc[UR6][R54.64] ;  /* 0x0000000636080981 */ /* 0x000362000c1e1b00 */
[----:B------:R-:W1:Y:S01]  /*09f0*/  @P6 LDC.64 R58, c[0x0][0x3d0] ;  /* 0x0000f400ff3a6b82 */ /* 0x000e620000000a00 */
[C---:B0-----:R-:W-:Y:S01]  /*0a00*/  @P4 IMAD.WIDE.U32 R24, R3.reuse, 0x8, R22 ;  /* 0x0000000803184825 */ /* 0x041fe200078e0016 */
[----:B------:R-:W-:-:S04]  /*0a10*/  @P4 IADD3 R3, PT, PT, R3, 0x20, RZ ;  /* 0x0000002003034810 */ /* 0x000fc80007ffe0ff */
[----:B------:R0:W5:Y:S02]  /*0a20*/  @P4 LDG.E.64 R10, desc[UR6][R24.64] ;  /* 0x00000006180a4981 */ /* 0x000164000c1e1b00 */
[----:B---3--:R-:W3:Y:S01]  /*0a30*/  @P5 LDC.64 R50, c[0x0][0x3d0] ;  /* 0x0000f400ff325b82 */ /* 0x008ee20000000a00 */
[C---:B--2---:R-:W-:Y:S01]  /*0a40*/  @P3 IMAD.WIDE.U32 R48, R3.reuse, 0x8, R48 ;  /* 0x0000000803303825 */ /* 0x044fe200078e0030 */
[----:B------:R-:W-:-:S04]  /*0a50*/  @P3 IADD3 R3, PT, PT, R3, 0x20, RZ ;  /* 0x0000002003033810 */ /* 0x000fc80007ffe0ff */
[----:B------:R0:W5:Y:S02]  /*0a60*/  @P3 LDG.E.64 R12, desc[UR6][R48.64] ;  /* 0x00000006300c3981 */ /* 0x000164000c1e1b00 */
[----:B------:R-:W2:Y:S01]  /*0a70*/  @P1 LDC.64 R22, c[0x0][0x3d0] ;  /* 0x0000f400ff161b82 */ /* 0x000ea20000000a00 */
[C---:B----4-:R-:W-:Y:S01]  /*0a80*/  @P2 IMAD.WIDE.U32 R56, R3.reuse, 0x8, R56 ;  /* 0x0000000803382825 */ /* 0x050fe200078e0038 */
[----:B------:R-:W-:-:S04]  /*0a90*/  @P2 IADD3 R3, PT, PT, R3, 0x20, RZ ;  /* 0x0000002003032810 */ /* 0x000fc80007ffe0ff */
[----:B------:R0:W5:Y:S01]  /*0aa0*/  @P2 LDG.E.64 R14, desc[UR6][R56.64] ;  /* 0x00000006380e2981 */ /* 0x000162000c1e1b00 */
[C---:B-1----:R-:W-:Y:S01]  /*0ab0*/  @P6 IMAD.WIDE.U32 R58, R3.reuse, 0x8, R58 ;  /* 0x00000008033a6825 */ /* 0x042fe200078e003a */
[----:B------:R-:W-:-:S04]  /*0ac0*/  @P6 IADD3 R3, PT, PT, R3, 0x20, RZ ;  /* 0x0000002003036810 */ /* 0x000fc80007ffe0ff */
[----:B------:R0:W5:Y:S01]  /*0ad0*/  @P6 LDG.E.64 R16, desc[UR6][R58.64] ;  /* 0x000000063a106981 */ /* 0x000162000c1e1b00 */
[C---:B---3--:R-:W-:Y:S01]  /*0ae0*/  @P5 IMAD.WIDE.U32 R50, R3.reuse, 0x8, R50 ;  /* 0x0000000803325825 */ /* 0x048fe200078e0032 */
[----:B------:R-:W-:-:S04]  /*0af0*/  @P5 IADD3 R3, PT, PT, R3, 0x20, RZ ;  /* 0x0000002003035810 */ /* 0x000fc80007ffe0ff */
[----:B------:R0:W5:Y:S01]  /*0b00*/  @P5 LDG.E.64 R18, desc[UR6][R50.64] ;  /* 0x0000000632125981 */ /* 0x000162000c1e1b00 */
[----:B--2---:R-:W-:-:S05]  /*0b10*/  @P1 IMAD.WIDE.U32 R22, R3, 0x8, R22 ;  /* 0x0000000803161825 */ /* 0x004fca00078e0016 */
[----:B------:R0:W5:Y:S01]  /*0b20*/  @P1 LDG.E.64 R20, desc[UR6][R22.64] ;  /* 0x0000000616141981 */ /* 0x000162000c1e1b00 */
[----:B------:R-:W-:Y:S02]  /*0b30*/  @P0 CS2R R36, SRZ ;  /* 0x0000000000240805 */ /* 0x000fe4000001ff00 */
[----:B------:R-:W-:Y:S02]  /*0b40*/  @P4 CS2R R38, SRZ ;  /* 0x0000000000264805 */ /* 0x000fe4000001ff00 */
[----:B------:R-:W-:Y:S02]  /*0b50*/  @P3 CS2R R40, SRZ ;  /* 0x0000000000283805 */ /* 0x000fe4000001ff00 */
[----:B------:R-:W-:Y:S02]  /*0b60*/  @P2 CS2R R42, SRZ ;  /* 0x00000000002a2805 */ /* 0x000fe4000001ff00 */
[----:B------:R-:W-:Y:S02]  /*0b70*/  @P6 CS2R R44, SRZ ;  /* 0x00000000002c6805 */ /* 0x000fe4000001ff00 */
[----:B------:R-:W-:-:S02]  /*0b80*/  @P5 CS2R R46, SRZ ;  /* 0x00000000002e5805 */ /* 0x000fc4000001ff00 */
[----:B0-----:R-:W-:-:S07]  /*0b90*/  @P1 CS2R R4, SRZ ;  /* 0x0000000000041805 */ /* 0x001fce000001ff00 */
.L_x_42962:
[----:B------:R-:W-:Y:S05]  /*0ba0*/  BSYNC.RECONVERGENT B0 ;  /* 0x0000000000007941 */ /* 0x000fea0003800200 */
.L_x_42960:
[----:B------:R-:W0:Y:S02]  /*0bb0*/  LDCU UR4, c[0x0][0x384] ;  /* 0x00007080ff0477ac */ /* 0x000e240008000800 */
[----:B0-----:R-:W-:-:S13]  /*0bc0*/  ISETP.GE.AND P0, PT, R2, UR4, PT ;  /* 0x0000000402007c0c */ /* 0x001fda000bf06270 */
[----:B------:R-:W-:Y:S05]  /*0bd0*/  @P0 EXIT ;  /* 0x000000000000094d */ /* 0x000fea0003800000 */
[----:B-----5:R-:W-:Y:S01]  /*0be0*/  MOV R22, R9 ;  /* 0x0000000900167202 */ /* 0x020fe20000000f00 */
[----:B------:R-:W0:Y:S01]  /*0bf0*/  LDCU.64 UR4, c[0x0][0x3e0] ;  /* 0x00007c00ff0477ac */ /* 0x000e220008000a00 */
[--C-:B------:R-:W-:Y:S02]  /*0c00*/  SHF.R.U64 R133, R8, 0x10, R9.reuse ;  /* 0x0000001008857819 */ /* 0x100fe40000001209 */
[----:B------:R-:W-:Y:S01]  /*0c10*/  SHF.R.U32.HI R24, RZ, 0x10, R9 ;  /* 0x00000010ff187819 */ /* 0x000fe20000011609 */
[----:B------:R-:W1:Y:S01]  /*0c20*/  LDCU UR8, c[0x0][0x388] ;  /* 0x00007100ff0877ac */ /* 0x000e620008000800 */
[----:B------:R-:W-:Y:S02]  /*0c30*/  MOV R136, R6 ;  /* 0x0000000600887202 */ /* 0x000fe40000000f00 */
[----:B------:R-:W-:Y:S02]  /*0c40*/  MOV R3, R7 ;  /* 0x0000000700037202 */ /* 0x000fe40000000f00 */
[----:B------:R-:W-:-:S02]  /*0c50*/  MOV R132, R10 ;  /* 0x0000000a00847202 */ /* 0x000fc40000000f00 */
[----:B------:R-:W-:Y:S02]  /*0c60*/  MOV R9, R11 ;  /* 0x0000000b00097202 */ /* 0x000fe40000000f00 */
[----:B------:R-:W-:Y:S02]  /*0c70*/  SHF.R.U64 R131, R10, 0x10, R11 ;  /* 0x000000100a837819 */ /* 0x000fe4000000120b */
[----:B------:R-:W-:Y:S02]  /*0c80*/  PRMT R136, R3, 0x5410, R136 ;  /* 0x0000541003887816 */ /* 0x000fe40000000088 */
[----:B------:R-:W-:Y:S01]  /*0c90*/  PRMT R132, R9, 0x5410, R132 ;  /* 0x0000541009847816 */ /* 0x000fe20000000084 */
[----:B0-----:R-:W-:Y:S01]  /*0ca0*/  UISETP.NE.U32.AND UP0, UPT, UR4, URZ, UPT ;  /* 0x000000ff0400728c */ /* 0x001fe2000bf05070 */
[----:B------:R-:W-:Y:S01]  /*0cb0*/  MOV R130, R12 ;  /* 0x0000000c00827202 */ /* 0x000fe20000000f00 */
[----:B------:R-:W0:Y:S01]  /*0cc0*/  LDCU.U8 UR4, c[0x0][0x410] ;  /* 0x00008200ff0477ac */ /* 0x000e220008000000 */
[----:B------:R-:W-:-:S02]  /*0cd0*/  MOV R10, R13 ;  /* 0x0000000d000a7202 */ /* 0x000fc40000000f00 */
[----:B------:R-:W-:Y:S01]  /*0ce0*/  MOV R3, R108 ;  /* 0x0000006c00037202 */ /* 0x000fe20000000f00 */
[----:B------:R-:W-:Y:S01]  /*0cf0*/  UISETP.NE.AND.EX UP0, UPT, UR5, URZ, UPT, UP0 ;  /* 0x000000ff0500728c */ /* 0x000fe2000bf05300 */
[----:B------:R-:W-:Y:S01]  /*0d00*/  MOV R9, R109 ;  /* 0x0000006d00097202 */ /* 0x000fe20000000f00 */
[----:B------:R-:W2:Y:S01]  /*0d10*/  LDCU UR5, c[0x0][0x448] ;  /* 0x00008900ff0577ac */ /* 0x000ea20008000800 */
[----:B------:R-:W-:Y:S02]  /*0d20*/  PRMT R130, R10, 0x5410, R130 ;  /* 0x000054100a827816 */ /* 0x000fe40000000082 */
[----:B------:R-:W-:Y:S02]  /*0d30*/  PRMT R122, R9, 0x5410, R3 ;  /* 0x00005410097a7816 */ /* 0x000fe40000000003 */
[----:B------:R-:W-:Y:S02]  /*0d40*/  MOV R10, R106 ;  /* 0x0000006a000a7202 */ /* 0x000fe40000000f00 */
[----:B------:R-:W-:-:S02]  /*0d50*/  MOV R3, R107 ;  /* 0x0000006b00037202 */ /* 0x000fc40000000f00 */
[----:B------:R-:W-:Y:S02]  /*0d60*/  MOV R9, R104 ;  /* 0x0000006800097202 */ /* 0x000fe40000000f00 */
[----:B------:R-:W-:Y:S02]  /*0d70*/  PRMT R121, R3, 0x5410, R10 ;  /* 0x0000541003797816 */ /* 0x000fe4000000000a */
[----:B------:R-:W-:Y:S02]  /*0d80*/  MOV R3, R105 ;  /* 0x0000006900037202 */ /* 0x000fe40000000f00 */
[----:B------:R-:W-:Y:S02]  /*0d90*/  MOV R10, R102 ;  /* 0x00000066000a7202 */ /* 0x000fe40000000f00 */
[----:B------:R-:W-:Y:S02]  /*0da0*/  PRMT R120, R3, 0x5410, R9 ;  /* 0x0000541003787816 */ /* 0x000fe40000000009 */
[----:B------:R-:W-:-:S02]  /*0db0*/  MOV R9, R103 ;  /* 0x0000006700097202 */ /* 0x000fc40000000f00 */
[--C-:B------:R-:W-:Y:S02]  /*0dc0*/  SHF.R.U64 R118, R26, 0x10, R27.reuse ;  /* 0x000000101a767819 */ /* 0x100fe4000000121b */
[----:B------:R-:W-:Y:S02]  /*0dd0*/  SHF.R.U32.HI R3, RZ, 0x10, R27 ;  /* 0x00000010ff037819 */ /* 0x000fe4000001161b */
[----:B------:R-:W-:Y:S02]  /*0de0*/  PRMT R119, R9, 0x5410, R10 ;  /* 0x0000541009777816 */ /* 0x000fe4000000000a */
[--C-:B------:R-:W-:Y:S02]  /*0df0*/  SHF.R.U64 R117, R36, 0x10, R37.reuse ;  /* 0x0000001024757819 */ /* 0x100fe40000001225 */
[----:B------:R-:W-:Y:S02]  /*0e00*/  SHF.R.U32.HI R9, RZ, 0x10, R37 ;  /* 0x00000010ff097819 */ /* 0x000fe40000011625 */
[----:B------:R-:W-:-:S02]  /*0e10*/  PRMT R118, R3, 0x5410, R118 ;  /* 0x0000541003767816 */ /* 0x000fc40000000076 */
        /* <DEDUP_REMOVED lines=9> */
[----:B------:R-:W-:Y:S02]  /*0eb0*/  SHF.R.U64 R113, R44, 0x10, R45 ;  /* 0x000000102c717819 */ /* 0x000fe4000000122d */
[--C-:B------:R-:W-:Y:S02]  /*0ec0*/  SHF.R.U64 R112, R46, 0x10, R47.reuse ;  /* 0x000000102e707819 */ /* 0x100fe4000000122f */
[----:B------:R-:W-:-:S02]  /*0ed0*/  SHF.R.U32.HI R9, RZ, 0x10, R47 ;  /* 0x00000010ff097819 */ /* 0x000fc4000001162f */
[----:B------:R-:W-:Y:S02]  /*0ee0*/  PRMT R114, R3, 0x5410, R114 ;  /* 0x0000541003727816 */ /* 0x000fe40000000072 */
[----:B------:R-:W-:Y:S02]  /*0ef0*/  PRMT R113, R113, 0x5410, R113 ;  /* 0x0000541071717816 */ /* 0x000fe40000000071 */
[----:B------:R-:W-:Y:S02]  /*0f00*/  SHF.R.U32.HI R3, RZ, 0x10, R45 ;  /* 0x00000010ff037819 */ /* 0x000fe4000001162d */
[--C-:B------:R-:W-:Y:S02]  /*0f10*/  SHF.R.U64 R135, R6, 0x10, R7.reuse ;  /* 0x0000001006877819 */ /* 0x100fe40000001207 */
[----:B------:R-:W-:Y:S02]  /*0f20*/  SHF.R.U32.HI R23, RZ, 0x10, R7 ;  /* 0x00000010ff177819 */ /* 0x000fe40000011607 */
[----:B------:R-:W-:-:S02]  /*0f30*/  MOV R134, R8 ;  /* 0x0000000800867202 */ /* 0x000fc40000000f00 */
[----:B------:R-:W-:Y:S02]  /*0f40*/  SHF.R.U32.HI R25, RZ, 0x10, R11 ;  /* 0x00000010ff197819 */ /* 0x000fe4000001160b */
[--C-:B------:R-:W-:Y:S02]  /*0f50*/  SHF.R.U64 R129, R12, 0x10, R13.reuse ;  /* 0x000000100c817819 */ /* 0x100fe4000000120d */
[----:B------:R-:W-:Y:S02]  /*0f60*/  SHF.R.U32.HI R48, RZ, 0x10, R13 ;  /* 0x00000010ff307819 */ /* 0x000fe4000001160d */
[----:B------:R-:W-:Y:S02]  /*0f70*/  MOV R126, R16 ;  /* 0x00000010007e7202 */ /* 0x000fe40000000f00 */
[----:B------:R-:W-:Y:S02]  /*0f80*/  SHF.R.U64 R125, R16, 0x10, R17 ;  /* 0x00000010107d7819 */ /* 0x000fe40000001211 */
[----:B------:R-:W-:-:S02]  /*0f90*/  PRMT R112, R9, 0x5410, R112 ;  /* 0x0000541009707816 */ /* 0x000fc40000000070 */
[----:B------:R-:W-:Y:S02]  /*0fa0*/  MOV R128, R14 ;  /* 0x0000000e00807202 */ /* 0x000fe40000000f00 */
[----:B------:R-:W-:Y:S02]  /*0fb0*/  MOV R12, R15 ;  /* 0x0000000f000c7202 */ /* 0x000fe40000000f00 */
[----:B------:R-:W-:Y:S02]  /*0fc0*/  SHF.R.U64 R127, R14, 0x10, R15 ;  /* 0x000000100e7f7819 */ /* 0x000fe4000000120f */
[----:B------:R-:W-:Y:S02]  /*0fd0*/  MOV R13, R17 ;  /* 0x00000011000d7202 */ /* 0x000fe40000000f00 */
[----:B------:R-:W-:Y:S02]  /*0fe0*/  SHF.R.U32.HI R16, RZ, 0x10, R17 ;  /* 0x00000010ff107819 */ /* 0x000fe40000011611 */
[----:B------:R-:W-:-:S02]  /*0ff0*/  MOV R6, R20 ;  /* 0x0000001400067202 */ /* 0x000fc40000000f00 */
[----:B------:R-:W-:Y:S02]  /*1000*/  MOV R11, R21 ;  /* 0x00000015000b7202 */ /* 0x000fe40000000f00 */
[--C-:B------:R-:W-:Y:S01]  /*1010*/  SHF.R.U64 R7, R20, 0x10, R21.reuse ;  /* 0x0000001014077819 */ /* 0x100fe20000001215 */
[----:B------:R-:W-:Y:S01]  /*1020*/  HADD2.F32 R6, -RZ, R6.H0_H0 ;  /* 0x20000006ff067230 */ /* 0x000fe20000004100 */
[----:B------:R-:W-:Y:S02]  /*1030*/  SHF.R.U32.HI R8, RZ, 0x10, R21 ;  /* 0x00000010ff087819 */ /* 0x000fe40000011615 */
[--C-:B------:R-:W-:Y:S01]  /*1040*/  SHF.R.U64 R10, R4, 0x10, R5.reuse ;  /* 0x00000010040a7819 */ /* 0x100fe20000001205 */
[----:B------:R-:W-:Y:S01]  /*1050*/  HADD2.F32 R7, -RZ, R7.H0_H0 ;  /* 0x20000007ff077230 */ /* 0x000fe20000004100 */
[----:B------:R-:W-:Y:S01]  /*1060*/  SHF.R.U32.HI R9, RZ, 0x10, R5 ;  /* 0x00000010ff097819 */ /* 0x000fe20000011605 */
[----:B------:R-:W-:Y:S01]  /*1070*/  HADD2.F32 R8, -RZ, R8.H0_H0 ;  /* 0x20000008ff087230 */ /* 0x000fe20000004100 */
[----:B------:R-:W-:Y:S01]  /*1080*/  SHF.R.U32.HI R15, RZ, 0x10, R15 ;  /* 0x00000010ff0f7819 */ /* 0x000fe2000001160f */
[----:B------:R-:W-:Y:S01]  /*1090*/  HADD2.F32 R10, -RZ, R10.H0_H0 ;  /* 0x2000000aff0a7230 */ /* 0x000fe20000004100 */
[----:B------:R-:W-:Y:S01]  /*10a0*/  MOV R124, R18 ;  /* 0x00000012007c7202 */ /* 0x000fe20000000f00 */
[----:B------:R-:W-:Y:S01]  /*10b0*/  HADD2.F32 R9, -RZ, R9.H0_H0 ;  /* 0x20000009ff097230 */ /* 0x000fe20000004100 */
[----:B------:R-:W-:-:S02]  /*10c0*/  MOV R14, R19 ;  /* 0x00000013000e7202 */ /* 0x000fc40000000f00 */
[--C-:B------:R-:W-:Y:S02]  /*10d0*/  SHF.R.U64 R123, R18, 0x10, R19.reuse ;  /* 0x00000010127b7819 */ /* 0x100fe40000001213 */
[----:B------:R-:W-:Y:S02]  /*10e0*/  SHF.R.U32.HI R17, RZ, 0x10, R19 ;  /* 0x00000010ff117819 */ /* 0x000fe40000011613 */
[----:B------:R-:W-:Y:S01]  /*10f0*/  PRMT R113, R3, 0x7610, R113 ;  /* 0x0000761003717816 */ /* 0x000fe20000000071 */
[----:B------:R-:W-:Y:S01]  /*1100*/  HADD2.F32 R3, -RZ, R4.H0_H0 ;  /* 0x20000004ff037230 */ /* 0x000fe20000004100 */
[----:B------:R-:W-:Y:S01]  /*1110*/  PRMT R135, R23, 0x5410, R135 ;  /* 0x0000541017877816 */ /* 0x000fe20000000087 */
[----:B------:R-:W-:Y:S01]  /*1120*/  HADD2.F32 R4, -RZ, R5.H0_H0 ;  /* 0x20000005ff047230 */ /* 0x000fe20000004100 */
[----:B------:R-:W-:Y:S01]  /*1130*/  PRMT R134, R22, 0x5410, R134 ;  /* 0x0000541016867816 */ /* 0x000fe20000000086 */
[----:B------:R-:W-:Y:S01]  /*1140*/  HADD2.F32 R5, -RZ, R11.H0_H0 ;  /* 0x2000000bff057230 */ /* 0x000fe20000004100 */
        /* <DEDUP_REMOVED lines=9> */
[----:B012---:R-:W-:-:S13]  /*11e0*/  PLOP3.LUT P5, PT, PT, PT, UP0, 0x80, 0x8 ;  /* 0x000000000008781c */ /* 0x007fda0003faf008 */
.L_x_43024:
[----:B------:R-:W0:Y:S01]  /*11f0*/  @P5 LDC.64 R48, c[0x0][0x3e0] ;  /* 0x0000f800ff305b82 */ /* 0x000e220000000a00 */
[----:B-----5:R-:W-:Y:S01]  /*1200*/  HFMA2 R99, -RZ, RZ, 1.875, 0 ;  /* 0x3f800000ff637431 */ /* 0x020fe200000001ff */
[----:B------:R-:W1:Y:S06]  /*1210*/  S2R R98, SR_TID.X ;  /* 0x0000000000627919 */ /* 0x000e6c0000002100 */
[----:B------:R-:W2:Y:S01]  /*1220*/  LDC.64 R50, c[0x0][0x3e0] ;  /* 0x0000f800ff327b82 */ /* 0x000ea20000000a00 */
[----:B0-----:R-:W-:-:S07]  /*1230*/  @P5 IMAD.WIDE R56, R2, 0x4, R48 ;  /* 0x0000000402385825 */ /* 0x001fce00078e0230 */
[----:B------:R-:W2:Y:S01]  /*1240*/  LDC.64 R48, c[0x0][0x3a0] ;  /* 0x0000e800ff307b82 */ /* 0x000ea20000000a00 */
[----:B------:R0:W5:Y:S01]  /*1250*/  @P5 LDG.E R99, desc[UR6][R56.64] ;  /* 0x0000000638635981 */ /* 0x000162000c1e1900 */
[----:B------:R-:W-:Y:S01]  /*1260*/  IMAD R58, R2, UR8, RZ ;  /* 0x00000008023a7c24 */ /* 0x000fe2000f8e02ff */
[----:B------:R-:W-:Y:S01]  /*1270*/  ISETP.GE.U32.AND P4, PT, R0, 0x20, PT ;  /* 0x000000200000780c */ /* 0x000fe20003f86070 */
[----:B------:R-:W-:Y:S03]  /*1280*/  BSSY.RECONVERGENT B0, `(.L_x_42963) ;  /* 0x000002c000007945 */ /* 0x000fe60003800200 */
[----:B------:R-:W-:-:S04]  /*1290*/  SHF.R.S32.HI R59, RZ, 0x1f, R58 ;  /* 0x0000001fff3b7819 */ /* 0x000fc8000001143a */
[----:B------:R-:W-:Y:S02]  /*12a0*/  LEA.HI R59, R59, R58, RZ, 0x2 ;  /* 0x0000003a3b3b7211 */ /* 0x000fe400078f10ff */
[----:B-1----:R-:W-:-:S04]  /*12b0*/  LOP3.LUT R58, R98, 0x1f, RZ, 0xc0, !PT ;  /* 0x0000001f623a7812 */ /* 0x002fc800078ec0ff */
[----:B------:R-:W-:-:S04]  /*12c0*/  LEA.HI.SX32 R97, R59, R58, 0x1e ;  /* 0x0000003a3b617211 */ /* 0x000fc800078ff2ff */
[----:B------:R-:W-:Y:S02]  /*12d0*/  MOV R100, R97 ;  /* 0x0000006100647202 */ /* 0x000fe40000000f00 */
[----:B--2---:R-:W-:-:S04]  /*12e0*/  LOP3.LUT P0, RZ, R48, R50, RZ, 0xfc, !PT ;  /* 0x0000003230ff7212 */ /* 0x004fc8000780fcff */
[----:B------:R-:W-:Y:S01]  /*12f0*/  LOP3.LUT P0, RZ, R49, R51, RZ, 0xfc, P0 ;  /* 0x0000003331ff7212 */ /* 0x000fe2000000fcff */
[----:B0--34-:R-:W-:-:S12]  /*1300*/  @!P4 BRA `(.L_x_42964) ;  /* 0x00000000008cc947 */ /* 0x019fd80003800000 */
[----:B------:R-:W-:Y:S01]  /*1310*/  ISETP.NE.U32.AND P1, PT, R48, RZ, PT ;  /* 0x000000ff3000720c */ /* 0x000fe20003f25070 */
[----:B------:R-:W0:Y:S03]  /*1320*/  LDC.64 R56, c[0x0][0x390] ;  /* 0x0000e400ff387b82 */ /* 0x000e260000000a00 */
[----:B------:R-:W-:-:S05]  /*1330*/  ISETP.NE.AND.EX P1, PT, R49, RZ, PT, P1 ;  /* 0x000000ff3100720c */ /* 0x000fca0003f25310 */
[----:B------:R-:W1:Y:S08]  /*1340*/  @P0 LDC.64 R100, c[0x0][0x3a8] ;  /* 0x0000ea00ff640b82 */ /* 0x000e700000000a00 */
[----:B------:R-:W2:Y:S01]  /*1350*/  @P1 LDC.64 R62, c[0x0][0x3a0] ;  /* 0x0000e800ff3e1b82 */ /* 0x000ea20000000a00 */
[----:B0-----:R-:W-:-:S06]  /*1360*/  IMAD.WIDE.U32 R56, R97, 0x10, R56 ;  /* 0x0000001061387825 */ /* 0x001fcc00078e0038 */
[----:B------:R-:W3:Y:S01]  /*1370*/  LDG.E.128 R56, desc[UR6][R56.64] ;  /* 0x0000000638387981 */ /* 0x000ee2000c1e1d00 */
[----:B--2---:R-:W-:-:S06]  /*1380*/  @P1 IMAD.WIDE.U32 R62, R97, 0x10, R62 ;  /* 0x00000010613e1825 */ /* 0x004fcc00078e003e */
[----:B------:R-:W3:Y:S02]  /*1390*/  @P1 LDG.E.128 R60, desc[UR6][R62.64] ;  /* 0x000000063e3c1981 */ /* 0x000ee4000c1e1d00 */
[-C--:B---3-5:R-:W-:Y:S01]  /*13a0*/  @P1 FFMA.FTZ R11, R56, R99.reuse, R60 ;  /* 0x00000063380b1223 */ /* 0x0a8fe2000001003c */
[-C--:B------:R-:W-:Y:S01]  /*13b0*/  @P1 FFMA.FTZ R23, R57, R99.reuse, R61 ;  /* 0x0000006339171223 */ /* 0x080fe2000001003d */
[-C--:B------:R-:W-:Y:S01]  /*13c0*/  @P1 FFMA.FTZ R73, R58, R99.reuse, R62 ;  /* 0x000000633a491223 */ /* 0x080fe2000001003e */
[----:B------:R-:W-:Y:S01]  /*13d0*/  @P1 FFMA.FTZ R85, R59, R99, R63 ;  /* 0x000000633b551223 */ /* 0x000fe2000001003f */
[----:B-1----:R-:W-:Y:S01]  /*13e0*/  @P0 IMAD.WIDE.U32 R60, R97, 0x10, R100 ;  /* 0x00000010613c0825 */ /* 0x002fe200078e0064 */
[----:B------:R-:W-:Y:S02]  /*13f0*/  @P1 MOV R52, R11 ;  /* 0x0000000b00341202 */ /* 0x000fe40000000f00 */
[----:B------:R-:W-:Y:S02]  /*1400*/  @P1 MOV R53, R23 ;  /* 0x0000001700351202 */ /* 0x000fe40000000f00 */
[----:B------:R-:W-:-:S02]  /*1410*/  @P1 MOV R54, R73 ;  /* 0x0000004900361202 */ /* 0x000fc40000000f00 */
[----:B------:R-:W-:Y:S01]  /*1420*/  @P1 MOV R55, R85 ;  /* 0x0000005500371202 */ /* 0x000fe20000000f00 */
[----:B------:R-:W-:Y:S06]  /*1430*/  @P1 BRA `(.L_x_42965) ;  /* 0x0000000000381947 */ /* 0x000fec0003800000 */
[----:B------:R-:W-:-:S04]  /*1440*/  ISETP.NE.U32.AND P5, PT, R50, RZ, PT ;  /* 0x000000ff3200720c */ /* 0x000fc80003fa5070 */
[----:B------:R-:W-:-:S13]  /*1450*/  ISETP.NE.AND.EX P5, PT, R51, RZ, PT, P5 ;  /* 0x000000ff3300720c */ /* 0x000fda0003fa5350 */
[-C--:B------:R-:W-:Y:S01]  /*1460*/  @P5 FMUL.FTZ R52, R56, R99.reuse ;  /* 0x0000006338345220 */ /* 0x080fe20000410000 */
[-C--:B------:R-:W-:Y:S01]  /*1470*/  @P5 FMUL.FTZ R53, R57, R99.reuse ;  /* 0x0000006339355220 */ /* 0x080fe20000410000 */
[-C--:B------:R-:W-:Y:S01]  /*1480*/  @P5 FMUL.FTZ R54, R58, R99.reuse ;  /* 0x000000633a365220 */ /* 0x080fe20000410000 */
[-C--:B------:R-:W-:Y:S02]  /*1490*/  @P5 FMUL.FTZ R55, R59, R99.reuse ;  /* 0x000000633b375220 */ /* 0x080fe40000410000 */
[----:B------:R-:W-:Y:S01]  /*14a0*/  @P5 MOV R11, R52 ;  /* 0x00000034000b5202 */ /* 0x000fe20000000f00 */
[----:B------:R-:W-:Y:S01]  /*14b0*/  @!P5 FMUL.FTZ R11, R56, R99 ;  /* 0x00000063380bd220 */ /* 0x000fe20000410000 */
[----:B------:R-:W-:Y:S01]  /*14c0*/  @P5 MOV R23, R53 ;  /* 0x0000003500175202 */ /* 0x000fe20000000f00 */
[-C--:B------:R-:W-:Y:S01]  /*14d0*/  @!P5 FMUL.FTZ R23, R57, R99.reuse ;  /* 0x000000633917d220 */ /* 0x080fe20000410000 */
[----:B------:R-:W-:Y:S01]  /*14e0*/  @P5 MOV R73, R54 ;  /* 0x0000003600495202 */ /* 0x000fe20000000f00 */
[----:B------:R-:W-:Y:S01]  /*14f0*/  @!P5 FMUL.FTZ R73, R58, R99 ;  /* 0x000000633a49d220 */ /* 0x000fe20000410000 */
[----:B------:R-:W-:Y:S01]  /*1500*/  @P5 MOV R85, R55 ;  /* 0x0000003700555202 */ /* 0x000fe20000000f00 */
[----:B------:R-:W-:-:S07]  /*1510*/  @!P5 FMUL.FTZ R85, R59, R99 ;  /* 0x000000633b55d220 */ /* 0x000fce0000410000 */
.L_x_42965:
[----:B------:R0:W-:Y:S01]  /*1520*/  @P0 STG.E.128 desc[UR6][R60.64], R52 ;  /* 0x000000343c000986 */ /* 0x0001e2000c101d06 */
[----:B------:R-:W-:-:S07]  /*1530*/  IADD3 R100, PT, PT, R97, 0x20, RZ ;  /* 0x0000002061647810 */ /* 0x000fce0007ffe0ff */
.L_x_42964:
[----:B------:R-:W-:Y:S05]  /*1540*/  BSYNC.RECONVERGENT B0 ;  /* 0x0000000000007941 */ /* 0x000fea0003800200 */
.L_x_42963:
[----:B------:R-:W-:Y:S01]  /*1550*/  ISETP.GE.U32.AND P1, PT, R0, 0x40, PT ;  /* 0x000000400000780c */ /* 0x000fe20003f26070 */
[----:B------:R-:W-:Y:S03]  /*1560*/  BSSY.RECONVERGENT B0, `(.L_x_42966) ;  /* 0x0000022000007945 */ /* 0x000fe60003800200 */
[----:B------:R-:W-:-:S09]  /*1570*/  P2R R56, PR, RZ, 0x2 ;  /* 0x00000002ff387803 */ /* 0x000fd20000000000 */
[----:B------:R-:W-:Y:S05]  /*1580*/  @!P1 BRA `(.L_x_42967) ;  /* 0x00000000007c9947 */ /* 0x000fea0003800000 */
[----:B------:R-:W-:Y:S01]  /*1590*/  ISETP.NE.U32.AND P1, PT, R48, RZ, PT ;  /* 0x000000ff3000720c */ /* 0x000fe20003f25070 */
[----:B------:R-:W1:Y:S03]  /*15a0*/  LDC.64 R56, c[0x0][0x390] ;  /* 0x0000e400ff387b82 */ /* 0x000e660000000a00 */
[----:B------:R-:W-:-:S05]  /*15b0*/  ISETP.NE.AND.EX P1, PT, R49, RZ, PT, P1 ;  /* 0x000000ff3100720c */ /* 0x000fca0003f25310 */
[----:B------:R-:W2:Y:S08]  /*15c0*/  @P0 LDC.64 R110, c[0x0][0x3a8] ;  /* 0x0000ea00ff6e0b82 */ /* 0x000eb00000000a00 */
[----:B0-----:R-:W0:Y:S01]  /*15d0*/  @P1 LDC.64 R60, c[0x0][0x3a0] ;  /* 0x0000e800ff3c1b82 */ /* 0x001e220000000a00 */
[----:B-1----:R-:W-:-:S06]  /*15e0*/  IMAD.WIDE.U32 R56, R100, 0x10, R56 ;  /* 0x0000001064387825 */ /* 0x002fcc00078e0038 */
[----:B------:R-:W3:Y:S01]  /*15f0*/  LDG.E.128 R56, desc[UR6][R56.64] ;  /* 0x0000000638387981 */ /* 0x000ee2000c1e1d00 */
[----:B0-----:R-:W-:-:S06]  /*1600*/  @P1 IMAD.WIDE.U32 R60, R100, 0x10, R60 ;  /* 0x00000010643c1825 */ /* 0x001fcc00078e003c */
[----:B------:R-:W3:Y:S01]  /*1610*/  @P1 LDG.E.128 R60, desc[UR6][R60.64] ;  /* 0x000000063c3c1981 */ /* 0x000ee2000c1e1d00 */
[----:B--2---:R-:W-:-:S04]  /*1620*/  @P0 IMAD.WIDE.U32 R110, R100, 0x10, R110 ;  /* 0x00000010646e0825 */ /* 0x004fc800078e006e */
[-C--:B---3-5:R-:W-:Y:S01]  /*1630*/  @P1 FFMA.FTZ R12, R56, R99.reuse, R60 ;  /* 0x00000063380c1223 */ /* 0x0a8fe2000001003c */
[-C--:B------:R-:W-:Y:S01]  /*1640*/  @P1 FFMA.FTZ R24, R57, R99.reuse, R61 ;  /* 0x0000006339181223 */ /* 0x080fe2000001003d */
[-C--:B------:R-:W-:Y:S01]  /*1650*/  @P1 FFMA.FTZ R74, R58, R99.reuse, R62 ;  /* 0x000000633a4a1223 */ /* 0x080fe2000001003e */
[----:B------:R-:W-:Y:S02]  /*1660*/  @P1 FFMA.FTZ R86, R59, R99, R63 ;  /* 0x000000633b561223 */ /* 0x000fe4000001003f */
[----:B------:R-:W-:Y:S02]  /*1670*/  @P1 MOV R52, R12 ;  /* 0x0000000c00341202 */ /* 0x000fe40000000f00 */
[----:B------:R-:W-:Y:S02]  /*1680*/  @P1 MOV R53, R24 ;  /* 0x0000001800351202 */ /* 0x000fe40000000f00 */
[----:B------:R-:W-:Y:S02]  /*1690*/  @P1 MOV R54, R74 ;  /* 0x0000004a00361202 */ /* 0x000fe40000000f00 */
[----:B------:R-:W-:Y:S01]  /*16a0*/  @P1 MOV R55, R86 ;  /* 0x0000005600371202 */ /* 0x000fe20000000f00 */
[----:B------:R-:W-:Y:S06]  /*16b0*/  @P1 BRA `(.L_x_42968) ;  /* 0x0000000000281947 */ /* 0x000fec0003800000 */
[----:B------:R-:W-:Y:S01]  /*16c0*/  ISETP.NE.U32.AND P1, PT, R50, RZ, PT ;  /* 0x000000ff3200720c */ /* 0x000fe20003f25070 */
[-C--:B------:R-:W-:Y:S01]  /*16d0*/  FMUL.FTZ R12, R56, R99.reuse ;  /* 0x00000063380c7220 */ /* 0x080fe20000410000 */
[-C--:B------:R-:W-:Y:S01]  /*16e0*/  FMUL.FTZ R24, R57, R99.reuse ;  /* 0x0000006339187220 */ /* 0x080fe20000410000 */
[-C--:B------:R-:W-:Y:S01]  /*16f0*/  FMUL.FTZ R74, R58, R99.reuse ;  /* 0x000000633a4a7220 */ /* 0x080fe20000410000 */
[----:B------:R-:W-:Y:S01]  /*1700*/  ISETP.NE.AND.EX P1, PT, R51, RZ, PT, P1 ;  /* 0x000000ff3300720c */ /* 0x000fe20003f25310 */
[----:B------:R-:W-:-:S12]  /*1710*/  FMUL.FTZ R86, R59, R99 ;  /* 0x000000633b567220 */ /* 0x000fd80000410000 */
[----:B------:R-:W-:Y:S02]  /*1720*/  @P1 MOV R52, R12 ;  /* 0x0000000c00341202 */ /* 0x000fe40000000f00 */
[----:B------:R-:W-:Y:S02]  /*1730*/  @P1 MOV R53, R24 ;  /* 0x0000001800351202 */ /* 0x000fe40000000f00 */
[----:B------:R-:W-:Y:S02]  /*1740*/  @P1 MOV R54, R74 ;  /* 0x0000004a00361202 */ /* 0x000fe40000000f00 */
[----:B------:R-:W-:-:S07]  /*1750*/  @P1 MOV R55, R86 ;  /* 0x0000005600371202 */ /* 0x000fce0000000f00 */
.L_x_42968:
[----:B------:R1:W-:Y:S01]  /*1760*/  @P0 STG.E.128 desc[UR6][R110.64], R52 ;  /* 0x000000346e000986 */ /* 0x0003e2000c101d06 */
[----:B------:R-:W-:-:S07]  /*1770*/  IADD3 R100, PT, PT, R100, 0x20, RZ ;  /* 0x0000002064647810 */ /* 0x000fce0007ffe0ff */
.L_x_42967:
[----:B------:R-:W-:Y:S05]  /*1780*/  BSYNC.RECONVERGENT B0 ;  /* 0x0000000000007941 */ /* 0x000fea0003800200 */
.L_x_42966:
[----:B------:R-:W-:Y:S01]  /*1790*/  ISETP.GE.U32.AND P1, PT, R0, 0x60, PT ;  /* 0x000000600000780c */ /* 0x000fe20003f26070 */
[----:B------:R-:W-:Y:S03]  /*17a0*/  BSSY.RECONVERGENT B0, `(.L_x_42969) ;  /* 0x0000022000007945 */ /* 0x000fe60003800200 */
[----:B------:R-:W-:-:S09]  /*17b0*/  P2R R56, PR, RZ, 0x2 ;  /* 0x00000002ff387803 */ /* 0x000fd20000000000 */
[----:B------:R-:W-:Y:S05]  /*17c0*/  @!P1 BRA `(.L_x_42970) ;  /* 0x00000000007c9947 */ /* 0x000fea0003800000 */
[----:B------:R-:W-:Y:S01]  /*17d0*/  ISETP.NE.U32.AND P1, PT, R48, RZ, PT ;  /* 0x000000ff3000720c */ /* 0x000fe20003f25070 */
[----:B------:R-:W2:Y:S03]  /*17e0*/  LDC.64 R56, c[0x0][0x390] ;  /* 0x0000e400ff387b82 */ /* 0x000ea60000000a00 */
[----:B------:R-:W-:-:S05]  /*17f0*/  ISETP.NE.AND.EX P1, PT, R49, RZ, PT, P1 ;  /* 0x000000ff3100720c */ /* 0x000fca0003f25310 */
[----:B-1----:R-:W1:Y:S08]  /*1800*/  @P0 LDC.64 R110, c[0x0][0x3a8] ;  /* 0x0000ea00ff6e0b82 */ /* 0x002e700000000a00 */
[----:B0-----:R-:W0:Y:S01]  /*1810*/  @P1 LDC.64 R60, c[0x0][0x3a0] ;  /* 0x0000e800ff3c1b82 */ /* 0x001e220000000a00 */
[----:B--2---:R-:W-:-:S06]  /*1820*/  IMAD.WIDE.U32 R56, R100, 0x10, R56 ;  /* 0x0000001064387825 */ /* 0x004fcc00078e0038 */
[----:B------:R-:W2:Y:S01]  /*1830*/  LDG.E.128 R56, desc[UR6][R56.64] ;  /* 0x0000000638387981 */ /* 0x000ea2000c1e1d00 */
[----:B0-----:R-:W-:-:S06]  /*1840*/  @P1 IMAD.WIDE.U32 R60, R100, 0x10, R60 ;  /* 0x00000010643c1825 */ /* 0x001fcc00078e003c */
[----:B------:R-:W2:Y:S01]  /*1850*/  @P1 LDG.E.128 R60, desc[UR6][R60.64] ;  /* 0x000000063c3c1981 */ /* 0x000ea2000c1e1d00 */
[----:B-1----:R-:W-:-:S04]  /*1860*/  @P0 IMAD.WIDE.U32 R110, R100, 0x10, R110 ;  /* 0x00000010646e0825 */ /* 0x002fc800078e006e */
[-C--:B--2--5:R-:W-:Y:S01]  /*1870*/  @P1 FFMA.FTZ R13, R56, R99.reuse, R60 ;  /* 0x00000063380d1223 */ /* 0x0a4fe2000001003c */
        /* <DEDUP_REMOVED lines=18> */
.L_x_42971:
[----:B------:R2:W-:Y:S01]  /*19a0*/  @P0 STG.E.128 desc[UR6][R110.64], R52 ;  /* 0x000000346e000986 */ /* 0x0005e2000c101d06 */
[----:B------:R-:W-:-:S07]  /*19b0*/  IADD3 R100, PT, PT, R100, 0x20, RZ ;  /* 0x0000002064647810 */ /* 0x000fce0007ffe0ff */
.L_x_42970:
[----:B------:R-:W-:Y:S05]  /*19c0*/  BSYNC.RECONVERGENT B0 ;  /* 0x0000000000007941 */ /* 0x000fea0003800200 */
.L_x_42969:
[----:B------:R-:W-:Y:S01]  /*19d0*/  ISETP.GE.U32.AND P1, PT, R0, 0x80, PT ;  /* 0x000000800000780c */ /* 0x000fe20003f26070 */
[----:B------:R-:W-:Y:S03]  /*19e0*/  BSSY.RECONVERGENT B0, `(.L_x_42972) ;  /* 0x0000022000007945 */ /* 0x000fe60003800200 */
[----:B------:R-:W-:-:S09]  /*19f0*/  P2R R56, PR, RZ, 0x2 ;  /* 0x00000002ff387803 */ /* 0x000fd20000000000 */
[----:B------:R-:W-:Y:S05]  /*1a00*/  @!P1 BRA `(.L_x_42973) ;  /* 0x00000000007c9947 */ /* 0x000fea0003800000 */
[----:B------:R-:W-:Y:S01]  /*1a10*/  ISETP.NE.U32.AND P1, PT, R48, RZ, PT ;  /* 0x000000ff3000720c */ /* 0x000fe20003f25070 */
[----:B------:R-:W3:Y:S03]  /*1a20*/  LDC.64 R56, c[0x0][0x390] ;  /* 0x0000e400ff387b82 */ /* 0x000ee60000000a00 */
[----:B------:R-:W-:-:S05]  /*1a30*/  ISETP.NE.AND.EX P1, PT, R49, RZ, PT, P1 ;  /* 0x000000ff3100720c */ /* 0x000fca0003f25310 */
[----:B-12---:R-:W1:Y:S08]  /*1a40*/  @P0 LDC.64 R110, c[0x0][0x3a8] ;  /* 0x0000ea00ff6e0b82 */ /* 0x006e700000000a00 */
[----:B0-----:R-:W0:Y:S01]  /*1a50*/  @P1 LDC.64 R60, c[0x0][0x3a0] ;  /* 0x0000e800ff3c1b82 */ /* 0x001e220000000a00 */
[----:B---3--:R-:W-:-:S06]  /*1a60*/  IMAD.WIDE.U32 R56, R100, 0x10, R56 ;  /* 0x0000001064387825 */ /* 0x008fcc00078e0038 */
        /* <DEDUP_REMOVED lines=23> */
.L_x_42974:
[----:B------:R3:W-:Y:S01]  /*1be0*/  @P0 STG.E.128 desc[UR6][R110.64], R52 ;  /* 0x000000346e000986 */ /* 0x0007e2000c101d06 */
[----:B------:R-:W-:-:S07]  /*1bf0*/  IADD3 R100, PT, PT, R100, 0x20, RZ ;  /* 0x0000002064647810 */ /* 0x000fce0007ffe0ff */
.L_x_42973:
[----:B------:R-:W-:Y:S05]  /*1c00*/  BSYNC.RECONVERGENT B0 ;  /* 0x0000000000007941 */ /* 0x000fea0003800200 */
.L_x_42972:
[----:B------:R-:W-:Y:S01]  /*1c10*/  ISETP.GE.U32.AND P1, PT, R0, 0xa0, PT ;  /* 0x000000a00000780c */ /* 0x000fe20003f26070 */
[----:B------:R-:W-:Y:S03]  /*1c20*/  BSSY.RECONVERGENT B0, `(.L_x_42975) ;  /* 0x0000022000007945 */ /* 0x000fe60003800200 */
[----:B------:R-:W-:-:S09]  /*1c30*/  P2R R56, PR, RZ, 0x2 ;  /* 0x00000002ff387803 */ /* 0x000fd20000000000 */
[----:B------:R-:W-:Y:S05]  /*1c40*/  @!P1 BRA `(.L_x_42976) ;  /* 0x00000000007c9947 */ /* 0x000fea0003800000 */
[----:B------:R-:W-:Y:S01]  /*1c50*/  ISETP.NE.U32.AND P1, PT, R48, RZ, PT ;  /* 0x000000ff3000720c */ /* 0x000fe20003f25070 */
[----:B------:R-:W4:Y:S03]  /*1c60*/  LDC.64 R56, c[0x0][0x390] ;  /* 0x0000e400ff387b82 */ /* 0x000f260000000a00 */
[----:B------:R-:W-:-:S05]  /*1c70*/  ISETP.NE.AND.EX P1, PT, R49, RZ, PT, P1 ;  /* 0x000000ff3100720c */ /* 0x000fca0003f25310 */
[----:B-123--:R-:W1:Y:S08]  /*1c80*/  @P0 LDC.64 R110, c[0x0][0x3a8] ;  /* 0x0000ea00ff6e0b82 */ /* 0x00ee700000000a00 */
[----:B0-----:R-:W0:Y:S01]  /*1c90*/  @P1 LDC.64 R60, c[0x0][0x3a0] ;  /* 0x0000e800ff3c1b82 */ /* 0x001e220000000a00 */
[----:B----4-:R-:W-:-:S06]  /*1ca0*/  IMAD.WIDE.U32 R56, R100, 0x10, R56 ;  /* 0x0000001064387825 */ /* 0x010fcc00078e0038 */
        /* <DEDUP_REMOVED lines=23> */
.L_x_42977:
[----:B------:R4:W-:Y:S01]  /*1e20*/  @P0 STG.E.128 desc[UR6][R110.64], R52 ;  /* 0x000000346e000986 */ /* 0x0009e2000c101d06 */
[----:B------:R-:W-:-:S07]  /*1e30*/  IADD3 R100, PT, PT, R100, 0x20, RZ ;  /* 0x0000002064647810 */ /* 0x000fce0007ffe0ff */
.L_x_42976:
[----:B------:R-:W-:Y:S05]  /*1e40*/  BSYNC.RECONVERGENT B0 ;  /* 0x0000000000007941 */ /* 0x000fea0003800200 */
.L_x_42975:
[----:B------:R-:W-:Y:S01]  /*1e50*/  ISETP.GE.U32.AND P1, PT, R0, 0xc0, PT ;  /* 0x000000c00000780c */ /* 0x000fe20003f26070 */
[----:B------:R-:W-:Y:S03]  /*1e60*/  BSSY.RECONVERGENT B0, `(.L_x_42978) ;  /* 0x0000022000007945 */ /* 0x000fe60003800200 */
[----:B------:R-:W-:-:S09]  /*1e70*/  P2R R56, PR, RZ, 0x2 ;  /* 0x00000002ff387803 */ /* 0x000fd20000000000 */
[----:B------:R-:W-:Y:S05]  /*1e80*/  @!P1 BRA `(.L_x_42979) ;  /* 0x00000000007c9947 */ /* 0x000fea0003800000 */
[----:B------:R-:W-:Y:S01]  /*1e90*/  ISETP.NE.U32.AND P1, PT, R48, RZ, PT ;  /* 0x000000ff3000720c */ /* 0x000fe20003f25070 */
[----:B------:R-:W0:Y:S03]  /*1ea0*/  LDC.64 R56, c[0x0][0x390] ;  /* 0x0000e400ff387b82 */ /* 0x000e260000000a00 */
[----:B------:R-:W-:-:S05]  /*1eb0*/  ISETP.NE.AND.EX P1, PT, R49, RZ, PT, P1 ;  /* 0x000000ff3100720c */ /* 0x000fca0003f25310 */
[----:B-1234-:R-:W1:Y:S08]  /*1ec0*/  @P0 LDC.64 R110, c[0x0][0x3a8] ;  /* 0x0000ea00ff6e0b82 */ /* 0x01ee700000000a00 */
[----:B0-----:R-:W0:Y:S01]  /*1ed0*/  @P1 LDC.64 R60, c[0x0][0x3a0] ;  /* 0x0000e800ff3c1b82 */ /* 0x001e220000000a00 */
[----:B------:R-:W-:-:S06]  /*1ee0*/  IMAD.WIDE.U32 R56, R100, 0x10, R56 ;  /* 0x0000001064387825 */ /* 0x000fcc00078e0038 */
        /* <DEDUP_REMOVED lines=23> */
.L_x_42980:
[----:B------:R0:W-:Y:S01]  /*2060*/  @P0 STG.E.128 desc[UR6][R110.64], R52 ;  /* 0x000000346e000986 */ /* 0x0001e2000c101d06 */
[----:B------:R-:W-:-:S07]  /*2070*/  IADD3 R100, PT, PT, R100, 0x20, RZ ;  /* 0x0000002064647810 */ /* 0x000fce0007ffe0ff */
.L_x_42979:
[----:B------:R-:W-:Y:S05]  /*2080*/  BSYNC.RECONVERGENT B0 ;  /* 0x0000000000007941 */ /* 0x000fea0003800200 */
.L_x_42978:
[----:B------:R-:W-:Y:S01]  /*2090*/  ISETP.GE.U32.AND P1, PT, R0, 0xe0, PT ;  /* 0x000000e00000780c */ /* 0x000fe20003f26070 */
[----:B------:R-:W-:Y:S03]  /*20a0*/  BSSY.RECONVERGENT B0, `(.L_x_42981) ;  /* 0x0000022000007945 */ /* 0x000fe60003800200 */
[----:B------:R-:W-:-:S09]  /*20b0*/  P2R R56, PR, RZ, 0x2 ;  /* 0x00000002ff387803 */ /* 0x000fd20000000000 */
[----:B------:R-:W-:Y:S05]  /*20c0*/  @!P1 BRA `(.L_x_42982) ;  /* 0x00000000007c9947 */ /* 0x000fea0003800000 */
[----:B------:R-:W-:Y:S01]  /*20d0*/  ISETP.NE.U32.AND P1, PT, R48, RZ, PT ;  /* 0x000000ff3000720c */ /* 0x000fe20003f25070 */
[----:B------:R-:W0:Y:S03]  /*20e0*/  LDC.64 R56, c[0x0][0x390] ;  /* 0x0000e400ff387b82 */ /* 0x000e260000000a00 */
[----:B------:R-:W-:-:S05]  /*20f0*/  ISETP.NE.AND.EX P1, PT, R49, RZ, PT, P1 ;  /* 0x000000ff3100720c */ /* 0x000fca0003f25310 */
[----:B01234-:R-:W0:Y:S08]  /*2100*/  @P0 LDC.64 R110, c[0x0][0x3a8] ;  /* 0x0000ea00ff6e0b82 */ /* 0x01fe300000000a00 */
[----:B------:R-:W1:Y:S01]  /*2110*/  @P1 LDC.64 R60, c[0x0][0x3a0] ;  /* 0x0000e800ff3c1b82 */ /* 0x000e620000000a00 */
[----:B------:R-:W-:-:S06]  /*2120*/  IMAD.WIDE.U32 R56, R100, 0x10, R56 ;  /* 0x0000001064387825 */ /* 0x000fcc00078e0038 */
[----:B------:R-:W2:Y:S01]  /*2130*/  LDG.E.128 R56, desc[UR6][R56.64] ;  /* 0x0000000638387981 */ /* 0x000ea2000c1e1d00 */
[----:B-1----:R-:W-:-:S06]  /*2140*/  @P1 IMAD.WIDE.U32 R60, R100, 0x10, R60 ;  /* 0x00000010643c1825 */ /* 0x002fcc00078e003c */
[----:B------:R-:W2:Y:S01]  /*2150*/  @P1 LDG.E.128 R60, desc[UR6][R60.64] ;  /* 0x000000063c3c1981 */ /* 0x000ea2000c1e1d00 */
[----:B0-----:R-:W-:-:S04]  /*2160*/  @P0 IMAD.WIDE.U32 R110, R100, 0x10, R110 ;  /* 0x00000010646e0825 */ /* 0x001fc800078e006e */
        /* <DEDUP_REMOVED lines=19> */
.L_x_42983:
[----:B------:R0:W-:Y:S01]  /*22a0*/  @P0 STG.E.128 desc[UR6][R110.64], R52 ;  /* 0x000000346e000986 */ /* 0x0001e2000c101d06 */
[----:B------:R-:W-:-:S07]  /*22b0*/  IADD3 R100, PT, PT, R100, 0x20, RZ ;  /* 0x0000002064647810 */ /* 0x000fce0007ffe0ff */
.L_x_42982:
[----:B------:R-:W-:Y:S05]  /*22c0*/  BSYNC.RECONVERGENT B0 ;  /* 0x0000000000007941 */ /* 0x000fea0003800200 */
.L_x_42981:
        /* <DEDUP_REMOVED lines=33> */
.L_x_42986:
[----:B------:R0:W-:Y:S01]  /*24e0*/  @P0 STG.E.128 desc[UR6][R110.64], R52 ;  /* 0x000000346e000986 */ /* 0x0001e2000c101d06 */
[----:B------:R-:W-:-:S07]  /*24f0*/  IADD3 R100, PT, PT, R100, 0x20, RZ ;  /* 0x0000002064647810 */ /* 0x000fce0007ffe0ff */
.L_x_42985:
[----:B------:R-:W-:Y:S05]  /*2500*/  BSYNC.RECONVERGENT B0 ;  /* 0x0000000000007941 */ /* 0x000fea0003800200 */
.L_x_42984:
        /* <DEDUP_REMOVED lines=33> */
.L_x_42989:
[----:B------:R0:W-:Y:S01]  /*2720*/  @P0 STG.E.128 desc[UR6][R110.64], R52 ;  /* 0x000000346e000986 */ /* 0x0001e2000c101d06 */
[----:B------:R-:W-:-:S07]  /*2730*/  IADD3 R100, PT, PT, R100, 0x20, RZ ;  /* 0x0000002064647810 */ /* 0x000fce0007ffe0ff */
.L_x_42988:
[----:B------:R-:W-:Y:S05]  /*2740*/  BSYNC.RECONVERGENT B0 ;  /* 0x0000000000007941 */ /* 0x000fea0003800200 */
.L_x_42987:
        /* <DEDUP_REMOVED lines=33> */
.L_x_42992:
[----:B------:R0:W-:Y:S01]  /*2960*/  @P0 STG.E.128 desc[UR6][R110.64], R52 ;  /* 0x000000346e000986 */ /* 0x0001e2000c101d06 */
[----:B------:R-:W-:-:S07]  /*2970*/  IADD3 R100, PT, PT, R100, 0x20, RZ ;  /* 0x0000002064647810 */ /* 0x000fce0007ffe0ff */
.L_x_42991:
[----:B------:R-:W-:Y:S05]  /*2980*/  BSYNC.RECONVERGENT B0 ;  /* 0x0000000000007941 */ /* 0x000fea0003800200 */
.L_x_42990:
        /* <DEDUP_REMOVED lines=33> */
.L_x_42995:
[----:B------:R0:W-:Y:S01]  /*2ba0*/  @P0 STG.E.128 desc[UR6][R110.64], R52 ;  /* 0x000000346e000986 */ /* 0x0001e2000c101d06 */
[----:B------:R-:W-:-:S07]  /*2bb0*/  IADD3 R100, PT, PT, R100, 0x20, RZ ;  /* 0x0000002064647810 */ /* 0x000fce0007ffe0ff */
.L_x_42994:
[----:B------:R-:W-:Y:S05]  /*2bc0*/  BSYNC.RECONVERGENT B0 ;  /* 0x0000000000007941 */ /* 0x000fea0003800200 */
.L_x_42993:
        /* <DEDUP_REMOVED lines=18> */
[----:B----4-:R-:W-:Y:S02]  /*2cf0*/  @P1 MOV R52, R22 ;  /* 0x0000001600341202 */ /* 0x010fe40000000f00 */
        /* <DEDUP_REMOVED lines=14> */
.L_x_42998:
[----:B------:R0:W-:Y:S02]  /*2de0*/  @P0 STG.E.128 desc[UR6][R48.64], R52 ;  /* 0x0000003430000986 */ /* 0x0001e4000c101d06 */
.L_x_42997:
[----:B------:R-:W-:Y:S05]  /*2df0*/  BSYNC.RECONVERGENT B0 ;  /* 0x0000000000007941 */ /* 0x000fea0003800200 */
.L_x_42996:
[----:B0-----:R-:W-:Y:S01]  /*2e00*/  FADD.FTZ R48, RZ, R11 ;  /* 0x0000000bff307221 */ /* 0x001fe20000010000 */
[C---:B------:R-:W-:Y:S01]  /*2e10*/  ISETP.GT.U32.AND P3, PT, R0.reuse, 0x3f, PT ;  /* 0x0000003f0000780c */ /* 0x040fe20003f64070 */
[----:B------:R-:W-:Y:S01]  /*2e20*/  UMOV UR9, 0xffffffff ;  /* 0xffffffff00097882 */ /* 0x000fe20000000000 */
[C---:B------:R-:W-:Y:S01]  /*2e30*/  ISETP.GT.U32.AND P2, PT, R0.reuse, 0x5f, PT ;  /* 0x0000005f0000780c */ /* 0x040fe20003f44070 */
[----:B------:R-:W-:Y:S01]  /*2e40*/  FADD.FTZ R48, R23, R48 ;  /* 0x0000003017307221 */ /* 0x000fe20000010000 */
[C---:B------:R-:W-:Y:S02]  /*2e50*/  ISETP.GT.U32.AND P1, PT, R0.reuse, 0x7f, PT ;  /* 0x0000007f0000780c */ /* 0x040fe40003f24070 */
[C---:B------:R-:W-:Y:S01]  /*2e60*/  ISETP.GT.U32.AND P0, PT, R0.reuse, 0x9f, PT ;  /* 0x0000009f0000780c */ /* 0x040fe20003f04070 */
[----:B------:R-:W-:Y:S01]  /*2e70*/  FADD.FTZ R48, R73, R48 ;  /* 0x0000003049307221 */ /* 0x000fe20000010000 */
[----:B------:R-:W-:-:S03]  /*2e80*/  ISETP.GT.U32.AND P6, PT, R0, 0xbf, PT ;  /* 0x000000bf0000780c */ /* 0x000fc60003fc4070 */
[----:B------:R-:W-:-:S05]  /*2e90*/  FADD.FTZ R48, R85, R48 ;  /* 0x0000003055307221 */ /* 0x000fca0000010000 */
[----:B------:R-:W-:-:S05]  /*2ea0*/  FSEL R49, R48, RZ, P4 ;  /* 0x000000ff30317208 */ /* 0x000fca0002000000 */
[----:B------:R-:W-:-:S04]  /*2eb0*/  FADD.FTZ R51, R12, R49 ;  /* 0x000000310c337221 */ /* 0x000fc80000010000 */
[----:B------:R-:W-:-:S04]  /*2ec0*/  FADD.FTZ R51, R24, R51 ;  /* 0x0000003318337221 */ /* 0x000fc80000010000 */
[----:B------:R-:W-:-:S04]  /*2ed0*/  FADD.FTZ R51, R74, R51 ;  /* 0x000000334a337221 */ /* 0x000fc80000010000 */
[----:B------:R-:W-:-:S04]  /*2ee0*/  @P3 FADD.FTZ R49, R86, R51 ;  /* 0x0000003356313221 */ /* 0x000fc80000010000 */
        /* <DEDUP_REMOVED lines=11> */
[----:B------:R-:W-:Y:S01]  /*2fa0*/  @P0 FADD.FTZ R49, R89, R48 ;  /* 0x0000003059310221 */ /* 0x000fe20000010000 */
[----:B------:R-:W-:-:S03]  /*2fb0*/  P2R R48, PR, RZ, 0x40 ;  /* 0x00000040ff307803 */ /* 0x000fc60000000000 */
[----:B------:R-:W-:-:S04]  /*2fc0*/  FADD.FTZ R51, R16, R49 ;  /* 0x0000003110337221 */ /* 0x000fc80000010000 */
[----:B------:R-:W-:-:S04]  /*2fd0*/  FADD.FTZ R51, R66, R51 ;  /* 0x0000003342337221 */ /* 0x000fc80000010000 */
[----:B------:R-:W-:-:S04]  /*2fe0*/  FADD.FTZ R51, R78, R51 ;  /* 0x000000334e337221 */ /* 0x000fc80000010000 */
[----:B------:R-:W-:Y:S01]  /*2ff0*/  @P6 FADD.FTZ R49, R90, R51 ;  /* 0x000000335a316221 */ /* 0x000fe20000010000 */
[----:B------:R-:W-:-:S03]  /*3000*/  ISETP.GT.U32.AND P6, PT, R0, 0xdf, PT ;  /* 0x000000df0000780c */ /* 0x000fc60003fc4070 */
[----:B------:R-:W-:Y:S01]  /*3010*/  FADD.FTZ R48, R17, R49 ;  /* 0x0000003111307221 */ /* 0x000fe20000010000 */
[----:B------:R-:W-:-:S03]  /*3020*/  P2R R50, PR, RZ, 0x40 ;  /* 0x00000040ff327803 */ /* 0x000fc60000000000 */
        /* <DEDUP_REMOVED lines=100> */
[----:B------:R-:W-:Y:S01]  /*3670*/  ISETP.GT.U32.AND P6, PT, R0, 0xdf, PT ;  /* 0x000000df0000780c */ /* 0x000fe20003fc4070 */
[----:B------:R-:W-:Y:S02]  /*3680*/  FADD.FTZ R50, R67, -R59 ;  /* 0x8000003b43327221 */ /* 0x000fe40000010000 */
        /* <DEDUP_REMOVED lines=59> */
.L_x_43036:
[----:B------:R-:W-:Y:S01]  /*3a40*/  LOP3.LUT P1, RZ, R98, 0x1f, RZ, 0xc0, !PT ;  /* 0x0000001f62ff7812 */ /* 0x000fe2000782c0ff */
[C---:B------:R-:W-:Y:S01]  /*3a50*/  FMUL.FTZ R48, R59.reuse, R59 ;  /* 0x0000003b3b307220 */ /* 0x040fe20000410000 */
        /* <DEDUP_REMOVED lines=15> */
[----:B0-----:R-:W0:Y:S01]  /*3b50*/  LDC.64 R58, c[0x0][0x428] ;  /* 0x00010a00ff3a7b82 */ /* 0x001e220000000a00 */
[--C-:B------:R-:W-:Y:S01]  /*3b60*/  FADD.FTZ R48, R11, -R56.reuse ;  /* 0x800000380b307221 */ /* 0x100fe20000010000 */
[--C-:B------:R-:W-:Y:S01]  /*3b70*/  FADD.FTZ R50, R23, -R56.reuse ;  /* 0x8000003817327221 */ /* 0x100fe20000010000 */
[--C-:B------:R-:W-:Y:S01]  /*3b80*/  FADD.FTZ R62, R73, -R56.reuse ;  /* 0x80000038493e7221 */ /* 0x100fe20000010000 */
[----:B------:R-:W-:Y:S01]  /*3b90*/  FADD.FTZ R98, R85, -R56 ;  /* 0x8000003855627221 */ /* 0x000fe20000010000 */
[----:B------:R-:W-:Y:S02]  /*3ba0*/  HADD2.F32 R49, -RZ, R136.H1_H1 ;  /* 0x30000088ff317230 */ /* 0x000fe40000004100 */
[C---:B------:R-:W-:Y:S01]  /*3bb0*/  FMUL.FTZ R48, R57.reuse, R48 ;  /* 0x0000003039307220 */ /* 0x040fe20000410000 */
[----:B------:R-:W-:Y:S02]  /*3bc0*/  HADD2.F32 R61, -RZ, R26.H0_H0 ;  /* 0x2000001aff3d7230 */ /* 0x000fe40000004100 */
[----:B------:R-:W-:Y:S01]  /*3bd0*/  FMUL.FTZ R50, R57, R50 ;  /* 0x0000003239327220 */ /* 0x000fe20000410000 */
[----:B------:R-:W-:-:S02]  /*3be0*/  HADD2.F32 R63, -RZ, R135.H1_H1 ;  /* 0x30000087ff3f7230 */ /* 0x000fc40000004100 */
[C---:B------:R-:W-:Y:S01]  /*3bf0*/  FMUL.FTZ R62, R57.reuse, R62 ;  /* 0x0000003e393e7220 */ /* 0x040fe20000410000 */
[----:B-----5:R-:W-:Y:S02]  /*3c00*/  HADD2.F32 R99, -RZ, R118.H1_H1 ;  /* 0x30000076ff637230 */ /* 0x020fe40000004100 */
[----:B------:R-:W-:Y:S01]  /*3c10*/  FMUL.FTZ R98, R57, R98 ;  /* 0x0000006239627220 */ /* 0x000fe20000410000 */
[----:B------:R-:W-:Y:S02]  /*3c20*/  HADD2.F32 R101, -RZ, R136.H0_H0 ;  /* 0x20000088ff657230 */ /* 0x000fe40000004100 */
[----:B------:R-:W-:Y:S01]  /*3c30*/  FFMA.FTZ R48, R48, R49, R61 ;  /* 0x0000003130307223 */ /* 0x000fe2000001003d */
[----:B---34-:R-:W-:Y:S02]  /*3c40*/  HADD2.F32 R111, -RZ, R27.H0_H0 ;  /* 0x2000001bff6f7230 */ /* 0x018fe40000004100 */
[----:B------:R-:W-:Y:S01]  /*3c50*/  FFMA.FTZ R49, R50, R63, R99 ;  /* 0x0000003f32317223 */ /* 0x000fe20000010063 */
[----:B------:R-:W-:-:S02]  /*3c60*/  HADD2.F32 R60, -RZ, R135.H0_H0 ;  /* 0x20000087ff3c7230 */ /* 0x000fc40000004100 */
[----:B------:R-:W-:Y:S02]  /*3c70*/  HADD2.F32 R51, -RZ, R118.H0_H0 ;  /* 0x20000076ff337230 */ /* 0x000fe40000004100 */
[----:B------:R-:W-:-:S03]  /*3c80*/  FFMA.FTZ R50, R62, R101, R111 ;  /* 0x000000653e327223 */ /* 0x000fc6000001006f */
[----:B------:R-:W-:Y:S01]  /*3c90*/  FFMA.FTZ R51, R98, R60, R51 ;  /* 0x0000003c62337223 */ /* 0x000fe20000010033 */
[C---:B0-----:R-:W-:Y:S01]  /*3ca0*/  IMAD.WIDE.U32 R58, R97.reuse, 0x10, R58 ;  /* 0x00000010613a7825 */ /* 0x041fe200078e003a */
[----:B------:R-:W-:-:S04]  /*3cb0*/  IADD3 R97, PT, PT, R97, 0x20, RZ ;  /* 0x0000002061617810 */ /* 0x000fc80007ffe0ff */
[----:B------:R1:W-:Y:S03]  /*3cc0*/  STG.E.128 desc[UR6][R58.64], R48 ;  /* 0x000000303a007986 */ /* 0x0003e6000c101d06 */
.L_x_43001:
[----:B------:R-:W-:Y:S05]  /*3cd0*/  BSYNC.RECONVERGENT B0 ;  /* 0x0000000000007941 */ /* 0x000fea0003800200 */
.L_x_43000:
[----:B------:R-:W-:Y:S01]  /*3ce0*/  ISETP.GE.U32.AND P0, PT, R0, 0x40, PT ;  /* 0x000000400000780c */ /* 0x000fe20003f06070 */
[----:B------:R-:W-:-:S12]  /*3cf0*/  BSSY.RECONVERGENT B0, `(.L_x_43002) ;  /* 0x000001e000007945 */ /* 0x000fd80003800200 */
[----:B------:R-:W-:Y:S05]  /*3d00*/  @!P0 BRA `(.L_x_43003) ;  /* 0x0000000000708947 */ /* 0x000fea0003800000 */
[----:B01----:R-:W0:Y:S01]  /*3d10*/  LDC.64 R58, c[0x0][0x428] ;  /* 0x00010a00ff3a7b82 */ /* 0x003e220000000a00 */
[----:B------:R-:W-:Y:S01]  /*3d20*/  SHF.R.U64 R63, R108, 0x10, R109 ;  /* 0x000000106c3f7819 */ /* 0x000fe2000000126d */
[--C-:B------:R-:W-:Y:S01]  /*3d30*/  FADD.FTZ R62, R12, -R56.reuse ;  /* 0x800000380c3e7221 */ /* 0x100fe20000010000 */
[----:B-----5:R-:W-:Y:S01]  /*3d40*/  SHF.R.U64 R99, R28, 0x10, R29 ;  /* 0x000000101c637819 */ /* 0x020fe2000000121d */
[--C-:B------:R-:W-:Y:S01]  /*3d50*/  FADD.FTZ R100, R74, -R56.reuse ;  /* 0x800000384a647221 */ /* 0x100fe20000010000 */
[----:B------:R-:W-:Y:S01]  /*3d60*/  SHF.R.U32.HI R101, RZ, 0x10, R109 ;  /* 0x00000010ff657819 */ /* 0x000fe2000001166d */
[--C-:B------:R-:W-:Y:S01]  /*3d70*/  FADD.FTZ R98, R24, -R56.reuse ;  /* 0x8000003818627221 */ /* 0x100fe20000010000 */
[----:B---34-:R-:W-:Y:S01]  /*3d80*/  SHF.R.U32.HI R111, RZ, 0x10, R29 ;  /* 0x00000010ff6f7819 */ /* 0x018fe2000001161d */
[----:B------:R-:W-:Y:S01]  /*3d90*/  FADD.FTZ R60, R86, -R56 ;  /* 0x80000038563c7221 */ /* 0x000fe20000010000 */
        /* <DEDUP_REMOVED lines=11> */
[----:B------:R-:W-:Y:S01]  /*3e50*/  FFMA.FTZ R50, R100, R50, R51 ;  /* 0x0000003264327223 */ /* 0x000fe20000010033 */
[----:B------:R-:W-:Y:S02]  /*3e60*/  HADD2.F32 R101, -RZ, R101.H0_H0 ;  /* 0x20000065ff657230 */ /* 0x000fe40000004100 */
[----:B------:R-:W-:Y:S02]  /*3e70*/  HADD2.F32 R111, -RZ, R111.H0_H0 ;  /* 0x2000006fff6f7230 */ /* 0x000fe40000004100 */
[----:B------:R-:W-:Y:S01]  /*3e80*/  FFMA.FTZ R49, R62, R63, R99 ;  /* 0x0000003f3e317223 */ /* 0x000fe20000010063 */
[C---:B0-----:R-:W-:Y:S01]  /*3e90*/  IMAD.WIDE.U32 R58, R97.reuse, 0x10, R58 ;  /* 0x00000010613a7825 */ /* 0x041fe200078e003a */
[----:B------:R-:W-:-:S03]  /*3ea0*/  IADD3 R97, PT, PT, R97, 0x20, RZ ;  /* 0x0000002061617810 */ /* 0x000fc60007ffe0ff */
[----:B------:R-:W-:-:S05]  /*3eb0*/  FFMA.FTZ R51, R60, R101, R111 ;  /* 0x000000653c337223 */ /* 0x000fca000001006f */
[----:B------:R2:W-:Y:S02]  /*3ec0*/  STG.E.128 desc[UR6][R58.64], R48 ;  /* 0x000000303a007986 */ /* 0x0005e4000c101d06 */
.L_x_43003:
[----:B------:R-:W-:Y:S05]  /*3ed0*/  BSYNC.RECONVERGENT B0 ;  /* 0x0000000000007941 */ /* 0x000fea0003800200 */
.L_x_43002:
[----:B------:R-:W-:Y:S01]  /*3ee0*/  ISETP.GE.U32.AND P0, PT, R0, 0x60, PT ;  /* 0x000000600000780c */ /* 0x000fe20003f06070 */
[----:B------:R-:W-:-:S12]  /*3ef0*/  BSSY.RECONVERGENT B0, `(.L_x_43004) ;  /* 0x000001e000007945 */ /* 0x000fd80003800200 */
[----:B------:R-:W-:Y:S05]  /*3f00*/  @!P0 BRA `(.L_x_43005) ;  /* 0x0000000000708947 */ /* 0x000fea0003800000 */
[----:B012---:R-:W0:Y:S01]  /*3f10*/  LDC.64 R58, c[0x0][0x428] ;  /* 0x00010a00ff3a7b82 */ /* 0x007e220000000a00 */
        /* <DEDUP_REMOVED lines=27> */
.L_x_43005:
[----:B------:R-:W-:Y:S05]  /*40d0*/  BSYNC.RECONVERGENT B0 ;  /* 0x0000000000007941 */ /* 0x000fea0003800200 */
.L_x_43004:
        /* <DEDUP_REMOVED lines=31> */
.L_x_43007:
[----:B------:R-:W-:Y:S05]  /*42d0*/  BSYNC.RECONVERGENT B0 ;  /* 0x0000000000007941 */ /* 0x000fea0003800200 */
.L_x_43006:
        /* <DEDUP_REMOVED lines=31> */
.L_x_43009:
[----:B------:R-:W-:Y:S05]  /*44d0*/  BSYNC.RECONVERGENT B0 ;  /* 0x0000000000007941 */ /* 0x000fea0003800200 */
.L_x_43008:
[----:B------:R-:W-:Y:S01]  /*44e0*/  ISETP.GE.U32.AND P0, PT, R0, 0xc0, PT ;  /* 0x000000c00000780c */ /* 0x000fe20003f06070 */
[----:B------:R-:W-:-:S12]  /*44f0*/  BSSY.RECONVERGENT B0, `(.L_x_43010) ;  /* 0x000001a000007945 */ /* 0x000fd80003800200 */
[----:B------:R-:W-:Y:S05]  /*4500*/  @!P0 BRA `(.L_x_43011) ;  /* 0x0000000000608947 */ /* 0x000fea0003800000 */
[----:B012---:R-:W0:Y:S01]  /*4510*/  LDC.64 R58, c[0x0][0x428] ;  /* 0x00010a00ff3a7b82 */ /* 0x007e220000000a00 */
        /* <DEDUP_REMOVED lines=23> */
.L_x_43011:
[----:B------:R-:W-:Y:S05]  /*4690*/  BSYNC.RECONVERGENT B0 ;  /* 0x0000000000007941 */ /* 0x000fea0003800200 */
.L_x_43010:
        /* <DEDUP_REMOVED lines=27> */
.L_x_43013:
[----:B------:R-:W-:Y:S05]  /*4850*/  BSYNC.RECONVERGENT B0 ;  /* 0x0000000000007941 */ /* 0x000fea0003800200 */
.L_x_43012:
        /* <DEDUP_REMOVED lines=27> */
.L_x_43015:
[----:B------:R-:W-:Y:S05]  /*4a10*/  BSYNC.RECONVERGENT B0 ;  /* 0x0000000000007941 */ /* 0x000fea0003800200 */
.L_x_43014:
        /* <DEDUP_REMOVED lines=27> */
.L_x_43017:
[----:B------:R-:W-:Y:S05]  /*4bd0*/  BSYNC.RECONVERGENT B0 ;  /* 0x0000000000007941 */ /* 0x000fea0003800200 */
.L_x_43016:
        /* <DEDUP_REMOVED lines=27> */
.L_x_43019:
[----:B------:R-:W-:Y:S05]  /*4d90*/  BSYNC.RECONVERGENT B0 ;  /* 0x0000000000007941 */ /* 0x000fea0003800200 */
.L_x_43018:
        /* <DEDUP_REMOVED lines=27> */
.L_x_43021:
[----:B------:R-:W-:Y:S05]  /*4f50*/  BSYNC.RECONVERGENT B0 ;  /* 0x0000000000007941 */ /* 0x000fea0003800200 */
.L_x_43020:
        /* <DEDUP_REMOVED lines=12> */
[----:B0-----:R-:W-:-:S04]  /*5020*/  IMAD.WIDE.U32 R56, R97, 0x10, R48 ;  /* 0x0000001061387825 */ /* 0x001fc800078e0030 */
[----:B------:R-:W-:Y:S01]  /*5030*/  FFMA.FTZ R48, R50, R6, R3 ;  /* 0x0000000632307223 */ /* 0x000fe20000010003 */
[----:B------:R-:W-:Y:S01]  /*5040*/  FFMA.FTZ R49, R51, R7, R10 ;  /* 0x0000000733317223 */ /* 0x000fe2000001000a */
[----:B------:R-:W-:Y:S01]  /*5050*/  FFMA.FTZ R50, R59, R5, R4 ;  /* 0x000000053b327223 */ /* 0x000fe20000010004 */
[----:B------:R-:W-:-:S05]  /*5060*/  FFMA.FTZ R51, R58, R8, R9 ;  /* 0x000000083a337223 */ /* 0x000fca0000010009 */
[----:B------:R0:W-:Y:S02]  /*5070*/  STG.E.128 desc[UR6][R56.64], R48 ;  /* 0x0000003038007986 */ /* 0x0001e4000c101d06 */
.L_x_43023:
[----:B------:R-:W-:Y:S05]  /*5080*/  BSYNC.RECONVERGENT B0 ;  /* 0x0000000000007941 */ /* 0x000fea0003800200 */
.L_x_43022:
[----:B012---:R-:W0:Y:S02]  /*5090*/  LDC.64 R48, c[0x0][0x380] ;  /* 0x0000e000ff307b82 */ /* 0x007e240000000a00 */
[----:B0-----:R-:W-:-:S04]  /*50a0*/  LEA R2, R48, R2, 0x2 ;  /* 0x0000000230027211 */ /* 0x001fc800078e10ff */
[----:B------:R-:W-:-:S13]  /*50b0*/  ISETP.GE.AND P0, PT, R2, R49, PT ;  /* 0x000000310200720c */ /* 0x000fda0003f06270 */
[----:B------:R-:W-:Y:S05]  /*50c0*/  @!P0 BRA `(.L_x_43024) ;  /* 0xffffffc000488947 */ /* 0x000fea000383ffff */
[----:B------:R-:W-:Y:S05]  /*50d0*/  EXIT ;  /* 0x000000000000794d */ /* 0x000fea0003800000 */
.L_x_42999:
[----:B------:R-:W-:Y:S01]  /*50e0*/  HFMA2 R62, -RZ, RZ, 0, 5.9604644775390625e-08 ;  /* 0x00000001ff3e7431 */ /* 0x000fe200000001ff */
[----:B------:R-:W-:Y:S01]  /*50f0*/  BSSY B0, `(.L_x_43025) ;  /* 0x0000007000007945 */ /* 0x000fe20003800000 */
[----:B------:R-:W-:Y:S02]  /*5100*/  MOV R63, R49 ;  /* 0x00000031003f7202 */ /* 0x000fe40000000f00 */
[----:B-----5:R-:W-:Y:S02]  /*5110*/  MOV R99, 0x1f ;  /* 0x0000001f00637802 */ /* 0x020fe40000000f00 */
[----:B------:R-:W-:-:S07]  /*5120*/  MOV R60, 0xffffffff ;  /* 0xffffffff003c7802 */ /* 0x000fce0000000f00 */
[----:B-1234-:R-:W-:Y:S05]  /*5130*/  WARPSYNC.COLLECTIVE R60, `(.L_x_43026) ;  /* 0x000000003c087348 */ /* 0x01efea0003c00000 */
[----:B------:R0:W0:Y:S02]  /*5140*/  SHFL.BFLY P6, R61, R63, R62, R99 ;  /* 0x0c00003e3f3d7389 */ /* 0x00002400000c0063 */
[----:B01234-:R-:W-:Y:S05]  /*5150*/  ENDCOLLECTIVE ;  /* 0x000000000000791b */ /* 0x01ffea0003800000 */
.L_x_43026:
[----:B------:R-:W-:Y:S05]  /*5160*/  BSYNC B0 ;  /* 0x0000000000007941 */ /* 0x000fea0003800000 */
.L_x_43025:
        /* <DEDUP_REMOVED lines=9> */
.L_x_43027:
[----:B------:R-:W-:Y:S01]  /*5200*/  HFMA2 R62, -RZ, RZ, 0, 2.384185791015625e-07 ;  /* 0x00000004ff3e7431 */ /* 0x000fe200000001ff */
[----:B------:R-:W-:-:S05]  /*5210*/  MOV R51, R61 ;  /* 0x0000003d00337202 */ /* 0x000fca0000000f00 */
[----:B------:R-:W-:-:S05]  /*5220*/  FADD.FTZ R51, R50, R51 ;  /* 0x0000003332337221 */ /* 0x000fca0000010000 */
[----:B------:R-:W-:-:S07]  /*5230*/  MOV R63, R51 ;  /* 0x00000033003f7202 */ /* 0x000fce0000000f00 */
[----:B------:R-:W-:Y:S05]  /*5240*/  WARPSYNC.COLLECTIVE R60, `(.L_x_43028) ;  /* 0x000000003c087348 */ /* 0x000fea0003c00000 */
[----:B------:R0:W1:Y:S02]  /*5250*/  SHFL.BFLY P6, R61, R63, R62, R99 ;  /* 0x0c00003e3f3d7389 */ /* 0x00006400000c0063 */
[----:B01----:R-:W-:Y:S05]  /*5260*/  ENDCOLLECTIVE ;  /* 0x000000000000791b */ /* 0x003fea0003800000 */
.L_x_43028:
[----:B------:R-:W-:Y:S01]  /*5270*/  HFMA2 R62, -RZ, RZ, 0, 4.76837158203125e-07 ;  /* 0x00000008ff3e7431 */ /* 0x000fe200000001ff */
[----:B------:R-:W-:-:S05]  /*5280*/  MOV R48, R61 ;  /* 0x0000003d00307202 */ /* 0x000fca0000000f00 */
[----:B------:R-:W-:-:S05]  /*5290*/  FADD.FTZ R56, R51, R48 ;  /* 0x0000003033387221 */ /* 0x000fca0000010000 */
[----:B------:R-:W-:-:S07]  /*52a0*/  MOV R63, R56 ;  /* 0x00000038003f7202 */ /* 0x000fce0000000f00 */
[----:B------:R-:W-:Y:S05]  /*52b0*/  WARPSYNC.COLLECTIVE R60, `(.L_x_43029) ;  /* 0x000000003c087348 */ /* 0x000fea0003c00000 */
[----:B------:R0:W1:Y:S02]  /*52c0*/  SHFL.BFLY P6, R61, R63, R62, R99 ;  /* 0x0c00003e3f3d7389 */ /* 0x00006400000c0063 */
[----:B01----:R-:W-:Y:S05]  /*52d0*/  ENDCOLLECTIVE ;  /* 0x000000000000791b */ /* 0x003fea0003800000 */
.L_x_43029:
        /* <DEDUP_REMOVED lines=8> */
.L_x_43030:
        /* <DEDUP_REMOVED lines=112> */
.L_x_43031:
[----:B------:R-:W-:Y:S01]  /*5a60*/  HFMA2 R62, -RZ, RZ, 0, 1.1920928955078125e-07 ;  /* 0x00000002ff3e7431 */ /* 0x000fe200000001ff */
[----:B------:R-:W-:-:S05]  /*5a70*/  MOV R49, R61 ;  /* 0x0000003d00317202 */ /* 0x000fca0000000f00 */
[----:B------:R-:W-:-:S05]  /*5a80*/  FADD.FTZ R49, R48, R49 ;  /* 0x0000003130317221 */ /* 0x000fca0000010000 */
[----:B------:R-:W-:-:S07]  /*5a90*/  MOV R63, R49 ;  /* 0x00000031003f7202 */ /* 0x000fce0000000f00 */
[----:B------:R-:W-:Y:S05]  /*5aa0*/  WARPSYNC.COLLECTIVE R60, `(.L_x_43032) ;  /* 0x000000003c087348 */ /* 0x000fea0003c00000 */
[----:B------:R0:W1:Y:S02]  /*5ab0*/  SHFL.BFLY P6, R61, R63, R62, R99 ;  /* 0x0c00003e3f3d7389 */ /* 0x00006400000c0063 */
[----:B01----:R-:W-:Y:S05]  /*5ac0*/  ENDCOLLECTIVE ;  /* 0x000000000000791b */ /* 0x003fea0003800000 */
.L_x_43032:
[----:B------:R-:W-:Y:S01]  /*5ad0*/  HFMA2 R62, -RZ, RZ, 0, 2.384185791015625e-07 ;  /* 0x00000004ff3e7431 */ /* 0x000fe200000001ff */
[----:B------:R-:W-:-:S05]  /*5ae0*/  MOV R50, R61 ;  /* 0x0000003d00327202 */ /* 0x000fca0000000f00 */
[----:B------:R-:W-:-:S05]  /*5af0*/  FADD.FTZ R50, R49, R50 ;  /* 0x0000003231327221 */ /* 0x000fca0000010000 */
[----:B------:R-:W-:-:S07]  /*5b00*/  MOV R63, R50 ;  /* 0x00000032003f7202 */ /* 0x000fce0000000f00 */
[----:B------:R-:W-:Y:S05]  /*5b10*/  WARPSYNC.COLLECTIVE R60, `(.L_x_43033) ;  /* 0x000000003c087348 */ /* 0x000fea0003c00000 */
[----:B------:R0:W1:Y:S02]  /*5b20*/  SHFL.BFLY P6, R61, R63, R62, R99 ;  /* 0x0c00003e3f3d7389 */ /* 0x00006400000c0063 */
[----:B01----:R-:W-:Y:S05]  /*5b30*/  ENDCOLLECTIVE ;  /* 0x000000000000791b */ /* 0x003fea0003800000 */
.L_x_43033:
[----:B------:R-:W-:Y:S01]  /*5b40*/  HFMA2 R62, -RZ, RZ, 0, 4.76837158203125e-07 ;  /* 0x00000008ff3e7431 */ /* 0x000fe200000001ff */
[----:B------:R-:W-:-:S05]  /*5b50*/  MOV R51, R61 ;  /* 0x0000003d00337202 */ /* 0x000fca0000000f00 */
[----:B------:R-:W-:-:S05]  /*5b60*/  FADD.FTZ R51, R50, R51 ;  /* 0x0000003332337221 */ /* 0x000fca0000010000 */
[----:B------:R-:W-:-:S07]  /*5b70*/  MOV R63, R51 ;  /* 0x00000033003f7202 */ /* 0x000fce0000000f00 */
[----:B------:R-:W-:Y:S05]  /*5b80*/  WARPSYNC.COLLECTIVE R60, `(.L_x_43034) ;  /* 0x000000003c087348 */ /* 0x000fea0003c00000 */
[----:B------:R0:W1:Y:S02]  /*5b90*/  SHFL.BFLY P6, R61, R63, R62, R99 ;  /* 0x0c00003e3f3d7389 */ /* 0x00006400000c0063 */
[----:B01----:R-:W-:Y:S05]  /*5ba0*/  ENDCOLLECTIVE ;  /* 0x000000000000791b */ /* 0x003fea0003800000 */
.L_x_43034:
[----:B------:R-:W-:Y:S01]  /*5bb0*/  HFMA2 R62, -RZ, RZ, 0, 9.5367431640625e-07 ;  /* 0x00000010ff3e7431 */ /* 0x000fe200000001ff */
[----:B------:R-:W-:-:S05]  /*5bc0*/  MOV R56, R61 ;  /* 0x0000003d00387202 */ /* 0x000fca0000000f00 */
[----:B------:R-:W-:-:S05]  /*5bd0*/  FADD.FTZ R58, R51, R56 ;  /* 0x00000038333a7221 */ /* 0x000fca0000010000 */
[----:B------:R-:W-:-:S07]  /*5be0*/  MOV R63, R58 ;  /* 0x0000003a003f7202 */ /* 0x000fce0000000f00 */
[----:B------:R-:W-:Y:S05]  /*5bf0*/  WARPSYNC.COLLECTIVE R60, `(.L_x_43035) ;  /* 0x000000003c087348 */ /* 0x000fea0003c00000 */
[----:B------:R0:W1:Y:S02]  /*5c00*/  SHFL.BFLY P6, R61, R63, R62, R99 ;  /* 0x0c00003e3f3d7389 */ /* 0x00006400000c0063 */
[----:B01----:R-:W-:Y:S05]  /*5c10*/  ENDCOLLECTIVE ;  /* 0x000000000000791b */ /* 0x003fea0003800000 */
.L_x_43035:
[----:B------:R-:W-:Y:S05]  /*5c20*/  BRA `(.L_x_43036) ;  /* 0xffffffdc00847947 */ /* 0x000fea000383ffff */
.L_x_43037:
        /* <DEDUP_REMOVED lines=13> */
.L_x_54456:


//--------------------- .text._ZN10layer_norm13ln_fwd_kernelINS_13Kernel_traitsI6__halfffffjLj1536ELj1ELj4ELj1ELj16ENS_18Kernel_traits_baseILj1536ES2_ffffjLj128EEEEELb0ELb0ELb0ELb1EEEvNS_9FwdParamsE --------------------------
	.section	.text._ZN10layer_norm13ln_fwd_kernelINS_13Kernel_traitsI6__halfffffjLj1536ELj1ELj4ELj1ELj16ENS_18Kernel_traits_baseILj1536ES2_ffffjLj128EEEEELb0ELb0ELb0ELb1EEEvNS_9FwdParamsE,"ax",@progbits
	.align	128
        .global         _ZN10layer_norm13ln_fwd_kernelINS_13Kernel_traitsI6__halfffffjLj1536ELj1ELj4ELj1ELj16ENS_18Kernel_traits_baseILj1536ES2_ffffjLj128EEEEELb0ELb0ELb0ELb1EEEvNS_9FwdParamsE
        .type           _ZN10layer_norm13ln_fwd_kernelINS_13Kernel_traitsI6__halfffffjLj1536ELj1ELj4ELj1ELj16ENS_18Kernel_traits_baseILj1536ES2_ffffjLj128EEEEELb0ELb0ELb0ELb1EEEvNS_9FwdParamsE,@function
        .size           _ZN10layer_norm13ln_fwd_kernelINS_13Kernel_traitsI6__halfffffjLj1536ELj1ELj4ELj1ELj16ENS_18Kernel_traits_baseILj1536ES2_ffffjLj128EEEEELb0ELb0ELb0ELb1EEEvNS_9FwdParamsE,(.L_x_54457 - _ZN10layer_norm13ln_fwd_kernelINS_13Kernel_traitsI6__halfffffjLj1536ELj1ELj4ELj1ELj16ENS_18Kernel_traits_baseILj1536ES2_ffffjLj128EEEEELb0ELb0ELb0ELb1EEEvNS_9FwdParamsE)
        .other          _ZN10layer_norm13ln_fwd_kernelINS_13Kernel_traitsI6__halfffffjLj1536ELj1ELj4ELj1ELj16ENS_18Kernel_traits_baseILj1536ES2_ffffjLj128EEEEELb0ELb0ELb0ELb1EEEvNS_9FwdParamsE,@"STO_CUDA_ENTRY STV_DEFAULT"
_ZN10layer_norm13ln_fwd_kernelINS_13Kernel_traitsI6__halfffffjLj1536ELj1ELj4ELj1ELj16ENS_18Kernel_traits_baseILj1536ES2_ffffjLj128EEEEELb0ELb0ELb0ELb1EEEvNS_9FwdParamsE:
.text._ZN10layer_norm13ln_fwd_kernelINS_13Kernel_traitsI6__halfffffjLj1536ELj1ELj4ELj1ELj16ENS_18Kernel_traits_baseILj1536ES2_ffffjLj128EEEEELb0ELb0ELb0ELb1EEEvNS_9FwdParamsE:
        /* <DEDUP_REMOVED lines=19> */
[----:B------:R0:W5:Y:S01]  /*0130*/  LDG.E.64 R6, desc[UR6][R2.64+0x100] ;  /* 0x0001000602067981 */ /* 0x000162000c1e1b00 */
[----:B-1----:R-:W-:-:S03]  /*0140*/  IMAD.WIDE.U32 R22, R5, 0x8, R22 ;  /* 0x0000000805167825 */ /* 0x002fc600078e0016 */
[----:B------:R0:W5:Y:S04]  /*0150*/  LDG.E.64 R8, desc[UR6][R2.64+0x200] ;  /* 0x0002000602087981 */ /* 0x000168000c1e1b00 */
        /* <DEDUP_REMOVED lines=21> */
[----:B------:R0:W5:Y:S01]  /*02b0*/  LDG.E.64 R2, desc[UR6][R22.64+0xb00] ;  /* 0x000b000616027981 */ /* 0x000162000c1e1b00 */
[----:B------:R-:W-:Y:S05]  /*02c0*/  BRA `(.L_x_43039) ;  /* 0x0000000000687947 */ /* 0x000fea0003800000 */
.L_x_43038:
[----:B------:R-:W0:Y:S02]  /*02d0*/  LDC.64 R2, c[0x0][0x3d0] ;  /* 0x0000f400ff027b82 */ /* 0x000e240000000a00 */
[----:B0-----:R-:W-:-:S05]  /*02e0*/  IMAD.WIDE.U32 R22, R5, 0x8, R2 ;  /* 0x0000000805167825 */ /* 0x001fca00078e0002 */
        /* <DEDUP_REMOVED lines=24> */
.L_x_43039:
[----:B------:R-:W1:Y:S02]  /*0470*/  LDCU UR4, c[0x0][0x384] ;  /* 0x00007080ff0477ac */ /* 0x000e640008000800 */
[----:B-1----:R-:W-:-:S13]  /*0480*/  ISETP.GE.AND P1, PT, R0, UR4, PT ;  /* 0x0000000400007c0c */ /* 0x002fda000bf26270 */
[----:B------:R-:W-:Y:S05]  /*0490*/  @P1 EXIT ;  /* 0x000000000000194d */ /* 0x000fea0003800000 */
[----:B-----5:R-:W-:Y:S01]  /*04a0*/  MOV R56, R4 ;  /* 0x0000000400387202 */ /* 0x020fe20000000f00 */
[----:B------:R-:W1:Y:S01]  /*04b0*/  LDCU UR4, c[0x0][0x388] ;  /* 0x00007100ff0477ac */ /* 0x000e620008000800 */
[----:B0-----:R-:W-:Y:S02]  /*04c0*/  MOV R22, R5 ;  /* 0x0000000500167202 */ /* 0x001fe40000000f00 */
[--C-:B------:R-:W-:Y:S01]  /*04d0*/  SHF.R.U64 R57, R4, 0x10, R5.reuse ;  /* 0x0000001004397819 */ /* 0x100fe20000001205 */
[----:B------:R-:W0:Y:S01]  /*04e0*/  LDCU.U8 UR5, c[0x0][0x410] ;  /* 0x00008200ff0577ac */ /* 0x000e220008000000 */
[----:B------:R-:W-:Y:S02]  /*04f0*/  SHF.R.U32.HI R23, RZ, 0x10, R5 ;  /* 0x00000010ff177819 */ /* 0x000fe40000011605 */
[----:B------:R-:W-:Y:S01]  /*0500*/  MOV R58, R6 ;  /* 0x00000006003a7202 */ /* 0x000fe20000000f00 */
[----:B------:R-:W2:Y:S01]  /*0510*/  LDCU UR8, c[0x0][0x448] ;  /* 0x00008900ff0877ac */ /* 0x000ea20008000800 */
[----:B------:R-:W-:-:S02]  /*0520*/  MOV R4, R7 ;  /* 0x0000000700047202 */ /* 0x000fc40000000f00 */
[----:B------:R-:W-:Y:S01]  /*0530*/  SHF.R.U64 R59, R6, 0x10, R7 ;  /* 0x00000010063b7819 */ /* 0x000fe20000001207 */
[----:B------:R-:W3:Y:S01]  /*0540*/  LDCU.64 UR12, c[0x0][0x3e0] ;  /* 0x00007c00ff0c77ac */ /* 0x000ee20008000a00 */
[----:B------:R-:W-:Y:S02]  /*0550*/  MOV R60, R8 ;  /* 0x00000008003c7202 */ /* 0x000fe40000000f00 */
[----:B------:R-:W-:Y:S01]  /*0560*/  MOV R5, R9 ;  /* 0x0000000900057202 */ /* 0x000fe20000000f00 */
[----:B------:R-:W4:Y:S01]  /*0570*/  LDCU.64 UR10, c[0x0][0x3a0] ;  /* 0x00007400ff0a77ac */ /* 0x000f220008000a00 */
[----:B------:R-:W-:Y:S02]  /*0580*/  MOV R62, R10 ;  /* 0x0000000a003e7202 */ /* 0x000fe40000000f00 */
[----:B------:R-:W-:Y:S02]  /*0590*/  MOV R6, R11 ;  /* 0x0000000b00067202 */ /* 0x000fe40000000f00 */
[----:B------:R-:W-:-:S02]  /*05a0*/  PRMT R58, R58, 0x5410, R4 ;  /* 0x000054103a3a7816 */ /* 0x000fc40000000004 */
[----:B------:R-:W-:Y:S02]  /*05b0*/  PRMT R60, R60, 0x5410, R5 ;  /* 0x000054103c3c7816 */ /* 0x000fe40000000005 */
[----:B------:R-:W-:Y:S02]  /*05c0*/  PRMT R62, R62, 0x5410, R6 ;  /* 0x000054103e3e7816 */ /* 0x000fe40000000006 */
[----:B------:R-:W-:Y:S02]  /*05d0*/  MOV R4, R54 ;  /* 0x0000003600047202 */ /* 0x000fe40000000f00 */
[----:B------:R-:W-:Y:S02]  /*05e0*/  MOV R5, R55 ;  /* 0x0000003700057202 */ /* 0x000fe40000000f00 */
[----:B------:R-:W-:Y:S02]  /*05f0*/  MOV R6, R52 ;  /* 0x0000003400067202 */ /* 0x000fe40000000f00 */
[----:B------:R-:W-:-:S02]  /*0600*/  PRMT R81, R4, 0x5410, R5 ;  /* 0x0000541004517816 */ /* 0x000fc40000000005 */
[----:B------:R-:W-:Y:S02]  /*0610*/  PRMT R87, R6, 0x7610, R87 ;  /* 0x0000761006577816 */ /* 0x000fe40000000057 */
[----:B------:R-:W-:Y:S02]  /*0620*/  MOV R4, R53 ;  /* 0x0000003500047202 */ /* 0x000fe40000000f00 */
[----:B------:R-:W-:Y:S02]  /*0630*/  MOV R5, R50 ;  /* 0x0000003200057202 */ /* 0x000fe40000000f00 */
[----:B------:R-:W-:Y:S02]  /*0640*/  PRMT R87, R87, 0x5410, R4 ;  /* 0x0000541057577816 */ /* 0x000fe40000000004 */
[----:B------:R-:W-:Y:S02]  /*0650*/  MOV R6, R51 ;  /* 0x0000003300067202 */ /* 0x000fe40000000f00 */
[----:B------:R-:W-:-:S02]  /*0660*/  SHF.R.U64 R94, R48, 0x10, R49 ;  /* 0x00000010305e7819 */ /* 0x000fc40000001231 */
[----:B------:R-:W-:Y:S02]  /*0670*/  SHF.R.U32.HI R4, RZ, 0x10, R49 ;  /* 0x00000010ff047819 */ /* 0x000fe40000011631 */
[----:B------:R-:W-:Y:S02]  /*0680*/  PRMT R88, R5, 0x5410, R6 ;  /* 0x0000541005587816 */ /* 0x000fe40000000006 */
[----:B------:R-:W-:Y:S02]  /*0690*/  PRMT R94, R94, 0x5410, R4 ;  /* 0x000054105e5e7816 */ /* 0x000fe40000000004 */
[--C-:B------:R-:W-:Y:S02]  /*06a0*/  SHF.R.U64 R100, R46, 0x10, R47.reuse ;  /* 0x000000102e647819 */ /* 0x100fe4000000122f */
[----:B------:R-:W-:Y:S02]  /*06b0*/  SHF.R.U32.HI R5, RZ, 0x10, R47 ;  /* 0x00000010ff057819 */ /* 0x000fe4000001162f */
        /* <DEDUP_REMOVED lines=14> */
[----:B------:R-:W-:Y:S02]  /*07a0*/  SHF.R.U32.HI R24, RZ, 0x10, R7 ;  /* 0x00000010ff187819 */ /* 0x000fe40000011607 */
[----:B------:R-:W-:Y:S02]  /*07b0*/  MOV R64, R12 ;  /* 0x0000000c00407202 */ /* 0x000fe40000000f00 */
[----:B------:R-:W-:Y:S02]  /*07c0*/  SHF.R.U64 R65, R12, 0x10, R13 ;  /* 0x000000100c417819 */ /* 0x000fe4000000120d */
[----:B------:R-:W-:Y:S02]  /*07d0*/  SHF.R.U64 R61, R8, 0x10, R9 ;  /* 0x00000010083d7819 */ /* 0x000fe40000001209 */
[----:B------:R-:W-:-:S02]  /*07e0*/  MOV R7, R13 ;  /* 0x0000000d00077202 */ /* 0x000fc40000000f00 */
[----:B------:R-:W-:Y:S02]  /*07f0*/  SHF.R.U32.HI R12, RZ, 0x10, R13 ;  /* 0x00000010ff0c7819 */ /* 0x000fe4000001160d */
[----:B------:R-:W-:Y:S02]  /*0800*/  SHF.R.U32.HI R25, RZ, 0x10, R9 ;  /* 0x00000010ff197819 */ /* 0x000fe40000011609 */
[--C-:B------:R-:W-:Y:S02]  /*0810*/  SHF.R.U64 R63, R10, 0x10, R11.reuse ;  /* 0x000000100a3f7819 */ /* 0x100fe4000000120b */
[----:B------:R-:W-:Y:S02]  /*0820*/  SHF.R.U32.HI R26, RZ, 0x10, R11 ;  /* 0x00000010ff1a7819 */ /* 0x000fe4000001160b */
[----:B------:R-:W-:Y:S02]  /*0830*/  MOV R66, R14 ;  /* 0x0000000e00427202 */ /* 0x000fe40000000f00 */
[----:B------:R-:W-:-:S02]  /*0840*/  MOV R8, R15 ;  /* 0x0000000f00087202 */ /* 0x000fc40000000f00 */
[--C-:B------:R-:W-:Y:S02]  /*0850*/  SHF.R.U64 R67, R14, 0x10, R15.reuse ;  /* 0x000000100e437819 */ /* 0x100fe4000000120f */
[----:B------:R-:W-:Y:S02]  /*0860*/  SHF.R.U32.HI R13, RZ, 0x10, R15 ;  /* 0x00000010ff0d7819 */ /* 0x000fe4000001160f */
[----:B------:R-:W-:Y:S02]  /*0870*/  MOV R68, R16 ;  /* 0x0000001000447202 */ /* 0x000fe40000000f00 */
[----:B------:R-:W-:Y:S02]  /*0880*/  SHF.R.U64 R69, R16, 0x10, R17 ;  /* 0x0000001010457819 */ /* 0x000fe40000001211 */
[----:B------:R-:W-:Y:S02]  /*0890*/  PRMT R114, R114, 0x5410, R4 ;  /* 0x0000541072727816 */ /* 0x000fe40000000004 */
[----:B------:R-:W-:-:S02]  /*08a0*/  PRMT R120, R120, 0x5410, R5 ;  /* 0x0000541078787816 */ /* 0x000fc40000000005 */
[----:B------:R-:W-:Y:S02]  /*08b0*/  MOV R9, R17 ;  /* 0x0000001100097202 */ /* 0x000fe40000000f00 */
[----:B------:R-:W-:Y:S02]  /*08c0*/  SHF.R.U32.HI R14, RZ, 0x10, R17 ;  /* 0x00000010ff0e7819 */ /* 0x000fe40000011611 */
[----:B------:R-:W-:Y:S02]  /*08d0*/  MOV R70, R18 ;  /* 0x0000001200467202 */ /* 0x000fe40000000f00 */
[----:B------:R-:W-:Y:S02]  /*08e0*/  MOV R10, R19 ;  /* 0x00000013000a7202 */ /* 0x000fe40000000f00 */
[--C-:B------:R-:W-:Y:S02]  /*08f0*/  SHF.R.U64 R71, R18, 0x10, R19.reuse ;  /* 0x0000001012477819 */ /* 0x100fe40000001213 */
[----:B------:R-:W-:-:S02]  /*0900*/  SHF.R.U32.HI R15, RZ, 0x10, R19 ;  /* 0x00000010ff0f7819 */ /* 0x000fc40000011613 */
[----:B------:R-:W-:Y:S02]  /*0910*/  ISETP.NE.U32.AND P1, PT, R72, RZ, PT ;  /* 0x000000ff4800720c */ /* 0x000fe40003f25070 */
[----:B------:R-:W-:Y:S02]  /*0920*/  MOV R74, R20 ;  /* 0x00000014004a7202 */ /* 0x000fe40000000f00 */
[----:B------:R-:W-:Y:S02]  /*0930*/  MOV R11, R21 ;  /* 0x00000015000b7202 */ /* 0x000fe40000000f00 */
[--C-:B------:R-:W-:Y:S02]  /*0940*/  SHF.R.U64 R75, R20, 0x10, R21.reuse ;  /* 0x00000010144b7819 */ /* 0x100fe40000001215 */
[----:B------:R-:W-:Y:S02]  /*0950*/  SHF.R.U32.HI R16, RZ, 0x10, R21 ;  /* 0x00000010ff107819 */ /* 0x000fe40000011615 */
[----:B------:R-:W-:-:S02]  /*0960*/  SHF.R.U64 R126, R34, 0x10, R35 ;  /* 0x00000010227e7819 */ /* 0x000fc40000001223 */
[----:B------:R-:W-:Y:S02]  /*0970*/  SHF.R.U32.HI R4, RZ, 0x10, R35 ;  /* 0x00000010ff047819 */ /* 0x000fe40000011623 */
[--C-:B------:R-:W-:Y:S02]  /*0980*/  SHF.R.U64 R127, R32, 0x10, R33.reuse ;  /* 0x00000010207f7819 */ /* 0x100fe40000001221 */
[----:B------:R-:W-:Y:S02]  /*0990*/  SHF.R.U32.HI R5, RZ, 0x10, R33 ;  /* 0x00000010ff057819 */ /* 0x000fe40000011621 */
[----:B------:R-:W-:Y:S02]  /*09a0*/  ISETP.NE.AND.EX P1, PT, R73, RZ, PT, P1 ;  /* 0x000000ff4900720c */ /* 0x000fe40003f25310 */
        /* <DEDUP_REMOVED lines=16> */
[----:B01234-:R-:W-:-:S07]  /*0ab0*/  PRMT R127, R127, 0x5410, R5 ;  /* 0x000054107f7f7816 */ /* 0x01ffce0000000005 */
.L_x_43053:
[----:B------:R-:W-:Y:S01]  /*0ac0*/  ISETP.NE.U32.AND P2, PT, RZ, UR10, PT ;  /* 0x0000000aff007c0c */ /* 0x000fe2000bf45070 */
[----:B-1----:R-:W0:Y:S01]  /*0ad0*/  S2R R19, SR_TID.X ;  /* 0x0000000000137919 */ /* 0x002e220000002100 */
[----:B------:R-:W1:Y:S01]  /*0ae0*/  @P1 LDC.64 R10, c[0x0][0x3e0] ;  /* 0x0000f800ff0a1b82 */ /* 0x000e620000000a00 */
[----:B------:R-:W-:Y:S01]  /*0af0*/  IMAD R8, R0, UR4, RZ ;  /* 0x0000000400087c24 */ /* 0x000fe2000f8e02ff */
[----:B------:R-:W-:Y:S01]  /*0b00*/  ISETP.NE.AND.EX P2, PT, RZ, UR11, PT, P2 ;  /* 0x0000000bff007c0c */ /* 0x000fe2000bf45320 */
[----:B------:R-:W-:-:S03]  /*0b10*/  HFMA2 R18, -RZ, RZ, 1.875, 0 ;  /* 0x3f800000ff127431 */ /* 0x000fc600000001ff */
[----:B------:R-:W-:Y:S02]  /*0b20*/  SHF.R.S32.HI R9, RZ, 0x1f, R8 ;  /* 0x0000001fff097819 */ /* 0x000fe40000011408 */
[----:B------:R-:W2:Y:S02]  /*0b30*/  LDC.64 R132, c[0x0][0x390] ;  /* 0x0000e400ff847b82 */ /* 0x000ea40000000a00 */
[----:B------:R-:W-:-:S06]  /*0b40*/  LEA.HI R9, R9, R8, RZ, 0x2 ;  /* 0x0000000809097211 */ /* 0x000fcc00078f10ff */
[----:B------:R-:W3:Y:S01]  /*0b50*/  @P2 LDC.64 R12, c[0x0][0x3a0] ;  /* 0x0000e800ff0c2b82 */ /* 0x000ee20000000a00 */
[----:B-1----:R-:W-:-:S07]  /*0b60*/  @P1 IMAD.WIDE R10, R0, 0x4, R10 ;  /* 0x00000004000a1825 */ /* 0x002fce00078e020a */
[----:B------:R-:W1:Y:S01]  /*0b70*/  @P0 LDC.64 R72, c[0x0][0x3a8] ;  /* 0x0000ea00ff480b82 */ /* 0x000e620000000a00 */
[----:B------:R-:W4:Y:S01]  /*0b80*/  @P1 LDG.E R18, desc[UR6][R10.64] ;  /* 0x000000060a121981 */ /* 0x000f22000c1e1900 */
[----:B0-----:R-:W-:-:S06]  /*0b90*/  LOP3.LUT R16, R19, 0x1f, RZ, 0xc0, !PT ;  /* 0x0000001f13107812 */ /* 0x001fcc00078ec0ff */
[----:B------:R-:W0:Y:S01]  /*0ba0*/  @P2 LDC.64 R26, c[0x0][0x3a0] ;  /* 0x0000e800ff1a2b82 */ /* 0x000e220000000a00 */
[----:B------:R-:W-:-:S05]  /*0bb0*/  LEA.HI.SX32 R16, R9, R16, 0x1e ;  /* 0x0000001009107211 */ /* 0x000fca00078ff2ff */
[----:B---3--:R-:W-:-:S04]  /*0bc0*/  @P2 IMAD.WIDE.U32 R12, R16, 0x10, R12 ;  /* 0x00000010100c2825 */ /* 0x008fc800078e000c */
[C---:B--2---:R-:W-:Y:S02]  /*0bd0*/  IMAD.WIDE.U32 R8, R16.reuse, 0x10, R132 ;  /* 0x0000001010087825 */ /* 0x044fe400078e0084 */
[----:B------:R-:W4:Y:S04]  /*0be0*/  @P2 LDG.E.128 R12, desc[UR6][R12.64] ;  /* 0x000000060c0c2981 */ /* 0x000f28000c1e1d00 */
[----:B------:R-:W4:Y:S01]  /*0bf0*/  LDG.E.128 R8, desc[UR6][R8.64] ;  /* 0x0000000608087981 */ /* 0x000f22000c1e1d00 */
[C---:B------:R-:W-:Y:S01]  /*0c00*/  IADD3 R17, PT, PT, R16.reuse, 0x20, RZ ;  /* 0x0000002010117810 */ /* 0x040fe20007ffe0ff */
[----:B-1----:R-:W-:-:S04]  /*0c10*/  @P0 IMAD.WIDE.U32 R72, R16, 0x10, R72 ;  /* 0x0000001010480825 */ /* 0x002fc800078e0048 */
[-C--:B----4-:R-:W-:Y:S01]  /*0c20*/  @P2 FFMA.FTZ R21, R8, R18.reuse, R12 ;  /* 0x0000001208152223 */ /* 0x090fe2000001000c */
[-C--:B------:R-:W-:Y:S01]  /*0c30*/  @P2 FFMA.FTZ R22, R9, R18.reuse, R13 ;  /* 0x0000001209162223 */ /* 0x080fe2000001000d */
[-C--:B------:R-:W-:Y:S01]  /*0c40*/  @P2 FFMA.FTZ R23, R10, R18.reuse, R14 ;  /* 0x000000120a172223 */ /* 0x080fe2000001000e */
[----:B------:R-:W-:Y:S01]  /*0c50*/  @P2 FFMA.FTZ R24, R11, R18, R15 ;  /* 0x000000120b182223 */ /* 0x000fe2000001000f */
[C---:B------:R-:W-:Y:S01]  /*0c60*/  IMAD.WIDE.U32 R14, R17.reuse, 0x10, R132 ;  /* 0x00000010110e7825 */ /* 0x040fe200078e0084 */
[----:B------:R-:W-:Y:S02]  /*0c70*/  @P2 MOV R4, R21 ;  /* 0x0000001500042202 */ /* 0x000fe40000000f00 */
[----:B------:R-:W-:Y:S01]  /*0c80*/  @P2 MOV R5, R22 ;  /* 0x0000001600052202 */ /* 0x000fe20000000f00 */
[----:B0-----:R-:W-:Y:S01]  /*0c90*/  @P2 IMAD.WIDE.U32 R12, R17, 0x10, R26 ;  /* 0x00000010110c2825 */ /* 0x001fe200078e001a */
[----:B------:R-:W-:Y:S02]  /*0ca0*/  @P2 MOV R6, R23 ;  /* 0x0000001700062202 */ /* 0x000fe40000000f00 */
[----:B------:R-:W-:Y:S01]  /*0cb0*/  @P2 MOV R7, R24 ;  /* 0x0000001800072202 */ /* 0x000fe20000000f00 */
[----:B------:R-:W-:Y:S06]  /*0cc0*/  @P2 BRA `(.L_x_43040) ;  /* 0x0000000000202947 */ /* 0x000fec0003800000 */
[-C--:B------:R-:W-:Y:S01]  /*0cd0*/  FMUL.FTZ R21, R8, R18.reuse ;  /* 0x0000001208157220 */ /* 0x080fe20000410000 */
[-C--:B------:R-:W-:Y:S01]  /*0ce0*/  FMUL.FTZ R22, R9, R18.reuse ;  /* 0x0000001209167220 */ /* 0x080fe20000410000 */
[-C--:B------:R-:W-:Y:S01]  /*0cf0*/  FMUL.FTZ R23, R10, R18.reuse ;  /* 0x000000120a177220 */ /* 0x080fe20000410000 */
[----:B------:R-:W-:Y:S02]  /*0d00*/  FMUL.FTZ R24, R11, R18 ;  /* 0x000000120b187220 */ /* 0x000fe40000410000 */
[----:B------:R-:W-:Y:S02]  /*0d10*/  @P1 MOV R4, R21 ;  /* 0x0000001500041202 */ /* 0x000fe40000000f00 */
[----:B------:R-:W-:Y:S02]  /*0d20*/  @P1 MOV R5, R22 ;  /* 0x0000001600051202 */ /* 0x000fe40000000f00 */
[----:B------:R-:W-:Y:S02]  /*0d30*/  @P1 MOV R6, R23 ;  /* 0x0000001700061202 */ /* 0x000fe40000000f00 */
[----:B------:R-:W-:-:S07]  /*0d40*/  @P1 MOV R7, R24 ;  /* 0x0000001800071202 */ /* 0x000fce0000000f00 */
.L_x_43040:
[----:B------:R0:W-:Y:S01]  /*0d50*/  @P0 STG.E.128 desc[UR6][R72.64], R4 ;  /* 0x0000000448000986 */ /* 0x0001e2000c101d06 */
[----:B------:R-:W1:Y:S03]  /*0d60*/  @P0 LDC.64 R78, c[0x0][0x3a8] ;  /* 0x0000ea00ff4e0b82 */ /* 0x000e660000000a00 */
[----:B------:R-:W2:Y:S05]  /*0d70*/  LDG.E.128 R8, desc[UR6][R14.64] ;  /* 0x000000060e087981 */ /* 0x000eaa000c1e1d00 */
[----:B------:R-:W3:Y:S01]  /*0d80*/  @P2 LDC.64 R76, c[0x0][0x3a0] ;  /* 0x0000e800ff4c2b82 */ /* 0x000ee20000000a00 */
[----:B------:R-:W2:Y:S01]  /*0d90*/  @P2 LDG.E.128 R12, desc[UR6][R12.64] ;  /* 0x000000060c0c2981 */ /* 0x000ea2000c1e1d00 */
[----:B------:R-:W-:Y:S01]  /*0da0*/  IADD3 R20, PT, PT, R16, 0x40, RZ ;  /* 0x0000004010147810 */ /* 0x000fe20007ffe0ff */
[----:B-1----:R-:W-:-:S04]  /*0db0*/  @P0 IMAD.WIDE.U32 R78, R17, 0x10, R78 ;  /* 0x00000010114e0825 */ /* 0x002fc800078e004e */
[-C--:B--2---:R-:W-:Y:S01]  /*0dc0*/  @P2 FFMA.FTZ R26, R8, R18.reuse, R12 ;  /* 0x00000012081a2223 */ /* 0x084fe2000001000c */
[-C--:B------:R-:W-:Y:S01]  /*0dd0*/  @P2 FFMA.FTZ R27, R9, R18.reuse, R13 ;  /* 0x00000012091b2223 */ /* 0x080fe2000001000d */
[-C--:B0-----:R-:W-:Y:S01]  /*0de0*/  @P2 FFMA.FTZ R72, R10, R18.reuse, R14 ;  /* 0x000000120a482223 */ /* 0x081fe2000001000e */
[----:B------:R-:W-:Y:S01]  /*0df0*/  @P2 FFMA.FTZ R73, R11, R18, R15 ;  /* 0x000000120b492223 */ /* 0x000fe2000001000f */
[C---:B------:R-:W-:Y:S01]  /*0e00*/  IMAD.WIDE.U32 R14, R20.reuse, 0x10, R132 ;  /* 0x00000010140e7825 */ /* 0x040fe200078e0084 */
[----:B------:R-:W-:Y:S02]  /*0e10*/  @P2 MOV R4, R26 ;  /* 0x0000001a00042202 */ /* 0x000fe40000000f00 */
[----:B------:R-:W-:Y:S01]  /*0e20*/  @P2 MOV R5, R27 ;  /* 0x0000001b00052202 */ /* 0x000fe20000000f00 */
[----:B---3--:R-:W-:Y:S01]  /*0e30*/  @P2 IMAD.WIDE.U32 R12, R20, 0x10, R76 ;  /* 0x00000010140c2825 */ /* 0x008fe200078e004c */
[----:B------:R-:W-:Y:S02]  /*0e40*/  @P2 MOV R6, R72 ;  /* 0x0000004800062202 */ /* 0x000fe40000000f00 */
[----:B------:R-:W-:Y:S01]  /*0e50*/  @P2 MOV R7, R73 ;  /* 0x0000004900072202 */ /* 0x000fe20000000f00 */
[----:B------:R-:W-:Y:S06]  /*0e60*/  @P2 BRA `(.L_x_43041) ;  /* 0x0000000000282947 */ /* 0x000fec0003800000 */
[----:B------:R-:W-:Y:S01]  /*0e70*/  ISETP.NE.U32.AND P3, PT, RZ, UR12, PT ;  /* 0x0000000cff007c0c */ /* 0x000fe2000bf65070 */
[-C--:B------:R-:W-:Y:S01]  /*0e80*/  FMUL.FTZ R26, R8, R18.reuse ;  /* 0x00000012081a7220 */ /* 0x080fe20000410000 */
[-C--:B------:R-:W-:Y:S01]  /*0e90*/  FMUL.FTZ R27, R9, R18.reuse ;  /* 0x00000012091b7220 */ /* 0x080fe20000410000 */
[-C--:B------:R-:W-:Y:S01]  /*0ea0*/  FMUL.FTZ R72, R10, R18.reuse ;  /* 0x000000120a487220 */ /* 0x080fe20000410000 */
[----:B------:R-:W-:Y:S01]  /*0eb0*/  ISETP.NE.AND.EX P3, PT, RZ, UR13, PT, P3 ;  /* 0x0000000dff007c0c */ /* 0x000fe2000bf65330 */
[----:B------:R-:W-:-:S12]  /*0ec0*/  FMUL.FTZ R73, R11, R18 ;  /* 0x000000120b497220 */ /* 0x000fd80000410000 */
[----:B------:R-:W-:Y:S02]  /*0ed0*/  @P3 MOV R4, R26 ;  /* 0x0000001a00043202 */ /* 0x000fe40000000f00 */
[----:B------:R-:W-:Y:S02]  /*0ee0*/  @P3 MOV R5, R27 ;  /* 0x0000001b00053202 */ /* 0x000fe40000000f00 */
[----:B------:R-:W-:Y:S02]  /*0ef0*/  @P3 MOV R6, R72 ;  /* 0x0000004800063202 */ /* 0x000fe40000000f00 */
[----:B------:R-:W-:-:S07]  /*0f00*/  @P3 MOV R7, R73 ;  /* 0x0000004900073202 */ /* 0x000fce0000000f00 */
.L_x_43041:
        /* <DEDUP_REMOVED lines=8> */
[-C--:B0-----:R-:W-:Y:S01]  /*0f90*/  @P2 FFMA.FTZ R78, R9, R18.reuse, R13 ;  /* 0x00000012094e2223 */ /* 0x081fe2000001000d */
[-C--:B------:R-:W-:Y:S01]  /*0fa0*/  @P2 FFMA.FTZ R79, R10, R18.reuse, R14 ;  /* 0x000000120a4f2223 */ /* 0x080fe2000001000e */
        /* <DEDUP_REMOVED lines=18> */
.L_x_43042:
        /* <DEDUP_REMOVED lines=28> */
.L_x_43043:
        /* <DEDUP_REMOVED lines=28> */
.L_x_43044:
        /* <DEDUP_REMOVED lines=28> */
.L_x_43045:
        /* <DEDUP_REMOVED lines=28> */
.L_x_43046:
        /* <DEDUP_REMOVED lines=28> */
.L_x_43047:
        /* <DEDUP_REMOVED lines=28> */
.L_x_43048:
        /* <DEDUP_REMOVED lines=28> */
.L_x_43049:
[----:B------:R0:W-:Y:S01]  /*1d10*/  @P0 STG.E.128 desc[UR6][R130.64], R4 ;  /* 0x0000000482000986 */ /* 0x0001e2000c101d06 */
[----:B------:R-:W1:Y:S03]  /*1d20*/  @P0 LDC.64 R136, c[0x0][0x3a8] ;  /* 0x0000ea00ff880b82 */ /* 0x000e660000000a00 */
[----:B------:R-:W2:Y:S05]  /*1d30*/  LDG.E.128 R8, desc[UR6][R14.64] ;  /* 0x000000060e087981 */ /* 0x000eaa000c1e1d00 */
[----:B------:R-:W3:Y:S01]  /*1d40*/  @P2 LDC.64 R134, c[0x0][0x3a0] ;  /* 0x0000e800ff862b82 */ /* 0x000ee20000000a00 */
[----:B------:R-:W2:Y:S01]  /*1d50*/  @P2 LDG.E.128 R12, desc[UR6][R12.64] ;  /* 0x000000060c0c2981 */ /* 0x000ea2000c1e1d00 */
[----:B------:R-:W-:-:S05]  /*1d60*/  IADD3 R121, PT, PT, R16, 0x160, RZ ;  /* 0x0000016010797810 */ /* 0x000fca0007ffe0ff */
[----:B------:R-:W-:-:S04]  /*1d70*/  IMAD.WIDE.U32 R132, R121, 0x10, R132 ;  /* 0x0000001079847825 */ /* 0x000fc800078e0084 */
[----:B-1----:R-:W-:-:S04]  /*1d80*/  @P0 IMAD.WIDE.U32 R136, R115, 0x10, R136 ;  /* 0x0000001073880825 */ /* 0x002fc800078e0088 */
[-C--:B--2---:R-:W-:Y:S01]  /*1d90*/  @P2 FFMA.FTZ R128, R8, R18.reuse, R12 ;  /* 0x0000001208802223 */ /* 0x084fe2000001000c */
[-C--:B------:R-:W-:Y:S01]  /*1da0*/  @P2 FFMA.FTZ R129, R9, R18.reuse, R13 ;  /* 0x0000001209812223 */ /* 0x080fe2000001000d */
[-C--:B0-----:R-:W-:Y:S01]  /*1db0*/  @P2 FFMA.FTZ R130, R10, R18.reuse, R14 ;  /* 0x000000120a822223 */ /* 0x081fe2000001000e */
[----:B------:R-:W-:Y:S01]  /*1dc0*/  @P2 FFMA.FTZ R131, R11, R18, R15 ;  /* 0x000000120b832223 */ /* 0x000fe2000001000f */
[----:B---3--:R-:W-:Y:S01]  /*1dd0*/  @P2 IMAD.WIDE.U32 R12, R121, 0x10, R134 ;  /* 0x00000010790c2825 */ /* 0x008fe200078e0086 */
[----:B------:R-:W-:Y:S02]  /*1de0*/  @P2 MOV R4, R128 ;  /* 0x0000008000042202 */ /* 0x000fe40000000f00 */
[----:B------:R-:W-:Y:S02]  /*1df0*/  @P2 MOV R5, R129 ;  /* 0x0000008100052202 */ /* 0x000fe40000000f00 */
        /* <DEDUP_REMOVED lines=13> */
.L_x_43050:
[----:B------:R0:W-:Y:S04]  /*1ed0*/  @P0 STG.E.128 desc[UR6][R136.64], R4 ;  /* 0x0000000488000986 */ /* 0x0001e8000c101d06 */
[----:B------:R-:W2:Y:S04]  /*1ee0*/  LDG.E.128 R8, desc[UR6][R132.64] ;  /* 0x0000000684087981 */ /* 0x000ea8000c1e1d00 */
[----:B------:R-:W2:Y:S02]  /*1ef0*/  @P2 LDG.E.128 R12, desc[UR6][R12.64] ;  /* 0x000000060c0c2981 */ /* 0x000ea4000c1e1d00 */
[-C--:B--2---:R-:W-:Y:S01]  /*1f00*/  @P2 FFMA.FTZ R150, R8, R18.reuse, R12 ;  /* 0x0000001208962223 */ /* 0x084fe2000001000c */
[-C--:B------:R-:W-:Y:S01]  /*1f10*/  @P2 FFMA.FTZ R149, R9, R18.reuse, R13 ;  /* 0x0000001209952223 */ /* 0x080fe2000001000d */
[-C--:B------:R-:W-:Y:S01]  /*1f20*/  @P2 FFMA.FTZ R148, R10, R18.reuse, R14 ;  /* 0x000000120a942223 */ /* 0x080fe2000001000e */
[----:B------:R-:W-:-:S02]  /*1f30*/  @P2 FFMA.FTZ R147, R11, R18, R15 ;  /* 0x000000120b932223 */ /* 0x000fc4000001000f */
[----:B0-----:R-:W-:Y:S02]  /*1f40*/  @P2 MOV R4, R150 ;  /* 0x0000009600042202 */ /* 0x001fe40000000f00 */
        /* <DEDUP_REMOVED lines=14> */
.L_x_43051:
        /* <DEDUP_REMOVED lines=171> */
.L_x_43065:
[----:B------:R-:W-:Y:S01]  /*2ae0*/  FMUL.FTZ R10, R151, R151 ;  /* 0x00000097970a7220 */ /* 0x000fe20000410000 */
[----:B------:R-:W-:Y:S01]  /*2af0*/  ISETP.NE.AND P3, PT, RZ, UR5, PT ;  /* 0x00000005ff007c0c */ /* 0x000fe2000bf65270 */
[----:B-1----:R-:W-:Y:S01]  /*2b00*/  FADD.FTZ R8, R13, R8 ;  /* 0x000000080d087221 */ /* 0x002fe20000010000 */
[----:B------:R-:W1:Y:S02]  /*2b10*/  @!P2 LDC.64 R154, c[0x0][0x3c0] ;  /* 0x0000f000ff9aab82 */ /* 0x000e640000000a00 */
[----:B------:R-:W-:Y:S01]  /*2b20*/  FSEL R11, R10, RZ, P3 ;  /* 0x000000ff0a0b7208 */ /* 0x000fe20001800000 */
[----:B------:R-:W-:Y:S01]  /*2b30*/  FFMA.FTZ R8, R8, R9, UR8 ;  /* 0x0000000808087e23 */ /* 0x000fe20008010009 */
[----:B------:R-:W-:Y:S01]  /*2b40*/  FSEL R9, R151, RZ, !P3 ;  /* 0x000000ff97097208 */ /* 0x000fe20005800000 */
[----:B------:R-:W-:Y:S02]  /*2b50*/  HADD2.F32 R10, -RZ, R56.H1_H1 ;  /* 0x30000038ff0a7230 */ /* 0x000fe40000004100 */
[----:B------:R-:W-:Y:S01]  /*2b60*/  FADD.FTZ R8, R8, R11 ;  /* 0x0000000b08087221 */ /* 0x000fe20000010000 */
[----:B------:R-:W2:Y:S01]  /*2b70*/  @!P2 LDC.64 R152, c[0x0][0x3c8] ;  /* 0x0000f200ff98ab82 */ /* 0x000ea20000000a00 */
[C---:B------:R-:W-:Y:S01]  /*2b80*/  FADD.FTZ R143, -R9.reuse, R78 ;  /* 0x0000004e098f7221 */ /* 0x040fe20000010100 */
[C---:B------:R-:W-:Y:S01]  /*2b90*/  FADD.FTZ R142, -R9.reuse, R79 ;  /* 0x0000004f098e7221 */ /* 0x040fe20000010100 */
[C---:B------:R-:W-:Y:S01]  /*2ba0*/  FADD.FTZ R79, -R9.reuse, R149 ;  /* 0x00000095094f7221 */ /* 0x040fe20000010100 */
[C---:B------:R-:W-:Y:S01]  /*2bb0*/  FADD.FTZ R78, -R9.reuse, R148 ;  /* 0x00000094094e7221 */ /* 0x040fe20000010100 */
[----:B------:R-:W3:Y:S01]  /*2bc0*/  MUFU.RSQ R8, R8 ;  /* 0x0000000800087308 */ /* 0x000ee20000001400 */
[C---:B------:R-:W-:Y:S01]  /*2bd0*/  FADD.FTZ R132, -R9.reuse, R21 ;  /* 0x0000001509847221 */ /* 0x040fe20000010100 */
[C---:B------:R-:W-:Y:S01]  /*2be0*/  FADD.FTZ R146, -R9.reuse, R22 ;  /* 0x0000001609927221 */ /* 0x040fe20000010100 */
[----:B------:R-:W4:Y:S01]  /*2bf0*/  LDC.64 R148, c[0x0][0x428] ;  /* 0x00010a00ff947b82 */ /* 0x000f220000000a00 */
        /* <DEDUP_REMOVED lines=44> */
[C---:B---3--:R-:W-:Y:S01]  /*2ec0*/  FMUL.FTZ R129, R8.reuse, R146 ;  /* 0x0000009208817220 */ /* 0x048fe20000410000 */
[----:B------:R-:W-:Y:S02]  /*2ed0*/  HADD2.F32 R128, -RZ, R94.H0_H0 ;  /* 0x2000005eff807230 */ /* 0x000fe40000004100 */
[----:B------:R-:W-:Y:S01]  /*2ee0*/  FMUL.FTZ R132, R8, R132 ;  /* 0x0000008408847220 */ /* 0x000fe20000410000 */
[----:B--2---:R-:W-:-:S04]  /*2ef0*/  @!P2 IMAD.WIDE R152, R0, 0x4, R152 ;  /* 0x000000040098a825 */ /* 0x004fc800078e0298 */
[C---:B------:R-:W-:Y:S01]  /*2f00*/  FMUL.FTZ R125, R8.reuse, R145 ;  /* 0x00000091087d7220 */ /* 0x040fe20000410000 */
[----:B------:R-:W-:Y:S01]  /*2f10*/  @!P2 STG.E desc[UR6][R154.64], R151 ;  /* 0x000000979a00a986 */ /* 0x000fe2000c101906 */
[C---:B------:R-:W-:Y:S01]  /*2f20*/  FMUL.FTZ R11, R8.reuse, R11 ;  /* 0x0000000b080b7220 */ /* 0x040fe20000410000 */
[----:B------:R-:W-:Y:S02]  /*2f30*/  HADD2.F32 R130, -RZ, R56.H0_H0 ;  /* 0x20000038ff827230 */ /* 0x000fe40000004100 */
[C---:B------:R-:W-:Y:S01]  /*2f40*/  FMUL.FTZ R12, R8.reuse, R12 ;  /* 0x0000000c080c7220 */ /* 0x040fe20000410000 */
[----:B------:R-:W-:Y:S02]  /*2f50*/  HADD2.F32 R131, -RZ, R48.H0_H0 ;  /* 0x20000030ff837230 */ /* 0x000fe40000004100 */
        /* <DEDUP_REMOVED lines=46> */
[----:B------:R-:W-:Y:S01]  /*3240*/  FFMA.FTZ R10, R125, R10, R124 ;  /* 0x0000000a7d0a7223 */ /* 0x000fe2000001007c */
[----:B------:R-:W-:-:S02]  /*3250*/  HADD2.F32 R135, -RZ, R57.H1_H1 ;  /* 0x30000039ff877230 */ /* 0x000fc40000004100 */
[----:B------:R-:W-:Y:S02]  /*3260*/  HADD2.F32 R134, -RZ, R94.H1_H1 ;  /* 0x3000005eff867230 */ /* 0x000fe40000004100 */
[--C-:B------:R-:W-:Y:S02]  /*3270*/  HADD2.F32 R128, -RZ, R58.reuse.H1_H1 ;  /* 0x3000003aff807230 */ /* 0x100fe40000004100 */
[----:B------:R-:W-:Y:S02]  /*3280*/  HADD2.F32 R129, -RZ, R47.H0_H0 ;  /* 0x2000002fff817230 */ /* 0x000fe40000004100 */
[----:B------:R-:W-:Y:S01]  /*3290*/  FFMA.FTZ R11, R11, R135, R134 ;  /* 0x000000870b0b7223 */ /* 0x000fe20000010086 */
[----:B------:R-:W-:Y:S02]  /*32a0*/  HADD2.F32 R133, -RZ, R58.H0_H0 ;  /* 0x2000003aff857230 */ /* 0x000fe40000004100 */
[----:B0-----:R-:W-:Y:S01]  /*32b0*/  FFMA.FTZ R8, R132, R130, R131 ;  /* 0x0000008284087223 */ /* 0x001fe20000010083 */
[----:B------:R-:W-:-:S02]  /*32c0*/  HADD2.F32 R132, -RZ, R46.H0_H0 ;  /* 0x2000002eff847230 */ /* 0x000fc40000004100 */
[----:B------:R-:W-:Y:S01]  /*32d0*/  FFMA.FTZ R14, R14, R128, R129 ;  /* 0x000000800e0e7223 */ /* 0x000fe20000010081 */
[--C-:B------:R-:W-:Y:S02]  /*32e0*/  HADD2.F32 R130, -RZ, R59.reuse.H0_H0 ;  /* 0x2000003bff827230 */ /* 0x100fe40000004100 */
[--C-:B------:R-:W-:Y:S02]  /*32f0*/  HADD2.F32 R131, -RZ, R100.reuse.H0_H0 ;  /* 0x20000064ff837230 */ /* 0x100fe40000004100 */
[----:B------:R-:W-:Y:S01]  /*3300*/  FFMA.FTZ R12, R12, R133, R132 ;  /* 0x000000850c0c7223 */ /* 0x000fe20000010084 */
[----:B------:R-:W-:Y:S02]  /*3310*/  HADD2.F32 R124, -RZ, R59.H1_H1 ;  /* 0x3000003bff7c7230 */ /* 0x000fe40000004100 */
[----:B------:R-:W-:Y:S02]  /*3320*/  HADD2.F32 R125, -RZ, R100.H1_H1 ;  /* 0x30000064ff7d7230 */ /* 0x000fe40000004100 */
[----:B------:R-:W-:Y:S01]  /*3330*/  FFMA.FTZ R13, R13, R130, R131 ;  /* 0x000000820d0d7223 */ /* 0x000fe20000010083 */
[----:B----4-:R-:W-:-:S04]  /*3340*/  IMAD.WIDE.U32 R144, R16, 0x10, R148 ;  /* 0x0000001010907825 */ /* 0x010fc800078e0094 */
[----:B------:R-:W-:Y:S01]  /*3350*/  FFMA.FTZ R15, R15, R124, R125 ;  /* 0x0000007c0f0f7223 */ /* 0x000fe2000001007d */
[--C-:B------:R-:W-:Y:S01]  /*3360*/  IMAD.WIDE.U32 R136, R25, 0x10, R148.reuse ;  /* 0x0000001019887825 */ /* 0x100fe200078e0094 */
[----:B------:R0:W-:Y:S03]  /*3370*/  STG.E.128 desc[UR6][R144.64], R8 ;  /* 0x0000000890007986 */ /* 0x0001e6000c101d06 */
[----:B------:R-:W-:-:S04]  /*3380*/  IMAD.WIDE.U32 R142, R89, 0x10, R148 ;  /* 0x00000010598e7825 */ /* 0x000fc800078e0094 */
[----:B------:R-:W-:-:S04]  /*3390*/  IMAD.WIDE.U32 R16, R17, 0x10, R148 ;  /* 0x0000001011107825 */ /* 0x000fc800078e0094 */
[--C-:B------:R-:W-:Y:S01]  /*33a0*/  IMAD.WIDE.U32 R140, R82, 0x10, R148.reuse ;  /* 0x00000010528c7825 */ /* 0x100fe200078e0094 */
[----:B------:R1:W-:Y:S03]  /*33b0*/  STG.E.128 desc[UR6][R16.64], R12 ;  /* 0x0000000c10007986 */ /* 0x0003e6000c101d06 */
[----:B------:R-:W-:-:S04]  /*33c0*/  IMAD.WIDE.U32 R128, R102, 0x10, R148 ;  /* 0x0000001066807825 */ /* 0x000fc800078e0094 */
[----:B------:R-:W-:Y:S02]  /*33d0*/  HADD2.F32 R25, -RZ, R61.H1_H1 ;  /* 0x3000003dff197230 */ /* 0x000fe40000004100 */
[----:B------:R-:W-:Y:S02]  /*33e0*/  HADD2.F32 R89, -RZ, R101.H1_H1 ;  /* 0x30000065ff597230 */ /* 0x000fe40000004100 */
[----:B------:R-:W-:Y:S02]  /*33f0*/  HADD2.F32 R82, -RZ, R60.H1_H1 ;  /* 0x3000003cff527230 */ /* 0x000fe40000004100 */
[----:B------:R-:W-:Y:S02]  /*3400*/  HADD2.F32 R102, -RZ, R45.H0_H0 ;  /* 0x2000002dff667230 */ /* 0x000fe40000004100 */
[----:B0-----:R-:W-:Y:S01]  /*3410*/  FFMA.FTZ R11, R118, R25, R89 ;  /* 0x00000019760b7223 */ /* 0x001fe20000010059 */
[----:B------:R-:W-:-:S04]  /*3420*/  IMAD.WIDE.U32 R134, R20, 0x10, R148 ;  /* 0x0000001014867825 */ /* 0x000fc800078e0094 */
[----:B------:R-:W-:Y:S01]  /*3430*/  FFMA.FTZ R10, R119, R82, R102 ;  /* 0x00000052770a7223 */ /* 0x000fe20000010066 */
[----:B------:R-:W-:-:S04]  /*3440*/  IMAD.WIDE.U32 R138, R76, 0x10, R148 ;  /* 0x000000104c8a7825 */ /* 0x000fc800078e0094 */
[----:B------:R-:W-:-:S04]  /*3450*/  IMAD.WIDE.U32 R124, R95, 0x10, R148 ;  /* 0x000000105f7c7825 */ /* 0x000fc800078e0094 */
[----:B------:R-:W-:-:S04]  /*3460*/  IMAD.WIDE.U32 R132, R115, 0x10, R148 ;  /* 0x0000001073847825 */ /* 0x000fc800078e0094 */
[----:B------:R-:W-:Y:S02]  /*3470*/  HADD2.F32 R20, -RZ, R62.H0_H0 ;  /* 0x2000003eff147230 */ /* 0x000fe40000004100 */
[----:B------:R-:W-:Y:S02]  /*3480*/  HADD2.F32 R76, -RZ, R42.H0_H0 ;  /* 0x2000002aff4c7230 */ /* 0x000fe40000004100 */
[----:B------:R-:W-:Y:S02]  /*3490*/  HADD2.F32 R95, -RZ, R61.H0_H0 ;  /* 0x2000003dff5f7230 */ /* 0x000fe40000004100 */
[----:B------:R-:W-:Y:S02]  /*34a0*/  HADD2.F32 R115, -RZ, R101.H0_H0 ;  /* 0x20000065ff737230 */ /* 0x000fe40000004100 */
[----:B-1----:R-:W-:Y:S01]  /*34b0*/  FFMA.FTZ R12, R117, R20, R76 ;  /* 0x00000014750c7223 */ /* 0x002fe2000001004c */
[----:B------:R-:W-:Y:S02]  /*34c0*/  HADD2.F32 R15, -RZ, R62.H1_H1 ;  /* 0x3000003eff0f7230 */ /* 0x000fe40000004100 */
[----:B------:R-:W-:-:S02]  /*34d0*/  HADD2.F32 R89, -RZ, R43.H0_H0 ;  /* 0x2000002bff597230 */ /* 0x000fc40000004100 */
[----:B------:R-:W-:Y:S01]  /*34e0*/  FFMA.FTZ R9, R122, R95, R115 ;  /* 0x0000005f7a097223 */ /* 0x000fe20000010073 */
[----:B------:R-:W-:Y:S02]  /*34f0*/  HADD2.F32 R16, -RZ, R63.H1_H1 ;  /* 0x3000003fff107230 */ /* 0x000fe40000004100 */
[----:B------:R-:W-:Y:S02]  /*3500*/  HADD2.F32 R82, -RZ, R107.H1_H1 ;  /* 0x3000006bff527230 */ /* 0x000fe40000004100 */
[----:B------:R-:W-:Y:S01]  /*3510*/  FFMA.FTZ R14, R112, R15, R89 ;  /* 0x0000000f700e7223 */ /* 0x000fe20000010059 */
[----:B------:R-:W-:-:S04]  /*3520*/  IMAD.WIDE.U32 R130, R108, 0x10, R148 ;  /* 0x000000106c827825 */ /* 0x000fc800078e0094 */
[----:B------:R-:W-:Y:S01]  /*3530*/  FFMA.FTZ R15, R111, R16, R82 ;  /* 0x000000106f0f7223 */ /* 0x000fe20000010052 */
[----:B------:R-:W-:Y:S02]  /*3540*/  HADD2.F32 R17, -RZ, R64.H0_H0 ;  /* 0x20000040ff117230 */ /* 0x000fe40000004100 */
[----:B------:R-:W-:Y:S02]  /*3550*/  HADD2.F32 R25, -RZ, R40.H0_H0 ;  /* 0x20000028ff197230 */ /* 0x000fe40000004100 */
        /* <DEDUP_REMOVED lines=9> */
[----:B------:R-:W-:Y:S01]  /*35f0*/  HADD2.F32 R111, -RZ, R64.H1_H1 ;  /* 0x30000040ff6f7230 */ /* 0x000fe20000004100 */
[----:B------:R-:W-:Y:S01]  /*3600*/  STG.E.128 desc[UR6][R134.64], R8 ;  /* 0x0000000886007986 */ /* 0x000fe2000c101d06 */
[----:B------:R-:W-:-:S02]  /*3610*/  HADD2.F32 R115, -RZ, R41.H0_H0 ;  /* 0x20000029ff737230 */ /* 0x000fc40000004100 */
[----:B------:R-:W-:Y:S01]  /*3620*/  FFMA.FTZ R13, R116, R13, R95 ;  /* 0x0000000d740d7223 */ /* 0x000fe2000001005f */
[----:B------:R-:W-:Y:S02]  /*3630*/  HADD2.F32 R20, -RZ, R65.H1_H1 ;  /* 0x30000041ff147230 */ /* 0x000fe40000004100 */
[----:B------:R-:W-:Y:S02]  /*3640*/  HADD2.F32 R102, -RZ, R113.H1_H1 ;  /* 0x30000071ff667230 */ /* 0x000fe40000004100 */
[----:B------:R-:W-:Y:S01]  /*3650*/  FFMA.FTZ R18, R18, R111, R115 ;  /* 0x0000006f12127223 */ /* 0x000fe20000010073 */
[----:B------:R-:W-:Y:S01]  /*3660*/  HADD2.F32 R95, -RZ, R66.H0_H0 ;  /* 0x20000042ff5f7230 */ /* 0x000fe20000004100 */
[----:B------:R0:W-:Y:S01]  /*3670*/  STG.E.128 desc[UR6][R136.64], R12 ;  /* 0x0000000c88007986 */ /* 0x0001e2000c101d06 */
[----:B------:R-:W-:Y:S02]  /*3680*/  HADD2.F32 R109, -RZ, R38.H0_H0 ;  /* 0x20000026ff6d7230 */ /* 0x000fe40000004100 */
[----:B------:R-:W-:Y:S01]  /*3690*/  FFMA.FTZ R19, R19, R20, R102 ;  /* 0x0000001413137223 */ /* 0x000fe20000010066 */
[----:B------:R-:W-:-:S02]  /*36a0*/  HADD2.F32 R76, -RZ, R67.H0_H0 ;  /* 0x20000043ff4c7230 */ /* 0x000fc40000004100 */
[----:B------:R-:W-:Y:S02]  /*36b0*/  HADD2.F32 R82, -RZ, R114.H0_H0 ;  /* 0x20000072ff527230 */ /* 0x000fe40000004100 */
[----:B------:R-:W-:Y:S01]  /*36c0*/  FFMA.FTZ R20, R106, R95, R109 ;  /* 0x0000005f6a147223 */ /* 0x000fe2000001006d */
[----:B------:R-:W-:Y:S01]  /*36d0*/  HADD2.F32 R25, -RZ, R66.H1_H1 ;  /* 0x30000042ff197230 */ /* 0x000fe20000004100 */
[----:B------:R1:W-:Y:S01]  /*36e0*/  STG.E.128 desc[UR6][R138.64], R16 ;  /* 0x000000108a007986 */ /* 0x0003e2000c101d06 */
        /* <DEDUP_REMOVED lines=8> */
[----:B0-----:R-:W-:Y:S02]  /*3770*/  HADD2.F32 R12, -RZ, R74.H0_H0 ;  /* 0x2000004aff0c7230 */ /* 0x001fe40000004100 */
[----:B------:R-:W-:Y:S02]  /*3780*/  HADD2.F32 R14, -RZ, R32.H0_H0 ;  /* 0x20000020ff0e7230 */ /* 0x000fe40000004100 */
[----:B------:R-:W-:Y:S01]  /*3790*/  FFMA.FTZ R24, R24, R25, R109 ;  /* 0x0000001918187223 */ /* 0x000fe2000001006d */
[----:B------:R-:W-:Y:S01]  /*37a0*/  HADD2.F32 R102, -RZ, R69.H0_H0 ;  /* 0x20000045ff667230 */ /* 0x000fe20000004100 */
[----:B------:R0:W-:Y:S01]  /*37b0*/  STG.E.128 desc[UR6][R140.64], R20 ;  /* 0x000000148c007986 */ /* 0x0001e2000c101d06 */
[----:B------:R-:W-:-:S02]  /*37c0*/  HADD2.F32 R106, -RZ, R120.H0_H0 ;  /* 0x20000078ff6a7230 */ /* 0x000fc40000004100 */
[----:B------:R-:W-:Y:S01]  /*37d0*/  FFMA.FTZ R12, R97, R12, R14 ;  /* 0x0000000c610c7223 */ /* 0x000fe2000001000e */
[----:B------:R-:W-:Y:S02]  /*37e0*/  HADD2.F32 R89, -RZ, R68.H1_H1 ;  /* 0x30000044ff597230 */ /* 0x000fe40000004100 */
        /* <DEDUP_REMOVED lines=9> */
[----:B-1----:R-:W-:Y:S01]  /*3880*/  HADD2.F32 R16, -RZ, R33.H0_H0 ;  /* 0x20000021ff107230 */ /* 0x002fe20000004100 */
[----:B0-----:R-:W-:Y:S01]  /*3890*/  SHF.R.U64 R21, R54, 0x10, R55 ;  /* 0x0000001036157819 */ /* 0x001fe20000001237 */
[----:B------:R-:W-:Y:S01]  /*38a0*/  HADD2.F32 R18, -RZ, R81.H0_H0 ;  /* 0x20000051ff127230 */ /* 0x000fe20000004100 */
[----:B------:R-:W-:Y:S01]  /*38b0*/  SHF.R.U64 R23, R30, 0x10, R31 ;  /* 0x000000101e177819 */ /* 0x000fe2000000121f */
[----:B------:R-:W-:Y:S02]  /*38c0*/  HADD2.F32 R20, -RZ, R30.H0_H0 ;  /* 0x2000001eff147230 */ /* 0x000fe40000004100 */
[----:B------:R-:W-:Y:S01]  /*38d0*/  FFMA.FTZ R11, R98, R11, R13 ;  /* 0x0000000b620b7223 */ /* 0x000fe2000001000d */
[----:B------:R-:W-:-:S02]  /*38e0*/  HADD2.F32 R13, -RZ, R75.H0_H0 ;  /* 0x2000004bff0d7230 */ /* 0x000fc40000004100 */
[----:B------:R-:W-:Y:S01]  /*38f0*/  FFMA.FTZ R14, R93, R14, R16 ;  /* 0x0000000e5d0e7223 */ /* 0x000fe20000010010 */
[----:B------:R-:W-:Y:S02]  /*3900*/  HADD2.F32 R15, -RZ, R127.H0_H0 ;  /* 0x2000007fff0f7230 */ /* 0x000fe40000004100 */
[----:B------:R-:W-:Y:S01]  /*3910*/  FFMA.FTZ R16, R91, R18, R20 ;  /* 0x000000125b107223 */ /* 0x000fe20000010014 */
[----:B------:R-:W-:Y:S01]  /*3920*/  HADD2.F32 R17, -RZ, R75.H1_H1 ;  /* 0x3000004bff117230 */ /* 0x000fe20000004100 */
[----:B------:R0:W-:Y:S01]  /*3930*/  STG.E.128 desc[UR6][R142.64], R24 ;  /* 0x000000188e007986 */ /* 0x0001e2000c101d06 */
[----:B------:R-:W-:Y:S01]  /*3940*/  HADD2.F32 R19, -RZ, R127.H1_H1 ;  /* 0x3000007fff137230 */ /* 0x000fe20000004100 */
[----:B------:R-:W-:Y:S01]  /*3950*/  SHF.R.U32.HI R20, RZ, 0x10, R55 ;  /* 0x00000010ff147819 */ /* 0x000fe20000011637 */
[----:B------:R-:W-:Y:S01]  /*3960*/  HADD2.F32 R21, -RZ, R21.H0_H0 ;  /* 0x20000015ff157230 */ /* 0x000fe20000004100 */
[----:B------:R-:W-:Y:S01]  /*3970*/  SHF.R.U32.HI R22, RZ, 0x10, R31 ;  /* 0x00000010ff167819 */ /* 0x000fe2000001161f */
[----:B------:R-:W-:-:S02]  /*3980*/  HADD2.F32 R23, -RZ, R23.H0_H0 ;  /* 0x20000017ff177230 */ /* 0x000fc40000004100 */
[----:B------:R-:W-:Y:S01]  /*3990*/  FFMA.FTZ R13, R96, R13, R15 ;  /* 0x0000000d600d7223 */ /* 0x000fe2000001000f */
[----:B------:R-:W-:Y:S02]  /*39a0*/  HADD2.F32 R89, -RZ, R70.H0_H0 ;  /* 0x20000046ff597230 */ /* 0x000fe40000004100 */
[----:B------:R-:W-:Y:S01]  /*39b0*/  FFMA.FTZ R15, R92, R17, R19 ;  /* 0x000000115c0f7223 */ /* 0x000fe20000010013 */
[----:B------:R-:W-:Y:S02]  /*39c0*/  HADD2.F32 R95, -RZ, R34.H0_H0 ;  /* 0x20000022ff5f7230 */ /* 0x000fe40000004100 */
[----:B------:R-:W-:Y:S01]  /*39d0*/  FFMA.FTZ R17, R90, R21, R23 ;  /* 0x000000155a117223 */ /* 0x000fe20000010017 */
[----:B------:R-:W-:Y:S02]  /*39e0*/  HADD2.F32 R19, -RZ, R81.H1_H1 ;  /* 0x30000051ff137230 */ /* 0x000fe40000004100 */
[----:B------:R-:W-:Y:S02]  /*39f0*/  HADD2.F32 R21, -RZ, R31.H0_H0 ;  /* 0x2000001fff157230 */ /* 0x000fe40000004100 */
[----:B------:R-:W-:Y:S01]  /*3a00*/  FFMA.FTZ R8, R104, R89, R95 ;  /* 0x0000005968087223 */ /* 0x000fe2000001005f */
[----:B------:R-:W-:-:S02]  /*3a10*/  HADD2.F32 R20, -RZ, R20.H0_H0 ;  /* 0x20000014ff147230 */ /* 0x000fc40000004100 */
[----:B------:R-:W-:Y:S01]  /*3a20*/  HADD2.F32 R22, -RZ, R22.H0_H0 ;  /* 0x20000016ff167230 */ /* 0x000fe20000004100 */
[----:B0-----:R-:W-:Y:S01]  /*3a30*/  SHF.R.U64 R24, R52, 0x10, R53 ;  /* 0x0000001034187819 */ /* 0x001fe20000001235 */
[----:B------:R-:W-:Y:S01]  /*3a40*/  HADD2.F32 R27, -RZ, R87.H1_H1 ;  /* 0x30000057ff1b7230 */ /* 0x000fe20000004100 */
[----:B------:R-:W-:Y:S01]  /*3a50*/  SHF.R.U64 R26, R28, 0x10, R29 ;  /* 0x000000101c1a7819 */ /* 0x000fe2000000121d */
[----:B------:R-:W-:Y:S02]  /*3a60*/  HADD2.F32 R89, -RZ, R29.H0_H0 ;  /* 0x2000001dff597230 */ /* 0x000fe40000004100 */
[----:B------:R-:W-:Y:S01]  /*3a70*/  FFMA.FTZ R18, R86, R19, R21 ;  /* 0x0000001356127223 */ /* 0x000fe20000010015 */
[----:B------:R-:W-:Y:S02]  /*3a80*/  HADD2.F32 R24, -RZ, R24.H0_H0 ;  /* 0x20000018ff187230 */ /* 0x000fe40000004100 */
[----:B------:R-:W-:Y:S01]  /*3a90*/  FFMA.FTZ R19, R85, R20, R22 ;  /* 0x0000001455137223 */ /* 0x000fe20000010016 */
[----:B------:R-:W-:-:S02]  /*3aa0*/  HADD2.F32 R26, -RZ, R26.H0_H0 ;  /* 0x2000001aff1a7230 */ /* 0x000fc40000004100 */
[----:B------:R-:W-:Y:S01]  /*3ab0*/  FFMA.FTZ R22, R72, R27, R89 ;  /* 0x0000001b48167223 */ /* 0x000fe20000010059 */
[----:B------:R-:W-:Y:S01]  /*3ac0*/  HADD2.F32 R76, -RZ, R71.H0_H0 ;  /* 0x20000047ff4c7230 */ /* 0x000fe20000004100 */
[----:B------:R-:W-:Y:S01]  /*3ad0*/  SHF.R.U32.HI R86, RZ, 0x10, R3 ;  /* 0x00000010ff567819 */ /* 0x000fe20000011603 */
[----:B------:R-:W-:Y:S02]  /*3ae0*/  HADD2.F32 R82, -RZ, R126.H0_H0 ;  /* 0x2000007eff527230 */ /* 0x000fe40000004100 */
[----:B------:R-:W-:Y:S01]  /*3af0*/  FFMA.FTZ R21, R73, R24, R26 ;  /* 0x0000001849157223 */ /* 0x000fe2000001001a */
[----:B------:R-:W-:Y:S01]  /*3b00*/  HADD2.F32 R23, -RZ, R87.H0_H0 ;  /* 0x20000057ff177230 */ /* 0x000fe20000004100 */
[----:B------:R-:W0:Y:S01]  /*3b10*/  LDC.64 R72, c[0x0][0x380] ;  /* 0x0000e000ff487b82 */ /* 0x000e220000000a00 */
[----:B------:R-:W-:Y:S01]  /*3b20*/  HADD2.F32 R25, -RZ, R28.H0_H0 ;  /* 0x2000001cff197230 */ /* 0x000fe20000004100 */
[----:B------:R-:W-:Y:S01]  /*3b30*/  SHF.R.U32.HI R24, RZ, 0x10, R53 ;  /* 0x00000010ff187819 */ /* 0x000fe20000011635 */
[----:B------:R-:W-:Y:S01]  /*3b40*/  FFMA.FTZ R9, R103, R76, R82 ;  /* 0x0000004c67097223 */ /* 0x000fe20000010052 */
[----:B------:R-:W-:Y:S01]  /*3b50*/  SHF.R.U32.HI R26, RZ, 0x10, R29 ;  /* 0x00000010ff1a7819 */ /* 0x000fe2000001161d */
[----:B------:R-:W-:-:S02]  /*3b60*/  HADD2.F32 R102, -RZ, R70.H1_H1 ;  /* 0x30000046ff667230 */ /* 0x000fc40000004100 */
[----:B------:R-:W-:Y:S01]  /*3b70*/  FFMA.FTZ R20, R84, R23, R25 ;  /* 0x0000001754147223 */ /* 0x000fe20000010019 */
[----:B------:R-:W-:Y:S01]  /*3b80*/  SHF.R.U64 R76, R50, 0x10, R51 ;  /* 0x00000010324c7819 */ /* 0x000fe20000001233 */
[----:B------:R-:W-:Y:S01]  /*3b90*/  HADD2.F32 R106, -RZ, R35.H0_H0 ;  /* 0x20000023ff6a7230 */ /* 0x000fe20000004100 */
[----:B------:R-:W-:Y:S01]  /*3ba0*/  SHF.R.U64 R82, R2, 0x10, R3 ;  /* 0x0000001002527819 */ /* 0x000fe20000001203 */
[----:B------:R-:W-:Y:S01]  /*3bb0*/  HADD2.F32 R24, -RZ, R24.H0_H0 ;  /* 0x20000018ff187230 */ /* 0x000fe20000004100 */
[----:B------:R-:W-:Y:S01]  /*3bc0*/  SHF.R.U32.HI R84, RZ, 0x10, R51 ;  /* 0x00000010ff547819 */ /* 0x000fe20000011633 */
[----:B------:R-:W-:Y:S02]  /*3bd0*/  HADD2.F32 R26, -RZ, R26.H0_H0 ;  /* 0x2000001aff1a7230 */ /* 0x000fe40000004100 */
[----:B------:R-:W-:Y:S01]  /*3be0*/  FFMA.FTZ R10, R99, R102, R106 ;  /* 0x00000066630a7223 */ /* 0x000fe2000001006a */
[----:B------:R-:W-:Y:S02]  /*3bf0*/  HADD2.F32 R25, -RZ, R88.H0_H0 ;  /* 0x20000058ff197230 */ /* 0x000fe40000004100 */
[----:B------:R-:W-:-:S02]  /*3c00*/  HADD2.F32 R27, -RZ, R2.H0_H0 ;  /* 0x20000002ff1b7230 */ /* 0x000fc40000004100 */
[----:B------:R-:W-:Y:S01]  /*3c10*/  FFMA.FTZ R23, R83, R24, R26 ;  /* 0x0000001853177223 */ /* 0x000fe2000001001a */
[----:B------:R-:W-:Y:S01]  /*3c20*/  HADD2.F32 R85, -RZ, R88.H1_H1 ;  /* 0x30000058ff557230 */ /* 0x000fe20000004100 */
[----:B------:R1:W-:Y:S01]  /*3c30*/  STG.E.128 desc[UR6][R124.64], R8 ;  /* 0x000000087c007986 */ /* 0x0003e2000c101d06 */
[----:B------:R-:W-:Y:S02]  /*3c40*/  HADD2.F32 R89, -RZ, R3.H0_H0 ;  /* 0x20000003ff597230 */ /* 0x000fe40000004100 */
[----:B------:R-:W-:Y:S01]  /*3c50*/  FFMA.FTZ R24, R80, R25, R27 ;  /* 0x0000001950187223 */ /* 0x000fe2000001001b */
[----:B------:R-:W-:Y:S01]  /*3c60*/  HADD2.F32 R76, -RZ, R76.H0_H0 ;  /* 0x2000004cff4c7230 */ /* 0x000fe20000004100 */
[----:B------:R1:W-:Y:S01]  /*3c70*/  STG.E.128 desc[UR6][R128.64], R12 ;  /* 0x0000000c80007986 */ /* 0x0003e2000c101d06 */
[----:B------:R-:W-:Y:S02]  /*3c80*/  HADD2.F32 R82, -RZ, R82.H0_H0 ;  /* 0x20000052ff527230 */ /* 0x000fe40000004100 */
[----:B------:R-:W-:Y:S01]  /*3c90*/  FFMA.FTZ R26, R78, R85, R89 ;  /* 0x000000554e1a7223 */ /* 0x000fe20000010059 */
[----:B------:R-:W-:Y:S01]  /*3ca0*/  HADD2.F32 R84, -RZ, R84.H0_H0 ;  /* 0x20000054ff547230 */ /* 0x000fe20000004100 */
[----:B------:R1:W-:Y:S01]  /*3cb0*/  STG.E.128 desc[UR6][R130.64], R16 ;  /* 0x0000001082007986 */ /* 0x0003e2000c101d06 */
[----:B------:R-:W-:-:S02]  /*3cc0*/  HADD2.F32 R86, -RZ, R86.H0_H0 ;  /* 0x20000056ff567230 */ /* 0x000fc40000004100 */
[----:B------:R-:W-:Y:S01]  /*3cd0*/  FFMA.FTZ R25, R79, R76, R82 ;  /* 0x0000004c4f197223 */ /* 0x000fe20000010052 */
[----:B------:R-:W-:Y:S01]  /*3ce0*/  IMAD.WIDE.U32 R148, R121, 0x10, R148 ;  /* 0x0000001079947825 */ /* 0x000fe200078e0094 */
[----:B------:R1:W-:Y:S01]  /*3cf0*/  STG.E.128 desc[UR6][R132.64], R20 ;  /* 0x0000001484007986 */ /* 0x0003e2000c101d06 */
[----:B0-----:R-:W-:Y:S02]  /*3d00*/  LEA R0, R72, R0, 0x2 ;  /* 0x0000000048007211 */ /* 0x001fe400078e10ff */
[----:B------:R-:W-:Y:S02]  /*3d10*/  FFMA.FTZ R27, R77, R84, R86 ;  /* 0x000000544d1b7223 */ /* 0x000fe40000010056 */
[----:B------:R-:W-:-:S03]  /*3d20*/  ISETP.GE.AND P2, PT, R0, R73, PT ;  /* 0x000000490000720c */ /* 0x000fc60003f46270 */
[----:B------:R1:W-:Y:S10]  /*3d30*/  STG.E.128 desc[UR6][R148.64], R24 ;  /* 0x0000001894007986 */ /* 0x0003f4000c101d06 */
[----:B------:R-:W-:Y:S05]  /*3d40*/  @!P2 BRA `(.L_x_43053) ;  /* 0xffffffcc005ca947 */ /* 0x000fea000383ffff */
[----:B------:R-:W-:Y:S05]  /*3d50*/  EXIT ;  /* 0x000000000000794d */ /* 0x000fea0003800000 */
.L_x_43052:
        /* <DEDUP_REMOVED lines=8> */
.L_x_43055:
[----:B------:R-:W-:Y:S05]  /*3de0*/  BSYNC B0 ;  /* 0x0000000000007941 */ /* 0x000fea0003800000 */
.L_x_43054:
        /* <DEDUP_REMOVED lines=8> */
.L_x_43056:
[----:B------:R-:W-:Y:S02]  /*3e70*/  HFMA2 R12, -RZ, RZ, 0, 2.384185791015625e-07 ;  /* 0x00000004ff0c7431 */ /* 0x000fe400000001ff */
[----:B------:R-:W-:-:S05]  /*3e80*/  FADD.FTZ R15, R14, R8 ;  /* 0x000000080e0f7221 */ /* 0x000fca0000010000 */
[----:B------:R-:W-:-:S07]  /*3e90*/  MOV R14, R15 ;  /* 0x0000000f000e7202 */ /* 0x000fce0000000f00 */
[----:B------:R-:W-:Y:S05]  /*3ea0*/  WARPSYNC.COLLECTIVE R10, `(.L_x_43057) ;  /* 0x000000000a087348 */ /* 0x000fea0003c00000 */
[----:B------:R0:W1:Y:S02]  /*3eb0*/  SHFL.BFLY P3, R8, R14, R12, R11 ;  /* 0x0c00000c0e087389 */ /* 0x000064000006000b */
[----:B01----:R-:W-:Y:S05]  /*3ec0*/  ENDCOLLECTIVE ;  /* 0x000000000000791b */ /* 0x003fea0003800000 */
.L_x_43057:
[----:B------:R-:W-:Y:S02]  /*3ed0*/  HFMA2 R12, -RZ, RZ, 0, 4.76837158203125e-07 ;  /* 0x00000008ff0c7431 */ /* 0x000fe400000001ff */
[----:B------:R-:W-:-:S05]  /*3ee0*/  FADD.FTZ R18, R15, R8 ;  /* 0x000000080f127221 */ /* 0x000fca0000010000 */
[----:B------:R-:W-:-:S07]  /*3ef0*/  MOV R14, R18 ;  /* 0x00000012000e7202 */ /* 0x000fce0000000f00 */
[----:B------:R-:W-:Y:S05]  /*3f00*/  WARPSYNC.COLLECTIVE R10, `(.L_x_43058) ;  /* 0x000000000a087348 */ /* 0x000fea0003c00000 */
[----:B------:R0:W1:Y:S02]  /*3f10*/  SHFL.BFLY P3, R8, R14, R12, R11 ;  /* 0x0c00000c0e087389 */ /* 0x000064000006000b */
[----:B01----:R-:W-:Y:S05]  /*3f20*/  ENDCOLLECTIVE ;  /* 0x000000000000791b */ /* 0x003fea0003800000 */
.L_x_43058:
[----:B------:R-:W-:Y:S02]  /*3f30*/  HFMA2 R12, -RZ, RZ, 0, 9.5367431640625e-07 ;  /* 0x00000010ff0c7431 */ /* 0x000fe400000001ff */
[----:B------:R-:W-:-:S05]  /*3f40*/  FADD.FTZ R19, R18, R8 ;  /* 0x0000000812137221 */ /* 0x000fca0000010000 */
[----:B------:R-:W-:-:S07]  /*3f50*/  MOV R14, R19 ;  /* 0x00000013000e7202 */ /* 0x000fce0000000f00 */
[----:B------:R-:W-:Y:S05]  /*3f60*/  WARPSYNC.COLLECTIVE R10, `(.L_x_43059) ;  /* 0x000000000a087348 */ /* 0x000fea0003c00000 */
[----:B------:R0:W1:Y:S02]  /*3f70*/  SHFL.BFLY P3, R8, R14, R12, R11 ;  /* 0x0c00000c0e087389 */ /* 0x000064000006000b */
[----:B01----:R-:W-:Y:S05]  /*3f80*/  ENDCOLLECTIVE ;  /* 0x000000000000791b */ /* 0x003fea0003800000 */
.L_x_43059:
        /* <DEDUP_REMOVED lines=99> */
[----:B------:R-:W-:-:S07]  /*45c0*/  HFMA2 R11, -RZ, RZ, 0, 1.847743988037109375e-06 ;  /* 0x0000001fff0b7431 */ /* 0x000fce00000001ff */
[----:B------:R-:W-:Y:S05]  /*45d0*/  WARPSYNC.COLLECTIVE R10, `(.L_x_43060) ;  /* 0x000000000a087348 */ /* 0x000fea0003c00000 */
[----:B------:R0:W1:Y:S02]  /*45e0*/  SHFL.BFLY P3, R8, R14, R12, R11 ;  /* 0x0c00000c0e087389 */ /* 0x000064000006000b */
[----:B01----:R-:W-:Y:S05]  /*45f0*/  ENDCOLLECTIVE ;  /* 0x000000000000791b */ /* 0x003fea0003800000 */
.L_x_43060:
[----:B------:R-:W-:Y:S02]  /*4600*/  HFMA2 R12, -RZ, RZ, 0, 1.1920928955078125e-07 ;  /* 0x00000002ff0c7431 */ /* 0x000fe400000001ff */
[----:B------:R-:W-:-:S05]  /*4610*/  FADD.FTZ R15, R14, R8 ;  /* 0x000000080e0f7221 */ /* 0x000fca0000010000 */
[----:B------:R-:W-:-:S07]  /*4620*/  MOV R14, R15 ;  /* 0x0000000f000e7202 */ /* 0x000fce0000000f00 */
[----:B------:R-:W-:Y:S05]  /*4630*/  WARPSYNC.COLLECTIVE R10, `(.L_x_43061) ;  /* 0x000000000a087348 */ /* 0x000fea0003c00000 */
[----:B------:R0:W1:Y:S02]  /*4640*/  SHFL.BFLY P3, R8, R14, R12, R11 ;  /* 0x0c00000c0e087389 */ /* 0x000064000006000b */
[----:B01----:R-:W-:Y:S05]  /*4650*/  ENDCOLLECTIVE ;  /* 0x000000000000791b */ /* 0x003fea0003800000 */
.L_x_43061:
[----:B------:R-:W-:Y:S02]  /*4660*/  HFMA2 R12, -RZ, RZ, 0, 2.384185791015625e-07 ;  /* 0x00000004ff0c7431 */ /* 0x000fe400000001ff */
[----:B------:R-:W-:-:S05]  /*4670*/  FADD.FTZ R18, R15, R8 ;  /* 0x000000080f127221 */ /* 0x000fca0000010000 */
[----:B------:R-:W-:-:S07]  /*4680*/  MOV R14, R18 ;  /* 0x00000012000e7202 */ /* 0x000fce0000000f00 */
[----:B------:R-:W-:Y:S05]  /*4690*/  WARPSYNC.COLLECTIVE R10, `(.L_x_43062) ;  /* 0x000000000a087348 */ /* 0x000fea0003c00000 */
[----:B------:R0:W1:Y:S02]  /*46a0*/  SHFL.BFLY P3, R8, R14, R12, R11 ;  /* 0x0c00000c0e087389 */ /* 0x000064000006000b */
[----:B01----:R-:W-:Y:S05]  /*46b0*/  ENDCOLLECTIVE ;  /* 0x000000000000791b */ /* 0x003fea0003800000 */
.L_x_43062:
[----:B------:R-:W-:Y:S02]  /*46c0*/  HFMA2 R12, -RZ, RZ, 0, 4.76837158203125e-07 ;  /* 0x00000008ff0c7431 */ /* 0x000fe400000001ff */
[----:B------:R-:W-:-:S05]  /*46d0*/  FADD.FTZ R19, R18, R8 ;  /* 0x0000000812137221 */ /* 0x000fca0000010000 */
[----:B------:R-:W-:-:S07]  /*46e0*/  MOV R14, R19 ;  /* 0x00000013000e7202 */ /* 0x000fce0000000f00 */
[----:B------:R-:W-:Y:S05]  /*46f0*/  WARPSYNC.COLLECTIVE R10, `(.L_x_43063) ;  /* 0x000000000a087348 */ /* 0x000fea0003c00000 */
[----:B------:R0:W1:Y:S02]  /*4700*/  SHFL.BFLY P3, R8, R14, R12, R11 ;  /* 0x0c00000c0e087389 */ /* 0x000064000006000b */
[----:B01----:R-:W-:Y:S05]  /*4710*/  ENDCOLLECTIVE ;  /* 0x000000000000791b */ /* 0x003fea0003800000 */
.L_x_43063:
[----:B------:R-:W-:Y:S02]  /*4720*/  HFMA2 R12, -RZ, RZ, 0, 9.5367431640625e-07 ;  /* 0x00000010ff0c7431 */ /* 0x000fe400000001ff */
[----:B------:R-:W-:-:S05]  /*4730*/  FADD.FTZ R13, R19, R8 ;  /* 0x00000008130d7221 */ /* 0x000fca0000010000 */
[----:B------:R-:W-:-:S07]  /*4740*/  MOV R14, R13 ;  /* 0x0000000d000e7202 */ /* 0x000fce0000000f00 */
[----:B------:R-:W-:Y:S05]  /*4750*/  WARPSYNC.COLLECTIVE R10, `(.L_x_43064) ;  /* 0x000000000a087348 */ /* 0x000fea0003c00000 */
[----:B------:R0:W1:Y:S02]  /*4760*/  SHFL.BFLY P3, R8, R14, R12, R11 ;  /* 0x0c00000c0e087389 */ /* 0x000064000006000b */
[----:B01----:R-:W-:Y:S05]  /*4770*/  ENDCOLLECTIVE ;  /* 0x000000000000791b */ /* 0x003fea0003800000 */
.L_x_43064:
[----:B------:R-:W-:Y:S05]  /*4780*/  BRA `(.L_x_43065) ;  /* 0xffffffe000d47947 */ /* 0x000fea000383ffff */
.L_x_43066:
        /* <DEDUP_REMOVED lines=15> */
.L_x_54457:


//--------------------- .text._ZN10layer_norm13ln_fwd_kernelINS_13Kernel_traitsI6__halfffffjLj1536ELj1ELj4ELj1ELj16ENS_18Kernel_traits_baseILj1536ES2_ffffjLj128EEEEELb0ELb0ELb1ELb0EEEvNS_9FwdParamsE --------------------------
	.section	.text._ZN10layer_norm13ln_fwd_kernelINS_13Kernel_traitsI6__halfffffjLj1536ELj1ELj4ELj1ELj16ENS_18Kernel_traits_baseILj1536ES2_ffffjLj128EEEEELb0ELb0ELb1ELb0EEEvNS_9FwdParamsE,"ax",@progbits
	.align	128
        .global         _ZN10layer_norm13ln_fwd_kernelINS_13Kernel_traitsI6__halfffffjLj1536ELj1ELj4ELj1ELj16ENS_18Kernel_traits_baseILj1536ES2_ffffjLj128EEEEELb0ELb0ELb1ELb0EEEvNS_9FwdParamsE
        .type           _ZN10layer_norm13ln_fwd_kernelINS_13Kernel_traitsI6__halfffffjLj1536ELj1ELj4ELj1ELj16ENS_18Kernel_traits_baseILj1536ES2_ffffjLj128EEEEELb0ELb0ELb1ELb0EEEvNS_9FwdParamsE,@function
        .size           _ZN10layer_norm13ln_fwd_kernelINS_13Kernel_traitsI6__halfffffjLj1536ELj1ELj4ELj1ELj16ENS_18Kernel_traits_baseILj1536ES2_ffffjLj128EEEEELb0ELb0ELb1ELb0EEEvNS_9FwdParamsE,(.L_x_54458 - _ZN10layer_norm13ln_fwd_kernelINS_13Kernel_traitsI6__halfffffjLj1536ELj1ELj4ELj1ELj16ENS_18Kernel_traits_baseILj1536ES2_ffffjLj128EEEEELb0ELb0ELb1ELb0EEEvNS_9FwdParamsE)
        .other          _ZN10layer_norm13ln_fwd_kernelINS_13Kernel_traitsI6__halfffffjLj1536ELj1ELj4ELj1ELj16ENS_18Kernel_traits_baseILj1536ES2_ffffjLj128EEEEELb0ELb0ELb1ELb0EEEvNS_9FwdParamsE,@"STO_CUDA_ENTRY STV_DEFAULT"
_ZN10layer_norm13ln_fwd_kernelINS_13Kernel_traitsI6__halfffffjLj1536ELj1ELj4ELj1ELj16ENS_18Kernel_traits_baseILj1536ES2_ffffjLj128EEEEELb0ELb0ELb1ELb0EEEvNS_9FwdParamsE:
.text._ZN10layer_norm13ln_fwd_kernelINS_13Kernel_traitsI6__halfffffjLj1536ELj1ELj4ELj1ELj16ENS_18Kernel_traits_baseILj1536ES2_ffffjLj128EEEEELb0ELb0ELb1ELb0EEEvNS_9FwdParamsE:
        /* <DEDUP_REMOVED lines=24> */
[----:B------:R-:W0:Y:S01]  /*0180*/  @P5 LDC.64 R16, c[0x0][0x3d0] ;  /* 0x0000f400ff105b82 */ /* 0x000e220000000a00 */
[----:B------:R-:W-:Y:S02]  /*0190*/  ISETP.GE.U32.AND P3, PT, R0, 0xc0, PT ;  /* 0x000000c00000780c */ /* 0x000fe40003f66070 */
[----:B------:R-:W-:-:S05]  /*01a0*/  @P5 LOP3.LUT R45, R90, 0x20, RZ, 0xfc, !PT ;  /* 0x000000205a2d5812 */ /* 0x000fca00078efcff */
[----:B------:R-:W1:Y:S08]  /*01b0*/  @P6 LDC.64 R20, c[0x0][0x3d0] ;  /* 0x0000f400ff146b82 */ /* 0x000e700000000a00 */
[----:B------:R-:W2:Y:S08]  /*01c0*/  @P5 LDC.64 R18, c[0x0][0x438] ;  /* 0x00010e00ff125b82 */ /* 0x000eb00000000a00 */
[----:B------:R-:W3:Y:S01]  /*01d0*/  @P6 LDC.64 R22, c[0x0][0x438] ;  /* 0x00010e00ff166b82 */ /* 0x000ee20000000a00 */
[----:B0-----:R-:W-:Y:S01]  /*01e0*/  @P5 IMAD.WIDE.U32 R16, R90, 0x8, R16 ;  /* 0x000000085a105825 */ /* 0x001fe200078e0010 */
[----:B------:R-:W-:-:S04]  /*01f0*/  ISETP.GE.U32.AND P4, PT, R0, 0xe0, PT ;  /* 0x000000e00000780c */ /* 0x000fc80003f86070 */
[----:B------:R0:W5:Y:S02]  /*0200*/  @P5 LDG.E.64 R4, desc[UR6][R16.64] ;  /* 0x0000000610045981 */ /* 0x000164000c1e1b00 */
[----:B------:R-:W4:Y:S01]  /*0210*/  @P0 LDC.64 R24, c[0x0][0x3d0] ;  /* 0x0000f400ff180b82 */ /* 0x000f220000000a00 */
[----:B-1----:R-:W-:-:S05]  /*0220*/  @P6 IMAD.WIDE.U32 R20, R45, 0x8, R20 ;  /* 0x000000082d146825 */ /* 0x002fca00078e0014 */
[----:B------:R1:W5:Y:S02]  /*0230*/  @P6 LDG.E.64 R2, desc[UR6][R20.64] ;  /* 0x0000000614026981 */ /* 0x000364000c1e1b00 */
[----:B------:R-:W0:Y:S08]  /*0240*/  @P0 LDC.64 R26, c[0x0][0x438] ;  /* 0x00010e00ff1a0b82 */ /* 0x000e300000000a00 */
[----:B------:R-:W1:Y:S08]  /*0250*/  @P1 LDC.64 R28, c[0x0][0x3d0] ;  /* 0x0000f400ff1c1b82 */ /* 0x000e700000000a00 */
[----:B------:R-:W1:Y:S01]  /*0260*/  @P1 LDC.64 R30, c[0x0][0x438] ;  /* 0x00010e00ff1e1b82 */ /* 0x000e620000000a00 */
[----:B--2---:R-:W-:-:S04]  /*0270*/  @P5 IMAD.WIDE.U32 R18, R90, 0x8, R18 ;  /* 0x000000085a125825 */ /* 0x004fc800078e0012 */
[C---:B---3--:R-:W-:Y:S01]  /*0280*/  @P6 IMAD.WIDE.U32 R22, R45.reuse, 0x8, R22 ;  /* 0x000000082d166825 */ /* 0x048fe200078e0016 */
[----:B------:R-:W-:Y:S01]  /*0290*/  @P6 IADD3 R45, PT, PT, R45, 0x20, RZ ;  /* 0x000000202d2d6810 */ /* 0x000fe20007ffe0ff */
[----:B------:R2:W5:Y:S01]  /*02a0*/  @P5 LD.E.64 R60, desc[UR6][R18.64] ;  /* 0x00000006123c5980 */ /* 0x000562000c101b00 */
[----:B------:R-:W3:Y:S01]  /*02b0*/  @P2 LDC.64 R32, c[0x0][0x3d0] ;  /* 0x0000f400ff202b82 */ /* 0x000ee20000000a00 */
[C---:B------:R-:W-:Y:S02]  /*02c0*/  ISETP.GE.U32.AND P5, PT, R0.reuse, 0x100, PT ;  /* 0x000001000000780c */ /* 0x040fe40003fa6070 */
[C---:B----4-:R-:W-:Y:S01]  /*02d0*/  @P0 IMAD.WIDE.U32 R24, R45.reuse, 0x8, R24 ;  /* 0x000000082d180825 */ /* 0x050fe200078e0018 */
[----:B------:R4:W5:Y:S04]  /*02e0*/  @P6 LD.E.64 R64, desc[UR6][R22.64] ;  /* 0x0000000616406980 */ /* 0x000968000c101b00 */
[----:B------:R-:W4:Y:S01]  /*02f0*/  @P2 LDC.64 R34, c[0x0][0x438] ;  /* 0x00010e00ff222b82 */ /* 0x000f220000000a00 */
[C---:B0-----:R-:W-:Y:S01]  /*0300*/  @P0 IMAD.WIDE.U32 R26, R45.reuse, 0x8, R26 ;  /* 0x000000082d1a0825 */ /* 0x041fe200078e001a */
[----:B------:R-:W-:Y:S01]  /*0310*/  @P0 IADD3 R45, PT, PT, R45, 0x20, RZ ;  /* 0x000000202d2d0810 */ /* 0x000fe20007ffe0ff */
[----:B------:R0:W5:Y:S05]  /*0320*/  @P0 LDG.E.64 R62, desc[UR6][R24.64] ;  /* 0x00000006183e0981 */ /* 0x00016a000c1e1b00 */
[----:B------:R-:W0:Y:S01]  /*0330*/  @P3 LDC.64 R16, c[0x0][0x3d0] ;  /* 0x0000f400ff103b82 */ /* 0x000e220000000a00 */
[C---:B-1----:R-:W-:Y:S01]  /*0340*/  @P1 IMAD.WIDE.U32 R28, R45.reuse, 0x8, R28 ;  /* 0x000000082d1c1825 */ /* 0x042fe200078e001c */
[----:B------:R-:W-:Y:S01]  /*0350*/  ISETP.GE.U32.AND P6, PT, R0, 0x120, PT ;  /* 0x000001200000780c */ /* 0x000fe20003fc6070 */
[----:B------:R-:W5:Y:S05]  /*0360*/  @P0 LD.E.64 R68, desc[UR6][R26.64] ;  /* 0x000000061a440980 */ /* 0x000f6a000c101b00 */
[----:B------:R-:W1:Y:S01]  /*0370*/  @P3 LDC.64 R20, c[0x0][0x438] ;  /* 0x00010e00ff143b82 */ /* 0x000e620000000a00 */
[C---:B------:R-:W-:Y:S01]  /*0380*/  @P1 IMAD.WIDE.U32 R30, R45.reuse, 0x8, R30 ;  /* 0x000000082d1e1825 */ /* 0x040fe200078e001e */
[----:B------:R0:W5:Y:S01]  /*0390*/  @P1 LDG.E.64 R66, desc[UR6][R28.64] ;  /* 0x000000061c421981 */ /* 0x000162000c1e1b00 */
[----:B------:R-:W-:-:S03]  /*03a0*/  @P1 IADD3 R45, PT, PT, R45, 0x20, RZ ;  /* 0x000000202d2d1810 */ /* 0x000fc60007ffe0ff */
[----:B------:R1:W5:Y:S02]  /*03b0*/  @P1 LD.E.64 R70, desc[UR6][R30.64] ;  /* 0x000000061e461980 */ /* 0x000364000c101b00 */
[----:B--2---:R-:W2:Y:S01]  /*03c0*/  @P4 LDC.64 R18, c[0x0][0x3d0] ;  /* 0x0000f400ff124b82 */ /* 0x004ea20000000a00 */
[----:B------:R-:W-:-:S07]  /*03d0*/  ISETP.GE.U32.AND P1, PT, R0, 0x140, PT ;  /* 0x000001400000780c */ /* 0x000fce0003f26070 */
[----:B------:R-:W2:Y:S01]  /*03e0*/  @P4 LDC.64 R36, c[0x0][0x438] ;  /* 0x00010e00ff244b82 */ /* 0x000ea20000000a00 */
[----:B------:R-:W-:Y:S01]  /*03f0*/  ISETP.GE.U32.AND P0, PT, R0, 0x160, PT ;  /* 0x000001600000780c */ /* 0x000fe20003f06070 */
[----:B---3--:R-:W-:-:S06]  /*0400*/  @P2 IMAD.WIDE.U32 R32, R45, 0x8, R32 ;  /* 0x000000082d202825 */ /* 0x008fcc00078e0020 */
[----:B----4-:R-:W3:Y:S01]  /*0410*/  @P5 LDC.64 R22, c[0x0][0x3d0] ;  /* 0x0000f400ff165b82 */ /* 0x010ee20000000a00 */
[----:B------:R-:W-:-:S07]  /*0420*/  @P2 IMAD.WIDE.U32 R34, R45, 0x8, R34 ;  /* 0x000000082d222825 */ /* 0x000fce00078e0022 */
[----:B0-----:R-:W0:Y:S01]  /*0430*/  @P5 LDC.64 R24, c[0x0][0x438] ;  /* 0x00010e00ff185b82 */ /* 0x001e220000000a00 */
[----:B------:R-:W-:Y:S01]  /*0440*/  @P2 IADD3 R45, PT, PT, R45, 0x20, RZ ;  /* 0x000000202d2d2810 */ /* 0x000fe20007ffe0ff */
[----:B------:R4:W5:Y:S06]  /*0450*/  @P2 LDG.E.64 R72, desc[UR6][R32.64] ;  /* 0x0000000620482981 */ /* 0x00096c000c1e1b00 */
[----:B------:R-:W4:Y:S01]  /*0460*/  @P6 LDC.64 R28, c[0x0][0x3d0] ;  /* 0x0000f400ff1c6b82 */ /* 0x000f220000000a00 */
[C---:B------:R-:W-:Y:S01]  /*0470*/  @P3 IMAD.WIDE.U32 R16, R45.reuse, 0x8, R16 ;  /* 0x000000082d103825 */ /* 0x040fe200078e0010 */
[----:B------:R0:W5:Y:S06]  /*0480*/  @P2 LD.E.64 R76, desc[UR6][R34.64] ;  /* 0x00000006224c2980 */ /* 0x00016c000c101b00 */
[----:B------:R-:W4:Y:S01]  /*0490*/  @P6 LDC.64 R26, c[0x0][0x438] ;  /* 0x00010e00ff1a6b82 */ /* 0x000f220000000a00 */
[C---:B-1----:R-:W-:Y:S01]  /*04a0*/  @P3 IMAD.WIDE.U32 R20, R45.reuse, 0x8, R20 ;  /* 0x000000082d143825 */ /* 0x042fe200078e0014 */
[----:B------:R-:W-:Y:S01]  /*04b0*/  @P3 IADD3 R45, PT, PT, R45, 0x20, RZ ;  /* 0x000000202d2d3810 */ /* 0x000fe20007ffe0ff */
[----:B------:R1:W5:Y:S05]  /*04c0*/  @P3 LDG.E.64 R74, desc[UR6][R16.64] ;  /* 0x00000006104a3981 */ /* 0x00036a000c1e1b00 */
[----:B------:R-:W1:Y:S01]  /*04d0*/  @P1 LDC.64 R30, c[0x0][0x3d0] ;  /* 0x0000f400ff1e1b82 */ /* 0x000e620000000a00 */
[C---:B--2---:R-:W-:Y:S01]  /*04e0*/  @P4 IMAD.WIDE.U32 R18, R45.reuse, 0x8, R18 ;  /* 0x000000082d124825 */ /* 0x044fe200078e0012 */
[----:B------:R2:W5:Y:S06]  /*04f0*/  @P3 LD.E.64 R78, desc[UR6][R20.64] ;  /* 0x00000006144e3980 */ /* 0x00056c000c101b00 */
[----:B------:R-:W2:Y:S01]  /*0500*/  @P1 LDC.64 R38, c[0x0][0x438] ;  /* 0x00010e00ff261b82 */ /* 0x000ea20000000a00 */
[C---:B------:R-:W-:Y:S01]  /*0510*/  @P4 IMAD.WIDE.U32 R36, R45.reuse, 0x8, R36 ;  /* 0x000000082d244825 */ /* 0x040fe200078e0024 */
[----:B------:R-:W-:Y:S01]  /*0520*/  @P4 IADD3 R45, PT, PT, R45, 0x20, RZ ;  /* 0x000000202d2d4810 */ /* 0x000fe20007ffe0ff */
[----:B------:R0:W5:Y:S05]  /*0530*/  @P4 LDG.E.64 R6, desc[UR6][R18.64] ;  /* 0x0000000612064981 */ /* 0x00016a000c1e1b00 */
[----:B------:R-:W2:Y:S01]  /*0540*/  @P0 LDC.64 R40, c[0x0][0x3d0] ;  /* 0x0000f400ff280b82 */ /* 0x000ea20000000a00 */
[C---:B---3--:R-:W-:Y:S01]  /*0550*/  @P5 IMAD.WIDE.U32 R22, R45.reuse, 0x8, R22 ;  /* 0x000000082d165825 */ /* 0x048fe200078e0016 */
[----:B------:R3:W5:Y:S06]  /*0560*/  @P4 LD.E.64 R80, desc[UR6][R36.64] ;  /* 0x0000000624504980 */ /* 0x00076c000c101b00 */
[----:B------:R-:W3:Y:S01]  /*0570*/  @P0 LDC.64 R42, c[0x0][0x438] ;  /* 0x00010e00ff2a0b82 */ /* 0x000ee20000000a00 */
[C---:B0-----:R-:W-:Y:S01]  /*0580*/  @P5 IMAD.WIDE.U32 R24, R45.reuse, 0x8, R24 ;  /* 0x000000082d185825 */ /* 0x041fe200078e0018 */
[----:B------:R-:W-:Y:S01]  /*0590*/  @P5 IADD3 R45, PT, PT, R45, 0x20, RZ ;  /* 0x000000202d2d5810 */ /* 0x000fe20007ffe0ff */
[----:B------:R0:W5:Y:S04]  /*05a0*/  @P5 LDG.E.64 R8, desc[UR6][R22.64] ;  /* 0x0000000616085981 */ /* 0x000168000c1e1b00 */
[C---:B----4-:R-:W-:Y:S01]  /*05b0*/  @P6 IMAD.WIDE.U32 R28, R45.reuse, 0x8, R28 ;  /* 0x000000082d1c6825 */ /* 0x050fe200078e001c */
[----:B------:R0:W5:Y:S03]  /*05c0*/  @P5 LD.E.64 R82, desc[UR6][R24.64] ;  /* 0x0000000618525980 */ /* 0x000166000c101b00 */
[C---:B------:R-:W-:Y:S01]  /*05d0*/  @P6 IMAD.WIDE.U32 R26, R45.reuse, 0x8, R26 ;  /* 0x000000082d1a6825 */ /* 0x040fe200078e001a */
[----:B------:R-:W-:Y:S01]  /*05e0*/  @P6 IADD3 R45, PT, PT, R45, 0x20, RZ ;  /* 0x000000202d2d6810 */ /* 0x000fe20007ffe0ff */
[----:B------:R0:W5:Y:S04]  /*05f0*/  @P6 LDG.E.64 R10, desc[UR6][R28.64] ;  /* 0x000000061c0a6981 */ /* 0x000168000c1e1b00 */
[C---:B-1----:R-:W-:Y:S01]  /*0600*/  @P1 IMAD.WIDE.U32 R30, R45.reuse, 0x8, R30 ;  /* 0x000000082d1e1825 */ /* 0x042fe200078e001e */
[----:B------:R0:W5:Y:S03]  /*0610*/  @P6 LD.E.64 R84, desc[UR6][R26.64] ;  /* 0x000000061a546980 */ /* 0x000166000c101b00 */
[C---:B--2---:R-:W-:Y:S01]  /*0620*/  @P1 IMAD.WIDE.U32 R38, R45.reuse, 0x8, R38 ;  /* 0x000000082d261825 */ /* 0x044fe200078e0026 */
[----:B------:R-:W-:Y:S01]  /*0630*/  @P1 IADD3 R45, PT, PT, R45, 0x20, RZ ;  /* 0x000000202d2d1810 */ /* 0x000fe20007ffe0ff */
[----:B------:R0:W5:Y:S04]  /*0640*/  @P1 LDG.E.64 R12, desc[UR6][R30.64] ;  /* 0x000000061e0c1981 */ /* 0x000168000c1e1b00 */
[C---:B------:R-:W-:Y:S01]  /*0650*/  @P0 IMAD.WIDE.U32 R40, R45.reuse, 0x8, R40 ;  /* 0x000000082d280825 */ /* 0x040fe200078e0028 */
[----:B------:R0:W5:Y:S03]  /*0660*/  @P1 LD.E.64 R86, desc[UR6][R38.64] ;  /* 0x0000000626561980 */ /* 0x000166000c101b00 */
[----:B---3--:R-:W-:Y:S01]  /*0670*/  @P0 IMAD.WIDE.U32 R42, R45, 0x8, R42 ;  /* 0x000000082d2a0825 */ /* 0x008fe200078e002a */
[----:B------:R0:W5:Y:S04]  /*0680*/  @P0 LDG.E.64 R14, desc[UR6][R40.64] ;  /* 0x00000006280e0981 */ /* 0x000168000c1e1b00 */
[----:B------:R0:W5:Y:S01]  /*0690*/  @P0 LD.E.64 R88, desc[UR6][R42.64] ;  /* 0x000000062a580980 */ /* 0x000162000c101b00 */
[----:B------:R-:W-:-:S02]  /*06a0*/  ISETP.GE.U32.AND P1, PT, R0, 0x180, PT ;  /* 0x000001800000780c */ /* 0x000fc40003f26070 */
[----:B------:R-:W-:-:S11]  /*06b0*/  @P0 IADD3 R45, PT, PT, R45, 0x20, RZ ;  /* 0x000000202d2d0810 */ /* 0x000fd60007ffe0ff */
[----:B0-----:R-:W-:Y:S05]  /*06c0*/  @!P1 BRA `(.L_x_43069) ;  /* 0x00000004003c9947 */ /* 0x001fea0003800000 */
[----:B------:R-:W0:Y:S08]  /*06d0*/  LDC.64 R18, c[0x0][0x3d0] ;  /* 0x0000f400ff127b82 */ /* 0x000e300000000a00 */
[----:B------:R-:W1:Y:S01]  /*06e0*/  LDC.64 R92, c[0x0][0x438] ;  /* 0x00010e00ff5c7b82 */ /* 0x000e620000000a00 */
[----:B0-----:R-:W-:-:S06]  /*06f0*/  IMAD.WIDE.U32 R18, R45, 0x8, R18 ;  /* 0x000000082d127825 */ /* 0x001fcc00078e0012 */
[----:B------:R-:W5:Y:S01]  /*0700*/  LDG.E.64 R18, desc[UR6][R18.64] ;  /* 0x0000000612127981 */ /* 0x000f62000c1e1b00 */
[----:B-1----:R-:W-:-:S06]  /*0710*/  IMAD.WIDE.U32 R92, R45, 0x8, R92 ;  /* 0x000000082d5c7825 */ /* 0x002fcc00078e005c */
[----:B------:R-:W5:Y:S01]  /*0720*/  LD.E.64 R92, desc[UR6][R92.64] ;  /* 0x000000065c5c7980 */ /* 0x000f62000c101b00 */
[----:B------:R-:W-:Y:S05]  /*0730*/  BRA `(.L_x_43069) ;  /* 0x0000000400207947 */ /* 0x000fea0003800000 */
.L_x_43068:
[C---:B------:R-:W-:Y:S02]  /*0740*/  ISETP.GE.U32.AND P3, PT, R0.reuse, 0x20, PT ;  /* 0x000000200000780c */ /* 0x040fe40003f66070 */
[C---:B------:R-:W-:Y:S02]  /*0750*/  ISETP.GE.U32.AND P2, PT, R0.reuse, 0x40, PT ;  /* 0x000000400000780c */ /* 0x040fe40003f46070 */
[C---:B------:R-:W-:Y:S02]  /*0760*/  ISETP.GE.U32.AND P6, PT, R0.reuse, 0x60, PT ;  /* 0x000000600000780c */ /* 0x040fe40003fc6070 */
[C---:B------:R-:W-:Y:S02]  /*0770*/  ISETP.GE.U32.AND P5, PT, R0.reuse, 0x80, PT ;  /* 0x000000800000780c */ /* 0x040fe40003fa6070 */
[C---:B------:R-:W-:Y:S02]  /*0780*/  ISETP.GE.U32.AND P1, PT, R0.reuse, 0xa0, PT ;  /* 0x000000a00000780c */ /* 0x040fe40003f26070 */
[----:B------:R-:W-:-:S02]  /*0790*/  ISETP.GE.U32.AND P0, PT, R0, 0xc0, PT ;  /* 0x000000c00000780c */ /* 0x000fc40003f06070 */
[----:B------:R-:W-:Y:S01]  /*07a0*/  MOV R35, R90 ;  /* 0x0000005a00237202 */ /* 0x000fe20000000f00 */
[----:B------:R-:W0:Y:S01]  /*07b0*/  @P3 LDC.64 R16, c[0x0][0x3d0] ;  /* 0x0000f400ff103b82 */ /* 0x000e220000000a00 */
[----:B------:R-:W-:Y:S02]  /*07c0*/  ISETP.GE.U32.AND P4, PT, R0, 0xe0, PT ;  /* 0x000000e00000780c */ /* 0x000fe40003f86070 */
[----:B------:R-:W-:-:S05]  /*07d0*/  @P3 LOP3.LUT R35, R90, 0x20, RZ, 0xfc, !PT ;  /* 0x000000205a233812 */ /* 0x000fca00078efcff */
[----:B------:R-:W1:Y:S08]  /*07e0*/  @P2 LDC.64 R22, c[0x0][0x3d0] ;  /* 0x0000f400ff162b82 */ /* 0x000e700000000a00 */
[----:B------:R-:W2:Y:S08]  /*07f0*/  @P6 LDC.64 R24, c[0x0][0x3d0] ;  /* 0x0000f400ff186b82 */ /* 0x000eb00000000a00 */
[----:B------:R-:W3:Y:S01]  /*0800*/  @P5 LDC.64 R26, c[0x0][0x3d0] ;  /* 0x0000f400ff1a5b82 */ /* 0x000ee20000000a00 */
[----:B0-----:R-:W-:Y:S01]  /*0810*/  @P3 IMAD.WIDE.U32 R20, R90, 0x8, R16 ;  /* 0x000000085a143825 */ /* 0x001fe200078e0010 */
[----:B------:R-:W-:-:S04]  /*0820*/  @P3 CS2R R60, SRZ ;  /* 0x00000000003c3805 */ /* 0x000fc8000001ff00 */
[----:B------:R0:W5:Y:S02]  /*0830*/  @P3 LDG.E.64 R4, desc[UR6][R20.64] ;  /* 0x0000000614043981 */ /* 0x000164000c1e1b00 */
[----:B------:R-:W4:Y:S01]  /*0840*/  @P1 LDC.64 R28, c[0x0][0x3d0] ;  /* 0x0000f400ff1c1b82 */ /* 0x000f220000000a00 */
[C---:B-1----:R-:W-:Y:S01]  /*0850*/  @P2 IMAD.WIDE.U32 R16, R35.reuse, 0x8, R22 ;  /* 0x0000000823102825 */ /* 0x042fe200078e0016 */
[C---:B------:R-:W-:Y:S02]  /*0860*/  ISETP.GE.U32.AND P3, PT, R0.reuse, 0x100, PT ;  /* 0x000001000000780c */ /* 0x040fe40003f66070 */
[----:B------:R-:W-:Y:S02]  /*0870*/  @P2 IADD3 R35, PT, PT, R35, 0x20, RZ ;  /* 0x0000002023232810 */ /* 0x000fe40007ffe0ff */
[----:B------:R-:W-:Y:S01]  /*0880*/  @P2 CS2R R64, SRZ ;  /* 0x0000000000402805 */ /* 0x000fe2000001ff00 */
[----:B------:R1:W5:Y:S01]  /*0890*/  @P2 LDG.E.64 R2, desc[UR6][R16.64] ;  /* 0x0000000610022981 */ /* 0x000362000c1e1b00 */
[----:B------:R-:W4:Y:S01]  /*08a0*/  @P0 LDC.64 R22, c[0x0][0x3d0] ;  /* 0x0000f400ff160b82 */ /* 0x000f220000000a00 */
[----:B--2---:R-:W-:Y:S01]  /*08b0*/  @P6 IMAD.WIDE.U32 R24, R35, 0x8, R24 ;  /* 0x0000000823186825 */ /* 0x004fe200078e0018 */
[----:B------:R-:W-:-:S02]  /*08c0*/  ISETP.GE.U32.AND P2, PT, R0, 0x120, PT ;  /* 0x000001200000780c */ /* 0x000fc40003f46070 */
[----:B------:R-:W-:Y:S02]  /*08d0*/  @P6 IADD3 R35, PT, PT, R35, 0x20, RZ ;  /* 0x0000002023236810 */ /* 0x000fe40007ffe0ff */
[----:B------:R-:W-:Y:S01]  /*08e0*/  @P6 CS2R R68, SRZ ;  /* 0x0000000000446805 */ /* 0x000fe2000001ff00 */
[----:B------:R-:W5:Y:S01]  /*08f0*/  @P6 LDG.E.64 R62, desc[UR6][R24.64] ;  /* 0x00000006183e6981 */ /* 0x000f62000c1e1b00 */
[----:B0-----:R-:W0:Y:S01]  /*0900*/  @P4 LDC.64 R20, c[0x0][0x3d0] ;  /* 0x0000f400ff144b82 */ /* 0x001e220000000a00 */
[C---:B---3--:R-:W-:Y:S01]  /*0910*/  @P5 IMAD.WIDE.U32 R26, R35.reuse, 0x8, R26 ;  /* 0x00000008231a5825 */ /* 0x048fe200078e001a */
[C---:B------:R-:W-:Y:S02]  /*0920*/  ISETP.GE.U32.AND P6, PT, R0.reuse, 0x140, PT ;  /* 0x000001400000780c */ /* 0x040fe40003fc6070 */
[----:B------:R-:W-:Y:S02]  /*0930*/  @P5 IADD3 R35, PT, PT, R35, 0x20, RZ ;  /* 0x0000002023235810 */ /* 0x000fe40007ffe0ff */
[----:B------:R-:W-:Y:S01]  /*0940*/  @P5 CS2R R70, SRZ ;  /* 0x0000000000465805 */ /* 0x000fe2000001ff00 */
[----:B------:R2:W5:Y:S01]  /*0950*/  @P5 LDG.E.64 R66, desc[UR6][R26.64] ;  /* 0x000000061a425981 */ /* 0x000562000c1e1b00 */
[----:B-1----:R-:W1:Y:S01]  /*0960*/  @P3 LDC.64 R16, c[0x0][0x3d0] ;  /* 0x0000f400ff103b82 */ /* 0x002e620000000a00 */
[----:B----4-:R-:W-:Y:S01]  /*0970*/  @P1 IMAD.WIDE.U32 R28, R35, 0x8, R28 ;  /* 0x00000008231c1825 */ /* 0x010fe200078e001c */
[----:B------:R-:W-:-:S02]  /*0980*/  ISETP.GE.U32.AND P5, PT, R0, 0x160, PT ;  /* 0x000001600000780c */ /* 0x000fc40003fa6070 */
[----:B------:R-:W-:Y:S02]  /*0990*/  @P1 IADD3 R35, PT, PT, R35, 0x20, RZ ;  /* 0x0000002023231810 */ /* 0x000fe40007ffe0ff */
[----:B------:R-:W-:Y:S01]  /*09a0*/  @P1 CS2R R76, SRZ ;  /* 0x00000000004c1805 */ /* 0x000fe2000001ff00 */
[----:B------:R3:W5:Y:S01]  /*09b0*/  @P1 LDG.E.64 R72, desc[UR6][R28.64] ;  /* 0x000000061c481981 */ /* 0x000762000c1e1b00 */
[----:B------:R-:W4:Y:S01]  /*09c0*/  @P2 LDC.64 R30, c[0x0][0x3d0] ;  /* 0x0000f400ff1e2b82 */ /* 0x000f220000000a00 */
[----:B------:R-:W-:Y:S01]  /*09d0*/  ISETP.GE.U32.AND P1, PT, R0, 0x180, PT ;  /* 0x000001800000780c */ /* 0x000fe20003f26070 */
[C---:B------:R-:W-:Y:S01]  /*09e0*/  @P0 IMAD.WIDE.U32 R22, R35.reuse, 0x8, R22 ;  /* 0x0000000823160825 */ /* 0x040fe200078e0016 */
[----:B------:R-:W-:-:S04]  /*09f0*/  @P0 IADD3 R35, PT, PT, R35, 0x20, RZ ;  /* 0x0000002023230810 */ /* 0x000fc80007ffe0ff */
[----:B------:R1:W5:Y:S01]  /*0a00*/  @P0 LDG.E.64 R74, desc[UR6][R22.64] ;  /* 0x00000006164a0981 */ /* 0x000362000c1e1b00 */
[----:B------:R-:W4:Y:S01]  /*0a10*/  @P6 LDC.64 R32, c[0x0][0x3d0] ;  /* 0x0000f400ff206b82 */ /* 0x000f220000000a00 */
[C---:B0-----:R-:W-:Y:S01]  /*0a20*/  @P4 IMAD.WIDE.U32 R20, R35.reuse, 0x8, R20 ;  /* 0x0000000823144825 */ /* 0x041fe200078e0014 */
[----:B------:R-:W-:-:S04]  /*0a30*/  @P4 IADD3 R35, PT, PT, R35, 0x20, RZ ;  /* 0x0000002023234810 */ /* 0x000fc80007ffe0ff */
[----:B------:R0:W5:Y:S02]  /*0a40*/  @P4 LDG.E.64 R6, desc[UR6][R20.64] ;  /* 0x0000000614064981 */ /* 0x000164000c1e1b00 */
[----:B--2---:R-:W2:Y:S01]  /*0a50*/  @P5 LDC.64 R26, c[0x0][0x3d0] ;  /* 0x0000f400ff1a5b82 */ /* 0x004ea20000000a00 */
[C---:B-1----:R-:W-:Y:S01]  /*0a60*/  @P3 IMAD.WIDE.U32 R24, R35.reuse, 0x8, R16 ;  /* 0x0000000823183825 */ /* 0x042fe200078e0010 */
[----:B------:R-:W-:-:S04]  /*0a70*/  @P3 IADD3 R35, PT, PT, R35, 0x20, RZ ;  /* 0x0000002023233810 */ /* 0x000fc80007ffe0ff */
[----:B------:R0:W5:Y:S02]  /*0a80*/  @P3 LDG.E.64 R8, desc[UR6][R24.64] ;  /* 0x0000000618083981 */ /* 0x000164000c1e1b00 */
[----:B---3--:R-:W1:Y:S01]  /*0a90*/  @P1 LDC.64 R28, c[0x0][0x3d0] ;  /* 0x0000f400ff1c1b82 */ /* 0x008e620000000a00 */
[C---:B----4-:R-:W-:Y:S01]  /*0aa0*/  @P2 IMAD.WIDE.U32 R30, R35.reuse, 0x8, R30 ;  /* 0x00000008231e2825 */ /* 0x050fe200078e001e */
[----:B------:R-:W-:-:S04]  /*0ab0*/  @P2 IADD3 R35, PT, PT, R35, 0x20, RZ ;  /* 0x0000002023232810 */ /* 0x000fc80007ffe0ff */
[----:B------:R0:W5:Y:S01]  /*0ac0*/  @P2 LDG.E.64 R10, desc[UR6][R30.64] ;  /* 0x000000061e0a2981 */ /* 0x000162000c1e1b00 */
[C---:B------:R-:W-:Y:S01]  /*0ad0*/  @P6 IMAD.WIDE.U32 R32, R35.reuse, 0x8, R32 ;  /* 0x0000000823206825 */ /* 0x040fe200078e0020 */
[----:B------:R-:W-:-:S04]  /*0ae0*/  @P6 IADD3 R35, PT, PT, R35, 0x20, RZ ;  /* 0x0000002023236810 */ /* 0x000fc80007ffe0ff */
[----:B------:R0:W5:Y:S01]  /*0af0*/  @P6 LDG.E.64 R12, desc[UR6][R32.64] ;  /* 0x00000006200c6981 */ /* 0x000162000c1e1b00 */
[C---:B--2---:R-:W-:Y:S01]  /*0b00*/  @P5 IMAD.WIDE.U32 R26, R35.reuse, 0x8, R26 ;  /* 0x00000008231a5825 */ /* 0x044fe200078e001a */
[----:B------:R-:W-:-:S04]  /*0b10*/  @P5 IADD3 R35, PT, PT, R35, 0x20, RZ ;  /* 0x0000002023235810 */ /* 0x000fc80007ffe0ff */
[----:B------:R0:W5:Y:S01]  /*0b20*/  @P5 LDG.E.64 R14, desc[UR6][R26.64] ;  /* 0x000000061a0e5981 */ /* 0x000162000c1e1b00 */
[----:B-1----:R-:W-:-:S05]  /*0b30*/  @P1 IMAD.WIDE.U32 R16, R35, 0x8, R28 ;  /* 0x0000000823101825 */ /* 0x002fca00078e001c */
        /* <DEDUP_REMOVED lines=8> */
.L_x_43069:
[----:B------:R-:W-:Y:S05]  /*0bc0*/  BSYNC.RECONVERGENT B0 ;  /* 0x0000000000007941 */ /* 0x000fea0003800200 */
.L_x_43067:
[----:B------:R-:W0:Y:S02]  /*0bd0*/  LDCU UR4, c[0x0][0x384] ;  /* 0x00007080ff0477ac */ /* 0x000e240008000800 */
[----:B0-----:R-:W-:-:S13]  /*0be0*/  ISETP.GE.AND P0, PT, R91, UR4, PT ;  /* 0x000000045b007c0c */ /* 0x001fda000bf06270 */
[----:B------:R-:W-:Y:S05]  /*0bf0*/  @P0 EXIT ;  /* 0x000000000000094d */ /* 0x000fea0003800000 */
[----:B-----5:R-:W-:Y:S01]  /*0c00*/  MOV R100, R4 ;  /* 0x0000000400647202 */ /* 0x020fe20000000f00 */
[----:B------:R-:W0:Y:S01]  /*0c10*/  LDCU UR8, c[0x0][0x40c] ;  /* 0x00008180ff0877ac */ /* 0x000e220008000800 */
[----:B------:R-:W-:Y:S02]  /*0c20*/  MOV R16, R5 ;  /* 0x0000000500107202 */ /* 0x000fe40000000f00 */
[--C-:B------:R-:W-:Y:S01]  /*0c30*/  SHF.R.U64 R101, R4, 0x10, R5.reuse ;  /* 0x0000001004657819 */ /* 0x100fe20000001205 */
[----:B------:R-:W1:Y:S01]  /*0c40*/  LDCU.U8 UR9, c[0x0][0x410] ;  /* 0x00008200ff0977ac */ /* 0x000e620008000000 */
[----:B------:R-:W-:Y:S02]  /*0c50*/  SHF.R.U32.HI R17, RZ, 0x10, R5 ;  /* 0x00000010ff117819 */ /* 0x000fe40000011605 */
[----:B------:R-:W-:Y:S01]  /*0c60*/  MOV R102, R6 ;  /* 0x0000000600667202 */ /* 0x000fe20000000f00 */
[----:B------:R-:W2:Y:S01]  /*0c70*/  LDCU UR10, c[0x0][0x448] ;  /* 0x00008900ff0a77ac */ /* 0x000ea20008000800 */
[----:B------:R-:W-:-:S02]  /*0c80*/  MOV R4, R7 ;  /* 0x0000000700047202 */ /* 0x000fc40000000f00 */
[----:B------:R-:W-:Y:S01]  /*0c90*/  SHF.R.U64 R103, R6, 0x10, R7 ;  /* 0x0000001006677819 */ /* 0x000fe20000001207 */
[----:B------:R-:W3:Y:S01]  /*0ca0*/  LDCU.64 UR4, c[0x0][0x3a0] ;  /* 0x00007400ff0477ac */ /* 0x000ee20008000a00 */
[----:B------:R-:W-:Y:S02]  /*0cb0*/  MOV R104, R8 ;  /* 0x0000000800687202 */ /* 0x000fe40000000f00 */
[----:B------:R-:W-:Y:S02]  /*0cc0*/  MOV R5, R9 ;  /* 0x0000000900057202 */ /* 0x000fe40000000f00 */
[----:B------:R-:W-:Y:S02]  /*0cd0*/  MOV R106, R10 ;  /* 0x0000000a006a7202 */ /* 0x000fe40000000f00 */
[----:B------:R-:W-:Y:S02]  /*0ce0*/  MOV R6, R11 ;  /* 0x0000000b00067202 */ /* 0x000fe40000000f00 */
[----:B------:R-:W-:-:S02]  /*0cf0*/  PRMT R102, R102, 0x5410, R4 ;  /* 0x0000541066667816 */ /* 0x000fc40000000004 */
[----:B------:R-:W-:Y:S02]  /*0d00*/  PRMT R104, R104, 0x5410, R5 ;  /* 0x0000541068687816 */ /* 0x000fe40000000005 */
[----:B------:R-:W-:Y:S02]  /*0d10*/  SHF.R.U32.HI R20, RZ, 0x10, R7 ;  /* 0x00000010ff147819 */ /* 0x000fe40000011607 */
[----:B------:R-:W-:Y:S02]  /*0d20*/  PRMT R106, R106, 0x5410, R6 ;  /* 0x000054106a6a7816 */ /* 0x000fe40000000006 */
[----:B------:R-:W-:Y:S02]  /*0d30*/  MOV R4, R2 ;  /* 0x0000000200047202 */ /* 0x000fe40000000f00 */
[----:B------:R-:W-:Y:S02]  /*0d40*/  MOV R5, R3 ;  /* 0x0000000300057202 */ /* 0x000fe40000000f00 */
[----:B------:R-:W-:-:S02]  /*0d50*/  MOV R108, R12 ;  /* 0x0000000c006c7202 */ /* 0x000fc40000000f00 */
[----:B------:R-:W-:Y:S02]  /*0d60*/  MOV R7, R13 ;  /* 0x0000000d00077202 */ /* 0x000fe40000000f00 */
[----:B------:R-:W-:Y:S02]  /*0d70*/  MOV R6, R62 ;  /* 0x0000003e00067202 */ /* 0x000fe40000000f00 */
[----:B------:R-:W-:Y:S02]  /*0d80*/  PRMT R115, R4, 0x5410, R5 ;  /* 0x0000541004737816 */ /* 0x000fe40000000005 */
[----:B------:R-:W-:Y:S02]  /*0d90*/  PRMT R108, R108, 0x5410, R7 ;  /* 0x000054106c6c7816 */ /* 0x000fe40000000007 */
[----:B------:R-:W-:Y:S02]  /*0da0*/  PRMT R118, R6, 0x7610, R118 ;  /* 0x0000761006767816 */ /* 0x000fe40000000076 */
[----:B------:R-:W-:-:S02]  /*0db0*/  MOV R4, R63 ;  /* 0x0000003f00047202 */ /* 0x000fc40000000f00 */
[----:B------:R-:W-:Y:S02]  /*0dc0*/  MOV R7, R72 ;  /* 0x0000004800077202 */ /* 0x000fe40000000f00 */
[----:B------:R-:W-:Y:S02]  /*0dd0*/  PRMT R118, R118, 0x5410, R4 ;  /* 0x0000541076767816 */ /* 0x000fe40000000004 */
[----:B------:R-:W-:Y:S02]  /*0de0*/  MOV R5, R66 ;  /* 0x0000004200057202 */ /* 0x000fe40000000f00 */
[----:B------:R-:W-:Y:S02]  /*0df0*/  MOV R6, R67 ;  /* 0x0000004300067202 */ /* 0x000fe40000000f00 */
[----:B------:R-:W-:Y:S02]  /*0e00*/  PRMT R120, R7, 0x7610, R120 ;  /* 0x0000761007787816 */ /* 0x000fe40000000078 */
[----:B------:R-:W-:-:S02]  /*0e10*/  MOV R4, R73 ;  /* 0x0000004900047202 */ /* 0x000fc40000000f00 */
[----:B------:R-:W-:Y:S02]  /*0e20*/  PRMT R119, R5, 0x5410, R6 ;  /* 0x0000541005777816 */ /* 0x000fe40000000006 */
[----:B------:R-:W-:Y:S02]  /*0e30*/  PRMT R120, R120, 0x5410, R4 ;  /* 0x0000541078787816 */ /* 0x000fe40000000004 */
[----:B------:R-:W-:Y:S02]  /*0e40*/  MOV R5, R74 ;  /* 0x0000004a00057202 */ /* 0x000fe40000000f00 */
[----:B------:R-:W-:Y:S02]  /*0e50*/  MOV R6, R75 ;  /* 0x0000004b00067202 */ /* 0x000fe40000000f00 */
[--C-:B------:R-:W-:Y:S02]  /*0e60*/  SHF.R.U64 R122, R60, 0x10, R61.reuse ;  /* 0x000000103c7a7819 */ /* 0x100fe4000000123d */
[----:B------:R-:W-:-:S02]  /*0e70*/  SHF.R.U32.HI R4, RZ, 0x10, R61 ;  /* 0x00000010ff047819 */ /* 0x000fc4000001163d */
[----:B------:R-:W-:Y:S02]  /*0e80*/  PRMT R121, R5, 0x5410, R6 ;  /* 0x0000541005797816 */ /* 0x000fe40000000006 */
[----:B------:R-:W-:Y:S02]  /*0e90*/  PRMT R122, R122, 0x5410, R4 ;  /* 0x000054107a7a7816 */ /* 0x000fe40000000004 */
[----:B------:R-:W-:Y:S02]  /*0ea0*/  SHF.R.U64 R123, R78, 0x10, R79 ;  /* 0x000000104e7b7819 */ /* 0x000fe4000000124f */
[----:B------:R-:W-:Y:S02]  /*0eb0*/  SHF.R.U32.HI R5, RZ, 0x10, R75 ;  /* 0x00000010ff057819 */ /* 0x000fe4000001164b */
[----:B------:R-:W-:Y:S02]  /*0ec0*/  SHF.R.U32.HI R124, RZ, 0x10, R79 ;  /* 0x00000010ff7c7819 */ /* 0x000fe4000001164f */
[----:B------:R-:W-:-:S02]  /*0ed0*/  SHF.R.U64 R4, R80, 0x10, R81 ;  /* 0x0000001050047819 */ /* 0x000fc40000001251 */
[----:B------:R-:W-:Y:S02]  /*0ee0*/  PRMT R123, R123, 0x5410, R5 ;  /* 0x000054107b7b7816 */ /* 0x000fe40000000005 */
[----:B------:R-:W-:Y:S02]  /*0ef0*/  PRMT R124, R124, 0x5410, R4 ;  /* 0x000054107c7c7816 */ /* 0x000fe40000000004 */
[----:B------:R-:W-:Y:S02]  /*0f00*/  SHF.R.U32.HI R125, RZ, 0x10, R81 ;  /* 0x00000010ff7d7819 */ /* 0x000fe40000011651 */
[--C-:B------:R-:W-:Y:S02]  /*0f10*/  SHF.R.U64 R5, R82, 0x10, R83.reuse ;  /* 0x0000001052057819 */ /* 0x100fe40000001253 */
[----:B------:R-:W-:Y:S02]  /*0f20*/  SHF.R.U32.HI R126, RZ, 0x10, R83 ;  /* 0x00000010ff7e7819 */ /* 0x000fe40000011653 */
[----:B------:R-:W-:-:S02]  /*0f30*/  SHF.R.U64 R4, R84, 0x10, R85 ;  /* 0x0000001054047819 */ /* 0x000fc40000001255 */
[----:B------:R-:W-:Y:S02]  /*0f40*/  SHF.R.U64 R107, R10, 0x10, R11 ;  /* 0x000000100a6b7819 */ /* 0x000fe4000000120b */
[----:B------:R-:W-:Y:S02]  /*0f50*/  SHF.R.U64 R105, R8, 0x10, R9 ;  /* 0x0000001008697819 */ /* 0x000fe40000001209 */
[----:B------:R-:W-:Y:S02]  /*0f60*/  SHF.R.U32.HI R10, RZ, 0x10, R11 ;  /* 0x00000010ff0a7819 */ /* 0x000fe4000001160b */
[----:B------:R-:W-:Y:S02]  /*0f70*/  SHF.R.U64 R109, R12, 0x10, R13 ;  /* 0x000000100c6d7819 */ /* 0x000fe4000000120d */
[----:B------:R-:W-:Y:S02]  /*0f80*/  MOV R95, R18 ;  /* 0x00000012005f7202 */ /* 0x000fe40000000f00 */
[----:B------:R-:W-:-:S02]  /*0f90*/  MOV R94, R19 ;  /* 0x00000013005e7202 */ /* 0x000fc40000000f00 */
[--C-:B------:R-:W-:Y:S01]  /*0fa0*/  SHF.R.U64 R96, R18, 0x10, R19.reuse ;  /* 0x0000001012607819 */ /* 0x100fe20000001213 */
[----:B------:R-:W-:Y:S01]  /*0fb0*/  HADD2.F32 R95, -RZ, R95.H0_H0 ;  /* 0x2000005fff5f7230 */ /* 0x000fe20000004100 */
[----:B------:R-:W-:Y:S01]  /*0fc0*/  SHF.R.U32.HI R97, RZ, 0x10, R19 ;  /* 0x00000010ff617819 */ /* 0x000fe20000011613 */
[----:B------:R-:W-:Y:S01]  /*0fd0*/  HADD2.F32 R94, -RZ, R94.H0_H0 ;  /* 0x2000005eff5e7230 */ /* 0x000fe20000004100 */
[----:B------:R-:W-:Y:S01]  /*0fe0*/  PRMT R125, R125, 0x5410, R5 ;  /* 0x000054107d7d7816 */ /* 0x000fe20000000005 */
[----:B------:R-:W-:Y:S01]  /*0ff0*/  HADD2.F32 R96, -RZ, R96.H0_H0 ;  /* 0x20000060ff607230 */ /* 0x000fe20000004100 */
[----:B------:R-:W-:Y:S01]  /*1000*/  PRMT R126, R126, 0x5410, R4 ;  /* 0x000054107e7e7816 */ /* 0x000fe20000000004 */
[----:B------:R-:W-:Y:S01]  /*1010*/  HADD2.F32 R97, -RZ, R97.H0_H0 ;  /* 0x20000061ff617230 */ /* 0x000fe20000004100 */
[--C-:B------:R-:W-:Y:S01]  /*1020*/  SHF.R.U64 R99, R92, 0x10, R93.reuse ;  /* 0x000000105c637819 */ /* 0x100fe2000000125d */
[----:B------:R-:W-:Y:S01]  /*1030*/  HADD2.F32 R92, -RZ, R92.H0_H0 ;  /* 0x2000005cff5c7230 */ /* 0x000fe20000004100 */
[----:B------:R-:W-:Y:S01]  /*1040*/  SHF.R.U32.HI R98, RZ, 0x10, R93 ;  /* 0x00000010ff627819 */ /* 0x000fe2000001165d */
[----:B------:R-:W-:Y:S01]  /*1050*/  HADD2.F32 R93, -RZ, R93.H0_H0 ;  /* 0x2000005dff5d7230 */ /* 0x000fe20000004100 */
[----:B------:R-:W-:Y:S01]  /*1060*/  SHF.R.U32.HI R9, RZ, 0x10, R9 ;  /* 0x00000010ff097819 */ /* 0x000fe20000011609 */
[----:B------:R-:W-:Y:S01]  /*1070*/  HADD2.F32 R99, -RZ, R99.H0_H0 ;  /* 0x20000063ff637230 */ /* 0x000fe20000004100 */
[----:B------:R-:W-:Y:S01]  /*1080*/  SHF.R.U32.HI R11, RZ, 0x10, R13 ;  /* 0x00000010ff0b7819 */ /* 0x000fe2000001160d */
[----:B------:R-:W-:Y:S01]  /*1090*/  HADD2.F32 R98, -RZ, R98.H0_H0 ;  /* 0x20000062ff627230 */ /* 0x000fe20000004100 */
[----:B------:R-:W-:-:S02]  /*10a0*/  MOV R110, R14 ;  /* 0x0000000e006e7202 */ /* 0x000fc40000000f00 */
[----:B------:R-:W-:Y:S02]  /*10b0*/  MOV R8, R15 ;  /* 0x0000000f00087202 */ /* 0x000fe40000000f00 */
[--C-:B------:R-:W-:Y:S02]  /*10c0*/  SHF.R.U64 R114, R14, 0x10, R15.reuse ;  /* 0x000000100e727819 */ /* 0x100fe4000000120f */
[----:B------:R-:W-:Y:S02]  /*10d0*/  SHF.R.U32.HI R12, RZ, 0x10, R15 ;  /* 0x00000010ff0c7819 */ /* 0x000fe4000001160f */
[----:B------:R-:W-:Y:S02]  /*10e0*/  SHF.R.U32.HI R127, RZ, 0x10, R85 ;  /* 0x00000010ff7f7819 */ /* 0x000fe40000011655 */
[--C-:B------:R-:W-:Y:S02]  /*10f0*/  SHF.R.U64 R5, R86, 0x10, R87.reuse ;  /* 0x0000001056057819 */ /* 0x100fe40000001257 */
[----:B------:R-:W-:-:S02]  /*1100*/  SHF.R.U32.HI R128, RZ, 0x10, R87 ;  /* 0x00000010ff807819 */ /* 0x000fc40000011657 */
[----:B------:R-:W-:Y:S02]  /*1110*/  SHF.R.U64 R4, R88, 0x10, R89 ;  /* 0x0000001058047819 */ /* 0x000fe40000001259 */
        /* <DEDUP_REMOVED lines=9> */
[----:B------:R-:W-:Y:S02]  /*11b0*/  SHF.R.U32.HI R129, RZ, 0x10, R89 ;  /* 0x00000010ff817819 */ /* 0x000fe40000011659 */
[----:B0123--:R-:W-:-:S07]  /*11c0*/  PRMT R128, R128, 0x5410, R4 ;  /* 0x0000541080807816 */ /* 0x00ffce0000000004 */
.L_x_43119:
[----:B------:R-:W0:Y:S08]  /*11d0*/  LDC.64 R56, c[0x0][0x3f0] ;  /* 0x0000fc00ff387b82 */ /* 0x000e300000000a00 */
[----:B------:R-:W1:Y:S08]  /*11e0*/  LDC.64 R112, c[0x0][0x3f8] ;  /* 0x0000fe00ff707b82 */ /* 0x000e700000000a00 */
[----:B------:R-:W2:Y:S01]  /*11f0*/  LDC R58, c[0x0][0x388] ;  /* 0x0000e200ff3a7b82 */ /* 0x000ea20000000800 */
[----:B0-----:R-:W-:-:S06]  /*1200*/  IMAD.WIDE R56, R91, 0x4, R56 ;  /* 0x000000045b387825 */ /* 0x001fcc00078e0238 */
[----:B------:R0:W3:Y:S01]  /*1210*/  LDG.E R56, desc[UR6][R56.64] ;  /* 0x0000000638387981 */ /* 0x0000e2000c1e1900 */
[C---:B------:R-:W-:Y:S01]  /*1220*/  ISETP.GE.U32.AND P6, PT, R0.reuse, 0x40, PT ;  /* 0x000000400000780c */ /* 0x040fe20003fc6070 */
[----:B-1----:R-:W-:Y:S01]  /*1230*/  IMAD.WIDE R112, R91, 0x4, R112 ;  /* 0x000000045b707825 */ /* 0x002fe200078e0270 */
[C---:B------:R-:W-:Y:S02]  /*1240*/  ISETP.GE.U32.AND P5, PT, R0.reuse, 0x60, PT ;  /* 0x000000600000780c */ /* 0x040fe40003fa6070 */
[----:B------:R-:W-:Y:S02]  /*1250*/  ISETP.GE.U32.AND P4, PT, R0, 0x20, PT ;  /* 0x000000200000780c */ /* 0x000fe40003f86070 */
[----:B0-----:R-:W-:Y:S02]  /*1260*/  P2R R57, PR, RZ, 0x40 ;  /* 0x00000040ff397803 */ /* 0x001fe40000000000 */
[----:B------:R-:W-:-:S06]  /*1270*/  P2R R57, PR, RZ, 0x20 ;  /* 0x00000020ff397803 */ /* 0x000fcc0000000000 */
[----:B------:R0:W5:Y:S01]  /*1280*/  LDG.E R57, desc[UR6][R112.64] ;  /* 0x0000000670397981 */ /* 0x000162000c1e1900 */
[----:B------:R-:W-:Y:S01]  /*1290*/  BSSY.RECONVERGENT B0, `(.L_x_43070) ;  /* 0x0000028000007945 */ /* 0x000fe20003800200 */
[----:B---3--:R-:W-:-:S13]  /*12a0*/  ISETP.GE.AND P0, PT, R56, 0x1, PT ;  /* 0x000000013800780c */ /* 0x008fda0003f06270 */
[----:B------:R-:W-:-:S05]  /*12b0*/  @P0 IADD3 R59, PT, PT, R56, -0x1, RZ ;  /* 0xffffffff383b0810 */ /* 0x000fca0007ffe0ff */
[-C--:B--2---:R-:W-:Y:S02]  /*12c0*/  @P0 IMAD R111, R59, R58.reuse, RZ ;  /* 0x0000003a3b6f0224 */ /* 0x084fe400078e02ff */
[----:B------:R-:W-:-:S03]  /*12d0*/  IMAD R59, R91, R58, RZ ;  /* 0x0000003a5b3b7224 */ /* 0x000fc600078e02ff */
[----:B------:R-:W-:Y:S02]  /*12e0*/  @P0 SHF.R.S32.HI R130, RZ, 0x1f, R111 ;  /* 0x0000001fff820819 */ /* 0x000fe4000001146f */
[----:B------:R-:W-:Y:S02]  /*12f0*/  SHF.R.S32.HI R116, RZ, 0x1f, R59 ;  /* 0x0000001fff747819 */ /* 0x000fe4000001143b */
[----:B------:R-:W-:Y:S01]  /*1300*/  @P0 LEA.HI R117, R130, R111, RZ, 0x2 ;  /* 0x0000006f82750211 */ /* 0x000fe200078f10ff */
[----:B------:R-:W-:Y:S01]  /*1310*/  HFMA2 R111, -RZ, RZ, 0, 0 ;  /* 0x00000000ff6f7431 */ /* 0x000fe200000001ff */
[----:B------:R-:W-:-:S04]  /*1320*/  LEA.HI R59, R116, R59, RZ, 0x2 ;  /* 0x0000003b743b7211 */ /* 0x000fc800078f10ff */
[-C--:B------:R-:W-:Y:S02]  /*1330*/  LEA.HI.SX32 R59, R59, R90.reuse, 0x1e ;  /* 0x0000005a3b3b7211 */ /* 0x080fe400078ff2ff */
[----:B------:R-:W-:Y:S01]  /*1340*/  @P0 LEA.HI.SX32 R111, R117, R90, 0x1e ;  /* 0x0000005a756f0211 */ /* 0x000fe200078ff2ff */
[----:B0-----:R-:W-:Y:S06]  /*1350*/  @!P4 BRA `(.L_x_43071) ;  /* 0x00000000006cc947 */ /* 0x001fec0003800000 */
[----:B------:R-:W-:Y:S01]  /*1360*/  ISETP.NE.U32.AND P1, PT, RZ, UR4, PT ;  /* 0x00000004ff007c0c */ /* 0x000fe2000bf25070 */
[----:B------:R-:W0:Y:S03]  /*1370*/  @P0 LDC.64 R10, c[0x0][0x390] ;  /* 0x0000e400ff0a0b82 */ /* 0x000e260000000a00 */
[----:B------:R-:W-:-:S05]  /*1380*/  ISETP.NE.AND.EX P1, PT, RZ, UR5, PT, P1 ;  /* 0x00000005ff007c0c */ /* 0x000fca000bf25310 */
[----:B------:R-:W1:Y:S08]  /*1390*/  LDC.64 R112, c[0x0][0x3a8] ;  /* 0x0000ea00ff707b82 */ /* 0x000e700000000a00 */
[----:B------:R-:W2:Y:S01]  /*13a0*/  @P1 LDC.64 R8, c[0x0][0x3a0] ;  /* 0x0000e800ff081b82 */ /* 0x000ea20000000a00 */
[----:B0-----:R-:W-:-:S05]  /*13b0*/  @P0 IMAD.WIDE.U32 R116, R111, 0x10, R10 ;  /* 0x000000106f740825 */ /* 0x001fca00078e000a */
[----:B------:R-:W3:Y:S01]  /*13c0*/  @P0 LDG.E.128 R4, desc[UR6][R116.64] ;  /* 0x0000000674040981 */ /* 0x000ee2000c1e1d00 */
[----:B--2---:R-:W-:-:S05]  /*13d0*/  @P1 IMAD.WIDE.U32 R130, R59, 0x10, R8 ;  /* 0x000000103b821825 */ /* 0x004fca00078e0008 */
[----:B------:R-:W2:Y:S01]  /*13e0*/  @P1 LDG.E.128 R8, desc[UR6][R130.64] ;  /* 0x0000000682081981 */ /* 0x000ea2000c1e1d00 */
[C---:B------:R-:W-:Y:S02]  /*13f0*/  ISETP.GT.AND P3, PT, R56.reuse, RZ, P1 ;  /* 0x000000ff3800720c */ /* 0x040fe40000f64270 */
[----:B------:R-:W-:Y:S01]  /*1400*/  ISETP.GT.AND P2, PT, R56, RZ, PT ;  /* 0x000000ff3800720c */ /* 0x000fe20003f44270 */
[----:B-1----:R-:W-:Y:S01]  /*1410*/  IMAD.WIDE.U32 R112, R59, 0x10, R112 ;  /* 0x000000103b707825 */ /* 0x002fe200078e0070 */
[----:B------:R-:W-:Y:S02]  /*1420*/  IADD3 R111, PT, PT, R111, 0x20, RZ ;  /* 0x000000206f6f7810 */ /* 0x000fe40007ffe0ff */
[----:B------:R-:W-:Y:S01]  /*1430*/  IADD3 R59, PT, PT, R59, 0x20, RZ ;  /* 0x000000203b3b7810 */ /* 0x000fe20007ffe0ff */
[----:B---3--:R-:W-:Y:S01]  /*1440*/  @!P1 FMUL.FTZ R132, R4, UR8 ;  /* 0x0000000804849c20 */ /* 0x008fe20008410000 */
[----:B------:R-:W-:Y:S01]  /*1450*/  @!P1 FMUL.FTZ R133, R5, UR8 ;  /* 0x0000000805859c20 */ /* 0x000fe20008410000 */
[----:B------:R-:W-:Y:S01]  /*1460*/  @!P1 FMUL.FTZ R134, R6, UR8 ;  /* 0x0000000806869c20 */ /* 0x000fe20008410000 */
[----:B------:R-:W-:-:S03]  /*1470*/  @!P1 FMUL.FTZ R116, R7, UR8 ;  /* 0x0000000807749c20 */ /* 0x000fc60008410000 */
[----:B--2---:R-:W-:Y:S01]  /*1480*/  @P3 FFMA.FTZ R8, R4, UR8, R8 ;  /* 0x0000000804083c23 */ /* 0x004fe20008010008 */
[----:B------:R-:W-:Y:S01]  /*1490*/  @P3 FFMA.FTZ R9, R5, UR8, R9 ;  /* 0x0000000805093c23 */ /* 0x000fe20008010009 */
[----:B------:R-:W-:Y:S01]  /*14a0*/  @P3 FFMA.FTZ R10, R6, UR8, R10 ;  /* 0x00000008060a3c23 */ /* 0x000fe2000801000a */
[----:B------:R-:W-:Y:S01]  /*14b0*/  @P3 FFMA.FTZ R11, R7, UR8, R11 ;  /* 0x00000008070b3c23 */ /* 0x000fe2000801000b */
[----:B------:R-:W-:Y:S02]  /*14c0*/  @!P1 FSEL R8, R132, RZ, P2 ;  /* 0x000000ff84089208 */ /* 0x000fe40001000000 */
[----:B------:R-:W-:Y:S02]  /*14d0*/  @!P1 FSEL R9, R133, RZ, P2 ;  /* 0x000000ff85099208 */ /* 0x000fe40001000000 */
[----:B------:R-:W-:Y:S02]  /*14e0*/  @!P1 FSEL R10, R134, RZ, P2 ;  /* 0x000000ff860a9208 */ /* 0x000fe40001000000 */
[----:B------:R-:W-:-:S05]  /*14f0*/  @!P1 FSEL R11, R116, RZ, P2 ;  /* 0x000000ff740b9208 */ /* 0x000fca0001000000 */
[----:B------:R0:W-:Y:S02]  /*1500*/  STG.E.128 desc[UR6][R112.64], R8 ;  /* 0x0000000870007986 */ /* 0x0001e4000c101d06 */
.L_x_43071:
[----:B------:R-:W-:Y:S05]  /*1510*/  BSYNC.RECONVERGENT B0 ;  /* 0x0000000000007941 */ /* 0x000fea0003800200 */
.L_x_43070:
[----:B------:R-:W-:Y:S04]  /*1520*/  BSSY.RECONVERGENT B0, `(.L_x_43072) ;  /* 0x000001d000007945 */ /* 0x000fe80003800200 */
[----:B------:R-:W-:Y:S05]  /*1530*/  @!P6 BRA `(.L_x_43073) ;  /* 0x00000000006ce947 */ /* 0x000fea0003800000 */
[----:B------:R-:W-:Y:S01]  /*1540*/  ISETP.NE.U32.AND P1, PT, RZ, UR4, PT ;  /* 0x00000004ff007c0c */ /* 0x000fe2000bf25070 */
[----:B------:R-:W1:Y:S03]  /*1550*/  @P0 LDC.64 R130, c[0x0][0x390] ;  /* 0x0000e400ff820b82 */ /* 0x000e660000000a00 */
[----:B------:R-:W-:-:S05]  /*1560*/  ISETP.NE.AND.EX P1, PT, RZ, UR5, PT, P1 ;  /* 0x00000005ff007c0c */ /* 0x000fca000bf25310 */
[----:B0-----:R-:W0:Y:S08]  /*1570*/  LDC.64 R112, c[0x0][0x3a8] ;  /* 0x0000ea00ff707b82 */ /* 0x001e300000000a00 */
[----:B------:R-:W2:Y:S01]  /*1580*/  @P1 LDC.64 R116, c[0x0][0x3a0] ;  /* 0x0000e800ff741b82 */ /* 0x000ea20000000a00 */
[----:B-1----:R-:W-:-:S05]  /*1590*/  @P0 IMAD.WIDE.U32 R130, R111, 0x10, R130 ;  /* 0x000000106f820825 */ /* 0x002fca00078e0082 */
[----:B------:R-:W3:Y:S01]  /*15a0*/  @P0 LDG.E.128 R4, desc[UR6][R130.64] ;  /* 0x0000000682040981 */ /* 0x000ee2000c1e1d00 */
[----:B--2---:R-:W-:-:S05]  /*15b0*/  @P1 IMAD.WIDE.U32 R116, R59, 0x10, R116 ;  /* 0x000000103b741825 */ /* 0x004fca00078e0074 */
[----:B------:R-:W2:Y:S01]  /*15c0*/  @P1 LDG.E.128 R12, desc[UR6][R116.64] ;  /* 0x00000006740c1981 */ /* 0x000ea2000c1e1d00 */
[C---:B------:R-:W-:Y:S02]  /*15d0*/  ISETP.GT.AND P3, PT, R56.reuse, RZ, P1 ;  /* 0x000000ff3800720c */ /* 0x040fe40000f64270 */
[----:B------:R-:W-:Y:S01]  /*15e0*/  ISETP.GT.AND P2, PT, R56, RZ, PT ;  /* 0x000000ff3800720c */ /* 0x000fe20003f44270 */
[----:B0-----:R-:W-:Y:S01]  /*15f0*/  IMAD.WIDE.U32 R112, R59, 0x10, R112 ;  /* 0x000000103b707825 */ /* 0x001fe200078e0070 */
        /* <DEDUP_REMOVED lines=15> */
.L_x_43073:
[----:B------:R-:W-:Y:S05]  /*16f0*/  BSYNC.RECONVERGENT B0 ;  /* 0x0000000000007941 */ /* 0x000fea0003800200 */
.L_x_43072:
[----:B------:R-:W-:Y:S04]  /*1700*/  BSSY.RECONVERGENT B0, `(.L_x_43074) ;  /* 0x000001d000007945 */ /* 0x000fe80003800200 */
[----:B------:R-:W-:Y:S05]  /*1710*/  @!P5 BRA `(.L_x_43075) ;  /* 0x00000000006cd947 */ /* 0x000fea0003800000 */
[----:B------:R-:W-:Y:S01]  /*1720*/  ISETP.NE.U32.AND P1, PT, RZ, UR4, PT ;  /* 0x00000004ff007c0c */ /* 0x000fe2000bf25070 */
[----:B------:R-:W2:Y:S03]  /*1730*/  @P0 LDC.64 R130, c[0x0][0x390] ;  /* 0x0000e400ff820b82 */ /* 0x000ea60000000a00 */
[----:B------:R-:W-:-:S05]  /*1740*/  ISETP.NE.AND.EX P1, PT, RZ, UR5, PT, P1 ;  /* 0x00000005ff007c0c */ /* 0x000fca000bf25310 */
[----:B01----:R-:W0:Y:S08]  /*1750*/  LDC.64 R112, c[0x0][0x3a8] ;  /* 0x0000ea00ff707b82 */ /* 0x003e300000000a00 */
[----:B------:R-:W1:Y:S01]  /*1760*/  @P1 LDC.64 R116, c[0x0][0x3a0] ;  /* 0x0000e800ff741b82 */ /* 0x000e620000000a00 */
[----:B--2---:R-:W-:-:S05]  /*1770*/  @P0 IMAD.WIDE.U32 R130, R111, 0x10, R130 ;  /* 0x000000106f820825 */ /* 0x004fca00078e0082 */
[----:B------:R-:W2:Y:S01]  /*1780*/  @P0 LDG.E.128 R4, desc[UR6][R130.64] ;  /* 0x0000000682040981 */ /* 0x000ea2000c1e1d00 */
[----:B-1----:R-:W-:-:S05]  /*1790*/  @P1 IMAD.WIDE.U32 R116, R59, 0x10, R116 ;  /* 0x000000103b741825 */ /* 0x002fca00078e0074 */
[----:B------:R-:W3:Y:S01]  /*17a0*/  @P1 LDG.E.128 R16, desc[UR6][R116.64] ;  /* 0x0000000674101981 */ /* 0x000ee2000c1e1d00 */
[C---:B------:R-:W-:Y:S02]  /*17b0*/  ISETP.GT.AND P3, PT, R56.reuse, RZ, P1 ;  /* 0x000000ff3800720c */ /* 0x040fe40000f64270 */
[----:B------:R-:W-:Y:S01]  /*17c0*/  ISETP.GT.AND P2, PT, R56, RZ, PT ;  /* 0x000000ff3800720c */ /* 0x000fe20003f44270 */
[----:B0-----:R-:W-:Y:S01]  /*17d0*/  IMAD.WIDE.U32 R112, R59, 0x10, R112 ;  /* 0x000000103b707825 */ /* 0x001fe200078e0070 */
[----:B------:R-:W-:Y:S02]  /*17e0*/  IADD3 R111, PT, PT, R111, 0x20, RZ ;  /* 0x000000206f6f7810 */ /* 0x000fe40007ffe0ff */
[----:B------:R-:W-:Y:S01]  /*17f0*/  IADD3 R59, PT, PT, R59, 0x20, RZ ;  /* 0x000000203b3b7810 */ /* 0x000fe20007ffe0ff */
[----:B--2---:R-:W-:Y:S01]  /*1800*/  @!P1 FMUL.FTZ R132, R4, UR8 ;  /* 0x0000000804849c20 */ /* 0x004fe20008410000 */
[----:B------:R-:W-:Y:S01]  /*1810*/  @!P1 FMUL.FTZ R133, R5, UR8 ;  /* 0x0000000805859c20 */ /* 0x000fe20008410000 */
[----:B------:R-:W-:Y:S01]  /*1820*/  @!P1 FMUL.FTZ R134, R6, UR8 ;  /* 0x0000000806869c20 */ /* 0x000fe20008410000 */
[----:B------:R-:W-:-:S03]  /*1830*/  @!P1 FMUL.FTZ R116, R7, UR8 ;  /* 0x0000000807749c20 */ /* 0x000fc60008410000 */
[----:B---3--:R-:W-:Y:S01]  /*1840*/  @P3 FFMA.FTZ R16, R4, UR8, R16 ;  /* 0x0000000804103c23 */ /* 0x008fe20008010010 */
        /* <DEDUP_REMOVED lines=8> */
.L_x_43075:
[----:B------:R-:W-:Y:S05]  /*18d0*/  BSYNC.RECONVERGENT B0 ;  /* 0x0000000000007941 */ /* 0x000fea0003800200 */
.L_x_43074:
[----:B------:R-:W-:Y:S01]  /*18e0*/  ISETP.GE.U32.AND P1, PT, R0, 0x80, PT ;  /* 0x000000800000780c */ /* 0x000fe20003f26070 */
[----:B------:R-:W-:Y:S03]  /*18f0*/  BSSY.RECONVERGENT B0, `(.L_x_43076) ;  /* 0x000001e000007945 */ /* 0x000fe60003800200 */
[----:B012---:R-:W-:-:S09]  /*1900*/  P2R R112, PR, RZ, 0x2 ;  /* 0x00000002ff707803 */ /* 0x007fd20000000000 */
[----:B------:R-:W-:Y:S05]  /*1910*/  @!P1 BRA `(.L_x_43077) ;  /* 0x00000000006c9947 */ /* 0x000fea0003800000 */
        /* <DEDUP_REMOVED lines=9> */
[----:B------:R-:W-:Y:S01]  /*19b0*/  ISETP.GT.AND P2, PT, R56, RZ, P1 ;  /* 0x000000ff3800720c */ /* 0x000fe20000f44270 */
[----:B-1----:R-:W-:Y:S01]  /*19c0*/  IMAD.WIDE.U32 R112, R59, 0x10, R112 ;  /* 0x000000103b707825 */ /* 0x002fe200078e0070 */
[----:B------:R-:W-:Y:S02]  /*19d0*/  IADD3 R111, PT, PT, R111, 0x20, RZ ;  /* 0x000000206f6f7810 */ /* 0x000fe40007ffe0ff */
[----:B------:R-:W-:Y:S01]  /*19e0*/  IADD3 R59, PT, PT, R59, 0x20, RZ ;  /* 0x000000203b3b7810 */ /* 0x000fe20007ffe0ff */
[----:B---3--:R-:W-:Y:S01]  /*19f0*/  @!P1 FMUL.FTZ R132, R4, UR8 ;  /* 0x0000000804849c20 */ /* 0x008fe20008410000 */
[----:B------:R-:W-:Y:S01]  /*1a00*/  @!P1 FMUL.FTZ R133, R5, UR8 ;  /* 0x0000000805859c20 */ /* 0x000fe20008410000 */
[----:B------:R-:W-:Y:S01]  /*1a10*/  @!P1 FMUL.FTZ R130, R6, UR8 ;  /* 0x0000000806829c20 */ /* 0x000fe20008410000 */
[----:B------:R-:W-:-:S05]  /*1a20*/  @!P1 FMUL.FTZ R116, R7, UR8 ;  /* 0x0000000807749c20 */ /* 0x000fca0008410000 */
[----:B--2---:R-:W-:Y:S01]  /*1a30*/  @P2 FFMA.FTZ R20, R4, UR8, R20 ;  /* 0x0000000804142c23 */ /* 0x004fe20008010014 */
[----:B------:R-:W-:Y:S01]  /*1a40*/  @P2 FFMA.FTZ R21, R5, UR8, R21 ;  /* 0x0000000805152c23 */ /* 0x000fe20008010015 */
[----:B------:R-:W-:Y:S01]  /*1a50*/  @P2 FFMA.FTZ R22, R6, UR8, R22 ;  /* 0x0000000806162c23 */ /* 0x000fe20008010016 */
[----:B------:R-:W-:Y:S01]  /*1a60*/  @P2 FFMA.FTZ R23, R7, UR8, R23 ;  /* 0x0000000807172c23 */ /* 0x000fe20008010017 */
[----:B------:R-:W-:-:S04]  /*1a70*/  ISETP.GT.AND P2, PT, R56, RZ, PT ;  /* 0x000000ff3800720c */ /* 0x000fc80003f44270 */
[----:B------:R-:W-:Y:S02]  /*1a80*/  @!P1 FSEL R20, R132, RZ, P2 ;  /* 0x000000ff84149208 */ /* 0x000fe40001000000 */
[----:B------:R-:W-:Y:S02]  /*1a90*/  @!P1 FSEL R21, R133, RZ, P2 ;  /* 0x000000ff85159208 */ /* 0x000fe40001000000 */
[----:B------:R-:W-:Y:S02]  /*1aa0*/  @!P1 FSEL R22, R130, RZ, P2 ;  /* 0x000000ff82169208 */ /* 0x000fe40001000000 */
[----:B------:R-:W-:-:S05]  /*1ab0*/  @!P1 FSEL R23, R116, RZ, P2 ;  /* 0x000000ff74179208 */ /* 0x000fca0001000000 */
[----:B------:R0:W-:Y:S02]  /*1ac0*/  STG.E.128 desc[UR6][R112.64], R20 ;  /* 0x0000001470007986 */ /* 0x0001e4000c101d06 */
.L_x_43077:
[----:B------:R-:W-:Y:S05]  /*1ad0*/  BSYNC.RECONVERGENT B0 ;  /* 0x0000000000007941 */ /* 0x000fea0003800200 */
.L_x_43076:
[----:B------:R-:W-:Y:S01]  /*1ae0*/  ISETP.GE.U32.AND P1, PT, R0, 0xa0, PT ;  /* 0x000000a00000780c */ /* 0x000fe20003f26070 */
[----:B------:R-:W-:Y:S03]  /*1af0*/  BSSY.RECONVERGENT B0, `(.L_x_43078) ;  /* 0x000001e000007945 */ /* 0x000fe60003800200 */
[----:B0-----:R-:W-:-:S09]  /*1b00*/  P2R R112, PR, RZ, 0x2 ;  /* 0x00000002ff707803 */ /* 0x001fd20000000000 */
[----:B------:R-:W-:Y:S05]  /*1b10*/  @!P1 BRA `(.L_x_43079) ;  /* 0x00000000006c9947 */ /* 0x000fea0003800000 */
[----:B------:R-:W-:Y:S01]  /*1b20*/  ISETP.NE.U32.AND P1, PT, RZ, UR4, PT ;  /* 0x00000004ff007c0c */ /* 0x000fe2000bf25070 */
[----:B------:R-:W0:Y:S03]  /*1b30*/  @P0 LDC.64 R116, c[0x0][0x390] ;  /* 0x0000e400ff740b82 */ /* 0x000e260000000a00 */
[----:B------:R-:W-:-:S13]  /*1b40*/  ISETP.NE.AND.EX P1, PT, RZ, UR5, PT, P1 ;  /* 0x00000005ff007c0c */ /* 0x000fda000bf25310 */
[----:B------:R-:W1:Y:S01]  /*1b50*/  @P1 LDC.64 R112, c[0x0][0x3a0] ;  /* 0x0000e800ff701b82 */ /* 0x000e620000000a00 */
[----:B0-----:R-:W-:-:S05]  /*1b60*/  @P0 IMAD.WIDE.U32 R116, R111, 0x10, R116 ;  /* 0x000000106f740825 */ /* 0x001fca00078e0074 */
[----:B------:R-:W2:Y:S01]  /*1b70*/  @P0 LDG.E.128 R4, desc[UR6][R116.64] ;  /* 0x0000000674040981 */ /* 0x000ea2000c1e1d00 */
[----:B-1----:R-:W-:-:S05]  /*1b80*/  @P1 IMAD.WIDE.U32 R112, R59, 0x10, R112 ;  /* 0x000000103b701825 */ /* 0x002fca00078e0070 */
[----:B------:R0:W3:Y:S01]  /*1b90*/  @P1 LDG.E.128 R24, desc[UR6][R112.64] ;  /* 0x0000000670181981 */ /* 0x0000e2000c1e1d00 */
[----:B------:R-:W-:Y:S01]  /*1ba0*/  ISETP.GT.AND P2, PT, R56, RZ, P1 ;  /* 0x000000ff3800720c */ /* 0x000fe20000f44270 */
[----:B0-----:R-:W0:Y:S02]  /*1bb0*/  LDC.64 R112, c[0x0][0x3a8] ;  /* 0x0000ea00ff707b82 */ /* 0x001e240000000a00 */
        /* <DEDUP_REMOVED lines=17> */
.L_x_43079:
[----:B------:R-:W-:Y:S05]  /*1cd0*/  BSYNC.RECONVERGENT B0 ;  /* 0x0000000000007941 */ /* 0x000fea0003800200 */
.L_x_43078:
        /* <DEDUP_REMOVED lines=31> */
.L_x_43081:
[----:B------:R-:W-:Y:S05]  /*1ed0*/  BSYNC.RECONVERGENT B0 ;  /* 0x0000000000007941 */ /* 0x000fea0003800200 */
.L_x_43080:
        /* <DEDUP_REMOVED lines=31> */
.L_x_43083:
[----:B------:R-:W-:Y:S05]  /*20d0*/  BSYNC.RECONVERGENT B0 ;  /* 0x0000000000007941 */ /* 0x000fea0003800200 */
.L_x_43082:
        /* <DEDUP_REMOVED lines=31> */
.L_x_43085:
[----:B------:R-:W-:Y:S05]  /*22d0*/  BSYNC.RECONVERGENT B0 ;  /* 0x0000000000007941 */ /* 0x000fea0003800200 */
.L_x_43084:
        /* <DEDUP_REMOVED lines=31> */
.L_x_43087:
[----:B------:R-:W-:Y:S05]  /*24d0*/  BSYNC.RECONVERGENT B0 ;  /* 0x0000000000007941 */ /* 0x000fea0003800200 */
.L_x_43086:
        /* <DEDUP_REMOVED lines=31> */
.L_x_43089:
[----:B------:R-:W-:Y:S05]  /*26d0*/  BSYNC.RECONVERGENT B0 ;  /* 0x0000000000007941 */ /* 0x000fea0003800200 */
.L_x_43088:
        /* <DEDUP_REMOVED lines=31> */
.L_x_43091:
[----:B------:R-:W-:Y:S05]  /*28d0*/  BSYNC.RECONVERGENT B0 ;  /* 0x0000000000007941 */ /* 0x000fea0003800200 */
.L_x_43090:
[----:B------:R-:W-:Y:S01]  /*28e0*/  ISETP.GE.U32.AND P1, PT, R0, 0x180, PT ;  /* 0x000001800000780c */ /* 0x000fe20003f26070 */
[----:B------:R-:W-:Y:S03]  /*28f0*/  BSSY.RECONVERGENT B0, `(.L_x_43092) ;  /* 0x000001c000007945 */ /* 0x000fe60003800200 */
[----:B0-----:R-:W-:-:S09]  /*2900*/  P2R R112, PR, RZ, 0x2 ;  /* 0x00000002ff707803 */ /* 0x001fd20000000000 */
[----:B------:R-:W-:Y:S05]  /*2910*/  @!P1 BRA `(.L_x_43093) ;  /* 0x0000000000649947 */ /* 0x000fea0003800000 */
[----:B------:R-:W0:Y:S02]  /*2920*/  @P0 LDC.64 R52, c[0x0][0x390] ;  /* 0x0000e400ff340b82 */ /* 0x000e240000000a00 */
[----:B0-----:R-:W-:-:S05]  /*2930*/  @P0 IMAD.WIDE.U32 R116, R111, 0x10, R52 ;  /* 0x000000106f740825 */ /* 0x001fca00078e0034 */
[----:B------:R-:W2:Y:S01]  /*2940*/  @P0 LDG.E.128 R4, desc[UR6][R116.64] ;  /* 0x0000000674040981 */ /* 0x000ea2000c1e1d00 */
[----:B------:R-:W-:-:S04]  /*2950*/  ISETP.NE.U32.AND P0, PT, RZ, UR4, PT ;  /* 0x00000004ff007c0c */ /* 0x000fc8000bf05070 */
[----:B------:R-:W-:-:S13]  /*2960*/  ISETP.NE.AND.EX P0, PT, RZ, UR5, PT, P0 ;  /* 0x00000005ff007c0c */ /* 0x000fda000bf05300 */
[----:B------:R-:W0:Y:S02]  /*2970*/  @P0 LDC.64 R52, c[0x0][0x3a0] ;  /* 0x0000e800ff340b82 */ /* 0x000e240000000a00 */
[----:B0-----:R-:W-:-:S05]  /*2980*/  @P0 IMAD.WIDE.U32 R112, R59, 0x10, R52 ;  /* 0x000000103b700825 */ /* 0x001fca00078e0034 */
[----:B------:R0:W3:Y:S01]  /*2990*/  @P0 LDG.E.128 R52, desc[UR6][R112.64] ;  /* 0x0000000670340981 */ /* 0x0000e2000c1e1d00 */
[----:B------:R-:W-:Y:S01]  /*29a0*/  ISETP.GT.AND P1, PT, R56, RZ, P0 ;  /* 0x000000ff3800720c */ /* 0x000fe20000724270 */
[----:B0-----:R-:W0:Y:S02]  /*29b0*/  LDC.64 R112, c[0x0][0x3a8] ;  /* 0x0000ea00ff707b82 */ /* 0x001e240000000a00 */
[----:B0-----:R-:W-:-:S04]  /*29c0*/  IMAD.WIDE.U32 R112, R59, 0x10, R112 ;  /* 0x000000103b707825 */ /* 0x001fc800078e0070 */
        /* <DEDUP_REMOVED lines=14> */
.L_x_43093:
[----:B------:R-:W-:Y:S05]  /*2ab0*/  BSYNC.RECONVERGENT B0 ;  /* 0x0000000000007941 */ /* 0x000fea0003800200 */
.L_x_43092:
        /* <DEDUP_REMOVED lines=195> */
.L_x_43131:
        /* <DEDUP_REMOVED lines=28> */
[----:B------:R-:W-:Y:S01]  /*38b0*/  FADD.FTZ R138, R11, -R112 ;  /* 0x800000700b8a7221 */ /* 0x000fe20000010000 */
        /* <DEDUP_REMOVED lines=8> */
[----:B------:R-:W-:Y:S02]  /*3940*/  HADD2.F32 R131, -RZ, R100.H1_H1 ;  /* 0x30000064ff837230 */ /* 0x000fe40000004100 */
[----:B------:R-:W-:Y:S01]  /*3950*/  FFMA.FTZ R56, R56, R133, R135 ;  /* 0x0000008538387223 */ /* 0x000fe20000010087 */
[----:B------:R-:W-:Y:S02]  /*3960*/  HADD2.F32 R58, -RZ, R61.H0_H0 ;  /* 0x2000003dff3a7230 */ /* 0x000fe40000004100 */
[----:B------:R-:W-:Y:S01]  /*3970*/  FFMA.FTZ R57, R134, R132, R57 ;  /* 0x0000008486397223 */ /* 0x000fe20000010039 */
[----:B------:R-:W-:-:S02]  /*3980*/  HADD2.F32 R130, -RZ, R101.H1_H1 ;  /* 0x30000065ff827230 */ /* 0x000fc40000004100 */
[----:B------:R-:W-:Y:S02]  /*3990*/  HADD2.F32 R59, -RZ, R122.H1_H1 ;  /* 0x3000007aff3b7230 */ /* 0x000fe40000004100 */
[----:B------:R-:W-:-:S03]  /*39a0*/  FFMA.FTZ R58, R137, R131, R58 ;  /* 0x00000083893a7223 */ /* 0x000fc6000001003a */
[----:B------:R-:W-:Y:S01]  /*39b0*/  FFMA.FTZ R59, R138, R130, R59 ;  /* 0x000000828a3b7223 */ /* 0x000fe2000001003b */
[C---:B0-----:R-:W-:Y:S01]  /*39c0*/  IMAD.WIDE.U32 R116, R113.reuse, 0x10, R116 ;  /* 0x0000001071747825 */ /* 0x041fe200078e0074 */
[----:B------:R-:W-:-:S04]  /*39d0*/  IADD3 R113, PT, PT, R113, 0x20, RZ ;  /* 0x0000002071717810 */ /* 0x000fc80007ffe0ff */
[----:B------:R0:W-:Y:S03]  /*39e0*/  STG.E.128 desc[UR6][R116.64], R56 ;  /* 0x0000003874007986 */ /* 0x0001e6000c101d06 */
.L_x_43098:
[----:B------:R-:W-:Y:S05]  /*39f0*/  BSYNC.RECONVERGENT B1 ;  /* 0x0000000000017941 */ /* 0x000fea0003800200 */
.L_x_43097:
[----:B------:R-:W-:Y:S01]  /*3a00*/  ISETP.GE.U32.AND P0, PT, R0, 0x40, PT ;  /* 0x000000400000780c */ /* 0x000fe20003f06070 */
[----:B------:R-:W-:-:S12]  /*3a10*/  BSSY.RECONVERGENT B1, `(.L_x_43099) ;  /* 0x000001e000017945 */ /* 0x000fd80003800200 */
[----:B------:R-:W-:Y:S05]  /*3a20*/  @!P0 BRA `(.L_x_43100) ;  /* 0x0000000000708947 */ /* 0x000fea0003800000 */
[----:B0-----:R-:W0:Y:S01]  /*3a30*/  LDC.64 R116, c[0x0][0x428] ;  /* 0x00010a00ff747b82 */ /* 0x001e220000000a00 */
[--C-:B------:R-:W-:Y:S01]  /*3a40*/  FADD.FTZ R130, R13, -R112.reuse ;  /* 0x800000700d827221 */ /* 0x100fe20000010000 */
[----:B------:R-:W-:Y:S01]  /*3a50*/  SHF.R.U64 R134, R2, 0x10, R3 ;  /* 0x0000001002867819 */ /* 0x000fe20000001203 */
[--C-:B------:R-:W-:Y:S01]  /*3a60*/  FADD.FTZ R136, R12, -R112.reuse ;  /* 0x800000700c887221 */ /* 0x100fe20000010000 */
[----:B------:R-:W-:Y:S01]  /*3a70*/  SHF.R.U64 R137, R64, 0x10, R65 ;  /* 0x0000001040897819 */ /* 0x000fe20000001241 */
[--C-:B------:R-:W-:Y:S01]  /*3a80*/  FADD.FTZ R132, R14, -R112.reuse ;  /* 0x800000700e847221 */ /* 0x100fe20000010000 */
[----:B------:R-:W-:Y:S01]  /*3a90*/  SHF.R.U32.HI R131, RZ, 0x10, R3 ;  /* 0x00000010ff837819 */ /* 0x000fe20000011603 */
[----:B------:R-:W-:Y:S01]  /*3aa0*/  FADD.FTZ R138, R15, -R112 ;  /* 0x800000700f8a7221 */ /* 0x000fe20000010000 */
[----:B------:R-:W-:Y:S01]  /*3ab0*/  SHF.R.U32.HI R135, RZ, 0x10, R65 ;  /* 0x00000010ff877819 */ /* 0x000fe20000011641 */
[----:B------:R-:W-:Y:S02]  /*3ac0*/  HADD2.F32 R56, -RZ, R115.H0_H0 ;  /* 0x20000073ff387230 */ /* 0x000fe40000004100 */
[----:B------:R-:W-:Y:S01]  /*3ad0*/  FMUL.FTZ R133, R111, R130 ;  /* 0x000000826f857220 */ /* 0x000fe20000410000 */
[----:B------:R-:W-:-:S02]  /*3ae0*/  HADD2.F32 R57, -RZ, R64.H0_H0 ;  /* 0x20000040ff397230 */ /* 0x000fc40000004100 */
[C---:B------:R-:W-:Y:S01]  /*3af0*/  FMUL.FTZ R136, R111.reuse, R136 ;  /* 0x000000886f887220 */ /* 0x040fe20000410000 */
[----:B------:R-:W-:Y:S02]  /*3b00*/  HADD2.F32 R58, -RZ, R115.H1_H1 ;  /* 0x30000073ff3a7230 */ /* 0x000fe40000004100 */
        /* <DEDUP_REMOVED lines=14> */
.L_x_43100:
[----:B------:R-:W-:Y:S05]  /*3bf0*/  BSYNC.RECONVERGENT B1 ;  /* 0x0000000000017941 */ /* 0x000fea0003800200 */
.L_x_43099:
[----:B------:R-:W-:Y:S01]  /*3c00*/  ISETP.GE.U32.AND P0, PT, R0, 0x60, PT ;  /* 0x000000600000780c */ /* 0x000fe20003f06070 */
[----:B------:R-:W-:-:S12]  /*3c10*/  BSSY.RECONVERGENT B1, `(.L_x_43101) ;  /* 0x000001e000017945 */ /* 0x000fd80003800200 */
[----:B------:R-:W-:Y:S05]  /*3c20*/  @!P0 BRA `(.L_x_43102) ;  /* 0x0000000000708947 */ /* 0x000fea0003800000 */
[----:B01----:R-:W0:Y:S01]  /*3c30*/  LDC.64 R116, c[0x0][0x428] ;  /* 0x00010a00ff747b82 */ /* 0x003e220000000a00 */
        /* <DEDUP_REMOVED lines=27> */
.L_x_43102:
[----:B------:R-:W-:Y:S05]  /*3df0*/  BSYNC.RECONVERGENT B1 ;  /* 0x0000000000017941 */ /* 0x000fea0003800200 */
.L_x_43101:
[----:B------:R-:W-:Y:S01]  /*3e00*/  ISETP.GE.U32.AND P0, PT, R0, 0x80, PT ;  /* 0x000000800000780c */ /* 0x000fe20003f06070 */
[----:B------:R-:W-:-:S12]  /*3e10*/  BSSY.RECONVERGENT B1, `(.L_x_43103) ;  /* 0x000001e000017945 */ /* 0x000fd80003800200 */
[----:B------:R-:W-:Y:S05]  /*3e20*/  @!P0 BRA `(.L_x_43104) ;  /* 0x0000000000708947 */ /* 0x000fea0003800000 */
[----:B012---:R-:W0:Y:S01]  /*3e30*/  LDC.64 R116, c[0x0][0x428] ;  /* 0x00010a00ff747b82 */ /* 0x007e220000000a00 */
        /* <DEDUP_REMOVED lines=27> */
.L_x_43104:
[----:B------:R-:W-:Y:S05]  /*3ff0*/  BSYNC.RECONVERGENT B1 ;  /* 0x0000000000017941 */ /* 0x000fea0003800200 */
.L_x_43103:
[----:B------:R-:W-:Y:S01]  /*4000*/  ISETP.GE.U32.AND P0, PT, R0, 0xa0, PT ;  /* 0x000000a00000780c */ /* 0x000fe20003f06070 */
[----:B------:R-:W-:-:S12]  /*4010*/  BSSY.RECONVERGENT B1, `(.L_x_43105) ;  /* 0x000001e000017945 */ /* 0x000fd80003800200 */
[----:B------:R-:W-:Y:S05]  /*4020*/  @!P0 BRA `(.L_x_43106) ;  /* 0x0000000000708947 */ /* 0x000fea0003800000 */
[----:B0123--:R-:W0:Y:S01]  /*4030*/  LDC.64 R116, c[0x0][0x428] ;  /* 0x00010a00ff747b82 */ /* 0x00fe220000000a00 */
        /* <DEDUP_REMOVED lines=27> */
.L_x_43106:
[----:B------:R-:W-:Y:S05]  /*41f0*/  BSYNC.RECONVERGENT B1 ;  /* 0x0000000000017941 */ /* 0x000fea0003800200 */
.L_x_43105:
[----:B------:R-:W-:Y:S01]  /*4200*/  ISETP.GE.U32.AND P0, PT, R0, 0xc0, PT ;  /* 0x000000c00000780c */ /* 0x000fe20003f06070 */
[----:B------:R-:W-:-:S12]  /*4210*/  BSSY.RECONVERGENT B1, `(.L_x_43107) ;  /* 0x000001b000017945 */ /* 0x000fd80003800200 */
[----:B------:R-:W-:Y:S05]  /*4220*/  @!P0 BRA `(.L_x_43108) ;  /* 0x0000000000648947 */ /* 0x000fea0003800000 */
[----:B01234-:R-:W0:Y:S01]  /*4230*/  LDC.64 R116, c[0x0][0x428] ;  /* 0x00010a00ff747b82 */ /* 0x01fe220000000a00 */
[--C-:B------:R-:W-:Y:S01]  /*4240*/  FADD.FTZ R132, R28, -R112.reuse ;  /* 0x800000701c847221 */ /* 0x100fe20000010000 */
[----:B------:R-:W-:Y:S01]  /*4250*/  SHF.R.U64 R137, R74, 0x10, R75 ;  /* 0x000000104a897819 */ /* 0x000fe2000000124b */
[--C-:B------:R-:W-:Y:S01]  /*4260*/  FADD.FTZ R134, R29, -R112.reuse ;  /* 0x800000701d867221 */ /* 0x100fe20000010000 */
[--C-:B------:R-:W-:Y:S01]  /*4270*/  FADD.FTZ R136, R30, -R112.reuse ;  /* 0x800000701e887221 */ /* 0x100fe20000010000 */
[----:B------:R-:W-:Y:S01]  /*4280*/  FADD.FTZ R138, R31, -R112 ;  /* 0x800000701f8a7221 */ /* 0x000fe20000010000 */
[C---:B------:R-:W-:Y:S01]  /*4290*/  FMUL.FTZ R135, R111.reuse, R132 ;  /* 0x000000846f877220 */ /* 0x040fe20000410000 */
[----:B------:R-:W-:Y:S02]  /*42a0*/  HADD2.F32 R133, -RZ, R121.H0_H0 ;  /* 0x20000079ff857230 */ /* 0x000fe40000004100 */
[----:B------:R-:W-:Y:S01]  /*42b0*/  FMUL.FTZ R134, R111, R134 ;  /* 0x000000866f867220 */ /* 0x000fe20000410000 */
[----:B------:R-:W-:-:S02]  /*42c0*/  HADD2.F32 R56, -RZ, R78.H0_H0 ;  /* 0x2000004eff387230 */ /* 0x000fc40000004100 */
[----:B------:R-:W-:Y:S01]  /*42d0*/  FMUL.FTZ R138, R111, R138 ;  /* 0x0000008a6f8a7220 */ /* 0x000fe20000410000 */
[----:B------:R-:W-:Y:S02]  /*42e0*/  HADD2.F32 R57, -RZ, R123.H0_H0 ;  /* 0x2000007bff397230 */ /* 0x000fe40000004100 */
[----:B------:R-:W-:Y:S02]  /*42f0*/  HADD2.F32 R131, -RZ, R121.H1_H1 ;  /* 0x30000079ff837230 */ /* 0x000fe40000004100 */
[----:B------:R-:W-:Y:S01]  /*4300*/  FFMA.FTZ R56, R135, R133, R56 ;  /* 0x0000008587387223 */ /* 0x000fe20000010038 */
[----:B------:R-:W-:Y:S02]  /*4310*/  HADD2.F32 R58, -RZ, R79.H0_H0 ;  /* 0x2000004fff3a7230 */ /* 0x000fe40000004100 */
[----:B------:R-:W-:Y:S02]  /*4320*/  HADD2.F32 R130, -RZ, R123.H1_H1 ;  /* 0x3000007bff827230 */ /* 0x000fe40000004100 */
[----:B------:R-:W-:-:S02]  /*4330*/  HADD2.F32 R59, -RZ, R124.H0_H0 ;  /* 0x2000007cff3b7230 */ /* 0x000fc40000004100 */
[----:B------:R-:W-:Y:S02]  /*4340*/  HADD2.F32 R132, -RZ, R137.H0_H0 ;  /* 0x20000089ff847230 */ /* 0x000fe40000004100 */
[----:B------:R-:W-:Y:S01]  /*4350*/  FMUL.FTZ R137, R111, R136 ;  /* 0x000000886f897220 */ /* 0x000fe20000410000 */
[----:B------:R-:W-:Y:S01]  /*4360*/  FFMA.FTZ R59, R138, R130, R59 ;  /* 0x000000828a3b7223 */ /* 0x000fe2000001003b */
[----:B0-----:R-:W-:-:S04]  /*4370*/  IMAD.WIDE.U32 R116, R113, 0x10, R116 ;  /* 0x0000001071747825 */ /* 0x001fc800078e0074 */
[----:B------:R-:W-:Y:S01]  /*4380*/  FFMA.FTZ R57, R134, R132, R57 ;  /* 0x0000008486397223 */ /* 0x000fe20000010039 */
[----:B------:R-:W-:Y:S01]  /*4390*/  FFMA.FTZ R58, R137, R131, R58 ;  /* 0x00000083893a7223 */ /* 0x000fe2000001003a */
[----:B------:R-:W-:-:S04]  /*43a0*/  IADD3 R113, PT, PT, R113, 0x20, RZ ;  /* 0x0000002071717810 */ /* 0x000fc80007ffe0ff */
[----:B------:R0:W-:Y:S03]  /*43b0*/  STG.E.128 desc[UR6][R116.64], R56 ;  /* 0x0000003874007986 */ /* 0x0001e6000c101d06 */
.L_x_43108:
[----:B------:R-:W-:Y:S05]  /*43c0*/  BSYNC.RECONVERGENT B1 ;  /* 0x0000000000017941 */ /* 0x000fea0003800200 */
.L_x_43107:
[----:B------:R-:W-:Y:S01]  /*43d0*/  ISETP.GE.U32.AND P0, PT, R0, 0xe0, PT ;  /* 0x000000e00000780c */ /* 0x000fe20003f06070 */
[----:B------:R-:W-:-:S12]  /*43e0*/  BSSY.RECONVERGENT B1, `(.L_x_43109) ;  /* 0x000001a000017945 */ /* 0x000fd80003800200 */
[----:B------:R-:W-:Y:S05]  /*43f0*/  @!P0 BRA `(.L_x_43110) ;  /* 0x0000000000608947 */ /* 0x000fea0003800000 */
[----:B01234-:R-:W0:Y:S01]  /*4400*/  LDC.64 R116, c[0x0][0x428] ;  /* 0x00010a00ff747b82 */ /* 0x01fe220000000a00 */
        /* <DEDUP_REMOVED lines=10> */
[----:B------:R-:W-:Y:S02]  /*44b0*/  HADD2.F32 R57, -RZ, R124.H1_H1 ;  /* 0x3000007cff397230 */ /* 0x000fe40000004100 */
[----:B------:R-:W-:Y:S01]  /*44c0*/  FMUL.FTZ R138, R111, R138 ;  /* 0x0000008a6f8a7220 */ /* 0x000fe20000410000 */
[----:B------:R-:W-:Y:S02]  /*44d0*/  HADD2.F32 R131, -RZ, R102.H1_H1 ;  /* 0x30000066ff837230 */ /* 0x000fe40000004100 */
[----:B------:R-:W-:Y:S01]  /*44e0*/  FFMA.FTZ R56, R56, R133, R135 ;  /* 0x0000008538387223 */ /* 0x000fe20000010087 */
[----:B------:R-:W-:Y:S02]  /*44f0*/  HADD2.F32 R58, -RZ, R81.H0_H0 ;  /* 0x20000051ff3a7230 */ /* 0x000fe40000004100 */
[----:B------:R-:W-:Y:S01]  /*4500*/  FFMA.FTZ R57, R134, R132, R57 ;  /* 0x0000008486397223 */ /* 0x000fe20000010039 */
[----:B------:R-:W-:-:S02]  /*4510*/  HADD2.F32 R130, -RZ, R103.H1_H1 ;  /* 0x30000067ff827230 */ /* 0x000fc40000004100 */
[----:B------:R-:W-:Y:S02]  /*4520*/  HADD2.F32 R59, -RZ, R125.H0_H0 ;  /* 0x2000007dff3b7230 */ /* 0x000fe40000004100 */
[----:B------:R-:W-:-:S03]  /*4530*/  FFMA.FTZ R58, R137, R131, R58 ;  /* 0x00000083893a7223 */ /* 0x000fc6000001003a */
[----:B------:R-:W-:Y:S01]  /*4540*/  FFMA.FTZ R59, R138, R130, R59 ;  /* 0x000000828a3b7223 */ /* 0x000fe2000001003b */
[C---:B0-----:R-:W-:Y:S01]  /*4550*/  IMAD.WIDE.U32 R116, R113.reuse, 0x10, R116 ;  /* 0x0000001071747825 */ /* 0x041fe200078e0074 */
[----:B------:R-:W-:-:S04]  /*4560*/  IADD3 R113, PT, PT, R113, 0x20, RZ ;  /* 0x0000002071717810 */ /* 0x000fc80007ffe0ff */
[----:B------:R0:W-:Y:S03]  /*4570*/  STG.E.128 desc[UR6][R116.64], R56 ;  /* 0x0000003874007986 */ /* 0x0001e6000c101d06 */
.L_x_43110:
[----:B------:R-:W-:Y:S05]  /*4580*/  BSYNC.RECONVERGENT B1 ;  /* 0x0000000000017941 */ /* 0x000fea0003800200 */
.L_x_43109:
        /* <DEDUP_REMOVED lines=27> */
.L_x_43112:
[----:B------:R-:W-:Y:S05]  /*4740*/  BSYNC.RECONVERGENT B1 ;  /* 0x0000000000017941 */ /* 0x000fea0003800200 */
.L_x_43111:
        /* <DEDUP_REMOVED lines=27> */
.L_x_43114:
[----:B------:R-:W-:Y:S05]  /*4900*/  BSYNC.RECONVERGENT B1 ;  /* 0x0000000000017941 */ /* 0x000fea0003800200 */
.L_x_43113:
        /* <DEDUP_REMOVED lines=27> */
.L_x_43116:
[----:B------:R-:W-:Y:S05]  /*4ac0*/  BSYNC.RECONVERGENT B1 ;  /* 0x0000000000017941 */ /* 0x000fea0003800200 */
.L_x_43115:
        /* <DEDUP_REMOVED lines=27> */
.L_x_43118:
[----:B------:R-:W-:Y:S05]  /*4c80*/  BSYNC.RECONVERGENT B1 ;  /* 0x0000000000017941 */ /* 0x000fea0003800200 */
.L_x_43117:
[----:B------:R-:W-:-:S13]  /*4c90*/  ISETP.GE.U32.AND P0, PT, R0, 0x180, PT ;  /* 0x000001800000780c */ /* 0x000fda0003f06070 */
[----:B------:R-:W-:Y:S05]  /*4ca0*/  @!P0 BRA `(.L_x_43096) ;  /* 0x00000000003c8947 */ /* 0x000fea0003800000 */
[----:B01234-:R-:W0:Y:S01]  /*4cb0*/  LDC.64 R56, c[0x0][0x428] ;  /* 0x00010a00ff387b82 */ /* 0x01fe220000000a00 */
[--C-:B------:R-:W-:Y:S01]  /*4cc0*/  FADD.FTZ R58, R52, -R112.reuse ;  /* 0x80000070343a7221 */ /* 0x100fe20000010000 */
[--C-:B------:R-:W-:Y:S01]  /*4cd0*/  FADD.FTZ R116, R53, -R112.reuse ;  /* 0x8000007035747221 */ /* 0x100fe20000010000 */
[--C-:B------:R-:W-:Y:S01]  /*4ce0*/  FADD.FTZ R130, R54, -R112.reuse ;  /* 0x8000007036827221 */ /* 0x100fe20000010000 */
[----:B------:R-:W-:Y:S01]  /*4cf0*/  FADD.FTZ R112, R55, -R112 ;  /* 0x8000007037707221 */ /* 0x000fe20000010000 */
[C---:B------:R-:W-:Y:S01]  /*4d00*/  FMUL.FTZ R59, R111.reuse, R58 ;  /* 0x0000003a6f3b7220 */ /* 0x040fe20000410000 */
[C---:B------:R-:W-:Y:S01]  /*4d10*/  FMUL.FTZ R116, R111.reuse, R116 ;  /* 0x000000746f747220 */ /* 0x040fe20000410000 */
[C---:B------:R-:W-:Y:S01]  /*4d20*/  FMUL.FTZ R58, R111.reuse, R130 ;  /* 0x000000826f3a7220 */ /* 0x040fe20000410000 */
[----:B------:R-:W-:-:S03]  /*4d30*/  FMUL.FTZ R111, R111, R112 ;  /* 0x000000706f6f7220 */ /* 0x000fc60000410000 */
[----:B------:R-:W-:Y:S01]  /*4d40*/  FFMA.FTZ R58, R58, R94, R93 ;  /* 0x0000005e3a3a7223 */ /* 0x000fe2000001005d */
[----:B0-----:R-:W-:-:S04]  /*4d50*/  IMAD.WIDE.U32 R112, R113, 0x10, R56 ;  /* 0x0000001071707825 */ /* 0x001fc800078e0038 */
[----:B------:R-:W-:Y:S01]  /*4d60*/  FFMA.FTZ R56, R59, R95, R92 ;  /* 0x0000005f3b387223 */ /* 0x000fe2000001005c */
[----:B------:R-:W-:Y:S01]  /*4d70*/  FFMA.FTZ R57, R116, R96, R99 ;  /* 0x0000006074397223 */ /* 0x000fe20000010063 */
[----:B------:R-:W-:-:S05]  /*4d80*/  FFMA.FTZ R59, R111, R97, R98 ;  /* 0x000000616f3b7223 */ /* 0x000fca0000010062 */
[----:B------:R0:W-:Y:S02]  /*4d90*/  STG.E.128 desc[UR6][R112.64], R56 ;  /* 0x0000003870007986 */ /* 0x0001e4000c101d06 */
.L_x_43096:
[----:B------:R-:W-:Y:S05]  /*4da0*/  BSYNC.RECONVERGENT B0 ;  /* 0x0000000000007941 */ /* 0x000fea0003800200 */
.L_x_43095:
[----:B01234-:R-:W0:Y:S02]  /*4db0*/  LDC.64 R56, c[0x0][0x380] ;  /* 0x0000e000ff387b82 */ /* 0x01fe240000000a00 */
[----:B0-----:R-:W-:-:S04]  /*4dc0*/  LEA R91, R56, R91, 0x2 ;  /* 0x0000005b385b7211 */ /* 0x001fc800078e10ff */
[----:B------:R-:W-:-:S13]  /*4dd0*/  ISETP.GE.AND P0, PT, R91, R57, PT ;  /* 0x000000395b00720c */ /* 0x000fda0003f06270 */
[----:B------:R-:W-:Y:S05]  /*4de0*/  @!P0 BRA `(.L_x_43119) ;  /* 0xffffffc000f88947 */ /* 0x000fea000383ffff */
[----:B------:R-:W-:Y:S05]  /*4df0*/  EXIT ;  /* 0x000000000000794d */ /* 0x000fea0003800000 */
.L_x_43094:
        /* <DEDUP_REMOVED lines=8> */
.L_x_43121:
[----:B------:R-:W-:Y:S05]  /*4e80*/  BSYNC B0 ;  /* 0x0000000000007941 */ /* 0x000fea0003800000 */
.L_x_43120:
        /* <DEDUP_REMOVED lines=9> */
.L_x_43122:
[----:B------:R-:W-:Y:S01]  /*4f20*/  HFMA2 R132, -RZ, RZ, 0, 2.384185791015625e-07 ;  /* 0x00000004ff847431 */ /* 0x000fe200000001ff */
[----:B------:R-:W-:-:S05]  /*4f30*/  MOV R111, R131 ;  /* 0x00000083006f7202 */ /* 0x000fca0000000f00 */
[----:B------:R-:W-:-:S05]  /*4f40*/  FADD.FTZ R113, R112, R111 ;  /* 0x0000006f70717221 */ /* 0x000fca0000010000 */
[----:B------:R-:W-:-:S07]  /*4f50*/  MOV R133, R113 ;  /* 0x0000007100857202 */ /* 0x000fce0000000f00 */
[----:B------:R-:W-:Y:S05]  /*4f60*/  WARPSYNC.COLLECTIVE R130, `(.L_x_43123) ;  /* 0x0000000082087348 */ /* 0x000fea0003c00000 */
[----:B------:R0:W1:Y:S02]  /*4f70*/  SHFL.BFLY P6, R131, R133, R132, R135 ;  /* 0x0c00008485837389 */ /* 0x00006400000c0087 */
[----:B01----:R-:W-:Y:S05]  /*4f80*/  ENDCOLLECTIVE ;  /* 0x000000000000791b */ /* 0x003fea0003800000 */
.L_x_43123:
[----:B------:R-:W-:Y:S01]  /*4f90*/  HFMA2 R132, -RZ, RZ, 0, 4.76837158203125e-07 ;  /* 0x00000008ff847431 */ /* 0x000fe200000001ff */
[----:B------:R-:W-:-:S05]  /*4fa0*/  MOV R56, R131 ;  /* 0x0000008300387202 */ /* 0x000fca0000000f00 */
[----:B------:R-:W-:-:S05]  /*4fb0*/  FADD.FTZ R116, R113, R56 ;  /* 0x0000003871747221 */ /* 0x000fca0000010000 */
[----:B------:R-:W-:-:S07]  /*4fc0*/  MOV R133, R116 ;  /* 0x0000007400857202 */ /* 0x000fce0000000f00 */
[----:B------:R-:W-:Y:S05]  /*4fd0*/  WARPSYNC.COLLECTIVE R130, `(.L_x_43124) ;  /* 0x0000000082087348 */ /* 0x000fea0003c00000 */
[----:B------:R0:W1:Y:S02]  /*4fe0*/  SHFL.BFLY P6, R131, R133, R132, R135 ;  /* 0x0c00008485837389 */ /* 0x00006400000c0087 */
[----:B01----:R-:W-:Y:S05]  /*4ff0*/  ENDCOLLECTIVE ;  /* 0x000000000000791b */ /* 0x003fea0003800000 */
.L_x_43124:
        /* <DEDUP_REMOVED lines=8> */
.L_x_43125:
        /* <DEDUP_REMOVED lines=112> */
.L_x_43126:
[----:B------:R-:W-:Y:S01]  /*5780*/  HFMA2 R132, -RZ, RZ, 0, 1.1920928955078125e-07 ;  /* 0x00000002ff847431 */ /* 0x000fe200000001ff */
[----:B------:R-:W-:-:S05]  /*5790*/  MOV R113, R131 ;  /* 0x0000008300717202 */ /* 0x000fca0000000f00 */
[----:B------:R-:W-:-:S05]  /*57a0*/  FADD.FTZ R113, R56, R113 ;  /* 0x0000007138717221 */ /* 0x000fca0000010000 */
[----:B------:R-:W-:-:S07]  /*57b0*/  MOV R133, R113 ;  /* 0x0000007100857202 */ /* 0x000fce0000000f00 */
[----:B------:R-:W-:Y:S05]  /*57c0*/  WARPSYNC.COLLECTIVE R130, `(.L_x_43127) ;  /* 0x0000000082087348 */ /* 0x000fea0003c00000 */
[----:B------:R0:W1:Y:S02]  /*57d0*/  SHFL.BFLY P6, R131, R133, R132, R135 ;  /* 0x0c00008485837389 */ /* 0x00006400000c0087 */
[----:B01----:R-:W-:Y:S05]  /*57e0*/  ENDCOLLECTIVE ;  /* 0x000000000000791b */ /* 0x003fea0003800000 */
.L_x_43127:
[----:B------:R-:W-:Y:S01]  /*57f0*/  HFMA2 R132, -RZ, RZ, 0, 2.384185791015625e-07 ;  /* 0x00000004ff847431 */ /* 0x000fe200000001ff */
[----:B------:R-:W-:-:S05]  /*5800*/  MOV R112, R131 ;  /* 0x0000008300707202 */ /* 0x000fca0000000f00 */
[----:B------:R-:W-:-:S05]  /*5810*/  FADD.FTZ R112, R113, R112 ;  /* 0x0000007071707221 */ /* 0x000fca0000010000 */
[----:B------:R-:W-:-:S07]  /*5820*/  MOV R133, R112 ;  /* 0x0000007000857202 */ /* 0x000fce0000000f00 */
[----:B------:R-:W-:Y:S05]  /*5830*/  WARPSYNC.COLLECTIVE R130, `(.L_x_43128) ;  /* 0x0000000082087348 */ /* 0x000fea0003c00000 */
[----:B------:R0:W1:Y:S02]  /*5840*/  SHFL.BFLY P6, R131, R133, R132, R135 ;  /* 0x0c00008485837389 */ /* 0x00006400000c0087 */
[----:B01----:R-:W-:Y:S05]  /*5850*/  ENDCOLLECTIVE ;  /* 0x000000000000791b */ /* 0x003fea0003800000 */
.L_x_43128:
[----:B------:R-:W-:Y:S01]  /*5860*/  HFMA2 R132, -RZ, RZ, 0, 4.76837158203125e-07 ;  /* 0x00000008ff847431 */ /* 0x000fe200000001ff */
[----:B------:R-:W-:-:S05]  /*5870*/  MOV R117, R131 ;  /* 0x0000008300757202 */ /* 0x000fca0000000f00 */
[----:B------:R-:W-:-:S05]  /*5880*/  FADD.FTZ R117, R112, R117 ;  /* 0x0000007570757221 */ /* 0x000fca0000010000 */
[----:B------:R-:W-:-:S07]  /*5890*/  MOV R133, R117 ;  /* 0x0000007500857202 */ /* 0x000fce0000000f00 */
[----:B------:R-:W-:Y:S05]  /*58a0*/  WARPSYNC.COLLECTIVE R130, `(.L_x_43129) ;  /* 0x0000000082087348 */ /* 0x000fea0003c00000 */
[----:B------:R0:W1:Y:S02]  /*58b0*/  SHFL.BFLY P6, R131, R133, R132, R135 ;  /* 0x0c00008485837389 */ /* 0x00006400000c0087 */
[----:B01----:R-:W-:Y:S05]  /*58c0*/  ENDCOLLECTIVE ;  /* 0x000000000000791b */ /* 0x003fea0003800000 */
.L_x_43129:
[----:B------:R-:W-:Y:S01]  /*58d0*/  HFMA2 R132, -RZ, RZ, 0, 9.5367431640625e-07 ;  /* 0x00000010ff847431 */ /* 0x000fe200000001ff */
[----:B------:R-:W-:-:S05]  /*58e0*/  MOV R116, R131 ;  /* 0x0000008300747202 */ /* 0x000fca0000000f00 */
[----:B------:R-:W-:-:S05]  /*58f0*/  FADD.FTZ R116, R117, R116 ;  /* 0x0000007475747221 */ /* 0x000fca0000010000 */
[----:B------:R-:W-:-:S07]  /*5900*/  MOV R133, R116 ;  /* 0x0000007400857202 */ /* 0x000fce0000000f00 */
[----:B------:R-:W-:Y:S05]  /*5910*/  WARPSYNC.COLLECTIVE R130, `(.L_x_43130) ;  /* 0x0000000082087348 */ /* 0x000fea0003c00000 */
[----:B------:R0:W1:Y:S02]  /*5920*/  SHFL.BFLY P6, R131, R133, R132, R135 ;  /* 0x0c00008485837389 */ /* 0x00006400000c0087 */
[----:B01----:R-:W-:Y:S05]  /*5930*/  ENDCOLLECTIVE ;  /* 0x000000000000791b */ /* 0x003fea0003800000 */
.L_x_43130:
[----:B------:R-:W-:Y:S05]  /*5940*/  BRA `(.L_x_43131) ;  /* 0xffffffdc00687947 */ /* 0x000fea000383ffff */
.L_x_43132:
        /* <DEDUP_REMOVED lines=11> */
.L_x_54458:


//--------------------- .text._ZN10layer_norm13ln_fwd_kernelINS_13Kernel_traitsI6__halfffffjLj1536ELj1ELj4ELj1ELj16ENS_18Kernel_traits_baseILj1536ES2_ffffjLj128EEEEELb0ELb0ELb1ELb1EEEvNS_9FwdParamsE --------------------------
	.section	.text._ZN10layer_norm13ln_fwd_kernelINS_13Kernel_traitsI6__halfffffjLj1536ELj1ELj4ELj1ELj16ENS_18Kernel_traits_baseILj1536ES2_ffffjLj128EEEEELb0ELb0ELb1ELb1EEEvNS_9FwdParamsE,"ax",@progbits
	.align	128
        .global         _ZN10layer_norm13ln_fwd_kernelINS_13Kernel_traitsI6__halfffffjLj1536ELj1ELj4ELj1ELj16ENS_18Kernel_traits_baseILj1536ES2_ffffjLj128EEEEELb0ELb0ELb1ELb1EEEvNS_9FwdParamsE
        .type           _ZN10layer_norm13ln_fwd_kernelINS_13Kernel_traitsI6__halfffffjLj1536ELj1ELj4ELj1ELj16ENS_18Kernel_traits_baseILj1536ES2_ffffjLj128EEEEELb0ELb0ELb1ELb1EEEvNS_9FwdParamsE,@function
        .size           _ZN10layer_norm13ln_fwd_kernelINS_13Kernel_traitsI6__halfffffjLj1536ELj1ELj4ELj1ELj16ENS_18Kernel_traits_baseILj1536ES2_ffffjLj128EEEEELb0ELb0ELb1ELb1EEEvNS_9FwdParamsE,(.L_x_54459 - _ZN10layer_norm13ln_fwd_kernelINS_13Kernel_traitsI6__halfffffjLj1536ELj1ELj4ELj1ELj16ENS_18Kernel_traits_baseILj1536ES2_ffffjLj128EEEEELb0ELb0ELb1ELb1EEEvNS_9FwdParamsE)
        .other          _ZN10layer_norm13ln_fwd_kernelINS_13Kernel_traitsI6__halfffffjLj1536ELj1ELj4ELj1ELj16ENS_18Kernel_traits_baseILj1536ES2_ffffjLj128EEEEELb0ELb0ELb1ELb1EEEvNS_9FwdParamsE,@"STO_CUDA_ENTRY STV_DEFAULT"
_ZN10layer_norm13ln_fwd_kernelINS_13Kernel_traitsI6__halfffffjLj1536ELj1ELj4ELj1ELj16ENS_18Kernel_traits_baseILj1536ES2_ffffjLj128EEEEELb0ELb0ELb1ELb1EEEvNS_9FwdParamsE:
.text._ZN10layer_norm13ln_fwd_kernelINS_13Kernel_traitsI6__halfffffjLj1536ELj1ELj4ELj1ELj16ENS_18Kernel_traits_baseILj1536ES2_ffffjLj128EEEEELb0ELb0ELb1ELb1EEEvNS_9FwdParamsE:
        /* <DEDUP_REMOVED lines=41> */
.L_x_43133:
        /* <DEDUP_REMOVED lines=26> */
.L_x_43134:
[----:B------:R-:W1:Y:S02]  /*0430*/  LDCU UR4, c[0x0][0x384] ;  /* 0x00007080ff0477ac */ /* 0x000e640008000800 */
[----:B-1----:R-:W-:-:S13]  /*0440*/  ISETP.GE.AND P0, PT, R78, UR4, PT ;  /* 0x000000044e007c0c */ /* 0x002fda000bf06270 */
[----:B------:R-:W-:Y:S05]  /*0450*/  @P0 EXIT ;  /* 0x000000000000094d */ /* 0x000fea0003800000 */
[----:B-----5:R-:W-:Y:S01]  /*0460*/  MOV R104, R4 ;  /* 0x0000000400687202 */ /* 0x020fe20000000f00 */
[----:B------:R-:W1:Y:S01]  /*0470*/  LDCU.U8 UR8, c[0x0][0x410] ;  /* 0x00008200ff0877ac */ /* 0x000e620008000000 */
[----:B------:R-:W-:Y:S02]  /*0480*/  SHF.R.U64 R105, R4, 0x10, R5 ;  /* 0x0000001004697819 */ /* 0x000fe40000001205 */
[--C-:B------:R-:W-:Y:S01]  /*0490*/  SHF.R.U64 R106, R76, 0x10, R77.reuse ;  /* 0x000000104c6a7819 */ /* 0x100fe2000000124d */
[----:B------:R-:W2:Y:S01]  /*04a0*/  LDCU UR9, c[0x0][0x448] ;  /* 0x00008900ff0977ac */ /* 0x000ea20008000800 */
[----:B------:R-:W-:Y:S02]  /*04b0*/  SHF.R.U32.HI R4, RZ, 0x10, R77 ;  /* 0x00000010ff047819 */ /* 0x000fe4000001164d */
[----:B------:R-:W-:Y:S01]  /*04c0*/  MOV R102, R6 ;  /* 0x0000000600667202 */ /* 0x000fe20000000f00 */
[----:B------:R-:W3:Y:S01]  /*04d0*/  LDCU.64 UR4, c[0x0][0x3a0] ;  /* 0x00007400ff0477ac */ /* 0x000ee20008000a00 */
[----:B------:R-:W-:-:S02]  /*04e0*/  SHF.R.U64 R103, R6, 0x10, R7 ;  /* 0x0000001006677819 */ /* 0x000fc40000001207 */
[----:B------:R-:W-:Y:S02]  /*04f0*/  MOV R6, R5 ;  /* 0x0000000500067202 */ /* 0x000fe40000000f00 */
[----:B------:R-:W-:Y:S02]  /*0500*/  PRMT R106, R106, 0x5410, R4 ;  /* 0x000054106a6a7816 */ /* 0x000fe40000000004 */
[----:B------:R-:W-:Y:S02]  /*0510*/  SHF.R.U32.HI R5, RZ, 0x10, R5 ;  /* 0x00000010ff057819 */ /* 0x000fe40000011605 */
[--C-:B------:R-:W-:Y:S02]  /*0520*/  SHF.R.U64 R107, R74, 0x10, R75.reuse ;  /* 0x000000104a6b7819 */ /* 0x100fe4000000124b */
[----:B------:R-:W-:Y:S02]  /*0530*/  SHF.R.U32.HI R4, RZ, 0x10, R75 ;  /* 0x00000010ff047819 */ /* 0x000fe4000001164b */
[----:B------:R-:W-:-:S02]  /*0540*/  PRMT R105, R105, 0x5410, R5 ;  /* 0x0000541069697816 */ /* 0x000fc40000000005 */
[----:B------:R-:W-:Y:S02]  /*0550*/  PRMT R107, R107, 0x5410, R4 ;  /* 0x000054106b6b7816 */ /* 0x000fe40000000004 */
[--C-:B------:R-:W-:Y:S02]  /*0560*/  SHF.R.U64 R108, R72, 0x10, R73.reuse ;  /* 0x00000010486c7819 */ /* 0x100fe40000001249 */
        /* <DEDUP_REMOVED lines=21> */
[----:B------:R-:W-:-:S02]  /*06c0*/  MOV R79, R12 ;  /* 0x0000000c004f7202 */ /* 0x000fc40000000f00 */
[----:B------:R-:W-:Y:S02]  /*06d0*/  SHF.R.U64 R80, R12, 0x10, R13 ;  /* 0x000000100c507819 */ /* 0x000fe4000000120d */
[----:B------:R-:W-:Y:S02]  /*06e0*/  MOV R81, R14 ;  /* 0x0000000e00517202 */ /* 0x000fe40000000f00 */
[----:B------:R-:W-:Y:S02]  /*06f0*/  MOV R12, R15 ;  /* 0x0000000f000c7202 */ /* 0x000fe40000000f00 */
[--C-:B------:R-:W-:Y:S02]  /*0700*/  SHF.R.U64 R82, R14, 0x10, R15.reuse ;  /* 0x000000100e527819 */ /* 0x100fe4000000120f */
[----:B------:R-:W-:Y:S02]  /*0710*/  SHF.R.U32.HI R30, RZ, 0x10, R15 ;  /* 0x00000010ff1e7819 */ /* 0x000fe4000001160f */
[----:B------:R-:W-:-:S02]  /*0720*/  MOV R90, R20 ;  /* 0x00000014005a7202 */ /* 0x000fc40000000f00 */
[----:B------:R-:W-:Y:S02]  /*0730*/  SHF.R.U64 R91, R20, 0x10, R21 ;  /* 0x00000010145b7819 */ /* 0x000fe40000001215 */
[----:B0-----:R-:W-:Y:S02]  /*0740*/  MOV R28, R13 ;  /* 0x0000000d001c7202 */ /* 0x001fe40000000f00 */
[----:B------:R-:W-:Y:S02]  /*0750*/  SHF.R.U32.HI R29, RZ, 0x10, R13 ;  /* 0x00000010ff1d7819 */ /* 0x000fe4000001160d */
[----:B------:R-:W-:Y:S02]  /*0760*/  MOV R83, R16 ;  /* 0x0000001000537202 */ /* 0x000fe40000000f00 */
[----:B------:R-:W-:Y:S02]  /*0770*/  SHF.R.U64 R87, R16, 0x10, R17 ;  /* 0x0000001010577819 */ /* 0x000fe40000001211 */
[----:B------:R-:W-:-:S02]  /*0780*/  MOV R14, R19 ;  /* 0x00000013000e7202 */ /* 0x000fc40000000f00 */
[--C-:B------:R-:W-:Y:S02]  /*0790*/  SHF.R.U64 R89, R18, 0x10, R19.reuse ;  /* 0x0000001012597819 */ /* 0x100fe40000001213 */
[----:B------:R-:W-:Y:S02]  /*07a0*/  SHF.R.U32.HI R32, RZ, 0x10, R19 ;  /* 0x00000010ff207819 */ /* 0x000fe40000011613 */
[----:B------:R-:W-:Y:S02]  /*07b0*/  MOV R15, R21 ;  /* 0x00000015000f7202 */ /* 0x000fe40000000f00 */
[----:B------:R-:W-:Y:S02]  /*07c0*/  SHF.R.U32.HI R20, RZ, 0x10, R21 ;  /* 0x00000010ff147819 */ /* 0x000fe40000011615 */
[----:B------:R-:W-:Y:S02]  /*07d0*/  MOV R98, R10 ;  /* 0x0000000a00627202 */ /* 0x000fe40000000f00 */
[----:B------:R-:W-:-:S02]  /*07e0*/  SHF.R.U64 R99, R10, 0x10, R11 ;  /* 0x000000100a637819 */ /* 0x000fc4000000120b */
[----:B------:R-:W-:Y:S02]  /*07f0*/  MOV R100, R8 ;  /* 0x0000000800647202 */ /* 0x000fe40000000f00 */
[----:B------:R-:W-:Y:S02]  /*0800*/  SHF.R.U64 R101, R8, 0x10, R9 ;  /* 0x0000001008657819 */ /* 0x000fe40000001209 */
[----:B------:R-:W-:Y:S02]  /*0810*/  MOV R13, R17 ;  /* 0x00000011000d7202 */ /* 0x000fe40000000f00 */
[----:B------:R-:W-:Y:S02]  /*0820*/  SHF.R.U32.HI R31, RZ, 0x10, R17 ;  /* 0x00000010ff1f7819 */ /* 0x000fe40000011611 */
[----:B------:R-:W-:Y:S02]  /*0830*/  MOV R88, R18 ;  /* 0x0000001200587202 */ /* 0x000fe40000000f00 */
[----:B------:R-:W-:-:S02]  /*0840*/  MOV R92, R22 ;  /* 0x00000016005c7202 */ /* 0x000fc40000000f00 */
[----:B------:R-:W-:Y:S02]  /*0850*/  MOV R16, R23 ;  /* 0x0000001700107202 */ /* 0x000fe40000000f00 */
[--C-:B------:R-:W-:Y:S02]  /*0860*/  SHF.R.U64 R93, R22, 0x10, R23.reuse ;  /* 0x00000010165d7819 */ /* 0x100fe40000001217 */
[----:B------:R-:W-:Y:S02]  /*0870*/  SHF.R.U32.HI R21, RZ, 0x10, R23 ;  /* 0x00000010ff157819 */ /* 0x000fe40000011617 */
[----:B------:R-:W-:Y:S02]  /*0880*/  MOV R19, R11 ;  /* 0x0000000b00137202 */ /* 0x000fe40000000f00 */
[----:B------:R-:W-:Y:S02]  /*0890*/  MOV R10, R9 ;  /* 0x00000009000a7202 */ /* 0x000fe40000000f00 */
[----:B------:R-:W-:-:S02]  /*08a0*/  MOV R8, R7 ;  /* 0x0000000700087202 */ /* 0x000fc40000000f00 */
[----:B------:R-:W-:Y:S02]  /*08b0*/  PRMT R114, R114, 0x5410, R4 ;  /* 0x0000541072727816 */ /* 0x000fe40000000004 */
[----:B------:R-:W-:Y:S02]  /*08c0*/  PRMT R115, R115, 0x5410, R5 ;  /* 0x0000541073737816 */ /* 0x000fe40000000005 */
[----:B------:R-:W-:Y:S02]  /*08d0*/  MOV R94, R24 ;  /* 0x00000018005e7202 */ /* 0x000fe40000000f00 */
[----:B------:R-:W-:Y:S02]  /*08e0*/  MOV R17, R25 ;  /* 0x0000001900117202 */ /* 0x000fe40000000f00 */
[--C-:B------:R-:W-:Y:S02]  /*08f0*/  SHF.R.U64 R95, R24, 0x10, R25.reuse ;  /* 0x00000010185f7819 */ /* 0x100fe40000001219 */
[----:B------:R-:W-:-:S02]  /*0900*/  SHF.R.U32.HI R22, RZ, 0x10, R25 ;  /* 0x00000010ff167819 */ /* 0x000fc40000011619 */
[----:B------:R-:W-:Y:S02]  /*0910*/  MOV R96, R26 ;  /* 0x0000001a00607202 */ /* 0x000fe40000000f00 */
[----:B------:R-:W-:Y:S02]  /*0920*/  MOV R18, R27 ;  /* 0x0000001b00127202 */ /* 0x000fe40000000f00 */
[--C-:B------:R-:W-:Y:S02]  /*0930*/  SHF.R.U64 R97, R26, 0x10, R27.reuse ;  /* 0x000000101a617819 */ /* 0x100fe4000000121b */
[----:B------:R-:W-:Y:S02]  /*0940*/  SHF.R.U32.HI R23, RZ, 0x10, R27 ;  /* 0x00000010ff177819 */ /* 0x000fe4000001161b */
[----:B------:R-:W-:Y:S02]  /*0950*/  SHF.R.U32.HI R11, RZ, 0x10, R11 ;  /* 0x00000010ff0b7819 */ /* 0x000fe4000001160b */
[----:B------:R-:W-:-:S02]  /*0960*/  SHF.R.U32.HI R9, RZ, 0x10, R9 ;  /* 0x00000010ff097819 */ /* 0x000fc40000011609 */
[----:B------:R-:W-:Y:S02]  /*0970*/  SHF.R.U32.HI R7, RZ, 0x10, R7 ;  /* 0x00000010ff077819 */ /* 0x000fe40000011607 */
[--C-:B------:R-:W-:Y:S02]  /*0980*/  SHF.R.U64 R116, R56, 0x10, R57.reuse ;  /* 0x0000001038747819 */ /* 0x100fe40000001239 */
[----:B------:R-:W-:Y:S02]  /*0990*/  SHF.R.U32.HI R4, RZ, 0x10, R57 ;  /* 0x00000010ff047819 */ /* 0x000fe40000011639 */
[--C-:B------:R-:W-:Y:S02]  /*09a0*/  SHF.R.U64 R117, R2, 0x10, R3.reuse ;  /* 0x0000001002757819 */ /* 0x100fe40000001203 */
[----:B------:R-:W-:Y:S02]  /*09b0*/  SHF.R.U32.HI R5, RZ, 0x10, R3 ;  /* 0x00000010ff057819 */ /* 0x000fe40000011603 */
        /* <DEDUP_REMOVED lines=25> */
.L_x_43138:
[----:B------:R-:W0:Y:S01]  /*0b50*/  LDC.64 R8, c[0x0][0x3f0] ;  /* 0x0000fc00ff087b82 */ /* 0x000e220000000a00 */
[----:B------:R-:W-:-:S07]  /*0b60*/  ISETP.NE.U32.AND P1, PT, RZ, UR4, PT ;  /* 0x00000004ff007c0c */ /* 0x000fce000bf25070 */
[----:B------:R-:W1:Y:S01]  /*0b70*/  LDC R84, c[0x0][0x388] ;  /* 0x0000e200ff547b82 */ /* 0x000e620000000800 */
[----:B------:R-:W-:-:S07]  /*0b80*/  HFMA2 R53, -RZ, RZ, 0, 0 ;  /* 0x00000000ff357431 */ /* 0x000fce00000001ff */
[----:B------:R-:W2:Y:S01]  /*0b90*/  LDC R86, c[0x0][0x40c] ;  /* 0x00010300ff567b82 */ /* 0x000ea20000000800 */
[----:B0-----:R-:W-:Y:S01]  /*0ba0*/  IMAD.WIDE R10, R78, 0x4, R8 ;  /* 0x000000044e0a7825 */ /* 0x001fe200078e0208 */
[----:B------:R-:W-:-:S06]  /*0bb0*/  PLOP3.LUT P6, PT, PT, PT, PT, 0x8, 0x80 ;  /* 0x000000000080781c */ /* 0x000fcc0003fce170 */
[----:B------:R-:W0:Y:S01]  /*0bc0*/  LDC.64 R120, c[0x0][0x3a8] ;  /* 0x0000ea00ff787b82 */ /* 0x000e220000000a00 */
[----:B------:R-:W3:Y:S01]  /*0bd0*/  LDG.E R10, desc[UR6][R10.64] ;  /* 0x000000060a0a7981 */ /* 0x000ee2000c1e1900 */
[----:B------:R-:W-:Y:S01]  /*0be0*/  ISETP.NE.AND.EX P1, PT, RZ, UR5, PT, P1 ;  /* 0x00000005ff007c0c */ /* 0x000fe2000bf25310 */
[----:B-1----:R-:W-:-:S12]  /*0bf0*/  IMAD R12, R78, R84, RZ ;  /* 0x000000544e0c7224 */ /* 0x002fd800078e02ff */
[----:B------:R-:W1:Y:S01]  /*0c00*/  @P1 LDC.64 R40, c[0x0][0x3a0] ;  /* 0x0000e800ff281b82 */ /* 0x000e620000000a00 */
[----:B------:R-:W-:Y:S02]  /*0c10*/  PLOP3.LUT P5, PT, PT, PT, PT, 0x8, 0x80 ;  /* 0x000000000080781c */ /* 0x000fe40003fae170 */
[----:B------:R-:W-:-:S05]  /*0c20*/  PLOP3.LUT P4, PT, PT, PT, PT, 0x8, 0x80 ;  /* 0x000000000080781c */ /* 0x000fca0003f8e170 */
[----:B------:R-:W4:Y:S08]  /*0c30*/  @P1 LDC.64 R18, c[0x0][0x3a0] ;  /* 0x0000e800ff121b82 */ /* 0x000f300000000a00 */
[----:B------:R-:W4:Y:S08]  /*0c40*/  @P1 LDC.64 R22, c[0x0][0x3a0] ;  /* 0x0000e800ff161b82 */ /* 0x000f300000000a00 */
[----:B------:R-:W4:Y:S08]  /*0c50*/  @P1 LDC.64 R26, c[0x0][0x3a0] ;  /* 0x0000e800ff1a1b82 */ /* 0x000f300000000a00 */
[----:B------:R-:W4:Y:S08]  /*0c60*/  @P1 LDC.64 R30, c[0x0][0x3a0] ;  /* 0x0000e800ff1e1b82 */ /* 0x000f300000000a00 */
[----:B------:R-:W4:Y:S08]  /*0c70*/  @P1 LDC.64 R34, c[0x0][0x3a0] ;  /* 0x0000e800ff221b82 */ /* 0x000f300000000a00 */
[----:B------:R-:W4:Y:S08]  /*0c80*/  @P1 LDC.64 R46, c[0x0][0x3a0] ;  /* 0x0000e800ff2e1b82 */ /* 0x000f300000000a00 */
[----:B------:R-:W4:Y:S08]  /*0c90*/  @P1 LDC.64 R50, c[0x0][0x3a0] ;  /* 0x0000e800ff321b82 */ /* 0x000f300000000a00 */
[----:B------:R-:W4:Y:S01]  /*0ca0*/  @P1 LDC.64 R118, c[0x0][0x3a0] ;  /* 0x0000e800ff761b82 */ /* 0x000f220000000a00 */
[----:B---3--:R-:W-:-:S13]  /*0cb0*/  ISETP.GE.AND P3, PT, R10, 0x1, PT ;  /* 0x000000010a00780c */ /* 0x008fda0003f66270 */
[----:B------:R-:W3:Y:S01]  /*0cc0*/  @P3 LDC.64 R8, c[0x0][0x390] ;  /* 0x0000e400ff083b82 */ /* 0x000ee20000000a00 */
[----:B------:R-:W-:-:S05]  /*0cd0*/  @P3 IADD3 R13, PT, PT, R10, -0x1, RZ ;  /* 0xffffffff0a0d3810 */ /* 0x000fca0007ffe0ff */
[----:B------:R-:W-:Y:S01]  /*0ce0*/  @P3 IMAD R14, R13, R84, RZ ;  /* 0x000000540d0e3224 */ /* 0x000fe200078e02ff */
[----:B------:R-:W-:Y:S01]  /*0cf0*/  SHF.R.S32.HI R13, RZ, 0x1f, R12 ;  /* 0x0000001fff0d7819 */ /* 0x000fe2000001140c */
[----:B------:R-:W4:Y:S03]  /*0d00*/  @P3 LDC.64 R20, c[0x0][0x390] ;  /* 0x0000e400ff143b82 */ /* 0x000f260000000a00 */
[----:B------:R-:W-:Y:S02]  /*0d10*/  @P3 SHF.R.S32.HI R11, RZ, 0x1f, R14 ;  /* 0x0000001fff0b3819 */ /* 0x000fe4000001140e */
[----:B------:R-:W-:Y:S02]  /*0d20*/  LEA.HI R13, R13, R12, RZ, 0x2 ;  /* 0x0000000c0d0d7211 */ /* 0x000fe400078f10ff */
[----:B------:R-:W-:Y:S01]  /*0d30*/  @P3 LEA.HI R11, R11, R14, RZ, 0x2 ;  /* 0x0000000e0b0b3211 */ /* 0x000fe200078f10ff */
[----:B------:R-:W4:Y:S01]  /*0d40*/  @P3 LDC.64 R24, c[0x0][0x390] ;  /* 0x0000e400ff183b82 */ /* 0x000f220000000a00 */
[----:B------:R-:W-:-:S02]  /*0d50*/  LEA.HI.SX32 R52, R13, R0, 0x1e ;  /* 0x000000000d347211 */ /* 0x000fc400078ff2ff */
[----:B------:R-:W-:-:S03]  /*0d60*/  @P3 LEA.HI.SX32 R53, R11, R0, 0x1e ;  /* 0x000000000b353211 */ /* 0x000fc600078ff2ff */
[----:B-1----:R-:W-:Y:S01]  /*0d70*/  @P1 IMAD.WIDE.U32 R40, R52, 0x10, R40 ;  /* 0x0000001034281825 */ /* 0x002fe200078e0028 */
[----:B------:R-:W-:Y:S01]  /*0d80*/  ISETP.GT.AND P2, PT, R10, RZ, PT ;  /* 0x000000ff0a00720c */ /* 0x000fe20003f44270 */
[----:B------:R-:W1:Y:S02]  /*0d90*/  LDC.64 R14, c[0x0][0x3f8] ;  /* 0x0000fe00ff0e7b82 */ /* 0x000e640000000a00 */
[----:B---3--:R-:W-:Y:S02]  /*0da0*/  @P3 IMAD.WIDE.U32 R8, R53, 0x10, R8 ;  /* 0x0000001035083825 */ /* 0x008fe400078e0008 */
[----:B------:R-:W2:Y:S04]  /*0db0*/  @P1 LDG.E.128 R40, desc[UR6][R40.64] ;  /* 0x0000000628281981 */ /* 0x000ea8000c1e1d00 */
[----:B------:R3:W2:Y:S01]  /*0dc0*/  @P3 LDG.E.128 R4, desc[UR6][R8.64] ;  /* 0x0000000608043981 */ /* 0x0006a2000c1e1d00 */
[----:B------:R-:W-:Y:S01]  /*0dd0*/  @P1 PLOP3.LUT P0, PT, P2, PT, PT, 0x80, 0x8 ;  /* 0x000000000008181c */ /* 0x000fe2000170f070 */
[----:B------:R-:W4:Y:S03]  /*0de0*/  @P3 LDC.64 R12, c[0x0][0x390] ;  /* 0x0000e400ff0c3b82 */ /* 0x000f260000000a00 */
[----:B------:R-:W-:-:S02]  /*0df0*/  @P1 PLOP3.LUT P6, PT, P0, PT, PT, 0x80, 0x8 ;  /* 0x000000000008181c */ /* 0x000fc400007cf070 */
[----:B------:R-:W-:Y:S02]  /*0e00*/  @P1 PLOP3.LUT P5, PT, P0, PT, PT, 0x80, 0x8 ;  /* 0x000000000008181c */ /* 0x000fe400007af070 */
[----:B------:R-:W-:Y:S01]  /*0e10*/  @P1 PLOP3.LUT P4, PT, P0, PT, PT, 0x80, 0x8 ;  /* 0x000000000008181c */ /* 0x000fe2000078f070 */
[----:B---3--:R-:W3:Y:S08]  /*0e20*/  @P1 LDC.64 R8, c[0x0][0x3a0] ;  /* 0x0000e800ff081b82 */ /* 0x008ef00000000a00 */
[----:B------:R-:W3:Y:S08]  /*0e30*/  @P3 LDC.64 R28, c[0x0][0x390] ;  /* 0x0000e400ff1c3b82 */ /* 0x000ef00000000a00 */
[----:B------:R-:W3:Y:S08]  /*0e40*/  @P3 LDC.64 R32, c[0x0][0x390] ;  /* 0x0000e400ff203b82 */ /* 0x000ef00000000a00 */
[----:B------:R-:W3:Y:S08]  /*0e50*/  @P3 LDC.64 R44, c[0x0][0x390] ;  /* 0x0000e400ff2c3b82 */ /* 0x000ef00000000a00 */
[----:B------:R-:W3:Y:S08]  /*0e60*/  @P3 LDC.64 R48, c[0x0][0x390] ;  /* 0x0000e400ff303b82 */ /* 0x000ef00000000a00 */
[----:B------:R-:W3:Y:S01]  /*0e70*/  @P3 LDC.64 R54, c[0x0][0x390] ;  /* 0x0000e400ff363b82 */ /* 0x000ee20000000a00 */
[CC--:B--2---:R-:W-:Y:S01]  /*0e80*/  @P6 FFMA.FTZ R40, R4.reuse, R86.reuse, R40 ;  /* 0x0000005604286223 */ /* 0x0c4fe20000010028 */
[----:B------:R-:W-:Y:S01]  /*0e90*/  PLOP3.LUT P6, PT, PT, PT, PT, 0x8, 0x80 ;  /* 0x000000000080781c */ /* 0x000fe20003fce170 */
[-C--:B------:R-:W-:Y:S01]  /*0ea0*/  @!P1 FMUL.FTZ R10, R4, R86.reuse ;  /* 0x00000056040a9220 */ /* 0x080fe20000410000 */
[----:B------:R-:W-:Y:S01]  /*0eb0*/  @P1 PLOP3.LUT P6, PT, P0, PT, PT, 0x80, 0x8 ;  /* 0x000000000008181c */ /* 0x000fe200007cf070 */
[-C--:B------:R-:W-:Y:S01]  /*0ec0*/  @!P1 FMUL.FTZ R11, R5, R86.reuse ;  /* 0x00000056050b9220 */ /* 0x080fe20000410000 */
[----:B------:R-:W-:Y:S01]  /*0ed0*/  @!P1 PLOP3.LUT P0, PT, P2, PT, PT, 0x80, 0x8 ;  /* 0x000000000008981c */ /* 0x000fe2000170f070 */
[-C--:B------:R-:W-:Y:S01]  /*0ee0*/  @!P1 FMUL.FTZ R16, R7, R86.reuse ;  /* 0x0000005607109220 */ /* 0x080fe20000410000 */
[-C--:B------:R-:W-:Y:S01]  /*0ef0*/  @P5 FFMA.FTZ R41, R5, R86.reuse, R41 ;  /* 0x0000005605295223 */ /* 0x080fe20000010029 */
[-C--:B------:R-:W-:Y:S01]  /*0f00*/  @P4 FFMA.FTZ R42, R6, R86.reuse, R42 ;  /* 0x00000056062a4223 */ /* 0x080fe2000001002a */
[----:B------:R-:W-:Y:S01]  /*0f10*/  @!P1 FSEL R40, R10, RZ, P0 ;  /* 0x000000ff0a289208 */ /* 0x000fe20000000000 */
[----:B------:R-:W-:Y:S01]  /*0f20*/  @!P1 FMUL.FTZ R10, R6, R86 ;  /* 0x00000056060a9220 */ /* 0x000fe20000410000 */
[----:B------:R-:W-:-:S02]  /*0f30*/  @!P1 FSEL R41, R11, RZ, P0 ;  /* 0x000000ff0b299208 */ /* 0x000fc40000000000 */
[----:B------:R-:W-:Y:S02]  /*0f40*/  @P3 IADD3 R11, PT, PT, R53, 0x20, RZ ;  /* 0x00000020350b3810 */ /* 0x000fe40007ffe0ff */
[----:B------:R-:W-:Y:S01]  /*0f50*/  @!P1 FSEL R42, R10, RZ, P0 ;  /* 0x000000ff0a2a9208 */ /* 0x000fe20000000000 */
[----:B------:R-:W-:Y:S01]  /*0f60*/  @P6 FFMA.FTZ R43, R7, R86, R43 ;  /* 0x00000056072b6223 */ /* 0x000fe2000001002b */
[----:B------:R-:W-:Y:S01]  /*0f70*/  @!P1 FSEL R43, R16, RZ, P0 ;  /* 0x000000ff102b9208 */ /* 0x000fe20000000000 */
[----:B-1----:R-:W-:Y:S01]  /*0f80*/  IMAD.WIDE R16, R78, 0x4, R14 ;  /* 0x000000044e107825 */ /* 0x002fe200078e020e */
[----:B------:R-:W-:-:S03]  /*0f90*/  IADD3 R10, PT, PT, R52, 0x20, RZ ;  /* 0x00000020340a7810 */ /* 0x000fc60007ffe0ff */
[----:B0-----:R-:W-:Y:S01]  /*0fa0*/  IMAD.WIDE.U32 R14, R52, 0x10, R120 ;  /* 0x00000010340e7825 */ /* 0x001fe200078e0078 */
[----:B------:R0:W5:Y:S03]  /*0fb0*/  LDG.E R85, desc[UR6][R16.64] ;  /* 0x0000000610557981 */ /* 0x000166000c1e1900 */
[----:B----4-:R-:W-:Y:S01]  /*0fc0*/  @P3 IMAD.WIDE.U32 R12, R11, 0x10, R12 ;  /* 0x000000100b0c3825 */ /* 0x010fe200078e000c */
[----:B------:R1:W-:Y:S03]  /*0fd0*/  STG.E.128 desc[UR6][R14.64], R40 ;  /* 0x000000280e007986 */ /* 0x0003e6000c101d06 */
[----:B---3--:R-:W-:Y:S01]  /*0fe0*/  @P1 IMAD.WIDE.U32 R8, R10, 0x10, R8 ;  /* 0x000000100a081825 */ /* 0x008fe200078e0008 */
[----:B------:R-:W2:Y:S01]  /*0ff0*/  @P3 LDG.E.128 R4, desc[UR6][R12.64] ;  /* 0x000000060c043981 */ /* 0x000ea2000c1e1d00 */
[----:B------:R-:W-:Y:S01]  /*1000*/  PLOP3.LUT P2, PT, PT, PT, PT, 0x8, 0x80 ;  /* 0x000000000080781c */ /* 0x000fe20003f4e170 */
[----:B0-----:R-:W0:Y:S02]  /*1010*/  @P3 LDC.64 R16, c[0x0][0x390] ;  /* 0x0000e400ff103b82 */ /* 0x001e240000000a00 */
[----:B------:R3:W4:Y:S01]  /*1020*/  @P1 LDG.E.128 R36, desc[UR6][R8.64] ;  /* 0x0000000608241981 */ /* 0x000722000c1e1d00 */
[----:B------:R-:W-:-:S02]  /*1030*/  @P1 PLOP3.LUT P2, PT, P0, PT, PT, 0x80, 0x8 ;  /* 0x000000000008181c */ /* 0x000fc4000074f070 */
[----:B------:R-:W-:Y:S02]  /*1040*/  PLOP3.LUT P4, PT, PT, PT, PT, 0x8, 0x80 ;  /* 0x000000000080781c */ /* 0x000fe40003f8e170 */
[----:B------:R-:W-:Y:S01]  /*1050*/  @P1 PLOP3.LUT P4, PT, P0, PT, PT, 0x80, 0x8 ;  /* 0x000000000008181c */ /* 0x000fe2000078f070 */
[----:B---3--:R-:W3:Y:S01]  /*1060*/  @P1 LDC.64 R8, c[0x0][0x3a0] ;  /* 0x0000e800ff081b82 */ /* 0x008ee20000000a00 */
[----:B------:R-:W-:Y:S02]  /*1070*/  PLOP3.LUT P5, PT, PT, PT, PT, 0x8, 0x80 ;  /* 0x000000000080781c */ /* 0x000fe40003fae170 */
[----:B------:R-:W-:Y:S02]  /*1080*/  PLOP3.LUT P6, PT, PT, PT, PT, 0x8, 0x80 ;  /* 0x000000000080781c */ /* 0x000fe40003fce170 */
[----:B------:R-:W-:Y:S02]  /*1090*/  @P1 PLOP3.LUT P5, PT, P0, PT, PT, 0x80, 0x8 ;  /* 0x000000000008181c */ /* 0x000fe400007af070 */
[----:B------:R-:W-:-:S02]  /*10a0*/  @P1 PLOP3.LUT P6, PT, P0, PT, PT, 0x80, 0x8 ;  /* 0x000000000008181c */ /* 0x000fc400007cf070 */
[----:B-1----:R-:W-:-:S05]  /*10b0*/  @P3 IADD3 R14, PT, PT, R53, 0x40, RZ ;  /* 0x00000040350e3810 */ /* 0x002fca0007ffe0ff */
[----:B0-----:R-:W-:-:S04]  /*10c0*/  @P3 IMAD.WIDE.U32 R14, R14, 0x10, R16 ;  /* 0x000000100e0e3825 */ /* 0x001fc800078e0010 */
[CC--:B--2---:R-:W-:Y:S01]  /*10d0*/  @!P1 FMUL.FTZ R11, R4.reuse, R86.reuse ;  /* 0x00000056040b9220 */ /* 0x0c4fe20000410000 */
[-C--:B------:R-:W-:Y:S01]  /*10e0*/  @!P1 FMUL.FTZ R12, R5, R86.reuse ;  /* 0x00000056050c9220 */ /* 0x080fe20000410000 */
[----:B----4-:R-:W-:-:S03]  /*10f0*/  @P2 FFMA.FTZ R36, R4, R86, R36 ;  /* 0x0000005604242223 */ /* 0x010fc60000010024 */
[----:B------:R-:W-:Y:S01]  /*1100*/  @!P1 FSEL R36, R11, RZ, P0 ;  /* 0x000000ff0b249208 */ /* 0x000fe20000000000 */
[CC--:B------:R-:W-:Y:S01]  /*1110*/  @!P1 FMUL.FTZ R11, R6.reuse, R86.reuse ;  /* 0x00000056060b9220 */ /* 0x0c0fe20000410000 */
[-C--:B------:R-:W-:Y:S01]  /*1120*/  @!P1 FMUL.FTZ R13, R7, R86.reuse ;  /* 0x00000056070d9220 */ /* 0x080fe20000410000 */
[-C--:B------:R-:W-:Y:S01]  /*1130*/  @P4 FFMA.FTZ R37, R5, R86.reuse, R37 ;  /* 0x0000005605254223 */ /* 0x080fe20000010025 */
[-C--:B------:R-:W-:Y:S01]  /*1140*/  @P5 FFMA.FTZ R38, R6, R86.reuse, R38 ;  /* 0x0000005606265223 */ /* 0x080fe20000010026 */
[----:B------:R-:W-:Y:S01]  /*1150*/  @!P1 FSEL R37, R12, RZ, P0 ;  /* 0x000000ff0c259208 */ /* 0x000fe20000000000 */
[----:B------:R-:W-:Y:S01]  /*1160*/  @P6 FFMA.FTZ R39, R7, R86, R39 ;  /* 0x0000005607276223 */ /* 0x000fe20000010027 */
[----:B------:R-:W-:Y:S02]  /*1170*/  IADD3 R12, PT, PT, R52, 0x40, RZ ;  /* 0x00000040340c7810 */ /* 0x000fe40007ffe0ff */
[----:B------:R-:W-:Y:S01]  /*1180*/  @!P1 FSEL R38, R11, RZ, P0 ;  /* 0x000000ff0b269208 */ /* 0x000fe20000000000 */
[----:B------:R-:W-:Y:S01]  /*1190*/  IMAD.WIDE.U32 R10, R10, 0x10, R120 ;  /* 0x000000100a0a7825 */ /* 0x000fe200078e0078 */
[----:B------:R-:W-:-:S03]  /*11a0*/  @!P1 FSEL R39, R13, RZ, P0 ;  /* 0x000000ff0d279208 */ /* 0x000fc60000000000 */
[----:B---3--:R-:W-:Y:S02]  /*11b0*/  @P1 IMAD.WIDE.U32 R8, R12, 0x10, R8 ;  /* 0x000000100c081825 */ /* 0x008fe400078e0008 */
[----:B------:R0:W-:Y:S04]  /*11c0*/  STG.E.128 desc[UR6][R10.64], R36 ;  /* 0x000000240a007986 */ /* 0x0001e8000c101d06 */
[----:B------:R1:W2:Y:S04]  /*11d0*/  @P3 LDG.E.128 R4, desc[UR6][R14.64] ;  /* 0x000000060e043981 */ /* 0x0002a8000c1e1d00 */
[----:B0-----:R-:W3:Y:S01]  /*11e0*/  @P1 LDG.E.128 R8, desc[UR6][R8.64] ;  /* 0x0000000608081981 */ /* 0x001ee2000c1e1d00 */
[----:B------:R-:W-:-:S02]  /*11f0*/  PLOP3.LUT P2, PT, PT, PT, PT, 0x8, 0x80 ;  /* 0x000000000080781c */ /* 0x000fc40003f4e170 */
[----:B------:R-:W-:Y:S02]  /*1200*/  @P1 PLOP3.LUT P2, PT, P0, PT, PT, 0x80, 0x8 ;  /* 0x000000000008181c */ /* 0x000fe4000074f070 */
[----:B------:R-:W-:Y:S02]  /*1210*/  PLOP3.LUT P4, PT, PT, PT, PT, 0x8, 0x80 ;  /* 0x000000000080781c */ /* 0x000fe40003f8e170 */
[----:B------:R-:W-:Y:S02]  /*1220*/  @P1 PLOP3.LUT P4, PT, P0, PT, PT, 0x80, 0x8 ;  /* 0x000000000008181c */ /* 0x000fe4000078f070 */
[----:B------:R-:W-:Y:S02]  /*1230*/  PLOP3.LUT P6, PT, PT, PT, PT, 0x8, 0x80 ;  /* 0x000000000080781c */ /* 0x000fe40003fce170 */
[----:B------:R-:W-:Y:S02]  /*1240*/  PLOP3.LUT P5, PT, PT, PT, PT, 0x8, 0x80 ;  /* 0x000000000080781c */ /* 0x000fe40003fae170 */
[----:B------:R-:W-:-:S02]  /*1250*/  @P1 PLOP3.LUT P6, PT, P0, PT, PT, 0x80, 0x8 ;  /* 0x000000000008181c */ /* 0x000fc400007cf070 */
[----:B------:R-:W-:Y:S02]  /*1260*/  @P1 PLOP3.LUT P5, PT, P0, PT, PT, 0x80, 0x8 ;  /* 0x000000000008181c */ /* 0x000fe400007af070 */
[----:B-1----:R-:W-:Y:S02]  /*1270*/  @P3 IADD3 R15, PT, PT, R53, 0x60, RZ ;  /* 0x00000060350f3810 */ /* 0x002fe40007ffe0ff */
[----:B------:R-:W-:-:S03]  /*1280*/  IADD3 R16, PT, PT, R52, 0x60, RZ ;  /* 0x0000006034107810 */ /* 0x000fc60007ffe0ff */
[----:B------:R-:W-:-:S04]  /*1290*/  @P3 IMAD.WIDE.U32 R20, R15, 0x10, R20 ;  /* 0x000000100f143825 */ /* 0x000fc800078e0014 */
[----:B------:R-:W-:-:S04]  /*12a0*/  @P1 IMAD.WIDE.U32 R18, R16, 0x10, R18 ;  /* 0x0000001010121825 */ /* 0x000fc800078e0012 */
[CC--:B--2---:R-:W-:Y:S01]  /*12b0*/  @!P1 FMUL.FTZ R13, R4.reuse, R86.reuse ;  /* 0x00000056040d9220 */ /* 0x0c4fe20000410000 */
[CC--:B------:R-:W-:Y:S01]  /*12c0*/  @!P1 FMUL.FTZ R14, R5.reuse, R86.reuse ;  /* 0x00000056050e9220 */ /* 0x0c0fe20000410000 */
[-C--:B---3--:R-:W-:Y:S01]  /*12d0*/  @P2 FFMA.FTZ R8, R4, R86.reuse, R8 ;  /* 0x0000005604082223 */ /* 0x088fe20000010008 */
[-C--:B------:R-:W-:Y:S02]  /*12e0*/  @P4 FFMA.FTZ R9, R5, R86.reuse, R9 ;  /* 0x0000005605094223 */ /* 0x080fe40000010009 */
[----:B------:R-:W-:Y:S01]  /*12f0*/  @!P1 FSEL R8, R13, RZ, P0 ;  /* 0x000000ff0d089208 */ /* 0x000fe20000000000 */
[CC--:B------:R-:W-:Y:S01]  /*1300*/  @!P1 FMUL.FTZ R13, R7.reuse, R86.reuse ;  /* 0x00000056070d9220 */ /* 0x0c0fe20000410000 */
[----:B------:R-:W-:Y:S01]  /*1310*/  @!P1 FSEL R9, R14, RZ, P0 ;  /* 0x000000ff0e099208 */ /* 0x000fe20000000000 */
[CC--:B------:R-:W-:Y:S01]  /*1320*/  @!P1 FMUL.FTZ R14, R6.reuse, R86.reuse ;  /* 0x00000056060e9220 */ /* 0x0c0fe20000410000 */
[-C--:B------:R-:W-:Y:S01]  /*1330*/  @P6 FFMA.FTZ R11, R7, R86.reuse, R11 ;  /* 0x00000056070b6223 */ /* 0x080fe2000001000b */
[----:B------:R-:W-:Y:S01]  /*1340*/  @P5 FFMA.FTZ R10, R6, R86, R10 ;  /* 0x00000056060a5223 */ /* 0x000fe2000001000a */
[----:B------:R-:W-:Y:S01]  /*1350*/  @!P1 FSEL R11, R13, RZ, P0 ;  /* 0x000000ff0d0b9208 */ /* 0x000fe20000000000 */
[----:B------:R-:W-:Y:S01]  /*1360*/  IMAD.WIDE.U32 R12, R12, 0x10, R120 ;  /* 0x000000100c0c7825 */ /* 0x000fe200078e0078 */
[----:B------:R-:W-:-:S05]  /*1370*/  @!P1 FSEL R10, R14, RZ, P0 ;  /* 0x000000ff0e0a9208 */ /* 0x000fca0000000000 */
[----:B------:R0:W-:Y:S04]  /*1380*/  STG.E.128 desc[UR6][R12.64], R8 ;  /* 0x000000080c007986 */ /* 0x0001e8000c101d06 */
[----:B------:R-:W2:Y:S04]  /*1390*/  @P3 LDG.E.128 R4, desc[UR6][R20.64] ;  /* 0x0000000614043981 */ /* 0x000ea8000c1e1d00 */
[----:B0-----:R0:W3:Y:S01]  /*13a0*/  @P1 LDG.E.128 R12, desc[UR6][R18.64] ;  /* 0x00000006120c1981 */ /* 0x0010e2000c1e1d00 */
[----:B------:R-:W-:Y:S02]  /*13b0*/  PLOP3.LUT P2, PT, PT, PT, PT, 0x8, 0x80 ;  /* 0x000000000080781c */ /* 0x000fe40003f4e170 */
[----:B------:R-:W-:-:S02]  /*13c0*/  @P1 PLOP3.LUT P2, PT, P0, PT, PT, 0x80, 0x8 ;  /* 0x000000000008181c */ /* 0x000fc4000074f070 */
[----:B------:R-:W-:Y:S02]  /*13d0*/  PLOP3.LUT P4, PT, PT, PT, PT, 0x8, 0x80 ;  /* 0x000000000080781c */ /* 0x000fe40003f8e170 */
[----:B------:R-:W-:Y:S02]  /*13e0*/  @P1 PLOP3.LUT P4, PT, P0, PT, PT, 0x80, 0x8 ;  /* 0x000000000008181c */ /* 0x000fe4000078f070 */
[----:B------:R-:W-:Y:S02]  /*13f0*/  PLOP3.LUT P6, PT, PT, PT, PT, 0x8, 0x80 ;  /* 0x000000000080781c */ /* 0x000fe40003fce170 */
[----:B------:R-:W-:Y:S02]  /*1400*/  PLOP3.LUT P5, PT, PT, PT, PT, 0x8, 0x80 ;  /* 0x000000000080781c */ /* 0x000fe40003fae170 */
[----:B------:R-:W-:Y:S02]  /*1410*/  @P1 PLOP3.LUT P6, PT, P0, PT, PT, 0x80, 0x8 ;  /* 0x000000000008181c */ /* 0x000fe400007cf070 */
[----:B------:R-:W-:-:S02]  /*1420*/  @P1 PLOP3.LUT P5, PT, P0, PT, PT, 0x80, 0x8 ;  /* 0x000000000008181c */ /* 0x000fc400007af070 */
[----:B0-----:R-:W-:Y:S02]  /*1430*/  @P3 IADD3 R19, PT, PT, R53, 0x80, RZ ;  /* 0x0000008035133810 */ /* 0x001fe40007ffe0ff */
        /* <DEDUP_REMOVED lines=129> */
[----:B------:R1:W2:Y:S04]  /*1c50*/  @P3 LDG.E.128 R4, desc[UR6][R48.64] ;  /* 0x0000000630043981 */ /* 0x0002a8000c1e1d00 */
[----:B0-----:R-:W3:Y:S01]  /*1c60*/  @P1 LDG.E.128 R32, desc[UR6][R46.64] ;  /* 0x000000062e201981 */ /* 0x001ee2000c1e1d00 */
[----:B------:R-:W-:Y:S02]  /*1c70*/  PLOP3.LUT P4, PT, PT, PT, PT, 0x8, 0x80 ;  /* 0x000000000080781c */ /* 0x000fe40003f8e170 */
[----:B------:R-:W-:-:S02]  /*1c80*/  PLOP3.LUT P2, PT, PT, PT, PT, 0x8, 0x80 ;  /* 0x000000000080781c */ /* 0x000fc40003f4e170 */
[----:B------:R-:W-:Y:S02]  /*1c90*/  @P1 PLOP3.LUT P4, PT, P0, PT, PT, 0x80, 0x8 ;  /* 0x000000000008181c */ /* 0x000fe4000078f070 */
[----:B------:R-:W-:Y:S02]  /*1ca0*/  @P1 PLOP3.LUT P2, PT, P0, PT, PT, 0x80, 0x8 ;  /* 0x000000000008181c */ /* 0x000fe4000074f070 */
[----:B------:R-:W-:Y:S02]  /*1cb0*/  PLOP3.LUT P6, PT, PT, PT, PT, 0x8, 0x80 ;  /* 0x000000000080781c */ /* 0x000fe40003fce170 */
[----:B------:R-:W-:Y:S02]  /*1cc0*/  PLOP3.LUT P5, PT, PT, PT, PT, 0x8, 0x80 ;  /* 0x000000000080781c */ /* 0x000fe40003fae170 */
[----:B------:R-:W-:Y:S02]  /*1cd0*/  @P1 PLOP3.LUT P6, PT, P0, PT, PT, 0x80, 0x8 ;  /* 0x000000000008181c */ /* 0x000fe400007cf070 */
[----:B------:R-:W-:-:S02]  /*1ce0*/  @P1 PLOP3.LUT P5, PT, P0, PT, PT, 0x80, 0x8 ;  /* 0x000000000008181c */ /* 0x000fc400007af070 */
[----:B-1----:R-:W-:-:S05]  /*1cf0*/  IADD3 R48, PT, PT, R52, 0x120, RZ ;  /* 0x0000012034307810 */ /* 0x002fca0007ffe0ff */
        /* <DEDUP_REMOVED lines=14> */
[----:B------:R0:W-:Y:S02]  /*1de0*/  STG.E.128 desc[UR6][R44.64], R32 ;  /* 0x000000202c007986 */ /* 0x0001e4000c101d06 */
[----:B0-----:R-:W-:-:S05]  /*1df0*/  @P3 IADD3 R44, PT, PT, R53, 0x120, RZ ;  /* 0x00000120352c3810 */ /* 0x001fca0007ffe0ff */
[----:B------:R-:W-:Y:S02]  /*1e00*/  @P3 IMAD.WIDE.U32 R44, R44, 0x10, R54 ;  /* 0x000000102c2c3825 */ /* 0x000fe400078e0036 */
[----:B------:R-:W0:Y:S03]  /*1e10*/  @P3 LDC.64 R54, c[0x0][0x390] ;  /* 0x0000e400ff363b82 */ /* 0x000e260000000a00 */
[----:B------:R-:W2:Y:S04]  /*1e20*/  @P3 LDG.E.128 R4, desc[UR6][R44.64] ;  /* 0x000000062c043981 */ /* 0x000ea8000c1e1d00 */
[----:B------:R-:W3:Y:S01]  /*1e30*/  @P1 LDG.E.128 R44, desc[UR6][R50.64] ;  /* 0x00000006322c1981 */ /* 0x000ee2000c1e1d00 */
[----:B------:R-:W-:-:S02]  /*1e40*/  PLOP3.LUT P4, PT, PT, PT, PT, 0x8, 0x80 ;  /* 0x000000000080781c */ /* 0x000fc40003f8e170 */
[----:B------:R-:W-:Y:S02]  /*1e50*/  PLOP3.LUT P2, PT, PT, PT, PT, 0x8, 0x80 ;  /* 0x000000000080781c */ /* 0x000fe40003f4e170 */
[----:B------:R-:W-:Y:S02]  /*1e60*/  @P1 PLOP3.LUT P4, PT, P0, PT, PT, 0x80, 0x8 ;  /* 0x000000000008181c */ /* 0x000fe4000078f070 */
[----:B------:R-:W-:Y:S02]  /*1e70*/  @P1 PLOP3.LUT P2, PT, P0, PT, PT, 0x80, 0x8 ;  /* 0x000000000008181c */ /* 0x000fe4000074f070 */
[----:B------:R-:W-:Y:S02]  /*1e80*/  @P3 IADD3 R49, PT, PT, R53, 0x140, RZ ;  /* 0x0000014035313810 */ /* 0x000fe40007ffe0ff */
[----:B------:R-:W-:Y:S02]  /*1e90*/  PLOP3.LUT P6, PT, PT, PT, PT, 0x8, 0x80 ;  /* 0x000000000080781c */ /* 0x000fe40003fce170 */
[----:B------:R-:W-:-:S02]  /*1ea0*/  PLOP3.LUT P5, PT, PT, PT, PT, 0x8, 0x80 ;  /* 0x000000000080781c */ /* 0x000fc40003fae170 */
[----:B------:R-:W-:Y:S01]  /*1eb0*/  @P1 PLOP3.LUT P6, PT, P0, PT, PT, 0x80, 0x8 ;  /* 0x000000000008181c */ /* 0x000fe200007cf070 */
[----:B0-----:R-:W-:Y:S01]  /*1ec0*/  @P3 IMAD.WIDE.U32 R54, R49, 0x10, R54 ;  /* 0x0000001031363825 */ /* 0x001fe200078e0036 */
[----:B------:R-:W-:-:S03]  /*1ed0*/  @P1 PLOP3.LUT P5, PT, P0, PT, PT, 0x80, 0x8 ;  /* 0x000000000008181c */ /* 0x000fc600007af070 */
        /* <DEDUP_REMOVED lines=14> */
[----:B------:R1:W2:Y:S02]  /*1fc0*/  @P3 LDG.E.128 R4, desc[UR6][R54.64] ;  /* 0x0000000636043981 */ /* 0x0002a4000c1e1d00 */
[----:B-1----:R-:W-:-:S05]  /*1fd0*/  IADD3 R54, PT, PT, R52, 0x140, RZ ;  /* 0x0000014034367810 */ /* 0x002fca0007ffe0ff */
[----:B------:R-:W-:-:S05]  /*1fe0*/  @P1 IMAD.WIDE.U32 R118, R54, 0x10, R118 ;  /* 0x0000001036761825 */ /* 0x000fca00078e0076 */
[----:B0-----:R-:W3:Y:S01]  /*1ff0*/  @P1 LDG.E.128 R48, desc[UR6][R118.64] ;  /* 0x0000000676301981 */ /* 0x001ee2000c1e1d00 */
[----:B------:R-:W-:Y:S02]  /*2000*/  PLOP3.LUT P2, PT, PT, PT, PT, 0x8, 0x80 ;  /* 0x000000000080781c */ /* 0x000fe40003f4e170 */
[----:B------:R-:W-:Y:S02]  /*2010*/  @P1 PLOP3.LUT P2, PT, P0, PT, PT, 0x80, 0x8 ;  /* 0x000000000008181c */ /* 0x000fe4000074f070 */
[----:B------:R-:W-:Y:S02]  /*2020*/  PLOP3.LUT P4, PT, PT, PT, PT, 0x8, 0x80 ;  /* 0x000000000080781c */ /* 0x000fe40003f8e170 */
[----:B------:R-:W-:Y:S02]  /*2030*/  @P1 PLOP3.LUT P4, PT, P0, PT, PT, 0x80, 0x8 ;  /* 0x000000000008181c */ /* 0x000fe4000078f070 */
[----:B------:R-:W-:Y:S02]  /*2040*/  PLOP3.LUT P5, PT, PT, PT, PT, 0x8, 0x80 ;  /* 0x000000000080781c */ /* 0x000fe40003fae170 */
[----:B------:R-:W-:-:S02]  /*2050*/  @P1 PLOP3.LUT P5, PT, P0, PT, PT, 0x80, 0x8 ;  /* 0x000000000008181c */ /* 0x000fc400007af070 */
[----:B------:R-:W-:Y:S02]  /*2060*/  PLOP3.LUT P6, PT, PT, PT, PT, 0x8, 0x80 ;  /* 0x000000000080781c */ /* 0x000fe40003fce170 */
[----:B------:R-:W-:Y:S02]  /*2070*/  @P1 PLOP3.LUT P6, PT, P0, PT, PT, 0x80, 0x8 ;  /* 0x000000000008181c */ /* 0x000fe400007cf070 */
[----:B------:R-:W-:Y:S01]  /*2080*/  @P3 IADD3 R53, PT, PT, R53, 0x160, RZ ;  /* 0x0000016035353810 */ /* 0x000fe20007ffe0ff */
[CC--:B--2---:R-:W-:Y:S01]  /*2090*/  @!P1 FMUL.FTZ R118, R4.reuse, R86.reuse ;  /* 0x0000005604769220 */ /* 0x0c4fe20000410000 */
[-C--:B------:R-:W-:Y:S01]  /*20a0*/  @!P1 FMUL.FTZ R55, R5, R86.reuse ;  /* 0x0000005605379220 */ /* 0x080fe20000410000 */
[----:B---3--:R-:W-:-:S03]  /*20b0*/  @P2 FFMA.FTZ R48, R4, R86, R48 ;  /* 0x0000005604302223 */ /* 0x008fc60000010030 */
[----:B------:R-:W-:Y:S01]  /*20c0*/  @!P1 FSEL R48, R118, RZ, P0 ;  /* 0x000000ff76309208 */ /* 0x000fe20000000000 */
[CC--:B------:R-:W-:Y:S01]  /*20d0*/  @!P1 FMUL.FTZ R118, R6.reuse, R86.reuse ;  /* 0x0000005606769220 */ /* 0x0c0fe20000410000 */
[-C--:B------:R-:W-:Y:S01]  /*20e0*/  @P4 FFMA.FTZ R49, R5, R86.reuse, R49 ;  /* 0x0000005605314223 */ /* 0x080fe20000010031 */
[-C--:B------:R-:W-:Y:S01]  /*20f0*/  @P5 FFMA.FTZ R50, R6, R86.reuse, R50 ;  /* 0x0000005606325223 */ /* 0x080fe20000010032 */
[----:B------:R-:W-:Y:S01]  /*2100*/  @!P1 FSEL R49, R55, RZ, P0 ;  /* 0x000000ff37319208 */ /* 0x000fe20000000000 */
[CC--:B------:R-:W-:Y:S01]  /*2110*/  @!P1 FMUL.FTZ R55, R7.reuse, R86.reuse ;  /* 0x0000005607379220 */ /* 0x0c0fe20000410000 */
[----:B------:R-:W-:Y:S02]  /*2120*/  @!P1 FSEL R50, R118, RZ, P0 ;  /* 0x000000ff76329208 */ /* 0x000fe40000000000 */
[----:B------:R-:W0:Y:S01]  /*2130*/  @P3 LDC.64 R118, c[0x0][0x390] ;  /* 0x0000e400ff763b82 */ /* 0x000e220000000a00 */
[----:B------:R-:W-:Y:S01]  /*2140*/  @P6 FFMA.FTZ R51, R7, R86, R51 ;  /* 0x0000005607336223 */ /* 0x000fe20000010033 */
[----:B------:R-:W-:Y:S01]  /*2150*/  @!P1 FSEL R51, R55, RZ, P0 ;  /* 0x000000ff37339208 */ /* 0x000fe20000000000 */
[----:B------:R-:W-:-:S05]  /*2160*/  IMAD.WIDE.U32 R54, R54, 0x10, R120 ;  /* 0x0000001036367825 */ /* 0x000fca00078e0078 */
[----:B------:R1:W-:Y:S02]  /*2170*/  STG.E.128 desc[UR6][R54.64], R48 ;  /* 0x0000003036007986 */ /* 0x0003e4000c101d06 */
[----:B-1----:R-:W1:Y:S01]  /*2180*/  @P1 LDC.64 R54, c[0x0][0x3a0] ;  /* 0x0000e800ff361b82 */ /* 0x002e620000000a00 */
[----:B0-----:R-:W-:-:S05]  /*2190*/  @P3 IMAD.WIDE.U32 R118, R53, 0x10, R118 ;  /* 0x0000001035763825 */ /* 0x001fca00078e0076 */
[----:B------:R0:W2:Y:S02]  /*21a0*/  @P3 LDG.E.128 R4, desc[UR6][R118.64] ;  /* 0x0000000676043981 */ /* 0x0000a4000c1e1d00 */
[----:B0-----:R-:W-:-:S05]  /*21b0*/  IADD3 R118, PT, PT, R52, 0x160, RZ ;  /* 0x0000016034767810 */ /* 0x001fca0007ffe0ff */
[----:B-1----:R-:W-:-:S06]  /*21c0*/  @P1 IMAD.WIDE.U32 R54, R118, 0x10, R54 ;  /* 0x0000001076361825 */ /* 0x002fcc00078e0036 */
[----:B------:R-:W3:Y:S01]  /*21d0*/  @P1 LDG.E.128 R52, desc[UR6][R54.64] ;  /* 0x0000000636341981 */ /* 0x000ee2000c1e1d00 */
[----:B------:R-:W-:Y:S02]  /*21e0*/  PLOP3.LUT P5, PT, PT, PT, PT, 0x8, 0x80 ;  /* 0x000000000080781c */ /* 0x000fe40003fae170 */
[----:B------:R-:W-:Y:S02]  /*21f0*/  @P1 PLOP3.LUT P5, PT, P0, PT, PT, 0x80, 0x8 ;  /* 0x000000000008181c */ /* 0x000fe400007af070 */
[----:B------:R-:W-:Y:S02]  /*2200*/  PLOP3.LUT P3, PT, PT, PT, PT, 0x8, 0x80 ;  /* 0x000000000080781c */ /* 0x000fe40003f6e170 */
[----:B------:R-:W-:Y:S01]  /*2210*/  @P1 PLOP3.LUT P3, PT, P0, PT, PT, 0x80, 0x8 ;  /* 0x000000000008181c */ /* 0x000fe2000076f070 */
[----:B------:R-:W-:Y:S01]  /*2220*/  IMAD.WIDE.U32 R120, R118, 0x10, R120 ;  /* 0x0000001076787825 */ /* 0x000fe200078e0078 */
[----:B------:R-:W-:Y:S02]  /*2230*/  PLOP3.LUT P2, PT, PT, PT, PT, 0x8, 0x80 ;  /* 0x000000000080781c */ /* 0x000fe40003f4e170 */
[----:B------:R-:W-:-:S02]  /*2240*/  PLOP3.LUT P4, PT, PT, PT, PT, 0x8, 0x80 ;  /* 0x000000000080781c */ /* 0x000fc40003f8e170 */
[----:B------:R-:W-:Y:S02]  /*2250*/  @P1 PLOP3.LUT P2, PT, P0, PT, PT, 0x80, 0x8 ;  /* 0x000000000008181c */ /* 0x000fe4000074f070 */
[----:B------:R-:W-:Y:S01]  /*2260*/  @P1 PLOP3.LUT P4, PT, P0, PT, PT, 0x80, 0x8 ;  /* 0x000000000008181c */ /* 0x000fe2000078f070 */
[----:B------:R-:W-:Y:S01]  /*2270*/  UMOV UR10, 0xffffffff ;  /* 0xffffffff000a7882 */ /* 0x000fe20000000000 */
[CC--:B--2---:R-:W-:Y:S01]  /*2280*/  @!P1 FMUL.FTZ R118, R7.reuse, R86.reuse ;  /* 0x0000005607769220 */ /* 0x0c4fe20000410000 */
[----:B---3--:R-:W-:-:S04]  /*2290*/  @P5 FFMA.FTZ R55, R7, R86, R55 ;  /* 0x0000005607375223 */ /* 0x008fc80000010037 */
[----:B------:R-:W-:Y:S01]  /*22a0*/  @!P1 FSEL R55, R118, RZ, P0 ;  /* 0x000000ff76379208 */ /* 0x000fe20000000000 */
[CC--:B------:R-:W-:Y:S01]  /*22b0*/  @!P1 FMUL.FTZ R118, R5.reuse, R86.reuse ;  /* 0x0000005605769220 */ /* 0x0c0fe20000410000 */
[----:B------:R-:W-:-:S04]  /*22c0*/  @P3 FFMA.FTZ R53, R5, R86, R53 ;  /* 0x0000005605353223 */ /* 0x000fc80000010035 */
[----:B------:R-:W-:Y:S01]  /*22d0*/  @!P1 FSEL R53, R118, RZ, P0 ;  /* 0x000000ff76359208 */ /* 0x000fe20000000000 */
[----:B------:R-:W-:-:S04]  /*22e0*/  FADD.FTZ R118, RZ, R40 ;  /* 0x00000028ff767221 */ /* 0x000fc80000010000 */
        /* <DEDUP_REMOVED lines=38> */
[CC--:B------:R-:W-:Y:S01]  /*2550*/  @P2 FFMA.FTZ R52, R4.reuse, R86.reuse, R52 ;  /* 0x0000005604342223 */ /* 0x0c0fe20000010034 */
[-C--:B------:R-:W-:Y:S01]  /*2560*/  @!P1 FMUL.FTZ R119, R4, R86.reuse ;  /* 0x0000005604779220 */ /* 0x080fe20000410000 */
[-C--:B------:R-:W-:Y:S01]  /*2570*/  @P4 FFMA.FTZ R54, R6, R86.reuse, R54 ;  /* 0x0000005606364223 */ /* 0x080fe20000010036 */
[----:B------:R-:W-:Y:S01]  /*2580*/  FADD.FTZ R118, R118, R47 ;  /* 0x0000002f76767221 */ /* 0x000fe20000010000 */
[----:B------:R-:W-:-:S03]  /*2590*/  @!P1 FMUL.FTZ R86, R6, R86 ;  /* 0x0000005606569220 */ /* 0x000fc60000410000 */
[----:B------:R-:W-:Y:S01]  /*25a0*/  FADD.FTZ R118, R118, R48 ;  /* 0x0000003076767221 */ /* 0x000fe20000010000 */
[----:B------:R-:W-:Y:S02]  /*25b0*/  @!P1 FSEL R52, R119, RZ, P0 ;  /* 0x000000ff77349208 */ /* 0x000fe40000000000 */
[----:B------:R-:W-:Y:S01]  /*25c0*/  @!P1 FSEL R54, R86, RZ, P0 ;  /* 0x000000ff56369208 */ /* 0x000fe20000000000 */
[----:B------:R-:W-:-:S04]  /*25d0*/  FADD.FTZ R118, R118, R49 ;  /* 0x0000003176767221 */ /* 0x000fc80000010000 */
[----:B------:R0:W-:Y:S01]  /*25e0*/  STG.E.128 desc[UR6][R120.64], R52 ;  /* 0x0000003478007986 */ /* 0x0001e2000c101d06 */
[----:B------:R-:W-:-:S04]  /*25f0*/  FADD.FTZ R118, R118, R50 ;  /* 0x0000003276767221 */ /* 0x000fc80000010000 */
[----:B------:R-:W-:-:S04]  /*2600*/  FADD.FTZ R118, R118, R51 ;  /* 0x0000003376767221 */ /* 0x000fc80000010000 */
[----:B------:R-:W-:-:S04]  /*2610*/  FADD.FTZ R118, R118, R52 ;  /* 0x0000003476767221 */ /* 0x000fc80000010000 */
[----:B------:R-:W-:-:S04]  /*2620*/  FADD.FTZ R118, R118, R53 ;  /* 0x0000003576767221 */ /* 0x000fc80000010000 */
[----:B------:R-:W-:Y:S01]  /*2630*/  FADD.FTZ R118, R118, R54 ;  /* 0x0000003676767221 */ /* 0x000fe20000010000 */
[----:B------:R-:W-:-:S03]  /*2640*/  ISETP.NE.AND P1, PT, R0, RZ, PT ;  /* 0x000000ff0000720c */ /* 0x000fc60003f25270 */
[----:B------:R-:W-:Y:S01]  /*2650*/  FADD.FTZ R118, R118, R55 ;  /* 0x0000003776767221 */ /* 0x000fe20000010000 */
[----:B0-----:R-:W-:Y:S09]  /*2660*/  BRA.DIV UR10, `(.L_x_43135) ;  /* 0x0000001a0a947947 */ /* 0x001ff2000b800000 */
        /* <DEDUP_REMOVED lines=117> */
.L_x_43150:
[----:B-1----:R-:W-:Y:S01]  /*2dc0*/  FADD.FTZ R86, R122, R86 ;  /* 0x000000567a567221 */ /* 0x002fe20000010000 */
[----:B------:R-:W-:Y:S01]  /*2dd0*/  ISETP.NE.AND P0, PT, RZ, UR8, PT ;  /* 0x00000008ff007c0c */ /* 0x000fe2000bf05270 */
[----:B0-----:R-:W0:Y:S01]  /*2de0*/  @!P1 LDC.64 R122, c[0x0][0x3c0] ;  /* 0x0000f000ff7a9b82 */ /* 0x001e220000000a00 */
[----:B------:R-:W-:Y:S01]  /*2df0*/  BSSY.RECONVERGENT B0, `(.L_x_43136) ;  /* 0x0000127000007945 */ /* 0x000fe20003800200 */
[----:B------:R-:W-:Y:S01]  /*2e00*/  FFMA.FTZ R121, R86, R121, UR9 ;  /* 0x0000000956797e23 */ /* 0x000fe20008010079 */
[----:B------:R-:W-:-:S05]  /*2e10*/  FMUL.FTZ R86, R118, R118 ;  /* 0x0000007676567220 */ /* 0x000fca0000410000 */
[----:B------:R-:W-:-:S05]  /*2e20*/  FSEL R86, R86, RZ, P0 ;  /* 0x000000ff56567208 */ /* 0x000fca0000000000 */
[----:B------:R-:W-:-:S06]  /*2e30*/  FADD.FTZ R86, R121, R86 ;  /* 0x0000005679567221 */ /* 0x000fcc0000010000 */
[----:B------:R-:W1:Y:S01]  /*2e40*/  MUFU.RSQ R86, R86 ;  /* 0x0000005600567308 */ /* 0x000e620000001400 */
[----:B0-----:R-:W-:-:S05]  /*2e50*/  @!P1 IMAD.WIDE R122, R78, 0x4, R122 ;  /* 0x000000044e7a9825 */ /* 0x001fca00078e027a */
[----:B------:R0:W-:Y:S02]  /*2e60*/  @!P1 STG.E desc[UR6][R122.64], R118 ;  /* 0x000000767a009986 */ /* 0x0001e4000c101906 */
[----:B0-----:R-:W0:Y:S02]  /*2e70*/  @!P1 LDC.64 R122, c[0x0][0x3c8] ;  /* 0x0000f200ff7a9b82 */ /* 0x001e240000000a00 */
[----:B0-----:R-:W-:-:S05]  /*2e80*/  @!P1 IMAD.WIDE R122, R78, 0x4, R122 ;  /* 0x000000044e7a9825 */ /* 0x001fca00078e027a */
[----:B-1----:R0:W-:Y:S01]  /*2e90*/  @!P1 STG.E desc[UR6][R122.64], R86 ;  /* 0x000000567a009986 */ /* 0x0021e2000c101906 */
[----:B-----5:R-:W-:-:S13]  /*2ea0*/  ISETP.GE.AND P1, PT, R85, 0x1, PT ;  /* 0x000000015500780c */ /* 0x020fda0003f26270 */
[----:B0-----:R-:W-:Y:S05]  /*2eb0*/  @!P1 BRA `(.L_x_43137) ;  /* 0x0000001000689947 */ /* 0x001fea0003800000 */
[----:B------:R-:W-:Y:S01]  /*2ec0*/  FSEL R118, R118, RZ, !P0 ;  /* 0x000000ff76767208 */ /* 0x000fe20004000000 */
[----:B------:R-:W-:Y:S01]  /*2ed0*/  HADD2.F32 R119, -RZ, R79.H0_H0 ;  /* 0x2000004fff777230 */ /* 0x000fe20000004100 */
[----:B------:R-:W-:-:S03]  /*2ee0*/  IADD3 R85, PT, PT, R85, -0x1, RZ ;  /* 0xffffffff55557810 */ /* 0x000fc60007ffe0ff */
[C---:B------:R-:W-:Y:S01]  /*2ef0*/  FADD.FTZ R120, -R118.reuse, R40 ;  /* 0x0000002876787221 */ /* 0x040fe20000010100 */
[----:B------:R-:W-:Y:S02]  /*2f00*/  HADD2.F32 R40, -RZ, R76.H0_H0 ;  /* 0x2000004cff287230 */ /* 0x000fe40000004100 */
[----:B------:R-:W-:Y:S01]  /*2f10*/  FADD.FTZ R9, -R118, R9 ;  /* 0x0000000976097221 */ /* 0x000fe20000010100 */
[----:B------:R-:W-:Y:S02]  /*2f20*/  IMAD R85, R85, R84, RZ ;  /* 0x0000005455557224 */ /* 0x000fe400078e02ff */
[----:B------:R-:W-:Y:S01]  /*2f30*/  FMUL.FTZ R120, R86, R120 ;  /* 0x0000007856787220 */ /* 0x000fe20000410000 */
[----:B------:R-:W-:Y:S01]  /*2f40*/  FADD.FTZ R10, -R118, R10 ;  /* 0x0000000a760a7221 */ /* 0x000fe20000010100 */
[----:B------:R-:W-:Y:S01]  /*2f50*/  FMUL.FTZ R9, R86, R9 ;  /* 0x0000000956097220 */ /* 0x000fe20000410000 */
[----:B------:R-:W-:Y:S01]  /*2f60*/  FADD.FTZ R11, -R118, R11 ;  /* 0x0000000b760b7221 */ /* 0x000fe20000010100 */
[----:B------:R-:W-:Y:S01]  /*2f70*/  FFMA.FTZ R40, R120, R119, R40 ;  /* 0x0000007778287223 */ /* 0x000fe20000010028 */
[----:B------:R-:W-:Y:S01]  /*2f80*/  FADD.FTZ R120, -R118, R41 ;  /* 0x0000002976787221 */ /* 0x000fe20000010100 */
[----:B------:R-:W-:Y:S01]  /*2f90*/  HADD2.F32 R119, -RZ, R80.H0_H0 ;  /* 0x20000050ff777230 */ /* 0x000fe20000004100 */
[----:B------:R-:W-:Y:S01]  /*2fa0*/  SHF.R.S32.HI R84, RZ, 0x1f, R85 ;  /* 0x0000001fff547819 */ /* 0x000fe20000011455 */
[----:B------:R-:W-:-:S02]  /*2fb0*/  HADD2.F32 R41, -RZ, R106.H0_H0 ;  /* 0x2000006aff297230 */ /* 0x000fc40000004100 */
[C---:B------:R-:W-:Y:S01]  /*2fc0*/  FMUL.FTZ R120, R86.reuse, R120 ;  /* 0x0000007856787220 */ /* 0x040fe20000410000 */
[----:B------:R-:W-:Y:S01]  /*2fd0*/  FMUL.FTZ R10, R86, R10 ;  /* 0x0000000a560a7220 */ /* 0x000fe20000410000 */
[----:B------:R-:W-:Y:S01]  /*2fe0*/  LEA.HI R84, R84, R85, RZ, 0x2 ;  /* 0x0000005554547211 */ /* 0x000fe200078f10ff */
[----:B------:R-:W-:Y:S02]  /*2ff0*/  HADD2.F32 R85, -RZ, R80.H1_H1 ;  /* 0x30000050ff557230 */ /* 0x000fe40000004100 */
[----:B------:R-:W-:Y:S01]  /*3000*/  FFMA.FTZ R41, R120, R119, R41 ;  /* 0x0000007778297223 */ /* 0x000fe20000010029 */
[----:B------:R-:W-:Y:S01]  /*3010*/  FADD.FTZ R120, -R118, R42 ;  /* 0x0000002a76787221 */ /* 0x000fe20000010100 */
[----:B------:R-:W-:Y:S01]  /*3020*/  HADD2.F32 R119, -RZ, R79.H1_H1 ;  /* 0x3000004fff777230 */ /* 0x000fe20000004100 */
[----:B------:R-:W-:Y:S01]  /*3030*/  LEA.HI.SX32 R84, R84, R0, 0x1e ;  /* 0x0000000054547211 */ /* 0x000fe200078ff2ff */
[----:B------:R-:W-:Y:S02]  /*3040*/  HADD2.F32 R42, -RZ, R77.H0_H0 ;  /* 0x2000004dff2a7230 */ /* 0x000fe40000004100 */
[C---:B------:R-:W-:Y:S01]  /*3050*/  FMUL.FTZ R120, R86.reuse, R120 ;  /* 0x0000007856787220 */ /* 0x040fe20000410000 */
[----:B------:R-:W-:Y:S01]  /*3060*/  FMUL.FTZ R11, R86, R11 ;  /* 0x0000000b560b7220 */ /* 0x000fe20000410000 */
[C---:B------:R-:W-:Y:S01]  /*3070*/  FADD.FTZ R12, -R118.reuse, R12 ;  /* 0x0000000c760c7221 */ /* 0x040fe20000010100 */
[----:B------:R-:W-:Y:S01]  /*3080*/  FADD.FTZ R13, -R118, R13 ;  /* 0x0000000d760d7221 */ /* 0x000fe20000010100 */
[----:B------:R-:W-:Y:S01]  /*3090*/  FFMA.FTZ R42, R120, R119, R42 ;  /* 0x00000077782a7223 */ /* 0x000fe2000001002a */
[----:B------:R-:W-:Y:S01]  /*30a0*/  FADD.FTZ R119, -R118, R43 ;  /* 0x0000002b76777221 */ /* 0x000fe20000010100 */
[----:B------:R-:W0:Y:S01]  /*30b0*/  LDC.64 R120, c[0x0][0x428] ;  /* 0x00010a00ff787b82 */ /* 0x000e220000000a00 */
[----:B------:R-:W-:-:S02]  /*30c0*/  HADD2.F32 R43, -RZ, R106.H1_H1 ;  /* 0x3000006aff2b7230 */ /* 0x000fc40000004100 */
[C---:B------:R-:W-:Y:S01]  /*30d0*/  FMUL.FTZ R12, R86.reuse, R12 ;  /* 0x0000000c560c7220 */ /* 0x040fe20000410000 */
[----:B------:R-:W-:Y:S01]  /*30e0*/  FMUL.FTZ R119, R86, R119 ;  /* 0x0000007756777220 */ /* 0x000fe20000410000 */
[----:B------:R-:W-:Y:S01]  /*30f0*/  FADD.FTZ R14, -R118, R14 ;  /* 0x0000000e760e7221 */ /* 0x000fe20000010100 */
[----:B------:R-:W-:Y:S01]  /*3100*/  FMUL.FTZ R13, R86, R13 ;  /* 0x0000000d560d7220 */ /* 0x000fe20000410000 */
[C---:B------:R-:W-:Y:S01]  /*3110*/  FADD.FTZ R15, -R118.reuse, R15 ;  /* 0x0000000f760f7221 */ /* 0x040fe20000010100 */
[----:B------:R-:W-:Y:S01]  /*3120*/  FFMA.FTZ R43, R119, R85, R43 ;  /* 0x00000055772b7223 */ /* 0x000fe2000001002b */
[C---:B------:R-:W-:Y:S01]  /*3130*/  FADD.FTZ R18, -R118.reuse, R18 ;  /* 0x0000001276127221 */ /* 0x040fe20000010100 */
[----:B------:R-:W-:Y:S01]  /*3140*/  FADD.FTZ R19, -R118, R19 ;  /* 0x0000001376137221 */ /* 0x000fe20000010100 */
[----:B------:R-:W-:Y:S01]  /*3150*/  FMUL.FTZ R15, R86, R15 ;  /* 0x0000000f560f7220 */ /* 0x000fe20000410000 */
[C---:B------:R-:W-:Y:S01]  /*3160*/  FADD.FTZ R24, -R118.reuse, R24 ;  /* 0x0000001876187221 */ /* 0x040fe20000010100 */
[C---:B------:R-:W-:Y:S01]  /*3170*/  FADD.FTZ R16, -R118.reuse, R16 ;  /* 0x0000001076107221 */ /* 0x040fe20000010100 */
[----:B------:R-:W-:Y:S01]  /*3180*/  FADD.FTZ R17, -R118, R17 ;  /* 0x0000001176117221 */ /* 0x000fe20000010100 */
[C---:B------:R-:W-:Y:S01]  /*3190*/  FMUL.FTZ R18, R86.reuse, R18 ;  /* 0x0000001256127220 */ /* 0x040fe20000410000 */
[----:B------:R-:W-:Y:S01]  /*31a0*/  FMUL.FTZ R19, R86, R19 ;  /* 0x0000001356137220 */ /* 0x000fe20000410000 */
[C---:B------:R-:W-:Y:S01]  /*31b0*/  FADD.FTZ R46, -R118.reuse, R46 ;  /* 0x0000002e762e7221 */ /* 0x040fe20000010100 */
[----:B------:R-:W-:Y:S01]  /*31c0*/  FADD.FTZ R47, -R118, R47 ;  /* 0x0000002f762f7221 */ /* 0x000fe20000010100 */
[C---:B------:R-:W-:Y:S01]  /*31d0*/  FMUL.FTZ R16, R86.reuse, R16 ;  /* 0x0000001056107220 */ /* 0x040fe20000410000 */
[----:B------:R-:W-:Y:S01]  /*31e0*/  FMUL.FTZ R17, R86, R17 ;  /* 0x0000001156117220 */ /* 0x000fe20000410000 */
        /* <DEDUP_REMOVED lines=8> */
[----:B------:R-:W-:Y:S01]  /*3270*/  FADD.FTZ R29, -R118, R29 ;  /* 0x0000001d761d7221 */ /* 0x000fe20000010100 */
[----:B------:R0:W-:Y:S01]  /*3280*/  STG.E.128 desc[UR6][R122.64], R40 ;  /* 0x000000287a007986 */ /* 0x0001e2000c101d06 */
[----:B------:R-:W-:Y:S01]  /*3290*/  FMUL.FTZ R27, R86, R27 ;  /* 0x0000001b561b7220 */ /* 0x000fe20000410000 */
        /* <DEDUP_REMOVED lines=13> */
[----:B------:R-:W-:Y:S01]  /*3370*/  FADD.FTZ R45, -R118, R45 ;  /* 0x0000002d762d7221 */ /* 0x000fe20000010100 */
[C---:B------:R-:W-:Y:S01]  /*3380*/  FMUL.FTZ R35, R86.reuse, R35 ;  /* 0x0000002356237220 */ /* 0x040fe20000410000 */
[----:B------:R-:W-:Y:S01]  /*3390*/  FMUL.FTZ R33, R86, R33 ;  /* 0x0000002156217220 */ /* 0x000fe20000410000 */
[----:B0-----:R-:W-:Y:S01]  /*33a0*/  FADD.FTZ R41, -R118, R36 ;  /* 0x0000002476297221 */ /* 0x001fe20000010100 */
        /* <DEDUP_REMOVED lines=8> */
[C---:B------:R-:W-:Y:S01]  /*3430*/  FADD.FTZ R41, -R118.reuse, R37 ;  /* 0x0000002576297221 */ /* 0x040fe20000010100 */
[----:B------:R-:W-:Y:S02]  /*3440*/  HADD2.F32 R40, -RZ, R82.H0_H0 ;  /* 0x20000052ff287230 */ /* 0x000fe40000004100 */
[----:B------:R-:W-:Y:S01]  /*3450*/  FADD.FTZ R48, -R118, R48 ;  /* 0x0000003076307221 */ /* 0x000fe20000010100 */
[----:B------:R-:W-:-:S02]  /*3460*/  HADD2.F32 R37, -RZ, R107.H0_H0 ;  /* 0x2000006bff257230 */ /* 0x000fc40000004100 */
[----:B------:R-:W-:Y:S01]  /*3470*/  FMUL.FTZ R41, R86, R41 ;  /* 0x0000002956297220 */ /* 0x000fe20000410000 */
[C---:B------:R-:W-:Y:S01]  /*3480*/  FADD.FTZ R49, -R118.reuse, R49 ;  /* 0x0000003176317221 */ /* 0x040fe20000010100 */
[----:B------:R-:W-:Y:S01]  /*3490*/  FADD.FTZ R50, -R118, R50 ;  /* 0x0000003276327221 */ /* 0x000fe20000010100 */
[----:B------:R-:W-:Y:S01]  /*34a0*/  FMUL.FTZ R20, R86, R48 ;  /* 0x0000003056147220 */ /* 0x000fe20000410000 */
[----:B------:R-:W-:Y:S01]  /*34b0*/  FFMA.FTZ R37, R41, R40, R37 ;  /* 0x0000002829257223 */ /* 0x000fe20000010025 */
[C---:B------:R-:W-:Y:S01]  /*34c0*/  FADD.FTZ R41, -R118.reuse, R38 ;  /* 0x0000002676297221 */ /* 0x040fe20000010100 */
[----:B------:R-:W-:Y:S02]  /*34d0*/  HADD2.F32 R40, -RZ, R81.H1_H1 ;  /* 0x30000051ff287230 */ /* 0x000fe40000004100 */
[----:B------:R-:W-:Y:S01]  /*34e0*/  FADD.FTZ R51, -R118, R51 ;  /* 0x0000003376337221 */ /* 0x000fe20000010100 */
[----:B------:R-:W-:Y:S02]  /*34f0*/  HADD2.F32 R38, -RZ, R75.H0_H0 ;  /* 0x2000004bff267230 */ /* 0x000fe40000004100 */
[----:B------:R-:W-:Y:S01]  /*3500*/  FMUL.FTZ R41, R86, R41 ;  /* 0x0000002956297220 */ /* 0x000fe20000410000 */
[C---:B------:R-:W-:Y:S01]  /*3510*/  FADD.FTZ R52, -R118.reuse, R52 ;  /* 0x0000003476347221 */ /* 0x040fe20000010100 */
[C---:B------:R-:W-:Y:S01]  /*3520*/  FADD.FTZ R53, -R118.reuse, R53 ;  /* 0x0000003576357221 */ /* 0x040fe20000010100 */
[C---:B------:R-:W-:Y:S01]  /*3530*/  FADD.FTZ R54, -R118.reuse, R54 ;  /* 0x0000003676367221 */ /* 0x040fe20000010100 */
[----:B------:R-:W-:Y:S01]  /*3540*/  FFMA.FTZ R38, R41, R40, R38 ;  /* 0x0000002829267223 */ /* 0x000fe20000010026 */
[----:B------:R-:W-:Y:S01]  /*3550*/  FADD.FTZ R41, -R118, R39 ;  /* 0x0000002776297221 */ /* 0x000fe20000010100 */
[----:B------:R-:W-:-:S02]  /*3560*/  HADD2.F32 R40, -RZ, R82.H1_H1 ;  /* 0x30000052ff287230 */ /* 0x000fc40000004100 */
[----:B------:R-:W-:Y:S01]  /*3570*/  FADD.FTZ R55, -R118, R55 ;  /* 0x0000003776377221 */ /* 0x000fe20000010100 */
[----:B------:R-:W-:Y:S02]  /*3580*/  HADD2.F32 R39, -RZ, R107.H1_H1 ;  /* 0x3000006bff277230 */ /* 0x000fe40000004100 */
[C---:B------:R-:W-:Y:S01]  /*3590*/  FMUL.FTZ R41, R86.reuse, R41 ;  /* 0x0000002956297220 */ /* 0x040fe20000410000 */
[----:B------:R-:W-:-:S03]  /*35a0*/  FMUL.FTZ R55, R86, R55 ;  /* 0x0000003756377220 */ /* 0x000fc60000410000 */
[----:B------:R-:W-:Y:S01]  /*35b0*/  FFMA.FTZ R39, R41, R40, R39 ;  /* 0x0000002829277223 */ /* 0x000fe20000010027 */
[----:B------:R-:W-:-:S05]  /*35c0*/  IADD3 R40, PT, PT, R84, 0x20, RZ ;  /* 0x0000002054287810 */ /* 0x000fca0007ffe0ff */
[----:B------:R-:W-:-:S05]  /*35d0*/  IMAD.WIDE.U32 R40, R40, 0x10, R120 ;  /* 0x0000001028287825 */ /* 0x000fca00078e0078 */
[----:B------:R0:W-:Y:S02]  /*35e0*/  STG.E.128 desc[UR6][R40.64], R36 ;  /* 0x0000002428007986 */ /* 0x0001e4000c101d06 */
[----:B0-----:R-:W-:Y:S01]  /*35f0*/  FADD.FTZ R37, -R118, R8 ;  /* 0x0000000876257221 */ /* 0x001fe20000010100 */
[----:B------:R-:W-:Y:S02]  /*3600*/  HADD2.F32 R36, -RZ, R83.H0_H0 ;  /* 0x20000053ff247230 */ /* 0x000fe40000004100 */
[C---:B------:R-:W-:Y:S01]  /*3610*/  FMUL.FTZ R38, R86.reuse, R24 ;  /* 0x0000001856267220 */ /* 0x040fe20000410000 */
[----:B------:R-:W-:Y:S02]  /*3620*/  HADD2.F32 R8, -RZ, R72.H0_H0 ;  /* 0x20000048ff087230 */ /* 0x000fe40000004100 */
[----:B------:R-:W-:Y:S01]  /*3630*/  FMUL.FTZ R37, R86, R37 ;  /* 0x0000002556257220 */ /* 0x000fe20000410000 */
[----:B------:R-:W-:Y:S01]  /*3640*/  IADD3 R24, PT, PT, R84, 0x80, RZ ;  /* 0x0000008054187810 */ /* 0x000fe20007ffe0ff */
[C---:B------:R-:W-:Y:S01]  /*3650*/  FMUL.FTZ R41, R86.reuse, R21 ;  /* 0x0000001556297220 */ /* 0x040fe20000410000 */
[----:B------:R-:W-:Y:S01]  /*3660*/  FMUL.FTZ R40, R86, R22 ;  /* 0x0000001656287220 */ /* 0x000fe20000410000 */
[----:B------:R-:W-:Y:S01]  /*3670*/  FFMA.FTZ R8, R37, R36, R8 ;  /* 0x0000002425087223 */ /* 0x000fe20000010008 */
[----:B------:R-:W-:-:S02]  /*3680*/  HADD2.F32 R37, -RZ, R87.H0_H0 ;  /* 0x20000057ff257230 */ /* 0x000fc40000004100 */
[C---:B------:R-:W-:Y:S01]  /*3690*/  FMUL.FTZ R39, R86.reuse, R23 ;  /* 0x0000001756277220 */ /* 0x040fe20000410000 */
[----:B------:R-:W-:Y:S02]  /*36a0*/  HADD2.F32 R36, -RZ, R108.H0_H0 ;  /* 0x2000006cff247230 */ /* 0x000fe40000004100 */
[C---:B------:R-:W-:Y:S01]  /*36b0*/  FMUL.FTZ R21, R86.reuse, R49 ;  /* 0x0000003156157220 */ /* 0x040fe20000410000 */
[C---:B------:R-:W-:Y:S01]  /*36c0*/  FMUL.FTZ R22, R86.reuse, R50 ;  /* 0x0000003256167220 */ /* 0x040fe20000410000 */
[----:B------:R-:W-:Y:S01]  /*36d0*/  FMUL.FTZ R23, R86, R51 ;  /* 0x0000003356177220 */ /* 0x000fe20000410000 */
[----:B------:R-:W-:Y:S01]  /*36e0*/  FFMA.FTZ R9, R9, R37, R36 ;  /* 0x0000002509097223 */ /* 0x000fe20000010024 */
[----:B------:R-:W-:Y:S02]  /*36f0*/  HADD2.F32 R37, -RZ, R83.H1_H1 ;  /* 0x30000053ff257230 */ /* 0x000fe40000004100 */
[----:B------:R-:W-:-:S05]  /*3700*/  HADD2.F32 R36, -RZ, R73.H0_H0 ;  /* 0x20000049ff247230 */ /* 0x000fca0000004100 */
[----:B------:R-:W-:Y:S01]  /*3710*/  FFMA.FTZ R10, R10, R37, R36 ;  /* 0x000000250a0a7223 */ /* 0x000fe20000010024 */
[----:B------:R-:W-:Y:S02]  /*3720*/  HADD2.F32 R37, -RZ, R87.H1_H1 ;  /* 0x30000057ff257230 */ /* 0x000fe40000004100 */
[----:B------:R-:W-:-:S05]  /*3730*/  HADD2.F32 R36, -RZ, R108.H1_H1 ;  /* 0x3000006cff247230 */ /* 0x000fca0000004100 */
[----:B------:R-:W-:Y:S01]  /*3740*/  FFMA.FTZ R11, R11, R37, R36 ;  /* 0x000000250b0b7223 */ /* 0x000fe20000010024 */
[----:B------:R-:W-:-:S05]  /*3750*/  IADD3 R36, PT, PT, R84, 0x40, RZ ;  /* 0x0000004054247810 */ /* 0x000fca0007ffe0ff */
[----:B------:R-:W-:-:S05]  /*3760*/  IMAD.WIDE.U32 R36, R36, 0x10, R120 ;  /* 0x0000001024247825 */ /* 0x000fca00078e0078 */
[----:B------:R0:W-:Y:S02]  /*3770*/  STG.E.128 desc[UR6][R36.64], R8 ;  /* 0x0000000824007986 */ /* 0x0001e4000c101d06 */
[----:B0-----:R-:W-:Y:S02]  /*3780*/  HADD2.F32 R11, -RZ, R88.H0_H0 ;  /* 0x20000058ff0b7230 */ /* 0x001fe40000004100 */
[----:B------:R-:W-:Y:S01]  /*3790*/  FMUL.FTZ R36, R86, R14 ;  /* 0x0000000e56247220 */ /* 0x000fe20000410000 */
[----:B------:R-:W-:Y:S01]  /*37a0*/  HADD2.F32 R8, -RZ, R70.H0_H0 ;  /* 0x20000046ff087230 */ /* 0x000fe20000004100 */
[----:B------:R-:W-:Y:S01]  /*37b0*/  IADD3 R14, PT, PT, R84, 0x60, RZ ;  /* 0x00000060540e7810 */ /* 0x000fe20007ffe0ff */
        /* <DEDUP_REMOVED lines=8> */
[----:B------:R-:W-:Y:S02]  /*3840*/  HADD2.F32 R13, -RZ, R88.H1_H1 ;  /* 0x30000058ff0d7230 */ /* 0x000fe40000004100 */
[----:B------:R-:W-:Y:S02]  /*3850*/  HADD2.F32 R10, -RZ, R71.H0_H0 ;  /* 0x20000047ff0a7230 */ /* 0x000fe40000004100 */
[----:B------:R-:W-:Y:S01]  /*3860*/  FFMA.FTZ R11, R15, R12, R11 ;  /* 0x0000000c0f0b7223 */ /* 0x000fe2000001000b */
[----:B------:R-:W-:-:S04]  /*3870*/  IMAD.WIDE.U32 R14, R14, 0x10, R120 ;  /* 0x000000100e0e7825 */ /* 0x000fc800078e0078 */
[----:B------:R-:W-:Y:S01]  /*3880*/  FFMA.FTZ R10, R36, R13, R10 ;  /* 0x0000000d240a7223 */ /* 0x000fe2000001000a */
[----:B------:R-:W-:Y:S02]  /*3890*/  HADD2.F32 R13, -RZ, R90.H1_H1 ;  /* 0x3000005aff0d7230 */ /* 0x000fe40000004100 */
[C---:B------:R-:W-:Y:S01]  /*38a0*/  FMUL.FTZ R36, R86.reuse, R26 ;  /* 0x0000001a56247220 */ /* 0x040fe20000410000 */
[----:B------:R-:W-:Y:S02]  /*38b0*/  HADD2.F32 R12, -RZ, R91.H1_H1 ;  /* 0x3000005bff0c7230 */ /* 0x000fe40000004100 */
[----:B------:R-:W-:Y:S01]  /*38c0*/  FMUL.FTZ R26, R86, R54 ;  /* 0x00000036561a7220 */ /* 0x000fe20000410000 */
[----:B------:R0:W-:Y:S02]  /*38d0*/  STG.E.128 desc[UR6][R14.64], R8 ;  /* 0x000000080e007986 */ /* 0x0001e4000c101d06 */
[----:B0-----:R-:W-:Y:S02]  /*38e0*/  HADD2.F32 R10, -RZ, R69.H0_H0 ;  /* 0x20000045ff0a7230 */ /* 0x001fe40000004100 */
[----:B------:R-:W-:-:S02]  /*38f0*/  HADD2.F32 R11, -RZ, R110.H1_H1 ;  /* 0x3000006eff0b7230 */ /* 0x000fc40000004100 */
[----:B------:R-:W-:Y:S02]  /*3900*/  HADD2.F32 R15, -RZ, R90.H0_H0 ;  /* 0x2000005aff0f7230 */ /* 0x000fe40000004100 */
[----:B------:R-:W-:Y:S01]  /*3910*/  FFMA.FTZ R10, R18, R13, R10 ;  /* 0x0000000d120a7223 */ /* 0x000fe2000001000a */
[----:B------:R-:W-:Y:S02]  /*3920*/  HADD2.F32 R8, -RZ, R68.H0_H0 ;  /* 0x20000044ff087230 */ /* 0x000fe40000004100 */
[----:B------:R-:W-:Y:S01]  /*3930*/  FFMA.FTZ R11, R19, R12, R11 ;  /* 0x0000000c130b7223 */ /* 0x000fe2000001000b */
[----:B------:R-:W-:Y:S02]  /*3940*/  HADD2.F32 R14, -RZ, R91.H0_H0 ;  /* 0x2000005bff0e7230 */ /* 0x000fe40000004100 */
[C---:B------:R-:W-:Y:S01]  /*3950*/  FMUL.FTZ R18, R86.reuse, R46 ;  /* 0x0000002e56127220 */ /* 0x040fe20000410000 */
[----:B------:R-:W-:Y:S02]  /*3960*/  HADD2.F32 R9, -RZ, R110.H0_H0 ;  /* 0x2000006eff097230 */ /* 0x000fe40000004100 */
[----:B------:R-:W-:Y:S01]  /*3970*/  FMUL.FTZ R19, R86, R47 ;  /* 0x0000002f56137220 */ /* 0x000fe20000410000 */
[----:B------:R-:W-:Y:S01]  /*3980*/  FFMA.FTZ R8, R16, R15, R8 ;  /* 0x0000000f10087223 */ /* 0x000fe20000010008 */
[----:B------:R-:W-:-:S04]  /*3990*/  IMAD.WIDE.U32 R46, R24, 0x10, R120 ;  /* 0x00000010182e7825 */ /* 0x000fc800078e0078 */
[----:B------:R-:W-:Y:S01]  /*39a0*/  FMUL.FTZ R24, R86, R52 ;  /* 0x0000003456187220 */ /* 0x000fe20000410000 */
[----:B------:R-:W-:Y:S01]  /*39b0*/  FFMA.FTZ R9, R17, R14, R9 ;  /* 0x0000000e11097223 */ /* 0x000fe20000010009 */
[----:B------:R-:W-:Y:S02]  /*39c0*/  HADD2.F32 R17, -RZ, R92.H0_H0 ;  /* 0x2000005cff117230 */ /* 0x000fe40000004100 */
[----:B------:R-:W-:Y:S02]  /*39d0*/  HADD2.F32 R16, -RZ, R66.H0_H0 ;  /* 0x20000042ff107230 */ /* 0x000fe40000004100 */
[----:B------:R0:W-:Y:S01]  /*39e0*/  STG.E.128 desc[UR6][R46.64], R8 ;  /* 0x000000082e007986 */ /* 0x0001e2000c101d06 */
[----:B------:R-:W-:Y:S02]  /*39f0*/  HADD2.F32 R15, -RZ, R93.H0_H0 ;  /* 0x2000005dff0f7230 */ /* 0x000fe40000004100 */
[----:B------:R-:W-:Y:S02]  /*3a00*/  HADD2.F32 R14, -RZ, R111.H0_H0 ;  /* 0x2000006fff0e7230 */ /* 0x000fe40000004100 */
[----:B------:R-:W-:-:S02]  /*3a10*/  HADD2.F32 R13, -RZ, R92.H1_H1 ;  /* 0x3000005cff0d7230 */ /* 0x000fc40000004100 */
[----:B------:R-:W-:Y:S02]  /*3a20*/  HADD2.F32 R12, -RZ, R67.H0_H0 ;  /* 0x20000043ff0c7230 */ /* 0x000fe40000004100 */
[----:B0-----:R-:W-:Y:S01]  /*3a30*/  FFMA.FTZ R8, R42, R17, R16 ;  /* 0x000000112a087223 */ /* 0x001fe20000010010 */
[----:B------:R-:W-:Y:S01]  /*3a40*/  FFMA.FTZ R9, R41, R15, R14 ;  /* 0x0000000f29097223 */ /* 0x000fe2000001000e */
[----:B------:R-:W-:Y:S02]  /*3a50*/  HADD2.F32 R17, -RZ, R94.H1_H1 ;  /* 0x3000005eff117230 */ /* 0x000fe40000004100 */
[----:B------:R-:W-:Y:S01]  /*3a60*/  FFMA.FTZ R10, R40, R13, R12 ;  /* 0x0000000d280a7223 */ /* 0x000fe2000001000c */
[----:B------:R-:W-:Y:S01]  /*3a70*/  HADD2.F32 R14, -RZ, R65.H0_H0 ;  /* 0x20000041ff0e7230 */ /* 0x000fe20000004100 */
[----:B------:R-:W-:Y:S01]  /*3a80*/  IADD3 R46, PT, PT, R84, 0xe0, RZ ;  /* 0x000000e0542e7810 */ /* 0x000fe20007ffe0ff */
[----:B------:R-:W-:Y:S02]  /*3a90*/  HADD2.F32 R16, -RZ, R95.H1_H1 ;  /* 0x3000005fff107230 */ /* 0x000fe40000004100 */
[----:B------:R-:W-:-:S02]  /*3aa0*/  HADD2.F32 R15, -RZ, R112.H1_H1 ;  /* 0x30000070ff0f7230 */ /* 0x000fc40000004100 */
[----:B------:R-:W-:Y:S01]  /*3ab0*/  FFMA.FTZ R14, R36, R17, R14 ;  /* 0x00000011240e7223 */ /* 0x000fe2000001000e */
[----:B------:R-:W-:Y:S01]  /*3ac0*/  HADD2.F32 R42, -RZ, R93.H1_H1 ;  /* 0x3000005dff2a7230 */ /* 0x000fe20000004100 */
[C---:B------:R-:W-:Y:S01]  /*3ad0*/  IADD3 R17, PT, PT, R84.reuse, 0xa0, RZ ;  /* 0x000000a054117810 */ /* 0x040fe20007ffe0ff */
[----:B------:R-:W-:Y:S02]  /*3ae0*/  HADD2.F32 R11, -RZ, R111.H1_H1 ;  /* 0x3000006fff0b7230 */ /* 0x000fe40000004100 */
[----:B------:R-:W-:Y:S01]  /*3af0*/  FFMA.FTZ R15, R27, R16, R15 ;  /* 0x000000101b0f7223 */ /* 0x000fe2000001000f */
[----:B------:R-:W-:Y:S01]  /*3b00*/  HADD2.F32 R41, -RZ, R94.H0_H0 ;  /* 0x2000005eff297230 */ /* 0x000fe20000004100 */
[C---:B------:R-:W-:Y:S01]  /*3b10*/  IADD3 R16, PT, PT, R84.reuse, 0xc0, RZ ;  /* 0x000000c054107810 */ /* 0x040fe20007ffe0ff */
[----:B------:R-:W-:Y:S02]  /*3b20*/  HADD2.F32 R12, -RZ, R64.H0_H0 ;  /* 0x20000040ff0c7230 */ /* 0x000fe40000004100 */
[----:B------:R-:W-:Y:S01]  /*3b30*/  FFMA.FTZ R11, R39, R42, R11 ;  /* 0x0000002a270b7223 */ /* 0x000fe2000001000b */
[----:B------:R-:W-:Y:S01]  /*3b40*/  HADD2.F32 R40, -RZ, R95.H0_H0 ;  /* 0x2000005fff287230 */ /* 0x000fe20000004100 */
[----:B------:R-:W-:Y:S01]  /*3b50*/  IADD3 R42, PT, PT, R84, 0x100, RZ ;  /* 0x00000100542a7810 */ /* 0x000fe20007ffe0ff */
[----:B------:R-:W-:-:S02]  /*3b60*/  HADD2.F32 R13, -RZ, R112.H0_H0 ;  /* 0x20000070ff0d7230 */ /* 0x000fc40000004100 */
[----:B------:R-:W-:Y:S01]  /*3b70*/  FFMA.FTZ R12, R38, R41, R12 ;  /* 0x00000029260c7223 */ /* 0x000fe2000001000c */
[----:B------:R-:W-:Y:S01]  /*3b80*/  IMAD.WIDE.U32 R38, R17, 0x10, R120 ;  /* 0x0000001011267825 */ /* 0x000fe200078e0078 */
[----:B------:R-:W-:-:S03]  /*3b90*/  IADD3 R36, PT, PT, R84, 0x140, RZ ;  /* 0x0000014054247810 */ /* 0x000fc60007ffe0ff */
[----:B------:R-:W-:Y:S01]  /*3ba0*/  FFMA.FTZ R13, R37, R40, R13 ;  /* 0x00000028250d7223 */ /* 0x000fe2000001000d */
[--C-:B------:R-:W-:Y:S01]  /*3bb0*/  IMAD.WIDE.U32 R16, R16, 0x10, R120.reuse ;  /* 0x0000001010107825 */ /* 0x100fe200078e0078 */
[----:B------:R0:W-:Y:S01]  /*3bc0*/  STG.E.128 desc[UR6][R38.64], R8 ;  /* 0x0000000826007986 */ /* 0x0001e2000c101d06 */
[C---:B------:R-:W-:Y:S02]  /*3bd0*/  IADD3 R40, PT, PT, R84.reuse, 0x120, RZ ;  /* 0x0000012054287810 */ /* 0x040fe40007ffe0ff */
[----:B------:R-:W-:Y:S01]  /*3be0*/  HADD2.F32 R27, -RZ, R101.H0_H0 ;  /* 0x20000065ff1b7230 */ /* 0x000fe20000004100 */
[----:B------:R1:W-:Y:S01]  /*3bf0*/  STG.E.128 desc[UR6][R16.64], R12 ;  /* 0x0000000c10007986 */ /* 0x0003e2000c101d06 */
[----:B------:R-:W-:Y:S01]  /*3c00*/  IADD3 R84, PT, PT, R84, 0x160, RZ ;  /* 0x0000016054547810 */ /* 0x000fe20007ffe0ff */
[----:B------:R-:W-:-:S04]  /*3c10*/  IMAD.WIDE.U32 R46, R46, 0x10, R120 ;  /* 0x000000102e2e7825 */ /* 0x000fc800078e0078 */
[----:B------:R-:W-:-:S04]  /*3c20*/  IMAD.WIDE.U32 R42, R42, 0x10, R120 ;  /* 0x000000102a2a7825 */ /* 0x000fc800078e0078 */
[----:B------:R-:W-:-:S04]  /*3c30*/  IMAD.WIDE.U32 R40, R40, 0x10, R120 ;  /* 0x0000001028287825 */ /* 0x000fc800078e0078 */
[----:B0-----:R-:W-:Y:S02]  /*3c40*/  HADD2.F32 R9, -RZ, R113.H0_H0 ;  /* 0x20000071ff097230 */ /* 0x001fe40000004100 */
[----:B------:R-:W-:Y:S02]  /*3c50*/  HADD2.F32 R10, -RZ, R63.H0_H0 ;  /* 0x2000003fff0a7230 */ /* 0x000fe40000004100 */
[----:B-1----:R-:W-:Y:S02]  /*3c60*/  HADD2.F32 R16, -RZ, R97.H0_H0 ;  /* 0x20000061ff107230 */ /* 0x002fe40000004100 */
[--C-:B------:R-:W-:Y:S02]  /*3c70*/  HADD2.F32 R15, -RZ, R96.reuse.H1_H1 ;  /* 0x30000060ff0f7230 */ /* 0x100fe40000004100 */
[----:B------:R-:W-:Y:S02]  /*3c80*/  HADD2.F32 R17, -RZ, R96.H0_H0 ;  /* 0x20000060ff117230 */ /* 0x000fe40000004100 */
[----:B------:R-:W-:Y:S01]  /*3c90*/  FFMA.FTZ R9, R29, R16, R9 ;  /* 0x000000101d097223 */ /* 0x000fe20000010009 */
        /* <DEDUP_REMOVED lines=9> */
[--C-:B------:R-:W-:Y:S02]  /*3d30*/  HADD2.F32 R15, -RZ, R114.reuse.H1_H1 ;  /* 0x30000072ff0f7230 */ /* 0x100fe40000004100 */
[----:B------:R-:W-:Y:S01]  /*3d40*/  FFMA.FTZ R12, R32, R13, R12 ;  /* 0x0000000d200c7223 */ /* 0x000fe2000001000c */
[----:B------:R-:W-:Y:S01]  /*3d50*/  HADD2.F32 R31, -RZ, R99.H0_H0 ;  /* 0x20000063ff1f7230 */ /* 0x000fe20000004100 */
[----:B------:R0:W-:Y:S01]  /*3d60*/  STG.E.128 desc[UR6][R46.64], R8 ;  /* 0x000000082e007986 */ /* 0x0001e2000c101d06 */
[----:B------:R-:W-:Y:S02]  /*3d70*/  HADD2.F32 R13, -RZ, R114.H0_H0 ;  /* 0x20000072ff0d7230 */ /* 0x000fe40000004100 */
[----:B------:R-:W-:Y:S01]  /*3d80*/  FFMA.FTZ R15, R35, R29, R15 ;  /* 0x0000001d230f7223 */ /* 0x000fe2000001000f */
[----:B------:R-:W-:Y:S02]  /*3d90*/  HADD2.F32 R30, -RZ, R98.H1_H1 ;  /* 0x30000062ff1e7230 */ /* 0x000fe40000004100 */
[----:B------:R-:W-:-:S02]  /*3da0*/  HADD2.F32 R14, -RZ, R61.H0_H0 ;  /* 0x2000003dff0e7230 */ /* 0x000fc40000004100 */
[----:B------:R-:W-:Y:S01]  /*3db0*/  FFMA.FTZ R13, R33, R31, R13 ;  /* 0x0000001f210d7223 */ /* 0x000fe2000001000d */
[----:B------:R-:W-:Y:S02]  /*3dc0*/  HADD2.F32 R28, -RZ, R100.H0_H0 ;  /* 0x20000064ff1c7230 */ /* 0x000fe40000004100 */
[----:B------:R-:W-:Y:S02]  /*3dd0*/  HADD2.F32 R16, -RZ, R58.H0_H0 ;  /* 0x2000003aff107230 */ /* 0x000fe40000004100 */
[----:B------:R-:W-:Y:S01]  /*3de0*/  FFMA.FTZ R14, R34, R30, R14 ;  /* 0x0000001e220e7223 */ /* 0x000fe2000001000e */
[----:B------:R-:W-:Y:S02]  /*3df0*/  HADD2.F32 R17, -RZ, R115.H0_H0 ;  /* 0x20000073ff117230 */ /* 0x000fe40000004100 */
[----:B------:R-:W-:Y:S02]  /*3e00*/  HADD2.F32 R38, -RZ, R100.H1_H1 ;  /* 0x30000064ff267230 */ /* 0x000fe40000004100 */
[----:B------:R-:W-:Y:S01]  /*3e10*/  FFMA.FTZ R16, R44, R28, R16 ;  /* 0x0000001c2c107223 */ /* 0x000fe20000010010 */
[----:B------:R-:W-:-:S02]  /*3e20*/  HADD2.F32 R35, -RZ, R59.H0_H0 ;  /* 0x2000003bff237230 */ /* 0x000fc40000004100 */
[----:B------:R-:W-:Y:S01]  /*3e30*/  FFMA.FTZ R17, R45, R27, R17 ;  /* 0x0000001b2d117223 */ /* 0x000fe20000010011 */
[----:B------:R-:W-:Y:S01]  /*3e40*/  HADD2.F32 R34, -RZ, R101.H1_H1 ;  /* 0x30000065ff227230 */ /* 0x000fe20000004100 */
[----:B------:R0:W-:Y:S01]  /*3e50*/  STG.E.128 desc[UR6][R42.64], R12 ;  /* 0x0000000c2a007986 */ /* 0x0001e2000c101d06 */
        /* <DEDUP_REMOVED lines=21> */
[----:B------:R-:W-:-:S02]  /*3fb0*/  HADD2.F32 R30, -RZ, R104.H1_H1 ;  /* 0x30000068ff1e7230 */ /* 0x000fc40000004100 */
[----:B------:R-:W-:Y:S02]  /*3fc0*/  HADD2.F32 R29, -RZ, R3.H0_H0 ;  /* 0x20000003ff1d7230 */ /* 0x000fe40000004100 */
[----:B------:R-:W-:Y:S01]  /*3fd0*/  FFMA.FTZ R25, R25, R32, R31 ;  /* 0x0000002019197223 */ /* 0x000fe2000001001f */
[----:B------:R-:W-:Y:S02]  /*3fe0*/  HADD2.F32 R28, -RZ, R105.H1_H1 ;  /* 0x30000069ff1c7230 */ /* 0x000fe40000004100 */
[----:B------:R-:W-:Y:S02]  /*3ff0*/  HADD2.F32 R27, -RZ, R117.H1_H1 ;  /* 0x30000075ff1b7230 */ /* 0x000fe40000004100 */
[----:B------:R-:W-:Y:S01]  /*4000*/  FFMA.FTZ R26, R26, R30, R29 ;  /* 0x0000001e1a1a7223 */ /* 0x000fe2000001001d */
[----:B------:R-:W-:-:S04]  /*4010*/  IMAD.WIDE.U32 R36, R36, 0x10, R120 ;  /* 0x0000001024247825 */ /* 0x000fc800078e0078 */
[----:B------:R-:W-:Y:S01]  /*4020*/  FFMA.FTZ R27, R55, R28, R27 ;  /* 0x0000001c371b7223 */ /* 0x000fe2000001001b */
[----:B------:R-:W-:Y:S01]  /*4030*/  IMAD.WIDE.U32 R120, R84, 0x10, R120 ;  /* 0x0000001054787825 */ /* 0x000fe200078e0078 */
[----:B------:R0:W-:Y:S04]  /*4040*/  STG.E.128 desc[UR6][R36.64], R20 ;  /* 0x0000001424007986 */ /* 0x0001e8000c101d06 */
[----:B------:R0:W-:Y:S02]  /*4050*/  STG.E.128 desc[UR6][R120.64], R24 ;  /* 0x0000001878007986 */ /* 0x0001e4000c101d06 */
.L_x_43137:
[----:B------:R-:W-:Y:S05]  /*4060*/  BSYNC.RECONVERGENT B0 ;  /* 0x0000000000007941 */ /* 0x000fea0003800200 */
.L_x_43136:
[----:B0-----:R-:W0:Y:S02]  /*4070*/  LDC.64 R8, c[0x0][0x380] ;  /* 0x0000e000ff087b82 */ /* 0x001e240000000a00 */
[----:B0-----:R-:W-:-:S04]  /*4080*/  LEA R78, R8, R78, 0x2 ;  /* 0x0000004e084e7211 */ /* 0x001fc800078e10ff */
[----:B------:R-:W-:-:S13]  /*4090*/  ISETP.GE.AND P0, PT, R78, R9, PT ;  /* 0x000000094e00720c */ /* 0x000fda0003f06270 */
[----:B------:R-:W-:Y:S05]  /*40a0*/  @!P0 BRA `(.L_x_43138) ;  /* 0xffffffc800a88947 */ /* 0x000fea000383ffff */
[----:B------:R-:W-:Y:S05]  /*40b0*/  EXIT ;  /* 0x000000000000794d */ /* 0x000fea0003800000 */
.L_x_43135:
[----:B------:R-:W-:Y:S01]  /*40c0*/  BSSY B0, `(.L_x_43139) ;  /* 0x0000008000007945 */ /* 0x000fe20003800000 */
[----:B------:R-:W-:Y:S02]  /*40d0*/  MOV R123, R118 ;  /* 0x00000076007b7202 */ /* 0x000fe40000000f00 */
[----:B------:R-:W-:Y:S02]  /*40e0*/  MOV R119, 0x1 ;  /* 0x0000000100777802 */ /* 0x000fe40000000f00 */
[----:B------:R-:W-:Y:S02]  /*40f0*/  MOV R86, 0x1f ;  /* 0x0000001f00567802 */ /* 0x000fe40000000f00 */
[----:B------:R-:W-:-:S07]  /*4100*/  MOV R120, 0xffffffff ;  /* 0xffffffff00787802 */ /* 0x000fce0000000f00 */
[----:B-----5:R-:W-:Y:S05]  /*4110*/  WARPSYNC.COLLECTIVE R120, `(.L_x_43140) ;  /* 0x0000000078087348 */ /* 0x020fea0003c00000 */
[----:B------:R0:W1:Y:S02]  /*4120*/  SHFL.BFLY P0, R86, R123, R119, R86 ;  /* 0x0c0000777b567389 */ /* 0x0000640000000056 */
[----:B01---5:R-:W-:Y:S05]  /*4130*/  ENDCOLLECTIVE ;  /* 0x000000000000791b */ /* 0x023fea0003800000 */
.L_x_43140:
[----:B------:R-:W-:Y:S05]  /*4140*/  BSYNC B0 ;  /* 0x0000000000007941 */ /* 0x000fea0003800000 */
.L_x_43139:
        /* <DEDUP_REMOVED lines=9> */
.L_x_43141:
[----:B------:R-:W-:Y:S02]  /*41e0*/  HFMA2 R119, -RZ, RZ, 0, 2.384185791015625e-07 ;  /* 0x00000004ff777431 */ /* 0x000fe400000001ff */
[----:B------:R-:W-:Y:S01]  /*41f0*/  FADD.FTZ R118, R118, R86 ;  /* 0x0000005676767221 */ /* 0x000fe20000010000 */
[----:B------:R-:W-:-:S04]  /*4200*/  MOV R86, 0x1f ;  /* 0x0000001f00567802 */ /* 0x000fc80000000f00 */
[----:B------:R-:W-:-:S07]  /*4210*/  MOV R123, R118 ;  /* 0x00000076007b7202 */ /* 0x000fce0000000f00 */
[----:B------:R-:W-:Y:S05]  /*4220*/  WARPSYNC.COLLECTIVE R120, `(.L_x_43142) ;  /* 0x0000000078087348 */ /* 0x000fea0003c00000 */
[----:B------:R0:W1:Y:S02]  /*4230*/  SHFL.BFLY P0, R86, R123, R119, R86 ;  /* 0x0c0000777b567389 */ /* 0x0000640000000056 */
[----:B01----:R-:W-:Y:S05]  /*4240*/  ENDCOLLECTIVE ;  /* 0x000000000000791b */ /* 0x003fea0003800000 */
.L_x_43142:
[----:B------:R-:W-:Y:S02]  /*4250*/  HFMA2 R119, -RZ, RZ, 0, 4.76837158203125e-07 ;  /* 0x00000008ff777431 */ /* 0x000fe400000001ff */
[----:B------:R-:W-:Y:S01]  /*4260*/  FADD.FTZ R118, R118, R86 ;  /* 0x0000005676767221 */ /* 0x000fe20000010000 */
[----:B------:R-:W-:-:S04]  /*4270*/  MOV R86, 0x1f ;  /* 0x0000001f00567802 */ /* 0x000fc80000000f00 */
[----:B------:R-:W-:-:S07]  /*4280*/  MOV R123, R118 ;  /* 0x00000076007b7202 */ /* 0x000fce0000000f00 */
[----:B------:R-:W-:Y:S05]  /*4290*/  WARPSYNC.COLLECTIVE R120, `(.L_x_43143) ;  /* 0x0000000078087348 */ /* 0x000fea0003c00000 */
[----:B------:R0:W1:Y:S02]  /*42a0*/  SHFL.BFLY P0, R86, R123, R119, R86 ;  /* 0x0c0000777b567389 */ /* 0x0000640000000056 */
[----:B01----:R-:W-:Y:S05]  /*42b0*/  ENDCOLLECTIVE ;  /* 0x000000000000791b */ /* 0x003fea0003800000 */
.L_x_43143:
[----:B------:R-:W-:Y:S02]  /*42c0*/  HFMA2 R119, -RZ, RZ, 0, 9.5367431640625e-07 ;  /* 0x00000010ff777431 */ /* 0x000fe400000001ff */
[----:B------:R-:W-:Y:S01]  /*42d0*/  FADD.FTZ R118, R118, R86 ;  /* 0x0000005676767221 */ /* 0x000fe20000010000 */
[----:B------:R-:W-:-:S04]  /*42e0*/  MOV R86, 0x1f ;  /* 0x0000001f00567802 */ /* 0x000fc80000000f00 */
[----:B------:R-:W-:-:S07]  /*42f0*/  MOV R123, R118 ;  /* 0x00000076007b7202 */ /* 0x000fce0000000f00 */
[----:B------:R-:W-:Y:S05]  /*4300*/  WARPSYNC.COLLECTIVE R120, `(.L_x_43144) ;  /* 0x0000000078087348 */ /* 0x000fea0003c00000 */
[----:B------:R0:W1:Y:S02]  /*4310*/  SHFL.BFLY P0, R86, R123, R119, R86 ;  /* 0x0c0000777b567389 */ /* 0x0000640000000056 */
[----:B01----:R-:W-:Y:S05]  /*4320*/  ENDCOLLECTIVE ;  /* 0x000000000000791b */ /* 0x003fea0003800000 */
.L_x_43144:
        /* <DEDUP_REMOVED lines=97> */
[----:B------:R-:W-:-:S03]  /*4940*/  HFMA2 R119, -RZ, RZ, 0, 5.9604644775390625e-08 ;  /* 0x00000001ff777431 */ /* 0x000fc600000001ff */
[----:B------:R-:W-:Y:S01]  /*4950*/  FFMA.FTZ R122, R122, R122, R86 ;  /* 0x0000007a7a7a7223 */ /* 0x000fe20000010056 */
[----:B------:R-:W-:-:S04]  /*4960*/  MOV R86, 0x1f ;  /* 0x0000001f00567802 */ /* 0x000fc80000000f00 */
[----:B------:R-:W-:-:S07]  /*4970*/  MOV R123, R122 ;  /* 0x0000007a007b7202 */ /* 0x000fce0000000f00 */
[----:B------:R-:W-:Y:S05]  /*4980*/  WARPSYNC.COLLECTIVE R120, `(.L_x_43145) ;  /* 0x0000000078087348 */ /* 0x000fea0003c00000 */
[----:B------:R0:W1:Y:S02]  /*4990*/  SHFL.BFLY P0, R86, R123, R119, R86 ;  /* 0x0c0000777b567389 */ /* 0x0000640000000056 */
[----:B01----:R-:W-:Y:S05]  /*49a0*/  ENDCOLLECTIVE ;  /* 0x000000000000791b */ /* 0x003fea0003800000 */
.L_x_43145:
[----:B------:R-:W-:Y:S02]  /*49b0*/  HFMA2 R119, -RZ, RZ, 0, 1.1920928955078125e-07 ;  /* 0x00000002ff777431 */ /* 0x000fe400000001ff */
[----:B------:R-:W-:Y:S01]  /*49c0*/  FADD.FTZ R122, R122, R86 ;  /* 0x000000567a7a7221 */ /* 0x000fe20000010000 */
[----:B------:R-:W-:-:S04]  /*49d0*/  MOV R86, 0x1f ;  /* 0x0000001f00567802 */ /* 0x000fc80000000f00 */
[----:B------:R-:W-:-:S07]  /*49e0*/  MOV R123, R122 ;  /* 0x0000007a007b7202 */ /* 0x000fce0000000f00 */
[----:B------:R-:W-:Y:S05]  /*49f0*/  WARPSYNC.COLLECTIVE R120, `(.L_x_43146) ;  /* 0x0000000078087348 */ /* 0x000fea0003c00000 */
[----:B------:R0:W1:Y:S02]  /*4a00*/  SHFL.BFLY P0, R86, R123, R119, R86 ;  /* 0x0c0000777b567389 */ /* 0x0000640000000056 */
[----:B01----:R-:W-:Y:S05]  /*4a10*/  ENDCOLLECTIVE ;  /* 0x000000000000791b */ /* 0x003fea0003800000 */
.L_x_43146:
[----:B------:R-:W-:Y:S02]  /*4a20*/  HFMA2 R119, -RZ, RZ, 0, 2.384185791015625e-07 ;  /* 0x00000004ff777431 */ /* 0x000fe400000001ff */
[----:B------:R-:W-:Y:S01]  /*4a30*/  FADD.FTZ R122, R122, R86 ;  /* 0x000000567a7a7221 */ /* 0x000fe20000010000 */
[----:B------:R-:W-:-:S04]  /*4a40*/  MOV R86, 0x1f ;  /* 0x0000001f00567802 */ /* 0x000fc80000000f00 */
[----:B------:R-:W-:-:S07]  /*4a50*/  MOV R123, R122 ;  /* 0x0000007a007b7202 */ /* 0x000fce0000000f00 */
[----:B------:R-:W-:Y:S05]  /*4a60*/  WARPSYNC.COLLECTIVE R120, `(.L_x_43147) ;  /* 0x0000000078087348 */ /* 0x000fea0003c00000 */
[----:B------:R0:W1:Y:S02]  /*4a70*/  SHFL.BFLY P0, R86, R123, R119, R86 ;  /* 0x0c0000777b567389 */ /* 0x0000640000000056 */
[----:B01----:R-:W-:Y:S05]  /*4a80*/  ENDCOLLECTIVE ;  /* 0x000000000000791b */ /* 0x003fea0003800000 */
.L_x_43147:
[----:B------:R-:W-:Y:S02]  /*4a90*/  HFMA2 R119, -RZ, RZ, 0, 4.76837158203125e-07 ;  /* 0x00000008ff777431 */ /* 0x000fe400000001ff */
[----:B------:R-:W-:Y:S01]  /*4aa0*/  FADD.FTZ R122, R122, R86 ;  /* 0x000000567a7a7221 */ /* 0x000fe20000010000 */
[----:B------:R-:W-:-:S04]  /*4ab0*/  MOV R86, 0x1f ;  /* 0x0000001f00567802 */ /* 0x000fc80000000f00 */
[----:B------:R-:W-:-:S07]  /*4ac0*/  MOV R123, R122 ;  /* 0x0000007a007b7202 */ /* 0x000fce0000000f00 */
[----:B------:R-:W-:Y:S05]  /*4ad0*/  WARPSYNC.COLLECTIVE R120, `(.L_x_43148) ;  /* 0x0000000078087348 */ /* 0x000fea0003c00000 */
[----:B------:R0:W1:Y:S02]  /*4ae0*/  SHFL.BFLY P0, R86, R123, R119, R86 ;  /* 0x0c0000777b567389 */ /* 0x0000640000000056 */
[----:B01----:R-:W-:Y:S05]  /*4af0*/  ENDCOLLECTIVE ;  /* 0x000000000000791b */ /* 0x003fea0003800000 */
.L_x_43148:
[----:B------:R-:W-:Y:S02]  /*4b00*/  HFMA2 R119, -RZ, RZ, 0, 9.5367431640625e-07 ;  /* 0x00000010ff777431 */ /* 0x000fe400000001ff */
[----:B------:R-:W-:Y:S01]  /*4b10*/  FADD.FTZ R122, R122, R86 ;  /* 0x000000567a7a7221 */ /* 0x000fe20000010000 */
[----:B------:R-:W-:-:S04]  /*4b20*/  MOV R86, 0x1f ;  /* 0x0000001f00567802 */ /* 0x000fc80000000f00 */
[----:B------:R-:W-:-:S07]  /*4b30*/  MOV R123, R122 ;  /* 0x0000007a007b7202 */ /* 0x000fce0000000f00 */
[----:B------:R-:W-:Y:S05]  /*4b40*/  WARPSYNC.COLLECTIVE R120, `(.L_x_43149) ;  /* 0x0000000078087348 */ /* 0x000fea0003c00000 */
[----:B------:R0:W1:Y:S02]  /*4b50*/  SHFL.BFLY P0, R86, R123, R119, R86 ;  /* 0x0c0000777b567389 */ /* 0x0000640000000056 */
[----:B01----:R-:W-:Y:S05]  /*4b60*/  ENDCOLLECTIVE ;  /* 0x000000000000791b */ /* 0x003fea0003800000 */
.L_x_43149:
[----:B------:R-:W-:Y:S05]  /*4b70*/  BRA `(.L_x_43150) ;  /* 0xffffffe000907947 */ /* 0x000fea000383ffff */
.L_x_43151:
        /* <DEDUP_REMOVED lines=16> */
.L_x_54459:


//--------------------- .text._ZN10layer_norm13ln_fwd_kernelINS_13Kernel_traitsI6__halfffffjLj1536ELj1ELj4ELj1ELj16ENS_18Kernel_traits_baseILj1536ES2_ffffjLj128EEEEELb0ELb1ELb0ELb0EEEvNS_9FwdParamsE --------------------------
	.section	.text._ZN10layer_norm13ln_fwd_kernelINS_13Kernel_traitsI6__halfffffjLj1536ELj1ELj4ELj1ELj16ENS_18Kernel_traits_baseILj1536ES2_ffffjLj128EEEEELb0ELb1ELb0ELb0EEEvNS_9FwdParamsE,"ax",@progbits
	.align	128
        .global         _ZN10layer_norm13ln_fwd_kernelINS_13Kernel_traitsI6__halfffffjLj1536ELj1ELj4ELj1ELj16ENS_18Kernel_traits_baseILj1536ES2_ffffjLj128EEEEELb0ELb1ELb0ELb0EEEvNS_9FwdParamsE
        .type           _ZN10layer_norm13ln_fwd_kernelINS_13Kernel_traitsI6__halfffffjLj1536ELj1ELj4ELj1ELj16ENS_18Kernel_traits_baseILj1536ES2_ffffjLj128EEEEELb0ELb1ELb0ELb0EEEvNS_9FwdParamsE,@function
        .size           _ZN10layer_norm13ln_fwd_kernelINS_13Kernel_traitsI6__halfffffjLj1536ELj1ELj4ELj1ELj16ENS_18Kernel_traits_baseILj1536ES2_ffffjLj128EEEEELb0ELb1ELb0ELb0EEEvNS_9FwdParamsE,(.L_x_54460 - _ZN10layer_norm13ln_fwd_kernelINS_13Kernel_traitsI6__halfffffjLj1536ELj1ELj4ELj1ELj16ENS_18Kernel_traits_baseILj1536ES2_ffffjLj128EEEEELb0ELb1ELb0ELb0EEEvNS_9FwdParamsE)
        .other          _ZN10layer_norm13ln_fwd_kernelINS_13Kernel_traitsI6__halfffffjLj1536ELj1ELj4ELj1ELj16ENS_18Kernel_traits_baseILj1536ES2_ffffjLj128EEEEELb0ELb1ELb0ELb0EEEvNS_9FwdParamsE,@"STO_CUDA_ENTRY STV_DEFAULT"
_ZN10layer_norm13ln_fwd_kernelINS_13Kernel_traitsI6__halfffffjLj1536ELj1ELj4ELj1ELj16ENS_18Kernel_traits_baseILj1536ES2_ffffjLj128EEEEELb0ELb1ELb0ELb0EEEvNS_9FwdParamsE:
.text._ZN10layer_norm13ln_fwd_kernelINS_13Kernel_traitsI6__halfffffjLj1536ELj1ELj4ELj1ELj16ENS_18Kernel_traits_baseILj1536ES2_ffffjLj128EEEEELb0ELb1ELb0ELb0EEEvNS_9FwdParamsE:
        /* <DEDUP_REMOVED lines=14> */
[----:B------:R-:W-:Y:S02]  /*00e0*/  LOP3.LUT R91, R91, 0x1f, RZ, 0xc0, !PT ;  /* 0x0000001f5b5b7812 */ /* 0x000fe400078ec0ff */
[----:B------:R-:W-:Y:S02]  /*00f0*/  LEA.HI.SX32 R90, R0, R3, 0x1e ;  /* 0x00000003005a7211 */ /* 0x000fe400078ff2ff */
[----:B------:R-:W-:-:S02]  /*0100*/  LOP3.LUT R89, R89, UR4, RZ, 0xfc, !PT ;  /* 0x0000000459597c12 */ /* 0x000fc4000f8efcff */
        /* <DEDUP_REMOVED lines=16> */
[----:B------:R-:W5:Y:S02]  /*0210*/  @P0 LD.E.64 R78, desc[UR6][R20.64] ;  /* 0x00000006144e0980 */ /* 0x000f64000c101b00 */
[----:B------:R-:W1:Y:S01]  /*0220*/  @P1 LDC.64 R58, c[0x0][0x3e8] ;  /* 0x0000fa00ff3a1b82 */ /* 0x000e620000000a00 */
[C---:B--2---:R-:W-:Y:S01]  /*0230*/  @P0 IMAD.WIDE.U32 R30, R0.reuse, 0x8, R30 ;  /* 0x00000008001e0825 */ /* 0x044fe200078e001e */
[----:B------:R-:W-:-:S04]  /*0240*/  @P0 LOP3.LUT R0, R0, 0x20, RZ, 0xfc, !PT ;  /* 0x0000002000000812 */ /* 0x000fc800078efcff */
[----:B------:R2:W5:Y:S02]  /*0250*/  @P0 LDG.E.64 R52, desc[UR6][R30.64] ;  /* 0x000000061e340981 */ /* 0x000564000c1e1b00 */
[----:B------:R-:W0:Y:S01]  /*0260*/  @P5 LDC.64 R80, c[0x0][0x3d0] ;  /* 0x0000f400ff505b82 */ /* 0x000e220000000a00 */
[----:B---3--:R-:W-:-:S05]  /*0270*/  @P1 IMAD.WIDE.U32 R54, R0, 0x8, R54 ;  /* 0x0000000800361825 */ /* 0x008fca00078e0036 */
[----:B------:R3:W5:Y:S02]  /*0280*/  @P1 LDG.E.64 R24, desc[UR6][R54.64] ;  /* 0x0000000636181981 */ /* 0x000764000c1e1b00 */
[----:B------:R-:W2:Y:S01]  /*0290*/  @P5 LDC.64 R84, c[0x0][0x3e8] ;  /* 0x0000fa00ff545b82 */ /* 0x000ea20000000a00 */
[----:B----4-:R-:W-:-:S05]  /*02a0*/  @P1 IMAD.WIDE.U32 R56, R0, 0x8, R56 ;  /* 0x0000000800381825 */ /* 0x010fca00078e0038 */
[----:B------:R-:W5:Y:S02]  /*02b0*/  @P1 LD.E.64 R76, desc[UR6][R56.64] ;  /* 0x00000006384c1980 */ /* 0x000f64000c101b00 */
[----:B------:R-:W4:Y:S01]  /*02c0*/  @P5 LDC.64 R82, c[0x0][0x438] ;  /* 0x00010e00ff525b82 */ /* 0x000f220000000a00 */
[C---:B-1----:R-:W-:Y:S01]  /*02d0*/  @P1 IMAD.WIDE.U32 R58, R0.reuse, 0x8, R58 ;  /* 0x00000008003a1825 */ /* 0x042fe200078e003a */
[----:B------:R-:W-:-:S04]  /*02e0*/  @P1 IADD3 R0, PT, PT, R0, 0x20, RZ ;  /* 0x0000002000001810 */ /* 0x000fc80007ffe0ff */
[----:B------:R1:W5:Y:S02]  /*02f0*/  @P1 LDG.E.64 R50, desc[UR6][R58.64] ;  /* 0x000000063a321981 */ /* 0x000364000c1e1b00 */
[----:B------:R-:W1:Y:S08]  /*0300*/  @P4 LDC.64 R86, c[0x0][0x3d0] ;  /* 0x0000f400ff564b82 */ /* 0x000e700000000a00 */
[----:B------:R-:W1:Y:S01]  /*0310*/  @P4 LDC.64 R94, c[0x0][0x3e8] ;  /* 0x0000fa00ff5e4b82 */ /* 0x000e620000000a00 */
[----:B------:R-:W-:-:S07]  /*0320*/  ISETP.GE.U32.AND P1, PT, R90, 0xe0, PT ;  /* 0x000000e05a00780c */ /* 0x000fce0003f26070 */
[----:B------:R-:W1:Y:S01]  /*0330*/  @P4 LDC.64 R92, c[0x0][0x438] ;  /* 0x00010e00ff5c4b82 */ /* 0x000e620000000a00 */
[----:B0-----:R-:W-:Y:S01]  /*0340*/  @P5 IMAD.WIDE.U32 R80, R0, 0x8, R80 ;  /* 0x0000000800505825 */ /* 0x001fe200078e0050 */
[----:B------:R-:W-:-:S06]  /*0350*/  ISETP.GE.U32.AND P0, PT, R90, 0x100, PT ;  /* 0x000001005a00780c */ /* 0x000fcc0003f06070 */
[----:B------:R-:W0:Y:S01]  /*0360*/  @P3 LDC.64 R4, c[0x0][0x3d0] ;  /* 0x0000f400ff043b82 */ /* 0x000e220000000a00 */
[C---:B--2---:R-:W-:Y:S01]  /*0370*/  @P5 IMAD.WIDE.U32 R84, R0.reuse, 0x8, R84 ;  /* 0x0000000800545825 */ /* 0x044fe200078e0054 */
[----:B------:R2:W5:Y:S06]  /*0380*/  @P5 LDG.E.64 R22, desc[UR6][R80.64] ;  /* 0x0000000650165981 */ /* 0x00056c000c1e1b00 */
[----:B------:R-:W0:Y:S01]  /*0390*/  @P3 LDC.64 R30, c[0x0][0x438] ;  /* 0x00010e00ff1e3b82 */ /* 0x000e220000000a00 */
[----:B----4-:R-:W-:-:S07]  /*03a0*/  @P5 IMAD.WIDE.U32 R82, R0, 0x8, R82 ;  /* 0x0000000800525825 */ /* 0x010fce00078e0052 */
[----:B---3--:R-:W3:Y:S01]  /*03b0*/  @P3 LDC.64 R54, c[0x0][0x3e8] ;  /* 0x0000fa00ff363b82 */ /* 0x008ee20000000a00 */
[----:B------:R-:W-:Y:S01]  /*03c0*/  @P5 IADD3 R0, PT, PT, R0, 0x20, RZ ;  /* 0x0000002000005810 */ /* 0x000fe20007ffe0ff */
[----:B------:R4:W5:Y:S04]  /*03d0*/  @P5 LDG.E.64 R48, desc[UR6][R84.64] ;  /* 0x0000000654305981 */ /* 0x000968000c1e1b00 */
[----:B------:R-:W5:Y:S02]  /*03e0*/  @P5 LD.E.64 R74, desc[UR6][R82.64] ;  /* 0x00000006524a5980 */ /* 0x000f64000c101b00 */
[----:B-1----:R-:W1:Y:S01]  /*03f0*/  @P2 LDC.64 R58, c[0x0][0x3d0] ;  /* 0x0000f400ff3a2b82 */ /* 0x002e620000000a00 */
[----:B------:R-:W-:Y:S01]  /*0400*/  ISETP.GE.U32.AND P5, PT, R90, 0x120, PT ;  /* 0x000001205a00780c */ /* 0x000fe20003fa6070 */
[----:B------:R-:W-:-:S06]  /*0410*/  @P4 IMAD.WIDE.U32 R86, R0, 0x8, R86 ;  /* 0x0000000800564825 */ /* 0x000fcc00078e0056 */
[----:B------:R-:W1:Y:S01]  /*0420*/  @P2 LDC.64 R20, c[0x0][0x438] ;  /* 0x00010e00ff142b82 */ /* 0x000e620000000a00 */
[C---:B------:R-:W-:Y:S01]  /*0430*/  @P4 IMAD.WIDE.U32 R94, R0.reuse, 0x8, R94 ;  /* 0x00000008005e4825 */ /* 0x040fe200078e005e */
[----:B------:R0:W5:Y:S06]  /*0440*/  @P4 LDG.E.64 R18, desc[UR6][R86.64] ;  /* 0x0000000656124981 */ /* 0x00016c000c1e1b00 */
[----:B------:R-:W1:Y:S01]  /*0450*/  @P2 LDC.64 R56, c[0x0][0x3e8] ;  /* 0x0000fa00ff382b82 */ /* 0x000e620000000a00 */
[----:B------:R-:W-:Y:S01]  /*0460*/  @P4 IMAD.WIDE.U32 R92, R0, 0x8, R92 ;  /* 0x00000008005c4825 */ /* 0x000fe200078e005c */
[----:B------:R3:W5:Y:S01]  /*0470*/  @P4 LDG.E.64 R46, desc[UR6][R94.64] ;  /* 0x000000065e2e4981 */ /* 0x000762000c1e1b00 */
[----:B------:R-:W-:-:S05]  /*0480*/  ISETP.GE.U32.AND P6, PT, R90, 0x140, PT ;  /* 0x000001405a00780c */ /* 0x000fca0003fc6070 */
[----:B--2---:R-:W2:Y:S01]  /*0490*/  @P1 LDC.64 R80, c[0x0][0x3d0] ;  /* 0x0000f400ff501b82 */ /* 0x004ea20000000a00 */
[----:B------:R-:W-:Y:S01]  /*04a0*/  @P4 IADD3 R0, PT, PT, R0, 0x20, RZ ;  /* 0x0000002000004810 */ /* 0x000fe20007ffe0ff */
[----:B------:R1:W5:Y:S06]  /*04b0*/  @P4 LD.E.64 R72, desc[UR6][R92.64] ;  /* 0x000000065c484980 */ /* 0x00036c000c101b00 */
[----:B----4-:R-:W4:Y:S08]  /*04c0*/  @P1 LDC.64 R84, c[0x0][0x438] ;  /* 0x00010e00ff541b82 */ /* 0x010f300000000a00 */
[----:B------:R-:W4:Y:S01]  /*04d0*/  @P1 LDC.64 R96, c[0x0][0x3e8] ;  /* 0x0000fa00ff601b82 */ /* 0x000f220000000a00 */
[----:B------:R-:W-:Y:S01]  /*04e0*/  ISETP.GE.U32.AND P4, PT, R90, 0x160, PT ;  /* 0x000001605a00780c */ /* 0x000fe20003f86070 */
[----:B0-----:R-:W-:-:S06]  /*04f0*/  @P3 IMAD.WIDE.U32 R4, R0, 0x8, R4 ;  /* 0x0000000800043825 */ /* 0x001fcc00078e0004 */
[----:B------:R-:W0:Y:S01]  /*0500*/  @P0 LDC.64 R98, c[0x0][0x3d0] ;  /* 0x0000f400ff620b82 */ /* 0x000e220000000a00 */
[C---:B------:R-:W-:Y:S01]  /*0510*/  @P3 IMAD.WIDE.U32 R30, R0.reuse, 0x8, R30 ;  /* 0x00000008001e3825 */ /* 0x040fe200078e001e */
[----:B------:R0:W5:Y:S06]  /*0520*/  @P3 LDG.E.64 R16, desc[UR6][R4.64] ;  /* 0x0000000604103981 */ /* 0x00016c000c1e1b00 */
[----:B------:R-:W0:Y:S01]  /*0530*/  @P0 LDC.64 R86, c[0x0][0x438] ;  /* 0x00010e00ff560b82 */ /* 0x000e220000000a00 */
[----:B---3--:R-:W-:-:S07]  /*0540*/  @P3 IMAD.WIDE.U32 R54, R0, 0x8, R54 ;  /* 0x0000000800363825 */ /* 0x008fce00078e0036 */
[----:B------:R-:W3:Y:S01]  /*0550*/  @P0 LDC.64 R94, c[0x0][0x3e8] ;  /* 0x0000fa00ff5e0b82 */ /* 0x000ee20000000a00 */
[----:B------:R-:W-:Y:S01]  /*0560*/  @P3 IADD3 R0, PT, PT, R0, 0x20, RZ ;  /* 0x0000002000003810 */ /* 0x000fe20007ffe0ff */
[----:B------:R0:W5:Y:S06]  /*0570*/  @P3 LD.E.64 R70, desc[UR6][R30.64] ;  /* 0x000000061e463980 */ /* 0x00016c000c101b00 */
[----:B------:R-:W3:Y:S01]  /*0580*/  @P5 LDC.64 R82, c[0x0][0x3d0] ;  /* 0x0000f400ff525b82 */ /* 0x000ee20000000a00 */
[C---:B-1----:R-:W-:Y:S01]  /*0590*/  @P2 IMAD.WIDE.U32 R58, R0.reuse, 0x8, R58 ;  /* 0x00000008003a2825 */ /* 0x042fe200078e003a */
[----:B------:R1:W5:Y:S06]  /*05a0*/  @P3 LDG.E.64 R44, desc[UR6][R54.64] ;  /* 0x00000006362c3981 */ /* 0x00036c000c1e1b00 */
[----:B------:R-:W1:Y:S01]  /*05b0*/  @P5 LDC.64 R92, c[0x0][0x438] ;  /* 0x00010e00ff5c5b82 */ /* 0x000e620000000a00 */
[C---:B------:R-:W-:Y:S01]  /*05c0*/  @P2 IMAD.WIDE.U32 R20, R0.reuse, 0x8, R20 ;  /* 0x0000000800142825 */ /* 0x040fe200078e0014 */
[----:B------:R0:W5:Y:S06]  /*05d0*/  @P2 LDG.E.64 R14, desc[UR6][R58.64] ;  /* 0x000000063a0e2981 */ /* 0x00016c000c1e1b00 */
[----:B------:R-:W1:Y:S01]  /*05e0*/  @P5 LDC.64 R100, c[0x0][0x3e8] ;  /* 0x0000fa00ff645b82 */ /* 0x000e620000000a00 */
[C---:B------:R-:W-:Y:S01]  /*05f0*/  @P2 IMAD.WIDE.U32 R56, R0.reuse, 0x8, R56 ;  /* 0x0000000800382825 */ /* 0x040fe200078e0038 */
[----:B------:R-:W-:Y:S01]  /*0600*/  @P2 IADD3 R0, PT, PT, R0, 0x20, RZ ;  /* 0x0000002000002810 */ /* 0x000fe20007ffe0ff */
[----:B------:R0:W5:Y:S05]  /*0610*/  @P2 LD.E.64 R68, desc[UR6][R20.64] ;  /* 0x0000000614442980 */ /* 0x00016a000c101b00 */
[----:B------:R-:W1:Y:S01]  /*0620*/  @P6 LDC.64 R102, c[0x0][0x3d0] ;  /* 0x0000f400ff666b82 */ /* 0x000e620000000a00 */
[C---:B--2---:R-:W-:Y:S01]  /*0630*/  @P1 IMAD.WIDE.U32 R80, R0.reuse, 0x8, R80 ;  /* 0x0000000800501825 */ /* 0x044fe200078e0050 */
[----:B------:R2:W5:Y:S06]  /*0640*/  @P2 LDG.E.64 R42, desc[UR6][R56.64] ;  /* 0x00000006382a2981 */ /* 0x00056c000c1e1b00 */
[----:B------:R-:W2:Y:S01]  /*0650*/  @P6 LDC.64 R104, c[0x0][0x438] ;  /* 0x00010e00ff686b82 */ /* 0x000ea20000000a00 */
[C---:B----4-:R-:W-:Y:S01]  /*0660*/  @P1 IMAD.WIDE.U32 R84, R0.reuse, 0x8, R84 ;  /* 0x0000000800541825 */ /* 0x050fe200078e0054 */
[----:B------:R4:W5:Y:S06]  /*0670*/  @P1 LDG.E.64 R12, desc[UR6][R80.64] ;  /* 0x00000006500c1981 */ /* 0x00096c000c1e1b00 */
[----:B------:R-:W4:Y:S01]  /*0680*/  @P6 LDC.64 R106, c[0x0][0x3e8] ;  /* 0x0000fa00ff6a6b82 */ /* 0x000f220000000a00 */
[C---:B------:R-:W-:Y:S01]  /*0690*/  @P1 IMAD.WIDE.U32 R96, R0.reuse, 0x8, R96 ;  /* 0x0000000800601825 */ /* 0x040fe200078e0060 */
[----:B------:R-:W-:Y:S01]  /*06a0*/  @P1 IADD3 R0, PT, PT, R0, 0x20, RZ ;  /* 0x0000002000001810 */ /* 0x000fe20007ffe0ff */
[----:B------:R1:W5:Y:S05]  /*06b0*/  @P1 LD.E.64 R66, desc[UR6][R84.64] ;  /* 0x0000000654421980 */ /* 0x00036a000c101b00 */
[----:B------:R-:W4:Y:S01]  /*06c0*/  @P4 LDC.64 R108, c[0x0][0x3d0] ;  /* 0x0000f400ff6c4b82 */ /* 0x000f220000000a00 */
[C---:B0-----:R-:W-:Y:S01]  /*06d0*/  @P0 IMAD.WIDE.U32 R98, R0.reuse, 0x8, R98 ;  /* 0x0000000800620825 */ /* 0x041fe200078e0062 */
[----:B------:R0:W5:Y:S06]  /*06e0*/  @P1 LDG.E.64 R40, desc[UR6][R96.64] ;  /* 0x0000000660281981 */ /* 0x00016c000c1e1b00 */
[----:B------:R-:W0:Y:S01]  /*06f0*/  @P4 LDC.64 R112, c[0x0][0x3e8] ;  /* 0x0000fa00ff704b82 */ /* 0x000e220000000a00 */
[C---:B------:R-:W-:Y:S01]  /*0700*/  @P0 IMAD.WIDE.U32 R86, R0.reuse, 0x8, R86 ;  /* 0x0000000800560825 */ /* 0x040fe200078e0056 */
[----:B------:R0:W5:Y:S06]  /*0710*/  @P0 LDG.E.64 R10, desc[UR6][R98.64] ;  /* 0x00000006620a0981 */ /* 0x00016c000c1e1b00 */
[----:B------:R-:W0:Y:S01]  /*0720*/  @P4 LDC.64 R110, c[0x0][0x438] ;  /* 0x00010e00ff6e4b82 */ /* 0x000e220000000a00 */
[C---:B---3--:R-:W-:Y:S01]  /*0730*/  @P0 IMAD.WIDE.U32 R94, R0.reuse, 0x8, R94 ;  /* 0x00000008005e0825 */ /* 0x048fe200078e005e */
[----:B------:R-:W-:Y:S01]  /*0740*/  @P0 IADD3 R0, PT, PT, R0, 0x20, RZ ;  /* 0x0000002000000810 */ /* 0x000fe20007ffe0ff */
[----:B------:R3:W5:Y:S04]  /*0750*/  @P0 LD.E.64 R64, desc[UR6][R86.64] ;  /* 0x0000000656400980 */ /* 0x000768000c101b00 */
[C---:B------:R-:W-:Y:S01]  /*0760*/  @P5 IMAD.WIDE.U32 R82, R0.reuse, 0x8, R82 ;  /* 0x0000000800525825 */ /* 0x040fe200078e0052 */
[----:B------:R3:W5:Y:S03]  /*0770*/  @P0 LDG.E.64 R38, desc[UR6][R94.64] ;  /* 0x000000065e260981 */ /* 0x000766000c1e1b00 */
[C---:B-1----:R-:W-:Y:S01]  /*0780*/  @P5 IMAD.WIDE.U32 R92, R0.reuse, 0x8, R92 ;  /* 0x00000008005c5825 */ /* 0x042fe200078e005c */
[----:B------:R3:W5:Y:S03]  /*0790*/  @P5 LDG.E.64 R8, desc[UR6][R82.64] ;  /* 0x0000000652085981 */ /* 0x000766000c1e1b00 */
[C---:B------:R-:W-:Y:S01]  /*07a0*/  @P5 IMAD.WIDE.U32 R100, R0.reuse, 0x8, R100 ;  /* 0x0000000800645825 */ /* 0x040fe200078e0064 */
[----:B------:R-:W-:Y:S01]  /*07b0*/  @P5 IADD3 R0, PT, PT, R0, 0x20, RZ ;  /* 0x0000002000005810 */ /* 0x000fe20007ffe0ff */
[----:B------:R3:W5:Y:S04]  /*07c0*/  @P5 LD.E.64 R62, desc[UR6][R92.64] ;  /* 0x000000065c3e5980 */ /* 0x000768000c101b00 */
[C---:B------:R-:W-:Y:S01]  /*07d0*/  @P6 IMAD.WIDE.U32 R102, R0.reuse, 0x8, R102 ;  /* 0x0000000800666825 */ /* 0x040fe200078e0066 */
[----:B------:R3:W5:Y:S03]  /*07e0*/  @P5 LDG.E.64 R36, desc[UR6][R100.64] ;  /* 0x0000000664245981 */ /* 0x000766000c1e1b00 */
[C---:B--2---:R-:W-:Y:S01]  /*07f0*/  @P6 IMAD.WIDE.U32 R104, R0.reuse, 0x8, R104 ;  /* 0x0000000800686825 */ /* 0x044fe200078e0068 */
[----:B------:R3:W5:Y:S03]  /*0800*/  @P6 LDG.E.64 R6, desc[UR6][R102.64] ;  /* 0x0000000666066981 */ /* 0x000766000c1e1b00 */
[C---:B----4-:R-:W-:Y:S01]  /*0810*/  @P6 IMAD.WIDE.U32 R106, R0.reuse, 0x8, R106 ;  /* 0x00000008006a6825 */ /* 0x050fe200078e006a */
[----:B------:R-:W-:Y:S01]  /*0820*/  @P6 IADD3 R0, PT, PT, R0, 0x20, RZ ;  /* 0x0000002000006810 */ /* 0x000fe20007ffe0ff */
[----:B------:R3:W5:Y:S04]  /*0830*/  @P6 LD.E.64 R60, desc[UR6][R104.64] ;  /* 0x00000006683c6980 */ /* 0x000768000c101b00 */
[C---:B------:R-:W-:Y:S01]  /*0840*/  @P4 IMAD.WIDE.U32 R108, R0.reuse, 0x8, R108 ;  /* 0x00000008006c4825 */ /* 0x040fe200078e006c */
[----:B------:R3:W5:Y:S03]  /*0850*/  @P6 LDG.E.64 R34, desc[UR6][R106.64] ;  /* 0x000000066a226981 */ /* 0x000766000c1e1b00 */
[C---:B0-----:R-:W-:Y:S01]  /*0860*/  @P4 IMAD.WIDE.U32 R112, R0.reuse, 0x8, R112 ;  /* 0x0000000800704825 */ /* 0x041fe200078e0070 */
[----:B------:R3:W5:Y:S03]  /*0870*/  @P4 LDG.E.64 R26, desc[UR6][R108.64] ;  /* 0x000000066c1a4981 */ /* 0x000766000c1e1b00 */
[----:B------:R-:W-:Y:S01]  /*0880*/  @P4 IMAD.WIDE.U32 R110, R0, 0x8, R110 ;  /* 0x00000008006e4825 */ /* 0x000fe200078e006e */
[----:B------:R3:W5:Y:S04]  /*0890*/  @P4 LDG.E.64 R32, desc[UR6][R112.64] ;  /* 0x0000000670204981 */ /* 0x000768000c1e1b00 */
[----:B------:R3:W5:Y:S01]  /*08a0*/  @P4 LD.E.64 R2, desc[UR6][R110.64] ;  /* 0x000000066e024980 */ /* 0x000762000c101b00 */
[----:B------:R-:W-:-:S02]  /*08b0*/  ISETP.GE.U32.AND P0, PT, R90, 0x180, PT ;  /* 0x000001805a00780c */ /* 0x000fc40003f06070 */
[----:B------:R-:W-:-:S11]  /*08c0*/  @P4 IADD3 R0, PT, PT, R0, 0x20, RZ ;  /* 0x0000002000004810 */ /* 0x000fd60007ffe0ff */
[----:B---3--:R-:W-:Y:S05]  /*08d0*/  @!P0 BRA `(.L_x_43154) ;  /* 0x0000000400d48947 */ /* 0x008fea0003800000 */
[----:B------:R-:W0:Y:S08]  /*08e0*/  LDC.64 R30, c[0x0][0x3e8] ;  /* 0x0000fa00ff1e7b82 */ /* 0x000e300000000a00 */
[----:B------:R-:W1:Y:S08]  /*08f0*/  LDC.64 R20, c[0x0][0x3d0] ;  /* 0x0000f400ff147b82 */ /* 0x000e700000000a00 */
[----:B------:R-:W2:Y:S01]  /*0900*/  LDC.64 R4, c[0x0][0x438] ;  /* 0x00010e00ff047b82 */ /* 0x000ea20000000a00 */
[----:B0-----:R-:W-:-:S06]  /*0910*/  IMAD.WIDE.U32 R30, R0, 0x8, R30 ;  /* 0x00000008001e7825 */ /* 0x001fcc00078e001e */
[----:B------:R-:W5:Y:S01]  /*0920*/  LDG.E.64 R30, desc[UR6][R30.64] ;  /* 0x000000061e1e7981 */ /* 0x000f62000c1e1b00 */
[----:B-1----:R-:W-:-:S06]  /*0930*/  IMAD.WIDE.U32 R20, R0, 0x8, R20 ;  /* 0x0000000800147825 */ /* 0x002fcc00078e0014 */
[----:B------:R-:W5:Y:S01]  /*0940*/  LDG.E.64 R20, desc[UR6][R20.64] ;  /* 0x0000000614147981 */ /* 0x000f62000c1e1b00 */
[----:B--2---:R-:W-:-:S06]  /*0950*/  IMAD.WIDE.U32 R4, R0, 0x8, R4 ;  /* 0x0000000800047825 */ /* 0x004fcc00078e0004 */
[----:B------:R-:W5:Y:S01]  /*0960*/  LD.E.64 R4, desc[UR6][R4.64] ;  /* 0x0000000604047980 */ /* 0x000f62000c101b00 */
[----:B------:R-:W-:Y:S05]  /*0970*/  BRA `(.L_x_43154) ;  /* 0x0000000400ac7947 */ /* 0x000fea0003800000 */
.L_x_43153:
        /* <DEDUP_REMOVED lines=9> */
[----:B------:R-:W-:Y:S01]  /*0a10*/  ISETP.GE.U32.AND P0, PT, R90, 0xc0, PT ;  /* 0x000000c05a00780c */ /* 0x000fe20003f06070 */
[----:B0-----:R-:W-:Y:S01]  /*0a20*/  @P3 IMAD.WIDE.U32 R54, R0, 0x8, R54 ;  /* 0x0000000800363825 */ /* 0x001fe200078e0036 */
[----:B------:R-:W-:-:S02]  /*0a30*/  ISETP.GE.U32.AND P4, PT, R90, 0xe0, PT ;  /* 0x000000e05a00780c */ /* 0x000fc40003f86070 */
[----:B------:R-:W-:Y:S02]  /*0a40*/  @P3 CS2R R78, SRZ ;  /* 0x00000000004e3805 */ /* 0x000fe4000001ff00 */
[----:B------:R0:W5:Y:S01]  /*0a50*/  @P3 LDG.E.64 R28, desc[UR6][R54.64] ;  /* 0x00000006361c3981 */ /* 0x000162000c1e1b00 */
[----:B------:R-:W4:Y:S01]  /*0a60*/  @P6 LDC.64 R82, c[0x0][0x3d0] ;  /* 0x0000f400ff526b82 */ /* 0x000f220000000a00 */
[C---:B-1----:R-:W-:Y:S01]  /*0a70*/  @P3 IMAD.WIDE.U32 R56, R0.reuse, 0x8, R56 ;  /* 0x0000000800383825 */ /* 0x042fe200078e0038 */
[----:B------:R-:W-:-:S04]  /*0a80*/  @P3 LOP3.LUT R0, R0, 0x20, RZ, 0xfc, !PT ;  /* 0x0000002000003812 */ /* 0x000fc800078efcff */
[----:B------:R1:W5:Y:S02]  /*0a90*/  @P3 LDG.E.64 R52, desc[UR6][R56.64] ;  /* 0x0000000638343981 */ /* 0x000364000c1e1b00 */
[----:B------:R-:W0:Y:S01]  /*0aa0*/  @P6 LDC.64 R84, c[0x0][0x3e8] ;  /* 0x0000fa00ff546b82 */ /* 0x000e220000000a00 */
[----:B--2---:R-:W-:-:S07]  /*0ab0*/  @P2 IMAD.WIDE.U32 R58, R0, 0x8, R58 ;  /* 0x00000008003a2825 */ /* 0x004fce00078e003a */
[----:B------:R-:W2:Y:S01]  /*0ac0*/  @P5 LDC.64 R86, c[0x0][0x3d0] ;  /* 0x0000f400ff565b82 */ /* 0x000ea20000000a00 */
[----:B---3--:R-:W-:-:S07]  /*0ad0*/  @P2 IMAD.WIDE.U32 R80, R0, 0x8, R80 ;  /* 0x0000000800502825 */ /* 0x008fce00078e0050 */
[----:B------:R-:W3:Y:S01]  /*0ae0*/  @P5 LDC.64 R92, c[0x0][0x3e8] ;  /* 0x0000fa00ff5c5b82 */ /* 0x000ee20000000a00 */
[----:B------:R-:W-:Y:S01]  /*0af0*/  ISETP.GE.U32.AND P3, PT, R90, 0x100, PT ;  /* 0x000001005a00780c */ /* 0x000fe20003f66070 */
[----:B------:R2:W5:Y:S01]  /*0b00*/  @P2 LDG.E.64 R24, desc[UR6][R58.64] ;  /* 0x000000063a182981 */ /* 0x000562000c1e1b00 */
[----:B------:R-:W-:Y:S02]  /*0b10*/  @P2 IADD3 R0, PT, PT, R0, 0x20, RZ ;  /* 0x0000002000002810 */ /* 0x000fe40007ffe0ff */
[----:B------:R-:W-:Y:S01]  /*0b20*/  @P2 CS2R R76, SRZ ;  /* 0x00000000004c2805 */ /* 0x000fe2000001ff00 */
[----:B------:R3:W5:Y:S02]  /*0b30*/  @P2 LDG.E.64 R50, desc[UR6][R80.64] ;  /* 0x0000000650322981 */ /* 0x000764000c1e1b00 */
[----:B------:R-:W3:Y:S01]  /*0b40*/  @P1 LDC.64 R94, c[0x0][0x3d0] ;  /* 0x0000f400ff5e1b82 */ /* 0x000ee20000000a00 */
[----:B----4-:R-:W-:-:S07]  /*0b50*/  @P6 IMAD.WIDE.U32 R82, R0, 0x8, R82 ;  /* 0x0000000800526825 */ /* 0x010fce00078e0052 */
[----:B------:R-:W4:Y:S01]  /*0b60*/  @P1 LDC.64 R96, c[0x0][0x3e8] ;  /* 0x0000fa00ff601b82 */ /* 0x000f220000000a00 */
[----:B0-----:R-:W-:Y:S01]  /*0b70*/  @P6 IMAD.WIDE.U32 R84, R0, 0x8, R84 ;  /* 0x0000000800546825 */ /* 0x001fe200078e0054 */
[----:B------:R-:W-:Y:S01]  /*0b80*/  ISETP.GE.U32.AND P2, PT, R90, 0x120, PT ;  /* 0x000001205a00780c */ /* 0x000fe20003f46070 */
[----:B------:R0:W5:Y:S01]  /*0b90*/  @P6 LDG.E.64 R22, desc[UR6][R82.64] ;  /* 0x0000000652166981 */ /* 0x000162000c1e1b00 */
[----:B------:R-:W-:Y:S02]  /*0ba0*/  @P6 IADD3 R0, PT, PT, R0, 0x20, RZ ;  /* 0x0000002000006810 */ /* 0x000fe40007ffe0ff */
[----:B------:R-:W-:Y:S01]  /*0bb0*/  @P6 CS2R R74, SRZ ;  /* 0x00000000004a6805 */ /* 0x000fe2000001ff00 */
[----:B------:R4:W5:Y:S01]  /*0bc0*/  @P6 LDG.E.64 R48, desc[UR6][R84.64] ;  /* 0x0000000654306981 */ /* 0x000962000c1e1b00 */
[----:B------:R-:W4:Y:S08]  /*0bd0*/  @P0 LDC.64 R54, c[0x0][0x3d0] ;  /* 0x0000f400ff360b82 */ /* 0x000f300000000a00 */
[----:B-1----:R-:W1:Y:S01]  /*0be0*/  @P0 LDC.64 R56, c[0x0][0x3e8] ;  /* 0x0000fa00ff380b82 */ /* 0x002e620000000a00 */
[----:B--2---:R-:W-:Y:S01]  /*0bf0*/  @P5 IMAD.WIDE.U32 R86, R0, 0x8, R86 ;  /* 0x0000000800565825 */ /* 0x004fe200078e0056 */
[----:B------:R-:W-:-:S06]  /*0c00*/  ISETP.GE.U32.AND P6, PT, R90, 0x140, PT ;  /* 0x000001405a00780c */ /* 0x000fcc0003fc6070 */
[----:B------:R-:W2:Y:S01]  /*0c10*/  @P4 LDC.64 R58, c[0x0][0x3d0] ;  /* 0x0000f400ff3a4b82 */ /* 0x000ea20000000a00 */
[C---:B---3--:R-:W-:Y:S01]  /*0c20*/  @P5 IMAD.WIDE.U32 R92, R0.reuse, 0x8, R92 ;  /* 0x00000008005c5825 */ /* 0x048fe200078e005c */
[----:B------:R-:W-:Y:S01]  /*0c30*/  @P5 IADD3 R0, PT, PT, R0, 0x20, RZ ;  /* 0x0000002000005810 */ /* 0x000fe20007ffe0ff */
[----:B------:R3:W5:Y:S01]  /*0c40*/  @P5 LDG.E.64 R18, desc[UR6][R86.64] ;  /* 0x0000000656125981 */ /* 0x000762000c1e1b00 */
[----:B------:R-:W-:-:S03]  /*0c50*/  @P5 CS2R R72, SRZ ;  /* 0x0000000000485805 */ /* 0x000fc6000001ff00 */
[----:B------:R3:W5:Y:S01]  /*0c60*/  @P5 LDG.E.64 R46, desc[UR6][R92.64] ;  /* 0x000000065c2e5981 */ /* 0x000762000c1e1b00 */
[----:B------:R-:W2:Y:S01]  /*0c70*/  @P4 LDC.64 R80, c[0x0][0x3e8] ;  /* 0x0000fa00ff504b82 */ /* 0x000ea20000000a00 */
[----:B------:R-:W-:Y:S01]  /*0c80*/  @P1 IMAD.WIDE.U32 R94, R0, 0x8, R94 ;  /* 0x00000008005e1825 */ /* 0x000fe200078e005e */
[----:B------:R-:W-:-:S06]  /*0c90*/  ISETP.GE.U32.AND P5, PT, R90, 0x160, PT ;  /* 0x000001605a00780c */ /* 0x000fcc0003fa6070 */
[----:B0-----:R-:W0:Y:S01]  /*0ca0*/  @P3 LDC.64 R82, c[0x0][0x3d0] ;  /* 0x0000f400ff523b82 */ /* 0x001e220000000a00 */
[----:B----4-:R-:W-:-:S07]  /*0cb0*/  @P1 IMAD.WIDE.U32 R96, R0, 0x8, R96 ;  /* 0x0000000800601825 */ /* 0x010fce00078e0060 */
[----:B------:R-:W4:Y:S01]  /*0cc0*/  @P3 LDC.64 R84, c[0x0][0x3e8] ;  /* 0x0000fa00ff543b82 */ /* 0x000f220000000a00 */
[----:B------:R-:W-:Y:S01]  /*0cd0*/  @P1 IADD3 R0, PT, PT, R0, 0x20, RZ ;  /* 0x0000002000001810 */ /* 0x000fe20007ffe0ff */
[----:B------:R1:W5:Y:S01]  /*0ce0*/  @P1 LDG.E.64 R16, desc[UR6][R94.64] ;  /* 0x000000065e101981 */ /* 0x000362000c1e1b00 */
[----:B------:R-:W-:-:S03]  /*0cf0*/  @P1 CS2R R70, SRZ ;  /* 0x0000000000461805 */ /* 0x000fc6000001ff00 */
[----:B------:R2:W5:Y:S02]  /*0d00*/  @P1 LDG.E.64 R44, desc[UR6][R96.64] ;  /* 0x00000006602c1981 */ /* 0x000564000c1e1b00 */
[----:B---3--:R-:W3:Y:S01]  /*0d10*/  @P2 LDC.64 R86, c[0x0][0x3d0] ;  /* 0x0000f400ff562b82 */ /* 0x008ee20000000a00 */
[----:B------:R-:W-:Y:S01]  /*0d20*/  ISETP.GE.U32.AND P1, PT, R90, 0x180, PT ;  /* 0x000001805a00780c */ /* 0x000fe20003f26070 */
[----:B------:R-:W-:-:S06]  /*0d30*/  @P0 IMAD.WIDE.U32 R54, R0, 0x8, R54 ;  /* 0x0000000800360825 */ /* 0x000fcc00078e0036 */
[----:B------:R-:W3:Y:S01]  /*0d40*/  @P2 LDC.64 R92, c[0x0][0x3e8] ;  /* 0x0000fa00ff5c2b82 */ /* 0x000ee20000000a00 */
[C---:B-1----:R-:W-:Y:S01]  /*0d50*/  @P0 IMAD.WIDE.U32 R56, R0.reuse, 0x8, R56 ;  /* 0x0000000800380825 */ /* 0x042fe200078e0038 */
[----:B------:R-:W-:Y:S01]  /*0d60*/  @P0 IADD3 R0, PT, PT, R0, 0x20, RZ ;  /* 0x0000002000000810 */ /* 0x000fe20007ffe0ff */
[----:B------:R-:W5:Y:S05]  /*0d70*/  @P0 LDG.E.64 R14, desc[UR6][R54.64] ;  /* 0x00000006360e0981 */ /* 0x000f6a000c1e1b00 */
[----:B------:R-:W1:Y:S01]  /*0d80*/  @P6 LDC.64 R94, c[0x0][0x3d0] ;  /* 0x0000f400ff5e6b82 */ /* 0x000e620000000a00 */
[C---:B--2---:R-:W-:Y:S01]  /*0d90*/  @P4 IMAD.WIDE.U32 R58, R0.reuse, 0x8, R58 ;  /* 0x00000008003a4825 */ /* 0x044fe200078e003a */
[----:B------:R2:W5:Y:S06]  /*0da0*/  @P0 LDG.E.64 R42, desc[UR6][R56.64] ;  /* 0x00000006382a0981 */ /* 0x00056c000c1e1b00 */
[----:B------:R-:W2:Y:S01]  /*0db0*/  @P6 LDC.64 R96, c[0x0][0x3e8] ;  /* 0x0000fa00ff606b82 */ /* 0x000ea20000000a00 */
[C---:B------:R-:W-:Y:S01]  /*0dc0*/  @P4 IMAD.WIDE.U32 R80, R0.reuse, 0x8, R80 ;  /* 0x0000000800504825 */ /* 0x040fe200078e0050 */
[----:B------:R-:W-:Y:S01]  /*0dd0*/  @P4 IADD3 R0, PT, PT, R0, 0x20, RZ ;  /* 0x0000002000004810 */ /* 0x000fe20007ffe0ff */
[----:B------:R1:W5:Y:S05]  /*0de0*/  @P4 LDG.E.64 R12, desc[UR6][R58.64] ;  /* 0x000000063a0c4981 */ /* 0x00036a000c1e1b00 */
[----:B------:R-:W2:Y:S01]  /*0df0*/  @P5 LDC.64 R98, c[0x0][0x3d0] ;  /* 0x0000f400ff625b82 */ /* 0x000ea20000000a00 */
[C---:B0-----:R-:W-:Y:S01]  /*0e00*/  @P3 IMAD.WIDE.U32 R82, R0.reuse, 0x8, R82 ;  /* 0x0000000800523825 */ /* 0x041fe200078e0052 */
[----:B------:R0:W5:Y:S06]  /*0e10*/  @P4 LDG.E.64 R40, desc[UR6][R80.64] ;  /* 0x0000000650284981 */ /* 0x00016c000c1e1b00 */
[----:B------:R-:W0:Y:S01]  /*0e20*/  @P5 LDC.64 R100, c[0x0][0x3e8] ;  /* 0x0000fa00ff645b82 */ /* 0x000e220000000a00 */
[C---:B----4-:R-:W-:Y:S01]  /*0e30*/  @P3 IMAD.WIDE.U32 R84, R0.reuse, 0x8, R84 ;  /* 0x0000000800543825 */ /* 0x050fe200078e0054 */
[----:B------:R-:W-:Y:S01]  /*0e40*/  @P3 IADD3 R0, PT, PT, R0, 0x20, RZ ;  /* 0x0000002000003810 */ /* 0x000fe20007ffe0ff */
[----:B------:R4:W5:Y:S05]  /*0e50*/  @P3 LDG.E.64 R10, desc[UR6][R82.64] ;  /* 0x00000006520a3981 */ /* 0x00096a000c1e1b00 */
[----:B------:R-:W4:Y:S01]  /*0e60*/  @P1 LDC.64 R104, c[0x0][0x3e8] ;  /* 0x0000fa00ff681b82 */ /* 0x000f220000000a00 */
[C---:B---3--:R-:W-:Y:S01]  /*0e70*/  @P2 IMAD.WIDE.U32 R86, R0.reuse, 0x8, R86 ;  /* 0x0000000800562825 */ /* 0x048fe200078e0056 */
[----:B------:R3:W5:Y:S06]  /*0e80*/  @P3 LDG.E.64 R38, desc[UR6][R84.64] ;  /* 0x0000000654263981 */ /* 0x00076c000c1e1b00 */
[----:B------:R-:W3:Y:S01]  /*0e90*/  @P1 LDC.64 R102, c[0x0][0x3d0] ;  /* 0x0000f400ff661b82 */ /* 0x000ee20000000a00 */
[C---:B------:R-:W-:Y:S01]  /*0ea0*/  @P2 IMAD.WIDE.U32 R92, R0.reuse, 0x8, R92 ;  /* 0x00000008005c2825 */ /* 0x040fe200078e005c */
[----:B------:R-:W-:Y:S01]  /*0eb0*/  @P2 IADD3 R0, PT, PT, R0, 0x20, RZ ;  /* 0x0000002000002810 */ /* 0x000fe20007ffe0ff */
[----:B------:R0:W5:Y:S04]  /*0ec0*/  @P2 LDG.E.64 R8, desc[UR6][R86.64] ;  /* 0x0000000656082981 */ /* 0x000168000c1e1b00 */
[C---:B-1----:R-:W-:Y:S01]  /*0ed0*/  @P6 IMAD.WIDE.U32 R94, R0.reuse, 0x8, R94 ;  /* 0x00000008005e6825 */ /* 0x042fe200078e005e */
[----:B------:R1:W5:Y:S03]  /*0ee0*/  @P2 LDG.E.64 R36, desc[UR6][R92.64] ;  /* 0x000000065c242981 */ /* 0x000366000c1e1b00 */
[C---:B--2---:R-:W-:Y:S01]  /*0ef0*/  @P6 IMAD.WIDE.U32 R96, R0.reuse, 0x8, R96 ;  /* 0x0000000800606825 */ /* 0x044fe200078e0060 */
[----:B------:R-:W-:Y:S01]  /*0f00*/  @P6 IADD3 R0, PT, PT, R0, 0x20, RZ ;  /* 0x0000002000006810 */ /* 0x000fe20007ffe0ff */
[----:B------:R1:W5:Y:S04]  /*0f10*/  @P6 LDG.E.64 R6, desc[UR6][R94.64] ;  /* 0x000000065e066981 */ /* 0x000368000c1e1b00 */
[C---:B------:R-:W-:Y:S01]  /*0f20*/  @P5 IMAD.WIDE.U32 R98, R0.reuse, 0x8, R98 ;  /* 0x0000000800625825 */ /* 0x040fe200078e0062 */
[----:B------:R1:W5:Y:S03]  /*0f30*/  @P6 LDG.E.64 R34, desc[UR6][R96.64] ;  /* 0x0000000660226981 */ /* 0x000366000c1e1b00 */
[C---:B0-----:R-:W-:Y:S01]  /*0f40*/  @P5 IMAD.WIDE.U32 R100, R0.reuse, 0x8, R100 ;  /* 0x0000000800645825 */ /* 0x041fe200078e0064 */
[----:B------:R-:W-:Y:S01]  /*0f50*/  @P5 IADD3 R0, PT, PT, R0, 0x20, RZ ;  /* 0x0000002000005810 */ /* 0x000fe20007ffe0ff */
[----:B------:R1:W5:Y:S04]  /*0f60*/  @P5 LDG.E.64 R26, desc[UR6][R98.64] ;  /* 0x00000006621a5981 */ /* 0x000368000c1e1b00 */
[C---:B----4-:R-:W-:Y:S01]  /*0f70*/  @P1 IMAD.WIDE.U32 R56, R0.reuse, 0x8, R104 ;  /* 0x0000000800381825 */ /* 0x050fe200078e0068 */
[----:B------:R1:W5:Y:S03]  /*0f80*/  @P5 LDG.E.64 R32, desc[UR6][R100.64] ;  /* 0x0000000664205981 */ /* 0x000366000c1e1b00 */
[----:B---3--:R-:W-:Y:S01]  /*0f90*/  @P1 IMAD.WIDE.U32 R54, R0, 0x8, R102 ;  /* 0x0000000800361825 */ /* 0x008fe200078e0066 */
[----:B------:R1:W5:Y:S04]  /*0fa0*/  @P1 LDG.E.64 R30, desc[UR6][R56.64] ;  /* 0x00000006381e1981 */ /* 0x000368000c1e1b00 */
[----:B------:R1:W5:Y:S01]  /*0fb0*/  @P1 LDG.E.64 R20, desc[UR6][R54.64] ;  /* 0x0000000636141981 */ /* 0x000362000c1e1b00 */
[----:B------:R-:W-:-:S02]  /*0fc0*/  @P0 CS2R R68, SRZ ;  /* 0x0000000000440805 */ /* 0x000fc4000001ff00 */
[----:B------:R-:W-:Y:S02]  /*0fd0*/  @P4 CS2R R66, SRZ ;  /* 0x0000000000424805 */ /* 0x000fe4000001ff00 */
[----:B------:R-:W-:Y:S02]  /*0fe0*/  @P3 CS2R R64, SRZ ;  /* 0x0000000000403805 */ /* 0x000fe4000001ff00 */
[----:B------:R-:W-:Y:S02]  /*0ff0*/  @P2 CS2R R62, SRZ ;  /* 0x00000000003e2805 */ /* 0x000fe4000001ff00 */
[----:B------:R-:W-:Y:S02]  /*1000*/  @P6 CS2R R60, SRZ ;  /* 0x00000000003c6805 */ /* 0x000fe4000001ff00 */
[----:B------:R-:W-:Y:S02]  /*1010*/  @P5 CS2R R2, SRZ ;  /* 0x0000000000025805 */ /* 0x000fe4000001ff00 */
[----:B-1----:R-:W-:-:S07]  /*1020*/  @P1 CS2R R4, SRZ ;  /* 0x0000000000041805 */ /* 0x002fce000001ff00 */
.L_x_43154:
[----:B------:R-:W-:Y:S05]  /*1030*/  BSYNC.RECONVERGENT B0 ;  /* 0x0000000000007941 */ /* 0x000fea0003800200 */
.L_x_43152:
[----:B------:R-:W0:Y:S02]  /*1040*/  LDCU UR4, c[0x0][0x384] ;  /* 0x00007080ff0477ac */ /* 0x000e240008000800 */
[----:B0-----:R-:W-:-:S13]  /*1050*/  ISETP.GE.AND P0, PT, R89, UR4, PT ;  /* 0x0000000459007c0c */ /* 0x001fda000bf06270 */
[----:B------:R-:W-:Y:S05]  /*1060*/  @P0 EXIT ;  /* 0x000000000000094d */ /* 0x000fea0003800000 */
[--C-:B-----5:R-:W-:Y:S01]  /*1070*/  SHF.R.U64 R141, R26, 0x10, R27.reuse ;  /* 0x000000101a8d7819 */ /* 0x120fe2000000121b */
[----:B------:R-:W0:Y:S01]  /*1080*/  LDCU.64 UR4, c[0x0][0x3e0] ;  /* 0x00007c00ff0477ac */ /* 0x000e220008000a00 */
[----:B------:R-:W-:Y:S01]  /*1090*/  SHF.R.U32.HI R0, RZ, 0x10, R27 ;  /* 0x00000010ff007819 */ /* 0x000fe2000001161b */
[----:B------:R-:W-:Y:S01]  /*10a0*/  HADD2.F32 R87, -RZ, R4.H0_H0 ;  /* 0x20000004ff577230 */ /* 0x000fe20000004100 */
[----:B------:R-:W-:Y:S01]  /*10b0*/  MOV R138, R6 ;  /* 0x00000006008a7202 */ /* 0x000fe20000000f00 */
[----:B------:R-:W-:Y:S01]  /*10c0*/  HADD2.F32 R88, -RZ, R5.H0_H0 ;  /* 0x20000005ff587230 */ /* 0x000fe20000004100 */
[--C-:B------:R-:W-:Y:S01]  /*10d0*/  SHF.R.U64 R139, R6, 0x10, R7.reuse ;  /* 0x00000010068b7819 */ /* 0x100fe20000001207 */
[----:B------:R-:W1:Y:S01]  /*10e0*/  LDCU UR12, c[0x0][0x388] ;  /* 0x00007100ff0c77ac */ /* 0x000e620008000800 */
[----:B------:R-:W-:Y:S02]  /*10f0*/  PRMT R141, R141, 0x5410, R0 ;  /* 0x000054108d8d7816 */ /* 0x000fe40000000000 */
[----:B------:R-:W-:Y:S01]  /*1100*/  SHF.R.U32.HI R6, RZ, 0x10, R7 ;  /* 0x00000010ff067819 */ /* 0x000fe20000011607 */
[----:B------:R-:W2:Y:S01]  /*1110*/  LDCU.U8 UR10, c[0x0][0x410] ;  /* 0x00008200ff0a77ac */ /* 0x000ea20008000000 */
[----:B------:R-:W-:-:S02]  /*1120*/  SHF.R.U64 R143, R76, 0x10, R77 ;  /* 0x000000104c8f7819 */ /* 0x000fc4000000124d */
[----:B------:R-:W-:Y:S01]  /*1130*/  SHF.R.U32.HI R0, RZ, 0x10, R77 ;  /* 0x00000010ff007819 */ /* 0x000fe2000001164d */
[----:B------:R-:W3:Y:S01]  /*1140*/  LDCU UR11, c[0x0][0x448] ;  /* 0x00008900ff0b77ac */ /* 0x000ee20008000800 */
[----:B------:R-:W-:Y:S02]  /*1150*/  MOV R56, R52 ;  /* 0x0000003400387202 */ /* 0x000fe40000000f00 */
[----:B------:R-:W-:Y:S01]  /*1160*/  MOV R55, R53 ;  /* 0x0000003500377202 */ /* 0x000fe20000000f00 */
[----:B------:R-:W4:Y:S01]  /*1170*/  LDCU.64 UR8, c[0x0][0x3a0] ;  /* 0x00007400ff0877ac */ /* 0x000f220008000a00 */
[--C-:B------:R-:W-:Y:S02]  /*1180*/  SHF.R.U64 R92, R52, 0x10, R53.reuse ;  /* 0x00000010345c7819 */ /* 0x100fe40000001235 */
[----:B------:R-:W-:Y:S02]  /*1190*/  SHF.R.U32.HI R54, RZ, 0x10, R53 ;  /* 0x00000010ff367819 */ /* 0x000fe40000011635 */
[----:B------:R-:W-:-:S02]  /*11a0*/  MOV R94, R50 ;  /* 0x00000032005e7202 */ /* 0x000fc40000000f00 */
[----:B------:R-:W-:Y:S02]  /*11b0*/  MOV R53, R51 ;  /* 0x0000003300357202 */ /* 0x000fe40000000f00 */
[--C-:B------:R-:W-:Y:S02]  /*11c0*/  SHF.R.U64 R95, R50, 0x10, R51.reuse ;  /* 0x00000010325f7819 */ /* 0x100fe40000001233 */
[----:B------:R-:W-:Y:S02]  /*11d0*/  SHF.R.U32.HI R52, RZ, 0x10, R51 ;  /* 0x00000010ff347819 */ /* 0x000fe40000011633 */
[----:B------:R-:W-:Y:S02]  /*11e0*/  PRMT R139, R139, 0x5410, R6 ;  /* 0x000054108b8b7816 */ /* 0x000fe40000000006 */
[----:B------:R-:W-:Y:S02]  /*11f0*/  PRMT R143, R143, 0x5410, R0 ;  /* 0x000054108f8f7816 */ /* 0x000fe40000000000 */
[----:B------:R-:W-:-:S02]  /*1200*/  MOV R96, R48 ;  /* 0x0000003000607202 */ /* 0x000fc40000000f00 */
[----:B------:R-:W-:Y:S02]  /*1210*/  MOV R51, R49 ;  /* 0x0000003100337202 */ /* 0x000fe40000000f00 */
[--C-:B------:R-:W-:Y:S02]  /*1220*/  SHF.R.U64 R97, R48, 0x10, R49.reuse ;  /* 0x0000001030617819 */ /* 0x100fe40000001231 */
[----:B------:R-:W-:Y:S02]  /*1230*/  SHF.R.U32.HI R50, RZ, 0x10, R49 ;  /* 0x00000010ff327819 */ /* 0x000fe40000011631 */
[--C-:B------:R-:W-:Y:S02]  /*1240*/  SHF.R.U64 R142, R78, 0x10, R79.reuse ;  /* 0x000000104e8e7819 */ /* 0x100fe4000000124f */
[----:B------:R-:W-:Y:S02]  /*1250*/  SHF.R.U32.HI R6, RZ, 0x10, R79 ;  /* 0x00000010ff067819 */ /* 0x000fe4000001164f */
[----:B------:R-:W-:-:S02]  /*1260*/  SHF.R.U64 R145, R72, 0x10, R73 ;  /* 0x0000001048917819 */ /* 0x000fc40000001249 */
[----:B------:R-:W-:Y:S02]  /*1270*/  SHF.R.U32.HI R0, RZ, 0x10, R73 ;  /* 0x00000010ff007819 */ /* 0x000fe40000011649 */
[----:B------:R-:W-:Y:S02]  /*1280*/  MOV R98, R46 ;  /* 0x0000002e00627202 */ /* 0x000fe40000000f00 */
[----:B------:R-:W-:Y:S02]  /*1290*/  MOV R49, R47 ;  /* 0x0000002f00317202 */ /* 0x000fe40000000f00 */
[--C-:B------:R-:W-:Y:S02]  /*12a0*/  SHF.R.U64 R99, R46, 0x10, R47.reuse ;  /* 0x000000102e637819 */ /* 0x100fe4000000122f */
[----:B------:R-:W-:Y:S02]  /*12b0*/  SHF.R.U32.HI R48, RZ, 0x10, R47 ;  /* 0x00000010ff307819 */ /* 0x000fe4000001162f */
[----:B------:R-:W-:-:S02]  /*12c0*/  MOV R100, R44 ;  /* 0x0000002c00647202 */ /* 0x000fc40000000f00 */
[----:B------:R-:W-:Y:S02]  /*12d0*/  MOV R47, R45 ;  /* 0x0000002d002f7202 */ /* 0x000fe40000000f00 */
[--C-:B------:R-:W-:Y:S02]  /*12e0*/  SHF.R.U64 R101, R44, 0x10, R45.reuse ;  /* 0x000000102c657819 */ /* 0x100fe4000000122d */
[----:B------:R-:W-:Y:S02]  /*12f0*/  SHF.R.U32.HI R46, RZ, 0x10, R45 ;  /* 0x00000010ff2e7819 */ /* 0x000fe4000001162d */
[----:B------:R-:W-:Y:S02]  /*1300*/  MOV R102, R42 ;  /* 0x0000002a00667202 */ /* 0x000fe40000000f00 */
[----:B------:R-:W-:Y:S02]  /*1310*/  MOV R45, R43 ;  /* 0x0000002b002d7202 */ /* 0x000fe40000000f00 */
[----:B------:R-:W-:-:S02]  /*1320*/  SHF.R.U64 R103, R42, 0x10, R43 ;  /* 0x000000102a677819 */ /* 0x000fc4000000122b */
[----:B------:R-:W-:Y:S02]  /*1330*/  SHF.R.U32.HI R44, RZ, 0x10, R43 ;  /* 0x00000010ff2c7819 */ /* 0x000fe4000001162b */
[----:B------:R-:W-:Y:S02]  /*1340*/  MOV R104, R40 ;  /* 0x0000002800687202 */ /* 0x000fe40000000f00 */
[----:B------:R-:W-:Y:S02]  /*1350*/  MOV R43, R41 ;  /* 0x00000029002b7202 */ /* 0x000fe40000000f00 */
[--C-:B------:R-:W-:Y:S02]  /*1360*/  SHF.R.U64 R105, R40, 0x10, R41.reuse ;  /* 0x0000001028697819 */ /* 0x100fe40000001229 */
[----:B------:R-:W-:Y:S02]  /*1370*/  SHF.R.U32.HI R42, RZ, 0x10, R41 ;  /* 0x00000010ff2a7819 */ /* 0x000fe40000011629 */
[----:B------:R-:W-:-:S02]  /*1380*/  PRMT R142, R142, 0x5410, R6 ;  /* 0x000054108e8e7816 */ /* 0x000fc40000000006 */
[----:B------:R-:W-:Y:S02]  /*1390*/  PRMT R145, R145, 0x5410, R0 ;  /* 0x0000541091917816 */ /* 0x000fe40000000000 */
        /* <DEDUP_REMOVED lines=24> */
[----:B------:R-:W-:Y:S02]  /*1520*/  PRMT R144, R144, 0x5410, R6 ;  /* 0x0000541090907816 */ /* 0x000fe40000000006 */
[----:B------:R-:W-:Y:S02]  /*1530*/  PRMT R147, R147, 0x5410, R0 ;  /* 0x0000541093937816 */ /* 0x000fe40000000000 */
[----:B------:R-:W-:Y:S02]  /*1540*/  MOV R118, R28 ;  /* 0x0000001c00767202 */ /* 0x000fe40000000f00 */
[----:B------:R-:W-:Y:S02]  /*1550*/  MOV R31, R29 ;  /* 0x0000001d001f7202 */ /* 0x000fe40000000f00 */
[----:B------:R-:W-:-:S02]  /*1560*/  SHF.R.U64 R119, R28, 0x10, R29 ;  /* 0x000000101c777819 */ /* 0x000fc4000000121d */
[----:B------:R-:W-:Y:S02]  /*1570*/  SHF.R.U32.HI R30, RZ, 0x10, R29 ;  /* 0x00000010ff1e7819 */ /* 0x000fe4000001161d */
[--C-:B------:R-:W-:Y:S02]  /*1580*/  SHF.R.U64 R146, R70, 0x10, R71.reuse ;  /* 0x0000001046927819 */ /* 0x100fe40000001247 */
[----:B------:R-:W-:Y:S02]  /*1590*/  SHF.R.U32.HI R6, RZ, 0x10, R71 ;  /* 0x00000010ff067819 */ /* 0x000fe40000011647 */
        /* <DEDUP_REMOVED lines=19> */
[----:B------:R-:W-:Y:S02]  /*16d0*/  SHF.R.U64 R129, R14, 0x10, R15 ;  /* 0x000000100e817819 */ /* 0x000fe4000000120f */
[----:B------:R-:W-:-:S02]  /*16e0*/  PRMT R146, R146, 0x5410, R6 ;  /* 0x0000541092927816 */ /* 0x000fc40000000006 */
[----:B------:R-:W-:Y:S02]  /*16f0*/  PRMT R149, R149, 0x5410, R0 ;  /* 0x0000541095957816 */ /* 0x000fe40000000000 */
[----:B------:R-:W-:Y:S02]  /*1700*/  MOV R17, R15 ;  /* 0x0000000f00117202 */ /* 0x000fe40000000f00 */
[----:B------:R-:W-:Y:S02]  /*1710*/  SHF.R.U32.HI R16, RZ, 0x10, R15 ;  /* 0x00000010ff107819 */ /* 0x000fe4000001160f */
[----:B------:R-:W-:Y:S02]  /*1720*/  MOV R14, R12 ;  /* 0x0000000c000e7202 */ /* 0x000fe40000000f00 */
[----:B------:R-:W-:Y:S02]  /*1730*/  SHF.R.U64 R133, R12, 0x10, R13 ;  /* 0x000000100c857819 */ /* 0x000fe4000000120d */
[----:B------:R-:W-:-:S02]  /*1740*/  SHF.R.U64 R148, R66, 0x10, R67 ;  /* 0x0000001042947819 */ /* 0x000fc40000001243 */
[----:B------:R-:W-:Y:S02]  /*1750*/  SHF.R.U32.HI R6, RZ, 0x10, R67 ;  /* 0x00000010ff067819 */ /* 0x000fe40000011643 */
[--C-:B------:R-:W-:Y:S02]  /*1760*/  SHF.R.U64 R150, R62, 0x10, R63.reuse ;  /* 0x000000103e967819 */ /* 0x100fe4000000123f */
[----:B------:R-:W-:Y:S02]  /*1770*/  SHF.R.U32.HI R0, RZ, 0x10, R63 ;  /* 0x00000010ff007819 */ /* 0x000fe4000001163f */
[----:B------:R-:W-:Y:S02]  /*1780*/  MOV R15, R13 ;  /* 0x0000000d000f7202 */ /* 0x000fe40000000f00 */
[----:B------:R-:W-:Y:S02]  /*1790*/  SHF.R.U32.HI R12, RZ, 0x10, R13 ;  /* 0x00000010ff0c7819 */ /* 0x000fe4000001160d */
[----:B------:R-:W-:-:S02]  /*17a0*/  MOV R134, R10 ;  /* 0x0000000a00867202 */ /* 0x000fc40000000f00 */
[--C-:B------:R-:W-:Y:S02]  /*17b0*/  SHF.R.U64 R135, R10, 0x10, R11.reuse ;  /* 0x000000100a877819 */ /* 0x100fe4000000120b */
[----:B0-----:R-:W-:Y:S02]  /*17c0*/  ISETP.NE.U32.AND P0, PT, RZ, UR4, PT ;  /* 0x00000004ff007c0c */ /* 0x001fe4000bf05070 */
[----:B------:R-:W-:Y:S02]  /*17d0*/  MOV R13, R11 ;  /* 0x0000000b000d7202 */ /* 0x000fe40000000f00 */
[----:B------:R-:W-:Y:S02]  /*17e0*/  SHF.R.U32.HI R10, RZ, 0x10, R11 ;  /* 0x00000010ff0a7819 */ /* 0x000fe4000001160b */
[----:B------:R-:W-:Y:S02]  /*17f0*/  MOV R136, R8 ;  /* 0x0000000800887202 */ /* 0x000fe40000000f00 */
[----:B------:R-:W-:-:S02]  /*1800*/  SHF.R.U64 R137, R8, 0x10, R9 ;  /* 0x0000001008897819 */ /* 0x000fc40000001209 */
[----:B------:R-:W-:Y:S02]  /*1810*/  MOV R11, R9 ;  /* 0x00000009000b7202 */ /* 0x000fe40000000f00 */
[----:B------:R-:W-:Y:S02]  /*1820*/  SHF.R.U32.HI R8, RZ, 0x10, R9 ;  /* 0x00000010ff087819 */ /* 0x000fe40000011609 */
[----:B------:R-:W-:Y:S02]  /*1830*/  MOV R9, R7 ;  /* 0x0000000700097202 */ /* 0x000fe40000000f00 */
[----:B------:R-:W-:Y:S02]  /*1840*/  MOV R86, R20 ;  /* 0x0000001400567202 */ /* 0x000fe40000000f00 */
[----:B------:R-:W-:Y:S02]  /*1850*/  MOV R85, R21 ;  /* 0x0000001500557202 */ /* 0x000fe40000000f00 */
        /* <DEDUP_REMOVED lines=8> */
[----:B------:R-:W-:-:S02]  /*18e0*/  SHF.R.U64 R82, R4, 0x10, R5 ;  /* 0x0000001004527819 */ /* 0x000fc40000001205 */
[----:B------:R-:W-:Y:S02]  /*18f0*/  SHF.R.U32.HI R81, RZ, 0x10, R5 ;  /* 0x00000010ff517819 */ /* 0x000fe40000011605 */
[----:B------:R-:W-:Y:S01]  /*1900*/  MOV R140, R26 ;  /* 0x0000001a008c7202 */ /* 0x000fe20000000f00 */
[----:B------:R-:W-:Y:S01]  /*1910*/  HADD2.F32 R82, -RZ, R82.H0_H0 ;  /* 0x20000052ff527230 */ /* 0x000fe20000004100 */
[----:B------:R-:W-:Y:S01]  /*1920*/  MOV R7, R27 ;  /* 0x0000001b00077202 */ /* 0x000fe20000000f00 */
[----:B------:R-:W-:Y:S01]  /*1930*/  HADD2.F32 R81, -RZ, R81.H0_H0 ;  /* 0x20000051ff517230 */ /* 0x000fe20000004100 */
[--C-:B------:R-:W-:Y:S02]  /*1940*/  SHF.R.U64 R151, R60, 0x10, R61.reuse ;  /* 0x000000103c977819 */ /* 0x100fe4000000123d */
[----:B------:R-:W-:Y:S02]  /*1950*/  SHF.R.U32.HI R0, RZ, 0x10, R61 ;  /* 0x00000010ff007819 */ /* 0x000fe4000001163d */
[----:B------:R-:W-:-:S02]  /*1960*/  SHF.R.U64 R152, R2, 0x10, R3 ;  /* 0x0000001002987819 */ /* 0x000fc40000001203 */
[----:B------:R-:W-:Y:S02]  /*1970*/  SHF.R.U32.HI R6, RZ, 0x10, R3 ;  /* 0x00000010ff067819 */ /* 0x000fe40000011603 */
[----:B------:R-:W-:Y:S02]  /*1980*/  ISETP.NE.AND.EX P0, PT, RZ, UR5, PT, P0 ;  /* 0x00000005ff007c0c */ /* 0x000fe4000bf05300 */
        /* <DEDUP_REMOVED lines=46> */
[----:B-1234-:R-:W-:-:S07]  /*1c70*/  P2R R80, PR, RZ, 0x1 ;  /* 0x00000001ff507803 */ /* 0x01efce0000000000 */
.L_x_43227:
[----:B------:R-:W-:Y:S01]  /*1c80*/  ISETP.NE.AND P0, PT, R80, RZ, PT ;  /* 0x000000ff5000720c */ /* 0x000fe20003f05270 */
[----:B------:R-:W-:-:S12]  /*1c90*/  HFMA2 R107, -RZ, RZ, 1.875, 0 ;  /* 0x3f800000ff6b7431 */ /* 0x000fd800000001ff */
[----:B------:R-:W0:Y:S02]  /*1ca0*/  @P0 LDC.64 R56, c[0x0][0x3e0] ;  /* 0x0000f800ff380b82 */ /* 0x000e240000000a00 */
[----:B0-----:R-:W-:-:S05]  /*1cb0*/  @P0 IMAD.WIDE R58, R89, 0x4, R56 ;  /* 0x00000004593a0825 */ /* 0x001fca00078e0238 */
[----:B------:R0:W5:Y:S01]  /*1cc0*/  @P0 LDG.E R107, desc[UR6][R58.64] ;  /* 0x000000063a6b0981 */ /* 0x000162000c1e1900 */
[----:B------:R-:W-:Y:S01]  /*1cd0*/  IMAD R57, R89, UR12, RZ ;  /* 0x0000000c59397c24 */ /* 0x000fe2000f8e02ff */
[----:B------:R-:W-:Y:S01]  /*1ce0*/  ISETP.GE.U32.AND P5, PT, R90, 0x20, PT ;  /* 0x000000205a00780c */ /* 0x000fe20003fa6070 */
[----:B------:R-:W-:Y:S03]  /*1cf0*/  BSSY.RECONVERGENT B0, `(.L_x_43155) ;  /* 0x000002b000007945 */ /* 0x000fe60003800200 */
[----:B------:R-:W-:-:S04]  /*1d00*/  SHF.R.S32.HI R0, RZ, 0x1f, R57 ;  /* 0x0000001fff007819 */ /* 0x000fc80000011439 */
[----:B------:R-:W-:-:S04]  /*1d10*/  LEA.HI R0, R0, R57, RZ, 0x2 ;  /* 0x0000003900007211 */ /* 0x000fc800078f10ff */
[----:B------:R-:W-:-:S04]  /*1d20*/  LEA.HI.SX32 R0, R0, R91, 0x1e ;  /* 0x0000005b00007211 */ /* 0x000fc800078ff2ff */
[----:B------:R-:W-:Y:S01]  /*1d30*/  MOV R56, R0 ;  /* 0x0000000000387202 */ /* 0x000fe20000000f00 */
[----:B0-----:R-:W-:Y:S06]  /*1d40*/  @!P5 BRA `(.L_x_43156) ;  /* 0x000000000094d947 */ /* 0x001fec0003800000 */
[----:B------:R-:W-:Y:S01]  /*1d50*/  ISETP.NE.U32.AND P0, PT, RZ, UR8, PT ;  /* 0x00000008ff007c0c */ /* 0x000fe2000bf05070 */
[----:B------:R-:W0:Y:S03]  /*1d60*/  LDC.64 R56, c[0x0][0x390] ;  /* 0x0000e400ff387b82 */ /* 0x000e260000000a00 */
[----:B------:R-:W-:-:S05]  /*1d70*/  ISETP.NE.AND.EX P0, PT, RZ, UR9, PT, P0 ;  /* 0x00000009ff007c0c */ /* 0x000fca000bf05300 */
[----:B------:R-:W1:Y:S08]  /*1d80*/  LDC.64 R154, c[0x0][0x3a8] ;  /* 0x0000ea00ff9a7b82 */ /* 0x000e700000000a00 */
[----:B------:R-:W2:Y:S01]  /*1d90*/  @P0 LDC.64 R156, c[0x0][0x3a0] ;  /* 0x0000e800ff9c0b82 */ /* 0x000ea20000000a00 */
[----:B0-----:R-:W-:-:S06]  /*1da0*/  IMAD.WIDE.U32 R56, R0, 0x10, R56 ;  /* 0x0000001000387825 */ /* 0x001fcc00078e0038 */
[----:B------:R-:W3:Y:S01]  /*1db0*/  LDG.E.128 R56, desc[UR6][R56.64] ;  /* 0x0000000638387981 */ /* 0x000ee2000c1e1d00 */
[----:B--2---:R-:W-:-:S05]  /*1dc0*/  @P0 IMAD.WIDE.U32 R156, R0, 0x10, R156 ;  /* 0x00000010009c0825 */ /* 0x004fca00078e009c */
[----:B------:R-:W2:Y:S01]  /*1dd0*/  @P0 LDG.E.128 R4, desc[UR6][R156.64] ;  /* 0x000000069c040981 */ /* 0x000ea2000c1e1d00 */
[----:B------:R-:W-:Y:S02]  /*1de0*/  @P0 HADD2.F32 R9, -RZ, R93.H0_H0 ;  /* 0x2000005dff090230 */ /* 0x000fe40000004100 */
[----:B------:R-:W-:Y:S02]  /*1df0*/  @P0 HADD2.F32 R10, -RZ, R92.H0_H0 ;  /* 0x2000005cff0a0230 */ /* 0x000fe40000004100 */
[----:B-1----:R-:W-:-:S04]  /*1e00*/  IMAD.WIDE.U32 R154, R0, 0x10, R154 ;  /* 0x00000010009a7825 */ /* 0x002fc800078e009a */
[-C--:B---3-5:R-:W-:Y:S01]  /*1e10*/  @P0 FMUL.FTZ R11, R56, R107.reuse ;  /* 0x0000006b380b0220 */ /* 0x0a8fe20000410000 */
[-C--:B------:R-:W-:Y:S01]  /*1e20*/  @P0 FMUL.FTZ R130, R57, R107.reuse ;  /* 0x0000006b39820220 */ /* 0x080fe20000410000 */
[-C--:B------:R-:W-:Y:S01]  /*1e30*/  @P0 FMUL.FTZ R109, R58, R107.reuse ;  /* 0x0000006b3a6d0220 */ /* 0x080fe20000410000 */
[----:B------:R-:W-:Y:S01]  /*1e40*/  @P0 FMUL.FTZ R132, R59, R107 ;  /* 0x0000006b3b840220 */ /* 0x000fe20000410000 */
[----:B--2---:R-:W-:Y:S01]  /*1e50*/  @P0 FFMA.FTZ R8, R11, R9, R4 ;  /* 0x000000090b080223 */ /* 0x004fe20000010004 */
[----:B------:R-:W-:Y:S02]  /*1e60*/  @P0 HADD2.F32 R11, -RZ, R92.H1_H1 ;  /* 0x3000005cff0b0230 */ /* 0x000fe40000004100 */
[----:B------:R-:W-:Y:S01]  /*1e70*/  @P0 FFMA.FTZ R9, R130, R10, R5 ;  /* 0x0000000a82090223 */ /* 0x000fe20000010005 */
[----:B------:R-:W-:Y:S02]  /*1e80*/  @P0 HADD2.F32 R130, -RZ, R93.H1_H1 ;  /* 0x3000005dff820230 */ /* 0x000fe40000004100 */
[----:B------:R-:W-:-:S03]  /*1e90*/  @P0 FFMA.FTZ R10, R109, R11, R6 ;  /* 0x0000000b6d0a0223 */ /* 0x000fc60000010006 */
[----:B------:R-:W-:Y:S01]  /*1ea0*/  @P0 FFMA.FTZ R11, R132, R130, R7 ;  /* 0x00000082840b0223 */ /* 0x000fe20000010007 */
[----:B------:R-:W-:Y:S06]  /*1eb0*/  @P0 BRA `(.L_x_43157) ;  /* 0x0000000000300947 */ /* 0x000fec0003800000 */
[-C--:B------:R-:W-:Y:S01]  /*1ec0*/  FMUL.FTZ R9, R57, R107.reuse ;  /* 0x0000006b39097220 */ /* 0x080fe20000410000 */
[-C--:B------:R-:W-:Y:S01]  /*1ed0*/  FMUL.FTZ R57, R58, R107.reuse ;  /* 0x0000006b3a397220 */ /* 0x080fe20000410000 */
[-C--:B------:R-:W-:Y:S01]  /*1ee0*/  FMUL.FTZ R8, R56, R107.reuse ;  /* 0x0000006b38087220 */ /* 0x080fe20000410000 */
[--C-:B------:R-:W-:Y:S02]  /*1ef0*/  HADD2.F32 R109, -RZ, R93.reuse.H0_H0 ;  /* 0x2000005dff6d7230 */ /* 0x100fe40000004100 */
[----:B------:R-:W-:Y:S01]  /*1f00*/  FMUL.FTZ R56, R59, R107 ;  /* 0x0000006b3b387220 */ /* 0x000fe20000410000 */
[--C-:B------:R-:W-:Y:S02]  /*1f10*/  HADD2.F32 R58, -RZ, R92.reuse.H0_H0 ;  /* 0x2000005cff3a7230 */ /* 0x100fe40000004100 */
[----:B------:R-:W-:Y:S02]  /*1f20*/  HADD2.F32 R10, -RZ, R92.H1_H1 ;  /* 0x3000005cff0a7230 */ /* 0x000fe40000004100 */
[----:B------:R-:W-:Y:S01]  /*1f30*/  FMUL.FTZ R8, R8, R109 ;  /* 0x0000006d08087220 */ /* 0x000fe20000410000 */
[----:B------:R-:W-:-:S02]  /*1f40*/  HADD2.F32 R11, -RZ, R93.H1_H1 ;  /* 0x3000005dff0b7230 */ /* 0x000fc40000004100 */
[----:B------:R-:W-:Y:S01]  /*1f50*/  FMUL.FTZ R9, R9, R58 ;  /* 0x0000003a09097220 */ /* 0x000fe20000410000 */
[----:B------:R-:W-:Y:S02]  /*1f60*/  FMUL.FTZ R10, R57, R10 ;  /* 0x0000000a390a7220 */ /* 0x000fe40000410000 */
[----:B------:R-:W-:-:S07]  /*1f70*/  FMUL.FTZ R11, R56, R11 ;  /* 0x0000000b380b7220 */ /* 0x000fce0000410000 */
.L_x_43157:
[----:B------:R0:W-:Y:S01]  /*1f80*/  STG.E.128 desc[UR6][R154.64], R8 ;  /* 0x000000089a007986 */ /* 0x0001e2000c101d06 */
[----:B------:R-:W-:-:S07]  /*1f90*/  IADD3 R56, PT, PT, R0, 0x20, RZ ;  /* 0x0000002000387810 */ /* 0x000fce0007ffe0ff */
.L_x_43156:
[----:B------:R-:W-:Y:S05]  /*1fa0*/  BSYNC.RECONVERGENT B0 ;  /* 0x0000000000007941 */ /* 0x000fea0003800200 */
.L_x_43155:
        /* <DEDUP_REMOVED lines=11> */
[----:B------:R1:W5:Y:S01]  /*2060*/  @P0 LDG.E.128 R4, desc[UR6][R58.64] ;  /* 0x000000063a040981 */ /* 0x000362000c1e1d00 */
[----:B------:R-:W-:Y:S05]  /*2070*/  @!P0 BRA `(.L_x_43160) ;  /* 0x0000000000348947 */ /* 0x000fea0003800000 */
[-C--:B-----5:R-:W-:Y:S01]  /*2080*/  FMUL.FTZ R109, R12, R107.reuse ;  /* 0x0000006b0c6d7220 */ /* 0x0a0fe20000410000 */
[-C--:B------:R-:W-:Y:S01]  /*2090*/  FMUL.FTZ R132, R13, R107.reuse ;  /* 0x0000006b0d847220 */ /* 0x080fe20000410000 */
[--C-:B------:R-:W-:Y:S02]  /*20a0*/  HADD2.F32 R12, -RZ, R94.reuse.H0_H0 ;  /* 0x2000005eff0c7230 */ /* 0x100fe40000004100 */
[-C--:B-1----:R-:W-:Y:S01]  /*20b0*/  FMUL.FTZ R59, R14, R107.reuse ;  /* 0x0000006b0e3b7220 */ /* 0x082fe20000410000 */
[--C-:B------:R-:W-:Y:S02]  /*20c0*/  HADD2.F32 R13, -RZ, R95.reuse.H0_H0 ;  /* 0x2000005fff0d7230 */ /* 0x100fe40000004100 */
[----:B------:R-:W-:Y:S01]  /*20d0*/  FMUL.FTZ R130, R15, R107 ;  /* 0x0000006b0f827220 */ /* 0x000fe20000410000 */
[----:B------:R-:W-:Y:S02]  /*20e0*/  HADD2.F32 R57, -RZ, R94.H1_H1 ;  /* 0x3000005eff397230 */ /* 0x000fe40000004100 */
[----:B------:R-:W-:Y:S01]  /*20f0*/  FFMA.FTZ R12, R109, R12, R4 ;  /* 0x0000000c6d0c7223 */ /* 0x000fe20000010004 */
[----:B------:R-:W-:-:S02]  /*2100*/  HADD2.F32 R58, -RZ, R95.H1_H1 ;  /* 0x3000005fff3a7230 */ /* 0x000fc40000004100 */
[----:B------:R-:W-:Y:S01]  /*2110*/  FFMA.FTZ R13, R132, R13, R5 ;  /* 0x0000000d840d7223 */ /* 0x000fe20000010005 */
[----:B------:R-:W-:Y:S02]  /*2120*/  FFMA.FTZ R14, R59, R57, R6 ;  /* 0x000000393b0e7223 */ /* 0x000fe40000010006 */
[----:B------:R-:W-:Y:S01]  /*2130*/  FFMA.FTZ R15, R130, R58, R7 ;  /* 0x0000003a820f7223 */ /* 0x000fe20000010007 */
[----:B------:R-:W-:Y:S06]  /*2140*/  BRA `(.L_x_43161) ;  /* 0x0000000000307947 */ /* 0x000fec0003800000 */
.L_x_43160:
[-C--:B-1---5:R-:W-:Y:S01]  /*2150*/  FMUL.FTZ R59, R14, R107.reuse ;  /* 0x0000006b0e3b7220 */ /* 0x0a2fe20000410000 */
[--C-:B------:R-:W-:Y:S02]  /*2160*/  HADD2.F32 R109, -RZ, R94.reuse.H0_H0 ;  /* 0x2000005eff6d7230 */ /* 0x100fe40000004100 */
[-C--:B------:R-:W-:Y:S01]  /*2170*/  FMUL.FTZ R12, R12, R107.reuse ;  /* 0x0000006b0c0c7220 */ /* 0x080fe20000410000 */
[--C-:B------:R-:W-:Y:S02]  /*2180*/  HADD2.F32 R130, -RZ, R95.reuse.H0_H0 ;  /* 0x2000005fff827230 */ /* 0x100fe40000004100 */
[-C--:B------:R-:W-:Y:S01]  /*2190*/  FMUL.FTZ R13, R13, R107.reuse ;  /* 0x0000006b0d0d7220 */ /* 0x080fe20000410000 */
[----:B------:R-:W-:Y:S02]  /*21a0*/  HADD2.F32 R14, -RZ, R94.H1_H1 ;  /* 0x3000005eff0e7230 */ /* 0x000fe40000004100 */
[----:B------:R-:W-:Y:S01]  /*21b0*/  FMUL.FTZ R58, R15, R107 ;  /* 0x0000006b0f3a7220 */ /* 0x000fe20000410000 */
[----:B------:R-:W-:-:S02]  /*21c0*/  HADD2.F32 R57, -RZ, R95.H1_H1 ;  /* 0x3000005fff397230 */ /* 0x000fc40000004100 */
[----:B------:R-:W-:Y:S01]  /*21d0*/  FMUL.FTZ R12, R12, R109 ;  /* 0x0000006d0c0c7220 */ /* 0x000fe20000410000 */
[----:B------:R-:W-:Y:S01]  /*21e0*/  FMUL.FTZ R13, R13, R130 ;  /* 0x000000820d0d7220 */ /* 0x000fe20000410000 */
[----:B------:R-:W-:Y:S01]  /*21f0*/  FMUL.FTZ R14, R59, R14 ;  /* 0x0000000e3b0e7220 */ /* 0x000fe20000410000 */
[----:B------:R-:W-:-:S07]  /*2200*/  FMUL.FTZ R15, R58, R57 ;  /* 0x000000393a0f7220 */ /* 0x000fce0000410000 */
.L_x_43161:
[----:B------:R-:W1:Y:S02]  /*2210*/  LDC.64 R58, c[0x0][0x3a8] ;  /* 0x0000ea00ff3a7b82 */ /* 0x000e640000000a00 */
[C---:B-1----:R-:W-:Y:S01]  /*2220*/  IMAD.WIDE.U32 R58, R56.reuse, 0x10, R58 ;  /* 0x00000010383a7825 */ /* 0x042fe200078e003a */
[----:B------:R-:W-:-:S04]  /*2230*/  IADD3 R56, PT, PT, R56, 0x20, RZ ;  /* 0x0000002038387810 */ /* 0x000fc80007ffe0ff */
[----:B------:R1:W-:Y:S03]  /*2240*/  STG.E.128 desc[UR6][R58.64], R12 ;  /* 0x0000000c3a007986 */ /* 0x0003e6000c101d06 */
.L_x_43159:
[----:B------:R-:W-:Y:S05]  /*2250*/  BSYNC.RECONVERGENT B0 ;  /* 0x0000000000007941 */ /* 0x000fea0003800200 */
.L_x_43158:
[----:B------:R-:W-:Y:S01]  /*2260*/  ISETP.GE.U32.AND P0, PT, R90, 0x60, PT ;  /* 0x000000605a00780c */ /* 0x000fe20003f06070 */
[----:B------:R-:W-:Y:S03]  /*2270*/  BSSY.RECONVERGENT B0, `(.L_x_43162) ;  /* 0x0000029000007945 */ /* 0x000fe60003800200 */
[----:B------:R-:W-:-:S09]  /*2280*/  P2R R57, PR, RZ, 0x1 ;  /* 0x00000001ff397803 */ /* 0x000fd20000000000 */
[----:B------:R-:W-:Y:S05]  /*2290*/  @!P0 BRA `(.L_x_43163) ;  /* 0x0000000000988947 */ /* 0x000fea0003800000 */
[----:B------:R-:W-:Y:S01]  /*22a0*/  ISETP.NE.U32.AND P0, PT, RZ, UR8, PT ;  /* 0x00000008ff007c0c */ /* 0x000fe2000bf05070 */
[----:B------:R-:W2:Y:S03]  /*22b0*/  LDC.64 R16, c[0x0][0x390] ;  /* 0x0000e400ff107b82 */ /* 0x000ea60000000a00 */
[----:B------:R-:W-:-:S13]  /*22c0*/  ISETP.NE.AND.EX P0, PT, RZ, UR9, PT, P0 ;  /* 0x00000009ff007c0c */ /* 0x000fda000bf05300 */
[----:B-1----:R-:W1:Y:S01]  /*22d0*/  @P0 LDC.64 R58, c[0x0][0x3a0] ;  /* 0x0000e800ff3a0b82 */ /* 0x002e620000000a00 */
[----:B--2---:R-:W-:-:S06]  /*22e0*/  IMAD.WIDE.U32 R16, R56, 0x10, R16 ;  /* 0x0000001038107825 */ /* 0x004fcc00078e0010 */
[----:B------:R-:W5:Y:S01]  /*22f0*/  LDG.E.128 R16, desc[UR6][R16.64] ;  /* 0x0000000610107981 */ /* 0x000f62000c1e1d00 */
[----:B-1----:R-:W-:-:S05]  /*2300*/  @P0 IMAD.WIDE.U32 R58, R56, 0x10, R58 ;  /* 0x00000010383a0825 */ /* 0x002fca00078e003a */
        /* <DEDUP_REMOVED lines=15> */
.L_x_43164:
        /* <DEDUP_REMOVED lines=12> */
.L_x_43165:
[----:B------:R-:W1:Y:S02]  /*24c0*/  LDC.64 R58, c[0x0][0x3a8] ;  /* 0x0000ea00ff3a7b82 */ /* 0x000e640000000a00 */
[C---:B-1----:R-:W-:Y:S01]  /*24d0*/  IMAD.WIDE.U32 R58, R56.reuse, 0x10, R58 ;  /* 0x00000010383a7825 */ /* 0x042fe200078e003a */
[----:B------:R-:W-:-:S04]  /*24e0*/  IADD3 R56, PT, PT, R56, 0x20, RZ ;  /* 0x0000002038387810 */ /* 0x000fc80007ffe0ff */
[----:B------:R2:W-:Y:S03]  /*24f0*/  STG.E.128 desc[UR6][R58.64], R16 ;  /* 0x000000103a007986 */ /* 0x0005e6000c101d06 */
.L_x_43163:
[----:B------:R-:W-:Y:S05]  /*2500*/  BSYNC.RECONVERGENT B0 ;  /* 0x0000000000007941 */ /* 0x000fea0003800200 */
.L_x_43162:
[----:B------:R-:W-:Y:S01]  /*2510*/  ISETP.GE.U32.AND P0, PT, R90, 0x80, PT ;  /* 0x000000805a00780c */ /* 0x000fe20003f06070 */
[----:B------:R-:W-:Y:S03]  /*2520*/  BSSY.RECONVERGENT B0, `(.L_x_43166) ;  /* 0x0000029000007945 */ /* 0x000fe60003800200 */
[----:B------:R-:W-:-:S09]  /*2530*/  P2R R57, PR, RZ, 0x1 ;  /* 0x00000001ff397803 */ /* 0x000fd20000000000 */
[----:B------:R-:W-:Y:S05]  /*2540*/  @!P0 BRA `(.L_x_43167) ;  /* 0x0000000000988947 */ /* 0x000fea0003800000 */
[----:B------:R-:W-:Y:S01]  /*2550*/  ISETP.NE.U32.AND P0, PT, RZ, UR8, PT ;  /* 0x00000008ff007c0c */ /* 0x000fe2000bf05070 */
[----:B------:R-:W3:Y:S03]  /*2560*/  LDC.64 R20, c[0x0][0x390] ;  /* 0x0000e400ff147b82 */ /* 0x000ee60000000a00 */
[----:B------:R-:W-:-:S13]  /*2570*/  ISETP.NE.AND.EX P0, PT, RZ, UR9, PT, P0 ;  /* 0x00000009ff007c0c */ /* 0x000fda000bf05300 */
[----:B-12---:R-:W1:Y:S01]  /*2580*/  @P0 LDC.64 R58, c[0x0][0x3a0] ;  /* 0x0000e800ff3a0b82 */ /* 0x006e620000000a00 */
[----:B---3--:R-:W-:-:S06]  /*2590*/  IMAD.WIDE.U32 R20, R56, 0x10, R20 ;  /* 0x0000001038147825 */ /* 0x008fcc00078e0014 */
        /* <DEDUP_REMOVED lines=17> */
.L_x_43168:
        /* <DEDUP_REMOVED lines=12> */
.L_x_43169:
[----:B------:R-:W1:Y:S02]  /*2770*/  LDC.64 R58, c[0x0][0x3a8] ;  /* 0x0000ea00ff3a7b82 */ /* 0x000e640000000a00 */
[C---:B-1----:R-:W-:Y:S01]  /*2780*/  IMAD.WIDE.U32 R58, R56.reuse, 0x10, R58 ;  /* 0x00000010383a7825 */ /* 0x042fe200078e003a */
[----:B------:R-:W-:-:S04]  /*2790*/  IADD3 R56, PT, PT, R56, 0x20, RZ ;  /* 0x0000002038387810 */ /* 0x000fc80007ffe0ff */
[----:B------:R3:W-:Y:S03]  /*27a0*/  STG.E.128 desc[UR6][R58.64], R20 ;  /* 0x000000143a007986 */ /* 0x0007e6000c101d06 */
.L_x_43167:
[----:B------:R-:W-:Y:S05]  /*27b0*/  BSYNC.RECONVERGENT B0 ;  /* 0x0000000000007941 */ /* 0x000fea0003800200 */
.L_x_43166:
[----:B------:R-:W-:Y:S01]  /*27c0*/  ISETP.GE.U32.AND P0, PT, R90, 0xa0, PT ;  /* 0x000000a05a00780c */ /* 0x000fe20003f06070 */
[----:B------:R-:W-:Y:S03]  /*27d0*/  BSSY.RECONVERGENT B0, `(.L_x_43170) ;  /* 0x0000029000007945 */ /* 0x000fe60003800200 */
[----:B------:R-:W-:-:S09]  /*27e0*/  P2R R57, PR, RZ, 0x1 ;  /* 0x00000001ff397803 */ /* 0x000fd20000000000 */
[----:B------:R-:W-:Y:S05]  /*27f0*/  @!P0 BRA `(.L_x_43171) ;  /* 0x0000000000988947 */ /* 0x000fea0003800000 */
[----:B------:R-:W-:Y:S01]  /*2800*/  ISETP.NE.U32.AND P0, PT, RZ, UR8, PT ;  /* 0x00000008ff007c0c */ /* 0x000fe2000bf05070 */
[----:B------:R-:W4:Y:S03]  /*2810*/  LDC.64 R24, c[0x0][0x390] ;  /* 0x0000e400ff187b82 */ /* 0x000f260000000a00 */
[----:B------:R-:W-:-:S13]  /*2820*/  ISETP.NE.AND.EX P0, PT, RZ, UR9, PT, P0 ;  /* 0x00000009ff007c0c */ /* 0x000fda000bf05300 */
[----:B-123--:R-:W1:Y:S01]  /*2830*/  @P0 LDC.64 R58, c[0x0][0x3a0] ;  /* 0x0000e800ff3a0b82 */ /* 0x00ee620000000a00 */
[----:B----4-:R-:W-:-:S06]  /*2840*/  IMAD.WIDE.U32 R24, R56, 0x10, R24 ;  /* 0x0000001038187825 */ /* 0x010fcc00078e0018 */
        /* <DEDUP_REMOVED lines=17> */
.L_x_43172:
        /* <DEDUP_REMOVED lines=12> */
.L_x_43173:
[----:B------:R-:W1:Y:S02]  /*2a20*/  LDC.64 R58, c[0x0][0x3a8] ;  /* 0x0000ea00ff3a7b82 */ /* 0x000e640000000a00 */
[C---:B-1----:R-:W-:Y:S01]  /*2a30*/  IMAD.WIDE.U32 R58, R56.reuse, 0x10, R58 ;  /* 0x00000010383a7825 */ /* 0x042fe200078e003a */
[----:B------:R-:W-:-:S04]  /*2a40*/  IADD3 R56, PT, PT, R56, 0x20, RZ ;  /* 0x0000002038387810 */ /* 0x000fc80007ffe0ff */
[----:B------:R4:W-:Y:S03]  /*2a50*/  STG.E.128 desc[UR6][R58.64], R24 ;  /* 0x000000183a007986 */ /* 0x0009e6000c101d06 */
.L_x_43171:
[----:B------:R-:W-:Y:S05]  /*2a60*/  BSYNC.RECONVERGENT B0 ;  /* 0x0000000000007941 */ /* 0x000fea0003800200 */
.L_x_43170:
[----:B------:R-:W-:Y:S01]  /*2a70*/  ISETP.GE.U32.AND P0, PT, R90, 0xc0, PT ;  /* 0x000000c05a00780c */ /* 0x000fe20003f06070 */
[----:B------:R-:W-:Y:S03]  /*2a80*/  BSSY.RECONVERGENT B0, `(.L_x_43174) ;  /* 0x0000029000007945 */ /* 0x000fe60003800200 */
[----:B------:R-:W-:-:S09]  /*2a90*/  P2R R57, PR, RZ, 0x1 ;  /* 0x00000001ff397803 */ /* 0x000fd20000000000 */
[----:B------:R-:W-:Y:S05]  /*2aa0*/  @!P0 BRA `(.L_x_43175) ;  /* 0x0000000000988947 */ /* 0x000fea0003800000 */
[----:B------:R-:W-:Y:S01]  /*2ab0*/  ISETP.NE.U32.AND P0, PT, RZ, UR8, PT ;  /* 0x00000008ff007c0c */ /* 0x000fe2000bf05070 */
[----:B------:R-:W0:Y:S03]  /*2ac0*/  LDC.64 R28, c[0x0][0x390] ;  /* 0x0000e400ff1c7b82 */ /* 0x000e260000000a00 */
[----:B------:R-:W-:-:S13]  /*2ad0*/  ISETP.NE.AND.EX P0, PT, RZ, UR9, PT, P0 ;  /* 0x00000009ff007c0c */ /* 0x000fda000bf05300 */
[----:B-1234-:R-:W1:Y:S01]  /*2ae0*/  @P0 LDC.64 R58, c[0x0][0x3a0] ;  /* 0x0000e800ff3a0b82 */ /* 0x01ee620000000a00 */
[----:B0-----:R-:W-:-:S06]  /*2af0*/  IMAD.WIDE.U32 R28, R56, 0x10, R28 ;  /* 0x00000010381c7825 */ /* 0x001fcc00078e001c */
[----:B------:R-:W5:Y:S01]  /*2b00*/  LDG.E.128 R28, desc[UR6][R28.64] ;  /* 0x000000061c1c7981 */ /* 0x000f62000c1e1d00 */
[----:B-1----:R-:W-:-:S05]  /*2b10*/  @P0 IMAD.WIDE.U32 R58, R56, 0x10, R58 ;  /* 0x00000010383a0825 */ /* 0x002fca00078e003a */
[----:B------:R0:W5:Y:S01]  /*2b20*/  @P0 LDG.E.128 R4, desc[UR6][R58.64] ;  /* 0x000000063a040981 */ /* 0x000162000c1e1d00 */
[----:B------:R-:W-:Y:S05]  /*2b30*/  @!P0 BRA `(.L_x_43176) ;  /* 0x0000000000348947 */ /* 0x000fea0003800000 */
[-C--:B-----5:R-:W-:Y:S01]  /*2b40*/  FMUL.FTZ R109, R28, R107.reuse ;  /* 0x0000006b1c6d7220 */ /* 0x0a0fe20000410000 */
[-C--:B------:R-:W-:Y:S01]  /*2b50*/  FMUL.FTZ R132, R29, R107.reuse ;  /* 0x0000006b1d847220 */ /* 0x080fe20000410000 */
[--C-:B------:R-:W-:Y:S02]  /*2b60*/  HADD2.F32 R28, -RZ, R102.reuse.H0_H0 ;  /* 0x20000066ff1c7230 */ /* 0x100fe40000004100 */
[-C--:B0-----:R-:W-:Y:S01]  /*2b70*/  FMUL.FTZ R59, R30, R107.reuse ;  /* 0x0000006b1e3b7220 */ /* 0x081fe20000410000 */
        /* <DEDUP_REMOVED lines=9> */
.L_x_43176:
[-C--:B0----5:R-:W-:Y:S01]  /*2c10*/  FMUL.FTZ R59, R30, R107.reuse ;  /* 0x0000006b1e3b7220 */ /* 0x0a1fe20000410000 */
        /* <DEDUP_REMOVED lines=11> */
.L_x_43177:
[----:B------:R-:W0:Y:S02]  /*2cd0*/  LDC.64 R58, c[0x0][0x3a8] ;  /* 0x0000ea00ff3a7b82 */ /* 0x000e240000000a00 */
[C---:B0-----:R-:W-:Y:S01]  /*2ce0*/  IMAD.WIDE.U32 R58, R56.reuse, 0x10, R58 ;  /* 0x00000010383a7825 */ /* 0x041fe200078e003a */
[----:B------:R-:W-:-:S04]  /*2cf0*/  IADD3 R56, PT, PT, R56, 0x20, RZ ;  /* 0x0000002038387810 */ /* 0x000fc80007ffe0ff */
[----:B------:R0:W-:Y:S03]  /*2d00*/  STG.E.128 desc[UR6][R58.64], R28 ;  /* 0x0000001c3a007986 */ /* 0x0001e6000c101d06 */
.L_x_43175:
[----:B------:R-:W-:Y:S05]  /*2d10*/  BSYNC.RECONVERGENT B0 ;  /* 0x0000000000007941 */ /* 0x000fea0003800200 */
.L_x_43174:
[----:B------:R-:W-:Y:S01]  /*2d20*/  ISETP.GE.U32.AND P0, PT, R90, 0xe0, PT ;  /* 0x000000e05a00780c */ /* 0x000fe20003f06070 */
[----:B------:R-:W-:Y:S03]  /*2d30*/  BSSY.RECONVERGENT B0, `(.L_x_43178) ;  /* 0x0000029000007945 */ /* 0x000fe60003800200 */
[----:B------:R-:W-:-:S09]  /*2d40*/  P2R R57, PR, RZ, 0x1 ;  /* 0x00000001ff397803 */ /* 0x000fd20000000000 */
[----:B------:R-:W-:Y:S05]  /*2d50*/  @!P0 BRA `(.L_x_43179) ;  /* 0x0000000000988947 */ /* 0x000fea0003800000 */
[----:B------:R-:W-:Y:S01]  /*2d60*/  ISETP.NE.U32.AND P0, PT, RZ, UR8, PT ;  /* 0x00000008ff007c0c */ /* 0x000fe2000bf05070 */
[----:B------:R-:W0:Y:S03]  /*2d70*/  LDC.64 R32, c[0x0][0x390] ;  /* 0x0000e400ff207b82 */ /* 0x000e260000000a00 */
[----:B------:R-:W-:-:S13]  /*2d80*/  ISETP.NE.AND.EX P0, PT, RZ, UR9, PT, P0 ;  /* 0x00000009ff007c0c */ /* 0x000fda000bf05300 */
[----:B01234-:R-:W0:Y:S01]  /*2d90*/  @P0 LDC.64 R58, c[0x0][0x3a0] ;  /* 0x0000e800ff3a0b82 */ /* 0x01fe220000000a00 */
[----:B------:R-:W-:-:S06]  /*2da0*/  IMAD.WIDE.U32 R32, R56, 0x10, R32 ;  /* 0x0000001038207825 */ /* 0x000fcc00078e0020 */
[----:B------:R-:W5:Y:S01]  /*2db0*/  LDG.E.128 R32, desc[UR6][R32.64] ;  /* 0x0000000620207981 */ /* 0x000f62000c1e1d00 */
[----:B0-----:R-:W-:-:S05]  /*2dc0*/  @P0 IMAD.WIDE.U32 R58, R56, 0x10, R58 ;  /* 0x00000010383a0825 */ /* 0x001fca00078e003a */
        /* <DEDUP_REMOVED lines=15> */
.L_x_43180:
        /* <DEDUP_REMOVED lines=12> */
.L_x_43181:
[----:B------:R-:W0:Y:S02]  /*2f80*/  LDC.64 R58, c[0x0][0x3a8] ;  /* 0x0000ea00ff3a7b82 */ /* 0x000e240000000a00 */
[C---:B0-----:R-:W-:Y:S01]  /*2f90*/  IMAD.WIDE.U32 R58, R56.reuse, 0x10, R58 ;  /* 0x00000010383a7825 */ /* 0x041fe200078e003a */
[----:B------:R-:W-:-:S04]  /*2fa0*/  IADD3 R56, PT, PT, R56, 0x20, RZ ;  /* 0x0000002038387810 */ /* 0x000fc80007ffe0ff */
[----:B------:R0:W-:Y:S03]  /*2fb0*/  STG.E.128 desc[UR6][R58.64], R32 ;  /* 0x000000203a007986 */ /* 0x0001e6000c101d06 */
.L_x_43179:
[----:B------:R-:W-:Y:S05]  /*2fc0*/  BSYNC.RECONVERGENT B0 ;  /* 0x0000000000007941 */ /* 0x000fea0003800200 */
.L_x_43178:
        /* <DEDUP_REMOVED lines=15> */
[----:B------:R-:W-:Y:S02]  /*30c0*/  HADD2.F32 R36, -RZ, R106.H0_H0 ;  /* 0x2000006aff247230 */ /* 0x000fe40000004100 */
[-C--:B0-----:R-:W-:Y:S01]  /*30d0*/  FMUL.FTZ R59, R38, R107.reuse ;  /* 0x0000006b263b7220 */ /* 0x081fe20000410000 */
[----:B------:R-:W-:Y:S02]  /*30e0*/  HADD2.F32 R37, -RZ, R108.H0_H0 ;  /* 0x2000006cff257230 */ /* 0x000fe40000004100 */
        /* <DEDUP_REMOVED lines=8> */
.L_x_43184:
[-C--:B0----5:R-:W-:Y:S01]  /*3170*/  FMUL.FTZ R59, R38, R107.reuse ;  /* 0x0000006b263b7220 */ /* 0x0a1fe20000410000 */
[----:B------:R-:W-:Y:S02]  /*3180*/  HADD2.F32 R109, -RZ, R106.H0_H0 ;  /* 0x2000006aff6d7230 */ /* 0x000fe40000004100 */
[-C--:B------:R-:W-:Y:S01]  /*3190*/  FMUL.FTZ R36, R36, R107.reuse ;  /* 0x0000006b24247220 */ /* 0x080fe20000410000 */
[----:B------:R-:W-:Y:S02]  /*31a0*/  HADD2.F32 R130, -RZ, R108.H0_H0 ;  /* 0x2000006cff827230 */ /* 0x000fe40000004100 */
        /* <DEDUP_REMOVED lines=8> */
.L_x_43185:
[----:B------:R-:W0:Y:S02]  /*3230*/  LDC.64 R58, c[0x0][0x3a8] ;  /* 0x0000ea00ff3a7b82 */ /* 0x000e240000000a00 */
[C---:B0-----:R-:W-:Y:S01]  /*3240*/  IMAD.WIDE.U32 R58, R56.reuse, 0x10, R58 ;  /* 0x00000010383a7825 */ /* 0x041fe200078e003a */
[----:B------:R-:W-:-:S04]  /*3250*/  IADD3 R56, PT, PT, R56, 0x20, RZ ;  /* 0x0000002038387810 */ /* 0x000fc80007ffe0ff */
[----:B------:R0:W-:Y:S03]  /*3260*/  STG.E.128 desc[UR6][R58.64], R36 ;  /* 0x000000243a007986 */ /* 0x0001e6000c101d06 */
.L_x_43183:
[----:B------:R-:W-:Y:S05]  /*3270*/  BSYNC.RECONVERGENT B0 ;  /* 0x0000000000007941 */ /* 0x000fea0003800200 */
.L_x_43182:
        /* <DEDUP_REMOVED lines=26> */
.L_x_43188:
        /* <DEDUP_REMOVED lines=12> */
.L_x_43189:
[----:B------:R-:W0:Y:S02]  /*34e0*/  LDC.64 R58, c[0x0][0x3a8] ;  /* 0x0000ea00ff3a7b82 */ /* 0x000e240000000a00 */
[C---:B0-----:R-:W-:Y:S01]  /*34f0*/  IMAD.WIDE.U32 R58, R56.reuse, 0x10, R58 ;  /* 0x00000010383a7825 */ /* 0x041fe200078e003a */
[----:B------:R-:W-:-:S04]  /*3500*/  IADD3 R56, PT, PT, R56, 0x20, RZ ;  /* 0x0000002038387810 */ /* 0x000fc80007ffe0ff */
[----:B------:R0:W-:Y:S03]  /*3510*/  STG.E.128 desc[UR6][R58.64], R40 ;  /* 0x000000283a007986 */ /* 0x0001e6000c101d06 */
.L_x_43187:
[----:B------:R-:W-:Y:S05]  /*3520*/  BSYNC.RECONVERGENT B0 ;  /* 0x0000000000007941 */ /* 0x000fea0003800200 */
.L_x_43186:
        /* <DEDUP_REMOVED lines=26> */
.L_x_43192:
        /* <DEDUP_REMOVED lines=12> */
.L_x_43193:
[----:B------:R-:W0:Y:S02]  /*3790*/  LDC.64 R58, c[0x0][0x3a8] ;  /* 0x0000ea00ff3a7b82 */ /* 0x000e240000000a00 */
[C---:B0-----:R-:W-:Y:S01]  /*37a0*/  IMAD.WIDE.U32 R58, R56.reuse, 0x10, R58 ;  /* 0x00000010383a7825 */ /* 0x041fe200078e003a */
[----:B------:R-:W-:-:S04]  /*37b0*/  IADD3 R56, PT, PT, R56, 0x20, RZ ;  /* 0x0000002038387810 */ /* 0x000fc80007ffe0ff */
[----:B------:R0:W-:Y:S03]  /*37c0*/  STG.E.128 desc[UR6][R58.64], R44 ;  /* 0x0000002c3a007986 */ /* 0x0001e6000c101d06 */
.L_x_43191:
[----:B------:R-:W-:Y:S05]  /*37d0*/  BSYNC.RECONVERGENT B0 ;  /* 0x0000000000007941 */ /* 0x000fea0003800200 */
.L_x_43190:
        /* <DEDUP_REMOVED lines=26> */
.L_x_43196:
        /* <DEDUP_REMOVED lines=12> */
.L_x_43197:
[----:B------:R-:W0:Y:S02]  /*3a40*/  LDC.64 R58, c[0x0][0x3a8] ;  /* 0x0000ea00ff3a7b82 */ /* 0x000e240000000a00 */
[C---:B0-----:R-:W-:Y:S01]  /*3a50*/  IMAD.WIDE.U32 R58, R56.reuse, 0x10, R58 ;  /* 0x00000010383a7825 */ /* 0x041fe200078e003a */
[----:B------:R-:W-:-:S04]  /*3a60*/  IADD3 R56, PT, PT, R56, 0x20, RZ ;  /* 0x0000002038387810 */ /* 0x000fc80007ffe0ff */
[----:B------:R0:W-:Y:S03]  /*3a70*/  STG.E.128 desc[UR6][R58.64], R48 ;  /* 0x000000303a007986 */ /* 0x0001e6000c101d06 */
.L_x_43195:
[----:B------:R-:W-:Y:S05]  /*3a80*/  BSYNC.RECONVERGENT B0 ;  /* 0x0000000000007941 */ /* 0x000fea0003800200 */
.L_x_43194:
        /* <DEDUP_REMOVED lines=26> */
.L_x_43200:
        /* <DEDUP_REMOVED lines=12> */
.L_x_43201:
[----:B------:R-:W0:Y:S02]  /*3cf0*/  LDC.64 R58, c[0x0][0x3a8] ;  /* 0x0000ea00ff3a7b82 */ /* 0x000e240000000a00 */
[----:B0-----:R-:W-:-:S05]  /*3d00*/  IMAD.WIDE.U32 R58, R56, 0x10, R58 ;  /* 0x00000010383a7825 */ /* 0x001fca00078e003a */
[----:B------:R0:W-:Y:S02]  /*3d10*/  STG.E.128 desc[UR6][R58.64], R52 ;  /* 0x000000343a007986 */ /* 0x0001e4000c101d06 */
.L_x_43199:
[----:B------:R-:W-:Y:S05]  /*3d20*/  BSYNC.RECONVERGENT B0 ;  /* 0x0000000000007941 */ /* 0x000fea0003800200 */
.L_x_43198:
[----:B------:R-:W-:Y:S01]  /*3d30*/  FADD.FTZ R56, RZ, R8 ;  /* 0x00000008ff387221 */ /* 0x000fe20000010000 */
        /* <DEDUP_REMOVED lines=8> */
[C---:B------:R-:W-:Y:S02]  /*3dc0*/  ISETP.GT.U32.AND P0, PT, R90.reuse, 0xbf, PT ;  /* 0x000000bf5a00780c */ /* 0x040fe40003f04070 */
[----:B------:R-:W-:Y:S01]  /*3dd0*/  ISETP.GT.U32.AND P6, PT, R90, 0xdf, PT ;  /* 0x000000df5a00780c */ /* 0x000fe20003fc4070 */
[----:B0-----:R-:W-:-:S05]  /*3de0*/  FADD.FTZ R155, R11, R56 ;  /* 0x000000380b9b7221 */ /* 0x001fca0000010000 */
        /* <DEDUP_REMOVED lines=56> */
[----:B-1----:R-:W-:-:S04]  /*4170*/  LOP3.LUT P6, RZ, R109, 0x1f, RZ, 0xc0, !PT ;  /* 0x0000001f6dff7812 */ /* 0x002fc800078cc0ff */
        /* <DEDUP_REMOVED lines=10> */
[----:B------:R-:W2:Y:S02]  /*4220*/  SHFL.BFLY PT, R154, R132, 0x8, 0x1f ;  /* 0x0d001f00849a7f89 */ /* 0x000ea400000e0000 */
[----:B--234-:R-:W-:-:S05]  /*4230*/  FADD.FTZ R58, R132, R154 ;  /* 0x0000009a843a7221 */ /* 0x01cfca0000010000 */
[----:B------:R-:W0:Y:S02]  /*4240*/  SHFL.BFLY PT, R154, R58, 0x10, 0x1f ;  /* 0x0e001f003a9a7f89 */ /* 0x000e2400000e0000 */
[----:B0-----:R-:W-:-:S04]  /*4250*/  FADD.FTZ R56, R58, R154 ;  /* 0x0000009a3a387221 */ /* 0x001fc80000010000 */
[----:B-1----:R-:W-:-:S04]  /*4260*/  FMUL.FTZ R56, R56, R57 ;  /* 0x0000003938387220 */ /* 0x002fc80000410000 */
[--C-:B------:R-:W-:Y:S01]  /*4270*/  FADD.FTZ R59, R8, -R56.reuse ;  /* 0x80000038083b7221 */ /* 0x100fe20000010000 */
[--C-:B------:R-:W-:Y:S01]  /*4280*/  FADD.FTZ R130, R9, -R56.reuse ;  /* 0x8000003809827221 */ /* 0x100fe20000010000 */
[--C-:B-----5:R-:W-:Y:S01]  /*4290*/  FADD.FTZ R107, R10, -R56.reuse ;  /* 0x800000380a6b7221 */ /* 0x120fe20000010000 */
[----:B------:R-:W-:Y:S01]  /*42a0*/  FADD.FTZ R58, R15, -R56 ;  /* 0x800000380f3a7221 */ /* 0x000fe20000010000 */
[----:B------:R-:W-:-:S04]  /*42b0*/  FFMA.FTZ R59, R59, R59, RZ ;  /* 0x0000003b3b3b7223 */ /* 0x000fc800000100ff */
[----:B------:R-:W-:Y:S01]  /*42c0*/  FFMA.FTZ R130, R130, R130, R59 ;  /* 0x0000008282827223 */ /* 0x000fe2000001003b */
[----:B------:R-:W-:-:S03]  /*42d0*/  FADD.FTZ R59, R11, -R56 ;  /* 0x800000380b3b7221 */ /* 0x000fc60000010000 */
[----:B------:R-:W-:Y:S01]  /*42e0*/  FFMA.FTZ R130, R107, R107, R130 ;  /* 0x0000006b6b827223 */ /* 0x000fe20000010082 */
[----:B------:R-:W-:-:S03]  /*42f0*/  FADD.FTZ R107, R12, -R56 ;  /* 0x800000380c6b7221 */ /* 0x000fc60000010000 */
[----:B------:R-:W-:Y:S01]  /*4300*/  FFMA.FTZ R130, R59, R59, R130 ;  /* 0x0000003b3b827223 */ /* 0x000fe20000010082 */
[----:B------:R-:W-:-:S04]  /*4310*/  FADD.FTZ R59, R14, -R56 ;  /* 0x800000380e3b7221 */ /* 0x000fc80000010000 */
[----:B------:R-:W-:Y:S01]  /*4320*/  FSEL R156, R130, RZ, P5 ;  /* 0x000000ff829c7208 */ /* 0x000fe20002800000 */
[----:B------:R-:W-:-:S04]  /*4330*/  FADD.FTZ R130, R13, -R56 ;  /* 0x800000380d827221 */ /* 0x000fc80000010000 */
[----:B------:R-:W-:-:S04]  /*4340*/  FFMA.FTZ R107, R107, R107, R156 ;  /* 0x0000006b6b6b7223 */ /* 0x000fc8000001009c */
[----:B------:R-:W-:Y:S01]  /*4350*/  FFMA.FTZ R130, R130, R130, R107 ;  /* 0x0000008282827223 */ /* 0x000fe2000001006b */
[----:B------:R-:W-:-:S03]  /*4360*/  FADD.FTZ R107, R16, -R56 ;  /* 0x80000038106b7221 */ /* 0x000fc60000010000 */
[----:B------:R-:W-:Y:S01]  /*4370*/  FFMA.FTZ R59, R59, R59, R130 ;  /* 0x0000003b3b3b7223 */ /* 0x000fe20000010082 */
[----:B------:R-:W-:-:S03]  /*4380*/  FADD.FTZ R130, R17, -R56 ;  /* 0x8000003811827221 */ /* 0x000fc60000010000 */
[----:B------:R-:W-:Y:S01]  /*4390*/  @P4 FFMA.FTZ R156, R58, R58, R59 ;  /* 0x0000003a3a9c4223 */ /* 0x000fe2000001003b */
[--C-:B------:R-:W-:Y:S01]  /*43a0*/  FADD.FTZ R59, R18, -R56.reuse ;  /* 0x80000038123b7221 */ /* 0x100fe20000010000 */
        /* <DEDUP_REMOVED lines=39> */
[----:B------:R-:W-:Y:S01]  /*4620*/  ISETP.GT.U32.AND P6, PT, R90, 0xff, PT ;  /* 0x000000ff5a00780c */ /* 0x000fe20003fc4070 */
[--C-:B------:R-:W-:Y:S01]  /*4630*/  FADD.FTZ R59, R38, -R56.reuse ;  /* 0x80000038263b7221 */ /* 0x100fe20000010000 */
[----:B------:R-:W-:Y:S01]  /*4640*/  FADD.FTZ R58, R39, -R56 ;  /* 0x80000038273a7221 */ /* 0x000fe20000010000 */
        /* <DEDUP_REMOVED lines=37> */
[----:B------:R-:W-:-:S04]  /*48a0*/  FFMA.FTZ R130, R130, R130, R107 ;  /* 0x0000008282827223 */ /* 0x000fc8000001006b */
        /* <DEDUP_REMOVED lines=11> */
.L_x_43239:
        /* <DEDUP_REMOVED lines=17> */
[--C-:B0-----:R-:W-:Y:S01]  /*4a70*/  FADD.FTZ R58, R8, -R107.reuse ;  /* 0x8000006b083a7221 */ /* 0x101fe20000010000 */
[--C-:B------:R-:W-:Y:S01]  /*4a80*/  FADD.FTZ R130, R9, -R107.reuse ;  /* 0x8000006b09827221 */ /* 0x100fe20000010000 */
[----:B------:R-:W0:Y:S01]  /*4a90*/  LDC.64 R154, c[0x0][0x428] ;  /* 0x00010a00ff9a7b82 */ /* 0x000e220000000a00 */
[----:B------:R-:W-:Y:S02]  /*4aa0*/  HADD2.F32 R57, -RZ, R142.H0_H0 ;  /* 0x2000008eff397230 */ /* 0x000fe40000004100 */
[C---:B------:R-:W-:Y:S01]  /*4ab0*/  FMUL.FTZ R153, R109.reuse, R58 ;  /* 0x0000003a6d997220 */ /* 0x040fe20000410000 */
[----:B------:R-:W-:Y:S02]  /*4ac0*/  HADD2.F32 R58, -RZ, R119.H0_H0 ;  /* 0x20000077ff3a7230 */ /* 0x000fe40000004100 */
[----:B------:R-:W-:Y:S01]  /*4ad0*/  FMUL.FTZ R130, R109, R130 ;  /* 0x000000826d827220 */ /* 0x000fe20000410000 */
[----:B------:R-:W-:Y:S02]  /*4ae0*/  HADD2.F32 R59, -RZ, R118.H0_H0 ;  /* 0x20000076ff3b7230 */ /* 0x000fe40000004100 */
[----:B------:R-:W-:Y:S01]  /*4af0*/  FADD.FTZ R132, R11, -R107 ;  /* 0x8000006b0b847221 */ /* 0x000fe20000010000 */
[----:B-1----:R-:W-:-:S02]  /*4b00*/  HADD2.F32 R56, -RZ, R78.H0_H0 ;  /* 0x2000004eff387230 */ /* 0x002fc40000004100 */
[----:B------:R-:W-:Y:S01]  /*4b10*/  FFMA.FTZ R57, R130, R58, R57 ;  /* 0x0000003a82397223 */ /* 0x000fe20000010039 */
[----:B------:R-:W-:Y:S01]  /*4b20*/  FADD.FTZ R58, R10, -R107 ;  /* 0x8000006b0a3a7221 */ /* 0x000fe20000010000 */
[----:B------:R-:W-:Y:S02]  /*4b30*/  HADD2.F32 R130, -RZ, R119.H1_H1 ;  /* 0x30000077ff827230 */ /* 0x000fe40000004100 */
[----:B------:R-:W-:Y:S01]  /*4b40*/  FMUL.FTZ R132, R109, R132 ;  /* 0x000000846d847220 */ /* 0x000fe20000410000 */
[----:B------:R-:W-:Y:S01]  /*4b50*/  FFMA.FTZ R56, R153, R59, R56 ;  /* 0x0000003b99387223 */ /* 0x000fe20000010038 */
[----:B------:R-:W-:Y:S01]  /*4b60*/  FMUL.FTZ R153, R109, R58 ;  /* 0x0000003a6d997220 */ /* 0x000fe20000410000 */
[----:B------:R-:W-:Y:S02]  /*4b70*/  HADD2.F32 R59, -RZ, R118.H1_H1 ;  /* 0x30000076ff3b7230 */ /* 0x000fe40000004100 */
[----:B------:R-:W-:-:S05]  /*4b80*/  HADD2.F32 R58, -RZ, R79.H0_H0 ;  /* 0x2000004fff3a7230 */ /* 0x000fca0000004100 */
[----:B------:R-:W-:Y:S01]  /*4b90*/  FFMA.FTZ R58, R153, R59, R58 ;  /* 0x0000003b993a7223 */ /* 0x000fe2000001003a */
[----:B------:R-:W-:Y:S02]  /*4ba0*/  HADD2.F32 R59, -RZ, R142.H1_H1 ;  /* 0x3000008eff3b7230 */ /* 0x000fe40000004100 */
[C---:B0-----:R-:W-:Y:S01]  /*4bb0*/  IMAD.WIDE.U32 R154, R0.reuse, 0x10, R154 ;  /* 0x00000010009a7825 */ /* 0x041fe200078e009a */
[----:B------:R-:W-:-:S03]  /*4bc0*/  IADD3 R0, PT, PT, R0, 0x20, RZ ;  /* 0x0000002000007810 */ /* 0x000fc60007ffe0ff */
[----:B------:R-:W-:-:S05]  /*4bd0*/  FFMA.FTZ R59, R132, R130, R59 ;  /* 0x00000082843b7223 */ /* 0x000fca000001003b */
[----:B------:R2:W-:Y:S02]  /*4be0*/  STG.E.128 desc[UR6][R154.64], R56 ;  /* 0x000000389a007986 */ /* 0x0005e4000c101d06 */
.L_x_43204:
[----:B------:R-:W-:Y:S05]  /*4bf0*/  BSYNC.RECONVERGENT B0 ;  /* 0x0000000000007941 */ /* 0x000fea0003800200 */
.L_x_43203:
[----:B------:R-:W-:Y:S01]  /*4c00*/  ISETP.GE.U32.AND P0, PT, R90, 0x40, PT ;  /* 0x000000405a00780c */ /* 0x000fe20003f06070 */
[----:B------:R-:W-:-:S12]  /*4c10*/  BSSY.RECONVERGENT B0, `(.L_x_43205) ;  /* 0x000001a000007945 */ /* 0x000fd80003800200 */
[----:B------:R-:W-:Y:S05]  /*4c20*/  @!P0 BRA `(.L_x_43206) ;  /* 0x0000000000608947 */ /* 0x000fea0003800000 */
[--C-:B0-2---:R-:W-:Y:S01]  /*4c30*/  FADD.FTZ R58, R12, -R107.reuse ;  /* 0x8000006b0c3a7221 */ /* 0x105fe20000010000 */
        /* <DEDUP_REMOVED lines=23> */
.L_x_43206:
[----:B------:R-:W-:Y:S05]  /*4db0*/  BSYNC.RECONVERGENT B0 ;  /* 0x0000000000007941 */ /* 0x000fea0003800200 */
.L_x_43205:
[----:B------:R-:W-:Y:S01]  /*4dc0*/  ISETP.GE.U32.AND P0, PT, R90, 0x60, PT ;  /* 0x000000605a00780c */ /* 0x000fe20003f06070 */
[----:B------:R-:W-:-:S12]  /*4dd0*/  BSSY.RECONVERGENT B0, `(.L_x_43207) ;  /* 0x000001a000007945 */ /* 0x000fd80003800200 */
[----:B------:R-:W-:Y:S05]  /*4de0*/  @!P0 BRA `(.L_x_43208) ;  /* 0x0000000000608947 */ /* 0x000fea0003800000 */
[--C-:B0-23--:R-:W-:Y:S01]  /*4df0*/  FADD.FTZ R58, R16, -R107.reuse ;  /* 0x8000006b103a7221 */ /* 0x10dfe20000010000 */
        /* <DEDUP_REMOVED lines=23> */
.L_x_43208:
[----:B------:R-:W-:Y:S05]  /*4f70*/  BSYNC.RECONVERGENT B0 ;  /* 0x0000000000007941 */ /* 0x000fea0003800200 */
.L_x_43207:
[----:B------:R-:W-:Y:S01]  /*4f80*/  ISETP.GE.U32.AND P0, PT, R90, 0x80, PT ;  /* 0x000000805a00780c */ /* 0x000fe20003f06070 */
[----:B------:R-:W-:-:S12]  /*4f90*/  BSSY.RECONVERGENT B0, `(.L_x_43209) ;  /* 0x000001a000007945 */ /* 0x000fd80003800200 */
[----:B------:R-:W-:Y:S05]  /*4fa0*/  @!P0 BRA `(.L_x_43210) ;  /* 0x0000000000608947 */ /* 0x000fea0003800000 */
[--C-:B0-234-:R-:W-:Y:S01]  /*4fb0*/  FADD.FTZ R58, R20, -R107.reuse ;  /* 0x8000006b143a7221 */ /* 0x11dfe20000010000 */
        /* <DEDUP_REMOVED lines=23> */
.L_x_43210:
[----:B------:R-:W-:Y:S05]  /*5130*/  BSYNC.RECONVERGENT B0 ;  /* 0x0000000000007941 */ /* 0x000fea0003800200 */
.L_x_43209:
        /* <DEDUP_REMOVED lines=27> */
.L_x_43212:
[----:B------:R-:W-:Y:S05]  /*52f0*/  BSYNC.RECONVERGENT B0 ;  /* 0x0000000000007941 */ /* 0x000fea0003800200 */
.L_x_43211:
        /* <DEDUP_REMOVED lines=27> */
.L_x_43214:
[----:B------:R-:W-:Y:S05]  /*54b0*/  BSYNC.RECONVERGENT B0 ;  /* 0x0000000000007941 */ /* 0x000fea0003800200 */
.L_x_43213:
        /* <DEDUP_REMOVED lines=27> */
.L_x_43216:
[----:B------:R-:W-:Y:S05]  /*5670*/  BSYNC.RECONVERGENT B0 ;  /* 0x0000000000007941 */ /* 0x000fea0003800200 */
.L_x_43215:
        /* <DEDUP_REMOVED lines=27> */
.L_x_43218:
[----:B------:R-:W-:Y:S05]  /*5830*/  BSYNC.RECONVERGENT B0 ;  /* 0x0000000000007941 */ /* 0x000fea0003800200 */
.L_x_43217:
[----:B------:R-:W-:Y:S01]  /*5840*/  ISETP.GE.U32.AND P0, PT, R90, 0x120, PT ;  /* 0x000001205a00780c */ /* 0x000fe20003f06070 */
[----:B------:R-:W-:-:S12]  /*5850*/  BSSY.RECONVERGENT B0, `(.L_x_43219) ;  /* 0x000001a000007945 */ /* 0x000fd80003800200 */
[----:B------:R-:W-:Y:S05]  /*5860*/  @!P0 BRA `(.L_x_43220) ;  /* 0x0000000000608947 */ /* 0x000fea0003800000 */
[--C-:B0-234-:R-:W-:Y:S01]  /*5870*/  FADD.FTZ R58, R41, -R107.reuse ;  /* 0x8000006b293a7221 */ /* 0x11dfe20000010000 */
[----:B------:R-:W0:Y:S01]  /*5880*/  LDC.64 R154, c[0x0][0x428] ;  /* 0x00010a00ff9a7b82 */ /* 0x000e220000000a00 */
[----:B------:R-:W-:Y:S02]  /*5890*/  HADD2.F32 R130, -RZ, R150.H0_H0 ;  /* 0x20000096ff827230 */ /* 0x000fe40000004100 */
[----:B------:R-:W-:Y:S01]  /*58a0*/  FADD.FTZ R132, R40, -R107 ;  /* 0x8000006b28847221 */ /* 0x000fe20000010000 */
[C---:B------:R-:W-:Y:S01]  /*58b0*/  FMUL.FTZ R57, R109.reuse, R58 ;  /* 0x0000003a6d397220 */ /* 0x040fe20000410000 */
[----:B------:R-:W-:Y:S02]  /*58c0*/  HADD2.F32 R58, -RZ, R137.H0_H0 ;  /* 0x20000089ff3a7230 */ /* 0x000fe40000004100 */
[----:B-1----:R-:W-:Y:S02]  /*58d0*/  HADD2.F32 R56, -RZ, R136.H0_H0 ;  /* 0x20000088ff387230 */ /* 0x002fe40000004100 */
[----:B------:R-:W-:Y:S01]  /*58e0*/  FMUL.FTZ R132, R109, R132 ;  /* 0x000000846d847220 */ /* 0x000fe20000410000 */
[----:B------:R-:W-:-:S02]  /*58f0*/  HADD2.F32 R59, -RZ, R62.H0_H0 ;  /* 0x2000003eff3b7230 */ /* 0x000fc40000004100 */
[----:B------:R-:W-:Y:S01]  /*5900*/  FFMA.FTZ R57, R57, R58, R130 ;  /* 0x0000003a39397223 */ /* 0x000fe20000010082 */
[--C-:B------:R-:W-:Y:S01]  /*5910*/  FADD.FTZ R58, R42, -R107.reuse ;  /* 0x8000006b2a3a7221 */ /* 0x100fe20000010000 */
[----:B------:R-:W-:Y:S01]  /*5920*/  FADD.FTZ R130, R43, -R107 ;  /* 0x8000006b2b827221 */ /* 0x000fe20000010000 */
[----:B------:R-:W-:Y:S02]  /*5930*/  FFMA.FTZ R56, R132, R56, R59 ;  /* 0x0000003884387223 */ /* 0x000fe4000001003b */
[----:B------:R-:W-:Y:S01]  /*5940*/  FMUL.FTZ R153, R109, R58 ;  /* 0x0000003a6d997220 */ /* 0x000fe20000410000 */
[----:B------:R-:W-:Y:S02]  /*5950*/  HADD2.F32 R59, -RZ, R136.H1_H1 ;  /* 0x30000088ff3b7230 */ /* 0x000fe40000004100 */
[----:B------:R-:W-:Y:S02]  /*5960*/  HADD2.F32 R58, -RZ, R63.H0_H0 ;  /* 0x2000003fff3a7230 */ /* 0x000fe40000004100 */
[----:B------:R-:W-:-:S03]  /*5970*/  HADD2.F32 R132, -RZ, R150.H1_H1 ;  /* 0x30000096ff847230 */ /* 0x000fc60000004100 */
[----:B------:R-:W-:Y:S01]  /*5980*/  FFMA.FTZ R58, R153, R59, R58 ;  /* 0x0000003b993a7223 */ /* 0x000fe2000001003a */
[----:B------:R-:W-:Y:S01]  /*5990*/  FMUL.FTZ R59, R109, R130 ;  /* 0x000000826d3b7220 */ /* 0x000fe20000410000 */
[----:B------:R-:W-:Y:S02]  /*59a0*/  HADD2.F32 R130, -RZ, R137.H1_H1 ;  /* 0x30000089ff827230 */ /* 0x000fe40000004100 */
[C---:B0-----:R-:W-:Y:S01]  /*59b0*/  IMAD.WIDE.U32 R154, R0.reuse, 0x10, R154 ;  /* 0x00000010009a7825 */ /* 0x041fe200078e009a */
[----:B------:R-:W-:-:S03]  /*59c0*/  IADD3 R0, PT, PT, R0, 0x20, RZ ;  /* 0x0000002000007810 */ /* 0x000fc60007ffe0ff */
[----:B------:R-:W-:-:S05]  /*59d0*/  FFMA.FTZ R59, R59, R130, R132 ;  /* 0x000000823b3b7223 */ /* 0x000fca0000010084 */
[----:B------:R0:W-:Y:S02]  /*59e0*/  STG.E.128 desc[UR6][R154.64], R56 ;  /* 0x000000389a007986 */ /* 0x0001e4000c101d06 */
.L_x_43220:
[----:B------:R-:W-:Y:S05]  /*59f0*/  BSYNC.RECONVERGENT B0 ;  /* 0x0000000000007941 */ /* 0x000fea0003800200 */
.L_x_43219:
        /* <DEDUP_REMOVED lines=27> */
.L_x_43222:
[----:B------:R-:W-:Y:S05]  /*5bb0*/  BSYNC.RECONVERGENT B0 ;  /* 0x0000000000007941 */ /* 0x000fea0003800200 */
.L_x_43221:
        /* <DEDUP_REMOVED lines=27> */
.L_x_43224:
[----:B------:R-:W-:Y:S05]  /*5d70*/  BSYNC.RECONVERGENT B0 ;  /* 0x0000000000007941 */ /* 0x000fea0003800200 */
.L_x_43223:
[----:B------:R-:W-:Y:S01]  /*5d80*/  ISETP.GE.U32.AND P0, PT, R90, 0x180, PT ;  /* 0x000001805a00780c */ /* 0x000fe20003f06070 */
[----:B------:R-:W-:-:S12]  /*5d90*/  BSSY.RECONVERGENT B0, `(.L_x_43225) ;  /* 0x0000011000007945 */ /* 0x000fd80003800200 */
[----:B------:R-:W-:Y:S05]  /*5da0*/  @!P0 BRA `(.L_x_43226) ;  /* 0x00000000003c8947 */ /* 0x000fea0003800000 */
[----:B0-234-:R-:W0:Y:S01]  /*5db0*/  LDC.64 R154, c[0x0][0x428] ;  /* 0x00010a00ff9a7b82 */ /* 0x01de220000000a00 */
[--C-:B------:R-:W-:Y:S01]  /*5dc0*/  FADD.FTZ R58, R54, -R107.reuse ;  /* 0x8000006b363a7221 */ /* 0x100fe20000010000 */
[--C-:B-1----:R-:W-:Y:S01]  /*5dd0*/  FADD.FTZ R56, R52, -R107.reuse ;  /* 0x8000006b34387221 */ /* 0x102fe20000010000 */
        /* <DEDUP_REMOVED lines=10> */
[----:B0-----:R-:W-:-:S05]  /*5e80*/  IMAD.WIDE.U32 R154, R0, 0x10, R154 ;  /* 0x00000010009a7825 */ /* 0x001fca00078e009a */
[----:B------:R0:W-:Y:S02]  /*5e90*/  STG.E.128 desc[UR6][R154.64], R56 ;  /* 0x000000389a007986 */ /* 0x0001e4000c101d06 */
.L_x_43226:
[----:B------:R-:W-:Y:S05]  /*5ea0*/  BSYNC.RECONVERGENT B0 ;  /* 0x0000000000007941 */ /* 0x000fea0003800200 */
.L_x_43225:
[----:B01234-:R-:W0:Y:S02]  /*5eb0*/  LDC.64 R56, c[0x0][0x380] ;  /* 0x0000e000ff387b82 */ /* 0x01fe240000000a00 */
[----:B0-----:R-:W-:-:S04]  /*5ec0*/  LEA R89, R56, R89, 0x2 ;  /* 0x0000005938597211 */ /* 0x001fc800078e10ff */
[----:B------:R-:W-:-:S13]  /*5ed0*/  ISETP.GE.AND P0, PT, R89, R57, PT ;  /* 0x000000395900720c */ /* 0x000fda0003f06270 */
[----:B------:R-:W-:Y:S05]  /*5ee0*/  @!P0 BRA `(.L_x_43227) ;  /* 0xffffffbc00648947 */ /* 0x000fea000383ffff */
[----:B------:R-:W-:Y:S05]  /*5ef0*/  EXIT ;  /* 0x000000000000794d */ /* 0x000fea0003800000 */
.L_x_43202:
[----:B------:R-:W-:Y:S01]  /*5f00*/  HFMA2 R130, -RZ, RZ, 0, 5.9604644775390625e-08 ;  /* 0x00000001ff827431 */ /* 0x000fe200000001ff */
[----:B------:R-:W-:Y:S01]  /*5f10*/  BSSY B0, `(.L_x_43228) ;  /* 0x0000007000007945 */ /* 0x000fe20003800000 */
[----:B------:R-:W-:Y:S02]  /*5f20*/  MOV R156, R155 ;  /* 0x0000009b009c7202 */ /* 0x000fe40000000f00 */
[----:B--234-:R-:W-:Y:S02]  /*5f30*/  MOV R59, 0x1f ;  /* 0x0000001f003b7802 */ /* 0x01cfe40000000f00 */
[----:B-----5:R-:W-:-:S07]  /*5f40*/  MOV R107, 0xffffffff ;  /* 0xffffffff006b7802 */ /* 0x020fce0000000f00 */
[----:B------:R-:W-:Y:S05]  /*5f50*/  WARPSYNC.COLLECTIVE R107, `(.L_x_43229) ;  /* 0x000000006b087348 */ /* 0x000fea0003c00000 */
[----:B------:R0:W1:Y:S02]  /*5f60*/  SHFL.BFLY P6, R154, R156, R130, R59 ;  /* 0x0c0000829c9a7389 */ /* 0x00006400000c003b */
[----:B01----:R-:W-:Y:S05]  /*5f70*/  ENDCOLLECTIVE ;  /* 0x000000000000791b */ /* 0x003fea0003800000 */
.L_x_43229:
[----:B------:R-:W-:Y:S05]  /*5f80*/  BSYNC B0 ;  /* 0x0000000000007941 */ /* 0x000fea0003800000 */
.L_x_43228:
        /* <DEDUP_REMOVED lines=8> */
.L_x_43230:
[----:B------:R-:W-:Y:S02]  /*6010*/  HFMA2 R130, -RZ, RZ, 0, 2.384185791015625e-07 ;  /* 0x00000004ff827431 */ /* 0x000fe400000001ff */
[----:B------:R-:W-:-:S05]  /*6020*/  FADD.FTZ R153, R156, R154 ;  /* 0x0000009a9c997221 */ /* 0x000fca0000010000 */
[----:B------:R-:W-:-:S07]  /*6030*/  MOV R156, R153 ;  /* 0x00000099009c7202 */ /* 0x000fce0000000f00 */
[----:B------:R-:W-:Y:S05]  /*6040*/  WARPSYNC.COLLECTIVE R107, `(.L_x_43231) ;  /* 0x000000006b087348 */ /* 0x000fea0003c00000 */
[----:B------:R0:W1:Y:S02]  /*6050*/  SHFL.BFLY P6, R154, R156, R130, R59 ;  /* 0x0c0000829c9a7389 */ /* 0x00006400000c003b */
[----:B01----:R-:W-:Y:S05]  /*6060*/  ENDCOLLECTIVE ;  /* 0x000000000000791b */ /* 0x003fea0003800000 */
.L_x_43231:
[----:B------:R-:W-:Y:S02]  /*6070*/  HFMA2 R130, -RZ, RZ, 0, 4.76837158203125e-07 ;  /* 0x00000008ff827431 */ /* 0x000fe400000001ff */
[----:B------:R-:W-:-:S05]  /*6080*/  FADD.FTZ R132, R153, R154 ;  /* 0x0000009a99847221 */ /* 0x000fca0000010000 */
[----:B------:R-:W-:-:S07]  /*6090*/  MOV R156, R132 ;  /* 0x00000084009c7202 */ /* 0x000fce0000000f00 */
[----:B------:R-:W-:Y:S05]  /*60a0*/  WARPSYNC.COLLECTIVE R107, `(.L_x_43232) ;  /* 0x000000006b087348 */ /* 0x000fea0003c00000 */
[----:B------:R0:W1:Y:S02]  /*60b0*/  SHFL.BFLY P6, R154, R156, R130, R59 ;  /* 0x0c0000829c9a7389 */ /* 0x00006400000c003b */
[----:B01----:R-:W-:Y:S05]  /*60c0*/  ENDCOLLECTIVE ;  /* 0x000000000000791b */ /* 0x003fea0003800000 */
.L_x_43232:
[----:B------:R-:W-:Y:S02]  /*60d0*/  HFMA2 R130, -RZ, RZ, 0, 9.5367431640625e-07 ;  /* 0x00000010ff827431 */ /* 0x000fe400000001ff */
[----:B------:R-:W-:-:S05]  /*60e0*/  FADD.FTZ R58, R132, R154 ;  /* 0x0000009a843a7221 */ /* 0x000fca0000010000 */
[----:B------:R-:W-:-:S07]  /*60f0*/  MOV R156, R58 ;  /* 0x0000003a009c7202 */ /* 0x000fce0000000f00 */
[----:B------:R-:W-:Y:S05]  /*6100*/  WARPSYNC.COLLECTIVE R107, `(.L_x_43233) ;  /* 0x000000006b087348 */ /* 0x000fea0003c00000 */
[----:B------:R0:W1:Y:S02]  /*6110*/  SHFL.BFLY P6, R154, R156, R130, R59 ;  /* 0x0c0000829c9a7389 */ /* 0x00006400000c003b */
[----:B01----:R-:W-:Y:S05]  /*6120*/  ENDCOLLECTIVE ;  /* 0x000000000000791b */ /* 0x003fea0003800000 */
.L_x_43233:
[----:B------:R-:W-:Y:S01]  /*6130*/  MOV R130, 0x1 ;  /* 0x0000000100827802 */ /* 0x000fe20000000f00 */
        /* <DEDUP_REMOVED lines=105> */
[----:B------:R-:W-:-:S07]  /*67d0*/  HFMA2 R59, -RZ, RZ, 0, 1.847743988037109375e-06 ;  /* 0x0000001fff3b7431 */ /* 0x000fce00000001ff */
[----:B------:R-:W-:Y:S05]  /*67e0*/  WARPSYNC.COLLECTIVE R107, `(.L_x_43234) ;  /* 0x000000006b087348 */ /* 0x000fea0003c00000 */
[----:B------:R0:W1:Y:S02]  /*67f0*/  SHFL.BFLY P6, R154, R156, R130, R59 ;  /* 0x0c0000829c9a7389 */ /* 0x00006400000c003b */
[----:B01----:R-:W-:Y:S05]  /*6800*/  ENDCOLLECTIVE ;  /* 0x000000000000791b */ /* 0x003fea0003800000 */
.L_x_43234:
[----:B------:R-:W-:Y:S02]  /*6810*/  HFMA2 R130, -RZ, RZ, 0, 1.1920928955078125e-07 ;  /* 0x00000002ff827431 */ /* 0x000fe400000001ff */
[----:B------:R-:W-:-:S05]  /*6820*/  FADD.FTZ R155, R156, R154 ;  /* 0x0000009a9c9b7221 */ /* 0x000fca0000010000 */
[----:B------:R-:W-:-:S07]  /*6830*/  MOV R156, R155 ;  /* 0x0000009b009c7202 */ /* 0x000fce0000000f00 */
[----:B------:R-:W-:Y:S05]  /*6840*/  WARPSYNC.COLLECTIVE R107, `(.L_x_43235) ;  /* 0x000000006b087348 */ /* 0x000fea0003c00000 */
[----:B------:R0:W1:Y:S02]  /*6850*/  SHFL.BFLY P6, R154, R156, R130, R59 ;  /* 0x0c0000829c9a7389 */ /* 0x00006400000c003b */
[----:B01----:R-:W-:Y:S05]  /*6860*/  ENDCOLLECTIVE ;  /* 0x000000000000791b */ /* 0x003fea0003800000 */
.L_x_43235:
[----:B------:R-:W-:Y:S02]  /*6870*/  HFMA2 R130, -RZ, RZ, 0, 2.384185791015625e-07 ;  /* 0x00000004ff827431 */ /* 0x000fe400000001ff */
[----:B------:R-:W-:-:S05]  /*6880*/  FADD.FTZ R153, R155, R154 ;  /* 0x0000009a9b997221 */ /* 0x000fca0000010000 */
[----:B------:R-:W-:-:S07]  /*6890*/  MOV R156, R153 ;  /* 0x00000099009c7202 */ /* 0x000fce0000000f00 */
[----:B------:R-:W-:Y:S05]  /*68a0*/  WARPSYNC.COLLECTIVE R107, `(.L_x_43236) ;  /* 0x000000006b087348 */ /* 0x000fea0003c00000 */
[----:B------:R0:W1:Y:S02]  /*68b0*/  SHFL.BFLY P6, R154, R156, R130, R59 ;  /* 0x0c0000829c9a7389 */ /* 0x00006400000c003b */
[----:B01----:R-:W-:Y:S05]  /*68c0*/  ENDCOLLECTIVE ;  /* 0x000000000000791b */ /* 0x003fea0003800000 */
.L_x_43236:
[----:B------:R-:W-:Y:S02]  /*68d0*/  HFMA2 R130, -RZ, RZ, 0, 4.76837158203125e-07 ;  /* 0x00000008ff827431 */ /* 0x000fe400000001ff */
[----:B------:R-:W-:-:S05]  /*68e0*/  FADD.FTZ R132, R153, R154 ;  /* 0x0000009a99847221 */ /* 0x000fca0000010000 */
[----:B------:R-:W-:-:S07]  /*68f0*/  MOV R156, R132 ;  /* 0x00000084009c7202 */ /* 0x000fce0000000f00 */
[----:B------:R-:W-:Y:S05]  /*6900*/  WARPSYNC.COLLECTIVE R107, `(.L_x_43237) ;  /* 0x000000006b087348 */ /* 0x000fea0003c00000 */
[----:B------:R0:W1:Y:S02]  /*6910*/  SHFL.BFLY P6, R154, R156, R130, R59 ;  /* 0x0c0000829c9a7389 */ /* 0x00006400000c003b */
[----:B01----:R-:W-:Y:S05]  /*6920*/  ENDCOLLECTIVE ;  /* 0x000000000000791b */ /* 0x003fea0003800000 */
.L_x_43237:
[----:B------:R-:W-:Y:S02]  /*6930*/  HFMA2 R130, -RZ, RZ, 0, 9.5367431640625e-07 ;  /* 0x00000010ff827431 */ /* 0x000fe400000001ff */
[----:B------:R-:W-:-:S05]  /*6940*/  FADD.FTZ R58, R132, R154 ;  /* 0x0000009a843a7221 */ /* 0x000fca0000010000 */
[----:B------:R-:W-:-:S07]  /*6950*/  MOV R156, R58 ;  /* 0x0000003a009c7202 */ /* 0x000fce0000000f00 */
[----:B------:R-:W-:Y:S05]  /*6960*/  WARPSYNC.COLLECTIVE R107, `(.L_x_43238) ;  /* 0x000000006b087348 */ /* 0x000fea0003c00000 */
[----:B------:R0:W1:Y:S02]  /*6970*/  SHFL.BFLY P6, R154, R156, R130, R59 ;  /* 0x0c0000829c9a7389 */ /* 0x00006400000c003b */
[----:B01----:R-:W-:Y:S05]  /*6980*/  ENDCOLLECTIVE ;  /* 0x000000000000791b */ /* 0x003fea0003800000 */
.L_x_43238:
[----:B------:R-:W-:Y:S05]  /*6990*/  BRA `(.L_x_43239) ;  /* 0xffffffdc00f07947 */ /* 0x000fea000383ffff */
.L_x_43240:
        /* <DEDUP_REMOVED lines=14> */
.L_x_54460:


//--------------------- .text._ZN10layer_norm13ln_fwd_kernelINS_13Kernel_traitsI6__halfffffjLj1536ELj1ELj4ELj1ELj16ENS_18Kernel_traits_baseILj1536ES2_ffffjLj128EEEEELb0ELb1ELb0ELb1EEEvNS_9FwdParamsE --------------------------
	.section	.text._ZN10layer_norm13ln_fwd_kernelINS_13Kernel_traitsI6__halfffffjLj1536ELj1ELj4ELj1ELj16ENS_18Kernel_traits_baseILj1536ES2_ffffjLj128EEEEELb0ELb1ELb0ELb1EEEvNS_9FwdParamsE,"ax",@progbits
	.align	128
        .global         _ZN10layer_norm13ln_fwd_kernelINS_13Kernel_traitsI6__halfffffjLj1536ELj1ELj4ELj1ELj16ENS_18Kernel_traits_baseILj1536ES2_ffffjLj128EEEEELb0ELb1ELb0ELb1EEEvNS_9FwdParamsE
        .type           _ZN10layer_norm13ln_fwd_kernelINS_13Kernel_traitsI6__halfffffjLj1536ELj1ELj4ELj1ELj16ENS_18Kernel_traits_baseILj1536ES2_ffffjLj128EEEEELb0ELb1ELb0ELb1EEEvNS_9FwdParamsE,@function
        .size           _ZN10layer_norm13ln_fwd_kernelINS_13Kernel_traitsI6__halfffffjLj1536ELj1ELj4ELj1ELj16ENS_18Kernel_traits_baseILj1536ES2_ffffjLj128EEEEELb0ELb1ELb0ELb1EEEvNS_9FwdParamsE,(.L_x_54461 - _ZN10layer_norm13ln_fwd_kernelINS_13Kernel_traitsI6__halfffffjLj1536ELj1ELj4ELj1ELj16ENS_18Kernel_traits_baseILj1536ES2_ffffjLj128EEEEELb0ELb1ELb0ELb1EEEvNS_9FwdParamsE)
        .other          _ZN10layer_norm13ln_fwd_kernelINS_13Kernel_traitsI6__halfffffjLj1536ELj1ELj4ELj1ELj16ENS_18Kernel_traits_baseILj1536ES2_ffffjLj128EEEEELb0ELb1ELb0ELb1EEEvNS_9FwdParamsE,@"STO_CUDA_ENTRY STV_DEFAULT"
_ZN10layer_norm13ln_fwd_kernelINS_13Kernel_traitsI6__halfffffjLj1536ELj1ELj4ELj1ELj16ENS_18Kernel_traits_baseILj1536ES2_ffffjLj128EEEEELb0ELb1ELb0ELb1EEEvNS_9FwdParamsE:
.text._ZN10layer_norm13ln_fwd_kernelINS_13Kernel_traitsI6__halfffffjLj1536ELj1ELj4ELj1ELj16ENS_18Kernel_traits_baseILj1536ES2_ffffjLj128EEEEELb0ELb1ELb0ELb1EEEvNS_9FwdParamsE:
[----:B------:R-:W-:Y:S01]  /*0000*/  LDC R1, c[0x0][0x37c] ;  /* 0x0000df00ff017b82 */ /* 0x000fe20000000800 */
[----:B------:R-:W0:Y:S07]  /*0010*/  S2R R105, SR_TID.X ;  /* 0x0000000000697919 */ /* 0x000e2e0000002100 */
[----:B------:R-:W1:Y:S01]  /*0020*/  S2UR UR4, SR_CTAID.X ;  /* 0x00000000000479c3 */ /* 0x000e620000002500 */
[----:B------:R-:W2:Y:S01]  /*0030*/  LDCU.64 UR8, c[0x0][0x438] ;  /* 0x00008700ff0877ac */ /* 0x000ea20008000a00 */
[----:B------:R-:W3:Y:S01]  /*0040*/  LDCU.64 UR6, c[0x0][0x358] ;  /* 0x00006b00ff0677ac */ /* 0x000ee20008000a00 */
[----:B--2---:R-:W-:-:S04]  /*0050*/  UISETP.NE.U32.AND UP0, UPT, UR8, URZ, UPT ;  /* 0x000000ff0800728c */ /* 0x004fc8000bf05070 */
[----:B------:R-:W-:Y:S02]  /*0060*/  UISETP.NE.AND.EX UP0, UPT, UR9, URZ, UPT, UP0 ;  /* 0x000000ff0900728c */ /* 0x000fe4000bf05300 */
[----:B-1----:R-:W-:Y:S01]  /*0070*/  USHF.L.U32 UR4, UR4, 0x2, URZ ;  /* 0x0000000204047899 */ /* 0x002fe200080006ff */
[----:B0-----:R-:W-:Y:S02]  /*0080*/  SHF.R.U32.HI R110, RZ, 0x5, R105 ;  /* 0x00000005ff6e7819 */ /* 0x001fe40000011669 */
[----:B------:R-:W-:-:S03]  /*0090*/  LOP3.LUT R105, R105, 0x1f, RZ, 0xc0, !PT ;  /* 0x0000001f69697812 */ /* 0x000fc600078ec0ff */
[----:B------:R-:W-:-:S04]  /*00a0*/  LOP3.LUT R110, R110, UR4, RZ, 0xfc, !PT ;  /* 0x000000046e6e7c12 */ /* 0x000fc8000f8efcff */
[----:B------:R-:W-:Y:S01]  /*00b0*/  MOV R80, R110 ;  /* 0x0000006e00507202 */ /* 0x000fe20000000f00 */
[----:B---3--:R-:W-:Y:S06]  /*00c0*/  BRA.U !UP0, `(.L_x_43241) ;  /* 0x0000000108ac7547 */ /* 0x008fec000b800000 */
[----:B------:R-:W0:Y:S08]  /*00d0*/  LDC.64 R2, c[0x0][0x3d0] ;  /* 0x0000f400ff027b82 */ /* 0x000e300000000a00 */
[----:B------:R-:W1:Y:S08]  /*00e0*/  LDC.64 R4, c[0x0][0x3e8] ;  /* 0x0000fa00ff047b82 */ /* 0x000e700000000a00 */
[----:B------:R-:W2:Y:S01]  /*00f0*/  LDC.64 R26, c[0x0][0x438] ;  /* 0x00010e00ff1a7b82 */ /* 0x000ea20000000a00 */
[----:B0-----:R-:W-:-:S05]  /*0100*/  IMAD.WIDE.U32 R2, R105, 0x8, R2 ;  /* 0x0000000869027825 */ /* 0x001fca00078e0002 */
[----:B------:R0:W5:Y:S01]  /*0110*/  LDG.E.64 R68, desc[UR6][R2.64] ;  /* 0x0000000602447981 */ /* 0x000162000c1e1b00 */
[----:B-1----:R-:W-:-:S03]  /*0120*/  IMAD.WIDE.U32 R4, R105, 0x8, R4 ;  /* 0x0000000869047825 */ /* 0x002fc600078e0004 */
[----:B------:R0:W5:Y:S04]  /*0130*/  LDG.E.64 R66, desc[UR6][R2.64+0x100] ;  /* 0x0001000602427981 */ /* 0x000168000c1e1b00 */
[----:B------:R0:W5:Y:S01]  /*0140*/  LDG.E.64 R28, desc[UR6][R2.64+0x200] ;  /* 0x00020006021c7981 */ /* 0x000162000c1e1b00 */
[----:B--2---:R-:W-:-:S03]  /*0150*/  IMAD.WIDE.U32 R26, R105, 0x8, R26 ;  /* 0x00000008691a7825 */ /* 0x004fc600078e001a */
        /* <DEDUP_REMOVED lines=34> */
.L_x_43241:
        /* <DEDUP_REMOVED lines=10> */
[----:B------:R-:W-:Y:S01]  /*0420*/  CS2R R24, SRZ ;  /* 0x0000000000187805 */ /* 0x000fe2000001ff00 */
[----:B0-----:R-:W-:-:S05]  /*0430*/  IMAD.WIDE.U32 R2, R105, 0x8, R2 ;  /* 0x0000000869027825 */ /* 0x001fca00078e0002 */
[----:B------:R-:W5:Y:S01]  /*0440*/  LDG.E.64 R68, desc[UR6][R2.64] ;  /* 0x0000000602447981 */ /* 0x000f62000c1e1b00 */
[----:B-1----:R-:W-:-:S03]  /*0450*/  IMAD.WIDE.U32 R12, R105, 0x8, R4 ;  /* 0x00000008690c7825 */ /* 0x002fc600078e0004 */
[----:B------:R-:W5:Y:S01]  /*0460*/  LDG.E.64 R66, desc[UR6][R2.64+0x100] ;  /* 0x0001000602427981 */ /* 0x000f62000c1e1b00 */
[----:B------:R-:W-:-:S03]  /*0470*/  CS2R R4, SRZ ;  /* 0x0000000000047805 */ /* 0x000fc6000001ff00 */
[----:B------:R-:W5:Y:S04]  /*0480*/  LDG.E.64 R28, desc[UR6][R2.64+0x200] ;  /* 0x00020006021c7981 */ /* 0x000f68000c1e1b00 */
        /* <DEDUP_REMOVED lines=8> */
[----:B------:R0:W5:Y:S04]  /*0510*/  LDG.E.64 R46, desc[UR6][R2.64+0xb00] ;  /* 0x000b0006022e7981 */ /* 0x000168000c1e1b00 */
[----:B------:R-:W5:Y:S04]  /*0520*/  LDG.E.64 R72, desc[UR6][R12.64] ;  /* 0x000000060c487981 */ /* 0x000f68000c1e1b00 */
[----:B------:R-:W5:Y:S01]  /*0530*/  LDG.E.64 R70, desc[UR6][R12.64+0x100] ;  /* 0x000100060c467981 */ /* 0x000f62000c1e1b00 */
[----:B0-----:R-:W-:-:S03]  /*0540*/  CS2R R2, SRZ ;  /* 0x0000000000027805 */ /* 0x001fc6000001ff00 */
        /* <DEDUP_REMOVED lines=9> */
[----:B------:R0:W5:Y:S02]  /*05e0*/  LDG.E.64 R64, desc[UR6][R12.64+0xb00] ;  /* 0x000b00060c407981 */ /* 0x000164000c1e1b00 */
[----:B0-----:R-:W-:-:S07]  /*05f0*/  CS2R R12, SRZ ;  /* 0x00000000000c7805 */ /* 0x001fce000001ff00 */
.L_x_43242:
[----:B------:R-:W1:Y:S02]  /*0600*/  LDCU UR4, c[0x0][0x384] ;  /* 0x00007080ff0477ac */ /* 0x000e640008000800 */
[----:B-1----:R-:W-:-:S13]  /*0610*/  ISETP.GE.AND P0, PT, R80, UR4, PT ;  /* 0x0000000450007c0c */ /* 0x002fda000bf06270 */
[----:B------:R-:W-:Y:S05]  /*0620*/  @P0 EXIT ;  /* 0x000000000000094d */ /* 0x000fea0003800000 */
[----:B-----5:R-:W-:Y:S01]  /*0630*/  MOV R0, R68 ;  /* 0x0000004400007202 */ /* 0x020fe20000000f00 */
[----:B------:R-:W1:Y:S01]  /*0640*/  LDCU.64 UR4, c[0x0][0x3e0] ;  /* 0x00007c00ff0477ac */ /* 0x000e620008000a00 */
[----:B0-----:R-:W-:Y:S02]  /*0650*/  MOV R26, R69 ;  /* 0x00000045001a7202 */ /* 0x001fe40000000f00 */
[----:B------:R-:W-:Y:S02]  /*0660*/  MOV R27, R72 ;  /* 0x00000048001b7202 */ /* 0x000fe40000000f00 */
[----:B------:R-:W-:Y:S02]  /*0670*/  PRMT R104, R26, 0x5410, R0 ;  /* 0x000054101a687816 */ /* 0x000fe40000000000 */
[----:B------:R-:W-:Y:S02]  /*0680*/  MOV R0, R73 ;  /* 0x0000004900007202 */ /* 0x000fe40000000f00 */
[----:B------:R-:W-:-:S02]  /*0690*/  MOV R76, R66 ;  /* 0x00000042004c7202 */ /* 0x000fc40000000f00 */
[----:B------:R-:W-:Y:S02]  /*06a0*/  PRMT R103, R0, 0x5410, R27 ;  /* 0x0000541000677816 */ /* 0x000fe4000000001b */
[----:B------:R-:W-:Y:S02]  /*06b0*/  PRMT R102, R102, 0x5410, R76 ;  /* 0x0000541066667816 */ /* 0x000fe4000000004c */
[----:B------:R-:W-:Y:S02]  /*06c0*/  MOV R0, R67 ;  /* 0x0000004300007202 */ /* 0x000fe40000000f00 */
[----:B------:R-:W-:Y:S01]  /*06d0*/  MOV R26, R70 ;  /* 0x00000046001a7202 */ /* 0x000fe20000000f00 */
[----:B-1----:R-:W-:Y:S01]  /*06e0*/  UISETP.NE.U32.AND UP0, UPT, UR4, URZ, UPT ;  /* 0x000000ff0400728c */ /* 0x002fe2000bf05070 */
[----:B------:R-:W-:Y:S02]  /*06f0*/  MOV R27, R71 ;  /* 0x00000047001b7202 */ /* 0x000fe40000000f00 */
[----:B------:R-:W-:Y:S01]  /*0700*/  MOV R76, R28 ;  /* 0x0000001c004c7202 */ /* 0x000fe20000000f00 */
[----:B------:R-:W-:Y:S01]  /*0710*/  UISETP.NE.AND.EX UP0, UPT, UR5, URZ, UPT, UP0 ;  /* 0x000000ff0500728c */ /* 0x000fe2000bf05300 */
[----:B------:R-:W-:-:S02]  /*0720*/  PRMT R102, R0, 0x7610, R102 ;  /* 0x0000761000667816 */ /* 0x000fc40000000066 */
[----:B------:R-:W-:Y:S02]  /*0730*/  PRMT R101, R27, 0x5410, R26 ;  /* 0x000054101b657816 */ /* 0x000fe4000000001a */
[----:B------:R-:W-:Y:S02]  /*0740*/  PRMT R100, R100, 0x5410, R76 ;  /* 0x0000541064647816 */ /* 0x000fe4000000004c */
[----:B------:R-:W-:Y:S02]  /*0750*/  MOV R0, R29 ;  /* 0x0000001d00007202 */ /* 0x000fe40000000f00 */
[----:B------:R-:W-:Y:S02]  /*0760*/  MOV R26, R74 ;  /* 0x0000004a001a7202 */ /* 0x000fe40000000f00 */
[----:B------:R-:W-:Y:S02]  /*0770*/  MOV R27, R75 ;  /* 0x0000004b001b7202 */ /* 0x000fe40000000f00 */
[----:B------:R-:W-:-:S02]  /*0780*/  MOV R76, R30 ;  /* 0x0000001e004c7202 */ /* 0x000fc40000000f00 */
[----:B------:R-:W-:Y:S02]  /*0790*/  PRMT R100, R0, 0x7610, R100 ;  /* 0x0000761000647816 */ /* 0x000fe40000000064 */
[----:B------:R-:W-:Y:S02]  /*07a0*/  PRMT R99, R27, 0x5410, R26 ;  /* 0x000054101b637816 */ /* 0x000fe4000000001a */
[----:B------:R-:W-:Y:S02]  /*07b0*/  PRMT R98, R98, 0x5410, R76 ;  /* 0x0000541062627816 */ /* 0x000fe4000000004c */
[----:B------:R-:W-:Y:S02]  /*07c0*/  MOV R0, R31 ;  /* 0x0000001f00007202 */ /* 0x000fe40000000f00 */
[----:B------:R-:W-:Y:S02]  /*07d0*/  MOV R26, R48 ;  /* 0x00000030001a7202 */ /* 0x000fe40000000f00 */
[----:B------:R-:W-:-:S02]  /*07e0*/  MOV R27, R49 ;  /* 0x00000031001b7202 */ /* 0x000fc40000000f00 */
[----:B------:R-:W-:Y:S02]  /*07f0*/  MOV R76, R32 ;  /* 0x00000020004c7202 */ /* 0x000fe40000000f00 */
[----:B------:R-:W-:Y:S02]  /*0800*/  PRMT R98, R0, 0x7610, R98 ;  /* 0x0000761000627816 */ /* 0x000fe40000000062 */
[----:B------:R-:W-:Y:S02]  /*0810*/  PRMT R97, R27, 0x5410, R26 ;  /* 0x000054101b617816 */ /* 0x000fe4000000001a */
[----:B------:R-:W-:Y:S02]  /*0820*/  PRMT R96, R96, 0x5410, R76 ;  /* 0x0000541060607816 */ /* 0x000fe4000000004c */
        /* <DEDUP_REMOVED lines=9> */
[----:B------:R-:W-:Y:S02]  /*08c0*/  MOV R27, R53 ;  /* 0x00000035001b7202 */ /* 0x000fe40000000f00 */
[----:B------:R-:W-:Y:S02]  /*08d0*/  MOV R76, R36 ;  /* 0x00000024004c7202 */ /* 0x000fe40000000f00 */
[----:B------:R-:W-:Y:S02]  /*08e0*/  PRMT R94, R0, 0x7610, R94 ;  /* 0x00007610005e7816 */ /* 0x000fe4000000005e */
[----:B------:R-:W-:Y:S02]  /*08f0*/  PRMT R93, R27, 0x5410, R26 ;  /* 0x000054101b5d7816 */ /* 0x000fe4000000001a */
[----:B------:R-:W-:-:S02]  /*0900*/  PRMT R92, R92, 0x5410, R76 ;  /* 0x000054105c5c7816 */ /* 0x000fc4000000004c */
[----:B------:R-:W-:Y:S02]  /*0910*/  MOV R0, R37 ;  /* 0x0000002500007202 */ /* 0x000fe40000000f00 */
[----:B------:R-:W-:Y:S02]  /*0920*/  MOV R26, R54 ;  /* 0x00000036001a7202 */ /* 0x000fe40000000f00 */
[----:B------:R-:W-:Y:S02]  /*0930*/  MOV R27, R55 ;  /* 0x00000037001b7202 */ /* 0x000fe40000000f00 */
[----:B------:R-:W-:Y:S02]  /*0940*/  MOV R76, R38 ;  /* 0x00000026004c7202 */ /* 0x000fe40000000f00 */
[----:B------:R-:W-:Y:S02]  /*0950*/  PRMT R92, R0, 0x7610, R92 ;  /* 0x00007610005c7816 */ /* 0x000fe4000000005c */
[----:B------:R-:W-:-:S02]  /*0960*/  PRMT R91, R27, 0x5410, R26 ;  /* 0x000054101b5b7816 */ /* 0x000fc4000000001a */
[----:B------:R-:W-:Y:S02]  /*0970*/  PRMT R90, R90, 0x5410, R76 ;  /* 0x000054105a5a7816 */ /* 0x000fe4000000004c */
[----:B------:R-:W-:Y:S02]  /*0980*/  MOV R0, R39 ;  /* 0x0000002700007202 */ /* 0x000fe40000000f00 */
[----:B------:R-:W-:Y:S02]  /*0990*/  MOV R26, R56 ;  /* 0x00000038001a7202 */ /* 0x000fe40000000f00 */
        /* <DEDUP_REMOVED lines=22> */
[----:B------:R-:W-:Y:S02]  /*0b00*/  PRMT R84, R0, 0x7610, R84 ;  /* 0x0000761000547816 */ /* 0x000fe40000000054 */
[----:B------:R-:W-:Y:S02]  /*0b10*/  PRMT R27, R27, 0x5410, R26 ;  /* 0x000054101b1b7816 */ /* 0x000fe4000000001a */
[----:B------:R-:W-:Y:S02]  /*0b20*/  MOV R0, R46 ;  /* 0x0000002e00007202 */ /* 0x000fe40000000f00 */
[----:B------:R-:W-:Y:S02]  /*0b30*/  MOV R26, R47 ;  /* 0x0000002f001a7202 */ /* 0x000fe40000000f00 */
[----:B------:R-:W-:-:S02]  /*0b40*/  MOV R76, R64 ;  /* 0x00000040004c7202 */ /* 0x000fc40000000f00 */
[----:B------:R-:W-:Y:S02]  /*0b50*/  MOV R77, R65 ;  /* 0x00000041004d7202 */ /* 0x000fe40000000f00 */
[----:B------:R-:W-:Y:S02]  /*0b60*/  PRMT R26, R26, 0x5410, R0 ;  /* 0x000054101a1a7816 */ /* 0x000fe40000000000 */
[----:B------:R-:W-:Y:S01]  /*0b70*/  PRMT R0, R77, 0x5410, R76 ;  /* 0x000054104d007816 */ /* 0x000fe2000000004c */
[----:B------:R-:W-:Y:S06]  /*0b80*/  BRA.U UP0, `(.L_x_43243) ;  /* 0x0000003500747547 */ /* 0x000fec000b800000 */
[--C-:B------:R-:W-:Y:S01]  /*0b90*/  SHF.R.U64 R138, R28, 0x10, R29.reuse ;  /* 0x000000101c8a7819 */ /* 0x100fe2000000121d */
[----:B------:R-:W0:Y:S01]  /*0ba0*/  LDCU.64 UR4, c[0x0][0x3a0] ;  /* 0x00007400ff0477ac */ /* 0x000e220008000a00 */
[----:B------:R-:W-:Y:S02]  /*0bb0*/  SHF.R.U32.HI R28, RZ, 0x10, R29 ;  /* 0x00000010ff1c7819 */ /* 0x000fe4000001161d */
[--C-:B------:R-:W-:Y:S01]  /*0bc0*/  SHF.R.U64 R148, R24, 0x10, R25.reuse ;  /* 0x0000001018947819 */ /* 0x100fe20000001219 */
[----:B------:R-:W1:Y:S01]  /*0bd0*/  LDCU UR8, c[0x0][0x448] ;  /* 0x00008900ff0877ac */ /* 0x000e620008000800 */
[----:B------:R-:W-:Y:S02]  /*0be0*/  PRMT R138, R138, 0x5410, R28 ;  /* 0x000054108a8a7816 */ /* 0x000fe4000000001c */
[----:B------:R-:W-:Y:S01]  /*0bf0*/  SHF.R.U32.HI R28, RZ, 0x10, R25 ;  /* 0x00000010ff1c7819 */ /* 0x000fe20000011619 */
[----:B------:R-:W2:Y:S01]  /*0c00*/  LDCU.64 UR10, c[0x0][0x3a0] ;  /* 0x00007400ff0a77ac */ /* 0x000ea20008000a00 */
[----:B------:R-:W-:-:S02]  /*0c10*/  SHF.R.U64 R149, R22, 0x10, R23 ;  /* 0x0000001016957819 */ /* 0x000fc40000001217 */
[----:B------:R-:W-:Y:S02]  /*0c20*/  PRMT R148, R148, 0x5410, R28 ;  /* 0x0000541094947816 */ /* 0x000fe4000000001c */
[----:B------:R-:W-:Y:S02]  /*0c30*/  SHF.R.U32.HI R28, RZ, 0x10, R23 ;  /* 0x00000010ff1c7819 */ /* 0x000fe40000011617 */
[--C-:B------:R-:W-:Y:S02]  /*0c40*/  SHF.R.U64 R150, R20, 0x10, R21.reuse ;  /* 0x0000001014967819 */ /* 0x100fe40000001215 */
[----:B------:R-:W-:Y:S01]  /*0c50*/  PRMT R149, R149, 0x5410, R28 ;  /* 0x0000541095957816 */ /* 0x000fe2000000001c */
[----:B0-----:R-:W-:Y:S01]  /*0c60*/  UISETP.NE.U32.AND UP0, UPT, UR4, URZ, UPT ;  /* 0x000000ff0400728c */ /* 0x001fe2000bf05070 */
[----:B------:R-:W-:Y:S01]  /*0c70*/  SHF.R.U32.HI R29, RZ, 0x10, R21 ;  /* 0x00000010ff1d7819 */ /* 0x000fe20000011615 */
[----:B------:R-:W0:Y:S01]  /*0c80*/  LDCU UR4, c[0x0][0x388] ;  /* 0x00007100ff0477ac */ /* 0x000e220008000800 */
[----:B------:R-:W-:-:S02]  /*0c90*/  SHF.R.U64 R151, R18, 0x10, R19 ;  /* 0x0000001012977819 */ /* 0x000fc40000001213 */
[----:B------:R-:W-:Y:S01]  /*0ca0*/  SHF.R.U32.HI R28, RZ, 0x10, R19 ;  /* 0x00000010ff1c7819 */ /* 0x000fe20000011613 */
[----:B------:R-:W-:Y:S01]  /*0cb0*/  UISETP.NE.AND.EX UP0, UPT, UR5, URZ, UPT, UP0 ;  /* 0x000000ff0500728c */ /* 0x000fe2000bf05300 */
[----:B------:R-:W-:Y:S01]  /*0cc0*/  PRMT R150, R150, 0x5410, R29 ;  /* 0x0000541096967816 */ /* 0x000fe2000000001d */
[----:B------:R-:W3:Y:S01]  /*0cd0*/  LDCU.U8 UR5, c[0x0][0x410] ;  /* 0x00008200ff0577ac */ /* 0x000ee20008000000 */
        /* <DEDUP_REMOVED lines=17> */
[----:B------:R-:W-:Y:S02]  /*0df0*/  SHF.R.U64 R124, R72, 0x10, R73 ;  /* 0x00000010487c7819 */ /* 0x000fe40000001249 */
[----:B------:R-:W-:Y:S02]  /*0e00*/  SHF.R.U64 R125, R70, 0x10, R71 ;  /* 0x00000010467d7819 */ /* 0x000fe40000001247 */
[----:B------:R-:W-:Y:S02]  /*0e10*/  SHF.R.U64 R127, R48, 0x10, R49 ;  /* 0x00000010307f7819 */ /* 0x000fe40000001231 */
[----:B------:R-:W-:Y:S02]  /*0e20*/  SHF.R.U64 R128, R50, 0x10, R51 ;  /* 0x0000001032807819 */ /* 0x000fe40000001233 */
[----:B------:R-:W-:-:S02]  /*0e30*/  SHF.R.U64 R129, R52, 0x10, R53 ;  /* 0x0000001034817819 */ /* 0x000fc40000001235 */
[----:B------:R-:W-:Y:S02]  /*0e40*/  SHF.R.U64 R130, R54, 0x10, R55 ;  /* 0x0000001036827819 */ /* 0x000fe40000001237 */
        /* <DEDUP_REMOVED lines=16> */
[----:B------:R-:W-:-:S02]  /*0f50*/  PRMT R156, R156, 0x5410, R28 ;  /* 0x000054109c9c7816 */ /* 0x000fc4000000001c */
[----:B------:R-:W-:Y:S02]  /*0f60*/  PRMT R157, R157, 0x5410, R29 ;  /* 0x000054109d9d7816 */ /* 0x000fe4000000001d */
[----:B------:R-:W-:Y:S02]  /*0f70*/  SHF.R.U32.HI R72, RZ, 0x10, R73 ;  /* 0x00000010ff487819 */ /* 0x000fe40000011649 */
[----:B------:R-:W-:Y:S02]  /*0f80*/  SHF.R.U32.HI R71, RZ, 0x10, R71 ;  /* 0x00000010ff477819 */ /* 0x000fe40000011647 */
[--C-:B------:R-:W-:Y:S02]  /*0f90*/  SHF.R.U64 R126, R74, 0x10, R75.reuse ;  /* 0x000000104a7e7819 */ /* 0x100fe4000000124b */
[----:B------:R-:W-:Y:S02]  /*0fa0*/  SHF.R.U32.HI R70, RZ, 0x10, R75 ;  /* 0x00000010ff467819 */ /* 0x000fe4000001164b */
[----:B------:R-:W-:-:S02]  /*0fb0*/  SHF.R.U32.HI R48, RZ, 0x10, R49 ;  /* 0x00000010ff307819 */ /* 0x000fc40000011631 */
[----:B------:R-:W-:Y:S02]  /*0fc0*/  SHF.R.U32.HI R50, RZ, 0x10, R51 ;  /* 0x00000010ff327819 */ /* 0x000fe40000011633 */
[----:B------:R-:W-:Y:S02]  /*0fd0*/  SHF.R.U32.HI R52, RZ, 0x10, R53 ;  /* 0x00000010ff347819 */ /* 0x000fe40000011635 */
[----:B------:R-:W-:Y:S02]  /*0fe0*/  SHF.R.U32.HI R54, RZ, 0x10, R55 ;  /* 0x00000010ff367819 */ /* 0x000fe40000011637 */
[----:B------:R-:W-:Y:S02]  /*0ff0*/  SHF.R.U32.HI R56, RZ, 0x10, R57 ;  /* 0x00000010ff387819 */ /* 0x000fe40000011639 */
        /* <DEDUP_REMOVED lines=42> */
[----:B------:R-:W-:Y:S02]  /*12a0*/  PLOP3.LUT P1, PT, PT, PT, UP0, 0x80, 0x8 ;  /* 0x000000000008781c */ /* 0x000fe40003f2f008 */
[----:B------:R-:W-:-:S02]  /*12b0*/  PRMT R158, R158, 0x5410, R28 ;  /* 0x000054109e9e7816 */ /* 0x000fc4000000001c */
[----:B0123--:R-:W-:-:S09]  /*12c0*/  PRMT R159, R159, 0x5410, R29 ;  /* 0x000054109f9f7816 */ /* 0x00ffd2000000001d */
.L_x_43245:
[----:B0-----:R-:W0:Y:S01]  /*12d0*/  LDC.64 R80, c[0x0][0x390] ;  /* 0x0000e400ff507b82 */ /* 0x001e220000000a00 */
[----:B------:R-:W-:-:S05]  /*12e0*/  IMAD R32, R110, UR4, RZ ;  /* 0x000000046e207c24 */ /* 0x000fca000f8e02ff */
[----:B------:R-:W-:Y:S02]  /*12f0*/  SHF.R.S32.HI R33, RZ, 0x1f, R32 ;  /* 0x0000001fff217819 */ /* 0x000fe40000011420 */
[----:B------:R-:W1:Y:S02]  /*1300*/  @P1 LDC.64 R36, c[0x0][0x3a0] ;  /* 0x0000e800ff241b82 */ /* 0x000e640000000a00 */
[----:B------:R-:W-:-:S04]  /*1310*/  LEA.HI R118, R33, R32, RZ, 0x2 ;  /* 0x0000002021767211 */ /* 0x000fc800078f10ff */
[----:B------:R-:W-:Y:S01]  /*1320*/  LEA.HI.SX32 R118, R118, R105, 0x1e ;  /* 0x0000006976767211 */ /* 0x000fe200078ff2ff */
[----:B------:R-:W-:Y:S01]  /*1330*/  UISETP.NE.U32.AND UP0, UPT, UR10, URZ, UPT ;  /* 0x000000ff0a00728c */ /* 0x000fe2000bf05070 */
[----:B------:R-:W-:Y:S01]  /*1340*/  HADD2.F32 R39, -RZ, R103.H1_H1 ;  /* 0x30000067ff277230 */ /* 0x000fe20000004100 */
[----:B------:R-:W2:Y:S02]  /*1350*/  LDC.64 R106, c[0x0][0x3a8] ;  /* 0x0000ea00ff6a7b82 */ /* 0x000ea40000000a00 */
[----:B0-----:R-:W-:-:S06]  /*1360*/  IMAD.WIDE.U32 R32, R118, 0x10, R80 ;  /* 0x0000001076207825 */ /* 0x001fcc00078e0050 */
[----:B------:R-:W3:Y:S01]  /*1370*/  LDG.E.128 R32, desc[UR6][R32.64] ;  /* 0x0000000620207981 */ /* 0x000ee2000c1e1d00 */
[----:B-1----:R-:W-:-:S05]  /*1380*/  @P1 IMAD.WIDE.U32 R36, R118, 0x10, R36 ;  /* 0x0000001076241825 */ /* 0x002fca00078e0024 */
[----:B------:R0:W3:Y:S01]  /*1390*/  @P1 LDG.E.128 R28, desc[UR6][R36.64] ;  /* 0x00000006241c1981 */ /* 0x0000e2000c1e1d00 */
[--C-:B------:R-:W-:Y:S01]  /*13a0*/  HADD2.F32 R38, -RZ, R124.reuse.H0_H0 ;  /* 0x2000007cff267230 */ /* 0x100fe20000004100 */
[----:B------:R-:W-:Y:S01]  /*13b0*/  UISETP.NE.AND.EX UP0, UPT, UR11, URZ, UPT, UP0 ;  /* 0x000000ff0b00728c */ /* 0x000fe2000bf05300 */
[----:B------:R-:W-:Y:S02]  /*13c0*/  HADD2.F32 R41, -RZ, R103.H0_H0 ;  /* 0x20000067ff297230 */ /* 0x000fe40000004100 */
[----:B------:R-:W-:Y:S01]  /*13d0*/  HADD2.F32 R40, -RZ, R124.H1_H1 ;  /* 0x3000007cff287230 */ /* 0x000fe20000004100 */
[C---:B------:R-:W-:Y:S01]  /*13e0*/  IADD3 R117, PT, PT, R118.reuse, 0x20, RZ ;  /* 0x0000002076757810 */ /* 0x040fe20007ffe0ff */
[----:B--2---:R-:W-:-:S04]  /*13f0*/  IMAD.WIDE.U32 R42, R118, 0x10, R106 ;  /* 0x00000010762a7825 */ /* 0x004fc800078e006a */
[----:B0-----:R-:W-:-:S04]  /*1400*/  IMAD.WIDE.U32 R36, R117, 0x10, R80 ;  /* 0x0000001075247825 */ /* 0x001fc800078e0050 */
[----:B---3--:R-:W-:Y:S01]  /*1410*/  @P1 FFMA.FTZ R72, R32, R39, R28 ;  /* 0x0000002720481223 */ /* 0x008fe2000001001c */
[----:B------:R-:W-:Y:S01]  /*1420*/  @P1 FFMA.FTZ R73, R33, R38, R29 ;  /* 0x0000002621491223 */ /* 0x000fe2000001001d */
[----:B------:R-:W-:Y:S01]  /*1430*/  @P1 FFMA.FTZ R74, R34, R41, R30 ;  /* 0x00000029224a1223 */ /* 0x000fe2000001001e */
[----:B------:R-:W-:Y:S01]  /*1440*/  @P1 FFMA.FTZ R75, R35, R40, R31 ;  /* 0x00000028234b1223 */ /* 0x000fe2000001001f */
[----:B------:R-:W-:Y:S01]  /*1450*/  @!P1 FMUL.FTZ R72, R32, R39 ;  /* 0x0000002720489220 */ /* 0x000fe20000410000 */
[----:B------:R-:W-:Y:S01]  /*1460*/  @!P1 FMUL.FTZ R73, R33, R38 ;  /* 0x0000002621499220 */ /* 0x000fe20000410000 */
[----:B------:R-:W-:Y:S01]  /*1470*/  @!P1 FMUL.FTZ R74, R34, R41 ;  /* 0x00000029224a9220 */ /* 0x000fe20000410000 */
[----:B------:R-:W-:Y:S01]  /*1480*/  @!P1 FMUL.FTZ R75, R35, R40 ;  /* 0x00000028234b9220 */ /* 0x000fe20000410000 */
[----:B------:R-:W-:-:S13]  /*1490*/  PLOP3.LUT P1, PT, PT, PT, UP0, 0x80, 0x8 ;  /* 0x000000000008781c */ /* 0x000fda0003f2f008 */
[----:B------:R-:W0:Y:S01]  /*14a0*/  @P1 LDC.64 R46, c[0x0][0x3a0] ;  /* 0x0000e800ff2e1b82 */ /* 0x000e220000000a00 */
[----:B------:R1:W-:Y:S04]  /*14b0*/  STG.E.128 desc[UR6][R42.64], R72 ;  /* 0x000000482a007986 */ /* 0x0003e8000c101d06 */
[----:B------:R-:W2:Y:S03]  /*14c0*/  LDG.E.128 R36, desc[UR6][R36.64] ;  /* 0x0000000624247981 */ /* 0x000ea6000c1e1d00 */
[----:B------:R-:W3:Y:S01]  /*14d0*/  @P1 LDC.64 R44, c[0x0][0x3a0] ;  /* 0x0000e800ff2c1b82 */ /* 0x000ee20000000a00 */
[----:B------:R-:W-:-:S07]  /*14e0*/  IADD3 R115, PT, PT, R118, 0x40, RZ ;  /* 0x0000004076737810 */ /* 0x000fce0007ffe0ff */
[----:B------:R-:W4:Y:S01]  /*14f0*/  @P1 LDC.64 R48, c[0x0][0x3a0] ;  /* 0x0000e800ff301b82 */ /* 0x000f220000000a00 */
[----:B0-----:R-:W-:Y:S01]  /*1500*/  @P1 IMAD.WIDE.U32 R46, R117, 0x10, R46 ;  /* 0x00000010752e1825 */ /* 0x001fe200078e002e */
[----:B------:R-:W-:-:S06]  /*1510*/  IADD3 R111, PT, PT, R118, 0x60, RZ ;  /* 0x00000060766f7810 */ /* 0x000fcc0007ffe0ff */
[----:B------:R-:W0:Y:S01]  /*1520*/  @P1 LDC.64 R52, c[0x0][0x3a0] ;  /* 0x0000e800ff341b82 */ /* 0x000e220000000a00 */
[----:B------:R5:W2:Y:S01]  /*1530*/  @P1 LDG.E.128 R28, desc[UR6][R46.64] ;  /* 0x000000062e1c1981 */ /* 0x000aa2000c1e1d00 */
[--C-:B------:R-:W-:Y:S02]  /*1540*/  @P1 HADD2.F32 R35, -RZ, R101.reuse.H1_H1 ;  /* 0x30000065ff231230 */ /* 0x100fe40000004100 */
[----:B------:R-:W-:Y:S02]  /*1550*/  @!P1 HADD2.F32 R33, -RZ, R101.H1_H1 ;  /* 0x30000065ff219230 */ /* 0x000fe40000004100 */
[--C-:B------:R-:W-:Y:S01]  /*1560*/  @P1 HADD2.F32 R34, -RZ, R125.reuse.H0_H0 ;  /* 0x2000007dff221230 */ /* 0x100fe20000004100 */
[----:B------:R-:W-:Y:S01]  /*1570*/  IADD3 R112, PT, PT, R118, 0x80, RZ ;  /* 0x0000008076707810 */ /* 0x000fe20007ffe0ff */
[--C-:B------:R-:W-:Y:S01]  /*1580*/  @!P1 HADD2.F32 R40, -RZ, R125.reuse.H0_H0 ;  /* 0x2000007dff289230 */ /* 0x100fe20000004100 */
[----:B------:R-:W0:Y:S01]  /*1590*/  @P1 LDC.64 R56, c[0x0][0x3a0] ;  /* 0x0000e800ff381b82 */ /* 0x000e220000000a00 */
[----:B-1----:R-:W-:-:S02]  /*15a0*/  @P1 HADD2.F32 R42, -RZ, R125.H1_H1 ;  /* 0x3000007dff2a1230 */ /* 0x002fc40000004100 */
[----:B------:R-:W-:Y:S02]  /*15b0*/  @!P1 HADD2.F32 R41, -RZ, R101.H0_H0 ;  /* 0x20000065ff299230 */ /* 0x000fe40000004100 */
[----:B-----5:R-:W-:Y:S01]  /*15c0*/  IMAD.WIDE.U32 R46, R117, 0x10, R106 ;  /* 0x00000010752e7825 */ /* 0x020fe200078e006a */
[C---:B------:R-:W-:Y:S02]  /*15d0*/  IADD3 R113, PT, PT, R118.reuse, 0xa0, RZ ;  /* 0x000000a076717810 */ /* 0x040fe40007ffe0ff */
[----:B------:R-:W1:Y:S01]  /*15e0*/  @P1 LDC.64 R60, c[0x0][0x3a0] ;  /* 0x0000e800ff3c1b82 */ /* 0x000e620000000a00 */
[----:B---3--:R-:W-:Y:S01]  /*15f0*/  @P1 IMAD.WIDE.U32 R50, R115, 0x10, R44 ;  /* 0x0000001073321825 */ /* 0x008fe200078e002c */
[----:B------:R-:W-:-:S06]  /*1600*/  IADD3 R116, PT, PT, R118, 0xc0, RZ ;  /* 0x000000c076747810 */ /* 0x000fcc0007ffe0ff */
[----:B------:R-:W3:Y:S01]  /*1610*/  @P1 LDC.64 R64, c[0x0][0x3a0] ;  /* 0x0000e800ff401b82 */ /* 0x000ee20000000a00 */
[----:B------:R-:W-:-:S07]  /*1620*/  IADD3 R119, PT, PT, R118, 0xe0, RZ ;  /* 0x000000e076777810 */ /* 0x000fce0007ffe0ff */
[----:B------:R-:W5:Y:S01]  /*1630*/  @P1 LDC.64 R68, c[0x0][0x3a0] ;  /* 0x0000e800ff441b82 */ /* 0x000f620000000a00 */
[----:B------:R-:W-:-:S07]  /*1640*/  IADD3 R120, PT, PT, R118, 0x100, RZ ;  /* 0x0000010076787810 */ /* 0x000fce0007ffe0ff */
[----:B------:R-:W5:Y:S01]  /*1650*/  @P1 LDC.64 R76, c[0x0][0x3a0] ;  /* 0x0000e800ff4c1b82 */ /* 0x000f620000000a00 */
[C---:B--2---:R-:W-:Y:S01]  /*1660*/  @P1 FFMA.FTZ R32, R36.reuse, R35, R28 ;  /* 0x0000002324201223 */ /* 0x044fe2000001001c */
[----:B------:R-:W-:Y:S02]  /*1670*/  @P1 HADD2.F32 R35, -RZ, R101.H0_H0 ;  /* 0x20000065ff231230 */ /* 0x000fe40000004100 */
[----:B------:R-:W-:Y:S01]  /*1680*/  @!P1 FMUL.FTZ R32, R36, R33 ;  /* 0x0000002124209220 */ /* 0x000fe20000410000 */
[----:B------:R-:W-:Y:S02]  /*1690*/  @!P1 HADD2.F32 R36, -RZ, R125.H1_H1 ;  /* 0x3000007dff249230 */ /* 0x000fe40000004100 */
[C---:B------:R-:W-:Y:S01]  /*16a0*/  @P1 FFMA.FTZ R33, R37.reuse, R34, R29 ;  /* 0x0000002225211223 */ /* 0x040fe2000001001d */
[----:B------:R-:W-:Y:S01]  /*16b0*/  @!P1 FMUL.FTZ R33, R37, R40 ;  /* 0x0000002825219220 */ /* 0x000fe20000410000 */
[C---:B------:R-:W-:Y:S01]  /*16c0*/  @P1 FFMA.FTZ R34, R38.reuse, R35, R30 ;  /* 0x0000002326221223 */ /* 0x040fe2000001001e */
[C---:B------:R-:W-:Y:S01]  /*16d0*/  @P1 FFMA.FTZ R35, R39.reuse, R42, R31 ;  /* 0x0000002a27231223 */ /* 0x040fe2000001001f */
[----:B------:R-:W-:Y:S01]  /*16e0*/  @!P1 FMUL.FTZ R34, R38, R41 ;  /* 0x0000002926229220 */ /* 0x000fe20000410000 */
[----:B------:R-:W-:Y:S01]  /*16f0*/  @!P1 FMUL.FTZ R35, R39, R36 ;  /* 0x0000002427239220 */ /* 0x000fe20000410000 */
[----:B------:R-:W-:-:S04]  /*1700*/  IMAD.WIDE.U32 R40, R115, 0x10, R80 ;  /* 0x0000001073287825 */ /* 0x000fc800078e0050 */
[----:B------:R2:W-:Y:S04]  /*1710*/  STG.E.128 desc[UR6][R46.64], R32 ;  /* 0x000000202e007986 */ /* 0x0005e8000c101d06 */
[----:B------:R4:W3:Y:S04]  /*1720*/  @P1 LDG.E.128 R28, desc[UR6][R50.64] ;  /* 0x00000006321c1981 */ /* 0x0008e8000c1e1d00 */
[----:B------:R-:W3:Y:S01]  /*1730*/  LDG.E.128 R40, desc[UR6][R40.64] ;  /* 0x0000000628287981 */ /* 0x000ee2000c1e1d00 */
[--C-:B------:R-:W-:Y:S02]  /*1740*/  @P1 HADD2.F32 R39, -RZ, R99.reuse.H1_H1 ;  /* 0x30000063ff271230 */ /* 0x100fe40000004100 */
[----:B------:R-:W-:-:S02]  /*1750*/  @!P1 HADD2.F32 R37, -RZ, R99.H1_H1 ;  /* 0x30000063ff259230 */ /* 0x000fc40000004100 */
[--C-:B------:R-:W-:Y:S02]  /*1760*/  @P1 HADD2.F32 R38, -RZ, R126.reuse.H0_H0 ;  /* 0x2000007eff261230 */ /* 0x100fe40000004100 */
[--C-:B------:R-:W-:Y:S02]  /*1770*/  @!P1 HADD2.F32 R44, -RZ, R126.reuse.H0_H0 ;  /* 0x2000007eff2c9230 */ /* 0x100fe40000004100 */
[----:B------:R-:W-:Y:S02]  /*1780*/  @!P1 HADD2.F32 R45, -RZ, R99.H0_H0 ;  /* 0x20000063ff2d9230 */ /* 0x000fe40000004100 */
[----:B--2---:R-:W-:Y:S02]  /*1790*/  @P1 HADD2.F32 R46, -RZ, R126.H1_H1 ;  /* 0x3000007eff2e1230 */ /* 0x004fe40000004100 */
[----:B----4-:R-:W-:-:S04]  /*17a0*/  IMAD.WIDE.U32 R50, R115, 0x10, R106 ;  /* 0x0000001073327825 */ /* 0x010fc800078e006a */
[----:B------:R-:W-:-:S04]  /*17b0*/  @P1 IMAD.WIDE.U32 R54, R111, 0x10, R48 ;  /* 0x000000106f361825 */ /* 0x000fc800078e0030 */
[C---:B---3--:R-:W-:Y:S01]  /*17c0*/  @P1 FFMA.FTZ R36, R40.reuse, R39, R28 ;  /* 0x0000002728241223 */ /* 0x048fe2000001001c */
        /* <DEDUP_REMOVED lines=11> */
[----:B------:R3:W4:Y:S04]  /*1880*/  @P1 LDG.E.128 R28, desc[UR6][R54.64] ;  /* 0x00000006361c1981 */ /* 0x000728000c1e1d00 */
[----:B------:R-:W4:Y:S01]  /*1890*/  LDG.E.128 R44, desc[UR6][R44.64] ;  /* 0x000000062c2c7981 */ /* 0x000f22000c1e1d00 */
[--C-:B------:R-:W-:Y:S02]  /*18a0*/  @P1 HADD2.F32 R43, -RZ, R97.reuse.H1_H1 ;  /* 0x30000061ff2b1230 */ /* 0x100fe40000004100 */
[----:B------:R-:W-:-:S02]  /*18b0*/  @!P1 HADD2.F32 R41, -RZ, R97.H1_H1 ;  /* 0x30000061ff299230 */ /* 0x000fc40000004100 */
[--C-:B------:R-:W-:Y:S02]  /*18c0*/  @P1 HADD2.F32 R42, -RZ, R127.reuse.H0_H0 ;  /* 0x2000007fff2a1230 */ /* 0x100fe40000004100 */
[----:B------:R-:W-:Y:S02]  /*18d0*/  @!P1 HADD2.F32 R48, -RZ, R127.H0_H0 ;  /* 0x2000007fff309230 */ /* 0x000fe40000004100 */
[----:B------:R-:W-:Y:S02]  /*18e0*/  @!P1 HADD2.F32 R49, -RZ, R97.H0_H0 ;  /* 0x20000061ff319230 */ /* 0x000fe40000004100 */
[----:B--2---:R-:W-:Y:S02]  /*18f0*/  @P1 HADD2.F32 R50, -RZ, R127.H1_H1 ;  /* 0x3000007fff321230 */ /* 0x004fe40000004100 */
[----:B---3--:R-:W-:-:S04]  /*1900*/  IMAD.WIDE.U32 R54, R111, 0x10, R106 ;  /* 0x000000106f367825 */ /* 0x008fc800078e006a */
[----:B0-----:R-:W-:-:S04]  /*1910*/  @P1 IMAD.WIDE.U32 R58, R112, 0x10, R52 ;  /* 0x00000010703a1825 */ /* 0x001fc800078e0034 */
[C---:B----4-:R-:W-:Y:S01]  /*1920*/  @P1 FFMA.FTZ R40, R44.reuse, R43, R28 ;  /* 0x0000002b2c281223 */ /* 0x050fe2000001001c */
        /* <DEDUP_REMOVED lines=18> */
[----:B0-----:R-:W-:Y:S02]  /*1a50*/  @P1 HADD2.F32 R54, -RZ, R128.H1_H1 ;  /* 0x30000080ff361230 */ /* 0x001fe40000004100 */
[----:B--2---:R-:W-:-:S04]  /*1a60*/  IMAD.WIDE.U32 R58, R112, 0x10, R106 ;  /* 0x00000010703a7825 */ /* 0x004fc800078e006a */
        /* <DEDUP_REMOVED lines=18> */
[----:B------:R-:W-:Y:S02]  /*1b90*/  @!P1 HADD2.F32 R56, -RZ, R129.H0_H0 ;  /* 0x20000081ff389230 */ /* 0x000fe40000004100 */
[----:B------:R-:W-:Y:S02]  /*1ba0*/  @!P1 HADD2.F32 R57, -RZ, R93.H0_H0 ;  /* 0x2000005dff399230 */ /* 0x000fe40000004100 */
[----:B0-----:R-:W-:Y:S02]  /*1bb0*/  @P1 HADD2.F32 R58, -RZ, R129.H1_H1 ;  /* 0x30000081ff3a1230 */ /* 0x001fe40000004100 */
[----:B--2---:R-:W-:-:S04]  /*1bc0*/  IMAD.WIDE.U32 R62, R113, 0x10, R106 ;  /* 0x00000010713e7825 */ /* 0x004fc800078e006a */
[----:B-1----:R-:W-:-:S04]  /*1bd0*/  @P1 IMAD.WIDE.U32 R66, R116, 0x10, R60 ;  /* 0x0000001074421825 */ /* 0x002fc800078e003c */
        /* <DEDUP_REMOVED lines=12> */
[----:B------:R1:W2:Y:S04]  /*1ca0*/  @P1 LDG.E.128 R28, desc[UR6][R66.64] ;  /* 0x00000006421c1981 */ /* 0x0002a8000c1e1d00 */
[----:B------:R-:W2:Y:S01]  /*1cb0*/  LDG.E.128 R56, desc[UR6][R56.64] ;  /* 0x0000000638387981 */ /* 0x000ea2000c1e1d00 */
[--C-:B------:R-:W-:Y:S02]  /*1cc0*/  @P1 HADD2.F32 R55, -RZ, R91.reuse.H1_H1 ;  /* 0x3000005bff371230 */ /* 0x100fe40000004100 */
[----:B------:R-:W-:-:S02]  /*1cd0*/  @!P1 HADD2.F32 R53, -RZ, R91.H1_H1 ;  /* 0x3000005bff359230 */ /* 0x000fc40000004100 */
[--C-:B------:R-:W-:Y:S02]  /*1ce0*/  @P1 HADD2.F32 R54, -RZ, R130.reuse.H0_H0 ;  /* 0x20000082ff361230 */ /* 0x100fe40000004100 */
[--C-:B------:R-:W-:Y:S02]  /*1cf0*/  @!P1 HADD2.F32 R60, -RZ, R130.reuse.H0_H0 ;  /* 0x20000082ff3c9230 */ /* 0x100fe40000004100 */
[----:B------:R-:W-:Y:S02]  /*1d00*/  @!P1 HADD2.F32 R61, -RZ, R91.H0_H0 ;  /* 0x2000005bff3d9230 */ /* 0x000fe40000004100 */
[----:B0-----:R-:W-:Y:S02]  /*1d10*/  @P1 HADD2.F32 R62, -RZ, R130.H1_H1 ;  /* 0x30000082ff3e1230 */ /* 0x001fe40000004100 */
[----:B-1----:R-:W-:-:S04]  /*1d20*/  IMAD.WIDE.U32 R66, R116, 0x10, R106 ;  /* 0x0000001074427825 */ /* 0x002fc800078e006a */
[----:B------:R-:W-:-:S04]  /*1d30*/  @P1 IMAD.WIDE.U32 R70, R119, 0x10, R64 ;  /* 0x0000001077461825 */ /* 0x000fc800078e0040 */
        /* <DEDUP_REMOVED lines=17> */
[----:B------:R-:W-:Y:S02]  /*1e50*/  @!P1 HADD2.F32 R64, -RZ, R131.H0_H0 ;  /* 0x20000083ff409230 */ /* 0x000fe40000004100 */
[----:B------:R-:W-:Y:S02]  /*1e60*/  @!P1 HADD2.F32 R65, -RZ, R89.H0_H0 ;  /* 0x20000059ff419230 */ /* 0x000fe40000004100 */
[----:B0-----:R-:W-:Y:S02]  /*1e70*/  @P1 HADD2.F32 R66, -RZ, R131.H1_H1 ;  /* 0x30000083ff421230 */ /* 0x001fe40000004100 */
[----:B-1----:R-:W-:-:S04]  /*1e80*/  IMAD.WIDE.U32 R70, R119, 0x10, R106 ;  /* 0x0000001077467825 */ /* 0x002fc800078e006a */
[----:B-----5:R-:W-:-:S04]  /*1e90*/  @P1 IMAD.WIDE.U32 R78, R120, 0x10, R68 ;  /* 0x00000010784e1825 */ /* 0x020fc800078e0044 */
        /* <DEDUP_REMOVED lines=16> */
[--C-:B------:R-:W-:Y:S01]  /*1fa0*/  @P1 HADD2.F32 R62, -RZ, R132.reuse.H0_H0 ;  /* 0x20000084ff3e1230 */ /* 0x100fe20000004100 */
[----:B------:R-:W-:Y:S01]  /*1fb0*/  IADD3 R121, PT, PT, R118, 0x120, RZ ;  /* 0x0000012076797810 */ /* 0x000fe20007ffe0ff */
[--C-:B------:R-:W-:Y:S01]  /*1fc0*/  @!P1 HADD2.F32 R68, -RZ, R132.reuse.H0_H0 ;  /* 0x20000084ff449230 */ /* 0x100fe20000004100 */
[----:B-1----:R-:W1:Y:S01]  /*1fd0*/  @P1 LDC.64 R78, c[0x0][0x3a0] ;  /* 0x0000e800ff4e1b82 */ /* 0x002e620000000a00 */
[----:B------:R-:W-:Y:S02]  /*1fe0*/  @!P1 HADD2.F32 R69, -RZ, R87.H0_H0 ;  /* 0x20000057ff459230 */ /* 0x000fe40000004100 */
[----:B0-----:R-:W-:Y:S02]  /*1ff0*/  @P1 HADD2.F32 R70, -RZ, R132.H1_H1 ;  /* 0x30000084ff461230 */ /* 0x001fe40000004100 */
[----:B------:R-:W-:-:S04]  /*2000*/  IMAD.WIDE.U32 R82, R120, 0x10, R106 ;  /* 0x0000001078527825 */ /* 0x000fc800078e006a */
        /* <DEDUP_REMOVED lines=19> */
[----:B------:R-:W-:Y:S01]  /*2140*/  @P1 HADD2.F32 R77, -RZ, R85.H0_H0 ;  /* 0x20000055ff4d1230 */ /* 0x000fe20000004100 */
[----:B------:R-:W-:Y:S01]  /*2150*/  IADD3 R122, PT, PT, R118, 0x140, RZ ;  /* 0x00000140767a7810 */ /* 0x000fe20007ffe0ff */
[----:B0-----:R-:W-:-:S04]  /*2160*/  IMAD.WIDE.U32 R82, R121, 0x10, R106 ;  /* 0x0000001079527825 */ /* 0x001fc800078e006a */
[----:B-1----:R-:W-:-:S04]  /*2170*/  @P1 IMAD.WIDE.U32 R108, R122, 0x10, R78 ;  /* 0x000000107a6c1825 */ /* 0x002fc800078e004e */
[C---:B--2---:R-:W-:Y:S01]  /*2180*/  @P1 FFMA.FTZ R64, R68.reuse, R67, R28 ;  /* 0x0000004344401223 */ /* 0x044fe2000001001c */
[----:B------:R-:W-:Y:S01]  /*2190*/  @!P1 FMUL.FTZ R64, R68, R65 ;  /* 0x0000004144409220 */ /* 0x000fe20000410000 */
[C---:B------:R-:W-:Y:S01]  /*21a0*/  @P1 FFMA.FTZ R65, R69.reuse, R76, R29 ;  /* 0x0000004c45411223 */ /* 0x040fe2000001001d */
[----:B------:R-:W-:Y:S02]  /*21b0*/  @!P1 HADD2.F32 R67, -RZ, R85.H0_H0 ;  /* 0x20000055ff439230 */ /* 0x000fe40000004100 */
[--C-:B------:R-:W-:Y:S02]  /*21c0*/  @P1 HADD2.F32 R76, -RZ, R133.reuse.H1_H1 ;  /* 0x30000085ff4c1230 */ /* 0x100fe40000004100 */
[----:B------:R-:W-:Y:S01]  /*21d0*/  @!P1 FMUL.FTZ R65, R69, R66 ;  /* 0x0000004245419220 */ /* 0x000fe20000410000 */
[----:B------:R-:W-:Y:S02]  /*21e0*/  @!P1 HADD2.F32 R68, -RZ, R133.H1_H1 ;  /* 0x30000085ff449230 */ /* 0x000fe40000004100 */
[C---:B------:R-:W-:Y:S01]  /*21f0*/  @P1 FFMA.FTZ R66, R70.reuse, R77, R30 ;  /* 0x0000004d46421223 */ /* 0x040fe2000001001e */
[----:B------:R-:W-:Y:S01]  /*2200*/  @!P1 FMUL.FTZ R66, R70, R67 ;  /* 0x0000004346429220 */ /* 0x000fe20000410000 */
[----:B------:R-:W-:Y:S01]  /*2210*/  @P1 FFMA.FTZ R67, R71, R76, R31 ;  /* 0x0000004c47431223 */ /* 0x000fe2000001001f */
[----:B------:R-:W-:-:S04]  /*2220*/  IMAD.WIDE.U32 R76, R122, 0x10, R80 ;  /* 0x000000107a4c7825 */ /* 0x000fc800078e0050 */
[----:B------:R-:W-:-:S05]  /*2230*/  @!P1 FMUL.FTZ R67, R71, R68 ;  /* 0x0000004447439220 */ /* 0x000fca0000410000 */
[----:B------:R0:W-:Y:S04]  /*2240*/  STG.E.128 desc[UR6][R82.64], R64 ;  /* 0x0000004052007986 */ /* 0x0001e8000c101d06 */
[----:B------:R1:W2:Y:S04]  /*2250*/  @P1 LDG.E.128 R28, desc[UR6][R108.64] ;  /* 0x000000066c1c1981 */ /* 0x0002a8000c1e1d00 */
[----:B------:R-:W2:Y:S01]  /*2260*/  LDG.E.128 R76, desc[UR6][R76.64] ;  /* 0x000000064c4c7981 */ /* 0x000ea2000c1e1d00 */
[----:B------:R-:W-:Y:S02]  /*2270*/  @P1 HADD2.F32 R69, -RZ, R27.H1_H1 ;  /* 0x3000001bff451230 */ /* 0x000fe40000004100 */
[----:B------:R-:W-:-:S02]  /*2280*/  @P1 HADD2.F32 R70, -RZ, R134.H0_H0 ;  /* 0x20000086ff461230 */ /* 0x000fc40000004100 */
[----:B------:R-:W-:Y:S01]  /*2290*/  @P1 HADD2.F32 R71, -RZ, R27.H0_H0 ;  /* 0x2000001bff471230 */ /* 0x000fe20000004100 */
[----:B0-----:R-:W1:Y:S01]  /*22a0*/  @P1 LDC.64 R82, c[0x0][0x3a0] ;  /* 0x0000e800ff521b82 */ /* 0x001e620000000a00 */
[----:B------:R-:W-:Y:S01]  /*22b0*/  IADD3 R123, PT, PT, R118, 0x160, RZ ;  /* 0x00000160767b7810 */ /* 0x000fe20007ffe0ff */
[----:B------:R-:W-:-:S04]  /*22c0*/  IMAD.WIDE.U32 R160, R122, 0x10, R106 ;  /* 0x000000107aa07825 */ /* 0x000fc800078e006a */
[----:B------:R-:W-:-:S04]  /*22d0*/  IMAD.WIDE.U32 R80, R123, 0x10, R80 ;  /* 0x000000107b507825 */ /* 0x000fc800078e0050 */
[----:B-1----:R-:W-:-:S04]  /*22e0*/  @P1 IMAD.WIDE.U32 R108, R123, 0x10, R82 ;  /* 0x000000107b6c1825 */ /* 0x002fc800078e0052 */
[----:B--2---:R-:W-:Y:S01]  /*22f0*/  @P1 FFMA.FTZ R68, R76, R69, R28 ;  /* 0x000000454c441223 */ /* 0x004fe2000001001c */
[----:B------:R-:W-:-:S05]  /*2300*/  @!P1 HADD2.F32 R69, -RZ, R27.H1_H1 ;  /* 0x3000001bff459230 */ /* 0x000fca0000004100 */
[----:B------:R-:W-:Y:S01]  /*2310*/  @!P1 FMUL.FTZ R68, R76, R69 ;  /* 0x000000454c449220 */ /* 0x000fe20000410000 */
[----:B------:R-:W-:Y:S01]  /*2320*/  @P1 FFMA.FTZ R69, R77, R70, R29 ;  /* 0x000000464d451223 */ /* 0x000fe2000001001d */
[--C-:B------:R-:W-:Y:S02]  /*2330*/  @!P1 HADD2.F32 R70, -RZ, R134.reuse.H0_H0 ;  /* 0x20000086ff469230 */ /* 0x100fe40000004100 */
[----:B------:R-:W-:-:S03]  /*2340*/  @P1 HADD2.F32 R76, -RZ, R134.H1_H1 ;  /* 0x30000086ff4c1230 */ /* 0x000fc60000004100 */
[----:B------:R-:W-:Y:S01]  /*2350*/  @!P1 FMUL.FTZ R69, R77, R70 ;  /* 0x000000464d459220 */ /* 0x000fe20000410000 */
[----:B------:R-:W-:Y:S01]  /*2360*/  @P1 FFMA.FTZ R70, R78, R71, R30 ;  /* 0x000000474e461223 */ /* 0x000fe2000001001e */
[----:B------:R-:W-:-:S05]  /*2370*/  @!P1 HADD2.F32 R71, -RZ, R27.H0_H0 ;  /* 0x2000001bff479230 */ /* 0x000fca0000004100 */
[----:B------:R-:W-:Y:S01]  /*2380*/  @!P1 FMUL.FTZ R70, R78, R71 ;  /* 0x000000474e469220 */ /* 0x000fe20000410000 */
[----:B------:R-:W-:Y:S01]  /*2390*/  @P1 FFMA.FTZ R71, R79, R76, R31 ;  /* 0x0000004c4f471223 */ /* 0x000fe2000001001f */
[----:B------:R-:W-:-:S05]  /*23a0*/  @!P1 HADD2.F32 R76, -RZ, R134.H1_H1 ;  /* 0x30000086ff4c9230 */ /* 0x000fca0000004100 */
[----:B------:R-:W-:-:S05]  /*23b0*/  @!P1 FMUL.FTZ R71, R79, R76 ;  /* 0x0000004c4f479220 */ /* 0x000fca0000410000 */
[----:B------:R0:W-:Y:S04]  /*23c0*/  STG.E.128 desc[UR6][R160.64], R68 ;  /* 0x00000044a0007986 */ /* 0x0001e8000c101d06 */
[----:B------:R-:W2:Y:S04]  /*23d0*/  @P1 LDG.E.128 R28, desc[UR6][R108.64] ;  /* 0x000000066c1c1981 */ /* 0x000ea8000c1e1d00 */
[----:B------:R-:W2:Y:S01]  /*23e0*/  LDG.E.128 R80, desc[UR6][R80.64] ;  /* 0x0000000650507981 */ /* 0x000ea2000c1e1d00 */
[----:B------:R-:W-:Y:S02]  /*23f0*/  @P1 HADD2.F32 R77, -RZ, R0.H1_H1 ;  /* 0x30000000ff4d1230 */ /* 0x000fe40000004100 */
[----:B------:R-:W-:-:S02]  /*2400*/  @P1 HADD2.F32 R78, -RZ, R135.H0_H0 ;  /* 0x20000087ff4e1230 */ /* 0x000fc40000004100 */
[----:B------:R-:W-:Y:S02]  /*2410*/  @P1 HADD2.F32 R79, -RZ, R0.H0_H0 ;  /* 0x20000000ff4f1230 */ /* 0x000fe40000004100 */
[----:B------:R-:W-:Y:S01]  /*2420*/  IMAD.WIDE.U32 R106, R123, 0x10, R106 ;  /* 0x000000107b6a7825 */ /* 0x000fe200078e006a */
[----:B------:R-:W-:-:S03]  /*2430*/  UMOV UR9, 0xffffffff ;  /* 0xffffffff00097882 */ /* 0x000fc60000000000 */
        /* <DEDUP_REMOVED lines=12> */
[----:B------:R-:W-:Y:S01]  /*2500*/  @!P1 FMUL.FTZ R79, R83, R80 ;  /* 0x00000050534f9220 */ /* 0x000fe20000410000 */
        /* <DEDUP_REMOVED lines=39> */
[----:B------:R-:W1:Y:S03]  /*2780*/  S2R R80, SR_TID.X ;  /* 0x0000000000507919 */ /* 0x000e660000002100 */
[----:B------:R-:W-:-:S04]  /*2790*/  FADD.FTZ R81, R82, R67 ;  /* 0x0000004352517221 */ /* 0x000fc80000010000 */
[----:B------:R-:W-:-:S04]  /*27a0*/  FADD.FTZ R82, R81, R68 ;  /* 0x0000004451527221 */ /* 0x000fc80000010000 */
[----:B------:R-:W-:Y:S01]  /*27b0*/  FADD.FTZ R81, R82, R69 ;  /* 0x0000004552517221 */ /* 0x000fe20000010000 */
[----:B------:R0:W-:Y:S03]  /*27c0*/  STG.E.128 desc[UR6][R106.64], R76 ;  /* 0x0000004c6a007986 */ /* 0x0001e6000c101d06 */
[----:B------:R-:W-:-:S04]  /*27d0*/  FADD.FTZ R82, R81, R70 ;  /* 0x0000004651527221 */ /* 0x000fc80000010000 */
[----:B------:R-:W-:-:S04]  /*27e0*/  FADD.FTZ R81, R82, R71 ;  /* 0x0000004752517221 */ /* 0x000fc80000010000 */
[----:B------:R-:W-:-:S04]  /*27f0*/  FADD.FTZ R82, R81, R76 ;  /* 0x0000004c51527221 */ /* 0x000fc80000010000 */
[----:B------:R-:W-:-:S04]  /*2800*/  FADD.FTZ R81, R82, R77 ;  /* 0x0000004d52517221 */ /* 0x000fc80000010000 */
[----:B------:R-:W-:Y:S01]  /*2810*/  FADD.FTZ R108, R81, R78 ;  /* 0x0000004e516c7221 */ /* 0x000fe20000010000 */
[----:B-1----:R-:W-:-:S03]  /*2820*/  LOP3.LUT P2, RZ, R80, 0x1f, RZ, 0xc0, !PT ;  /* 0x0000001f50ff7812 */ /* 0x002fc6000784c0ff */
        /* <DEDUP_REMOVED lines=20> */
[----:B------:R-:W-:-:S04]  /*2970*/  FADD.FTZ R106, -R82, R74 ;  /* 0x0000004a526a7221 */ /* 0x000fc80000010100 */
        /* <DEDUP_REMOVED lines=98> */
.L_x_43283:
[----:B01----:R-:W-:Y:S01]  /*2fa0*/  FADD.FTZ R81, R81, R114 ;  /* 0x0000007251517221 */ /* 0x003fe20000010000 */
[----:B------:R-:W-:Y:S01]  /*2fb0*/  ISETP.NE.AND P0, PT, RZ, UR5, PT ;  /* 0x00000005ff007c0c */ /* 0x000fe2000bf05270 */
[----:B------:R-:W0:Y:S01]  /*2fc0*/  @!P2 LDC.64 R106, c[0x0][0x3c0] ;  /* 0x0000f000ff6aab82 */ /* 0x000e220000000a00 */
[----:B------:R-:W-:Y:S02]  /*2fd0*/  HADD2.F32 R83, -RZ, R104.H1_H1 ;  /* 0x30000068ff537230 */ /* 0x000fe40000004100 */
[----:B------:R-:W-:Y:S01]  /*2fe0*/  FFMA.FTZ R81, R81, R80, UR8 ;  /* 0x0000000851517e23 */ /* 0x000fe20008010050 */
[----:B------:R-:W-:-:S05]  /*2ff0*/  FMUL.FTZ R80, R82, R82 ;  /* 0x0000005252507220 */ /* 0x000fca0000410000 */
[----:B------:R-:W-:Y:S01]  /*3000*/  FSEL R80, R80, RZ, P0 ;  /* 0x000000ff50507208 */ /* 0x000fe20000000000 */
[----:B------:R-:W1:Y:S04]  /*3010*/  @!P2 LDC.64 R108, c[0x0][0x3c8] ;  /* 0x0000f200ff6cab82 */ /* 0x000e680000000a00 */
[----:B------:R-:W-:Y:S01]  /*3020*/  FADD.FTZ R80, R81, R80 ;  /* 0x0000005051507221 */ /* 0x000fe20000010000 */
[----:B------:R-:W-:-:S03]  /*3030*/  FSEL R81, R82, RZ, !P0 ;  /* 0x000000ff52517208 */ /* 0x000fc60004000000 */
[----:B------:R-:W2:Y:S02]  /*3040*/  LDC.64 R164, c[0x0][0x428] ;  /* 0x00010a00ffa47b82 */ /* 0x000ea40000000a00 */
[----:B------:R-:W3:Y:S01]  /*3050*/  MUFU.RSQ R80, R80 ;  /* 0x0000005000507308 */ /* 0x000ee20000001400 */
        /* <DEDUP_REMOVED lines=8> */
[----:B------:R-:W-:Y:S01]  /*30e0*/  HADD2.F32 R72, -RZ, R24.H0_H0 ;  /* 0x20000018ff487230 */ /* 0x000fe20000004100 */
[----:B------:R0:W-:Y:S01]  /*30f0*/  @!P2 STG.E desc[UR6][R160.64], R82 ;  /* 0x00000052a000a986 */ /* 0x0001e2000c101906 */
[C---:B------:R-:W-:Y:S01]  /*3100*/  FADD.FTZ R41, -R81.reuse, R41 ;  /* 0x0000002951297221 */ /* 0x040fe20000010100 */
[C---:B------:R-:W-:Y:S01]  /*3110*/  FADD.FTZ R43, -R81.reuse, R43 ;  /* 0x0000002b512b7221 */ /* 0x040fe20000010100 */
[----:B------:R-:W-:Y:S01]  /*3120*/  FADD.FTZ R45, -R81, R45 ;  /* 0x0000002d512d7221 */ /* 0x000fe20000010100 */
[----:B-1----:R-:W-:-:S04]  /*3130*/  @!P2 IMAD.WIDE R108, R110, 0x4, R108 ;  /* 0x000000046e6ca825 */ /* 0x002fc800078e026c */
[C---:B------:R-:W-:Y:S01]  /*3140*/  FADD.FTZ R47, -R81.reuse, R47 ;  /* 0x0000002f512f7221 */ /* 0x040fe20000010100 */
[----:B------:R-:W-:Y:S01]  /*3150*/  FADD.FTZ R49, -R81, R49 ;  /* 0x0000003151317221 */ /* 0x000fe20000010100 */
[C---:B---3--:R-:W-:Y:S01]  /*3160*/  FMUL.FTZ R107, R80.reuse, R107 ;  /* 0x0000006b506b7220 */ /* 0x048fe20000410000 */
[----:B------:R-:W-:Y:S01]  /*3170*/  FMUL.FTZ R106, R80, R73 ;  /* 0x00000049506a7220 */ /* 0x000fe20000410000 */
[----:B------:R-:W-:Y:S01]  /*3180*/  HADD2.F32 R73, -RZ, R148.H0_H0 ;  /* 0x20000094ff497230 */ /* 0x000fe20000004100 */
[----:B------:R2:W-:Y:S01]  /*3190*/  @!P2 STG.E desc[UR6][R108.64], R80 ;  /* 0x000000506c00a986 */ /* 0x0005e2000c101906 */
[----:B------:R-:W-:Y:S01]  /*31a0*/  FFMA.FTZ R72, R107, R83, R72 ;  /* 0x000000536b487223 */ /* 0x000fe20000010048 */
[C---:B------:R-:W-:Y:S01]  /*31b0*/  FADD.FTZ R107, -R81.reuse, R74 ;  /* 0x0000004a516b7221 */ /* 0x040fe20000010100 */
[----:B0-----:R-:W-:Y:S02]  /*31c0*/  HADD2.F32 R82, -RZ, R136.H0_H0 ;  /* 0x20000088ff527230 */ /* 0x001fe40000004100 */
[----:B------:R-:W-:Y:S01]  /*31d0*/  FADD.FTZ R51, -R81, R51 ;  /* 0x0000003351337221 */ /* 0x000fe20000010100 */
[----:B------:R-:W-:-:S02]  /*31e0*/  HADD2.F32 R83, -RZ, R104.H0_H0 ;  /* 0x20000068ff537230 */ /* 0x000fc40000004100 */
[----:B------:R-:W-:Y:S01]  /*31f0*/  FMUL.FTZ R107, R80, R107 ;  /* 0x0000006b506b7220 */ /* 0x000fe20000410000 */
[----:B------:R-:W-:Y:S02]  /*3200*/  HADD2.F32 R74, -RZ, R25.H0_H0 ;  /* 0x20000019ff4a7230 */ /* 0x000fe40000004100 */
[----:B------:R-:W-:Y:S01]  /*3210*/  FFMA.FTZ R73, R106, R82, R73 ;  /* 0x000000526a497223 */ /* 0x000fe20000010049 */
[----:B------:R-:W-:Y:S01]  /*3220*/  FMUL.FTZ R106, R80, R75 ;  /* 0x0000004b506a7220 */ /* 0x000fe20000410000 */
[----:B------:R-:W-:Y:S02]  /*3230*/  HADD2.F32 R82, -RZ, R136.H1_H1 ;  /* 0x30000088ff527230 */ /* 0x000fe40000004100 */
[----:B------:R-:W-:Y:S01]  /*3240*/  FADD.FTZ R53, -R81, R53 ;  /* 0x0000003551357221 */ /* 0x000fe20000010100 */
[----:B------:R-:W-:Y:S01]  /*3250*/  FFMA.FTZ R74, R107, R83, R74 ;  /* 0x000000536b4a7223 */ /* 0x000fe2000001004a */
[----:B------:R-:W-:Y:S02]  /*3260*/  HADD2.F32 R75, -RZ, R148.H1_H1 ;  /* 0x30000094ff4b7230 */ /* 0x000fe40000004100 */
[----:B------:R-:W-:Y:S01]  /*3270*/  FADD.FTZ R107, -R81, R32 ;  /* 0x00000020516b7221 */ /* 0x000fe20000010100 */
[----:B------:R-:W-:-:S02]  /*3280*/  HADD2.F32 R83, -RZ, R102.H1_H1 ;  /* 0x30000066ff537230 */ /* 0x000fc40000004100 */
[----:B------:R-:W-:Y:S01]  /*3290*/  FADD.FTZ R163, -R81, R54 ;  /* 0x0000003651a37221 */ /* 0x000fe20000010100 */
[----:B------:R-:W-:Y:S02]  /*32a0*/  HADD2.F32 R32, -RZ, R22.H0_H0 ;  /* 0x20000016ff207230 */ /* 0x000fe40000004100 */
[----:B------:R-:W-:Y:S01]  /*32b0*/  FMUL.FTZ R107, R80, R107 ;  /* 0x0000006b506b7220 */ /* 0x000fe20000410000 */
[----:B------:R-:W-:Y:S01]  /*32c0*/  FFMA.FTZ R75, R106, R82, R75 ;  /* 0x000000526a4b7223 */ /* 0x000fe2000001004b */
[----:B--2---:R-:W-:-:S04]  /*32d0*/  IMAD.WIDE.U32 R108, R118, 0x10, R164 ;  /* 0x00000010766c7825 */ /* 0x004fc800078e00a4 */
[----:B------:R-:W-:Y:S01]  /*32e0*/  FMUL.FTZ R106, R80, R33 ;  /* 0x00000021506a7220 */ /* 0x000fe20000410000 */
[----:B------:R-:W-:Y:S01]  /*32f0*/  FFMA.FTZ R32, R107, R83, R32 ;  /* 0x000000536b207223 */ /* 0x000fe20000010020 */
[C---:B------:R-:W-:Y:S01]  /*3300*/  FADD.FTZ R83, -R81.reuse, R34 ;  /* 0x0000002251537221 */ /* 0x040fe20000010100 */
[----:B------:R-:W-:Y:S01]  /*3310*/  HADD2.F32 R82, -RZ, R137.H0_H0 ;  /* 0x20000089ff527230 */ /* 0x000fe20000004100 */
[----:B------:R0:W-:Y:S01]  /*3320*/  STG.E.128 desc[UR6][R108.64], R72 ;  /* 0x000000486c007986 */ /* 0x0001e2000c101d06 */
[----:B------:R-:W-:Y:S02]  /*3330*/  HADD2.F32 R33, -RZ, R149.H0_H0 ;  /* 0x20000095ff217230 */ /* 0x000fe40000004100 */
[C---:B------:R-:W-:Y:S01]  /*3340*/  FADD.FTZ R107, -R81.reuse, R42 ;  /* 0x0000002a516b7221 */ /* 0x040fe20000010100 */
[----:B------:R-:W-:Y:S02]  /*3350*/  HADD2.F32 R34, -RZ, R23.H0_H0 ;  /* 0x20000017ff227230 */ /* 0x000fe40000004100 */
[----:B------:R-:W-:Y:S01]  /*3360*/  FADD.FTZ R55, -R81, R55 ;  /* 0x0000003751377221 */ /* 0x000fe20000010100 */
[----:B------:R-:W-:-:S04]  /*3370*/  IMAD.WIDE.U32 R160, R117, 0x10, R164 ;  /* 0x0000001075a07825 */ /* 0x000fc800078e00a4 */
        /* <DEDUP_REMOVED lines=12> */
[----:B0-----:R-:W-:Y:S01]  /*3440*/  FMUL.FTZ R74, R80, R35 ;  /* 0x00000023504a7220 */ /* 0x001fe20000410000 */
[----:B------:R-:W-:-:S02]  /*3450*/  HADD2.F32 R73, -RZ, R102.H0_H0 ;  /* 0x20000066ff497230 */ /* 0x000fc40000004100 */
[----:B------:R-:W-:Y:S01]  /*3460*/  FMUL.FTZ R75, R80, R83 ;  /* 0x00000053504b7220 */ /* 0x000fe20000410000 */
[----:B------:R-:W-:Y:S02]  /*3470*/  HADD2.F32 R72, -RZ, R137.H1_H1 ;  /* 0x30000089ff487230 */ /* 0x000fe40000004100 */
[----:B------:R-:W-:Y:S01]  /*3480*/  FADD.FTZ R83, -R81, R38 ;  /* 0x0000002651537221 */ /* 0x000fe20000010100 */
[----:B------:R-:W-:Y:S02]  /*3490*/  HADD2.F32 R35, -RZ, R149.H1_H1 ;  /* 0x30000095ff237230 */ /* 0x000fe40000004100 */
[----:B------:R-:W-:Y:S01]  /*34a0*/  FFMA.FTZ R34, R75, R73, R34 ;  /* 0x000000494b227223 */ /* 0x000fe20000010022 */
[C---:B------:R-:W-:Y:S01]  /*34b0*/  FADD.FTZ R73, -R81.reuse, R36 ;  /* 0x0000002451497221 */ /* 0x040fe20000010100 */
[----:B------:R-:W-:Y:S02]  /*34c0*/  HADD2.F32 R36, -RZ, R20.H0_H0 ;  /* 0x20000014ff247230 */ /* 0x000fe40000004100 */
[C---:B------:R-:W-:Y:S01]  /*34d0*/  FADD.FTZ R75, -R81.reuse, R40 ;  /* 0x00000028514b7221 */ /* 0x040fe20000010100 */
[----:B------:R-:W-:Y:S01]  /*34e0*/  FFMA.FTZ R35, R74, R72, R35 ;  /* 0x000000484a237223 */ /* 0x000fe20000010023 */
        /* <DEDUP_REMOVED lines=15> */
[----:B------:R-:W-:Y:S02]  /*35e0*/  HADD2.F32 R38, -RZ, R21.H0_H0 ;  /* 0x20000015ff267230 */ /* 0x000fe40000004100 */
[----:B------:R-:W-:Y:S01]  /*35f0*/  FMUL.FTZ R39, R80, R39 ;  /* 0x0000002750277220 */ /* 0x000fe20000410000 */
[----:B------:R-:W-:-:S04]  /*3600*/  IMAD.WIDE.U32 R114, R115, 0x10, R164 ;  /* 0x0000001073727825 */ /* 0x000fc800078e00a4 */
[----:B------:R-:W-:Y:S01]  /*3610*/  FFMA.FTZ R37, R37, R42, R40 ;  /* 0x0000002a25257223 */ /* 0x000fe20000010028 */
[C---:B------:R-:W-:Y:S01]  /*3620*/  FMUL.FTZ R74, R80.reuse, R43 ;  /* 0x0000002b504a7220 */ /* 0x040fe20000410000 */
[C---:B------:R-:W-:Y:S01]  /*3630*/  FMUL.FTZ R72, R80.reuse, R45 ;  /* 0x0000002d50487220 */ /* 0x040fe20000410000 */
[C---:B------:R-:W-:Y:S01]  /*3640*/  FMUL.FTZ R43, R80.reuse, R51 ;  /* 0x00000033502b7220 */ /* 0x040fe20000410000 */
[--C-:B0-----:R-:W-:Y:S02]  /*3650*/  HADD2.F32 R32, -RZ, R100.reuse.H1_H1 ;  /* 0x30000064ff207230 */ /* 0x101fe40000004100 */
[----:B------:R-:W-:Y:S01]  /*3660*/  FMUL.FTZ R34, R80, R73 ;  /* 0x0000004950227220 */ /* 0x000fe20000410000 */
[C---:B------:R-:W-:Y:S01]  /*3670*/  FADD.FTZ R33, -R81.reuse, R46 ;  /* 0x0000002e51217221 */ /* 0x040fe20000010100 */
[C---:B------:R-:W-:Y:S01]  /*3680*/  FADD.FTZ R35, -R81.reuse, R48 ;  /* 0x0000003051237221 */ /* 0x040fe20000010100 */
[C---:B------:R-:W-:Y:S01]  /*3690*/  FADD.FTZ R161, -R81.reuse, R52 ;  /* 0x0000003451a17221 */ /* 0x040fe20000010100 */
[----:B------:R-:W-:Y:S01]  /*36a0*/  FADD.FTZ R73, -R81, R78 ;  /* 0x0000004e51497221 */ /* 0x000fe20000010100 */
[----:B------:R-:W-:Y:S01]  /*36b0*/  FFMA.FTZ R36, R34, R32, R36 ;  /* 0x0000002022247223 */ /* 0x000fe20000010024 */
[----:B------:R-:W-:-:S02]  /*36c0*/  HADD2.F32 R34, -RZ, R100.H0_H0 ;  /* 0x20000064ff227230 */ /* 0x000fc40000004100 */
[C---:B------:R-:W-:Y:S01]  /*36d0*/  FMUL.FTZ R52, R80.reuse, R47 ;  /* 0x0000002f50347220 */ /* 0x040fe20000410000 */
[----:B------:R-:W-:Y:S02]  /*36e0*/  HADD2.F32 R81, -RZ, R138.H1_H1 ;  /* 0x3000008aff517230 */ /* 0x000fe40000004100 */
[C---:B------:R-:W-:Y:S01]  /*36f0*/  FMUL.FTZ R47, R80.reuse, R55 ;  /* 0x00000037502f7220 */ /* 0x040fe20000410000 */
[----:B------:R-:W-:Y:S02]  /*3700*/  HADD2.F32 R32, -RZ, R150.H1_H1 ;  /* 0x30000096ff207230 */ /* 0x000fe40000004100 */
[----:B------:R-:W-:Y:S01]  /*3710*/  FFMA.FTZ R38, R83, R34, R38 ;  /* 0x0000002253267223 */ /* 0x000fe20000010026 */
[C---:B------:R-:W-:Y:S01]  /*3720*/  FMUL.FTZ R83, R80.reuse, R75 ;  /* 0x0000004b50537220 */ /* 0x040fe20000410000 */
[C---:B------:R-:W-:Y:S01]  /*3730*/  FMUL.FTZ R75, R80.reuse, R41 ;  /* 0x00000029504b7220 */ /* 0x040fe20000410000 */
[C---:B------:R-:W-:Y:S01]  /*3740*/  FMUL.FTZ R41, R80.reuse, R49 ;  /* 0x0000003150297220 */ /* 0x040fe20000410000 */
        /* <DEDUP_REMOVED lines=30> */
[----:B------:R-:W-:-:S02]  /*3930*/  HADD2.F32 R78, -RZ, R98.H0_H0 ;  /* 0x20000062ff4e7230 */ /* 0x000fc40000004100 */
[----:B------:R-:W-:Y:S02]  /*3940*/  HADD2.F32 R77, -RZ, R19.H0_H0 ;  /* 0x20000013ff4d7230 */ /* 0x000fe40000004100 */
[----:B------:R-:W-:Y:S02]  /*3950*/  HADD2.F32 R55, -RZ, R96.H1_H1 ;  /* 0x30000060ff377230 */ /* 0x000fe40000004100 */
[----:B------:R-:W-:Y:S02]  /*3960*/  HADD2.F32 R76, -RZ, R16.H0_H0 ;  /* 0x20000010ff4c7230 */ /* 0x000fe40000004100 */
[----:B------:R-:W-:Y:S01]  /*3970*/  FFMA.FTZ R34, R34, R78, R77 ;  /* 0x0000004e22227223 */ /* 0x000fe2000001004d */
[----:B------:R-:W-:Y:S02]  /*3980*/  HADD2.F32 R33, -RZ, R139.H0_H0 ;  /* 0x2000008bff217230 */ /* 0x000fe40000004100 */
[----:B------:R-:W-:Y:S02]  /*3990*/  HADD2.F32 R80, -RZ, R151.H0_H0 ;  /* 0x20000097ff507230 */ /* 0x000fe40000004100 */
[----:B------:R-:W-:-:S02]  /*39a0*/  HADD2.F32 R73, -RZ, R139.H1_H1 ;  /* 0x3000008bff497230 */ /* 0x000fc40000004100 */
[----:B------:R-:W-:Y:S02]  /*39b0*/  HADD2.F32 R35, -RZ, R151.H1_H1 ;  /* 0x30000097ff237230 */ /* 0x000fe40000004100 */
[----:B------:R-:W-:Y:S01]  /*39c0*/  FFMA.FTZ R33, R75, R33, R80 ;  /* 0x000000214b217223 */ /* 0x000fe20000010050 */
[----:B------:R-:W-:Y:S02]  /*39d0*/  HADD2.F32 R53, -RZ, R140.H0_H0 ;  /* 0x2000008cff357230 */ /* 0x000fe40000004100 */
[----:B0-----:R-:W-:Y:S01]  /*39e0*/  FFMA.FTZ R36, R109, R55, R76 ;  /* 0x000000376d247223 */ /* 0x001fe2000001004c */
        /* <DEDUP_REMOVED lines=35> */
[----:B------:R-:W-:-:S04]  /*3c20*/  IMAD.WIDE.U32 R106, R111, 0x10, R164 ;  /* 0x000000106f6a7825 */ /* 0x000fc800078e00a4 */
[----:B------:R-:W-:Y:S01]  /*3c30*/  FFMA.FTZ R47, R47, R53, R52 ;  /* 0x000000352f2f7223 */ /* 0x000fe20000010034 */
[--C-:B------:R-:W-:Y:S01]  /*3c40*/  IMAD.WIDE.U32 R108, R112, 0x10, R164.reuse ;  /* 0x00000010706c7825 */ /* 0x100fe200078e00a4 */
[----:B------:R0:W-:Y:S03]  /*3c50*/  STG.E.128 desc[UR6][R106.64], R32 ;  /* 0x000000206a007986 */ /* 0x0001e6000c101d06 */
[--C-:B------:R-:W-:Y:S01]  /*3c60*/  IMAD.WIDE.U32 R112, R113, 0x10, R164.reuse ;  /* 0x0000001071707825 */ /* 0x100fe200078e00a4 */
[----:B------:R1:W-:Y:S03]  /*3c70*/  STG.E.128 desc[UR6][R108.64], R36 ;  /* 0x000000246c007986 */ /* 0x0003e6000c101d06 */
[----:B------:R-:W-:Y:S01]  /*3c80*/  IMAD.WIDE.U32 R116, R116, 0x10, R164 ;  /* 0x0000001074747825 */ /* 0x000fe200078e00a4 */
[----:B------:R-:W-:Y:S03]  /*3c90*/  STG.E.128 desc[UR6][R112.64], R40 ;  /* 0x0000002870007986 */ /* 0x000fe6000c101d06 */
[----:B------:R-:W-:Y:S01]  /*3ca0*/  HADD2.F32 R53, -RZ, R143.H1_H1 ;  /* 0x3000008fff357230 */ /* 0x000fe20000004100 */
[----:B------:R2:W-:Y:S01]  /*3cb0*/  STG.E.128 desc[UR6][R116.64], R44 ;  /* 0x0000002c74007986 */ /* 0x0005e2000c101d06 */
[----:B------:R-:W-:-:S02]  /*3cc0*/  HADD2.F32 R52, -RZ, R155.H1_H1 ;  /* 0x3000009bff347230 */ /* 0x000fc40000004100 */
[----:B------:R-:W-:Y:S02]  /*3cd0*/  HADD2.F32 R82, -RZ, R90.H1_H1 ;  /* 0x3000005aff527230 */ /* 0x000fe40000004100 */
[----:B------:R-:W-:Y:S02]  /*3ce0*/  HADD2.F32 R83, -RZ, R10.H0_H0 ;  /* 0x2000000aff537230 */ /* 0x000fe40000004100 */
[----:B0-----:R-:W-:Y:S01]  /*3cf0*/  FFMA.FTZ R35, R59, R53, R52 ;  /* 0x000000353b237223 */ /* 0x001fe20000010034 */
[----:B------:R-:W-:Y:S02]  /*3d00*/  HADD2.F32 R53, -RZ, R4.H0_H0 ;  /* 0x20000004ff357230 */ /* 0x000fe40000004100 */
[----:B------:R-:W-:Y:S02]  /*3d10*/  HADD2.F32 R52, -RZ, R158.H0_H0 ;  /* 0x2000009eff347230 */ /* 0x000fe40000004100 */
[----:B------:R-:W-:Y:S01]  /*3d20*/  FFMA.FTZ R32, R56, R82, R83 ;  /* 0x0000005238207223 */ /* 0x000fe20000010053 */
[----:B-1----:R-:W-:-:S02]  /*3d30*/  HADD2.F32 R38, -RZ, R88.H0_H0 ;  /* 0x20000058ff267230 */ /* 0x002fc40000004100 */
[----:B------:R-:W-:Y:S02]  /*3d40*/  HADD2.F32 R39, -RZ, R144.H1_H1 ;  /* 0x30000090ff277230 */ /* 0x000fe40000004100 */
[----:B------:R-:W-:Y:S02]  /*3d50*/  HADD2.F32 R36, -RZ, R88.H1_H1 ;  /* 0x30000058ff247230 */ /* 0x000fe40000004100 */
[----:B------:R-:W-:Y:S02]  /*3d60*/  HADD2.F32 R37, -RZ, R8.H0_H0 ;  /* 0x20000008ff257230 */ /* 0x000fe40000004100 */
[----:B--2---:R-:W-:Y:S02]  /*3d70*/  HADD2.F32 R45, -RZ, R9.H0_H0 ;  /* 0x20000009ff2d7230 */ /* 0x004fe40000004100 */
[----:B------:R-:W-:Y:S02]  /*3d80*/  HADD2.F32 R44, -RZ, R156.H1_H1 ;  /* 0x3000009cff2c7230 */ /* 0x000fe40000004100 */
[----:B------:R-:W-:Y:S01]  /*3d90*/  FFMA.FTZ R36, R60, R36, R37 ;  /* 0x000000243c247223 */ /* 0x000fe20000010025 */
[----:B------:R-:W-:-:S02]  /*3da0*/  HADD2.F32 R37, -RZ, R144.H0_H0 ;  /* 0x20000090ff257230 */ /* 0x000fc40000004100 */
[----:B------:R-:W-:Y:S01]  /*3db0*/  FFMA.FTZ R38, R62, R38, R45 ;  /* 0x000000263e267223 */ /* 0x000fe2000001002d */
[----:B------:R-:W-:Y:S02]  /*3dc0*/  HADD2.F32 R45, -RZ, R146.H0_H0 ;  /* 0x20000092ff2d7230 */ /* 0x000fe40000004100 */
[----:B------:R-:W-:Y:S01]  /*3dd0*/  FFMA.FTZ R39, R63, R39, R44 ;  /* 0x000000273f277223 */ /* 0x000fe2000001002c */
[----:B------:R-:W-:Y:S02]  /*3de0*/  HADD2.F32 R44, -RZ, R84.H1_H1 ;  /* 0x30000054ff2c7230 */ /* 0x000fe40000004100 */
[----:B------:R-:W-:Y:S02]  /*3df0*/  HADD2.F32 R46, -RZ, R156.H0_H0 ;  /* 0x2000009cff2e7230 */ /* 0x000fe40000004100 */
[----:B------:R-:W-:Y:S01]  /*3e00*/  FFMA.FTZ R45, R69, R45, R52 ;  /* 0x0000002d452d7223 */ /* 0x000fe20000010034 */
[----:B------:R-:W-:Y:S02]  /*3e10*/  HADD2.F32 R81, -RZ, R143.H0_H0 ;  /* 0x2000008fff517230 */ /* 0x000fe40000004100 */
[----:B------:R-:W-:Y:S01]  /*3e20*/  FFMA.FTZ R44, R68, R44, R53 ;  /* 0x0000002c442c7223 */ /* 0x000fe20000010035 */
[----:B------:R-:W-:Y:S01]  /*3e30*/  HADD2.F32 R80, -RZ, R155.H0_H0 ;  /* 0x2000009bff507230 */ /* 0x000fe20000004100 */
[----:B------:R-:W0:Y:S01]  /*3e40*/  LDC.64 R52, c[0x0][0x380] ;  /* 0x0000e000ff347b82 */ /* 0x000e220000000a00 */
[----:B------:R-:W-:-:S02]  /*3e50*/  HADD2.F32 R40, -RZ, R86.H1_H1 ;  /* 0x30000056ff287230 */ /* 0x000fc40000004100 */
[----:B------:R-:W-:Y:S01]  /*3e60*/  FFMA.FTZ R37, R61, R37, R46 ;  /* 0x000000253d257223 */ /* 0x000fe2000001002e */
[----:B------:R-:W-:Y:S02]  /*3e70*/  HADD2.F32 R43, -RZ, R6.H0_H0 ;  /* 0x20000006ff2b7230 */ /* 0x000fe40000004100 */
[----:B------:R-:W-:Y:S01]  /*3e80*/  FFMA.FTZ R33, R57, R81, R80 ;  /* 0x0000005139217223 */ /* 0x000fe20000010050 */
        /* <DEDUP_REMOVED lines=16> */
[----:B0-----:R-:W-:Y:S01]  /*3f90*/  LEA R110, R52, R110, 0x2 ;  /* 0x0000006e346e7211 */ /* 0x001fe200078e10ff */
[----:B------:R-:W-:Y:S02]  /*3fa0*/  HADD2.F32 R64, -RZ, R158.H1_H1 ;  /* 0x3000009eff407230 */ /* 0x000fe40000004100 */
[----:B------:R-:W-:Y:S01]  /*3fb0*/  FFMA.FTZ R43, R67, R43, R56 ;  /* 0x0000002b432b7223 */ /* 0x000fe20000010038 */
[----:B------:R-:W-:Y:S01]  /*3fc0*/  HADD2.F32 R62, -RZ, R26.H1_H1 ;  /* 0x3000001aff3e7230 */ /* 0x000fe20000004100 */
[----:B------:R-:W-:Y:S01]  /*3fd0*/  ISETP.GE.AND P0, PT, R110, R53, PT ;  /* 0x000000356e00720c */ /* 0x000fe20003f06270 */
        /* <DEDUP_REMOVED lines=11> */
[----:B------:R-:W-:-:S04]  /*4090*/  IMAD.WIDE.U32 R54, R119, 0x10, R164 ;  /* 0x0000001077367825 */ /* 0x000fc800078e00a4 */
[----:B------:R-:W-:Y:S01]  /*40a0*/  FFMA.FTZ R51, R51, R57, R56 ;  /* 0x0000003933337223 */ /* 0x000fe20000010038 */
[--C-:B------:R-:W-:Y:S01]  /*40b0*/  IMAD.WIDE.U32 R72, R120, 0x10, R164.reuse ;  /* 0x0000001078487825 */ /* 0x100fe200078e00a4 */
[----:B------:R0:W-:Y:S03]  /*40c0*/  STG.E.128 desc[UR6][R54.64], R32 ;  /* 0x0000002036007986 */ /* 0x0001e6000c101d06 */
[--C-:B------:R-:W-:Y:S01]  /*40d0*/  IMAD.WIDE.U32 R74, R121, 0x10, R164.reuse ;  /* 0x00000010794a7825 */ /* 0x100fe200078e00a4 */
[----:B------:R0:W-:Y:S03]  /*40e0*/  STG.E.128 desc[UR6][R72.64], R36 ;  /* 0x0000002448007986 */ /* 0x0001e6000c101d06 */
[--C-:B------:R-:W-:Y:S01]  /*40f0*/  IMAD.WIDE.U32 R76, R122, 0x10, R164.reuse ;  /* 0x000000107a4c7825 */ /* 0x100fe200078e00a4 */
[----:B------:R0:W-:Y:S03]  /*4100*/  STG.E.128 desc[UR6][R74.64], R40 ;  /* 0x000000284a007986 */ /* 0x0001e6000c101d06 */
[----:B------:R-:W-:Y:S01]  /*4110*/  IMAD.WIDE.U32 R164, R123, 0x10, R164 ;  /* 0x000000107ba47825 */ /* 0x000fe200078e00a4 */
[----:B------:R0:W-:Y:S04]  /*4120*/  STG.E.128 desc[UR6][R76.64], R44 ;  /* 0x0000002c4c007986 */ /* 0x0001e8000c101d06 */
[----:B------:R0:W-:Y:S01]  /*4130*/  STG.E.128 desc[UR6][R164.64], R48 ;  /* 0x00000030a4007986 */ /* 0x0001e2000c101d06 */
[----:B------:R-:W-:Y:S05]  /*4140*/  @!P0 BRA `(.L_x_43245) ;  /* 0xffffffd000608947 */ /* 0x000fea000383ffff */
[----:B------:R-:W-:Y:S05]  /*4150*/  EXIT ;  /* 0x000000000000794d */ /* 0x000fea0003800000 */
.L_x_43243:
        /* <DEDUP_REMOVED lines=116> */
.L_x_43271:
[----:B0-----:R-:W0:Y:S01]  /*48a0*/  LDC.64 R106, c[0x0][0x3e0] ;  /* 0x0000f800ff6a7b82 */ /* 0x001e220000000a00 */
[----:B------:R-:W-:-:S05]  /*48b0*/  IMAD R32, R80, UR4, RZ ;  /* 0x0000000450207c24 */ /* 0x000fca000f8e02ff */
[----:B------:R-:W-:Y:S02]  /*48c0*/  SHF.R.S32.HI R33, RZ, 0x1f, R32 ;  /* 0x0000001fff217819 */ /* 0x000fe40000011420 */
[----:B------:R-:W1:Y:S02]  /*48d0*/  LDC.64 R108, c[0x0][0x390] ;  /* 0x0000e400ff6c7b82 */ /* 0x000e640000000a00 */
[----:B------:R-:W-:-:S04]  /*48e0*/  LEA.HI R32, R33, R32, RZ, 0x2 ;  /* 0x0000002021207211 */ /* 0x000fc800078f10ff */
[----:B------:R-:W-:Y:S02]  /*48f0*/  LEA.HI.SX32 R111, R32, R105, 0x1e ;  /* 0x00000069206f7211 */ /* 0x000fe400078ff2ff */
[----:B------:R-:W2:Y:S01]  /*4900*/  @P1 LDC.64 R44, c[0x0][0x3a0] ;  /* 0x0000e800ff2c1b82 */ /* 0x000ea20000000a00 */
[----:B0-----:R-:W-:-:S06]  /*4910*/  IMAD.WIDE R106, R80, 0x4, R106 ;  /* 0x00000004506a7825 */ /* 0x001fcc00078e026a */
[----:B------:R-:W3:Y:S01]  /*4920*/  LDG.E R106, desc[UR6][R106.64] ;  /* 0x000000066a6a7981 */ /* 0x000ee2000c1e1900 */
[----:B-1----:R-:W-:-:S06]  /*4930*/  IMAD.WIDE.U32 R32, R111, 0x10, R108 ;  /* 0x000000106f207825 */ /* 0x002fcc00078e006c */
[----:B------:R-:W3:Y:S01]  /*4940*/  LDG.E.128 R32, desc[UR6][R32.64] ;  /* 0x0000000620207981 */ /* 0x000ee2000c1e1d00 */
[----:B--2---:R-:W-:-:S05]  /*4950*/  @P1 IMAD.WIDE.U32 R44, R111, 0x10, R44 ;  /* 0x000000106f2c1825 */ /* 0x004fca00078e002c */
[----:B------:R-:W2:Y:S01]  /*4960*/  @P1 LDG.E.128 R28, desc[UR6][R44.64] ;  /* 0x000000062c1c1981 */ /* 0x000ea2000c1e1d00 */
[--C-:B------:R-:W-:Y:S02]  /*4970*/  @P1 HADD2.F32 R39, -RZ, R103.reuse.H1_H1 ;  /* 0x30000067ff271230 */ /* 0x100fe40000004100 */
[--C-:B------:R-:W-:Y:S02]  /*4980*/  @P1 HADD2.F32 R40, -RZ, R120.reuse.H0_H0 ;  /* 0x20000078ff281230 */ /* 0x100fe40000004100 */
[----:B------:R-:W-:Y:S02]  /*4990*/  @P1 HADD2.F32 R37, -RZ, R103.H0_H0 ;  /* 0x20000067ff251230 */ /* 0x000fe40000004100 */
[----:B------:R-:W-:Y:S01]  /*49a0*/  @P1 HADD2.F32 R36, -RZ, R120.H1_H1 ;  /* 0x30000078ff241230 */ /* 0x000fe20000004100 */
[----:B------:R-:W-:Y:S01]  /*49b0*/  BSSY.RECONVERGENT B0, `(.L_x_43246) ;  /* 0x0000016000007945 */ /* 0x000fe20003800200 */
[C---:B---3--:R-:W-:Y:S01]  /*49c0*/  @P1 FMUL.FTZ R72, R106.reuse, R32 ;  /* 0x000000206a481220 */ /* 0x048fe20000410000 */
[C---:B------:R-:W-:Y:S01]  /*49d0*/  @P1 FMUL.FTZ R42, R106.reuse, R33 ;  /* 0x000000216a2a1220 */ /* 0x040fe20000410000 */
[C---:B------:R-:W-:Y:S01]  /*49e0*/  @P1 FMUL.FTZ R74, R106.reuse, R34 ;  /* 0x000000226a4a1220 */ /* 0x040fe20000410000 */
[----:B------:R-:W-:Y:S01]  /*49f0*/  @P1 FMUL.FTZ R38, R106, R35 ;  /* 0x000000236a261220 */ /* 0x000fe20000410000 */
[----:B--2---:R-:W-:Y:S01]  /*4a00*/  @P1 FFMA.FTZ R72, R39, R72, R28 ;  /* 0x0000004827481223 */ /* 0x004fe2000001001c */
[----:B------:R-:W-:Y:S01]  /*4a10*/  @P1 FFMA.FTZ R73, R42, R40, R29 ;  /* 0x000000282a491223 */ /* 0x000fe2000001001d */
[----:B------:R-:W-:Y:S01]  /*4a20*/  @P1 FFMA.FTZ R74, R37, R74, R30 ;  /* 0x0000004a254a1223 */ /* 0x000fe2000001001e */
[----:B------:R-:W-:Y:S01]  /*4a30*/  @P1 FFMA.FTZ R75, R38, R36, R31 ;  /* 0x00000024264b1223 */ /* 0x000fe2000001001f */
[----:B------:R-:W-:Y:S06]  /*4a40*/  @P1 BRA `(.L_x_43247) ;  /* 0x0000000000301947 */ /* 0x000fec0003800000 */
[C---:B------:R-:W-:Y:S01]  /*4a50*/  FMUL.FTZ R73, R106.reuse, R33 ;  /* 0x000000216a497220 */ /* 0x040fe20000410000 */
[C---:B------:R-:W-:Y:S01]  /*4a60*/  FMUL.FTZ R74, R106.reuse, R34 ;  /* 0x000000226a4a7220 */ /* 0x040fe20000410000 */
[--C-:B------:R-:W-:Y:S02]  /*4a70*/  HADD2.F32 R33, -RZ, R103.reuse.H1_H1 ;  /* 0x30000067ff217230 */ /* 0x100fe40000004100 */
[C---:B------:R-:W-:Y:S01]  /*4a80*/  FMUL.FTZ R32, R106.reuse, R32 ;  /* 0x000000206a207220 */ /* 0x040fe20000410000 */
[--C-:B------:R-:W-:Y:S02]  /*4a90*/  HADD2.F32 R34, -RZ, R120.reuse.H0_H0 ;  /* 0x20000078ff227230 */ /* 0x100fe40000004100 */
[----:B------:R-:W-:Y:S01]  /*4aa0*/  FMUL.FTZ R36, R106, R35 ;  /* 0x000000236a247220 */ /* 0x000fe20000410000 */
[----:B------:R-:W-:Y:S02]  /*4ab0*/  HADD2.F32 R37, -RZ, R103.H0_H0 ;  /* 0x20000067ff257230 */ /* 0x000fe40000004100 */
[----:B------:R-:W-:Y:S01]  /*4ac0*/  FMUL.FTZ R72, R33, R32 ;  /* 0x0000002021487220 */ /* 0x000fe20000410000 */
[----:B------:R-:W-:-:S02]  /*4ad0*/  HADD2.F32 R75, -RZ, R120.H1_H1 ;  /* 0x30000078ff4b7230 */ /* 0x000fc40000004100 */
[----:B------:R-:W-:Y:S01]  /*4ae0*/  FMUL.FTZ R73, R73, R34 ;  /* 0x0000002249497220 */ /* 0x000fe20000410000 */
[----:B------:R-:W-:Y:S02]  /*4af0*/  FMUL.FTZ R74, R37, R74 ;  /* 0x0000004a254a7220 */ /* 0x000fe40000410000 */
[----:B------:R-:W-:-:S07]  /*4b00*/  FMUL.FTZ R75, R36, R75 ;  /* 0x0000004b244b7220 */ /* 0x000fce0000410000 */
.L_x_43247:
[----:B------:R-:W-:Y:S05]  /*4b10*/  BSYNC.RECONVERGENT B0 ;  /* 0x0000000000007941 */ /* 0x000fea0003800200 */
.L_x_43246:
[----:B------:R-:W-:Y:S01]  /*4b20*/  UISETP.NE.U32.AND UP0, UPT, UR8, URZ, UPT ;  /* 0x000000ff0800728c */ /* 0x000fe2000bf05070 */
[----:B------:R-:W0:Y:S01]  /*4b30*/  LDC.64 R158, c[0x0][0x3a8] ;  /* 0x0000ea00ff9e7b82 */ /* 0x000e220000000a00 */
[----:B------:R-:W-:Y:S02]  /*4b40*/  IADD3 R110, PT, PT, R111, 0x20, RZ ;  /* 0x000000206f6e7810 */ /* 0x000fe40007ffe0ff */
[----:B------:R-:W-:-:S03]  /*4b50*/  UISETP.NE.AND.EX UP0, UPT, UR9, URZ, UPT, UP0 ;  /* 0x000000ff0900728c */ /* 0x000fc6000bf05300 */
[----:B------:R-:W-:-:S03]  /*4b60*/  IMAD.WIDE.U32 R32, R110, 0x10, R108 ;  /* 0x000000106e207825 */ /* 0x000fc600078e006c */
[----:B------:R-:W-:-:S13]  /*4b70*/  PLOP3.LUT P1, PT, PT, PT, UP0, 0x80, 0x8 ;  /* 0x000000000008781c */ /* 0x000fda0003f2f008 */
[----:B------:R-:W1:Y:S01]  /*4b80*/  @P1 LDC.64 R36, c[0x0][0x3a0] ;  /* 0x0000e800ff241b82 */ /* 0x000e620000000a00 */
[----:B0-----:R-:W-:-:S05]  /*4b90*/  IMAD.WIDE.U32 R38, R111, 0x10, R158 ;  /* 0x000000106f267825 */ /* 0x001fca00078e009e */
[----:B------:R0:W-:Y:S04]  /*4ba0*/  STG.E.128 desc[UR6][R38.64], R72 ;  /* 0x0000004826007986 */ /* 0x0001e8000c101d06 */
[----:B------:R-:W5:Y:S01]  /*4bb0*/  LDG.E.128 R32, desc[UR6][R32.64] ;  /* 0x0000000620207981 */ /* 0x000f62000c1e1d00 */
[----:B-1----:R-:W-:-:S05]  /*4bc0*/  @P1 IMAD.WIDE.U32 R36, R110, 0x10, R36 ;  /* 0x000000106e241825 */ /* 0x002fca00078e0024 */
[----:B------:R0:W5:Y:S01]  /*4bd0*/  @P1 LDG.E.128 R28, desc[UR6][R36.64] ;  /* 0x00000006241c1981 */ /* 0x000162000c1e1d00 */
[----:B------:R-:W-:Y:S05]  /*4be0*/  @!P1 BRA `(.L_x_43248) ;  /* 0x0000000000349947 */ /* 0x000fea0003800000 */
[C---:B-----5:R-:W-:Y:S01]  /*4bf0*/  FMUL.FTZ R40, R106.reuse, R33 ;  /* 0x000000216a287220 */ /* 0x060fe20000410000 */
[----:B------:R-:W-:Y:S02]  /*4c00*/  HADD2.F32 R41, -RZ, R101.H1_H1 ;  /* 0x30000065ff297230 */ /* 0x000fe40000004100 */
[C---:B0-----:R-:W-:Y:S01]  /*4c10*/  FMUL.FTZ R39, R106.reuse, R32 ;  /* 0x000000206a277220 */ /* 0x041fe20000410000 */
[----:B------:R-:W-:Y:S02]  /*4c20*/  HADD2.F32 R33, -RZ, R121.H0_H0 ;  /* 0x20000079ff217230 */ /* 0x000fe40000004100 */
[C---:B------:R-:W-:Y:S01]  /*4c30*/  FMUL.FTZ R34, R106.reuse, R34 ;  /* 0x000000226a227220 */ /* 0x040fe20000410000 */
[----:B------:R-:W-:Y:S02]  /*4c40*/  HADD2.F32 R37, -RZ, R101.H0_H0 ;  /* 0x20000065ff257230 */ /* 0x000fe40000004100 */
[----:B------:R-:W-:Y:S01]  /*4c50*/  FMUL.FTZ R38, R106, R35 ;  /* 0x000000236a267220 */ /* 0x000fe20000410000 */
[----:B------:R-:W-:-:S02]  /*4c60*/  HADD2.F32 R36, -RZ, R121.H1_H1 ;  /* 0x30000079ff247230 */ /* 0x000fc40000004100 */
[----:B------:R-:W-:Y:S01]  /*4c70*/  FFMA.FTZ R32, R41, R39, R28 ;  /* 0x0000002729207223 */ /* 0x000fe2000001001c */
[----:B------:R-:W-:Y:S01]  /*4c80*/  FFMA.FTZ R33, R40, R33, R29 ;  /* 0x0000002128217223 */ /* 0x000fe2000001001d */
[----:B------:R-:W-:Y:S01]  /*4c90*/  FFMA.FTZ R34, R37, R34, R30 ;  /* 0x0000002225227223 */ /* 0x000fe2000001001e */
[----:B------:R-:W-:Y:S01]  /*4ca0*/  FFMA.FTZ R35, R38, R36, R31 ;  /* 0x0000002426237223 */ /* 0x000fe2000001001f */
[----:B------:R-:W-:Y:S06]  /*4cb0*/  BRA `(.L_x_43249) ;  /* 0x0000000000307947 */ /* 0x000fec0003800000 */
.L_x_43248:
[C---:B0----5:R-:W-:Y:S01]  /*4cc0*/  FMUL.FTZ R37, R106.reuse, R34 ;  /* 0x000000226a257220 */ /* 0x061fe20000410000 */
        /* <DEDUP_REMOVED lines=8> */
[----:B------:R-:W-:Y:S01]  /*4d50*/  FMUL.FTZ R33, R33, R38 ;  /* 0x0000002621217220 */ /* 0x000fe20000410000 */
[----:B------:R-:W-:Y:S01]  /*4d60*/  FMUL.FTZ R34, R34, R37 ;  /* 0x0000002522227220 */ /* 0x000fe20000410000 */
[----:B------:R-:W-:-:S07]  /*4d70*/  FMUL.FTZ R35, R35, R36 ;  /* 0x0000002423237220 */ /* 0x000fce0000410000 */
.L_x_43249:
        /* <DEDUP_REMOVED lines=9> */
[C---:B-----5:R-:W-:Y:S01]  /*4e10*/  FMUL.FTZ R44, R106.reuse, R37 ;  /* 0x000000256a2c7220 */ /* 0x060fe20000410000 */
[--C-:B------:R-:W-:Y:S02]  /*4e20*/  HADD2.F32 R45, -RZ, R99.reuse.H1_H1 ;  /* 0x30000063ff2d7230 */ /* 0x100fe40000004100 */
[C---:B-1----:R-:W-:Y:S01]  /*4e30*/  FMUL.FTZ R43, R106.reuse, R36 ;  /* 0x000000246a2b7220 */ /* 0x042fe20000410000 */
[--C-:B------:R-:W-:Y:S02]  /*4e40*/  HADD2.F32 R37, -RZ, R122.reuse.H0_H0 ;  /* 0x2000007aff257230 */ /* 0x100fe40000004100 */
        /* <DEDUP_REMOVED lines=9> */
.L_x_43250:
[C---:B-1---5:R-:W-:Y:S01]  /*4ee0*/  FMUL.FTZ R41, R106.reuse, R38 ;  /* 0x000000266a297220 */ /* 0x062fe20000410000 */
[--C-:B------:R-:W-:Y:S02]  /*4ef0*/  HADD2.F32 R43, -RZ, R99.reuse.H1_H1 ;  /* 0x30000063ff2b7230 */ /* 0x100fe40000004100 */
[C---:B------:R-:W-:Y:S01]  /*4f00*/  FMUL.FTZ R36, R106.reuse, R36 ;  /* 0x000000246a247220 */ /* 0x040fe20000410000 */
[--C-:B------:R-:W-:Y:S02]  /*4f10*/  HADD2.F32 R42, -RZ, R122.reuse.H0_H0 ;  /* 0x2000007aff2a7230 */ /* 0x100fe40000004100 */
        /* <DEDUP_REMOVED lines=8> */
.L_x_43251:
        /* <DEDUP_REMOVED lines=10> */
[----:B------:R-:W-:Y:S02]  /*5040*/  HADD2.F32 R49, -RZ, R97.H1_H1 ;  /* 0x30000061ff317230 */ /* 0x000fe40000004100 */
[C---:B-1----:R-:W-:Y:S01]  /*5050*/  FMUL.FTZ R47, R106.reuse, R40 ;  /* 0x000000286a2f7220 */ /* 0x042fe20000410000 */
        /* <DEDUP_REMOVED lines=10> */
.L_x_43252:
[C---:B-1---5:R-:W-:Y:S01]  /*5100*/  FMUL.FTZ R45, R106.reuse, R42 ;  /* 0x0000002a6a2d7220 */ /* 0x062fe20000410000 */
        /* <DEDUP_REMOVED lines=11> */
.L_x_43253:
        /* <DEDUP_REMOVED lines=22> */
.L_x_43254:
        /* <DEDUP_REMOVED lines=12> */
.L_x_43255:
        /* <DEDUP_REMOVED lines=22> */
.L_x_43256:
        /* <DEDUP_REMOVED lines=12> */
.L_x_43257:
        /* <DEDUP_REMOVED lines=22> */
.L_x_43258:
        /* <DEDUP_REMOVED lines=12> */
.L_x_43259:
        /* <DEDUP_REMOVED lines=22> */
.L_x_43260:
        /* <DEDUP_REMOVED lines=12> */
.L_x_43261:
        /* <DEDUP_REMOVED lines=22> */
.L_x_43262:
        /* <DEDUP_REMOVED lines=12> */
.L_x_43263:
        /* <DEDUP_REMOVED lines=22> */
.L_x_43264:
        /* <DEDUP_REMOVED lines=12> */
.L_x_43265:
        /* <DEDUP_REMOVED lines=9> */
[C---:B-1---5:R-:W-:Y:S01]  /*5f10*/  FMUL.FTZ R78, R106.reuse, R69 ;  /* 0x000000456a4e7220 */ /* 0x062fe20000410000 */
[----:B------:R-:W-:Y:S02]  /*5f20*/  HADD2.F32 R69, -RZ, R27.H1_H1 ;  /* 0x3000001bff457230 */ /* 0x000fe40000004100 */
[----:B------:R-:W-:Y:S01]  /*5f30*/  FMUL.FTZ R77, R106, R68 ;  /* 0x000000446a4d7220 */ /* 0x000fe20000410000 */
[----:B------:R-:W-:-:S03]  /*5f40*/  HADD2.F32 R76, -RZ, R130.H0_H0 ;  /* 0x20000082ff4c7230 */ /* 0x000fc60000004100 */
[----:B------:R-:W-:Y:S01]  /*5f50*/  FFMA.FTZ R68, R69, R77, R28 ;  /* 0x0000004d45447223 */ /* 0x000fe2000001001c */
[----:B------:R-:W-:Y:S01]  /*5f60*/  FMUL.FTZ R77, R106, R70 ;  /* 0x000000466a4d7220 */ /* 0x000fe20000410000 */
[----:B------:R-:W-:Y:S01]  /*5f70*/  FFMA.FTZ R69, R78, R76, R29 ;  /* 0x0000004c4e457223 */ /* 0x000fe2000001001d */
[----:B------:R-:W-:Y:S01]  /*5f80*/  FMUL.FTZ R78, R106, R71 ;  /* 0x000000476a4e7220 */ /* 0x000fe20000410000 */
[----:B------:R-:W-:Y:S02]  /*5f90*/  HADD2.F32 R71, -RZ, R27.H0_H0 ;  /* 0x2000001bff477230 */ /* 0x000fe40000004100 */
[----:B------:R-:W-:-:S03]  /*5fa0*/  HADD2.F32 R76, -RZ, R130.H1_H1 ;  /* 0x30000082ff4c7230 */ /* 0x000fc60000004100 */
[----:B------:R-:W-:Y:S02]  /*5fb0*/  FFMA.FTZ R70, R71, R77, R30 ;  /* 0x0000004d47467223 */ /* 0x000fe4000001001e */
[----:B------:R-:W-:Y:S01]  /*5fc0*/  FFMA.FTZ R71, R78, R76, R31 ;  /* 0x0000004c4e477223 */ /* 0x000fe2000001001f */
[----:B------:R-:W-:Y:S06]  /*5fd0*/  BRA `(.L_x_43267) ;  /* 0x0000000000307947 */ /* 0x000fec0003800000 */
.L_x_43266:
[C---:B-1---5:R-:W-:Y:S01]  /*5fe0*/  FMUL.FTZ R76, R106.reuse, R69 ;  /* 0x000000456a4c7220 */ /* 0x062fe20000410000 */
[----:B------:R-:W-:Y:S02]  /*5ff0*/  HADD2.F32 R69, -RZ, R130.H0_H0 ;  /* 0x20000082ff457230 */ /* 0x000fe40000004100 */
[C---:B------:R-:W-:Y:S01]  /*6000*/  FMUL.FTZ R68, R106.reuse, R68 ;  /* 0x000000446a447220 */ /* 0x040fe20000410000 */
[--C-:B------:R-:W-:Y:S02]  /*6010*/  HADD2.F32 R77, -RZ, R27.reuse.H1_H1 ;  /* 0x3000001bff4d7230 */ /* 0x100fe40000004100 */
[----:B------:R-:W-:Y:S01]  /*6020*/  FMUL.FTZ R70, R106, R70 ;  /* 0x000000466a467220 */ /* 0x000fe20000410000 */
[----:B------:R-:W-:Y:S01]  /*6030*/  FMUL.FTZ R69, R76, R69 ;  /* 0x000000454c457220 */ /* 0x000fe20000410000 */
[----:B------:R-:W-:Y:S01]  /*6040*/  FMUL.FTZ R76, R106, R71 ;  /* 0x000000476a4c7220 */ /* 0x000fe20000410000 */
[----:B------:R-:W-:Y:S01]  /*6050*/  FMUL.FTZ R68, R77, R68 ;  /* 0x000000444d447220 */ /* 0x000fe20000410000 */
[----:B------:R-:W-:-:S02]  /*6060*/  HADD2.F32 R77, -RZ, R27.H0_H0 ;  /* 0x2000001bff4d7230 */ /* 0x000fc40000004100 */
[----:B------:R-:W-:-:S03]  /*6070*/  HADD2.F32 R71, -RZ, R130.H1_H1 ;  /* 0x30000082ff477230 */ /* 0x000fc60000004100 */
[----:B------:R-:W-:Y:S02]  /*6080*/  FMUL.FTZ R70, R77, R70 ;  /* 0x000000464d467220 */ /* 0x000fe40000410000 */
[----:B------:R-:W-:-:S07]  /*6090*/  FMUL.FTZ R71, R76, R71 ;  /* 0x000000474c477220 */ /* 0x000fce0000410000 */
.L_x_43267:
        /* <DEDUP_REMOVED lines=10> */
[C---:B------:R-:W-:Y:S01]  /*6140*/  FMUL.FTZ R108, R106.reuse, R77 ;  /* 0x0000004d6a6c7220 */ /* 0x040fe20000410000 */
[C---:B------:R-:W-:Y:S01]  /*6150*/  FMUL.FTZ R107, R106.reuse, R78 ;  /* 0x0000004e6a6b7220 */ /* 0x040fe20000410000 */
[----:B------:R-:W-:Y:S01]  /*6160*/  FMUL.FTZ R106, R106, R79 ;  /* 0x0000004f6a6a7220 */ /* 0x000fe20000410000 */
[----:B------:R-:W-:Y:S02]  /*6170*/  HADD2.F32 R79, -RZ, R0.H1_H1 ;  /* 0x30000000ff4f7230 */ /* 0x000fe40000004100 */
[----:B------:R-:W-:-:S03]  /*6180*/  HADD2.F32 R77, -RZ, R131.H0_H0 ;  /* 0x20000083ff4d7230 */ /* 0x000fc60000004100 */
[----:B------:R-:W-:Y:S01]  /*6190*/  FFMA.FTZ R76, R79, R109, R28 ;  /* 0x0000006d4f4c7223 */ /* 0x000fe2000001001c */
[----:B------:R-:W-:Y:S02]  /*61a0*/  HADD2.F32 R109, -RZ, R0.H0_H0 ;  /* 0x20000000ff6d7230 */ /* 0x000fe40000004100 */
[----:B------:R-:W-:Y:S01]  /*61b0*/  FFMA.FTZ R77, R108, R77, R29 ;  /* 0x0000004d6c4d7223 */ /* 0x000fe2000001001d */
[----:B------:R-:W-:Y:S02]  /*61c0*/  HADD2.F32 R79, -RZ, R131.H1_H1 ;  /* 0x30000083ff4f7230 */ /* 0x000fe40000004100 */
[----:B------:R-:W-:-:S03]  /*61d0*/  FFMA.FTZ R78, R109, R107, R30 ;  /* 0x0000006b6d4e7223 */ /* 0x000fc6000001001e */
[----:B------:R-:W-:Y:S01]  /*61e0*/  FFMA.FTZ R79, R106, R79, R31 ;  /* 0x0000004f6a4f7223 */ /* 0x000fe2000001001f */
[----:B------:R-:W-:Y:S06]  /*61f0*/  BRA `(.L_x_43269) ;  /* 0x0000000000307947 */ /* 0x000fec0003800000 */
.L_x_43268:
[C---:B-----5:R-:W-:Y:S01]  /*6200*/  FMUL.FTZ R76, R106.reuse, R76 ;  /* 0x0000004c6a4c7220 */ /* 0x060fe20000410000 */
[C---:B------:R-:W-:Y:S01]  /*6210*/  FMUL.FTZ R77, R106.reuse, R77 ;  /* 0x0000004d6a4d7220 */ /* 0x040fe20000410000 */
[C---:B------:R-:W-:Y:S01]  /*6220*/  FMUL.FTZ R78, R106.reuse, R78 ;  /* 0x0000004e6a4e7220 */ /* 0x040fe20000410000 */
[----:B------:R-:W-:Y:S01]  /*6230*/  FMUL.FTZ R79, R106, R79 ;  /* 0x0000004f6a4f7220 */ /* 0x000fe20000410000 */
[----:B------:R-:W-:Y:S02]  /*6240*/  HADD2.F32 R107, -RZ, R0.H1_H1 ;  /* 0x30000000ff6b7230 */ /* 0x000fe40000004100 */
[----:B------:R-:W-:-:S03]  /*6250*/  HADD2.F32 R106, -RZ, R131.H0_H0 ;  /* 0x20000083ff6a7230 */ /* 0x000fc60000004100 */
[----:B------:R-:W-:Y:S01]  /*6260*/  FMUL.FTZ R76, R107, R76 ;  /* 0x0000004c6b4c7220 */ /* 0x000fe20000410000 */
[----:B------:R-:W-:Y:S02]  /*6270*/  HADD2.F32 R107, -RZ, R0.H0_H0 ;  /* 0x20000000ff6b7230 */ /* 0x000fe40000004100 */
[----:B------:R-:W-:Y:S01]  /*6280*/  FMUL.FTZ R77, R77, R106 ;  /* 0x0000006a4d4d7220 */ /* 0x000fe20000410000 */
[----:B------:R-:W-:Y:S02]  /*6290*/  HADD2.F32 R106, -RZ, R131.H1_H1 ;  /* 0x30000083ff6a7230 */ /* 0x000fe40000004100 */
[----:B------:R-:W-:-:S03]  /*62a0*/  FMUL.FTZ R78, R107, R78 ;  /* 0x0000004e6b4e7220 */ /* 0x000fc60000410000 */
[----:B------:R-:W-:-:S07]  /*62b0*/  FMUL.FTZ R79, R79, R106 ;  /* 0x0000006a4f4f7220 */ /* 0x000fce0000410000 */
.L_x_43269:
        /* <DEDUP_REMOVED lines=41> */
[----:B------:R-:W2:Y:S02]  /*6550*/  S2R R106, SR_TID.X ;  /* 0x00000000006a7919 */ /* 0x000ea40000002100 */
        /* <DEDUP_REMOVED lines=8> */
[----:B--2---:R-:W-:-:S03]  /*65e0*/  LOP3.LUT P2, RZ, R106, 0x1f, RZ, 0xc0, !PT ;  /* 0x0000001f6aff7812 */ /* 0x004fc6000784c0ff */
[----:B------:R-:W-:-:S04]  /*65f0*/  FADD.FTZ R108, R107, R78 ;  /* 0x0000004e6b6c7221 */ /* 0x000fc80000010000 */
[----:B------:R-:W-:Y:S01]  /*6600*/  FADD.FTZ R108, R108, R79 ;  /* 0x0000004f6c6c7221 */ /* 0x000fe20000010000 */
[----:B0-----:R-:W-:Y:S06]  /*6610*/  BRA.DIV UR11, `(.L_x_43270) ;  /* 0x000000220bcc7947 */ /* 0x001fec000b800000 */
[----:B------:R-:W0:Y:S01]  /*6620*/  SHFL.BFLY PT, R114, R108, 0x1, 0x1f ;  /* 0x0c201f006c727f89 */ /* 0x000e2200000e0000 */
[----:B------:R-:W2:Y:S01]  /*6630*/  LDC R139, c[0x0][0x400] ;  /* 0x00010000ff8b7b82 */ /* 0x000ea20000000800 */
[----:B0-----:R-:W-:-:S05]  /*6640*/  FADD.FTZ R108, R108, R114 ;  /* 0x000000726c6c7221 */ /* 0x001fca0000010000 */
[----:B------:R-:W1:Y:S02]  /*6650*/  SHFL.BFLY PT, R114, R108, 0x2, 0x1f ;  /* 0x0c401f006c727f89 */ /* 0x000e6400000e0000 */
[----:B-1----:R-:W-:-:S05]  /*6660*/  FADD.FTZ R160, R108, R114 ;  /* 0x000000726ca07221 */ /* 0x002fca0000010000 */
[----:B------:R-:W0:Y:S02]  /*6670*/  SHFL.BFLY PT, R114, R160, 0x4, 0x1f ;  /* 0x0c801f00a0727f89 */ /* 0x000e2400000e0000 */
[----:B0-----:R-:W-:-:S05]  /*6680*/  FADD.FTZ R159, R160, R114 ;  /* 0x00000072a09f7221 */ /* 0x001fca0000010000 */
[----:B------:R-:W0:Y:S02]  /*6690*/  SHFL.BFLY PT, R114, R159, 0x8, 0x1f ;  /* 0x0d001f009f727f89 */ /* 0x000e2400000e0000 */
[----:B0-----:R-:W-:-:S05]  /*66a0*/  FADD.FTZ R158, R159, R114 ;  /* 0x000000729f9e7221 */ /* 0x001fca0000010000 */
[----:B------:R-:W0:Y:S02]  /*66b0*/  SHFL.BFLY PT, R114, R158, 0x10, 0x1f ;  /* 0x0e001f009e727f89 */ /* 0x000e2400000e0000 */
[----:B0-----:R-:W-:-:S04]  /*66c0*/  FADD.FTZ R114, R158, R114 ;  /* 0x000000729e727221 */ /* 0x001fc80000010000 */
[----:B--2---:R-:W-:-:S04]  /*66d0*/  FMUL.FTZ R137, R114, R139 ;  /* 0x0000008b72897220 */ /* 0x004fc80000410000 */
        /* <DEDUP_REMOVED lines=105> */
.L_x_43295:
[C---:B------:R-:W-:Y:S01]  /*6d70*/  FMUL.FTZ R106, R137.reuse, R137 ;  /* 0x00000089896a7220 */ /* 0x040fe20000410000 */
[----:B------:R-:W-:Y:S01]  /*6d80*/  ISETP.NE.AND P0, PT, RZ, UR5, PT ;  /* 0x00000005ff007c0c */ /* 0x000fe2000bf05270 */
[----:B-1----:R-:W-:Y:S01]  /*6d90*/  FADD.FTZ R114, R158, R114 ;  /* 0x000000729e727221 */ /* 0x002fe20000010000 */
[----:B------:R-:W1:Y:S02]  /*6da0*/  @!P2 LDC.64 R108, c[0x0][0x3c0] ;  /* 0x0000f000ff6cab82 */ /* 0x000e640000000a00 */
[----:B------:R-:W-:Y:S01]  /*6db0*/  FSEL R106, R106, RZ, P0 ;  /* 0x000000ff6a6a7208 */ /* 0x000fe20000000000 */
[----:B------:R-:W-:Y:S01]  /*6dc0*/  FFMA.FTZ R139, R114, R139, UR10 ;  /* 0x0000000a728b7e23 */ /* 0x000fe2000801008b */
[----:B------:R-:W-:-:S03]  /*6dd0*/  FSEL R107, R137, RZ, !P0 ;  /* 0x000000ff896b7208 */ /* 0x000fc60004000000 */
[----:B------:R-:W-:Y:S01]  /*6de0*/  FADD.FTZ R106, R139, R106 ;  /* 0x0000006a8b6a7221 */ /* 0x000fe20000010000 */
[----:B0-----:R-:W0:Y:S01]  /*6df0*/  @!P2 LDC.64 R158, c[0x0][0x3c8] ;  /* 0x0000f200ff9eab82 */ /* 0x001e220000000a00 */
[C---:B------:R-:W-:Y:S01]  /*6e00*/  FADD.FTZ R73, -R107.reuse, R73 ;  /* 0x000000496b497221 */ /* 0x040fe20000010100 */
[C---:B------:R-:W-:Y:S01]  /*6e10*/  FADD.FTZ R75, -R107.reuse, R75 ;  /* 0x0000004b6b4b7221 */ /* 0x040fe20000010100 */
[C---:B------:R-:W-:Y:S01]  /*6e20*/  FADD.FTZ R33, -R107.reuse, R33 ;  /* 0x000000216b217221 */ /* 0x040fe20000010100 */
[C---:B------:R-:W-:Y:S01]  /*6e30*/  FADD.FTZ R35, -R107.reuse, R35 ;  /* 0x000000236b237221 */ /* 0x040fe20000010100 */
[----:B------:R-:W2:Y:S01]  /*6e40*/  MUFU.RSQ R106, R106 ;  /* 0x0000006a006a7308 */ /* 0x000ea20000001400 */
        /* <DEDUP_REMOVED lines=14> */
[----:B------:R-:W-:Y:S01]  /*6f30*/  HADD2.F32 R72, -RZ, R24.H0_H0 ;  /* 0x20000018ff487230 */ /* 0x000fe20000004100 */
[----:B------:R1:W-:Y:S01]  /*6f40*/  @!P2 STG.E desc[UR6][R160.64], R137 ;  /* 0x00000089a000a986 */ /* 0x0003e2000c101906 */
[C---:B--2---:R-:W-:Y:S01]  /*6f50*/  FMUL.FTZ R108, R106.reuse, R109 ;  /* 0x0000006d6a6c7220 */ /* 0x044fe20000410000 */
[----:B------:R-:W-:Y:S02]  /*6f60*/  HADD2.F32 R109, -RZ, R104.H1_H1 ;  /* 0x30000068ff6d7230 */ /* 0x000fe40000004100 */
[----:B------:R-:W-:Y:S01]  /*6f70*/  FMUL.FTZ R114, R106, R73 ;  /* 0x000000496a727220 */ /* 0x000fe20000410000 */
[----:B------:R-:W-:Y:S02]  /*6f80*/  HADD2.F32 R73, -RZ, R146.H0_H0 ;  /* 0x20000092ff497230 */ /* 0x000fe40000004100 */
[----:B------:R-:W-:Y:S01]  /*6f90*/  FADD.FTZ R165, -R107, R56 ;  /* 0x000000386ba57221 */ /* 0x000fe20000010100 */
[----:B0-----:R-:W-:-:S04]  /*6fa0*/  @!P2 IMAD.WIDE R158, R80, 0x4, R158 ;  /* 0x00000004509ea825 */ /* 0x001fc800078e029e */
[----:B------:R-:W-:Y:S01]  /*6fb0*/  FFMA.FTZ R72, R109, R108, R72 ;  /* 0x0000006c6d487223 */ /* 0x000fe20000010048 */
[C---:B------:R-:W-:Y:S01]  /*6fc0*/  FADD.FTZ R109, -R107.reuse, R74 ;  /* 0x0000004a6b6d7221 */ /* 0x040fe20000010100 */
[C---:B------:R-:W-:Y:S01]  /*6fd0*/  FADD.FTZ R57, -R107.reuse, R57 ;  /* 0x000000396b397221 */ /* 0x040fe20000010100 */
[----:B------:R-:W-:Y:S01]  /*6fe0*/  HADD2.F32 R108, -RZ, R132.H0_H0 ;  /* 0x20000084ff6c7230 */ /* 0x000fe20000004100 */
[----:B------:R3:W-:Y:S01]  /*6ff0*/  @!P2 STG.E desc[UR6][R158.64], R106 ;  /* 0x0000006a9e00a986 */ /* 0x0007e2000c101906 */
[----:B------:R-:W-:Y:S02]  /*7000*/  HADD2.F32 R74, -RZ, R25.H0_H0 ;  /* 0x20000019ff4a7230 */ /* 0x000fe40000004100 */
[C---:B-1----:R-:W-:Y:S01]  /*7010*/  FADD.FTZ R137, -R107.reuse, R44 ;  /* 0x0000002c6b897221 */ /* 0x042fe20000010100 */
[----:B------:R-:W-:Y:S01]  /*7020*/  FADD.FTZ R161, -R107, R54 ;  /* 0x000000366ba17221 */ /* 0x000fe20000010100 */
[----:B------:R-:W-:Y:S01]  /*7030*/  FFMA.FTZ R73, R114, R108, R73 ;  /* 0x0000006c72497223 */ /* 0x000fe20000010049 */
[----:B------:R-:W-:Y:S01]  /*7040*/  FMUL.FTZ R108, R106, R109 ;  /* 0x0000006d6a6c7220 */ /* 0x000fe20000410000 */
[----:B------:R-:W-:-:S02]  /*7050*/  HADD2.F32 R109, -RZ, R104.H0_H0 ;  /* 0x20000068ff6d7230 */ /* 0x000fc40000004100 */
[----:B------:R-:W-:Y:S01]  /*7060*/  FMUL.FTZ R114, R106, R75 ;  /* 0x0000004b6a727220 */ /* 0x000fe20000410000 */
[----:B------:R-:W-:Y:S02]  /*7070*/  HADD2.F32 R75, -RZ, R146.H1_H1 ;  /* 0x30000092ff4b7230 */ /* 0x000fe40000004100 */
[C---:B------:R-:W-:Y:S01]  /*7080*/  FADD.FTZ R58, -R107.reuse, R58 ;  /* 0x0000003a6b3a7221 */ /* 0x040fe20000010100 */
[----:B------:R-:W-:Y:S01]  /*7090*/  FADD.FTZ R59, -R107, R59 ;  /* 0x0000003b6b3b7221 */ /* 0x000fe20000010100 */
[----:B------:R-:W-:Y:S01]  /*70a0*/  FFMA.FTZ R74, R109, R108, R74 ;  /* 0x0000006c6d4a7223 */ /* 0x000fe2000001004a */
[----:B------:R-:W-:Y:S02]  /*70b0*/  HADD2.F32 R108, -RZ, R132.H1_H1 ;  /* 0x30000084ff6c7230 */ /* 0x000fe40000004100 */
[C---:B------:R-:W-:Y:S01]  /*70c0*/  FADD.FTZ R109, -R107.reuse, R32 ;  /* 0x000000206b6d7221 */ /* 0x040fe20000010100 */
[----:B------:R-:W-:Y:S02]  /*70d0*/  HADD2.F32 R32, -RZ, R22.H0_H0 ;  /* 0x20000016ff207230 */ /* 0x000fe40000004100 */
[----:B------:R-:W-:Y:S01]  /*70e0*/  FADD.FTZ R60, -R107, R60 ;  /* 0x0000003c6b3c7221 */ /* 0x000fe20000010100 */
[----:B---3--:R-:W-:-:S04]  /*70f0*/  IMAD.WIDE.U32 R158, R111, 0x10, R162 ;  /* 0x000000106f9e7825 */ /* 0x008fc800078e00a2 */
[----:B------:R-:W-:Y:S01]  /*7100*/  FFMA.FTZ R75, R114, R108, R75 ;  /* 0x0000006c724b7223 */ /* 0x000fe2000001004b */
[C---:B------:R-:W-:Y:S01]  /*7110*/  FMUL.FTZ R108, R106.reuse, R109 ;  /* 0x0000006d6a6c7220 */ /* 0x040fe20000410000 */
[----:B------:R-:W-:Y:S01]  /*7120*/  FMUL.FTZ R114, R106, R33 ;  /* 0x000000216a727220 */ /* 0x000fe20000410000 */
[----:B------:R-:W-:Y:S02]  /*7130*/  HADD2.F32 R109, -RZ, R102.H1_H1 ;  /* 0x30000066ff6d7230 */ /* 0x000fe40000004100 */
[C---:B------:R-:W-:Y:S01]  /*7140*/  FADD.FTZ R111, -R107.reuse, R42 ;  /* 0x0000002a6b6f7221 */ /* 0x040fe20000010100 */
[----:B------:R0:W-:Y:S01]  /*7150*/  STG.E.128 desc[UR6][R158.64], R72 ;  /* 0x000000489e007986 */ /* 0x0001e2000c101d06 */
[----:B------:R-:W-:Y:S02]  /*7160*/  HADD2.F32 R33, -RZ, R147.H0_H0 ;  /* 0x20000093ff217230 */ /* 0x000fe40000004100 */
[----:B------:R-:W-:Y:S01]  /*7170*/  FADD.FTZ R61, -R107, R61 ;  /* 0x0000003d6b3d7221 */ /* 0x000fe20000010100 */
[----:B------:R-:W-:Y:S01]  /*7180*/  FFMA.FTZ R32, R109, R108, R32 ;  /* 0x0000006c6d207223 */ /* 0x000fe20000010020 */
[----:B------:R-:W-:Y:S01]  /*7190*/  FADD.FTZ R109, -R107, R34 ;  /* 0x000000226b6d7221 */ /* 0x000fe20000010100 */
[----:B------:R-:W-:-:S02]  /*71a0*/  HADD2.F32 R34, -RZ, R23.H0_H0 ;  /* 0x20000017ff227230 */ /* 0x000fc40000004100 */
[C---:B------:R-:W-:Y:S01]  /*71b0*/  FADD.FTZ R62, -R107.reuse, R62 ;  /* 0x0000003e6b3e7221 */ /* 0x040fe20000010100 */
[----:B------:R-:W-:Y:S02]  /*71c0*/  HADD2.F32 R108, -RZ, R133.H0_H0 ;  /* 0x20000085ff6c7230 */ /* 0x000fe40000004100 */
[C---:B------:R-:W-:Y:S01]  /*71d0*/  FADD.FTZ R63, -R107.reuse, R63 ;  /* 0x0000003f6b3f7221 */ /* 0x040fe20000010100 */
[C---:B------:R-:W-:Y:S01]  /*71e0*/  FADD.FTZ R64, -R107.reuse, R64 ;  /* 0x000000406b407221 */ /* 0x040fe20000010100 */
[C---:B------:R-:W-:Y:S01]  /*71f0*/  FADD.FTZ R65, -R107.reuse, R65 ;  /* 0x000000416b417221 */ /* 0x040fe20000010100 */
[C---:B------:R-:W-:Y:S01]  /*7200*/  FADD.FTZ R66, -R107.reuse, R66 ;  /* 0x000000426b427221 */ /* 0x040fe20000010100 */
[----:B------:R-:W-:Y:S01]  /*7210*/  FFMA.FTZ R33, R114, R108, R33 ;  /* 0x0000006c72217223 */ /* 0x000fe20000010021 */
[C---:B------:R-:W-:Y:S01]  /*7220*/  FADD.FTZ R67, -R107.reuse, R67 ;  /* 0x000000436b437221 */ /* 0x040fe20000010100 */
[C---:B------:R-:W-:Y:S01]  /*7230*/  FADD.FTZ R68, -R107.reuse, R68 ;  /* 0x000000446b447221 */ /* 0x040fe20000010100 */
[C---:B------:R-:W-:Y:S01]  /*7240*/  FADD.FTZ R69, -R107.reuse, R69 ;  /* 0x000000456b457221 */ /* 0x040fe20000010100 */
[C---:B------:R-:W-:Y:S01]  /*7250*/  FADD.FTZ R70, -R107.reuse, R70 ;  /* 0x000000466b467221 */ /* 0x040fe20000010100 */
[----:B------:R-:W-:Y:S01]  /*7260*/  FADD.FTZ R71, -R107, R71 ;  /* 0x000000476b477221 */ /* 0x000fe20000010100 */
[----:B0-----:R-:W-:-:S02]  /*7270*/  HADD2.F32 R73, -RZ, R102.H0_H0 ;  /* 0x20000066ff497230 */ /* 0x001fc40000004100 */
[C---:B------:R-:W-:Y:S01]  /*7280*/  FMUL.FTZ R72, R106.reuse, R109 ;  /* 0x0000006d6a487220 */ /* 0x040fe20000410000 */
[----:B------:R-:W-:Y:S01]  /*7290*/  FMUL.FTZ R74, R106, R35 ;  /* 0x000000236a4a7220 */ /* 0x000fe20000410000 */
[----:B------:R-:W-:Y:S02]  /*72a0*/  HADD2.F32 R35, -RZ, R147.H1_H1 ;  /* 0x30000093ff237230 */ /* 0x000fe40000004100 */
[----:B------:R-:W-:Y:S01]  /*72b0*/  FADD.FTZ R109, -R107, R38 ;  /* 0x000000266b6d7221 */ /* 0x000fe20000010100 */
[----:B------:R-:W-:Y:S01]  /*72c0*/  FFMA.FTZ R34, R73, R72, R34 ;  /* 0x0000004849227223 */ /* 0x000fe20000010022 */
[----:B------:R-:W-:Y:S02]  /*72d0*/  HADD2.F32 R72, -RZ, R133.H1_H1 ;  /* 0x30000085ff487230 */ /* 0x000fe40000004100 */
[----:B------:R-:W-:Y:S01]  /*72e0*/  FADD.FTZ R73, -R107, R36 ;  /* 0x000000246b497221 */ /* 0x000fe20000010100 */
[----:B------:R-:W-:-:S04]  /*72f0*/  IMAD.WIDE.U32 R158, R110, 0x10, R162 ;  /* 0x000000106e9e7825 */ /* 0x000fc800078e00a2 */
[C---:B------:R-:W-:Y:S01]  /*7300*/  FADD.FTZ R75, -R107.reuse, R40 ;  /* 0x000000286b4b7221 */ /* 0x040fe20000010100 */
[C---:B------:R-:W-:Y:S01]  /*7310*/  FADD.FTZ R76, -R107.reuse, R76 ;  /* 0x0000004c6b4c7221 */ /* 0x040fe20000010100 */
[----:B------:R-:W-:Y:S01]  /*7320*/  FFMA.FTZ R35, R74, R72, R35 ;  /* 0x000000484a237223 */ /* 0x000fe20000010023 */
[----:B------:R-:W-:Y:S02]  /*7330*/  HADD2.F32 R36, -RZ, R20.H0_H0 ;  /* 0x20000014ff247230 */ /* 0x000fe40000004100 */
[C---:B------:R-:W-:Y:S01]  /*7340*/  FADD.FTZ R77, -R107.reuse, R77 ;  /* 0x0000004d6b4d7221 */ /* 0x040fe20000010100 */
[----:B------:R-:W-:Y:S01]  /*7350*/  FADD.FTZ R79, -R107, R79 ;  /* 0x0000004f6b4f7221 */ /* 0x000fe20000010100 */
[----:B------:R-:W-:Y:S01]  /*7360*/  HADD2.F32 R38, -RZ, R21.H0_H0 ;  /* 0x20000015ff267230 */ /* 0x000fe20000004100 */
[----:B------:R0:W-:Y:S01]  /*7370*/  STG.E.128 desc[UR6][R158.64], R32 ;  /* 0x000000209e007986 */ /* 0x0001e2000c101d06 */
[----:B------:R-:W-:Y:S01]  /*7380*/  FMUL.FTZ R39, R106, R39 ;  /* 0x000000276a277220 */ /* 0x000fe20000410000 */
[----:B------:R-:W-:-:S02]  /*7390*/  HADD2.F32 R42, -RZ, R134.H0_H0 ;  /* 0x20000086ff2a7230 */ /* 0x000fc40000004100 */
[C---:B------:R-:W-:Y:S01]  /*73a0*/  FMUL.FTZ R109, R106.reuse, R109 ;  /* 0x0000006d6a6d7220 */ /* 0x040fe20000410000 */
[----:B------:R-:W-:Y:S02]  /*73b0*/  HADD2.F32 R40, -RZ, R148.H0_H0 ;  /* 0x20000094ff287230 */ /* 0x000fe40000004100 */
[C---:B------:R-:W-:Y:S01]  /*73c0*/  FMUL.FTZ R37, R106.reuse, R37 ;  /* 0x000000256a257220 */ /* 0x040fe20000410000 */
[C---:B------:R-:W-:Y:S01]  /*73d0*/  FMUL.FTZ R75, R106.reuse, R75 ;  /* 0x0000004b6a4b7220 */ /* 0x040fe20000410000 */
[C---:B------:R-:W-:Y:S01]  /*73e0*/  FMUL.FTZ R74, R106.reuse, R41 ;  /* 0x000000296a4a7220 */ /* 0x040fe20000410000 */
[C---:B------:R-:W-:Y:S01]  /*73f0*/  FMUL.FTZ R56, R106.reuse, R45 ;  /* 0x0000002d6a387220 */ /* 0x040fe20000410000 */
[----:B------:R-:W-:Y:S01]  /*7400*/  FFMA.FTZ R37, R37, R42, R40 ;  /* 0x0000002a25257223 */ /* 0x000fe20000010028 */
[C---:B------:R-:W-:Y:S01]  /*7410*/  FMUL.FTZ R41, R106.reuse, R49 ;  /* 0x000000316a297220 */ /* 0x040fe20000410000 */
[C---:B------:R-:W-:Y:S01]  /*7420*/  FMUL.FTZ R45, R106.reuse, R53 ;  /* 0x000000356a2d7220 */ /* 0x040fe20000410000 */
[----:B------:R-:W-:Y:S01]  /*7430*/  FMUL.FTZ R49, R106, R77 ;  /* 0x0000004d6a317220 */ /* 0x000fe20000410000 */
[----:B------:R-:W-:-:S02]  /*7440*/  HADD2.F32 R77, -RZ, R135.H0_H0 ;  /* 0x20000087ff4d7230 */ /* 0x000fc40000004100 */
[C---:B------:R-:W-:Y:S01]  /*7450*/  FMUL.FTZ R72, R106.reuse, R43 ;  /* 0x0000002b6a487220 */ /* 0x040fe20000410000 */
[----:B------:R-:W-:Y:S02]  /*7460*/  HADD2.F32 R53, -RZ, R136.H0_H0 ;  /* 0x20000088ff357230 */ /* 0x000fe40000004100 */
[C---:B------:R-:W-:Y:S01]  /*7470*/  FMUL.FTZ R137, R106.reuse, R137 ;  /* 0x000000896a897220 */ /* 0x040fe20000410000 */
[C---:B------:R-:W-:Y:S01]  /*7480*/  FMUL.FTZ R42, R106.reuse, R139 ;  /* 0x0000008b6a2a7220 */ /* 0x040fe20000410000 */
[----:B0-----:R-:W-:Y:S02]  /*7490*/  HADD2.F32 R32, -RZ, R100.H1_H1 ;  /* 0x30000064ff207230 */ /* 0x001fe40000004100 */
[----:B------:R-:W-:Y:S01]  /*74a0*/  FMUL.FTZ R34, R106, R73 ;  /* 0x000000496a227220 */ /* 0x000fe20000410000 */
        /* <DEDUP_REMOVED lines=10> */
[C---:B------:R-:W-:Y:S01]  /*7550*/  FMUL.FTZ R40, R106.reuse, R35 ;  /* 0x000000236a287220 */ /* 0x040fe20000410000 */
[----:B------:R-:W-:Y:S01]  /*7560*/  FMUL.FTZ R47, R106, R55 ;  /* 0x000000376a2f7220 */ /* 0x000fe20000410000 */
[----:B------:R-:W-:Y:S01]  /*7570*/  FFMA.FTZ R39, R39, R107, R32 ;  /* 0x0000006b27277223 */ /* 0x000fe20000010020 */
[----:B------:R-:W-:Y:S02]  /*7580*/  HADD2.F32 R107, -RZ, R98.H1_H1 ;  /* 0x30000062ff6b7230 */ /* 0x000fe40000004100 */
[----:B------:R-:W-:Y:S01]  /*7590*/  FFMA.FTZ R38, R34, R109, R38 ;  /* 0x0000006d22267223 */ /* 0x000fe20000010026 */
[----:B------:R-:W-:-:S02]  /*75a0*/  HADD2.F32 R32, -RZ, R18.H0_H0 ;  /* 0x20000012ff207230 */ /* 0x000fc40000004100 */
[----:B------:R-:W-:Y:S01]  /*75b0*/  FMUL.FTZ R48, R106, R76 ;  /* 0x0000004c6a307220 */ /* 0x000fe20000410000 */
[----:B------:R-:W-:-:S04]  /*75c0*/  IMAD.WIDE.U32 R108, R113, 0x10, R162 ;  /* 0x00000010716c7825 */ /* 0x000fc800078e00a2 */
[C---:B------:R-:W-:Y:S01]  /*75d0*/  FMUL.FTZ R50, R106.reuse, R73 ;  /* 0x000000496a327220 */ /* 0x040fe20000410000 */
[C---:B------:R-:W-:Y:S01]  /*75e0*/  FMUL.FTZ R34, R106.reuse, R111 ;  /* 0x0000006f6a227220 */ /* 0x040fe20000410000 */
[----:B------:R-:W-:Y:S01]  /*75f0*/  FFMA.FTZ R32, R107, R75, R32 ;  /* 0x0000004b6b207223 */ /* 0x000fe20000010020 */
[----:B------:R-:W-:Y:S01]  /*7600*/  HADD2.F32 R78, -RZ, R98.H0_H0 ;  /* 0x20000062ff4e7230 */ /* 0x000fe20000004100 */
[----:B------:R0:W-:Y:S01]  /*7610*/  STG.E.128 desc[UR6][R108.64], R36 ;  /* 0x000000246c007986 */ /* 0x0001e2000c101d06 */
        /* <DEDUP_REMOVED lines=9> */
[----:B------:R-:W-:Y:S01]  /*76b0*/  FMUL.FTZ R46, R106, R161 ;  /* 0x000000a16a2e7220 */ /* 0x000fe20000410000 */
[----:B------:R-:W-:Y:S02]  /*76c0*/  HADD2.F32 R76, -RZ, R16.H0_H0 ;  /* 0x20000010ff4c7230 */ /* 0x000fe40000004100 */
[----:B------:R-:W-:Y:S01]  /*76d0*/  FFMA.FTZ R35, R72, R73, R35 ;  /* 0x0000004948237223 */ /* 0x000fe20000010023 */
[----:B------:R-:W-:-:S02]  /*76e0*/  HADD2.F32 R75, -RZ, R136.H1_H1 ;  /* 0x30000088ff4b7230 */ /* 0x000fc40000004100 */
[C---:B------:R-:W-:Y:S01]  /*76f0*/  FMUL.FTZ R165, R106.reuse, R165 ;  /* 0x000000a56aa57220 */ /* 0x040fe20000410000 */
[----:B------:R-:W-:Y:S02]  /*7700*/  HADD2.F32 R77, -RZ, R17.H0_H0 ;  /* 0x20000011ff4d7230 */ /* 0x000fe40000004100 */
[C---:B------:R-:W-:Y:S01]  /*7710*/  FMUL.FTZ R57, R106.reuse, R57 ;  /* 0x000000396a397220 */ /* 0x040fe20000410000 */
[----:B------:R-:W-:Y:S02]  /*7720*/  HADD2.F32 R74, -RZ, R94.H1_H1 ;  /* 0x3000005eff4a7230 */ /* 0x000fe40000004100 */
[----:B0-----:R-:W-:Y:S01]  /*7730*/  FFMA.FTZ R36, R55, R137, R76 ;  /* 0x0000008937247223 */ /* 0x001fe2000001004c */
[--C-:B------:R-:W-:Y:S02]  /*7740*/  HADD2.F32 R37, -RZ, R150.reuse.H0_H0 ;  /* 0x20000096ff257230 */ /* 0x100fe40000004100 */
[----:B------:R-:W-:Y:S01]  /*7750*/  FMUL.FTZ R58, R106, R58 ;  /* 0x0000003a6a3a7220 */ /* 0x000fe20000410000 */
[----:B------:R-:W-:-:S02]  /*7760*/  HADD2.F32 R39, -RZ, R150.H1_H1 ;  /* 0x30000096ff277230 */ /* 0x000fc40000004100 */
        /* <DEDUP_REMOVED lines=8> */
[----:B------:R-:W-:Y:S01]  /*77f0*/  FFMA.FTZ R40, R74, R40, R73 ;  /* 0x000000284a287223 */ /* 0x000fe20000010049 */
[----:B------:R-:W-:Y:S02]  /*7800*/  HADD2.F32 R56, -RZ, R94.H0_H0 ;  /* 0x2000005eff387230 */ /* 0x000fe40000004100 */
[C---:B------:R-:W-:Y:S01]  /*7810*/  FMUL.FTZ R60, R106.reuse, R60 ;  /* 0x0000003c6a3c7220 */ /* 0x040fe20000410000 */
[----:B------:R-:W-:Y:S02]  /*7820*/  HADD2.F32 R53, -RZ, R15.H0_H0 ;  /* 0x2000000fff357230 */ /* 0x000fe40000004100 */
[----:B------:R-:W-:Y:S01]  /*7830*/  FFMA.FTZ R41, R41, R55, R72 ;  /* 0x0000003729297223 */ /* 0x000fe20000010048 */
[----:B------:R-:W-:Y:S02]  /*7840*/  HADD2.F32 R75, -RZ, R138.H1_H1 ;  /* 0x3000008aff4b7230 */ /* 0x000fe40000004100 */
[----:B------:R-:W-:Y:S01]  /*7850*/  FMUL.FTZ R61, R106, R61 ;  /* 0x0000003d6a3d7220 */ /* 0x000fe20000410000 */
        /* <DEDUP_REMOVED lines=28> */
[----:B------:R0:W-:Y:S01]  /*7a20*/  STG.E.128 desc[UR6][R106.64], R32 ;  /* 0x000000206a007986 */ /* 0x0001e2000c101d06 */
[----:B------:R-:W-:-:S03]  /*7a30*/  IMAD.WIDE.U32 R110, R83, 0x10, R162 ;  /* 0x00000010536e7825 */ /* 0x000fc600078e00a2 */
[----:B------:R1:W-:Y:S01]  /*7a40*/  STG.E.128 desc[UR6][R108.64], R36 ;  /* 0x000000246c007986 */ /* 0x0003e2000c101d06 */
[----:B------:R-:W-:-:S03]  /*7a50*/  IMAD.WIDE.U32 R112, R112, 0x10, R162 ;  /* 0x0000001070707825 */ /* 0x000fc600078e00a2 */
[----:B------:R-:W-:Y:S01]  /*7a60*/  STG.E.128 desc[UR6][R110.64], R40 ;  /* 0x000000286e007986 */ /* 0x000fe2000c101d06 */
[----:B------:R-:W-:Y:S02]  /*7a70*/  HADD2.F32 R53, -RZ, R141.H1_H1 ;  /* 0x3000008dff357230 */ /* 0x000fe40000004100 */
[----:B------:R-:W-:Y:S01]  /*7a80*/  HADD2.F32 R52, -RZ, R153.H1_H1 ;  /* 0x30000099ff347230 */ /* 0x000fe20000004100 */
[----:B------:R2:W-:Y:S01]  /*7a90*/  STG.E.128 desc[UR6][R112.64], R44 ;  /* 0x0000002c70007986 */ /* 0x0005e2000c101d06 */
[----:B------:R-:W-:Y:S02]  /*7aa0*/  HADD2.F32 R81, -RZ, R141.H0_H0 ;  /* 0x2000008dff517230 */ /* 0x000fe40000004100 */
[----:B------:R-:W-:Y:S02]  /*7ab0*/  HADD2.F32 R78, -RZ, R153.H0_H0 ;  /* 0x20000099ff4e7230 */ /* 0x000fe40000004100 */
[----:B------:R-:W-:Y:S02]  /*7ac0*/  HADD2.F32 R56, -RZ, R90.H0_H0 ;  /* 0x2000005aff387230 */ /* 0x000fe40000004100 */
[----:B0-----:R-:W-:Y:S01]  /*7ad0*/  FFMA.FTZ R35, R59, R53, R52 ;  /* 0x000000353b237223 */ /* 0x001fe20000010034 */
[----:B------:R-:W-:-:S02]  /*7ae0*/  HADD2.F32 R53, -RZ, R4.H0_H0 ;  /* 0x20000004ff357230 */ /* 0x000fc40000004100 */
[----:B------:R-:W-:Y:S01]  /*7af0*/  FFMA.FTZ R33, R57, R81, R78 ;  /* 0x0000005139217223 */ /* 0x000fe2000001004e */
[----:B------:R-:W-:Y:S02]  /*7b00*/  HADD2.F32 R52, -RZ, R156.H0_H0 ;  /* 0x2000009cff347230 */ /* 0x000fe40000004100 */
[----:B-1----:R-:W-:Y:S02]  /*7b10*/  HADD2.F32 R38, -RZ, R88.H0_H0 ;  /* 0x20000058ff267230 */ /* 0x002fe40000004100 */
[----:B------:R-:W-:Y:S02]  /*7b20*/  HADD2.F32 R39, -RZ, R142.H1_H1 ;  /* 0x3000008eff277230 */ /* 0x000fe40000004100 */
[----:B------:R-:W-:Y:S02]  /*7b30*/  HADD2.F32 R36, -RZ, R88.H1_H1 ;  /* 0x30000058ff247230 */ /* 0x000fe40000004100 */
[----:B------:R-:W-:Y:S02]  /*7b40*/  HADD2.F32 R37, -RZ, R8.H0_H0 ;  /* 0x20000008ff257230 */ /* 0x000fe40000004100 */
[----:B--2---:R-:W-:-:S02]  /*7b50*/  HADD2.F32 R45, -RZ, R9.H0_H0 ;  /* 0x20000009ff2d7230 */ /* 0x004fc40000004100 */
[----:B------:R-:W-:Y:S02]  /*7b60*/  HADD2.F32 R44, -RZ, R154.H1_H1 ;  /* 0x3000009aff2c7230 */ /* 0x000fe40000004100 */
[----:B------:R-:W-:Y:S01]  /*7b70*/  FFMA.FTZ R36, R36, R60, R37 ;  /* 0x0000003c24247223 */ /* 0x000fe20000010025 */
[----:B------:R-:W-:Y:S02]  /*7b80*/  HADD2.F32 R37, -RZ, R142.H0_H0 ;  /* 0x2000008eff257230 */ /* 0x000fe40000004100 */
[----:B------:R-:W-:Y:S01]  /*7b90*/  FFMA.FTZ R38, R38, R62, R45 ;  /* 0x0000003e26267223 */ /* 0x000fe2000001002d */
[----:B------:R-:W-:Y:S02]  /*7ba0*/  HADD2.F32 R45, -RZ, R144.H0_H0 ;  /* 0x20000090ff2d7230 */ /* 0x000fe40000004100 */
[----:B------:R-:W-:Y:S01]  /*7bb0*/  FFMA.FTZ R39, R63, R39, R44 ;  /* 0x000000273f277223 */ /* 0x000fe2000001002c */
[----:B------:R-:W-:Y:S02]  /*7bc0*/  HADD2.F32 R44, -RZ, R84.H1_H1 ;  /* 0x30000054ff2c7230 */ /* 0x000fe40000004100 */
[----:B------:R-:W-:-:S02]  /*7bd0*/  HADD2.F32 R46, -RZ, R154.H0_H0 ;  /* 0x2000009aff2e7230 */ /* 0x000fc40000004100 */
[----:B------:R-:W-:Y:S01]  /*7be0*/  FFMA.FTZ R45, R69, R45, R52 ;  /* 0x0000002d452d7223 */ /* 0x000fe20000010034 */
[----:B------:R-:W-:Y:S02]  /*7bf0*/  HADD2.F32 R79, -RZ, R11.H0_H0 ;  /* 0x2000000bff4f7230 */ /* 0x000fe40000004100 */
[----:B------:R-:W-:Y:S01]  /*7c00*/  FFMA.FTZ R44, R44, R68, R53 ;  /* 0x000000442c2c7223 */ /* 0x000fe20000010035 */
[----:B------:R-:W-:Y:S01]  /*7c10*/  HADD2.F32 R40, -RZ, R86.H1_H1 ;  /* 0x30000056ff287230 */ /* 0x000fe20000004100 */
[----:B------:R-:W0:Y:S01]  /*7c20*/  LDC.64 R52, c[0x0][0x380] ;  /* 0x0000e000ff347b82 */ /* 0x000e220000000a00 */
        /* <DEDUP_REMOVED lines=17> */
[----:B------:R-:W-:Y:S01]  /*7d40*/  FFMA.FTZ R43, R67, R43, R56 ;  /* 0x0000002b432b7223 */ /* 0x000fe20000010038 */
[----:B------:R-:W-:Y:S01]  /*7d50*/  HADD2.F32 R47, -RZ, R144.H1_H1 ;  /* 0x30000090ff2f7230 */ /* 0x000fe20000004100 */
[----:B0-----:R-:W-:Y:S01]  /*7d60*/  LEA R80, R52, R80, 0x2 ;  /* 0x0000005034507211 */ /* 0x001fe200078e10ff */
[----:B------:R-:W-:-:S02]  /*7d70*/  HADD2.F32 R64, -RZ, R156.H1_H1 ;  /* 0x3000009cff407230 */ /* 0x000fc40000004100 */
[----:B------:R-:W-:Y:S01]  /*7d80*/  FFMA.FTZ R32, R83, R165, R82 ;  /* 0x000000a553207223 */ /* 0x000fe20000010052 */
[----:B------:R-:W-:Y:S01]  /*7d90*/  HADD2.F32 R62, -RZ, R26.H1_H1 ;  /* 0x3000001aff3e7230 */ /* 0x000fe20000004100 */
[----:B------:R-:W-:Y:S01]  /*7da0*/  ISETP.GE.AND P0, PT, R80, R53, PT ;  /* 0x000000355000720c */ /* 0x000fe20003f06270 */
        /* <DEDUP_REMOVED lines=24> */
.L_x_43244:
[----:B------:R-:W-:Y:S01]  /*7f30*/  HFMA2 R107, -RZ, RZ, 0, 5.9604644775390625e-08 ;  /* 0x00000001ff6b7431 */ /* 0x000fe200000001ff */
[----:B------:R-:W-:Y:S01]  /*7f40*/  BSSY B0, `(.L_x_43272) ;  /* 0x0000006000007945 */ /* 0x000fe20003800000 */
[----:B------:R-:W-:Y:S02]  /*7f50*/  MOV R106, 0x1f ;  /* 0x0000001f006a7802 */ /* 0x000fe40000000f00 */
[----:B------:R-:W-:-:S07]  /*7f60*/  MOV R109, 0xffffffff ;  /* 0xffffffff006d7802 */ /* 0x000fce0000000f00 */
[----:B------:R-:W-:Y:S05]  /*7f70*/  WARPSYNC.COLLECTIVE R109, `(.L_x_43273) ;  /* 0x000000006d087348 */ /* 0x000fea0003c00000 */
[----:B------:R0:W1:Y:S02]  /*7f80*/  SHFL.BFLY P0, R114, R108, R107, R106 ;  /* 0x0c00006b6c727389 */ /* 0x000064000000006a */
[----:B01----:R-:W-:Y:S05]  /*7f90*/  ENDCOLLECTIVE ;  /* 0x000000000000791b */ /* 0x003fea0003800000 */
.L_x_43273:
[----:B------:R-:W-:Y:S05]  /*7fa0*/  BSYNC B0 ;  /* 0x0000000000007941 */ /* 0x000fea0003800000 */
.L_x_43272:
        /* <DEDUP_REMOVED lines=8> */
.L_x_43274:
[----:B------:R-:W-:Y:S02]  /*8030*/  HFMA2 R107, -RZ, RZ, 0, 2.384185791015625e-07 ;  /* 0x00000004ff6b7431 */ /* 0x000fe400000001ff */
[----:B------:R-:W-:-:S05]  /*8040*/  FADD.FTZ R160, R108, R114 ;  /* 0x000000726ca07221 */ /* 0x000fca0000010000 */
[----:B------:R-:W-:-:S07]  /*8050*/  MOV R108, R160 ;  /* 0x000000a0006c7202 */ /* 0x000fce0000000f00 */
[----:B------:R-:W-:Y:S05]  /*8060*/  WARPSYNC.COLLECTIVE R109, `(.L_x_43275) ;  /* 0x000000006d087348 */ /* 0x000fea0003c00000 */
[----:B------:R0:W1:Y:S02]  /*8070*/  SHFL.BFLY P0, R114, R108, R107, R106 ;  /* 0x0c00006b6c727389 */ /* 0x000064000000006a */
[----:B01----:R-:W-:Y:S05]  /*8080*/  ENDCOLLECTIVE ;  /* 0x000000000000791b */ /* 0x003fea0003800000 */
.L_x_43275:
[----:B------:R-:W-:Y:S02]  /*8090*/  HFMA2 R107, -RZ, RZ, 0, 4.76837158203125e-07 ;  /* 0x00000008ff6b7431 */ /* 0x000fe400000001ff */
[----:B------:R-:W-:-:S05]  /*80a0*/  FADD.FTZ R83, R160, R114 ;  /* 0x00000072a0537221 */ /* 0x000fca0000010000 */
[----:B------:R-:W-:-:S07]  /*80b0*/  MOV R108, R83 ;  /* 0x00000053006c7202 */ /* 0x000fce0000000f00 */
[----:B------:R-:W-:Y:S05]  /*80c0*/  WARPSYNC.COLLECTIVE R109, `(.L_x_43276) ;  /* 0x000000006d087348 */ /* 0x000fea0003c00000 */
[----:B------:R0:W1:Y:S02]  /*80d0*/  SHFL.BFLY P0, R114, R108, R107, R106 ;  /* 0x0c00006b6c727389 */ /* 0x000064000000006a */
[----:B01----:R-:W-:Y:S05]  /*80e0*/  ENDCOLLECTIVE ;  /* 0x000000000000791b */ /* 0x003fea0003800000 */
.L_x_43276:
[----:B------:R-:W-:Y:S02]  /*80f0*/  HFMA2 R107, -RZ, RZ, 0, 9.5367431640625e-07 ;  /* 0x00000010ff6b7431 */ /* 0x000fe400000001ff */
[----:B------:R-:W-:-:S05]  /*8100*/  FADD.FTZ R81, R83, R114 ;  /* 0x0000007253517221 */ /* 0x000fca0000010000 */
[----:B------:R-:W-:-:S07]  /*8110*/  MOV R108, R81 ;  /* 0x00000051006c7202 */ /* 0x000fce0000000f00 */
[----:B------:R-:W-:Y:S05]  /*8120*/  WARPSYNC.COLLECTIVE R109, `(.L_x_43277) ;  /* 0x000000006d087348 */ /* 0x000fea0003c00000 */
[----:B------:R0:W1:Y:S02]  /*8130*/  SHFL.BFLY P0, R114, R108, R107, R106 ;  /* 0x0c00006b6c727389 */ /* 0x000064000000006a */
[----:B01----:R-:W-:Y:S05]  /*8140*/  ENDCOLLECTIVE ;  /* 0x000000000000791b */ /* 0x003fea0003800000 */
.L_x_43277:
        /* <DEDUP_REMOVED lines=103> */
.L_x_43278:
[----:B------:R-:W-:Y:S02]  /*87c0*/  HFMA2 R107, -RZ, RZ, 0, 1.1920928955078125e-07 ;  /* 0x00000002ff6b7431 */ /* 0x000fe400000001ff */
[----:B------:R-:W-:-:S05]  /*87d0*/  FADD.FTZ R161, R108, R114 ;  /* 0x000000726ca17221 */ /* 0x000fca0000010000 */
[----:B------:R-:W-:-:S07]  /*87e0*/  MOV R108, R161 ;  /* 0x000000a1006c7202 */ /* 0x000fce0000000f00 */
[----:B------:R-:W-:Y:S05]  /*87f0*/  WARPSYNC.COLLECTIVE R109, `(.L_x_43279) ;  /* 0x000000006d087348 */ /* 0x000fea0003c00000 */
[----:B------:R0:W1:Y:S02]  /*8800*/  SHFL.BFLY P0, R114, R108, R107, R106 ;  /* 0x0c00006b6c727389 */ /* 0x000064000000006a */
[----:B01----:R-:W-:Y:S05]  /*8810*/  ENDCOLLECTIVE ;  /* 0x000000000000791b */ /* 0x003fea0003800000 */
.L_x_43279:
[----:B------:R-:W-:Y:S02]  /*8820*/  HFMA2 R107, -RZ, RZ, 0, 2.384185791015625e-07 ;  /* 0x00000004ff6b7431 */ /* 0x000fe400000001ff */
[----:B------:R-:W-:-:S05]  /*8830*/  FADD.FTZ R160, R161, R114 ;  /* 0x00000072a1a07221 */ /* 0x000fca0000010000 */
[----:B------:R-:W-:-:S07]  /*8840*/  MOV R108, R160 ;  /* 0x000000a0006c7202 */ /* 0x000fce0000000f00 */
[----:B------:R-:W-:Y:S05]  /*8850*/  WARPSYNC.COLLECTIVE R109, `(.L_x_43280) ;  /* 0x000000006d087348 */ /* 0x000fea0003c00000 */
[----:B------:R0:W1:Y:S02]  /*8860*/  SHFL.BFLY P0, R114, R108, R107, R106 ;  /* 0x0c00006b6c727389 */ /* 0x000064000000006a */
[----:B01----:R-:W-:Y:S05]  /*8870*/  ENDCOLLECTIVE ;  /* 0x000000000000791b */ /* 0x003fea0003800000 */
.L_x_43280:
[----:B------:R-:W-:Y:S02]  /*8880*/  HFMA2 R107, -RZ, RZ, 0, 4.76837158203125e-07 ;  /* 0x00000008ff6b7431 */ /* 0x000fe400000001ff */
[----:B------:R-:W-:-:S05]  /*8890*/  FADD.FTZ R83, R160, R114 ;  /* 0x00000072a0537221 */ /* 0x000fca0000010000 */
[----:B------:R-:W-:-:S07]  /*88a0*/  MOV R108, R83 ;  /* 0x00000053006c7202 */ /* 0x000fce0000000f00 */
[----:B------:R-:W-:Y:S05]  /*88b0*/  WARPSYNC.COLLECTIVE R109, `(.L_x_43281) ;  /* 0x000000006d087348 */ /* 0x000fea0003c00000 */
[----:B------:R0:W1:Y:S02]  /*88c0*/  SHFL.BFLY P0, R114, R108, R107, R106 ;  /* 0x0c00006b6c727389 */ /* 0x000064000000006a */
[----:B01----:R-:W-:Y:S05]  /*88d0*/  ENDCOLLECTIVE ;  /* 0x000000000000791b */ /* 0x003fea0003800000 */
.L_x_43281:
[----:B------:R-:W-:Y:S02]  /*88e0*/  HFMA2 R107, -RZ, RZ, 0, 9.5367431640625e-07 ;  /* 0x00000010ff6b7431 */ /* 0x000fe400000001ff */
[----:B------:R-:W-:-:S05]  /*88f0*/  FADD.FTZ R81, R83, R114 ;  /* 0x0000007253517221 */ /* 0x000fca0000010000 */
[----:B------:R-:W-:-:S07]  /*8900*/  MOV R108, R81 ;  /* 0x00000051006c7202 */ /* 0x000fce0000000f00 */
[----:B------:R-:W-:Y:S05]  /*8910*/  WARPSYNC.COLLECTIVE R109, `(.L_x_43282) ;  /* 0x000000006d087348 */ /* 0x000fea0003c00000 */
[----:B------:R0:W1:Y:S02]  /*8920*/  SHFL.BFLY P0, R114, R108, R107, R106 ;  /* 0x0c00006b6c727389 */ /* 0x000064000000006a */
[----:B01----:R-:W-:Y:S05]  /*8930*/  ENDCOLLECTIVE ;  /* 0x000000000000791b */ /* 0x003fea0003800000 */
.L_x_43282:
[----:B------:R-:W-:Y:S05]  /*8940*/  BRA `(.L_x_43283) ;  /* 0xffffffa400947947 */ /* 0x000fea000383ffff */
.L_x_43270:
[----:B------:R-:W-:Y:S01]  /*8950*/  HFMA2 R106, -RZ, RZ, 0, 1.847743988037109375e-06 ;  /* 0x0000001fff6a7431 */ /* 0x000fe200000001ff */
[----:B------:R-:W-:Y:S01]  /*8960*/  BSSY B0, `(.L_x_43284) ;  /* 0x0000006000007945 */ /* 0x000fe20003800000 */
[----:B------:R-:W-:Y:S02]  /*8970*/  MOV R107, 0x1 ;  /* 0x00000001006b7802 */ /* 0x000fe40000000f00 */
[----:B------:R-:W-:-:S07]  /*8980*/  MOV R109, 0xffffffff ;  /* 0xffffffff006d7802 */ /* 0x000fce0000000f00 */
[----:B-1----:R-:W-:Y:S05]  /*8990*/  WARPSYNC.COLLECTIVE R109, `(.L_x_43285) ;  /* 0x000000006d087348 */ /* 0x002fea0003c00000 */
[----:B------:R0:W2:Y:S02]  /*89a0*/  SHFL.BFLY P0, R114, R108, R107, R106 ;  /* 0x0c00006b6c727389 */ /* 0x0000a4000000006a */
[----:B012---:R-:W-:Y:S05]  /*89b0*/  ENDCOLLECTIVE ;  /* 0x000000000000791b */ /* 0x007fea0003800000 */
.L_x_43285:
[----:B------:R-:W-:Y:S05]  /*89c0*/  BSYNC B0 ;  /* 0x0000000000007941 */ /* 0x000fea0003800000 */
.L_x_43284:
        /* <DEDUP_REMOVED lines=8> */
.L_x_43286:
[----:B------:R-:W-:Y:S02]  /*8a50*/  HFMA2 R107, -RZ, RZ, 0, 2.384185791015625e-07 ;  /* 0x00000004ff6b7431 */ /* 0x000fe400000001ff */
[----:B------:R-:W-:-:S05]  /*8a60*/  FADD.FTZ R160, R108, R114 ;  /* 0x000000726ca07221 */ /* 0x000fca0000010000 */
[----:B------:R-:W-:-:S07]  /*8a70*/  MOV R108, R160 ;  /* 0x000000a0006c7202 */ /* 0x000fce0000000f00 */
[----:B------:R-:W-:Y:S05]  /*8a80*/  WARPSYNC.COLLECTIVE R109, `(.L_x_43287) ;  /* 0x000000006d087348 */ /* 0x000fea0003c00000 */
[----:B------:R0:W1:Y:S02]  /*8a90*/  SHFL.BFLY P0, R114, R108, R107, R106 ;  /* 0x0c00006b6c727389 */ /* 0x000064000000006a */
[----:B01----:R-:W-:Y:S05]  /*8aa0*/  ENDCOLLECTIVE ;  /* 0x000000000000791b */ /* 0x003fea0003800000 */
.L_x_43287:
[----:B------:R-:W-:Y:S02]  /*8ab0*/  HFMA2 R107, -RZ, RZ, 0, 4.76837158203125e-07 ;  /* 0x00000008ff6b7431 */ /* 0x000fe400000001ff */
[----:B------:R-:W-:-:S05]  /*8ac0*/  FADD.FTZ R159, R160, R114 ;  /* 0x00000072a09f7221 */ /* 0x000fca0000010000 */
[----:B------:R-:W-:-:S07]  /*8ad0*/  MOV R108, R159 ;  /* 0x0000009f006c7202 */ /* 0x000fce0000000f00 */
[----:B------:R-:W-:Y:S05]  /*8ae0*/  WARPSYNC.COLLECTIVE R109, `(.L_x_43288) ;  /* 0x000000006d087348 */ /* 0x000fea0003c00000 */
[----:B------:R0:W1:Y:S02]  /*8af0*/  SHFL.BFLY P0, R114, R108, R107, R106 ;  /* 0x0c00006b6c727389 */ /* 0x000064000000006a */
[----:B01----:R-:W-:Y:S05]  /*8b00*/  ENDCOLLECTIVE ;  /* 0x000000000000791b */ /* 0x003fea0003800000 */
.L_x_43288:
[----:B------:R-:W-:Y:S02]  /*8b10*/  HFMA2 R107, -RZ, RZ, 0, 9.5367431640625e-07 ;  /* 0x00000010ff6b7431 */ /* 0x000fe400000001ff */
[----:B------:R-:W-:-:S05]  /*8b20*/  FADD.FTZ R158, R159, R114 ;  /* 0x000000729f9e7221 */ /* 0x000fca0000010000 */
[----:B------:R-:W-:-:S07]  /*8b30*/  MOV R108, R158 ;  /* 0x0000009e006c7202 */ /* 0x000fce0000000f00 */
[----:B------:R-:W-:Y:S05]  /*8b40*/  WARPSYNC.COLLECTIVE R109, `(.L_x_43289) ;  /* 0x000000006d087348 */ /* 0x000fea0003c00000 */
[----:B------:R0:W1:Y:S02]  /*8b50*/  SHFL.BFLY P0, R114, R108, R107, R106 ;  /* 0x0c00006b6c727389 */ /* 0x000064000000006a */
[----:B01----:R-:W-:Y:S05]  /*8b60*/  ENDCOLLECTIVE ;  /* 0x000000000000791b */ /* 0x003fea0003800000 */
.L_x_43289:
[----:B------:R-:W-:-:S04]  /*8b70*/  FADD.FTZ R114, R158, R114 ;  /* 0x000000729e727221 */ /* 0x000fc80000010000 */
[----:B------:R-:W-:-:S04]  /*8b80*/  FMUL.FTZ R137, R114, R139 ;  /* 0x0000008b72897220 */ /* 0x000fc80000410000 */
[C---:B------:R-:W-:Y:S01]  /*8b90*/  FADD.FTZ R159, -R137.reuse, R72 ;  /* 0x00000048899f7221 */ /* 0x040fe20000010100 */
[C---:B------:R-:W-:Y:S01]  /*8ba0*/  FADD.FTZ R114, -R137.reuse, R73 ;  /* 0x0000004989727221 */ /* 0x040fe20000010100 */
[C---:B------:R-:W-:Y:S01]  /*8bb0*/  FADD.FTZ R106, -R137.reuse, R75 ;  /* 0x0000004b896a7221 */ /* 0x040fe20000010100 */
[----:B------:R-:W-:Y:S01]  /*8bc0*/  FADD.FTZ R107, -R137, R32 ;  /* 0x00000020896b7221 */ /* 0x000fe20000010100 */
[----:B------:R-:W-:Y:S01]  /*8bd0*/  FFMA.FTZ R159, R159, R159, RZ ;  /* 0x0000009f9f9f7223 */ /* 0x000fe200000100ff */
[----:B------:R-:W-:-:S03]  /*8be0*/  FADD.FTZ R108, -R137, R79 ;  /* 0x0000004f896c7221 */ /* 0x000fc60000010100 */
[----:B------:R-:W-:Y:S01]  /*8bf0*/  FFMA.FTZ R114, R114, R114, R159 ;  /* 0x0000007272727223 */ /* 0x000fe2000001009f */
[----:B------:R-:W-:-:S04]  /*8c00*/  FADD.FTZ R159, -R137, R74 ;  /* 0x0000004a899f7221 */ /* 0x000fc80000010100 */
[----:B------:R-:W-:-:S04]  /*8c10*/  FFMA.FTZ R159, R159, R159, R114 ;  /* 0x0000009f9f9f7223 */ /* 0x000fc80000010072 */
        /* <DEDUP_REMOVED lines=87> */
[----:B------:R-:W-:Y:S01]  /*9190*/  FFMA.FTZ R108, R108, R108, R107 ;  /* 0x0000006c6c6c7223 */ /* 0x000fe2000001006b */
[----:B------:R-:W-:-:S07]  /*91a0*/  MOV R107, 0x1 ;  /* 0x00000001006b7802 */ /* 0x000fce0000000f00 */
[----:B------:R-:W-:Y:S05]  /*91b0*/  WARPSYNC.COLLECTIVE R109, `(.L_x_43290) ;  /* 0x000000006d087348 */ /* 0x000fea0003c00000 */
[----:B------:R0:W1:Y:S02]  /*91c0*/  SHFL.BFLY P0, R114, R108, R107, R106 ;  /* 0x0c00006b6c727389 */ /* 0x000064000000006a */
[----:B01----:R-:W-:Y:S05]  /*91d0*/  ENDCOLLECTIVE ;  /* 0x000000000000791b */ /* 0x003fea0003800000 */
.L_x_43290:
[----:B------:R-:W-:Y:S02]  /*91e0*/  HFMA2 R107, -RZ, RZ, 0, 1.1920928955078125e-07 ;  /* 0x00000002ff6b7431 */ /* 0x000fe400000001ff */
[----:B------:R-:W-:-:S05]  /*91f0*/  FADD.FTZ R161, R108, R114 ;  /* 0x000000726ca17221 */ /* 0x000fca0000010000 */
[----:B------:R-:W-:-:S07]  /*9200*/  MOV R108, R161 ;  /* 0x000000a1006c7202 */ /* 0x000fce0000000f00 */
[----:B------:R-:W-:Y:S05]  /*9210*/  WARPSYNC.COLLECTIVE R109, `(.L_x_43291) ;  /* 0x000000006d087348 */ /* 0x000fea0003c00000 */
[----:B------:R0:W1:Y:S02]  /*9220*/  SHFL.BFLY P0, R114, R108, R107, R106 ;  /* 0x0c00006b6c727389 */ /* 0x000064000000006a */
[----:B01----:R-:W-:Y:S05]  /*9230*/  ENDCOLLECTIVE ;  /* 0x000000000000791b */ /* 0x003fea0003800000 */
.L_x_43291:
[----:B------:R-:W-:Y:S02]  /*9240*/  HFMA2 R107, -RZ, RZ, 0, 2.384185791015625e-07 ;  /* 0x00000004ff6b7431 */ /* 0x000fe400000001ff */
[----:B------:R-:W-:-:S05]  /*9250*/  FADD.FTZ R160, R161, R114 ;  /* 0x00000072a1a07221 */ /* 0x000fca0000010000 */
[----:B------:R-:W-:-:S07]  /*9260*/  MOV R108, R160 ;  /* 0x000000a0006c7202 */ /* 0x000fce0000000f00 */
[----:B------:R-:W-:Y:S05]  /*9270*/  WARPSYNC.COLLECTIVE R109, `(.L_x_43292) ;  /* 0x000000006d087348 */ /* 0x000fea0003c00000 */
[----:B------:R0:W1:Y:S02]  /*9280*/  SHFL.BFLY P0, R114, R108, R107, R106 ;  /* 0x0c00006b6c727389 */ /* 0x000064000000006a */
[----:B01----:R-:W-:Y:S05]  /*9290*/  ENDCOLLECTIVE ;  /* 0x000000000000791b */ /* 0x003fea0003800000 */
.L_x_43292:
[----:B------:R-:W-:Y:S02]  /*92a0*/  HFMA2 R107, -RZ, RZ, 0, 4.76837158203125e-07 ;  /* 0x00000008ff6b7431 */ /* 0x000fe400000001ff */
[----:B------:R-:W-:-:S05]  /*92b0*/  FADD.FTZ R159, R160, R114 ;  /* 0x00000072a09f7221 */ /* 0x000fca0000010000 */
[----:B------:R-:W-:-:S07]  /*92c0*/  MOV R108, R159 ;  /* 0x0000009f006c7202 */ /* 0x000fce0000000f00 */
[----:B------:R-:W-:Y:S05]  /*92d0*/  WARPSYNC.COLLECTIVE R109, `(.L_x_43293) ;  /* 0x000000006d087348 */ /* 0x000fea0003c00000 */
[----:B------:R0:W1:Y:S02]  /*92e0*/  SHFL.BFLY P0, R114, R108, R107, R106 ;  /* 0x0c00006b6c727389 */ /* 0x000064000000006a */
[----:B01----:R-:W-:Y:S05]  /*92f0*/  ENDCOLLECTIVE ;  /* 0x000000000000791b */ /* 0x003fea0003800000 */
.L_x_43293:
[----:B------:R-:W-:Y:S02]  /*9300*/  HFMA2 R107, -RZ, RZ, 0, 9.5367431640625e-07 ;  /* 0x00000010ff6b7431 */ /* 0x000fe400000001ff */
[----:B------:R-:W-:-:S05]  /*9310*/  FADD.FTZ R158, R159, R114 ;  /* 0x000000729f9e7221 */ /* 0x000fca0000010000 */
[----:B------:R-:W-:-:S07]  /*9320*/  MOV R108, R158 ;  /* 0x0000009e006c7202 */ /* 0x000fce0000000f00 */
[----:B------:R-:W-:Y:S05]  /*9330*/  WARPSYNC.COLLECTIVE R109, `(.L_x_43294) ;  /* 0x000000006d087348 */ /* 0x000fea0003c00000 */
[----:B------:R0:W1:Y:S02]  /*9340*/  SHFL.BFLY P0, R114, R108, R107, R106 ;  /* 0x0c00006b6c727389 */ /* 0x000064000000006a */
[----:B01----:R-:W-:Y:S05]  /*9350*/  ENDCOLLECTIVE ;  /* 0x000000000000791b */ /* 0x003fea0003800000 */
.L_x_43294:
[----:B------:R-:W-:Y:S05]  /*9360*/  BRA `(.L_x_43295) ;  /* 0xffffffd800807947 */ /* 0x000fea000383ffff */
.L_x_43296:
        /* <DEDUP_REMOVED lines=9> */
.L_x_54461:


//--------------------- .text._ZN10layer_norm13ln_fwd_kernelINS_13Kernel_traitsI6__halfffffjLj1536ELj1ELj4ELj1ELj16ENS_18Kernel_traits_baseILj1536ES2_ffffjLj128EEEEELb0ELb1ELb1ELb0EEEvNS_9FwdParamsE --------------------------
	.section	.text._ZN10layer_norm13ln_fwd_kernelINS_13Kernel_traitsI6__halfffffjLj1536ELj1ELj4ELj1ELj16ENS_18Kernel_traits_baseILj1536ES2_ffffjLj128EEEEELb0ELb1ELb1ELb0EEEvNS_9FwdParamsE,"ax",@progbits
	.align	128
        .global         _ZN10layer_norm13ln_fwd_kernelINS_13Kernel_traitsI6__halfffffjLj1536ELj1ELj4ELj1ELj16ENS_18Kernel_traits_baseILj1536ES2_ffffjLj128EEEEELb0ELb1ELb1ELb0EEEvNS_9FwdParamsE
        .type           _ZN10layer_norm13ln_fwd_kernelINS_13Kernel_traitsI6__halfffffjLj1536ELj1ELj4ELj1ELj16ENS_18Kernel_traits_baseILj1536ES2_ffffjLj128EEEEELb0ELb1ELb1ELb0EEEvNS_9FwdParamsE,@function
        .size           _ZN10layer_norm13ln_fwd_kernelINS_13Kernel_traitsI6__halfffffjLj1536ELj1ELj4ELj1ELj16ENS_18Kernel_traits_baseILj1536ES2_ffffjLj128EEEEELb0ELb1ELb1ELb0EEEvNS_9FwdParamsE,(.L_x_54462 - _ZN10layer_norm13ln_fwd_kernelINS_13Kernel_traitsI6__halfffffjLj1536ELj1ELj4ELj1ELj16ENS_18Kernel_traits_baseILj1536ES2_ffffjLj128EEEEELb0ELb1ELb1ELb0EEEvNS_9FwdParamsE)
        .other          _ZN10layer_norm13ln_fwd_kernelINS_13Kernel_traitsI6__halfffffjLj1536ELj1ELj4ELj1ELj16ENS_18Kernel_traits_baseILj1536ES2_ffffjLj128EEEEELb0ELb1ELb1ELb0EEEvNS_9FwdParamsE,@"STO_CUDA_ENTRY STV_DEFAULT"
_ZN10layer_norm13ln_fwd_kernelINS_13Kernel_traitsI6__halfffffjLj1536ELj1ELj4ELj1ELj16ENS_18Kernel_traits_baseILj1536ES2_ffffjLj128EEEEELb0ELb1ELb1ELb0EEEvNS_9FwdParamsE:
.text._ZN10layer_norm13ln_fwd_kernelINS_13Kernel_traitsI6__halfffffjLj1536ELj1ELj4ELj1ELj16ENS_18Kernel_traits_baseILj1536ES2_ffffjLj128EEEEELb0ELb1ELb1ELb0EEEvNS_9FwdParamsE:
        /* <DEDUP_REMOVED lines=152> */
.L_x_43298:
        /* <DEDUP_REMOVED lines=63> */
[----:B------:R1:W5:Y:S05]  /*0d70*/  @P0 LDG.E.64 R24, desc[UR6][R54.64] ;  /* 0x0000000636180981 */ /* 0x00036a000c1e1b00 */
        /* <DEDUP_REMOVED lines=43> */
.L_x_43299:
[----:B------:R-:W-:Y:S05]  /*1030*/  BSYNC.RECONVERGENT B0 ;  /* 0x0000000000007941 */ /* 0x000fea0003800200 */
.L_x_43297:
[----:B------:R-:W0:Y:S02]  /*1040*/  LDCU UR4, c[0x0][0x384] ;  /* 0x00007080ff0477ac */ /* 0x000e240008000800 */
[----:B0-----:R-:W-:-:S13]  /*1050*/  ISETP.GE.AND P0, PT, R85, UR4, PT ;  /* 0x0000000455007c0c */ /* 0x001fda000bf06270 */
[----:B------:R-:W-:Y:S05]  /*1060*/  @P0 EXIT ;  /* 0x000000000000094d */ /* 0x000fea0003800000 */
[----:B-----5:R-:W-:Y:S01]  /*1070*/  MOV R48, R11 ;  /* 0x0000000b00307202 */ /* 0x020fe20000000f00 */
[----:B------:R-:W0:Y:S01]  /*1080*/  LDCU UR10, c[0x0][0x40c] ;  /* 0x00008180ff0a77ac */ /* 0x000e220008000800 */
[--C-:B------:R-:W-:Y:S02]  /*1090*/  SHF.R.U64 R95, R10, 0x10, R11.reuse ;  /* 0x000000100a5f7819 */ /* 0x100fe4000000120b */
[----:B------:R-:W-:Y:S01]  /*10a0*/  SHF.R.U32.HI R49, RZ, 0x10, R11 ;  /* 0x00000010ff317819 */ /* 0x000fe2000001160b */
[----:B------:R-:W1:Y:S01]  /*10b0*/  LDCU.U8 UR8, c[0x0][0x410] ;  /* 0x00008200ff0877ac */ /* 0x000e620008000000 */
[----:B------:R-:W-:Y:S02]  /*10c0*/  MOV R122, R4 ;  /* 0x00000004007a7202 */ /* 0x000fe40000000f00 */
[----:B------:R-:W-:Y:S01]  /*10d0*/  SHF.R.U64 R123, R4, 0x10, R5 ;  /* 0x00000010047b7819 */ /* 0x000fe20000001205 */
[----:B------:R-:W2:Y:S01]  /*10e0*/  LDCU UR9, c[0x0][0x448] ;  /* 0x00008900ff0977ac */ /* 0x000ea20008000800 */
[----:B------:R-:W-:-:S02]  /*10f0*/  MOV R11, R15 ;  /* 0x0000000f000b7202 */ /* 0x000fc40000000f00 */
[--C-:B------:R-:W-:Y:S01]  /*1100*/  SHF.R.U64 R99, R14, 0x10, R15.reuse ;  /* 0x000000100e637819 */ /* 0x100fe2000000120f */
[----:B------:R-:W3:Y:S01]  /*1110*/  LDCU.64 UR4, c[0x0][0x3a0] ;  /* 0x00007400ff0477ac */ /* 0x000ee20008000a00 */
[----:B------:R-:W-:Y:S02]  /*1120*/  SHF.R.U32.HI R55, RZ, 0x10, R15 ;  /* 0x00000010ff377819 */ /* 0x000fe4000001160f */
[----:B------:R-:W-:Y:S02]  /*1130*/  MOV R102, R22 ;  /* 0x0000001600667202 */ /* 0x000fe40000000f00 */
[----:B------:R-:W-:Y:S02]  /*1140*/  SHF.R.U64 R103, R22, 0x10, R23 ;  /* 0x0000001016677819 */ /* 0x000fe40000001217 */
[----:B------:R-:W-:Y:S02]  /*1150*/  MOV R108, R34 ;  /* 0x00000022006c7202 */ /* 0x000fe40000000f00 */
[----:B------:R-:W-:-:S02]  /*1160*/  SHF.R.U64 R109, R34, 0x10, R35 ;  /* 0x00000010226d7819 */ /* 0x000fc40000001223 */
[----:B------:R-:W-:Y:S02]  /*1170*/  MOV R124, R16 ;  /* 0x00000010007c7202 */ /* 0x000fe40000000f00 */
[----:B------:R-:W-:Y:S02]  /*1180*/  MOV R4, R17 ;  /* 0x0000001100047202 */ /* 0x000fe40000000f00 */
[----:B------:R-:W-:Y:S02]  /*1190*/  MOV R100, R18 ;  /* 0x0000001200647202 */ /* 0x000fe40000000f00 */
[----:B------:R-:W-:Y:S02]  /*11a0*/  SHF.R.U64 R101, R18, 0x10, R19 ;  /* 0x0000001012657819 */ /* 0x000fe40000001213 */
[----:B------:R-:W-:Y:S02]  /*11b0*/  MOV R15, R23 ;  /* 0x00000017000f7202 */ /* 0x000fe40000000f00 */
[----:B------:R-:W-:-:S02]  /*11c0*/  SHF.R.U32.HI R57, RZ, 0x10, R23 ;  /* 0x00000010ff397819 */ /* 0x000fc40000011617 */
[----:B------:R-:W-:Y:S02]  /*11d0*/  MOV R22, R35 ;  /* 0x0000002300167202 */ /* 0x000fe40000000f00 */
[----:B------:R-:W-:Y:S02]  /*11e0*/  SHF.R.U32.HI R34, RZ, 0x10, R35 ;  /* 0x00000010ff227819 */ /* 0x000fe40000011623 */
[----:B------:R-:W-:Y:S02]  /*11f0*/  MOV R18, R27 ;  /* 0x0000001b00127202 */ /* 0x000fe40000000f00 */
[--C-:B------:R-:W-:Y:S02]  /*1200*/  SHF.R.U64 R105, R26, 0x10, R27.reuse ;  /* 0x000000101a697819 */ /* 0x100fe4000000121b */
[----:B------:R-:W-:Y:S02]  /*1210*/  SHF.R.U32.HI R58, RZ, 0x10, R27 ;  /* 0x00000010ff3a7819 */ /* 0x000fe4000001161b */
[----:B------:R-:W-:-:S02]  /*1220*/  MOV R23, R39 ;  /* 0x0000002700177202 */ /* 0x000fc40000000f00 */
[--C-:B------:R-:W-:Y:S02]  /*1230*/  SHF.R.U64 R111, R38, 0x10, R39.reuse ;  /* 0x00000010266f7819 */ /* 0x100fe40000001227 */
[----:B------:R-:W-:Y:S02]  /*1240*/  SHF.R.U32.HI R35, RZ, 0x10, R39 ;  /* 0x00000010ff237819 */ /* 0x000fe40000011627 */
[----:B------:R-:W-:Y:S02]  /*1250*/  MOV R27, R47 ;  /* 0x0000002f001b7202 */ /* 0x000fe40000000f00 */
[--C-:B------:R-:W-:Y:S02]  /*1260*/  SHF.R.U64 R115, R46, 0x10, R47.reuse ;  /* 0x000000102e737819 */ /* 0x100fe4000000122f */
[----:B------:R-:W-:Y:S02]  /*1270*/  SHF.R.U32.HI R39, RZ, 0x10, R47 ;  /* 0x00000010ff277819 */ /* 0x000fe4000001162f */
[----:B------:R-:W-:-:S02]  /*1280*/  MOV R120, R8 ;  /* 0x0000000800787202 */ /* 0x000fc40000000f00 */
[----:B------:R-:W-:Y:S02]  /*1290*/  SHF.R.U64 R121, R8, 0x10, R9 ;  /* 0x0000001008797819 */ /* 0x000fe40000001209 */
[----:B------:R-:W-:Y:S02]  /*12a0*/  MOV R8, R5 ;  /* 0x0000000500087202 */ /* 0x000fe40000000f00 */
[----:B------:R-:W-:Y:S02]  /*12b0*/  SHF.R.U32.HI R47, RZ, 0x10, R5 ;  /* 0x00000010ff2f7819 */ /* 0x000fe40000011605 */
[----:B------:R-:W-:Y:S02]  /*12c0*/  PRMT R124, R124, 0x5410, R4 ;  /* 0x000054107c7c7816 */ /* 0x000fe40000000004 */
[----:B------:R-:W-:Y:S02]  /*12d0*/  MOV R126, R20 ;  /* 0x00000014007e7202 */ /* 0x000fe40000000f00 */
[----:B------:R-:W-:-:S02]  /*12e0*/  MOV R5, R21 ;  /* 0x0000001500057202 */ /* 0x000fc40000000f00 */
[--C-:B------:R-:W-:Y:S02]  /*12f0*/  SHF.R.U64 R156, R82, 0x10, R83.reuse ;  /* 0x00000010529c7819 */ /* 0x100fe40000001253 */
[----:B------:R-:W-:Y:S02]  /*1300*/  SHF.R.U32.HI R4, RZ, 0x10, R83 ;  /* 0x00000010ff047819 */ /* 0x000fe40000011653 */
[----:B------:R-:W-:Y:S02]  /*1310*/  PRMT R126, R126, 0x5410, R5 ;  /* 0x000054107e7e7816 */ /* 0x000fe40000000005 */
[----:B------:R-:W-:Y:S02]  /*1320*/  PRMT R156, R156, 0x5410, R4 ;  /* 0x000054109c9c7816 */ /* 0x000fe40000000004 */
[--C-:B------:R-:W-:Y:S02]  /*1330*/  SHF.R.U64 R157, R80, 0x10, R81.reuse ;  /* 0x00000010509d7819 */ /* 0x100fe40000001251 */
[----:B------:R-:W-:-:S02]  /*1340*/  SHF.R.U32.HI R5, RZ, 0x10, R81 ;  /* 0x00000010ff057819 */ /* 0x000fc40000011651 */
        /* <DEDUP_REMOVED lines=16> */
[----:B------:R-:W-:Y:S02]  /*1450*/  MOV R94, R10 ;  /* 0x0000000a005e7202 */ /* 0x000fe40000000f00 */
[----:B------:R-:W-:-:S02]  /*1460*/  SHF.R.U64 R163, R68, 0x10, R69 ;  /* 0x0000001044a37819 */ /* 0x000fc40000001245 */
[----:B------:R-:W-:Y:S02]  /*1470*/  SHF.R.U32.HI R5, RZ, 0x10, R69 ;  /* 0x00000010ff057819 */ /* 0x000fe40000011645 */
[--C-:B------:R-:W-:Y:S02]  /*1480*/  SHF.R.U64 R164, R66, 0x10, R67.reuse ;  /* 0x0000001042a47819 */ /* 0x100fe40000001243 */
[----:B------:R-:W-:Y:S02]  /*1490*/  SHF.R.U32.HI R4, RZ, 0x10, R67 ;  /* 0x00000010ff047819 */ /* 0x000fe40000011643 */
[----:B------:R-:W-:Y:S02]  /*14a0*/  MOV R10, R7 ;  /* 0x00000007000a7202 */ /* 0x000fe40000000f00 */
[--C-:B------:R-:W-:Y:S02]  /*14b0*/  SHF.R.U64 R97, R6, 0x10, R7.reuse ;  /* 0x0000001006617819 */ /* 0x100fe40000001207 */
[----:B------:R-:W-:-:S02]  /*14c0*/  SHF.R.U32.HI R54, RZ, 0x10, R7 ;  /* 0x00000010ff367819 */ /* 0x000fc40000011607 */
[----:B------:R-:W-:Y:S02]  /*14d0*/  MOV R104, R26 ;  /* 0x0000001a00687202 */ /* 0x000fe40000000f00 */
[----:B------:R-:W-:Y:S02]  /*14e0*/  MOV R110, R38 ;  /* 0x00000026006e7202 */ /* 0x000fe40000000f00 */
[----:B------:R-:W-:Y:S02]  /*14f0*/  MOV R114, R46 ;  /* 0x0000002e00727202 */ /* 0x000fe40000000f00 */
[----:B------:R-:W-:Y:S02]  /*1500*/  MOV R96, R6 ;  /* 0x0000000600607202 */ /* 0x000fe40000000f00 */
[----:B------:R-:W-:Y:S02]  /*1510*/  MOV R98, R14 ;  /* 0x0000000e00627202 */ /* 0x000fe40000000f00 */
        /* <DEDUP_REMOVED lines=8> */
[----:B------:R-:W-:Y:S02]  /*15a0*/  SHF.R.U32.HI R56, RZ, 0x10, R19 ;  /* 0x00000010ff387819 */ /* 0x000fe40000011613 */
[----:B------:R-:W-:Y:S02]  /*15b0*/  MOV R116, R52 ;  /* 0x0000003400747202 */ /* 0x000fe40000000f00 */
[----:B------:R-:W-:Y:S02]  /*15c0*/  SHF.R.U64 R117, R52, 0x10, R53 ;  /* 0x0000001034757819 */ /* 0x000fe40000001235 */
        /* <DEDUP_REMOVED lines=9> */
[----:B------:R-:W-:Y:S02]  /*1660*/  MOV R19, R31 ;  /* 0x0000001f00137202 */ /* 0x000fe40000000f00 */
[----:B------:R-:W-:Y:S02]  /*1670*/  SHF.R.U64 R107, R30, 0x10, R31 ;  /* 0x000000101e6b7819 */ /* 0x000fe4000000121f */
[----:B------:R-:W-:Y:S02]  /*1680*/  MOV R112, R42 ;  /* 0x0000002a00707202 */ /* 0x000fe40000000f00 */
[--C-:B------:R-:W-:Y:S02]  /*1690*/  SHF.R.U64 R125, R16, 0x10, R17.reuse ;  /* 0x00000010107d7819 */ /* 0x100fe40000001211 */
[----:B------:R-:W-:-:S02]  /*16a0*/  SHF.R.U32.HI R52, RZ, 0x10, R17 ;  /* 0x00000010ff347819 */ /* 0x000fc40000011611 */
[----:B------:R-:W-:Y:S02]  /*16b0*/  SHF.R.U64 R140, R20, 0x10, R21 ;  /* 0x00000010148c7819 */ /* 0x000fe40000001215 */
[----:B------:R-:W-:Y:S02]  /*16c0*/  MOV R12, R29 ;  /* 0x0000001d000c7202 */ /* 0x000fe40000000f00 */
[----:B------:R-:W-:Y:S02]  /*16d0*/  SHF.R.U32.HI R25, RZ, 0x10, R29 ;  /* 0x00000010ff197819 */ /* 0x000fe4000001161d */
[----:B------:R-:W-:Y:S02]  /*16e0*/  MOV R148, R32 ;  /* 0x0000002000947202 */ /* 0x000fe40000000f00 */
[----:B------:R-:W-:Y:S02]  /*16f0*/  MOV R13, R33 ;  /* 0x00000021000d7202 */ /* 0x000fe40000000f00 */
[----:B------:R-:W-:-:S02]  /*1700*/  SHF.R.U64 R149, R32, 0x10, R33 ;  /* 0x0000001020957819 */ /* 0x000fc40000001221 */
[----:B------:R-:W-:Y:S02]  /*1710*/  SHF.R.U32.HI R28, RZ, 0x10, R33 ;  /* 0x00000010ff1c7819 */ /* 0x000fe40000011621 */
        /* <DEDUP_REMOVED lines=18> */
[----:B------:R-:W-:-:S02]  /*1840*/  SHF.R.U32.HI R42, RZ, 0x10, R53 ;  /* 0x00000010ff2a7819 */ /* 0x000fc40000011635 */
        /* <DEDUP_REMOVED lines=63> */
.L_x_43387:
[----:B0-----:R-:W0:Y:S08]  /*1c40*/  LDC.64 R60, c[0x0][0x3f0] ;  /* 0x0000fc00ff3c7b82 */ /* 0x001e300000000a00 */
[----:B------:R-:W1:Y:S01]  /*1c50*/  LDC R128, c[0x0][0x388] ;  /* 0x0000e200ff807b82 */ /* 0x000e620000000800 */
[----:B0-----:R-:W-:-:S07]  /*1c60*/  IMAD.WIDE R62, R85, 0x4, R60 ;  /* 0x00000004553e7825 */ /* 0x001fce00078e023c */
[----:B------:R-:W0:Y:S01]  /*1c70*/  LDC.64 R60, c[0x0][0x3f8] ;  /* 0x0000fe00ff3c7b82 */ /* 0x000e220000000a00 */
[----:B------:R2:W3:Y:S01]  /*1c80*/  LDG.E R62, desc[UR6][R62.64] ;  /* 0x000000063e3e7981 */ /* 0x0004e2000c1e1900 */
[----:B-1----:R-:W-:Y:S01]  /*1c90*/  IMAD R127, R85, R128, RZ ;  /* 0x00000080557f7224 */ /* 0x002fe200078e02ff */
[----:B------:R-:W-:-:S04]  /*1ca0*/  ISETP.GE.U32.AND P5, PT, R84, 0x20, PT ;  /* 0x000000205400780c */ /* 0x000fc80003fa6070 */
[----:B------:R-:W-:Y:S01]  /*1cb0*/  SHF.R.S32.HI R130, RZ, 0x1f, R127 ;  /* 0x0000001fff827819 */ /* 0x000fe2000001147f */
[----:B------:R-:W-:-:S03]  /*1cc0*/  HFMA2 R141, -RZ, RZ, 0, 0 ;  /* 0x00000000ff8d7431 */ /* 0x000fc600000001ff */
[----:B------:R-:W-:Y:S01]  /*1cd0*/  LEA.HI R127, R130, R127, RZ, 0x2 ;  /* 0x0000007f827f7211 */ /* 0x000fe200078f10ff */
[----:B0-----:R-:W-:-:S03]  /*1ce0*/  IMAD.WIDE R60, R85, 0x4, R60 ;  /* 0x00000004553c7825 */ /* 0x001fc600078e023c */
[----:B--2---:R-:W-:Y:S02]  /*1cf0*/  LEA.HI.SX32 R63, R127, R0, 0x1e ;  /* 0x000000007f3f7211 */ /* 0x004fe400078ff2ff */
[----:B------:R0:W5:Y:S01]  /*1d00*/  LDG.E R129, desc[UR6][R60.64] ;  /* 0x000000063c817981 */ /* 0x000162000c1e1900 */
[----:B------:R-:W-:Y:S01]  /*1d10*/  BSSY.RECONVERGENT B0, `(.L_x_43300) ;  /* 0x0000046000007945 */ /* 0x000fe20003800200 */
[----:B---3--:R-:W-:-:S13]  /*1d20*/  ISETP.GE.AND P0, PT, R62, 0x1, PT ;  /* 0x000000013e00780c */ /* 0x008fda0003f06270 */
[----:B------:R-:W1:Y:S01]  /*1d30*/  @P0 S2R R132, SR_TID.X ;  /* 0x0000000000840919 */ /* 0x000e620000002100 */
[----:B------:R-:W-:-:S05]  /*1d40*/  @P0 IADD3 R131, PT, PT, R62, -0x1, RZ ;  /* 0xffffffff3e830810 */ /* 0x000fca0007ffe0ff */
[----:B------:R-:W-:-:S05]  /*1d50*/  @P0 IMAD R131, R131, R128, RZ ;  /* 0x0000008083830224 */ /* 0x000fca00078e02ff */
[----:B0-----:R-:W-:-:S04]  /*1d60*/  @P0 SHF.R.S32.HI R60, RZ, 0x1f, R131 ;  /* 0x0000001fff3c0819 */ /* 0x001fc80000011483 */
[----:B------:R-:W-:Y:S02]  /*1d70*/  @P0 LEA.HI R131, R60, R131, RZ, 0x2 ;  /* 0x000000833c830211 */ /* 0x000fe400078f10ff */
        /* <DEDUP_REMOVED lines=8> */
.L_x_43303:
[----:B------:R-:W-:Y:S05]  /*1e00*/  BSYNC.RECONVERGENT B1 ;  /* 0x0000000000017941 */ /* 0x000fea0003800200 */
.L_x_43302:
[----:B------:R-:W-:Y:S01]  /*1e10*/  UISETP.NE.U32.AND UP0, UPT, UR4, URZ, UPT ;  /* 0x000000ff0400728c */ /* 0x000fe2000bf05070 */
[----:B------:R-:W-:Y:S03]  /*1e20*/  BSSY.RECONVERGENT B1, `(.L_x_43304) ;  /* 0x000002f000017945 */ /* 0x000fe60003800200 */
[----:B------:R-:W-:-:S09]  /*1e30*/  UISETP.NE.AND.EX UP0, UPT, UR5, URZ, UPT, UP0 ;  /* 0x000000ff0500728c */ /* 0x000fd2000bf05300 */
[----:B------:R-:W-:Y:S05]  /*1e40*/  BRA.U !UP0, `(.L_x_43305) ;  /* 0x0000000108647547 */ /* 0x000fea000b800000 */
[----:B------:R-:W0:Y:S02]  /*1e50*/  LDC.64 R8, c[0x0][0x3a0] ;  /* 0x0000e800ff087b82 */ /* 0x000e240000000a00 */
[----:B0-----:R-:W-:-:S06]  /*1e60*/  IMAD.WIDE.U32 R8, R63, 0x10, R8 ;  /* 0x000000103f087825 */ /* 0x001fcc00078e0008 */
[----:B------:R-:W2:Y:S01]  /*1e70*/  LDG.E.128 R8, desc[UR6][R8.64] ;  /* 0x0000000608087981 */ /* 0x000ea2000c1e1d00 */
[----:B------:R-:W-:-:S13]  /*1e80*/  ISETP.GT.AND P1, PT, R62, RZ, PT ;  /* 0x000000ff3e00720c */ /* 0x000fda0003f24270 */
[----:B------:R-:W0:Y:S01]  /*1e90*/  @P1 LDC R13, c[0x0][0x40c] ;  /* 0x00010300ff0d1b82 */ /* 0x000e220000000800 */
[----:B------:R-:W-:Y:S02]  /*1ea0*/  @P1 HADD2.F32 R14, -RZ, R94.H0_H0 ;  /* 0x2000005eff0e1230 */ /* 0x000fe40000004100 */
[----:B------:R-:W-:-:S05]  /*1eb0*/  @P1 HADD2.F32 R15, -RZ, R95.H0_H0 ;  /* 0x2000005fff0f1230 */ /* 0x000fca0000004100 */
[----:B------:R-:W1:Y:S08]  /*1ec0*/  @P1 LDC R60, c[0x0][0x40c] ;  /* 0x00010300ff3c1b82 */ /* 0x000e700000000800 */
[----:B------:R-:W3:Y:S01]  /*1ed0*/  @P1 LDC R61, c[0x0][0x40c] ;  /* 0x00010300ff3d1b82 */ /* 0x000ee20000000800 */
[----:B0----5:R-:W-:Y:S01]  /*1ee0*/  @P1 FMUL.FTZ R13, R4, R13 ;  /* 0x0000000d040d1220 */ /* 0x021fe20000410000 */
[----:B--2---:R-:W-:-:S03]  /*1ef0*/  @!P1 MOV R12, R8 ;  /* 0x00000008000c9202 */ /* 0x004fc60000000f00 */
[----:B------:R-:W-:Y:S01]  /*1f00*/  @P1 FFMA.FTZ R12, R13, R14, R8 ;  /* 0x0000000e0d0c1223 */ /* 0x000fe20000010008 */
[----:B-1----:R-:W-:Y:S01]  /*1f10*/  @P1 FMUL.FTZ R14, R5, R60 ;  /* 0x0000003c050e1220 */ /* 0x002fe20000410000 */
[----:B------:R-:W-:Y:S01]  /*1f20*/  MOV R13, R9 ;  /* 0x00000009000d7202 */ /* 0x000fe20000000f00 */
[----:B------:R-:W-:Y:S02]  /*1f30*/  @P1 HADD2.F32 R60, -RZ, R94.H1_H1 ;  /* 0x3000005eff3c1230 */ /* 0x000fe40000004100 */
[----:B------:R-:W-:Y:S01]  /*1f40*/  @P1 FFMA.FTZ R13, R14, R15, R9 ;  /* 0x0000000f0e0d1223 */ /* 0x000fe20000010009 */
[----:B---3--:R-:W-:Y:S01]  /*1f50*/  @P1 FMUL.FTZ R15, R6, R61 ;  /* 0x0000003d060f1220 */ /* 0x008fe20000410000 */
[----:B------:R-:W-:-:S03]  /*1f60*/  MOV R14, R10 ;  /* 0x0000000a000e7202 */ /* 0x000fc60000000f00 */
[----:B------:R-:W-:Y:S01]  /*1f70*/  @P1 FFMA.FTZ R14, R15, R60, R10 ;  /* 0x0000003c0f0e1223 */ /* 0x000fe2000001000a */
[----:B------:R-:W-:Y:S01]  /*1f80*/  MOV R15, R11 ;  /* 0x0000000b000f7202 */ /* 0x000fe20000000f00 */
[----:B------:R-:W-:Y:S06]  /*1f90*/  @!P1 BRA `(.L_x_43306) ;  /* 0x00000000005c9947 */ /* 0x000fec0003800000 */
[----:B------:R-:W-:Y:S02]  /*1fa0*/  HADD2.F32 R15, -RZ, R95.H1_H1 ;  /* 0x3000005fff0f7230 */ /* 0x000fe40000004100 */
[----:B------:R-:W-:-:S04]  /*1fb0*/  FMUL.FTZ R60, R7, UR10 ;  /* 0x0000000a073c7c20 */ /* 0x000fc80008410000 */
[----:B------:R-:W-:Y:S01]  /*1fc0*/  FFMA.FTZ R15, R60, R15, R11 ;  /* 0x0000000f3c0f7223 */ /* 0x000fe2000001000b */
[----:B------:R-:W-:Y:S06]  /*1fd0*/  BRA `(.L_x_43306) ;  /* 0x00000000004c7947 */ /* 0x000fec0003800000 */
.L_x_43305:
[----:B------:R-:W0:Y:S01]  /*1fe0*/  @P0 LDC R13, c[0x0][0x40c] ;  /* 0x00010300ff0d0b82 */ /* 0x000e220000000800 */
[----:B------:R-:W-:Y:S02]  /*1ff0*/  HFMA2 R12, -RZ, RZ, 0, 0 ;  /* 0x00000000ff0c7431 */ /* 0x000fe400000001ff */
[----:B------:R-:W-:Y:S02]  /*2000*/  @P0 HADD2.F32 R14, -RZ, R94.H0_H0 ;  /* 0x2000005eff0e0230 */ /* 0x000fe40000004100 */
[----:B------:R-:W-:-:S03]  /*2010*/  @P0 HADD2.F32 R15, -RZ, R95.H0_H0 ;  /* 0x2000005fff0f0230 */ /* 0x000fc60000004100 */
[----:B------:R-:W1:Y:S08]  /*2020*/  @P0 LDC R60, c[0x0][0x40c] ;  /* 0x00010300ff3c0b82 */ /* 0x000e700000000800 */
[----:B------:R-:W2:Y:S08]  /*2030*/  @P0 LDC R61, c[0x0][0x40c] ;  /* 0x00010300ff3d0b82 */ /* 0x000eb00000000800 */
[----:B------:R-:W3:Y:S01]  /*2040*/  @P0 LDC R130, c[0x0][0x40c] ;  /* 0x00010300ff820b82 */ /* 0x000ee20000000800 */
[----:B0----5:R-:W-:-:S04]  /*2050*/  @P0 FMUL.FTZ R13, R4, R13 ;  /* 0x0000000d040d0220 */ /* 0x021fc80000410000 */
[----:B------:R-:W-:Y:S01]  /*2060*/  @P0 FMUL.FTZ R12, R13, R14 ;  /* 0x0000000e0d0c0220 */ /* 0x000fe20000410000 */
[----:B------:R-:W-:Y:S01]  /*2070*/  MOV R13, RZ ;  /* 0x000000ff000d7202 */ /* 0x000fe20000000f00 */
[----:B-1----:R-:W-:-:S04]  /*2080*/  @P0 FMUL.FTZ R60, R5, R60 ;  /* 0x0000003c053c0220 */ /* 0x002fc80000410000 */
[----:B------:R-:W-:Y:S01]  /*2090*/  @P0 FMUL.FTZ R13, R60, R15 ;  /* 0x0000000f3c0d0220 */ /* 0x000fe20000410000 */
[----:B------:R-:W-:Y:S01]  /*20a0*/  @P0 HADD2.F32 R60, -RZ, R94.H1_H1 ;  /* 0x3000005eff3c0230 */ /* 0x000fe20000004100 */
[----:B------:R-:W-:Y:S01]  /*20b0*/  CS2R R14, SRZ ;  /* 0x00000000000e7805 */ /* 0x000fe2000001ff00 */
[----:B--2---:R-:W-:-:S04]  /*20c0*/  @P0 FMUL.FTZ R61, R6, R61 ;  /* 0x0000003d063d0220 */ /* 0x004fc80000410000 */
[----:B------:R-:W-:Y:S01]  /*20d0*/  @P0 FMUL.FTZ R14, R61, R60 ;  /* 0x0000003c3d0e0220 */ /* 0x000fe20000410000 */
[----:B------:R-:W-:Y:S02]  /*20e0*/  @P0 HADD2.F32 R61, -RZ, R95.H1_H1 ;  /* 0x3000005fff3d0230 */ /* 0x000fe40000004100 */
[----:B---3--:R-:W-:-:S04]  /*20f0*/  @P0 FMUL.FTZ R130, R7, R130 ;  /* 0x0000008207820220 */ /* 0x008fc80000410000 */
[----:B------:R-:W-:-:S07]  /*2100*/  @P0 FMUL.FTZ R15, R130, R61 ;  /* 0x0000003d820f0220 */ /* 0x000fce0000410000 */
.L_x_43306:
[----:B------:R-:W-:Y:S05]  /*2110*/  BSYNC.RECONVERGENT B1 ;  /* 0x0000000000017941 */ /* 0x000fea0003800200 */
.L_x_43304:
[----:B------:R-:W0:Y:S01]  /*2120*/  LDC.64 R60, c[0x0][0x3a8] ;  /* 0x0000ea00ff3c7b82 */ /* 0x000e220000000a00 */
[----:B------:R-:W-:Y:S01]  /*2130*/  IADD3 R141, PT, PT, R141, 0x20, RZ ;  /* 0x000000208d8d7810 */ /* 0x000fe20007ffe0ff */
[C---:B0-----:R-:W-:Y:S01]  /*2140*/  IMAD.WIDE.U32 R60, R63.reuse, 0x10, R60 ;  /* 0x000000103f3c7825 */ /* 0x041fe200078e003c */
[----:B------:R-:W-:-:S04]  /*2150*/  IADD3 R63, PT, PT, R63, 0x20, RZ ;  /* 0x000000203f3f7810 */ /* 0x000fc80007ffe0ff */
[----:B------:R0:W-:Y:S03]  /*2160*/  STG.E.128 desc[UR6][R60.64], R12 ;  /* 0x0000000c3c007986 */ /* 0x0001e6000c101d06 */
.L_x_43301:
[----:B------:R-:W-:Y:S05]  /*2170*/  BSYNC.RECONVERGENT B0 ;  /* 0x0000000000007941 */ /* 0x000fea0003800200 */
.L_x_43300:
        /* <DEDUP_REMOVED lines=11> */
[----:B------:R1:W5:Y:S01]  /*2230*/  @P1 LDG.E.128 R8, desc[UR6][R16.64] ;  /* 0x0000000610081981 */ /* 0x000362000c1e1d00 */
[----:B------:R-:W-:Y:S04]  /*2240*/  BSSY.RECONVERGENT B1, `(.L_x_43309) ;  /* 0x000002b000017945 */ /* 0x000fe80003800200 */
[----:B------:R-:W-:Y:S05]  /*2250*/  @!P1 BRA `(.L_x_43310) ;  /* 0x0000000000589947 */ /* 0x000fea0003800000 */
[----:B------:R-:W-:Y:S02]  /*2260*/  ISETP.GT.AND P1, PT, R62, RZ, PT ;  /* 0x000000ff3e00720c */ /* 0x000fe40003f24270 */
[----:B-1---5:R-:W-:-:S11]  /*2270*/  MOV R16, R8 ;  /* 0x0000000800107202 */ /* 0x022fd60000000f00 */
[----:B------:R-:W1:Y:S08]  /*2280*/  @P1 LDC R17, c[0x0][0x40c] ;  /* 0x00010300ff111b82 */ /* 0x000e700000000800 */
[----:B------:R-:W2:Y:S08]  /*2290*/  @P1 LDC R18, c[0x0][0x40c] ;  /* 0x00010300ff121b82 */ /* 0x000eb00000000800 */
[----:B0-----:R-:W0:Y:S01]  /*22a0*/  @P1 LDC R61, c[0x0][0x40c] ;  /* 0x00010300ff3d1b82 */ /* 0x001e220000000800 */
[----:B-1----:R-:W-:Y:S01]  /*22b0*/  @P1 FMUL.FTZ R19, R4, R17 ;  /* 0x0000001104131220 */ /* 0x002fe20000410000 */
[----:B------:R-:W-:-:S05]  /*22c0*/  @P1 HADD2.F32 R17, -RZ, R96.H0_H0 ;  /* 0x20000060ff111230 */ /* 0x000fca0000004100 */
[----:B------:R-:W-:Y:S01]  /*22d0*/  @P1 FFMA.FTZ R16, R19, R17, R8 ;  /* 0x0000001113101223 */ /* 0x000fe20000010008 */
[----:B------:R-:W-:Y:S02]  /*22e0*/  @P1 HADD2.F32 R19, -RZ, R96.H1_H1 ;  /* 0x30000060ff131230 */ /* 0x000fe40000004100 */
[----:B--2---:R-:W-:Y:S01]  /*22f0*/  @P1 FMUL.FTZ R60, R5, R18 ;  /* 0x00000012053c1220 */ /* 0x004fe20000410000 */
[----:B------:R-:W-:Y:S01]  /*2300*/  @P1 HADD2.F32 R18, -RZ, R97.H0_H0 ;  /* 0x20000061ff121230 */ /* 0x000fe20000004100 */
[----:B------:R-:W-:-:S04]  /*2310*/  MOV R17, R9 ;  /* 0x0000000900117202 */ /* 0x000fc80000000f00 */
[----:B------:R-:W-:Y:S01]  /*2320*/  @P1 FFMA.FTZ R17, R60, R18, R9 ;  /* 0x000000123c111223 */ /* 0x000fe20000010009 */
[----:B------:R-:W-:Y:S01]  /*2330*/  MOV R18, R10 ;  /* 0x0000000a00127202 */ /* 0x000fe20000000f00 */
[----:B0-----:R-:W-:-:S04]  /*2340*/  @P1 FMUL.FTZ R61, R6, R61 ;  /* 0x0000003d063d1220 */ /* 0x001fc80000410000 */
[----:B------:R-:W-:Y:S01]  /*2350*/  @P1 FFMA.FTZ R18, R61, R19, R10 ;  /* 0x000000133d121223 */ /* 0x000fe2000001000a */
[----:B------:R-:W-:Y:S01]  /*2360*/  MOV R19, R11 ;  /* 0x0000000b00137202 */ /* 0x000fe20000000f00 */
[----:B------:R-:W-:Y:S06]  /*2370*/  @!P1 BRA `(.L_x_43311) ;  /* 0x00000000005c9947 */ /* 0x000fec0003800000 */
[----:B------:R-:W-:Y:S02]  /*2380*/  HADD2.F32 R60, -RZ, R97.H1_H1 ;  /* 0x30000061ff3c7230 */ /* 0x000fe40000004100 */
[----:B------:R-:W-:-:S04]  /*2390*/  FMUL.FTZ R130, R7, UR10 ;  /* 0x0000000a07827c20 */ /* 0x000fc80008410000 */
[----:B------:R-:W-:Y:S01]  /*23a0*/  FFMA.FTZ R19, R130, R60, R11 ;  /* 0x0000003c82137223 */ /* 0x000fe2000001000b */
[----:B------:R-:W-:Y:S06]  /*23b0*/  BRA `(.L_x_43311) ;  /* 0x00000000004c7947 */ /* 0x000fec0003800000 */
.L_x_43310:
[----:B-1----:R-:W1:Y:S01]  /*23c0*/  @P0 LDC R17, c[0x0][0x40c] ;  /* 0x00010300ff110b82 */ /* 0x002e620000000800 */
[----:B------:R-:W-:Y:S02]  /*23d0*/  HFMA2 R16, -RZ, RZ, 0, 0 ;  /* 0x00000000ff107431 */ /* 0x000fe400000001ff */
[----:B------:R-:W-:Y:S02]  /*23e0*/  @P0 HADD2.F32 R18, -RZ, R96.H0_H0 ;  /* 0x20000060ff120230 */ /* 0x000fe40000004100 */
[----:B------:R-:W-:-:S03]  /*23f0*/  @P0 HADD2.F32 R19, -RZ, R97.H0_H0 ;  /* 0x20000061ff130230 */ /* 0x000fc60000004100 */
[----:B0-----:R-:W0:Y:S08]  /*2400*/  @P0 LDC R60, c[0x0][0x40c] ;  /* 0x00010300ff3c0b82 */ /* 0x001e300000000800 */
[----:B------:R-:W2:Y:S08]  /*2410*/  @P0 LDC R61, c[0x0][0x40c] ;  /* 0x00010300ff3d0b82 */ /* 0x000eb00000000800 */
[----:B------:R-:W3:Y:S01]  /*2420*/  @P0 LDC R130, c[0x0][0x40c] ;  /* 0x00010300ff820b82 */ /* 0x000ee20000000800 */
[----:B-1---5:R-:W-:-:S04]  /*2430*/  @P0 FMUL.FTZ R17, R4, R17 ;  /* 0x0000001104110220 */ /* 0x022fc80000410000 */
[----:B------:R-:W-:Y:S01]  /*2440*/  @P0 FMUL.FTZ R16, R17, R18 ;  /* 0x0000001211100220 */ /* 0x000fe20000410000 */
[----:B------:R-:W-:Y:S01]  /*2450*/  MOV R17, RZ ;  /* 0x000000ff00117202 */ /* 0x000fe20000000f00 */
[----:B0-----:R-:W-:-:S04]  /*2460*/  @P0 FMUL.FTZ R60, R5, R60 ;  /* 0x0000003c053c0220 */ /* 0x001fc80000410000 */
        /* <DEDUP_REMOVED lines=8> */
.L_x_43311:
[----:B------:R-:W-:Y:S05]  /*24f0*/  BSYNC.RECONVERGENT B1 ;  /* 0x0000000000017941 */ /* 0x000fea0003800200 */
.L_x_43309:
[----:B------:R-:W0:Y:S01]  /*2500*/  LDC.64 R60, c[0x0][0x3a8] ;  /* 0x0000ea00ff3c7b82 */ /* 0x000e220000000a00 */
[----:B------:R-:W-:Y:S01]  /*2510*/  IADD3 R141, PT, PT, R141, 0x20, RZ ;  /* 0x000000208d8d7810 */ /* 0x000fe20007ffe0ff */
[C---:B0-----:R-:W-:Y:S01]  /*2520*/  IMAD.WIDE.U32 R60, R63.reuse, 0x10, R60 ;  /* 0x000000103f3c7825 */ /* 0x041fe200078e003c */
[----:B------:R-:W-:-:S04]  /*2530*/  IADD3 R63, PT, PT, R63, 0x20, RZ ;  /* 0x000000203f3f7810 */ /* 0x000fc80007ffe0ff */
[----:B------:R1:W-:Y:S03]  /*2540*/  STG.E.128 desc[UR6][R60.64], R16 ;  /* 0x000000103c007986 */ /* 0x0003e6000c101d06 */
.L_x_43308:
[----:B------:R-:W-:Y:S05]  /*2550*/  BSYNC.RECONVERGENT B0 ;  /* 0x0000000000007941 */ /* 0x000fea0003800200 */
.L_x_43307:
        /* <DEDUP_REMOVED lines=12> */
[----:B------:R-:W-:Y:S04]  /*2620*/  BSSY.RECONVERGENT B1, `(.L_x_43314) ;  /* 0x000002b000017945 */ /* 0x000fe80003800200 */
[----:B------:R-:W-:Y:S05]  /*2630*/  @!P1 BRA `(.L_x_43315) ;  /* 0x0000000000589947 */ /* 0x000fea0003800000 */
[----:B------:R-:W-:Y:S02]  /*2640*/  ISETP.GT.AND P1, PT, R62, RZ, PT ;  /* 0x000000ff3e00720c */ /* 0x000fe40003f24270 */
[----:B--2--5:R-:W-:-:S11]  /*2650*/  MOV R20, R8 ;  /* 0x0000000800147202 */ /* 0x024fd60000000f00 */
[----:B------:R-:W2:Y:S08]  /*2660*/  @P1 LDC R21, c[0x0][0x40c] ;  /* 0x00010300ff151b82 */ /* 0x000eb00000000800 */
[----:B------:R-:W3:Y:S08]  /*2670*/  @P1 LDC R22, c[0x0][0x40c] ;  /* 0x00010300ff161b82 */ /* 0x000ef00000000800 */
[----:B01----:R-:W0:Y:S01]  /*2680*/  @P1 LDC R61, c[0x0][0x40c] ;  /* 0x00010300ff3d1b82 */ /* 0x003e220000000800 */
[----:B--2---:R-:W-:Y:S01]  /*2690*/  @P1 FMUL.FTZ R23, R4, R21 ;  /* 0x0000001504171220 */ /* 0x004fe20000410000 */
[----:B------:R-:W-:-:S05]  /*26a0*/  @P1 HADD2.F32 R21, -RZ, R98.H0_H0 ;  /* 0x20000062ff151230 */ /* 0x000fca0000004100 */
[----:B------:R-:W-:Y:S01]  /*26b0*/  @P1 FFMA.FTZ R20, R23, R21, R8 ;  /* 0x0000001517141223 */ /* 0x000fe20000010008 */
[----:B------:R-:W-:Y:S02]  /*26c0*/  @P1 HADD2.F32 R23, -RZ, R98.H1_H1 ;  /* 0x30000062ff171230 */ /* 0x000fe40000004100 */
[----:B---3--:R-:W-:Y:S01]  /*26d0*/  @P1 FMUL.FTZ R60, R5, R22 ;  /* 0x00000016053c1220 */ /* 0x008fe20000410000 */
        /* <DEDUP_REMOVED lines=12> */
.L_x_43315:
[----:B--2---:R-:W2:Y:S01]  /*27a0*/  @P0 LDC R21, c[0x0][0x40c] ;  /* 0x00010300ff150b82 */ /* 0x004ea20000000800 */
[----:B------:R-:W-:Y:S02]  /*27b0*/  HFMA2 R20, -RZ, RZ, 0, 0 ;  /* 0x00000000ff147431 */ /* 0x000fe400000001ff */
[----:B------:R-:W-:Y:S02]  /*27c0*/  @P0 HADD2.F32 R22, -RZ, R98.H0_H0 ;  /* 0x20000062ff160230 */ /* 0x000fe40000004100 */
[----:B------:R-:W-:-:S03]  /*27d0*/  @P0 HADD2.F32 R23, -RZ, R99.H0_H0 ;  /* 0x20000063ff170230 */ /* 0x000fc60000004100 */
[----:B01----:R-:W0:Y:S08]  /*27e0*/  @P0 LDC R60, c[0x0][0x40c] ;  /* 0x00010300ff3c0b82 */ /* 0x003e300000000800 */
[----:B------:R-:W1:Y:S08]  /*27f0*/  @P0 LDC R61, c[0x0][0x40c] ;  /* 0x00010300ff3d0b82 */ /* 0x000e700000000800 */
[----:B------:R-:W3:Y:S01]  /*2800*/  @P0 LDC R130, c[0x0][0x40c] ;  /* 0x00010300ff820b82 */ /* 0x000ee20000000800 */
[----:B--2--5:R-:W-:-:S04]  /*2810*/  @P0 FMUL.FTZ R21, R4, R21 ;  /* 0x0000001504150220 */ /* 0x024fc80000410000 */
[----:B------:R-:W-:Y:S01]  /*2820*/  @P0 FMUL.FTZ R20, R21, R22 ;  /* 0x0000001615140220 */ /* 0x000fe20000410000 */
[----:B------:R-:W-:Y:S01]  /*2830*/  MOV R21, RZ ;  /* 0x000000ff00157202 */ /* 0x000fe20000000f00 */
[----:B0-----:R-:W-:-:S04]  /*2840*/  @P0 FMUL.FTZ R60, R5, R60 ;  /* 0x0000003c053c0220 */ /* 0x001fc80000410000 */
[----:B------:R-:W-:Y:S01]  /*2850*/  @P0 FMUL.FTZ R21, R60, R23 ;  /* 0x000000173c150220 */ /* 0x000fe20000410000 */
[----:B------:R-:W-:Y:S01]  /*2860*/  @P0 HADD2.F32 R60, -RZ, R98.H1_H1 ;  /* 0x30000062ff3c0230 */ /* 0x000fe20000004100 */
[----:B------:R-:W-:Y:S01]  /*2870*/  CS2R R22, SRZ ;  /* 0x0000000000167805 */ /* 0x000fe2000001ff00 */
[----:B-1----:R-:W-:-:S04]  /*2880*/  @P0 FMUL.FTZ R61, R6, R61 ;  /* 0x0000003d063d0220 */ /* 0x002fc80000410000 */
[----:B------:R-:W-:Y:S01]  /*2890*/  @P0 FMUL.FTZ R22, R61, R60 ;  /* 0x0000003c3d160220 */ /* 0x000fe20000410000 */
[----:B------:R-:W-:Y:S02]  /*28a0*/  @P0 HADD2.F32 R61, -RZ, R99.H1_H1 ;  /* 0x30000063ff3d0230 */ /* 0x000fe40000004100 */
[----:B---3--:R-:W-:-:S04]  /*28b0*/  @P0 FMUL.FTZ R130, R7, R130 ;  /* 0x0000008207820220 */ /* 0x008fc80000410000 */
[----:B------:R-:W-:-:S07]  /*28c0*/  @P0 FMUL.FTZ R23, R130, R61 ;  /* 0x0000003d82170220 */ /* 0x000fce0000410000 */
.L_x_43316:
[----:B------:R-:W-:Y:S05]  /*28d0*/  BSYNC.RECONVERGENT B1 ;  /* 0x0000000000017941 */ /* 0x000fea0003800200 */
.L_x_43314:
[----:B------:R-:W0:Y:S01]  /*28e0*/  LDC.64 R60, c[0x0][0x3a8] ;  /* 0x0000ea00ff3c7b82 */ /* 0x000e220000000a00 */
[----:B------:R-:W-:Y:S01]  /*28f0*/  IADD3 R141, PT, PT, R141, 0x20, RZ ;  /* 0x000000208d8d7810 */ /* 0x000fe20007ffe0ff */
[C---:B0-----:R-:W-:Y:S01]  /*2900*/  IMAD.WIDE.U32 R60, R63.reuse, 0x10, R60 ;  /* 0x000000103f3c7825 */ /* 0x041fe200078e003c */
[----:B------:R-:W-:-:S04]  /*2910*/  IADD3 R63, PT, PT, R63, 0x20, RZ ;  /* 0x000000203f3f7810 */ /* 0x000fc80007ffe0ff */
[----:B------:R2:W-:Y:S03]  /*2920*/  STG.E.128 desc[UR6][R60.64], R20 ;  /* 0x000000143c007986 */ /* 0x0005e6000c101d06 */
.L_x_43313:
[----:B------:R-:W-:Y:S05]  /*2930*/  BSYNC.RECONVERGENT B0 ;  /* 0x0000000000007941 */ /* 0x000fea0003800200 */
.L_x_43312:
        /* <DEDUP_REMOVED lines=12> */
[----:B------:R-:W-:Y:S04]  /*2a00*/  BSSY.RECONVERGENT B1, `(.L_x_43319) ;  /* 0x000002b000017945 */ /* 0x000fe80003800200 */
[----:B------:R-:W-:Y:S05]  /*2a10*/  @!P1 BRA `(.L_x_43320) ;  /* 0x0000000000589947 */ /* 0x000fea0003800000 */
[----:B------:R-:W-:Y:S02]  /*2a20*/  ISETP.GT.AND P1, PT, R62, RZ, PT ;  /* 0x000000ff3e00720c */ /* 0x000fe40003f24270 */
[----:B---3-5:R-:W-:-:S11]  /*2a30*/  MOV R24, R8 ;  /* 0x0000000800187202 */ /* 0x028fd60000000f00 */
[----:B------:R-:W3:Y:S08]  /*2a40*/  @P1 LDC R25, c[0x0][0x40c] ;  /* 0x00010300ff191b82 */ /* 0x000ef00000000800 */
[----:B------:R-:W4:Y:S08]  /*2a50*/  @P1 LDC R26, c[0x0][0x40c] ;  /* 0x00010300ff1a1b82 */ /* 0x000f300000000800 */
[----:B012---:R-:W0:Y:S01]  /*2a60*/  @P1 LDC R61, c[0x0][0x40c] ;  /* 0x00010300ff3d1b82 */ /* 0x007e220000000800 */
[----:B---3--:R-:W-:Y:S01]  /*2a70*/  @P1 FMUL.FTZ R27, R4, R25 ;  /* 0x00000019041b1220 */ /* 0x008fe20000410000 */
[----:B------:R-:W-:-:S05]  /*2a80*/  @P1 HADD2.F32 R25, -RZ, R100.H0_H0 ;  /* 0x20000064ff191230 */ /* 0x000fca0000004100 */
[----:B------:R-:W-:Y:S01]  /*2a90*/  @P1 FFMA.FTZ R24, R27, R25, R8 ;  /* 0x000000191b181223 */ /* 0x000fe20000010008 */
[----:B------:R-:W-:Y:S02]  /*2aa0*/  @P1 HADD2.F32 R27, -RZ, R100.H1_H1 ;  /* 0x30000064ff1b1230 */ /* 0x000fe40000004100 */
[----:B----4-:R-:W-:Y:S01]  /*2ab0*/  @P1 FMUL.FTZ R60, R5, R26 ;  /* 0x0000001a053c1220 */ /* 0x010fe20000410000 */
        /* <DEDUP_REMOVED lines=12> */
.L_x_43320:
[----:B---3--:R-:W3:Y:S01]  /*2b80*/  @P0 LDC R25, c[0x0][0x40c] ;  /* 0x00010300ff190b82 */ /* 0x008ee20000000800 */
[----:B------:R-:W-:Y:S02]  /*2b90*/  HFMA2 R24, -RZ, RZ, 0, 0 ;  /* 0x00000000ff187431 */ /* 0x000fe400000001ff */
[----:B------:R-:W-:Y:S02]  /*2ba0*/  @P0 HADD2.F32 R26, -RZ, R100.H0_H0 ;  /* 0x20000064ff1a0230 */ /* 0x000fe40000004100 */
[----:B------:R-:W-:-:S03]  /*2bb0*/  @P0 HADD2.F32 R27, -RZ, R101.H0_H0 ;  /* 0x20000065ff1b0230 */ /* 0x000fc60000004100 */
[----:B012---:R-:W0:Y:S08]  /*2bc0*/  @P0 LDC R60, c[0x0][0x40c] ;  /* 0x00010300ff3c0b82 */ /* 0x007e300000000800 */
[----:B------:R-:W1:Y:S08]  /*2bd0*/  @P0 LDC R61, c[0x0][0x40c] ;  /* 0x00010300ff3d0b82 */ /* 0x000e700000000800 */
[----:B------:R-:W2:Y:S01]  /*2be0*/  @P0 LDC R130, c[0x0][0x40c] ;  /* 0x00010300ff820b82 */ /* 0x000ea20000000800 */
[----:B---3-5:R-:W-:-:S04]  /*2bf0*/  @P0 FMUL.FTZ R25, R4, R25 ;  /* 0x0000001904190220 */ /* 0x028fc80000410000 */
        /* <DEDUP_REMOVED lines=9> */
[----:B--2---:R-:W-:-:S04]  /*2c90*/  @P0 FMUL.FTZ R130, R7, R130 ;  /* 0x0000008207820220 */ /* 0x004fc80000410000 */
[----:B------:R-:W-:-:S07]  /*2ca0*/  @P0 FMUL.FTZ R27, R130, R61 ;  /* 0x0000003d821b0220 */ /* 0x000fce0000410000 */
.L_x_43321:
[----:B------:R-:W-:Y:S05]  /*2cb0*/  BSYNC.RECONVERGENT B1 ;  /* 0x0000000000017941 */ /* 0x000fea0003800200 */
.L_x_43319:
[----:B------:R-:W0:Y:S01]  /*2cc0*/  LDC.64 R60, c[0x0][0x3a8] ;  /* 0x0000ea00ff3c7b82 */ /* 0x000e220000000a00 */
[----:B------:R-:W-:Y:S01]  /*2cd0*/  IADD3 R141, PT, PT, R141, 0x20, RZ ;  /* 0x000000208d8d7810 */ /* 0x000fe20007ffe0ff */
[C---:B0-----:R-:W-:Y:S01]  /*2ce0*/  IMAD.WIDE.U32 R60, R63.reuse, 0x10, R60 ;  /* 0x000000103f3c7825 */ /* 0x041fe200078e003c */
[----:B------:R-:W-:-:S04]  /*2cf0*/  IADD3 R63, PT, PT, R63, 0x20, RZ ;  /* 0x000000203f3f7810 */ /* 0x000fc80007ffe0ff */
[----:B------:R3:W-:Y:S03]  /*2d00*/  STG.E.128 desc[UR6][R60.64], R24 ;  /* 0x000000183c007986 */ /* 0x0007e6000c101d06 */
.L_x_43318:
[----:B------:R-:W-:Y:S05]  /*2d10*/  BSYNC.RECONVERGENT B0 ;  /* 0x0000000000007941 */ /* 0x000fea0003800200 */
.L_x_43317:
        /* <DEDUP_REMOVED lines=12> */
[----:B------:R-:W-:Y:S04]  /*2de0*/  BSSY.RECONVERGENT B1, `(.L_x_43324) ;  /* 0x000002b000017945 */ /* 0x000fe80003800200 */
[----:B------:R-:W-:Y:S05]  /*2df0*/  @!P1 BRA `(.L_x_43325) ;  /* 0x0000000000589947 */ /* 0x000fea0003800000 */
[----:B------:R-:W-:Y:S02]  /*2e00*/  ISETP.GT.AND P1, PT, R62, RZ, PT ;  /* 0x000000ff3e00720c */ /* 0x000fe40003f24270 */
[----:B----45:R-:W-:-:S11]  /*2e10*/  MOV R28, R8 ;  /* 0x00000008001c7202 */ /* 0x030fd60000000f00 */
[----:B------:R-:W0:Y:S08]  /*2e20*/  @P1 LDC R29, c[0x0][0x40c] ;  /* 0x00010300ff1d1b82 */ /* 0x000e300000000800 */
[----:B------:R-:W4:Y:S08]  /*2e30*/  @P1 LDC R30, c[0x0][0x40c] ;  /* 0x00010300ff1e1b82 */ /* 0x000f300000000800 */
[----:B-123--:R-:W1:Y:S01]  /*2e40*/  @P1 LDC R61, c[0x0][0x40c] ;  /* 0x00010300ff3d1b82 */ /* 0x00ee620000000800 */
[----:B0-----:R-:W-:Y:S01]  /*2e50*/  @P1 FMUL.FTZ R31, R4, R29 ;  /* 0x0000001d041f1220 */ /* 0x001fe20000410000 */
        /* <DEDUP_REMOVED lines=8> */
[----:B-1----:R-:W-:-:S04]  /*2ee0*/  @P1 FMUL.FTZ R61, R6, R61 ;  /* 0x0000003d063d1220 */ /* 0x002fc80000410000 */
[----:B------:R-:W-:Y:S01]  /*2ef0*/  @P1 FFMA.FTZ R30, R61, R31, R10 ;  /* 0x0000001f3d1e1223 */ /* 0x000fe2000001000a */
[----:B------:R-:W-:Y:S01]  /*2f00*/  MOV R31, R11 ;  /* 0x0000000b001f7202 */ /* 0x000fe20000000f00 */
[----:B------:R-:W-:Y:S06]  /*2f10*/  @!P1 BRA `(.L_x_43326) ;  /* 0x00000000005c9947 */ /* 0x000fec0003800000 */
[----:B------:R-:W-:Y:S02]  /*2f20*/  HADD2.F32 R60, -RZ, R103.H1_H1 ;  /* 0x30000067ff3c7230 */ /* 0x000fe40000004100 */
[----:B------:R-:W-:-:S04]  /*2f30*/  FMUL.FTZ R130, R7, UR10 ;  /* 0x0000000a07827c20 */ /* 0x000fc80008410000 */
[----:B------:R-:W-:Y:S01]  /*2f40*/  FFMA.FTZ R31, R130, R60, R11 ;  /* 0x0000003c821f7223 */ /* 0x000fe2000001000b */
[----:B------:R-:W-:Y:S06]  /*2f50*/  BRA `(.L_x_43326) ;  /* 0x00000000004c7947 */ /* 0x000fec0003800000 */
.L_x_43325:
[----:B----4-:R-:W0:Y:S01]  /*2f60*/  @P0 LDC R29, c[0x0][0x40c] ;  /* 0x00010300ff1d0b82 */ /* 0x010e220000000800 */
[----:B------:R-:W-:Y:S02]  /*2f70*/  HFMA2 R28, -RZ, RZ, 0, 0 ;  /* 0x00000000ff1c7431 */ /* 0x000fe400000001ff */
[----:B------:R-:W-:Y:S02]  /*2f80*/  @P0 HADD2.F32 R30, -RZ, R102.H0_H0 ;  /* 0x20000066ff1e0230 */ /* 0x000fe40000004100 */
[----:B------:R-:W-:-:S03]  /*2f90*/  @P0 HADD2.F32 R31, -RZ, R103.H0_H0 ;  /* 0x20000067ff1f0230 */ /* 0x000fc60000004100 */
[----:B-123--:R-:W1:Y:S08]  /*2fa0*/  @P0 LDC R60, c[0x0][0x40c] ;  /* 0x00010300ff3c0b82 */ /* 0x00ee700000000800 */
        /* <DEDUP_REMOVED lines=14> */
.L_x_43326:
[----:B------:R-:W-:Y:S05]  /*3090*/  BSYNC.RECONVERGENT B1 ;  /* 0x0000000000017941 */ /* 0x000fea0003800200 */
.L_x_43324:
[----:B------:R-:W0:Y:S01]  /*30a0*/  LDC.64 R60, c[0x0][0x3a8] ;  /* 0x0000ea00ff3c7b82 */ /* 0x000e220000000a00 */
[----:B------:R-:W-:Y:S01]  /*30b0*/  IADD3 R141, PT, PT, R141, 0x20, RZ ;  /* 0x000000208d8d7810 */ /* 0x000fe20007ffe0ff */
[C---:B0-----:R-:W-:Y:S01]  /*30c0*/  IMAD.WIDE.U32 R60, R63.reuse, 0x10, R60 ;  /* 0x000000103f3c7825 */ /* 0x041fe200078e003c */
[----:B------:R-:W-:-:S04]  /*30d0*/  IADD3 R63, PT, PT, R63, 0x20, RZ ;  /* 0x000000203f3f7810 */ /* 0x000fc80007ffe0ff */
[----:B------:R4:W-:Y:S03]  /*30e0*/  STG.E.128 desc[UR6][R60.64], R28 ;  /* 0x0000001c3c007986 */ /* 0x0009e6000c101d06 */
.L_x_43323:
[----:B------:R-:W-:Y:S05]  /*30f0*/  BSYNC.RECONVERGENT B0 ;  /* 0x0000000000007941 */ /* 0x000fea0003800200 */
.L_x_43322:
[----:B------:R-:W-:Y:S01]  /*3100*/  ISETP.GE.U32.AND P1, PT, R84, 0xc0, PT ;  /* 0x000000c05400780c */ /* 0x000fe20003f26070 */
[----:B------:R-:W-:Y:S03]  /*3110*/  BSSY.RECONVERGENT B0, `(.L_x_43327) ;  /* 0x000003c000007945 */ /* 0x000fe60003800200 */
[----:B------:R-:W-:-:S09]  /*3120*/  P2R R133, PR, RZ, 0x2 ;  /* 0x00000002ff857803 */ /* 0x000fd20000000000 */
        /* <DEDUP_REMOVED lines=8> */
[----:B------:R0:W5:Y:S01]  /*31b0*/  @P1 LDG.E.128 R8, desc[UR6][R32.64] ;  /* 0x0000000620081981 */ /* 0x000162000c1e1d00 */
[----:B------:R-:W-:Y:S04]  /*31c0*/  BSSY.RECONVERGENT B1, `(.L_x_43329) ;  /* 0x000002b000017945 */ /* 0x000fe80003800200 */
[----:B------:R-:W-:Y:S05]  /*31d0*/  @!P1 BRA `(.L_x_43330) ;  /* 0x0000000000589947 */ /* 0x000fea0003800000 */
[----:B------:R-:W-:Y:S02]  /*31e0*/  ISETP.GT.AND P1, PT, R62, RZ, PT ;  /* 0x000000ff3e00720c */ /* 0x000fe40003f24270 */
[----:B0----5:R-:W-:-:S11]  /*31f0*/  MOV R32, R8 ;  /* 0x0000000800207202 */ /* 0x021fd60000000f00 */
[----:B------:R-:W0:Y:S08]  /*3200*/  @P1 LDC R33, c[0x0][0x40c] ;  /* 0x00010300ff211b82 */ /* 0x000e300000000800 */
[----:B------:R-:W1:Y:S08]  /*3210*/  @P1 LDC R34, c[0x0][0x40c] ;  /* 0x00010300ff221b82 */ /* 0x000e700000000800 */
[----:B--234-:R-:W2:Y:S01]  /*3220*/  @P1 LDC R61, c[0x0][0x40c] ;  /* 0x00010300ff3d1b82 */ /* 0x01cea20000000800 */
[----:B0-----:R-:W-:Y:S01]  /*3230*/  @P1 FMUL.FTZ R35, R4, R33 ;  /* 0x0000002104231220 */ /* 0x001fe20000410000 */
[----:B------:R-:W-:-:S05]  /*3240*/  @P1 HADD2.F32 R33, -RZ, R104.H0_H0 ;  /* 0x20000068ff211230 */ /* 0x000fca0000004100 */
[----:B------:R-:W-:Y:S01]  /*3250*/  @P1 FFMA.FTZ R32, R35, R33, R8 ;  /* 0x0000002123201223 */ /* 0x000fe20000010008 */
[----:B------:R-:W-:Y:S02]  /*3260*/  @P1 HADD2.F32 R35, -RZ, R104.H1_H1 ;  /* 0x30000068ff231230 */ /* 0x000fe40000004100 */
[----:B-1----:R-:W-:Y:S01]  /*3270*/  @P1 FMUL.FTZ R60, R5, R34 ;  /* 0x00000022053c1220 */ /* 0x002fe20000410000 */
[----:B------:R-:W-:Y:S01]  /*3280*/  @P1 HADD2.F32 R34, -RZ, R105.H0_H0 ;  /* 0x20000069ff221230 */ /* 0x000fe20000004100 */
[----:B------:R-:W-:-:S04]  /*3290*/  MOV R33, R9 ;  /* 0x0000000900217202 */ /* 0x000fc80000000f00 */
[----:B------:R-:W-:Y:S01]  /*32a0*/  @P1 FFMA.FTZ R33, R60, R34, R9 ;  /* 0x000000223c211223 */ /* 0x000fe20000010009 */
[----:B------:R-:W-:Y:S01]  /*32b0*/  MOV R34, R10 ;  /* 0x0000000a00227202 */ /* 0x000fe20000000f00 */
[----:B--2---:R-:W-:-:S04]  /*32c0*/  @P1 FMUL.FTZ R61, R6, R61 ;  /* 0x0000003d063d1220 */ /* 0x004fc80000410000 */
[----:B------:R-:W-:Y:S01]  /*32d0*/  @P1 FFMA.FTZ R34, R61, R35, R10 ;  /* 0x000000233d221223 */ /* 0x000fe2000001000a */
[----:B------:R-:W-:Y:S01]  /*32e0*/  MOV R35, R11 ;  /* 0x0000000b00237202 */ /* 0x000fe20000000f00 */
[----:B------:R-:W-:Y:S06]  /*32f0*/  @!P1 BRA `(.L_x_43331) ;  /* 0x00000000005c9947 */ /* 0x000fec0003800000 */
[----:B------:R-:W-:Y:S02]  /*3300*/  HADD2.F32 R60, -RZ, R105.H1_H1 ;  /* 0x30000069ff3c7230 */ /* 0x000fe40000004100 */
[----:B------:R-:W-:-:S04]  /*3310*/  FMUL.FTZ R130, R7, UR10 ;  /* 0x0000000a07827c20 */ /* 0x000fc80008410000 */
[----:B------:R-:W-:Y:S01]  /*3320*/  FFMA.FTZ R35, R130, R60, R11 ;  /* 0x0000003c82237223 */ /* 0x000fe2000001000b */
[----:B------:R-:W-:Y:S06]  /*3330*/  BRA `(.L_x_43331) ;  /* 0x00000000004c7947 */ /* 0x000fec0003800000 */
.L_x_43330:
[----:B0-----:R-:W0:Y:S01]  /*3340*/  @P0 LDC R33, c[0x0][0x40c] ;  /* 0x00010300ff210b82 */ /* 0x001e220000000800 */
[----:B------:R-:W-:Y:S02]  /*3350*/  HFMA2 R32, -RZ, RZ, 0, 0 ;  /* 0x00000000ff207431 */ /* 0x000fe400000001ff */
[----:B------:R-:W-:Y:S02]  /*3360*/  @P0 HADD2.F32 R34, -RZ, R104.H0_H0 ;  /* 0x20000068ff220230 */ /* 0x000fe40000004100 */
[----:B------:R-:W-:-:S03]  /*3370*/  @P0 HADD2.F32 R35, -RZ, R105.H0_H0 ;  /* 0x20000069ff230230 */ /* 0x000fc60000004100 */
[----:B--234-:R-:W1:Y:S08]  /*3380*/  @P0 LDC R60, c[0x0][0x40c] ;  /* 0x00010300ff3c0b82 */ /* 0x01ce700000000800 */
        /* <DEDUP_REMOVED lines=14> */
.L_x_43331:
[----:B------:R-:W-:Y:S05]  /*3470*/  BSYNC.RECONVERGENT B1 ;  /* 0x0000000000017941 */ /* 0x000fea0003800200 */
.L_x_43329:
[----:B------:R-:W0:Y:S01]  /*3480*/  LDC.64 R60, c[0x0][0x3a8] ;  /* 0x0000ea00ff3c7b82 */ /* 0x000e220000000a00 */
[----:B------:R-:W-:Y:S01]  /*3490*/  IADD3 R141, PT, PT, R141, 0x20, RZ ;  /* 0x000000208d8d7810 */ /* 0x000fe20007ffe0ff */
[C---:B0-----:R-:W-:Y:S01]  /*34a0*/  IMAD.WIDE.U32 R60, R63.reuse, 0x10, R60 ;  /* 0x000000103f3c7825 */ /* 0x041fe200078e003c */
[----:B------:R-:W-:-:S04]  /*34b0*/  IADD3 R63, PT, PT, R63, 0x20, RZ ;  /* 0x000000203f3f7810 */ /* 0x000fc80007ffe0ff */
[----:B------:R0:W-:Y:S03]  /*34c0*/  STG.E.128 desc[UR6][R60.64], R32 ;  /* 0x000000203c007986 */ /* 0x0001e6000c101d06 */
.L_x_43328:
[----:B------:R-:W-:Y:S05]  /*34d0*/  BSYNC.RECONVERGENT B0 ;  /* 0x0000000000007941 */ /* 0x000fea0003800200 */
.L_x_43327:
        /* <DEDUP_REMOVED lines=36> */
.L_x_43335:
        /* <DEDUP_REMOVED lines=19> */
.L_x_43336:
[----:B------:R-:W-:Y:S05]  /*3850*/  BSYNC.RECONVERGENT B1 ;  /* 0x0000000000017941 */ /* 0x000fea0003800200 */
.L_x_43334:
[----:B------:R-:W0:Y:S01]  /*3860*/  LDC.64 R60, c[0x0][0x3a8] ;  /* 0x0000ea00ff3c7b82 */ /* 0x000e220000000a00 */
[----:B------:R-:W-:Y:S01]  /*3870*/  IADD3 R141, PT, PT, R141, 0x20, RZ ;  /* 0x000000208d8d7810 */ /* 0x000fe20007ffe0ff */
[C---:B0-----:R-:W-:Y:S01]  /*3880*/  IMAD.WIDE.U32 R60, R63.reuse, 0x10, R60 ;  /* 0x000000103f3c7825 */ /* 0x041fe200078e003c */
[----:B------:R-:W-:-:S04]  /*3890*/  IADD3 R63, PT, PT, R63, 0x20, RZ ;  /* 0x000000203f3f7810 */ /* 0x000fc80007ffe0ff */
[----:B------:R0:W-:Y:S03]  /*38a0*/  STG.E.128 desc[UR6][R60.64], R36 ;  /* 0x000000243c007986 */ /* 0x0001e6000c101d06 */
.L_x_43333:
[----:B------:R-:W-:Y:S05]  /*38b0*/  BSYNC.RECONVERGENT B0 ;  /* 0x0000000000007941 */ /* 0x000fea0003800200 */
.L_x_43332:
        /* <DEDUP_REMOVED lines=36> */
.L_x_43340:
        /* <DEDUP_REMOVED lines=19> */
.L_x_43341:
[----:B------:R-:W-:Y:S05]  /*3c30*/  BSYNC.RECONVERGENT B1 ;  /* 0x0000000000017941 */ /* 0x000fea0003800200 */
.L_x_43339:
[----:B------:R-:W0:Y:S01]  /*3c40*/  LDC.64 R60, c[0x0][0x3a8] ;  /* 0x0000ea00ff3c7b82 */ /* 0x000e220000000a00 */
[----:B------:R-:W-:Y:S01]  /*3c50*/  IADD3 R141, PT, PT, R141, 0x20, RZ ;  /* 0x000000208d8d7810 */ /* 0x000fe20007ffe0ff */
[C---:B0-----:R-:W-:Y:S01]  /*3c60*/  IMAD.WIDE.U32 R60, R63.reuse, 0x10, R60 ;  /* 0x000000103f3c7825 */ /* 0x041fe200078e003c */
[----:B------:R-:W-:-:S04]  /*3c70*/  IADD3 R63, PT, PT, R63, 0x20, RZ ;  /* 0x000000203f3f7810 */ /* 0x000fc80007ffe0ff */
[----:B------:R0:W-:Y:S03]  /*3c80*/  STG.E.128 desc[UR6][R60.64], R40 ;  /* 0x000000283c007986 */ /* 0x0001e6000c101d06 */
.L_x_43338:
[----:B------:R-:W-:Y:S05]  /*3c90*/  BSYNC.RECONVERGENT B0 ;  /* 0x0000000000007941 */ /* 0x000fea0003800200 */
.L_x_43337:
        /* <DEDUP_REMOVED lines=36> */
.L_x_43345:
        /* <DEDUP_REMOVED lines=19> */
.L_x_43346:
[----:B------:R-:W-:Y:S05]  /*4010*/  BSYNC.RECONVERGENT B1 ;  /* 0x0000000000017941 */ /* 0x000fea0003800200 */
.L_x_43344:
[----:B------:R-:W0:Y:S01]  /*4020*/  LDC.64 R60, c[0x0][0x3a8] ;  /* 0x0000ea00ff3c7b82 */ /* 0x000e220000000a00 */
[----:B------:R-:W-:Y:S01]  /*4030*/  IADD3 R141, PT, PT, R141, 0x20, RZ ;  /* 0x000000208d8d7810 */ /* 0x000fe20007ffe0ff */
[C---:B0-----:R-:W-:Y:S01]  /*4040*/  IMAD.WIDE.U32 R60, R63.reuse, 0x10, R60 ;  /* 0x000000103f3c7825 */ /* 0x041fe200078e003c */
[----:B------:R-:W-:-:S04]  /*4050*/  IADD3 R63, PT, PT, R63, 0x20, RZ ;  /* 0x000000203f3f7810 */ /* 0x000fc80007ffe0ff */
[----:B------:R0:W-:Y:S03]  /*4060*/  STG.E.128 desc[UR6][R60.64], R44 ;  /* 0x0000002c3c007986 */ /* 0x0001e6000c101d06 */
.L_x_43343:
[----:B------:R-:W-:Y:S05]  /*4070*/  BSYNC.RECONVERGENT B0 ;  /* 0x0000000000007941 */ /* 0x000fea0003800200 */
.L_x_43342:
        /* <DEDUP_REMOVED lines=36> */
.L_x_43350:
        /* <DEDUP_REMOVED lines=19> */
.L_x_43351:
[----:B------:R-:W-:Y:S05]  /*43f0*/  BSYNC.RECONVERGENT B1 ;  /* 0x0000000000017941 */ /* 0x000fea0003800200 */
.L_x_43349:
[----:B------:R-:W0:Y:S01]  /*4400*/  LDC.64 R60, c[0x0][0x3a8] ;  /* 0x0000ea00ff3c7b82 */ /* 0x000e220000000a00 */
[----:B------:R-:W-:Y:S01]  /*4410*/  IADD3 R141, PT, PT, R141, 0x20, RZ ;  /* 0x000000208d8d7810 */ /* 0x000fe20007ffe0ff */
[C---:B0-----:R-:W-:Y:S01]  /*4420*/  IMAD.WIDE.U32 R60, R63.reuse, 0x10, R60 ;  /* 0x000000103f3c7825 */ /* 0x041fe200078e003c */
[----:B------:R-:W-:-:S04]  /*4430*/  IADD3 R63, PT, PT, R63, 0x20, RZ ;  /* 0x000000203f3f7810 */ /* 0x000fc80007ffe0ff */
[----:B------:R0:W-:Y:S03]  /*4440*/  STG.E.128 desc[UR6][R60.64], R48 ;  /* 0x000000303c007986 */ /* 0x0001e6000c101d06 */
.L_x_43348:
[----:B------:R-:W-:Y:S05]  /*4450*/  BSYNC.RECONVERGENT B0 ;  /* 0x0000000000007941 */ /* 0x000fea0003800200 */
.L_x_43347:
        /* <DEDUP_REMOVED lines=36> */
.L_x_43355:
        /* <DEDUP_REMOVED lines=19> */
.L_x_43356:
[----:B------:R-:W-:Y:S05]  /*47d0*/  BSYNC.RECONVERGENT B1 ;  /* 0x0000000000017941 */ /* 0x000fea0003800200 */
.L_x_43354:
[----:B------:R-:W0:Y:S01]  /*47e0*/  LDC.64 R60, c[0x0][0x3a8] ;  /* 0x0000ea00ff3c7b82 */ /* 0x000e220000000a00 */
[----:B------:R-:W-:Y:S01]  /*47f0*/  IADD3 R141, PT, PT, R141, 0x20, RZ ;  /* 0x000000208d8d7810 */ /* 0x000fe20007ffe0ff */
[C---:B0-----:R-:W-:Y:S01]  /*4800*/  IMAD.WIDE.U32 R60, R63.reuse, 0x10, R60 ;  /* 0x000000103f3c7825 */ /* 0x041fe200078e003c */
[----:B------:R-:W-:-:S04]  /*4810*/  IADD3 R63, PT, PT, R63, 0x20, RZ ;  /* 0x000000203f3f7810 */ /* 0x000fc80007ffe0ff */
[----:B------:R0:W-:Y:S03]  /*4820*/  STG.E.128 desc[UR6][R60.64], R52 ;  /* 0x000000343c007986 */ /* 0x0001e6000c101d06 */
.L_x_43353:
[----:B------:R-:W-:Y:S05]  /*4830*/  BSYNC.RECONVERGENT B0 ;  /* 0x0000000000007941 */ /* 0x000fea0003800200 */
.L_x_43352:
        /* <DEDUP_REMOVED lines=16> */
[----:B------:R-:W0:Y:S01]  /*4940*/  @P0 LDC R59, c[0x0][0x40c] ;  /* 0x00010300ff3b0b82 */ /* 0x000e220000000800 */
[----:B------:R-:W-:Y:S02]  /*4950*/  @P0 HADD2.F32 R57, -RZ, R116.H0_H0 ;  /* 0x20000074ff390230 */ /* 0x000fe40000004100 */
[----:B------:R-:W-:-:S05]  /*4960*/  @P0 HADD2.F32 R58, -RZ, R117.H0_H0 ;  /* 0x20000075ff3a0230 */ /* 0x000fca0000004100 */
[----:B--234-:R-:W1:Y:S08]  /*4970*/  @P0 LDC R60, c[0x0][0x40c] ;  /* 0x00010300ff3c0b82 */ /* 0x01ce700000000800 */
[----:B------:R-:W2:Y:S01]  /*4980*/  @P0 LDC R61, c[0x0][0x40c] ;  /* 0x00010300ff3d0b82 */ /* 0x000ea20000000800 */
[----:B0-----:R-:W-:-:S04]  /*4990*/  @P0 FMUL.FTZ R59, R4, R59 ;  /* 0x0000003b043b0220 */ /* 0x001fc80000410000 */
[----:B------:R-:W-:Y:S01]  /*49a0*/  @P0 FFMA.FTZ R56, R59, R57, R8 ;  /* 0x000000393b380223 */ /* 0x000fe20000010008 */
[----:B------:R-:W-:Y:S01]  /*49b0*/  @P0 HADD2.F32 R59, -RZ, R116.H1_H1 ;  /* 0x30000074ff3b0230 */ /* 0x000fe20000004100 */
[----:B------:R-:W-:Y:S01]  /*49c0*/  MOV R57, R9 ;  /* 0x0000000900397202 */ /* 0x000fe20000000f00 */
[----:B-1----:R-:W-:-:S04]  /*49d0*/  @P0 FMUL.FTZ R60, R5, R60 ;  /* 0x0000003c053c0220 */ /* 0x002fc80000410000 */
        /* <DEDUP_REMOVED lines=10> */
.L_x_43360:
        /* <DEDUP_REMOVED lines=19> */
.L_x_43361:
[----:B------:R-:W-:Y:S05]  /*4bb0*/  BSYNC.RECONVERGENT B1 ;  /* 0x0000000000017941 */ /* 0x000fea0003800200 */
.L_x_43359:
[----:B------:R-:W0:Y:S02]  /*4bc0*/  LDC.64 R60, c[0x0][0x3a8] ;  /* 0x0000ea00ff3c7b82 */ /* 0x000e240000000a00 */
[----:B0-----:R-:W-:-:S05]  /*4bd0*/  IMAD.WIDE.U32 R60, R63, 0x10, R60 ;  /* 0x000000103f3c7825 */ /* 0x001fca00078e003c */
[----:B------:R0:W-:Y:S02]  /*4be0*/  STG.E.128 desc[UR6][R60.64], R56 ;  /* 0x000000383c007986 */ /* 0x0001e4000c101d06 */
.L_x_43358:
[----:B------:R-:W-:Y:S05]  /*4bf0*/  BSYNC.RECONVERGENT B0 ;  /* 0x0000000000007941 */ /* 0x000fea0003800200 */
.L_x_43357:
        /* <DEDUP_REMOVED lines=11> */
[----:B------:R-:W-:-:S03]  /*4cb0*/  FADD.FTZ R60, R15, R60 ;  /* 0x0000003c0f3c7221 */ /* 0x000fc60000010000 */
[----:B------:R-:W-:Y:S02]  /*4cc0*/  P2R R169, PR, RZ, 0x40 ;  /* 0x00000040ffa97803 */ /* 0x000fe40000000000 */
        /* <DEDUP_REMOVED lines=55> */
[----:B0-----:R-:W-:-:S04]  /*5040*/  LOP3.LUT P6, RZ, R143, 0x1f, RZ, 0xc0, !PT ;  /* 0x0000001f8fff7812 */ /* 0x001fc800078cc0ff */
[----:B------:R-:W-:Y:S01]  /*5050*/  P2R R60, PR, RZ, 0x40 ;  /* 0x00000040ff3c7803 */ /* 0x000fe20000000000 */
[----:B------:R-:W-:Y:S08]  /*5060*/  BRA.DIV UR11, `(.L_x_43362) ;  /* 0x0000001e0b787947 */ /* 0x000ff0000b800000 */
[----:B------:R-:W0:Y:S01]  /*5070*/  SHFL.BFLY PT, R60, R61, 0x1, 0x1f ;  /* 0x0c201f003d3c7f89 */ /* 0x000e2200000e0000 */
[----:B------:R-:W-:Y:S02]  /*5080*/  ISETP.NE.AND P6, PT, R62, RZ, PT ;  /* 0x000000ff3e00720c */ /* 0x000fe40003fc5270 */
        /* <DEDUP_REMOVED lines=30> */
[----:B------:R-:W-:Y:S02]  /*5270*/  ISETP.NE.AND P4, PT, R169, RZ, PT ;  /* 0x000000ffa900720c */ /* 0x000fe40003f85270 */
        /* <DEDUP_REMOVED lines=91> */
.L_x_43399:
        /* <DEDUP_REMOVED lines=28> */
[--C-:B------:R-:W-:Y:S01]  /*59f0*/  FADD.FTZ R62, R13, -R142.reuse ;  /* 0x8000008e0d3e7221 */ /* 0x100fe20000010000 */
[----:B------:R-:W-:Y:S02]  /*5a00*/  HADD2.F32 R63, -RZ, R82.H0_H0 ;  /* 0x20000052ff3f7230 */ /* 0x000fe40000004100 */
[----:B------:R-:W-:Y:S01]  /*5a10*/  FMUL.FTZ R60, R141, R60 ;  /* 0x0000003c8d3c7220 */ /* 0x000fe20000410000 */
[----:B------:R-:W-:Y:S02]  /*5a20*/  HADD2.F32 R128, -RZ, R156.H0_H0 ;  /* 0x2000009cff807230 */ /* 0x000fe40000004100 */
[----:B0-----:R-:W-:Y:S01]  /*5a30*/  FADD.FTZ R168, R15, -R142 ;  /* 0x8000008e0fa87221 */ /* 0x001fe20000010000 */
[----:B------:R-:W-:-:S02]  /*5a40*/  HADD2.F32 R167, -RZ, R83.H0_H0 ;  /* 0x20000053ffa77230 */ /* 0x000fc40000004100 */
[----:B------:R-:W-:Y:S01]  /*5a50*/  FFMA.FTZ R60, R60, R61, R63 ;  /* 0x0000003d3c3c7223 */ /* 0x000fe2000001003f */
[----:B------:R-:W-:Y:S01]  /*5a60*/  FMUL.FTZ R61, R141, R62 ;  /* 0x0000003e8d3d7220 */ /* 0x000fe20000410000 */
[----:B------:R-:W-:Y:S02]  /*5a70*/  HADD2.F32 R62, -RZ, R119.H0_H0 ;  /* 0x20000077ff3e7230 */ /* 0x000fe40000004100 */
[----:B------:R-:W-:Y:S02]  /*5a80*/  HADD2.F32 R63, -RZ, R118.H1_H1 ;  /* 0x30000076ff3f7230 */ /* 0x000fe40000004100 */
[----:B------:R-:W-:Y:S02]  /*5a90*/  HADD2.F32 R170, -RZ, R156.H1_H1 ;  /* 0x3000009cffaa7230 */ /* 0x000fe40000004100 */
[----:B------:R-:W-:Y:S01]  /*5aa0*/  FFMA.FTZ R61, R61, R62, R128 ;  /* 0x0000003e3d3d7223 */ /* 0x000fe20000010080 */
[----:B------:R-:W-:Y:S01]  /*5ab0*/  FADD.FTZ R62, R14, -R142 ;  /* 0x8000008e0e3e7221 */ /* 0x000fe20000010000 */
[----:B------:R-:W0:Y:S03]  /*5ac0*/  LDC.64 R128, c[0x0][0x428] ;  /* 0x00010a00ff807b82 */ /* 0x000e260000000a00 */
[----:B------:R-:W-:-:S04]  /*5ad0*/  FMUL.FTZ R62, R141, R62 ;  /* 0x0000003e8d3e7220 */ /* 0x000fc80000410000 */
[----:B------:R-:W-:Y:S01]  /*5ae0*/  FFMA.FTZ R62, R62, R63, R167 ;  /* 0x0000003f3e3e7223 */ /* 0x000fe200000100a7 */
[----:B------:R-:W-:Y:S01]  /*5af0*/  FMUL.FTZ R63, R141, R168 ;  /* 0x000000a88d3f7220 */ /* 0x000fe20000410000 */
[----:B------:R-:W-:-:S05]  /*5b00*/  HADD2.F32 R168, -RZ, R119.H1_H1 ;  /* 0x30000077ffa87230 */ /* 0x000fca0000004100 */
[----:B------:R-:W-:Y:S01]  /*5b10*/  FFMA.FTZ R63, R63, R168, R170 ;  /* 0x000000a83f3f7223 */ /* 0x000fe200000100aa */
[C---:B0-----:R-:W-:Y:S01]  /*5b20*/  IMAD.WIDE.U32 R128, R143.reuse, 0x10, R128 ;  /* 0x000000108f807825 */ /* 0x041fe200078e0080 */
[----:B------:R-:W-:-:S04]  /*5b30*/  IADD3 R143, PT, PT, R143, 0x20, RZ ;  /* 0x000000208f8f7810 */ /* 0x000fc80007ffe0ff */
[----:B------:R1:W-:Y:S03]  /*5b40*/  STG.E.128 desc[UR6][R128.64], R60 ;  /* 0x0000003c80007986 */ /* 0x0003e6000c101d06 */
.L_x_43366:
[----:B------:R-:W-:Y:S05]  /*5b50*/  BSYNC.RECONVERGENT B1 ;  /* 0x0000000000017941 */ /* 0x000fea0003800200 */
.L_x_43365:
[----:B------:R-:W-:Y:S01]  /*5b60*/  ISETP.NE.AND P0, PT, R138, RZ, PT ;  /* 0x000000ff8a00720c */ /* 0x000fe20003f05270 */
[----:B------:R-:W-:-:S12]  /*5b70*/  BSSY.RECONVERGENT B1, `(.L_x_43367) ;  /* 0x000001a000017945 */ /* 0x000fd80003800200 */
[----:B------:R-:W-:Y:S05]  /*5b80*/  @!P0 BRA `(.L_x_43368) ;  /* 0x0000000000608947 */ /* 0x000fea0003800000 */
[--C-:B-1----:R-:W-:Y:S01]  /*5b90*/  FADD.FTZ R60, R16, -R142.reuse ;  /* 0x8000008e103c7221 */ /* 0x102fe20000010000 */
[----:B------:R-:W-:Y:S02]  /*5ba0*/  HADD2.F32 R61, -RZ, R120.H0_H0 ;  /* 0x20000078ff3d7230 */ /* 0x000fe40000004100 */
[--C-:B------:R-:W-:Y:S01]  /*5bb0*/  FADD.FTZ R62, R17, -R142.reuse ;  /* 0x8000008e113e7221 */ /* 0x100fe20000010000 */
[----:B------:R-:W-:Y:S02]  /*5bc0*/  HADD2.F32 R63, -RZ, R80.H0_H0 ;  /* 0x20000050ff3f7230 */ /* 0x000fe40000004100 */
[----:B------:R-:W-:Y:S01]  /*5bd0*/  FMUL.FTZ R60, R141, R60 ;  /* 0x0000003c8d3c7220 */ /* 0x000fe20000410000 */
[----:B------:R-:W-:Y:S02]  /*5be0*/  HADD2.F32 R128, -RZ, R157.H0_H0 ;  /* 0x2000009dff807230 */ /* 0x000fe40000004100 */
[----:B------:R-:W-:Y:S01]  /*5bf0*/  FADD.FTZ R138, R19, -R142 ;  /* 0x8000008e138a7221 */ /* 0x000fe20000010000 */
[----:B------:R-:W-:-:S02]  /*5c00*/  HADD2.F32 R167, -RZ, R81.H0_H0 ;  /* 0x20000051ffa77230 */ /* 0x000fc40000004100 */
[----:B------:R-:W-:Y:S01]  /*5c10*/  FFMA.FTZ R60, R60, R61, R63 ;  /* 0x0000003d3c3c7223 */ /* 0x000fe2000001003f */
[----:B------:R-:W-:Y:S01]  /*5c20*/  FMUL.FTZ R61, R141, R62 ;  /* 0x0000003e8d3d7220 */ /* 0x000fe20000410000 */
[----:B------:R-:W-:Y:S02]  /*5c30*/  HADD2.F32 R62, -RZ, R121.H0_H0 ;  /* 0x20000079ff3e7230 */ /* 0x000fe40000004100 */
[----:B------:R-:W-:Y:S02]  /*5c40*/  HADD2.F32 R63, -RZ, R120.H1_H1 ;  /* 0x30000078ff3f7230 */ /* 0x000fe40000004100 */
[----:B0-----:R-:W-:Y:S02]  /*5c50*/  HADD2.F32 R168, -RZ, R157.H1_H1 ;  /* 0x3000009dffa87230 */ /* 0x001fe40000004100 */
        /* <DEDUP_REMOVED lines=11> */
.L_x_43368:
[----:B------:R-:W-:Y:S05]  /*5d10*/  BSYNC.RECONVERGENT B1 ;  /* 0x0000000000017941 */ /* 0x000fea0003800200 */
.L_x_43367:
[----:B------:R-:W-:Y:S01]  /*5d20*/  ISETP.NE.AND P0, PT, R137, RZ, PT ;  /* 0x000000ff8900720c */ /* 0x000fe20003f05270 */
[----:B------:R-:W-:-:S12]  /*5d30*/  BSSY.RECONVERGENT B1, `(.L_x_43369) ;  /* 0x000001a000017945 */ /* 0x000fd80003800200 */
[----:B------:R-:W-:Y:S05]  /*5d40*/  @!P0 BRA `(.L_x_43370) ;  /* 0x0000000000608947 */ /* 0x000fea0003800000 */
[--C-:B-12---:R-:W-:Y:S01]  /*5d50*/  FADD.FTZ R60, R20, -R142.reuse ;  /* 0x8000008e143c7221 */ /* 0x106fe20000010000 */
        /* <DEDUP_REMOVED lines=23> */
.L_x_43370:
[----:B------:R-:W-:Y:S05]  /*5ed0*/  BSYNC.RECONVERGENT B1 ;  /* 0x0000000000017941 */ /* 0x000fea0003800200 */
.L_x_43369:
[----:B------:R-:W-:Y:S01]  /*5ee0*/  ISETP.NE.AND P0, PT, R136, RZ, PT ;  /* 0x000000ff8800720c */ /* 0x000fe20003f05270 */
[----:B------:R-:W-:-:S12]  /*5ef0*/  BSSY.RECONVERGENT B1, `(.L_x_43371) ;  /* 0x000001a000017945 */ /* 0x000fd80003800200 */
[----:B------:R-:W-:Y:S05]  /*5f00*/  @!P0 BRA `(.L_x_43372) ;  /* 0x0000000000608947 */ /* 0x000fea0003800000 */
[--C-:B-123--:R-:W-:Y:S01]  /*5f10*/  FADD.FTZ R60, R24, -R142.reuse ;  /* 0x8000008e183c7221 */ /* 0x10efe20000010000 */
        /* <DEDUP_REMOVED lines=14> */
[----:B------:R-:W1:Y:S03]  /*6000*/  LDC.64 R128, c[0x0][0x428] ;  /* 0x00010a00ff807b82 */ /* 0x000e660000000a00 */
[----:B------:R-:W-:-:S04]  /*6010*/  FMUL.FTZ R62, R141, R62 ;  /* 0x0000003e8d3e7220 */ /* 0x000fc80000410000 */
[----:B------:R-:W-:Y:S01]  /*6020*/  FFMA.FTZ R62, R62, R63, R137 ;  /* 0x0000003f3e3e7223 */ /* 0x000fe20000010089 */
[----:B------:R-:W-:Y:S01]  /*6030*/  FMUL.FTZ R63, R141, R136 ;  /* 0x000000888d3f7220 */ /* 0x000fe20000410000 */
[----:B------:R-:W-:-:S05]  /*6040*/  HADD2.F32 R136, -RZ, R125.H1_H1 ;  /* 0x3000007dff887230 */ /* 0x000fca0000004100 */
[----:B------:R-:W-:Y:S01]  /*6050*/  FFMA.FTZ R63, R63, R136, R138 ;  /* 0x000000883f3f7223 */ /* 0x000fe2000001008a */
[C---:B-1----:R-:W-:Y:S01]  /*6060*/  IMAD.WIDE.U32 R128, R143.reuse, 0x10, R128 ;  /* 0x000000108f807825 */ /* 0x042fe200078e0080 */
[----:B------:R-:W-:-:S04]  /*6070*/  IADD3 R143, PT, PT, R143, 0x20, RZ ;  /* 0x000000208f8f7810 */ /* 0x000fc80007ffe0ff */
[----:B------:R4:W-:Y:S03]  /*6080*/  STG.E.128 desc[UR6][R128.64], R60 ;  /* 0x0000003c80007986 */ /* 0x0009e6000c101d06 */
.L_x_43372:
[----:B------:R-:W-:Y:S05]  /*6090*/  BSYNC.RECONVERGENT B1 ;  /* 0x0000000000017941 */ /* 0x000fea0003800200 */
.L_x_43371:
[----:B------:R-:W-:Y:S01]  /*60a0*/  ISETP.NE.AND P0, PT, R134, RZ, PT ;  /* 0x000000ff8600720c */ /* 0x000fe20003f05270 */
[----:B------:R-:W-:-:S12]  /*60b0*/  BSSY.RECONVERGENT B1, `(.L_x_43373) ;  /* 0x000001a000017945 */ /* 0x000fd80003800200 */
[----:B------:R-:W-:Y:S05]  /*60c0*/  @!P0 BRA `(.L_x_43374) ;  /* 0x0000000000608947 */ /* 0x000fea0003800000 */
[--C-:B-1234-:R-:W-:Y:S01]  /*60d0*/  FADD.FTZ R60, R28, -R142.reuse ;  /* 0x8000008e1c3c7221 */ /* 0x11efe20000010000 */
        /* <DEDUP_REMOVED lines=23> */
.L_x_43374:
[----:B------:R-:W-:Y:S05]  /*6250*/  BSYNC.RECONVERGENT B1 ;  /* 0x0000000000017941 */ /* 0x000fea0003800200 */
.L_x_43373:
        /* <DEDUP_REMOVED lines=27> */
.L_x_43376:
[----:B------:R-:W-:Y:S05]  /*6410*/  BSYNC.RECONVERGENT B1 ;  /* 0x0000000000017941 */ /* 0x000fea0003800200 */
.L_x_43375:
        /* <DEDUP_REMOVED lines=27> */
.L_x_43378:
[----:B------:R-:W-:Y:S05]  /*65d0*/  BSYNC.RECONVERGENT B1 ;  /* 0x0000000000017941 */ /* 0x000fea0003800200 */
.L_x_43377:
        /* <DEDUP_REMOVED lines=27> */
.L_x_43380:
[----:B------:R-:W-:Y:S05]  /*6790*/  BSYNC.RECONVERGENT B1 ;  /* 0x0000000000017941 */ /* 0x000fea0003800200 */
.L_x_43379:
        /* <DEDUP_REMOVED lines=27> */
.L_x_43382:
[----:B------:R-:W-:Y:S05]  /*6950*/  BSYNC.RECONVERGENT B1 ;  /* 0x0000000000017941 */ /* 0x000fea0003800200 */
.L_x_43381:
        /* <DEDUP_REMOVED lines=27> */
.L_x_43384:
[----:B------:R-:W-:Y:S05]  /*6b10*/  BSYNC.RECONVERGENT B1 ;  /* 0x0000000000017941 */ /* 0x000fea0003800200 */
.L_x_43383:
        /* <DEDUP_REMOVED lines=27> */
.L_x_43386:
[----:B------:R-:W-:Y:S05]  /*6cd0*/  BSYNC.RECONVERGENT B1 ;  /* 0x0000000000017941 */ /* 0x000fea0003800200 */
.L_x_43385:
[----:B------:R-:W-:-:S13]  /*6ce0*/  ISETP.NE.AND P0, PT, R139, RZ, PT ;  /* 0x000000ff8b00720c */ /* 0x000fda0003f05270 */
[----:B------:R-:W-:Y:S05]  /*6cf0*/  @!P0 BRA `(.L_x_43364) ;  /* 0x00000000003c8947 */ /* 0x000fea0003800000 */
[----:B-1234-:R-:W1:Y:S01]  /*6d00*/  LDC.64 R60, c[0x0][0x428] ;  /* 0x00010a00ff3c7b82 */ /* 0x01ee620000000a00 */
        /* <DEDUP_REMOVED lines=8> */
[----:B-1----:R-:W-:-:S04]  /*6d90*/  IMAD.WIDE.U32 R128, R143, 0x10, R60 ;  /* 0x000000108f807825 */ /* 0x002fc800078e003c */
[----:B------:R-:W-:Y:S01]  /*6da0*/  FFMA.FTZ R60, R63, R89, R86 ;  /* 0x000000593f3c7223 */ /* 0x000fe20000010056 */
[----:B------:R-:W-:Y:S01]  /*6db0*/  FFMA.FTZ R61, R62, R90, R93 ;  /* 0x0000005a3e3d7223 */ /* 0x000fe2000001005d */
[----:B------:R-:W-:Y:S01]  /*6dc0*/  FFMA.FTZ R62, R130, R88, R87 ;  /* 0x00000058823e7223 */ /* 0x000fe20000010057 */
[----:B------:R-:W-:-:S05]  /*6dd0*/  FFMA.FTZ R63, R141, R91, R92 ;  /* 0x0000005b8d3f7223 */ /* 0x000fca000001005c */
[----:B------:R1:W-:Y:S02]  /*6de0*/  STG.E.128 desc[UR6][R128.64], R60 ;  /* 0x0000003c80007986 */ /* 0x0003e4000c101d06 */
.L_x_43364:
[----:B------:R-:W-:Y:S05]  /*6df0*/  BSYNC.RECONVERGENT B0 ;  /* 0x0000000000007941 */ /* 0x000fea0003800200 */
.L_x_43363:
[----:B-1234-:R-:W1:Y:S02]  /*6e00*/  LDC.64 R60, c[0x0][0x380] ;  /* 0x0000e000ff3c7b82 */ /* 0x01ee640000000a00 */
[----:B-1----:R-:W-:-:S04]  /*6e10*/  LEA R85, R60, R85, 0x2 ;  /* 0x000000553c557211 */ /* 0x002fc800078e10ff */
[----:B------:R-:W-:-:S13]  /*6e20*/  ISETP.GE.AND P0, PT, R85, R61, PT ;  /* 0x0000003d5500720c */ /* 0x000fda0003f06270 */
[----:B------:R-:W-:Y:S05]  /*6e30*/  @!P0 BRA `(.L_x_43387) ;  /* 0xffffffac00808947 */ /* 0x000fea000383ffff */
[----:B------:R-:W-:Y:S05]  /*6e40*/  EXIT ;  /* 0x000000000000794d */ /* 0x000fea0003800000 */
.L_x_43362:
        /* <DEDUP_REMOVED lines=8> */
.L_x_43389:
[----:B------:R-:W-:Y:S05]  /*6ed0*/  BSYNC B0 ;  /* 0x0000000000007941 */ /* 0x000fea0003800000 */
.L_x_43388:
        /* <DEDUP_REMOVED lines=9> */
.L_x_43390:
[----:B------:R-:W-:Y:S01]  /*6f70*/  HFMA2 R176, -RZ, RZ, 0, 2.384185791015625e-07 ;  /* 0x00000004ffb07431 */ /* 0x000fe200000001ff */
[----:B------:R-:W-:-:S05]  /*6f80*/  MOV R60, R175 ;  /* 0x000000af003c7202 */ /* 0x000fca0000000f00 */
[----:B------:R-:W-:-:S05]  /*6f90*/  FADD.FTZ R141, R63, R60 ;  /* 0x0000003c3f8d7221 */ /* 0x000fca0000010000 */
[----:B------:R-:W-:-:S07]  /*6fa0*/  MOV R177, R141 ;  /* 0x0000008d00b17202 */ /* 0x000fce0000000f00 */
[----:B------:R-:W-:Y:S05]  /*6fb0*/  WARPSYNC.COLLECTIVE R174, `(.L_x_43391) ;  /* 0x00000000ae087348 */ /* 0x000fea0003c00000 */
[----:B------:R0:W1:Y:S02]  /*6fc0*/  SHFL.BFLY P6, R175, R177, R176, R179 ;  /* 0x0c0000b0b1af7389 */ /* 0x00006400000c00b3 */
[----:B01----:R-:W-:Y:S05]  /*6fd0*/  ENDCOLLECTIVE ;  /* 0x000000000000791b */ /* 0x003fea0003800000 */
.L_x_43391:
[----:B------:R-:W-:Y:S01]  /*6fe0*/  HFMA2 R176, -RZ, RZ, 0, 4.76837158203125e-07 ;  /* 0x00000008ffb07431 */ /* 0x000fe200000001ff */
[----:B------:R-:W-:-:S05]  /*6ff0*/  MOV R60, R175 ;  /* 0x000000af003c7202 */ /* 0x000fca0000000f00 */
[----:B------:R-:W-:-:S05]  /*7000*/  FADD.FTZ R142, R141, R60 ;  /* 0x0000003c8d8e7221 */ /* 0x000fca0000010000 */
[----:B------:R-:W-:-:S07]  /*7010*/  MOV R177, R142 ;  /* 0x0000008e00b17202 */ /* 0x000fce0000000f00 */
[----:B------:R-:W-:Y:S05]  /*7020*/  WARPSYNC.COLLECTIVE R174, `(.L_x_43392) ;  /* 0x00000000ae087348 */ /* 0x000fea0003c00000 */
[----:B------:R0:W1:Y:S02]  /*7030*/  SHFL.BFLY P6, R175, R177, R176, R179 ;  /* 0x0c0000b0b1af7389 */ /* 0x00006400000c00b3 */
[----:B01----:R-:W-:Y:S05]  /*7040*/  ENDCOLLECTIVE ;  /* 0x000000000000791b */ /* 0x003fea0003800000 */
.L_x_43392:
[----:B------:R-:W-:Y:S01]  /*7050*/  HFMA2 R176, -RZ, RZ, 0, 9.5367431640625e-07 ;  /* 0x00000010ffb07431 */ /* 0x000fe200000001ff */
[----:B------:R-:W-:-:S05]  /*7060*/  MOV R167, R175 ;  /* 0x000000af00a77202 */ /* 0x000fca0000000f00 */
[----:B------:R-:W-:-:S05]  /*7070*/  FADD.FTZ R168, R142, R167 ;  /* 0x000000a78ea87221 */ /* 0x000fca0000010000 */
[----:B------:R-:W-:-:S07]  /*7080*/  MOV R177, R168 ;  /* 0x000000a800b17202 */ /* 0x000fce0000000f00 */
[----:B------:R-:W-:Y:S05]  /*7090*/  WARPSYNC.COLLECTIVE R174, `(.L_x_43393) ;  /* 0x00000000ae087348 */ /* 0x000fea0003c00000 */
[----:B------:R0:W1:Y:S02]  /*70a0*/  SHFL.BFLY P6, R175, R177, R176, R179 ;  /* 0x0c0000b0b1af7389 */ /* 0x00006400000c00b3 */
[----:B01----:R-:W-:Y:S05]  /*70b0*/  ENDCOLLECTIVE ;  /* 0x000000000000791b */ /* 0x003fea0003800000 */
.L_x_43393:
[----:B------:R-:W-:Y:S01]  /*70c0*/  HFMA2 R176, -RZ, RZ, 0, 5.9604644775390625e-08 ;  /* 0x00000001ffb07431 */ /* 0x000fe200000001ff */
[----:B------:R-:W-:Y:S02]  /*70d0*/  ISETP.NE.AND P6, PT, R62, RZ, PT ;  /* 0x000000ff3e00720c */ /* 0x000fe40003fc5270 */
[----:B------:R-:W0:Y:S01]  /*70e0*/  LDC R62, c[0x0][0x400] ;  /* 0x00010000ff3e7b82 */ /* 0x000e220000000800 */
[----:B------:R-:W-:-:S05]  /*70f0*/  MOV R167, R175 ;  /* 0x000000af00a77202 */ /* 0x000fca0000000f00 */
[----:B------:R-:W-:-:S04]  /*7100*/  FADD.FTZ R167, R168, R167 ;  /* 0x000000a7a8a77221 */ /* 0x000fc80000010000 */
        /* <DEDUP_REMOVED lines=107> */
.L_x_43394:
[----:B------:R-:W-:Y:S01]  /*77c0*/  HFMA2 R176, -RZ, RZ, 0, 1.1920928955078125e-07 ;  /* 0x00000002ffb07431 */ /* 0x000fe200000001ff */
[----:B------:R-:W-:-:S05]  /*77d0*/  MOV R61, R175 ;  /* 0x000000af003d7202 */ /* 0x000fca0000000f00 */
[----:B------:R-:W-:-:S05]  /*77e0*/  FADD.FTZ R61, R60, R61 ;  /* 0x0000003d3c3d7221 */ /* 0x000fca0000010000 */
[----:B------:R-:W-:-:S07]  /*77f0*/  MOV R177, R61 ;  /* 0x0000003d00b17202 */ /* 0x000fce0000000f00 */
[----:B------:R-:W-:Y:S05]  /*7800*/  WARPSYNC.COLLECTIVE R174, `(.L_x_43395) ;  /* 0x00000000ae087348 */ /* 0x000fea0003c00000 */
[----:B------:R0:W1:Y:S02]  /*7810*/  SHFL.BFLY P6, R175, R177, R176, R179 ;  /* 0x0c0000b0b1af7389 */ /* 0x00006400000c00b3 */
[----:B01----:R-:W-:Y:S05]  /*7820*/  ENDCOLLECTIVE ;  /* 0x000000000000791b */ /* 0x003fea0003800000 */
.L_x_43395:
[----:B------:R-:W-:Y:S01]  /*7830*/  HFMA2 R176, -RZ, RZ, 0, 2.384185791015625e-07 ;  /* 0x00000004ffb07431 */ /* 0x000fe200000001ff */
[----:B------:R-:W-:-:S05]  /*7840*/  MOV R142, R175 ;  /* 0x000000af008e7202 */ /* 0x000fca0000000f00 */
[----:B------:R-:W-:-:S05]  /*7850*/  FADD.FTZ R142, R61, R142 ;  /* 0x0000008e3d8e7221 */ /* 0x000fca0000010000 */
[----:B------:R-:W-:-:S07]  /*7860*/  MOV R177, R142 ;  /* 0x0000008e00b17202 */ /* 0x000fce0000000f00 */
[----:B------:R-:W-:Y:S05]  /*7870*/  WARPSYNC.COLLECTIVE R174, `(.L_x_43396) ;  /* 0x00000000ae087348 */ /* 0x000fea0003c00000 */
[----:B------:R0:W1:Y:S02]  /*7880*/  SHFL.BFLY P6, R175, R177, R176, R179 ;  /* 0x0c0000b0b1af7389 */ /* 0x00006400000c00b3 */
[----:B01----:R-:W-:Y:S05]  /*7890*/  ENDCOLLECTIVE ;  /* 0x000000000000791b */ /* 0x003fea0003800000 */
.L_x_43396:
[----:B------:R-:W-:Y:S01]  /*78a0*/  HFMA2 R176, -RZ, RZ, 0, 4.76837158203125e-07 ;  /* 0x00000008ffb07431 */ /* 0x000fe200000001ff */
[----:B------:R-:W-:-:S05]  /*78b0*/  MOV R63, R175 ;  /* 0x000000af003f7202 */ /* 0x000fca0000000f00 */
[----:B------:R-:W-:-:S05]  /*78c0*/  FADD.FTZ R63, R142, R63 ;  /* 0x0000003f8e3f7221 */ /* 0x000fca0000010000 */
[----:B------:R-:W-:-:S07]  /*78d0*/  MOV R177, R63 ;  /* 0x0000003f00b17202 */ /* 0x000fce0000000f00 */
[----:B------:R-:W-:Y:S05]  /*78e0*/  WARPSYNC.COLLECTIVE R174, `(.L_x_43397) ;  /* 0x00000000ae087348 */ /* 0x000fea0003c00000 */
[----:B------:R0:W1:Y:S02]  /*78f0*/  SHFL.BFLY P6, R175, R177, R176, R179 ;  /* 0x0c0000b0b1af7389 */ /* 0x00006400000c00b3 */
[----:B01----:R-:W-:Y:S05]  /*7900*/  ENDCOLLECTIVE ;  /* 0x000000000000791b */ /* 0x003fea0003800000 */
.L_x_43397:
[----:B------:R-:W-:Y:S01]  /*7910*/  HFMA2 R176, -RZ, RZ, 0, 9.5367431640625e-07 ;  /* 0x00000010ffb07431 */ /* 0x000fe200000001ff */
[----:B------:R-:W-:-:S05]  /*7920*/  MOV R168, R175 ;  /* 0x000000af00a87202 */ /* 0x000fca0000000f00 */
[----:B------:R-:W-:-:S05]  /*7930*/  FADD.FTZ R168, R63, R168 ;  /* 0x000000a83fa87221 */ /* 0x000fca0000010000 */
[----:B------:R-:W-:-:S07]  /*7940*/  MOV R177, R168 ;  /* 0x000000a800b17202 */ /* 0x000fce0000000f00 */
[----:B------:R-:W-:Y:S05]  /*7950*/  WARPSYNC.COLLECTIVE R174, `(.L_x_43398) ;  /* 0x00000000ae087348 */ /* 0x000fea0003c00000 */
[----:B------:R0:W1:Y:S02]  /*7960*/  SHFL.BFLY P6, R175, R177, R176, R179 ;  /* 0x0c0000b0b1af7389 */ /* 0x00006400000c00b3 */
[----:B01----:R-:W-:Y:S05]  /*7970*/  ENDCOLLECTIVE ;  /* 0x000000000000791b */ /* 0x003fea0003800000 */
.L_x_43398:
[----:B------:R-:W-:Y:S01]  /*7980*/  MOV R141, R175 ;  /* 0x000000af008d7202 */ /* 0x000fe20000000f00 */
[----:B------:R-:W-:Y:S06]  /*7990*/  BRA `(.L_x_43399) ;  /* 0xffffffdc00a47947 */ /* 0x000fec000383ffff */
.L_x_43400:
        /* <DEDUP_REMOVED lines=14> */
.L_x_54462:


//--------------------- .text._ZN10layer_norm13ln_fwd_kernelINS_13Kernel_traitsI6__halfffffjLj1536ELj1ELj4ELj1ELj16ENS_18Kernel_traits_baseILj1536ES2_ffffjLj128EEEEELb0ELb1ELb1ELb1EEEvNS_9FwdParamsE --------------------------
	.section	.text._ZN10layer_norm13ln_fwd_kernelINS_13Kernel_traitsI6__halfffffjLj1536ELj1ELj4ELj1ELj16ENS_18Kernel_traits_baseILj1536ES2_ffffjLj128EEEEELb0ELb1ELb1ELb1EEEvNS_9FwdParamsE,"ax",@progbits
	.align	128
        .global         _ZN10layer_norm13ln_fwd_kernelINS_13Kernel_traitsI6__halfffffjLj1536ELj1ELj4ELj1ELj16ENS_18Kernel_traits_baseILj1536ES2_ffffjLj128EEEEELb0ELb1ELb1ELb1EEEvNS_9FwdParamsE
        .type           _ZN10layer_norm13ln_fwd_kernelINS_13Kernel_traitsI6__halfffffjLj1536ELj1ELj4ELj1ELj16ENS_18Kernel_traits_baseILj1536ES2_ffffjLj128EEEEELb0ELb1ELb1ELb1EEEvNS_9FwdParamsE,@function
        .size           _ZN10layer_norm13ln_fwd_kernelINS_13Kernel_traitsI6__halfffffjLj1536ELj1ELj4ELj1ELj16ENS_18Kernel_traits_baseILj1536ES2_ffffjLj128EEEEELb0ELb1ELb1ELb1EEEvNS_9FwdParamsE,(.L_x_54463 - _ZN10layer_norm13ln_fwd_kernelINS_13Kernel_traitsI6__halfffffjLj1536ELj1ELj4ELj1ELj16ENS_18Kernel_traits_baseILj1536ES2_ffffjLj128EEEEELb0ELb1ELb1ELb1EEEvNS_9FwdParamsE)
        .other          _ZN10layer_norm13ln_fwd_kernelINS_13Kernel_traitsI6__halfffffjLj1536ELj1ELj4ELj1ELj16ENS_18Kernel_traits_baseILj1536ES2_ffffjLj128EEEEELb0ELb1ELb1ELb1EEEvNS_9FwdParamsE,@"STO_CUDA_ENTRY STV_DEFAULT"
_ZN10layer_norm13ln_fwd_kernelINS_13Kernel_traitsI6__halfffffjLj1536ELj1ELj4ELj1ELj16ENS_18Kernel_traits_baseILj1536ES2_ffffjLj128EEEEELb0ELb1ELb1ELb1EEEvNS_9FwdParamsE:
.text._ZN10layer_norm13ln_fwd_kernelINS_13Kernel_traitsI6__halfffffjLj1536ELj1ELj4ELj1ELj16ENS_18Kernel_traits_baseILj1536ES2_ffffjLj128EEEEELb0ELb1ELb1ELb1EEEvNS_9FwdParamsE:
        /* <DEDUP_REMOVED lines=55> */
.L_x_43401:
[----:B------:R-:W0:Y:S08]  /*0370*/  LDC.64 R4, c[0x0][0x3e8] ;  /* 0x0000fa00ff047b82 */ /* 0x000e300000000a00 */
[----:B------:R-:W1:Y:S01]  /*0380*/  LDC.64 R2, c[0x0][0x3d0] ;  /* 0x0000f400ff027b82 */ /* 0x000e620000000a00 */
[----:B0-----:R-:W-:-:S05]  /*0390*/  IMAD.WIDE.U32 R46, R0, 0x8, R4 ;  /* 0x00000008002e7825 */ /* 0x001fca00078e0004 */
[----:B------:R-:W5:Y:S01]  /*03a0*/  LDG.E.64 R32, desc[UR6][R46.64] ;  /* 0x000000062e207981 */ /* 0x000f62000c1e1b00 */
[----:B-1----:R-:W-:-:S03]  /*03b0*/  IMAD.WIDE.U32 R2, R0, 0x8, R2 ;  /* 0x0000000800027825 */ /* 0x002fc600078e0002 */
        /* <DEDUP_REMOVED lines=10> */
[----:B------:R-:W5:Y:S01]  /*0460*/  LDG.E.64 R28, desc[UR6][R46.64+0xb00] ;  /* 0x000b00062e1c7981 */ /* 0x000f62000c1e1b00 */
[----:B------:R-:W-:-:S02]  /*0470*/  CS2R R60, SRZ ;  /* 0x00000000003c7805 */ /* 0x000fc4000001ff00 */
[----:B------:R-:W-:Y:S02]  /*0480*/  CS2R R62, SRZ ;  /* 0x00000000003e7805 */ /* 0x000fe4000001ff00 */
[----:B------:R-:W-:Y:S01]  /*0490*/  CS2R R64, SRZ ;  /* 0x0000000000407805 */ /* 0x000fe2000001ff00 */
[----:B------:R-:W5:Y:S01]  /*04a0*/  LDG.E.64 R26, desc[UR6][R2.64] ;  /* 0x00000006021a7981 */ /* 0x000f62000c1e1b00 */
[----:B------:R-:W-:Y:S02]  /*04b0*/  CS2R R66, SRZ ;  /* 0x0000000000427805 */ /* 0x000fe4000001ff00 */
[----:B------:R-:W-:Y:S02]  /*04c0*/  CS2R R68, SRZ ;  /* 0x0000000000447805 */ /* 0x000fe4000001ff00 */
[----:B------:R-:W-:Y:S01]  /*04d0*/  CS2R R70, SRZ ;  /* 0x0000000000467805 */ /* 0x000fe2000001ff00 */
[----:B------:R-:W5:Y:S01]  /*04e0*/  LDG.E.64 R24, desc[UR6][R2.64+0x100] ;  /* 0x0001000602187981 */ /* 0x000f62000c1e1b00 */
[----:B------:R-:W-:-:S02]  /*04f0*/  CS2R R72, SRZ ;  /* 0x0000000000487805 */ /* 0x000fc4000001ff00 */
[----:B------:R-:W-:Y:S02]  /*0500*/  CS2R R74, SRZ ;  /* 0x00000000004a7805 */ /* 0x000fe4000001ff00 */
[----:B------:R-:W-:Y:S01]  /*0510*/  CS2R R76, SRZ ;  /* 0x00000000004c7805 */ /* 0x000fe2000001ff00 */
[----:B------:R-:W5:Y:S01]  /*0520*/  LDG.E.64 R22, desc[UR6][R2.64+0x200] ;  /* 0x0002000602167981 */ /* 0x000f62000c1e1b00 */
[----:B------:R-:W-:Y:S02]  /*0530*/  CS2R R78, SRZ ;  /* 0x00000000004e7805 */ /* 0x000fe4000001ff00 */
[----:B------:R-:W-:Y:S01]  /*0540*/  CS2R R80, SRZ ;  /* 0x0000000000507805 */ /* 0x000fe2000001ff00 */
        /* <DEDUP_REMOVED lines=10> */
.L_x_43402:
[----:B------:R-:W1:Y:S02]  /*05f0*/  LDCU UR4, c[0x0][0x384] ;  /* 0x00007080ff0477ac */ /* 0x000e640008000800 */
[----:B-1----:R-:W-:-:S13]  /*0600*/  ISETP.GE.AND P0, PT, R82, UR4, PT ;  /* 0x0000000452007c0c */ /* 0x002fda000bf06270 */
[----:B------:R-:W-:Y:S05]  /*0610*/  @P0 EXIT ;  /* 0x000000000000094d */ /* 0x000fea0003800000 */
[----:B-----5:R-:W-:Y:S01]  /*0620*/  MOV R110, R36 ;  /* 0x00000024006e7202 */ /* 0x020fe20000000f00 */
[----:B------:R-:W1:Y:S01]  /*0630*/  LDCU UR10, c[0x0][0x40c] ;  /* 0x00008180ff0a77ac */ /* 0x000e620008000800 */
[----:B------:R-:W-:Y:S02]  /*0640*/  SHF.R.U64 R88, R36, 0x10, R37 ;  /* 0x0000001024587819 */ /* 0x000fe40000001225 */
[----:B------:R-:W-:Y:S01]  /*0650*/  MOV R85, R33 ;  /* 0x0000002100557202 */ /* 0x000fe20000000f00 */
[----:B------:R-:W2:Y:S01]  /*0660*/  LDCU.U8 UR8, c[0x0][0x410] ;  /* 0x00008200ff0877ac */ /* 0x000ea20008000000 */
[--C-:B------:R-:W-:Y:S02]  /*0670*/  SHF.R.U64 R84, R32, 0x10, R33.reuse ;  /* 0x0000001020547819 */ /* 0x100fe40000001221 */
[----:B------:R-:W-:Y:S01]  /*0680*/  SHF.R.U32.HI R93, RZ, 0x10, R33 ;  /* 0x00000010ff5d7819 */ /* 0x000fe20000011621 */
[----:B------:R-:W3:Y:S01]  /*0690*/  LDCU UR9, c[0x0][0x448] ;  /* 0x00008900ff0977ac */ /* 0x000ee20008000800 */
[----:B------:R-:W-:-:S02]  /*06a0*/  MOV R87, R35 ;  /* 0x0000002300577202 */ /* 0x000fc40000000f00 */
[--C-:B------:R-:W-:Y:S01]  /*06b0*/  SHF.R.U64 R86, R34, 0x10, R35.reuse ;  /* 0x0000001022567819 */ /* 0x100fe20000001223 */
[----:B------:R-:W4:Y:S01]  /*06c0*/  LDCU.64 UR4, c[0x0][0x3a0] ;  /* 0x00007400ff0477ac */ /* 0x000f220008000a00 */
[----:B------:R-:W-:Y:S02]  /*06d0*/  SHF.R.U32.HI R91, RZ, 0x10, R35 ;  /* 0x00000010ff5b7819 */ /* 0x000fe40000011623 */
[----:B------:R-:W-:Y:S02]  /*06e0*/  MOV R59, R37 ;  /* 0x00000025003b7202 */ /* 0x000fe40000000f00 */
[----:B------:R-:W-:Y:S02]  /*06f0*/  SHF.R.U32.HI R89, RZ, 0x10, R37 ;  /* 0x00000010ff597819 */ /* 0x000fe40000011625 */
[----:B------:R-:W-:Y:S02]  /*0700*/  MOV R36, R30 ;  /* 0x0000001e00247202 */ /* 0x000fe40000000f00 */
[----:B------:R-:W-:-:S02]  /*0710*/  SHF.R.U64 R104, R30, 0x10, R31 ;  /* 0x000000101e687819 */ /* 0x000fc4000000121f */
[----:B------:R-:W-:Y:S02]  /*0720*/  MOV R114, R32 ;  /* 0x0000002000727202 */ /* 0x000fe40000000f00 */
[----:B------:R-:W-:Y:S02]  /*0730*/  MOV R112, R34 ;  /* 0x0000002200707202 */ /* 0x000fe40000000f00 */
[----:B------:R-:W-:Y:S02]  /*0740*/  MOV R37, R31 ;  /* 0x0000001f00257202 */ /* 0x000fe40000000f00 */
[----:B------:R-:W-:Y:S02]  /*0750*/  SHF.R.U32.HI R35, RZ, 0x10, R31 ;  /* 0x00000010ff237819 */ /* 0x000fe4000001161f */
[----:B------:R-:W-:Y:S02]  /*0760*/  MOV R33, R29 ;  /* 0x0000001d00217202 */ /* 0x000fe40000000f00 */
[----:B------:R-:W-:-:S02]  /*0770*/  SHF.R.U64 R106, R28, 0x10, R29 ;  /* 0x000000101c6a7819 */ /* 0x000fc4000000121d */
[----:B------:R-:W-:Y:S02]  /*0780*/  SHF.R.U32.HI R30, RZ, 0x10, R29 ;  /* 0x00000010ff1e7819 */ /* 0x000fe4000001161d */
[----:B------:R-:W-:Y:S02]  /*0790*/  MOV R34, R28 ;  /* 0x0000001c00227202 */ /* 0x000fe40000000f00 */
        /* <DEDUP_REMOVED lines=8> */
[----:B------:R-:W-:Y:S02]  /*0820*/  MOV R120, R22 ;  /* 0x0000001600787202 */ /* 0x000fe40000000f00 */
[----:B------:R-:W-:-:S02]  /*0830*/  MOV R25, R23 ;  /* 0x0000001700197202 */ /* 0x000fc40000000f00 */
[--C-:B------:R-:W-:Y:S02]  /*0840*/  SHF.R.U64 R121, R22, 0x10, R23.reuse ;  /* 0x0000001016797819 */ /* 0x100fe40000001217 */
[----:B------:R-:W-:Y:S02]  /*0850*/  SHF.R.U32.HI R24, RZ, 0x10, R23 ;  /* 0x00000010ff187819 */ /* 0x000fe40000011617 */
        /* <DEDUP_REMOVED lines=66> */
[----:B------:R-:W-:Y:S02]  /*0c80*/  MOV R54, R40 ;  /* 0x0000002800367202 */ /* 0x000fe40000000f00 */
[----:B------:R-:W-:Y:S02]  /*0c90*/  SHF.R.U64 R92, R40, 0x10, R41 ;  /* 0x00000010285c7819 */ /* 0x000fe40000001229 */
[----:B------:R-:W-:Y:S02]  /*0ca0*/  MOV R52, R42 ;  /* 0x0000002a00347202 */ /* 0x000fe40000000f00 */
[----:B------:R-:W-:-:S02]  /*0cb0*/  SHF.R.U64 R94, R42, 0x10, R43 ;  /* 0x000000102a5e7819 */ /* 0x000fc4000000122b */
[----:B------:R-:W-:Y:S02]  /*0cc0*/  MOV R56, R38 ;  /* 0x0000002600387202 */ /* 0x000fe40000000f00 */
[----:B------:R-:W-:Y:S02]  /*0cd0*/  MOV R57, R39 ;  /* 0x0000002700397202 */ /* 0x000fe40000000f00 */
[--C-:B------:R-:W-:Y:S02]  /*0ce0*/  SHF.R.U64 R90, R38, 0x10, R39.reuse ;  /* 0x00000010265a7819 */ /* 0x100fe40000001227 */
[----:B------:R-:W-:Y:S02]  /*0cf0*/  SHF.R.U32.HI R58, RZ, 0x10, R39 ;  /* 0x00000010ff3a7819 */ /* 0x000fe40000011627 */
[----:B------:R-:W-:Y:S02]  /*0d00*/  MOV R55, R41 ;  /* 0x0000002900377202 */ /* 0x000fe40000000f00 */
[----:B------:R-:W-:-:S02]  /*0d10*/  SHF.R.U32.HI R53, RZ, 0x10, R41 ;  /* 0x00000010ff357819 */ /* 0x000fc40000011629 */
[----:B------:R-:W-:Y:S02]  /*0d20*/  MOV R51, R43 ;  /* 0x0000002b00337202 */ /* 0x000fe40000000f00 */
[----:B------:R-:W-:Y:S02]  /*0d30*/  SHF.R.U32.HI R50, RZ, 0x10, R43 ;  /* 0x00000010ff327819 */ /* 0x000fe4000001162b */
[----:B0-----:R-:W-:Y:S02]  /*0d40*/  MOV R48, R44 ;  /* 0x0000002c00307202 */ /* 0x001fe40000000f00 */
[----:B------:R-:W-:Y:S02]  /*0d50*/  MOV R49, R45 ;  /* 0x0000002d00317202 */ /* 0x000fe40000000f00 */
[--C-:B------:R-:W-:Y:S02]  /*0d60*/  SHF.R.U64 R96, R44, 0x10, R45.reuse ;  /* 0x000000102c607819 */ /* 0x100fe4000000122d */
[----:B------:R-:W-:-:S02]  /*0d70*/  SHF.R.U32.HI R47, RZ, 0x10, R45 ;  /* 0x00000010ff2f7819 */ /* 0x000fc4000001162d */
[----:B------:R-:W-:Y:S02]  /*0d80*/  MOV R46, R98 ;  /* 0x00000062002e7202 */ /* 0x000fe40000000f00 */
[----:B------:R-:W-:Y:S02]  /*0d90*/  MOV R42, R100 ;  /* 0x00000064002a7202 */ /* 0x000fe40000000f00 */
[----:B------:R-:W-:Y:S02]  /*0da0*/  MOV R40, R102 ;  /* 0x0000006600287202 */ /* 0x000fe40000000f00 */
[----:B------:R-:W-:Y:S02]  /*0db0*/  PRMT R148, R148, 0x5410, R4 ;  /* 0x0000541094947816 */ /* 0x000fe40000000004 */
[----:B------:R-:W-:Y:S02]  /*0dc0*/  PRMT R149, R149, 0x5410, R5 ;  /* 0x0000541095957816 */ /* 0x000fe40000000005 */
[----:B------:R-:W-:-:S02]  /*0dd0*/  MOV R45, R99 ;  /* 0x00000063002d7202 */ /* 0x000fc40000000f00 */
[--C-:B------:R-:W-:Y:S02]  /*0de0*/  SHF.R.U64 R98, R98, 0x10, R99.reuse ;  /* 0x0000001062627819 */ /* 0x100fe40000001263 */
[----:B------:R-:W-:Y:S02]  /*0df0*/  SHF.R.U32.HI R44, RZ, 0x10, R99 ;  /* 0x00000010ff2c7819 */ /* 0x000fe40000011663 */
[----:B------:R-:W-:Y:S02]  /*0e00*/  MOV R43, R101 ;  /* 0x00000065002b7202 */ /* 0x000fe40000000f00 */
[--C-:B------:R-:W-:Y:S02]  /*0e10*/  SHF.R.U64 R100, R100, 0x10, R101.reuse ;  /* 0x0000001064647819 */ /* 0x100fe40000001265 */
[----:B------:R-:W-:Y:S02]  /*0e20*/  SHF.R.U32.HI R41, RZ, 0x10, R101 ;  /* 0x00000010ff297819 */ /* 0x000fe40000011665 */
[----:B------:R-:W-:-:S02]  /*0e30*/  MOV R39, R103 ;  /* 0x0000006700277202 */ /* 0x000fc40000000f00 */
[--C-:B------:R-:W-:Y:S02]  /*0e40*/  SHF.R.U64 R102, R102, 0x10, R103.reuse ;  /* 0x0000001066667819 */ /* 0x100fe40000001267 */
[----:B------:R-:W-:Y:S02]  /*0e50*/  SHF.R.U32.HI R38, RZ, 0x10, R103 ;  /* 0x00000010ff267819 */ /* 0x000fe40000011667 */
[--C-:B------:R-:W-:Y:S02]  /*0e60*/  SHF.R.U64 R150, R60, 0x10, R61.reuse ;  /* 0x000000103c967819 */ /* 0x100fe4000000123d */
[----:B------:R-:W-:Y:S02]  /*0e70*/  SHF.R.U32.HI R4, RZ, 0x10, R61 ;  /* 0x00000010ff047819 */ /* 0x000fe4000001163d */
[--C-:B------:R-:W-:Y:S02]  /*0e80*/  SHF.R.U64 R151, R2, 0x10, R3.reuse ;  /* 0x0000001002977819 */ /* 0x100fe40000001203 */
[----:B------:R-:W-:-:S02]  /*0e90*/  SHF.R.U32.HI R5, RZ, 0x10, R3 ;  /* 0x00000010ff057819 */ /* 0x000fc40000011603 */
        /* <DEDUP_REMOVED lines=47> */
[----:B-1234-:R-:W-:-:S07]  /*1190*/  PRMT R151, R151, 0x5410, R5 ;  /* 0x0000541097977816 */ /* 0x01efce0000000005 */
.L_x_43442:
[----:B------:R-:W0:Y:S08]  /*11a0*/  LDC.64 R12, c[0x0][0x3f0] ;  /* 0x0000fc00ff0c7b82 */ /* 0x000e300000000a00 */
[----:B------:R-:W1:Y:S08]  /*11b0*/  LDC R117, c[0x0][0x388] ;  /* 0x0000e200ff757b82 */ /* 0x000e700000000800 */
[----:B------:R-:W2:Y:S01]  /*11c0*/  LDC.64 R112, c[0x0][0x3f8] ;  /* 0x0000fe00ff707b82 */ /* 0x000ea20000000a00 */
[----:B0-----:R-:W-:-:S06]  /*11d0*/  IMAD.WIDE R12, R82, 0x4, R12 ;  /* 0x00000004520c7825 */ /* 0x001fcc00078e020c */
[----:B------:R0:W3:Y:S01]  /*11e0*/  LDG.E R12, desc[UR6][R12.64] ;  /* 0x000000060c0c7981 */ /* 0x0000e2000c1e1900 */
[----:B-1----:R-:W-:-:S05]  /*11f0*/  IMAD R18, R82, R117, RZ ;  /* 0x0000007552127224 */ /* 0x002fca00078e02ff */
[----:B------:R-:W-:Y:S01]  /*1200*/  SHF.R.S32.HI R19, RZ, 0x1f, R18 ;  /* 0x0000001fff137819 */ /* 0x000fe20000011412 */
[----:B0-----:R-:W-:-:S03]  /*1210*/  HFMA2 R13, -RZ, RZ, 0, 0 ;  /* 0x00000000ff0d7431 */ /* 0x001fc600000001ff */
[----:B------:R-:W-:Y:S01]  /*1220*/  LEA.HI R19, R19, R18, RZ, 0x2 ;  /* 0x0000001213137211 */ /* 0x000fe200078f10ff */
[----:B--2---:R-:W-:-:S03]  /*1230*/  IMAD.WIDE R112, R82, 0x4, R112 ;  /* 0x0000000452707825 */ /* 0x004fc600078e0270 */
[----:B------:R-:W-:-:S03]  /*1240*/  LEA.HI.SX32 R110, R19, R0, 0x1e ;  /* 0x00000000136e7211 */ /* 0x000fc600078ff2ff */
        /* <DEDUP_REMOVED lines=17> */
[----:B0-----:R-:W-:-:S06]  /*1360*/  IMAD.WIDE.U32 R8, R110, 0x10, R8 ;  /* 0x000000106e087825 */ /* 0x001fcc00078e0008 */
[----:B------:R-:W2:Y:S01]  /*1370*/  LDG.E.128 R8, desc[UR6][R8.64] ;  /* 0x0000000608087981 */ /* 0x000ea2000c1e1d00 */
[----:B------:R-:W-:-:S13]  /*1380*/  ISETP.GT.AND P2, PT, R12, RZ, PT ;  /* 0x000000ff0c00720c */ /* 0x000fda0003f44270 */
[----:B------:R-:W0:Y:S01]  /*1390*/  @P2 LDC R19, c[0x0][0x40c] ;  /* 0x00010300ff132b82 */ /* 0x000e220000000800 */
[--C-:B------:R-:W-:Y:S02]  /*13a0*/  @P2 HADD2.F32 R18, -RZ, R83.reuse.H0_H0 ;  /* 0x20000053ff122230 */ /* 0x100fe40000004100 */
[----:B------:R-:W-:Y:S02]  /*13b0*/  @P2 HADD2.F32 R14, -RZ, R84.H0_H0 ;  /* 0x20000054ff0e2230 */ /* 0x000fe40000004100 */
[----:B------:R-:W-:-:S03]  /*13c0*/  @P2 HADD2.F32 R16, -RZ, R83.H1_H1 ;  /* 0x30000053ff102230 */ /* 0x000fc60000004100 */
[----:B------:R-:W1:Y:S08]  /*13d0*/  @P2 LDC R20, c[0x0][0x40c] ;  /* 0x00010300ff142b82 */ /* 0x000e700000000800 */
[----:B------:R-:W3:Y:S01]  /*13e0*/  @P2 LDC R15, c[0x0][0x40c] ;  /* 0x00010300ff0f2b82 */ /* 0x000ee20000000800 */
[----:B0----5:R-:W-:Y:S01]  /*13f0*/  @P2 FMUL.FTZ R19, R4, R19 ;  /* 0x0000001304132220 */ /* 0x021fe20000410000 */
[----:B-1----:R-:W-:Y:S01]  /*1400*/  @P2 FMUL.FTZ R17, R5, R20 ;  /* 0x0000001405112220 */ /* 0x002fe20000410000 */
[----:B---3--:R-:W-:Y:S01]  /*1410*/  @P2 FMUL.FTZ R15, R6, R15 ;  /* 0x0000000f060f2220 */ /* 0x008fe20000410000 */
[----:B--2---:R-:W-:Y:S01]  /*1420*/  @!P2 MOV R40, R8 ;  /* 0x000000080028a202 */ /* 0x004fe20000000f00 */
        /* <DEDUP_REMOVED lines=8> */
[----:B------:R-:W-:-:S04]  /*14b0*/  FMUL.FTZ R14, R7, UR10 ;  /* 0x0000000a070e7c20 */ /* 0x000fc80008410000 */
[----:B------:R-:W-:Y:S01]  /*14c0*/  FFMA.FTZ R43, R14, R43, R11 ;  /* 0x0000002b0e2b7223 */ /* 0x000fe2000001000b */
[----:B------:R-:W-:Y:S06]  /*14d0*/  BRA `(.L_x_43405) ;  /* 0x0000000000487947 */ /* 0x000fec0003800000 */
.L_x_43404:
[----:B------:R-:W0:Y:S01]  /*14e0*/  @P1 LDC R21, c[0x0][0x40c] ;  /* 0x00010300ff151b82 */ /* 0x000e220000000800 */
[--C-:B------:R-:W-:Y:S01]  /*14f0*/  @P1 HADD2.F32 R20, -RZ, R83.reuse.H0_H0 ;  /* 0x20000053ff141230 */ /* 0x100fe20000004100 */
[----:B------:R-:W-:Y:S01]  /*1500*/  CS2R R40, SRZ ;  /* 0x0000000000287805 */ /* 0x000fe2000001ff00 */
[--C-:B------:R-:W-:Y:S01]  /*1510*/  @P1 HADD2.F32 R18, -RZ, R84.reuse.H0_H0 ;  /* 0x20000054ff121230 */ /* 0x100fe20000004100 */
[----:B------:R-:W-:Y:S01]  /*1520*/  CS2R R42, SRZ ;  /* 0x00000000002a7805 */ /* 0x000fe2000001ff00 */
[----:B------:R-:W-:Y:S02]  /*1530*/  @P1 HADD2.F32 R16, -RZ, R83.H1_H1 ;  /* 0x30000053ff101230 */ /* 0x000fe40000004100 */
[----:B------:R-:W-:Y:S01]  /*1540*/  @P1 HADD2.F32 R14, -RZ, R84.H1_H1 ;  /* 0x30000054ff0e1230 */ /* 0x000fe20000004100 */
[----:B------:R-:W1:Y:S08]  /*1550*/  @P1 LDC R19, c[0x0][0x40c] ;  /* 0x00010300ff131b82 */ /* 0x000e700000000800 */
[----:B------:R-:W2:Y:S08]  /*1560*/  @P1 LDC R17, c[0x0][0x40c] ;  /* 0x00010300ff111b82 */ /* 0x000eb00000000800 */
[----:B------:R-:W3:Y:S01]  /*1570*/  @P1 LDC R15, c[0x0][0x40c] ;  /* 0x00010300ff0f1b82 */ /* 0x000ee20000000800 */
[----:B0----5:R-:W-:-:S04]  /*1580*/  @P1 FMUL.FTZ R21, R4, R21 ;  /* 0x0000001504151220 */ /* 0x021fc80000410000 */
[----:B------:R-:W-:Y:S01]  /*1590*/  @P1 FMUL.FTZ R40, R21, R20 ;  /* 0x0000001415281220 */ /* 0x000fe20000410000 */
[----:B-1----:R-:W-:-:S04]  /*15a0*/  @P1 FMUL.FTZ R19, R5, R19 ;  /* 0x0000001305131220 */ /* 0x002fc80000410000 */
[----:B------:R-:W-:Y:S01]  /*15b0*/  @P1 FMUL.FTZ R41, R19, R18 ;  /* 0x0000001213291220 */ /* 0x000fe20000410000 */
[----:B--2---:R-:W-:-:S04]  /*15c0*/  @P1 FMUL.FTZ R17, R6, R17 ;  /* 0x0000001106111220 */ /* 0x004fc80000410000 */
[----:B------:R-:W-:Y:S01]  /*15d0*/  @P1 FMUL.FTZ R42, R17, R16 ;  /* 0x00000010112a1220 */ /* 0x000fe20000410000 */
[----:B---3--:R-:W-:-:S04]  /*15e0*/  @P1 FMUL.FTZ R15, R7, R15 ;  /* 0x0000000f070f1220 */ /* 0x008fc80000410000 */
[----:B------:R-:W-:-:S07]  /*15f0*/  @P1 FMUL.FTZ R43, R15, R14 ;  /* 0x0000000e0f2b1220 */ /* 0x000fce0000410000 */
.L_x_43405:
[----:B------:R-:W-:Y:S05]  /*1600*/  BSYNC.RECONVERGENT B0 ;  /* 0x0000000000007941 */ /* 0x000fea0003800200 */
.L_x_43403:
        /* <DEDUP_REMOVED lines=11> */
[----:B------:R-:W-:Y:S04]  /*16c0*/  BSSY.RECONVERGENT B0, `(.L_x_43406) ;  /* 0x000002a000007945 */ /* 0x000fe80003800200 */
[----:B------:R-:W-:Y:S05]  /*16d0*/  @!P0 BRA `(.L_x_43407) ;  /* 0x0000000000588947 */ /* 0x000fea0003800000 */
[----:B------:R-:W-:Y:S02]  /*16e0*/  ISETP.GT.AND P2, PT, R12, RZ, PT ;  /* 0x000000ff0c00720c */ /* 0x000fe40003f44270 */
[----:B-----5:R-:W-:Y:S02]  /*16f0*/  MOV R44, R8 ;  /* 0x00000008002c7202 */ /* 0x020fe40000000f00 */
[----:B------:R-:W-:Y:S02]  /*1700*/  MOV R45, R9 ;  /* 0x00000009002d7202 */ /* 0x000fe40000000f00 */
[----:B------:R-:W-:Y:S02]  /*1710*/  MOV R46, R10 ;  /* 0x0000000a002e7202 */ /* 0x000fe40000000f00 */
[----:B------:R-:W-:-:S05]  /*1720*/  MOV R47, R11 ;  /* 0x0000000b002f7202 */ /* 0x000fca0000000f00 */
[----:B------:R-:W1:Y:S01]  /*1730*/  @P2 LDC R16, c[0x0][0x40c] ;  /* 0x00010300ff102b82 */ /* 0x000e620000000800 */
[--C-:B0-----:R-:W-:Y:S02]  /*1740*/  @P2 HADD2.F32 R19, -RZ, R85.reuse.H0_H0 ;  /* 0x20000055ff132230 */ /* 0x101fe40000004100 */
[----:B------:R-:W-:Y:S02]  /*1750*/  @P2 HADD2.F32 R18, -RZ, R86.H0_H0 ;  /* 0x20000056ff122230 */ /* 0x000fe40000004100 */
[----:B------:R-:W-:-:S03]  /*1760*/  @P2 HADD2.F32 R17, -RZ, R85.H1_H1 ;  /* 0x30000055ff112230 */ /* 0x000fc60000004100 */
[----:B------:R-:W0:Y:S08]  /*1770*/  @P2 LDC R15, c[0x0][0x40c] ;  /* 0x00010300ff0f2b82 */ /* 0x000e300000000800 */
[----:B------:R-:W2:Y:S01]  /*1780*/  @P2 LDC R14, c[0x0][0x40c] ;  /* 0x00010300ff0e2b82 */ /* 0x000ea20000000800 */
[----:B-1----:R-:W-:-:S04]  /*1790*/  @P2 FMUL.FTZ R16, R4, R16 ;  /* 0x0000001004102220 */ /* 0x002fc80000410000 */
[----:B------:R-:W-:Y:S01]  /*17a0*/  @P2 FFMA.FTZ R44, R16, R19, R8 ;  /* 0x00000013102c2223 */ /* 0x000fe20000010008 */
[----:B0-----:R-:W-:-:S04]  /*17b0*/  @P2 FMUL.FTZ R15, R5, R15 ;  /* 0x0000000f050f2220 */ /* 0x001fc80000410000 */
[----:B------:R-:W-:Y:S01]  /*17c0*/  @P2 FFMA.FTZ R45, R15, R18, R9 ;  /* 0x000000120f2d2223 */ /* 0x000fe20000010009 */
[----:B--2---:R-:W-:-:S04]  /*17d0*/  @P2 FMUL.FTZ R14, R6, R14 ;  /* 0x0000000e060e2220 */ /* 0x004fc80000410000 */
[----:B------:R-:W-:Y:S01]  /*17e0*/  @P2 FFMA.FTZ R46, R14, R17, R10 ;  /* 0x000000110e2e2223 */ /* 0x000fe2000001000a */
[----:B------:R-:W-:Y:S06]  /*17f0*/  @!P2 BRA `(.L_x_43408) ;  /* 0x000000000058a947 */ /* 0x000fec0003800000 */
[----:B------:R-:W-:Y:S02]  /*1800*/  HADD2.F32 R14, -RZ, R86.H1_H1 ;  /* 0x30000056ff0e7230 */ /* 0x000fe40000004100 */
[----:B------:R-:W-:-:S04]  /*1810*/  FMUL.FTZ R47, R7, UR10 ;  /* 0x0000000a072f7c20 */ /* 0x000fc80008410000 */
[----:B------:R-:W-:Y:S01]  /*1820*/  FFMA.FTZ R47, R47, R14, R11 ;  /* 0x0000000e2f2f7223 */ /* 0x000fe2000001000b */
[----:B------:R-:W-:Y:S06]  /*1830*/  BRA `(.L_x_43408) ;  /* 0x0000000000487947 */ /* 0x000fec0003800000 */
.L_x_43407:
[----:B0-----:R-:W0:Y:S01]  /*1840*/  @P1 LDC R21, c[0x0][0x40c] ;  /* 0x00010300ff151b82 */ /* 0x001e220000000800 */
        /* <DEDUP_REMOVED lines=17> */
.L_x_43408:
[----:B------:R-:W-:Y:S05]  /*1960*/  BSYNC.RECONVERGENT B0 ;  /* 0x0000000000007941 */ /* 0x000fea0003800200 */
.L_x_43406:
        /* <DEDUP_REMOVED lines=18> */
[----:B--2---:R-:W0:Y:S01]  /*1a90*/  @P2 LDC R16, c[0x0][0x40c] ;  /* 0x00010300ff102b82 */ /* 0x004e220000000800 */
[--C-:B------:R-:W-:Y:S02]  /*1aa0*/  @P2 HADD2.F32 R19, -RZ, R87.reuse.H0_H0 ;  /* 0x20000057ff132230 */ /* 0x100fe40000004100 */
[----:B------:R-:W-:Y:S02]  /*1ab0*/  @P2 HADD2.F32 R18, -RZ, R88.H0_H0 ;  /* 0x20000058ff122230 */ /* 0x000fe40000004100 */
[----:B------:R-:W-:-:S03]  /*1ac0*/  @P2 HADD2.F32 R17, -RZ, R87.H1_H1 ;  /* 0x30000057ff112230 */ /* 0x000fc60000004100 */
[----:B------:R-:W1:Y:S08]  /*1ad0*/  @P2 LDC R15, c[0x0][0x40c] ;  /* 0x00010300ff0f2b82 */ /* 0x000e700000000800 */
[----:B------:R-:W2:Y:S01]  /*1ae0*/  @P2 LDC R14, c[0x0][0x40c] ;  /* 0x00010300ff0e2b82 */ /* 0x000ea20000000800 */
[----:B0-----:R-:W-:-:S04]  /*1af0*/  @P2 FMUL.FTZ R16, R4, R16 ;  /* 0x0000001004102220 */ /* 0x001fc80000410000 */
[----:B------:R-:W-:Y:S01]  /*1b00*/  @P2 FFMA.FTZ R48, R16, R19, R8 ;  /* 0x0000001310302223 */ /* 0x000fe20000010008 */
[----:B-1----:R-:W-:-:S04]  /*1b10*/  @P2 FMUL.FTZ R15, R5, R15 ;  /* 0x0000000f050f2220 */ /* 0x002fc80000410000 */
        /* <DEDUP_REMOVED lines=8> */
.L_x_43410:
[----:B------:R-:W0:Y:S01]  /*1ba0*/  @P1 LDC R21, c[0x0][0x40c] ;  /* 0x00010300ff151b82 */ /* 0x000e220000000800 */
[--C-:B------:R-:W-:Y:S01]  /*1bb0*/  @P1 HADD2.F32 R20, -RZ, R87.reuse.H0_H0 ;  /* 0x20000057ff141230 */ /* 0x100fe20000004100 */
[----:B------:R-:W-:Y:S01]  /*1bc0*/  CS2R R48, SRZ ;  /* 0x0000000000307805 */ /* 0x000fe2000001ff00 */
[--C-:B--2---:R-:W-:Y:S01]  /*1bd0*/  @P1 HADD2.F32 R18, -RZ, R88.reuse.H0_H0 ;  /* 0x20000058ff121230 */ /* 0x104fe20000004100 */
        /* <DEDUP_REMOVED lines=14> */
.L_x_43411:
[----:B------:R-:W-:Y:S05]  /*1cc0*/  BSYNC.RECONVERGENT B0 ;  /* 0x0000000000007941 */ /* 0x000fea0003800200 */
.L_x_43409:
        /* <DEDUP_REMOVED lines=35> */
.L_x_43413:
        /* <DEDUP_REMOVED lines=18> */
.L_x_43414:
[----:B------:R-:W-:Y:S05]  /*2020*/  BSYNC.RECONVERGENT B0 ;  /* 0x0000000000007941 */ /* 0x000fea0003800200 */
.L_x_43412:
        /* <DEDUP_REMOVED lines=35> */
.L_x_43416:
        /* <DEDUP_REMOVED lines=18> */
.L_x_43417:
[----:B------:R-:W-:Y:S05]  /*2380*/  BSYNC.RECONVERGENT B0 ;  /* 0x0000000000007941 */ /* 0x000fea0003800200 */
.L_x_43415:
        /* <DEDUP_REMOVED lines=16> */
[----:B--2---:R-:W-:Y:S02]  /*2490*/  MOV R22, R10 ;  /* 0x0000000a00167202 */ /* 0x004fe40000000f00 */
[----:B------:R-:W-:-:S05]  /*24a0*/  MOV R23, R11 ;  /* 0x0000000b00177202 */ /* 0x000fca0000000f00 */
[----:B------:R-:W0:Y:S01]  /*24b0*/  @P2 LDC R16, c[0x0][0x40c] ;  /* 0x00010300ff102b82 */ /* 0x000e220000000800 */
        /* <DEDUP_REMOVED lines=16> */
.L_x_43419:
        /* <DEDUP_REMOVED lines=18> */
.L_x_43420:
[----:B------:R-:W-:Y:S05]  /*26e0*/  BSYNC.RECONVERGENT B0 ;  /* 0x0000000000007941 */ /* 0x000fea0003800200 */
.L_x_43418:
        /* <DEDUP_REMOVED lines=35> */
.L_x_43422:
        /* <DEDUP_REMOVED lines=18> */
.L_x_43423:
[----:B------:R-:W-:Y:S05]  /*2a40*/  BSYNC.RECONVERGENT B0 ;  /* 0x0000000000007941 */ /* 0x000fea0003800200 */
.L_x_43421:
        /* <DEDUP_REMOVED lines=35> */
.L_x_43425:
        /* <DEDUP_REMOVED lines=18> */
.L_x_43426:
[----:B------:R-:W-:Y:S05]  /*2da0*/  BSYNC.RECONVERGENT B0 ;  /* 0x0000000000007941 */ /* 0x000fea0003800200 */
.L_x_43424:
        /* <DEDUP_REMOVED lines=35> */
.L_x_43428:
        /* <DEDUP_REMOVED lines=18> */
.L_x_43429:
[----:B------:R-:W-:Y:S05]  /*3100*/  BSYNC.RECONVERGENT B0 ;  /* 0x0000000000007941 */ /* 0x000fea0003800200 */
.L_x_43427:
        /* <DEDUP_REMOVED lines=35> */
.L_x_43431:
        /* <DEDUP_REMOVED lines=18> */
.L_x_43432:
[----:B------:R-:W-:Y:S05]  /*3460*/  BSYNC.RECONVERGENT B0 ;  /* 0x0000000000007941 */ /* 0x000fea0003800200 */
.L_x_43430:
        /* <DEDUP_REMOVED lines=14> */
[----:B--2--5:R-:W-:Y:S02]  /*3550*/  MOV R16, R8 ;  /* 0x0000000800107202 */ /* 0x024fe40000000f00 */
[----:B------:R-:W-:Y:S02]  /*3560*/  MOV R17, R9 ;  /* 0x0000000900117202 */ /* 0x000fe40000000f00 */
[----:B------:R-:W-:-:S07]  /*3570*/  MOV R18, R10 ;  /* 0x0000000a00127202 */ /* 0x000fce0000000f00 */
        /* <DEDUP_REMOVED lines=8> */
[----:B------:R-:W-:Y:S01]  /*3600*/  MOV R19, R11 ;  /* 0x0000000b00137202 */ /* 0x000fe20000000f00 */
        /* <DEDUP_REMOVED lines=9> */
.L_x_43434:
[----:B------:R-:W0:Y:S01]  /*36a0*/  @P1 LDC R111, c[0x0][0x40c] ;  /* 0x00010300ff6f1b82 */ /* 0x000e220000000800 */
[----:B--2---:R-:W-:Y:S01]  /*36b0*/  @P1 HADD2.F32 R19, -RZ, R103.H0_H0 ;  /* 0x20000067ff131230 */ /* 0x004fe20000004100 */
[----:B------:R-:W-:Y:S01]  /*36c0*/  CS2R R16, SRZ ;  /* 0x0000000000107805 */ /* 0x000fe2000001ff00 */
[----:B------:R-:W-:-:S05]  /*36d0*/  @P1 HADD2.F32 R14, -RZ, R104.H0_H0 ;  /* 0x20000068ff0e1230 */ /* 0x000fca0000004100 */
[----:B------:R-:W1:Y:S08]  /*36e0*/  @P1 LDC R18, c[0x0][0x40c] ;  /* 0x00010300ff121b82 */ /* 0x000e700000000800 */
[----:B------:R-:W2:Y:S08]  /*36f0*/  @P1 LDC R113, c[0x0][0x40c] ;  /* 0x00010300ff711b82 */ /* 0x000eb00000000800 */
[----:B------:R-:W3:Y:S01]  /*3700*/  @P1 LDC R15, c[0x0][0x40c] ;  /* 0x00010300ff0f1b82 */ /* 0x000ee20000000800 */
[----:B0----5:R-:W-:-:S04]  /*3710*/  @P1 FMUL.FTZ R111, R4, R111 ;  /* 0x0000006f046f1220 */ /* 0x021fc80000410000 */
[----:B------:R-:W-:Y:S01]  /*3720*/  @P1 FMUL.FTZ R16, R111, R19 ;  /* 0x000000136f101220 */ /* 0x000fe20000410000 */
[----:B------:R-:W-:Y:S02]  /*3730*/  @P1 HADD2.F32 R111, -RZ, R103.H1_H1 ;  /* 0x30000067ff6f1230 */ /* 0x000fe40000004100 */
[----:B-1----:R-:W-:-:S04]  /*3740*/  @P1 FMUL.FTZ R18, R5, R18 ;  /* 0x0000001205121220 */ /* 0x002fc80000410000 */
[----:B------:R-:W-:Y:S01]  /*3750*/  @P1 FMUL.FTZ R17, R18, R14 ;  /* 0x0000000e12111220 */ /* 0x000fe20000410000 */
[----:B------:R-:W-:Y:S01]  /*3760*/  @P1 HADD2.F32 R14, -RZ, R104.H1_H1 ;  /* 0x30000068ff0e1230 */ /* 0x000fe20000004100 */
[----:B------:R-:W-:Y:S01]  /*3770*/  CS2R R18, SRZ ;  /* 0x0000000000127805 */ /* 0x000fe2000001ff00 */
[----:B--2---:R-:W-:-:S04]  /*3780*/  @P1 FMUL.FTZ R113, R6, R113 ;  /* 0x0000007106711220 */ /* 0x004fc80000410000 */
[----:B------:R-:W-:Y:S01]  /*3790*/  @P1 FMUL.FTZ R18, R113, R111 ;  /* 0x0000006f71121220 */ /* 0x000fe20000410000 */
[----:B---3--:R-:W-:-:S04]  /*37a0*/  @P1 FMUL.FTZ R15, R7, R15 ;  /* 0x0000000f070f1220 */ /* 0x008fc80000410000 */
[----:B------:R-:W-:-:S07]  /*37b0*/  @P1 FMUL.FTZ R19, R15, R14 ;  /* 0x0000000e0f131220 */ /* 0x000fce0000410000 */
.L_x_43435:
[----:B------:R-:W-:Y:S05]  /*37c0*/  BSYNC.RECONVERGENT B0 ;  /* 0x0000000000007941 */ /* 0x000fea0003800200 */
.L_x_43433:
[----:B------:R-:W0:Y:S01]  /*37d0*/  @P1 LDC.64 R154, c[0x0][0x390] ;  /* 0x0000e400ff9a1b82 */ /* 0x000e220000000a00 */
[----:B------:R-:W-:Y:S02]  /*37e0*/  @P1 IADD3 R14, PT, PT, R13, 0x160, RZ ;  /* 0x000001600d0e1810 */ /* 0x000fe40007ffe0ff */
[C---:B------:R-:W-:Y:S02]  /*37f0*/  IADD3 R13, PT, PT, R110.reuse, 0x140, RZ ;  /* 0x000001406e0d7810 */ /* 0x040fe40007ffe0ff */
[----:B------:R-:W-:-:S03]  /*3800*/  IADD3 R110, PT, PT, R110, 0x160, RZ ;  /* 0x000001606e6e7810 */ /* 0x000fc60007ffe0ff */
[----:B------:R-:W1:Y:S01]  /*3810*/  @P0 LDC.64 R114, c[0x0][0x3a0] ;  /* 0x0000e800ff720b82 */ /* 0x000e620000000a00 */
[----:B0-----:R-:W-:-:S04]  /*3820*/  @P1 IMAD.WIDE.U32 R14, R14, 0x10, R154 ;  /* 0x000000100e0e1825 */ /* 0x001fc800078e009a */
[----:B------:R-:W-:-:S04]  /*3830*/  IMAD.WIDE.U32 R154, R13, 0x10, R152 ;  /* 0x000000100d9a7825 */ /* 0x000fc800078e0098 */
[----:B-1----:R-:W-:Y:S01]  /*3840*/  @P0 IMAD.WIDE.U32 R114, R110, 0x10, R114 ;  /* 0x000000106e720825 */ /* 0x002fe200078e0072 */
[----:B------:R0:W-:Y:S04]  /*3850*/  STG.E.128 desc[UR6][R154.64], R16 ;  /* 0x000000109a007986 */ /* 0x0001e8000c101d06 */
[----:B------:R0:W5:Y:S04]  /*3860*/  @P1 LDG.E.128 R4, desc[UR6][R14.64] ;  /* 0x000000060e041981 */ /* 0x000168000c1e1d00 */
[----:B------:R0:W5:Y:S01]  /*3870*/  @P0 LDG.E.128 R8, desc[UR6][R114.64] ;  /* 0x0000000672080981 */ /* 0x000162000c1e1d00 */
[----:B------:R-:W-:Y:S04]  /*3880*/  BSSY.RECONVERGENT B0, `(.L_x_43436) ;  /* 0x000002c000007945 */ /* 0x000fe80003800200 */
[----:B------:R-:W-:Y:S05]  /*3890*/  @!P0 BRA `(.L_x_43437) ;  /* 0x0000000000588947 */ /* 0x000fea0003800000 */
[----:B------:R-:W-:Y:S02]  /*38a0*/  ISETP.GT.AND P0, PT, R12, RZ, PT ;  /* 0x000000ff0c00720c */ /* 0x000fe40003f04270 */
[----:B-----5:R-:W-:-:S11]  /*38b0*/  MOV R12, R8 ;  /* 0x00000008000c7202 */ /* 0x020fd60000000f00 */
[----:B------:R-:W1:Y:S01]  /*38c0*/  @P0 LDC R13, c[0x0][0x40c] ;  /* 0x00010300ff0d0b82 */ /* 0x000e620000000800 */
[--C-:B0-----:R-:W-:Y:S02]  /*38d0*/  @P0 HADD2.F32 R14, -RZ, R105.reuse.H0_H0 ;  /* 0x20000069ff0e0230 */ /* 0x101fe40000004100 */
[----:B------:R-:W-:Y:S02]  /*38e0*/  @P0 HADD2.F32 R113, -RZ, R105.H1_H1 ;  /* 0x30000069ff710230 */ /* 0x000fe40000004100 */
[----:B------:R-:W-:-:S03]  /*38f0*/  @P0 HADD2.F32 R114, -RZ, R106.H0_H0 ;  /* 0x2000006aff720230 */ /* 0x000fc60000004100 */
[----:B------:R-:W0:Y:S08]  /*3900*/  @P0 LDC R15, c[0x0][0x40c] ;  /* 0x00010300ff0f0b82 */ /* 0x000e300000000800 */
[----:B------:R-:W2:Y:S01]  /*3910*/  @P0 LDC R111, c[0x0][0x40c] ;  /* 0x00010300ff6f0b82 */ /* 0x000ea20000000800 */
[----:B-1----:R-:W-:-:S04]  /*3920*/  @P0 FMUL.FTZ R13, R4, R13 ;  /* 0x0000000d040d0220 */ /* 0x002fc80000410000 */
[----:B------:R-:W-:Y:S01]  /*3930*/  @P0 FFMA.FTZ R12, R13, R14, R8 ;  /* 0x0000000e0d0c0223 */ /* 0x000fe20000010008 */
[----:B------:R-:W-:Y:S02]  /*3940*/  MOV R14, R10 ;  /* 0x0000000a000e7202 */ /* 0x000fe40000000f00 */
[----:B------:R-:W-:Y:S01]  /*3950*/  MOV R13, R9 ;  /* 0x00000009000d7202 */ /* 0x000fe20000000f00 */
[----:B0-----:R-:W-:-:S04]  /*3960*/  @P0 FMUL.FTZ R15, R6, R15 ;  /* 0x0000000f060f0220 */ /* 0x001fc80000410000 */
[----:B------:R-:W-:Y:S01]  /*3970*/  @P0 FFMA.FTZ R14, R15, R113, R10 ;  /* 0x000000710f0e0223 */ /* 0x000fe2000001000a */
[----:B------:R-:W-:Y:S01]  /*3980*/  MOV R15, R11 ;  /* 0x0000000b000f7202 */ /* 0x000fe20000000f00 */
[----:B--2---:R-:W-:-:S04]  /*3990*/  @P0 FMUL.FTZ R111, R5, R111 ;  /* 0x0000006f056f0220 */ /* 0x004fc80000410000 */
[----:B------:R-:W-:Y:S01]  /*39a0*/  @P0 FFMA.FTZ R13, R111, R114, R9 ;  /* 0x000000726f0d0223 */ /* 0x000fe20000010009 */
[----:B------:R-:W-:Y:S06]  /*39b0*/  @!P0 BRA `(.L_x_43438) ;  /* 0x0000000000608947 */ /* 0x000fec0003800000 */
[----:B------:R-:W-:Y:S02]  /*39c0*/  HADD2.F32 R111, -RZ, R106.H1_H1 ;  /* 0x3000006aff6f7230 */ /* 0x000fe40000004100 */
[----:B------:R-:W-:-:S04]  /*39d0*/  FMUL.FTZ R15, R7, UR10 ;  /* 0x0000000a070f7c20 */ /* 0x000fc80008410000 */
[----:B------:R-:W-:Y:S01]  /*39e0*/  FFMA.FTZ R15, R15, R111, R11 ;  /* 0x0000006f0f0f7223 */ /* 0x000fe2000001000b */
[----:B------:R-:W-:Y:S06]  /*39f0*/  BRA `(.L_x_43438) ;  /* 0x0000000000507947 */ /* 0x000fec0003800000 */
.L_x_43437:
[----:B0-----:R-:W0:Y:S01]  /*3a00*/  @P1 LDC R14, c[0x0][0x40c] ;  /* 0x00010300ff0e1b82 */ /* 0x001e220000000800 */
[----:B------:R-:W-:Y:S02]  /*3a10*/  HFMA2 R12, -RZ, RZ, 0, 0 ;  /* 0x00000000ff0c7431 */ /* 0x000fe400000001ff */
[----:B------:R-:W-:-:S05]  /*3a20*/  @P1 HADD2.F32 R13, -RZ, R105.H0_H0 ;  /* 0x20000069ff0d1230 */ /* 0x000fca0000004100 */
[----:B------:R-:W1:Y:S08]  /*3a30*/  @P1 LDC R15, c[0x0][0x40c] ;  /* 0x00010300ff0f1b82 */ /* 0x000e700000000800 */
[----:B------:R-:W2:Y:S08]  /*3a40*/  @P1 LDC R111, c[0x0][0x40c] ;  /* 0x00010300ff6f1b82 */ /* 0x000eb00000000800 */
[----:B------:R-:W3:Y:S01]  /*3a50*/  @P1 LDC R113, c[0x0][0x40c] ;  /* 0x00010300ff711b82 */ /* 0x000ee20000000800 */
[----:B0----5:R-:W-:-:S04]  /*3a60*/  @P1 FMUL.FTZ R14, R4, R14 ;  /* 0x0000000e040e1220 */ /* 0x021fc80000410000 */
[----:B------:R-:W-:Y:S01]  /*3a70*/  @P1 FMUL.FTZ R12, R14, R13 ;  /* 0x0000000d0e0c1220 */ /* 0x000fe20000410000 */
[----:B------:R-:W-:Y:S01]  /*3a80*/  @P1 HADD2.F32 R14, -RZ, R106.H0_H0 ;  /* 0x2000006aff0e1230 */ /* 0x000fe20000004100 */
[----:B------:R-:W-:Y:S01]  /*3a90*/  MOV R13, RZ ;  /* 0x000000ff000d7202 */ /* 0x000fe20000000f00 */
[----:B-1----:R-:W-:-:S04]  /*3aa0*/  @P1 FMUL.FTZ R15, R5, R15 ;  /* 0x0000000f050f1220 */ /* 0x002fc80000410000 */
[----:B------:R-:W-:Y:S01]  /*3ab0*/  @P1 FMUL.FTZ R13, R15, R14 ;  /* 0x0000000e0f0d1220 */ /* 0x000fe20000410000 */
[----:B------:R-:W-:Y:S02]  /*3ac0*/  HFMA2 R14, -RZ, RZ, 0, 0 ;  /* 0x00000000ff0e7431 */ /* 0x000fe400000001ff */
[----:B------:R-:W-:Y:S02]  /*3ad0*/  @P1 HADD2.F32 R15, -RZ, R105.H1_H1 ;  /* 0x30000069ff0f1230 */ /* 0x000fe40000004100 */
[----:B--2---:R-:W-:-:S04]  /*3ae0*/  @P1 FMUL.FTZ R111, R6, R111 ;  /* 0x0000006f066f1220 */ /* 0x004fc80000410000 */
[----:B------:R-:W-:Y:S01]  /*3af0*/  @P1 FMUL.FTZ R14, R111, R15 ;  /* 0x0000000f6f0e1220 */ /* 0x000fe20000410000 */
[----:B------:R-:W-:Y:S01]  /*3b00*/  @P1 HADD2.F32 R111, -RZ, R106.H1_H1 ;  /* 0x3000006aff6f1230 */ /* 0x000fe20000004100 */
[----:B------:R-:W-:Y:S01]  /*3b10*/  MOV R15, RZ ;  /* 0x000000ff000f7202 */ /* 0x000fe20000000f00 */
[----:B---3--:R-:W-:-:S04]  /*3b20*/  @P1 FMUL.FTZ R113, R7, R113 ;  /* 0x0000007107711220 */ /* 0x008fc80000410000 */
[----:B------:R-:W-:-:S07]  /*3b30*/  @P1 FMUL.FTZ R15, R113, R111 ;  /* 0x0000006f710f1220 */ /* 0x000fce0000410000 */
.L_x_43438:
[----:B------:R-:W-:Y:S05]  /*3b40*/  BSYNC.RECONVERGENT B0 ;  /* 0x0000000000007941 */ /* 0x000fea0003800200 */
.L_x_43436:
        /* <DEDUP_REMOVED lines=171> */
.L_x_43454:
[----:B01----:R-:W-:Y:S01]  /*4600*/  FADD.FTZ R116, R116, R110 ;  /* 0x0000006e74747221 */ /* 0x003fe20000010000 */
[----:B------:R-:W-:Y:S01]  /*4610*/  FMUL.FTZ R110, R111, R111 ;  /* 0x0000006f6f6e7220 */ /* 0x000fe20000410000 */
        /* <DEDUP_REMOVED lines=15> */
[----:B------:R-:W-:Y:S01]  /*4710*/  HADD2.F32 R153, -RZ, R108.H0_H0 ;  /* 0x2000006cff997230 */ /* 0x000fe20000004100 */
[----:B------:R-:W-:-:S03]  /*4720*/  IADD3 R112, PT, PT, R112, -0x1, RZ ;  /* 0xffffffff70707810 */ /* 0x000fc60007ffe0ff */
[C---:B------:R-:W-:Y:S01]  /*4730*/  FADD.FTZ R40, -R111.reuse, R40 ;  /* 0x000000286f287221 */ /* 0x040fe20000010100 */
[C---:B------:R-:W-:Y:S01]  /*4740*/  FADD.FTZ R0, -R111.reuse, R42 ;  /* 0x0000002a6f007221 */ /* 0x040fe20000010100 */
[----:B------:R-:W-:Y:S02]  /*4750*/  IMAD R117, R112, R117, RZ ;  /* 0x0000007570757224 */ /* 0x000fe400078e02ff */
[C---:B------:R-:W-:Y:S01]  /*4760*/  FADD.FTZ R112, -R111.reuse, R44 ;  /* 0x0000002c6f707221 */ /* 0x040fe20000010100 */
[--C-:B------:R-:W-:Y:S02]  /*4770*/  HADD2.F32 R44, -RZ, R107.reuse.H0_H0 ;  /* 0x2000006bff2c7230 */ /* 0x100fe40000004100 */
[----:B------:R-:W-:Y:S01]  /*4780*/  FMUL.FTZ R40, R110, R40 ;  /* 0x000000286e287220 */ /* 0x000fe20000410000 */
[----:B------:R-:W-:Y:S02]  /*4790*/  HADD2.F32 R42, -RZ, R80.H0_H0 ;  /* 0x20000050ff2a7230 */ /* 0x000fe40000004100 */
[C---:B------:R-:W-:Y:S01]  /*47a0*/  FADD.FTZ R113, -R111.reuse, R45 ;  /* 0x0000002d6f717221 */ /* 0x040fe20000010100 */
[C---:B------:R-:W-:Y:S01]  /*47b0*/  FADD.FTZ R41, -R111.reuse, R41 ;  /* 0x000000296f297221 */ /* 0x040fe20000010100 */
[C---:B------:R-:W-:Y:S01]  /*47c0*/  FADD.FTZ R116, -R111.reuse, R51 ;  /* 0x000000336f747221 */ /* 0x040fe20000010100 */
[C---:B------:R-:W-:Y:S01]  /*47d0*/  FADD.FTZ R51, -R111.reuse, R54 ;  /* 0x000000366f337221 */ /* 0x040fe20000010100 */
[----:B------:R-:W-:Y:S01]  /*47e0*/  FFMA.FTZ R40, R40, R44, R42 ;  /* 0x0000002c28287223 */ /* 0x000fe2000001002a */
[----:B------:R-:W-:Y:S01]  /*47f0*/  HADD2.F32 R42, -RZ, R140.H0_H0 ;  /* 0x2000008cff2a7230 */ /* 0x000fe20000004100 */
[----:B------:R-:W0:Y:S01]  /*4800*/  LDC.64 R44, c[0x0][0x428] ;  /* 0x00010a00ff2c7b82 */ /* 0x000e220000000a00 */
[----:B------:R-:W-:Y:S01]  /*4810*/  FMUL.FTZ R41, R110, R41 ;  /* 0x000000296e297220 */ /* 0x000fe20000410000 */
[C---:B------:R-:W-:Y:S01]  /*4820*/  FADD.FTZ R54, -R111.reuse, R57 ;  /* 0x000000396f367221 */ /* 0x040fe20000010100 */
[----:B------:R-:W-:Y:S01]  /*4830*/  FADD.FTZ R57, -R111, R20 ;  /* 0x000000146f397221 */ /* 0x000fe20000010100 */
[----:B------:R-:W-:-:S02]  /*4840*/  HADD2.F32 R20, -RZ, R107.H1_H1 ;  /* 0x3000006bff147230 */ /* 0x000fc40000004100 */
[----:B------:R-:W-:Y:S01]  /*4850*/  FFMA.FTZ R41, R41, R153, R42 ;  /* 0x0000009929297223 */ /* 0x000fe2000001002a */
[----:B------:R-:W-:Y:S02]  /*4860*/  HADD2.F32 R42, -RZ, R81.H0_H0 ;  /* 0x20000051ff2a7230 */ /* 0x000fe40000004100 */
[----:B------:R-:W-:Y:S01]  /*4870*/  FMUL.FTZ R0, R110, R0 ;  /* 0x000000006e007220 */ /* 0x000fe20000410000 */
[----:B------:R-:W-:Y:S01]  /*4880*/  SHF.R.S32.HI R152, RZ, 0x1f, R117 ;  /* 0x0000001fff987819 */ /* 0x000fe20000011475 */
[C---:B------:R-:W-:Y:S01]  /*4890*/  FADD.FTZ R115, -R111.reuse, R48 ;  /* 0x000000306f737221 */ /* 0x040fe20000010100 */
[C---:B------:R-:W-:Y:S01]  /*48a0*/  FADD.FTZ R48, -R111.reuse, R52 ;  /* 0x000000346f307221 */ /* 0x040fe20000010100 */
[----:B------:R-:W-:Y:S01]  /*48b0*/  FFMA.FTZ R42, R0, R20, R42 ;  /* 0x00000014002a7223 */ /* 0x000fe2000001002a */
[C---:B------:R-:W-:Y:S01]  /*48c0*/  FADD.FTZ R43, -R111.reuse, R43 ;  /* 0x0000002b6f2b7221 */ /* 0x040fe20000010100 */
[C---:B------:R-:W-:Y:S01]  /*48d0*/  FADD.FTZ R52, -R111.reuse, R55 ;  /* 0x000000376f347221 */ /* 0x040fe20000010100 */
[----:B------:R-:W-:Y:S01]  /*48e0*/  LEA.HI R152, R152, R117, RZ, 0x2 ;  /* 0x0000007598987211 */ /* 0x000fe200078f10ff */
[C---:B------:R-:W-:Y:S01]  /*48f0*/  FADD.FTZ R55, -R111.reuse, R58 ;  /* 0x0000003a6f377221 */ /* 0x040fe20000010100 */
[----:B------:R-:W-:Y:S01]  /*4900*/  LOP3.LUT R0, R118, 0x1f, RZ, 0xc0, !PT ;  /* 0x0000001f76007812 */ /* 0x000fe200078ec0ff */
[----:B------:R-:W-:Y:S01]  /*4910*/  FADD.FTZ R58, -R111, R21 ;  /* 0x000000156f3a7221 */ /* 0x000fe20000010100 */
[----:B------:R-:W-:-:S02]  /*4920*/  HADD2.F32 R21, -RZ, R108.H1_H1 ;  /* 0x3000006cff157230 */ /* 0x000fc40000004100 */
[C---:B------:R-:W-:Y:S01]  /*4930*/  FADD.FTZ R118, -R111.reuse, R28 ;  /* 0x0000001c6f767221 */ /* 0x040fe20000010100 */
[----:B------:R-:W-:Y:S02]  /*4940*/  HADD2.F32 R20, -RZ, R140.H1_H1 ;  /* 0x3000008cff147230 */ /* 0x000fe40000004100 */
[----:B------:R-:W-:Y:S01]  /*4950*/  FMUL.FTZ R43, R110, R43 ;  /* 0x0000002b6e2b7220 */ /* 0x000fe20000410000 */
[----:B------:R-:W-:Y:S01]  /*4960*/  LEA.HI.SX32 R28, R152, R0, 0x1e ;  /* 0x00000000981c7211 */ /* 0x000fe200078ff2ff */
[C---:B------:R-:W-:Y:S01]  /*4970*/  FADD.FTZ R114, -R111.reuse, R47 ;  /* 0x0000002f6f727221 */ /* 0x040fe20000010100 */
[----:B------:R-:W-:Y:S01]  /*4980*/  FADD.FTZ R47, -R111, R49 ;  /* 0x000000316f2f7221 */ /* 0x000fe20000010100 */
[----:B------:R-:W-:Y:S01]  /*4990*/  FFMA.FTZ R43, R43, R21, R20 ;  /* 0x000000152b2b7223 */ /* 0x000fe20000010014 */
[----:B------:R-:W-:Y:S01]  /*49a0*/  FADD.FTZ R49, -R111, R50 ;  /* 0x000000326f317221 */ /* 0x000fe20000010100 */
[----:B0-----:R-:W-:-:S04]  /*49b0*/  IMAD.WIDE.U32 R20, R28, 0x10, R44 ;  /* 0x000000101c147825 */ /* 0x001fc800078e002c */
[C---:B------:R-:W-:Y:S01]  /*49c0*/  FADD.FTZ R50, -R111.reuse, R53 ;  /* 0x000000356f327221 */ /* 0x040fe20000010100 */
[C---:B------:R-:W-:Y:S01]  /*49d0*/  FADD.FTZ R53, -R111.reuse, R56 ;  /* 0x000000386f357221 */ /* 0x040fe20000010100 */
[C---:B------:R-:W-:Y:S01]  /*49e0*/  FADD.FTZ R56, -R111.reuse, R59 ;  /* 0x0000003b6f387221 */ /* 0x040fe20000010100 */
[C---:B------:R-:W-:Y:S01]  /*49f0*/  FADD.FTZ R59, -R111.reuse, R22 ;  /* 0x000000166f3b7221 */ /* 0x040fe20000010100 */
[C---:B------:R-:W-:Y:S01]  /*4a00*/  FADD.FTZ R117, -R111.reuse, R23 ;  /* 0x000000176f757221 */ /* 0x040fe20000010100 */
[----:B------:R0:W-:Y:S01]  /*4a10*/  STG.E.128 desc[UR6][R20.64], R40 ;  /* 0x0000002814007986 */ /* 0x0001e2000c101d06 */
[----:B------:R-:W-:Y:S02]  /*4a20*/  HADD2.F32 R23, -RZ, R109.H0_H0 ;  /* 0x2000006dff177230 */ /* 0x000fe40000004100 */
[C---:B------:R-:W-:Y:S01]  /*4a30*/  FMUL.FTZ R112, R110.reuse, R112 ;  /* 0x000000706e707220 */ /* 0x040fe20000410000 */
[----:B------:R-:W-:Y:S02]  /*4a40*/  HADD2.F32 R22, -RZ, R119.H0_H0 ;  /* 0x20000077ff167230 */ /* 0x000fe40000004100 */
[----:B------:R-:W-:Y:S01]  /*4a50*/  FMUL.FTZ R113, R110, R113 ;  /* 0x000000716e717220 */ /* 0x000fe20000410000 */
[----:B------:R-:W-:Y:S01]  /*4a60*/  FADD.FTZ R46, -R111, R46 ;  /* 0x0000002e6f2e7221 */ /* 0x000fe20000010100 */
[----:B------:R-:W-:-:S02]  /*4a70*/  HADD2.F32 R153, -RZ, R109.H1_H1 ;  /* 0x3000006dff997230 */ /* 0x000fc40000004100 */
[C---:B------:R-:W-:Y:S01]  /*4a80*/  FMUL.FTZ R49, R110.reuse, R49 ;  /* 0x000000316e317220 */ /* 0x040fe20000410000 */
[----:B------:R-:W-:Y:S02]  /*4a90*/  HADD2.F32 R152, -RZ, R119.H1_H1 ;  /* 0x30000077ff987230 */ /* 0x000fe40000004100 */
        /* <DEDUP_REMOVED lines=9> */
[----:B0-----:R-:W-:-:S02]  /*4b30*/  HADD2.F32 R20, -RZ, R78.H0_H0 ;  /* 0x2000004eff147230 */ /* 0x001fc40000004100 */
[C---:B------:R-:W-:Y:S01]  /*4b40*/  FADD.FTZ R40, -R111.reuse, R16 ;  /* 0x000000106f287221 */ /* 0x040fe20000010100 */
[----:B------:R-:W-:Y:S02]  /*4b50*/  HADD2.F32 R21, -RZ, R141.H0_H0 ;  /* 0x2000008dff157230 */ /* 0x000fe40000004100 */
[----:B------:R-:W-:Y:S01]  /*4b60*/  FMUL.FTZ R16, R110, R115 ;  /* 0x000000736e107220 */ /* 0x000fe20000410000 */
[----:B------:R-:W-:Y:S01]  /*4b70*/  FADD.FTZ R42, -R111, R18 ;  /* 0x000000126f2a7221 */ /* 0x000fe20000010100 */
[----:B------:R-:W-:Y:S01]  /*4b80*/  FFMA.FTZ R20, R112, R23, R20 ;  /* 0x0000001770147223 */ /* 0x000fe20000010014 */
[----:B------:R-:W-:Y:S02]  /*4b90*/  HADD2.F32 R112, -RZ, R76.H0_H0 ;  /* 0x2000004cff707230 */ /* 0x000fe40000004100 */
[----:B------:R-:W-:Y:S01]  /*4ba0*/  FFMA.FTZ R21, R113, R22, R21 ;  /* 0x0000001671157223 */ /* 0x000fe20000010015 */
[----:B------:R-:W-:Y:S02]  /*4bb0*/  HADD2.F32 R113, -RZ, R120.H0_H0 ;  /* 0x20000078ff717230 */ /* 0x000fe40000004100 */
[----:B------:R-:W-:Y:S01]  /*4bc0*/  FADD.FTZ R43, -R111, R19 ;  /* 0x000000136f2b7221 */ /* 0x000fe20000010100 */
[----:B------:R-:W-:-:S02]  /*4bd0*/  HADD2.F32 R22, -RZ, R79.H0_H0 ;  /* 0x2000004fff167230 */ /* 0x000fc40000004100 */
[C---:B------:R-:W-:Y:S01]  /*4be0*/  FADD.FTZ R41, -R111.reuse, R17 ;  /* 0x000000116f297221 */ /* 0x040fe20000010100 */
[----:B------:R-:W-:Y:S02]  /*4bf0*/  HADD2.F32 R18, -RZ, R77.H0_H0 ;  /* 0x2000004dff127230 */ /* 0x000fe40000004100 */
[----:B------:R-:W-:Y:S01]  /*4c00*/  FFMA.FTZ R16, R16, R113, R112 ;  /* 0x0000007110107223 */ /* 0x000fe20000010070 */
[----:B------:R-:W-:Y:S02]  /*4c10*/  HADD2.F32 R112, -RZ, R120.H1_H1 ;  /* 0x30000078ff707230 */ /* 0x000fe40000004100 */
[----:B------:R-:W-:Y:S01]  /*4c20*/  FFMA.FTZ R22, R46, R153, R22 ;  /* 0x000000992e167223 */ /* 0x000fe20000010016 */
[----:B------:R-:W-:Y:S02]  /*4c30*/  HADD2.F32 R23, -RZ, R141.H1_H1 ;  /* 0x3000008dff177230 */ /* 0x000fe40000004100 */
[----:B------:R-:W-:Y:S01]  /*4c40*/  FADD.FTZ R30, -R111, R30 ;  /* 0x0000001e6f1e7221 */ /* 0x000fe20000010100 */
[----:B------:R-:W-:-:S02]  /*4c50*/  HADD2.F32 R46, -RZ, R121.H1_H1 ;  /* 0x30000079ff2e7230 */ /* 0x000fc40000004100 */
[----:B------:R-:W-:Y:S01]  /*4c60*/  FFMA.FTZ R18, R49, R112, R18 ;  /* 0x0000007031127223 */ /* 0x000fe20000010012 */
[--C-:B------:R-:W-:Y:S02]  /*4c70*/  HADD2.F32 R19, -RZ, R142.reuse.H1_H1 ;  /* 0x3000008eff137230 */ /* 0x100fe40000004100 */
[----:B------:R-:W-:Y:S01]  /*4c80*/  FMUL.FTZ R112, R110, R48 ;  /* 0x000000306e707220 */ /* 0x000fe20000410000 */
[C---:B------:R-:W-:Y:S01]  /*4c90*/  IADD3 R49, PT, PT, R28.reuse, 0x20, RZ ;  /* 0x000000201c317810 */ /* 0x040fe20007ffe0ff */
[----:B------:R-:W-:Y:S01]  /*4ca0*/  HADD2.F32 R113, -RZ, R121.H0_H0 ;  /* 0x20000079ff717230 */ /* 0x000fe20000004100 */
[----:B------:R-:W-:Y:S01]  /*4cb0*/  IADD3 R48, PT, PT, R28, 0x40, RZ ;  /* 0x000000401c307810 */ /* 0x000fe20007ffe0ff */
[----:B------:R-:W-:Y:S02]  /*4cc0*/  HADD2.F32 R17, -RZ, R142.H0_H0 ;  /* 0x2000008eff117230 */ /* 0x000fe40000004100 */
        /* <DEDUP_REMOVED lines=13> */
[----:B------:R-:W-:Y:S01]  /*4da0*/  FADD.FTZ R111, -R111, R15 ;  /* 0x0000000f6f6f7221 */ /* 0x000fe20000010100 */
[----:B------:R-:W-:Y:S01]  /*4db0*/  FFMA.FTZ R19, R116, R46, R19 ;  /* 0x0000002e74137223 */ /* 0x000fe20000010013 */
[----:B------:R-:W-:-:S04]  /*4dc0*/  IMAD.WIDE.U32 R114, R49, 0x10, R44 ;  /* 0x0000001031727825 */ /* 0x000fc800078e002c */
[----:B------:R-:W-:Y:S01]  /*4dd0*/  FFMA.FTZ R17, R47, R113, R17 ;  /* 0x000000712f117223 */ /* 0x000fe20000010011 */
[C---:B------:R-:W-:Y:S01]  /*4de0*/  FMUL.FTZ R47, R110.reuse, R12 ;  /* 0x0000000c6e2f7220 */ /* 0x040fe20000410000 */
[C---:B------:R-:W-:Y:S01]  /*4df0*/  FMUL.FTZ R49, R110.reuse, R14 ;  /* 0x0000000e6e317220 */ /* 0x040fe20000410000 */
[----:B------:R-:W-:Y:S01]  /*4e00*/  HADD2.F32 R15, -RZ, R122.H0_H0 ;  /* 0x2000007aff0f7230 */ /* 0x000fe20000004100 */
[----:B------:R0:W-:Y:S01]  /*4e10*/  STG.E.128 desc[UR6][R114.64], R20 ;  /* 0x0000001472007986 */ /* 0x0001e2000c101d06 */
[----:B------:R-:W-:Y:S02]  /*4e20*/  HADD2.F32 R46, -RZ, R74.H0_H0 ;  /* 0x2000004aff2e7230 */ /* 0x000fe40000004100 */
[----:B------:R-:W-:Y:S01]  /*4e30*/  FMUL.FTZ R51, R110, R51 ;  /* 0x000000336e337220 */ /* 0x000fe20000410000 */
[----:B------:R-:W-:-:S04]  /*4e40*/  IMAD.WIDE.U32 R152, R48, 0x10, R44 ;  /* 0x0000001030987825 */ /* 0x000fc800078e002c */
[C---:B------:R-:W-:Y:S01]  /*4e50*/  FMUL.FTZ R52, R110.reuse, R52 ;  /* 0x000000346e347220 */ /* 0x040fe20000410000 */
[----:B------:R-:W-:Y:S01]  /*4e60*/  FMUL.FTZ R53, R110, R53 ;  /* 0x000000356e357220 */ /* 0x000fe20000410000 */
[----:B------:R-:W-:Y:S01]  /*4e70*/  FFMA.FTZ R12, R112, R15, R46 ;  /* 0x0000000f700c7223 */ /* 0x000fe2000001002e */
[----:B------:R-:W-:Y:S01]  /*4e80*/  HADD2.F32 R14, -RZ, R75.H0_H0 ;  /* 0x2000004bff0e7230 */ /* 0x000fe20000004100 */
[----:B------:R1:W-:Y:S01]  /*4e90*/  STG.E.128 desc[UR6][R152.64], R16 ;  /* 0x0000001098007986 */ /* 0x0003e2000c101d06 */
[--C-:B------:R-:W-:Y:S02]  /*4ea0*/  HADD2.F32 R15, -RZ, R143.reuse.H1_H1 ;  /* 0x3000008fff0f7230 */ /* 0x100fe40000004100 */
[C---:B------:R-:W-:Y:S01]  /*4eb0*/  FMUL.FTZ R54, R110.reuse, R54 ;  /* 0x000000366e367220 */ /* 0x040fe20000410000 */
[C---:B------:R-:W-:Y:S01]  /*4ec0*/  FMUL.FTZ R55, R110.reuse, R55 ;  /* 0x000000376e377220 */ /* 0x040fe20000410000 */
[C---:B------:R-:W-:Y:S01]  /*4ed0*/  FMUL.FTZ R56, R110.reuse, R56 ;  /* 0x000000386e387220 */ /* 0x040fe20000410000 */
[----:B------:R-:W-:Y:S01]  /*4ee0*/  FMUL.FTZ R48, R110, R13 ;  /* 0x0000000d6e307220 */ /* 0x000fe20000410000 */
[----:B------:R-:W-:-:S02]  /*4ef0*/  HADD2.F32 R13, -RZ, R143.H0_H0 ;  /* 0x2000008fff0d7230 */ /* 0x000fc40000004100 */
[C---:B------:R-:W-:Y:S01]  /*4f00*/  FMUL.FTZ R50, R110.reuse, R50 ;  /* 0x000000326e327220 */ /* 0x040fe20000410000 */
[C---:B------:R-:W-:Y:S01]  /*4f10*/  FMUL.FTZ R24, R110.reuse, R24 ;  /* 0x000000186e187220 */ /* 0x040fe20000410000 */
[C---:B------:R-:W-:Y:S01]  /*4f20*/  FMUL.FTZ R57, R110.reuse, R57 ;  /* 0x000000396e397220 */ /* 0x040fe20000410000 */
[----:B0-----:R-:W-:Y:S02]  /*4f30*/  HADD2.F32 R21, -RZ, R122.H1_H1 ;  /* 0x3000007aff157230 */ /* 0x001fe40000004100 */
[C---:B------:R-:W-:Y:S01]  /*4f40*/  FMUL.FTZ R59, R110.reuse, R59 ;  /* 0x0000003b6e3b7220 */ /* 0x040fe20000410000 */
[--C-:B------:R-:W-:Y:S02]  /*4f50*/  HADD2.F32 R20, -RZ, R123.reuse.H1_H1 ;  /* 0x3000007bff147230 */ /* 0x100fe40000004100 */
[----:B------:R-:W-:Y:S01]  /*4f60*/  FMUL.FTZ R25, R110, R25 ;  /* 0x000000196e197220 */ /* 0x000fe20000410000 */
[----:B------:R-:W-:Y:S02]  /*4f70*/  HADD2.F32 R22, -RZ, R123.H0_H0 ;  /* 0x2000007bff167230 */ /* 0x000fe40000004100 */
[----:B------:R-:W-:Y:S01]  /*4f80*/  FFMA.FTZ R14, R51, R21, R14 ;  /* 0x00000015330e7223 */ /* 0x000fe2000001000e */
[----:B------:R-:W-:-:S02]  /*4f90*/  HADD2.F32 R51, -RZ, R125.H1_H1 ;  /* 0x3000007dff337230 */ /* 0x000fc40000004100 */
[----:B------:R-:W-:Y:S01]  /*4fa0*/  FFMA.FTZ R15, R52, R20, R15 ;  /* 0x00000014340f7223 */ /* 0x000fe2000001000f */
[----:B-1----:R-:W-:Y:S02]  /*4fb0*/  HADD2.F32 R19, -RZ, R124.H0_H0 ;  /* 0x2000007cff137230 */ /* 0x002fe40000004100 */
[----:B------:R-:W-:Y:S01]  /*4fc0*/  FFMA.FTZ R13, R50, R22, R13 ;  /* 0x00000016320d7223 */ /* 0x000fe2000001000d */
        /* <DEDUP_REMOVED lines=22> */
[----:B------:R-:W-:Y:S01]  /*5130*/  HADD2.F32 R22, -RZ, R71.H0_H0 ;  /* 0x20000047ff167230 */ /* 0x000fe20000004100 */
[C---:B------:R-:W-:Y:S01]  /*5140*/  IADD3 R56, PT, PT, R28.reuse, 0x60, RZ ;  /* 0x000000601c387810 */ /* 0x040fe20007ffe0ff */
[----:B------:R-:W-:Y:S02]  /*5150*/  HADD2.F32 R54, -RZ, R129.H0_H0 ;  /* 0x20000081ff367230 */ /* 0x000fe40000004100 */
[----:B------:R-:W-:Y:S01]  /*5160*/  FFMA.FTZ R20, R57, R50, R20 ;  /* 0x0000003239147223 */ /* 0x000fe20000010014 */
[----:B------:R-:W-:Y:S02]  /*5170*/  HADD2.F32 R53, -RZ, R146.H0_H0 ;  /* 0x20000092ff357230 */ /* 0x000fe40000004100 */
[----:B------:R-:W-:Y:S01]  /*5180*/  FFMA.FTZ R22, R59, R23, R22 ;  /* 0x000000173b167223 */ /* 0x000fe20000010016 */
[----:B------:R-:W-:Y:S01]  /*5190*/  HADD2.F32 R46, -RZ, R127.H0_H0 ;  /* 0x2000007fff2e7230 */ /* 0x000fe20000004100 */
[----:B------:R-:W-:Y:S01]  /*51a0*/  IADD3 R55, PT, PT, R28, 0x80, RZ ;  /* 0x000000801c377810 */ /* 0x000fe20007ffe0ff */
[----:B------:R-:W-:-:S02]  /*51b0*/  HADD2.F32 R21, -RZ, R145.H0_H0 ;  /* 0x20000091ff157230 */ /* 0x000fc40000004100 */
[----:B------:R-:W-:Y:S01]  /*51c0*/  FFMA.FTZ R25, R25, R54, R53 ;  /* 0x0000003619197223 */ /* 0x000fe20000010035 */
[----:B------:R-:W-:Y:S01]  /*51d0*/  HADD2.F32 R57, -RZ, R127.H1_H1 ;  /* 0x3000007fff397230 */ /* 0x000fe20000004100 */
[----:B------:R-:W-:Y:S01]  /*51e0*/  IADD3 R54, PT, PT, R28, 0xa0, RZ ;  /* 0x000000a01c367810 */ /* 0x000fe20007ffe0ff */
[----:B------:R-:W-:Y:S02]  /*51f0*/  HADD2.F32 R23, -RZ, R145.H1_H1 ;  /* 0x30000091ff177230 */ /* 0x000fe40000004100 */
[----:B------:R-:W-:Y:S01]  /*5200*/  FFMA.FTZ R21, R58, R46, R21 ;  /* 0x0000002e3a157223 */ /* 0x000fe20000010015 */
[----:B------:R-:W-:Y:S01]  /*5210*/  IMAD.WIDE.U32 R58, R56, 0x10, R44 ;  /* 0x00000010383a7825 */ /* 0x000fe200078e002c */
[----:B------:R-:W-:-:S03]  /*5220*/  IADD3 R53, PT, PT, R28, 0xc0, RZ ;  /* 0x000000c01c357810 */ /* 0x000fc60007ffe0ff */
[C---:B------:R-:W-:Y:S01]  /*5230*/  FMUL.FTZ R29, R110.reuse, R29 ;  /* 0x0000001d6e1d7220 */ /* 0x040fe20000410000 */
[----:B------:R-:W-:Y:S01]  /*5240*/  FFMA.FTZ R23, R117, R57, R23 ;  /* 0x0000003975177223 */ /* 0x000fe20000010017 */
[----:B------:R-:W-:Y:S01]  /*5250*/  IMAD.WIDE.U32 R112, R55, 0x10, R44 ;  /* 0x0000001037707825 */ /* 0x000fe200078e002c */
[----:B------:R0:W-:Y:S03]  /*5260*/  STG.E.128 desc[UR6][R58.64], R12 ;  /* 0x0000000c3a007986 */ /* 0x0001e6000c101d06 */
[C---:B------:R-:W-:Y:S01]  /*5270*/  FMUL.FTZ R30, R110.reuse, R30 ;  /* 0x0000001e6e1e7220 */ /* 0x040fe20000410000 */
[----:B------:R-:W-:Y:S01]  /*5280*/  FMUL.FTZ R31, R110, R31 ;  /* 0x0000001f6e1f7220 */ /* 0x000fe20000410000 */
[----:B------:R-:W-:Y:S01]  /*5290*/  HADD2.F32 R52, -RZ, R128.H1_H1 ;  /* 0x30000080ff347230 */ /* 0x000fe20000004100 */
[----:B------:R1:W-:Y:S01]  /*52a0*/  STG.E.128 desc[UR6][R112.64], R16 ;  /* 0x0000001070007986 */ /* 0x0003e2000c101d06 */
[----:B------:R-:W-:-:S02]  /*52b0*/  HADD2.F32 R51, -RZ, R69.H0_H0 ;  /* 0x20000045ff337230 */ /* 0x000fc40000004100 */
[C---:B------:R-:W-:Y:S01]  /*52c0*/  FMUL.FTZ R33, R110.reuse, R33 ;  /* 0x000000216e217220 */ /* 0x040fe20000410000 */
[----:B------:R-:W-:Y:S02]  /*52d0*/  HADD2.F32 R50, -RZ, R129.H1_H1 ;  /* 0x30000081ff327230 */ /* 0x000fe40000004100 */
[----:B------:R-:W-:Y:S01]  /*52e0*/  FMUL.FTZ R34, R110, R34 ;  /* 0x000000226e227220 */ /* 0x000fe20000410000 */
[----:B------:R-:W-:Y:S02]  /*52f0*/  HADD2.F32 R46, -RZ, R146.H1_H1 ;  /* 0x30000092ff2e7230 */ /* 0x000fe40000004100 */
[----:B------:R-:W-:Y:S01]  /*5300*/  FFMA.FTZ R26, R26, R52, R51 ;  /* 0x000000341a1a7223 */ /* 0x000fe20000010033 */
[----:B------:R-:W-:Y:S01]  /*5310*/  IMAD.WIDE.U32 R114, R54, 0x10, R44 ;  /* 0x0000001036727825 */ /* 0x000fe200078e002c */
[----:B------:R-:W-:-:S03]  /*5320*/  IADD3 R51, PT, PT, R28, 0x100, RZ ;  /* 0x000001001c337810 */ /* 0x000fc60007ffe0ff */
[----:B------:R-:W-:Y:S01]  /*5330*/  FMUL.FTZ R35, R110, R35 ;  /* 0x000000236e237220 */ /* 0x000fe20000410000 */
[----:B------:R-:W-:Y:S01]  /*5340*/  FFMA.FTZ R27, R27, R50, R46 ;  /* 0x000000321b1b7223 */ /* 0x000fe2000001002e */
[----:B------:R-:W-:Y:S01]  /*5350*/  IMAD.WIDE.U32 R116, R53, 0x10, R44 ;  /* 0x0000001035747825 */ /* 0x000fe200078e002c */
[----:B------:R2:W-:Y:S01]  /*5360*/  STG.E.128 desc[UR6][R114.64], R20 ;  /* 0x0000001472007986 */ /* 0x0005e2000c101d06 */
[----:B------:R-:W-:Y:S02]  /*5370*/  IADD3 R52, PT, PT, R28, 0xe0, RZ ;  /* 0x000000e01c347810 */ /* 0x000fe40007ffe0ff */
[----:B------:R-:W-:Y:S01]  /*5380*/  FMUL.FTZ R36, R110, R36 ;  /* 0x000000246e247220 */ /* 0x000fe20000410000 */
[----:B0-----:R-:W-:Y:S01]  /*5390*/  HADD2.F32 R12, -RZ, R66.H0_H0 ;  /* 0x20000042ff0c7230 */ /* 0x001fe20000004100 */
[----:B------:R0:W-:Y:S01]  /*53a0*/  STG.E.128 desc[UR6][R116.64], R24 ;  /* 0x0000001874007986 */ /* 0x0001e2000c101d06 */
[----:B------:R-:W-:Y:S01]  /*53b0*/  HADD2.F32 R13, -RZ, R147.H0_H0 ;  /* 0x20000093ff0d7230 */ /* 0x000fe20000004100 */
[C---:B------:R-:W-:Y:S01]  /*53c0*/  IADD3 R50, PT, PT, R28.reuse, 0x120, RZ ;  /* 0x000001201c327810 */ /* 0x040fe20007ffe0ff */
[----:B-1----:R-:W-:Y:S01]  /*53d0*/  HADD2.F32 R17, -RZ, R132.H0_H0 ;  /* 0x20000084ff117230 */ /* 0x002fe20000004100 */
[C---:B------:R-:W-:Y:S01]  /*53e0*/  IADD3 R46, PT, PT, R28.reuse, 0x140, RZ ;  /* 0x000001401c2e7810 */ /* 0x040fe20007ffe0ff */
[----:B------:R-:W-:Y:S01]  /*53f0*/  HADD2.F32 R16, -RZ, R64.H0_H0 ;  /* 0x20000040ff107230 */ /* 0x000fe20000004100 */
[----:B------:R-:W-:Y:S01]  /*5400*/  IADD3 R28, PT, PT, R28, 0x160, RZ ;  /* 0x000001601c1c7810 */ /* 0x000fe20007ffe0ff */
[----:B------:R-:W-:-:S02]  /*5410*/  HADD2.F32 R19, -RZ, R130.H1_H1 ;  /* 0x30000082ff137230 */ /* 0x000fc40000004100 */
[----:B------:R-:W-:Y:S01]  /*5420*/  FMUL.FTZ R37, R110, R37 ;  /* 0x000000256e257220 */ /* 0x000fe20000410000 */
[----:B------:R-:W-:Y:S02]  /*5430*/  HADD2.F32 R14, -RZ, R67.H0_H0 ;  /* 0x20000043ff0e7230 */ /* 0x000fe40000004100 */
[----:B------:R-:W-:Y:S01]  /*5440*/  FFMA.FTZ R16, R32, R17, R16 ;  /* 0x0000001120107223 */ /* 0x000fe20000010010 */
[----:B------:R-:W-:Y:S02]  /*5450*/  HADD2.F32 R18, -RZ, R131.H1_H1 ;  /* 0x30000083ff127230 */ /* 0x000fe40000004100 */
[----:B------:R-:W-:Y:S01]  /*5460*/  FMUL.FTZ R42, R110, R42 ;  /* 0x0000002a6e2a7220 */ /* 0x000fe20000410000 */
[----:B------:R-:W-:Y:S02]  /*5470*/  HADD2.F32 R15, -RZ, R147.H1_H1 ;  /* 0x30000093ff0f7230 */ /* 0x000fe40000004100 */
[----:B------:R-:W-:Y:S01]  /*5480*/  FFMA.FTZ R14, R30, R19, R14 ;  /* 0x000000131e0e7223 */ /* 0x000fe2000001000e */
[----:B--2---:R-:W-:-:S02]  /*5490*/  HADD2.F32 R21, -RZ, R130.H0_H0 ;  /* 0x20000082ff157230 */ /* 0x004fc40000004100 */
[----:B------:R-:W-:Y:S01]  /*54a0*/  FMUL.FTZ R38, R110, R38 ;  /* 0x000000266e267220 */ /* 0x000fe20000410000 */
[----:B------:R-:W-:Y:S02]  /*54b0*/  HADD2.F32 R20, -RZ, R131.H0_H0 ;  /* 0x20000083ff147230 */ /* 0x000fe40000004100 */
[----:B------:R-:W-:Y:S01]  /*54c0*/  FFMA.FTZ R15, R31, R18, R15 ;  /* 0x000000121f0f7223 */ /* 0x000fe2000001000f */
[----:B0-----:R-:W-:Y:S02]  /*54d0*/  HADD2.F32 R26, -RZ, R133.H0_H0 ;  /* 0x20000085ff1a7230 */ /* 0x001fe40000004100 */
[----:B------:R-:W-:Y:S01]  /*54e0*/  FFMA.FTZ R12, R118, R21, R12 ;  /* 0x00000015760c7223 */ /* 0x000fe2000001000c */
[----:B------:R-:W-:Y:S02]  /*54f0*/  HADD2.F32 R17, -RZ, R148.H0_H0 ;  /* 0x20000094ff117230 */ /* 0x000fe40000004100 */
[----:B------:R-:W-:Y:S01]  /*5500*/  FFMA.FTZ R13, R29, R20, R13 ;  /* 0x000000141d0d7223 */ /* 0x000fe2000001000d */
[----:B------:R-:W-:-:S02]  /*5510*/  HADD2.F32 R25, -RZ, R132.H1_H1 ;  /* 0x30000084ff197230 */ /* 0x000fc40000004100 */
        /* <DEDUP_REMOVED lines=15> */
[----:B------:R-:W-:-:S04]  /*5610*/  IMAD.WIDE.U32 R54, R51, 0x10, R44 ;  /* 0x0000001033367825 */ /* 0x000fc800078e002c */
[----:B------:R-:W-:Y:S01]  /*5620*/  FMUL.FTZ R111, R110, R111 ;  /* 0x0000006f6e6f7220 */ /* 0x000fe20000410000 */
[----:B------:R-:W-:Y:S01]  /*5630*/  FFMA.FTZ R21, R37, R22, R21 ;  /* 0x0000001625157223 */ /* 0x000fe20000010015 */
[----:B------:R-:W-:-:S04]  /*5640*/  IMAD.WIDE.U32 R52, R52, 0x10, R44 ;  /* 0x0000001034347825 */ /* 0x000fc800078e002c */
[--C-:B------:R-:W-:Y:S01]  /*5650*/  IMAD.WIDE.U32 R50, R50, 0x10, R44.reuse ;  /* 0x0000001032327825 */ /* 0x100fe200078e002c */
[----:B------:R0:W-:Y:S03]  /*5660*/  STG.E.128 desc[UR6][R52.64], R12 ;  /* 0x0000000c34007986 */ /* 0x0001e6000c101d06 */
[--C-:B------:R-:W-:Y:S01]  /*5670*/  IMAD.WIDE.U32 R56, R46, 0x10, R44.reuse ;  /* 0x000000102e387825 */ /* 0x100fe200078e002c */
[----:B------:R0:W-:Y:S03]  /*5680*/  STG.E.128 desc[UR6][R54.64], R16 ;  /* 0x0000001036007986 */ /* 0x0001e6000c101d06 */
[----:B------:R-:W-:-:S04]  /*5690*/  IMAD.WIDE.U32 R44, R28, 0x10, R44 ;  /* 0x000000101c2c7825 */ /* 0x000fc800078e002c */
[----:B------:R-:W-:Y:S02]  /*56a0*/  HADD2.F32 R27, -RZ, R136.H1_H1 ;  /* 0x30000088ff1b7230 */ /* 0x000fe40000004100 */
[----:B------:R-:W-:Y:S02]  /*56b0*/  HADD2.F32 R26, -RZ, R61.H0_H0 ;  /* 0x2000003dff1a7230 */ /* 0x000fe40000004100 */
[----:B------:R-:W-:Y:S02]  /*56c0*/  HADD2.F32 R31, -RZ, R134.H1_H1 ;  /* 0x30000086ff1f7230 */ /* 0x000fe40000004100 */
        /* <DEDUP_REMOVED lines=8> */
[--C-:B------:R-:W-:Y:S02]  /*5750*/  HADD2.F32 R28, -RZ, R137.reuse.H0_H0 ;  /* 0x20000089ff1c7230 */ /* 0x100fe40000004100 */
[--C-:B------:R-:W-:Y:S02]  /*5760*/  HADD2.F32 R25, -RZ, R150.reuse.H0_H0 ;  /* 0x20000096ff197230 */ /* 0x100fe40000004100 */
[----:B------:R-:W-:Y:S01]  /*5770*/  FFMA.FTZ R24, R40, R29, R24 ;  /* 0x0000001d28187223 */ /* 0x000fe20000010018 */
[----:B------:R-:W-:Y:S01]  /*5780*/  HADD2.F32 R36, -RZ, R137.H1_H1 ;  /* 0x30000089ff247230 */ /* 0x000fe20000004100 */
[----:B------:R0:W-:Y:S01]  /*5790*/  STG.E.128 desc[UR6][R50.64], R20 ;  /* 0x0000001432007986 */ /* 0x0001e2000c101d06 */
        /* <DEDUP_REMOVED lines=9> */
[----:B------:R0:W-:Y:S01]  /*5830*/  STG.E.128 desc[UR6][R56.64], R24 ;  /* 0x0000001838007986 */ /* 0x0001e2000c101d06 */
[----:B------:R-:W-:-:S02]  /*5840*/  HADD2.F32 R30, -RZ, R3.H0_H0 ;  /* 0x20000003ff1e7230 */ /* 0x000fc40000004100 */
[----:B------:R-:W-:Y:S01]  /*5850*/  FFMA.FTZ R29, R48, R34, R29 ;  /* 0x00000022301d7223 */ /* 0x000fe2000001001d */
[----:B------:R-:W-:Y:S02]  /*5860*/  HADD2.F32 R32, -RZ, R139.H1_H1 ;  /* 0x3000008bff207230 */ /* 0x000fe40000004100 */
[----:B------:R-:W-:Y:S02]  /*5870*/  HADD2.F32 R31, -RZ, R151.H1_H1 ;  /* 0x30000097ff1f7230 */ /* 0x000fe40000004100 */
[----:B------:R-:W-:-:S03]  /*5880*/  FFMA.FTZ R30, R49, R33, R30 ;  /* 0x00000021311e7223 */ /* 0x000fc6000001001e */
[----:B------:R-:W-:-:S05]  /*5890*/  FFMA.FTZ R31, R111, R32, R31 ;  /* 0x000000206f1f7223 */ /* 0x000fca000001001f */
[----:B------:R0:W-:Y:S02]  /*58a0*/  STG.E.128 desc[UR6][R44.64], R28 ;  /* 0x0000001c2c007986 */ /* 0x0001e4000c101d06 */
.L_x_43441:
[----:B------:R-:W-:Y:S05]  /*58b0*/  BSYNC.RECONVERGENT B0 ;  /* 0x0000000000007941 */ /* 0x000fea0003800200 */
.L_x_43440:
[----:B0-----:R-:W0:Y:S02]  /*58c0*/  LDC.64 R12, c[0x0][0x380] ;  /* 0x0000e000ff0c7b82 */ /* 0x001e240000000a00 */
[----:B0-----:R-:W-:-:S04]  /*58d0*/  LEA R82, R12, R82, 0x2 ;  /* 0x000000520c527211 */ /* 0x001fc800078e10ff */
[----:B------:R-:W-:-:S13]  /*58e0*/  ISETP.GE.AND P0, PT, R82, R13, PT ;  /* 0x0000000d5200720c */ /* 0x000fda0003f06270 */
[----:B------:R-:W-:Y:S05]  /*58f0*/  @!P0 BRA `(.L_x_43442) ;  /* 0xffffffb800288947 */ /* 0x000fea000383ffff */
[----:B------:R-:W-:Y:S05]  /*5900*/  EXIT ;  /* 0x000000000000794d */ /* 0x000fea0003800000 */
.L_x_43439:
        /* <DEDUP_REMOVED lines=8> */
.L_x_43444:
[----:B------:R-:W-:Y:S05]  /*5990*/  BSYNC B0 ;  /* 0x0000000000007941 */ /* 0x000fea0003800000 */
.L_x_43443:
        /* <DEDUP_REMOVED lines=9> */
.L_x_43445:
[----:B------:R-:W-:Y:S02]  /*5a30*/  HFMA2 R113, -RZ, RZ, 0, 2.384185791015625e-07 ;  /* 0x00000004ff717431 */ /* 0x000fe400000001ff */
[----:B------:R-:W-:Y:S01]  /*5a40*/  FADD.FTZ R111, R111, R110 ;  /* 0x0000006e6f6f7221 */ /* 0x000fe20000010000 */
[----:B------:R-:W-:-:S04]  /*5a50*/  MOV R110, 0x1f ;  /* 0x0000001f006e7802 */ /* 0x000fc80000000f00 */
[----:B------:R-:W-:-:S07]  /*5a60*/  MOV R153, R111 ;  /* 0x0000006f00997202 */ /* 0x000fce0000000f00 */
[----:B------:R-:W-:Y:S05]  /*5a70*/  WARPSYNC.COLLECTIVE R114, `(.L_x_43446) ;  /* 0x0000000072087348 */ /* 0x000fea0003c00000 */
[----:B------:R0:W1:Y:S02]  /*5a80*/  SHFL.BFLY P1, R110, R153, R113, R110 ;  /* 0x0c000071996e7389 */ /* 0x000064000002006e */
[----:B01----:R-:W-:Y:S05]  /*5a90*/  ENDCOLLECTIVE ;  /* 0x000000000000791b */ /* 0x003fea0003800000 */
.L_x_43446:
[----:B------:R-:W-:Y:S02]  /*5aa0*/  HFMA2 R113, -RZ, RZ, 0, 4.76837158203125e-07 ;  /* 0x00000008ff717431 */ /* 0x000fe400000001ff */
[----:B------:R-:W-:Y:S01]  /*5ab0*/  FADD.FTZ R111, R111, R110 ;  /* 0x0000006e6f6f7221 */ /* 0x000fe20000010000 */
[----:B------:R-:W-:-:S04]  /*5ac0*/  MOV R110, 0x1f ;  /* 0x0000001f006e7802 */ /* 0x000fc80000000f00 */
[----:B------:R-:W-:-:S07]  /*5ad0*/  MOV R153, R111 ;  /* 0x0000006f00997202 */ /* 0x000fce0000000f00 */
[----:B------:R-:W-:Y:S05]  /*5ae0*/  WARPSYNC.COLLECTIVE R114, `(.L_x_43447) ;  /* 0x0000000072087348 */ /* 0x000fea0003c00000 */
[----:B------:R0:W1:Y:S02]  /*5af0*/  SHFL.BFLY P1, R110, R153, R113, R110 ;  /* 0x0c000071996e7389 */ /* 0x000064000002006e */
[----:B01----:R-:W-:Y:S05]  /*5b00*/  ENDCOLLECTIVE ;  /* 0x000000000000791b */ /* 0x003fea0003800000 */
.L_x_43447:
[----:B------:R-:W-:Y:S02]  /*5b10*/  HFMA2 R113, -RZ, RZ, 0, 9.5367431640625e-07 ;  /* 0x00000010ff717431 */ /* 0x000fe400000001ff */
[----:B------:R-:W-:Y:S01]  /*5b20*/  FADD.FTZ R111, R111, R110 ;  /* 0x0000006e6f6f7221 */ /* 0x000fe20000010000 */
[----:B------:R-:W-:-:S04]  /*5b30*/  MOV R110, 0x1f ;  /* 0x0000001f006e7802 */ /* 0x000fc80000000f00 */
[----:B------:R-:W-:-:S07]  /*5b40*/  MOV R153, R111 ;  /* 0x0000006f00997202 */ /* 0x000fce0000000f00 */
[----:B------:R-:W-:Y:S05]  /*5b50*/  WARPSYNC.COLLECTIVE R114, `(.L_x_43448) ;  /* 0x0000000072087348 */ /* 0x000fea0003c00000 */
[----:B------:R0:W1:Y:S02]  /*5b60*/  SHFL.BFLY P1, R110, R153, R113, R110 ;  /* 0x0c000071996e7389 */ /* 0x000064000002006e */
[----:B01----:R-:W-:Y:S05]  /*5b70*/  ENDCOLLECTIVE ;  /* 0x000000000000791b */ /* 0x003fea0003800000 */
.L_x_43448:
        /* <DEDUP_REMOVED lines=104> */
.L_x_43449:
[----:B------:R-:W-:Y:S02]  /*6200*/  HFMA2 R113, -RZ, RZ, 0, 1.1920928955078125e-07 ;  /* 0x00000002ff717431 */ /* 0x000fe400000001ff */
[----:B------:R-:W-:Y:S01]  /*6210*/  FADD.FTZ R116, R116, R110 ;  /* 0x0000006e74747221 */ /* 0x000fe20000010000 */
[----:B------:R-:W-:-:S04]  /*6220*/  MOV R110, 0x1f ;  /* 0x0000001f006e7802 */ /* 0x000fc80000000f00 */
[----:B------:R-:W-:-:S07]  /*6230*/  MOV R153, R116 ;  /* 0x0000007400997202 */ /* 0x000fce0000000f00 */
[----:B------:R-:W-:Y:S05]  /*6240*/  WARPSYNC.COLLECTIVE R114, `(.L_x_43450) ;  /* 0x0000000072087348 */ /* 0x000fea0003c00000 */
[----:B------:R0:W1:Y:S02]  /*6250*/  SHFL.BFLY P1, R110, R153, R113, R110 ;  /* 0x0c000071996e7389 */ /* 0x000064000002006e */
[----:B01----:R-:W-:Y:S05]  /*6260*/  ENDCOLLECTIVE ;  /* 0x000000000000791b */ /* 0x003fea0003800000 */
.L_x_43450:
[----:B------:R-:W-:Y:S02]  /*6270*/  HFMA2 R113, -RZ, RZ, 0, 2.384185791015625e-07 ;  /* 0x00000004ff717431 */ /* 0x000fe400000001ff */
[----:B------:R-:W-:Y:S01]  /*6280*/  FADD.FTZ R116, R116, R110 ;  /* 0x0000006e74747221 */ /* 0x000fe20000010000 */
[----:B------:R-:W-:-:S04]  /*6290*/  MOV R110, 0x1f ;  /* 0x0000001f006e7802 */ /* 0x000fc80000000f00 */
[----:B------:R-:W-:-:S07]  /*62a0*/  MOV R153, R116 ;  /* 0x0000007400997202 */ /* 0x000fce0000000f00 */
[----:B------:R-:W-:Y:S05]  /*62b0*/  WARPSYNC.COLLECTIVE R114, `(.L_x_43451) ;  /* 0x0000000072087348 */ /* 0x000fea0003c00000 */
[----:B------:R0:W1:Y:S02]  /*62c0*/  SHFL.BFLY P1, R110, R153, R113, R110 ;  /* 0x0c000071996e7389 */ /* 0x000064000002006e */
[----:B01----:R-:W-:Y:S05]  /*62d0*/  ENDCOLLECTIVE ;  /* 0x000000000000791b */ /* 0x003fea0003800000 */
.L_x_43451:
[----:B------:R-:W-:Y:S02]  /*62e0*/  HFMA2 R113, -RZ, RZ, 0, 4.76837158203125e-07 ;  /* 0x00000008ff717431 */ /* 0x000fe400000001ff */
[----:B------:R-:W-:Y:S01]  /*62f0*/  FADD.FTZ R116, R116, R110 ;  /* 0x0000006e74747221 */ /* 0x000fe20000010000 */
[----:B------:R-:W-:-:S04]  /*6300*/  MOV R110, 0x1f ;  /* 0x0000001f006e7802 */ /* 0x000fc80000000f00 */
[----:B------:R-:W-:-:S07]  /*6310*/  MOV R153, R116 ;  /* 0x0000007400997202 */ /* 0x000fce0000000f00 */
[----:B------:R-:W-:Y:S05]  /*6320*/  WARPSYNC.COLLECTIVE R114, `(.L_x_43452) ;  /* 0x0000000072087348 */ /* 0x000fea0003c00000 */
[----:B------:R0:W1:Y:S02]  /*6330*/  SHFL.BFLY P1, R110, R153, R113, R110 ;  /* 0x0c000071996e7389 */ /* 0x000064000002006e */
[----:B01----:R-:W-:Y:S05]  /*6340*/  ENDCOLLECTIVE ;  /* 0x000000000000791b */ /* 0x003fea0003800000 */
.L_x_43452:
[----:B------:R-:W-:Y:S02]  /*6350*/  HFMA2 R113, -RZ, RZ, 0, 9.5367431640625e-07 ;  /* 0x00000010ff717431 */ /* 0x000fe400000001ff */
[----:B------:R-:W-:Y:S01]  /*6360*/  FADD.FTZ R116, R116, R110 ;  /* 0x0000006e74747221 */ /* 0x000fe20000010000 */
[----:B------:R-:W-:-:S04]  /*6370*/  MOV R110, 0x1f ;  /* 0x0000001f006e7802 */ /* 0x000fc80000000f00 */
[----:B------:R-:W-:-:S07]  /*6380*/  MOV R153, R116 ;  /* 0x0000007400997202 */ /* 0x000fce0000000f00 */
[----:B------:R-:W-:Y:S05]  /*6390*/  WARPSYNC.COLLECTIVE R114, `(.L_x_43453) ;  /* 0x0000000072087348 */ /* 0x000fea0003c00000 */
[----:B------:R0:W1:Y:S02]  /*63a0*/  SHFL.BFLY P1, R110, R153, R113, R110 ;  /* 0x0c000071996e7389 */ /* 0x000064000002006e */
[----:B01----:R-:W-:Y:S05]  /*63b0*/  ENDCOLLECTIVE ;  /* 0x000000000000791b */ /* 0x003fea0003800000 */
.L_x_43453:
[----:B------:R-:W-:Y:S05]  /*63c0*/  BRA `(.L_x_43454) ;  /* 0xffffffe0008c7947 */ /* 0x000fea000383ffff */
.L_x_43455:
        /* <DEDUP_REMOVED lines=11> */
.L_x_54463:


//--------------------- .text._ZN10layer_norm13ln_fwd_kernelINS_13Kernel_traitsI6__halfffffjLj1536ELj1ELj4ELj1ELj16ENS_18Kernel_traits_baseILj1536ES2_ffffjLj128EEEEELb1ELb0ELb0ELb0EEEvNS_9FwdParamsE --------------------------
	.section	.text._ZN10layer_norm13ln_fwd_kernelINS_13Kernel_traitsI6__halfffffjLj1536ELj1ELj4ELj1ELj16ENS_18Kernel_traits_baseILj1536ES2_ffffjLj128EEEEELb1ELb0ELb0ELb0EEEvNS_9FwdParamsE,"ax",@progbits
	.align	128
        .global         _ZN10layer_norm13ln_fwd_kernelINS_13Kernel_traitsI6__halfffffjLj1536ELj1ELj4ELj1ELj16ENS_18Kernel_traits_baseILj1536ES2_ffffjLj128EEEEELb1ELb0ELb0ELb0EEEvNS_9FwdParamsE
        .type           _ZN10layer_norm13ln_fwd_kernelINS_13Kernel_traitsI6__halfffffjLj1536ELj1ELj4ELj1ELj16ENS_18Kernel_traits_baseILj1536ES2_ffffjLj128EEEEELb1ELb0ELb0ELb0EEEvNS_9FwdParamsE,@function
        .size           _ZN10layer_norm13ln_fwd_kernelINS_13Kernel_traitsI6__halfffffjLj1536ELj1ELj4ELj1ELj16ENS_18Kernel_traits_baseILj1536ES2_ffffjLj128EEEEELb1ELb0ELb0ELb0EEEvNS_9FwdParamsE,(.L_x_54464 - _ZN10layer_norm13ln_fwd_kernelINS_13Kernel_traitsI6__halfffffjLj1536ELj1ELj4ELj1ELj16ENS_18Kernel_traits_baseILj1536ES2_ffffjLj128EEEEELb1ELb0ELb0ELb0EEEvNS_9FwdParamsE)
        .other          _ZN10layer_norm13ln_fwd_kernelINS_13Kernel_traitsI6__halfffffjLj1536ELj1ELj4ELj1ELj16ENS_18Kernel_traits_baseILj1536ES2_ffffjLj128EEEEELb1ELb0ELb0ELb0EEEvNS_9FwdParamsE,@"STO_CUDA_ENTRY STV_DEFAULT"
_ZN10layer_norm13ln_fwd_kernelINS_13Kernel_traitsI6__halfffffjLj1536ELj1ELj4ELj1ELj16ENS_18Kernel_traits_baseILj1536ES2_ffffjLj128EEEEELb1ELb0ELb0ELb0EEEvNS_9FwdParamsE:
.text._ZN10layer_norm13ln_fwd_kernelINS_13Kernel_traitsI6__halfffffjLj1536ELj1ELj4ELj1ELj16ENS_18Kernel_traits_baseILj1536ES2_ffffjLj128EEEEELb1ELb0ELb0ELb0EEEvNS_9FwdParamsE:
        /* <DEDUP_REMOVED lines=74> */
[----:B------:R-:W0:Y:S01]  /*04a0*/  @P1 LDC.64 R66, c[0x0][0x438] ;  /* 0x00010e00ff421b82 */ /* 0x000e220000000a00 */
[----:B---3--:R-:W-:Y:S01]  /*04b0*/  @P6 IMAD.WIDE.U32 R58, R0, 0x8, R58 ;  /* 0x00000008003a6825 */ /* 0x008fe200078e003a */
[----:B------:R-:W-:Y:S01]  /*04c0*/  ISETP.GE.U32.AND P5, PT, R16, 0x100, PT ;  /* 0x000001001000780c */ /* 0x000fe20003fa6070 */
[----:B------:R3:W5:Y:S02]  /*04d0*/  @P6 LDG.E.64 R6, desc[UR6][R56.64] ;  /* 0x0000000638066981 */ /* 0x000764000c1e1b00 */
[----:B------:R-:W-:-:S02]  /*04e0*/  @P6 VIADD R0, R0, 0x20 ;  /* 0x0000002000006836 */ /* 0x000fc40000000000 */
[----:B------:R3:W5:Y:S01]  /*04f0*/  @P6 LD.E.64 R36, desc[UR6][R58.64] ;  /* 0x000000063a246980 */ /* 0x000762000c101b00 */
[----:B------:R-:W3:Y:S01]  /*0500*/  @P2 LDC.64 R68, c[0x0][0x3d0] ;  /* 0x0000f400ff442b82 */ /* 0x000ee20000000a00 */
[----:B----4-:R-:W-:-:S04]  /*0510*/  @P0 IMAD.WIDE.U32 R60, R0, 0x8, R60 ;  /* 0x00000008003c0825 */ /* 0x010fc800078e003c */
[----:B-1----:R-:W-:-:S03]  /*0520*/  @P0 IMAD.WIDE.U32 R62, R0, 0x8, R62 ;  /* 0x00000008003e0825 */ /* 0x002fc600078e003e */
[----:B------:R-:W1:Y:S01]  /*0530*/  @P2 LDC.64 R70, c[0x0][0x438] ;  /* 0x00010e00ff462b82 */ /* 0x000e620000000a00 */
[----:B------:R-:W-:Y:S01]  /*0540*/  @P0 VIADD R0, R0, 0x20 ;  /* 0x0000002000000836 */ /* 0x000fe20000000000 */
[----:B------:R-:W-:Y:S01]  /*0550*/  ISETP.GE.U32.AND P6, PT, R16, 0x120, PT ;  /* 0x000001201000780c */ /* 0x000fe20003fc6070 */
[----:B------:R4:W5:Y:S02]  /*0560*/  @P0 LDG.E.64 R8, desc[UR6][R60.64] ;  /* 0x000000063c080981 */ /* 0x000964000c1e1b00 */
[C---:B--2---:R-:W-:Y:S02]  /*0570*/  @P1 IMAD.WIDE.U32 R64, R0.reuse, 0x8, R64 ;  /* 0x0000000800401825 */ /* 0x044fe400078e0040 */
[----:B------:R-:W5:Y:S01]  /*0580*/  @P0 LD.E.64 R34, desc[UR6][R62.64] ;  /* 0x000000063e220980 */ /* 0x000f62000c101b00 */
[----:B0-----:R-:W0:Y:S01]  /*0590*/  @P3 LDC.64 R2, c[0x0][0x3d0] ;  /* 0x0000f400ff023b82 */ /* 0x001e220000000a00 */
[----:B------:R-:W-:-:S07]  /*05a0*/  @P1 IMAD.WIDE.U32 R66, R0, 0x8, R66 ;  /* 0x0000000800421825 */ /* 0x000fce00078e0042 */
[----:B---3--:R-:W2:Y:S01]  /*05b0*/  @P3 LDC.64 R56, c[0x0][0x438] ;  /* 0x00010e00ff383b82 */ /* 0x008ea20000000a00 */
[----:B------:R3:W5:Y:S01]  /*05c0*/  @P1 LDG.E.64 R12, desc[UR6][R64.64] ;  /* 0x00000006400c1981 */ /* 0x000762000c1e1b00 */
[----:B------:R-:W-:-:S03]  /*05d0*/  @P1 IADD3 R0, PT, PT, R0, 0x20, RZ ;  /* 0x0000002000001810 */ /* 0x000fc60007ffe0ff */
[----:B------:R2:W5:Y:S03]  /*05e0*/  @P1 LD.E.64 R32, desc[UR6][R66.64] ;  /* 0x0000000642201980 */ /* 0x000566000c101b00 */
[----:B------:R-:W2:Y:S01]  /*05f0*/  @P4 LDC.64 R54, c[0x0][0x3d0] ;  /* 0x0000f400ff364b82 */ /* 0x000ea20000000a00 */
[----:B------:R-:W-:-:S07]  /*0600*/  ISETP.GE.U32.AND P1, PT, R16, 0x140, PT ;  /* 0x000001401000780c */ /* 0x000fce0003f26070 */
[----:B------:R-:W2:Y:S01]  /*0610*/  @P4 LDC.64 R72, c[0x0][0x438] ;  /* 0x00010e00ff484b82 */ /* 0x000ea20000000a00 */
[----:B------:R-:W-:-:S07]  /*0620*/  ISETP.GE.U32.AND P0, PT, R16, 0x160, PT ;  /* 0x000001601000780c */ /* 0x000fce0003f06070 */
[----:B------:R-:W2:Y:S08]  /*0630*/  @P5 LDC.64 R58, c[0x0][0x3d0] ;  /* 0x0000f400ff3a5b82 */ /* 0x000eb00000000a00 */
[----:B----4-:R-:W4:Y:S01]  /*0640*/  @P5 LDC.64 R60, c[0x0][0x438] ;  /* 0x00010e00ff3c5b82 */ /* 0x010f220000000a00 */
[----:B------:R-:W-:-:S04]  /*0650*/  @P2 IMAD.WIDE.U32 R68, R0, 0x8, R68 ;  /* 0x0000000800442825 */ /* 0x000fc800078e0044 */
[C---:B-1----:R-:W-:Y:S01]  /*0660*/  @P2 IMAD.WIDE.U32 R70, R0.reuse, 0x8, R70 ;  /* 0x0000000800462825 */ /* 0x042fe200078e0046 */
[----:B------:R1:W5:Y:S02]  /*0670*/  @P2 LDG.E.64 R40, desc[UR6][R68.64] ;  /* 0x0000000644282981 */ /* 0x000364000c1e1b00 */
[----:B---3--:R-:W3:Y:S01]  /*0680*/  @P6 LDC.64 R64, c[0x0][0x3d0] ;  /* 0x0000f400ff406b82 */ /* 0x008ee20000000a00 */
[----:B------:R-:W-:Y:S01]  /*0690*/  @P2 VIADD R0, R0, 0x20 ;  /* 0x0000002000002836 */ /* 0x000fe20000000000 */
[----:B------:R1:W5:Y:S06]  /*06a0*/  @P2 LD.E.64 R30, desc[UR6][R70.64] ;  /* 0x00000006461e2980 */ /* 0x00036c000c101b00 */
[----:B------:R-:W1:Y:S01]  /*06b0*/  @P6 LDC.64 R62, c[0x0][0x438] ;  /* 0x00010e00ff3e6b82 */ /* 0x000e620000000a00 */
[----:B0-----:R-:W-:-:S04]  /*06c0*/  @P3 IMAD.WIDE.U32 R2, R0, 0x8, R2 ;  /* 0x0000000800023825 */ /* 0x001fc800078e0002 */
[C---:B--2---:R-:W-:Y:S01]  /*06d0*/  @P3 IMAD.WIDE.U32 R56, R0.reuse, 0x8, R56 ;  /* 0x0000000800383825 */ /* 0x044fe200078e0038 */
[----:B------:R0:W5:Y:S02]  /*06e0*/  @P3 LDG.E.64 R42, desc[UR6][R2.64] ;  /* 0x00000006022a3981 */ /* 0x000164000c1e1b00 */
[----:B------:R-:W2:Y:S01]  /*06f0*/  @P1 LDC.64 R66, c[0x0][0x3d0] ;  /* 0x0000f400ff421b82 */ /* 0x000ea20000000a00 */
[----:B------:R-:W-:Y:S01]  /*0700*/  @P3 VIADD R0, R0, 0x20 ;  /* 0x0000002000003836 */ /* 0x000fe20000000000 */
[----:B------:R0:W5:Y:S06]  /*0710*/  @P3 LD.E.64 R28, desc[UR6][R56.64] ;  /* 0x00000006381c3980 */ /* 0x00016c000c101b00 */
[----:B------:R-:W0:Y:S01]  /*0720*/  @P1 LDC.64 R74, c[0x0][0x438] ;  /* 0x00010e00ff4a1b82 */ /* 0x000e220000000a00 */
[----:B------:R-:W-:-:S04]  /*0730*/  @P4 IMAD.WIDE.U32 R54, R0, 0x8, R54 ;  /* 0x0000000800364825 */ /* 0x000fc800078e0036 */
[----:B------:R-:W-:-:S03]  /*0740*/  @P4 IMAD.WIDE.U32 R72, R0, 0x8, R72 ;  /* 0x0000000800484825 */ /* 0x000fc600078e0048 */
[----:B------:R-:W0:Y:S01]  /*0750*/  @P0 LDC.64 R76, c[0x0][0x3d0] ;  /* 0x0000f400ff4c0b82 */ /* 0x000e220000000a00 */
[----:B------:R-:W-:Y:S01]  /*0760*/  @P4 IADD3 R0, PT, PT, R0, 0x20, RZ ;  /* 0x0000002000004810 */ /* 0x000fe20007ffe0ff */
[----:B------:R0:W5:Y:S06]  /*0770*/  @P4 LDG.E.64 R44, desc[UR6][R54.64] ;  /* 0x00000006362c4981 */ /* 0x00016c000c1e1b00 */
[----:B------:R-:W0:Y:S01]  /*0780*/  @P0 LDC.64 R78, c[0x0][0x438] ;  /* 0x00010e00ff4e0b82 */ /* 0x000e220000000a00 */
[C---:B------:R-:W-:Y:S01]  /*0790*/  @P5 IMAD.WIDE.U32 R58, R0.reuse, 0x8, R58 ;  /* 0x00000008003a5825 */ /* 0x040fe200078e003a */
[----:B------:R0:W5:Y:S03]  /*07a0*/  @P4 LD.E.64 R26, desc[UR6][R72.64] ;  /* 0x00000006481a4980 */ /* 0x000166000c101b00 */
[C---:B----4-:R-:W-:Y:S01]  /*07b0*/  @P5 IMAD.WIDE.U32 R60, R0.reuse, 0x8, R60 ;  /* 0x00000008003c5825 */ /* 0x050fe200078e003c */
[----:B------:R4:W5:Y:S03]  /*07c0*/  @P5 LDG.E.64 R46, desc[UR6][R58.64] ;  /* 0x000000063a2e5981 */ /* 0x000966000c1e1b00 */
[----:B------:R-:W-:Y:S01]  /*07d0*/  @P5 VIADD R0, R0, 0x20 ;  /* 0x0000002000005836 */ /* 0x000fe20000000000 */
[----:B------:R4:W5:Y:S03]  /*07e0*/  @P5 LD.E.64 R24, desc[UR6][R60.64] ;  /* 0x000000063c185980 */ /* 0x000966000c101b00 */
[----:B---3--:R-:W-:-:S04]  /*07f0*/  @P6 IMAD.WIDE.U32 R64, R0, 0x8, R64 ;  /* 0x0000000800406825 */ /* 0x008fc800078e0040 */
[C---:B-1----:R-:W-:Y:S01]  /*0800*/  @P6 IMAD.WIDE.U32 R62, R0.reuse, 0x8, R62 ;  /* 0x00000008003e6825 */ /* 0x042fe200078e003e */
[----:B------:R4:W5:Y:S03]  /*0810*/  @P6 LDG.E.64 R48, desc[UR6][R64.64] ;  /* 0x0000000640306981 */ /* 0x000966000c1e1b00 */
[----:B------:R-:W-:Y:S01]  /*0820*/  @P6 VIADD R0, R0, 0x20 ;  /* 0x0000002000006836 */ /* 0x000fe20000000000 */
[----:B------:R4:W5:Y:S03]  /*0830*/  @P6 LD.E.64 R22, desc[UR6][R62.64] ;  /* 0x000000063e166980 */ /* 0x000966000c101b00 */
[----:B--2---:R-:W-:-:S04]  /*0840*/  @P1 IMAD.WIDE.U32 R66, R0, 0x8, R66 ;  /* 0x0000000800421825 */ /* 0x004fc800078e0042 */
[C---:B0-----:R-:W-:Y:S01]  /*0850*/  @P1 IMAD.WIDE.U32 R74, R0.reuse, 0x8, R74 ;  /* 0x00000008004a1825 */ /* 0x041fe200078e004a */
[----:B------:R-:W-:Y:S01]  /*0860*/  @P1 IADD3 R0, PT, PT, R0, 0x20, RZ ;  /* 0x0000002000001810 */ /* 0x000fe20007ffe0ff */
[----:B------:R4:W5:Y:S04]  /*0870*/  @P1 LDG.E.64 R50, desc[UR6][R66.64] ;  /* 0x0000000642321981 */ /* 0x000968000c1e1b00 */
[C---:B------:R-:W-:Y:S01]  /*0880*/  @P0 IMAD.WIDE.U32 R76, R0.reuse, 0x8, R76 ;  /* 0x00000008004c0825 */ /* 0x040fe200078e004c */
[----:B------:R4:W5:Y:S03]  /*0890*/  @P1 LD.E.64 R20, desc[UR6][R74.64] ;  /* 0x000000064a141980 */ /* 0x000966000c101b00 */
[----:B------:R-:W-:Y:S01]  /*08a0*/  @P0 IMAD.WIDE.U32 R78, R0, 0x8, R78 ;  /* 0x00000008004e0825 */ /* 0x000fe200078e004e */
[----:B------:R4:W5:Y:S04]  /*08b0*/  @P0 LDG.E.64 R52, desc[UR6][R76.64] ;  /* 0x000000064c340981 */ /* 0x000968000c1e1b00 */
[----:B------:R4:W5:Y:S01]  /*08c0*/  @P0 LD.E.64 R18, desc[UR6][R78.64] ;  /* 0x000000064e120980 */ /* 0x000962000c101b00 */
[----:B------:R-:W-:Y:S01]  /*08d0*/  ISETP.GE.U32.AND P1, PT, R16, 0x180, PT ;  /* 0x000001801000780c */ /* 0x000fe20003f26070 */
[----:B------:R-:W-:-:S12]  /*08e0*/  @P0 VIADD R0, R0, 0x20 ;  /* 0x0000002000000836 */ /* 0x000fd80000000000 */
[----:B----4-:R-:W-:Y:S05]  /*08f0*/  @!P1 BRA `(.L_x_43458) ;  /* 0x0000000400389947 */ /* 0x010fea0003800000 */
[----:B------:R-:W0:Y:S08]  /*0900*/  LDC.64 R54, c[0x0][0x3d0] ;  /* 0x0000f400ff367b82 */ /* 0x000e300000000a00 */
[----:B------:R-:W1:Y:S01]  /*0910*/  LDC.64 R2, c[0x0][0x438] ;  /* 0x00010e00ff027b82 */ /* 0x000e620000000a00 */
[----:B0-----:R-:W-:-:S06]  /*0920*/  IMAD.WIDE.U32 R54, R0, 0x8, R54 ;  /* 0x0000000800367825 */ /* 0x001fcc00078e0036 */
[----:B------:R-:W5:Y:S01]  /*0930*/  LDG.E.64 R54, desc[UR6][R54.64] ;  /* 0x0000000636367981 */ /* 0x000f62000c1e1b00 */
[----:B-1----:R-:W-:-:S06]  /*0940*/  IMAD.WIDE.U32 R2, R0, 0x8, R2 ;  /* 0x0000000800027825 */ /* 0x002fcc00078e0002 */
[----:B------:R-:W5:Y:S01]  /*0950*/  LD.E.64 R2, desc[UR6][R2.64] ;  /* 0x0000000602027980 */ /* 0x000f62000c101b00 */
[----:B------:R-:W-:Y:S05]  /*0960*/  BRA `(.L_x_43458) ;  /* 0x00000004001c7947 */ /* 0x000fea0003800000 */
.L_x_43457:
        /* <DEDUP_REMOVED lines=16> */
[----:B-1----:R-:W-:Y:S01]  /*0a70*/  @P2 IMAD.WIDE.U32 R58, R0, 0x8, R58 ;  /* 0x00000008003a2825 */ /* 0x002fe200078e003a */
[----:B------:R-:W-:-:S03]  /*0a80*/  ISETP.GE.U32.AND P3, PT, R16, 0x100, PT ;  /* 0x000001001000780c */ /* 0x000fc60003f66070 */
[----:B------:R-:W-:Y:S01]  /*0a90*/  @P2 VIADD R0, R0, 0x20 ;  /* 0x0000002000002836 */ /* 0x000fe20000000000 */
[----:B------:R-:W5:Y:S02]  /*0aa0*/  @P2 LDG.E.64 R6, desc[UR6][R58.64] ;  /* 0x000000063a062981 */ /* 0x000f64000c1e1b00 */
[----:B------:R-:W1:Y:S01]  /*0ab0*/  @P0 LDC.64 R66, c[0x0][0x3d0] ;  /* 0x0000f400ff420b82 */ /* 0x000e620000000a00 */
[C---:B--2---:R-:W-:Y:S01]  /*0ac0*/  @P6 IMAD.WIDE.U32 R60, R0.reuse, 0x8, R60 ;  /* 0x00000008003c6825 */ /* 0x044fe200078e003c */
[----:B------:R-:W-:Y:S02]  /*0ad0*/  @P2 CS2R R36, SRZ ;  /* 0x0000000000242805 */ /* 0x000fe4000001ff00 */
[----:B------:R-:W-:Y:S02]  /*0ae0*/  @P6 IADD3 R0, PT, PT, R0, 0x20, RZ ;  /* 0x0000002000006810 */ /* 0x000fe40007ffe0ff */
[----:B------:R-:W-:Y:S01]  /*0af0*/  ISETP.GE.U32.AND P2, PT, R16, 0x120, PT ;  /* 0x000001201000780c */ /* 0x000fe20003f46070 */
[----:B------:R2:W5:Y:S01]  /*0b00*/  @P6 LDG.E.64 R8, desc[UR6][R60.64] ;  /* 0x000000063c086981 */ /* 0x000562000c1e1b00 */
[----:B0-----:R-:W0:Y:S01]  /*0b10*/  @P4 LDC.64 R56, c[0x0][0x3d0] ;  /* 0x0000f400ff384b82 */ /* 0x001e220000000a00 */
[----:B---3--:R-:W-:Y:S01]  /*0b20*/  @P5 IMAD.WIDE.U32 R62, R0, 0x8, R62 ;  /* 0x00000008003e5825 */ /* 0x008fe200078e003e */
[----:B------:R-:W-:-:S02]  /*0b30*/  @P6 CS2R R34, SRZ ;  /* 0x0000000000226805 */ /* 0x000fc4000001ff00 */
[----:B------:R-:W-:Y:S01]  /*0b40*/  ISETP.GE.U32.AND P6, PT, R16, 0x140, PT ;  /* 0x000001401000780c */ /* 0x000fe20003fc6070 */
[----:B------:R-:W-:Y:S01]  /*0b50*/  @P5 VIADD R0, R0, 0x20 ;  /* 0x0000002000005836 */ /* 0x000fe20000000000 */
[----:B------:R3:W5:Y:S02]  /*0b60*/  @P5 LDG.E.64 R12, desc[UR6][R62.64] ;  /* 0x000000063e0c5981 */ /* 0x000764000c1e1b00 */
[----:B--2---:R-:W2:Y:S01]  /*0b70*/  @P3 LDC.64 R60, c[0x0][0x3d0] ;  /* 0x0000f400ff3c3b82 */ /* 0x004ea20000000a00 */
[----:B----4-:R-:W-:Y:S01]  /*0b80*/  @P1 IMAD.WIDE.U32 R64, R0, 0x8, R64 ;  /* 0x0000000800401825 */ /* 0x010fe200078e0040 */
[----:B------:R-:W-:Y:S02]  /*0b90*/  @P5 CS2R R32, SRZ ;  /* 0x0000000000205805 */ /* 0x000fe4000001ff00 */
[----:B------:R-:W-:Y:S02]  /*0ba0*/  ISETP.GE.U32.AND P5, PT, R16, 0x160, PT ;  /* 0x000001601000780c */ /* 0x000fe40003fa6070 */
[----:B------:R-:W-:Y:S01]  /*0bb0*/  @P1 CS2R R30, SRZ ;  /* 0x00000000001e1805 */ /* 0x000fe2000001ff00 */
[----:B------:R-:W-:Y:S01]  /*0bc0*/  @P1 VIADD R0, R0, 0x20 ;  /* 0x0000002000001836 */ /* 0x000fe20000000000 */
[----:B------:R4:W5:Y:S01]  /*0bd0*/  @P1 LDG.E.64 R40, desc[UR6][R64.64] ;  /* 0x0000000640281981 */ /* 0x000962000c1e1b00 */
[----:B------:R-:W4:Y:S01]  /*0be0*/  @P2 LDC.64 R68, c[0x0][0x3d0] ;  /* 0x0000f400ff442b82 */ /* 0x000f220000000a00 */
[----:B------:R-:W-:Y:S01]  /*0bf0*/  ISETP.GE.U32.AND P1, PT, R16, 0x180, PT ;  /* 0x000001801000780c */ /* 0x000fe20003f26070 */
[C---:B-1----:R-:W-:Y:S01]  /*0c00*/  @P0 IMAD.WIDE.U32 R66, R0.reuse, 0x8, R66 ;  /* 0x0000000800420825 */ /* 0x042fe200078e0042 */
[----:B------:R-:W-:-:S04]  /*0c10*/  @P0 IADD3 R0, PT, PT, R0, 0x20, RZ ;  /* 0x0000002000000810 */ /* 0x000fc80007ffe0ff */
[----:B------:R1:W5:Y:S01]  /*0c20*/  @P0 LDG.E.64 R42, desc[UR6][R66.64] ;  /* 0x00000006422a0981 */ /* 0x000362000c1e1b00 */
[----:B------:R-:W1:Y:S01]  /*0c30*/  @P6 LDC.64 R70, c[0x0][0x3d0] ;  /* 0x0000f400ff466b82 */ /* 0x000e620000000a00 */
[----:B0-----:R-:W-:-:S07]  /*0c40*/  @P4 IMAD.WIDE.U32 R58, R0, 0x8, R56 ;  /* 0x00000008003a4825 */ /* 0x001fce00078e0038 */
[----:B---3--:R-:W0:Y:S01]  /*0c50*/  @P5 LDC.64 R62, c[0x0][0x3d0] ;  /* 0x0000f400ff3e5b82 */ /* 0x008e220000000a00 */
[----:B------:R-:W-:Y:S01]  /*0c60*/  @P4 VIADD R0, R0, 0x20 ;  /* 0x0000002000004836 */ /* 0x000fe20000000000 */
[----:B------:R3:W5:Y:S03]  /*0c70*/  @P4 LDG.E.64 R44, desc[UR6][R58.64] ;  /* 0x000000063a2c4981 */ /* 0x000766000c1e1b00 */
[----:B--2---:R-:W-:-:S03]  /*0c80*/  @P3 IMAD.WIDE.U32 R60, R0, 0x8, R60 ;  /* 0x00000008003c3825 */ /* 0x004fc600078e003c */
[----:B------:R-:W2:Y:S01]  /*0c90*/  @P1 LDC.64 R56, c[0x0][0x3d0] ;  /* 0x0000f400ff381b82 */ /* 0x000ea20000000a00 */
[----:B------:R-:W-:Y:S01]  /*0ca0*/  @P3 VIADD R0, R0, 0x20 ;  /* 0x0000002000003836 */ /* 0x000fe20000000000 */
[----:B------:R3:W5:Y:S03]  /*0cb0*/  @P3 LDG.E.64 R46, desc[UR6][R60.64] ;  /* 0x000000063c2e3981 */ /* 0x000766000c1e1b00 */
[C---:B----4-:R-:W-:Y:S01]  /*0cc0*/  @P2 IMAD.WIDE.U32 R68, R0.reuse, 0x8, R68 ;  /* 0x0000000800442825 */ /* 0x050fe200078e0044 */
[----:B------:R-:W-:-:S04]  /*0cd0*/  @P2 IADD3 R0, PT, PT, R0, 0x20, RZ ;  /* 0x0000002000002810 */ /* 0x000fc80007ffe0ff */
[----:B------:R3:W5:Y:S01]  /*0ce0*/  @P2 LDG.E.64 R48, desc[UR6][R68.64] ;  /* 0x0000000644302981 */ /* 0x000762000c1e1b00 */
[----:B-1----:R-:W-:-:S04]  /*0cf0*/  @P6 IMAD.WIDE.U32 R70, R0, 0x8, R70 ;  /* 0x0000000800466825 */ /* 0x002fc800078e0046 */
[----:B------:R-:W-:Y:S01]  /*0d00*/  @P6 VIADD R0, R0, 0x20 ;  /* 0x0000002000006836 */ /* 0x000fe20000000000 */
[----:B------:R3:W5:Y:S03]  /*0d10*/  @P6 LDG.E.64 R50, desc[UR6][R70.64] ;  /* 0x0000000646326981 */ /* 0x000766000c1e1b00 */
[----:B0-----:R-:W-:-:S04]  /*0d20*/  @P5 IMAD.WIDE.U32 R62, R0, 0x8, R62 ;  /* 0x00000008003e5825 */ /* 0x001fc800078e003e */
[----:B------:R-:W-:Y:S01]  /*0d30*/  @P5 VIADD R0, R0, 0x20 ;  /* 0x0000002000005836 */ /* 0x000fe20000000000 */
[----:B------:R3:W5:Y:S03]  /*0d40*/  @P5 LDG.E.64 R52, desc[UR6][R62.64] ;  /* 0x000000063e345981 */ /* 0x000766000c1e1b00 */
        /* <DEDUP_REMOVED lines=8> */
[----:B---3--:R-:W-:-:S07]  /*0dd0*/  @P1 CS2R R2, SRZ ;  /* 0x0000000000021805 */ /* 0x008fce000001ff00 */
.L_x_43458:
[----:B------:R-:W-:Y:S05]  /*0de0*/  BSYNC.RECONVERGENT B0 ;  /* 0x0000000000007941 */ /* 0x000fea0003800200 */
.L_x_43456:
[----:B------:R-:W0:Y:S02]  /*0df0*/  LDCU UR8, c[0x0][0x384] ;  /* 0x00007080ff0877ac */ /* 0x000e240008000800 */
[----:B0-----:R-:W-:-:S13]  /*0e00*/  ISETP.GE.AND P0, PT, R93, UR8, PT ;  /* 0x000000085d007c0c */ /* 0x001fda000bf06270 */
[----:B------:R-:W-:Y:S05]  /*0e10*/  @P0 EXIT ;  /* 0x000000000000094d */ /* 0x000fea0003800000 */
[----:B-----5:R-:W-:Y:S01]  /*0e20*/  MOV R106, R4 ;  /* 0x00000004006a7202 */ /* 0x020fe20000000f00 */
[----:B------:R-:W-:Y:S01]  /*0e30*/  IMAD.MOV.U32 R109, RZ, RZ, R6 ;  /* 0x000000ffff6d7224 */ /* 0x000fe200078e0006 */
[--C-:B------:R-:W-:Y:S01]  /*0e40*/  SHF.R.U64 R107, R4, 0x10, R5.reuse ;  /* 0x00000010046b7819 */ /* 0x100fe20000001205 */
[----:B------:R-:W-:Y:S01]  /*0e50*/  IMAD.MOV.U32 R0, RZ, RZ, R5 ;  /* 0x000000ffff007224 */ /* 0x000fe200078e0005 */
[----:B------:R-:W-:Y:S01]  /*0e60*/  MOV R4, R7 ;  /* 0x0000000700047202 */ /* 0x000fe20000000f00 */
[--C-:B------:R-:W-:Y:S01]  /*0e70*/  IMAD.MOV.U32 R11, RZ, RZ, R9.reuse ;  /* 0x000000ffff0b7224 */ /* 0x100fe200078e0009 */
[--C-:B------:R-:W-:Y:S01]  /*0e80*/  SHF.R.U64 R114, R8, 0x10, R9.reuse ;  /* 0x0000001008727819 */ /* 0x100fe20000001209 */
[----:B------:R-:W-:Y:S01]  /*0e90*/  IMAD.MOV.U32 R117, RZ, RZ, R40 ;  /* 0x000000ffff757224 */ /* 0x000fe200078e0028 */
[----:B------:R-:W-:Y:S01]  /*0ea0*/  PRMT R109, R109, 0x5410, R4 ;  /* 0x000054106d6d7816 */ /* 0x000fe20000000004 */
[----:B------:R-:W-:Y:S01]  /*0eb0*/  IMAD.HI.U32 R4, R17, -0x2daee0ad, RZ ;  /* 0xd2511f5311047827 */ /* 0x000fe200078e00ff */
[----:B------:R-:W-:Y:S01]  /*0ec0*/  SHF.R.U32.HI R58, RZ, 0x10, R9 ;  /* 0x00000010ff3a7819 */ /* 0x000fe20000011609 */
[----:B------:R-:W0:Y:S01]  /*0ed0*/  LDCU.U8 UR11, c[0x0][0x410] ;  /* 0x00008200ff0b77ac */ /* 0x000e220008000000 */
[----:B------:R-:W-:Y:S01]  /*0ee0*/  PRMT R106, R106, 0x5410, R0 ;  /* 0x000054106a6a7816 */ /* 0x000fe20000000000 */
[--C-:B------:R-:W-:Y:S01]  /*0ef0*/  IMAD.MOV.U32 R9, RZ, RZ, R13.reuse ;  /* 0x000000ffff097224 */ /* 0x100fe200078e000d */
[----:B------:R-:W-:Y:S01]  /*0f00*/  MOV R115, R12 ;  /* 0x0000000c00737202 */ /* 0x000fe20000000f00 */
[----:B------:R-:W-:Y:S01]  /*0f10*/  IMAD.HI.U32 R0, R92, -0x326172a9, RZ ;  /* 0xcd9e8d575c007827 */ /* 0x000fe200078e00ff */
[----:B------:R-:W-:-:S02]  /*0f20*/  SHF.R.U64 R116, R12, 0x10, R13 ;  /* 0x000000100c747819 */ /* 0x000fc4000000120d */
[----:B------:R-:W-:Y:S01]  /*0f30*/  MOV R12, R41 ;  /* 0x00000029000c7202 */ /* 0x000fe20000000f00 */
[----:B------:R-:W-:Y:S01]  /*0f40*/  IMAD.MOV.U32 R112, RZ, RZ, R8 ;  /* 0x000000ffff707224 */ /* 0x000fe200078e0008 */
[----:B------:R-:W-:Y:S01]  /*0f50*/  LOP3.LUT R4, R4, UR5, RZ, 0x3c, !PT ;  /* 0x0000000504047c12 */ /* 0x000fe2000f8e3cff */
[----:B------:R-:W-:Y:S01]  /*0f60*/  IMAD.MOV.U32 R14, RZ, RZ, R45 ;  /* 0x000000ffff0e7224 */ /* 0x000fe200078e002d */
[----:B------:R-:W-:Y:S01]  /*0f70*/  MOV R121, R44 ;  /* 0x0000002c00797202 */ /* 0x000fe20000000f00 */
[----:B------:R-:W-:Y:S01]  /*0f80*/  IMAD.MOV.U32 R119, RZ, RZ, R42 ;  /* 0x000000ffff777224 */ /* 0x000fe200078e002a */
[----:B------:R-:W-:Y:S01]  /*0f90*/  PRMT R115, R115, 0x5410, R9 ;  /* 0x0000541073737816 */ /* 0x000fe20000000009 */
[----:B------:R-:W-:Y:S01]  /*0fa0*/  IMAD.HI.U32 R9, R4, -0x326172a9, RZ ;  /* 0xcd9e8d5704097827 */ /* 0x000fe200078e00ff */
[----:B------:R-:W-:Y:S02]  /*0fb0*/  PRMT R117, R117, 0x5410, R12 ;  /* 0x0000541075757816 */ /* 0x000fe4000000000c */
[----:B------:R-:W-:Y:S01]  /*0fc0*/  LOP3.LUT R0, R15, UR4, R0, 0x96, !PT ;  /* 0x000000040f007c12 */ /* 0x000fe2000f8e9600 */
[----:B------:R-:W-:Y:S01]  /*0fd0*/  IMAD R12, R92, -0x326172a9, RZ ;  /* 0xcd9e8d575c0c7824 */ /* 0x000fe200078e02ff */
[----:B------:R-:W-:Y:S01]  /*0fe0*/  SHF.R.U32.HI R59, RZ, 0x10, R13 ;  /* 0x00000010ff3b7819 */ /* 0x000fe2000001160d */
[----:B------:R-:W-:Y:S01]  /*0ff0*/  IMAD.MOV.U32 R13, RZ, RZ, R43 ;  /* 0x000000ffff0d7224 */ /* 0x000fe200078e002b */
[--C-:B------:R-:W-:Y:S01]  /*1000*/  SHF.R.U64 R118, R40, 0x10, R41.reuse ;  /* 0x0000001028767819 */ /* 0x100fe20000001229 */
[----:B------:R-:W-:Y:S01]  /*1010*/  IMAD.MOV.U32 R125, RZ, RZ, R48 ;  /* 0x000000ffff7d7224 */ /* 0x000fe200078e0030 */
[----:B------:R-:W-:Y:S01]  /*1020*/  SHF.R.U32.HI R60, RZ, 0x10, R41 ;  /* 0x00000010ff3c7819 */ /* 0x000fe20000011629 */
[----:B------:R-:W-:Y:S01]  /*1030*/  IMAD.MOV.U32 R41, RZ, RZ, R49 ;  /* 0x000000ffff297224 */ /* 0x000fe200078e0031 */
[----:B------:R-:W-:Y:S01]  /*1040*/  PRMT R112, R112, 0x5410, R11 ;  /* 0x0000541070707816 */ /* 0x000fe2000000000b */
[----:B------:R-:W-:Y:S01]  /*1050*/  IMAD.HI.U32 R11, R0, -0x2daee0ad, RZ ;  /* 0xd2511f53000b7827 */ /* 0x000fe200078e00ff */
[----:B------:R-:W-:-:S02]  /*1060*/  PRMT R121, R121, 0x5410, R14 ;  /* 0x0000541079797816 */ /* 0x000fc4000000000e */
[----:B------:R-:W-:Y:S01]  /*1070*/  LOP3.LUT R9, R12, UR10, R9, 0x96, !PT ;  /* 0x0000000a0c097c12 */ /* 0x000fe2000f8e9609 */
[----:B------:R-:W-:Y:S01]  /*1080*/  IMAD R14, R17, -0x2daee0ad, RZ ;  /* 0xd2511f53110e7824 */ /* 0x000fe200078e02ff */
[----:B------:R-:W-:Y:S01]  /*1090*/  PRMT R119, R119, 0x5410, R13 ;  /* 0x0000541077777816 */ /* 0x000fe2000000000d */
[----:B------:R-:W-:Y:S01]  /*10a0*/  IMAD R13, R4, -0x326172a9, RZ ;  /* 0xcd9e8d57040d7824 */ /* 0x000fe200078e02ff */
[----:B------:R-:W-:Y:S01]  /*10b0*/  PRMT R125, R125, 0x5410, R41 ;  /* 0x000054107d7d7816 */ /* 0x000fe20000000029 */
[----:B------:R-:W-:Y:S01]  /*10c0*/  IMAD R41, R0, -0x2daee0ad, RZ ;  /* 0xd2511f5300297824 */ /* 0x000fe200078e02ff */
[----:B------:R-:W-:Y:S01]  /*10d0*/  LOP3.LUT R11, R14, UR12, R11, 0x96, !PT ;  /* 0x0000000c0e0b7c12 */ /* 0x000fe2000f8e960b */
[----:B------:R-:W-:Y:S01]  /*10e0*/  IMAD.HI.U32 R4, R9, -0x2daee0ad, RZ ;  /* 0xd2511f5309047827 */ /* 0x000fe200078e00ff */
[--C-:B------:R-:W-:Y:S01]  /*10f0*/  SHF.R.U64 R131, R38, 0x10, R39.reuse ;  /* 0x0000001026837819 */ /* 0x100fe20000001227 */
[----:B------:R-:W1:Y:S01]  /*1100*/  LDCU UR10, c[0x0][0x388] ;  /* 0x00007100ff0a77ac */ /* 0x000e620008000800 */
[----:B------:R-:W-:Y:S01]  /*1110*/  SHF.R.U32.HI R12, RZ, 0x10, R39 ;  /* 0x00000010ff0c7819 */ /* 0x000fe20000011627 */
[----:B------:R-:W-:Y:S01]  /*1120*/  IMAD.HI.U32 R0, R11, -0x326172a9, RZ ;  /* 0xcd9e8d570b007827 */ /* 0x000fe200078e00ff */
[----:B------:R-:W-:Y:S01]  /*1130*/  LOP3.LUT R4, R41, UR14, R4, 0x96, !PT ;  /* 0x0000000e29047c12 */ /* 0x000fe2000f8e9604 */
[----:B------:R-:W2:Y:S01]  /*1140*/  LDCU UR12, c[0x0][0x448] ;  /* 0x00008900ff0c77ac */ /* 0x000ea20008000800 */
[----:B------:R-:W-:Y:S01]  /*1150*/  PRMT R131, R131, 0x5410, R12 ;  /* 0x0000541083837816 */ /* 0x000fe2000000000c */
[----:B------:R-:W-:Y:S01]  /*1160*/  IMAD R14, R9, -0x2daee0ad, RZ ;  /* 0xd2511f53090e7824 */ /* 0x000fe200078e02ff */
[----:B------:R-:W-:Y:S01]  /*1170*/  LOP3.LUT R0, R13, UR13, R0, 0x96, !PT ;  /* 0x0000000d0d007c12 */ /* 0x000fe2000f8e9600 */
[----:B------:R-:W-:Y:S01]  /*1180*/  IMAD R12, R11, -0x326172a9, RZ ;  /* 0xcd9e8d570b0c7824 */ /* 0x000fe200078e02ff */
[--C-:B------:R-:W-:Y:S01]  /*1190*/  SHF.R.U64 R132, R36, 0x10, R37.reuse ;  /* 0x0000001024847819 */ /* 0x100fe20000001225 */
[----:B------:R-:W-:Y:S01]  /*11a0*/  IMAD.HI.U32 R9, R4, -0x326172a9, RZ ;  /* 0xcd9e8d5704097827 */ /* 0x000fe200078e00ff */
[----:B------:R-:W-:-:S02]  /*11b0*/  SHF.R.U32.HI R13, RZ, 0x10, R37 ;  /* 0x00000010ff0d7819 */ /* 0x000fc40000011625 */
[----:B------:R-:W-:Y:S01]  /*11c0*/  SHF.R.U64 R134, R32, 0x10, R33 ;  /* 0x0000001020867819 */ /* 0x000fe20000001221 */
[----:B------:R-:W-:Y:S01]  /*11d0*/  IMAD.HI.U32 R11, R0, -0x2daee0ad, RZ ;  /* 0xd2511f53000b7827 */ /* 0x000fe200078e00ff */
[----:B------:R-:W-:Y:S01]  /*11e0*/  LOP3.LUT R9, R12, UR15, R9, 0x96, !PT ;  /* 0x0000000f0c097c12 */ /* 0x000fe2000f8e9609 */
[----:B------:R-:W3:Y:S01]  /*11f0*/  LDCU.64 UR14, c[0x0][0x3e0] ;  /* 0x00007c00ff0e77ac */ /* 0x000ee20008000a00 */
[----:B------:R-:W-:Y:S01]  /*1200*/  PRMT R132, R132, 0x5410, R13 ;  /* 0x0000541084847816 */ /* 0x000fe2000000000d */
[----:B------:R-:W-:Y:S01]  /*1210*/  IMAD R13, R4, -0x326172a9, RZ ;  /* 0xcd9e8d57040d7824 */ /* 0x000fe200078e02ff */
[----:B------:R-:W-:Y:S01]  /*1220*/  LOP3.LUT R11, R14, UR16, R11, 0x96, !PT ;  /* 0x000000100e0b7c12 */ /* 0x000fe2000f8e960b */
[----:B------:R-:W-:Y:S01]  /*1230*/  IMAD R41, R0, -0x2daee0ad, RZ ;  /* 0xd2511f5300297824 */ /* 0x000fe200078e02ff */
[----:B------:R-:W-:Y:S01]  /*1240*/  SHF.R.U32.HI R12, RZ, 0x10, R33 ;  /* 0x00000010ff0c7819 */ /* 0x000fe20000011621 */
[----:B------:R-:W-:Y:S01]  /*1250*/  IMAD.HI.U32 R4, R9, -0x2daee0ad, RZ ;  /* 0xd2511f5309047827 */ /* 0x000fe200078e00ff */
[----:B------:R-:W-:-:S02]  /*1260*/  SHF.R.U64 R141, R30, 0x10, R31 ;  /* 0x000000101e8d7819 */ /* 0x000fc4000000121f */
[----:B------:R-:W-:Y:S01]  /*1270*/  PRMT R134, R134, 0x5410, R12 ;  /* 0x0000541086867816 */ /* 0x000fe2000000000c */
[----:B------:R-:W-:Y:S01]  /*1280*/  IMAD.HI.U32 R0, R11, -0x326172a9, RZ ;  /* 0xcd9e8d570b007827 */ /* 0x000fe200078e00ff */
[----:B------:R-:W-:Y:S02]  /*1290*/  LOP3.LUT R4, R41, UR18, R4, 0x96, !PT ;  /* 0x0000001229047c12 */ /* 0x000fe4000f8e9604 */
[----:B------:R-:W-:Y:S01]  /*12a0*/  SHF.R.U64 R143, R26, 0x10, R27 ;  /* 0x000000101a8f7819 */ /* 0x000fe2000000121b */
[----:B------:R-:W-:Y:S01]  /*12b0*/  IMAD R14, R9, -0x2daee0ad, RZ ;  /* 0xd2511f53090e7824 */ /* 0x000fe200078e02ff */
[----:B------:R-:W-:Y:S01]  /*12c0*/  LOP3.LUT R0, R13, UR17, R0, 0x96, !PT ;  /* 0x000000110d007c12 */ /* 0x000fe2000f8e9600 */
[----:B------:R-:W-:Y:S01]  /*12d0*/  IMAD R12, R11, -0x326172a9, RZ ;  /* 0xcd9e8d570b0c7824 */ /* 0x000fe200078e02ff */
[----:B------:R-:W-:Y:S01]  /*12e0*/  SHF.R.U32.HI R13, RZ, 0x10, R31 ;  /* 0x00000010ff0d7819 */ /* 0x000fe2000001161f */
[----:B------:R-:W-:Y:S01]  /*12f0*/  IMAD.HI.U32 R9, R4, -0x326172a9, RZ ;  /* 0xcd9e8d5704097827 */ /* 0x000fe200078e00ff */
[----:B------:R-:W-:Y:S01]  /*1300*/  SHF.R.U64 R144, R24, 0x10, R25 ;  /* 0x0000001018907819 */ /* 0x000fe20000001219 */
[----:B---3--:R-:W-:Y:S01]  /*1310*/  UISETP.NE.U32.AND UP0, UPT, UR14, URZ, UPT ;  /* 0x000000ff0e00728c */ /* 0x008fe2000bf05070 */
[----:B------:R-:W-:Y:S01]  /*1320*/  PRMT R141, R141, 0x5410, R13 ;  /* 0x000054108d8d7816 */ /* 0x000fe2000000000d */
[----:B------:R-:W-:Y:S01]  /*1330*/  IMAD.HI.U32 R11, R0, -0x2daee0ad, RZ ;  /* 0xd2511f53000b7827 */ /* 0x000fe200078e00ff */
[----:B------:R-:W-:Y:S01]  /*1340*/  LOP3.LUT R9, R12, UR19, R9, 0x96, !PT ;  /* 0x000000130c097c12 */ /* 0x000fe2000f8e9609 */
[----:B------:R-:W-:Y:S01]  /*1350*/  UISETP.NE.AND.EX UP0, UPT, UR15, URZ, UPT, UP0 ;  /* 0x000000ff0f00728c */ /* 0x000fe2000bf05300 */
[----:B------:R-:W-:Y:S01]  /*1360*/  SHF.R.U32.HI R12, RZ, 0x10, R27 ;  /* 0x00000010ff0c7819 */ /* 0x000fe2000001161b */
[----:B------:R-:W-:Y:S01]  /*1370*/  IMAD R13, R4, -0x326172a9, RZ ;  /* 0xcd9e8d57040d7824 */ /* 0x000fe200078e02ff */
[----:B------:R-:W-:Y:S01]  /*1380*/  LOP3.LUT R11, R14, UR20, R11, 0x96, !PT ;  /* 0x000000140e0b7c12 */ /* 0x000fe2000f8e960b */
[----:B------:R-:W-:Y:S01]  /*1390*/  IMAD R41, R0, -0x2daee0ad, RZ ;  /* 0xd2511f5300297824 */ /* 0x000fe200078e02ff */
[----:B------:R-:W-:Y:S01]  /*13a0*/  PRMT R143, R143, 0x5410, R12 ;  /* 0x000054108f8f7816 */ /* 0x000fe2000000000c */
[----:B------:R-:W-:Y:S01]  /*13b0*/  IMAD.HI.U32 R4, R9, -0x2daee0ad, RZ ;  /* 0xd2511f5309047827 */ /* 0x000fe200078e00ff */
[----:B------:R-:W-:-:S02]  /*13c0*/  MOV R40, R47 ;  /* 0x0000002f00287202 */ /* 0x000fc40000000f00 */
[----:B------:R-:W-:Y:S01]  /*13d0*/  SHF.R.U64 R133, R34, 0x10, R35 ;  /* 0x0000001022857819 */ /* 0x000fe20000001223 */
        /* <DEDUP_REMOVED lines=12> */
[----:B------:R-:W-:Y:S01]  /*14a0*/  SHF.R.U32.HI R12, RZ, 0x10, R21 ;  /* 0x00000010ff0c7819 */ /* 0x000fe20000011615 */
[----:B------:R-:W-:Y:S01]  /*14b0*/  IMAD R13, R4, -0x326172a9, RZ ;  /* 0xcd9e8d57040d7824 */ /* 0x000fe200078e02ff */
[----:B------:R-:W-:Y:S01]  /*14c0*/  LOP3.LUT R11, R14, UR24, R11, 0x96, !PT ;  /* 0x000000180e0b7c12 */ /* 0x000fe2000f8e960b */
[----:B------:R-:W-:Y:S01]  /*14d0*/  IMAD R41, R0, -0x2daee0ad, RZ ;  /* 0xd2511f5300297824 */ /* 0x000fe200078e02ff */
[----:B------:R-:W-:Y:S01]  /*14e0*/  PRMT R146, R146, 0x5410, R12 ;  /* 0x0000541092927816 */ /* 0x000fe2000000000c */
[----:B------:R-:W-:Y:S01]  /*14f0*/  IMAD.HI.U32 R4, R9, -0x2daee0ad, RZ ;  /* 0xd2511f5309047827 */ /* 0x000fe200078e00ff */
[----:B------:R-:W-:-:S02]  /*1500*/  SHF.R.U64 R147, R18, 0x10, R19 ;  /* 0x0000001012937819 */ /* 0x000fc40000001213 */
[----:B------:R-:W-:Y:S01]  /*1510*/  SHF.R.U32.HI R12, RZ, 0x10, R19 ;  /* 0x00000010ff0c7819 */ /* 0x000fe20000011613 */
[----:B------:R-:W-:Y:S01]  /*1520*/  IMAD.MOV.U32 R123, RZ, RZ, R46 ;  /* 0x000000ffff7b7224 */ /* 0x000fe200078e002e */
[----:B------:R-:W-:Y:S01]  /*1530*/  LOP3.LUT R41, R41, UR25, R4, 0x96, !PT ;  /* 0x0000001929297c12 */ /* 0x000fe2000f8e9604 */
[----:B------:R-:W-:Y:S01]  /*1540*/  IMAD.HI.U32 R0, R11, -0x326172a9, RZ ;  /* 0xcd9e8d570b007827 */ /* 0x000fe200078e00ff */
[----:B------:R-:W-:Y:S02]  /*1550*/  SHF.R.U64 R122, R44, 0x10, R45 ;  /* 0x000000102c7a7819 */ /* 0x000fe4000000122d */
[----:B------:R-:W-:Y:S01]  /*1560*/  PRMT R123, R123, 0x5410, R40 ;  /* 0x000054107b7b7816 */ /* 0x000fe20000000028 */
[----:B------:R-:W-:Y:S01]  /*1570*/  IMAD R4, R11, -0x326172a9, RZ ;  /* 0xcd9e8d570b047824 */ /* 0x000fe200078e02ff */
[----:B------:R-:W-:Y:S01]  /*1580*/  LOP3.LUT R0, R13, UR9, R0, 0x96, !PT ;  /* 0x000000090d007c12 */ /* 0x000fe2000f8e9600 */
[----:B------:R-:W-:Y:S01]  /*1590*/  IMAD.HI.U32 R13, R41, -0x326172a9, RZ ;  /* 0xcd9e8d57290d7827 */ /* 0x000fe200078e00ff */
[----:B------:R-:W-:Y:S01]  /*15a0*/  SHF.R.U32.HI R40, RZ, 0x10, R35 ;  /* 0x00000010ff287819 */ /* 0x000fe20000011623 */
[----:B------:R-:W3:Y:S01]  /*15b0*/  LDCU.64 UR8, c[0x0][0x3a0] ;  /* 0x00007400ff0877ac */ /* 0x000ee20008000a00 */
[----:B------:R-:W-:Y:S01]  /*15c0*/  SHF.R.U32.HI R56, RZ, 0x10, R5 ;  /* 0x00000010ff387819 */ /* 0x000fe20000011605 */
[----:B------:R-:W-:Y:S01]  /*15d0*/  IMAD R9, R9, -0x2daee0ad, RZ ;  /* 0xd2511f5309097824 */ /* 0x000fe200078e02ff */
[----:B------:R-:W-:Y:S01]  /*15e0*/  PRMT R133, R133, 0x5410, R40 ;  /* 0x0000541085857816 */ /* 0x000fe20000000028 */
[----:B------:R-:W-:Y:S01]  /*15f0*/  IMAD.HI.U32 R14, R0, -0x2daee0ad, RZ ;  /* 0xd2511f53000e7827 */ /* 0x000fe200078e00ff */
[----:B------:R-:W-:-:S02]  /*1600*/  SHF.R.U32.HI R40, RZ, 0x10, R29 ;  /* 0x00000010ff287819 */ /* 0x000fc4000001161d */
[----:B------:R-:W-:Y:S01]  /*1610*/  LOP3.LUT R13, R4, UR26, R13, 0x96, !PT ;  /* 0x0000001a040d7c12 */ /* 0x000fe2000f8e960d */
[----:B------:R-:W-:Y:S01]  /*1620*/  HADD2.F32 R11, -RZ, R2.H0_H0 ;  /* 0x20000002ff0b7230 */ /* 0x000fe20000004100 */
[--C-:B------:R-:W-:Y:S01]  /*1630*/  SHF.R.U64 R4, R2, 0x10, R3.reuse ;  /* 0x0000001002047819 */ /* 0x100fe20000001203 */
[----:B------:R-:W-:Y:S01]  /*1640*/  IMAD.MOV.U32 R129, RZ, RZ, R52 ;  /* 0x000000ffff817224 */ /* 0x000fe200078e0034 */
[----:B------:R-:W-:Y:S01]  /*1650*/  SHF.R.U32.HI R2, RZ, 0x10, R3 ;  /* 0x00000010ff027819 */ /* 0x000fe20000011603 */
[----:B------:R-:W-:Y:S01]  /*1660*/  IMAD.MOV.U32 R8, RZ, RZ, R54 ;  /* 0x000000ffff087224 */ /* 0x000fe200078e0036 */
[--C-:B------:R-:W-:Y:S01]  /*1670*/  SHF.R.U64 R111, R6, 0x10, R7.reuse ;  /* 0x00000010066f7819 */ /* 0x100fe20000001207 */
[----:B------:R-:W-:Y:S01]  /*1680*/  HADD2.F32 R4, -RZ, R4.H0_H0 ;  /* 0x20000004ff047230 */ /* 0x000fe20000004100 */
[----:B------:R-:W-:Y:S01]  /*1690*/  SHF.R.U32.HI R57, RZ, 0x10, R7 ;  /* 0x00000010ff397819 */ /* 0x000fe20000011607 */
[----:B------:R-:W-:Y:S01]  /*16a0*/  IMAD.MOV.U32 R7, RZ, RZ, R55 ;  /* 0x000000ffff077224 */ /* 0x000fe200078e0037 */
[----:B------:R-:W-:Y:S01]  /*16b0*/  SHF.R.U64 R120, R42, 0x10, R43 ;  /* 0x000000102a787819 */ /* 0x000fe2000000122b */
[----:B------:R-:W-:Y:S01]  /*16c0*/  IMAD.MOV.U32 R42, RZ, RZ, R51 ;  /* 0x000000ffff2a7224 */ /* 0x000fe200078e0033 */
[----:B------:R-:W-:Y:S01]  /*16d0*/  SHF.R.U32.HI R44, RZ, 0x10, R45 ;  /* 0x00000010ff2c7819 */ /* 0x000fe2000001162d */
[----:B------:R-:W-:Y:S01]  /*16e0*/  HADD2.F32 R8, -RZ, R8.H0_H0 ;  /* 0x20000008ff087230 */ /* 0x000fe20000004100 */
[----:B------:R-:W-:Y:S01]  /*16f0*/  SHF.R.U32.HI R61, RZ, 0x10, R43 ;  /* 0x00000010ff3d7819 */ /* 0x000fe2000001162b */
[----:B------:R-:W-:Y:S01]  /*1700*/  HADD2.F32 R7, -RZ, R7.H0_H0 ;  /* 0x20000007ff077230 */ /* 0x000fe20000004100 */
[----:B------:R-:W-:-:S02]  /*1710*/  SHF.R.U64 R124, R46, 0x10, R47 ;  /* 0x000000102e7c7819 */ /* 0x000fc4000000122f */
[----:B------:R-:W-:Y:S02]  /*1720*/  SHF.R.U32.HI R45, RZ, 0x10, R47 ;  /* 0x00000010ff2d7819 */ /* 0x000fe4000001162f */
[----:B------:R-:W-:Y:S02]  /*1730*/  SHF.R.U64 R126, R48, 0x10, R49 ;  /* 0x00000010307e7819 */ /* 0x000fe40000001231 */
[--C-:B------:R-:W-:Y:S02]  /*1740*/  SHF.R.U64 R5, R54, 0x10, R55.reuse ;  /* 0x0000001036057819 */ /* 0x100fe40000001237 */
[----:B------:R-:W-:Y:S02]  /*1750*/  SHF.R.U32.HI R6, RZ, 0x10, R55 ;  /* 0x00000010ff067819 */ /* 0x000fe40000011637 */
[----:B------:R-:W-:Y:S01]  /*1760*/  PRMT R142, R142, 0x5410, R40 ;  /* 0x000054108e8e7816 */ /* 0x000fe20000000028 */
[----:B------:R-:W-:Y:S01]  /*1770*/  HADD2.F32 R5, -RZ, R5.H0_H0 ;  /* 0x20000005ff057230 */ /* 0x000fe20000004100 */
[----:B------:R-:W-:Y:S01]  /*1780*/  SHF.R.U32.HI R46, RZ, 0x10, R49 ;  /* 0x00000010ff2e7819 */ /* 0x000fe20000011631 */
[----:B------:R-:W-:Y:S01]  /*1790*/  HADD2.F32 R6, -RZ, R6.H0_H0 ;  /* 0x20000006ff067230 */ /* 0x000fe20000004100 */
[----:B------:R-:W-:-:S02]  /*17a0*/  MOV R127, R50 ;  /* 0x00000032007f7202 */ /* 0x000fc40000000f00 */
[--C-:B------:R-:W-:Y:S02]  /*17b0*/  SHF.R.U64 R128, R50, 0x10, R51.reuse ;  /* 0x0000001032807819 */ /* 0x100fe40000001233 */
[----:B------:R-:W-:Y:S02]  /*17c0*/  SHF.R.U32.HI R47, RZ, 0x10, R51 ;  /* 0x00000010ff2f7819 */ /* 0x000fe40000011633 */
[----:B------:R-:W-:Y:S02]  /*17d0*/  MOV R43, R53 ;  /* 0x00000035002b7202 */ /* 0x000fe40000000f00 */
[--C-:B------:R-:W-:Y:S02]  /*17e0*/  SHF.R.U64 R130, R52, 0x10, R53.reuse ;  /* 0x0000001034827819 */ /* 0x100fe40000001235 */
[----:B------:R-:W-:Y:S02]  /*17f0*/  SHF.R.U32.HI R48, RZ, 0x10, R53 ;  /* 0x00000010ff307819 */ /* 0x000fe40000011635 */
[----:B------:R-:W-:-:S02]  /*1800*/  SHF.R.U64 R145, R22, 0x10, R23 ;  /* 0x0000001016917819 */ /* 0x000fc40000001217 */
[----:B------:R-:W-:Y:S02]  /*1810*/  SHF.R.U32.HI R40, RZ, 0x10, R23 ;  /* 0x00000010ff287819 */ /* 0x000fe40000011617 */
[----:B------:R-:W-:Y:S01]  /*1820*/  PRMT R147, R147, 0x5410, R12 ;  /* 0x0000541093937816 */ /* 0x000fe2000000000c */
[----:B------:R-:W-:Y:S01]  /*1830*/  HADD2.F32 R12, -RZ, R3.H0_H0 ;  /* 0x20000003ff0c7230 */ /* 0x000fe20000004100 */
[----:B------:R-:W-:Y:S01]  /*1840*/  LOP3.LUT R14, R9, UR27, R14, 0x96, !PT ;  /* 0x0000001b090e7c12 */ /* 0x000fe2000f8e960e */
[----:B------:R-:W-:Y:S02]  /*1850*/  HFMA2 R9, -RZ, RZ, 0, 0 ;  /* 0x00000000ff097431 */ /* 0x000fe400000001ff */
[----:B------:R-:W-:Y:S01]  /*1860*/  HADD2.F32 R3, -RZ, R2.H0_H0 ;  /* 0x20000002ff037230 */ /* 0x000fe20000004100 */
[----:B------:R-:W-:Y:S01]  /*1870*/  PRMT R107, R107, 0x5410, R56 ;  /* 0x000054106b6b7816 */ /* 0x000fe20000000038 */
[----:B------:R-:W-:Y:S01]  /*1880*/  IMAD R2, R0, -0x2daee0ad, RZ ;  /* 0xd2511f5300027824 */ /* 0x000fe200078e02ff */
        /* <DEDUP_REMOVED lines=14> */
[----:B0123--:R-:W-:-:S07]  /*1970*/  LOP3.LUT R10, R10, 0x3, RZ, 0xc0, !PT ;  /* 0x000000030a0a7812 */ /* 0x00ffce00078ec0ff */
.L_x_44011:
[----:B------:R-:W0:Y:S01]  /*1980*/  @UP0 LDCU.64 UR14, c[0x0][0x3e0] ;  /* 0x00007c00ff0e07ac */ /* 0x000e220008000a00 */
[----:B------:R-:W-:Y:S01]  /*1990*/  PLOP3.LUT P0, PT, PT, PT, UP0, 0x80, 0x8 ;  /* 0x000000000008781c */ /* 0x000fe20003f0f008 */
[----:B------:R-:W-:Y:S01]  /*19a0*/  IMAD.MOV.U32 R84, RZ, RZ, 0x4 ;  /* 0x00000004ff547424 */ /* 0x000fe200078e00ff */
[----:B------:R-:W-:Y:S01]  /*19b0*/  PLOP3.LUT P1, PT, PT, PT, UP0, 0x80, 0x8 ;  /* 0x000000000008781c */ /* 0x000fe20003f2f008 */
[----:B------:R-:W-:-:S10]  /*19c0*/  IMAD.MOV.U32 R96, RZ, RZ, 0x3f800000 ;  /* 0x3f800000ff607424 */ /* 0x000fd400078e00ff */
[----:B0-----:R-:W-:-:S05]  /*19d0*/  @P0 IMAD.WIDE R84, R93, R84, UR14 ;  /* 0x0000000e5d540e25 */ /* 0x001fca000f8e0254 */
[----:B------:R0:W5:Y:S01]  /*19e0*/  @P1 LDG.E R96, desc[UR6][R84.64] ;  /* 0x0000000654601981 */ /* 0x000162000c1e1900 */
[----:B------:R-:W-:Y:S01]  /*19f0*/  IMAD R86, R93, UR10, RZ ;  /* 0x0000000a5d567c24 */ /* 0x000fe2000f8e02ff */
[----:B------:R-:W-:Y:S01]  /*1a00*/  ISETP.GE.U32.AND P5, PT, R16, 0x20, PT ;  /* 0x000000201000780c */ /* 0x000fe20003fa6070 */
[----:B------:R-:W-:Y:S01]  /*1a10*/  BSSY.RECONVERGENT B0, `(.L_x_43459) ;  /* 0x000032f000007945 */ /* 0x000fe20003800200 */
[----:B------:R-:W1:Y:S02]  /*1a20*/  S2R R95, SR_TID.X ;  /* 0x00000000005f7919 */ /* 0x000e640000002100 */
[----:B------:R-:W-:-:S04]  /*1a30*/  SHF.R.S32.HI R87, RZ, 0x1f, R86 ;  /* 0x0000001fff577819 */ /* 0x000fc80000011456 */
[----:B------:R-:W-:Y:S02]  /*1a40*/  LEA.HI R87, R87, R86, RZ, 0x2 ;  /* 0x0000005657577211 */ /* 0x000fe400078f10ff */
[----:B-1----:R-:W-:-:S04]  /*1a50*/  LOP3.LUT R94, R95, 0x1f, RZ, 0xc0, !PT ;  /* 0x0000001f5f5e7812 */ /* 0x002fc800078ec0ff */
[----:B------:R-:W-:-:S04]  /*1a60*/  LEA.HI.SX32 R94, R87, R94, 0x1e ;  /* 0x0000005e575e7211 */ /* 0x000fc800078ff2ff */
[----:B------:R-:W-:Y:S01]  /*1a70*/  MOV R98, R94 ;  /* 0x0000005e00627202 */ /* 0x000fe20000000f00 */
[----:B0-----:R-:W-:Y:S06]  /*1a80*/  @!P5 BRA `(.L_x_43460) ;  /* 0x00000030009cd947 */ /* 0x001fec0003800000 */
        /* <DEDUP_REMOVED lines=20> */
.L_x_54296:
[----:B------:R-:W-:Y:S05]  /*1bd0*/  BRX R98 -0x1be0                                        (*"BRANCH_TARGETS .L_x_54297,.L_x_54298,.L_x_54299"*) ;  /* 0xffffffe462087949 */ /* 0x000fea000383ffff */
.L_x_54299:
[----:B------:R-:W-:Y:S01]  /*1be0*/  IADD3 R100, PT, PT, R10, 0x1, RZ ;  /* 0x000000010a647810 */ /* 0x000fe20007ffe0ff */
[----:B------:R-:W-:Y:S02]  /*1bf0*/  IMAD.MOV.U32 R98, RZ, RZ, R2 ;  /* 0x000000ffff627224 */ /* 0x000fe400078e0002 */
[----:B------:R-:W-:Y:S01]  /*1c00*/  IMAD.MOV.U32 R99, RZ, RZ, R13 ;  /* 0x000000ffff637224 */ /* 0x000fe200078e000d */
[----:B------:R-:W-:Y:S06]  /*1c10*/  BRA `(.L_x_43463) ;  /* 0x0000000400387947 */ /* 0x000fec0003800000 */
.L_x_54297:
[----:B------:R-:W-:Y:S01]  /*1c20*/  MOV R98, R2 ;  /* 0x0000000200627202 */ /* 0x000fe20000000f00 */
[----:B------:R-:W-:Y:S02]  /*1c30*/  IMAD.MOV.U32 R100, RZ, RZ, 0x3 ;  /* 0x00000003ff647424 */ /* 0x000fe400078e00ff */
[----:B------:R-:W-:Y:S01]  /*1c40*/  IMAD.MOV.U32 R99, RZ, RZ, R14 ;  /* 0x000000ffff637224 */ /* 0x000fe200078e000e */
[----:B------:R-:W-:Y:S06]  /*1c50*/  BRA `(.L_x_43463) ;  /* 0x0000000400287947 */ /* 0x000fec0003800000 */
.L_x_54298:
        /* <DEDUP_REMOVED lines=13> */
.L_x_43465:
[----:B------:R-:W-:Y:S05]  /*1d30*/  BSYNC.RECONVERGENT B2 ;  /* 0x0000000000027941 */ /* 0x000fea0003800200 */
.L_x_43464:
[----:B------:R-:W-:Y:S01]  /*1d40*/  IMAD.WIDE.U32 R104, R92, -0x326172a9, RZ ;  /* 0xcd9e8d575c687825 */ /* 0x000fe200078e00ff */
[----:B------:R-:W-:Y:S01]  /*1d50*/  LOP3.LUT R102, R9, UR5, R101, 0x96, !PT ;  /* 0x0000000509667c12 */ /* 0x000fe2000f8e9665 */
[----:B------:R-:W-:Y:S02]  /*1d60*/  UIADD3 UR14, UPT, UPT, UR5, -0x4498517b, URZ ;  /* 0xbb67ae85050e7890 */ /* 0x000fe4000fffe0ff */
[----:B------:R-:W-:Y:S02]  /*1d70*/  UIADD3 UR13, UPT, UPT, UR4, -0x61c88647, URZ ;  /* 0x9e3779b9040d7890 */ /* 0x000fe4000fffe0ff */
        /* <DEDUP_REMOVED lines=54> */
[----:B------:R-:W-:Y:S02]  /*20e0*/  HFMA2 R100, -RZ, RZ, 0, 0 ;  /* 0x00000000ff647431 */ /* 0x000fe400000001ff */
[----:B------:R-:W-:-:S07]  /*20f0*/  IMAD.MOV.U32 R99, RZ, RZ, R2 ;  /* 0x000000ffff637224 */ /* 0x000fce00078e0002 */
.L_x_43463:
[----:B------:R-:W-:Y:S05]  /*2100*/  BSYNC.RECONVERGENT B1 ;  /* 0x0000000000017941 */ /* 0x000fea0003800200 */
.L_x_43462:
[----:B------:R-:W0:Y:S01]  /*2110*/  LDC R2, c[0x0][0x408] ;  /* 0x00010200ff027b82 */ /* 0x000e220000000800 */
[----:B------:R-:W-:Y:S01]  /*2120*/  I2FP.F32.U32 R10, R99 ;  /* 0x00000063000a7245 */ /* 0x000fe20000201000 */
[----:B------:R-:W-:Y:S01]  /*2130*/  IMAD.MOV.U32 R99, RZ, RZ, 0x2f800000 ;  /* 0x2f800000ff637424 */ /* 0x000fe200078e00ff */
[----:B------:R-:W-:Y:S01]  /*2140*/  ISETP.NE.AND P1, PT, R100, 0x1, PT ;  /* 0x000000016400780c */ /* 0x000fe20003f25270 */
[----:B-----5:R-:W-:Y:S01]  /*2150*/  FMUL.FTZ R101, R84, R96 ;  /* 0x0000006054657220 */ /* 0x020fe20000410000 */
[----:B------:R-:W-:Y:S01]  /*2160*/  BSSY.RECONVERGENT B1, `(.L_x_43466) ;  /* 0x000005e000017945 */ /* 0x000fe20003800200 */
[----:B------:R-:W-:Y:S01]  /*2170*/  FFMA.FTZ R10, R10, R99, 1.1641532182693481445e-10 ;  /* 0x2f0000000a0a7423 */ /* 0x000fe20000010063 */
[----:B------:R-:W-:Y:S01]  /*2180*/  MOV R84, R0 ;  /* 0x0000000000547202 */ /* 0x000fe20000000f00 */
[----:B------:R-:W1:Y:S01]  /*2190*/  LDC R97, c[0x0][0x404] ;  /* 0x00010100ff617b82 */ /* 0x000e620000000800 */
[----:B0-----:R-:W-:Y:S02]  /*21a0*/  FMUL.FTZ R101, R101, R2 ;  /* 0x0000000265657220 */ /* 0x001fe40000410000 */
[----:B-1----:R-:W-:Y:S01]  /*21b0*/  FSETP.GTU.FTZ.AND P0, PT, R10, R97, PT ;  /* 0x000000610a00720b */ /* 0x002fe20003f1c000 */
        /* <DEDUP_REMOVED lines=13> */
.L_x_43468:
        /* <DEDUP_REMOVED lines=13> */
.L_x_43470:
[----:B------:R-:W-:Y:S05]  /*2360*/  BSYNC.RECONVERGENT B2 ;  /* 0x0000000000027941 */ /* 0x000fea0003800200 */
.L_x_43469:
[----:B------:R-:W-:Y:S01]  /*2370*/  IMAD.WIDE.U32 R136, R92, -0x326172a9, RZ ;  /* 0xcd9e8d575c887825 */ /* 0x000fe200078e00ff */
[----:B------:R-:W-:Y:S01]  /*2380*/  LOP3.LUT R104, R9, UR5, R103, 0x96, !PT ;  /* 0x0000000509687c12 */ /* 0x000fe2000f8e9667 */
[----:B------:R-:W-:Y:S02]  /*2390*/  UIADD3 UR13, UPT, UPT, UR4, -0x61c88647, URZ ;  /* 0x9e3779b9040d7890 */ /* 0x000fe4000fffe0ff */
[----:B------:R-:W-:Y:S01]  /*23a0*/  HFMA2 R10, -RZ, RZ, 0, 0 ;  /* 0x00000000ff0a7431 */ /* 0x000fe200000001ff */
        /* <DEDUP_REMOVED lines=56> */
[----:B------:R-:W-:-:S07]  /*2730*/  LOP3.LUT R14, R102, UR14, R101, 0x96, !PT ;  /* 0x0000000e660e7c12 */ /* 0x000fce000f8e9665 */
.L_x_43467:
[----:B------:R-:W-:Y:S05]  /*2740*/  BSYNC.RECONVERGENT B1 ;  /* 0x0000000000017941 */ /* 0x000fea0003800200 */
.L_x_43466:
[----:B------:R-:W-:Y:S01]  /*2750*/  I2FP.F32.U32 R84, R84 ;  /* 0x0000005400547245 */ /* 0x000fe20000201000 */
[----:B------:R-:W-:Y:S01]  /*2760*/  FMUL.FTZ R85, R85, R96 ;  /* 0x0000006055557220 */ /* 0x000fe20000410000 */
[----:B------:R-:W-:Y:S01]  /*2770*/  ISETP.NE.AND P2, PT, R10, 0x1, PT ;  /* 0x000000010a00780c */ /* 0x000fe20003f45270 */
[----:B------:R-:W-:Y:S02]  /*2780*/  BSSY.RECONVERGENT B1, `(.L_x_43471) ;  /* 0x000005d000017945 */ /* 0x000fe40003800200 */
[----:B------:R-:W-:Y:S01]  /*2790*/  FFMA.FTZ R84, R84, R99, 1.1641532182693481445e-10 ;  /* 0x2f00000054547423 */ /* 0x000fe20000010063 */
[----:B------:R-:W-:-:S04]  /*27a0*/  FMUL.FTZ R85, R85, R2 ;  /* 0x0000000255557220 */ /* 0x000fc80000410000 */
        /* <DEDUP_REMOVED lines=15> */
.L_x_43473:
        /* <DEDUP_REMOVED lines=13> */
.L_x_43475:
[----:B------:R-:W-:Y:S05]  /*2970*/  BSYNC.RECONVERGENT B2 ;  /* 0x0000000000027941 */ /* 0x000fea0003800200 */
.L_x_43474:
        /* <DEDUP_REMOVED lines=61> */
.L_x_43472:
[----:B------:R-:W-:Y:S05]  /*2d50*/  BSYNC.RECONVERGENT B1 ;  /* 0x0000000000017941 */ /* 0x000fea0003800200 */
.L_x_43471:
[----:B------:R-:W-:Y:S01]  /*2d60*/  I2FP.F32.U32 R10, R85 ;  /* 0x00000055000a7245 */ /* 0x000fe20000201000 */
[----:B------:R-:W-:Y:S01]  /*2d70*/  FMUL.FTZ R85, R86, R96 ;  /* 0x0000006056557220 */ /* 0x000fe20000410000 */
[----:B------:R-:W-:Y:S01]  /*2d80*/  ISETP.NE.AND P3, PT, R84, 0x1, PT ;  /* 0x000000015400780c */ /* 0x000fe20003f65270 */
[----:B------:R-:W-:Y:S02]  /*2d90*/  BSSY.RECONVERGENT B1, `(.L_x_43476) ;  /* 0x000005d000017945 */ /* 0x000fe40003800200 */
[----:B------:R-:W-:Y:S01]  /*2da0*/  FFMA.FTZ R10, R10, R99, 1.1641532182693481445e-10 ;  /* 0x2f0000000a0a7423 */ /* 0x000fe20000010063 */
[----:B------:R-:W-:-:S04]  /*2db0*/  FMUL.FTZ R85, R85, R2 ;  /* 0x0000000255557220 */ /* 0x000fc80000410000 */
        /* <DEDUP_REMOVED lines=15> */
.L_x_43478:
        /* <DEDUP_REMOVED lines=13> */
.L_x_43480:
[----:B------:R-:W-:Y:S05]  /*2f80*/  BSYNC.RECONVERGENT B2 ;  /* 0x0000000000027941 */ /* 0x000fea0003800200 */
.L_x_43479:
        /* <DEDUP_REMOVED lines=8> */
[----:B------:R-:W-:Y:S02]  /*3010*/  UIADD3 UR13, UPT, UPT, UR4, 0x3c6ef372, URZ ;  /* 0x3c6ef372040d7890 */ /* 0x000fe4000fffe0ff */
[----:B------:R-:W-:Y:S01]  /*3020*/  IMAD.MOV.U32 R10, RZ, RZ, RZ ;  /* 0x000000ffff0a7224 */ /* 0x000fe200078e00ff */
        /* <DEDUP_REMOVED lines=50> */
[----:B------:R-:W-:-:S07]  /*3350*/  MOV R98, R84 ;  /* 0x0000005400627202 */ /* 0x000fce0000000f00 */
.L_x_43477:
[----:B------:R-:W-:Y:S05]  /*3360*/  BSYNC.RECONVERGENT B1 ;  /* 0x0000000000017941 */ /* 0x000fea0003800200 */
.L_x_43476:
[----:B------:R-:W-:Y:S01]  /*3370*/  I2FP.F32.U32 R84, R85 ;  /* 0x0000005500547245 */ /* 0x000fe20000201000 */
[----:B------:R-:W-:-:S04]  /*3380*/  FMUL.FTZ R87, R87, R96 ;  /* 0x0000006057577220 */ /* 0x000fc80000410000 */
[----:B------:R-:W-:Y:S01]  /*3390*/  FFMA.FTZ R84, R84, R99, 1.1641532182693481445e-10 ;  /* 0x2f00000054547423 */ /* 0x000fe20000010063 */
[----:B------:R-:W-:-:S04]  /*33a0*/  FMUL.FTZ R87, R87, R2 ;  /* 0x0000000257577220 */ /* 0x000fc80000410000 */
[----:B------:R-:W-:-:S04]  /*33b0*/  FSETP.GTU.FTZ.AND P4, PT, R84, R97, PT ;  /* 0x000000615400720b */ /* 0x000fc80003f9c000 */
[----:B------:R-:W-:Y:S02]  /*33c0*/  FSEL R2, R87, RZ, !P4 ;  /* 0x000000ff57027208 */ /* 0x000fe40006000000 */
[----:B------:R-:W-:-:S03]  /*33d0*/  PLOP3.LUT P3, PT, P4, PT, PT, 0x8, 0x80 ;  /* 0x000000000080781c */ /* 0x000fc6000276e170 */
[----:B------:R-:W-:Y:S01]  /*33e0*/  FADD.FTZ R91, R91, R2 ;  /* 0x000000025b5b7221 */ /* 0x000fe20000010000 */
[----:B------:R-:W-:Y:S09]  /*33f0*/  BRA `(.L_x_43481) ;  /* 0x0000001800087947 */ /* 0x000ff20003800000 */
.L_x_43461:
        /* <DEDUP_REMOVED lines=16> */
.L_x_43484:
        /* <DEDUP_REMOVED lines=13> */
.L_x_43486:
[----:B------:R-:W-:Y:S05]  /*35d0*/  BSYNC.RECONVERGENT B2 ;  /* 0x0000000000027941 */ /* 0x000fea0003800200 */
.L_x_43485:
        /* <DEDUP_REMOVED lines=60> */
.L_x_43483:
[----:B------:R-:W-:Y:S05]  /*39a0*/  BSYNC.RECONVERGENT B1 ;  /* 0x0000000000017941 */ /* 0x000fea0003800200 */
.L_x_43482:
[----:B------:R-:W0:Y:S01]  /*39b0*/  LDC R89, c[0x0][0x404] ;  /* 0x00010100ff597b82 */ /* 0x000e220000000800 */
[----:B------:R-:W-:Y:S01]  /*39c0*/  HFMA2 R2, -RZ, RZ, 0.1171875, 0 ;  /* 0x2f800000ff027431 */ /* 0x000fe200000001ff */
[----:B------:R-:W-:Y:S01]  /*39d0*/  ISETP.NE.AND P1, PT, R91, 0x1, PT ;  /* 0x000000015b00780c */ /* 0x000fe20003f25270 */
[----:B------:R-:W-:Y:S01]  /*39e0*/  BSSY.RECONVERGENT B1, `(.L_x_43487) ;  /* 0x000005d000017945 */ /* 0x000fe20003800200 */
[----:B------:R-:W-:-:S04]  /*39f0*/  I2FP.F32.U32 R97, R90 ;  /* 0x0000005a00617245 */ /* 0x000fc80000201000 */
[----:B------:R-:W1:Y:S01]  /*3a00*/  LDC R88, c[0x0][0x408] ;  /* 0x00010200ff587b82 */ /* 0x000e620000000800 */
[----:B------:R-:W-:Y:S01]  /*3a10*/  FFMA.FTZ R10, R97, R2, 1.1641532182693481445e-10 ;  /* 0x2f000000610a7423 */ /* 0x000fe20000010002 */
[----:B-----5:R-:W-:Y:S01]  /*3a20*/  FMUL.FTZ R97, R84, R96 ;  /* 0x0000006054617220 */ /* 0x020fe20000410000 */
[----:B------:R-:W-:-:S03]  /*3a30*/  IMAD.MOV.U32 R84, RZ, RZ, 0x2 ;  /* 0x00000002ff547424 */ /* 0x000fc600078e00ff */
[----:B0-----:R-:W-:Y:S01]  /*3a40*/  FSETP.LE.FTZ.AND P0, PT, R10, R89, PT ;  /* 0x000000590a00720b */ /* 0x001fe20003f13000 */
[----:B------:R-:W-:Y:S02]  /*3a50*/  IMAD.MOV.U32 R10, RZ, RZ, R0 ;  /* 0x000000ffff0a7224 */ /* 0x000fe400078e0000 */
[----:B-1----:R-:W-:Y:S01]  /*3a60*/  FMUL.FTZ R90, R97, R88 ;  /* 0x00000058615a7220 */ /* 0x002fe20000410000 */
        /* <DEDUP_REMOVED lines=9> */
.L_x_43489:
        /* <DEDUP_REMOVED lines=13> */
.L_x_43491:
[----:B------:R-:W-:Y:S05]  /*3bd0*/  BSYNC.RECONVERGENT B2 ;  /* 0x0000000000027941 */ /* 0x000fea0003800200 */
.L_x_43490:
        /* <DEDUP_REMOVED lines=60> */
[----:B------:R-:W-:-:S07]  /*3fa0*/  IMAD.MOV.U32 R98, RZ, RZ, R100 ;  /* 0x000000ffff627224 */ /* 0x000fce00078e0064 */
.L_x_43488:
[----:B------:R-:W-:Y:S05]  /*3fb0*/  BSYNC.RECONVERGENT B1 ;  /* 0x0000000000017941 */ /* 0x000fea0003800200 */
.L_x_43487:
[----:B------:R-:W-:Y:S01]  /*3fc0*/  ISETP.NE.AND P2, PT, R84, 0x1, PT ;  /* 0x000000015400780c */ /* 0x000fe20003f45270 */
[----:B------:R-:W-:Y:S01]  /*3fd0*/  BSSY.RECONVERGENT B1, `(.L_x_43492) ;  /* 0x000005c000017945 */ /* 0x000fe20003800200 */
[----:B------:R-:W-:-:S05]  /*3fe0*/  I2FP.F32.U32 R91, R10 ;  /* 0x0000000a005b7245 */ /* 0x000fca0000201000 */
        /* <DEDUP_REMOVED lines=15> */
.L_x_43494:
        /* <DEDUP_REMOVED lines=13> */
.L_x_43496:
[----:B------:R-:W-:Y:S05]  /*41b0*/  BSYNC.RECONVERGENT B2 ;  /* 0x0000000000027941 */ /* 0x000fea0003800200 */
.L_x_43495:
        /* <DEDUP_REMOVED lines=60> */
[----:B------:R-:W-:-:S07]  /*4580*/  MOV R98, R84 ;  /* 0x0000005400627202 */ /* 0x000fce0000000f00 */
.L_x_43493:
[----:B------:R-:W-:Y:S05]  /*4590*/  BSYNC.RECONVERGENT B1 ;  /* 0x0000000000017941 */ /* 0x000fea0003800200 */
.L_x_43492:
[----:B------:R-:W-:Y:S01]  /*45a0*/  ISETP.NE.AND P3, PT, R85, 0x1, PT ;  /* 0x000000015500780c */ /* 0x000fe20003f65270 */
[----:B------:R-:W-:Y:S01]  /*45b0*/  FMUL.FTZ R99, R86, R96 ;  /* 0x0000006056637220 */ /* 0x000fe20000410000 */
[----:B------:R-:W-:Y:S01]  /*45c0*/  I2FP.F32.U32 R97, R10 ;  /* 0x0000000a00617245 */ /* 0x000fe20000201000 */
[----:B------:R-:W-:Y:S02]  /*45d0*/  BSSY.RECONVERGENT B1, `(.L_x_43497) ;  /* 0x000005a000017945 */ /* 0x000fe40003800200 */
[----:B------:R-:W-:Y:S02]  /*45e0*/  FMUL.FTZ R86, R99, R88 ;  /* 0x0000005863567220 */ /* 0x000fe40000410000 */
[----:B------:R-:W-:Y:S01]  /*45f0*/  FFMA.FTZ R10, R97, R2, 1.1641532182693481445e-10 ;  /* 0x2f000000610a7423 */ /* 0x000fe20000010002 */
[----:B------:R-:W-:-:S04]  /*4600*/  MOV R97, R0 ;  /* 0x0000000000617202 */ /* 0x000fc80000000f00 */
[----:B------:R-:W-:Y:S01]  /*4610*/  FSETP.LE.FTZ.AND P2, PT, R10, R89, PT ;  /* 0x000000590a00720b */ /* 0x000fe20003f53000 */
[----:B------:R-:W-:Y:S01]  /*4620*/  IMAD.MOV.U32 R10, RZ, RZ, 0x2 ;  /* 0x00000002ff0a7424 */ /* 0x000fe200078e00ff */
        /* <DEDUP_REMOVED lines=9> */
.L_x_43499:
        /* <DEDUP_REMOVED lines=13> */
.L_x_43501:
[----:B------:R-:W-:Y:S05]  /*4790*/  BSYNC.RECONVERGENT B2 ;  /* 0x0000000000027941 */ /* 0x000fea0003800200 */
.L_x_43500:
        /* <DEDUP_REMOVED lines=61> */
.L_x_43498:
[----:B------:R-:W-:Y:S05]  /*4b70*/  BSYNC.RECONVERGENT B1 ;  /* 0x0000000000017941 */ /* 0x000fea0003800200 */
.L_x_43497:
[----:B------:R-:W-:Y:S01]  /*4b80*/  I2FP.F32.U32 R85, R97 ;  /* 0x0000006100557245 */ /* 0x000fe20000201000 */
[----:B------:R-:W-:-:S04]  /*4b90*/  FMUL.FTZ R87, R87, R96 ;  /* 0x0000006057577220 */ /* 0x000fc80000410000 */
[----:B------:R-:W-:Y:S01]  /*4ba0*/  FFMA.FTZ R2, R85, R2, 1.1641532182693481445e-10 ;  /* 0x2f00000055027423 */ /* 0x000fe20000010002 */
[----:B------:R-:W-:Y:S01]  /*4bb0*/  FMUL.FTZ R87, R87, R88 ;  /* 0x0000005857577220 */ /* 0x000fe20000410000 */
[----:B------:R-:W-:Y:S02]  /*4bc0*/  FSEL R88, R90, RZ, P0 ;  /* 0x000000ff5a587208 */ /* 0x000fe40000000000 */
[----:B------:R-:W-:Y:S02]  /*4bd0*/  FSEL R90, R86, RZ, P2 ;  /* 0x000000ff565a7208 */ /* 0x000fe40001000000 */
[----:B------:R-:W-:Y:S02]  /*4be0*/  FSETP.GTU.FTZ.AND P4, PT, R2, R89, PT ;  /* 0x000000590200720b */ /* 0x000fe40003f9c000 */
[----:B------:R-:W-:Y:S02]  /*4bf0*/  FSEL R89, R91, RZ, P1 ;  /* 0x000000ff5b597208 */ /* 0x000fe40000800000 */
[----:B------:R-:W-:-:S02]  /*4c00*/  PLOP3.LUT P3, PT, P4, PT, PT, 0x8, 0x80 ;  /* 0x000000000080781c */ /* 0x000fc4000276e170 */
[----:B------:R-:W-:-:S11]  /*4c10*/  FSEL R91, R87, RZ, !P4 ;  /* 0x000000ff575b7208 */ /* 0x000fd60006000000 */
.L_x_43481:
[----:B------:R-:W0:Y:S01]  /*4c20*/  LDC.64 R86, c[0x0][0x3a8] ;  /* 0x0000ea00ff567b82 */ /* 0x000e220000000a00 */
[----:B------:R-:W-:Y:S02]  /*4c30*/  SEL R97, RZ, 0x1000000, !P3 ;  /* 0x01000000ff617807 */ /* 0x000fe40005800000 */
[----:B------:R-:W-:Y:S02]  /*4c40*/  SEL R2, RZ, 0x10000, !P2 ;  /* 0x00010000ff027807 */ /* 0x000fe40005000000 */
[----:B------:R-:W-:-:S03]  /*4c50*/  SEL R99, RZ, 0x100, !P1 ;  /* 0x00000100ff637807 */ /* 0x000fc60004800000 */
[----:B------:R-:W1:Y:S01]  /*4c60*/  LDC.64 R84, c[0x0][0x3b0] ;  /* 0x0000ec00ff547b82 */ /* 0x000e620000000a00 */
[----:B------:R-:W-:Y:S02]  /*4c70*/  IADD3 R97, PT, PT, R99, R97, R2 ;  /* 0x0000006163617210 */ /* 0x000fe40007ffe002 */
[----:B------:R-:W-:-:S05]  /*4c80*/  SEL R2, RZ, 0x1, !P0 ;  /* 0x00000001ff027807 */ /* 0x000fca0004000000 */
[----:B------:R-:W-:Y:S02]  /*4c90*/  IMAD.IADD R97, R97, 0x1, R2 ;  /* 0x0000000161617824 */ /* 0x000fe400078e0202 */
[----:B------:R-:W-:Y:S01]  /*4ca0*/  IMAD.MOV.U32 R2, RZ, RZ, R98 ;  /* 0x000000ffff027224 */ /* 0x000fe200078e0062 */
[C---:B------:R-:W-:Y:S01]  /*4cb0*/  IADD3 R98, PT, PT, R94.reuse, 0x20, RZ ;  /* 0x000000205e627810 */ /* 0x040fe20007ffe0ff */
[----:B0-----:R-:W-:-:S05]  /*4cc0*/  IMAD.WIDE.U32 R86, R94, 0x10, R86 ;  /* 0x000000105e567825 */ /* 0x001fca00078e0056 */
[----:B------:R0:W-:Y:S01]  /*4cd0*/  STG.E.128 desc[UR6][R86.64], R88 ;  /* 0x0000005856007986 */ /* 0x0001e2000c101d06 */
[----:B-1----:R-:W-:-:S05]  /*4ce0*/  IMAD.WIDE.U32 R84, R94, 0x4, R84 ;  /* 0x000000045e547825 */ /* 0x002fca00078e0054 */
[----:B------:R0:W-:Y:S02]  /*4cf0*/  STG.E desc[UR6][R84.64], R97 ;  /* 0x0000006154007986 */ /* 0x0001e4000c101906 */
.L_x_43460:
[----:B------:R-:W-:Y:S05]  /*4d00*/  BSYNC.RECONVERGENT B0 ;  /* 0x0000000000007941 */ /* 0x000fea0003800200 */
.L_x_43459:
        /* <DEDUP_REMOVED lines=29> */
.L_x_43507:
        /* <DEDUP_REMOVED lines=13> */
.L_x_43509:
[----:B------:R-:W-:Y:S05]  /*4fb0*/  BSYNC.RECONVERGENT B2 ;  /* 0x0000000000027941 */ /* 0x000fea0003800200 */
.L_x_43508:
        /* <DEDUP_REMOVED lines=60> */
.L_x_43506:
[----:B------:R-:W-:Y:S05]  /*5380*/  BSYNC.RECONVERGENT B1 ;  /* 0x0000000000017941 */ /* 0x000fea0003800200 */
.L_x_43505:
[----:B------:R-:W0:Y:S01]  /*5390*/  LDC R2, c[0x0][0x408] ;  /* 0x00010200ff027b82 */ /* 0x000e220000000800 */
[----:B------:R-:W-:Y:S01]  /*53a0*/  I2FP.F32.U32 R10, R101 ;  /* 0x00000065000a7245 */ /* 0x000fe20000201000 */
[----:B------:R-:W-:Y:S02]  /*53b0*/  IMAD.MOV.U32 R101, RZ, RZ, 0x2f800000 ;  /* 0x2f800000ff657424 */ /* 0x000fe400078e00ff */
[----:B-----5:R-:W-:Y:S01]  /*53c0*/  FMUL.FTZ R103, R40, R96 ;  /* 0x0000006028677220 */ /* 0x020fe20000410000 */
[----:B------:R-:W-:Y:S01]  /*53d0*/  ISETP.NE.AND P1, PT, R102, 0x1, PT ;  /* 0x000000016600780c */ /* 0x000fe20003f25270 */
[----:B------:R-:W-:Y:S01]  /*53e0*/  BSSY.RECONVERGENT B1, `(.L_x_43510) ;  /* 0x000005e000017945 */ /* 0x000fe20003800200 */
[----:B------:R-:W-:Y:S01]  /*53f0*/  FFMA.FTZ R10, R10, R101, 1.1641532182693481445e-10 ;  /* 0x2f0000000a0a7423 */ /* 0x000fe20000010065 */
[----:B------:R-:W1:Y:S01]  /*5400*/  LDC R99, c[0x0][0x404] ;  /* 0x00010100ff637b82 */ /* 0x000e620000000800 */
[----:B0-----:R-:W-:-:S03]  /*5410*/  FMUL.FTZ R103, R103, R2 ;  /* 0x0000000267677220 */ /* 0x001fc60000410000 */
[----:B-1----:R-:W-:Y:S01]  /*5420*/  FSETP.GTU.FTZ.AND P0, PT, R10, R99, PT ;  /* 0x000000630a00720b */ /* 0x002fe20003f1c000 */
        /* <DEDUP_REMOVED lines=14> */
.L_x_43512:
        /* <DEDUP_REMOVED lines=13> */
.L_x_43514:
[----:B------:R-:W-:Y:S05]  /*55e0*/  BSYNC.RECONVERGENT B2 ;  /* 0x0000000000027941 */ /* 0x000fea0003800200 */
.L_x_43513:
        /* <DEDUP_REMOVED lines=15> */
[----:B------:R-:W-:Y:S02]  /*56e0*/  UIADD3 UR14, UPT, UPT, UR5, 0x32370b8f, URZ ;  /* 0x32370b8f050e7890 */ /* 0x000fe4000fffe0ff */
[----:B------:R-:W-:Y:S01]  /*56f0*/  IMAD.MOV.U32 R10, RZ, RZ, RZ ;  /* 0x000000ffff0a7224 */ /* 0x000fe200078e00ff */
        /* <DEDUP_REMOVED lines=43> */
[----:B------:R-:W-:-:S07]  /*59b0*/  MOV R100, R102 ;  /* 0x0000006600647202 */ /* 0x000fce0000000f00 */
.L_x_43511:
[----:B------:R-:W-:Y:S05]  /*59c0*/  BSYNC.RECONVERGENT B1 ;  /* 0x0000000000017941 */ /* 0x000fea0003800200 */
.L_x_43510:
[----:B------:R-:W-:Y:S01]  /*59d0*/  I2FP.F32.U32 R84, R84 ;  /* 0x0000005400547245 */ /* 0x000fe20000201000 */
[----:B------:R-:W-:Y:S01]  /*59e0*/  FMUL.FTZ R41, R41, R96 ;  /* 0x0000006029297220 */ /* 0x000fe20000410000 */
[----:B------:R-:W-:Y:S01]  /*59f0*/  ISETP.NE.AND P2, PT, R10, 0x1, PT ;  /* 0x000000010a00780c */ /* 0x000fe20003f45270 */
[----:B------:R-:W-:Y:S02]  /*5a00*/  BSSY.RECONVERGENT B1, `(.L_x_43515) ;  /* 0x000005d000017945 */ /* 0x000fe40003800200 */
[----:B------:R-:W-:Y:S01]  /*5a10*/  FFMA.FTZ R84, R84, R101, 1.1641532182693481445e-10 ;  /* 0x2f00000054547423 */ /* 0x000fe20000010065 */
[----:B------:R-:W-:-:S04]  /*5a20*/  FMUL.FTZ R41, R41, R2 ;  /* 0x0000000229297220 */ /* 0x000fc80000410000 */
[----:B------:R-:W-:-:S04]  /*5a30*/  FSETP.GTU.FTZ.AND P1, PT, R84, R99, PT ;  /* 0x000000635400720b */ /* 0x000fc80003f3c000 */
        /* <DEDUP_REMOVED lines=14> */
.L_x_43517:
        /* <DEDUP_REMOVED lines=13> */
.L_x_43519:
[----:B------:R-:W-:Y:S05]  /*5bf0*/  BSYNC.RECONVERGENT B2 ;  /* 0x0000000000027941 */ /* 0x000fea0003800200 */
.L_x_43518:
        /* <DEDUP_REMOVED lines=61> */
.L_x_43516:
[----:B------:R-:W-:Y:S05]  /*5fd0*/  BSYNC.RECONVERGENT B1 ;  /* 0x0000000000017941 */ /* 0x000fea0003800200 */
.L_x_43515:
[----:B------:R-:W-:Y:S01]  /*5fe0*/  I2FP.F32.U32 R10, R85 ;  /* 0x00000055000a7245 */ /* 0x000fe20000201000 */
[----:B------:R-:W-:Y:S01]  /*5ff0*/  FMUL.FTZ R85, R42, R96 ;  /* 0x000000602a557220 */ /* 0x000fe20000410000 */
[----:B------:R-:W-:Y:S01]  /*6000*/  ISETP.NE.AND P3, PT, R84, 0x1, PT ;  /* 0x000000015400780c */ /* 0x000fe20003f65270 */
[----:B------:R-:W-:Y:S02]  /*6010*/  BSSY.RECONVERGENT B1, `(.L_x_43520) ;  /* 0x000005d000017945 */ /* 0x000fe40003800200 */
[----:B------:R-:W-:Y:S01]  /*6020*/  FFMA.FTZ R10, R10, R101, 1.1641532182693481445e-10 ;  /* 0x2f0000000a0a7423 */ /* 0x000fe20000010065 */
[----:B------:R-:W-:-:S04]  /*6030*/  FMUL.FTZ R85, R85, R2 ;  /* 0x0000000255557220 */ /* 0x000fc80000410000 */
        /* <DEDUP_REMOVED lines=15> */
.L_x_43522:
        /* <DEDUP_REMOVED lines=13> */
.L_x_43524:
[----:B------:R-:W-:Y:S05]  /*6200*/  BSYNC.RECONVERGENT B2 ;  /* 0x0000000000027941 */ /* 0x000fea0003800200 */
.L_x_43523:
        /* <DEDUP_REMOVED lines=60> */
[----:B------:R-:W-:-:S07]  /*65d0*/  IMAD.MOV.U32 R100, RZ, RZ, R84 ;  /* 0x000000ffff647224 */ /* 0x000fce00078e0054 */
.L_x_43521:
[----:B------:R-:W-:Y:S05]  /*65e0*/  BSYNC.RECONVERGENT B1 ;  /* 0x0000000000017941 */ /* 0x000fea0003800200 */
.L_x_43520:
        /* <DEDUP_REMOVED lines=9> */
.L_x_43504:
        /* <DEDUP_REMOVED lines=16> */
.L_x_43528:
        /* <DEDUP_REMOVED lines=13> */
.L_x_43530:
[----:B------:R-:W-:Y:S05]  /*6850*/  BSYNC.RECONVERGENT B2 ;  /* 0x0000000000027941 */ /* 0x000fea0003800200 */
.L_x_43529:
        /* <DEDUP_REMOVED lines=60> */
.L_x_43527:
[----:B------:R-:W-:Y:S05]  /*6c20*/  BSYNC.RECONVERGENT B1 ;  /* 0x0000000000017941 */ /* 0x000fea0003800200 */
.L_x_43526:
[----:B------:R-:W0:Y:S01]  /*6c30*/  LDC R86, c[0x0][0x404] ;  /* 0x00010100ff567b82 */ /* 0x000e220000000800 */
[----:B------:R-:W-:Y:S01]  /*6c40*/  ISETP.NE.AND P1, PT, R84, 0x1, PT ;  /* 0x000000015400780c */ /* 0x000fe20003f25270 */
[----:B------:R-:W-:Y:S01]  /*6c50*/  IMAD.MOV.U32 R2, RZ, RZ, 0x2f800000 ;  /* 0x2f800000ff027424 */ /* 0x000fe200078e00ff */
[----:B------:R-:W-:Y:S01]  /*6c60*/  I2FP.F32.U32 R87, R87 ;  /* 0x0000005700577245 */ /* 0x000fe20000201000 */
[----:B-----5:R-:W-:Y:S01]  /*6c70*/  FMUL.FTZ R40, R40, R96 ;  /* 0x0000006028287220 */ /* 0x020fe20000410000 */
[----:B------:R-:W-:Y:S01]  /*6c80*/  BSSY.RECONVERGENT B1, `(.L_x_43531) ;  /* 0x000005b000017945 */ /* 0x000fe20003800200 */
[----:B------:R-:W-:Y:S02]  /*6c90*/  IMAD.MOV.U32 R10, RZ, RZ, 0x2 ;  /* 0x00000002ff0a7424 */ /* 0x000fe400078e00ff */
[----:B------:R-:W1:Y:S01]  /*6ca0*/  LDC R85, c[0x0][0x408] ;  /* 0x00010200ff557b82 */ /* 0x000e620000000800 */
[----:B------:R-:W-:-:S05]  /*6cb0*/  FFMA.FTZ R87, R87, R2, 1.1641532182693481445e-10 ;  /* 0x2f00000057577423 */ /* 0x000fca0000010002 */
[----:B0-----:R-:W-:Y:S02]  /*6cc0*/  FSETP.LE.FTZ.AND P0, PT, R87, R86, PT ;  /* 0x000000565700720b */ /* 0x001fe40003f13000 */
[----:B------:R-:W-:Y:S01]  /*6cd0*/  MOV R87, R0 ;  /* 0x0000000000577202 */ /* 0x000fe20000000f00 */
[----:B-1----:R-:W-:Y:S01]  /*6ce0*/  FMUL.FTZ R40, R40, R85 ;  /* 0x0000005528287220 */ /* 0x002fe20000410000 */
        /* <DEDUP_REMOVED lines=9> */
.L_x_43533:
        /* <DEDUP_REMOVED lines=13> */
.L_x_43535:
[----:B------:R-:W-:Y:S05]  /*6e50*/  BSYNC.RECONVERGENT B2 ;  /* 0x0000000000027941 */ /* 0x000fea0003800200 */
.L_x_43534:
        /* <DEDUP_REMOVED lines=61> */
.L_x_43532:
[----:B------:R-:W-:Y:S05]  /*7230*/  BSYNC.RECONVERGENT B1 ;  /* 0x0000000000017941 */ /* 0x000fea0003800200 */
.L_x_43531:
[----:B------:R-:W-:Y:S01]  /*7240*/  ISETP.NE.AND P2, PT, R10, 0x1, PT ;  /* 0x000000010a00780c */ /* 0x000fe20003f45270 */
[----:B------:R-:W-:Y:S01]  /*7250*/  FMUL.FTZ R102, R41, R96 ;  /* 0x0000006029667220 */ /* 0x000fe20000410000 */
[----:B------:R-:W-:Y:S01]  /*7260*/  I2FP.F32.U32 R87, R87 ;  /* 0x0000005700577245 */ /* 0x000fe20000201000 */
[----:B------:R-:W-:Y:S01]  /*7270*/  BSSY.RECONVERGENT B1, `(.L_x_43536) ;  /* 0x000005a000017945 */ /* 0x000fe20003800200 */
[----:B------:R-:W-:Y:S02]  /*7280*/  IMAD.MOV.U32 R84, RZ, RZ, 0x2 ;  /* 0x00000002ff547424 */ /* 0x000fe400078e00ff */
[----:B------:R-:W-:Y:S01]  /*7290*/  FMUL.FTZ R41, R102, R85 ;  /* 0x0000005566297220 */ /* 0x000fe20000410000 */
[----:B------:R-:W-:-:S05]  /*72a0*/  FFMA.FTZ R87, R87, R2, 1.1641532182693481445e-10 ;  /* 0x2f00000057577423 */ /* 0x000fca0000010002 */
        /* <DEDUP_REMOVED lines=11> */
.L_x_43538:
        /* <DEDUP_REMOVED lines=13> */
.L_x_43540:
[----:B------:R-:W-:Y:S05]  /*7430*/  BSYNC.RECONVERGENT B2 ;  /* 0x0000000000027941 */ /* 0x000fea0003800200 */
.L_x_43539:
        /* <DEDUP_REMOVED lines=61> */
.L_x_43537:
[----:B------:R-:W-:Y:S05]  /*7810*/  BSYNC.RECONVERGENT B1 ;  /* 0x0000000000017941 */ /* 0x000fea0003800200 */
.L_x_43536:
[----:B------:R-:W-:Y:S01]  /*7820*/  ISETP.NE.AND P3, PT, R84, 0x1, PT ;  /* 0x000000015400780c */ /* 0x000fe20003f65270 */
[----:B------:R-:W-:Y:S01]  /*7830*/  FMUL.FTZ R42, R42, R96 ;  /* 0x000000602a2a7220 */ /* 0x000fe20000410000 */
[----:B------:R-:W-:Y:S01]  /*7840*/  I2FP.F32.U32 R87, R87 ;  /* 0x0000005700577245 */ /* 0x000fe20000201000 */
[----:B------:R-:W-:Y:S01]  /*7850*/  BSSY.RECONVERGENT B1, `(.L_x_43541) ;  /* 0x000005a000017945 */ /* 0x000fe20003800200 */
[----:B------:R-:W-:Y:S02]  /*7860*/  HFMA2 R10, -RZ, RZ, 0, 1.1920928955078125e-07 ;  /* 0x00000002ff0a7431 */ /* 0x000fe400000001ff */
        /* <DEDUP_REMOVED lines=13> */
.L_x_43543:
        /* <DEDUP_REMOVED lines=13> */
.L_x_43545:
[----:B------:R-:W-:Y:S05]  /*7a10*/  BSYNC.RECONVERGENT B2 ;  /* 0x0000000000027941 */ /* 0x000fea0003800200 */
.L_x_43544:
        /* <DEDUP_REMOVED lines=61> */
.L_x_43542:
[----:B------:R-:W-:Y:S05]  /*7df0*/  BSYNC.RECONVERGENT B1 ;  /* 0x0000000000017941 */ /* 0x000fea0003800200 */
.L_x_43541:
[----:B------:R-:W-:Y:S02]  /*7e00*/  I2FP.F32.U32 R87, R87 ;  /* 0x0000005700577245 */ /* 0x000fe40000201000 */
[----:B------:R-:W-:Y:S02]  /*7e10*/  FSEL R40, R40, RZ, P0 ;  /* 0x000000ff28287208 */ /* 0x000fe40000000000 */
[----:B------:R-:W-:Y:S01]  /*7e20*/  FSEL R41, R41, RZ, P1 ;  /* 0x000000ff29297208 */ /* 0x000fe20000800000 */
[----:B------:R-:W-:Y:S01]  /*7e30*/  FFMA.FTZ R87, R87, R2, 1.1641532182693481445e-10 ;  /* 0x2f00000057577423 */ /* 0x000fe20000010002 */
[----:B------:R-:W-:Y:S01]  /*7e40*/  FMUL.FTZ R2, R43, R96 ;  /* 0x000000602b027220 */ /* 0x000fe20000410000 */
[----:B------:R-:W-:-:S03]  /*7e50*/  FSEL R42, R42, RZ, P2 ;  /* 0x000000ff2a2a7208 */ /* 0x000fc60001000000 */
[----:B------:R-:W-:Y:S01]  /*7e60*/  FMUL.FTZ R2, R2, R85 ;  /* 0x0000005502027220 */ /* 0x000fe20000410000 */
[----:B------:R-:W-:-:S04]  /*7e70*/  FSETP.GTU.FTZ.AND P4, PT, R87, R86, PT ;  /* 0x000000565700720b */ /* 0x000fc80003f9c000 */
[----:B------:R-:W-:Y:S02]  /*7e80*/  PLOP3.LUT P3, PT, P4, PT, PT, 0x8, 0x80 ;  /* 0x000000000080781c */ /* 0x000fe4000276e170 */
[----:B------:R-:W-:-:S11]  /*7e90*/  FSEL R43, R2, RZ, !P4 ;  /* 0x000000ff022b7208 */ /* 0x000fd60006000000 */
.L_x_43525:
[----:B------:R-:W0:Y:S01]  /*7ea0*/  LDC.64 R102, c[0x0][0x3a8] ;  /* 0x0000ea00ff667b82 */ /* 0x000e220000000a00 */
[----:B------:R-:W-:Y:S02]  /*7eb0*/  SEL R2, RZ, 0x1000000, !P3 ;  /* 0x01000000ff027807 */ /* 0x000fe40005800000 */
[----:B------:R-:W-:Y:S02]  /*7ec0*/  SEL R87, RZ, 0x10000, !P2 ;  /* 0x00010000ff577807 */ /* 0x000fe40005000000 */
[----:B------:R-:W-:-:S03]  /*7ed0*/  SEL R86, RZ, 0x100, !P1 ;  /* 0x00000100ff567807 */ /* 0x000fc60004800000 */
[----:B------:R-:W1:Y:S01]  /*7ee0*/  LDC.64 R84, c[0x0][0x3b0] ;  /* 0x0000ec00ff547b82 */ /* 0x000e620000000a00 */
[----:B------:R-:W-:Y:S02]  /*7ef0*/  IADD3 R2, PT, PT, R86, R2, R87 ;  /* 0x0000000256027210 */ /* 0x000fe40007ffe057 */
[----:B------:R-:W-:-:S05]  /*7f00*/  SEL R87, RZ, 0x1, !P0 ;  /* 0x00000001ff577807 */ /* 0x000fca0004000000 */
[----:B------:R-:W-:Y:S01]  /*7f10*/  IMAD.IADD R87, R2, 0x1, R87 ;  /* 0x0000000102577824 */ /* 0x000fe200078e0257 */
[----:B------:R-:W-:Y:S01]  /*7f20*/  MOV R2, R100 ;  /* 0x0000006400027202 */ /* 0x000fe20000000f00 */
[----:B0-----:R-:W-:-:S05]  /*7f30*/  IMAD.WIDE.U32 R102, R98, 0x10, R102 ;  /* 0x0000001062667825 */ /* 0x001fca00078e0066 */
[----:B------:R0:W-:Y:S01]  /*7f40*/  STG.E.128 desc[UR6][R102.64], R40 ;  /* 0x0000002866007986 */ /* 0x0001e2000c101d06 */
[----:B-1----:R-:W-:-:S04]  /*7f50*/  IMAD.WIDE.U32 R84, R98, 0x4, R84 ;  /* 0x0000000462547825 */ /* 0x002fc800078e0054 */
[----:B------:R-:W-:Y:S01]  /*7f60*/  VIADD R98, R98, 0x20 ;  /* 0x0000002062627836 */ /* 0x000fe20000000000 */
[----:B------:R0:W-:Y:S06]  /*7f70*/  STG.E desc[UR6][R84.64], R87 ;  /* 0x0000005754007986 */ /* 0x0001ec000c101906 */
.L_x_43503:
[----:B------:R-:W-:Y:S05]  /*7f80*/  BSYNC.RECONVERGENT B0 ;  /* 0x0000000000007941 */ /* 0x000fea0003800200 */
.L_x_43502:
        /* <DEDUP_REMOVED lines=29> */
.L_x_43551:
        /* <DEDUP_REMOVED lines=13> */
.L_x_43553:
[----:B------:R-:W-:Y:S05]  /*8230*/  BSYNC.RECONVERGENT B2 ;  /* 0x0000000000027941 */ /* 0x000fea0003800200 */
.L_x_43552:
        /* <DEDUP_REMOVED lines=50> */
[----:B------:R-:W-:Y:S02]  /*8560*/  UIADD3 UR14, UPT, UPT, UR5, -0x695add53, URZ ;  /* 0x96a522ad050e7890 */ /* 0x000fe4000fffe0ff */
[----:B------:R-:W-:Y:S01]  /*8570*/  IMAD.MOV.U32 R103, RZ, RZ, RZ ;  /* 0x000000ffff677224 */ /* 0x000fe200078e00ff */
[----:B------:R-:W-:Y:S01]  /*8580*/  LOP3.LUT R100, R100, UR13, R137, 0x96, !PT ;  /* 0x0000000d64647c12 */ /* 0x000fe2000f8e9689 */
[----:B------:R-:W-:Y:S01]  /*8590*/  UIADD3 UR13, UPT, UPT, UR4, -0x700cb87f, URZ ;  /* 0x8ff34781040d7890 */ /* 0x000fe2000fffe0ff */
[----:B------:R-:W-:-:S04]  /*85a0*/  IMAD.WIDE.U32 R104, R104, -0x326172a9, RZ ;  /* 0xcd9e8d5768687825 */ /* 0x000fc800078e00ff */
[----:B------:R-:W-:Y:S01]  /*85b0*/  IMAD.WIDE.U32 R100, R100, -0x2daee0ad, RZ ;  /* 0xd2511f5364647825 */ /* 0x000fe200078e00ff */
[----:B------:R-:W-:Y:S02]  /*85c0*/  LOP3.LUT R13, R136, UR13, R105, 0x96, !PT ;  /* 0x0000000d880d7c12 */ /* 0x000fe4000f8e9669 */
[----:B------:R-:W-:Y:S02]  /*85d0*/  MOV R0, R104 ;  /* 0x0000006800007202 */ /* 0x000fe40000000f00 */
[----:B------:R-:W-:Y:S01]  /*85e0*/  LOP3.LUT R14, R102, UR14, R101, 0x96, !PT ;  /* 0x0000000e660e7c12 */ /* 0x000fe2000f8e9665 */
[----:B------:R-:W-:-:S07]  /*85f0*/  IMAD.MOV.U32 R102, RZ, RZ, R2 ;  /* 0x000000ffff667224 */ /* 0x000fce00078e0002 */
.L_x_43550:
[----:B------:R-:W-:Y:S05]  /*8600*/  BSYNC.RECONVERGENT B1 ;  /* 0x0000000000017941 */ /* 0x000fea0003800200 */
.L_x_43549:
[----:B------:R-:W0:Y:S01]  /*8610*/  LDC R2, c[0x0][0x408] ;  /* 0x00010200ff027b82 */ /* 0x000e220000000800 */
[----:B------:R-:W-:Y:S01]  /*8620*/  I2FP.F32.U32 R105, R102 ;  /* 0x0000006600697245 */ /* 0x000fe20000201000 */
[----:B------:R-:W-:Y:S02]  /*8630*/  HFMA2 R102, -RZ, RZ, 0.1171875, 0 ;  /* 0x2f800000ff667431 */ /* 0x000fe400000001ff */
[----:B-----5:R-:W-:Y:S01]  /*8640*/  FMUL.FTZ R113, R44, R96 ;  /* 0x000000602c717220 */ /* 0x020fe20000410000 */
[----:B------:R-:W-:Y:S01]  /*8650*/  ISETP.NE.AND P1, PT, R103, 0x1, PT ;  /* 0x000000016700780c */ /* 0x000fe20003f25270 */
[----:B------:R-:W-:Y:S02]  /*8660*/  BSSY.RECONVERGENT B1, `(.L_x_43554) ;  /* 0x000005e000017945 */ /* 0x000fe40003800200 */
[----:B------:R-:W1:Y:S01]  /*8670*/  LDC R101, c[0x0][0x404] ;  /* 0x00010100ff657b82 */ /* 0x000e620000000800 */
[----:B------:R-:W-:Y:S01]  /*8680*/  FFMA.FTZ R10, R105, R102, 1.1641532182693481445e-10 ;  /* 0x2f000000690a7423 */ /* 0x000fe20000010066 */
[----:B0-----:R-:W-:-:S04]  /*8690*/  FMUL.FTZ R113, R113, R2 ;  /* 0x0000000271717220 */ /* 0x001fc80000410000 */
[----:B-1----:R-:W-:Y:S01]  /*86a0*/  FSETP.GTU.FTZ.AND P0, PT, R10, R101, PT ;  /* 0x000000650a00720b */ /* 0x002fe20003f1c000 */
        /* <DEDUP_REMOVED lines=14> */
.L_x_43556:
        /* <DEDUP_REMOVED lines=13> */
.L_x_43558:
[----:B------:R-:W-:Y:S05]  /*8860*/  BSYNC.RECONVERGENT B2 ;  /* 0x0000000000027941 */ /* 0x000fea0003800200 */
.L_x_43557:
        /* <DEDUP_REMOVED lines=61> */
.L_x_43555:
[----:B------:R-:W-:Y:S05]  /*8c40*/  BSYNC.RECONVERGENT B1 ;  /* 0x0000000000017941 */ /* 0x000fea0003800200 */
.L_x_43554:
        /* <DEDUP_REMOVED lines=21> */
.L_x_43561:
        /* <DEDUP_REMOVED lines=13> */
.L_x_43563:
[----:B------:R-:W-:Y:S05]  /*8e70*/  BSYNC.RECONVERGENT B2 ;  /* 0x0000000000027941 */ /* 0x000fea0003800200 */
.L_x_43562:
        /* <DEDUP_REMOVED lines=61> */
.L_x_43560:
[----:B------:R-:W-:Y:S05]  /*9250*/  BSYNC.RECONVERGENT B1 ;  /* 0x0000000000017941 */ /* 0x000fea0003800200 */
.L_x_43559:
[----:B------:R-:W-:Y:S01]  /*9260*/  I2FP.F32.U32 R85, R85 ;  /* 0x0000005500557245 */ /* 0x000fe20000201000 */
[----:B------:R-:W-:Y:S01]  /*9270*/  FMUL.FTZ R103, R46, R96 ;  /* 0x000000602e677220 */ /* 0x000fe20000410000 */
[----:B------:R-:W-:Y:S01]  /*9280*/  ISETP.NE.AND P3, PT, R84, 0x1, PT ;  /* 0x000000015400780c */ /* 0x000fe20003f65270 */
[----:B------:R-:W-:Y:S02]  /*9290*/  BSSY.RECONVERGENT B1, `(.L_x_43564) ;  /* 0x000005d000017945 */ /* 0x000fe40003800200 */
[----:B------:R-:W-:Y:S01]  /*92a0*/  FFMA.FTZ R10, R85, R102, 1.1641532182693481445e-10 ;  /* 0x2f000000550a7423 */ /* 0x000fe20000010066 */
[----:B------:R-:W-:Y:S01]  /*92b0*/  FMUL.FTZ R103, R103, R2 ;  /* 0x0000000267677220 */ /* 0x000fe20000410000 */
[----:B------:R-:W-:-:S03]  /*92c0*/  MOV R85, R0 ;  /* 0x0000000000557202 */ /* 0x000fc60000000f00 */
        /* <DEDUP_REMOVED lines=14> */
.L_x_43566:
        /* <DEDUP_REMOVED lines=13> */
.L_x_43568:
[----:B------:R-:W-:Y:S05]  /*9480*/  BSYNC.RECONVERGENT B2 ;  /* 0x0000000000027941 */ /* 0x000fea0003800200 */
.L_x_43567:
[----:B------:R-:W-:Y:S01]  /*9490*/  IMAD.WIDE.U32 R138, R92, -0x326172a9, RZ ;  /* 0xcd9e8d575c8a7825 */ /* 0x000fe200078e00ff */
[----:B------:R-:W-:Y:S01]  /*94a0*/  LOP3.LUT R136, R9, UR5, R105, 0x96, !PT ;  /* 0x0000000509887c12 */ /* 0x000fe2000f8e9669 */
[----:B------:R-:W-:Y:S02]  /*94b0*/  UIADD3 UR14, UPT, UPT, UR5, -0x4498517b, URZ ;  /* 0xbb67ae85050e7890 */ /* 0x000fe4000fffe0ff */
[----:B------:R-:W-:Y:S01]  /*94c0*/  HFMA2 R10, -RZ, RZ, 0, 0 ;  /* 0x00000000ff0a7431 */ /* 0x000fe200000001ff */
        /* <DEDUP_REMOVED lines=56> */
[----:B------:R-:W-:-:S07]  /*9850*/  IMAD.MOV.U32 R100, RZ, RZ, R84 ;  /* 0x000000ffff647224 */ /* 0x000fce00078e0054 */
.L_x_43565:
[----:B------:R-:W-:Y:S05]  /*9860*/  BSYNC.RECONVERGENT B1 ;  /* 0x0000000000017941 */ /* 0x000fea0003800200 */
.L_x_43564:
        /* <DEDUP_REMOVED lines=9> */
.L_x_43548:
        /* <DEDUP_REMOVED lines=16> */
.L_x_43572:
        /* <DEDUP_REMOVED lines=13> */
.L_x_43574:
[----:B------:R-:W-:Y:S05]  /*9ad0*/  BSYNC.RECONVERGENT B2 ;  /* 0x0000000000027941 */ /* 0x000fea0003800200 */
.L_x_43573:
        /* <DEDUP_REMOVED lines=50> */
[----:B------:R-:W-:Y:S01]  /*9e00*/  UIADD3 UR14, UPT, UPT, UR5, -0x695add53, URZ ;  /* 0x96a522ad050e7890 */ /* 0x000fe2000fffe0ff */
[----:B------:R-:W-:Y:S02]  /*9e10*/  MOV R85, R2 ;  /* 0x0000000200557202 */ /* 0x000fe40000000f00 */
        /* <DEDUP_REMOVED lines=8> */
.L_x_43571:
[----:B------:R-:W-:Y:S05]  /*9ea0*/  BSYNC.RECONVERGENT B1 ;  /* 0x0000000000017941 */ /* 0x000fea0003800200 */
.L_x_43570:
[----:B------:R-:W0:Y:S01]  /*9eb0*/  LDC R84, c[0x0][0x404] ;  /* 0x00010100ff547b82 */ /* 0x000e220000000800 */
[----:B------:R-:W-:Y:S01]  /*9ec0*/  ISETP.NE.AND P1, PT, R86, 0x1, PT ;  /* 0x000000015600780c */ /* 0x000fe20003f25270 */
[----:B-----5:R-:W-:Y:S01]  /*9ed0*/  FMUL.FTZ R101, R44, R96 ;  /* 0x000000602c657220 */ /* 0x020fe20000410000 */
[----:B------:R-:W-:Y:S01]  /*9ee0*/  I2FP.F32.U32 R10, R85 ;  /* 0x00000055000a7245 */ /* 0x000fe20000201000 */
[----:B------:R-:W-:Y:S01]  /*9ef0*/  IMAD.MOV.U32 R85, RZ, RZ, 0x2f800000 ;  /* 0x2f800000ff557424 */ /* 0x000fe200078e00ff */
[----:B------:R-:W-:Y:S03]  /*9f00*/  BSSY.RECONVERGENT B1, `(.L_x_43575) ;  /* 0x000005b000017945 */ /* 0x000fe60003800200 */
[----:B------:R-:W1:Y:S01]  /*9f10*/  LDC R2, c[0x0][0x408] ;  /* 0x00010200ff027b82 */ /* 0x000e620000000800 */
[----:B------:R-:W-:Y:S01]  /*9f20*/  FFMA.FTZ R87, R10, R85, 1.1641532182693481445e-10 ;  /* 0x2f0000000a577423 */ /* 0x000fe20000010055 */
[----:B------:R-:W-:-:S04]  /*9f30*/  HFMA2 R10, -RZ, RZ, 0, 1.1920928955078125e-07 ;  /* 0x00000002ff0a7431 */ /* 0x000fc800000001ff */
[----:B0-----:R-:W-:Y:S01]  /*9f40*/  FSETP.LE.FTZ.AND P0, PT, R87, R84, PT ;  /* 0x000000545700720b */ /* 0x001fe20003f13000 */
[----:B------:R-:W-:Y:S02]  /*9f50*/  IMAD.MOV.U32 R87, RZ, RZ, R0 ;  /* 0x000000ffff577224 */ /* 0x000fe400078e0000 */
[----:B-1----:R-:W-:Y:S01]  /*9f60*/  FMUL.FTZ R44, R101, R2 ;  /* 0x00000002652c7220 */ /* 0x002fe20000410000 */
        /* <DEDUP_REMOVED lines=9> */
.L_x_43577:
        /* <DEDUP_REMOVED lines=13> */
.L_x_43579:
[----:B------:R-:W-:Y:S05]  /*a0d0*/  BSYNC.RECONVERGENT B2 ;  /* 0x0000000000027941 */ /* 0x000fea0003800200 */
.L_x_43578:
        /* <DEDUP_REMOVED lines=61> */
.L_x_43576:
[----:B------:R-:W-:Y:S05]  /*a4b0*/  BSYNC.RECONVERGENT B1 ;  /* 0x0000000000017941 */ /* 0x000fea0003800200 */
.L_x_43575:
[----:B------:R-:W-:Y:S01]  /*a4c0*/  ISETP.NE.AND P2, PT, R10, 0x1, PT ;  /* 0x000000010a00780c */ /* 0x000fe20003f45270 */
[----:B------:R-:W-:Y:S01]  /*a4d0*/  FMUL.FTZ R45, R45, R96 ;  /* 0x000000602d2d7220 */ /* 0x000fe20000410000 */
[----:B------:R-:W-:Y:S01]  /*a4e0*/  I2FP.F32.U32 R86, R87 ;  /* 0x0000005700567245 */ /* 0x000fe20000201000 */
[----:B------:R-:W-:Y:S02]  /*a4f0*/  BSSY.RECONVERGENT B1, `(.L_x_43580) ;  /* 0x000005a000017945 */ /* 0x000fe40003800200 */
[----:B------:R-:W-:Y:S02]  /*a500*/  FMUL.FTZ R45, R45, R2 ;  /* 0x000000022d2d7220 */ /* 0x000fe40000410000 */
[----:B------:R-:W-:Y:S01]  /*a510*/  FFMA.FTZ R87, R86, R85, 1.1641532182693481445e-10 ;  /* 0x2f00000056577423 */ /* 0x000fe20000010055 */
[----:B------:R-:W-:-:S04]  /*a520*/  IMAD.MOV.U32 R86, RZ, RZ, 0x2 ;  /* 0x00000002ff567424 */ /* 0x000fc800078e00ff */
        /* <DEDUP_REMOVED lines=11> */
.L_x_43582:
        /* <DEDUP_REMOVED lines=13> */
.L_x_43584:
[----:B------:R-:W-:Y:S05]  /*a6b0*/  BSYNC.RECONVERGENT B2 ;  /* 0x0000000000027941 */ /* 0x000fea0003800200 */
.L_x_43583:
        /* <DEDUP_REMOVED lines=61> */
.L_x_43581:
[----:B------:R-:W-:Y:S05]  /*aa90*/  BSYNC.RECONVERGENT B1 ;  /* 0x0000000000017941 */ /* 0x000fea0003800200 */
.L_x_43580:
[----:B------:R-:W-:Y:S01]  /*aaa0*/  ISETP.NE.AND P3, PT, R86, 0x1, PT ;  /* 0x000000015600780c */ /* 0x000fe20003f65270 */
[----:B------:R-:W-:Y:S01]  /*aab0*/  FMUL.FTZ R101, R46, R96 ;  /* 0x000000602e657220 */ /* 0x000fe20000410000 */
[----:B------:R-:W-:Y:S01]  /*aac0*/  I2FP.F32.U32 R10, R87 ;  /* 0x00000057000a7245 */ /* 0x000fe20000201000 */
[----:B------:R-:W-:Y:S02]  /*aad0*/  BSSY.RECONVERGENT B1, `(.L_x_43585) ;  /* 0x000005a000017945 */ /* 0x000fe40003800200 */
[----:B------:R-:W-:Y:S02]  /*aae0*/  FMUL.FTZ R46, R101, R2 ;  /* 0x00000002652e7220 */ /* 0x000fe40000410000 */
[----:B------:R-:W-:Y:S01]  /*aaf0*/  FFMA.FTZ R87, R10, R85, 1.1641532182693481445e-10 ;  /* 0x2f0000000a577423 */ /* 0x000fe20000010055 */
[----:B------:R-:W-:-:S04]  /*ab00*/  IMAD.MOV.U32 R10, RZ, RZ, 0x2 ;  /* 0x00000002ff0a7424 */ /* 0x000fc800078e00ff */
        /* <DEDUP_REMOVED lines=11> */
.L_x_43587:
        /* <DEDUP_REMOVED lines=13> */
.L_x_43589:
[----:B------:R-:W-:Y:S05]  /*ac90*/  BSYNC.RECONVERGENT B2 ;  /* 0x0000000000027941 */ /* 0x000fea0003800200 */
.L_x_43588:
        /* <DEDUP_REMOVED lines=61> */
.L_x_43586:
[----:B------:R-:W-:Y:S05]  /*b070*/  BSYNC.RECONVERGENT B1 ;  /* 0x0000000000017941 */ /* 0x000fea0003800200 */
.L_x_43585:
[----:B------:R-:W-:Y:S01]  /*b080*/  I2FP.F32.U32 R86, R87 ;  /* 0x0000005700567245 */ /* 0x000fe20000201000 */
[----:B------:R-:W-:Y:S01]  /*b090*/  FMUL.FTZ R47, R47, R96 ;  /* 0x000000602f2f7220 */ /* 0x000fe20000410000 */
[----:B------:R-:W-:Y:S02]  /*b0a0*/  FSEL R44, R44, RZ, P0 ;  /* 0x000000ff2c2c7208 */ /* 0x000fe40000000000 */
[----:B------:R-:W-:Y:S01]  /*b0b0*/  FSEL R45, R45, RZ, P1 ;  /* 0x000000ff2d2d7208 */ /* 0x000fe20000800000 */
[----:B------:R-:W-:Y:S01]  /*b0c0*/  FFMA.FTZ R85, R86, R85, 1.1641532182693481445e-10 ;  /* 0x2f00000056557423 */ /* 0x000fe20000010055 */
[----:B------:R-:W-:Y:S01]  /*b0d0*/  FMUL.FTZ R47, R47, R2 ;  /* 0x000000022f2f7220 */ /* 0x000fe20000410000 */
[----:B------:R-:W-:-:S03]  /*b0e0*/  FSEL R46, R46, RZ, P2 ;  /* 0x000000ff2e2e7208 */ /* 0x000fc60001000000 */
[----:B------:R-:W-:-:S04]  /*b0f0*/  FSETP.GTU.FTZ.AND P3, PT, R85, R84, PT ;  /* 0x000000545500720b */ /* 0x000fc80003f7c000 */
[----:B------:R-:W-:Y:S02]  /*b100*/  FSEL R47, R47, RZ, !P3 ;  /* 0x000000ff2f2f7208 */ /* 0x000fe40005800000 */
[----:B------:R-:W-:-:S13]  /*b110*/  PLOP3.LUT P3, PT, P3, PT, PT, 0x8, 0x80 ;  /* 0x000000000080781c */ /* 0x000fda0001f6e170 */
.L_x_43569:
[----:B------:R-:W0:Y:S01]  /*b120*/  LDC.64 R102, c[0x0][0x3a8] ;  /* 0x0000ea00ff667b82 */ /* 0x000e220000000a00 */
[----:B------:R-:W-:Y:S02]  /*b130*/  SEL R2, RZ, 0x1000000, !P3 ;  /* 0x01000000ff027807 */ /* 0x000fe40005800000 */
[----:B------:R-:W-:Y:S02]  /*b140*/  SEL R85, RZ, 0x10000, !P2 ;  /* 0x00010000ff557807 */ /* 0x000fe40005000000 */
[----:B------:R-:W-:-:S03]  /*b150*/  SEL R84, RZ, 0x100, !P1 ;  /* 0x00000100ff547807 */ /* 0x000fc60004800000 */
[----:B------:R-:W1:Y:S01]  /*b160*/  LDC.64 R86, c[0x0][0x3b0] ;  /* 0x0000ec00ff567b82 */ /* 0x000e620000000a00 */
[----:B------:R-:W-:Y:S02]  /*b170*/  IADD3 R2, PT, PT, R84, R2, R85 ;  /* 0x0000000254027210 */ /* 0x000fe40007ffe055 */
[----:B------:R-:W-:-:S04]  /*b180*/  SEL R85, RZ, 0x1, !P0 ;  /* 0x00000001ff557807 */ /* 0x000fc80004000000 */
[----:B------:R-:W-:Y:S01]  /*b190*/  IADD3 R85, PT, PT, R2, R85, RZ ;  /* 0x0000005502557210 */ /* 0x000fe20007ffe0ff */
[----:B------:R-:W-:Y:S02]  /*b1a0*/  IMAD.MOV.U32 R2, RZ, RZ, R100 ;  /* 0x000000ffff027224 */ /* 0x000fe400078e0064 */
[----:B0-----:R-:W-:-:S05]  /*b1b0*/  IMAD.WIDE.U32 R102, R98, 0x10, R102 ;  /* 0x0000001062667825 */ /* 0x001fca00078e0066 */
[----:B------:R2:W-:Y:S01]  /*b1c0*/  STG.E.128 desc[UR6][R102.64], R44 ;  /* 0x0000002c66007986 */ /* 0x0005e2000c101d06 */
[----:B-1----:R-:W-:-:S04]  /*b1d0*/  IMAD.WIDE.U32 R86, R98, 0x4, R86 ;  /* 0x0000000462567825 */ /* 0x002fc800078e0056 */
[----:B------:R-:W-:Y:S01]  /*b1e0*/  VIADD R98, R98, 0x20 ;  /* 0x0000002062627836 */ /* 0x000fe20000000000 */
[----:B------:R2:W-:Y:S06]  /*b1f0*/  STG.E desc[UR6][R86.64], R85 ;  /* 0x0000005556007986 */ /* 0x0005ec000c101906 */
.L_x_43547:
[----:B------:R-:W-:Y:S05]  /*b200*/  BSYNC.RECONVERGENT B0 ;  /* 0x0000000000007941 */ /* 0x000fea0003800200 */
.L_x_43546:
        /* <DEDUP_REMOVED lines=10> */
[----:B0-2---:R-:W0:Y:S02]  /*b2b0*/  LDC.64 R84, c[0x0][0x3a0] ;  /* 0x0000e800ff547b82 */ /* 0x005e240000000a00 */
        /* <DEDUP_REMOVED lines=18> */
.L_x_43595:
        /* <DEDUP_REMOVED lines=13> */
.L_x_43597:
[----:B------:R-:W-:Y:S05]  /*b4b0*/  BSYNC.RECONVERGENT B2 ;  /* 0x0000000000027941 */ /* 0x000fea0003800200 */
.L_x_43596:
        /* <DEDUP_REMOVED lines=61> */
.L_x_43594:
[----:B------:R-:W-:Y:S05]  /*b890*/  BSYNC.RECONVERGENT B1 ;  /* 0x0000000000017941 */ /* 0x000fea0003800200 */
.L_x_43593:
        /* <DEDUP_REMOVED lines=24> */
.L_x_43600:
        /* <DEDUP_REMOVED lines=13> */
.L_x_43602:
[----:B------:R-:W-:Y:S05]  /*baf0*/  BSYNC.RECONVERGENT B2 ;  /* 0x0000000000027941 */ /* 0x000fea0003800200 */
.L_x_43601:
        /* <DEDUP_REMOVED lines=61> */
.L_x_43599:
[----:B------:R-:W-:Y:S05]  /*bed0*/  BSYNC.RECONVERGENT B1 ;  /* 0x0000000000017941 */ /* 0x000fea0003800200 */
.L_x_43598:
        /* <DEDUP_REMOVED lines=21> */
.L_x_43605:
        /* <DEDUP_REMOVED lines=13> */
.L_x_43607:
[----:B------:R-:W-:Y:S05]  /*c100*/  BSYNC.RECONVERGENT B2 ;  /* 0x0000000000027941 */ /* 0x000fea0003800200 */
.L_x_43606:
        /* <DEDUP_REMOVED lines=51> */
[----:B------:R-:W-:Y:S01]  /*c440*/  IMAD.MOV.U32 R85, RZ, RZ, R102 ;  /* 0x000000ffff557224 */ /* 0x000fe200078e0066 */
        /* <DEDUP_REMOVED lines=8> */
[----:B------:R-:W-:-:S07]  /*c4d0*/  HFMA2 R84, -RZ, RZ, 0, 0 ;  /* 0x00000000ff547431 */ /* 0x000fce00000001ff */
.L_x_43604:
[----:B------:R-:W-:Y:S05]  /*c4e0*/  BSYNC.RECONVERGENT B1 ;  /* 0x0000000000017941 */ /* 0x000fea0003800200 */
.L_x_43603:
        /* <DEDUP_REMOVED lines=21> */
.L_x_43610:
        /* <DEDUP_REMOVED lines=13> */
.L_x_43612:
[----:B------:R-:W-:Y:S05]  /*c710*/  BSYNC.RECONVERGENT B2 ;  /* 0x0000000000027941 */ /* 0x000fea0003800200 */
.L_x_43611:
        /* <DEDUP_REMOVED lines=61> */
.L_x_43609:
[----:B------:R-:W-:Y:S05]  /*caf0*/  BSYNC.RECONVERGENT B1 ;  /* 0x0000000000017941 */ /* 0x000fea0003800200 */
.L_x_43608:
        /* <DEDUP_REMOVED lines=9> */
.L_x_43592:
[----:B------:R-:W-:Y:S01]  /*cb90*/  ISETP.NE.AND P0, PT, R10, 0x1, PT ;  /* 0x000000010a00780c */ /* 0x000fe20003f05270 */
[----:B------:R-:W-:Y:S01]  /*cba0*/  BSSY.RECONVERGENT B1, `(.L_x_43614) ;  /* 0x0000059000017945 */ /* 0x000fe20003800200 */
[----:B--2---:R-:W-:Y:S02]  /*cbb0*/  HFMA2 R86, -RZ, RZ, 0, 1.1920928955078125e-07 ;  /* 0x00000002ff567431 */ /* 0x004fe400000001ff */
        /* <DEDUP_REMOVED lines=13> */
.L_x_43616:
        /* <DEDUP_REMOVED lines=13> */
.L_x_43618:
[----:B------:R-:W-:Y:S05]  /*cd60*/  BSYNC.RECONVERGENT B2 ;  /* 0x0000000000027941 */ /* 0x000fea0003800200 */
.L_x_43617:
        /* <DEDUP_REMOVED lines=60> */
.L_x_43615:
[----:B------:R-:W-:Y:S05]  /*d130*/  BSYNC.RECONVERGENT B1 ;  /* 0x0000000000017941 */ /* 0x000fea0003800200 */
.L_x_43614:
        /* <DEDUP_REMOVED lines=8> */
[----:B------:R-:W-:-:S04]  /*d1c0*/  IMAD.MOV.U32 R10, RZ, RZ, 0x2 ;  /* 0x00000002ff0a7424 */ /* 0x000fc800078e00ff */
        /* <DEDUP_REMOVED lines=12> */
.L_x_43621:
        /* <DEDUP_REMOVED lines=13> */
.L_x_43623:
[----:B------:R-:W-:Y:S05]  /*d360*/  BSYNC.RECONVERGENT B2 ;  /* 0x0000000000027941 */ /* 0x000fea0003800200 */
.L_x_43622:
        /* <DEDUP_REMOVED lines=61> */
.L_x_43620:
[----:B------:R-:W-:Y:S05]  /*d740*/  BSYNC.RECONVERGENT B1 ;  /* 0x0000000000017941 */ /* 0x000fea0003800200 */
.L_x_43619:
        /* <DEDUP_REMOVED lines=18> */
.L_x_43626:
        /* <DEDUP_REMOVED lines=13> */
.L_x_43628:
[----:B------:R-:W-:Y:S05]  /*d940*/  BSYNC.RECONVERGENT B2 ;  /* 0x0000000000027941 */ /* 0x000fea0003800200 */
.L_x_43627:
        /* <DEDUP_REMOVED lines=61> */
.L_x_43625:
[----:B------:R-:W-:Y:S05]  /*dd20*/  BSYNC.RECONVERGENT B1 ;  /* 0x0000000000017941 */ /* 0x000fea0003800200 */
.L_x_43624:
[----:B------:R-:W-:Y:S01]  /*dd30*/  ISETP.NE.AND P3, PT, R86, 0x1, PT ;  /* 0x000000015600780c */ /* 0x000fe20003f65270 */
[----:B------:R-:W-:Y:S01]  /*dd40*/  FMUL.FTZ R101, R50, R96 ;  /* 0x0000006032657220 */ /* 0x000fe20000410000 */
[----:B------:R-:W-:Y:S01]  /*dd50*/  I2FP.F32.U32 R10, R87 ;  /* 0x00000057000a7245 */ /* 0x000fe20000201000 */
[----:B------:R-:W-:Y:S02]  /*dd60*/  BSSY.RECONVERGENT B1, `(.L_x_43629) ;  /* 0x000005a000017945 */ /* 0x000fe40003800200 */
[----:B------:R-:W-:Y:S02]  /*dd70*/  FMUL.FTZ R50, R101, R2 ;  /* 0x0000000265327220 */ /* 0x000fe40000410000 */
[----:B------:R-:W-:Y:S01]  /*dd80*/  FFMA.FTZ R87, R10, R85, 1.1641532182693481445e-10 ;  /* 0x2f0000000a577423 */ /* 0x000fe20000010055 */
[----:B------:R-:W-:-:S04]  /*dd90*/  HFMA2 R10, -RZ, RZ, 0, 1.1920928955078125e-07 ;  /* 0x00000002ff0a7431 */ /* 0x000fc800000001ff */
        /* <DEDUP_REMOVED lines=11> */
.L_x_43631:
        /* <DEDUP_REMOVED lines=13> */
.L_x_43633:
[----:B------:R-:W-:Y:S05]  /*df20*/  BSYNC.RECONVERGENT B2 ;  /* 0x0000000000027941 */ /* 0x000fea0003800200 */
.L_x_43632:
        /* <DEDUP_REMOVED lines=61> */
.L_x_43630:
[----:B------:R-:W-:Y:S05]  /*e300*/  BSYNC.RECONVERGENT B1 ;  /* 0x0000000000017941 */ /* 0x000fea0003800200 */
.L_x_43629:
        /* <DEDUP_REMOVED lines=10> */
.L_x_43613:
        /* <DEDUP_REMOVED lines=14> */
.L_x_43591:
[----:B------:R-:W-:Y:S05]  /*e490*/  BSYNC.RECONVERGENT B0 ;  /* 0x0000000000007941 */ /* 0x000fea0003800200 */
.L_x_43590:
        /* <DEDUP_REMOVED lines=10> */
[----:B0-23--:R-:W0:Y:S02]  /*e540*/  LDC.64 R84, c[0x0][0x3a0] ;  /* 0x0000e800ff547b82 */ /* 0x00de240000000a00 */
        /* <DEDUP_REMOVED lines=18> */
.L_x_43639:
        /* <DEDUP_REMOVED lines=13> */
.L_x_43641:
[----:B------:R-:W-:Y:S05]  /*e740*/  BSYNC.RECONVERGENT B2 ;  /* 0x0000000000027941 */ /* 0x000fea0003800200 */
.L_x_43640:
        /* <DEDUP_REMOVED lines=61> */
.L_x_43638:
[----:B------:R-:W-:Y:S05]  /*eb20*/  BSYNC.RECONVERGENT B1 ;  /* 0x0000000000017941 */ /* 0x000fea0003800200 */
.L_x_43637:
        /* <DEDUP_REMOVED lines=24> */
.L_x_43644:
        /* <DEDUP_REMOVED lines=13> */
.L_x_43646:
[----:B------:R-:W-:Y:S05]  /*ed80*/  BSYNC.RECONVERGENT B2 ;  /* 0x0000000000027941 */ /* 0x000fea0003800200 */
.L_x_43645:
        /* <DEDUP_REMOVED lines=55> */
[----:B------:R-:W-:-:S04]  /*f100*/  IMAD.WIDE.U32 R138, R10, -0x2daee0ad, RZ ;  /* 0xd2511f530a8a7825 */ /* 0x000fc800078e00ff */
[----:B------:R-:W-:Y:S01]  /*f110*/  HFMA2 R10, -RZ, RZ, 0, 0 ;  /* 0x00000000ff0a7431 */ /* 0x000fe200000001ff */
[----:B------:R-:W-:Y:S02]  /*f120*/  LOP3.LUT R13, R148, UR13, R151, 0x96, !PT ;  /* 0x0000000d940d7c12 */ /* 0x000fe4000f8e9697 */
[----:B------:R-:W-:Y:S01]  /*f130*/  MOV R0, R150 ;  /* 0x0000009600007202 */ /* 0x000fe20000000f00 */
[----:B------:R-:W-:Y:S01]  /*f140*/  IMAD.MOV.U32 R102, RZ, RZ, R138 ;  /* 0x000000ffff667224 */ /* 0x000fe200078e008a */
[----:B------:R-:W-:-:S07]  /*f150*/  LOP3.LUT R14, R136, UR14, R139, 0x96, !PT ;  /* 0x0000000e880e7c12 */ /* 0x000fce000f8e968b */
.L_x_43643:
[----:B------:R-:W-:Y:S05]  /*f160*/  BSYNC.RECONVERGENT B1 ;  /* 0x0000000000017941 */ /* 0x000fea0003800200 */
.L_x_43642:
[----:B------:R-:W-:Y:S01]  /*f170*/  I2FP.F32.U32 R105, R84 ;  /* 0x0000005400697245 */ /* 0x000fe20000201000 */
[----:B------:R-:W-:Y:S01]  /*f180*/  FMUL.FTZ R53, R53, R96 ;  /* 0x0000006035357220 */ /* 0x000fe20000410000 */
[----:B------:R-:W-:Y:S01]  /*f190*/  ISETP.NE.AND P2, PT, R10, 0x1, PT ;  /* 0x000000010a00780c */ /* 0x000fe20003f45270 */
[----:B------:R-:W-:Y:S02]  /*f1a0*/  BSSY.RECONVERGENT B1, `(.L_x_43647) ;  /* 0x000005d000017945 */ /* 0x000fe40003800200 */
[----:B------:R-:W-:Y:S01]  /*f1b0*/  FFMA.FTZ R84, R105, R104, 1.1641532182693481445e-10 ;  /* 0x2f00000069547423 */ /* 0x000fe20000010068 */
[----:B------:R-:W-:Y:S01]  /*f1c0*/  FMUL.FTZ R53, R53, R2 ;  /* 0x0000000235357220 */ /* 0x000fe20000410000 */
[----:B------:R-:W-:-:S03]  /*f1d0*/  IMAD.MOV.U32 R105, RZ, RZ, R0 ;  /* 0x000000ffff697224 */ /* 0x000fc600078e0000 */
        /* <DEDUP_REMOVED lines=14> */
.L_x_43649:
        /* <DEDUP_REMOVED lines=13> */
.L_x_43651:
[----:B------:R-:W-:Y:S05]  /*f390*/  BSYNC.RECONVERGENT B2 ;  /* 0x0000000000027941 */ /* 0x000fea0003800200 */
.L_x_43650:
[----:B------:R-:W-:Y:S01]  /*f3a0*/  IMAD.WIDE.U32 R138, R92, -0x326172a9, RZ ;  /* 0xcd9e8d575c8a7825 */ /* 0x000fe200078e00ff */
[----:B------:R-:W-:Y:S01]  /*f3b0*/  LOP3.LUT R0, R9, UR5, R85, 0x96, !PT ;  /* 0x0000000509007c12 */ /* 0x000fe2000f8e9655 */
[----:B------:R-:W-:Y:S01]  /*f3c0*/  UIADD3 UR14, UPT, UPT, UR5, -0x4498517b, URZ ;  /* 0xbb67ae85050e7890 */ /* 0x000fe2000fffe0ff */
[----:B------:R-:W-:Y:S01]  /*f3d0*/  MOV R105, R102 ;  /* 0x0000006600697202 */ /* 0x000fe20000000f00 */
        /* <DEDUP_REMOVED lines=57> */
.L_x_43648:
[----:B------:R-:W-:Y:S05]  /*f770*/  BSYNC.RECONVERGENT B1 ;  /* 0x0000000000017941 */ /* 0x000fea0003800200 */
.L_x_43647:
        /* <DEDUP_REMOVED lines=21> */
.L_x_43654:
        /* <DEDUP_REMOVED lines=13> */
.L_x_43656:
[----:B------:R-:W-:Y:S05]  /*f9a0*/  BSYNC.RECONVERGENT B2 ;  /* 0x0000000000027941 */ /* 0x000fea0003800200 */
.L_x_43655:
        /* <DEDUP_REMOVED lines=61> */
.L_x_43653:
[----:B------:R-:W-:Y:S05]  /*fd80*/  BSYNC.RECONVERGENT B1 ;  /* 0x0000000000017941 */ /* 0x000fea0003800200 */
.L_x_43652:
        /* <DEDUP_REMOVED lines=9> */
.L_x_43636:
[----:B------:R-:W-:Y:S01]  /*fe20*/  ISETP.NE.AND P0, PT, R10, 0x1, PT ;  /* 0x000000010a00780c */ /* 0x000fe20003f05270 */
[----:B------:R-:W-:Y:S01]  /*fe30*/  BSSY.RECONVERGENT B1, `(.L_x_43658) ;  /* 0x0000059000017945 */ /* 0x000fe20003800200 */
[----:B--23--:R-:W-:Y:S02]  /*fe40*/  HFMA2 R86, -RZ, RZ, 0, 1.1920928955078125e-07 ;  /* 0x00000002ff567431 */ /* 0x00cfe400000001ff */
        /* <DEDUP_REMOVED lines=13> */
.L_x_43660:
        /* <DEDUP_REMOVED lines=13> */
.L_x_43662:
[----:B------:R-:W-:Y:S05]  /*fff0*/  BSYNC.RECONVERGENT B2 ;  /* 0x0000000000027941 */ /* 0x000fea0003800200 */
.L_x_43661:
        /* <DEDUP_REMOVED lines=60> */
.L_x_43659:
[----:B------:R-:W-:Y:S05]  /*103c0*/  BSYNC.RECONVERGENT B1 ;  /* 0x0000000000017941 */ /* 0x000fea0003800200 */
.L_x_43658:
        /* <DEDUP_REMOVED lines=8> */
[----:B------:R-:W-:-:S04]  /*10450*/  MOV R10, 0x2 ;  /* 0x00000002000a7802 */ /* 0x000fc80000000f00 */
        /* <DEDUP_REMOVED lines=12> */
.L_x_43665:
        /* <DEDUP_REMOVED lines=13> */
.L_x_43667:
[----:B------:R-:W-:Y:S05]  /*105f0*/  BSYNC.RECONVERGENT B2 ;  /* 0x0000000000027941 */ /* 0x000fea0003800200 */
.L_x_43666:
        /* <DEDUP_REMOVED lines=61> */
.L_x_43664:
[----:B------:R-:W-:Y:S05]  /*109d0*/  BSYNC.RECONVERGENT B1 ;  /* 0x0000000000017941 */ /* 0x000fea0003800200 */
.L_x_43663:
        /* <DEDUP_REMOVED lines=18> */
.L_x_43670:
        /* <DEDUP_REMOVED lines=13> */
.L_x_43672:
[----:B------:R-:W-:Y:S05]  /*10bd0*/  BSYNC.RECONVERGENT B2 ;  /* 0x0000000000027941 */ /* 0x000fea0003800200 */
.L_x_43671:
        /* <DEDUP_REMOVED lines=61> */
.L_x_43669:
[----:B------:R-:W-:Y:S05]  /*10fb0*/  BSYNC.RECONVERGENT B1 ;  /* 0x0000000000017941 */ /* 0x000fea0003800200 */
.L_x_43668:
[----:B------:R-:W-:Y:S01]  /*10fc0*/  ISETP.NE.AND P3, PT, R86, 0x1, PT ;  /* 0x000000015600780c */ /* 0x000fe20003f65270 */
[----:B------:R-:W-:Y:S01]  /*10fd0*/  FMUL.FTZ R105, R54, R96 ;  /* 0x0000006036697220 */ /* 0x000fe20000410000 */
[----:B------:R-:W-:Y:S01]  /*10fe0*/  I2FP.F32.U32 R10, R87 ;  /* 0x00000057000a7245 */ /* 0x000fe20000201000 */
[----:B------:R-:W-:Y:S01]  /*10ff0*/  BSSY.RECONVERGENT B1, `(.L_x_43673) ;  /* 0x000005a000017945 */ /* 0x000fe20003800200 */
[----:B------:R-:W-:Y:S02]  /*11000*/  IMAD.MOV.U32 R87, RZ, RZ, R0 ;  /* 0x000000ffff577224 */ /* 0x000fe400078e0000 */
[----:B------:R-:W-:Y:S01]  /*11010*/  FMUL.FTZ R54, R105, R2 ;  /* 0x0000000269367220 */ /* 0x000fe20000410000 */
[----:B------:R-:W-:Y:S01]  /*11020*/  FFMA.FTZ R103, R10, R85, 1.1641532182693481445e-10 ;  /* 0x2f0000000a677423 */ /* 0x000fe20000010055 */
[----:B------:R-:W-:-:S04]  /*11030*/  HFMA2 R10, -RZ, RZ, 0, 1.1920928955078125e-07 ;  /* 0x00000002ff0a7431 */ /* 0x000fc800000001ff */
        /* <DEDUP_REMOVED lines=10> */
.L_x_43675:
        /* <DEDUP_REMOVED lines=13> */
.L_x_43677:
[----:B------:R-:W-:Y:S05]  /*111b0*/  BSYNC.RECONVERGENT B2 ;  /* 0x0000000000027941 */ /* 0x000fea0003800200 */
.L_x_43676:
        /* <DEDUP_REMOVED lines=61> */
.L_x_43674:
[----:B------:R-:W-:Y:S05]  /*11590*/  BSYNC.RECONVERGENT B1 ;  /* 0x0000000000017941 */ /* 0x000fea0003800200 */
.L_x_43673:
        /* <DEDUP_REMOVED lines=10> */
.L_x_43657:
        /* <DEDUP_REMOVED lines=14> */
.L_x_43635:
[----:B------:R-:W-:Y:S05]  /*11720*/  BSYNC.RECONVERGENT B0 ;  /* 0x0000000000007941 */ /* 0x000fea0003800200 */
.L_x_43634:
[----:B------:R-:W-:Y:S01]  /*11730*/  ISETP.GE.U32.AND P0, PT, R16, 0xc0, PT ;  /* 0x000000c01000780c */ /* 0x000fe20003f06070 */
[----:B------:R-:W-:Y:S03]  /*11740*/  BSSY.RECONVERGENT B0, `(.L_x_43678) ;  /* 0x0000327000007945 */ /* 0x000fe60003800200 */
[----:B0-2---:R-:W-:-:S09]  /*11750*/  P2R R102, PR, RZ, 0x1 ;  /* 0x00000001ff667803 */ /* 0x005fd20000000000 */
[----:B------:R-:W-:Y:S05]  /*11760*/  @!P0 BRA `(.L_x_43679) ;  /* 0x0000003000908947 */ /* 0x000fea0003800000 */
[----:B------:R-:W0:Y:S02]  /*11770*/  LDC.64 R56, c[0x0][0x390] ;  /* 0x0000e400ff387b82 */ /* 0x000e240000000a00 */
[----:B0-----:R-:W-:-:S06]  /*11780*/  IMAD.WIDE.U32 R56, R98, 0x10, R56 ;  /* 0x0000001062387825 */ /* 0x001fcc00078e0038 */
[----:B------:R-:W5:Y:S01]  /*11790*/  LDG.E.128 R56, desc[UR6][R56.64] ;  /* 0x0000000638387981 */ /* 0x000f62000c1e1d00 */
[----:B------:R-:W-:-:S04]  /*117a0*/  UISETP.NE.U32.AND UP1, UPT, UR8, URZ, UPT ;  /* 0x000000ff0800728c */ /* 0x000fc8000bf25070 */
[----:B------:R-:W-:-:S09]  /*117b0*/  UISETP.NE.AND.EX UP1, UPT, UR9, URZ, UPT, UP1 ;  /* 0x000000ff0900728c */ /* 0x000fd2000bf25310 */
[----:B------:R-:W-:Y:S05]  /*117c0*/  BRA.U !UP1, `(.L_x_43680) ;  /* 0x0000001909387547 */ /* 0x000fea000b800000 */
[----:B---34-:R-:W0:Y:S02]  /*117d0*/  LDC.64 R84, c[0x0][0x3a0] ;  /* 0x0000e800ff547b82 */ /* 0x018e240000000a00 */
        /* <DEDUP_REMOVED lines=18> */
.L_x_43683:
        /* <DEDUP_REMOVED lines=13> */
.L_x_43685:
[----:B------:R-:W-:Y:S05]  /*119d0*/  BSYNC.RECONVERGENT B2 ;  /* 0x0000000000027941 */ /* 0x000fea0003800200 */
.L_x_43684:
        /* <DEDUP_REMOVED lines=61> */
.L_x_43682:
[----:B------:R-:W-:Y:S05]  /*11db0*/  BSYNC.RECONVERGENT B1 ;  /* 0x0000000000017941 */ /* 0x000fea0003800200 */
.L_x_43681:
[----:B------:R-:W0:Y:S01]  /*11dc0*/  LDC R2, c[0x0][0x408] ;  /* 0x00010200ff027b82 */ /* 0x000e220000000800 */
[----:B------:R-:W-:Y:S01]  /*11dd0*/  I2FP.F32.U32 R10, R105 ;  /* 0x00000069000a7245 */ /* 0x000fe20000201000 */
[----:B------:R-:W-:Y:S01]  /*11de0*/  HFMA2 R105, -RZ, RZ, 0.1171875, 0 ;  /* 0x2f800000ff697431 */ /* 0x000fe200000001ff */
[----:B------:R-:W-:Y:S01]  /*11df0*/  ISETP.NE.AND P1, PT, R108, 0x1, PT ;  /* 0x000000016c00780c */ /* 0x000fe20003f25270 */
[----:B-----5:R-:W-:Y:S01]  /*11e00*/  FMUL.FTZ R113, R56, R96 ;  /* 0x0000006038717220 */ /* 0x020fe20000410000 */
[----:B------:R-:W-:Y:S01]  /*11e10*/  BSSY.RECONVERGENT B1, `(.L_x_43686) ;  /* 0x000005e000017945 */ /* 0x000fe20003800200 */
[----:B------:R-:W-:Y:S02]  /*11e20*/  MOV R110, R0 ;  /* 0x00000000006e7202 */ /* 0x000fe40000000f00 */
        /* <DEDUP_REMOVED lines=17> */
.L_x_43688:
        /* <DEDUP_REMOVED lines=13> */
.L_x_43690:
[----:B------:R-:W-:Y:S05]  /*12010*/  BSYNC.RECONVERGENT B2 ;  /* 0x0000000000027941 */ /* 0x000fea0003800200 */
.L_x_43689:
        /* <DEDUP_REMOVED lines=61> */
.L_x_43687:
[----:B------:R-:W-:Y:S05]  /*123f0*/  BSYNC.RECONVERGENT B1 ;  /* 0x0000000000017941 */ /* 0x000fea0003800200 */
.L_x_43686:
[----:B------:R-:W-:Y:S01]  /*12400*/  I2FP.F32.U32 R84, R110 ;  /* 0x0000006e00547245 */ /* 0x000fe20000201000 */
[----:B------:R-:W-:Y:S01]  /*12410*/  FMUL.FTZ R57, R57, R96 ;  /* 0x0000006039397220 */ /* 0x000fe20000410000 */
[----:B------:R-:W-:Y:S01]  /*12420*/  ISETP.NE.AND P2, PT, R10, 0x1, PT ;  /* 0x000000010a00780c */ /* 0x000fe20003f45270 */
[----:B------:R-:W-:Y:S01]  /*12430*/  BSSY.RECONVERGENT B1, `(.L_x_43691) ;  /* 0x000005d000017945 */ /* 0x000fe20003800200 */
[----:B------:R-:W-:Y:S02]  /*12440*/  IMAD.MOV.U32 R108, RZ, RZ, R0 ;  /* 0x000000ffff6c7224 */ /* 0x000fe400078e0000 */
[----:B------:R-:W-:Y:S01]  /*12450*/  FFMA.FTZ R84, R84, R105, 1.1641532182693481445e-10 ;  /* 0x2f00000054547423 */ /* 0x000fe20000010069 */
[----:B------:R-:W-:-:S04]  /*12460*/  FMUL.FTZ R57, R57, R2 ;  /* 0x0000000239397220 */ /* 0x000fc80000410000 */
        /* <DEDUP_REMOVED lines=14> */
.L_x_43693:
        /* <DEDUP_REMOVED lines=13> */
.L_x_43695:
[----:B------:R-:W-:Y:S05]  /*12620*/  BSYNC.RECONVERGENT B2 ;  /* 0x0000000000027941 */ /* 0x000fea0003800200 */
.L_x_43694:
        /* <DEDUP_REMOVED lines=61> */
.L_x_43692:
[----:B------:R-:W-:Y:S05]  /*12a00*/  BSYNC.RECONVERGENT B1 ;  /* 0x0000000000017941 */ /* 0x000fea0003800200 */
.L_x_43691:
        /* <DEDUP_REMOVED lines=21> */
.L_x_43698:
        /* <DEDUP_REMOVED lines=13> */
.L_x_43700:
[----:B------:R-:W-:Y:S05]  /*12c30*/  BSYNC.RECONVERGENT B2 ;  /* 0x0000000000027941 */ /* 0x000fea0003800200 */
.L_x_43699:
        /* <DEDUP_REMOVED lines=61> */
.L_x_43697:
[----:B------:R-:W-:Y:S05]  /*13010*/  BSYNC.RECONVERGENT B1 ;  /* 0x0000000000017941 */ /* 0x000fea0003800200 */
.L_x_43696:
        /* <DEDUP_REMOVED lines=9> */
.L_x_43680:
[----:B------:R-:W-:Y:S01]  /*130b0*/  ISETP.NE.AND P0, PT, R10, 0x1, PT ;  /* 0x000000010a00780c */ /* 0x000fe20003f05270 */
[----:B------:R-:W-:Y:S01]  /*130c0*/  BSSY.RECONVERGENT B1, `(.L_x_43702) ;  /* 0x0000059000017945 */ /* 0x000fe20003800200 */
[----:B---34-:R-:W-:Y:S02]  /*130d0*/  HFMA2 R86, -RZ, RZ, 0, 1.1920928955078125e-07 ;  /* 0x00000002ff567431 */ /* 0x018fe400000001ff */
        /* <DEDUP_REMOVED lines=13> */
.L_x_43704:
        /* <DEDUP_REMOVED lines=13> */
.L_x_43706:
[----:B------:R-:W-:Y:S05]  /*13280*/  BSYNC.RECONVERGENT B2 ;  /* 0x0000000000027941 */ /* 0x000fea0003800200 */
.L_x_43705:
        /* <DEDUP_REMOVED lines=60> */
.L_x_43703:
[----:B------:R-:W-:Y:S05]  /*13650*/  BSYNC.RECONVERGENT B1 ;  /* 0x0000000000017941 */ /* 0x000fea0003800200 */
.L_x_43702:
        /* <DEDUP_REMOVED lines=21> */
.L_x_43709:
        /* <DEDUP_REMOVED lines=13> */
.L_x_43711:
[----:B------:R-:W-:Y:S05]  /*13880*/  BSYNC.RECONVERGENT B2 ;  /* 0x0000000000027941 */ /* 0x000fea0003800200 */
.L_x_43710:
        /* <DEDUP_REMOVED lines=55> */
[----:B------:R-:W-:-:S04]  /*13c00*/  IMAD.WIDE.U32 R136, R10, -0x2daee0ad, RZ ;  /* 0xd2511f530a887825 */ /* 0x000fc800078e00ff */
[----:B------:R-:W-:Y:S01]  /*13c10*/  HFMA2 R10, -RZ, RZ, 0, 0 ;  /* 0x00000000ff0a7431 */ /* 0x000fe200000001ff */
[----:B------:R-:W-:Y:S01]  /*13c20*/  LOP3.LUT R13, R138, UR13, R149, 0x96, !PT ;  /* 0x0000000d8a0d7c12 */ /* 0x000fe2000f8e9695 */
[----:B------:R-:W-:Y:S01]  /*13c30*/  IMAD.MOV.U32 R0, RZ, RZ, R148 ;  /* 0x000000ffff007224 */ /* 0x000fe200078e0094 */
[----:B------:R-:W-:Y:S01]  /*13c40*/  LOP3.LUT R14, R86, UR14, R137, 0x96, !PT ;  /* 0x0000000e560e7c12 */ /* 0x000fe2000f8e9689 */
[----:B------:R-:W-:-:S07]  /*13c50*/  IMAD.MOV.U32 R104, RZ, RZ, R136 ;  /* 0x000000ffff687224 */ /* 0x000fce00078e0088 */
.L_x_43708:
[----:B------:R-:W-:Y:S05]  /*13c60*/  BSYNC.RECONVERGENT B1 ;  /* 0x0000000000017941 */ /* 0x000fea0003800200 */
.L_x_43707:
[----:B------:R-:W-:Y:S01]  /*13c70*/  ISETP.NE.AND P2, PT, R10, 0x1, PT ;  /* 0x000000010a00780c */ /* 0x000fe20003f45270 */
[----:B------:R-:W-:Y:S01]  /*13c80*/  FMUL.FTZ R57, R57, R96 ;  /* 0x0000006039397220 */ /* 0x000fe20000410000 */
[----:B------:R-:W-:Y:S01]  /*13c90*/  I2FP.F32.U32 R86, R87 ;  /* 0x0000005700567245 */ /* 0x000fe20000201000 */
[----:B------:R-:W-:Y:S01]  /*13ca0*/  BSSY.RECONVERGENT B1, `(.L_x_43712) ;  /* 0x000005a000017945 */ /* 0x000fe20003800200 */
[----:B------:R-:W-:Y:S01]  /*13cb0*/  MOV R87, R0 ;  /* 0x0000000000577202 */ /* 0x000fe20000000f00 */
[----:B------:R-:W-:Y:S02]  /*13cc0*/  FMUL.FTZ R57, R57, R2 ;  /* 0x0000000239397220 */ /* 0x000fe40000410000 */
[----:B------:R-:W-:Y:S01]  /*13cd0*/  FFMA.FTZ R103, R86, R85, 1.1641532182693481445e-10 ;  /* 0x2f00000056677423 */ /* 0x000fe20000010055 */
[----:B------:R-:W-:-:S04]  /*13ce0*/  IMAD.MOV.U32 R86, RZ, RZ, 0x2 ;  /* 0x00000002ff567424 */ /* 0x000fc800078e00ff */
        /* <DEDUP_REMOVED lines=10> */
.L_x_43714:
        /* <DEDUP_REMOVED lines=13> */
.L_x_43716:
[----:B------:R-:W-:Y:S05]  /*13e60*/  BSYNC.RECONVERGENT B2 ;  /* 0x0000000000027941 */ /* 0x000fea0003800200 */
.L_x_43715:
        /* <DEDUP_REMOVED lines=57> */
[----:B------:R-:W-:Y:S02]  /*14200*/  MOV R0, R148 ;  /* 0x0000009400007202 */ /* 0x000fe40000000f00 */
[----:B------:R-:W-:Y:S01]  /*14210*/  LOP3.LUT R14, R86, UR14, R137, 0x96, !PT ;  /* 0x0000000e560e7c12 */ /* 0x000fe2000f8e9689 */
[----:B------:R-:W-:Y:S01]  /*14220*/  IMAD.MOV.U32 R86, RZ, RZ, RZ ;  /* 0x000000ffff567224 */ /* 0x000fe200078e00ff */
[----:B------:R-:W-:-:S07]  /*14230*/  MOV R104, R136 ;  /* 0x0000008800687202 */ /* 0x000fce0000000f00 */
.L_x_43713:
[----:B------:R-:W-:Y:S05]  /*14240*/  BSYNC.RECONVERGENT B1 ;  /* 0x0000000000017941 */ /* 0x000fea0003800200 */
.L_x_43712:
        /* <DEDUP_REMOVED lines=18> */
.L_x_43719:
        /* <DEDUP_REMOVED lines=13> */
.L_x_43721:
[----:B------:R-:W-:Y:S05]  /*14440*/  BSYNC.RECONVERGENT B2 ;  /* 0x0000000000027941 */ /* 0x000fea0003800200 */
.L_x_43720:
        /* <DEDUP_REMOVED lines=61> */
.L_x_43718:
[----:B------:R-:W-:Y:S05]  /*14820*/  BSYNC.RECONVERGENT B1 ;  /* 0x0000000000017941 */ /* 0x000fea0003800200 */
.L_x_43717:
        /* <DEDUP_REMOVED lines=10> */
.L_x_43701:
        /* <DEDUP_REMOVED lines=14> */
.L_x_43679:
[----:B------:R-:W-:Y:S05]  /*149b0*/  BSYNC.RECONVERGENT B0 ;  /* 0x0000000000007941 */ /* 0x000fea0003800200 */
.L_x_43678:
        /* <DEDUP_REMOVED lines=10> */
[----:B0--34-:R-:W0:Y:S02]  /*14a60*/  LDC.64 R84, c[0x0][0x3a0] ;  /* 0x0000e800ff547b82 */ /* 0x019e240000000a00 */
        /* <DEDUP_REMOVED lines=18> */
.L_x_43727:
        /* <DEDUP_REMOVED lines=13> */
.L_x_43729:
[----:B------:R-:W-:Y:S05]  /*14c60*/  BSYNC.RECONVERGENT B2 ;  /* 0x0000000000027941 */ /* 0x000fea0003800200 */
.L_x_43728:
        /* <DEDUP_REMOVED lines=61> */
.L_x_43726:
[----:B------:R-:W-:Y:S05]  /*15040*/  BSYNC.RECONVERGENT B1 ;  /* 0x0000000000017941 */ /* 0x000fea0003800200 */
.L_x_43725:
[----:B------:R-:W0:Y:S01]  /*15050*/  LDC R2, c[0x0][0x408] ;  /* 0x00010200ff027b82 */ /* 0x000e220000000800 */
[----:B------:R-:W-:Y:S01]  /*15060*/  I2FP.F32.U32 R113, R108 ;  /* 0x0000006c00717245 */ /* 0x000fe20000201000 */
[----:B------:R-:W-:Y:S01]  /*15070*/  HFMA2 R108, -RZ, RZ, 0.1171875, 0 ;  /* 0x2f800000ff6c7431 */ /* 0x000fe200000001ff */
[----:B------:R-:W-:Y:S01]  /*15080*/  ISETP.NE.AND P1, PT, R110, 0x1, PT ;  /* 0x000000016e00780c */ /* 0x000fe20003f25270 */
[----:B-----5:R-:W-:Y:S01]  /*15090*/  FMUL.FTZ R135, R60, R96 ;  /* 0x000000603c877220 */ /* 0x020fe20000410000 */
[----:B------:R-:W-:Y:S03]  /*150a0*/  BSSY.RECONVERGENT B1, `(.L_x_43730) ;  /* 0x000005e000017945 */ /* 0x000fe60003800200 */
[----:B------:R-:W1:Y:S01]  /*150b0*/  LDC R105, c[0x0][0x404] ;  /* 0x00010100ff697b82 */ /* 0x000e620000000800 */
[----:B------:R-:W-:Y:S01]  /*150c0*/  FFMA.FTZ R10, R113, R108, 1.1641532182693481445e-10 ;  /* 0x2f000000710a7423 */ /* 0x000fe2000001006c */
[----:B------:R-:W-:Y:S01]  /*150d0*/  MOV R113, R0 ;  /* 0x0000000000717202 */ /* 0x000fe20000000f00 */
[----:B0-----:R-:W-:-:S03]  /*150e0*/  FMUL.FTZ R135, R135, R2 ;  /* 0x0000000287877220 */ /* 0x001fc60000410000 */
        /* <DEDUP_REMOVED lines=14> */
.L_x_43732:
        /* <DEDUP_REMOVED lines=13> */
.L_x_43734:
[----:B------:R-:W-:Y:S05]  /*152a0*/  BSYNC.RECONVERGENT B2 ;  /* 0x0000000000027941 */ /* 0x000fea0003800200 */
.L_x_43733:
        /* <DEDUP_REMOVED lines=61> */
.L_x_43731:
[----:B------:R-:W-:Y:S05]  /*15680*/  BSYNC.RECONVERGENT B1 ;  /* 0x0000000000017941 */ /* 0x000fea0003800200 */
.L_x_43730:
        /* <DEDUP_REMOVED lines=21> */
.L_x_43737:
        /* <DEDUP_REMOVED lines=13> */
.L_x_43739:
[----:B------:R-:W-:Y:S05]  /*158b0*/  BSYNC.RECONVERGENT B2 ;  /* 0x0000000000027941 */ /* 0x000fea0003800200 */
.L_x_43738:
        /* <DEDUP_REMOVED lines=61> */
.L_x_43736:
[----:B------:R-:W-:Y:S05]  /*15c90*/  BSYNC.RECONVERGENT B1 ;  /* 0x0000000000017941 */ /* 0x000fea0003800200 */
.L_x_43735:
        /* <DEDUP_REMOVED lines=21> */
.L_x_43742:
        /* <DEDUP_REMOVED lines=13> */
.L_x_43744:
[----:B------:R-:W-:Y:S05]  /*15ec0*/  BSYNC.RECONVERGENT B2 ;  /* 0x0000000000027941 */ /* 0x000fea0003800200 */
.L_x_43743:
        /* <DEDUP_REMOVED lines=61> */
.L_x_43741:
[----:B------:R-:W-:Y:S05]  /*162a0*/  BSYNC.RECONVERGENT B1 ;  /* 0x0000000000017941 */ /* 0x000fea0003800200 */
.L_x_43740:
        /* <DEDUP_REMOVED lines=9> */
.L_x_43724:
[----:B------:R-:W-:Y:S01]  /*16340*/  ISETP.NE.AND P0, PT, R10, 0x1, PT ;  /* 0x000000010a00780c */ /* 0x000fe20003f05270 */
[----:B------:R-:W-:Y:S01]  /*16350*/  BSSY.RECONVERGENT B1, `(.L_x_43746) ;  /* 0x0000059000017945 */ /* 0x000fe20003800200 */
[----:B0--34-:R-:W-:Y:S02]  /*16360*/  HFMA2 R86, -RZ, RZ, 0, 1.1920928955078125e-07 ;  /* 0x00000002ff567431 */ /* 0x019fe400000001ff */
        /* <DEDUP_REMOVED lines=13> */
.L_x_43748:
        /* <DEDUP_REMOVED lines=13> */
.L_x_43750:
[----:B------:R-:W-:Y:S05]  /*16510*/  BSYNC.RECONVERGENT B2 ;  /* 0x0000000000027941 */ /* 0x000fea0003800200 */
.L_x_43749:
        /* <DEDUP_REMOVED lines=60> */
.L_x_43747:
[----:B------:R-:W-:Y:S05]  /*168e0*/  BSYNC.RECONVERGENT B1 ;  /* 0x0000000000017941 */ /* 0x000fea0003800200 */
.L_x_43746:
[----:B------:R-:W0:Y:S01]  /*168f0*/  LDC R2, c[0x0][0x408] ;  /* 0x00010200ff027b82 */ /* 0x000e220000000800 */
[----:B------:R-:W-:Y:S01]  /*16900*/  ISETP.NE.AND P1, PT, R86, 0x1, PT ;  /* 0x000000015600780c */ /* 0x000fe20003f25270 */
[----:B-----5:R-:W-:Y:S01]  /*16910*/  FMUL.FTZ R113, R60, R96 ;  /* 0x000000603c717220 */ /* 0x020fe20000410000 */
[----:B------:R-:W-:Y:S01]  /*16920*/  I2FP.F32.U32 R10, R85 ;  /* 0x00000055000a7245 */ /* 0x000fe20000201000 */
[----:B------:R-:W-:Y:S01]  /*16930*/  IMAD.MOV.U32 R85, RZ, RZ, 0x2f800000 ;  /* 0x2f800000ff557424 */ /* 0x000fe200078e00ff */
[----:B------:R-:W-:Y:S01]  /*16940*/  BSSY.RECONVERGENT B1, `(.L_x_43751) ;  /* 0x000005b000017945 */ /* 0x000fe20003800200 */
[----:B------:R-:W-:Y:S02]  /*16950*/  IMAD.MOV.U32 R87, RZ, RZ, R0 ;  /* 0x000000ffff577224 */ /* 0x000fe400078e0000 */
[----:B------:R-:W1:Y:S01]  /*16960*/  LDC R84, c[0x0][0x404] ;  /* 0x00010100ff547b82 */ /* 0x000e620000000800 */
[----:B------:R-:W-:Y:S01]  /*16970*/  FFMA.FTZ R105, R10, R85, 1.1641532182693481445e-10 ;  /* 0x2f0000000a697423 */ /* 0x000fe20000010055 */
[----:B------:R-:W-:Y:S01]  /*16980*/  MOV R10, 0x2 ;  /* 0x00000002000a7802 */ /* 0x000fe20000000f00 */
[----:B0-----:R-:W-:-:S03]  /*16990*/  FMUL.FTZ R60, R113, R2 ;  /* 0x00000002713c7220 */ /* 0x001fc60000410000 */
[----:B-1----:R-:W-:Y:S01]  /*169a0*/  FSETP.LE.FTZ.AND P0, PT, R105, R84, PT ;  /* 0x000000546900720b */ /* 0x002fe20003f13000 */
        /* <DEDUP_REMOVED lines=9> */
.L_x_43753:
        /* <DEDUP_REMOVED lines=13> */
.L_x_43755:
[----:B------:R-:W-:Y:S05]  /*16b10*/  BSYNC.RECONVERGENT B2 ;  /* 0x0000000000027941 */ /* 0x000fea0003800200 */
.L_x_43754:
        /* <DEDUP_REMOVED lines=61> */
.L_x_43752:
[----:B------:R-:W-:Y:S05]  /*16ef0*/  BSYNC.RECONVERGENT B1 ;  /* 0x0000000000017941 */ /* 0x000fea0003800200 */
.L_x_43751:
        /* <DEDUP_REMOVED lines=18> */
.L_x_43758:
        /* <DEDUP_REMOVED lines=13> */
.L_x_43760:
[----:B------:R-:W-:Y:S05]  /*170f0*/  BSYNC.RECONVERGENT B2 ;  /* 0x0000000000027941 */ /* 0x000fea0003800200 */
.L_x_43759:
        /* <DEDUP_REMOVED lines=61> */
.L_x_43757:
[----:B------:R-:W-:Y:S05]  /*174d0*/  BSYNC.RECONVERGENT B1 ;  /* 0x0000000000017941 */ /* 0x000fea0003800200 */
.L_x_43756:
        /* <DEDUP_REMOVED lines=18> */
.L_x_43763:
        /* <DEDUP_REMOVED lines=13> */
.L_x_43765:
[----:B------:R-:W-:Y:S05]  /*176d0*/  BSYNC.RECONVERGENT B2 ;  /* 0x0000000000027941 */ /* 0x000fea0003800200 */
.L_x_43764:
        /* <DEDUP_REMOVED lines=61> */
.L_x_43762:
[----:B------:R-:W-:Y:S05]  /*17ab0*/  BSYNC.RECONVERGENT B1 ;  /* 0x0000000000017941 */ /* 0x000fea0003800200 */
.L_x_43761:
        /* <DEDUP_REMOVED lines=10> */
.L_x_43745:
[----:B------:R-:W0:Y:S01]  /*17b60*/  LDC.64 R138, c[0x0][0x3a8] ;  /* 0x0000ea00ff8a7b82 */ /* 0x000e220000000a00 */
[----:B------:R-:W-:Y:S02]  /*17b70*/  SEL R86, RZ, 0x1000000, !P3 ;  /* 0x01000000ff567807 */ /* 0x000fe40005800000 */
[----:B------:R-:W-:Y:S02]  /*17b80*/  SEL R85, RZ, 0x10000, !P2 ;  /* 0x00010000ff557807 */ /* 0x000fe40005000000 */
[----:B------:R-:W-:Y:S02]  /*17b90*/  SEL R84, RZ, 0x100, !P1 ;  /* 0x00000100ff547807 */ /* 0x000fe40004800000 */
[----:B------:R-:W-:Y:S01]  /*17ba0*/  SEL R2, RZ, 0x1, !P0 ;  /* 0x00000001ff027807 */ /* 0x000fe20004000000 */
[----:B------:R-:W1:Y:S01]  /*17bb0*/  LDC.64 R136, c[0x0][0x3b0] ;  /* 0x0000ec00ff887b82 */ /* 0x000e620000000a00 */
[----:B------:R-:W-:-:S05]  /*17bc0*/  IADD3 R85, PT, PT, R84, R86, R85 ;  /* 0x0000005654557210 */ /* 0x000fca0007ffe055 */
[----:B------:R-:W-:Y:S01]  /*17bd0*/  IMAD.IADD R85, R85, 0x1, R2 ;  /* 0x0000000155557824 */ /* 0x000fe200078e0202 */
[----:B------:R-:W-:Y:S01]  /*17be0*/  MOV R2, R104 ;  /* 0x0000006800027202 */ /* 0x000fe20000000f00 */
[----:B0-----:R-:W-:-:S05]  /*17bf0*/  IMAD.WIDE.U32 R138, R98, 0x10, R138 ;  /* 0x00000010628a7825 */ /* 0x001fca00078e008a */
[----:B------:R2:W-:Y:S01]  /*17c00*/  STG.E.128 desc[UR6][R138.64], R60 ;  /* 0x0000003c8a007986 */ /* 0x0005e2000c101d06 */
[----:B-1----:R-:W-:-:S04]  /*17c10*/  IMAD.WIDE.U32 R136, R98, 0x4, R136 ;  /* 0x0000000462887825 */ /* 0x002fc800078e0088 */
[----:B------:R-:W-:Y:S01]  /*17c20*/  VIADD R98, R98, 0x20 ;  /* 0x0000002062627836 */ /* 0x000fe20000000000 */
[----:B------:R2:W-:Y:S06]  /*17c30*/  STG.E desc[UR6][R136.64], R85 ;  /* 0x0000005588007986 */ /* 0x0005ec000c101906 */
.L_x_43723:
[----:B------:R-:W-:Y:S05]  /*17c40*/  BSYNC.RECONVERGENT B0 ;  /* 0x0000000000007941 */ /* 0x000fea0003800200 */
.L_x_43722:
[----:B------:R-:W-:Y:S01]  /*17c50*/  ISETP.GE.U32.AND P0, PT, R16, 0x100, PT ;  /* 0x000001001000780c */ /* 0x000fe20003f06070 */
[----:B------:R-:W-:Y:S03]  /*17c60*/  BSSY.RECONVERGENT B0, `(.L_x_43766) ;  /* 0x0000328000007945 */ /* 0x000fe60003800200 */
[----:B---34-:R-:W-:-:S09]  /*17c70*/  P2R R104, PR, RZ, 0x1 ;  /* 0x00000001ff687803 */ /* 0x018fd20000000000 */
        /* <DEDUP_REMOVED lines=26> */
.L_x_43771:
        /* <DEDUP_REMOVED lines=13> */
.L_x_43773:
[----:B------:R-:W-:Y:S05]  /*17ef0*/  BSYNC.RECONVERGENT B2 ;  /* 0x0000000000027941 */ /* 0x000fea0003800200 */
.L_x_43772:
        /* <DEDUP_REMOVED lines=61> */
.L_x_43770:
[----:B------:R-:W-:Y:S05]  /*182d0*/  BSYNC.RECONVERGENT B1 ;  /* 0x0000000000017941 */ /* 0x000fea0003800200 */
.L_x_43769:
        /* <DEDUP_REMOVED lines=24> */
.L_x_43776:
        /* <DEDUP_REMOVED lines=13> */
.L_x_43778:
[----:B------:R-:W-:Y:S05]  /*18530*/  BSYNC.RECONVERGENT B2 ;  /* 0x0000000000027941 */ /* 0x000fea0003800200 */
.L_x_43777:
        /* <DEDUP_REMOVED lines=61> */
.L_x_43775:
[----:B------:R-:W-:Y:S05]  /*18910*/  BSYNC.RECONVERGENT B1 ;  /* 0x0000000000017941 */ /* 0x000fea0003800200 */
.L_x_43774:
        /* <DEDUP_REMOVED lines=21> */
.L_x_43781:
        /* <DEDUP_REMOVED lines=13> */
.L_x_43783:
[----:B------:R-:W-:Y:S05]  /*18b40*/  BSYNC.RECONVERGENT B2 ;  /* 0x0000000000027941 */ /* 0x000fea0003800200 */
.L_x_43782:
        /* <DEDUP_REMOVED lines=61> */
.L_x_43780:
[----:B------:R-:W-:Y:S05]  /*18f20*/  BSYNC.RECONVERGENT B1 ;  /* 0x0000000000017941 */ /* 0x000fea0003800200 */
.L_x_43779:
        /* <DEDUP_REMOVED lines=21> */
.L_x_43786:
        /* <DEDUP_REMOVED lines=13> */
.L_x_43788:
[----:B------:R-:W-:Y:S05]  /*19150*/  BSYNC.RECONVERGENT B2 ;  /* 0x0000000000027941 */ /* 0x000fea0003800200 */
.L_x_43787:
        /* <DEDUP_REMOVED lines=61> */
.L_x_43785:
[----:B------:R-:W-:Y:S05]  /*19530*/  BSYNC.RECONVERGENT B1 ;  /* 0x0000000000017941 */ /* 0x000fea0003800200 */
.L_x_43784:
        /* <DEDUP_REMOVED lines=9> */
.L_x_43768:
[----:B------:R-:W-:Y:S01]  /*195d0*/  ISETP.NE.AND P0, PT, R10, 0x1, PT ;  /* 0x000000010a00780c */ /* 0x000fe20003f05270 */
[----:B------:R-:W-:Y:S01]  /*195e0*/  BSSY.RECONVERGENT B1, `(.L_x_43790) ;  /* 0x000005a000017945 */ /* 0x000fe20003800200 */
[----:B0-----:R-:W-:Y:S02]  /*195f0*/  HFMA2 R86, -RZ, RZ, 0, 1.1920928955078125e-07 ;  /* 0x00000002ff567431 */ /* 0x001fe400000001ff */
[----:B--2---:R-:W-:Y:S01]  /*19600*/  IMAD.MOV.U32 R85, RZ, RZ, R0 ;  /* 0x000000ffff557224 */ /* 0x004fe200078e0000 */
        /* <DEDUP_REMOVED lines=12> */
.L_x_43792:
        /* <DEDUP_REMOVED lines=13> */
.L_x_43794:
[----:B------:R-:W-:Y:S05]  /*197a0*/  BSYNC.RECONVERGENT B2 ;  /* 0x0000000000027941 */ /* 0x000fea0003800200 */
.L_x_43793:
        /* <DEDUP_REMOVED lines=61> */
.L_x_43791:
[----:B------:R-:W-:Y:S05]  /*19b80*/  BSYNC.RECONVERGENT B1 ;  /* 0x0000000000017941 */ /* 0x000fea0003800200 */
.L_x_43790:
        /* <DEDUP_REMOVED lines=9> */
[----:B------:R-:W-:-:S02]  /*19c20*/  IMAD.MOV.U32 R10, RZ, RZ, 0x2 ;  /* 0x00000002ff0a7424 */ /* 0x000fc400078e00ff */
[----:B0-----:R-:W-:Y:S02]  /*19c30*/  FMUL.FTZ R64, R113, R2 ;  /* 0x0000000271407220 */ /* 0x001fe40000410000 */
[----:B-1----:R-:W-:Y:S02]  /*19c40*/  FSETP.LE.FTZ.AND P0, PT, R105, R84, PT ;  /* 0x000000546900720b */ /* 0x002fe40003f13000 */
        /* <DEDUP_REMOVED lines=9> */
.L_x_43797:
        /* <DEDUP_REMOVED lines=13> */
.L_x_43799:
[----:B------:R-:W-:Y:S05]  /*19db0*/  BSYNC.RECONVERGENT B2 ;  /* 0x0000000000027941 */ /* 0x000fea0003800200 */
.L_x_43798:
        /* <DEDUP_REMOVED lines=61> */
.L_x_43796:
[----:B------:R-:W-:Y:S05]  /*1a190*/  BSYNC.RECONVERGENT B1 ;  /* 0x0000000000017941 */ /* 0x000fea0003800200 */
.L_x_43795:
        /* <DEDUP_REMOVED lines=18> */
.L_x_43802:
        /* <DEDUP_REMOVED lines=13> */
.L_x_43804:
[----:B------:R-:W-:Y:S05]  /*1a390*/  BSYNC.RECONVERGENT B2 ;  /* 0x0000000000027941 */ /* 0x000fea0003800200 */
.L_x_43803:
        /* <DEDUP_REMOVED lines=61> */
.L_x_43801:
[----:B------:R-:W-:Y:S05]  /*1a770*/  BSYNC.RECONVERGENT B1 ;  /* 0x0000000000017941 */ /* 0x000fea0003800200 */
.L_x_43800:
        /* <DEDUP_REMOVED lines=18> */
.L_x_43807:
        /* <DEDUP_REMOVED lines=13> */
.L_x_43809:
[----:B------:R-:W-:Y:S05]  /*1a970*/  BSYNC.RECONVERGENT B2 ;  /* 0x0000000000027941 */ /* 0x000fea0003800200 */
.L_x_43808:
        /* <DEDUP_REMOVED lines=61> */
.L_x_43806:
[----:B------:R-:W-:Y:S05]  /*1ad50*/  BSYNC.RECONVERGENT B1 ;  /* 0x0000000000017941 */ /* 0x000fea0003800200 */
.L_x_43805:
        /* <DEDUP_REMOVED lines=10> */
.L_x_43789:
[----:B------:R-:W0:Y:S01]  /*1ae00*/  LDC.64 R138, c[0x0][0x3a8] ;  /* 0x0000ea00ff8a7b82 */ /* 0x000e220000000a00 */
[----:B------:R-:W-:Y:S02]  /*1ae10*/  SEL R86, RZ, 0x1000000, !P3 ;  /* 0x01000000ff567807 */ /* 0x000fe40005800000 */
[----:B------:R-:W-:Y:S02]  /*1ae20*/  SEL R85, RZ, 0x10000, !P2 ;  /* 0x00010000ff557807 */ /* 0x000fe40005000000 */
[----:B------:R-:W-:Y:S02]  /*1ae30*/  SEL R84, RZ, 0x100, !P1 ;  /* 0x00000100ff547807 */ /* 0x000fe40004800000 */
[----:B------:R-:W-:Y:S01]  /*1ae40*/  SEL R2, RZ, 0x1, !P0 ;  /* 0x00000001ff027807 */ /* 0x000fe20004000000 */
[----:B------:R-:W1:Y:S01]  /*1ae50*/  LDC.64 R136, c[0x0][0x3b0] ;  /* 0x0000ec00ff887b82 */ /* 0x000e620000000a00 */
[----:B------:R-:W-:-:S04]  /*1ae60*/  IADD3 R85, PT, PT, R84, R86, R85 ;  /* 0x0000005654557210 */ /* 0x000fc80007ffe055 */
[----:B------:R-:W-:Y:S01]  /*1ae70*/  IADD3 R85, PT, PT, R85, R2, RZ ;  /* 0x0000000255557210 */ /* 0x000fe20007ffe0ff */
[----:B------:R-:W-:Y:S02]  /*1ae80*/  IMAD.MOV.U32 R2, RZ, RZ, R108 ;  /* 0x000000ffff027224 */ /* 0x000fe400078e006c */
[----:B0-----:R-:W-:-:S05]  /*1ae90*/  IMAD.WIDE.U32 R138, R98, 0x10, R138 ;  /* 0x00000010628a7825 */ /* 0x001fca00078e008a */
[----:B------:R3:W-:Y:S01]  /*1aea0*/  STG.E.128 desc[UR6][R138.64], R64 ;  /* 0x000000408a007986 */ /* 0x0007e2000c101d06 */
[C---:B-1----:R-:W-:Y:S01]  /*1aeb0*/  IMAD.WIDE.U32 R136, R98.reuse, 0x4, R136 ;  /* 0x0000000462887825 */ /* 0x042fe200078e0088 */
[----:B------:R-:W-:-:S04]  /*1aec0*/  IADD3 R98, PT, PT, R98, 0x20, RZ ;  /* 0x0000002062627810 */ /* 0x000fc80007ffe0ff */
[----:B------:R3:W-:Y:S03]  /*1aed0*/  STG.E desc[UR6][R136.64], R85 ;  /* 0x0000005588007986 */ /* 0x0007e6000c101906 */
.L_x_43767:
[----:B------:R-:W-:Y:S05]  /*1aee0*/  BSYNC.RECONVERGENT B0 ;  /* 0x0000000000007941 */ /* 0x000fea0003800200 */
.L_x_43766:
        /* <DEDUP_REMOVED lines=29> */
.L_x_43815:
        /* <DEDUP_REMOVED lines=13> */
.L_x_43817:
[----:B------:R-:W-:Y:S05]  /*1b190*/  BSYNC.RECONVERGENT B2 ;  /* 0x0000000000027941 */ /* 0x000fea0003800200 */
.L_x_43816:
        /* <DEDUP_REMOVED lines=61> */
.L_x_43814:
[----:B------:R-:W-:Y:S05]  /*1b570*/  BSYNC.RECONVERGENT B1 ;  /* 0x0000000000017941 */ /* 0x000fea0003800200 */
.L_x_43813:
[----:B------:R-:W0:Y:S01]  /*1b580*/  LDC R2, c[0x0][0x408] ;  /* 0x00010200ff027b82 */ /* 0x000e220000000800 */
[----:B------:R-:W-:Y:S01]  /*1b590*/  I2FP.F32.U32 R10, R113 ;  /* 0x00000071000a7245 */ /* 0x000fe20000201000 */
[----:B------:R-:W-:Y:S01]  /*1b5a0*/  IMAD.MOV.U32 R113, RZ, RZ, 0x2f800000 ;  /* 0x2f800000ff717424 */ /* 0x000fe200078e00ff */
[----:B------:R-:W-:Y:S01]  /*1b5b0*/  ISETP.NE.AND P1, PT, R135, 0x1, PT ;  /* 0x000000018700780c */ /* 0x000fe20003f25270 */
[----:B-----5:R-:W-:Y:S01]  /*1b5c0*/  FMUL.FTZ R137, R68, R96 ;  /* 0x0000006044897220 */ /* 0x020fe20000410000 */
[----:B------:R-:W-:Y:S01]  /*1b5d0*/  BSSY.RECONVERGENT B1, `(.L_x_43818) ;  /* 0x000005e000017945 */ /* 0x000fe20003800200 */
[----:B------:R-:W-:Y:S01]  /*1b5e0*/  FFMA.FTZ R139, R10, R113, 1.1641532182693481445e-10 ;  /* 0x2f0000000a8b7423 */ /* 0x000fe20000010071 */
[----:B------:R-:W-:Y:S01]  /*1b5f0*/  MOV R10, 0x2 ;  /* 0x00000002000a7802 */ /* 0x000fe20000000f00 */
[----:B------:R-:W1:Y:S01]  /*1b600*/  LDC R110, c[0x0][0x404] ;  /* 0x00010100ff6e7b82 */ /* 0x000e620000000800 */
[----:B------:R-:W-:Y:S02]  /*1b610*/  IMAD.MOV.U32 R136, RZ, RZ, R0 ;  /* 0x000000ffff887224 */ /* 0x000fe400078e0000 */
[----:B0-----:R-:W-:Y:S01]  /*1b620*/  FMUL.FTZ R137, R137, R2 ;  /* 0x0000000289897220 */ /* 0x001fe20000410000 */
[----:B-1----:R-:W-:-:S04]  /*1b630*/  FSETP.GTU.FTZ.AND P0, PT, R139, R110, PT ;  /* 0x0000006e8b00720b */ /* 0x002fc80003f1c000 */
        /* <DEDUP_REMOVED lines=12> */
.L_x_43820:
        /* <DEDUP_REMOVED lines=13> */
.L_x_43822:
[----:B------:R-:W-:Y:S05]  /*1b7d0*/  BSYNC.RECONVERGENT B2 ;  /* 0x0000000000027941 */ /* 0x000fea0003800200 */
.L_x_43821:
        /* <DEDUP_REMOVED lines=56> */
[----:B------:R-:W-:Y:S01]  /*1bb60*/  LOP3.LUT R13, R148, UR13, R151, 0x96, !PT ;  /* 0x0000000d940d7c12 */ /* 0x000fe2000f8e9697 */
[----:B------:R-:W-:Y:S01]  /*1bb70*/  IMAD.MOV.U32 R0, RZ, RZ, R150 ;  /* 0x000000ffff007224 */ /* 0x000fe200078e0096 */
[----:B------:R-:W-:Y:S02]  /*1bb80*/  LOP3.LUT R14, R136, UR14, R139, 0x96, !PT ;  /* 0x0000000e880e7c12 */ /* 0x000fe4000f8e968b */
[----:B------:R-:W-:Y:S01]  /*1bb90*/  MOV R136, R108 ;  /* 0x0000006c00887202 */ /* 0x000fe20000000f00 */
[----:B------:R-:W-:-:S07]  /*1bba0*/  IMAD.MOV.U32 R108, RZ, RZ, R138 ;  /* 0x000000ffff6c7224 */ /* 0x000fce00078e008a */
.L_x_43819:
[----:B------:R-:W-:Y:S05]  /*1bbb0*/  BSYNC.RECONVERGENT B1 ;  /* 0x0000000000017941 */ /* 0x000fea0003800200 */
.L_x_43818:
[----:B------:R-:W-:Y:S01]  /*1bbc0*/  I2FP.F32.U32 R84, R136 ;  /* 0x0000008800547245 */ /* 0x000fe20000201000 */
[----:B------:R-:W-:Y:S01]  /*1bbd0*/  FMUL.FTZ R69, R69, R96 ;  /* 0x0000006045457220 */ /* 0x000fe20000410000 */
[----:B------:R-:W-:Y:S01]  /*1bbe0*/  ISETP.NE.AND P2, PT, R10, 0x1, PT ;  /* 0x000000010a00780c */ /* 0x000fe20003f45270 */
[----:B------:R-:W-:Y:S02]  /*1bbf0*/  BSSY.RECONVERGENT B1, `(.L_x_43823) ;  /* 0x000005d000017945 */ /* 0x000fe40003800200 */
[----:B------:R-:W-:Y:S01]  /*1bc00*/  FFMA.FTZ R135, R84, R113, 1.1641532182693481445e-10 ;  /* 0x2f00000054877423 */ /* 0x000fe20000010071 */
[----:B------:R-:W-:Y:S01]  /*1bc10*/  FMUL.FTZ R69, R69, R2 ;  /* 0x0000000245457220 */ /* 0x000fe20000410000 */
[----:B------:R-:W-:-:S03]  /*1bc20*/  IMAD.MOV.U32 R84, RZ, RZ, 0x2 ;  /* 0x00000002ff547424 */ /* 0x000fc600078e00ff */
        /* <DEDUP_REMOVED lines=14> */
.L_x_43825:
        /* <DEDUP_REMOVED lines=13> */
.L_x_43827:
[----:B------:R-:W-:Y:S05]  /*1bde0*/  BSYNC.RECONVERGENT B2 ;  /* 0x0000000000027941 */ /* 0x000fea0003800200 */
.L_x_43826:
        /* <DEDUP_REMOVED lines=61> */
.L_x_43824:
[----:B------:R-:W-:Y:S05]  /*1c1c0*/  BSYNC.RECONVERGENT B1 ;  /* 0x0000000000017941 */ /* 0x000fea0003800200 */
.L_x_43823:
[----:B------:R-:W-:Y:S01]  /*1c1d0*/  I2FP.F32.U32 R10, R135 ;  /* 0x00000087000a7245 */ /* 0x000fe20000201000 */
[----:B------:R-:W-:Y:S01]  /*1c1e0*/  FMUL.FTZ R85, R70, R96 ;  /* 0x0000006046557220 */ /* 0x000fe20000410000 */
[----:B------:R-:W-:Y:S01]  /*1c1f0*/  ISETP.NE.AND P3, PT, R84, 0x1, PT ;  /* 0x000000015400780c */ /* 0x000fe20003f65270 */
[----:B------:R-:W-:Y:S02]  /*1c200*/  BSSY.RECONVERGENT B1, `(.L_x_43828) ;  /* 0x000005d000017945 */ /* 0x000fe40003800200 */
[----:B------:R-:W-:Y:S01]  /*1c210*/  FFMA.FTZ R135, R10, R113, 1.1641532182693481445e-10 ;  /* 0x2f0000000a877423 */ /* 0x000fe20000010071 */
[----:B------:R-:W-:Y:S01]  /*1c220*/  FMUL.FTZ R85, R85, R2 ;  /* 0x0000000255557220 */ /* 0x000fe20000410000 */
[----:B------:R-:W-:-:S03]  /*1c230*/  HFMA2 R10, -RZ, RZ, 0, 1.1920928955078125e-07 ;  /* 0x00000002ff0a7431 */ /* 0x000fc600000001ff */
        /* <DEDUP_REMOVED lines=14> */
.L_x_43830:
        /* <DEDUP_REMOVED lines=13> */
.L_x_43832:
[----:B------:R-:W-:Y:S05]  /*1c3f0*/  BSYNC.RECONVERGENT B2 ;  /* 0x0000000000027941 */ /* 0x000fea0003800200 */
.L_x_43831:
        /* <DEDUP_REMOVED lines=61> */
.L_x_43829:
[----:B------:R-:W-:Y:S05]  /*1c7d0*/  BSYNC.RECONVERGENT B1 ;  /* 0x0000000000017941 */ /* 0x000fea0003800200 */
.L_x_43828:
        /* <DEDUP_REMOVED lines=9> */
.L_x_43812:
[----:B------:R-:W-:Y:S01]  /*1c870*/  ISETP.NE.AND P0, PT, R10, 0x1, PT ;  /* 0x000000010a00780c */ /* 0x000fe20003f05270 */
[----:B------:R-:W-:Y:S01]  /*1c880*/  BSSY.RECONVERGENT B1, `(.L_x_43834) ;  /* 0x000005a000017945 */ /* 0x000fe20003800200 */
[----:B0-----:R-:W-:Y:S01]  /*1c890*/  IMAD.MOV.U32 R86, RZ, RZ, 0x2 ;  /* 0x00000002ff567424 */ /* 0x001fe200078e00ff */
[----:B--23--:R-:W-:Y:S01]  /*1c8a0*/  MOV R85, R0 ;  /* 0x0000000000557202 */ /* 0x00cfe20000000f00 */
        /* <DEDUP_REMOVED lines=12> */
.L_x_43836:
        /* <DEDUP_REMOVED lines=13> */
.L_x_43838:
[----:B------:R-:W-:Y:S05]  /*1ca40*/  BSYNC.RECONVERGENT B2 ;  /* 0x0000000000027941 */ /* 0x000fea0003800200 */
.L_x_43837:
        /* <DEDUP_REMOVED lines=56> */
[----:B------:R-:W-:-:S03]  /*1cdd0*/  LOP3.LUT R13, R136, UR13, R139, 0x96, !PT ;  /* 0x0000000d880d7c12 */ /* 0x000fc6000f8e968b */
[----:B------:R-:W-:Y:S01]  /*1cde0*/  IMAD.MOV.U32 R0, RZ, RZ, R138 ;  /* 0x000000ffff007224 */ /* 0x000fe200078e008a */
[----:B------:R-:W-:Y:S01]  /*1cdf0*/  MOV R108, R86 ;  /* 0x00000056006c7202 */ /* 0x000fe20000000f00 */
[----:B------:R-:W-:Y:S01]  /*1ce00*/  HFMA2 R86, -RZ, RZ, 0, 0 ;  /* 0x00000000ff567431 */ /* 0x000fe200000001ff */
[----:B------:R-:W-:-:S07]  /*1ce10*/  LOP3.LUT R14, R84, UR14, R87, 0x96, !PT ;  /* 0x0000000e540e7c12 */ /* 0x000fce000f8e9657 */
.L_x_43835:
[----:B------:R-:W-:Y:S05]  /*1ce20*/  BSYNC.RECONVERGENT B1 ;  /* 0x0000000000017941 */ /* 0x000fea0003800200 */
.L_x_43834:
        /* <DEDUP_REMOVED lines=21> */
.L_x_43841:
        /* <DEDUP_REMOVED lines=13> */
.L_x_43843:
[----:B------:R-:W-:Y:S05]  /*1d050*/  BSYNC.RECONVERGENT B2 ;  /* 0x0000000000027941 */ /* 0x000fea0003800200 */
.L_x_43842:
        /* <DEDUP_REMOVED lines=61> */
.L_x_43840:
[----:B------:R-:W-:Y:S05]  /*1d430*/  BSYNC.RECONVERGENT B1 ;  /* 0x0000000000017941 */ /* 0x000fea0003800200 */
.L_x_43839:
        /* <DEDUP_REMOVED lines=18> */
.L_x_43846:
        /* <DEDUP_REMOVED lines=13> */
.L_x_43848:
[----:B------:R-:W-:Y:S05]  /*1d630*/  BSYNC.RECONVERGENT B2 ;  /* 0x0000000000027941 */ /* 0x000fea0003800200 */
.L_x_43847:
        /* <DEDUP_REMOVED lines=61> */
.L_x_43845:
[----:B------:R-:W-:Y:S05]  /*1da10*/  BSYNC.RECONVERGENT B1 ;  /* 0x0000000000017941 */ /* 0x000fea0003800200 */
.L_x_43844:
        /* <DEDUP_REMOVED lines=18> */
.L_x_43851:
        /* <DEDUP_REMOVED lines=13> */
.L_x_43853:
[----:B------:R-:W-:Y:S05]  /*1dc10*/  BSYNC.RECONVERGENT B2 ;  /* 0x0000000000027941 */ /* 0x000fea0003800200 */
.L_x_43852:
        /* <DEDUP_REMOVED lines=61> */
.L_x_43850:
[----:B------:R-:W-:Y:S05]  /*1dff0*/  BSYNC.RECONVERGENT B1 ;  /* 0x0000000000017941 */ /* 0x000fea0003800200 */
.L_x_43849:
        /* <DEDUP_REMOVED lines=10> */
.L_x_43833:
        /* <DEDUP_REMOVED lines=14> */
.L_x_43811:
[----:B------:R-:W-:Y:S05]  /*1e180*/  BSYNC.RECONVERGENT B0 ;  /* 0x0000000000007941 */ /* 0x000fea0003800200 */
.L_x_43810:
        /* <DEDUP_REMOVED lines=10> */
[----:B0-234-:R-:W0:Y:S02]  /*1e230*/  LDC.64 R84, c[0x0][0x3a0] ;  /* 0x0000e800ff547b82 */ /* 0x01de240000000a00 */
        /* <DEDUP_REMOVED lines=18> */
.L_x_43859:
        /* <DEDUP_REMOVED lines=13> */
.L_x_43861:
[----:B------:R-:W-:Y:S05]  /*1e430*/  BSYNC.RECONVERGENT B2 ;  /* 0x0000000000027941 */ /* 0x000fea0003800200 */
.L_x_43860:
        /* <DEDUP_REMOVED lines=61> */
.L_x_43858:
[----:B------:R-:W-:Y:S05]  /*1e810*/  BSYNC.RECONVERGENT B1 ;  /* 0x0000000000017941 */ /* 0x000fea0003800200 */
.L_x_43857:
        /* <DEDUP_REMOVED lines=8> */
[----:B0-----:R-:W-:-:S04]  /*1e8a0*/  FMUL.FTZ R137, R137, R2 ;  /* 0x0000000289897220 */ /* 0x001fc80000410000 */
[----:B-1----:R-:W-:Y:S01]  /*1e8b0*/  FSETP.GTU.FTZ.AND P0, PT, R10, R113, PT ;  /* 0x000000710a00720b */ /* 0x002fe20003f1c000 */
        /* <DEDUP_REMOVED lines=14> */
.L_x_43864:
        /* <DEDUP_REMOVED lines=13> */
.L_x_43866:
[----:B------:R-:W-:Y:S05]  /*1ea70*/  BSYNC.RECONVERGENT B2 ;  /* 0x0000000000027941 */ /* 0x000fea0003800200 */
.L_x_43865:
        /* <DEDUP_REMOVED lines=61> */
.L_x_43863:
[----:B------:R-:W-:Y:S05]  /*1ee50*/  BSYNC.RECONVERGENT B1 ;  /* 0x0000000000017941 */ /* 0x000fea0003800200 */
.L_x_43862:
        /* <DEDUP_REMOVED lines=21> */
.L_x_43869:
        /* <DEDUP_REMOVED lines=13> */
.L_x_43871:
[----:B------:R-:W-:Y:S05]  /*1f080*/  BSYNC.RECONVERGENT B2 ;  /* 0x0000000000027941 */ /* 0x000fea0003800200 */
.L_x_43870:
        /* <DEDUP_REMOVED lines=61> */
.L_x_43868:
[----:B------:R-:W-:Y:S05]  /*1f460*/  BSYNC.RECONVERGENT B1 ;  /* 0x0000000000017941 */ /* 0x000fea0003800200 */
.L_x_43867:
        /* <DEDUP_REMOVED lines=21> */
.L_x_43874:
        /* <DEDUP_REMOVED lines=13> */
.L_x_43876:
[----:B------:R-:W-:Y:S05]  /*1f690*/  BSYNC.RECONVERGENT B2 ;  /* 0x0000000000027941 */ /* 0x000fea0003800200 */
.L_x_43875:
        /* <DEDUP_REMOVED lines=61> */
.L_x_43873:
[----:B------:R-:W-:Y:S05]  /*1fa70*/  BSYNC.RECONVERGENT B1 ;  /* 0x0000000000017941 */ /* 0x000fea0003800200 */
.L_x_43872:
        /* <DEDUP_REMOVED lines=9> */
.L_x_43856:
[----:B------:R-:W-:Y:S01]  /*1fb10*/  ISETP.NE.AND P0, PT, R10, 0x1, PT ;  /* 0x000000010a00780c */ /* 0x000fe20003f05270 */
[----:B------:R-:W-:Y:S01]  /*1fb20*/  BSSY.RECONVERGENT B1, `(.L_x_43878) ;  /* 0x000005a000017945 */ /* 0x000fe20003800200 */
[----:B0-----:R-:W-:Y:S02]  /*1fb30*/  HFMA2 R86, -RZ, RZ, 0, 1.1920928955078125e-07 ;  /* 0x00000002ff567431 */ /* 0x001fe400000001ff */
[----:B--234-:R-:W-:Y:S01]  /*1fb40*/  IMAD.MOV.U32 R85, RZ, RZ, R0 ;  /* 0x000000ffff557224 */ /* 0x01cfe200078e0000 */
        /* <DEDUP_REMOVED lines=12> */
.L_x_43880:
        /* <DEDUP_REMOVED lines=13> */
.L_x_43882:
[----:B------:R-:W-:Y:S05]  /*1fce0*/  BSYNC.RECONVERGENT B2 ;  /* 0x0000000000027941 */ /* 0x000fea0003800200 */
.L_x_43881:
        /* <DEDUP_REMOVED lines=61> */
.L_x_43879:
[----:B------:R-:W-:Y:S05]  /*200c0*/  BSYNC.RECONVERGENT B1 ;  /* 0x0000000000017941 */ /* 0x000fea0003800200 */
.L_x_43878:
        /* <DEDUP_REMOVED lines=21> */
.L_x_43885:
        /* <DEDUP_REMOVED lines=13> */
.L_x_43887:
[----:B------:R-:W-:Y:S05]  /*202f0*/  BSYNC.RECONVERGENT B2 ;  /* 0x0000000000027941 */ /* 0x000fea0003800200 */
.L_x_43886:
        /* <DEDUP_REMOVED lines=61> */
.L_x_43884:
[----:B------:R-:W-:Y:S05]  /*206d0*/  BSYNC.RECONVERGENT B1 ;  /* 0x0000000000017941 */ /* 0x000fea0003800200 */
.L_x_43883:
        /* <DEDUP_REMOVED lines=18> */
.L_x_43890:
        /* <DEDUP_REMOVED lines=13> */
.L_x_43892:
[----:B------:R-:W-:Y:S05]  /*208d0*/  BSYNC.RECONVERGENT B2 ;  /* 0x0000000000027941 */ /* 0x000fea0003800200 */
.L_x_43891:
        /* <DEDUP_REMOVED lines=61> */
.L_x_43889:
[----:B------:R-:W-:Y:S05]  /*20cb0*/  BSYNC.RECONVERGENT B1 ;  /* 0x0000000000017941 */ /* 0x000fea0003800200 */
.L_x_43888:
        /* <DEDUP_REMOVED lines=18> */
.L_x_43895:
        /* <DEDUP_REMOVED lines=13> */
.L_x_43897:
[----:B------:R-:W-:Y:S05]  /*20eb0*/  BSYNC.RECONVERGENT B2 ;  /* 0x0000000000027941 */ /* 0x000fea0003800200 */
.L_x_43896:
        /* <DEDUP_REMOVED lines=61> */
.L_x_43894:
[----:B------:R-:W-:Y:S05]  /*21290*/  BSYNC.RECONVERGENT B1 ;  /* 0x0000000000017941 */ /* 0x000fea0003800200 */
.L_x_43893:
        /* <DEDUP_REMOVED lines=10> */
.L_x_43877:
        /* <DEDUP_REMOVED lines=14> */
.L_x_43855:
[----:B------:R-:W-:Y:S05]  /*21420*/  BSYNC.RECONVERGENT B0 ;  /* 0x0000000000007941 */ /* 0x000fea0003800200 */
.L_x_43854:
        /* <DEDUP_REMOVED lines=29> */
.L_x_43903:
        /* <DEDUP_REMOVED lines=13> */
.L_x_43905:
[----:B------:R-:W-:Y:S05]  /*216d0*/  BSYNC.RECONVERGENT B2 ;  /* 0x0000000000027941 */ /* 0x000fea0003800200 */
.L_x_43904:
        /* <DEDUP_REMOVED lines=52> */
[----:B------:R-:W-:Y:S01]  /*21a20*/  HFMA2 R137, -RZ, RZ, 0, 0 ;  /* 0x00000000ff897431 */ /* 0x000fe200000001ff */
        /* <DEDUP_REMOVED lines=8> */
.L_x_43902:
[----:B------:R-:W-:Y:S05]  /*21ab0*/  BSYNC.RECONVERGENT B1 ;  /* 0x0000000000017941 */ /* 0x000fea0003800200 */
.L_x_43901:
[----:B------:R-:W0:Y:S01]  /*21ac0*/  LDC R2, c[0x0][0x408] ;  /* 0x00010200ff027b82 */ /* 0x000e220000000800 */
[----:B------:R-:W-:Y:S01]  /*21ad0*/  I2FP.F32.U32 R10, R135 ;  /* 0x00000087000a7245 */ /* 0x000fe20000201000 */
[----:B------:R-:W-:Y:S01]  /*21ae0*/  IMAD.MOV.U32 R135, RZ, RZ, 0x2f800000 ;  /* 0x2f800000ff877424 */ /* 0x000fe200078e00ff */
[----:B------:R-:W-:Y:S01]  /*21af0*/  ISETP.NE.AND P1, PT, R137, 0x1, PT ;  /* 0x000000018900780c */ /* 0x000fe20003f25270 */
[----:B-----5:R-:W-:Y:S01]  /*21b00*/  FMUL.FTZ R139, R76, R96 ;  /* 0x000000604c8b7220 */ /* 0x020fe20000410000 */
[----:B------:R-:W-:Y:S01]  /*21b10*/  BSSY.RECONVERGENT B1, `(.L_x_43906) ;  /* 0x000005e000017945 */ /* 0x000fe20003800200 */
[----:B------:R-:W-:Y:S01]  /*21b20*/  FFMA.FTZ R10, R10, R135, 1.1641532182693481445e-10 ;  /* 0x2f0000000a0a7423 */ /* 0x000fe20000010087 */
[----:B------:R-:W-:Y:S01]  /*21b30*/  IMAD.MOV.U32 R138, RZ, RZ, R0 ;  /* 0x000000ffff8a7224 */ /* 0x000fe200078e0000 */
[----:B------:R-:W1:Y:S01]  /*21b40*/  LDC R113, c[0x0][0x404] ;  /* 0x00010100ff717b82 */ /* 0x000e620000000800 */
[----:B0-----:R-:W-:Y:S02]  /*21b50*/  FMUL.FTZ R139, R139, R2 ;  /* 0x000000028b8b7220 */ /* 0x001fe40000410000 */
[----:B-1----:R-:W-:-:S02]  /*21b60*/  FSETP.GTU.FTZ.AND P0, PT, R10, R113, PT ;  /* 0x000000710a00720b */ /* 0x002fc40003f1c000 */
        /* <DEDUP_REMOVED lines=13> */
.L_x_43908:
        /* <DEDUP_REMOVED lines=13> */
.L_x_43910:
[----:B------:R-:W-:Y:S05]  /*21d10*/  BSYNC.RECONVERGENT B2 ;  /* 0x0000000000027941 */ /* 0x000fea0003800200 */
.L_x_43909:
        /* <DEDUP_REMOVED lines=61> */
.L_x_43907:
[----:B------:R-:W-:Y:S05]  /*220f0*/  BSYNC.RECONVERGENT B1 ;  /* 0x0000000000017941 */ /* 0x000fea0003800200 */
.L_x_43906:
[----:B------:R-:W-:Y:S01]  /*22100*/  I2FP.F32.U32 R84, R138 ;  /* 0x0000008a00547245 */ /* 0x000fe20000201000 */
[----:B------:R-:W-:Y:S01]  /*22110*/  FMUL.FTZ R77, R77, R96 ;  /* 0x000000604d4d7220 */ /* 0x000fe20000410000 */
[----:B------:R-:W-:Y:S01]  /*22120*/  ISETP.NE.AND P2, PT, R10, 0x1, PT ;  /* 0x000000010a00780c */ /* 0x000fe20003f45270 */
[----:B------:R-:W-:Y:S01]  /*22130*/  BSSY.RECONVERGENT B1, `(.L_x_43911) ;  /* 0x000005d000017945 */ /* 0x000fe20003800200 */
[----:B------:R-:W-:Y:S01]  /*22140*/  MOV R137, R0 ;  /* 0x0000000000897202 */ /* 0x000fe20000000f00 */
[----:B------:R-:W-:Y:S01]  /*22150*/  FFMA.FTZ R84, R84, R135, 1.1641532182693481445e-10 ;  /* 0x2f00000054547423 */ /* 0x000fe20000010087 */
[----:B------:R-:W-:-:S04]  /*22160*/  FMUL.FTZ R77, R77, R2 ;  /* 0x000000024d4d7220 */ /* 0x000fc80000410000 */
        /* <DEDUP_REMOVED lines=14> */
.L_x_43913:
        /* <DEDUP_REMOVED lines=13> */
.L_x_43915:
[----:B------:R-:W-:Y:S05]  /*22320*/  BSYNC.RECONVERGENT B2 ;  /* 0x0000000000027941 */ /* 0x000fea0003800200 */
.L_x_43914:
        /* <DEDUP_REMOVED lines=61> */
.L_x_43912:
[----:B------:R-:W-:Y:S05]  /*22700*/  BSYNC.RECONVERGENT B1 ;  /* 0x0000000000017941 */ /* 0x000fea0003800200 */
.L_x_43911:
        /* <DEDUP_REMOVED lines=21> */
.L_x_43918:
        /* <DEDUP_REMOVED lines=13> */
.L_x_43920:
[----:B------:R-:W-:Y:S05]  /*22930*/  BSYNC.RECONVERGENT B2 ;  /* 0x0000000000027941 */ /* 0x000fea0003800200 */
.L_x_43919:
        /* <DEDUP_REMOVED lines=61> */
.L_x_43917:
[----:B------:R-:W-:Y:S05]  /*22d10*/  BSYNC.RECONVERGENT B1 ;  /* 0x0000000000017941 */ /* 0x000fea0003800200 */
.L_x_43916:
        /* <DEDUP_REMOVED lines=9> */
.L_x_43900:
[----:B------:R-:W-:Y:S01]  /*22db0*/  ISETP.NE.AND P0, PT, R10, 0x1, PT ;  /* 0x000000010a00780c */ /* 0x000fe20003f05270 */
[----:B------:R-:W-:Y:S01]  /*22dc0*/  BSSY.RECONVERGENT B1, `(.L_x_43922) ;  /* 0x0000059000017945 */ /* 0x000fe20003800200 */
[----:B0-----:R-:W-:Y:S01]  /*22dd0*/  IMAD.MOV.U32 R86, RZ, RZ, 0x2 ;  /* 0x00000002ff567424 */ /* 0x001fe200078e00ff */
[----:B--234-:R-:W-:Y:S01]  /*22de0*/  MOV R85, R0 ;  /* 0x0000000000557202 */ /* 0x01cfe20000000f00 */
        /* <DEDUP_REMOVED lines=12> */
.L_x_43924:
        /* <DEDUP_REMOVED lines=13> */
.L_x_43926:
[----:B------:R-:W-:Y:S05]  /*22f80*/  BSYNC.RECONVERGENT B2 ;  /* 0x0000000000027941 */ /* 0x000fea0003800200 */
.L_x_43925:
        /* <DEDUP_REMOVED lines=60> */
.L_x_43923:
[----:B------:R-:W-:Y:S05]  /*23350*/  BSYNC.RECONVERGENT B1 ;  /* 0x0000000000017941 */ /* 0x000fea0003800200 */
.L_x_43922:
        /* <DEDUP_REMOVED lines=21> */
.L_x_43929:
        /* <DEDUP_REMOVED lines=13> */
.L_x_43931:
[----:B------:R-:W-:Y:S05]  /*23580*/  BSYNC.RECONVERGENT B2 ;  /* 0x0000000000027941 */ /* 0x000fea0003800200 */
.L_x_43930:
        /* <DEDUP_REMOVED lines=61> */
.L_x_43928:
[----:B------:R-:W-:Y:S05]  /*23960*/  BSYNC.RECONVERGENT B1 ;  /* 0x0000000000017941 */ /* 0x000fea0003800200 */
.L_x_43927:
        /* <DEDUP_REMOVED lines=18> */
.L_x_43934:
        /* <DEDUP_REMOVED lines=13> */
.L_x_43936:
[----:B------:R-:W-:Y:S05]  /*23b60*/  BSYNC.RECONVERGENT B2 ;  /* 0x0000000000027941 */ /* 0x000fea0003800200 */
.L_x_43935:
        /* <DEDUP_REMOVED lines=61> */
.L_x_43933:
[----:B------:R-:W-:Y:S05]  /*23f40*/  BSYNC.RECONVERGENT B1 ;  /* 0x0000000000017941 */ /* 0x000fea0003800200 */
.L_x_43932:
        /* <DEDUP_REMOVED lines=18> */
.L_x_43939:
        /* <DEDUP_REMOVED lines=13> */
.L_x_43941:
[----:B------:R-:W-:Y:S05]  /*24140*/  BSYNC.RECONVERGENT B2 ;  /* 0x0000000000027941 */ /* 0x000fea0003800200 */
.L_x_43940:
        /* <DEDUP_REMOVED lines=61> */
.L_x_43938:
[----:B------:R-:W-:Y:S05]  /*24520*/  BSYNC.RECONVERGENT B1 ;  /* 0x0000000000017941 */ /* 0x000fea0003800200 */
.L_x_43937:
        /* <DEDUP_REMOVED lines=10> */
.L_x_43921:
        /* <DEDUP_REMOVED lines=14> */
.L_x_43899:
[----:B------:R-:W-:Y:S05]  /*246b0*/  BSYNC.RECONVERGENT B0 ;  /* 0x0000000000007941 */ /* 0x000fea0003800200 */
.L_x_43898:
        /* <DEDUP_REMOVED lines=29> */
.L_x_43947:
        /* <DEDUP_REMOVED lines=13> */
.L_x_43949:
[----:B------:R-:W-:Y:S05]  /*24960*/  BSYNC.RECONVERGENT B2 ;  /* 0x0000000000027941 */ /* 0x000fea0003800200 */
.L_x_43948:
        /* <DEDUP_REMOVED lines=60> */
[----:B------:R-:W-:-:S07]  /*24d30*/  HFMA2 R138, -RZ, RZ, 0, 0 ;  /* 0x00000000ff8a7431 */ /* 0x000fce00000001ff */
.L_x_43946:
[----:B------:R-:W-:Y:S05]  /*24d40*/  BSYNC.RECONVERGENT B1 ;  /* 0x0000000000017941 */ /* 0x000fea0003800200 */
.L_x_43945:
[----:B------:R-:W0:Y:S01]  /*24d50*/  LDC R2, c[0x0][0x408] ;  /* 0x00010200ff027b82 */ /* 0x000e220000000800 */
[----:B------:R-:W-:Y:S01]  /*24d60*/  I2FP.F32.U32 R10, R137 ;  /* 0x00000089000a7245 */ /* 0x000fe20000201000 */
[----:B------:R-:W-:Y:S01]  /*24d70*/  IMAD.MOV.U32 R137, RZ, RZ, 0x2f800000 ;  /* 0x2f800000ff897424 */ /* 0x000fe200078e00ff */
[----:B------:R-:W-:Y:S01]  /*24d80*/  ISETP.NE.AND P1, PT, R138, 0x1, PT ;  /* 0x000000018a00780c */ /* 0x000fe20003f25270 */
[----:B-----5:R-:W-:Y:S01]  /*24d90*/  FMUL.FTZ R139, R80, R96 ;  /* 0x00000060508b7220 */ /* 0x020fe20000410000 */
[----:B------:R-:W-:Y:S01]  /*24da0*/  BSSY.RECONVERGENT B1, `(.L_x_43950) ;  /* 0x000005e000017945 */ /* 0x000fe20003800200 */
[----:B------:R-:W-:Y:S02]  /*24db0*/  FFMA.FTZ R10, R10, R137, 1.1641532182693481445e-10 ;  /* 0x2f0000000a0a7423 */ /* 0x000fe40000010089 */
[----:B------:R-:W1:Y:S01]  /*24dc0*/  LDC R135, c[0x0][0x404] ;  /* 0x00010100ff877b82 */ /* 0x000e620000000800 */
[----:B0-----:R-:W-:Y:S02]  /*24dd0*/  FMUL.FTZ R139, R139, R2 ;  /* 0x000000028b8b7220 */ /* 0x001fe40000410000 */
[----:B-1----:R-:W-:-:S02]  /*24de0*/  FSETP.GTU.FTZ.AND P0, PT, R10, R135, PT ;  /* 0x000000870a00720b */ /* 0x002fc40003f1c000 */
[----:B------:R-:W-:Y:S02]  /*24df0*/  MOV R10, 0x2 ;  /* 0x00000002000a7802 */ /* 0x000fe40000000f00 */
        /* <DEDUP_REMOVED lines=13> */
.L_x_43952:
        /* <DEDUP_REMOVED lines=13> */
.L_x_43954:
[----:B------:R-:W-:Y:S05]  /*24fa0*/  BSYNC.RECONVERGENT B2 ;  /* 0x0000000000027941 */ /* 0x000fea0003800200 */
.L_x_43953:
        /* <DEDUP_REMOVED lines=61> */
.L_x_43951:
[----:B------:R-:W-:Y:S05]  /*25380*/  BSYNC.RECONVERGENT B1 ;  /* 0x0000000000017941 */ /* 0x000fea0003800200 */
.L_x_43950:
        /* <DEDUP_REMOVED lines=21> */
.L_x_43957:
        /* <DEDUP_REMOVED lines=13> */
.L_x_43959:
[----:B------:R-:W-:Y:S05]  /*255b0*/  BSYNC.RECONVERGENT B2 ;  /* 0x0000000000027941 */ /* 0x000fea0003800200 */
.L_x_43958:
        /* <DEDUP_REMOVED lines=55> */
[----:B------:R-:W-:Y:S02]  /*25930*/  MOV R0, R138 ;  /* 0x0000008a00007202 */ /* 0x000fe40000000f00 */
[----:B------:R-:W-:Y:S01]  /*25940*/  LOP3.LUT R13, R150, UR13, R139, 0x96, !PT ;  /* 0x0000000d960d7c12 */ /* 0x000fe2000f8e968b */
[----:B------:R-:W-:Y:S01]  /*25950*/  IMAD.MOV.U32 R138, RZ, RZ, R136 ;  /* 0x000000ffff8a7224 */ /* 0x000fe200078e0088 */
[----:B------:R-:W-:Y:S01]  /*25960*/  LOP3.LUT R14, R84, UR14, R149, 0x96, !PT ;  /* 0x0000000e540e7c12 */ /* 0x000fe2000f8e9695 */
[----:B------:R-:W-:Y:S01]  /*25970*/  IMAD.MOV.U32 R84, RZ, RZ, RZ ;  /* 0x000000ffff547224 */ /* 0x000fe200078e00ff */
[----:B------:R-:W-:-:S07]  /*25980*/  MOV R136, R148 ;  /* 0x0000009400887202 */ /* 0x000fce0000000f00 */
.L_x_43956:
[----:B------:R-:W-:Y:S05]  /*25990*/  BSYNC.RECONVERGENT B1 ;  /* 0x0000000000017941 */ /* 0x000fea0003800200 */
.L_x_43955:
        /* <DEDUP_REMOVED lines=21> */
.L_x_43962:
        /* <DEDUP_REMOVED lines=13> */
.L_x_43964:
[----:B------:R-:W-:Y:S05]  /*25bc0*/  BSYNC.RECONVERGENT B2 ;  /* 0x0000000000027941 */ /* 0x000fea0003800200 */
.L_x_43963:
        /* <DEDUP_REMOVED lines=61> */
.L_x_43961:
[----:B------:R-:W-:Y:S05]  /*25fa0*/  BSYNC.RECONVERGENT B1 ;  /* 0x0000000000017941 */ /* 0x000fea0003800200 */
.L_x_43960:
        /* <DEDUP_REMOVED lines=9> */
.L_x_43944:
        /* <DEDUP_REMOVED lines=16> */
.L_x_43968:
        /* <DEDUP_REMOVED lines=13> */
.L_x_43970:
[----:B------:R-:W-:Y:S05]  /*26210*/  BSYNC.RECONVERGENT B2 ;  /* 0x0000000000027941 */ /* 0x000fea0003800200 */
.L_x_43969:
        /* <DEDUP_REMOVED lines=60> */
.L_x_43967:
[----:B------:R-:W-:Y:S05]  /*265e0*/  BSYNC.RECONVERGENT B1 ;  /* 0x0000000000017941 */ /* 0x000fea0003800200 */
.L_x_43966:
        /* <DEDUP_REMOVED lines=21> */
.L_x_43973:
        /* <DEDUP_REMOVED lines=13> */
.L_x_43975:
[----:B------:R-:W-:Y:S05]  /*26810*/  BSYNC.RECONVERGENT B2 ;  /* 0x0000000000027941 */ /* 0x000fea0003800200 */
.L_x_43974:
        /* <DEDUP_REMOVED lines=61> */
.L_x_43972:
[----:B------:R-:W-:Y:S05]  /*26bf0*/  BSYNC.RECONVERGENT B1 ;  /* 0x0000000000017941 */ /* 0x000fea0003800200 */
.L_x_43971:
        /* <DEDUP_REMOVED lines=18> */
.L_x_43978:
        /* <DEDUP_REMOVED lines=13> */
.L_x_43980:
[----:B------:R-:W-:Y:S05]  /*26df0*/  BSYNC.RECONVERGENT B2 ;  /* 0x0000000000027941 */ /* 0x000fea0003800200 */
.L_x_43979:
        /* <DEDUP_REMOVED lines=61> */
.L_x_43977:
[----:B------:R-:W-:Y:S05]  /*271d0*/  BSYNC.RECONVERGENT B1 ;  /* 0x0000000000017941 */ /* 0x000fea0003800200 */
.L_x_43976:
        /* <DEDUP_REMOVED lines=18> */
.L_x_43983:
        /* <DEDUP_REMOVED lines=13> */
.L_x_43985:
[----:B------:R-:W-:Y:S05]  /*273d0*/  BSYNC.RECONVERGENT B2 ;  /* 0x0000000000027941 */ /* 0x000fea0003800200 */
.L_x_43984:
        /* <DEDUP_REMOVED lines=61> */
.L_x_43982:
[----:B------:R-:W-:Y:S05]  /*277b0*/  BSYNC.RECONVERGENT B1 ;  /* 0x0000000000017941 */ /* 0x000fea0003800200 */
.L_x_43981:
        /* <DEDUP_REMOVED lines=10> */
.L_x_43965:
        /* <DEDUP_REMOVED lines=11> */
[----:B-1----:R-:W-:-:S05]  /*27910*/  IMAD.WIDE.U32 R138, R98, 0x4, R138 ;  /* 0x00000004628a7825 */ /* 0x002fca00078e008a */
[----:B------:R0:W-:Y:S02]  /*27920*/  STG.E desc[UR6][R138.64], R85 ;  /* 0x000000558a007986 */ /* 0x0001e4000c101906 */
.L_x_43943:
[----:B------:R-:W-:Y:S05]  /*27930*/  BSYNC.RECONVERGENT B0 ;  /* 0x0000000000007941 */ /* 0x000fea0003800200 */
.L_x_43942:
[----:B------:R-:W-:Y:S01]  /*27940*/  FADD.FTZ R84, RZ, R88 ;  /* 0x00000058ff547221 */ /* 0x000fe20000010000 */
[C---:B------:R-:W-:Y:S01]  /*27950*/  ISETP.GT.U32.AND P4, PT, R16.reuse, 0x3f, PT ;  /* 0x0000003f1000780c */ /* 0x040fe20003f84070 */
[----:B------:R-:W-:Y:S01]  /*27960*/  UMOV UR13, 0xffffffff ;  /* 0xffffffff000d7882 */ /* 0x000fe20000000000 */
[C---:B------:R-:W-:Y:S01]  /*27970*/  ISETP.GT.U32.AND P3, PT, R16.reuse, 0x5f, PT ;  /* 0x0000005f1000780c */ /* 0x040fe20003f64070 */
[----:B0-234-:R-:W-:Y:S01]  /*27980*/  FADD.FTZ R85, R89, R84 ;  /* 0x0000005459557221 */ /* 0x01dfe20000010000 */
[C---:B------:R-:W-:Y:S02]  /*27990*/  ISETP.GT.U32.AND P2, PT, R16.reuse, 0x7f, PT ;  /* 0x0000007f1000780c */ /* 0x040fe40003f44070 */
        /* <DEDUP_REMOVED lines=32> */
[----:B------:R-:W-:-:S04]  /*27ba0*/  FADD.FTZ R84, R64, R151 ;  /* 0x0000009740547221 */ /* 0x000fc80000010000 */
[----:B------:R-:W-:Y:S01]  /*27bb0*/  FADD.FTZ R85, R65, R84 ;  /* 0x0000005441557221 */ /* 0x000fe20000010000 */
[----:B------:R-:W-:-:S03]  /*27bc0*/  P2R R84, PR, RZ, 0x40 ;  /* 0x00000040ff547803 */ /* 0x000fc60000000000 */
        /* <DEDUP_REMOVED lines=31> */
[----:B------:R-:W-:Y:S01]  /*27dc0*/  ISETP.NE.AND P6, PT, R84, RZ, PT ;  /* 0x000000ff5400720c */ /* 0x000fe20003fc5270 */
[----:B0----5:R-:W-:-:S05]  /*27dd0*/  FADD.FTZ R96, R151, R148 ;  /* 0x0000009497607221 */ /* 0x021fca0000010000 */
        /* <DEDUP_REMOVED lines=20> */
[----:B------:R-:W-:Y:S01]  /*27f20*/  FSEL R96, R87, RZ, P5 ;  /* 0x000000ff57607208 */ /* 0x000fe20002800000 */
[----:B------:R-:W-:-:S04]  /*27f30*/  FADD.FTZ R87, R42, -R84 ;  /* 0x800000542a577221 */ /* 0x000fc80000010000 */
[----:B------:R-:W-:-:S04]  /*27f40*/  FFMA.FTZ R135, R135, R135, R96 ;  /* 0x0000008787877223 */ /* 0x000fc80000010060 */
[----:B------:R-:W-:Y:S01]  /*27f50*/  FFMA.FTZ R140, R140, R140, R135 ;  /* 0x0000008c8c8c7223 */ /* 0x000fe20000010087 */
[----:B------:R-:W-:-:S03]  /*27f60*/  FADD.FTZ R135, R44, -R84 ;  /* 0x800000542c877221 */ /* 0x000fc60000010000 */
[----:B------:R-:W-:-:S04]  /*27f70*/  FFMA.FTZ R87, R87, R87, R140 ;  /* 0x0000005757577223 */ /* 0x000fc8000001008c */
[----:B------:R-:W-:Y:S01]  /*27f80*/  @P4 FFMA.FTZ R96, R86, R86, R87 ;  /* 0x0000005656604223 */ /* 0x000fe20000010057 */
[----:B------:R-:W-:Y:S01]  /*27f90*/  ISETP.NE.AND P4, PT, R98, RZ, PT ;  /* 0x000000ff6200720c */ /* 0x000fe20003f85270 */
[--C-:B------:R-:W-:Y:S01]  /*27fa0*/  FADD.FTZ R98, R45, -R84.reuse ;  /* 0x800000542d627221 */ /* 0x100fe20000010000 */
[----:B------:R-:W-:Y:S01]  /*27fb0*/  FADD.FTZ R87, R46, -R84 ;  /* 0x800000542e577221 */ /* 0x000fe20000010000 */
        /* <DEDUP_REMOVED lines=9> */
[----:B------:R-:W-:Y:S01]  /*28050*/  ISETP.NE.AND P3, PT, R137, RZ, PT ;  /* 0x000000ff8900720c */ /* 0x000fe20003f65270 */
[----:B------:R-:W-:-:S04]  /*28060*/  FFMA.FTZ R135, R135, R135, R96 ;  /* 0x0000008787877223 */ /* 0x000fc80000010060 */
        /* <DEDUP_REMOVED lines=79> */
.L_x_44023:
        /* <DEDUP_REMOVED lines=17> */
[----:B------:R-:W2:Y:S01]  /*28670*/  LDC.64 R154, c[0x0][0x428] ;  /* 0x00010a00ff9a7b82 */ /* 0x000ea20000000a00 */
[--C-:B------:R-:W-:Y:S01]  /*28680*/  FADD.FTZ R153, R88, -R95.reuse ;  /* 0x8000005f58997221 */ /* 0x100fe20000010000 */
[--C-:B-1----:R-:W-:Y:S01]  /*28690*/  FADD.FTZ R137, R89, -R95.reuse ;  /* 0x8000005f59897221 */ /* 0x102fe20000010000 */
        /* <DEDUP_REMOVED lines=14> */
[----:B0-----:R-:W-:-:S02]  /*28780*/  HADD2.F32 R98, -RZ, R107.H1_H1 ;  /* 0x3000006bff627230 */ /* 0x001fc40000004100 */
[----:B------:R-:W-:Y:S02]  /*28790*/  HADD2.F32 R87, -RZ, R131.H1_H1 ;  /* 0x30000083ff577230 */ /* 0x000fe40000004100 */
[----:B------:R-:W-:-:S03]  /*287a0*/  FFMA.FTZ R86, R138, R86, R135 ;  /* 0x000000568a567223 */ /* 0x000fc60000010087 */
[----:B------:R-:W-:Y:S01]  /*287b0*/  FFMA.FTZ R87, R136, R98, R87 ;  /* 0x0000006288577223 */ /* 0x000fe20000010057 */
[C---:B--2---:R-:W-:Y:S01]  /*287c0*/  IMAD.WIDE.U32 R154, R94.reuse, 0x10, R154 ;  /* 0x000000105e9a7825 */ /* 0x044fe200078e009a */
[----:B------:R-:W-:-:S04]  /*287d0*/  IADD3 R94, PT, PT, R94, 0x20, RZ ;  /* 0x000000205e5e7810 */ /* 0x000fc80007ffe0ff */
[----:B------:R2:W-:Y:S03]  /*287e0*/  STG.E.128 desc[UR6][R154.64], R84 ;  /* 0x000000549a007986 */ /* 0x0005e6000c101d06 */
.L_x_43988:
[----:B------:R-:W-:Y:S05]  /*287f0*/  BSYNC.RECONVERGENT B0 ;  /* 0x0000000000007941 */ /* 0x000fea0003800200 */
.L_x_43987:
[----:B------:R-:W-:Y:S01]  /*28800*/  ISETP.NE.AND P0, PT, R97, RZ, PT ;  /* 0x000000ff6100720c */ /* 0x000fe20003f05270 */
[----:B------:R-:W-:-:S12]  /*28810*/  BSSY.RECONVERGENT B0, `(.L_x_43989) ;  /* 0x000001a000007945 */ /* 0x000fd80003800200 */
[----:B------:R-:W-:Y:S05]  /*28820*/  @!P0 BRA `(.L_x_43990) ;  /* 0x0000000000608947 */ /* 0x000fea0003800000 */
[----:B------:R-:W3:Y:S01]  /*28830*/  LDC.64 R152, c[0x0][0x428] ;  /* 0x00010a00ff987b82 */ /* 0x000ee20000000a00 */
[--C-:B-1----:R-:W-:Y:S01]  /*28840*/  FADD.FTZ R139, R40, -R95.reuse ;  /* 0x8000005f288b7221 */ /* 0x102fe20000010000 */
[--C-:B------:R-:W-:Y:S01]  /*28850*/  FADD.FTZ R151, R41, -R95.reuse ;  /* 0x8000005f29977221 */ /* 0x100fe20000010000 */
[--C-:B------:R-:W-:Y:S01]  /*28860*/  FADD.FTZ R135, R42, -R95.reuse ;  /* 0x8000005f2a877221 */ /* 0x100fe20000010000 */
[----:B------:R-:W-:Y:S01]  /*28870*/  FADD.FTZ R149, R43, -R95 ;  /* 0x8000005f2b957221 */ /* 0x000fe20000010000 */
[----:B------:R-:W-:Y:S02]  /*28880*/  HADD2.F32 R137, -RZ, R109.H0_H0 ;  /* 0x2000006dff897230 */ /* 0x000fe40000004100 */
[C---:B------:R-:W-:Y:S01]  /*28890*/  FMUL.FTZ R139, R96.reuse, R139 ;  /* 0x0000008b608b7220 */ /* 0x040fe20000410000 */
[----:B--2---:R-:W-:Y:S02]  /*288a0*/  HADD2.F32 R84, -RZ, R36.H0_H0 ;  /* 0x20000024ff547230 */ /* 0x004fe40000004100 */
        /* <DEDUP_REMOVED lines=13> */
[----:B---3--:R-:W-:-:S04]  /*28980*/  IMAD.WIDE.U32 R152, R94, 0x10, R152 ;  /* 0x000000105e987825 */ /* 0x008fc800078e0098 */
[----:B------:R-:W-:Y:S01]  /*28990*/  VIADD R94, R94, 0x20 ;  /* 0x000000205e5e7836 */ /* 0x000fe20000000000 */
[----:B------:R3:W-:Y:S06]  /*289a0*/  STG.E.128 desc[UR6][R152.64], R84 ;  /* 0x0000005498007986 */ /* 0x0007ec000c101d06 */
.L_x_43990:
[----:B------:R-:W-:Y:S05]  /*289b0*/  BSYNC.RECONVERGENT B0 ;  /* 0x0000000000007941 */ /* 0x000fea0003800200 */
.L_x_43989:
[----:B------:R-:W-:Y:S01]  /*289c0*/  ISETP.NE.AND P0, PT, R99, RZ, PT ;  /* 0x000000ff6300720c */ /* 0x000fe20003f05270 */
[----:B------:R-:W-:-:S12]  /*289d0*/  BSSY.RECONVERGENT B0, `(.L_x_43991) ;  /* 0x000001a000007945 */ /* 0x000fd80003800200 */
[----:B------:R-:W-:Y:S05]  /*289e0*/  @!P0 BRA `(.L_x_43992) ;  /* 0x0000000000608947 */ /* 0x000fea0003800000 */
[----:B------:R-:W4:Y:S01]  /*289f0*/  LDC.64 R150, c[0x0][0x428] ;  /* 0x00010a00ff967b82 */ /* 0x000f220000000a00 */
[--C-:B-1----:R-:W-:Y:S01]  /*28a00*/  FADD.FTZ R137, R44, -R95.reuse ;  /* 0x8000005f2c897221 */ /* 0x102fe20000010000 */
[--C-:B------:R-:W-:Y:S01]  /*28a10*/  FADD.FTZ R149, R45, -R95.reuse ;  /* 0x8000005f2d957221 */ /* 0x100fe20000010000 */
[--C-:B------:R-:W-:Y:S01]  /*28a20*/  FADD.FTZ R99, R46, -R95.reuse ;  /* 0x8000005f2e637221 */ /* 0x100fe20000010000 */
[----:B------:R-:W-:Y:S01]  /*28a30*/  FADD.FTZ R139, R47, -R95 ;  /* 0x8000005f2f8b7221 */ /* 0x000fe20000010000 */
[----:B------:R-:W-:Y:S02]  /*28a40*/  HADD2.F32 R135, -RZ, R112.H0_H0 ;  /* 0x20000070ff877230 */ /* 0x000fe40000004100 */
[C---:B------:R-:W-:Y:S01]  /*28a50*/  FMUL.FTZ R137, R96.reuse, R137 ;  /* 0x0000008960897220 */ /* 0x040fe20000410000 */
[----:B--23--:R-:W-:Y:S02]  /*28a60*/  HADD2.F32 R84, -RZ, R34.H0_H0 ;  /* 0x20000022ff547230 */ /* 0x00cfe40000004100 */
        /* <DEDUP_REMOVED lines=13> */
[C---:B----4-:R-:W-:Y:S01]  /*28b40*/  IMAD.WIDE.U32 R150, R94.reuse, 0x10, R150 ;  /* 0x000000105e967825 */ /* 0x050fe200078e0096 */
[----:B------:R-:W-:-:S04]  /*28b50*/  IADD3 R94, PT, PT, R94, 0x20, RZ ;  /* 0x000000205e5e7810 */ /* 0x000fc80007ffe0ff */
[----:B------:R4:W-:Y:S03]  /*28b60*/  STG.E.128 desc[UR6][R150.64], R84 ;  /* 0x0000005496007986 */ /* 0x0009e6000c101d06 */
.L_x_43992:
[----:B------:R-:W-:Y:S05]  /*28b70*/  BSYNC.RECONVERGENT B0 ;  /* 0x0000000000007941 */ /* 0x000fea0003800200 */
.L_x_43991:
[----:B------:R-:W-:Y:S01]  /*28b80*/  ISETP.NE.AND P0, PT, R100, RZ, PT ;  /* 0x000000ff6400720c */ /* 0x000fe20003f05270 */
[----:B------:R-:W-:-:S12]  /*28b90*/  BSSY.RECONVERGENT B0, `(.L_x_43993) ;  /* 0x000001a000007945 */ /* 0x000fd80003800200 */
[----:B------:R-:W-:Y:S05]  /*28ba0*/  @!P0 BRA `(.L_x_43994) ;  /* 0x0000000000608947 */ /* 0x000fea0003800000 */
[----:B----4-:R-:W4:Y:S01]  /*28bb0*/  LDC.64 R150, c[0x0][0x428] ;  /* 0x00010a00ff967b82 */ /* 0x010f220000000a00 */
        /* <DEDUP_REMOVED lines=20> */
[----:B----4-:R-:W-:-:S04]  /*28d00*/  IMAD.WIDE.U32 R150, R94, 0x10, R150 ;  /* 0x000000105e967825 */ /* 0x010fc800078e0096 */
[----:B------:R-:W-:Y:S01]  /*28d10*/  VIADD R94, R94, 0x20 ;  /* 0x000000205e5e7836 */ /* 0x000fe20000000000 */
[----:B------:R0:W-:Y:S06]  /*28d20*/  STG.E.128 desc[UR6][R150.64], R84 ;  /* 0x0000005496007986 */ /* 0x0001ec000c101d06 */
.L_x_43994:
[----:B------:R-:W-:Y:S05]  /*28d30*/  BSYNC.RECONVERGENT B0 ;  /* 0x0000000000007941 */ /* 0x000fea0003800200 */
.L_x_43993:
[----:B------:R-:W-:Y:S01]  /*28d40*/  ISETP.NE.AND P0, PT, R101, RZ, PT ;  /* 0x000000ff6500720c */ /* 0x000fe20003f05270 */
[----:B------:R-:W-:-:S12]  /*28d50*/  BSSY.RECONVERGENT B0, `(.L_x_43995) ;  /* 0x000001a000007945 */ /* 0x000fd80003800200 */
[----:B------:R-:W-:Y:S05]  /*28d60*/  @!P0 BRA `(.L_x_43996) ;  /* 0x0000000000608947 */ /* 0x000fea0003800000 */
[----:B------:R-:W5:Y:S01]  /*28d70*/  LDC.64 R148, c[0x0][0x428] ;  /* 0x00010a00ff947b82 */ /* 0x000f620000000a00 */
[--C-:B------:R-:W-:Y:S01]  /*28d80*/  FADD.FTZ R135, R52, -R95.reuse ;  /* 0x8000005f34877221 */ /* 0x100fe20000010000 */
[--C-:B-1----:R-:W-:Y:S01]  /*28d90*/  FADD.FTZ R139, R53, -R95.reuse ;  /* 0x8000005f358b7221 */ /* 0x102fe20000010000 */
[--C-:B------:R-:W-:Y:S01]  /*28da0*/  FADD.FTZ R99, R54, -R95.reuse ;  /* 0x8000005f36637221 */ /* 0x100fe20000010000 */
[----:B------:R-:W-:Y:S01]  /*28db0*/  FADD.FTZ R137, R55, -R95 ;  /* 0x8000005f37897221 */ /* 0x000fe20000010000 */
[----:B------:R-:W-:Y:S02]  /*28dc0*/  HADD2.F32 R101, -RZ, R117.H0_H0 ;  /* 0x20000075ff657230 */ /* 0x000fe40000004100 */
[C---:B------:R-:W-:Y:S01]  /*28dd0*/  FMUL.FTZ R135, R96.reuse, R135 ;  /* 0x0000008760877220 */ /* 0x040fe20000410000 */
[----:B0-234-:R-:W-:Y:S02]  /*28de0*/  HADD2.F32 R84, -RZ, R30.H0_H0 ;  /* 0x2000001eff547230 */ /* 0x01dfe40000004100 */
        /* <DEDUP_REMOVED lines=13> */
[C---:B-----5:R-:W-:Y:S01]  /*28ec0*/  IMAD.WIDE.U32 R148, R94.reuse, 0x10, R148 ;  /* 0x000000105e947825 */ /* 0x060fe200078e0094 */
[----:B------:R-:W-:-:S04]  /*28ed0*/  IADD3 R94, PT, PT, R94, 0x20, RZ ;  /* 0x000000205e5e7810 */ /* 0x000fc80007ffe0ff */
[----:B------:R0:W-:Y:S03]  /*28ee0*/  STG.E.128 desc[UR6][R148.64], R84 ;  /* 0x0000005494007986 */ /* 0x0001e6000c101d06 */
.L_x_43996:
[----:B------:R-:W-:Y:S05]  /*28ef0*/  BSYNC.RECONVERGENT B0 ;  /* 0x0000000000007941 */ /* 0x000fea0003800200 */
.L_x_43995:
[----:B------:R-:W-:Y:S01]  /*28f00*/  ISETP.NE.AND P0, PT, R102, RZ, PT ;  /* 0x000000ff6600720c */ /* 0x000fe20003f05270 */
[----:B------:R-:W-:-:S12]  /*28f10*/  BSSY.RECONVERGENT B0, `(.L_x_43997) ;  /* 0x000001a000007945 */ /* 0x000fd80003800200 */
[----:B------:R-:W-:Y:S05]  /*28f20*/  @!P0 BRA `(.L_x_43998) ;  /* 0x0000000000608947 */ /* 0x000fea0003800000 */
[----:B0-----:R-:W0:Y:S01]  /*28f30*/  LDC.64 R148, c[0x0][0x428] ;  /* 0x00010a00ff947b82 */ /* 0x001e220000000a00 */
[--C-:B------:R-:W-:Y:S01]  /*28f40*/  FADD.FTZ R135, R56, -R95.reuse ;  /* 0x8000005f38877221 */ /* 0x100fe20000010000 */
[--C-:B-1----:R-:W-:Y:S01]  /*28f50*/  FADD.FTZ R139, R57, -R95.reuse ;  /* 0x8000005f398b7221 */ /* 0x102fe20000010000 */
[--C-:B------:R-:W-:Y:S01]  /*28f60*/  FADD.FTZ R99, R58, -R95.reuse ;  /* 0x8000005f3a637221 */ /* 0x100fe20000010000 */
[----:B------:R-:W-:Y:S01]  /*28f70*/  FADD.FTZ R137, R59, -R95 ;  /* 0x8000005f3b897221 */ /* 0x000fe20000010000 */
[----:B------:R-:W-:Y:S02]  /*28f80*/  HADD2.F32 R101, -RZ, R119.H0_H0 ;  /* 0x20000077ff657230 */ /* 0x000fe40000004100 */
[C---:B------:R-:W-:Y:S01]  /*28f90*/  FMUL.FTZ R135, R96.reuse, R135 ;  /* 0x0000008760877220 */ /* 0x040fe20000410000 */
[----:B--234-:R-:W-:Y:S02]  /*28fa0*/  HADD2.F32 R84, -RZ, R28.H0_H0 ;  /* 0x2000001cff547230 */ /* 0x01cfe40000004100 */
        /* <DEDUP_REMOVED lines=13> */
[----:B0-----:R-:W-:-:S04]  /*29080*/  IMAD.WIDE.U32 R148, R94, 0x10, R148 ;  /* 0x000000105e947825 */ /* 0x001fc800078e0094 */
[----:B------:R-:W-:Y:S01]  /*29090*/  VIADD R94, R94, 0x20 ;  /* 0x000000205e5e7836 */ /* 0x000fe20000000000 */
[----:B------:R0:W-:Y:S06]  /*290a0*/  STG.E.128 desc[UR6][R148.64], R84 ;  /* 0x0000005494007986 */ /* 0x0001ec000c101d06 */
.L_x_43998:
[----:B------:R-:W-:Y:S05]  /*290b0*/  BSYNC.RECONVERGENT B0 ;  /* 0x0000000000007941 */ /* 0x000fea0003800200 */
.L_x_43997:
[----:B------:R-:W-:Y:S01]  /*290c0*/  ISETP.NE.AND P0, PT, R103, RZ, PT ;  /* 0x000000ff6700720c */ /* 0x000fe20003f05270 */
[----:B------:R-:W-:-:S12]  /*290d0*/  BSSY.RECONVERGENT B0, `(.L_x_43999) ;  /* 0x000001a000007945 */ /* 0x000fd80003800200 */
[----:B------:R-:W-:Y:S05]  /*290e0*/  @!P0 BRA `(.L_x_44000) ;  /* 0x0000000000608947 */ /* 0x000fea0003800000 */
[----:B-1----:R-:W1:Y:S01]  /*290f0*/  LDC.64 R138, c[0x0][0x428] ;  /* 0x00010a00ff8a7b82 */ /* 0x002e620000000a00 */
[--C-:B------:R-:W-:Y:S01]  /*29100*/  FADD.FTZ R103, R60, -R95.reuse ;  /* 0x8000005f3c677221 */ /* 0x100fe20000010000 */
[--C-:B------:R-:W-:Y:S01]  /*29110*/  FADD.FTZ R137, R61, -R95.reuse ;  /* 0x8000005f3d897221 */ /* 0x100fe20000010000 */
        /* <DEDUP_REMOVED lines=18> */
[C---:B-1----:R-:W-:Y:S01]  /*29240*/  IMAD.WIDE.U32 R138, R94.reuse, 0x10, R138 ;  /* 0x000000105e8a7825 */ /* 0x042fe200078e008a */
[----:B------:R-:W-:-:S04]  /*29250*/  IADD3 R94, PT, PT, R94, 0x20, RZ ;  /* 0x000000205e5e7810 */ /* 0x000fc80007ffe0ff */
[----:B------:R0:W-:Y:S03]  /*29260*/  STG.E.128 desc[UR6][R138.64], R84 ;  /* 0x000000548a007986 */ /* 0x0001e6000c101d06 */
.L_x_44000:
[----:B------:R-:W-:Y:S05]  /*29270*/  BSYNC.RECONVERGENT B0 ;  /* 0x0000000000007941 */ /* 0x000fea0003800200 */
.L_x_43999:
[----:B------:R-:W-:Y:S01]  /*29280*/  ISETP.NE.AND P0, PT, R104, RZ, PT ;  /* 0x000000ff6800720c */ /* 0x000fe20003f05270 */
[----:B------:R-:W-:-:S12]  /*29290*/  BSSY.RECONVERGENT B0, `(.L_x_44001) ;  /* 0x000001a000007945 */ /* 0x000fd80003800200 */
[----:B------:R-:W-:Y:S05]  /*292a0*/  @!P0 BRA `(.L_x_44002) ;  /* 0x0000000000608947 */ /* 0x000fea0003800000 */
[----:B01----:R-:W0:Y:S01]  /*292b0*/  LDC.64 R138, c[0x0][0x428] ;  /* 0x00010a00ff8a7b82 */ /* 0x003e220000000a00 */
[--C-:B------:R-:W-:Y:S01]  /*292c0*/  FADD.FTZ R103, R64, -R95.reuse ;  /* 0x8000005f40677221 */ /* 0x100fe20000010000 */
[--C-:B------:R-:W-:Y:S01]  /*292d0*/  FADD.FTZ R137, R65, -R95.reuse ;  /* 0x8000005f41897221 */ /* 0x100fe20000010000 */
        /* <DEDUP_REMOVED lines=21> */
.L_x_44002:
[----:B------:R-:W-:Y:S05]  /*29430*/  BSYNC.RECONVERGENT B0 ;  /* 0x0000000000007941 */ /* 0x000fea0003800200 */
.L_x_44001:
        /* <DEDUP_REMOVED lines=27> */
.L_x_44004:
[----:B------:R-:W-:Y:S05]  /*295f0*/  BSYNC.RECONVERGENT B0 ;  /* 0x0000000000007941 */ /* 0x000fea0003800200 */
.L_x_44003:
        /* <DEDUP_REMOVED lines=27> */
.L_x_44006:
[----:B------:R-:W-:Y:S05]  /*297b0*/  BSYNC.RECONVERGENT B0 ;  /* 0x0000000000007941 */ /* 0x000fea0003800200 */
.L_x_44005:
        /* <DEDUP_REMOVED lines=27> */
.L_x_44008:
[----:B------:R-:W-:Y:S05]  /*29970*/  BSYNC.RECONVERGENT B0 ;  /* 0x0000000000007941 */ /* 0x000fea0003800200 */
.L_x_44007:
[----:B------:R-:W-:Y:S01]  /*29980*/  ISETP.NE.AND P0, PT, R113, RZ, PT ;  /* 0x000000ff7100720c */ /* 0x000fe20003f05270 */
[----:B------:R-:W-:-:S12]  /*29990*/  BSSY.RECONVERGENT B0, `(.L_x_44009) ;  /* 0x0000011000007945 */ /* 0x000fd80003800200 */
        /* <DEDUP_REMOVED lines=16> */
.L_x_44010:
[----:B------:R-:W-:Y:S05]  /*29aa0*/  BSYNC.RECONVERGENT B0 ;  /* 0x0000000000007941 */ /* 0x000fea0003800200 */
.L_x_44009:
[----:B01234-:R-:W0:Y:S02]  /*29ab0*/  LDC.64 R84, c[0x0][0x380] ;  /* 0x0000e000ff547b82 */ /* 0x01fe240000000a00 */
[----:B0-----:R-:W-:-:S05]  /*29ac0*/  IMAD R93, R84, 0x4, R93 ;  /* 0x00000004545d7824 */ /* 0x001fca00078e025d */
[----:B------:R-:W-:-:S13]  /*29ad0*/  ISETP.GE.AND P0, PT, R93, R85, PT ;  /* 0x000000555d00720c */ /* 0x000fda0003f06270 */
[----:B------:R-:W-:Y:S05]  /*29ae0*/  @!P0 BRA `(.L_x_44011) ;  /* 0xfffffd7c00a48947 */ /* 0x000fea000383ffff */
[----:B------:R-:W-:Y:S05]  /*29af0*/  EXIT ;  /* 0x000000000000794d */ /* 0x000fea0003800000 */
.L_x_43986:
[----:B------:R-:W-:Y:S01]  /*29b00*/  HFMA2 R86, -RZ, RZ, 0, 1.847743988037109375e-06 ;  /* 0x0000001fff567431 */ /* 0x000fe200000001ff */
[----:B------:R-:W-:Y:S01]  /*29b10*/  BSSY B0, `(.L_x_44012) ;  /* 0x0000007000007945 */ /* 0x000fe20003800000 */
[----:B-----5:R-:W-:Y:S01]  /*29b20*/  MOV R96, R151 ;  /* 0x0000009700607202 */ /* 0x020fe20000000f00 */
[----:B------:R-:W-:Y:S02]  /*29b30*/  IMAD.MOV.U32 R87, RZ, RZ, 0x1 ;  /* 0x00000001ff577424 */ /* 0x000fe400078e00ff */
[----:B------:R-:W-:-:S07]  /*29b40*/  IMAD.MOV.U32 R135, RZ, RZ, -0x1 ;  /* 0xffffffffff877424 */ /* 0x000fce00078e00ff */
[----:B------:R-:W-:Y:S05]  /*29b50*/  WARPSYNC.COLLECTIVE R135, `(.L_x_44013) ;  /* 0x0000000087087348 */ /* 0x000fea0003c00000 */
[----:B------:R0:W1:Y:S02]  /*29b60*/  SHFL.BFLY P6, R148, R96, R87, R86 ;  /* 0x0c00005760947389 */ /* 0x00006400000c0056 */
[----:B01----:R-:W-:Y:S05]  /*29b70*/  ENDCOLLECTIVE ;  /* 0x000000000000791b */ /* 0x003fea0003800000 */
.L_x_44013:
[----:B------:R-:W-:Y:S05]  /*29b80*/  BSYNC B0 ;  /* 0x0000000000007941 */ /* 0x000fea0003800000 */
.L_x_44012:
[----:B------:R-:W-:Y:S01]  /*29b90*/  FADD.FTZ R96, R151, R148 ;  /* 0x0000009497607221 */ /* 0x000fe20000010000 */
[----:B------:R-:W-:Y:S01]  /*29ba0*/  MOV R87, 0x2 ;  /* 0x0000000200577802 */ /* 0x000fe20000000f00 */
[----:B------:R-:W-:Y:S01]  /*29bb0*/  IMAD.MOV.U32 R86, RZ, RZ, 0x1f ;  /* 0x0000001fff567424 */ /* 0x000fe200078e00ff */
[----:B------:R-:W-:Y:S01]  /*29bc0*/  MOV R135, 0xffffffff ;  /* 0xffffffff00877802 */ /* 0x000fe20000000f00 */
[----:B------:R-:W0:Y:S06]  /*29bd0*/  LDC R85, c[0x0][0x400] ;  /* 0x00010000ff557b82 */ /* 0x000e2c0000000800 */
[----:B0-----:R-:W-:Y:S05]  /*29be0*/  WARPSYNC.COLLECTIVE R135, `(.L_x_44014) ;  /* 0x0000000087087348 */ /* 0x001fea0003c00000 */
[----:B------:R1:W2:Y:S02]  /*29bf0*/  SHFL.BFLY P6, R148, R96, R87, R86 ;  /* 0x0c00005760947389 */ /* 0x0002a400000c0056 */
[----:B012---:R-:W-:Y:S05]  /*29c00*/  ENDCOLLECTIVE ;  /* 0x000000000000791b */ /* 0x007fea0003800000 */
.L_x_44014:
[----:B------:R-:W-:Y:S02]  /*29c10*/  HFMA2 R87, -RZ, RZ, 0, 2.384185791015625e-07 ;  /* 0x00000004ff577431 */ /* 0x000fe400000001ff */
[----:B------:R-:W-:-:S04]  /*29c20*/  FADD.FTZ R150, R96, R148 ;  /* 0x0000009460967221 */ /* 0x000fc80000010000 */
[----:B------:R-:W-:-:S07]  /*29c30*/  IMAD.MOV.U32 R96, RZ, RZ, R150 ;  /* 0x000000ffff607224 */ /* 0x000fce00078e0096 */
[----:B------:R-:W-:Y:S05]  /*29c40*/  WARPSYNC.COLLECTIVE R135, `(.L_x_44015) ;  /* 0x0000000087087348 */ /* 0x000fea0003c00000 */
[----:B------:R0:W1:Y:S02]  /*29c50*/  SHFL.BFLY P6, R148, R96, R87, R86 ;  /* 0x0c00005760947389 */ /* 0x00006400000c0056 */
[----:B01----:R-:W-:Y:S05]  /*29c60*/  ENDCOLLECTIVE ;  /* 0x000000000000791b */ /* 0x003fea0003800000 */
.L_x_44015:
[----:B------:R-:W-:Y:S01]  /*29c70*/  MOV R87, 0x8 ;  /* 0x0000000800577802 */ /* 0x000fe20000000f00 */
[----:B------:R-:W-:-:S04]  /*29c80*/  FADD.FTZ R149, R150, R148 ;  /* 0x0000009496957221 */ /* 0x000fc80000010000 */
[----:B------:R-:W-:-:S07]  /*29c90*/  IMAD.MOV.U32 R96, RZ, RZ, R149 ;  /* 0x000000ffff607224 */ /* 0x000fce00078e0095 */
[----:B------:R-:W-:Y:S05]  /*29ca0*/  WARPSYNC.COLLECTIVE R135, `(.L_x_44016) ;  /* 0x0000000087087348 */ /* 0x000fea0003c00000 */
[----:B------:R0:W1:Y:S02]  /*29cb0*/  SHFL.BFLY P6, R148, R96, R87, R86 ;  /* 0x0c00005760947389 */ /* 0x00006400000c0056 */
[----:B01----:R-:W-:Y:S05]  /*29cc0*/  ENDCOLLECTIVE ;  /* 0x000000000000791b */ /* 0x003fea0003800000 */
.L_x_44016:
[----:B------:R-:W-:Y:S02]  /*29cd0*/  HFMA2 R87, -RZ, RZ, 0, 9.5367431640625e-07 ;  /* 0x00000010ff577431 */ /* 0x000fe400000001ff */
[----:B------:R-:W-:-:S04]  /*29ce0*/  FADD.FTZ R140, R149, R148 ;  /* 0x00000094958c7221 */ /* 0x000fc80000010000 */
[----:B------:R-:W-:-:S07]  /*29cf0*/  IMAD.MOV.U32 R96, RZ, RZ, R140 ;  /* 0x000000ffff607224 */ /* 0x000fce00078e008c */
[----:B------:R-:W-:Y:S05]  /*29d00*/  WARPSYNC.COLLECTIVE R135, `(.L_x_44017) ;  /* 0x0000000087087348 */ /* 0x000fea0003c00000 */
[----:B------:R0:W1:Y:S02]  /*29d10*/  SHFL.BFLY P6, R148, R96, R87, R86 ;  /* 0x0c00005760947389 */ /* 0x00006400000c0056 */
[----:B01----:R-:W-:Y:S05]  /*29d20*/  ENDCOLLECTIVE ;  /* 0x000000000000791b */ /* 0x003fea0003800000 */
.L_x_44017:
[----:B------:R-:W-:Y:S01]  /*29d30*/  ISETP.NE.AND P6, PT, R84, RZ, PT ;  /* 0x000000ff5400720c */ /* 0x000fe20003fc5270 */
        /* <DEDUP_REMOVED lines=104> */
[----:B------:R-:W-:Y:S01]  /*2a3c0*/  IMAD.MOV.U32 R87, RZ, RZ, 0x1 ;  /* 0x00000001ff577424 */ /* 0x000fe200078e00ff */
[----:B------:R-:W-:-:S07]  /*2a3d0*/  MOV R86, 0x1f ;  /* 0x0000001f00567802 */ /* 0x000fce0000000f00 */
[----:B------:R-:W-:Y:S05]  /*2a3e0*/  WARPSYNC.COLLECTIVE R135, `(.L_x_44018) ;  /* 0x0000000087087348 */ /* 0x000fea0003c00000 */
[----:B------:R0:W1:Y:S02]  /*2a3f0*/  SHFL.BFLY P6, R148, R96, R87, R86 ;  /* 0x0c00005760947389 */ /* 0x00006400000c0056 */
[----:B01----:R-:W-:Y:S05]  /*2a400*/  ENDCOLLECTIVE ;  /* 0x000000000000791b */ /* 0x003fea0003800000 */
.L_x_44018:
[----:B------:R-:W-:Y:S02]  /*2a410*/  HFMA2 R87, -RZ, RZ, 0, 1.1920928955078125e-07 ;  /* 0x00000002ff577431 */ /* 0x000fe400000001ff */
[----:B------:R-:W-:-:S04]  /*2a420*/  FADD.FTZ R138, R96, R148 ;  /* 0x00000094608a7221 */ /* 0x000fc80000010000 */
[----:B------:R-:W-:-:S07]  /*2a430*/  IMAD.MOV.U32 R96, RZ, RZ, R138 ;  /* 0x000000ffff607224 */ /* 0x000fce00078e008a */
[----:B------:R-:W-:Y:S05]  /*2a440*/  WARPSYNC.COLLECTIVE R135, `(.L_x_44019) ;  /* 0x0000000087087348 */ /* 0x000fea0003c00000 */
[----:B------:R0:W1:Y:S02]  /*2a450*/  SHFL.BFLY P6, R148, R96, R87, R86 ;  /* 0x0c00005760947389 */ /* 0x00006400000c0056 */
[----:B01----:R-:W-:Y:S05]  /*2a460*/  ENDCOLLECTIVE ;  /* 0x000000000000791b */ /* 0x003fea0003800000 */
.L_x_44019:
[----:B------:R-:W-:Y:S01]  /*2a470*/  MOV R87, 0x4 ;  /* 0x0000000400577802 */ /* 0x000fe20000000f00 */
[----:B------:R-:W-:-:S04]  /*2a480*/  FADD.FTZ R137, R138, R148 ;  /* 0x000000948a897221 */ /* 0x000fc80000010000 */
[----:B------:R-:W-:-:S07]  /*2a490*/  IMAD.MOV.U32 R96, RZ, RZ, R137 ;  /* 0x000000ffff607224 */ /* 0x000fce00078e0089 */
[----:B------:R-:W-:Y:S05]  /*2a4a0*/  WARPSYNC.COLLECTIVE R135, `(.L_x_44020) ;  /* 0x0000000087087348 */ /* 0x000fea0003c00000 */
[----:B------:R0:W1:Y:S02]  /*2a4b0*/  SHFL.BFLY P6, R148, R96, R87, R86 ;  /* 0x0c00005760947389 */ /* 0x00006400000c0056 */
[----:B01----:R-:W-:Y:S05]  /*2a4c0*/  ENDCOLLECTIVE ;  /* 0x000000000000791b */ /* 0x003fea0003800000 */
.L_x_44020:
[----:B------:R-:W-:Y:S02]  /*2a4d0*/  HFMA2 R87, -RZ, RZ, 0, 4.76837158203125e-07 ;  /* 0x00000008ff577431 */ /* 0x000fe400000001ff */
[----:B------:R-:W-:-:S04]  /*2a4e0*/  FADD.FTZ R136, R137, R148 ;  /* 0x0000009489887221 */ /* 0x000fc80000010000 */
[----:B------:R-:W-:-:S07]  /*2a4f0*/  IMAD.MOV.U32 R96, RZ, RZ, R136 ;  /* 0x000000ffff607224 */ /* 0x000fce00078e0088 */
[----:B------:R-:W-:Y:S05]  /*2a500*/  WARPSYNC.COLLECTIVE R135, `(.L_x_44021) ;  /* 0x0000000087087348 */ /* 0x000fea0003c00000 */
[----:B------:R0:W1:Y:S02]  /*2a510*/  SHFL.BFLY P6, R148, R96, R87, R86 ;  /* 0x0c00005760947389 */ /* 0x00006400000c0056 */
[----:B01----:R-:W-:Y:S05]  /*2a520*/  ENDCOLLECTIVE ;  /* 0x000000000000791b */ /* 0x003fea0003800000 */
.L_x_44021:
[----:B------:R-:W-:Y:S01]  /*2a530*/  MOV R87, 0x10 ;  /* 0x0000001000577802 */ /* 0x000fe20000000f00 */
[----:B------:R-:W-:-:S04]  /*2a540*/  FADD.FTZ R98, R136, R148 ;  /* 0x0000009488627221 */ /* 0x000fc80000010000 */
[----:B------:R-:W-:-:S07]  /*2a550*/  IMAD.MOV.U32 R96, RZ, RZ, R98 ;  /* 0x000000ffff607224 */ /* 0x000fce00078e0062 */
[----:B------:R-:W-:Y:S05]  /*2a560*/  WARPSYNC.COLLECTIVE R135, `(.L_x_44022) ;  /* 0x0000000087087348 */ /* 0x000fea0003c00000 */
[----:B------:R0:W1:Y:S02]  /*2a570*/  SHFL.BFLY P6, R148, R96, R87, R86 ;  /* 0x0c00005760947389 */ /* 0x00006400000c0056 */
[----:B01----:R-:W-:Y:S05]  /*2a580*/  ENDCOLLECTIVE ;  /* 0x000000000000791b */ /* 0x003fea0003800000 */
.L_x_44022:
[----:B------:R-:W-:Y:S05]  /*2a590*/  BRA `(.L_x_44023) ;  /* 0xffffffdc00f07947 */ /* 0x000fea000383ffff */
.L_x_44024:
        /* <DEDUP_REMOVED lines=14> */
.L_x_54464:


//--------------------- .text._ZN10layer_norm13ln_fwd_kernelINS_13Kernel_traitsI6__halfffffjLj1536ELj1ELj4ELj1ELj16ENS_18Kernel_traits_baseILj1536ES2_ffffjLj128EEEEELb1ELb0ELb0ELb1EEEvNS_9FwdParamsE --------------------------
	.section	.text._ZN10layer_norm13ln_fwd_kernelINS_13Kernel_traitsI6__halfffffjLj1536ELj1ELj4ELj1ELj16ENS_18Kernel_traits_baseILj1536ES2_ffffjLj128EEEEELb1ELb0ELb0ELb1EEEvNS_9FwdParamsE,"ax",@progbits
	.align	128
        .global         _ZN10layer_norm13ln_fwd_kernelINS_13Kernel_traitsI6__halfffffjLj1536ELj1ELj4ELj1ELj16ENS_18Kernel_traits_baseILj1536ES2_ffffjLj128EEEEELb1ELb0ELb0ELb1EEEvNS_9FwdParamsE
        .type           _ZN10layer_norm13ln_fwd_kernelINS_13Kernel_traitsI6__halfffffjLj1536ELj1ELj4ELj1ELj16ENS_18Kernel_traits_baseILj1536ES2_ffffjLj128EEEEELb1ELb0ELb0ELb1EEEvNS_9FwdParamsE,@function
        .size           _ZN10layer_norm13ln_fwd_kernelINS_13Kernel_traitsI6__halfffffjLj1536ELj1ELj4ELj1ELj16ENS_18Kernel_traits_baseILj1536ES2_ffffjLj128EEEEELb1ELb0ELb0ELb1EEEvNS_9FwdParamsE,(.L_x_54465 - _ZN10layer_norm13ln_fwd_kernelINS_13Kernel_traitsI6__halfffffjLj1536ELj1ELj4ELj1ELj16ENS_18Kernel_traits_baseILj1536ES2_ffffjLj128EEEEELb1ELb0ELb0ELb1EEEvNS_9FwdParamsE)
        .other          _ZN10layer_norm13ln_fwd_kernelINS_13Kernel_traitsI6__halfffffjLj1536ELj1ELj4ELj1ELj16ENS_18Kernel_traits_baseILj1536ES2_ffffjLj128EEEEELb1ELb0ELb0ELb1EEEvNS_9FwdParamsE,@"STO_CUDA_ENTRY STV_DEFAULT"
_ZN10layer_norm13ln_fwd_kernelINS_13Kernel_traitsI6__halfffffjLj1536ELj1ELj4ELj1ELj16ENS_18Kernel_traits_baseILj1536ES2_ffffjLj128EEEEELb1ELb0ELb0ELb1EEEvNS_9FwdParamsE:
.text._ZN10layer_norm13ln_fwd_kernelINS_13Kernel_traitsI6__halfffffjLj1536ELj1ELj4ELj1ELj16ENS_18Kernel_traits_baseILj1536ES2_ffffjLj128EEEEELb1ELb0ELb0ELb1EEEvNS_9FwdParamsE:
[----:B------:R-:W0:Y:S01]  /*0000*/  LDC R1, c[0x0][0x37c] ;  /* 0x0000df00ff017b82 */ /* 0x000e220000000800 */
[----:B------:R-:W1:Y:S07]  /*0010*/  LDCU.U8 UR4, c[0x0][0x464] ;  /* 0x00008c80ff0477ac */ /* 0x000e6e0008000000 */
[----:B------:R-:W2:Y:S01]  /*0020*/  LDC R72, c[0x0][0x458] ;  /* 0x00011600ff487b82 */ /* 0x000ea20000000800 */
[----:B0-----:R-:W-:Y:S01]  /*0030*/  VIADD R1, R1, 0xfffffff8 ;  /* 0xfffffff801017836 */ /* 0x001fe20000000000 */
[----:B------:R-:W0:Y:S06]  /*0040*/  LDCU.64 UR6, c[0x0][0x358] ;  /* 0x00006b00ff0677ac */ /* 0x000e2c0008000a00 */
[----:B------:R-:W3:Y:S01]  /*0050*/  LDC R73, c[0x0][0x45c] ;  /* 0x00011700ff497b82 */ /* 0x000ee20000000800 */
[----:B------:R-:W4:Y:S01]  /*0060*/  S2R R23, SR_TID.X ;  /* 0x0000000000177919 */ /* 0x000f220000002100 */
[----:B------:R-:W5:Y:S01]  /*0070*/  LDCU.64 UR8, c[0x0][0x438] ;  /* 0x00008700ff0877ac */ /* 0x000f620008000a00 */
[----:B-1----:R-:W-:Y:S01]  /*0080*/  ISETP.NE.AND P0, PT, RZ, UR4, PT ;  /* 0x00000004ff007c0c */ /* 0x002fe2000bf05270 */
[----:B------:R-:W1:-:S12]  /*0090*/  LDCU.64 UR4, c[0x0][0x450] ;  /* 0x00008a00ff0477ac */ /* 0x000e580008000a00 */
[----:B--2---:R-:W-:Y:S01]  /*00a0*/  @P0 IMAD.MOV.U32 R2, RZ, RZ, R72 ;  /* 0x000000ffff020224 */ /* 0x004fe200078e0048 */
[----:B------:R-:W2:Y:S01]  /*00b0*/  @P0 LDC R5, c[0x0][0x460] ;  /* 0x00011800ff050b82 */ /* 0x000ea20000000800 */
[----:B---3--:R-:W-:Y:S01]  /*00c0*/  @P0 MOV R3, R73 ;  /* 0x0000004900030202 */ /* 0x008fe20000000f00 */
[----:B-1----:R-:W-:-:S05]  /*00d0*/  IMAD.U32 R88, RZ, RZ, UR4 ;  /* 0x00000004ff587e24 */ /* 0x002fca000f8e00ff */
[----:B0-----:R-:W2:Y:S01]  /*00e0*/  @P0 LDG.E.64 R2, desc[UR6][R2.64] ;  /* 0x0000000602020981 */ /* 0x001ea2000c1e1b00 */
[----:B------:R-:W-:-:S06]  /*00f0*/  IMAD.U32 R89, RZ, RZ, UR5 ;  /* 0x00000005ff597e24 */ /* 0x000fcc000f8e00ff */
[----:B------:R-:W3:Y:S01]  /*0100*/  @P0 LDG.E.64 R88, desc[UR6][R88.64] ;  /* 0x0000000658580981 */ /* 0x000ee2000c1e1b00 */
[----:B------:R-:W0:Y:S01]  /*0110*/  S2UR UR5, SR_CTAID.X ;  /* 0x00000000000579c3 */ /* 0x000e220000002500 */
[----:B-----5:R-:W-:Y:S01]  /*0120*/  UISETP.NE.U32.AND UP0, UPT, UR8, URZ, UPT ;  /* 0x000000ff0800728c */ /* 0x020fe2000bf05070 */
[----:B----4-:R-:W-:-:S03]  /*0130*/  SHF.R.U32.HI R10, RZ, 0x5, R23 ;  /* 0x00000005ff0a7819 */ /* 0x010fc60000011617 */
[----:B------:R-:W-:-:S03]  /*0140*/  UISETP.NE.AND.EX UP0, UPT, UR9, URZ, UPT, UP0 ;  /* 0x000000ff0900728c */ /* 0x000fc6000bf05300 */
[----:B------:R-:W1:Y:S01]  /*0150*/  LDC R0, c[0x0][0x360] ;  /* 0x0000d800ff007b82 */ /* 0x000e620000000800 */
[----:B0-----:R-:W-:-:S06]  /*0160*/  USHF.L.U32 UR4, UR5, 0x2, URZ ;  /* 0x0000000205047899 */ /* 0x001fcc00080006ff */
[----:B------:R-:W-:Y:S01]  /*0170*/  LOP3.LUT R10, R10, UR4, RZ, 0xfc, !PT ;  /* 0x000000040a0a7c12 */ /* 0x000fe2000f8efcff */
[----:B-1----:R-:W-:Y:S01]  /*0180*/  IMAD R11, R0, UR5, R23 ;  /* 0x00000005000b7c24 */ /* 0x002fe2000f8e0217 */
[----:B------:R-:W-:Y:S02]  /*0190*/  LOP3.LUT R23, R23, 0x1f, RZ, 0xc0, !PT ;  /* 0x0000001f17177812 */ /* 0x000fe400078ec0ff */
[----:B--2---:R-:W-:-:S04]  /*01a0*/  @P0 IADD3 R72, P1, PT, R2, R5, RZ ;  /* 0x0000000502480210 */ /* 0x004fc80007f3e0ff */
[----:B------:R-:W-:Y:S01]  /*01b0*/  @P0 IADD3.X R73, PT, PT, RZ, R3, RZ, P1, !PT ;  /* 0x00000003ff490210 */ /* 0x000fe20000ffe4ff */
[C---:B---3--:R-:W-:Y:S01]  /*01c0*/  VIADD R21, R88.reuse, 0x9e3779b9 ;  /* 0x9e3779b958157836 */ /* 0x048fe20000000000 */
        /* <DEDUP_REMOVED lines=49> */
.L_x_44025:
        /* <DEDUP_REMOVED lines=26> */
.L_x_44026:
[----:B------:R-:W1:Y:S02]  /*0680*/  LDCU UR4, c[0x0][0x384] ;  /* 0x00007080ff0477ac */ /* 0x000e640008000800 */
[----:B-1----:R-:W-:-:S13]  /*0690*/  ISETP.GE.AND P0, PT, R10, UR4, PT ;  /* 0x000000040a007c0c */ /* 0x002fda000bf06270 */
[----:B------:R-:W-:Y:S05]  /*06a0*/  @P0 EXIT ;  /* 0x000000000000094d */ /* 0x000fea0003800000 */
[----:B-----5:R-:W-:Y:S01]  /*06b0*/  IMAD.MOV.U32 R23, RZ, RZ, R24 ;  /* 0x000000ffff177224 */ /* 0x020fe200078e0018 */
[--C-:B------:R-:W-:Y:S01]  /*06c0*/  SHF.R.U64 R155, R24, 0x10, R25.reuse ;  /* 0x00000010189b7819 */ /* 0x100fe20000001219 */
[--C-:B0-----:R-:W-:Y:S01]  /*06d0*/  IMAD.MOV.U32 R40, RZ, RZ, R25.reuse ;  /* 0x000000ffff287224 */ /* 0x101fe200078e0019 */
[----:B------:R-:W-:Y:S01]  /*06e0*/  SHF.R.U32.HI R154, RZ, 0x10, R25 ;  /* 0x00000010ff9a7819 */ /* 0x000fe20000011619 */
[----:B------:R-:W-:Y:S01]  /*06f0*/  IMAD.MOV.U32 R25, RZ, RZ, R30 ;  /* 0x000000ffff197224 */ /* 0x000fe200078e001e */
[----:B------:R-:W-:Y:S01]  /*0700*/  MOV R24, R26 ;  /* 0x0000001a00187202 */ /* 0x000fe20000000f00 */
[--C-:B------:R-:W-:Y:S01]  /*0710*/  IMAD.MOV.U32 R165, RZ, RZ, R27.reuse ;  /* 0x000000ffffa57224 */ /* 0x100fe200078e001b */
[----:B------:R-:W-:Y:S01]  /*0720*/  MOV R160, R29 ;  /* 0x0000001d00a07202 */ /* 0x000fe20000000f00 */
[----:B------:R0:W-:Y:S01]  /*0730*/  STL.S16 [R1+0x4], R23 ;  /* 0x0000041701007387 */ /* 0x0001e20000100600 */
[----:B------:R-:W-:Y:S01]  /*0740*/  SHF.R.U64 R153, R26, 0x10, R27 ;  /* 0x000000101a997819 */ /* 0x000fe2000000121b */
[----:B------:R-:W-:Y:S01]  /*0750*/  IMAD.MOV.U32 R161, RZ, RZ, R28 ;  /* 0x000000ffffa17224 */ /* 0x000fe200078e001c */
[----:B------:R-:W-:Y:S01]  /*0760*/  PRMT R160, R25, 0x5410, R160 ;  /* 0x0000541019a07816 */ /* 0x000fe200000000a0 */
[----:B------:R-:W-:Y:S01]  /*0770*/  STL.S16 [R1+0x2], R40 ;  /* 0x0000022801007387 */ /* 0x000fe20000100600 */
[----:B------:R-:W-:Y:S01]  /*0780*/  PRMT R165, R165, 0x5410, R165 ;  /* 0x00005410a5a57816 */ /* 0x000fe200000000a5 */
[----:B------:R-:W-:Y:S01]  /*0790*/  IMAD.MOV.U32 R25, RZ, RZ, R96 ;  /* 0x000000ffff197224 */ /* 0x000fe200078e0060 */
[----:B------:R-:W-:Y:S01]  /*07a0*/  SHF.R.U32.HI R152, RZ, 0x10, R27 ;  /* 0x00000010ff987819 */ /* 0x000fe2000001161b */
[----:B------:R1:W-:Y:S01]  /*07b0*/  STL.S16 [R1], R24 ;  /* 0x0000001801007387 */ /* 0x0003e20000100600 */
[----:B------:R-:W-:Y:S01]  /*07c0*/  SHF.R.U64 R149, R28, 0x10, R29 ;  /* 0x000000101c957819 */ /* 0x000fe2000000121d */
[----:B0-----:R-:W-:Y:S01]  /*07d0*/  IMAD.MOV.U32 R23, RZ, RZ, R98 ;  /* 0x000000ffff177224 */ /* 0x001fe200078e0062 */
[----:B------:R-:W-:Y:S01]  /*07e0*/  MOV R157, R35 ;  /* 0x00000023009d7202 */ /* 0x000fe20000000f00 */
[----:B------:R-:W-:Y:S01]  /*07f0*/  IMAD.MOV.U32 R158, RZ, RZ, R33 ;  /* 0x000000ffff9e7224 */ /* 0x000fe200078e0021 */
[----:B------:R-:W-:Y:S01]  /*0800*/  MOV R26, R32 ;  /* 0x00000020001a7202 */ /* 0x000fe20000000f00 */
[----:B------:R-:W-:Y:S01]  /*0810*/  IMAD.MOV.U32 R27, RZ, RZ, R34 ;  /* 0x000000ffff1b7224 */ /* 0x000fe200078e0022 */
[----:B------:R-:W-:Y:S01]  /*0820*/  PRMT R165, R23, 0x7610, R165 ;  /* 0x0000761017a57816 */ /* 0x000fe200000000a5 */
[----:B------:R-:W-:Y:S01]  /*0830*/  IMAD.HI.U32 R23, R11, -0x326172a9, RZ ;  /* 0xcd9e8d570b177827 */ /* 0x000fe200078e00ff */
[----:B------:R-:W0:Y:S01]  /*0840*/  LDCU.64 UR4, c[0x0][0x3e0] ;  /* 0x00007c00ff0477ac */ /* 0x000e220008000a00 */
[----:B-1----:R-:W-:-:S02]  /*0850*/  MOV R24, R99 ;  /* 0x0000006300187202 */ /* 0x002fc40000000f00 */
[----:B------:R-:W-:Y:S01]  /*0860*/  IMAD.MOV.U32 R28, RZ, RZ, R36 ;  /* 0x000000ffff1c7224 */ /* 0x000fe200078e0024 */
[----:B------:R-:W-:Y:S01]  /*0870*/  LOP3.LUT R23, R8, R23, R88, 0x96, !PT ;  /* 0x0000001708177212 */ /* 0x000fe200078e9658 */
[----:B------:R-:W-:Y:S01]  /*0880*/  IMAD.MOV.U32 R159, RZ, RZ, R31 ;  /* 0x000000ffff9f7224 */ /* 0x000fe200078e001f */
[----:B------:R-:W-:Y:S01]  /*0890*/  PRMT R164, R25, 0x5410, R24 ;  /* 0x0000541019a47816 */ /* 0x000fe20000000018 */
[----:B------:R-:W-:Y:S01]  /*08a0*/  IMAD.HI.U32 R25, R9, -0x2daee0ad, RZ ;  /* 0xd2511f5309197827 */ /* 0x000fe200078e00ff */
[----:B------:R-:W-:Y:S01]  /*08b0*/  PRMT R158, R27, 0x5410, R158 ;  /* 0x000054101b9e7816 */ /* 0x000fe2000000009e */
[----:B------:R-:W1:Y:S01]  /*08c0*/  LDCU UR13, c[0x0][0x404] ;  /* 0x00008080ff0d77ac */ /* 0x000e620008000800 */
[----:B------:R-:W-:Y:S01]  /*08d0*/  PRMT R157, R28, 0x5410, R157 ;  /* 0x000054101c9d7816 */ /* 0x000fe2000000009d */
[----:B------:R-:W-:Y:S01]  /*08e0*/  IMAD.MOV.U32 R24, RZ, RZ, R97 ;  /* 0x000000ffff187224 */ /* 0x000fe200078e0061 */
[----:B------:R-:W-:Y:S01]  /*08f0*/  LOP3.LUT R25, R25, R89, RZ, 0x3c, !PT ;  /* 0x0000005919197212 */ /* 0x000fe200078e3cff */
[----:B------:R-:W-:Y:S01]  /*0900*/  IMAD R28, R9, -0x2daee0ad, RZ ;  /* 0xd2511f53091c7824 */ /* 0x000fe200078e02ff */
[----:B------:R-:W-:Y:S01]  /*0910*/  PRMT R159, R26, 0x5410, R159 ;  /* 0x000054101a9f7816 */ /* 0x000fe2000000009f */
[----:B------:R-:W-:Y:S01]  /*0920*/  IMAD.HI.U32 R27, R23, -0x2daee0ad, RZ ;  /* 0xd2511f53171b7827 */ /* 0x000fe200078e00ff */
[----:B------:R-:W-:Y:S01]  /*0930*/  PRMT R163, R163, 0x5410, R24 ;  /* 0x00005410a3a37816 */ /* 0x000fe20000000018 */
[----:B------:R-:W2:Y:S01]  /*0940*/  LDCU UR14, c[0x0][0x408] ;  /* 0x00008100ff0e77ac */ /* 0x000ea20008000800 */
[----:B------:R-:W-:Y:S01]  /*0950*/  SHF.R.U32.HI R148, RZ, 0x10, R29 ;  /* 0x00000010ff947819 */ /* 0x000fe2000001161d */
[----:B------:R-:W-:Y:S01]  /*0960*/  IMAD R26, R11, -0x326172a9, RZ ;  /* 0xcd9e8d570b1a7824 */ /* 0x000fe200078e02ff */
[----:B------:R-:W-:Y:S01]  /*0970*/  LOP3.LUT R22, R22, R28, R27, 0x96, !PT ;  /* 0x0000001c16167212 */ /* 0x000fe200078e961b */
[C---:B------:R-:W-:Y:S01]  /*0980*/  IMAD.HI.U32 R24, R25.reuse, -0x326172a9, RZ ;  /* 0xcd9e8d5719187827 */ /* 0x040fe200078e00ff */
[----:B------:R-:W-:Y:S01]  /*0990*/  MOV R29, R38 ;  /* 0x00000026001d7202 */ /* 0x000fe20000000f00 */
[----:B------:R-:W3:Y:S01]  /*09a0*/  LDCU UR10, c[0x0][0x388] ;  /* 0x00007100ff0a77ac */ /* 0x000ee20008000800 */
[----:B------:R-:W-:Y:S01]  /*09b0*/  SHF.R.U64 R141, R36, 0x10, R37 ;  /* 0x00000010248d7819 */ /* 0x000fe20000001225 */
[----:B------:R-:W-:Y:S01]  /*09c0*/  IMAD R25, R25, -0x326172a9, RZ ;  /* 0xcd9e8d5719197824 */ /* 0x000fe200078e02ff */
[----:B------:R-:W-:Y:S01]  /*09d0*/  LOP3.LUT R21, R21, R26, R24, 0x96, !PT ;  /* 0x0000001a15157212 */ /* 0x000fe200078e9618 */
[----:B------:R-:W-:Y:S01]  /*09e0*/  IMAD R26, R23, -0x2daee0ad, RZ ;  /* 0xd2511f53171a7824 */ /* 0x000fe200078e02ff */
[----:B------:R-:W-:Y:S01]  /*09f0*/  SHF.R.U64 R147, R30, 0x10, R31 ;  /* 0x000000101e937819 */ /* 0x000fe2000000121f */
[----:B------:R-:W-:Y:S01]  /*0a00*/  IMAD.HI.U32 R23, R22, -0x326172a9, RZ ;  /* 0xcd9e8d5716177827 */ /* 0x000fe200078e00ff */
[----:B------:R-:W-:Y:S01]  /*0a10*/  PRMT R141, R141, 0x5410, R141 ;  /* 0x000054108d8d7816 */ /* 0x000fe2000000008d */
[----:B------:R-:W4:Y:S01]  /*0a20*/  LDCU.U8 UR11, c[0x0][0x410] ;  /* 0x00008200ff0b77ac */ /* 0x000f220008000000 */
[----:B------:R-:W-:Y:S01]  /*0a30*/  SHF.R.U32.HI R150, RZ, 0x10, R137 ;  /* 0x00000010ff967819 */ /* 0x000fe20000011689 */
[C---:B------:R-:W-:Y:S01]  /*0a40*/  IMAD.HI.U32 R24, R21.reuse, -0x2daee0ad, RZ ;  /* 0xd2511f5315187827 */ /* 0x040fe200078e00ff */
[----:B------:R-:W-:Y:S01]  /*0a50*/  LOP3.LUT R20, R20, R25, R23, 0x96, !PT ;  /* 0x0000001914147212 */ /* 0x000fe200078e9617 */
[----:B------:R-:W0:Y:S01]  /*0a60*/  LDCU UR12, c[0x0][0x448] ;  /* 0x00008900ff0c77ac */ /* 0x000e220008000800 */
[----:B------:R-:W-:Y:S01]  /*0a70*/  SHF.R.U32.HI R146, RZ, 0x10, R31 ;  /* 0x00000010ff927819 */ /* 0x000fe2000001161f */
[----:B------:R-:W-:Y:S01]  /*0a80*/  IMAD R23, R21, -0x2daee0ad, RZ ;  /* 0xd2511f5315177824 */ /* 0x000fe200078e02ff */
[----:B------:R-:W-:Y:S01]  /*0a90*/  LOP3.LUT R19, R19, R26, R24, 0x96, !PT ;  /* 0x0000001a13137212 */ /* 0x000fe200078e9618 */
[----:B------:R-:W-:Y:S01]  /*0aa0*/  IMAD.HI.U32 R24, R20, -0x2daee0ad, RZ ;  /* 0xd2511f5314187827 */ /* 0x000fe200078e00ff */
[--C-:B------:R-:W-:Y:S01]  /*0ab0*/  SHF.R.U64 R145, R32, 0x10, R33.reuse ;  /* 0x0000001020917819 */ /* 0x100fe20000001221 */
[----:B------:R-:W0:Y:S01]  /*0ac0*/  LDCU.64 UR8, c[0x0][0x3a0] ;  /* 0x00007400ff0877ac */ /* 0x000e220008000a00 */
[----:B------:R-:W-:Y:S01]  /*0ad0*/  SHF.R.U32.HI R144, RZ, 0x10, R33 ;  /* 0x00000010ff907819 */ /* 0x000fe20000011621 */
[----:B------:R-:W-:Y:S01]  /*0ae0*/  IMAD R22, R22, -0x326172a9, RZ ;  /* 0xcd9e8d5716167824 */ /* 0x000fe200078e02ff */
[----:B------:R-:W-:Y:S01]  /*0af0*/  LOP3.LUT R17, R17, R23, R24, 0x96, !PT ;  /* 0x0000001711117212 */ /* 0x000fe200078e9618 */
[----:B------:R-:W-:Y:S01]  /*0b00*/  IMAD.HI.U32 R21, R19, -0x326172a9, RZ ;  /* 0xcd9e8d5713157827 */ /* 0x000fe200078e00ff */
[----:B------:R-:W-:-:S02]  /*0b10*/  SHF.R.U32.HI R23, RZ, 0x10, R131 ;  /* 0x00000010ff177819 */ /* 0x000fc40000011683 */
[----:B------:R-:W-:Y:S01]  /*0b20*/  SHF.R.U64 R143, R34, 0x10, R35 ;  /* 0x00000010228f7819 */ /* 0x000fe20000001223 */
[----:B------:R-:W-:Y:S01]  /*0b30*/  IMAD.MOV.U32 R156, RZ, RZ, R37 ;  /* 0x000000ffff9c7224 */ /* 0x000fe200078e0025 */
[----:B------:R-:W-:Y:S01]  /*0b40*/  LOP3.LUT R18, R18, R22, R21, 0x96, !PT ;  /* 0x0000001612127212 */ /* 0x000fe200078e9615 */
[----:B------:R-:W-:Y:S01]  /*0b50*/  IMAD R21, R19, -0x326172a9, RZ ;  /* 0xcd9e8d5713157824 */ /* 0x000fe200078e02ff */
[----:B------:R-:W-:Y:S01]  /*0b60*/  SHF.R.U32.HI R142, RZ, 0x10, R35 ;  /* 0x00000010ff8e7819 */ /* 0x000fe20000011623 */
[----:B------:R-:W-:Y:S01]  /*0b70*/  IMAD R22, R20, -0x2daee0ad, RZ ;  /* 0xd2511f5314167824 */ /* 0x000fe200078e02ff */
[----:B------:R-:W-:Y:S01]  /*0b80*/  PRMT R156, R29, 0x5410, R156 ;  /* 0x000054101d9c7816 */ /* 0x000fe2000000009c */
[----:B------:R-:W-:Y:S01]  /*0b90*/  IMAD.HI.U32 R19, R17, -0x326172a9, RZ ;  /* 0xcd9e8d5711137827 */ /* 0x000fe200078e00ff */
[----:B------:R-:W-:Y:S02]  /*0ba0*/  MOV R29, R94 ;  /* 0x0000005e001d7202 */ /* 0x000fe40000000f00 */
[----:B------:R-:W-:Y:S01]  /*0bb0*/  SHF.R.U32.HI R140, RZ, 0x10, R37 ;  /* 0x00000010ff8c7819 */ /* 0x000fe20000011625 */
[----:B------:R-:W-:Y:S01]  /*0bc0*/  IMAD.HI.U32 R20, R18, -0x2daee0ad, RZ ;  /* 0xd2511f5312147827 */ /* 0x000fe200078e00ff */
[----:B------:R-:W-:-:S02]  /*0bd0*/  LOP3.LUT R16, R16, R21, R19, 0x96, !PT ;  /* 0x0000001510107212 */ /* 0x000fc400078e9613 */
[--C-:B------:R-:W-:Y:S01]  /*0be0*/  SHF.R.U64 R139, R38, 0x10, R39.reuse ;  /* 0x00000010268b7819 */ /* 0x100fe20000001227 */
[----:B------:R-:W-:Y:S01]  /*0bf0*/  IMAD R19, R17, -0x326172a9, RZ ;  /* 0xcd9e8d5711137824 */ /* 0x000fe200078e02ff */
[----:B------:R-:W-:Y:S01]  /*0c00*/  LOP3.LUT R15, R15, R22, R20, 0x96, !PT ;  /* 0x000000160f0f7212 */ /* 0x000fe200078e9614 */
[----:B------:R-:W-:Y:S01]  /*0c10*/  IMAD R20, R18, -0x2daee0ad, RZ ;  /* 0xd2511f5312147824 */ /* 0x000fe200078e02ff */
[----:B------:R-:W-:Y:S01]  /*0c20*/  SHF.R.U32.HI R138, RZ, 0x10, R39 ;  /* 0x00000010ff8a7819 */ /* 0x000fe20000011627 */
        /* <DEDUP_REMOVED lines=25> */
[----:B------:R-:W-:Y:S01]  /*0dc0*/  SHF.R.U64 R14, R102, 0x10, R103 ;  /* 0x00000010660e7819 */ /* 0x000fe20000001267 */
        /* <DEDUP_REMOVED lines=10> */
[----:B------:R-:W-:Y:S01]  /*0e70*/  IMAD.MOV.U32 R30, RZ, RZ, R39 ;  /* 0x000000ffff1e7224 */ /* 0x000fe200078e0027 */
[----:B------:R-:W-:Y:S01]  /*0e80*/  LOP3.LUT R0, R0, R12, R15, 0x96, !PT ;  /* 0x0000000c00007212 */ /* 0x000fe200078e960f */
[----:B------:R-:W-:Y:S01]  /*0e90*/  IMAD R5, R4, -0x2daee0ad, RZ ;  /* 0xd2511f5304057824 */ /* 0x000fe200078e02ff */
[----:B------:R-:W-:Y:S01]  /*0ea0*/  MOV R27, R137 ;  /* 0x00000089001b7202 */ /* 0x000fe20000000f00 */
[----:B------:R-:W-:Y:S01]  /*0eb0*/  IMAD R12, R3, -0x326172a9, RZ ;  /* 0xcd9e8d57030c7824 */ /* 0x000fe200078e02ff */
[----:B------:R-:W-:Y:S01]  /*0ec0*/  PRMT R155, R155, 0x5410, R30 ;  /* 0x000054109b9b7816 */ /* 0x000fe2000000001e */
[----:B------:R-:W-:Y:S01]  /*0ed0*/  IMAD.HI.U32 R4, R2, -0x2daee0ad, RZ ;  /* 0xd2511f5302047827 */ /* 0x000fe200078e00ff */
[--C-:B------:R-:W-:Y:S02]  /*0ee0*/  SHF.R.U64 R28, R134, 0x10, R135.reuse ;  /* 0x00000010861c7819 */ /* 0x100fe40000001287 */
[----:B------:R-:W-:Y:S01]  /*0ef0*/  SHF.R.U32.HI R29, RZ, 0x10, R135 ;  /* 0x00000010ff1d7819 */ /* 0x000fe20000011687 */
[----:B------:R-:W-:Y:S01]  /*0f00*/  IMAD.MOV.U32 R30, RZ, RZ, R95 ;  /* 0x000000ffff1e7224 */ /* 0x000fe200078e005f */
[--C-:B------:R-:W-:Y:S01]  /*0f10*/  SHF.R.U64 R25, R132, 0x10, R133.reuse ;  /* 0x0000001084197819 */ /* 0x100fe20000001285 */
[----:B------:R-:W-:Y:S01]  /*0f20*/  IMAD.MOV.U32 R31, RZ, RZ, R136 ;  /* 0x000000ffff1f7224 */ /* 0x000fe200078e0088 */
[----:B------:R-:W-:Y:S01]  /*0f30*/  SHF.R.U32.HI R151, RZ, 0x10, R133 ;  /* 0x00000010ff977819 */ /* 0x000fe20000011685 */
[----:B------:R-:W-:Y:S01]  /*0f40*/  IMAD.HI.U32 R3, R0, -0x326172a9, RZ ;  /* 0xcd9e8d5700037827 */ /* 0x000fe200078e00ff */
[----:B------:R-:W-:-:S02]  /*0f50*/  SHF.R.U64 R26, R130, 0x10, R131 ;  /* 0x00000010821a7819 */ /* 0x000fc40000001283 */
[--C-:B------:R-:W-:Y:S01]  /*0f60*/  SHF.R.U64 R24, R112, 0x10, R113.reuse ;  /* 0x0000001070187819 */ /* 0x100fe20000001271 */
[----:B------:R-:W-:Y:S01]  /*0f70*/  IMAD R118, R2, -0x2daee0ad, RZ ;  /* 0xd2511f5302767824 */ /* 0x000fe200078e02ff */
[----:B------:R-:W-:Y:S02]  /*0f80*/  SHF.R.U32.HI R21, RZ, 0x10, R113 ;  /* 0x00000010ff157819 */ /* 0x000fe40000011671 */
[--C-:B------:R-:W-:Y:S02]  /*0f90*/  SHF.R.U64 R22, R110, 0x10, R111.reuse ;  /* 0x000000106e167819 */ /* 0x100fe4000000126f */
[----:B------:R-:W-:Y:S02]  /*0fa0*/  SHF.R.U32.HI R23, RZ, 0x10, R111 ;  /* 0x00000010ff177819 */ /* 0x000fe4000001166f */
[--C-:B------:R-:W-:Y:S02]  /*0fb0*/  SHF.R.U64 R19, R108, 0x10, R109.reuse ;  /* 0x000000106c137819 */ /* 0x100fe4000000126d */
[----:B------:R-:W-:-:S02]  /*0fc0*/  SHF.R.U32.HI R20, RZ, 0x10, R109 ;  /* 0x00000010ff147819 */ /* 0x000fc4000001166d */
[--C-:B------:R-:W-:Y:S02]  /*0fd0*/  SHF.R.U64 R17, R106, 0x10, R107.reuse ;  /* 0x000000106a117819 */ /* 0x100fe4000000126b */
[----:B------:R-:W-:Y:S02]  /*0fe0*/  SHF.R.U32.HI R18, RZ, 0x10, R107 ;  /* 0x00000010ff127819 */ /* 0x000fe4000001166b */
[----:B------:R-:W-:Y:S02]  /*0ff0*/  SHF.R.U32.HI R16, RZ, 0x10, R103 ;  /* 0x00000010ff107819 */ /* 0x000fe40000011667 */
[--C-:B------:R-:W-:Y:S02]  /*1000*/  SHF.R.U64 R13, R100, 0x10, R101.reuse ;  /* 0x00000010640d7819 */ /* 0x100fe40000001265 */
[----:B------:R-:W-:Y:S02]  /*1010*/  SHF.R.U32.HI R14, RZ, 0x10, R101 ;  /* 0x00000010ff0e7819 */ /* 0x000fe40000011665 */
[----:B0-----:R-:W-:-:S02]  /*1020*/  ISETP.NE.U32.AND P1, PT, RZ, UR4, PT ;  /* 0x00000004ff007c0c */ /* 0x001fc4000bf25070 */
[----:B------:R-:W-:Y:S01]  /*1030*/  LOP3.LUT R7, R7, R5, R4, 0x96, !PT ;  /* 0x0000000507077212 */ /* 0x000fe200078e9604 */
[----:B------:R-:W-:Y:S01]  /*1040*/  IMAD.MOV.U32 R5, RZ, RZ, RZ ;  /* 0x000000ffff057224 */ /* 0x000fe200078e00ff */
[----:B------:R-:W-:Y:S01]  /*1050*/  PRMT R162, R31, 0x5410, R30 ;  /* 0x000054101fa27816 */ /* 0x000fe2000000001e */
        /* <DEDUP_REMOVED lines=17> */
[----:B------:R-:W-:Y:S02]  /*1170*/  ISETP.NE.AND.EX P1, PT, RZ, UR5, PT, P1 ;  /* 0x00000005ff007c0c */ /* 0x000fe4000bf25310 */
[----:B------:R-:W-:Y:S02]  /*1180*/  LOP3.LUT R6, R6, R12, R3, 0x96, !PT ;  /* 0x0000000c06067212 */ /* 0x000fe400078e9603 */
[----:B-1234-:R-:W-:-:S09]  /*1190*/  LOP3.LUT R72, R72, 0x3, RZ, 0xc0, !PT ;  /* 0x0000000348487812 */ /* 0x01efd200078ec0ff */
.L_x_44531:
[----:B-1----:R-:W0:Y:S01]  /*11a0*/  S2R R2, SR_TID.X ;  /* 0x0000000000027919 */ /* 0x002e220000002100 */
[----:B------:R-:W1:Y:S01]  /*11b0*/  LDC.64 R124, c[0x0][0x390] ;  /* 0x0000e400ff7c7b82 */ /* 0x000e620000000a00 */
[----:B------:R-:W-:Y:S02]  /*11c0*/  IMAD R0, R10, UR10, RZ ;  /* 0x0000000a0a007c24 */ /* 0x000fe4000f8e02ff */
[----:B------:R-:W-:-:S03]  /*11d0*/  IMAD.MOV.U32 R92, RZ, RZ, 0x3f800000 ;  /* 0x3f800000ff5c7424 */ /* 0x000fc600078e00ff */
[----:B------:R-:W-:Y:S02]  /*11e0*/  SHF.R.S32.HI R3, RZ, 0x1f, R0 ;  /* 0x0000001fff037819 */ /* 0x000fe40000011400 */
[----:B------:R-:W2:Y:S02]  /*11f0*/  @P1 LDC.64 R12, c[0x0][0x3e0] ;  /* 0x0000f800ff0c1b82 */ /* 0x000ea40000000a00 */
[----:B------:R-:W-:Y:S02]  /*1200*/  LEA.HI R3, R3, R0, RZ, 0x2 ;  /* 0x0000000003037211 */ /* 0x000fe400078f10ff */
[----:B0-----:R-:W-:Y:S01]  /*1210*/  LOP3.LUT R0, R2, 0x1f, RZ, 0xc0, !PT ;  /* 0x0000001f02007812 */ /* 0x001fe200078ec0ff */
[----:B--2---:R-:W-:-:S03]  /*1220*/  @P1 IMAD.WIDE R12, R10, 0x4, R12 ;  /* 0x000000040a0c1825 */ /* 0x004fc600078e020c */
[----:B------:R-:W-:Y:S02]  /*1230*/  LEA.HI.SX32 R3, R3, R0, 0x1e ;  /* 0x0000000003037211 */ /* 0x000fe400078ff2ff */
[----:B------:R0:W5:Y:S03]  /*1240*/  @P1 LDG.E R92, desc[UR6][R12.64] ;  /* 0x000000060c5c1981 */ /* 0x000166000c1e1900 */
[----:B-1----:R-:W-:-:S06]  /*1250*/  IMAD.WIDE.U32 R28, R3, 0x10, R124 ;  /* 0x00000010031c7825 */ /* 0x002fcc00078e007c */
[----:B------:R-:W5:Y:S01]  /*1260*/  LDG.E.128 R28, desc[UR6][R28.64] ;  /* 0x000000061c1c7981 */ /* 0x000f62000c1e1d00 */
[----:B------:R-:W-:-:S04]  /*1270*/  ISETP.NE.U32.AND P0, PT, RZ, UR8, PT ;  /* 0x00000008ff007c0c */ /* 0x000fc8000bf05070 */
[----:B------:R-:W-:Y:S01]  /*1280*/  ISETP.NE.AND.EX P0, PT, RZ, UR9, PT, P0 ;  /* 0x00000009ff007c0c */ /* 0x000fe2000bf05300 */
[----:B------:R-:W-:Y:S01]  /*1290*/  HFMA2 R127, -RZ, RZ, 0.1171875, 0 ;  /* 0x2f800000ff7f7431 */ /* 0x000fe200000001ff */
[C---:B------:R-:W-:Y:S01]  /*12a0*/  IADD3 R91, PT, PT, R89.reuse, 0x646e171e, RZ ;  /* 0x646e171e595b7810 */ /* 0x040fe20007ffe0ff */
        /* <DEDUP_REMOVED lines=10> */
[----:B------:R-:W-:-:S02]  /*1350*/  VIADD R23, R88, 0xdaa66d2b ;  /* 0xdaa66d2b58177836 */ /* 0x000fc40000000000 */
[C---:B------:R-:W-:Y:S02]  /*1360*/  VIADD R21, R89.reuse, 0x32370b8f ;  /* 0x32370b8f59157836 */ /* 0x040fe40000000000 */
[C---:B------:R-:W-:Y:S02]  /*1370*/  VIADD R20, R88.reuse, 0x78dde6e4 ;  /* 0x78dde6e458147836 */ /* 0x040fe40000000000 */
[C---:B------:R-:W-:Y:S02]  /*1380*/  VIADD R18, R89.reuse, 0xed9eba14 ;  /* 0xed9eba1459127836 */ /* 0x040fe40000000000 */
[C---:B------:R-:W-:Y:S02]  /*1390*/  VIADD R17, R88.reuse, 0x5384540f ;  /* 0x5384540f58117836 */ /* 0x040fe40000000000 */
[----:B------:R-:W-:Y:S02]  /*13a0*/  VIADD R15, R89, 0xbb67ae85 ;  /* 0xbb67ae85590f7836 */ /* 0x000fe40000000000 */
[----:B------:R-:W-:Y:S01]  /*13b0*/  VIADD R14, R88, 0x9e3779b9 ;  /* 0x9e3779b9580e7836 */ /* 0x000fe20000000000 */
[----:B0-----:R-:W-:Y:S06]  /*13c0*/  @!P0 BRA `(.L_x_44027) ;  /* 0x0000001400248947 */ /* 0x001fec0003800000 */
        /* <DEDUP_REMOVED lines=14> */
.L_x_54300:
[----:B------:R-:W-:Y:S05]  /*14b0*/  BRX R12 -0x14c0                                        (*"BRANCH_TARGETS .L_x_54301,.L_x_54302,.L_x_54303"*) ;  /* 0xffffffe80cd07949 */ /* 0x000fea000383ffff */
.L_x_54303:
[----:B------:R-:W-:Y:S01]  /*14c0*/  IADD3 R2, PT, PT, R72, 0x1, RZ ;  /* 0x0000000148027810 */ /* 0x000fe20007ffe0ff */
[----:B------:R-:W-:Y:S02]  /*14d0*/  IMAD.MOV.U32 R0, RZ, RZ, R118 ;  /* 0x000000ffff007224 */ /* 0x000fe400078e0076 */
[----:B------:R-:W-:Y:S01]  /*14e0*/  IMAD.MOV.U32 R36, RZ, RZ, R6 ;  /* 0x000000ffff247224 */ /* 0x000fe200078e0006 */
[----:B------:R-:W-:Y:S06]  /*14f0*/  BRA `(.L_x_44029) ;  /* 0x0000000000f47947 */ /* 0x000fec0003800000 */
.L_x_54301:
[----:B------:R-:W-:Y:S01]  /*1500*/  MOV R0, R118 ;  /* 0x0000007600007202 */ /* 0x000fe20000000f00 */
[----:B------:R-:W-:Y:S02]  /*1510*/  IMAD.MOV.U32 R2, RZ, RZ, 0x3 ;  /* 0x00000003ff027424 */ /* 0x000fe400078e00ff */
[----:B------:R-:W-:Y:S01]  /*1520*/  IMAD.MOV.U32 R36, RZ, RZ, R7 ;  /* 0x000000ffff247224 */ /* 0x000fe200078e0007 */
[----:B------:R-:W-:Y:S06]  /*1530*/  BRA `(.L_x_44029) ;  /* 0x0000000000e47947 */ /* 0x000fec0003800000 */
.L_x_54302:
        /* <DEDUP_REMOVED lines=13> */
.L_x_44031:
[----:B------:R-:W-:Y:S05]  /*1610*/  BSYNC.RECONVERGENT B1 ;  /* 0x0000000000017941 */ /* 0x000fea0003800200 */
.L_x_44030:
        /* <DEDUP_REMOVED lines=43> */
.L_x_44029:
[----:B------:R-:W-:Y:S05]  /*18d0*/  BSYNC.RECONVERGENT B0 ;  /* 0x0000000000007941 */ /* 0x000fea0003800200 */
.L_x_44028:
[----:B------:R-:W-:Y:S01]  /*18e0*/  I2FP.F32.U32 R12, R36 ;  /* 0x00000024000c7245 */ /* 0x000fe20000201000 */
[----:B-----5:R-:W-:Y:S01]  /*18f0*/  FMUL.FTZ R28, R28, R92 ;  /* 0x0000005c1c1c7220 */ /* 0x020fe20000410000 */
[----:B------:R-:W-:Y:S01]  /*1900*/  IMAD.U32 R13, RZ, RZ, UR14 ;  /* 0x0000000eff0d7e24 */ /* 0x000fe2000f8e00ff */
[----:B------:R-:W-:Y:S01]  /*1910*/  ISETP.NE.AND P3, PT, R2, 0x1, PT ;  /* 0x000000010200780c */ /* 0x000fe20003f65270 */
[----:B------:R-:W-:Y:S01]  /*1920*/  BSSY.RECONVERGENT B0, `(.L_x_44032) ;  /* 0x000004c000007945 */ /* 0x000fe20003800200 */
[----:B------:R-:W-:Y:S01]  /*1930*/  FFMA.FTZ R37, R12, R127, 1.1641532182693481445e-10 ;  /* 0x2f0000000c257423 */ /* 0x000fe2000001007f */
[----:B------:R-:W-:Y:S01]  /*1940*/  MOV R12, UR13 ;  /* 0x0000000d000c7c02 */ /* 0x000fe20008000f00 */
[----:B------:R-:W-:Y:S01]  /*1950*/  FMUL.FTZ R28, R28, R13 ;  /* 0x0000000d1c1c7220 */ /* 0x000fe20000410000 */
[----:B------:R-:W-:Y:S02]  /*1960*/  IMAD.MOV.U32 R36, RZ, RZ, 0x2 ;  /* 0x00000002ff247424 */ /* 0x000fe400078e00ff */
        /* <DEDUP_REMOVED lines=14> */
.L_x_44034:
        /* <DEDUP_REMOVED lines=13> */
.L_x_44036:
[----:B------:R-:W-:Y:S05]  /*1b20*/  BSYNC.RECONVERGENT B1 ;  /* 0x0000000000017941 */ /* 0x000fea0003800200 */
.L_x_44035:
        /* <DEDUP_REMOVED lines=43> */
.L_x_44033:
[----:B------:R-:W-:Y:S05]  /*1de0*/  BSYNC.RECONVERGENT B0 ;  /* 0x0000000000007941 */ /* 0x000fea0003800200 */
.L_x_44032:
[----:B------:R-:W-:Y:S01]  /*1df0*/  I2FP.F32.U32 R2, R32 ;  /* 0x0000002000027245 */ /* 0x000fe20000201000 */
[----:B------:R-:W-:Y:S01]  /*1e00*/  FMUL.FTZ R32, R29, R92 ;  /* 0x0000005c1d207220 */ /* 0x000fe20000410000 */
[----:B------:R-:W-:Y:S01]  /*1e10*/  ISETP.NE.AND P4, PT, R36, 0x1, PT ;  /* 0x000000012400780c */ /* 0x000fe20003f85270 */
[----:B------:R-:W-:Y:S02]  /*1e20*/  BSSY.RECONVERGENT B0, `(.L_x_44037) ;  /* 0x000004b000007945 */ /* 0x000fe40003800200 */
[----:B------:R-:W-:Y:S01]  /*1e30*/  FFMA.FTZ R29, R2, R127, 1.1641532182693481445e-10 ;  /* 0x2f000000021d7423 */ /* 0x000fe2000001007f */
[----:B------:R-:W-:Y:S01]  /*1e40*/  FMUL.FTZ R32, R32, R13 ;  /* 0x0000000d20207220 */ /* 0x000fe20000410000 */
[----:B------:R-:W-:-:S03]  /*1e50*/  IMAD.MOV.U32 R2, RZ, RZ, R4 ;  /* 0x000000ffff027224 */ /* 0x000fc600078e0004 */
        /* <DEDUP_REMOVED lines=14> */
.L_x_44039:
        /* <DEDUP_REMOVED lines=13> */
.L_x_44041:
[----:B------:R-:W-:Y:S05]  /*2010*/  BSYNC.RECONVERGENT B1 ;  /* 0x0000000000017941 */ /* 0x000fea0003800200 */
.L_x_44040:
        /* <DEDUP_REMOVED lines=43> */
.L_x_44038:
[----:B------:R-:W-:Y:S05]  /*22d0*/  BSYNC.RECONVERGENT B0 ;  /* 0x0000000000007941 */ /* 0x000fea0003800200 */
.L_x_44037:
[----:B------:R-:W-:Y:S01]  /*22e0*/  I2FP.F32.U32 R2, R2 ;  /* 0x0000000200027245 */ /* 0x000fe20000201000 */
[----:B------:R-:W-:Y:S01]  /*22f0*/  FMUL.FTZ R30, R30, R92 ;  /* 0x0000005c1e1e7220 */ /* 0x000fe20000410000 */
[----:B------:R-:W-:Y:S01]  /*2300*/  ISETP.NE.AND P5, PT, R32, 0x1, PT ;  /* 0x000000012000780c */ /* 0x000fe20003fa5270 */
[----:B------:R-:W-:Y:S01]  /*2310*/  BSSY.RECONVERGENT B0, `(.L_x_44042) ;  /* 0x000004b000007945 */ /* 0x000fe20003800200 */
[----:B------:R-:W-:Y:S02]  /*2320*/  IMAD.MOV.U32 R40, RZ, RZ, 0x2 ;  /* 0x00000002ff287424 */ /* 0x000fe400078e00ff */
[----:B------:R-:W-:Y:S01]  /*2330*/  FFMA.FTZ R33, R2, R127, 1.1641532182693481445e-10 ;  /* 0x2f00000002217423 */ /* 0x000fe2000001007f */
[----:B------:R-:W-:Y:S01]  /*2340*/  FMUL.FTZ R30, R30, R13 ;  /* 0x0000000d1e1e7220 */ /* 0x000fe20000410000 */
[----:B------:R-:W-:-:S03]  /*2350*/  MOV R2, R4 ;  /* 0x0000000400027202 */ /* 0x000fc60000000f00 */
        /* <DEDUP_REMOVED lines=13> */
.L_x_44044:
        /* <DEDUP_REMOVED lines=13> */
.L_x_44046:
[----:B------:R-:W-:Y:S05]  /*2500*/  BSYNC.RECONVERGENT B1 ;  /* 0x0000000000017941 */ /* 0x000fea0003800200 */
.L_x_44045:
        /* <DEDUP_REMOVED lines=43> */
.L_x_44043:
[----:B------:R-:W-:Y:S05]  /*27c0*/  BSYNC.RECONVERGENT B0 ;  /* 0x0000000000007941 */ /* 0x000fea0003800200 */
.L_x_44042:
        /* <DEDUP_REMOVED lines=9> */
.L_x_44027:
        /* <DEDUP_REMOVED lines=16> */
.L_x_44050:
        /* <DEDUP_REMOVED lines=13> */
.L_x_44052:
[----:B------:R-:W-:Y:S05]  /*2a30*/  BSYNC.RECONVERGENT B1 ;  /* 0x0000000000017941 */ /* 0x000fea0003800200 */
.L_x_44051:
        /* <DEDUP_REMOVED lines=43> */
.L_x_44049:
[----:B------:R-:W-:Y:S05]  /*2cf0*/  BSYNC.RECONVERGENT B0 ;  /* 0x0000000000007941 */ /* 0x000fea0003800200 */
.L_x_44048:
[----:B------:R-:W-:Y:S01]  /*2d00*/  I2FP.F32.U32 R2, R2 ;  /* 0x0000000200027245 */ /* 0x000fe20000201000 */
[----:B-----5:R-:W-:Y:S01]  /*2d10*/  FMUL.FTZ R28, R28, R92 ;  /* 0x0000005c1c1c7220 */ /* 0x020fe20000410000 */
[----:B------:R-:W-:Y:S01]  /*2d20*/  ISETP.NE.AND P3, PT, R32, 0x1, PT ;  /* 0x000000012000780c */ /* 0x000fe20003f65270 */
[----:B------:R-:W-:Y:S01]  /*2d30*/  BSSY.RECONVERGENT B0, `(.L_x_44053) ;  /* 0x000004a000007945 */ /* 0x000fe20003800200 */
[----:B------:R-:W-:Y:S01]  /*2d40*/  MOV R12, UR13 ;  /* 0x0000000d000c7c02 */ /* 0x000fe20008000f00 */
[----:B------:R-:W-:Y:S01]  /*2d50*/  FFMA.FTZ R13, R2, R127, 1.1641532182693481445e-10 ;  /* 0x2f000000020d7423 */ /* 0x000fe2000001007f */
[----:B------:R-:W-:Y:S01]  /*2d60*/  IMAD.MOV.U32 R34, RZ, RZ, 0x2 ;  /* 0x00000002ff227424 */ /* 0x000fe200078e00ff */
[----:B------:R-:W-:-:S03]  /*2d70*/  MOV R2, R4 ;  /* 0x0000000400027202 */ /* 0x000fc60000000f00 */
[----:B------:R-:W-:Y:S01]  /*2d80*/  FSETP.LE.FTZ.AND P2, PT, R13, R12, PT ;  /* 0x0000000c0d00720b */ /* 0x000fe20003f53000 */
[----:B------:R-:W-:-:S04]  /*2d90*/  IMAD.U32 R13, RZ, RZ, UR14 ;  /* 0x0000000eff0d7e24 */ /* 0x000fc8000f8e00ff */
        /* <DEDUP_REMOVED lines=10> */
.L_x_44055:
        /* <DEDUP_REMOVED lines=13> */
.L_x_44057:
[----:B------:R-:W-:Y:S05]  /*2f10*/  BSYNC.RECONVERGENT B1 ;  /* 0x0000000000017941 */ /* 0x000fea0003800200 */
.L_x_44056:
        /* <DEDUP_REMOVED lines=43> */
.L_x_44054:
[----:B------:R-:W-:Y:S05]  /*31d0*/  BSYNC.RECONVERGENT B0 ;  /* 0x0000000000007941 */ /* 0x000fea0003800200 */
.L_x_44053:
[----:B------:R-:W-:Y:S01]  /*31e0*/  ISETP.NE.AND P4, PT, R34, 0x1, PT ;  /* 0x000000012200780c */ /* 0x000fe20003f85270 */
[----:B------:R-:W-:Y:S01]  /*31f0*/  FMUL.FTZ R32, R29, R92 ;  /* 0x0000005c1d207220 */ /* 0x000fe20000410000 */
[----:B------:R-:W-:Y:S01]  /*3200*/  I2FP.F32.U32 R2, R2 ;  /* 0x0000000200027245 */ /* 0x000fe20000201000 */
[----:B------:R-:W-:Y:S01]  /*3210*/  BSSY.RECONVERGENT B0, `(.L_x_44058) ;  /* 0x0000048000007945 */ /* 0x000fe20003800200 */
[----:B------:R-:W-:Y:S02]  /*3220*/  IMAD.MOV.U32 R35, RZ, RZ, 0x2 ;  /* 0x00000002ff237424 */ /* 0x000fe400078e00ff */
[----:B------:R-:W-:Y:S01]  /*3230*/  FMUL.FTZ R29, R32, R13 ;  /* 0x0000000d201d7220 */ /* 0x000fe20000410000 */
[----:B------:R-:W-:Y:S01]  /*3240*/  FFMA.FTZ R33, R2, R127, 1.1641532182693481445e-10 ;  /* 0x2f00000002217423 */ /* 0x000fe2000001007f */
[----:B------:R-:W-:-:S04]  /*3250*/  IMAD.MOV.U32 R2, RZ, RZ, R4 ;  /* 0x000000ffff027224 */ /* 0x000fc800078e0004 */
        /* <DEDUP_REMOVED lines=10> */
.L_x_44060:
        /* <DEDUP_REMOVED lines=13> */
.L_x_44062:
[----:B------:R-:W-:Y:S05]  /*33d0*/  BSYNC.RECONVERGENT B1 ;  /* 0x0000000000017941 */ /* 0x000fea0003800200 */
.L_x_44061:
        /* <DEDUP_REMOVED lines=43> */
.L_x_44059:
[----:B------:R-:W-:Y:S05]  /*3690*/  BSYNC.RECONVERGENT B0 ;  /* 0x0000000000007941 */ /* 0x000fea0003800200 */
.L_x_44058:
[----:B------:R-:W-:Y:S01]  /*36a0*/  ISETP.NE.AND P5, PT, R35, 0x1, PT ;  /* 0x000000012300780c */ /* 0x000fe20003fa5270 */
[----:B------:R-:W-:Y:S01]  /*36b0*/  FMUL.FTZ R30, R30, R92 ;  /* 0x0000005c1e1e7220 */ /* 0x000fe20000410000 */
[----:B------:R-:W-:Y:S01]  /*36c0*/  I2FP.F32.U32 R2, R2 ;  /* 0x0000000200027245 */ /* 0x000fe20000201000 */
[----:B------:R-:W-:Y:S01]  /*36d0*/  BSSY.RECONVERGENT B0, `(.L_x_44063) ;  /* 0x0000048000007945 */ /* 0x000fe20003800200 */
[----:B------:R-:W-:Y:S02]  /*36e0*/  HFMA2 R40, -RZ, RZ, 0, 1.1920928955078125e-07 ;  /* 0x00000002ff287431 */ /* 0x000fe400000001ff */
        /* <DEDUP_REMOVED lines=13> */
.L_x_44065:
        /* <DEDUP_REMOVED lines=13> */
.L_x_44067:
[----:B------:R-:W-:Y:S05]  /*3890*/  BSYNC.RECONVERGENT B1 ;  /* 0x0000000000017941 */ /* 0x000fea0003800200 */
.L_x_44066:
        /* <DEDUP_REMOVED lines=43> */
.L_x_44064:
[----:B------:R-:W-:Y:S05]  /*3b50*/  BSYNC.RECONVERGENT B0 ;  /* 0x0000000000007941 */ /* 0x000fea0003800200 */
.L_x_44063:
        /* <DEDUP_REMOVED lines=10> */
.L_x_44047:
[----:B------:R-:W0:Y:S01]  /*3c00*/  LDC.64 R120, c[0x0][0x3a8] ;  /* 0x0000ea00ff787b82 */ /* 0x000e220000000a00 */
[----:B------:R-:W-:Y:S02]  /*3c10*/  SEL R2, RZ, 0x1000000, !P5 ;  /* 0x01000000ff027807 */ /* 0x000fe40006800000 */
[----:B------:R-:W-:Y:S02]  /*3c20*/  SEL R33, RZ, 0x10000, !P4 ;  /* 0x00010000ff217807 */ /* 0x000fe40006000000 */
[----:B------:R-:W-:-:S03]  /*3c30*/  SEL R32, RZ, 0x100, !P3 ;  /* 0x00000100ff207807 */ /* 0x000fc60005800000 */
[----:B------:R-:W1:Y:S01]  /*3c40*/  LDC.64 R128, c[0x0][0x3b0] ;  /* 0x0000ec00ff807b82 */ /* 0x000e620000000a00 */
[----:B------:R-:W-:Y:S01]  /*3c50*/  IADD3 R32, PT, PT, R32, R2, R33 ;  /* 0x0000000220207210 */ /* 0x000fe20007ffe021 */
[----:B------:R-:W-:Y:S01]  /*3c60*/  VIADD R2, R3, 0x20 ;  /* 0x0000002003027836 */ /* 0x000fe20000000000 */
[----:B------:R-:W-:-:S03]  /*3c70*/  SEL R33, RZ, 0x1, !P2 ;  /* 0x00000001ff217807 */ /* 0x000fc60005000000 */
[----:B------:R-:W-:Y:S01]  /*3c80*/  IMAD.WIDE.U32 R36, R2, 0x10, R124 ;  /* 0x0000001002247825 */ /* 0x000fe200078e007c */
[----:B------:R-:W-:-:S03]  /*3c90*/  IADD3 R39, PT, PT, R32, R33, RZ ;  /* 0x0000002120277210 */ /* 0x000fc60007ffe0ff */
[----:B0-----:R-:W-:-:S05]  /*3ca0*/  IMAD.WIDE.U32 R32, R3, 0x10, R120 ;  /* 0x0000001003207825 */ /* 0x001fca00078e0078 */
[----:B------:R-:W-:Y:S01]  /*3cb0*/  STG.E.128 desc[UR6][R32.64], R28 ;  /* 0x0000001c20007986 */ /* 0x000fe2000c101d06 */
[----:B-1----:R-:W-:-:S05]  /*3cc0*/  IMAD.WIDE.U32 R34, R3, 0x4, R128 ;  /* 0x0000000403227825 */ /* 0x002fca00078e0080 */
[----:B------:R0:W-:Y:S04]  /*3cd0*/  STG.E desc[UR6][R34.64], R39 ;  /* 0x0000002722007986 */ /* 0x0001e8000c101906 */
[----:B0-----:R0:W5:Y:S01]  /*3ce0*/  LDG.E.128 R32, desc[UR6][R36.64] ;  /* 0x0000000624207981 */ /* 0x001162000c1e1d00 */
        /* <DEDUP_REMOVED lines=20> */
.L_x_44071:
        /* <DEDUP_REMOVED lines=13> */
.L_x_44073:
[----:B------:R-:W-:Y:S05]  /*3f00*/  BSYNC.RECONVERGENT B1 ;  /* 0x0000000000017941 */ /* 0x000fea0003800200 */
.L_x_44072:
        /* <DEDUP_REMOVED lines=42> */
.L_x_44070:
[----:B------:R-:W-:Y:S05]  /*41b0*/  BSYNC.RECONVERGENT B0 ;  /* 0x0000000000007941 */ /* 0x000fea0003800200 */
.L_x_44069:
[----:B------:R-:W-:Y:S01]  /*41c0*/  I2FP.F32.U32 R0, R42 ;  /* 0x0000002a00007245 */ /* 0x000fe20000201000 */
[----:B-----5:R-:W-:Y:S01]  /*41d0*/  FMUL.FTZ R32, R32, R92 ;  /* 0x0000005c20207220 */ /* 0x020fe20000410000 */
        /* <DEDUP_REMOVED lines=19> */
.L_x_44076:
        /* <DEDUP_REMOVED lines=13> */
.L_x_44078:
[----:B------:R-:W-:Y:S05]  /*43e0*/  BSYNC.RECONVERGENT B1 ;  /* 0x0000000000017941 */ /* 0x000fea0003800200 */
.L_x_44077:
        /* <DEDUP_REMOVED lines=43> */
.L_x_44075:
[----:B------:R-:W-:Y:S05]  /*46a0*/  BSYNC.RECONVERGENT B0 ;  /* 0x0000000000007941 */ /* 0x000fea0003800200 */
.L_x_44074:
        /* <DEDUP_REMOVED lines=21> */
.L_x_44081:
        /* <DEDUP_REMOVED lines=13> */
.L_x_44083:
[----:B------:R-:W-:Y:S05]  /*48d0*/  BSYNC.RECONVERGENT B1 ;  /* 0x0000000000017941 */ /* 0x000fea0003800200 */
.L_x_44082:
        /* <DEDUP_REMOVED lines=43> */
.L_x_44080:
[----:B------:R-:W-:Y:S05]  /*4b90*/  BSYNC.RECONVERGENT B0 ;  /* 0x0000000000007941 */ /* 0x000fea0003800200 */
.L_x_44079:
[----:B------:R-:W-:Y:S01]  /*4ba0*/  I2FP.F32.U32 R0, R0 ;  /* 0x0000000000007245 */ /* 0x000fe20000201000 */
[----:B------:R-:W-:Y:S01]  /*4bb0*/  FMUL.FTZ R34, R34, R92 ;  /* 0x0000005c22227220 */ /* 0x000fe20000410000 */
[----:B------:R-:W-:Y:S01]  /*4bc0*/  ISETP.NE.AND P5, PT, R36, 0x1, PT ;  /* 0x000000012400780c */ /* 0x000fe20003fa5270 */
[----:B------:R-:W-:Y:S01]  /*4bd0*/  BSSY.RECONVERGENT B0, `(.L_x_44084) ;  /* 0x000004b000007945 */ /* 0x000fe20003800200 */
[----:B------:R-:W-:Y:S02]  /*4be0*/  HFMA2 R44, -RZ, RZ, 0, 1.1920928955078125e-07 ;  /* 0x00000002ff2c7431 */ /* 0x000fe400000001ff */
[----:B------:R-:W-:Y:S01]  /*4bf0*/  FFMA.FTZ R37, R0, R127, 1.1641532182693481445e-10 ;  /* 0x2f00000000257423 */ /* 0x000fe2000001007f */
[----:B------:R-:W-:Y:S01]  /*4c00*/  FMUL.FTZ R34, R34, R13 ;  /* 0x0000000d22227220 */ /* 0x000fe20000410000 */
[----:B------:R-:W-:-:S03]  /*4c10*/  IMAD.MOV.U32 R0, RZ, RZ, R4 ;  /* 0x000000ffff007224 */ /* 0x000fc600078e0004 */
        /* <DEDUP_REMOVED lines=13> */
.L_x_44086:
        /* <DEDUP_REMOVED lines=13> */
.L_x_44088:
[----:B------:R-:W-:Y:S05]  /*4dc0*/  BSYNC.RECONVERGENT B1 ;  /* 0x0000000000017941 */ /* 0x000fea0003800200 */
.L_x_44087:
        /* <DEDUP_REMOVED lines=43> */
.L_x_44085:
[----:B------:R-:W-:Y:S05]  /*5080*/  BSYNC.RECONVERGENT B0 ;  /* 0x0000000000007941 */ /* 0x000fea0003800200 */
.L_x_44084:
        /* <DEDUP_REMOVED lines=9> */
.L_x_44068:
        /* <DEDUP_REMOVED lines=16> */
.L_x_44092:
        /* <DEDUP_REMOVED lines=13> */
.L_x_44094:
[----:B------:R-:W-:Y:S05]  /*52f0*/  BSYNC.RECONVERGENT B1 ;  /* 0x0000000000017941 */ /* 0x000fea0003800200 */
.L_x_44093:
        /* <DEDUP_REMOVED lines=42> */
.L_x_44091:
[----:B------:R-:W-:Y:S05]  /*55a0*/  BSYNC.RECONVERGENT B0 ;  /* 0x0000000000007941 */ /* 0x000fea0003800200 */
.L_x_44090:
[----:B------:R-:W-:Y:S01]  /*55b0*/  ISETP.NE.AND P3, PT, R38, 0x1, PT ;  /* 0x000000012600780c */ /* 0x000fe20003f65270 */
[----:B-----5:R-:W-:Y:S01]  /*55c0*/  FMUL.FTZ R32, R32, R92 ;  /* 0x0000005c20207220 */ /* 0x020fe20000410000 */
        /* <DEDUP_REMOVED lines=16> */
.L_x_44097:
        /* <DEDUP_REMOVED lines=13> */
.L_x_44099:
[----:B------:R-:W-:Y:S05]  /*57a0*/  BSYNC.RECONVERGENT B1 ;  /* 0x0000000000017941 */ /* 0x000fea0003800200 */
.L_x_44098:
        /* <DEDUP_REMOVED lines=43> */
.L_x_44096:
[----:B------:R-:W-:Y:S05]  /*5a60*/  BSYNC.RECONVERGENT B0 ;  /* 0x0000000000007941 */ /* 0x000fea0003800200 */
.L_x_44095:
[----:B------:R-:W-:Y:S01]  /*5a70*/  ISETP.NE.AND P4, PT, R39, 0x1, PT ;  /* 0x000000012700780c */ /* 0x000fe20003f85270 */
[----:B------:R-:W-:Y:S01]  /*5a80*/  FMUL.FTZ R36, R33, R92 ;  /* 0x0000005c21247220 */ /* 0x000fe20000410000 */
[----:B------:R-:W-:Y:S01]  /*5a90*/  I2FP.F32.U32 R0, R0 ;  /* 0x0000000000007245 */ /* 0x000fe20000201000 */
[----:B------:R-:W-:Y:S01]  /*5aa0*/  BSSY.RECONVERGENT B0, `(.L_x_44100) ;  /* 0x0000048000007945 */ /* 0x000fe20003800200 */
[----:B------:R-:W-:Y:S02]  /*5ab0*/  IMAD.MOV.U32 R38, RZ, RZ, 0x2 ;  /* 0x00000002ff267424 */ /* 0x000fe400078e00ff */
[----:B------:R-:W-:Y:S01]  /*5ac0*/  FMUL.FTZ R33, R36, R13 ;  /* 0x0000000d24217220 */ /* 0x000fe20000410000 */
[----:B------:R-:W-:Y:S01]  /*5ad0*/  FFMA.FTZ R37, R0, R127, 1.1641532182693481445e-10 ;  /* 0x2f00000000257423 */ /* 0x000fe2000001007f */
[----:B------:R-:W-:-:S04]  /*5ae0*/  MOV R0, R4 ;  /* 0x0000000400007202 */ /* 0x000fc80000000f00 */
        /* <DEDUP_REMOVED lines=10> */
.L_x_44102:
        /* <DEDUP_REMOVED lines=13> */
.L_x_44104:
[----:B------:R-:W-:Y:S05]  /*5c60*/  BSYNC.RECONVERGENT B1 ;  /* 0x0000000000017941 */ /* 0x000fea0003800200 */
.L_x_44103:
        /* <DEDUP_REMOVED lines=43> */
.L_x_44101:
[----:B------:R-:W-:Y:S05]  /*5f20*/  BSYNC.RECONVERGENT B0 ;  /* 0x0000000000007941 */ /* 0x000fea0003800200 */
.L_x_44100:
        /* <DEDUP_REMOVED lines=18> */
.L_x_44107:
        /* <DEDUP_REMOVED lines=13> */
.L_x_44109:
[----:B------:R-:W-:Y:S05]  /*6120*/  BSYNC.RECONVERGENT B1 ;  /* 0x0000000000017941 */ /* 0x000fea0003800200 */
.L_x_44108:
        /* <DEDUP_REMOVED lines=43> */
.L_x_44106:
[----:B------:R-:W-:Y:S05]  /*63e0*/  BSYNC.RECONVERGENT B0 ;  /* 0x0000000000007941 */ /* 0x000fea0003800200 */
.L_x_44105:
        /* <DEDUP_REMOVED lines=10> */
.L_x_44089:
[----:B------:R-:W-:Y:S02]  /*6490*/  SEL R0, RZ, 0x1000000, !P5 ;  /* 0x01000000ff007807 */ /* 0x000fe40006800000 */
[----:B------:R-:W-:Y:S02]  /*64a0*/  SEL R37, RZ, 0x10000, !P4 ;  /* 0x00010000ff257807 */ /* 0x000fe40006000000 */
[----:B------:R-:W-:Y:S02]  /*64b0*/  SEL R36, RZ, 0x100, !P3 ;  /* 0x00000100ff247807 */ /* 0x000fe40005800000 */
[----:B------:R-:W-:Y:S02]  /*64c0*/  SEL R39, RZ, 0x1, !P2 ;  /* 0x00000001ff277807 */ /* 0x000fe40005000000 */
[----:B------:R-:W-:Y:S01]  /*64d0*/  IADD3 R38, PT, PT, R36, R0, R37 ;  /* 0x0000000024267210 */ /* 0x000fe20007ffe025 */
[----:B------:R-:W-:Y:S01]  /*64e0*/  IMAD.WIDE.U32 R36, R2, 0x10, R120 ;  /* 0x0000001002247825 */ /* 0x000fe200078e0078 */
[----:B------:R-:W-:-:S03]  /*64f0*/  IADD3 R0, PT, PT, R3, 0x40, RZ ;  /* 0x0000004003007810 */ /* 0x000fc60007ffe0ff */
[----:B------:R-:W-:Y:S01]  /*6500*/  IMAD.IADD R43, R38, 0x1, R39 ;  /* 0x00000001262b7824 */ /* 0x000fe200078e0227 */
[----:B------:R-:W-:Y:S01]  /*6510*/  STG.E.128 desc[UR6][R36.64], R32 ;  /* 0x0000002024007986 */ /* 0x000fe2000c101d06 */
[----:B------:R-:W-:-:S04]  /*6520*/  IMAD.WIDE.U32 R38, R2, 0x4, R128 ;  /* 0x0000000402267825 */ /* 0x000fc800078e0080 */
[----:B------:R-:W-:Y:S01]  /*6530*/  IMAD.WIDE.U32 R40, R0, 0x10, R124 ;  /* 0x0000001000287825 */ /* 0x000fe200078e007c */
        /* <DEDUP_REMOVED lines=22> */
.L_x_44113:
        /* <DEDUP_REMOVED lines=13> */
.L_x_44115:
[----:B------:R-:W-:Y:S05]  /*6770*/  BSYNC.RECONVERGENT B1 ;  /* 0x0000000000017941 */ /* 0x000fea0003800200 */
.L_x_44114:
        /* <DEDUP_REMOVED lines=38> */
[----:B------:R-:W-:Y:S02]  /*69e0*/  MOV R4, R46 ;  /* 0x0000002e00047202 */ /* 0x000fe40000000f00 */
[----:B------:R-:W-:Y:S01]  /*69f0*/  LOP3.LUT R6, R22, R6, R47, 0x96, !PT ;  /* 0x0000000616067212 */ /* 0x000fe200078e962f */
[----:B------:R-:W-:Y:S01]  /*6a00*/  IMAD.MOV.U32 R46, RZ, RZ, R50 ;  /* 0x000000ffff2e7224 */ /* 0x000fe200078e0032 */
[----:B------:R-:W-:-:S07]  /*6a10*/  LOP3.LUT R7, R16, R44, R55, 0x96, !PT ;  /* 0x0000002c10077212 */ /* 0x000fce00078e9637 */
.L_x_44112:
[----:B------:R-:W-:Y:S05]  /*6a20*/  BSYNC.RECONVERGENT B0 ;  /* 0x0000000000007941 */ /* 0x000fea0003800200 */
.L_x_44111:
[----:B------:R-:W-:Y:S01]  /*6a30*/  I2FP.F32.U32 R44, R46 ;  /* 0x0000002e002c7245 */ /* 0x000fe20000201000 */
[----:B-----5:R-:W-:Y:S01]  /*6a40*/  FMUL.FTZ R36, R36, R92 ;  /* 0x0000005c24247220 */ /* 0x020fe20000410000 */
[----:B------:R-:W-:Y:S01]  /*6a50*/  ISETP.NE.AND P3, PT, R45, 0x1, PT ;  /* 0x000000012d00780c */ /* 0x000fe20003f65270 */
[----:B------:R-:W-:Y:S01]  /*6a60*/  BSSY.RECONVERGENT B0, `(.L_x_44116) ;  /* 0x000004b000007945 */ /* 0x000fe20003800200 */
[----:B------:R-:W-:Y:S02]  /*6a70*/  HFMA2 R46, -RZ, RZ, 0, 1.1920928955078125e-07 ;  /* 0x00000002ff2e7431 */ /* 0x000fe400000001ff */
[----:B------:R-:W-:Y:S01]  /*6a80*/  FFMA.FTZ R47, R44, R127, 1.1641532182693481445e-10 ;  /* 0x2f0000002c2f7423 */ /* 0x000fe2000001007f */
[----:B------:R-:W-:-:S04]  /*6a90*/  FMUL.FTZ R36, R36, R13 ;  /* 0x0000000d24247220 */ /* 0x000fc80000410000 */
        /* <DEDUP_REMOVED lines=14> */
.L_x_44118:
        /* <DEDUP_REMOVED lines=13> */
.L_x_44120:
[----:B------:R-:W-:Y:S05]  /*6c50*/  BSYNC.RECONVERGENT B1 ;  /* 0x0000000000017941 */ /* 0x000fea0003800200 */
.L_x_44119:
        /* <DEDUP_REMOVED lines=43> */
.L_x_44117:
[----:B------:R-:W-:Y:S05]  /*6f10*/  BSYNC.RECONVERGENT B0 ;  /* 0x0000000000007941 */ /* 0x000fea0003800200 */
.L_x_44116:
        /* <DEDUP_REMOVED lines=21> */
.L_x_44123:
        /* <DEDUP_REMOVED lines=13> */
.L_x_44125:
[----:B------:R-:W-:Y:S05]  /*7140*/  BSYNC.RECONVERGENT B1 ;  /* 0x0000000000017941 */ /* 0x000fea0003800200 */
.L_x_44124:
        /* <DEDUP_REMOVED lines=43> */
.L_x_44122:
[----:B------:R-:W-:Y:S05]  /*7400*/  BSYNC.RECONVERGENT B0 ;  /* 0x0000000000007941 */ /* 0x000fea0003800200 */
.L_x_44121:
[----:B------:R-:W-:Y:S01]  /*7410*/  I2FP.F32.U32 R40, R41 ;  /* 0x0000002900287245 */ /* 0x000fe20000201000 */
[----:B------:R-:W-:Y:S01]  /*7420*/  FMUL.FTZ R38, R38, R92 ;  /* 0x0000005c26267220 */ /* 0x000fe20000410000 */
[----:B------:R-:W-:Y:S01]  /*7430*/  ISETP.NE.AND P5, PT, R44, 0x1, PT ;  /* 0x000000012c00780c */ /* 0x000fe20003fa5270 */
[----:B------:R-:W-:Y:S01]  /*7440*/  BSSY.RECONVERGENT B0, `(.L_x_44126) ;  /* 0x000004b000007945 */ /* 0x000fe20003800200 */
[----:B------:R-:W-:Y:S02]  /*7450*/  IMAD.MOV.U32 R48, RZ, RZ, 0x2 ;  /* 0x00000002ff307424 */ /* 0x000fe400078e00ff */
        /* <DEDUP_REMOVED lines=16> */
.L_x_44128:
        /* <DEDUP_REMOVED lines=13> */
.L_x_44130:
[----:B------:R-:W-:Y:S05]  /*7630*/  BSYNC.RECONVERGENT B1 ;  /* 0x0000000000017941 */ /* 0x000fea0003800200 */
.L_x_44129:
        /* <DEDUP_REMOVED lines=43> */
.L_x_44127:
[----:B------:R-:W-:Y:S05]  /*78f0*/  BSYNC.RECONVERGENT B0 ;  /* 0x0000000000007941 */ /* 0x000fea0003800200 */
.L_x_44126:
        /* <DEDUP_REMOVED lines=9> */
.L_x_44110:
        /* <DEDUP_REMOVED lines=16> */
.L_x_44134:
        /* <DEDUP_REMOVED lines=13> */
.L_x_44136:
[----:B------:R-:W-:Y:S05]  /*7b60*/  BSYNC.RECONVERGENT B1 ;  /* 0x0000000000017941 */ /* 0x000fea0003800200 */
.L_x_44135:
        /* <DEDUP_REMOVED lines=42> */
.L_x_44133:
[----:B------:R-:W-:Y:S05]  /*7e10*/  BSYNC.RECONVERGENT B0 ;  /* 0x0000000000007941 */ /* 0x000fea0003800200 */
.L_x_44132:
[----:B------:R-:W-:Y:S01]  /*7e20*/  ISETP.NE.AND P3, PT, R42, 0x1, PT ;  /* 0x000000012a00780c */ /* 0x000fe20003f65270 */
[----:B-----5:R-:W-:Y:S01]  /*7e30*/  FMUL.FTZ R36, R36, R92 ;  /* 0x0000005c24247220 */ /* 0x020fe20000410000 */
        /* <DEDUP_REMOVED lines=16> */
.L_x_44139:
        /* <DEDUP_REMOVED lines=13> */
.L_x_44141:
[----:B------:R-:W-:Y:S05]  /*8010*/  BSYNC.RECONVERGENT B1 ;  /* 0x0000000000017941 */ /* 0x000fea0003800200 */
.L_x_44140:
        /* <DEDUP_REMOVED lines=43> */
.L_x_44138:
[----:B------:R-:W-:Y:S05]  /*82d0*/  BSYNC.RECONVERGENT B0 ;  /* 0x0000000000007941 */ /* 0x000fea0003800200 */
.L_x_44137:
[----:B------:R-:W-:Y:S01]  /*82e0*/  ISETP.NE.AND P4, PT, R43, 0x1, PT ;  /* 0x000000012b00780c */ /* 0x000fe20003f85270 */
[----:B------:R-:W-:Y:S01]  /*82f0*/  BSSY.RECONVERGENT B0, `(.L_x_44142) ;  /* 0x000004a000007945 */ /* 0x000fe20003800200 */
[----:B------:R-:W-:Y:S01]  /*8300*/  I2FP.F32.U32 R40, R41 ;  /* 0x0000002900287245 */ /* 0x000fe20000201000 */
[----:B------:R-:W-:-:S04]  /*8310*/  HFMA2 R42, -RZ, RZ, 0, 1.1920928955078125e-07 ;  /* 0x00000002ff2a7431 */ /* 0x000fc800000001ff */
        /* <DEDUP_REMOVED lines=14> */
.L_x_44144:
        /* <DEDUP_REMOVED lines=13> */
.L_x_44146:
[----:B------:R-:W-:Y:S05]  /*84d0*/  BSYNC.RECONVERGENT B1 ;  /* 0x0000000000017941 */ /* 0x000fea0003800200 */
.L_x_44145:
        /* <DEDUP_REMOVED lines=43> */
.L_x_44143:
[----:B------:R-:W-:Y:S05]  /*8790*/  BSYNC.RECONVERGENT B0 ;  /* 0x0000000000007941 */ /* 0x000fea0003800200 */
.L_x_44142:
[----:B------:R-:W-:Y:S01]  /*87a0*/  ISETP.NE.AND P5, PT, R42, 0x1, PT ;  /* 0x000000012a00780c */ /* 0x000fe20003fa5270 */
[----:B------:R-:W-:Y:S01]  /*87b0*/  FMUL.FTZ R38, R38, R92 ;  /* 0x0000005c26267220 */ /* 0x000fe20000410000 */
[----:B------:R-:W-:Y:S01]  /*87c0*/  I2FP.F32.U32 R40, R41 ;  /* 0x0000002900287245 */ /* 0x000fe20000201000 */
[----:B------:R-:W-:Y:S01]  /*87d0*/  BSSY.RECONVERGENT B0, `(.L_x_44147) ;  /* 0x0000048000007945 */ /* 0x000fe20003800200 */
[----:B------:R-:W-:Y:S02]  /*87e0*/  IMAD.MOV.U32 R48, RZ, RZ, 0x2 ;  /* 0x00000002ff307424 */ /* 0x000fe400078e00ff */
[----:B------:R-:W-:Y:S01]  /*87f0*/  FMUL.FTZ R38, R38, R13 ;  /* 0x0000000d26267220 */ /* 0x000fe20000410000 */
[----:B------:R-:W-:-:S05]  /*8800*/  FFMA.FTZ R41, R40, R127, 1.1641532182693481445e-10 ;  /* 0x2f00000028297423 */ /* 0x000fca000001007f */
        /* <DEDUP_REMOVED lines=11> */
.L_x_44149:
        /* <DEDUP_REMOVED lines=13> */
.L_x_44151:
[----:B------:R-:W-:Y:S05]  /*8990*/  BSYNC.RECONVERGENT B1 ;  /* 0x0000000000017941 */ /* 0x000fea0003800200 */
.L_x_44150:
        /* <DEDUP_REMOVED lines=43> */
.L_x_44148:
[----:B------:R-:W-:Y:S05]  /*8c50*/  BSYNC.RECONVERGENT B0 ;  /* 0x0000000000007941 */ /* 0x000fea0003800200 */
.L_x_44147:
        /* <DEDUP_REMOVED lines=10> */
.L_x_44131:
[----:B------:R-:W-:Y:S01]  /*8d00*/  SEL R40, RZ, 0x1000000, !P5 ;  /* 0x01000000ff287807 */ /* 0x000fe20006800000 */
[----:B------:R-:W-:Y:S01]  /*8d10*/  VIADD R93, R3, 0x60 ;  /* 0x00000060035d7836 */ /* 0x000fe20000000000 */
[----:B------:R-:W-:Y:S02]  /*8d20*/  SEL R41, RZ, 0x10000, !P4 ;  /* 0x00010000ff297807 */ /* 0x000fe40006000000 */
[----:B------:R-:W-:Y:S01]  /*8d30*/  SEL R42, RZ, 0x100, !P3 ;  /* 0x00000100ff2a7807 */ /* 0x000fe20005800000 */
[----:B------:R-:W-:Y:S01]  /*8d40*/  IMAD.WIDE.U32 R44, R93, 0x10, R124 ;  /* 0x000000105d2c7825 */ /* 0x000fe200078e007c */
[----:B------:R-:W-:Y:S02]  /*8d50*/  SEL R43, RZ, 0x1, !P2 ;  /* 0x00000001ff2b7807 */ /* 0x000fe40005000000 */
[----:B------:R-:W-:Y:S01]  /*8d60*/  IADD3 R42, PT, PT, R42, R40, R41 ;  /* 0x000000282a2a7210 */ /* 0x000fe20007ffe029 */
[----:B------:R-:W-:-:S04]  /*8d70*/  IMAD.WIDE.U32 R40, R0, 0x10, R120 ;  /* 0x0000001000287825 */ /* 0x000fc800078e0078 */
[----:B------:R-:W-:Y:S01]  /*8d80*/  IMAD.IADD R47, R42, 0x1, R43 ;  /* 0x000000012a2f7824 */ /* 0x000fe200078e022b */
[----:B------:R-:W-:Y:S01]  /*8d90*/  STG.E.128 desc[UR6][R40.64], R36 ;  /* 0x0000002428007986 */ /* 0x000fe2000c101d06 */
[----:B------:R-:W-:-:S05]  /*8da0*/  IMAD.WIDE.U32 R42, R0, 0x4, R128 ;  /* 0x00000004002a7825 */ /* 0x000fca00078e0080 */
        /* <DEDUP_REMOVED lines=22> */
.L_x_44155:
        /* <DEDUP_REMOVED lines=13> */
.L_x_44157:
[----:B------:R-:W-:Y:S05]  /*8fe0*/  BSYNC.RECONVERGENT B1 ;  /* 0x0000000000017941 */ /* 0x000fea0003800200 */
.L_x_44156:
        /* <DEDUP_REMOVED lines=42> */
.L_x_44154:
[----:B------:R-:W-:Y:S05]  /*9290*/  BSYNC.RECONVERGENT B0 ;  /* 0x0000000000007941 */ /* 0x000fea0003800200 */
.L_x_44153:
[----:B------:R-:W-:Y:S01]  /*92a0*/  I2FP.F32.U32 R48, R50 ;  /* 0x0000003200307245 */ /* 0x000fe20000201000 */
[----:B-----5:R-:W-:Y:S01]  /*92b0*/  FMUL.FTZ R40, R40, R92 ;  /* 0x0000005c28287220 */ /* 0x020fe20000410000 */
        /* <DEDUP_REMOVED lines=19> */
.L_x_44160:
        /* <DEDUP_REMOVED lines=13> */
.L_x_44162:
[----:B------:R-:W-:Y:S05]  /*94c0*/  BSYNC.RECONVERGENT B1 ;  /* 0x0000000000017941 */ /* 0x000fea0003800200 */
.L_x_44161:
        /* <DEDUP_REMOVED lines=43> */
.L_x_44159:
[----:B------:R-:W-:Y:S05]  /*9780*/  BSYNC.RECONVERGENT B0 ;  /* 0x0000000000007941 */ /* 0x000fea0003800200 */
.L_x_44158:
        /* <DEDUP_REMOVED lines=21> */
.L_x_44165:
        /* <DEDUP_REMOVED lines=13> */
.L_x_44167:
[----:B------:R-:W-:Y:S05]  /*99b0*/  BSYNC.RECONVERGENT B1 ;  /* 0x0000000000017941 */ /* 0x000fea0003800200 */
.L_x_44166:
        /* <DEDUP_REMOVED lines=43> */
.L_x_44164:
[----:B------:R-:W-:Y:S05]  /*9c70*/  BSYNC.RECONVERGENT B0 ;  /* 0x0000000000007941 */ /* 0x000fea0003800200 */
.L_x_44163:
[----:B------:R-:W-:Y:S01]  /*9c80*/  I2FP.F32.U32 R44, R45 ;  /* 0x0000002d002c7245 */ /* 0x000fe20000201000 */
[----:B------:R-:W-:Y:S01]  /*9c90*/  FMUL.FTZ R42, R42, R92 ;  /* 0x0000005c2a2a7220 */ /* 0x000fe20000410000 */
        /* <DEDUP_REMOVED lines=19> */
.L_x_44170:
        /* <DEDUP_REMOVED lines=13> */
.L_x_44172:
[----:B------:R-:W-:Y:S05]  /*9ea0*/  BSYNC.RECONVERGENT B1 ;  /* 0x0000000000017941 */ /* 0x000fea0003800200 */
.L_x_44171:
        /* <DEDUP_REMOVED lines=43> */
.L_x_44169:
[----:B------:R-:W-:Y:S05]  /*a160*/  BSYNC.RECONVERGENT B0 ;  /* 0x0000000000007941 */ /* 0x000fea0003800200 */
.L_x_44168:
        /* <DEDUP_REMOVED lines=9> */
.L_x_44152:
        /* <DEDUP_REMOVED lines=16> */
.L_x_44176:
        /* <DEDUP_REMOVED lines=13> */
.L_x_44178:
[----:B------:R-:W-:Y:S05]  /*a3d0*/  BSYNC.RECONVERGENT B1 ;  /* 0x0000000000017941 */ /* 0x000fea0003800200 */
.L_x_44177:
        /* <DEDUP_REMOVED lines=42> */
.L_x_44175:
[----:B------:R-:W-:Y:S05]  /*a680*/  BSYNC.RECONVERGENT B0 ;  /* 0x0000000000007941 */ /* 0x000fea0003800200 */
.L_x_44174:
[----:B------:R-:W-:Y:S01]  /*a690*/  ISETP.NE.AND P3, PT, R46, 0x1, PT ;  /* 0x000000012e00780c */ /* 0x000fe20003f65270 */
[----:B-----5:R-:W-:Y:S01]  /*a6a0*/  FMUL.FTZ R40, R40, R92 ;  /* 0x0000005c28287220 */ /* 0x020fe20000410000 */
        /* <DEDUP_REMOVED lines=16> */
.L_x_44181:
        /* <DEDUP_REMOVED lines=13> */
.L_x_44183:
[----:B------:R-:W-:Y:S05]  /*a880*/  BSYNC.RECONVERGENT B1 ;  /* 0x0000000000017941 */ /* 0x000fea0003800200 */
.L_x_44182:
        /* <DEDUP_REMOVED lines=43> */
.L_x_44180:
[----:B------:R-:W-:Y:S05]  /*ab40*/  BSYNC.RECONVERGENT B0 ;  /* 0x0000000000007941 */ /* 0x000fea0003800200 */
.L_x_44179:
[----:B------:R-:W-:Y:S01]  /*ab50*/  ISETP.NE.AND P4, PT, R47, 0x1, PT ;  /* 0x000000012f00780c */ /* 0x000fe20003f85270 */
[----:B------:R-:W-:Y:S01]  /*ab60*/  BSSY.RECONVERGENT B0, `(.L_x_44184) ;  /* 0x000004a000007945 */ /* 0x000fe20003800200 */
[----:B------:R-:W-:Y:S01]  /*ab70*/  I2FP.F32.U32 R44, R45 ;  /* 0x0000002d002c7245 */ /* 0x000fe20000201000 */
[----:B------:R-:W-:-:S04]  /*ab80*/  IMAD.MOV.U32 R46, RZ, RZ, 0x2 ;  /* 0x00000002ff2e7424 */ /* 0x000fc800078e00ff */
        /* <DEDUP_REMOVED lines=14> */
.L_x_44186:
        /* <DEDUP_REMOVED lines=13> */
.L_x_44188:
[----:B------:R-:W-:Y:S05]  /*ad40*/  BSYNC.RECONVERGENT B1 ;  /* 0x0000000000017941 */ /* 0x000fea0003800200 */
.L_x_44187:
        /* <DEDUP_REMOVED lines=43> */
.L_x_44185:
[----:B------:R-:W-:Y:S05]  /*b000*/  BSYNC.RECONVERGENT B0 ;  /* 0x0000000000007941 */ /* 0x000fea0003800200 */
.L_x_44184:
        /* <DEDUP_REMOVED lines=18> */
.L_x_44191:
        /* <DEDUP_REMOVED lines=13> */
.L_x_44193:
[----:B------:R-:W-:Y:S05]  /*b200*/  BSYNC.RECONVERGENT B1 ;  /* 0x0000000000017941 */ /* 0x000fea0003800200 */
.L_x_44192:
        /* <DEDUP_REMOVED lines=43> */
.L_x_44190:
[----:B------:R-:W-:Y:S05]  /*b4c0*/  BSYNC.RECONVERGENT B0 ;  /* 0x0000000000007941 */ /* 0x000fea0003800200 */
.L_x_44189:
        /* <DEDUP_REMOVED lines=10> */
.L_x_44173:
[----:B------:R-:W-:Y:S01]  /*b570*/  SEL R44, RZ, 0x1000000, !P5 ;  /* 0x01000000ff2c7807 */ /* 0x000fe20006800000 */
[----:B------:R-:W-:Y:S01]  /*b580*/  VIADD R104, R3, 0x80 ;  /* 0x0000008003687836 */ /* 0x000fe20000000000 */
[----:B------:R-:W-:Y:S02]  /*b590*/  SEL R45, RZ, 0x10000, !P4 ;  /* 0x00010000ff2d7807 */ /* 0x000fe40006000000 */
[----:B------:R-:W-:Y:S01]  /*b5a0*/  SEL R46, RZ, 0x100, !P3 ;  /* 0x00000100ff2e7807 */ /* 0x000fe20005800000 */
[----:B------:R-:W-:Y:S01]  /*b5b0*/  IMAD.WIDE.U32 R48, R104, 0x10, R124 ;  /* 0x0000001068307825 */ /* 0x000fe200078e007c */
[----:B------:R-:W-:Y:S02]  /*b5c0*/  SEL R47, RZ, 0x1, !P2 ;  /* 0x00000001ff2f7807 */ /* 0x000fe40005000000 */
[----:B------:R-:W-:Y:S01]  /*b5d0*/  IADD3 R46, PT, PT, R46, R44, R45 ;  /* 0x0000002c2e2e7210 */ /* 0x000fe20007ffe02d */
[----:B------:R-:W-:-:S03]  /*b5e0*/  IMAD.WIDE.U32 R44, R93, 0x10, R120 ;  /* 0x000000105d2c7825 */ /* 0x000fc600078e0078 */
[----:B------:R-:W-:Y:S01]  /*b5f0*/  IADD3 R51, PT, PT, R46, R47, RZ ;  /* 0x0000002f2e337210 */ /* 0x000fe20007ffe0ff */
[----:B------:R-:W-:Y:S01]  /*b600*/  IMAD.WIDE.U32 R46, R93, 0x4, R128 ;  /* 0x000000045d2e7825 */ /* 0x000fe200078e0080 */
[----:B------:R-:W-:Y:S04]  /*b610*/  STG.E.128 desc[UR6][R44.64], R40 ;  /* 0x000000282c007986 */ /* 0x000fe8000c101d06 */
        /* <DEDUP_REMOVED lines=22> */
.L_x_44197:
        /* <DEDUP_REMOVED lines=13> */
.L_x_44199:
[----:B------:R-:W-:Y:S05]  /*b850*/  BSYNC.RECONVERGENT B1 ;  /* 0x0000000000017941 */ /* 0x000fea0003800200 */
.L_x_44198:
        /* <DEDUP_REMOVED lines=42> */
.L_x_44196:
[----:B------:R-:W-:Y:S05]  /*bb00*/  BSYNC.RECONVERGENT B0 ;  /* 0x0000000000007941 */ /* 0x000fea0003800200 */
.L_x_44195:
[----:B------:R-:W-:Y:S01]  /*bb10*/  I2FP.F32.U32 R52, R54 ;  /* 0x0000003600347245 */ /* 0x000fe20000201000 */
[----:B-----5:R-:W-:Y:S01]  /*bb20*/  FMUL.FTZ R44, R44, R92 ;  /* 0x0000005c2c2c7220 */ /* 0x020fe20000410000 */
[----:B------:R-:W-:Y:S01]  /*bb30*/  ISETP.NE.AND P3, PT, R53, 0x1, PT ;  /* 0x000000013500780c */ /* 0x000fe20003f65270 */
[----:B------:R-:W-:Y:S02]  /*bb40*/  BSSY.RECONVERGENT B0, `(.L_x_44200) ;  /* 0x000004b000007945 */ /* 0x000fe40003800200 */
[----:B------:R-:W-:Y:S01]  /*bb50*/  FFMA.FTZ R55, R52, R127, 1.1641532182693481445e-10 ;  /* 0x2f00000034377423 */ /* 0x000fe2000001007f */
[----:B------:R-:W-:Y:S01]  /*bb60*/  FMUL.FTZ R44, R44, R13 ;  /* 0x0000000d2c2c7220 */ /* 0x000fe20000410000 */
[----:B------:R-:W-:-:S03]  /*bb70*/  HFMA2 R52, -RZ, RZ, 0, 1.1920928955078125e-07 ;  /* 0x00000002ff347431 */ /* 0x000fc600000001ff */
        /* <DEDUP_REMOVED lines=14> */
.L_x_44202:
        /* <DEDUP_REMOVED lines=13> */
.L_x_44204:
[----:B------:R-:W-:Y:S05]  /*bd30*/  BSYNC.RECONVERGENT B1 ;  /* 0x0000000000017941 */ /* 0x000fea0003800200 */
.L_x_44203:
        /* <DEDUP_REMOVED lines=43> */
.L_x_44201:
[----:B------:R-:W-:Y:S05]  /*bff0*/  BSYNC.RECONVERGENT B0 ;  /* 0x0000000000007941 */ /* 0x000fea0003800200 */
.L_x_44200:
        /* <DEDUP_REMOVED lines=21> */
.L_x_44207:
        /* <DEDUP_REMOVED lines=13> */
.L_x_44209:
[----:B------:R-:W-:Y:S05]  /*c220*/  BSYNC.RECONVERGENT B1 ;  /* 0x0000000000017941 */ /* 0x000fea0003800200 */
.L_x_44208:
        /* <DEDUP_REMOVED lines=43> */
.L_x_44206:
[----:B------:R-:W-:Y:S05]  /*c4e0*/  BSYNC.RECONVERGENT B0 ;  /* 0x0000000000007941 */ /* 0x000fea0003800200 */
.L_x_44205:
        /* <DEDUP_REMOVED lines=21> */
.L_x_44212:
        /* <DEDUP_REMOVED lines=13> */
.L_x_44214:
[----:B------:R-:W-:Y:S05]  /*c710*/  BSYNC.RECONVERGENT B1 ;  /* 0x0000000000017941 */ /* 0x000fea0003800200 */
.L_x_44213:
        /* <DEDUP_REMOVED lines=43> */
.L_x_44211:
[----:B------:R-:W-:Y:S05]  /*c9d0*/  BSYNC.RECONVERGENT B0 ;  /* 0x0000000000007941 */ /* 0x000fea0003800200 */
.L_x_44210:
        /* <DEDUP_REMOVED lines=9> */
.L_x_44194:
        /* <DEDUP_REMOVED lines=16> */
.L_x_44218:
        /* <DEDUP_REMOVED lines=13> */
.L_x_44220:
[----:B------:R-:W-:Y:S05]  /*cc40*/  BSYNC.RECONVERGENT B1 ;  /* 0x0000000000017941 */ /* 0x000fea0003800200 */
.L_x_44219:
        /* <DEDUP_REMOVED lines=42> */
.L_x_44217:
[----:B------:R-:W-:Y:S05]  /*cef0*/  BSYNC.RECONVERGENT B0 ;  /* 0x0000000000007941 */ /* 0x000fea0003800200 */
.L_x_44216:
        /* <DEDUP_REMOVED lines=18> */
.L_x_44223:
        /* <DEDUP_REMOVED lines=13> */
.L_x_44225:
[----:B------:R-:W-:Y:S05]  /*d0f0*/  BSYNC.RECONVERGENT B1 ;  /* 0x0000000000017941 */ /* 0x000fea0003800200 */
.L_x_44224:
        /* <DEDUP_REMOVED lines=43> */
.L_x_44222:
[----:B------:R-:W-:Y:S05]  /*d3b0*/  BSYNC.RECONVERGENT B0 ;  /* 0x0000000000007941 */ /* 0x000fea0003800200 */
.L_x_44221:
        /* <DEDUP_REMOVED lines=18> */
.L_x_44228:
        /* <DEDUP_REMOVED lines=13> */
.L_x_44230:
[----:B------:R-:W-:Y:S05]  /*d5b0*/  BSYNC.RECONVERGENT B1 ;  /* 0x0000000000017941 */ /* 0x000fea0003800200 */
.L_x_44229:
        /* <DEDUP_REMOVED lines=43> */
.L_x_44227:
[----:B------:R-:W-:Y:S05]  /*d870*/  BSYNC.RECONVERGENT B0 ;  /* 0x0000000000007941 */ /* 0x000fea0003800200 */
.L_x_44226:
        /* <DEDUP_REMOVED lines=18> */
.L_x_44233:
        /* <DEDUP_REMOVED lines=13> */
.L_x_44235:
[----:B------:R-:W-:Y:S05]  /*da70*/  BSYNC.RECONVERGENT B1 ;  /* 0x0000000000017941 */ /* 0x000fea0003800200 */
.L_x_44234:
        /* <DEDUP_REMOVED lines=43> */
.L_x_44232:
[----:B------:R-:W-:Y:S05]  /*dd30*/  BSYNC.RECONVERGENT B0 ;  /* 0x0000000000007941 */ /* 0x000fea0003800200 */
.L_x_44231:
        /* <DEDUP_REMOVED lines=10> */
.L_x_44215:
        /* <DEDUP_REMOVED lines=33> */
.L_x_44239:
        /* <DEDUP_REMOVED lines=13> */
.L_x_44241:
[----:B------:R-:W-:Y:S05]  /*e0c0*/  BSYNC.RECONVERGENT B1 ;  /* 0x0000000000017941 */ /* 0x000fea0003800200 */
.L_x_44240:
        /* <DEDUP_REMOVED lines=42> */
.L_x_44238:
[----:B------:R-:W-:Y:S05]  /*e370*/  BSYNC.RECONVERGENT B0 ;  /* 0x0000000000007941 */ /* 0x000fea0003800200 */
.L_x_44237:
[----:B------:R-:W-:Y:S01]  /*e380*/  I2FP.F32.U32 R56, R58 ;  /* 0x0000003a00387245 */ /* 0x000fe20000201000 */
[----:B-----5:R-:W-:Y:S01]  /*e390*/  FMUL.FTZ R48, R48, R92 ;  /* 0x0000005c30307220 */ /* 0x020fe20000410000 */
        /* <DEDUP_REMOVED lines=19> */
.L_x_44244:
        /* <DEDUP_REMOVED lines=13> */
.L_x_44246:
[----:B------:R-:W-:Y:S05]  /*e5a0*/  BSYNC.RECONVERGENT B1 ;  /* 0x0000000000017941 */ /* 0x000fea0003800200 */
.L_x_44245:
        /* <DEDUP_REMOVED lines=43> */
.L_x_44243:
[----:B------:R-:W-:Y:S05]  /*e860*/  BSYNC.RECONVERGENT B0 ;  /* 0x0000000000007941 */ /* 0x000fea0003800200 */
.L_x_44242:
        /* <DEDUP_REMOVED lines=21> */
.L_x_44249:
        /* <DEDUP_REMOVED lines=13> */
.L_x_44251:
[----:B------:R-:W-:Y:S05]  /*ea90*/  BSYNC.RECONVERGENT B1 ;  /* 0x0000000000017941 */ /* 0x000fea0003800200 */
.L_x_44250:
        /* <DEDUP_REMOVED lines=43> */
.L_x_44248:
[----:B------:R-:W-:Y:S05]  /*ed50*/  BSYNC.RECONVERGENT B0 ;  /* 0x0000000000007941 */ /* 0x000fea0003800200 */
.L_x_44247:
        /* <DEDUP_REMOVED lines=21> */
.L_x_44254:
        /* <DEDUP_REMOVED lines=13> */
.L_x_44256:
[----:B------:R-:W-:Y:S05]  /*ef80*/  BSYNC.RECONVERGENT B1 ;  /* 0x0000000000017941 */ /* 0x000fea0003800200 */
.L_x_44255:
        /* <DEDUP_REMOVED lines=43> */
.L_x_44253:
[----:B------:R-:W-:Y:S05]  /*f240*/  BSYNC.RECONVERGENT B0 ;  /* 0x0000000000007941 */ /* 0x000fea0003800200 */
.L_x_44252:
        /* <DEDUP_REMOVED lines=9> */
.L_x_44236:
        /* <DEDUP_REMOVED lines=16> */
.L_x_44260:
        /* <DEDUP_REMOVED lines=13> */
.L_x_44262:
[----:B------:R-:W-:Y:S05]  /*f4b0*/  BSYNC.RECONVERGENT B1 ;  /* 0x0000000000017941 */ /* 0x000fea0003800200 */
.L_x_44261:
        /* <DEDUP_REMOVED lines=42> */
.L_x_44259:
[----:B------:R-:W-:Y:S05]  /*f760*/  BSYNC.RECONVERGENT B0 ;  /* 0x0000000000007941 */ /* 0x000fea0003800200 */
.L_x_44258:
[----:B------:R-:W-:Y:S01]  /*f770*/  ISETP.NE.AND P3, PT, R52, 0x1, PT ;  /* 0x000000013400780c */ /* 0x000fe20003f65270 */
[----:B-----5:R-:W-:Y:S01]  /*f780*/  FMUL.FTZ R48, R48, R92 ;  /* 0x0000005c30307220 */ /* 0x020fe20000410000 */
        /* <DEDUP_REMOVED lines=16> */
.L_x_44265:
        /* <DEDUP_REMOVED lines=13> */
.L_x_44267:
[----:B------:R-:W-:Y:S05]  /*f960*/  BSYNC.RECONVERGENT B1 ;  /* 0x0000000000017941 */ /* 0x000fea0003800200 */
.L_x_44266:
        /* <DEDUP_REMOVED lines=43> */
.L_x_44264:
[----:B------:R-:W-:Y:S05]  /*fc20*/  BSYNC.RECONVERGENT B0 ;  /* 0x0000000000007941 */ /* 0x000fea0003800200 */
.L_x_44263:
        /* <DEDUP_REMOVED lines=18> */
.L_x_44270:
        /* <DEDUP_REMOVED lines=13> */
.L_x_44272:
[----:B------:R-:W-:Y:S05]  /*fe20*/  BSYNC.RECONVERGENT B1 ;  /* 0x0000000000017941 */ /* 0x000fea0003800200 */
.L_x_44271:
        /* <DEDUP_REMOVED lines=43> */
.L_x_44269:
[----:B------:R-:W-:Y:S05]  /*100e0*/  BSYNC.RECONVERGENT B0 ;  /* 0x0000000000007941 */ /* 0x000fea0003800200 */
.L_x_44268:
        /* <DEDUP_REMOVED lines=18> */
.L_x_44275:
        /* <DEDUP_REMOVED lines=13> */
.L_x_44277:
[----:B------:R-:W-:Y:S05]  /*102e0*/  BSYNC.RECONVERGENT B1 ;  /* 0x0000000000017941 */ /* 0x000fea0003800200 */
.L_x_44276:
        /* <DEDUP_REMOVED lines=43> */
.L_x_44274:
[----:B------:R-:W-:Y:S05]  /*105a0*/  BSYNC.RECONVERGENT B0 ;  /* 0x0000000000007941 */ /* 0x000fea0003800200 */
.L_x_44273:
        /* <DEDUP_REMOVED lines=10> */
.L_x_44257:
        /* <DEDUP_REMOVED lines=33> */
.L_x_44281:
        /* <DEDUP_REMOVED lines=13> */
.L_x_44283:
[----:B------:R-:W-:Y:S05]  /*10930*/  BSYNC.RECONVERGENT B1 ;  /* 0x0000000000017941 */ /* 0x000fea0003800200 */
.L_x_44282:
        /* <DEDUP_REMOVED lines=42> */
.L_x_44280:
[----:B------:R-:W-:Y:S05]  /*10be0*/  BSYNC.RECONVERGENT B0 ;  /* 0x0000000000007941 */ /* 0x000fea0003800200 */
.L_x_44279:
        /* <DEDUP_REMOVED lines=21> */
.L_x_44286:
        /* <DEDUP_REMOVED lines=13> */
.L_x_44288:
[----:B------:R-:W-:Y:S05]  /*10e10*/  BSYNC.RECONVERGENT B1 ;  /* 0x0000000000017941 */ /* 0x000fea0003800200 */
.L_x_44287:
        /* <DEDUP_REMOVED lines=43> */
.L_x_44285:
[----:B------:R-:W-:Y:S05]  /*110d0*/  BSYNC.RECONVERGENT B0 ;  /* 0x0000000000007941 */ /* 0x000fea0003800200 */
.L_x_44284:
        /* <DEDUP_REMOVED lines=21> */
.L_x_44291:
        /* <DEDUP_REMOVED lines=13> */
.L_x_44293:
[----:B------:R-:W-:Y:S05]  /*11300*/  BSYNC.RECONVERGENT B1 ;  /* 0x0000000000017941 */ /* 0x000fea0003800200 */
.L_x_44292:
        /* <DEDUP_REMOVED lines=43> */
.L_x_44290:
[----:B------:R-:W-:Y:S05]  /*115c0*/  BSYNC.RECONVERGENT B0 ;  /* 0x0000000000007941 */ /* 0x000fea0003800200 */
.L_x_44289:
[----:B------:R-:W-:Y:S01]  /*115d0*/  I2FP.F32.U32 R57, R57 ;  /* 0x0000003900397245 */ /* 0x000fe20000201000 */
[----:B------:R-:W-:Y:S01]  /*115e0*/  FMUL.FTZ R54, R54, R92 ;  /* 0x0000005c36367220 */ /* 0x000fe20000410000 */
[----:B------:R-:W-:Y:S01]  /*115f0*/  ISETP.NE.AND P5, PT, R56, 0x1, PT ;  /* 0x000000013800780c */ /* 0x000fe20003fa5270 */
[----:B------:R-:W-:Y:S01]  /*11600*/  BSSY.RECONVERGENT B0, `(.L_x_44294) ;  /* 0x000004b000007945 */ /* 0x000fe20003800200 */
[----:B------:R-:W-:Y:S02]  /*11610*/  HFMA2 R65, -RZ, RZ, 0, 1.1920928955078125e-07 ;  /* 0x00000002ff417431 */ /* 0x000fe400000001ff */
[----:B------:R-:W-:Y:S01]  /*11620*/  FFMA.FTZ R57, R57, R127, 1.1641532182693481445e-10 ;  /* 0x2f00000039397423 */ /* 0x000fe2000001007f */
[----:B------:R-:W-:-:S04]  /*11630*/  FMUL.FTZ R54, R54, R13 ;  /* 0x0000000d36367220 */ /* 0x000fc80000410000 */
        /* <DEDUP_REMOVED lines=14> */
.L_x_44296:
        /* <DEDUP_REMOVED lines=13> */
.L_x_44298:
[----:B------:R-:W-:Y:S05]  /*117f0*/  BSYNC.RECONVERGENT B1 ;  /* 0x0000000000017941 */ /* 0x000fea0003800200 */
.L_x_44297:
        /* <DEDUP_REMOVED lines=43> */
.L_x_44295:
[----:B------:R-:W-:Y:S05]  /*11ab0*/  BSYNC.RECONVERGENT B0 ;  /* 0x0000000000007941 */ /* 0x000fea0003800200 */
.L_x_44294:
        /* <DEDUP_REMOVED lines=9> */
.L_x_44278:
        /* <DEDUP_REMOVED lines=16> */
.L_x_44302:
        /* <DEDUP_REMOVED lines=13> */
.L_x_44304:
[----:B------:R-:W-:Y:S05]  /*11d20*/  BSYNC.RECONVERGENT B1 ;  /* 0x0000000000017941 */ /* 0x000fea0003800200 */
.L_x_44303:
        /* <DEDUP_REMOVED lines=42> */
.L_x_44301:
[----:B------:R-:W-:Y:S05]  /*11fd0*/  BSYNC.RECONVERGENT B0 ;  /* 0x0000000000007941 */ /* 0x000fea0003800200 */
.L_x_44300:
        /* <DEDUP_REMOVED lines=18> */
.L_x_44307:
        /* <DEDUP_REMOVED lines=13> */
.L_x_44309:
[----:B------:R-:W-:Y:S05]  /*121d0*/  BSYNC.RECONVERGENT B1 ;  /* 0x0000000000017941 */ /* 0x000fea0003800200 */
.L_x_44308:
        /* <DEDUP_REMOVED lines=43> */
.L_x_44306:
[----:B------:R-:W-:Y:S05]  /*12490*/  BSYNC.RECONVERGENT B0 ;  /* 0x0000000000007941 */ /* 0x000fea0003800200 */
.L_x_44305:
[----:B------:R-:W-:Y:S01]  /*124a0*/  ISETP.NE.AND P4, PT, R58, 0x1, PT ;  /* 0x000000013a00780c */ /* 0x000fe20003f85270 */
[----:B------:R-:W-:Y:S01]  /*124b0*/  FMUL.FTZ R53, R53, R92 ;  /* 0x0000005c35357220 */ /* 0x000fe20000410000 */
[----:B------:R-:W-:Y:S01]  /*124c0*/  I2FP.F32.U32 R56, R57 ;  /* 0x0000003900387245 */ /* 0x000fe20000201000 */
[----:B------:R-:W-:Y:S01]  /*124d0*/  BSSY.RECONVERGENT B0, `(.L_x_44310) ;  /* 0x0000048000007945 */ /* 0x000fe20003800200 */
[----:B------:R-:W-:Y:S01]  /*124e0*/  MOV R57, R4 ;  /* 0x0000000400397202 */ /* 0x000fe20000000f00 */
[----:B------:R-:W-:Y:S02]  /*124f0*/  FMUL.FTZ R53, R53, R13 ;  /* 0x0000000d35357220 */ /* 0x000fe40000410000 */
[----:B------:R-:W-:-:S05]  /*12500*/  FFMA.FTZ R56, R56, R127, 1.1641532182693481445e-10 ;  /* 0x2f00000038387423 */ /* 0x000fca000001007f */
[----:B------:R-:W-:Y:S01]  /*12510*/  FSETP.LE.FTZ.AND P3, PT, R56, R12, PT ;  /* 0x0000000c3800720b */ /* 0x000fe20003f73000 */
[----:B------:R-:W-:Y:S01]  /*12520*/  IMAD.MOV.U32 R56, RZ, RZ, 0x2 ;  /* 0x00000002ff387424 */ /* 0x000fe200078e00ff */
        /* <DEDUP_REMOVED lines=9> */
.L_x_44312:
        /* <DEDUP_REMOVED lines=13> */
.L_x_44314:
[----:B------:R-:W-:Y:S05]  /*12690*/  BSYNC.RECONVERGENT B1 ;  /* 0x0000000000017941 */ /* 0x000fea0003800200 */
.L_x_44313:
        /* <DEDUP_REMOVED lines=43> */
.L_x_44311:
[----:B------:R-:W-:Y:S05]  /*12950*/  BSYNC.RECONVERGENT B0 ;  /* 0x0000000000007941 */ /* 0x000fea0003800200 */
.L_x_44310:
        /* <DEDUP_REMOVED lines=18> */
.L_x_44317:
        /* <DEDUP_REMOVED lines=13> */
.L_x_44319:
[----:B------:R-:W-:Y:S05]  /*12b50*/  BSYNC.RECONVERGENT B1 ;  /* 0x0000000000017941 */ /* 0x000fea0003800200 */
.L_x_44318:
        /* <DEDUP_REMOVED lines=43> */
.L_x_44316:
[----:B------:R-:W-:Y:S05]  /*12e10*/  BSYNC.RECONVERGENT B0 ;  /* 0x0000000000007941 */ /* 0x000fea0003800200 */
.L_x_44315:
        /* <DEDUP_REMOVED lines=8> */
[----:B------:R-:W-:Y:S02]  /*12ea0*/  PLOP3.LUT P5, PT, P6, PT, PT, 0x8, 0x80 ;  /* 0x000000000080781c */ /* 0x000fe400037ae170 */
[----:B------:R-:W-:-:S11]  /*12eb0*/  FSEL R55, R55, RZ, !P6 ;  /* 0x000000ff37377208 */ /* 0x000fd60007000000 */
.L_x_44299:
        /* <DEDUP_REMOVED lines=33> */
.L_x_44323:
        /* <DEDUP_REMOVED lines=13> */
.L_x_44325:
[----:B------:R-:W-:Y:S05]  /*131a0*/  BSYNC.RECONVERGENT B1 ;  /* 0x0000000000017941 */ /* 0x000fea0003800200 */
.L_x_44324:
        /* <DEDUP_REMOVED lines=42> */
.L_x_44322:
[----:B------:R-:W-:Y:S05]  /*13450*/  BSYNC.RECONVERGENT B0 ;  /* 0x0000000000007941 */ /* 0x000fea0003800200 */
.L_x_44321:
        /* <DEDUP_REMOVED lines=21> */
.L_x_44328:
        /* <DEDUP_REMOVED lines=13> */
.L_x_44330:
[----:B------:R-:W-:Y:S05]  /*13680*/  BSYNC.RECONVERGENT B1 ;  /* 0x0000000000017941 */ /* 0x000fea0003800200 */
.L_x_44329:
        /* <DEDUP_REMOVED lines=43> */
.L_x_44327:
[----:B------:R-:W-:Y:S05]  /*13940*/  BSYNC.RECONVERGENT B0 ;  /* 0x0000000000007941 */ /* 0x000fea0003800200 */
.L_x_44326:
        /* <DEDUP_REMOVED lines=21> */
.L_x_44333:
        /* <DEDUP_REMOVED lines=13> */
.L_x_44335:
[----:B------:R-:W-:Y:S05]  /*13b70*/  BSYNC.RECONVERGENT B1 ;  /* 0x0000000000017941 */ /* 0x000fea0003800200 */
.L_x_44334:
        /* <DEDUP_REMOVED lines=43> */
.L_x_44332:
[----:B------:R-:W-:Y:S05]  /*13e30*/  BSYNC.RECONVERGENT B0 ;  /* 0x0000000000007941 */ /* 0x000fea0003800200 */
.L_x_44331:
        /* <DEDUP_REMOVED lines=21> */
.L_x_44338:
        /* <DEDUP_REMOVED lines=13> */
.L_x_44340:
[----:B------:R-:W-:Y:S05]  /*14060*/  BSYNC.RECONVERGENT B1 ;  /* 0x0000000000017941 */ /* 0x000fea0003800200 */
.L_x_44339:
        /* <DEDUP_REMOVED lines=43> */
.L_x_44337:
[----:B------:R-:W-:Y:S05]  /*14320*/  BSYNC.RECONVERGENT B0 ;  /* 0x0000000000007941 */ /* 0x000fea0003800200 */
.L_x_44336:
        /* <DEDUP_REMOVED lines=9> */
.L_x_44320:
        /* <DEDUP_REMOVED lines=16> */
.L_x_44344:
        /* <DEDUP_REMOVED lines=13> */
.L_x_44346:
[----:B------:R-:W-:Y:S05]  /*14590*/  BSYNC.RECONVERGENT B1 ;  /* 0x0000000000017941 */ /* 0x000fea0003800200 */
.L_x_44345:
        /* <DEDUP_REMOVED lines=42> */
.L_x_44343:
[----:B------:R-:W-:Y:S05]  /*14840*/  BSYNC.RECONVERGENT B0 ;  /* 0x0000000000007941 */ /* 0x000fea0003800200 */
.L_x_44342:
        /* <DEDUP_REMOVED lines=18> */
.L_x_44349:
        /* <DEDUP_REMOVED lines=13> */
.L_x_44351:
[----:B------:R-:W-:Y:S05]  /*14a40*/  BSYNC.RECONVERGENT B1 ;  /* 0x0000000000017941 */ /* 0x000fea0003800200 */
.L_x_44350:
        /* <DEDUP_REMOVED lines=43> */
.L_x_44348:
[----:B------:R-:W-:Y:S05]  /*14d00*/  BSYNC.RECONVERGENT B0 ;  /* 0x0000000000007941 */ /* 0x000fea0003800200 */
.L_x_44347:
        /* <DEDUP_REMOVED lines=18> */
.L_x_44354:
        /* <DEDUP_REMOVED lines=13> */
.L_x_44356:
[----:B------:R-:W-:Y:S05]  /*14f00*/  BSYNC.RECONVERGENT B1 ;  /* 0x0000000000017941 */ /* 0x000fea0003800200 */
.L_x_44355:
        /* <DEDUP_REMOVED lines=43> */
.L_x_44353:
[----:B------:R-:W-:Y:S05]  /*151c0*/  BSYNC.RECONVERGENT B0 ;  /* 0x0000000000007941 */ /* 0x000fea0003800200 */
.L_x_44352:
        /* <DEDUP_REMOVED lines=18> */
.L_x_44359:
        /* <DEDUP_REMOVED lines=13> */
.L_x_44361:
[----:B------:R-:W-:Y:S05]  /*153c0*/  BSYNC.RECONVERGENT B1 ;  /* 0x0000000000017941 */ /* 0x000fea0003800200 */
.L_x_44360:
        /* <DEDUP_REMOVED lines=43> */
.L_x_44358:
[----:B------:R-:W-:Y:S05]  /*15680*/  BSYNC.RECONVERGENT B0 ;  /* 0x0000000000007941 */ /* 0x000fea0003800200 */
.L_x_44357:
        /* <DEDUP_REMOVED lines=10> */
.L_x_44341:
        /* <DEDUP_REMOVED lines=33> */
.L_x_44365:
        /* <DEDUP_REMOVED lines=13> */
.L_x_44367:
[----:B------:R-:W-:Y:S05]  /*15a10*/  BSYNC.RECONVERGENT B1 ;  /* 0x0000000000017941 */ /* 0x000fea0003800200 */
.L_x_44366:
        /* <DEDUP_REMOVED lines=42> */
.L_x_44364:
[----:B------:R-:W-:Y:S05]  /*15cc0*/  BSYNC.RECONVERGENT B0 ;  /* 0x0000000000007941 */ /* 0x000fea0003800200 */
.L_x_44363:
        /* <DEDUP_REMOVED lines=21> */
.L_x_44370:
        /* <DEDUP_REMOVED lines=13> */
.L_x_44372:
[----:B------:R-:W-:Y:S05]  /*15ef0*/  BSYNC.RECONVERGENT B1 ;  /* 0x0000000000017941 */ /* 0x000fea0003800200 */
.L_x_44371:
        /* <DEDUP_REMOVED lines=43> */
.L_x_44369:
[----:B------:R-:W-:Y:S05]  /*161b0*/  BSYNC.RECONVERGENT B0 ;  /* 0x0000000000007941 */ /* 0x000fea0003800200 */
.L_x_44368:
        /* <DEDUP_REMOVED lines=21> */
.L_x_44375:
        /* <DEDUP_REMOVED lines=13> */
.L_x_44377:
[----:B------:R-:W-:Y:S05]  /*163e0*/  BSYNC.RECONVERGENT B1 ;  /* 0x0000000000017941 */ /* 0x000fea0003800200 */
.L_x_44376:
        /* <DEDUP_REMOVED lines=43> */
.L_x_44374:
[----:B------:R-:W-:Y:S05]  /*166a0*/  BSYNC.RECONVERGENT B0 ;  /* 0x0000000000007941 */ /* 0x000fea0003800200 */
.L_x_44373:
        /* <DEDUP_REMOVED lines=21> */
.L_x_44380:
        /* <DEDUP_REMOVED lines=13> */
.L_x_44382:
[----:B------:R-:W-:Y:S05]  /*168d0*/  BSYNC.RECONVERGENT B1 ;  /* 0x0000000000017941 */ /* 0x000fea0003800200 */
.L_x_44381:
        /* <DEDUP_REMOVED lines=43> */
.L_x_44379:
[----:B------:R-:W-:Y:S05]  /*16b90*/  BSYNC.RECONVERGENT B0 ;  /* 0x0000000000007941 */ /* 0x000fea0003800200 */
.L_x_44378:
        /* <DEDUP_REMOVED lines=9> */
.L_x_44362:
        /* <DEDUP_REMOVED lines=16> */
.L_x_44386:
        /* <DEDUP_REMOVED lines=13> */
.L_x_44388:
[----:B------:R-:W-:Y:S05]  /*16e00*/  BSYNC.RECONVERGENT B1 ;  /* 0x0000000000017941 */ /* 0x000fea0003800200 */
.L_x_44387:
        /* <DEDUP_REMOVED lines=42> */
.L_x_44385:
[----:B------:R-:W-:Y:S05]  /*170b0*/  BSYNC.RECONVERGENT B0 ;  /* 0x0000000000007941 */ /* 0x000fea0003800200 */
.L_x_44384:
        /* <DEDUP_REMOVED lines=18> */
.L_x_44391:
        /* <DEDUP_REMOVED lines=13> */
.L_x_44393:
[----:B------:R-:W-:Y:S05]  /*172b0*/  BSYNC.RECONVERGENT B1 ;  /* 0x0000000000017941 */ /* 0x000fea0003800200 */
.L_x_44392:
        /* <DEDUP_REMOVED lines=43> */
.L_x_44390:
[----:B------:R-:W-:Y:S05]  /*17570*/  BSYNC.RECONVERGENT B0 ;  /* 0x0000000000007941 */ /* 0x000fea0003800200 */
.L_x_44389:
        /* <DEDUP_REMOVED lines=18> */
.L_x_44396:
        /* <DEDUP_REMOVED lines=13> */
.L_x_44398:
[----:B------:R-:W-:Y:S05]  /*17770*/  BSYNC.RECONVERGENT B1 ;  /* 0x0000000000017941 */ /* 0x000fea0003800200 */
.L_x_44397:
        /* <DEDUP_REMOVED lines=43> */
.L_x_44395:
[----:B------:R-:W-:Y:S05]  /*17a30*/  BSYNC.RECONVERGENT B0 ;  /* 0x0000000000007941 */ /* 0x000fea0003800200 */
.L_x_44394:
        /* <DEDUP_REMOVED lines=18> */
.L_x_44401:
        /* <DEDUP_REMOVED lines=13> */
.L_x_44403:
[----:B------:R-:W-:Y:S05]  /*17c30*/  BSYNC.RECONVERGENT B1 ;  /* 0x0000000000017941 */ /* 0x000fea0003800200 */
.L_x_44402:
        /* <DEDUP_REMOVED lines=43> */
.L_x_44400:
[----:B------:R-:W-:Y:S05]  /*17ef0*/  BSYNC.RECONVERGENT B0 ;  /* 0x0000000000007941 */ /* 0x000fea0003800200 */
.L_x_44399:
        /* <DEDUP_REMOVED lines=10> */
.L_x_44383:
        /* <DEDUP_REMOVED lines=33> */
.L_x_44407:
        /* <DEDUP_REMOVED lines=13> */
.L_x_44409:
[----:B------:R-:W-:Y:S05]  /*18280*/  BSYNC.RECONVERGENT B1 ;  /* 0x0000000000017941 */ /* 0x000fea0003800200 */
.L_x_44408:
        /* <DEDUP_REMOVED lines=42> */
.L_x_44406:
[----:B------:R-:W-:Y:S05]  /*18530*/  BSYNC.RECONVERGENT B0 ;  /* 0x0000000000007941 */ /* 0x000fea0003800200 */
.L_x_44405:
        /* <DEDUP_REMOVED lines=21> */
.L_x_44412:
        /* <DEDUP_REMOVED lines=13> */
.L_x_44414:
[----:B------:R-:W-:Y:S05]  /*18760*/  BSYNC.RECONVERGENT B1 ;  /* 0x0000000000017941 */ /* 0x000fea0003800200 */
.L_x_44413:
        /* <DEDUP_REMOVED lines=43> */
.L_x_44411:
[----:B------:R-:W-:Y:S05]  /*18a20*/  BSYNC.RECONVERGENT B0 ;  /* 0x0000000000007941 */ /* 0x000fea0003800200 */
.L_x_44410:
        /* <DEDUP_REMOVED lines=21> */
.L_x_44417:
        /* <DEDUP_REMOVED lines=13> */
.L_x_44419:
[----:B------:R-:W-:Y:S05]  /*18c50*/  BSYNC.RECONVERGENT B1 ;  /* 0x0000000000017941 */ /* 0x000fea0003800200 */
.L_x_44418:
        /* <DEDUP_REMOVED lines=43> */
.L_x_44416:
[----:B------:R-:W-:Y:S05]  /*18f10*/  BSYNC.RECONVERGENT B0 ;  /* 0x0000000000007941 */ /* 0x000fea0003800200 */
.L_x_44415:
        /* <DEDUP_REMOVED lines=21> */
.L_x_44422:
        /* <DEDUP_REMOVED lines=13> */
.L_x_44424:
[----:B------:R-:W-:Y:S05]  /*19140*/  BSYNC.RECONVERGENT B1 ;  /* 0x0000000000017941 */ /* 0x000fea0003800200 */
.L_x_44423:
        /* <DEDUP_REMOVED lines=43> */
.L_x_44421:
[----:B------:R-:W-:Y:S05]  /*19400*/  BSYNC.RECONVERGENT B0 ;  /* 0x0000000000007941 */ /* 0x000fea0003800200 */
.L_x_44420:
        /* <DEDUP_REMOVED lines=9> */
.L_x_44404:
        /* <DEDUP_REMOVED lines=16> */
.L_x_44428:
        /* <DEDUP_REMOVED lines=13> */
.L_x_44430:
[----:B------:R-:W-:Y:S05]  /*19670*/  BSYNC.RECONVERGENT B1 ;  /* 0x0000000000017941 */ /* 0x000fea0003800200 */
.L_x_44429:
        /* <DEDUP_REMOVED lines=42> */
.L_x_44427:
[----:B------:R-:W-:Y:S05]  /*19920*/  BSYNC.RECONVERGENT B0 ;  /* 0x0000000000007941 */ /* 0x000fea0003800200 */
.L_x_44426:
        /* <DEDUP_REMOVED lines=18> */
.L_x_44433:
        /* <DEDUP_REMOVED lines=13> */
.L_x_44435:
[----:B------:R-:W-:Y:S05]  /*19b20*/  BSYNC.RECONVERGENT B1 ;  /* 0x0000000000017941 */ /* 0x000fea0003800200 */
.L_x_44434:
        /* <DEDUP_REMOVED lines=43> */
.L_x_44432:
[----:B------:R-:W-:Y:S05]  /*19de0*/  BSYNC.RECONVERGENT B0 ;  /* 0x0000000000007941 */ /* 0x000fea0003800200 */
.L_x_44431:
        /* <DEDUP_REMOVED lines=18> */
.L_x_44438:
        /* <DEDUP_REMOVED lines=13> */
.L_x_44440:
[----:B------:R-:W-:Y:S05]  /*19fe0*/  BSYNC.RECONVERGENT B1 ;  /* 0x0000000000017941 */ /* 0x000fea0003800200 */
.L_x_44439:
        /* <DEDUP_REMOVED lines=43> */
.L_x_44437:
[----:B------:R-:W-:Y:S05]  /*1a2a0*/  BSYNC.RECONVERGENT B0 ;  /* 0x0000000000007941 */ /* 0x000fea0003800200 */
.L_x_44436:
        /* <DEDUP_REMOVED lines=18> */
.L_x_44443:
        /* <DEDUP_REMOVED lines=13> */
.L_x_44445:
[----:B------:R-:W-:Y:S05]  /*1a4a0*/  BSYNC.RECONVERGENT B1 ;  /* 0x0000000000017941 */ /* 0x000fea0003800200 */
.L_x_44444:
        /* <DEDUP_REMOVED lines=43> */
.L_x_44442:
[----:B------:R-:W-:Y:S05]  /*1a760*/  BSYNC.RECONVERGENT B0 ;  /* 0x0000000000007941 */ /* 0x000fea0003800200 */
.L_x_44441:
        /* <DEDUP_REMOVED lines=10> */
.L_x_44425:
        /* <DEDUP_REMOVED lines=33> */
.L_x_44449:
        /* <DEDUP_REMOVED lines=13> */
.L_x_44451:
[----:B------:R-:W-:Y:S05]  /*1aaf0*/  BSYNC.RECONVERGENT B1 ;  /* 0x0000000000017941 */ /* 0x000fea0003800200 */
.L_x_44450:
        /* <DEDUP_REMOVED lines=42> */
.L_x_44448:
[----:B------:R-:W-:Y:S05]  /*1ada0*/  BSYNC.RECONVERGENT B0 ;  /* 0x0000000000007941 */ /* 0x000fea0003800200 */
.L_x_44447:
        /* <DEDUP_REMOVED lines=21> */
.L_x_44454:
        /* <DEDUP_REMOVED lines=13> */
.L_x_44456:
[----:B------:R-:W-:Y:S05]  /*1afd0*/  BSYNC.RECONVERGENT B1 ;  /* 0x0000000000017941 */ /* 0x000fea0003800200 */
.L_x_44455:
        /* <DEDUP_REMOVED lines=43> */
.L_x_44453:
[----:B------:R-:W-:Y:S05]  /*1b290*/  BSYNC.RECONVERGENT B0 ;  /* 0x0000000000007941 */ /* 0x000fea0003800200 */
.L_x_44452:
        /* <DEDUP_REMOVED lines=21> */
.L_x_44459:
        /* <DEDUP_REMOVED lines=13> */
.L_x_44461:
[----:B------:R-:W-:Y:S05]  /*1b4c0*/  BSYNC.RECONVERGENT B1 ;  /* 0x0000000000017941 */ /* 0x000fea0003800200 */
.L_x_44460:
        /* <DEDUP_REMOVED lines=43> */
.L_x_44458:
[----:B------:R-:W-:Y:S05]  /*1b780*/  BSYNC.RECONVERGENT B0 ;  /* 0x0000000000007941 */ /* 0x000fea0003800200 */
.L_x_44457:
        /* <DEDUP_REMOVED lines=21> */
.L_x_44464:
        /* <DEDUP_REMOVED lines=13> */
.L_x_44466:
[----:B------:R-:W-:Y:S05]  /*1b9b0*/  BSYNC.RECONVERGENT B1 ;  /* 0x0000000000017941 */ /* 0x000fea0003800200 */
.L_x_44465:
        /* <DEDUP_REMOVED lines=43> */
.L_x_44463:
[----:B------:R-:W-:Y:S05]  /*1bc70*/  BSYNC.RECONVERGENT B0 ;  /* 0x0000000000007941 */ /* 0x000fea0003800200 */
.L_x_44462:
        /* <DEDUP_REMOVED lines=9> */
.L_x_44446:
        /* <DEDUP_REMOVED lines=16> */
.L_x_44470:
        /* <DEDUP_REMOVED lines=13> */
.L_x_44472:
[----:B------:R-:W-:Y:S05]  /*1bee0*/  BSYNC.RECONVERGENT B1 ;  /* 0x0000000000017941 */ /* 0x000fea0003800200 */
.L_x_44471:
        /* <DEDUP_REMOVED lines=42> */
.L_x_44469:
[----:B------:R-:W-:Y:S05]  /*1c190*/  BSYNC.RECONVERGENT B0 ;  /* 0x0000000000007941 */ /* 0x000fea0003800200 */
.L_x_44468:
        /* <DEDUP_REMOVED lines=18> */
.L_x_44475:
        /* <DEDUP_REMOVED lines=13> */
.L_x_44477:
[----:B------:R-:W-:Y:S05]  /*1c390*/  BSYNC.RECONVERGENT B1 ;  /* 0x0000000000017941 */ /* 0x000fea0003800200 */
.L_x_44476:
        /* <DEDUP_REMOVED lines=43> */
.L_x_44474:
[----:B------:R-:W-:Y:S05]  /*1c650*/  BSYNC.RECONVERGENT B0 ;  /* 0x0000000000007941 */ /* 0x000fea0003800200 */
.L_x_44473:
        /* <DEDUP_REMOVED lines=18> */
.L_x_44480:
        /* <DEDUP_REMOVED lines=13> */
.L_x_44482:
[----:B------:R-:W-:Y:S05]  /*1c850*/  BSYNC.RECONVERGENT B1 ;  /* 0x0000000000017941 */ /* 0x000fea0003800200 */
.L_x_44481:
        /* <DEDUP_REMOVED lines=43> */
.L_x_44479:
[----:B------:R-:W-:Y:S05]  /*1cb10*/  BSYNC.RECONVERGENT B0 ;  /* 0x0000000000007941 */ /* 0x000fea0003800200 */
.L_x_44478:
        /* <DEDUP_REMOVED lines=18> */
.L_x_44485:
        /* <DEDUP_REMOVED lines=13> */
.L_x_44487:
[----:B------:R-:W-:Y:S05]  /*1cd10*/  BSYNC.RECONVERGENT B1 ;  /* 0x0000000000017941 */ /* 0x000fea0003800200 */
.L_x_44486:
        /* <DEDUP_REMOVED lines=43> */
.L_x_44484:
[----:B------:R-:W-:Y:S05]  /*1cfd0*/  BSYNC.RECONVERGENT B0 ;  /* 0x0000000000007941 */ /* 0x000fea0003800200 */
.L_x_44483:
        /* <DEDUP_REMOVED lines=10> */
.L_x_44467:
[----:B------:R-:W0:Y:S01]  /*1d080*/  LDC.64 R76, c[0x0][0x3a8] ;  /* 0x0000ea00ff4c7b82 */ /* 0x000e220000000a00 */
[----:B------:R-:W-:Y:S01]  /*1d090*/  SEL R74, RZ, 0x1000000, !P5 ;  /* 0x01000000ff4a7807 */ /* 0x000fe20006800000 */
[----:B------:R-:W-:Y:S01]  /*1d0a0*/  VIADD R126, R3, 0x160 ;  /* 0x00000160037e7836 */ /* 0x000fe20000000000 */
[----:B------:R-:W-:Y:S02]  /*1d0b0*/  SEL R72, RZ, 0x10000, !P4 ;  /* 0x00010000ff487807 */ /* 0x000fe40006000000 */
[----:B------:R-:W-:Y:S02]  /*1d0c0*/  SEL R73, RZ, 0x100, !P3 ;  /* 0x00000100ff497807 */ /* 0x000fe40005800000 */
[----:B------:R-:W-:Y:S02]  /*1d0d0*/  SEL R78, RZ, 0x1, !P2 ;  /* 0x00000001ff4e7807 */ /* 0x000fe40005000000 */
[----:B------:R-:W-:-:S04]  /*1d0e0*/  IADD3 R74, PT, PT, R73, R74, R72 ;  /* 0x0000004a494a7210 */ /* 0x000fc80007ffe048 */
[----:B------:R-:W-:Y:S01]  /*1d0f0*/  IADD3 R78, PT, PT, R74, R78, RZ ;  /* 0x0000004e4a4e7210 */ /* 0x000fe20007ffe0ff */
[----:B------:R-:W-:-:S04]  /*1d100*/  IMAD.WIDE.U32 R74, R119, 0x4, R128 ;  /* 0x00000004774a7825 */ /* 0x000fc800078e0080 */
[----:B0-----:R-:W-:-:S04]  /*1d110*/  IMAD.WIDE.U32 R72, R119, 0x10, R76 ;  /* 0x0000001077487825 */ /* 0x001fc800078e004c */
        /* <DEDUP_REMOVED lines=24> */
.L_x_44491:
        /* <DEDUP_REMOVED lines=13> */
.L_x_44493:
[----:B------:R-:W-:Y:S05]  /*1d370*/  BSYNC.RECONVERGENT B1 ;  /* 0x0000000000017941 */ /* 0x000fea0003800200 */
.L_x_44492:
        /* <DEDUP_REMOVED lines=43> */
.L_x_44490:
[----:B------:R-:W-:Y:S05]  /*1d630*/  BSYNC.RECONVERGENT B0 ;  /* 0x0000000000007941 */ /* 0x000fea0003800200 */
.L_x_44489:
[----:B------:R-:W-:Y:S01]  /*1d640*/  I2FP.F32.U32 R120, R123 ;  /* 0x0000007b00787245 */ /* 0x000fe20000201000 */
[----:B-----5:R-:W-:Y:S01]  /*1d650*/  FMUL.FTZ R72, R72, R92 ;  /* 0x0000005c48487220 */ /* 0x020fe20000410000 */
        /* <DEDUP_REMOVED lines=19> */
.L_x_44496:
        /* <DEDUP_REMOVED lines=13> */
.L_x_44498:
[----:B------:R-:W-:Y:S05]  /*1d860*/  BSYNC.RECONVERGENT B1 ;  /* 0x0000000000017941 */ /* 0x000fea0003800200 */
.L_x_44497:
        /* <DEDUP_REMOVED lines=43> */
.L_x_44495:
[----:B------:R-:W-:Y:S05]  /*1db20*/  BSYNC.RECONVERGENT B0 ;  /* 0x0000000000007941 */ /* 0x000fea0003800200 */
.L_x_44494:
[----:B------:R-:W-:Y:S01]  /*1db30*/  I2FP.F32.U32 R72, R72 ;  /* 0x0000004800487245 */ /* 0x000fe20000201000 */
[----:B------:R-:W-:Y:S01]  /*1db40*/  FMUL.FTZ R73, R73, R92 ;  /* 0x0000005c49497220 */ /* 0x000fe20000410000 */
[----:B------:R-:W-:Y:S01]  /*1db50*/  ISETP.NE.AND P3, PT, R120, 0x1, PT ;  /* 0x000000017800780c */ /* 0x000fe20003f65270 */
[----:B------:R-:W-:Y:S01]  /*1db60*/  BSSY.RECONVERGENT B0, `(.L_x_44499) ;  /* 0x000004b000007945 */ /* 0x000fe20003800200 */
[----:B------:R-:W-:Y:S02]  /*1db70*/  IMAD.MOV.U32 R121, RZ, RZ, R4 ;  /* 0x000000ffff797224 */ /* 0x000fe400078e0004 */
[----:B------:R-:W-:Y:S01]  /*1db80*/  FFMA.FTZ R72, R72, R127, 1.1641532182693481445e-10 ;  /* 0x2f00000048487423 */ /* 0x000fe2000001007f */
[----:B------:R-:W-:-:S04]  /*1db90*/  FMUL.FTZ R73, R73, R13 ;  /* 0x0000000d49497220 */ /* 0x000fc80000410000 */
        /* <DEDUP_REMOVED lines=14> */
.L_x_44501:
        /* <DEDUP_REMOVED lines=13> */
.L_x_44503:
[----:B------:R-:W-:Y:S05]  /*1dd50*/  BSYNC.RECONVERGENT B1 ;  /* 0x0000000000017941 */ /* 0x000fea0003800200 */
.L_x_44502:
        /* <DEDUP_REMOVED lines=43> */
.L_x_44500:
[----:B------:R-:W-:Y:S05]  /*1e010*/  BSYNC.RECONVERGENT B0 ;  /* 0x0000000000007941 */ /* 0x000fea0003800200 */
.L_x_44499:
        /* <DEDUP_REMOVED lines=21> */
.L_x_44506:
        /* <DEDUP_REMOVED lines=13> */
.L_x_44508:
[----:B------:R-:W-:Y:S05]  /*1e240*/  BSYNC.RECONVERGENT B1 ;  /* 0x0000000000017941 */ /* 0x000fea0003800200 */
.L_x_44507:
        /* <DEDUP_REMOVED lines=43> */
.L_x_44505:
[----:B------:R-:W-:Y:S05]  /*1e500*/  BSYNC.RECONVERGENT B0 ;  /* 0x0000000000007941 */ /* 0x000fea0003800200 */
.L_x_44504:
        /* <DEDUP_REMOVED lines=9> */
.L_x_44488:
        /* <DEDUP_REMOVED lines=16> */
.L_x_44512:
        /* <DEDUP_REMOVED lines=13> */
.L_x_44514:
[----:B------:R-:W-:Y:S05]  /*1e770*/  BSYNC.RECONVERGENT B1 ;  /* 0x0000000000017941 */ /* 0x000fea0003800200 */
.L_x_44513:
        /* <DEDUP_REMOVED lines=43> */
.L_x_44511:
[----:B------:R-:W-:Y:S05]  /*1ea30*/  BSYNC.RECONVERGENT B0 ;  /* 0x0000000000007941 */ /* 0x000fea0003800200 */
.L_x_44510:
[----:B------:R-:W-:Y:S01]  /*1ea40*/  I2FP.F32.U32 R76, R76 ;  /* 0x0000004c004c7245 */ /* 0x000fe20000201000 */
[----:B------:R-:W-:Y:S01]  /*1ea50*/  BSSY.RECONVERGENT B0, `(.L_x_44515) ;  /* 0x000004a000007945 */ /* 0x000fe20003800200 */
[----:B------:R-:W-:Y:S01]  /*1ea60*/  ISETP.NE.AND P2, PT, R77, 0x1, PT ;  /* 0x000000014d00780c */ /* 0x000fe20003f45270 */
[----:B------:R-:W-:Y:S02]  /*1ea70*/  HFMA2 R78, -RZ, RZ, 0, 1.1920928955078125e-07 ;  /* 0x00000002ff4e7431 */ /* 0x000fe400000001ff */
[----:B------:R-:W-:-:S05]  /*1ea80*/  FFMA.FTZ R76, R76, R127, 1.1641532182693481445e-10 ;  /* 0x2f0000004c4c7423 */ /* 0x000fca000001007f */
[----:B------:R-:W-:Y:S01]  /*1ea90*/  FSETP.LE.FTZ.AND P0, PT, R76, R12, PT ;  /* 0x0000000c4c00720b */ /* 0x000fe20003f13000 */
[----:B-----5:R-:W-:Y:S01]  /*1eaa0*/  FMUL.FTZ R76, R72, R92 ;  /* 0x0000005c484c7220 */ /* 0x020fe20000410000 */
        /* <DEDUP_REMOVED lines=11> */
.L_x_44517:
        /* <DEDUP_REMOVED lines=13> */
.L_x_44519:
[----:B------:R-:W-:Y:S05]  /*1ec30*/  BSYNC.RECONVERGENT B1 ;  /* 0x0000000000017941 */ /* 0x000fea0003800200 */
.L_x_44518:
        /* <DEDUP_REMOVED lines=43> */
.L_x_44516:
[----:B------:R-:W-:Y:S05]  /*1eef0*/  BSYNC.RECONVERGENT B0 ;  /* 0x0000000000007941 */ /* 0x000fea0003800200 */
.L_x_44515:
[----:B------:R-:W-:Y:S01]  /*1ef00*/  ISETP.NE.AND P3, PT, R78, 0x1, PT ;  /* 0x000000014e00780c */ /* 0x000fe20003f65270 */
[----:B------:R-:W-:Y:S01]  /*1ef10*/  FMUL.FTZ R77, R73, R92 ;  /* 0x0000005c494d7220 */ /* 0x000fe20000410000 */
[----:B------:R-:W-:Y:S01]  /*1ef20*/  I2FP.F32.U32 R72, R72 ;  /* 0x0000004800487245 */ /* 0x000fe20000201000 */
[----:B------:R-:W-:Y:S01]  /*1ef30*/  BSSY.RECONVERGENT B0, `(.L_x_44520) ;  /* 0x0000048000007945 */ /* 0x000fe20003800200 */
[----:B------:R-:W-:Y:S01]  /*1ef40*/  IMAD.MOV.U32 R73, RZ, RZ, 0x2 ;  /* 0x00000002ff497424 */ /* 0x000fe200078e00ff */
[----:B------:R-:W-:Y:S01]  /*1ef50*/  MOV R79, R4 ;  /* 0x00000004004f7202 */ /* 0x000fe20000000f00 */
[----:B------:R-:W-:Y:S01]  /*1ef60*/  FMUL.FTZ R77, R77, R13 ;  /* 0x0000000d4d4d7220 */ /* 0x000fe20000410000 */
[----:B------:R-:W-:-:S05]  /*1ef70*/  FFMA.FTZ R72, R72, R127, 1.1641532182693481445e-10 ;  /* 0x2f00000048487423 */ /* 0x000fca000001007f */
        /* <DEDUP_REMOVED lines=10> */
.L_x_44522:
        /* <DEDUP_REMOVED lines=13> */
.L_x_44524:
[----:B------:R-:W-:Y:S05]  /*1f0f0*/  BSYNC.RECONVERGENT B1 ;  /* 0x0000000000017941 */ /* 0x000fea0003800200 */
.L_x_44523:
        /* <DEDUP_REMOVED lines=43> */
.L_x_44521:
[----:B------:R-:W-:Y:S05]  /*1f3b0*/  BSYNC.RECONVERGENT B0 ;  /* 0x0000000000007941 */ /* 0x000fea0003800200 */
.L_x_44520:
[----:B------:R-:W-:Y:S01]  /*1f3c0*/  ISETP.NE.AND P4, PT, R73, 0x1, PT ;  /* 0x000000014900780c */ /* 0x000fe20003f85270 */
[----:B------:R-:W-:Y:S01]  /*1f3d0*/  FMUL.FTZ R74, R74, R92 ;  /* 0x0000005c4a4a7220 */ /* 0x000fe20000410000 */
[----:B------:R-:W-:Y:S01]  /*1f3e0*/  I2FP.F32.U32 R72, R79 ;  /* 0x0000004f00487245 */ /* 0x000fe20000201000 */
[----:B------:R-:W-:Y:S01]  /*1f3f0*/  BSSY.RECONVERGENT B0, `(.L_x_44525) ;  /* 0x0000048000007945 */ /* 0x000fe20003800200 */
[----:B------:R-:W-:Y:S02]  /*1f400*/  IMAD.MOV.U32 R78, RZ, RZ, R4 ;  /* 0x000000ffff4e7224 */ /* 0x000fe400078e0004 */
[----:B------:R-:W-:Y:S01]  /*1f410*/  FMUL.FTZ R74, R74, R13 ;  /* 0x0000000d4a4a7220 */ /* 0x000fe20000410000 */
[----:B------:R-:W-:-:S05]  /*1f420*/  FFMA.FTZ R72, R72, R127, 1.1641532182693481445e-10 ;  /* 0x2f00000048487423 */ /* 0x000fca000001007f */
[----:B------:R-:W-:Y:S01]  /*1f430*/  FSETP.LE.FTZ.AND P3, PT, R72, R12, PT ;  /* 0x0000000c4800720b */ /* 0x000fe20003f73000 */
[----:B------:R-:W-:Y:S01]  /*1f440*/  HFMA2 R72, -RZ, RZ, 0, 1.1920928955078125e-07 ;  /* 0x00000002ff487431 */ /* 0x000fe200000001ff */
        /* <DEDUP_REMOVED lines=9> */
.L_x_44527:
        /* <DEDUP_REMOVED lines=13> */
.L_x_44529:
[----:B------:R-:W-:Y:S05]  /*1f5b0*/  BSYNC.RECONVERGENT B1 ;  /* 0x0000000000017941 */ /* 0x000fea0003800200 */
.L_x_44528:
        /* <DEDUP_REMOVED lines=43> */
.L_x_44526:
[----:B------:R-:W-:Y:S05]  /*1f870*/  BSYNC.RECONVERGENT B0 ;  /* 0x0000000000007941 */ /* 0x000fea0003800200 */
.L_x_44525:
        /* <DEDUP_REMOVED lines=10> */
.L_x_44509:
[----:B------:R-:W-:Y:S01]  /*1f920*/  FADD.FTZ R12, RZ, R28 ;  /* 0x0000001cff0c7221 */ /* 0x000fe20000010000 */
[----:B------:R-:W0:Y:S01]  /*1f930*/  LDC.64 R18, c[0x0][0x3b0] ;  /* 0x0000ec00ff127b82 */ /* 0x000e220000000a00 */
[----:B------:R-:W-:Y:S01]  /*1f940*/  SEL R14, RZ, 0x10000, !P3 ;  /* 0x00010000ff0e7807 */ /* 0x000fe20005800000 */
[----:B------:R-:W-:Y:S01]  /*1f950*/  UMOV UR4, 0xffffffff ;  /* 0xffffffff00047882 */ /* 0x000fe20000000000 */
[----:B------:R-:W-:Y:S01]  /*1f960*/  FADD.FTZ R12, R12, R29 ;  /* 0x0000001d0c0c7221 */ /* 0x000fe20000010000 */
[----:B------:R-:W-:Y:S02]  /*1f970*/  SEL R13, RZ, 0x100, !P2 ;  /* 0x00000100ff0d7807 */ /* 0x000fe40005000000 */
[----:B------:R-:W-:Y:S01]  /*1f980*/  SEL R16, RZ, 0x1, !P0 ;  /* 0x00000001ff107807 */ /* 0x000fe20004000000 */
[----:B------:R-:W-:Y:S01]  /*1f990*/  FADD.FTZ R12, R12, R30 ;  /* 0x0000001e0c0c7221 */ /* 0x000fe20000010000 */
[----:B------:R-:W1:Y:S03]  /*1f9a0*/  LDC.64 R20, c[0x0][0x3a8] ;  /* 0x0000ea00ff147b82 */ /* 0x000e660000000a00 */
        /* <DEDUP_REMOVED lines=38> */
[----:B------:R-:W-:Y:S01]  /*1fc10*/  IADD3 R14, PT, PT, R13, R12, R14 ;  /* 0x0000000c0d0e7210 */ /* 0x000fe20007ffe00e */
[----:B-1----:R-:W-:-:S04]  /*1fc20*/  IMAD.WIDE.U32 R12, R126, 0x10, R20 ;  /* 0x000000107e0c7825 */ /* 0x002fc800078e0014 */
[----:B------:R-:W-:Y:S01]  /*1fc30*/  FADD.FTZ R17, R17, R68 ;  /* 0x0000004411117221 */ /* 0x000fe20000010000 */
[----:B------:R-:W-:Y:S01]  /*1fc40*/  IMAD.IADD R16, R14, 0x1, R16 ;  /* 0x000000010e107824 */ /* 0x000fe200078e0210 */
[----:B------:R1:W-:Y:S01]  /*1fc50*/  STG.E.128 desc[UR6][R12.64], R76 ;  /* 0x0000004c0c007986 */ /* 0x0003e2000c101d06 */
[----:B0-----:R-:W-:-:S04]  /*1fc60*/  IMAD.WIDE.U32 R14, R126, 0x4, R18 ;  /* 0x000000047e0e7825 */ /* 0x001fc800078e0012 */
[----:B------:R-:W-:Y:S01]  /*1fc70*/  FADD.FTZ R17, R17, R69 ;  /* 0x0000004511117221 */ /* 0x000fe20000010000 */
[----:B------:R-:W0:Y:S03]  /*1fc80*/  S2R R19, SR_TID.X ;  /* 0x0000000000137919 */ /* 0x000e260000002100 */
[----:B------:R-:W-:Y:S01]  /*1fc90*/  FADD.FTZ R17, R17, R70 ;  /* 0x0000004611117221 */ /* 0x000fe20000010000 */
[----:B------:R2:W-:Y:S03]  /*1fca0*/  STG.E desc[UR6][R14.64], R16 ;  /* 0x000000100e007986 */ /* 0x0005e6000c101906 */
[----:B------:R-:W-:-:S04]  /*1fcb0*/  FADD.FTZ R17, R17, R71 ;  /* 0x0000004711117221 */ /* 0x000fc80000010000 */
[----:B------:R-:W-:-:S04]  /*1fcc0*/  FADD.FTZ R18, R17, R76 ;  /* 0x0000004c11127221 */ /* 0x000fc80000010000 */
[----:B------:R-:W-:-:S04]  /*1fcd0*/  FADD.FTZ R17, R18, R77 ;  /* 0x0000004d12117221 */ /* 0x000fc80000010000 */
[----:B------:R-:W-:-:S04]  /*1fce0*/  FADD.FTZ R18, R17, R78 ;  /* 0x0000004e11127221 */ /* 0x000fc80000010000 */
[----:B-1----:R-:W-:Y:S01]  /*1fcf0*/  FADD.FTZ R12, R18, R79 ;  /* 0x0000004f120c7221 */ /* 0x002fe20000010000 */
[----:B0-----:R-:W-:Y:S01]  /*1fd00*/  LOP3.LUT P0, RZ, R19, 0x1f, RZ, 0xc0, !PT ;  /* 0x0000001f13ff7812 */ /* 0x001fe2000780c0ff */
[----:B--2---:R-:W-:-:S12]  /*1fd10*/  BRA.DIV UR4, `(.L_x_44530) ;  /* 0x0000001a04847947 */ /* 0x004fd8000b800000 */
        /* <DEDUP_REMOVED lines=117> */
.L_x_44543:
[----:B------:R-:W-:Y:S01]  /*20470*/  ISETP.NE.AND P2, PT, RZ, UR11, PT ;  /* 0x0000000bff007c0c */ /* 0x000fe2000bf45270 */
[----:B------:R-:W2:Y:S04]  /*20480*/  LDL.S16 R127, [R1+0x4] ;  /* 0x00000400017f7983 */ /* 0x000ea80000100600 */
[----:B------:R-:W3:Y:S01]  /*20490*/  LDL.S16 R125, [R1+0x2] ;  /* 0x00000200017d7983 */ /* 0x000ee20000100600 */
[C---:B------:R-:W-:Y:S01]  /*204a0*/  FSEL R124, R123.reuse, RZ, !P2 ;  /* 0x000000ff7b7c7208 */ /* 0x040fe20005000000 */
[----:B-1----:R-:W-:Y:S01]  /*204b0*/  FADD.FTZ R14, R16, R13 ;  /* 0x0000000d100e7221 */ /* 0x002fe20000010000 */
[----:B------:R-:W-:Y:S01]  /*204c0*/  FMUL.FTZ R13, R123, R123 ;  /* 0x0000007b7b0d7220 */ /* 0x000fe20000410000 */
[----:B------:R-:W1:Y:S02]  /*204d0*/  @!P0 LDC.64 R20, c[0x0][0x3c8] ;  /* 0x0000f200ff148b82 */ /* 0x000e640000000a00 */
[C---:B------:R-:W-:Y:S01]  /*204e0*/  FADD.FTZ R75, -R124.reuse, R43 ;  /* 0x0000002b7c4b7221 */ /* 0x040fe20000010100 */
[----:B------:R-:W-:Y:S01]  /*204f0*/  FADD.FTZ R43, -R124, R64 ;  /* 0x000000407c2b7221 */ /* 0x000fe20000010100 */
[----:B------:R-:W-:Y:S01]  /*20500*/  FSEL R13, R13, RZ, P2 ;  /* 0x000000ff0d0d7208 */ /* 0x000fe20001000000 */
[----:B------:R-:W4:Y:S01]  /*20510*/  LDL.S16 R64, [R1] ;  /* 0x0000000001407983 */ /* 0x000f220000100600 */
[----:B------:R-:W-:Y:S01]  /*20520*/  FFMA.FTZ R14, R14, R12, UR12 ;  /* 0x0000000c0e0e7e23 */ /* 0x000fe2000801000c */
[C---:B------:R-:W-:Y:S01]  /*20530*/  FADD.FTZ R15, -R124.reuse, R30 ;  /* 0x0000001e7c0f7221 */ /* 0x040fe20000010100 */
[C---:B0-----:R-:W-:Y:S01]  /*20540*/  FADD.FTZ R16, -R124.reuse, R31 ;  /* 0x0000001f7c107221 */ /* 0x041fe20000010100 */
[----:B------:R-:W-:Y:S01]  /*20550*/  FADD.FTZ R28, -R124, R28 ;  /* 0x0000001c7c1c7221 */ /* 0x000fe20000010100 */
[----:B------:R-:W-:Y:S01]  /*20560*/  FADD.FTZ R14, R14, R13 ;  /* 0x0000000d0e0e7221 */ /* 0x000fe20000010000 */
[----:B------:R-:W0:Y:S01]  /*20570*/  LDC.64 R30, c[0x0][0x428] ;  /* 0x00010a00ff1e7b82 */ /* 0x000e220000000a00 */
[C---:B------:R-:W-:Y:S01]  /*20580*/  FADD.FTZ R29, -R124.reuse, R29 ;  /* 0x0000001d7c1d7221 */ /* 0x040fe20000010100 */
[C---:B------:R-:W-:Y:S01]  /*20590*/  FADD.FTZ R90, -R124.reuse, R36 ;  /* 0x000000247c5a7221 */ /* 0x040fe20000010100 */
[C---:B------:R-:W-:Y:S01]  /*205a0*/  FADD.FTZ R81, -R124.reuse, R37 ;  /* 0x000000257c517221 */ /* 0x040fe20000010100 */
[C---:B------:R-:W-:Y:S01]  /*205b0*/  FADD.FTZ R80, -R124.reuse, R38 ;  /* 0x000000267c507221 */ /* 0x040fe20000010100 */
[----:B------:R-:W5:Y:S01]  /*205c0*/  MUFU.RSQ R14, R14 ;  /* 0x0000000e000e7308 */ /* 0x000f620000001400 */
[C---:B------:R-:W-:Y:S01]  /*205d0*/  FADD.FTZ R120, -R124.reuse, R39 ;  /* 0x000000277c787221 */ /* 0x040fe20000010100 */
[C---:B------:R-:W-:Y:S01]  /*205e0*/  FADD.FTZ R91, -R124.reuse, R46 ;  /* 0x0000002e7c5b7221 */ /* 0x040fe20000010100 */
[----:B------:R-:W5:Y:S01]  /*205f0*/  @!P0 LDC.64 R12, c[0x0][0x3c0] ;  /* 0x0000f000ff0c8b82 */ /* 0x000f620000000a00 */
        /* <DEDUP_REMOVED lines=23> */
[----:B-----5:R-:W-:-:S04]  /*20770*/  @!P0 IMAD.WIDE R12, R10, 0x4, R12 ;  /* 0x000000040a0c8825 */ /* 0x020fc800078e020c */
[C---:B------:R-:W-:Y:S01]  /*20780*/  FADD.FTZ R33, -R124.reuse, R33 ;  /* 0x000000217c217221 */ /* 0x040fe20000010100 */
        /* <DEDUP_REMOVED lines=15> */
[----:B-1----:R-:W-:-:S04]  /*20880*/  @!P0 IMAD.WIDE R12, R10, 0x4, R20 ;  /* 0x000000040a0c8825 */ /* 0x002fc800078e0214 */
[C---:B------:R-:W-:Y:S01]  /*20890*/  FMUL.FTZ R28, R14.reuse, R28 ;  /* 0x0000001c0e1c7220 */ /* 0x040fe20000410000 */
[C---:B------:R-:W-:Y:S01]  /*208a0*/  FMUL.FTZ R29, R14.reuse, R29 ;  /* 0x0000001d0e1d7220 */ /* 0x040fe20000410000 */
[C---:B------:R-:W-:Y:S01]  /*208b0*/  FMUL.FTZ R15, R14.reuse, R15 ;  /* 0x0000000f0e0f7220 */ /* 0x040fe20000410000 */
[----:B------:R-:W-:Y:S02]  /*208c0*/  HADD2.F32 R59, -RZ, R155.H0_H0 ;  /* 0x2000009bff3b7230 */ /* 0x000fe40000004100 */
[----:B------:R-:W-:Y:S02]  /*208d0*/  HADD2.F32 R58, -RZ, R154.H1_H1 ;  /* 0x3000009aff3a7230 */ /* 0x000fe40000004100 */
        /* <DEDUP_REMOVED lines=47> */
[----:B------:R-:W-:-:S02]  /*20bd0*/  HADD2.F32 R55, -RZ, R153.H1_H1 ;  /* 0x30000099ff377230 */ /* 0x000fc40000004100 */
[----:B------:R-:W-:Y:S02]  /*20be0*/  HADD2.F32 R18, -RZ, R165.H1_H1 ;  /* 0x300000a5ff127230 */ /* 0x000fe40000004100 */
[----:B------:R-:W-:Y:S02]  /*20bf0*/  HADD2.F32 R19, -RZ, R152.H0_H0 ;  /* 0x20000098ff137230 */ /* 0x000fe40000004100 */
[----:B------:R-:W-:Y:S02]  /*20c00*/  HADD2.F32 R54, -RZ, R132.H0_H0 ;  /* 0x20000084ff367230 */ /* 0x000fe40000004100 */
[----:B------:R-:W-:Y:S02]  /*20c10*/  HADD2.F32 R17, -RZ, R153.H0_H0 ;  /* 0x20000099ff117230 */ /* 0x000fe40000004100 */
[----:B-1----:R-:W-:Y:S01]  /*20c20*/  FFMA.FTZ R13, R29, R59, R58 ;  /* 0x0000003b1d0d7223 */ /* 0x002fe2000001003a */
[----:B------:R-:W-:-:S05]  /*20c30*/  HADD2.F32 R29, -RZ, R133.H0_H0 ;  /* 0x20000085ff1d7230 */ /* 0x000fca0000004100 */
[----:B------:R-:W-:Y:S01]  /*20c40*/  FFMA.FTZ R18, R62, R18, R29 ;  /* 0x000000123e127223 */ /* 0x000fe2000001001d */
[----:B0-----:R-:W-:-:S04]  /*20c50*/  IMAD.WIDE.U32 R58, R0, 0x10, R30 ;  /* 0x00000010003a7825 */ /* 0x001fc800078e001e */
[----:B------:R-:W-:-:S04]  /*20c60*/  IMAD.WIDE.U32 R66, R114, 0x10, R30 ;  /* 0x0000001072427825 */ /* 0x000fc800078e001e */
[----:B------:R-:W-:-:S04]  /*20c70*/  IMAD.WIDE.U32 R56, R119, 0x10, R30 ;  /* 0x0000001077387825 */ /* 0x000fc800078e001e */
[----:B------:R-:W-:Y:S02]  /*20c80*/  HADD2.F32 R0, -RZ, R84.H0_H0 ;  /* 0x20000054ff007230 */ /* 0x000fe40000004100 */
[----:B--2---:R-:W-:Y:S02]  /*20c90*/  HADD2.F32 R60, -RZ, R127.H0_H0 ;  /* 0x2000007fff3c7230 */ /* 0x004fe40000004100 */
[----:B---3--:R-:W-:-:S03]  /*20ca0*/  HADD2.F32 R53, -RZ, R125.H0_H0 ;  /* 0x2000007dff357230 */ /* 0x008fc60000004100 */
[----:B------:R-:W-:Y:S01]  /*20cb0*/  FFMA.FTZ R12, R28, R60, R61 ;  /* 0x0000003c1c0c7223 */ /* 0x000fe2000001003d */
[----:B------:R-:W-:Y:S02]  /*20cc0*/  HADD2.F32 R28, -RZ, R151.H1_H1 ;  /* 0x30000097ff1c7230 */ /* 0x000fe40000004100 */
[----:B------:R-:W-:Y:S01]  /*20cd0*/  FFMA.FTZ R14, R15, R53, R52 ;  /* 0x000000350f0e7223 */ /* 0x000fe20000010034 */
[----:B------:R-:W-:Y:S02]  /*20ce0*/  HADD2.F32 R15, -RZ, R154.H0_H0 ;  /* 0x2000009aff0f7230 */ /* 0x000fe40000004100 */
[----:B------:R-:W-:Y:S02]  /*20cf0*/  HADD2.F32 R52, -RZ, R152.H1_H1 ;  /* 0x30000098ff347230 */ /* 0x000fe40000004100 */
[----:B----4-:R-:W-:Y:S02]  /*20d00*/  HADD2.F32 R53, -RZ, R64.H0_H0 ;  /* 0x20000040ff357230 */ /* 0x010fe40000004100 */
[----:B------:R-:W-:Y:S01]  /*20d10*/  FFMA.FTZ R15, R16, R15, R55 ;  /* 0x0000000f100f7223 */ /* 0x000fe20000010037 */
[----:B------:R-:W-:Y:S01]  /*20d20*/  FFMA.FTZ R19, R63, R19, R28 ;  /* 0x000000133f137223 */ /* 0x000fe2000001001c */
[----:B------:R-:W-:Y:S01]  /*20d30*/  FFMA.FTZ R17, R33, R17, R52 ;  /* 0x0000001121117223 */ /* 0x000fe20000010034 */
[----:B------:R-:W-:-:S04]  /*20d40*/  IMAD.WIDE.U32 R28, R3, 0x10, R30 ;  /* 0x00000010031c7825 */ /* 0x000fc800078e001e */
[----:B------:R-:W-:Y:S01]  /*20d50*/  FFMA.FTZ R16, R32, R53, R54 ;  /* 0x0000003520107223 */ /* 0x000fe20000010036 */
[--C-:B------:R-:W-:Y:S01]  /*20d60*/  IMAD.WIDE.U32 R32, R2, 0x10, R30.reuse ;  /* 0x0000001002207825 */ /* 0x100fe200078e001e */
[----:B------:R0:W-:Y:S04]  /*20d70*/  STG.E.128 desc[UR6][R28.64], R12 ;  /* 0x0000000c1c007986 */ /* 0x0001e8000c101d06 */
[----:B------:R1:W-:Y:S01]  /*20d80*/  STG.E.128 desc[UR6][R32.64], R16 ;  /* 0x0000001020007986 */ /* 0x0003e2000c101d06 */
[----:B------:R-:W-:Y:S01]  /*20d90*/  IMAD.WIDE.U32 R60, R93, 0x10, R30 ;  /* 0x000000105d3c7825 */ /* 0x000fe200078e001e */
[----:B0-----:R-:W-:Y:S02]  /*20da0*/  SHF.R.U64 R13, R98, 0x10, R99 ;  /* 0x00000010620d7819 */ /* 0x001fe40000001263 */
[----:B-1----:R-:W-:-:S03]  /*20db0*/  SHF.R.U64 R19, R86, 0x10, R87 ;  /* 0x0000001056137819 */ /* 0x002fc60000001257 */
[----:B------:R-:W-:Y:S01]  /*20dc0*/  HADD2.F32 R13, -RZ, R13.H0_H0 ;  /* 0x2000000dff0d7230 */ /* 0x000fe20000004100 */
[----:B------:R-:W-:Y:S02]  /*20dd0*/  SHF.R.U32.HI R15, RZ, 0x10, R99 ;  /* 0x00000010ff0f7819 */ /* 0x000fe40000011663 */
[----:B------:R-:W-:Y:S01]  /*20de0*/  SHF.R.U32.HI R17, RZ, 0x10, R87 ;  /* 0x00000010ff117819 */ /* 0x000fe20000011657 */
[----:B------:R-:W-:Y:S02]  /*20df0*/  HADD2.F32 R19, -RZ, R19.H0_H0 ;  /* 0x20000013ff137230 */ /* 0x000fe40000004100 */
[----:B------:R-:W-:-:S04]  /*20e00*/  IMAD.WIDE.U32 R62, R104, 0x10, R30 ;  /* 0x00000010683e7825 */ /* 0x000fc800078e001e */
[----:B------:R-:W-:Y:S01]  /*20e10*/  FFMA.FTZ R13, R81, R13, R19 ;  /* 0x0000000d510d7223 */ /* 0x000fe20000010013 */
[----:B------:R-:W-:Y:S01]  /*20e20*/  IMAD.WIDE.U32 R64, R105, 0x10, R30 ;  /* 0x0000001069407825 */ /* 0x000fe200078e001e */
[----:B------:R-:W-:-:S03]  /*20e30*/  SHF.R.U32.HI R19, RZ, 0x10, R97 ;  /* 0x00000010ff137819 */ /* 0x000fc60000011661 */
[----:B------:R-:W-:-:S04]  /*20e40*/  IMAD.WIDE.U32 R2, R115, 0x10, R30 ;  /* 0x0000001073027825 */ /* 0x000fc800078e001e */
[----:B------:R-:W-:-:S04]  /*20e50*/  IMAD.WIDE.U32 R52, R116, 0x10, R30 ;  /* 0x0000001074347825 */ /* 0x000fc800078e001e */
[----:B------:R-:W-:-:S04]  /*20e60*/  IMAD.WIDE.U32 R54, R117, 0x10, R30 ;  /* 0x0000001075367825 */ /* 0x000fc800078e001e */
[----:B------:R-:W-:Y:S01]  /*20e70*/  IMAD.WIDE.U32 R126, R126, 0x10, R30 ;  /* 0x000000107e7e7825 */ /* 0x000fe200078e001e */
[----:B------:R-:W-:-:S03]  /*20e80*/  SHF.R.U32.HI R31, RZ, 0x10, R85 ;  /* 0x00000010ff1f7819 */ /* 0x000fc60000011655 */
[----:B------:R-:W-:Y:S02]  /*20e90*/  HADD2.F32 R14, -RZ, R164.H1_H1 ;  /* 0x300000a4ff0e7230 */ /* 0x000fe40000004100 */
[----:B------:R-:W-:Y:S02]  /*20ea0*/  HADD2.F32 R18, -RZ, R87.H0_H0 ;  /* 0x20000057ff127230 */ /* 0x000fe40000004100 */
[----:B------:R-:W-:Y:S02]  /*20eb0*/  HADD2.F32 R15, -RZ, R15.H0_H0 ;  /* 0x2000000fff0f7230 */ /* 0x000fe40000004100 */
[----:B------:R-:W-:Y:S02]  /*20ec0*/  HADD2.F32 R17, -RZ, R17.H0_H0 ;  /* 0x20000011ff117230 */ /* 0x000fe40000004100 */
[----:B------:R-:W-:Y:S01]  /*20ed0*/  FFMA.FTZ R14, R80, R14, R18 ;  /* 0x0000000e500e7223 */ /* 0x000fe20000010012 */
[----:B------:R-:W-:Y:S01]  /*20ee0*/  HADD2.F32 R12, -RZ, R165.H0_H0 ;  /* 0x200000a5ff0c7230 */ /* 0x000fe20000004100 */
[----:B------:R-:W-:Y:S01]  /*20ef0*/  SHF.R.U64 R33, R84, 0x10, R85 ;  /* 0x0000001054217819 */ /* 0x000fe20000001255 */
[----:B------:R-:W-:-:S02]  /*20f00*/  HADD2.F32 R28, -RZ, R86.H0_H0 ;  /* 0x20000056ff1c7230 */ /* 0x000fc40000004100 */
[----:B------:R-:W-:Y:S01]  /*20f10*/  FFMA.FTZ R15, R79, R15, R17 ;  /* 0x0000000f4f0f7223 */ /* 0x000fe20000010011 */
[----:B------:R-:W-:Y:S01]  /*20f20*/  HADD2.F32 R16, -RZ, R164.H0_H0 ;  /* 0x200000a4ff107230 */ /* 0x000fe20000004100 */
[----:B------:R-:W-:Y:S01]  /*20f30*/  SHF.R.U64 R17, R96, 0x10, R97 ;  /* 0x0000001060117819 */ /* 0x000fe20000001261 */
[----:B------:R-:W-:Y:S02]  /*20f40*/  HADD2.F32 R32, -RZ, R163.H1_H1 ;  /* 0x300000a3ff207230 */ /* 0x000fe40000004100 */
[----:B------:R-:W-:Y:S02]  /*20f50*/  HADD2.F32 R18, -RZ, R85.H0_H0 ;  /* 0x20000055ff127230 */ /* 0x000fe40000004100 */
[----:B------:R-:W-:Y:S02]  /*20f60*/  HADD2.F32 R19, -RZ, R19.H0_H0 ;  /* 0x20000013ff137230 */ /* 0x000fe40000004100 */
[----:B------:R-:W-:Y:S02]  /*20f70*/  HADD2.F32 R31, -RZ, R31.H0_H0 ;  /* 0x2000001fff1f7230 */ /* 0x000fe40000004100 */
[----:B------:R-:W-:Y:S01]  /*20f80*/  FFMA.FTZ R12, R90, R12, R28 ;  /* 0x0000000c5a0c7223 */ /* 0x000fe2000001001c */
[----:B------:R-:W-:Y:S01]  /*20f90*/  FFMA.FTZ R16, R78, R16, R0 ;  /* 0x000000104e107223 */ /* 0x000fe20000010000 */
[----:B------:R-:W-:-:S02]  /*20fa0*/  HADD2.F32 R28, -RZ, R163.H0_H0 ;  /* 0x200000a3ff1c7230 */ /* 0x000fc40000004100 */
[----:B------:R-:W-:Y:S01]  /*20fb0*/  FFMA.FTZ R18, R76, R32, R18 ;  /* 0x000000204c127223 */ /* 0x000fe20000010012 */
[----:B------:R-:W-:Y:S02]  /*20fc0*/  HADD2.F32 R30, -RZ, R82.H0_H0 ;  /* 0x20000052ff1e7230 */ /* 0x000fe40000004100 */
[----:B------:R-:W-:Y:S01]  /*20fd0*/  FFMA.FTZ R19, R75, R19, R31 ;  /* 0x000000134b137223 */ /* 0x000fe2000001001f */
[----:B------:R-:W-:Y:S01]  /*20fe0*/  HADD2.F32 R17, -RZ, R17.H0_H0 ;  /* 0x20000011ff117230 */ /* 0x000fe20000004100 */
[----:B------:R-:W-:Y:S01]  /*20ff0*/  SHF.R.U64 R29, R94, 0x10, R95 ;  /* 0x000000105e1d7819 */ /* 0x000fe2000000125f */
[----:B------:R-:W-:Y:S01]  /*21000*/  HADD2.F32 R33, -RZ, R33.H0_H0 ;  /* 0x20000021ff217230 */ /* 0x000fe20000004100 */
[----:B------:R-:W-:Y:S02]  /*21010*/  SHF.R.U64 R0, R82, 0x10, R83 ;  /* 0x0000001052007819 */ /* 0x000fe40000001253 */
[----:B------:R-:W-:Y:S02]  /*21020*/  SHF.R.U32.HI R31, RZ, 0x10, R95 ;  /* 0x00000010ff1f7819 */ /* 0x000fe4000001165f */
[----:B------:R-:W-:Y:S01]  /*21030*/  SHF.R.U32.HI R76, RZ, 0x10, R83 ;  /* 0x00000010ff4c7819 */ /* 0x000fe20000011653 */
[----:B------:R-:W-:Y:S01]  /*21040*/  FFMA.FTZ R17, R77, R17, R33 ;  /* 0x000000114d117223 */ /* 0x000fe20000010021 */
[----:B------:R-:W-:Y:S01]  /*21050*/  FFMA.FTZ R28, R74, R28, R30 ;  /* 0x0000001c4a1c7223 */ /* 0x000fe2000001001e */
[----:B------:R-:W-:Y:S01]  /*21060*/  HADD2.F32 R29, -RZ, R29.H0_H0 ;  /* 0x2000001dff1d7230 */ /* 0x000fe20000004100 */
[----:B------:R-:W-:Y:S01]  /*21070*/  SHF.R.U64 R74, R136, 0x10, R137 ;  /* 0x00000010884a7819 */ /* 0x000fe20000001289 */
[----:B------:R-:W-:-:S02]  /*21080*/  HADD2.F32 R0, -RZ, R0.H0_H0 ;  /* 0x20000000ff007230 */ /* 0x000fc40000004100 */
        /* <DEDUP_REMOVED lines=8> */
[----:B------:R-:W-:Y:S01]  /*21110*/  HADD2.F32 R75, -RZ, R130.H0_H0 ;  /* 0x20000082ff4b7230 */ /* 0x000fe20000004100 */
[----:B------:R0:W-:Y:S01]  /*21120*/  STG.E.128 desc[UR6][R58.64], R12 ;  /* 0x0000000c3a007986 */ /* 0x0001e2000c101d06 */
[----:B------:R-:W-:Y:S02]  /*21130*/  HADD2.F32 R33, -RZ, R151.H0_H0 ;  /* 0x20000097ff217230 */ /* 0x000fe40000004100 */
[----:B------:R-:W-:Y:S02]  /*21140*/  HADD2.F32 R0, -RZ, R161.H1_H1 ;  /* 0x300000a1ff007230 */ /* 0x000fe40000004100 */
[----:B------:R-:W-:Y:S02]  /*21150*/  HADD2.F32 R74, -RZ, R74.H0_H0 ;  /* 0x2000004aff4a7230 */ /* 0x000fe40000004100 */
[----:B------:R-:W-:Y:S02]  /*21160*/  HADD2.F32 R73, -RZ, R131.H0_H0 ;  /* 0x20000083ff497230 */ /* 0x000fe40000004100 */
[----:B------:R-:W-:-:S02]  /*21170*/  HADD2.F32 R76, -RZ, R150.H1_H1 ;  /* 0x30000096ff4c7230 */ /* 0x000fc40000004100 */
[----:B------:R-:W-:Y:S01]  /*21180*/  HADD2.F32 R77, -RZ, R150.H0_H0 ;  /* 0x20000096ff4d7230 */ /* 0x000fe20000004100 */
[----:B------:R1:W-:Y:S01]  /*21190*/  STG.E.128 desc[UR6][R60.64], R16 ;  /* 0x000000103c007986 */ /* 0x0003e2000c101d06 */
[----:B------:R-:W-:Y:S01]  /*211a0*/  FFMA.FTZ R32, R69, R32, R75 ;  /* 0x0000002045207223 */ /* 0x000fe2000001004b */
[----:B------:R-:W-:Y:S01]  /*211b0*/  FFMA.FTZ R33, R68, R74, R33 ;  /* 0x0000004a44217223 */ /* 0x000fe20000010021 */
[----:B------:R-:W-:Y:S01]  /*211c0*/  FFMA.FTZ R34, R34, R0, R73 ;  /* 0x0000000022227223 */ /* 0x000fe20000010049 */
[----:B------:R-:W-:Y:S01]  /*211d0*/  FFMA.FTZ R35, R35, R76, R77 ;  /* 0x0000004c23237223 */ /* 0x000fe2000001004d */
[----:B0-----:R-:W-:Y:S02]  /*211e0*/  HADD2.F32 R15, -RZ, R146.H1_H1 ;  /* 0x30000092ff0f7230 */ /* 0x001fe40000004100 */
[----:B------:R-:W-:Y:S02]  /*211f0*/  HADD2.F32 R74, -RZ, R161.H0_H0 ;  /* 0x200000a1ff4a7230 */ /* 0x000fe40000004100 */
[----:B------:R-:W-:-:S02]  /*21200*/  HADD2.F32 R75, -RZ, R112.H0_H0 ;  /* 0x20000070ff4b7230 */ /* 0x000fc40000004100 */
[--C-:B------:R-:W-:Y:S02]  /*21210*/  HADD2.F32 R71, -RZ, R149.reuse.H1_H1 ;  /* 0x30000095ff477230 */ /* 0x100fe40000004100 */
[----:B------:R-:W-:Y:S02]  /*21220*/  HADD2.F32 R73, -RZ, R149.H0_H0 ;  /* 0x20000095ff497230 */ /* 0x000fe40000004100 */
[----:B-1----:R-:W-:Y:S02]  /*21230*/  HADD2.F32 R17, -RZ, R146.H0_H0 ;  /* 0x20000092ff117230 */ /* 0x002fe40000004100 */
[----:B------:R-:W-:Y:S02]  /*21240*/  HADD2.F32 R69, -RZ, R160.H1_H1 ;  /* 0x300000a0ff457230 */ /* 0x000fe40000004100 */
[----:B------:R-:W-:Y:S02]  /*21250*/  HADD2.F32 R70, -RZ, R113.H0_H0 ;  /* 0x20000071ff467230 */ /* 0x000fe40000004100 */
[----:B------:R-:W-:Y:S01]  /*21260*/  FFMA.FTZ R15, R48, R15, R17 ;  /* 0x0000000f300f7223 */ /* 0x000fe20000010011 */
[----:B------:R-:W-:-:S02]  /*21270*/  HADD2.F32 R0, -RZ, R148.H1_H1 ;  /* 0x30000094ff007230 */ /* 0x000fc40000004100 */
[----:B------:R-:W-:Y:S01]  /*21280*/  HADD2.F32 R68, -RZ, R148.H0_H0 ;  /* 0x20000094ff447230 */ /* 0x000fe20000004100 */
[----:B------:R0:W-:Y:S01]  /*21290*/  STG.E.128 desc[UR6][R62.64], R28 ;  /* 0x0000001c3e007986 */ /* 0x0001e2000c101d06 */
[--C-:B------:R-:W-:Y:S02]  /*212a0*/  HADD2.F32 R17, -RZ, R145.reuse.H1_H1 ;  /* 0x30000091ff117230 */ /* 0x100fe40000004100 */
[----:B------:R-:W-:Y:S01]  /*212b0*/  HADD2.F32 R19, -RZ, R145.H0_H0 ;  /* 0x20000091ff137230 */ /* 0x000fe20000004100 */
[----:B------:R1:W-:Y:S01]  /*212c0*/  STG.E.128 desc[UR6][R64.64], R32 ;  /* 0x0000002040007986 */ /* 0x0003e2000c101d06 */
[----:B------:R-:W-:Y:S01]  /*212d0*/  FFMA.FTZ R36, R36, R74, R75 ;  /* 0x0000004a24247223 */ /* 0x000fe2000001004b */
[----:B------:R-:W-:Y:S01]  /*212e0*/  FFMA.FTZ R37, R37, R71, R73 ;  /* 0x0000004725257223 */ /* 0x000fe20000010049 */
[----:B------:R-:W-:Y:S01]  /*212f0*/  FFMA.FTZ R38, R38, R69, R70 ;  /* 0x0000004526267223 */ /* 0x000fe20000010046 */
[----:B------:R-:W-:Y:S01]  /*21300*/  FFMA.FTZ R39, R39, R0, R68 ;  /* 0x0000000027277223 */ /* 0x000fe20000010044 */
[----:B------:R-:W-:Y:S01]  /*21310*/  FFMA.FTZ R17, R46, R17, R19 ;  /* 0x000000112e117223 */ /* 0x000fe20000010013 */
[----:B------:R-:W-:-:S02]  /*21320*/  HADD2.F32 R0, -RZ, R160.H0_H0 ;  /* 0x200000a0ff007230 */ /* 0x000fc40000004100 */
[--C-:B0-----:R-:W-:Y:S02]  /*21330*/  HADD2.F32 R29, -RZ, R144.reuse.H1_H1 ;  /* 0x30000090ff1d7230 */ /* 0x101fe40000004100 */
[----:B------:R-:W-:Y:S02]  /*21340*/  HADD2.F32 R31, -RZ, R144.H0_H0 ;  /* 0x20000090ff1f7230 */ /* 0x000fe40000004100 */
[--C-:B-1----:R-:W-:Y:S02]  /*21350*/  HADD2.F32 R33, -RZ, R143.reuse.H1_H1 ;  /* 0x3000008fff217230 */ /* 0x102fe40000004100 */
[----:B------:R-:W-:Y:S02]  /*21360*/  HADD2.F32 R35, -RZ, R143.H0_H0 ;  /* 0x2000008fff237230 */ /* 0x000fe40000004100 */
[----:B------:R-:W-:Y:S01]  /*21370*/  FFMA.FTZ R19, R44, R29, R31 ;  /* 0x0000001d2c137223 */ /* 0x000fe2000001001f */
[----:B------:R0:W-:Y:S01]  /*21380*/  STG.E.128 desc[UR6][R66.64], R36 ;  /* 0x0000002442007986 */ /* 0x0001e2000c101d06 */
[----:B------:R-:W-:-:S02]  /*21390*/  HADD2.F32 R31, -RZ, R142.H1_H1 ;  /* 0x3000008eff1f7230 */ /* 0x000fc40000004100 */
[----:B------:R-:W-:Y:S01]  /*213a0*/  FFMA.FTZ R29, R42, R33, R35 ;  /* 0x000000212a1d7223 */ /* 0x000fe20000010023 */
[----:B------:R-:W-:Y:S02]  /*213b0*/  HADD2.F32 R33, -RZ, R142.H0_H0 ;  /* 0x2000008eff217230 */ /* 0x000fe40000004100 */
[----:B------:R-:W-:Y:S02]  /*213c0*/  HADD2.F32 R32, -RZ, R157.H0_H0 ;  /* 0x2000009dff207230 */ /* 0x000fe40000004100 */
[----:B------:R-:W-:Y:S02]  /*213d0*/  HADD2.F32 R34, -RZ, R102.H0_H0 ;  /* 0x20000066ff227230 */ /* 0x000fe40000004100 */
[----:B------:R-:W-:Y:S02]  /*213e0*/  HADD2.F32 R68, -RZ, R110.H0_H0 ;  /* 0x2000006eff447230 */ /* 0x000fe40000004100 */
[----:B------:R-:W-:Y:S02]  /*213f0*/  HADD2.F32 R16, -RZ, R159.H0_H0 ;  /* 0x2000009fff107230 */ /* 0x000fe40000004100 */
[----:B------:R-:W-:-:S02]  /*21400*/  HADD2.F32 R18, -RZ, R108.H0_H0 ;  /* 0x2000006cff127230 */ /* 0x000fc40000004100 */
[--C-:B------:R-:W-:Y:S02]  /*21410*/  HADD2.F32 R35, -RZ, R141.reuse.H1_H1 ;  /* 0x3000008dff237230 */ /* 0x100fe40000004100 */
[----:B0-----:R-:W-:Y:S02]  /*21420*/  HADD2.F32 R37, -RZ, R141.H0_H0 ;  /* 0x2000008dff257230 */ /* 0x001fe40000004100 */
[----:B------:R-:W-:Y:S02]  /*21430*/  HADD2.F32 R36, -RZ, R156.H1_H1 ;  /* 0x3000009cff247230 */ /* 0x000fe40000004100 */
[----:B------:R-:W-:Y:S02]  /*21440*/  HADD2.F32 R38, -RZ, R103.H0_H0 ;  /* 0x20000067ff267230 */ /* 0x000fe40000004100 */
[----:B------:R-:W-:Y:S01]  /*21450*/  FFMA.FTZ R31, R40, R31, R33 ;  /* 0x0000001f281f7223 */ /* 0x000fe20000010021 */
[----:B------:R-:W-:Y:S01]  /*21460*/  FFMA.FTZ R32, R27, R32, R34 ;  /* 0x000000201b207223 */ /* 0x000fe20000010022 */
[----:B------:R-:W-:Y:S01]  /*21470*/  FFMA.FTZ R12, R51, R0, R68 ;  /* 0x00000000330c7223 */ /* 0x000fe20000010044 */
[----:B------:R-:W-:Y:S01]  /*21480*/  FFMA.FTZ R16, R47, R16, R18 ;  /* 0x000000102f107223 */ /* 0x000fe20000010012 */
[----:B------:R-:W-:Y:S01]  /*21490*/  FFMA.FTZ R33, R26, R35, R37 ;  /* 0x000000231a217223 */ /* 0x000fe20000010025 */
[----:B------:R-:W-:Y:S01]  /*214a0*/  FFMA.FTZ R34, R25, R36, R38 ;  /* 0x0000002419227223 */ /* 0x000fe20000010026 */
[----:B------:R-:W-:Y:S01]  /*214b0*/  HADD2.F32 R18, -RZ, R158.H1_H1 ;  /* 0x3000009eff127230 */ /* 0x000fe20000004100 */
[----:B------:R-:W0:Y:S01]  /*214c0*/  LDC.64 R36, c[0x0][0x380] ;  /* 0x0000e000ff247b82 */ /* 0x000e220000000a00 */
[----:B------:R-:W-:-:S02]  /*214d0*/  HADD2.F32 R0, -RZ, R109.H0_H0 ;  /* 0x2000006dff007230 */ /* 0x000fc40000004100 */
[----:B------:R-:W-:Y:S02]  /*214e0*/  HADD2.F32 R28, -RZ, R158.H0_H0 ;  /* 0x2000009eff1c7230 */ /* 0x000fe40000004100 */
[----:B------:R-:W-:Y:S02]  /*214f0*/  HADD2.F32 R30, -RZ, R106.H0_H0 ;  /* 0x2000006aff1e7230 */ /* 0x000fe40000004100 */
[----:B------:R-:W-:Y:S01]  /*21500*/  FFMA.FTZ R18, R45, R18, R0 ;  /* 0x000000122d127223 */ /* 0x000fe20000010000 */
[----:B------:R-:W-:Y:S02]  /*21510*/  HADD2.F32 R0, -RZ, R107.H0_H0 ;  /* 0x2000006bff007230 */ /* 0x000fe40000004100 */
[----:B------:R-:W-:Y:S01]  /*21520*/  FFMA.FTZ R28, R43, R28, R30 ;  /* 0x0000001c2b1c7223 */ /* 0x000fe2000001001e */
[----:B------:R-:W-:Y:S02]  /*21530*/  HADD2.F32 R30, -RZ, R157.H1_H1 ;  /* 0x3000009dff1e7230 */ /* 0x000fe40000004100 */
[----:B------:R-:W-:-:S02]  /*21540*/  HADD2.F32 R69, -RZ, R147.H1_H1 ;  /* 0x30000093ff457230 */ /* 0x000fc40000004100 */
[----:B------:R-:W-:Y:S02]  /*21550*/  HADD2.F32 R71, -RZ, R147.H0_H0 ;  /* 0x20000093ff477230 */ /* 0x000fe40000004100 */
[----:B------:R-:W-:Y:S02]  /*21560*/  HADD2.F32 R70, -RZ, R159.H1_H1 ;  /* 0x3000009fff467230 */ /* 0x000fe40000004100 */
[----:B------:R-:W-:Y:S02]  /*21570*/  HADD2.F32 R74, -RZ, R111.H0_H0 ;  /* 0x2000006fff4a7230 */ /* 0x000fe40000004100 */
[----:B------:R-:W-:Y:S01]  /*21580*/  FFMA.FTZ R30, R41, R30, R0 ;  /* 0x0000001e291e7223 */ /* 0x000fe20000010000 */
[--C-:B------:R-:W-:Y:S02]  /*21590*/  HADD2.F32 R35, -RZ, R140.reuse.H1_H1 ;  /* 0x3000008cff237230 */ /* 0x100fe40000004100 */
[----:B------:R-:W-:Y:S02]  /*215a0*/  HADD2.F32 R25, -RZ, R140.H0_H0 ;  /* 0x2000008cff197230 */ /* 0x000fe40000004100 */
[----:B------:R-:W-:-:S02]  /*215b0*/  HADD2.F32 R0, -RZ, R156.H0_H0 ;  /* 0x2000009cff007230 */ /* 0x000fc40000004100 */
[----:B------:R-:W-:Y:S02]  /*215c0*/  HADD2.F32 R26, -RZ, R100.H0_H0 ;  /* 0x20000064ff1a7230 */ /* 0x000fe40000004100 */
[--C-:B------:R-:W-:Y:S02]  /*215d0*/  HADD2.F32 R27, -RZ, R139.reuse.H1_H1 ;  /* 0x3000008bff1b7230 */ /* 0x100fe40000004100 */
[----:B------:R-:W-:Y:S02]  /*215e0*/  HADD2.F32 R39, -RZ, R139.H0_H0 ;  /* 0x2000008bff277230 */ /* 0x000fe40000004100 */
[----:B------:R-:W-:Y:S01]  /*215f0*/  FFMA.FTZ R13, R50, R69, R71 ;  /* 0x00000045320d7223 */ /* 0x000fe20000010047 */
[----:B------:R-:W-:Y:S02]  /*21600*/  HADD2.F32 R38, -RZ, R155.H1_H1 ;  /* 0x3000009bff267230 */ /* 0x000fe40000004100 */
[----:B------:R-:W-:Y:S01]  /*21610*/  FFMA.FTZ R14, R49, R70, R74 ;  /* 0x00000046310e7223 */ /* 0x000fe2000001004a */
[----:B------:R-:W-:-:S02]  /*21620*/  HADD2.F32 R40, -RZ, R101.H0_H0 ;  /* 0x20000065ff287230 */ /* 0x000fc40000004100 */
[--C-:B------:R-:W-:Y:S02]  /*21630*/  HADD2.F32 R41, -RZ, R138.reuse.H1_H1 ;  /* 0x3000008aff297230 */ /* 0x100fe40000004100 */
[----:B------:R-:W-:Y:S02]  /*21640*/  HADD2.F32 R43, -RZ, R138.H0_H0 ;  /* 0x2000008aff2b7230 */ /* 0x000fe40000004100 */
[----:B------:R-:W-:Y:S01]  /*21650*/  FFMA.FTZ R35, R24, R35, R25 ;  /* 0x0000002318237223 */ /* 0x000fe20000010019 */
[----:B------:R-:W-:Y:S01]  /*21660*/  FFMA.FTZ R24, R23, R0, R26 ;  /* 0x0000000017187223 */ /* 0x000fe2000001001a */
[----:B------:R-:W-:Y:S01]  /*21670*/  FFMA.FTZ R25, R22, R27, R39 ;  /* 0x0000001b16197223 */ /* 0x000fe20000010027 */
[----:B------:R-:W-:Y:S01]  /*21680*/  FFMA.FTZ R26, R21, R38, R40 ;  /* 0x00000026151a7223 */ /* 0x000fe20000010028 */
[----:B------:R-:W-:Y:S01]  /*21690*/  FFMA.FTZ R27, R20, R41, R43 ;  /* 0x00000029141b7223 */ /* 0x000fe2000001002b */
[----:B------:R1:W-:Y:S04]  /*216a0*/  STG.E.128 desc[UR6][R2.64], R12 ;  /* 0x0000000c02007986 */ /* 0x0003e8000c101d06 */
[----:B------:R1:W-:Y:S01]  /*216b0*/  STG.E.128 desc[UR6][R52.64], R16 ;  /* 0x0000001034007986 */ /* 0x0003e2000c101d06 */
[----:B0-----:R-:W-:-:S03]  /*216c0*/  LEA R10, R36, R10, 0x2 ;  /* 0x0000000a240a7211 */ /* 0x001fc600078e10ff */
[----:B------:R1:W-:Y:S04]  /*216d0*/  STG.E.128 desc[UR6][R54.64], R28 ;  /* 0x0000001c36007986 */ /* 0x0003e8000c101d06 */
[----:B------:R1:W-:Y:S04]  /*216e0*/  STG.E.128 desc[UR6][R56.64], R32 ;  /* 0x0000002038007986 */ /* 0x0003e8000c101d06 */
[----:B------:R1:W-:Y:S01]  /*216f0*/  STG.E.128 desc[UR6][R126.64], R24 ;  /* 0x000000187e007986 */ /* 0x0003e2000c101d06 */
[----:B------:R-:W-:-:S13]  /*21700*/  ISETP.GE.AND P0, PT, R10, R37, PT ;  /* 0x000000250a00720c */ /* 0x000fda0003f06270 */
[----:B------:R-:W-:Y:S05]  /*21710*/  @!P0 BRA `(.L_x_44531) ;  /* 0xfffffdf800a08947 */ /* 0x000fea000383ffff */
[----:B------:R-:W-:Y:S05]  /*21720*/  EXIT ;  /* 0x000000000000794d */ /* 0x000fea0003800000 */
.L_x_44530:
        /* <DEDUP_REMOVED lines=8> */
.L_x_44533:
[----:B------:R-:W-:Y:S05]  /*217b0*/  BSYNC B0 ;  /* 0x0000000000007941 */ /* 0x000fea0003800000 */
.L_x_44532:
[----:B------:R-:W-:Y:S01]  /*217c0*/  FADD.FTZ R12, R12, R13 ;  /* 0x0000000d0c0c7221 */ /* 0x000fe20000010000 */
[----:B------:R-:W-:Y:S01]  /*217d0*/  HFMA2 R15, -RZ, RZ, 0, 1.1920928955078125e-07 ;  /* 0x00000002ff0f7431 */ /* 0x000fe200000001ff */
[----:B------:R-:W-:Y:S01]  /*217e0*/  MOV R13, 0xffffffff ;  /* 0xffffffff000d7802 */ /* 0x000fe20000000f00 */
[----:B------:R-:W-:Y:S02]  /*217f0*/  IMAD.MOV.U32 R14, RZ, RZ, 0x1f ;  /* 0x0000001fff0e7424 */ /* 0x000fe400078e00ff */
[----:B------:R-:W-:-:S07]  /*21800*/  IMAD.MOV.U32 R18, RZ, RZ, R12 ;  /* 0x000000ffff127224 */ /* 0x000fce00078e000c */
[----:B------:R-:W-:Y:S05]  /*21810*/  WARPSYNC.COLLECTIVE R13, `(.L_x_44534) ;  /* 0x000000000d087348 */ /* 0x000fea0003c00000 */
[----:B------:R0:W1:Y:S02]  /*21820*/  SHFL.BFLY P2, R13, R18, R15, R14 ;  /* 0x0c00000f120d7389 */ /* 0x000064000004000e */
[----:B01----:R-:W-:Y:S05]  /*21830*/  ENDCOLLECTIVE ;  /* 0x000000000000791b */ /* 0x003fea0003800000 */
.L_x_44534:
[----:B------:R-:W-:Y:S02]  /*21840*/  IMAD.MOV.U32 R15, RZ, RZ, 0x4 ;  /* 0x00000004ff0f7424 */ /* 0x000fe400078e00ff */
[----:B------:R-:W-:Y:S01]  /*21850*/  IMAD.MOV.U32 R17, RZ, RZ, R13 ;  /* 0x000000ffff117224 */ /* 0x000fe200078e000d */
[----:B------:R-:W-:-:S03]  /*21860*/  MOV R13, 0xffffffff ;  /* 0xffffffff000d7802 */ /* 0x000fc60000000f00 */
[----:B------:R-:W-:-:S05]  /*21870*/  FADD.FTZ R12, R12, R17 ;  /* 0x000000110c0c7221 */ /* 0x000fca0000010000 */
[----:B------:R-:W-:-:S07]  /*21880*/  MOV R18, R12 ;  /* 0x0000000c00127202 */ /* 0x000fce0000000f00 */
[----:B------:R-:W-:Y:S05]  /*21890*/  WARPSYNC.COLLECTIVE R13, `(.L_x_44535) ;  /* 0x000000000d087348 */ /* 0x000fea0003c00000 */
[----:B------:R0:W1:Y:S02]  /*218a0*/  SHFL.BFLY P2, R13, R18, R15, R14 ;  /* 0x0c00000f120d7389 */ /* 0x000064000004000e */
[----:B01----:R-:W-:Y:S05]  /*218b0*/  ENDCOLLECTIVE ;  /* 0x000000000000791b */ /* 0x003fea0003800000 */
.L_x_44535:
        /* <DEDUP_REMOVED lines=8> */
.L_x_44536:
[----:B------:R-:W-:Y:S02]  /*21940*/  IMAD.MOV.U32 R15, RZ, RZ, 0x10 ;  /* 0x00000010ff0f7424 */ /* 0x000fe400078e00ff */
[----:B------:R-:W-:Y:S01]  /*21950*/  IMAD.MOV.U32 R17, RZ, RZ, R13 ;  /* 0x000000ffff117224 */ /* 0x000fe200078e000d */
[----:B------:R-:W-:-:S03]  /*21960*/  MOV R13, 0xffffffff ;  /* 0xffffffff000d7802 */ /* 0x000fc60000000f00 */
[----:B------:R-:W-:Y:S02]  /*21970*/  FADD.FTZ R16, R12, R17 ;  /* 0x000000110c107221 */ /* 0x000fe40000010000 */
[----:B------:R-:W0:Y:S03]  /*21980*/  LDC R12, c[0x0][0x400] ;  /* 0x00010000ff0c7b82 */ /* 0x000e260000000800 */
[----:B------:R-:W-:-:S07]  /*21990*/  MOV R18, R16 ;  /* 0x0000001000127202 */ /* 0x000fce0000000f00 */
[----:B0-----:R-:W-:Y:S05]  /*219a0*/  WARPSYNC.COLLECTIVE R13, `(.L_x_44537) ;  /* 0x000000000d087348 */ /* 0x001fea0003c00000 */
[----:B------:R1:W2:Y:S02]  /*219b0*/  SHFL.BFLY P2, R13, R18, R15, R14 ;  /* 0x0c00000f120d7389 */ /* 0x0002a4000004000e */
[----:B012---:R-:W-:Y:S05]  /*219c0*/  ENDCOLLECTIVE ;  /* 0x000000000000791b */ /* 0x007fea0003800000 */
.L_x_44537:
        /* <DEDUP_REMOVED lines=96> */
[----:B------:R-:W-:-:S03]  /*21fd0*/  IMAD.MOV.U32 R14, RZ, RZ, 0x1f ;  /* 0x0000001fff0e7424 */ /* 0x000fc600078e00ff */
[----:B------:R-:W-:Y:S01]  /*21fe0*/  FFMA.FTZ R15, R13, R13, R15 ;  /* 0x0000000d0d0f7223 */ /* 0x000fe2000001000f */
[----:B------:R-:W-:-:S03]  /*21ff0*/  MOV R13, 0xffffffff ;  /* 0xffffffff000d7802 */ /* 0x000fc60000000f00 */
[----:B------:R-:W-:Y:S01]  /*22000*/  FFMA.FTZ R16, R16, R16, R15 ;  /* 0x0000001010107223 */ /* 0x000fe2000001000f */
[----:B------:R-:W-:-:S03]  /*22010*/  HFMA2 R15, -RZ, RZ, 0, 5.9604644775390625e-08 ;  /* 0x00000001ff0f7431 */ /* 0x000fc600000001ff */
[----:B------:R-:W-:-:S07]  /*22020*/  IMAD.MOV.U32 R18, RZ, RZ, R16 ;  /* 0x000000ffff127224 */ /* 0x000fce00078e0010 */
[----:B------:R-:W-:Y:S05]  /*22030*/  WARPSYNC.COLLECTIVE R13, `(.L_x_44538) ;  /* 0x000000000d087348 */ /* 0x000fea0003c00000 */
[----:B------:R0:W1:Y:S02]  /*22040*/  SHFL.BFLY P2, R13, R18, R15, R14 ;  /* 0x0c00000f120d7389 */ /* 0x000064000004000e */
[----:B01----:R-:W-:Y:S05]  /*22050*/  ENDCOLLECTIVE ;  /* 0x000000000000791b */ /* 0x003fea0003800000 */
.L_x_44538:
[----:B------:R-:W-:Y:S02]  /*22060*/  HFMA2 R15, -RZ, RZ, 0, 1.1920928955078125e-07 ;  /* 0x00000002ff0f7431 */ /* 0x000fe400000001ff */
[----:B------:R-:W-:Y:S01]  /*22070*/  FADD.FTZ R16, R16, R13 ;  /* 0x0000000d10107221 */ /* 0x000fe20000010000 */
[----:B------:R-:W-:-:S03]  /*22080*/  IMAD.MOV.U32 R13, RZ, RZ, -0x1 ;  /* 0xffffffffff0d7424 */ /* 0x000fc600078e00ff */
[----:B------:R-:W-:-:S07]  /*22090*/  IMAD.MOV.U32 R18, RZ, RZ, R16 ;  /* 0x000000ffff127224 */ /* 0x000fce00078e0010 */
[----:B------:R-:W-:Y:S05]  /*220a0*/  WARPSYNC.COLLECTIVE R13, `(.L_x_44539) ;  /* 0x000000000d087348 */ /* 0x000fea0003c00000 */
[----:B------:R0:W1:Y:S02]  /*220b0*/  SHFL.BFLY P2, R13, R18, R15, R14 ;  /* 0x0c00000f120d7389 */ /* 0x000064000004000e */
[----:B01----:R-:W-:Y:S05]  /*220c0*/  ENDCOLLECTIVE ;  /* 0x000000000000791b */ /* 0x003fea0003800000 */
.L_x_44539:
[----:B------:R-:W-:Y:S02]  /*220d0*/  IMAD.MOV.U32 R15, RZ, RZ, 0x4 ;  /* 0x00000004ff0f7424 */ /* 0x000fe400078e00ff */
[----:B------:R-:W-:Y:S01]  /*220e0*/  FADD.FTZ R16, R16, R13 ;  /* 0x0000000d10107221 */ /* 0x000fe20000010000 */
[----:B------:R-:W-:-:S04]  /*220f0*/  MOV R13, 0xffffffff ;  /* 0xffffffff000d7802 */ /* 0x000fc80000000f00 */
[----:B------:R-:W-:-:S07]  /*22100*/  MOV R18, R16 ;  /* 0x0000001000127202 */ /* 0x000fce0000000f00 */
[----:B------:R-:W-:Y:S05]  /*22110*/  WARPSYNC.COLLECTIVE R13, `(.L_x_44540) ;  /* 0x000000000d087348 */ /* 0x000fea0003c00000 */
[----:B------:R0:W1:Y:S02]  /*22120*/  SHFL.BFLY P2, R13, R18, R15, R14 ;  /* 0x0c00000f120d7389 */ /* 0x000064000004000e */
[----:B01----:R-:W-:Y:S05]  /*22130*/  ENDCOLLECTIVE ;  /* 0x000000000000791b */ /* 0x003fea0003800000 */
.L_x_44540:
[----:B------:R-:W-:Y:S02]  /*22140*/  HFMA2 R15, -RZ, RZ, 0, 4.76837158203125e-07 ;  /* 0x00000008ff0f7431 */ /* 0x000fe400000001ff */
[----:B------:R-:W-:Y:S01]  /*22150*/  FADD.FTZ R16, R16, R13 ;  /* 0x0000000d10107221 */ /* 0x000fe20000010000 */
[----:B------:R-:W-:-:S03]  /*22160*/  IMAD.MOV.U32 R13, RZ, RZ, -0x1 ;  /* 0xffffffffff0d7424 */ /* 0x000fc600078e00ff */
[----:B------:R-:W-:-:S07]  /*22170*/  IMAD.MOV.U32 R18, RZ, RZ, R16 ;  /* 0x000000ffff127224 */ /* 0x000fce00078e0010 */
[----:B------:R-:W-:Y:S05]  /*22180*/  WARPSYNC.COLLECTIVE R13, `(.L_x_44541) ;  /* 0x000000000d087348 */ /* 0x000fea0003c00000 */
[----:B------:R0:W1:Y:S02]  /*22190*/  SHFL.BFLY P2, R13, R18, R15, R14 ;  /* 0x0c00000f120d7389 */ /* 0x000064000004000e */
[----:B01----:R-:W-:Y:S05]  /*221a0*/  ENDCOLLECTIVE ;  /* 0x000000000000791b */ /* 0x003fea0003800000 */
.L_x_44541:
[----:B------:R-:W-:Y:S02]  /*221b0*/  IMAD.MOV.U32 R15, RZ, RZ, 0x10 ;  /* 0x00000010ff0f7424 */ /* 0x000fe400078e00ff */
[----:B------:R-:W-:Y:S01]  /*221c0*/  FADD.FTZ R16, R16, R13 ;  /* 0x0000000d10107221 */ /* 0x000fe20000010000 */
[----:B------:R-:W-:-:S04]  /*221d0*/  MOV R13, 0xffffffff ;  /* 0xffffffff000d7802 */ /* 0x000fc80000000f00 */
[----:B------:R-:W-:-:S07]  /*221e0*/  MOV R18, R16 ;  /* 0x0000001000127202 */ /* 0x000fce0000000f00 */
[----:B------:R-:W-:Y:S05]  /*221f0*/  WARPSYNC.COLLECTIVE R13, `(.L_x_44542) ;  /* 0x000000000d087348 */ /* 0x000fea0003c00000 */
[----:B------:R0:W1:Y:S02]  /*22200*/  SHFL.BFLY P2, R13, R18, R15, R14 ;  /* 0x0c00000f120d7389 */ /* 0x000064000004000e */
[----:B01----:R-:W-:Y:S05]  /*22210*/  ENDCOLLECTIVE ;  /* 0x000000000000791b */ /* 0x003fea0003800000 */
.L_x_44542:
[----:B------:R-:W-:Y:S05]  /*22220*/  BRA `(.L_x_44543) ;  /* 0xffffffe000907947 */ /* 0x000fea000383ffff */
.L_x_44544:
        /* <DEDUP_REMOVED lines=13> */
.L_x_54465:


//--------------------- .text._ZN10layer_norm13ln_fwd_kernelINS_13Kernel_traitsI6__halfffffjLj1536ELj1ELj4ELj1ELj16ENS_18Kernel_traits_baseILj1536ES2_ffffjLj128EEEEELb1ELb0ELb1ELb0EEEvNS_9FwdParamsE --------------------------
	.section	.text._ZN10layer_norm13ln_fwd_kernelINS_13Kernel_traitsI6__halfffffjLj1536ELj1ELj4ELj1ELj16ENS_18Kernel_traits_baseILj1536ES2_ffffjLj128EEEEELb1ELb0ELb1ELb0EEEvNS_9FwdParamsE,"ax",@progbits
	.align	128
        .global         _ZN10layer_norm13ln_fwd_kernelINS_13Kernel_traitsI6__halfffffjLj1536ELj1ELj4ELj1ELj16ENS_18Kernel_traits_baseILj1536ES2_ffffjLj128EEEEELb1ELb0ELb1ELb0EEEvNS_9FwdParamsE
        .type           _ZN10layer_norm13ln_fwd_kernelINS_13Kernel_traitsI6__halfffffjLj1536ELj1ELj4ELj1ELj16ENS_18Kernel_traits_baseILj1536ES2_ffffjLj128EEEEELb1ELb0ELb1ELb0EEEvNS_9FwdParamsE,@function
        .size           _ZN10layer_norm13ln_fwd_kernelINS_13Kernel_traitsI6__halfffffjLj1536ELj1ELj4ELj1ELj16ENS_18Kernel_traits_baseILj1536ES2_ffffjLj128EEEEELb1ELb0ELb1ELb0EEEvNS_9FwdParamsE,(.L_x_54466 - _ZN10layer_norm13ln_fwd_kernelINS_13Kernel_traitsI6__halfffffjLj1536ELj1ELj4ELj1ELj16ENS_18Kernel_traits_baseILj1536ES2_ffffjLj128EEEEELb1ELb0ELb1ELb0EEEvNS_9FwdParamsE)
        .other          _ZN10layer_norm13ln_fwd_kernelINS_13Kernel_traitsI6__halfffffjLj1536ELj1ELj4ELj1ELj16ENS_18Kernel_traits_baseILj1536ES2_ffffjLj128EEEEELb1ELb0ELb1ELb0EEEvNS_9FwdParamsE,@"STO_CUDA_ENTRY STV_DEFAULT"
_ZN10layer_norm13ln_fwd_kernelINS_13Kernel_traitsI6__halfffffjLj1536ELj1ELj4ELj1ELj16ENS_18Kernel_traits_baseILj1536ES2_ffffjLj128EEEEELb1ELb0ELb1ELb0EEEvNS_9FwdParamsE:
.text._ZN10layer_norm13ln_fwd_kernelINS_13Kernel_traitsI6__halfffffjLj1536ELj1ELj4ELj1ELj16ENS_18Kernel_traits_baseILj1536ES2_ffffjLj128EEEEELb1ELb0ELb1ELb0EEEvNS_9FwdParamsE:
        /* <DEDUP_REMOVED lines=75> */
[C---:B---3--:R-:W-:Y:S01]  /*04b0*/  @P6 IMAD.WIDE.U32 R72, R0.reuse, 0x8, R72 ;  /* 0x0000000800486825 */ /* 0x048fe200078e0048 */
[----:B------:R-:W-:Y:S01]  /*04c0*/  @P6 IADD3 R0, PT, PT, R0, 0x20, RZ ;  /* 0x0000002000006810 */ /* 0x000fe20007ffe0ff */
[----:B------:R3:W5:Y:S01]  /*04d0*/  @P6 LDG.E.64 R54, desc[UR6][R70.64] ;  /* 0x0000000646366981 */ /* 0x000762000c1e1b00 */
[----:B------:R-:W-:-:S04]  /*04e0*/  ISETP.GE.U32.AND P5, PT, R15, 0x100, PT ;  /* 0x000001000f00780c */ /* 0x000fc80003fa6070 */
[----:B------:R-:W3:Y:S01]  /*04f0*/  @P2 LDC.64 R82, c[0x0][0x3d0] ;  /* 0x0000f400ff522b82 */ /* 0x000ee20000000a00 */
[C---:B----4-:R-:W-:Y:S01]  /*0500*/  @P0 IMAD.WIDE.U32 R74, R0.reuse, 0x8, R74 ;  /* 0x00000008004a0825 */ /* 0x050fe200078e004a */
[----:B------:R4:W5:Y:S03]  /*0510*/  @P6 LD.E.64 R36, desc[UR6][R72.64] ;  /* 0x0000000648246980 */ /* 0x000966000c101b00 */
[C---:B-1----:R-:W-:Y:S01]  /*0520*/  @P0 IMAD.WIDE.U32 R76, R0.reuse, 0x8, R76 ;  /* 0x00000008004c0825 */ /* 0x042fe200078e004c */
[----:B------:R1:W5:Y:S02]  /*0530*/  @P0 LDG.E.64 R56, desc[UR6][R74.64] ;  /* 0x000000064a380981 */ /* 0x000364000c1e1b00 */
[----:B------:R-:W1:Y:S01]  /*0540*/  @P2 LDC.64 R84, c[0x0][0x438] ;  /* 0x00010e00ff542b82 */ /* 0x000e620000000a00 */
[----:B------:R-:W-:Y:S01]  /*0550*/  @P0 VIADD R0, R0, 0x20 ;  /* 0x0000002000000836 */ /* 0x000fe20000000000 */
[----:B------:R-:W-:Y:S01]  /*0560*/  ISETP.GE.U32.AND P6, PT, R15, 0x120, PT ;  /* 0x000001200f00780c */ /* 0x000fe20003fc6070 */
[----:B------:R-:W5:Y:S02]  /*0570*/  @P0 LD.E.64 R34, desc[UR6][R76.64] ;  /* 0x000000064c220980 */ /* 0x000f64000c101b00 */
[----:B--2---:R-:W-:-:S03]  /*0580*/  @P1 IMAD.WIDE.U32 R78, R0, 0x8, R78 ;  /* 0x00000008004e1825 */ /* 0x004fc600078e004e */
[----:B0-----:R-:W0:Y:S01]  /*0590*/  @P3 LDC.64 R6, c[0x0][0x3d0] ;  /* 0x0000f400ff063b82 */ /* 0x001e220000000a00 */
[C---:B------:R-:W-:Y:S01]  /*05a0*/  @P1 IMAD.WIDE.U32 R80, R0.reuse, 0x8, R80 ;  /* 0x0000000800501825 */ /* 0x040fe200078e0050 */
[----:B------:R2:W5:Y:S06]  /*05b0*/  @P1 LDG.E.64 R58, desc[UR6][R78.64] ;  /* 0x000000064e3a1981 */ /* 0x00056c000c1e1b00 */
[----:B---3--:R-:W3:Y:S01]  /*05c0*/  @P3 LDC.64 R70, c[0x0][0x438] ;  /* 0x00010e00ff463b82 */ /* 0x008ee20000000a00 */
[----:B------:R3:W5:Y:S01]  /*05d0*/  @P1 LD.E.64 R32, desc[UR6][R80.64] ;  /* 0x0000000650201980 */ /* 0x000762000c101b00 */
[----:B------:R-:W-:Y:S01]  /*05e0*/  @P1 VIADD R0, R0, 0x20 ;  /* 0x0000002000001836 */ /* 0x000fe20000000000 */
[----:B------:R-:W-:-:S05]  /*05f0*/  ISETP.GE.U32.AND P1, PT, R15, 0x140, PT ;  /* 0x000001400f00780c */ /* 0x000fca0003f26070 */
[----:B------:R-:W3:Y:S08]  /*0600*/  @P4 LDC.64 R68, c[0x0][0x3d0] ;  /* 0x0000f400ff444b82 */ /* 0x000ef00000000a00 */
[----:B------:R-:W3:Y:S01]  /*0610*/  @P4 LDC.64 R86, c[0x0][0x438] ;  /* 0x00010e00ff564b82 */ /* 0x000ee20000000a00 */
[----:B------:R-:W-:-:S07]  /*0620*/  ISETP.GE.U32.AND P0, PT, R15, 0x160, PT ;  /* 0x000001600f00780c */ /* 0x000fce0003f06070 */
[----:B----4-:R-:W4:Y:S08]  /*0630*/  @P5 LDC.64 R72, c[0x0][0x3d0] ;  /* 0x0000f400ff485b82 */ /* 0x010f300000000a00 */
[----:B-1----:R-:W1:Y:S01]  /*0640*/  @P5 LDC.64 R74, c[0x0][0x438] ;  /* 0x00010e00ff4a5b82 */ /* 0x002e620000000a00 */
[----:B------:R-:W-:-:S04]  /*0650*/  @P2 IMAD.WIDE.U32 R82, R0, 0x8, R82 ;  /* 0x0000000800522825 */ /* 0x000fc800078e0052 */
[----:B------:R-:W-:-:S03]  /*0660*/  @P2 IMAD.WIDE.U32 R84, R0, 0x8, R84 ;  /* 0x0000000800542825 */ /* 0x000fc600078e0054 */
[----:B--2---:R-:W2:Y:S01]  /*0670*/  @P6 LDC.64 R78, c[0x0][0x3d0] ;  /* 0x0000f400ff4e6b82 */ /* 0x004ea20000000a00 */
[----:B------:R-:W-:Y:S01]  /*0680*/  @P2 IADD3 R0, PT, PT, R0, 0x20, RZ ;  /* 0x0000002000002810 */ /* 0x000fe20007ffe0ff */
[----:B------:R1:W5:Y:S06]  /*0690*/  @P2 LDG.E.64 R50, desc[UR6][R82.64] ;  /* 0x0000000652322981 */ /* 0x00036c000c1e1b00 */
[----:B------:R-:W2:Y:S01]  /*06a0*/  @P6 LDC.64 R76, c[0x0][0x438] ;  /* 0x00010e00ff4c6b82 */ /* 0x000ea20000000a00 */
[C---:B0-----:R-:W-:Y:S01]  /*06b0*/  @P3 IMAD.WIDE.U32 R6, R0.reuse, 0x8, R6 ;  /* 0x0000000800063825 */ /* 0x041fe200078e0006 */
[----:B------:R0:W5:Y:S03]  /*06c0*/  @P2 LD.E.64 R30, desc[UR6][R84.64] ;  /* 0x00000006541e2980 */ /* 0x000166000c101b00 */
[C---:B---3--:R-:W-:Y:S01]  /*06d0*/  @P3 IMAD.WIDE.U32 R70, R0.reuse, 0x8, R70 ;  /* 0x0000000800463825 */ /* 0x048fe200078e0046 */
[----:B------:R0:W5:Y:S02]  /*06e0*/  @P3 LDG.E.64 R48, desc[UR6][R6.64] ;  /* 0x0000000606303981 */ /* 0x000164000c1e1b00 */
[----:B------:R-:W3:Y:S01]  /*06f0*/  @P1 LDC.64 R80, c[0x0][0x3d0] ;  /* 0x0000f400ff501b82 */ /* 0x000ee20000000a00 */
[----:B------:R-:W-:Y:S01]  /*0700*/  @P3 VIADD R0, R0, 0x20 ;  /* 0x0000002000003836 */ /* 0x000fe20000000000 */
[----:B------:R0:W5:Y:S06]  /*0710*/  @P3 LD.E.64 R28, desc[UR6][R70.64] ;  /* 0x00000006461c3980 */ /* 0x00016c000c101b00 */
[----:B------:R-:W0:Y:S01]  /*0720*/  @P1 LDC.64 R88, c[0x0][0x438] ;  /* 0x00010e00ff581b82 */ /* 0x000e220000000a00 */
[----:B------:R-:W-:-:S04]  /*0730*/  @P4 IMAD.WIDE.U32 R68, R0, 0x8, R68 ;  /* 0x0000000800444825 */ /* 0x000fc800078e0044 */
[C---:B------:R-:W-:Y:S01]  /*0740*/  @P4 IMAD.WIDE.U32 R86, R0.reuse, 0x8, R86 ;  /* 0x0000000800564825 */ /* 0x040fe200078e0056 */
[----:B------:R0:W5:Y:S02]  /*0750*/  @P4 LDG.E.64 R2, desc[UR6][R68.64] ;  /* 0x0000000644024981 */ /* 0x000164000c1e1b00 */
[----:B------:R-:W0:Y:S01]  /*0760*/  @P0 LDC.64 R90, c[0x0][0x3d0] ;  /* 0x0000f400ff5a0b82 */ /* 0x000e220000000a00 */
[----:B------:R-:W-:Y:S01]  /*0770*/  @P4 VIADD R0, R0, 0x20 ;  /* 0x0000002000004836 */ /* 0x000fe20000000000 */
[----:B------:R0:W5:Y:S06]  /*0780*/  @P4 LD.E.64 R26, desc[UR6][R86.64] ;  /* 0x00000006561a4980 */ /* 0x00016c000c101b00 */
[----:B------:R-:W0:Y:S01]  /*0790*/  @P0 LDC.64 R92, c[0x0][0x438] ;  /* 0x00010e00ff5c0b82 */ /* 0x000e220000000a00 */
[----:B----4-:R-:W-:-:S04]  /*07a0*/  @P5 IMAD.WIDE.U32 R72, R0, 0x8, R72 ;  /* 0x0000000800485825 */ /* 0x010fc800078e0048 */
[C---:B-1----:R-:W-:Y:S01]  /*07b0*/  @P5 IMAD.WIDE.U32 R74, R0.reuse, 0x8, R74 ;  /* 0x00000008004a5825 */ /* 0x042fe200078e004a */
[----:B------:R-:W-:Y:S01]  /*07c0*/  @P5 IADD3 R0, PT, PT, R0, 0x20, RZ ;  /* 0x0000002000005810 */ /* 0x000fe20007ffe0ff */
[----:B------:R1:W5:Y:S04]  /*07d0*/  @P5 LDG.E.64 R60, desc[UR6][R72.64] ;  /* 0x00000006483c5981 */ /* 0x000368000c1e1b00 */
[C---:B--2---:R-:W-:Y:S01]  /*07e0*/  @P6 IMAD.WIDE.U32 R78, R0.reuse, 0x8, R78 ;  /* 0x00000008004e6825 */ /* 0x044fe200078e004e */
[----:B------:R1:W5:Y:S03]  /*07f0*/  @P5 LD.E.64 R24, desc[UR6][R74.64] ;  /* 0x000000064a185980 */ /* 0x000366000c101b00 */
[C---:B------:R-:W-:Y:S01]  /*0800*/  @P6 IMAD.WIDE.U32 R76, R0.reuse, 0x8, R76 ;  /* 0x00000008004c6825 */ /* 0x040fe200078e004c */
[----:B------:R1:W5:Y:S03]  /*0810*/  @P6 LDG.E.64 R62, desc[UR6][R78.64] ;  /* 0x000000064e3e6981 */ /* 0x000366000c1e1b00 */
[----:B------:R-:W-:Y:S01]  /*0820*/  @P6 VIADD R0, R0, 0x20 ;  /* 0x0000002000006836 */ /* 0x000fe20000000000 */
[----:B------:R1:W5:Y:S03]  /*0830*/  @P6 LD.E.64 R22, desc[UR6][R76.64] ;  /* 0x000000064c166980 */ /* 0x000366000c101b00 */
[----:B---3--:R-:W-:-:S04]  /*0840*/  @P1 IMAD.WIDE.U32 R80, R0, 0x8, R80 ;  /* 0x0000000800501825 */ /* 0x008fc800078e0050 */
[C---:B0-----:R-:W-:Y:S01]  /*0850*/  @P1 IMAD.WIDE.U32 R88, R0.reuse, 0x8, R88 ;  /* 0x0000000800581825 */ /* 0x041fe200078e0058 */
[----:B------:R1:W5:Y:S03]  /*0860*/  @P1 LDG.E.64 R64, desc[UR6][R80.64] ;  /* 0x0000000650401981 */ /* 0x000366000c1e1b00 */
[----:B------:R-:W-:Y:S01]  /*0870*/  @P1 VIADD R0, R0, 0x20 ;  /* 0x0000002000001836 */ /* 0x000fe20000000000 */
[----:B------:R1:W5:Y:S03]  /*0880*/  @P1 LD.E.64 R20, desc[UR6][R88.64] ;  /* 0x0000000658141980 */ /* 0x000366000c101b00 */
[----:B------:R-:W-:-:S04]  /*0890*/  @P0 IMAD.WIDE.U32 R90, R0, 0x8, R90 ;  /* 0x00000008005a0825 */ /* 0x000fc800078e005a */
[C---:B------:R-:W-:Y:S01]  /*08a0*/  @P0 IMAD.WIDE.U32 R92, R0.reuse, 0x8, R92 ;  /* 0x00000008005c0825 */ /* 0x040fe200078e005c */
[----:B------:R1:W5:Y:S04]  /*08b0*/  @P0 LDG.E.64 R66, desc[UR6][R90.64] ;  /* 0x000000065a420981 */ /* 0x000368000c1e1b00 */
[----:B------:R1:W5:Y:S01]  /*08c0*/  @P0 LD.E.64 R18, desc[UR6][R92.64] ;  /* 0x000000065c120980 */ /* 0x000362000c101b00 */
[----:B------:R-:W-:Y:S02]  /*08d0*/  ISETP.GE.U32.AND P1, PT, R15, 0x180, PT ;  /* 0x000001800f00780c */ /* 0x000fe40003f26070 */
        /* <DEDUP_REMOVED lines=9> */
.L_x_44546:
        /* <DEDUP_REMOVED lines=23> */
[----:B------:R-:W-:Y:S01]  /*0ae0*/  ISETP.GE.U32.AND P2, PT, R15, 0x120, PT ;  /* 0x000001200f00780c */ /* 0x000fe20003f46070 */
[----:B------:R-:W-:Y:S01]  /*0af0*/  @P6 VIADD R0, R0, 0x20 ;  /* 0x0000002000006836 */ /* 0x000fe20000000000 */
[----:B------:R2:W5:Y:S02]  /*0b00*/  @P6 LDG.E.64 R56, desc[UR6][R74.64] ;  /* 0x000000064a386981 */ /* 0x000564000c1e1b00 */
[----:B0-----:R-:W0:Y:S01]  /*0b10*/  @P4 LDC.64 R70, c[0x0][0x3d0] ;  /* 0x0000f400ff464b82 */ /* 0x001e220000000a00 */
[----:B---3--:R-:W-:Y:S01]  /*0b20*/  @P5 IMAD.WIDE.U32 R76, R0, 0x8, R76 ;  /* 0x00000008004c5825 */ /* 0x008fe200078e004c */
[----:B------:R-:W-:-:S02]  /*0b30*/  @P6 CS2R R34, SRZ ;  /* 0x0000000000226805 */ /* 0x000fc4000001ff00 */
[----:B------:R-:W-:Y:S02]  /*0b40*/  @P5 IADD3 R0, PT, PT, R0, 0x20, RZ ;  /* 0x0000002000005810 */ /* 0x000fe40007ffe0ff */
[C---:B------:R-:W-:Y:S01]  /*0b50*/  ISETP.GE.U32.AND P6, PT, R15.reuse, 0x140, PT ;  /* 0x000001400f00780c */ /* 0x040fe20003fc6070 */
[----:B------:R3:W5:Y:S01]  /*0b60*/  @P5 LDG.E.64 R58, desc[UR6][R76.64] ;  /* 0x000000064c3a5981 */ /* 0x000762000c1e1b00 */
[----:B--2---:R-:W2:Y:S01]  /*0b70*/  @P3 LDC.64 R74, c[0x0][0x3d0] ;  /* 0x0000f400ff4a3b82 */ /* 0x004ea20000000a00 */
[C---:B----4-:R-:W-:Y:S01]  /*0b80*/  @P1 IMAD.WIDE.U32 R78, R0.reuse, 0x8, R78 ;  /* 0x00000008004e1825 */ /* 0x050fe200078e004e */
[----:B------:R-:W-:Y:S02]  /*0b90*/  @P5 CS2R R32, SRZ ;  /* 0x0000000000205805 */ /* 0x000fe4000001ff00 */
[C---:B------:R-:W-:Y:S02]  /*0ba0*/  ISETP.GE.U32.AND P5, PT, R15.reuse, 0x160, PT ;  /* 0x000001600f00780c */ /* 0x040fe40003fa6070 */
[----:B------:R-:W-:Y:S01]  /*0bb0*/  @P1 CS2R R30, SRZ ;  /* 0x00000000001e1805 */ /* 0x000fe2000001ff00 */
[----:B------:R-:W-:Y:S01]  /*0bc0*/  @P1 VIADD R0, R0, 0x20 ;  /* 0x0000002000001836 */ /* 0x000fe20000000000 */
[----:B------:R4:W5:Y:S01]  /*0bd0*/  @P1 LDG.E.64 R50, desc[UR6][R78.64] ;  /* 0x000000064e321981 */ /* 0x000962000c1e1b00 */
[----:B------:R-:W4:Y:S01]  /*0be0*/  @P2 LDC.64 R82, c[0x0][0x3d0] ;  /* 0x0000f400ff522b82 */ /* 0x000f220000000a00 */
[----:B------:R-:W-:Y:S01]  /*0bf0*/  ISETP.GE.U32.AND P1, PT, R15, 0x180, PT ;  /* 0x000001800f00780c */ /* 0x000fe20003f26070 */
[----:B-1----:R-:W-:-:S06]  /*0c00*/  @P0 IMAD.WIDE.U32 R80, R0, 0x8, R80 ;  /* 0x0000000800500825 */ /* 0x002fcc00078e0050 */
[----:B------:R-:W1:Y:S01]  /*0c10*/  @P6 LDC.64 R84, c[0x0][0x3d0] ;  /* 0x0000f400ff546b82 */ /* 0x000e620000000a00 */
[----:B------:R-:W-:Y:S01]  /*0c20*/  @P0 VIADD R0, R0, 0x20 ;  /* 0x0000002000000836 */ /* 0x000fe20000000000 */
[----:B------:R1:W5:Y:S03]  /*0c30*/  @P0 LDG.E.64 R48, desc[UR6][R80.64] ;  /* 0x0000000650300981 */ /* 0x000366000c1e1b00 */
[----:B0-----:R-:W-:-:S03]  /*0c40*/  @P4 IMAD.WIDE.U32 R72, R0, 0x8, R70 ;  /* 0x0000000800484825 */ /* 0x001fc600078e0046 */
[----:B---3--:R-:W0:Y:S01]  /*0c50*/  @P5 LDC.64 R76, c[0x0][0x3d0] ;  /* 0x0000f400ff4c5b82 */ /* 0x008e220000000a00 */
[----:B------:R-:W-:Y:S01]  /*0c60*/  @P4 IADD3 R0, PT, PT, R0, 0x20, RZ ;  /* 0x0000002000004810 */ /* 0x000fe20007ffe0ff */
[----:B------:R3:W5:Y:S06]  /*0c70*/  @P4 LDG.E.64 R2, desc[UR6][R72.64] ;  /* 0x0000000648024981 */ /* 0x00076c000c1e1b00 */
[----:B------:R-:W3:Y:S01]  /*0c80*/  @P1 LDC.64 R70, c[0x0][0x3d0] ;  /* 0x0000f400ff461b82 */ /* 0x000ee20000000a00 */
[----:B--2---:R-:W-:-:S04]  /*0c90*/  @P3 IMAD.WIDE.U32 R74, R0, 0x8, R74 ;  /* 0x00000008004a3825 */ /* 0x004fc800078e004a */
[----:B------:R-:W-:Y:S01]  /*0ca0*/  @P3 VIADD R0, R0, 0x20 ;  /* 0x0000002000003836 */ /* 0x000fe20000000000 */
[----:B------:R2:W5:Y:S03]  /*0cb0*/  @P3 LDG.E.64 R60, desc[UR6][R74.64] ;  /* 0x000000064a3c3981 */ /* 0x000566000c1e1b00 */
[----:B----4-:R-:W-:-:S04]  /*0cc0*/  @P2 IMAD.WIDE.U32 R82, R0, 0x8, R82 ;  /* 0x0000000800522825 */ /* 0x010fc800078e0052 */
[----:B------:R-:W-:Y:S01]  /*0cd0*/  @P2 VIADD R0, R0, 0x20 ;  /* 0x0000002000002836 */ /* 0x000fe20000000000 */
[----:B------:R2:W5:Y:S03]  /*0ce0*/  @P2 LDG.E.64 R62, desc[UR6][R82.64] ;  /* 0x00000006523e2981 */ /* 0x000566000c1e1b00 */
[C---:B-1----:R-:W-:Y:S01]  /*0cf0*/  @P6 IMAD.WIDE.U32 R84, R0.reuse, 0x8, R84 ;  /* 0x0000000800546825 */ /* 0x042fe200078e0054 */
[----:B------:R-:W-:-:S04]  /*0d00*/  @P6 IADD3 R0, PT, PT, R0, 0x20, RZ ;  /* 0x0000002000006810 */ /* 0x000fc80007ffe0ff */
[----:B------:R2:W5:Y:S01]  /*0d10*/  @P6 LDG.E.64 R64, desc[UR6][R84.64] ;  /* 0x0000000654406981 */ /* 0x000562000c1e1b00 */
[----:B0-----:R-:W-:-:S04]  /*0d20*/  @P5 IMAD.WIDE.U32 R76, R0, 0x8, R76 ;  /* 0x00000008004c5825 */ /* 0x001fc800078e004c */
[----:B------:R-:W-:Y:S01]  /*0d30*/  @P5 VIADD R0, R0, 0x20 ;  /* 0x0000002000005836 */ /* 0x000fe20000000000 */
[----:B------:R2:W5:Y:S03]  /*0d40*/  @P5 LDG.E.64 R66, desc[UR6][R76.64] ;  /* 0x000000064c425981 */ /* 0x000566000c1e1b00 */
[----:B---3--:R-:W-:-:S05]  /*0d50*/  @P1 IMAD.WIDE.U32 R70, R0, 0x8, R70 ;  /* 0x0000000800461825 */ /* 0x008fca00078e0046 */
[----:B------:R2:W5:Y:S01]  /*0d60*/  @P1 LDG.E.64 R68, desc[UR6][R70.64] ;  /* 0x0000000646441981 */ /* 0x000562000c1e1b00 */
[----:B------:R-:W-:Y:S02]  /*0d70*/  @P0 CS2R R28, SRZ ;  /* 0x00000000001c0805 */ /* 0x000fe4000001ff00 */
[----:B------:R-:W-:Y:S02]  /*0d80*/  @P4 CS2R R26, SRZ ;  /* 0x00000000001a4805 */ /* 0x000fe4000001ff00 */
[----:B------:R-:W-:Y:S02]  /*0d90*/  @P3 CS2R R24, SRZ ;  /* 0x0000000000183805 */ /* 0x000fe4000001ff00 */
[----:B------:R-:W-:Y:S02]  /*0da0*/  @P2 CS2R R22, SRZ ;  /* 0x0000000000162805 */ /* 0x000fe4000001ff00 */
[----:B------:R-:W-:Y:S02]  /*0db0*/  @P6 CS2R R20, SRZ ;  /* 0x0000000000146805 */ /* 0x000fe4000001ff00 */
[----:B------:R-:W-:-:S02]  /*0dc0*/  @P5 CS2R R18, SRZ ;  /* 0x0000000000125805 */ /* 0x000fc4000001ff00 */
[----:B--2---:R-:W-:-:S07]  /*0dd0*/  @P1 CS2R R6, SRZ ;  /* 0x0000000000061805 */ /* 0x004fce000001ff00 */
.L_x_44547:
[----:B------:R-:W-:Y:S05]  /*0de0*/  BSYNC.RECONVERGENT B0 ;  /* 0x0000000000007941 */ /* 0x000fea0003800200 */
.L_x_44545:
[----:B------:R-:W0:Y:S02]  /*0df0*/  LDCU UR4, c[0x0][0x384] ;  /* 0x00007080ff0477ac */ /* 0x000e240008000800 */
[----:B0-----:R-:W-:-:S13]  /*0e00*/  ISETP.GE.AND P0, PT, R101, UR4, PT ;  /* 0x0000000465007c0c */ /* 0x001fda000bf06270 */
[----:B------:R-:W-:Y:S05]  /*0e10*/  @P0 EXIT ;  /* 0x000000000000094d */ /* 0x000fea0003800000 */
[----:B-----5:R-:W-:Y:S01]  /*0e20*/  IMAD.MOV.U32 R124, RZ, RZ, R50 ;  /* 0x000000ffff7c7224 */ /* 0x020fe200078e0032 */
[----:B------:R-:W-:Y:S01]  /*0e30*/  SHF.R.U64 R125, R50, 0x10, R51 ;  /* 0x00000010327d7819 */ /* 0x000fe20000001233 */
[--C-:B------:R-:W-:Y:S01]  /*0e40*/  IMAD.MOV.U32 R50, RZ, RZ, R49.reuse ;  /* 0x000000ffff327224 */ /* 0x100fe200078e0031 */
[--C-:B------:R-:W-:Y:S01]  /*0e50*/  SHF.R.U64 R127, R48, 0x10, R49.reuse ;  /* 0x00000010307f7819 */ /* 0x100fe20000001231 */
[----:B------:R-:W-:Y:S01]  /*0e60*/  IMAD.MOV.U32 R70, RZ, RZ, R52 ;  /* 0x000000ffff467224 */ /* 0x000fe200078e0034 */
[----:B------:R-:W-:Y:S01]  /*0e70*/  SHF.R.U32.HI R76, RZ, 0x10, R49 ;  /* 0x00000010ff4c7819 */ /* 0x000fe20000011631 */
[----:B------:R-:W-:Y:S01]  /*0e80*/  IMAD.MOV.U32 R118, RZ, RZ, R54 ;  /* 0x000000ffff767224 */ /* 0x000fe200078e0036 */
[----:B------:R-:W-:Y:S01]  /*0e90*/  SHF.R.U64 R72, R52, 0x10, R53 ;  /* 0x0000001034487819 */ /* 0x000fe20000001235 */
[----:B------:R-:W-:Y:S01]  /*0ea0*/  IMAD.MOV.U32 R122, RZ, RZ, R58 ;  /* 0x000000ffff7a7224 */ /* 0x000fe200078e003a */
[----:B------:R-:W-:Y:S01]  /*0eb0*/  SHF.R.U64 R119, R54, 0x10, R55 ;  /* 0x0000001036777819 */ /* 0x000fe20000001237 */
[----:B------:R-:W-:Y:S01]  /*0ec0*/  IMAD.MOV.U32 R130, RZ, RZ, R60 ;  /* 0x000000ffff827224 */ /* 0x000fe200078e003c */
[----:B------:R-:W-:Y:S01]  /*0ed0*/  SHF.R.U64 R123, R58, 0x10, R59 ;  /* 0x000000103a7b7819 */ /* 0x000fe2000000123b */
[----:B------:R-:W-:Y:S01]  /*0ee0*/  IMAD.MOV.U32 R49, RZ, RZ, R61 ;  /* 0x000000ffff317224 */ /* 0x000fe200078e003d */
[--C-:B------:R-:W-:Y:S01]  /*0ef0*/  SHF.R.U32.HI R74, RZ, 0x10, R55.reuse ;  /* 0x00000010ff4a7819 */ /* 0x100fe20000011637 */
[----:B------:R-:W-:Y:S01]  /*0f00*/  IMAD.MOV.U32 R52, RZ, RZ, R55 ;  /* 0x000000ffff347224 */ /* 0x000fe200078e0037 */
[----:B------:R-:W-:Y:S01]  /*0f10*/  MOV R54, R59 ;  /* 0x0000003b00367202 */ /* 0x000fe20000000f00 */
[----:B------:R-:W-:Y:S01]  /*0f20*/  IMAD.MOV.U32 R55, RZ, RZ, R51 ;  /* 0x000000ffff377224 */ /* 0x000fe200078e0033 */
[----:B------:R-:W-:Y:S01]  /*0f30*/  SHF.R.U32.HI R58, RZ, 0x10, R59 ;  /* 0x00000010ff3a7819 */ /* 0x000fe2000001163b */
[----:B------:R-:W-:Y:S01]  /*0f40*/  IMAD.MOV.U32 R128, RZ, RZ, R2 ;  /* 0x000000ffff807224 */ /* 0x000fe200078e0002 */
[----:B------:R-:W-:Y:S01]  /*0f50*/  SHF.R.U32.HI R59, RZ, 0x10, R51 ;  /* 0x00000010ff3b7819 */ /* 0x000fe20000011633 */
[----:B------:R-:W-:Y:S01]  /*0f60*/  IMAD.MOV.U32 R51, RZ, RZ, R63 ;  /* 0x000000ffff337224 */ /* 0x000fe200078e003f */
[----:B------:R-:W-:Y:S01]  /*0f70*/  MOV R132, R62 ;  /* 0x0000003e00847202 */ /* 0x000fe20000000f00 */
[----:B------:R-:W-:Y:S01]  /*0f80*/  IMAD.MOV.U32 R134, RZ, RZ, R64 ;  /* 0x000000ffff867224 */ /* 0x000fe200078e0040 */
[----:B------:R-:W-:Y:S01]  /*0f90*/  PRMT R130, R130, 0x5410, R49 ;  /* 0x0000541082827816 */ /* 0x000fe20000000031 */
[----:B------:R-:W-:Y:S01]  /*0fa0*/  IMAD.HI.U32 R49, R100, -0x326172a9, RZ ;  /* 0xcd9e8d5764317827 */ /* 0x000fe200078e00ff */
[----:B------:R-:W-:Y:S01]  /*0fb0*/  PRMT R132, R132, 0x5410, R51 ;  /* 0x0000541084847816 */ /* 0x000fe20000000033 */
[----:B------:R-:W0:Y:S01]  /*0fc0*/  LDCU UR8, c[0x0][0x404] ;  /* 0x00008080ff0877ac */ /* 0x000e220008000800 */
[----:B------:R-:W-:Y:S01]  /*0fd0*/  MOV R126, R48 ;  /* 0x00000030007e7202 */ /* 0x000fe20000000f00 */
[----:B------:R-:W-:Y:S01]  /*0fe0*/  IMAD.HI.U32 R51, R99, -0x2daee0ad, RZ ;  /* 0xd2511f5363337827 */ /* 0x000fe200078e00ff */
[----:B------:R-:W-:Y:S01]  /*0ff0*/  LOP3.LUT R49, R98, R49, R102, 0x96, !PT ;  /* 0x0000003162317212 */ /* 0x000fe200078e9666 */
[----:B------:R-:W1:Y:S01]  /*1000*/  LDCU.U8 UR9, c[0x0][0x410] ;  /* 0x00008200ff0977ac */ /* 0x000e620008000000 */
[----:B------:R-:W-:Y:S01]  /*1010*/  MOV R71, R53 ;  /* 0x0000003500477202 */ /* 0x000fe20000000f00 */
[----:B------:R-:W-:Y:S01]  /*1020*/  IMAD.MOV.U32 R148, RZ, RZ, R66 ;  /* 0x000000ffff947224 */ /* 0x000fe200078e0042 */
[----:B------:R-:W-:Y:S01]  /*1030*/  SHF.R.U32.HI R73, RZ, 0x10, R53 ;  /* 0x00000010ff497819 */ /* 0x000fe20000011635 */
[----:B------:R-:W-:Y:S01]  /*1040*/  IMAD.MOV.U32 R53, RZ, RZ, R57 ;  /* 0x000000ffff357224 */ /* 0x000fe200078e0039 */
[----:B------:R-:W-:Y:S01]  /*1050*/  MOV R120, R56 ;  /* 0x0000003800787202 */ /* 0x000fe20000000f00 */
[----:B------:R-:W2:Y:S01]  /*1060*/  LDCU UR12, c[0x0][0x448] ;  /* 0x00008900ff0c77ac */ /* 0x000ea20008000800 */
[----:B------:R-:W-:-:S02]  /*1070*/  MOV R48, R3 ;  /* 0x0000000300307202 */ /* 0x000fc40000000f00 */
[----:B------:R-:W-:Y:S01]  /*1080*/  LOP3.LUT R51, R51, R103, RZ, 0x3c, !PT ;  /* 0x0000006733337212 */ /* 0x000fe200078e3cff */
[----:B------:R-:W3:Y:S01]  /*1090*/  LDCU.64 UR10, c[0x0][0x408] ;  /* 0x00008100ff0a77ac */ /* 0x000ee20008000a00 */
[----:B------:R-:W-:Y:S01]  /*10a0*/  PRMT R118, R118, 0x5410, R52 ;  /* 0x0000541076767816 */ /* 0x000fe20000000034 */
[----:B------:R-:W-:Y:S01]  /*10b0*/  IMAD R52, R99, -0x2daee0ad, RZ ;  /* 0xd2511f5363347824 */ /* 0x000fe200078e02ff */
[----:B------:R-:W-:Y:S01]  /*10c0*/  PRMT R126, R126, 0x5410, R50 ;  /* 0x000054107e7e7816 */ /* 0x000fe20000000032 */
[----:B------:R-:W-:Y:S01]  /*10d0*/  IMAD.HI.U32 R50, R49, -0x2daee0ad, RZ ;  /* 0xd2511f5331327827 */ /* 0x000fe200078e00ff */
[----:B------:R-:W-:Y:S01]  /*10e0*/  PRMT R120, R120, 0x5410, R53 ;  /* 0x0000541078787816 */ /* 0x000fe20000000035 */
[----:B------:R-:W4:Y:S01]  /*10f0*/  LDCU.64 UR4, c[0x0][0x3a0] ;  /* 0x00007400ff0477ac */ /* 0x000f220008000a00 */
[----:B------:R-:W-:Y:S01]  /*1100*/  PRMT R128, R128, 0x5410, R48 ;  /* 0x0000541080807816 */ /* 0x000fe20000000030 */
[----:B------:R-:W-:Y:S01]  /*1110*/  IMAD R48, R100, -0x326172a9, RZ ;  /* 0xcd9e8d5764307824 */ /* 0x000fe200078e02ff */
[----:B------:R-:W-:Y:S01]  /*1120*/  LOP3.LUT R47, R47, R52, R50, 0x96, !PT ;  /* 0x000000342f2f7212 */ /* 0x000fe200078e9632 */
[----:B------:R-:W-:Y:S01]  /*1130*/  IMAD.HI.U32 R53, R51, -0x326172a9, RZ ;  /* 0xcd9e8d5733357827 */ /* 0x000fe200078e00ff */
[----:B------:R-:W-:-:S02]  /*1140*/  SHF.R.U64 R159, R20, 0x10, R21 ;  /* 0x00000010149f7819 */ /* 0x000fc40000001215 */
[----:B------:R-:W-:Y:S01]  /*1150*/  SHF.R.U64 R129, R2, 0x10, R3 ;  /* 0x0000001002817819 */ /* 0x000fe20000001203 */
[----:B------:R-:W-:Y:S01]  /*1160*/  IMAD R50, R49, -0x2daee0ad, RZ ;  /* 0xd2511f5331327824 */ /* 0x000fe200078e02ff */
[----:B------:R-:W-:Y:S01]  /*1170*/  LOP3.LUT R46, R46, R48, R53, 0x96, !PT ;  /* 0x000000302e2e7212 */ /* 0x000fe200078e9635 */
[----:B------:R-:W-:Y:S01]  /*1180*/  IMAD R51, R51, -0x326172a9, RZ ;  /* 0xcd9e8d5733337824 */ /* 0x000fe200078e02ff */
[----:B------:R-:W-:Y:S01]  /*1190*/  SHF.R.U32.HI R77, RZ, 0x10, R3 ;  /* 0x00000010ff4d7819 */ /* 0x000fe20000011603 */
[----:B------:R-:W-:Y:S01]  /*11a0*/  IMAD.HI.U32 R49, R47, -0x326172a9, RZ ;  /* 0xcd9e8d572f317827 */ /* 0x000fe200078e00ff */
[----:B------:R-:W-:Y:S02]  /*11b0*/  MOV R4, R68 ;  /* 0x0000004400047202 */ /* 0x000fe40000000f00 */
[----:B------:R-:W-:Y:S01]  /*11c0*/  SHF.R.U64 R0, R68, 0x10, R69 ;  /* 0x0000001044007819 */ /* 0x000fe20000001245 */
[----:B------:R-:W-:Y:S01]  /*11d0*/  IMAD.HI.U32 R48, R46, -0x2daee0ad, RZ ;  /* 0xd2511f532e307827 */ /* 0x000fe200078e00ff */
[----:B------:R-:W-:-:S02]  /*11e0*/  LOP3.LUT R44, R44, R51, R49, 0x96, !PT ;  /* 0x000000332c2c7212 */ /* 0x000fc400078e9631 */
[----:B------:R-:W-:Y:S01]  /*11f0*/  SHF.R.U32.HI R2, RZ, 0x10, R69 ;  /* 0x00000010ff027819 */ /* 0x000fe20000011645 */
[----:B------:R-:W-:Y:S01]  /*1200*/  IMAD R49, R46, -0x2daee0ad, RZ ;  /* 0xd2511f532e317824 */ /* 0x000fe200078e02ff */
[----:B------:R-:W-:Y:S01]  /*1210*/  LOP3.LUT R45, R45, R50, R48, 0x96, !PT ;  /* 0x000000322d2d7212 */ /* 0x000fe200078e9630 */
[----:B------:R-:W-:Y:S01]  /*1220*/  IMAD.HI.U32 R46, R44, -0x2daee0ad, RZ ;  /* 0xd2511f532c2e7827 */ /* 0x000fe200078e00ff */
[----:B------:R-:W-:Y:S02]  /*1230*/  SHF.R.U64 R131, R60, 0x10, R61 ;  /* 0x000000103c837819 */ /* 0x000fe4000000123d */
[--C-:B------:R-:W-:Y:S01]  /*1240*/  SHF.R.U64 R121, R56, 0x10, R57.reuse ;  /* 0x0000001038797819 */ /* 0x100fe20000001239 */
[----:B------:R-:W-:Y:S01]  /*1250*/  IMAD R48, R47, -0x326172a9, RZ ;  /* 0xcd9e8d572f307824 */ /* 0x000fe200078e02ff */
[----:B------:R-:W-:Y:S01]  /*1260*/  LOP3.LUT R43, R43, R49, R46, 0x96, !PT ;  /* 0x000000312b2b7212 */ /* 0x000fe200078e962e */
[----:B------:R-:W-:Y:S01]  /*1270*/  IMAD.HI.U32 R47, R45, -0x326172a9, RZ ;  /* 0xcd9e8d572d2f7827 */ /* 0x000fe200078e00ff */
[----:B------:R-:W-:-:S02]  /*1280*/  SHF.R.U32.HI R75, RZ, 0x10, R57 ;  /* 0x00000010ff4b7819 */ /* 0x000fc40000011639 */
[----:B------:R-:W-:Y:S01]  /*1290*/  SHF.R.U32.HI R60, RZ, 0x10, R61 ;  /* 0x00000010ff3c7819 */ /* 0x000fe2000001163d */
[----:B------:R-:W-:Y:S01]  /*12a0*/  IMAD R46, R45, -0x326172a9, RZ ;  /* 0xcd9e8d572d2e7824 */ /* 0x000fe200078e02ff */
[----:B------:R-:W-:Y:S01]  /*12b0*/  LOP3.LUT R42, R42, R48, R47, 0x96, !PT ;  /* 0x000000302a2a7212 */ /* 0x000fe200078e962f */
[----:B------:R-:W-:Y:S01]  /*12c0*/  IMAD.HI.U32 R45, R43, -0x326172a9, RZ ;  /* 0xcd9e8d572b2d7827 */ /* 0x000fe200078e00ff */
[--C-:B------:R-:W-:Y:S02]  /*12d0*/  SHF.R.U64 R133, R62, 0x10, R63.reuse ;  /* 0x000000103e857819 */ /* 0x100fe4000000123f */
[----:B------:R-:W-:Y:S01]  /*12e0*/  SHF.R.U32.HI R61, RZ, 0x10, R63 ;  /* 0x00000010ff3d7819 */ /* 0x000fe2000001163f */
        /* <DEDUP_REMOVED lines=9> */
[----:B------:R-:W-:Y:S01]  /*1380*/  SHF.R.U64 R160, R18, 0x10, R19 ;  /* 0x0000001012a07819 */ /* 0x000fe20000001213 */
[----:B------:R-:W-:Y:S01]  /*1390*/  IMAD R44, R43, -0x326172a9, RZ ;  /* 0xcd9e8d572b2c7824 */ /* 0x000fe200078e02ff */
[----:B------:R-:W-:Y:S01]  /*13a0*/  LOP3.LUT R16, R16, R42, R45, 0x96, !PT ;  /* 0x0000002a10107212 */ /* 0x000fe200078e962d */
[----:B------:R-:W-:Y:S01]  /*13b0*/  IMAD.HI.U32 R43, R41, -0x326172a9, RZ ;  /* 0xcd9e8d57292b7827 */ /* 0x000fe200078e00ff */
[----:B------:R-:W-:-:S02]  /*13c0*/  MOV R56, R65 ;  /* 0x0000004100387202 */ /* 0x000fc40000000f00 */
[----:B------:R-:W-:Y:S01]  /*13d0*/  SHF.R.U64 R135, R64, 0x10, R65 ;  /* 0x0000001040877819 */ /* 0x000fe20000001241 */
[----:B------:R-:W-:Y:S01]  /*13e0*/  IMAD R42, R41, -0x326172a9, RZ ;  /* 0xcd9e8d57292a7824 */ /* 0x000fe200078e02ff */
[----:B------:R-:W-:Y:S01]  /*13f0*/  LOP3.LUT R14, R14, R44, R43, 0x96, !PT ;  /* 0x0000002c0e0e7212 */ /* 0x000fe200078e962b */
[----:B------:R-:W-:Y:S01]  /*1400*/  IMAD.HI.U32 R41, R16, -0x326172a9, RZ ;  /* 0xcd9e8d5710297827 */ /* 0x000fe200078e00ff */
[----:B------:R-:W-:Y:S02]  /*1410*/  SHF.R.U32.HI R62, RZ, 0x10, R65 ;  /* 0x00000010ff3e7819 */ /* 0x000fe40000011641 */
[----:B------:R-:W-:Y:S01]  /*1420*/  SHF.R.U64 R149, R66, 0x10, R67 ;  /* 0x0000001042957819 */ /* 0x000fe20000001243 */
[----:B------:R-:W-:Y:S01]  /*1430*/  IMAD R43, R40, -0x2daee0ad, RZ ;  /* 0xd2511f53282b7824 */ /* 0x000fe200078e02ff */
[----:B------:R-:W-:Y:S01]  /*1440*/  LOP3.LUT R12, R12, R42, R41, 0x96, !PT ;  /* 0x0000002a0c0c7212 */ /* 0x000fe200078e9629 */
[----:B------:R-:W-:Y:S01]  /*1450*/  IMAD.HI.U32 R40, R14, -0x2daee0ad, RZ ;  /* 0xd2511f530e287827 */ /* 0x000fe200078e00ff */
[----:B------:R-:W-:-:S02]  /*1460*/  SHF.R.U32.HI R63, RZ, 0x10, R67 ;  /* 0x00000010ff3f7819 */ /* 0x000fc40000011643 */
[--C-:B------:R-:W-:Y:S01]  /*1470*/  SHF.R.U64 R150, R38, 0x10, R39.reuse ;  /* 0x0000001026967819 */ /* 0x100fe20000001227 */
[----:B------:R-:W-:Y:S01]  /*1480*/  IMAD R16, R16, -0x326172a9, RZ ;  /* 0xcd9e8d5710107824 */ /* 0x000fe200078e02ff */
[----:B------:R-:W-:Y:S01]  /*1490*/  LOP3.LUT R13, R13, R43, R40, 0x96, !PT ;  /* 0x0000002b0d0d7212 */ /* 0x000fe200078e9628 */
[----:B------:R-:W-:Y:S01]  /*14a0*/  IMAD R40, R14, -0x2daee0ad, RZ ;  /* 0xd2511f530e287824 */ /* 0x000fe200078e02ff */
[----:B------:R-:W-:Y:S01]  /*14b0*/  SHF.R.U32.HI R52, RZ, 0x10, R39 ;  /* 0x00000010ff347819 */ /* 0x000fe20000011627 */
[----:B------:R-:W-:Y:S01]  /*14c0*/  IMAD.HI.U32 R14, R12, -0x2daee0ad, RZ ;  /* 0xd2511f530c0e7827 */ /* 0x000fe200078e00ff */
[--C-:B------:R-:W-:Y:S02]  /*14d0*/  SHF.R.U64 R151, R36, 0x10, R37.reuse ;  /* 0x0000001024977819 */ /* 0x100fe40000001225 */
[----:B------:R-:W-:Y:S01]  /*14e0*/  SHF.R.U32.HI R50, RZ, 0x10, R37 ;  /* 0x00000010ff327819 */ /* 0x000fe20000011625 */
[----:B------:R-:W-:Y:S01]  /*14f0*/  IMAD.HI.U32 R41, R13, -0x326172a9, RZ ;  /* 0xcd9e8d570d297827 */ /* 0x000fe200078e00ff */
[----:B------:R-:W-:-:S02]  /*1500*/  LOP3.LUT R11, R11, R40, R14, 0x96, !PT ;  /* 0x000000280b0b7212 */ /* 0x000fc400078e960e */
[----:B------:R-:W-:Y:S01]  /*1510*/  SHF.R.U32.HI R40, RZ, 0x10, R21 ;  /* 0x00000010ff287819 */ /* 0x000fe20000011615 */
[----:B------:R-:W-:Y:S01]  /*1520*/  IMAD R13, R13, -0x326172a9, RZ ;  /* 0xcd9e8d570d0d7824 */ /* 0x000fe200078e02ff */
[----:B------:R-:W-:Y:S01]  /*1530*/  LOP3.LUT R10, R10, R16, R41, 0x96, !PT ;  /* 0x000000100a0a7212 */ /* 0x000fe200078e9629 */
[----:B------:R-:W-:Y:S01]  /*1540*/  IMAD R16, R12, -0x2daee0ad, RZ ;  /* 0xd2511f530c107824 */ /* 0x000fe200078e02ff */
[----:B------:R-:W-:Y:S01]  /*1550*/  PRMT R159, R159, 0x5410, R40 ;  /* 0x000054109f9f7816 */ /* 0x000fe20000000028 */
[----:B------:R-:W-:Y:S01]  /*1560*/  IMAD.HI.U32 R12, R11, -0x326172a9, RZ ;  /* 0xcd9e8d570b0c7827 */ /* 0x000fe200078e00ff */
[----:B------:R-:W-:Y:S02]  /*1570*/  SHF.R.U64 R41, R6, 0x10, R7 ;  /* 0x0000001006297819 */ /* 0x000fe40000001207 */
[----:B------:R-:W-:Y:S01]  /*1580*/  SHF.R.U64 R152, R34, 0x10, R35 ;  /* 0x0000001022987819 */ /* 0x000fe20000001223 */
[----:B------:R-:W-:Y:S01]  /*1590*/  IMAD.HI.U32 R14, R10, -0x2daee0ad, RZ ;  /* 0xd2511f530a0e7827 */ /* 0x000fe200078e00ff */
[----:B------:R-:W-:-:S02]  /*15a0*/  LOP3.LUT R40, R5, R13, R12, 0x96, !PT ;  /* 0x0000000d05287212 */ /* 0x000fc400078e960c */
[----:B------:R-:W-:Y:S01]  /*15b0*/  SHF.R.U32.HI R51, RZ, 0x10, R35 ;  /* 0x00000010ff337819 */ /* 0x000fe20000011623 */
[----:B------:R-:W-:Y:S01]  /*15c0*/  IMAD R5, R10, -0x2daee0ad, RZ ;  /* 0xd2511f530a057824 */ /* 0x000fe200078e02ff */
[----:B------:R-:W-:Y:S01]  /*15d0*/  LOP3.LUT R96, R9, R16, R14, 0x96, !PT ;  /* 0x0000001009607212 */ /* 0x000fe200078e960e */
[----:B------:R-:W-:Y:S01]  /*15e0*/  IMAD.HI.U32 R10, R40, -0x2daee0ad, RZ ;  /* 0xd2511f53280a7827 */ /* 0x000fe200078e00ff */
[----:B------:R-:W-:Y:S02]  /*15f0*/  SHF.R.U32.HI R9, RZ, 0x10, R19 ;  /* 0x00000010ff097819 */ /* 0x000fe40000011613 */
[----:B------:R-:W-:Y:S01]  /*1600*/  SHF.R.U64 R153, R32, 0x10, R33 ;  /* 0x0000001020997819 */ /* 0x000fe20000001221 */
[----:B------:R-:W-:Y:S01]  /*1610*/  IMAD.MOV.U32 R3, RZ, RZ, R69 ;  /* 0x000000ffff037224 */ /* 0x000fe200078e0045 */
[----:B------:R-:W-:Y:S01]  /*1620*/  LOP3.LUT R97, R97, R5, R10, 0x96, !PT ;  /* 0x0000000561617212 */ /* 0x000fe200078e960a */
[----:B------:R-:W-:Y:S01]  /*1630*/  IMAD R11, R11, -0x326172a9, RZ ;  /* 0xcd9e8d570b0b7824 */ /* 0x000fe200078e02ff */
[----:B------:R-:W-:Y:S01]  /*1640*/  SHF.R.U32.HI R5, RZ, 0x10, R7 ;  /* 0x00000010ff057819 */ /* 0x000fe20000011607 */
[----:B------:R-:W-:Y:S01]  /*1650*/  IMAD.HI.U32 R12, R96, -0x326172a9, RZ ;  /* 0xcd9e8d57600c7827 */ /* 0x000fe200078e00ff */
[----:B------:R-:W-:-:S02]  /*1660*/  PRMT R3, R3, 0x5410, R72 ;  /* 0x0000541003037816 */ /* 0x000fc40000000048 */
[----:B------:R-:W-:Y:S01]  /*1670*/  SHF.R.U32.HI R48, RZ, 0x10, R33 ;  /* 0x00000010ff307819 */ /* 0x000fe20000011621 */
[----:B------:R-:W-:Y:S01]  /*1680*/  IMAD.MOV.U32 R57, RZ, RZ, R67 ;  /* 0x000000ffff397224 */ /* 0x000fe200078e0043 */
[--C-:B------:R-:W-:Y:S01]  /*1690*/  SHF.R.U64 R154, R30, 0x10, R31.reuse ;  /* 0x000000101e9a7819 */ /* 0x100fe2000000121f */
[----:B------:R-:W-:Y:S01]  /*16a0*/  HADD2.F32 R16, -RZ, R6.H0_H0 ;  /* 0x20000006ff107230 */ /* 0x000fe20000004100 */
[----:B------:R-:W-:Y:S01]  /*16b0*/  SHF.R.U32.HI R46, RZ, 0x10, R31 ;  /* 0x00000010ff2e7819 */ /* 0x000fe2000001161f */
[----:B------:R-:W-:Y:S01]  /*16c0*/  HADD2.F32 R14, -RZ, R7.H0_H0 ;  /* 0x20000007ff0e7230 */ /* 0x000fe20000004100 */
[--C-:B------:R-:W-:Y:S01]  /*16d0*/  SHF.R.U64 R155, R28, 0x10, R29.reuse ;  /* 0x000000101c9b7819 */ /* 0x100fe2000000121d */
[----:B------:R-:W-:Y:S01]  /*16e0*/  HADD2.F32 R10, -RZ, R0.H0_H0 ;  /* 0x20000000ff0a7230 */ /* 0x000fe20000004100 */
[----:B------:R-:W-:Y:S01]  /*16f0*/  SHF.R.U32.HI R47, RZ, 0x10, R29 ;  /* 0x00000010ff2f7819 */ /* 0x000fe2000001161d */
[----:B------:R-:W-:Y:S01]  /*1700*/  HADD2.F32 R7, -RZ, R41.H0_H0 ;  /* 0x20000029ff077230 */ /* 0x000fe20000004100 */
[--C-:B------:R-:W-:Y:S01]  /*1710*/  SHF.R.U64 R156, R26, 0x10, R27.reuse ;  /* 0x000000101a9c7819 */ /* 0x100fe2000000121b */
[----:B------:R-:W-:Y:S01]  /*1720*/  HADD2.F32 R5, -RZ, R5.H0_H0 ;  /* 0x20000005ff057230 */ /* 0x000fe20000004100 */
[----:B------:R-:W-:Y:S01]  /*1730*/  SHF.R.U32.HI R44, RZ, 0x10, R27 ;  /* 0x00000010ff2c7819 */ /* 0x000fe2000001161b */
[----:B------:R-:W-:Y:S01]  /*1740*/  IMAD R96, R96, -0x326172a9, RZ ;  /* 0xcd9e8d5760607824 */ /* 0x000fe200078e02ff */
[--C-:B------:R-:W-:Y:S01]  /*1750*/  SHF.R.U64 R157, R24, 0x10, R25.reuse ;  /* 0x00000010189d7819 */ /* 0x100fe20000001219 */
[----:B------:R-:W-:Y:S01]  /*1760*/  IMAD R6, R40, -0x2daee0ad, RZ ;  /* 0xd2511f5328067824 */ /* 0x000fe200078e02ff */
[----:B------:R-:W-:-:S02]  /*1770*/  SHF.R.U32.HI R42, RZ, 0x10, R25 ;  /* 0x00000010ff2a7819 */ /* 0x000fc40000011619 */
[--C-:B------:R-:W-:Y:S02]  /*1780*/  SHF.R.U64 R158, R22, 0x10, R23.reuse ;  /* 0x00000010169e7819 */ /* 0x100fe40000001217 */
[----:B------:R-:W-:Y:S02]  /*1790*/  SHF.R.U32.HI R43, RZ, 0x10, R23 ;  /* 0x00000010ff2b7819 */ /* 0x000fe40000011617 */
[----:B------:R-:W-:Y:S01]  /*17a0*/  PRMT R160, R160, 0x5410, R9 ;  /* 0x00005410a0a07816 */ /* 0x000fe20000000009 */
[----:B------:R-:W-:Y:S01]  /*17b0*/  HADD2.F32 R9, -RZ, R3.H0_H0 ;  /* 0x20000003ff097230 */ /* 0x000fe20000004100 */
[----:B------:R-:W-:Y:S01]  /*17c0*/  LOP3.LUT R17, R17, R11, R12, 0x96, !PT ;  /* 0x0000000b11117212 */ /* 0x000fe200078e960c */
[----:B------:R-:W-:Y:S01]  /*17d0*/  IMAD.MOV.U32 R12, RZ, RZ, RZ ;  /* 0x000000ffff0c7224 */ /* 0x000fe200078e00ff */
[----:B------:R-:W-:Y:S01]  /*17e0*/  LOP3.LUT R13, R8, 0x3, RZ, 0xc0, !PT ;  /* 0x00000003080d7812 */ /* 0x000fe200078ec0ff */
        /* <DEDUP_REMOVED lines=25> */
.L_x_45303:
[----:B------:R-:W0:Y:S08]  /*1980*/  LDC.64 R92, c[0x0][0x3f0] ;  /* 0x0000fc00ff5c7b82 */ /* 0x000e300000000a00 */
[----:B------:R-:W1:Y:S01]  /*1990*/  LDC.64 R94, c[0x0][0x3f8] ;  /* 0x0000fe00ff5e7b82 */ /* 0x000e620000000a00 */
[----:B0-----:R-:W-:-:S05]  /*19a0*/  IMAD.WIDE R112, R101, 0x4, R92 ;  /* 0x0000000465707825 */ /* 0x001fca00078e025c */
[----:B------:R-:W2:Y:S01]  /*19b0*/  LDG.E R92, desc[UR6][R112.64] ;  /* 0x00000006705c7981 */ /* 0x000ea2000c1e1900 */
[----:B-1----:R-:W-:Y:S02]  /*19c0*/  IMAD.WIDE R110, R101, 0x4, R94 ;  /* 0x00000004656e7825 */ /* 0x002fe400078e025e */
[----:B------:R-:W0:Y:S03]  /*19d0*/  LDC R94, c[0x0][0x388] ;  /* 0x0000e200ff5e7b82 */ /* 0x000e260000000800 */
[----:B------:R1:W5:Y:S01]  /*19e0*/  LDG.E R93, desc[UR6][R110.64] ;  /* 0x000000066e5d7981 */ /* 0x000362000c1e1900 */
[----:B------:R-:W-:Y:S01]  /*19f0*/  ISETP.GE.U32.AND P5, PT, R15, 0x20, PT ;  /* 0x000000200f00780c */ /* 0x000fe20003fa6070 */
[----:B------:R-:W-:Y:S01]  /*1a00*/  BSSY.RECONVERGENT B0, `(.L_x_44548) ;  /* 0x000037a000007945 */ /* 0x000fe20003800200 */
[----:B------:R-:W-:Y:S01]  /*1a10*/  IMAD.MOV.U32 R104, RZ, RZ, RZ ;  /* 0x000000ffff687224 */ /* 0x000fe200078e00ff */
[----:B------:R-:W3:Y:S01]  /*1a20*/  S2R R95, SR_TID.X ;  /* 0x00000000005f7919 */ /* 0x000ee20000002100 */
[----:B0-----:R-:W-:-:S05]  /*1a30*/  IMAD R108, R101, R94, RZ ;  /* 0x0000005e656c7224 */ /* 0x001fca00078e02ff */
[----:B------:R-:W-:-:S04]  /*1a40*/  SHF.R.S32.HI R107, RZ, 0x1f, R108 ;  /* 0x0000001fff6b7819 */ /* 0x000fc8000001146c */
[----:B------:R-:W-:Y:S02]  /*1a50*/  LEA.HI R108, R107, R108, RZ, 0x2 ;  /* 0x0000006c6b6c7211 */ /* 0x000fe400078f10ff */
[----:B--2---:R-:W-:-:S13]  /*1a60*/  ISETP.GE.AND P0, PT, R92, 0x1, PT ;  /* 0x000000015c00780c */ /* 0x004fda0003f06270 */
[----:B------:R-:W-:-:S05]  /*1a70*/  @P0 IADD3 R105, PT, PT, R92, -0x1, RZ ;  /* 0xffffffff5c690810 */ /* 0x000fca0007ffe0ff */
[----:B------:R-:W-:-:S05]  /*1a80*/  @P0 IMAD R105, R105, R94, RZ ;  /* 0x0000005e69690224 */ /* 0x000fca00078e02ff */
[----:B------:R-:W-:-:S04]  /*1a90*/  @P0 SHF.R.S32.HI R106, RZ, 0x1f, R105 ;  /* 0x0000001fff6a0819 */ /* 0x000fc80000011469 */
[----:B------:R-:W-:Y:S02]  /*1aa0*/  @P0 LEA.HI R106, R106, R105, RZ, 0x2 ;  /* 0x000000696a6a0211 */ /* 0x000fe400078f10ff */
[----:B---3--:R-:W-:-:S04]  /*1ab0*/  LOP3.LUT R105, R95, 0x1f, RZ, 0xc0, !PT ;  /* 0x0000001f5f697812 */ /* 0x008fc800078ec0ff */
        /* <DEDUP_REMOVED lines=8> */
.L_x_44551:
[----:B------:R-:W-:Y:S05]  /*1b40*/  BSYNC.RECONVERGENT B1 ;  /* 0x0000000000017941 */ /* 0x000fea0003800200 */
.L_x_44550:
[----:B------:R-:W-:Y:S01]  /*1b50*/  UISETP.NE.U32.AND UP0, UPT, UR4, URZ, UPT ;  /* 0x000000ff0400728c */ /* 0x000fe2000bf05070 */
[----:B------:R-:W-:Y:S03]  /*1b60*/  BSSY.RECONVERGENT B1, `(.L_x_44552) ;  /* 0x000034f000017945 */ /* 0x000fe60003800200 */
[----:B------:R-:W-:-:S09]  /*1b70*/  UISETP.NE.AND.EX UP0, UPT, UR5, URZ, UPT, UP0 ;  /* 0x000000ff0500728c */ /* 0x000fd2000bf05300 */
[----:B------:R-:W-:Y:S05]  /*1b80*/  BRA.U !UP0, `(.L_x_44553) ;  /* 0x0000001908bc7547 */ /* 0x000fea000b800000 */
[----:B------:R-:W0:Y:S02]  /*1b90*/  LDC.64 R44, c[0x0][0x3a0] ;  /* 0x0000e800ff2c7b82 */ /* 0x000e240000000a00 */
[----:B0-----:R-:W-:-:S06]  /*1ba0*/  IMAD.WIDE.U32 R46, R106, 0x10, R44 ;  /* 0x000000106a2e7825 */ /* 0x001fcc00078e002c */
[----:B------:R-:W5:Y:S01]  /*1bb0*/  LDG.E.128 R44, desc[UR6][R46.64] ;  /* 0x000000062e2c7981 */ /* 0x000f62000c1e1d00 */
[----:B------:R-:W-:Y:S01]  /*1bc0*/  ISETP.GT.AND P1, PT, R92, RZ, PT ;  /* 0x000000ff5c00720c */ /* 0x000fe20003f24270 */
[----:B------:R-:W-:-:S12]  /*1bd0*/  BSSY.RECONVERGENT B2, `(.L_x_44554) ;  /* 0x000006a000027945 */ /* 0x000fd80003800200 */
        /* <DEDUP_REMOVED lines=19> */
.L_x_44558:
        /* <DEDUP_REMOVED lines=13> */
.L_x_44560:
[----:B------:R-:W-:Y:S05]  /*1de0*/  BSYNC.RECONVERGENT B4 ;  /* 0x0000000000047941 */ /* 0x000fea0003800200 */
.L_x_44559:
[----:B------:R-:W-:Y:S01]  /*1df0*/  IMAD.WIDE.U32 R112, R100, -0x326172a9, RZ ;  /* 0xcd9e8d5764707825 */ /* 0x000fe200078e00ff */
[----:B------:R-:W-:-:S03]  /*1e00*/  LOP3.LUT R17, R12, R109, R103, 0x96, !PT ;  /* 0x0000006d0c117212 */ /* 0x000fc600078e9667 */
[----:B------:R-:W-:Y:S01]  /*1e10*/  IMAD.MOV.U32 R107, RZ, RZ, RZ ;  /* 0x000000ffff6b7224 */ /* 0x000fe200078e00ff */
        /* <DEDUP_REMOVED lines=46> */
[C---:B------:R-:W-:Y:S02]  /*2100*/  VIADD R17, R103.reuse, 0xdb3d7428 ;  /* 0xdb3d742867117836 */ /* 0x040fe40000000000 */
[----:B------:R-:W-:Y:S01]  /*2110*/  VIADD R97, R103, 0x96a522ad ;  /* 0x96a522ad67617836 */ /* 0x000fe20000000000 */
[----:B------:R-:W-:Y:S02]  /*2120*/  LOP3.LUT R13, R13, R96, R113, 0x96, !PT ;  /* 0x000000600d0d7212 */ /* 0x000fe400078e9671 */
[----:B------:R-:W-:Y:S01]  /*2130*/  LOP3.LUT R17, R17, R110, R109, 0x96, !PT ;  /* 0x0000006e11117212 */ /* 0x000fe200078e966d */
[----:B------:R-:W-:Y:S02]  /*2140*/  IMAD.MOV.U32 R109, RZ, RZ, R6 ;  /* 0x000000ffff6d7224 */ /* 0x000fe400078e0006 */
[----:B------:R-:W-:-:S04]  /*2150*/  IMAD.WIDE.U32 R110, R13, -0x2daee0ad, RZ ;  /* 0xd2511f530d6e7825 */ /* 0x000fc800078e00ff */
[----:B------:R-:W-:Y:S01]  /*2160*/  IMAD.WIDE.U32 R114, R17, -0x326172a9, RZ ;  /* 0xcd9e8d5711727825 */ /* 0x000fe200078e00ff */
[----:B------:R-:W-:Y:S02]  /*2170*/  IADD3 R17, PT, PT, R102, -0x700cb87f, RZ ;  /* 0x8ff3478166117810 */ /* 0x000fe40007ffe0ff */
[----:B------:R-:W-:Y:S01]  /*2180*/  LOP3.LUT R97, R97, R108, R111, 0x96, !PT ;  /* 0x0000006c61617212 */ /* 0x000fe200078e966f */
[----:B------:R-:W-:Y:S01]  /*2190*/  IMAD.MOV.U32 R96, RZ, RZ, R114 ;  /* 0x000000ffff607224 */ /* 0x000fe200078e0072 */
[----:B------:R-:W-:Y:S02]  /*21a0*/  LOP3.LUT R17, R17, R112, R115, 0x96, !PT ;  /* 0x0000007011117212 */ /* 0x000fe400078e9673 */
[----:B------:R-:W-:-:S07]  /*21b0*/  MOV R108, R110 ;  /* 0x0000006e006c7202 */ /* 0x000fce0000000f00 */
.L_x_44557:
[----:B------:R-:W-:Y:S05]  /*21c0*/  BSYNC.RECONVERGENT B3 ;  /* 0x0000000000037941 */ /* 0x000fea0003800200 */
.L_x_44556:
[----:B------:R-:W-:Y:S01]  /*21d0*/  HFMA2 R6, -RZ, RZ, 0.1171875, 0 ;  /* 0x2f800000ff067431 */ /* 0x000fe200000001ff */
[----:B------:R-:W-:Y:S01]  /*21e0*/  I2FP.F32.U32 R109, R109 ;  /* 0x0000006d006d7245 */ /* 0x000fe20000201000 */
[----:B-----5:R-:W-:-:S04]  /*21f0*/  FMUL.FTZ R13, R40, UR11 ;  /* 0x0000000b280d7c20 */ /* 0x020fc80008410000 */
[----:B------:R-:W-:Y:S01]  /*2200*/  FMUL.FTZ R13, R13, UR10 ;  /* 0x0000000a0d0d7c20 */ /* 0x000fe20008410000 */
[----:B------:R-:W-:-:S05]  /*2210*/  FFMA.FTZ R6, R109, R6, 1.1641532182693481445e-10 ;  /* 0x2f0000006d067423 */ /* 0x000fca0000010006 */
[----:B------:R-:W-:-:S04]  /*2220*/  FSETP.GTU.FTZ.AND P2, PT, R6, UR8, PT ;  /* 0x0000000806007c0b */ /* 0x000fc8000bf5c000 */
[----:B------:R-:W-:Y:S02]  /*2230*/  FSEL R13, R13, RZ, !P2 ;  /* 0x000000ff0d0d7208 */ /* 0x000fe40005000000 */
[----:B------:R-:W-:-:S03]  /*2240*/  SEL R6, RZ, 0x1, P2 ;  /* 0x00000001ff067807 */ /* 0x000fc60001000000 */
[----:B------:R-:W-:Y:S01]  /*2250*/  FADD.FTZ R44, R44, R13 ;  /* 0x0000000d2c2c7221 */ /* 0x000fe20000010000 */
[----:B------:R-:W-:-:S07]  /*2260*/  PRMT R4, R6, 0x7610, R4 ;  /* 0x0000761006047816 */ /* 0x000fce0000000004 */
.L_x_44555:
[----:B------:R-:W-:Y:S05]  /*2270*/  BSYNC.RECONVERGENT B2 ;  /* 0x0000000000027941 */ /* 0x000fea0003800200 */
.L_x_44554:
        /* <DEDUP_REMOVED lines=20> */
.L_x_44565:
        /* <DEDUP_REMOVED lines=13> */
.L_x_44567:
[----:B------:R-:W-:Y:S05]  /*2490*/  BSYNC.RECONVERGENT B4 ;  /* 0x0000000000047941 */ /* 0x000fea0003800200 */
.L_x_44566:
[----:B------:R-:W-:Y:S01]  /*24a0*/  IMAD.WIDE.U32 R114, R100, -0x326172a9, RZ ;  /* 0xcd9e8d5764727825 */ /* 0x000fe200078e00ff */
[----:B------:R-:W-:Y:S02]  /*24b0*/  LOP3.LUT R13, R12, R111, R103, 0x96, !PT ;  /* 0x0000006f0c0d7212 */ /* 0x000fe400078e9667 */
[----:B------:R-:W-:Y:S01]  /*24c0*/  MOV R109, R108 ;  /* 0x0000006c006d7202 */ /* 0x000fe20000000f00 */
[----:B------:R-:W-:Y:S01]  /*24d0*/  VIADD R17, R102, 0x8ff34781 ;  /* 0x8ff3478166117836 */ /* 0x000fe20000000000 */
        /* <DEDUP_REMOVED lines=57> */
.L_x_44564:
[----:B------:R-:W-:Y:S05]  /*2870*/  BSYNC.RECONVERGENT B3 ;  /* 0x0000000000037941 */ /* 0x000fea0003800200 */
.L_x_44563:
[----:B------:R-:W-:Y:S01]  /*2880*/  I2FP.F32.U32 R110, R109 ;  /* 0x0000006d006e7245 */ /* 0x000fe20000201000 */
[----:B------:R-:W-:Y:S02]  /*2890*/  IMAD.MOV.U32 R107, RZ, RZ, 0x2f800000 ;  /* 0x2f800000ff6b7424 */ /* 0x000fe400078e00ff */
[----:B-----5:R-:W-:Y:S02]  /*28a0*/  FMUL.FTZ R108, R41, UR11 ;  /* 0x0000000b296c7c20 */ /* 0x020fe40008410000 */
[----:B------:R-:W-:Y:S02]  /*28b0*/  FFMA.FTZ R107, R110, R107, 1.1641532182693481445e-10 ;  /* 0x2f0000006e6b7423 */ /* 0x000fe4000001006b */
[----:B------:R-:W-:-:S03]  /*28c0*/  FMUL.FTZ R108, R108, UR10 ;  /* 0x0000000a6c6c7c20 */ /* 0x000fc60008410000 */
[----:B------:R-:W-:-:S04]  /*28d0*/  FSETP.GTU.FTZ.AND P2, PT, R107, UR8, PT ;  /* 0x000000086b007c0b */ /* 0x000fc8000bf5c000 */
[----:B------:R-:W-:Y:S02]  /*28e0*/  FSEL R108, R108, RZ, !P2 ;  /* 0x000000ff6c6c7208 */ /* 0x000fe40005000000 */
[----:B------:R-:W-:-:S03]  /*28f0*/  SEL R107, RZ, 0x1, P2 ;  /* 0x00000001ff6b7807 */ /* 0x000fc60001000000 */
[----:B------:R-:W-:Y:S01]  /*2900*/  FADD.FTZ R45, R45, R108 ;  /* 0x0000006c2d2d7221 */ /* 0x000fe20000010000 */
[----:B------:R-:W-:-:S07]  /*2910*/  PRMT R3, R107, 0x7610, R3 ;  /* 0x000076106b037816 */ /* 0x000fce0000000003 */
.L_x_44562:
[----:B------:R-:W-:Y:S05]  /*2920*/  BSYNC.RECONVERGENT B2 ;  /* 0x0000000000027941 */ /* 0x000fea0003800200 */
.L_x_44561:
        /* <DEDUP_REMOVED lines=20> */
.L_x_44572:
        /* <DEDUP_REMOVED lines=13> */
.L_x_44574:
[----:B------:R-:W-:Y:S05]  /*2b40*/  BSYNC.RECONVERGENT B4 ;  /* 0x0000000000047941 */ /* 0x000fea0003800200 */
.L_x_44573:
        /* <DEDUP_REMOVED lines=50> */
[----:B------:R-:W-:Y:S02]  /*2e70*/  IADD3 R13, PT, PT, R102, -0xe443238, RZ ;  /* 0xf1bbcdc8660d7810 */ /* 0x000fe40007ffe0ff */
[----:B------:R-:W-:Y:S01]  /*2e80*/  LOP3.LUT R17, R17, R110, R109, 0x96, !PT ;  /* 0x0000006e11117212 */ /* 0x000fe200078e966d */
[----:B------:R-:W-:Y:S01]  /*2e90*/  IMAD.MOV.U32 R109, RZ, RZ, R6 ;  /* 0x000000ffff6d7224 */ /* 0x000fe200078e0006 */
[----:B------:R-:W-:-:S03]  /*2ea0*/  LOP3.LUT R13, R13, R96, R113, 0x96, !PT ;  /* 0x000000600d0d7212 */ /* 0x000fc600078e9671 */
[----:B------:R-:W-:-:S04]  /*2eb0*/  IMAD.WIDE.U32 R114, R17, -0x326172a9, RZ ;  /* 0xcd9e8d5711727825 */ /* 0x000fc800078e00ff */
[----:B------:R-:W-:Y:S01]  /*2ec0*/  IMAD.WIDE.U32 R110, R13, -0x2daee0ad, RZ ;  /* 0xd2511f530d6e7825 */ /* 0x000fe200078e00ff */
[----:B------:R-:W-:-:S03]  /*2ed0*/  MOV R96, R114 ;  /* 0x0000007200607202 */ /* 0x000fc60000000f00 */
[----:B------:R-:W-:Y:S01]  /*2ee0*/  VIADD R17, R102, 0x8ff34781 ;  /* 0x8ff3478166117836 */ /* 0x000fe20000000000 */
[----:B------:R-:W-:Y:S01]  /*2ef0*/  LOP3.LUT R97, R97, R108, R111, 0x96, !PT ;  /* 0x0000006c61617212 */ /* 0x000fe200078e966f */
[----:B------:R-:W-:-:S03]  /*2f00*/  IMAD.MOV.U32 R108, RZ, RZ, R110 ;  /* 0x000000ffff6c7224 */ /* 0x000fc600078e006e */
[----:B------:R-:W-:-:S07]  /*2f10*/  LOP3.LUT R17, R17, R112, R115, 0x96, !PT ;  /* 0x0000007011117212 */ /* 0x000fce00078e9673 */
.L_x_44571:
[----:B------:R-:W-:Y:S05]  /*2f20*/  BSYNC.RECONVERGENT B3 ;  /* 0x0000000000037941 */ /* 0x000fea0003800200 */
.L_x_44570:
        /* <DEDUP_REMOVED lines=10> */
.L_x_44569:
[----:B------:R-:W-:Y:S05]  /*2fd0*/  BSYNC.RECONVERGENT B2 ;  /* 0x0000000000027941 */ /* 0x000fea0003800200 */
.L_x_44568:
        /* <DEDUP_REMOVED lines=19> */
.L_x_44578:
        /* <DEDUP_REMOVED lines=13> */
.L_x_44580:
[----:B------:R-:W-:Y:S05]  /*31e0*/  BSYNC.RECONVERGENT B3 ;  /* 0x0000000000037941 */ /* 0x000fea0003800200 */
.L_x_44579:
        /* <DEDUP_REMOVED lines=52> */
[----:B------:R-:W-:-:S03]  /*3530*/  LOP3.LUT R13, R13, R112, R111, 0x96, !PT ;  /* 0x000000700d0d7212 */ /* 0x000fc600078e966f */
        /* <DEDUP_REMOVED lines=8> */
.L_x_44577:
[----:B------:R-:W-:Y:S05]  /*35c0*/  BSYNC.RECONVERGENT B2 ;  /* 0x0000000000027941 */ /* 0x000fea0003800200 */
.L_x_44576:
[----:B------:R-:W-:Y:S01]  /*35d0*/  I2FP.F32.U32 R109, R6 ;  /* 0x00000006006d7245 */ /* 0x000fe20000201000 */
[----:B------:R-:W-:Y:S02]  /*35e0*/  HFMA2 R6, -RZ, RZ, 0.1171875, 0 ;  /* 0x2f800000ff067431 */ /* 0x000fe400000001ff */
[----:B-----5:R-:W-:-:S04]  /*35f0*/  FMUL.FTZ R107, R43, UR11 ;  /* 0x0000000b2b6b7c20 */ /* 0x020fc80008410000 */
[----:B------:R-:W-:Y:S01]  /*3600*/  FMUL.FTZ R107, R107, UR10 ;  /* 0x0000000a6b6b7c20 */ /* 0x000fe20008410000 */
[----:B------:R-:W-:-:S05]  /*3610*/  FFMA.FTZ R6, R109, R6, 1.1641532182693481445e-10 ;  /* 0x2f0000006d067423 */ /* 0x000fca0000010006 */
[----:B------:R-:W-:-:S04]  /*3620*/  FSETP.GTU.FTZ.AND P1, PT, R6, UR8, PT ;  /* 0x0000000806007c0b */ /* 0x000fc8000bf3c000 */
[----:B------:R-:W-:Y:S02]  /*3630*/  FSEL R108, R107, RZ, !P1 ;  /* 0x000000ff6b6c7208 */ /* 0x000fe40004800000 */
[----:B------:R-:W-:-:S03]  /*3640*/  SEL R6, RZ, 0x1, P1 ;  /* 0x00000001ff067807 */ /* 0x000fc60000800000 */
[----:B------:R-:W-:Y:S01]  /*3650*/  FADD.FTZ R47, R47, R108 ;  /* 0x0000006c2f2f7221 */ /* 0x000fe20000010000 */
[----:B------:R-:W-:Y:S01]  /*3660*/  PRMT R0, R6, 0x7610, R0 ;  /* 0x0000761006007816 */ /* 0x000fe20000000000 */
[----:B------:R-:W-:Y:S06]  /*3670*/  BRA `(.L_x_44575) ;  /* 0x0000001800747947 */ /* 0x000fec0003800000 */
.L_x_44553:
        /* <DEDUP_REMOVED lines=21> */
.L_x_44585:
        /* <DEDUP_REMOVED lines=13> */
.L_x_44587:
[----:B------:R-:W-:Y:S05]  /*38a0*/  BSYNC.RECONVERGENT B4 ;  /* 0x0000000000047941 */ /* 0x000fea0003800200 */
.L_x_44586:
[----:B------:R-:W-:Y:S01]  /*38b0*/  IMAD.WIDE.U32 R110, R100, -0x326172a9, RZ ;  /* 0xcd9e8d57646e7825 */ /* 0x000fe200078e00ff */
[----:B------:R-:W-:-:S03]  /*38c0*/  LOP3.LUT R46, R12, R97, R103, 0x96, !PT ;  /* 0x000000610c2e7212 */ /* 0x000fc600078e9667 */
[----:B------:R-:W-:Y:S01]  /*38d0*/  VIADD R44, R102, 0x9e3779b9 ;  /* 0x9e3779b9662c7836 */ /* 0x000fe20000000000 */
        /* <DEDUP_REMOVED lines=55> */
[----:B------:R-:W-:Y:S02]  /*3c50*/  LOP3.LUT R97, R97, R44, R111, 0x96, !PT ;  /* 0x0000002c61617212 */ /* 0x000fe400078e966f */
[----:B------:R-:W-:-:S07]  /*3c60*/  MOV R44, R6 ;  /* 0x00000006002c7202 */ /* 0x000fce0000000f00 */
.L_x_44584:
[----:B------:R-:W-:Y:S05]  /*3c70*/  BSYNC.RECONVERGENT B3 ;  /* 0x0000000000037941 */ /* 0x000fea0003800200 */
.L_x_44583:
[----:B------:R-:W-:Y:S01]  /*3c80*/  I2FP.F32.U32 R13, R44 ;  /* 0x0000002c000d7245 */ /* 0x000fe20000201000 */
[----:B------:R-:W-:Y:S02]  /*3c90*/  IMAD.MOV.U32 R6, RZ, RZ, 0x2f800000 ;  /* 0x2f800000ff067424 */ /* 0x000fe400078e00ff */
[----:B-----5:R-:W-:Y:S02]  /*3ca0*/  FMUL.FTZ R44, R40, UR11 ;  /* 0x0000000b282c7c20 */ /* 0x020fe40008410000 */
[----:B------:R-:W-:Y:S02]  /*3cb0*/  FFMA.FTZ R6, R13, R6, 1.1641532182693481445e-10 ;  /* 0x2f0000000d067423 */ /* 0x000fe40000010006 */
[----:B------:R-:W-:-:S03]  /*3cc0*/  FMUL.FTZ R44, R44, UR10 ;  /* 0x0000000a2c2c7c20 */ /* 0x000fc60008410000 */
[----:B------:R-:W-:-:S04]  /*3cd0*/  FSETP.GTU.FTZ.AND P1, PT, R6, UR8, PT ;  /* 0x0000000806007c0b */ /* 0x000fc8000bf3c000 */
[----:B------:R-:W-:Y:S02]  /*3ce0*/  SEL R6, RZ, 0x1, P1 ;  /* 0x00000001ff067807 */ /* 0x000fe40000800000 */
[----:B------:R-:W-:Y:S02]  /*3cf0*/  FSEL R44, R44, RZ, !P1 ;  /* 0x000000ff2c2c7208 */ /* 0x000fe40004800000 */
[----:B------:R-:W-:-:S07]  /*3d00*/  PRMT R4, R6, 0x7610, R4 ;  /* 0x0000761006047816 */ /* 0x000fce0000000004 */
.L_x_44582:
[----:B------:R-:W-:Y:S05]  /*3d10*/  BSYNC.RECONVERGENT B2 ;  /* 0x0000000000027941 */ /* 0x000fea0003800200 */
.L_x_44581:
        /* <DEDUP_REMOVED lines=17> */
.L_x_44592:
        /* <DEDUP_REMOVED lines=13> */
.L_x_44594:
[----:B------:R-:W-:Y:S05]  /*3f00*/  BSYNC.RECONVERGENT B4 ;  /* 0x0000000000047941 */ /* 0x000fea0003800200 */
.L_x_44593:
        /* <DEDUP_REMOVED lines=54> */
[----:B------:R-:W-:Y:S02]  /*4270*/  HFMA2 R13, -RZ, RZ, 0, 0 ;  /* 0x00000000ff0d7431 */ /* 0x000fe400000001ff */
[----:B------:R-:W-:Y:S01]  /*4280*/  IMAD.WIDE.U32 R108, R6, -0x2daee0ad, RZ ;  /* 0xd2511f53066c7825 */ /* 0x000fe200078e00ff */
[----:B------:R-:W-:Y:S02]  /*4290*/  LOP3.LUT R17, R17, R112, R115, 0x96, !PT ;  /* 0x0000007011117212 */ /* 0x000fe400078e9673 */
[----:B------:R-:W-:Y:S01]  /*42a0*/  MOV R96, R114 ;  /* 0x0000007200607202 */ /* 0x000fe20000000f00 */
[----:B------:R-:W-:Y:S01]  /*42b0*/  IMAD.MOV.U32 R6, RZ, RZ, R110 ;  /* 0x000000ffff067224 */ /* 0x000fe200078e006e */
[----:B------:R-:W-:Y:S01]  /*42c0*/  LOP3.LUT R97, R97, R46, R109, 0x96, !PT ;  /* 0x0000002e61617212 */ /* 0x000fe200078e966d */
[----:B------:R-:W-:-:S07]  /*42d0*/  IMAD.MOV.U32 R110, RZ, RZ, R108 ;  /* 0x000000ffff6e7224 */ /* 0x000fce00078e006c */
.L_x_44591:
[----:B------:R-:W-:Y:S05]  /*42e0*/  BSYNC.RECONVERGENT B3 ;  /* 0x0000000000037941 */ /* 0x000fea0003800200 */
.L_x_44590:
[----:B------:R-:W-:Y:S01]  /*42f0*/  I2FP.F32.U32 R45, R6 ;  /* 0x00000006002d7245 */ /* 0x000fe20000201000 */
[----:B------:R-:W-:-:S04]  /*4300*/  IMAD.MOV.U32 R6, RZ, RZ, 0x2f800000 ;  /* 0x2f800000ff067424 */ /* 0x000fc800078e00ff */
[----:B------:R-:W-:Y:S01]  /*4310*/  FFMA.FTZ R6, R45, R6, 1.1641532182693481445e-10 ;  /* 0x2f0000002d067423 */ /* 0x000fe20000010006 */
[----:B-----5:R-:W-:-:S04]  /*4320*/  FMUL.FTZ R45, R41, UR11 ;  /* 0x0000000b292d7c20 */ /* 0x020fc80008410000 */
[----:B------:R-:W-:Y:S01]  /*4330*/  FSETP.GTU.FTZ.AND P1, PT, R6, UR8, PT ;  /* 0x0000000806007c0b */ /* 0x000fe2000bf3c000 */
[----:B------:R-:W-:-:S03]  /*4340*/  FMUL.FTZ R45, R45, UR10 ;  /* 0x0000000a2d2d7c20 */ /* 0x000fc60008410000 */
[----:B------:R-:W-:Y:S02]  /*4350*/  SEL R6, RZ, 0x1, P1 ;  /* 0x00000001ff067807 */ /* 0x000fe40000800000 */
[----:B------:R-:W-:Y:S02]  /*4360*/  FSEL R45, R45, RZ, !P1 ;  /* 0x000000ff2d2d7208 */ /* 0x000fe40004800000 */
[----:B------:R-:W-:-:S07]  /*4370*/  PRMT R3, R6, 0x7610, R3 ;  /* 0x0000761006037816 */ /* 0x000fce0000000003 */
.L_x_44589:
[----:B------:R-:W-:Y:S05]  /*4380*/  BSYNC.RECONVERGENT B2 ;  /* 0x0000000000027941 */ /* 0x000fea0003800200 */
.L_x_44588:
        /* <DEDUP_REMOVED lines=17> */
.L_x_44599:
        /* <DEDUP_REMOVED lines=13> */
.L_x_44601:
[----:B------:R-:W-:Y:S05]  /*4570*/  BSYNC.RECONVERGENT B4 ;  /* 0x0000000000047941 */ /* 0x000fea0003800200 */
.L_x_44600:
        /* <DEDUP_REMOVED lines=50> */
[C---:B------:R-:W-:Y:S02]  /*48a0*/  VIADD R13, R103.reuse, 0xdb3d7428 ;  /* 0xdb3d7428670d7836 */ /* 0x040fe40000000000 */
[----:B------:R-:W-:-:S03]  /*48b0*/  VIADD R97, R103, 0x96a522ad ;  /* 0x96a522ad67617836 */ /* 0x000fc60000000000 */
        /* <DEDUP_REMOVED lines=9> */
.L_x_44598:
[----:B------:R-:W-:Y:S05]  /*4950*/  BSYNC.RECONVERGENT B3 ;  /* 0x0000000000037941 */ /* 0x000fea0003800200 */
.L_x_44597:
[----:B------:R-:W-:Y:S01]  /*4960*/  HFMA2 R13, -RZ, RZ, 0.1171875, 0 ;  /* 0x2f800000ff0d7431 */ /* 0x000fe200000001ff */
[----:B------:R-:W-:-:S05]  /*4970*/  I2FP.F32.U32 R46, R46 ;  /* 0x0000002e002e7245 */ /* 0x000fca0000201000 */
[----:B------:R-:W-:Y:S01]  /*4980*/  FFMA.FTZ R13, R46, R13, 1.1641532182693481445e-10 ;  /* 0x2f0000002e0d7423 */ /* 0x000fe2000001000d */
[----:B-----5:R-:W-:-:S04]  /*4990*/  FMUL.FTZ R46, R42, UR11 ;  /* 0x0000000b2a2e7c20 */ /* 0x020fc80008410000 */
[----:B------:R-:W-:Y:S01]  /*49a0*/  FSETP.GTU.FTZ.AND P1, PT, R13, UR8, PT ;  /* 0x000000080d007c0b */ /* 0x000fe2000bf3c000 */
[----:B------:R-:W-:-:S03]  /*49b0*/  FMUL.FTZ R46, R46, UR10 ;  /* 0x0000000a2e2e7c20 */ /* 0x000fc60008410000 */
[----:B------:R-:W-:Y:S02]  /*49c0*/  SEL R13, RZ, 0x1, P1 ;  /* 0x00000001ff0d7807 */ /* 0x000fe40000800000 */
[----:B------:R-:W-:Y:S02]  /*49d0*/  FSEL R46, R46, RZ, !P1 ;  /* 0x000000ff2e2e7208 */ /* 0x000fe40004800000 */
[----:B------:R-:W-:-:S07]  /*49e0*/  PRMT R2, R13, 0x7610, R2 ;  /* 0x000076100d027816 */ /* 0x000fce0000000002 */
.L_x_44596:
[----:B------:R-:W-:Y:S05]  /*49f0*/  BSYNC.RECONVERGENT B2 ;  /* 0x0000000000027941 */ /* 0x000fea0003800200 */
.L_x_44595:
        /* <DEDUP_REMOVED lines=16> */
.L_x_44604:
        /* <DEDUP_REMOVED lines=13> */
.L_x_44606:
[----:B------:R-:W-:Y:S05]  /*4bd0*/  BSYNC.RECONVERGENT B3 ;  /* 0x0000000000037941 */ /* 0x000fea0003800200 */
.L_x_44605:
[----:B------:R-:W-:Y:S01]  /*4be0*/  IMAD.WIDE.U32 R114, R100, -0x326172a9, RZ ;  /* 0xcd9e8d5764727825 */ /* 0x000fe200078e00ff */
[----:B------:R-:W-:-:S03]  /*4bf0*/  LOP3.LUT R13, R12, R109, R103, 0x96, !PT ;  /* 0x0000006d0c0d7212 */ /* 0x000fc600078e9667 */
[----:B------:R-:W-:Y:S01]  /*4c00*/  VIADD R17, R102, 0x8ff34781 ;  /* 0x8ff3478166117836 */ /* 0x000fe20000000000 */
[----:B------:R-:W-:Y:S01]  /*4c10*/  LOP3.LUT R6, R98, R115, R102, 0x96, !PT ;  /* 0x0000007362067212 */ /* 0x000fe200078e9666 */
[----:B------:R-:W-:-:S04]  /*4c20*/  IMAD.WIDE.U32 R96, R13, -0x326172a9, RZ ;  /* 0xcd9e8d570d607825 */ /* 0x000fc800078e00ff */
[----:B------:R-:W-:-:S04]  /*4c30*/  IMAD.WIDE.U32 R112, R6, -0x2daee0ad, RZ ;  /* 0xd2511f5306707825 */ /* 0x000fc800078e00ff */
[----:B------:R-:W-:Y:S02]  /*4c40*/  VIADD R6, R103, 0xbb67ae85 ;  /* 0xbb67ae8567067836 */ /* 0x000fe40000000000 */
[----:B------:R-:W-:Y:S02]  /*4c50*/  VIADD R13, R102, 0x9e3779b9 ;  /* 0x9e3779b9660d7836 */ /* 0x000fe40000000000 */
[----:B------:R-:W-:Y:S01]  /*4c60*/  IMAD.MOV.U32 R47, RZ, RZ, R110 ;  /* 0x000000ffff2f7224 */ /* 0x000fe200078e006e */
        /* <DEDUP_REMOVED lines=52> */
.L_x_44603:
[----:B------:R-:W-:Y:S05]  /*4fb0*/  BSYNC.RECONVERGENT B2 ;  /* 0x0000000000027941 */ /* 0x000fea0003800200 */
.L_x_44602:
        /* <DEDUP_REMOVED lines=9> */
.L_x_44575:
[----:B------:R-:W-:Y:S05]  /*5050*/  BSYNC.RECONVERGENT B1 ;  /* 0x0000000000017941 */ /* 0x000fea0003800200 */
.L_x_44552:
[----:B------:R-:W0:Y:S01]  /*5060*/  LDC.64 R108, c[0x0][0x3a8] ;  /* 0x0000ea00ff6c7b82 */ /* 0x000e220000000a00 */
[----:B------:R-:W-:Y:S01]  /*5070*/  BSSY.RECONVERGENT B1, `(.L_x_44607) ;  /* 0x0000010000017945 */ /* 0x000fe20003800200 */
[----:B------:R-:W-:Y:S01]  /*5080*/  MOV R6, R110 ;  /* 0x0000006e00067202 */ /* 0x000fe20000000f00 */
[----:B0-----:R-:W-:-:S05]  /*5090*/  IMAD.WIDE.U32 R108, R106, 0x10, R108 ;  /* 0x000000106a6c7825 */ /* 0x001fca00078e006c */
[----:B-----5:R0:W-:Y:S01]  /*50a0*/  STG.E.128 desc[UR6][R108.64], R44 ;  /* 0x0000002c6c007986 */ /* 0x0201e2000c101d06 */
[----:B------:R-:W-:Y:S05]  /*50b0*/  @!P0 BRA `(.L_x_44608) ;  /* 0x00000000002c8947 */ /* 0x000fea0003800000 */
[----:B------:R-:W1:Y:S01]  /*50c0*/  LDC.64 R112, c[0x0][0x3b0] ;  /* 0x0000ec00ff707b82 */ /* 0x000e620000000a00 */
[----:B0-----:R-:W-:Y:S01]  /*50d0*/  IMAD.U32 R109, R2, 0x10000, RZ ;  /* 0x00010000026d7824 */ /* 0x001fe200078e00ff */
[----:B------:R-:W-:Y:S02]  /*50e0*/  LOP3.LUT R110, R0, 0xffff, RZ, 0xc0, !PT ;  /* 0x0000ffff006e7812 */ /* 0x000fe400078ec0ff */
[----:B------:R-:W-:Y:S02]  /*50f0*/  LOP3.LUT R108, R3, 0xff, RZ, 0xc0, !PT ;  /* 0x000000ff036c7812 */ /* 0x000fe400078ec0ff */
[----:B------:R-:W-:Y:S02]  /*5100*/  LOP3.LUT R109, R109, 0xff0000, RZ, 0xc0, !PT ;  /* 0x00ff00006d6d7812 */ /* 0x000fe400078ec0ff */
[----:B------:R-:W-:-:S03]  /*5110*/  LOP3.LUT R107, R4, 0xff, RZ, 0xc0, !PT ;  /* 0x000000ff046b7812 */ /* 0x000fc600078ec0ff */
[----:B------:R-:W-:-:S05]  /*5120*/  IMAD R109, R110, 0x1000000, R109 ;  /* 0x010000006e6d7824 */ /* 0x000fca00078e026d */
[----:B------:R-:W-:-:S05]  /*5130*/  LEA R108, R108, R109, 0x8 ;  /* 0x0000006d6c6c7211 */ /* 0x000fca00078e40ff */
[----:B------:R-:W-:Y:S02]  /*5140*/  IMAD.IADD R107, R108, 0x1, R107 ;  /* 0x000000016c6b7824 */ /* 0x000fe400078e026b */
[----:B-1----:R-:W-:-:S05]  /*5150*/  IMAD.WIDE.U32 R112, R104, 0x4, R112 ;  /* 0x0000000468707825 */ /* 0x002fca00078e0070 */
[----:B------:R1:W-:Y:S02]  /*5160*/  STG.E desc[UR6][R112.64], R107 ;  /* 0x0000006b70007986 */ /* 0x0003e4000c101906 */
.L_x_44608:
[----:B------:R-:W-:Y:S05]  /*5170*/  BSYNC.RECONVERGENT B1 ;  /* 0x0000000000017941 */ /* 0x000fea0003800200 */
.L_x_44607:
[----:B------:R-:W-:Y:S01]  /*5180*/  VIADD R106, R106, 0x20 ;  /* 0x000000206a6a7836 */ /* 0x000fe20000000000 */
[----:B------:R-:W-:-:S07]  /*5190*/  IADD3 R104, PT, PT, R104, 0x20, RZ ;  /* 0x0000002068687810 */ /* 0x000fce0007ffe0ff */
.L_x_44549:
[----:B------:R-:W-:Y:S05]  /*51a0*/  BSYNC.RECONVERGENT B0 ;  /* 0x0000000000007941 */ /* 0x000fea0003800200 */
.L_x_44548:
        /* <DEDUP_REMOVED lines=9> */
.L_x_44612:
[----:B------:R-:W-:Y:S05]  /*5240*/  BSYNC.RECONVERGENT B1 ;  /* 0x0000000000017941 */ /* 0x000fea0003800200 */
.L_x_44611:
[----:B------:R-:W-:Y:S01]  /*5250*/  UISETP.NE.U32.AND UP0, UPT, UR4, URZ, UPT ;  /* 0x000000ff0400728c */ /* 0x000fe2000bf05070 */
[----:B------:R-:W-:Y:S03]  /*5260*/  BSSY.RECONVERGENT B1, `(.L_x_44613) ;  /* 0x000034f000017945 */ /* 0x000fe60003800200 */
[----:B------:R-:W-:-:S09]  /*5270*/  UISETP.NE.AND.EX UP0, UPT, UR5, URZ, UPT, UP0 ;  /* 0x000000ff0500728c */ /* 0x000fd2000bf05300 */
[----:B------:R-:W-:Y:S05]  /*5280*/  BRA.U !UP0, `(.L_x_44614) ;  /* 0x0000001908bc7547 */ /* 0x000fea000b800000 */
[----:B------:R-:W1:Y:S02]  /*5290*/  LDC.64 R50, c[0x0][0x3a0] ;  /* 0x0000e800ff327b82 */ /* 0x000e640000000a00 */
[----:B-1----:R-:W-:-:S06]  /*52a0*/  IMAD.WIDE.U32 R50, R106, 0x10, R50 ;  /* 0x000000106a327825 */ /* 0x002fcc00078e0032 */
[----:B------:R-:W5:Y:S01]  /*52b0*/  LDG.E.128 R48, desc[UR6][R50.64] ;  /* 0x0000000632307981 */ /* 0x000f62000c1e1d00 */
[----:B------:R-:W-:Y:S01]  /*52c0*/  ISETP.GT.AND P1, PT, R92, RZ, PT ;  /* 0x000000ff5c00720c */ /* 0x000fe20003f24270 */
[----:B------:R-:W-:-:S12]  /*52d0*/  BSSY.RECONVERGENT B2, `(.L_x_44615) ;  /* 0x000006a000027945 */ /* 0x000fd80003800200 */
[----:B0-----:R-:W-:Y:S02]  /*52e0*/  @!P1 IMAD.MOV.U32 R109, RZ, RZ, R13 ;  /* 0x000000ffff6d9224 */ /* 0x001fe400078e000d */
        /* <DEDUP_REMOVED lines=18> */
.L_x_44619:
        /* <DEDUP_REMOVED lines=13> */
.L_x_44621:
[----:B------:R-:W-:Y:S05]  /*54e0*/  BSYNC.RECONVERGENT B4 ;  /* 0x0000000000047941 */ /* 0x000fea0003800200 */
.L_x_44620:
        /* <DEDUP_REMOVED lines=47> */
[----:B------:R-:W-:Y:S02]  /*57e0*/  VIADD R13, R102, 0xf1bbcdc8 ;  /* 0xf1bbcdc8660d7836 */ /* 0x000fe40000000000 */
[----:B------:R-:W-:Y:S01]  /*57f0*/  IMAD.WIDE.U32 R108, R17, -0x2daee0ad, RZ ;  /* 0xd2511f53116c7825 */ /* 0x000fe200078e00ff */
[----:B------:R-:W-:Y:S02]  /*5800*/  IADD3 R17, PT, PT, R103, -0x24c28bd8, RZ ;  /* 0xdb3d742867117810 */ /* 0x000fe40007ffe0ff */
[----:B------:R-:W-:Y:S02]  /*5810*/  LOP3.LUT R13, R13, R96, R113, 0x96, !PT ;  /* 0x000000600d0d7212 */ /* 0x000fe400078e9671 */
[----:B------:R-:W-:Y:S01]  /*5820*/  LOP3.LUT R17, R17, R110, R109, 0x96, !PT ;  /* 0x0000006e11117212 */ /* 0x000fe200078e966d */
[----:B------:R-:W-:Y:S02]  /*5830*/  IMAD.MOV.U32 R109, RZ, RZ, RZ ;  /* 0x000000ffff6d7224 */ /* 0x000fe400078e00ff */
[----:B------:R-:W-:-:S04]  /*5840*/  IMAD.WIDE.U32 R110, R13, -0x2daee0ad, RZ ;  /* 0xd2511f530d6e7825 */ /* 0x000fc800078e00ff */
[----:B------:R-:W-:Y:S01]  /*5850*/  IMAD.WIDE.U32 R114, R17, -0x326172a9, RZ ;  /* 0xcd9e8d5711727825 */ /* 0x000fe200078e00ff */
[----:B------:R-:W-:-:S03]  /*5860*/  LOP3.LUT R97, R97, R108, R111, 0x96, !PT ;  /* 0x0000006c61617212 */ /* 0x000fc600078e966f */
[----:B------:R-:W-:Y:S02]  /*5870*/  VIADD R17, R102, 0x8ff34781 ;  /* 0x8ff3478166117836 */ /* 0x000fe40000000000 */
[----:B------:R-:W-:Y:S01]  /*5880*/  IMAD.MOV.U32 R108, RZ, RZ, R110 ;  /* 0x000000ffff6c7224 */ /* 0x000fe200078e006e */
[----:B------:R-:W-:Y:S01]  /*5890*/  MOV R110, R6 ;  /* 0x00000006006e7202 */ /* 0x000fe20000000f00 */
[----:B------:R-:W-:Y:S01]  /*58a0*/  IMAD.MOV.U32 R96, RZ, RZ, R114 ;  /* 0x000000ffff607224 */ /* 0x000fe200078e0072 */
[----:B------:R-:W-:-:S07]  /*58b0*/  LOP3.LUT R17, R17, R112, R115, 0x96, !PT ;  /* 0x0000007011117212 */ /* 0x000fce00078e9673 */
.L_x_44618:
[----:B------:R-:W-:Y:S05]  /*58c0*/  BSYNC.RECONVERGENT B3 ;  /* 0x0000000000037941 */ /* 0x000fea0003800200 */
.L_x_44617:
        /* <DEDUP_REMOVED lines=10> */
.L_x_44616:
[----:B------:R-:W-:Y:S05]  /*5970*/  BSYNC.RECONVERGENT B2 ;  /* 0x0000000000027941 */ /* 0x000fea0003800200 */
.L_x_44615:
        /* <DEDUP_REMOVED lines=20> */
.L_x_44626:
        /* <DEDUP_REMOVED lines=13> */
.L_x_44628:
[----:B------:R-:W-:Y:S05]  /*5b90*/  BSYNC.RECONVERGENT B4 ;  /* 0x0000000000047941 */ /* 0x000fea0003800200 */
.L_x_44627:
        /* <DEDUP_REMOVED lines=44> */
[----:B------:R-:W-:Y:S01]  /*5e60*/  LOP3.LUT R13, R13, R114, R97, 0x96, !PT ;  /* 0x000000720d0d7212 */ /* 0x000fe200078e9661 */
[----:B------:R-:W-:-:S03]  /*5e70*/  VIADD R97, R103, 0x96a522ad ;  /* 0x96a522ad67617836 */ /* 0x000fc60000000000 */
        /* <DEDUP_REMOVED lines=9> */
[----:B------:R-:W-:Y:S01]  /*5f10*/  HFMA2 R13, -RZ, RZ, 0, 0 ;  /* 0x00000000ff0d7431 */ /* 0x000fe200000001ff */
[----:B------:R-:W-:Y:S01]  /*5f20*/  LOP3.LUT R97, R97, R110, R113, 0x96, !PT ;  /* 0x0000006e61617212 */ /* 0x000fe200078e9671 */
[----:B------:R-:W-:Y:S01]  /*5f30*/  IMAD.MOV.U32 R6, RZ, RZ, R112 ;  /* 0x000000ffff067224 */ /* 0x000fe200078e0070 */
[----:B------:R-:W-:Y:S01]  /*5f40*/  LOP3.LUT R17, R17, R114, R117, 0x96, !PT ;  /* 0x0000007211117212 */ /* 0x000fe200078e9675 */
[----:B------:R-:W-:Y:S01]  /*5f50*/  IMAD.MOV.U32 R110, RZ, RZ, R108 ;  /* 0x000000ffff6e7224 */ /* 0x000fe200078e006c */
[----:B------:R-:W-:-:S07]  /*5f60*/  MOV R96, R116 ;  /* 0x0000007400607202 */ /* 0x000fce0000000f00 */
.L_x_44625:
[----:B------:R-:W-:Y:S05]  /*5f70*/  BSYNC.RECONVERGENT B3 ;  /* 0x0000000000037941 */ /* 0x000fea0003800200 */
.L_x_44624:
        /* <DEDUP_REMOVED lines=10> */
.L_x_44623:
[----:B------:R-:W-:Y:S05]  /*6020*/  BSYNC.RECONVERGENT B2 ;  /* 0x0000000000027941 */ /* 0x000fea0003800200 */
.L_x_44622:
        /* <DEDUP_REMOVED lines=20> */
.L_x_44633:
        /* <DEDUP_REMOVED lines=13> */
.L_x_44635:
[----:B------:R-:W-:Y:S05]  /*6240*/  BSYNC.RECONVERGENT B4 ;  /* 0x0000000000047941 */ /* 0x000fea0003800200 */
.L_x_44634:
[----:B------:R-:W-:Y:S01]  /*6250*/  IMAD.WIDE.U32 R112, R100, -0x326172a9, RZ ;  /* 0xcd9e8d5764707825 */ /* 0x000fe200078e00ff */
        /* <DEDUP_REMOVED lines=56> */
[----:B------:R-:W-:Y:S01]  /*65e0*/  MOV R108, R110 ;  /* 0x0000006e006c7202 */ /* 0x000fe20000000f00 */
[----:B------:R-:W-:Y:S01]  /*65f0*/  IMAD.MOV.U32 R110, RZ, RZ, R6 ;  /* 0x000000ffff6e7224 */ /* 0x000fe200078e0006 */
[----:B------:R-:W-:Y:S01]  /*6600*/  LOP3.LUT R17, R17, R112, R115, 0x96, !PT ;  /* 0x0000007011117212 */ /* 0x000fe200078e9673 */
[----:B------:R-:W-:-:S07]  /*6610*/  IMAD.MOV.U32 R109, RZ, RZ, RZ ;  /* 0x000000ffff6d7224 */ /* 0x000fce00078e00ff */
.L_x_44632:
[----:B------:R-:W-:Y:S05]  /*6620*/  BSYNC.RECONVERGENT B3 ;  /* 0x0000000000037941 */ /* 0x000fea0003800200 */
.L_x_44631:
        /* <DEDUP_REMOVED lines=10> */
.L_x_44630:
[----:B------:R-:W-:Y:S05]  /*66d0*/  BSYNC.RECONVERGENT B2 ;  /* 0x0000000000027941 */ /* 0x000fea0003800200 */
.L_x_44629:
        /* <DEDUP_REMOVED lines=19> */
.L_x_44639:
        /* <DEDUP_REMOVED lines=13> */
.L_x_44641:
[----:B------:R-:W-:Y:S05]  /*68e0*/  BSYNC.RECONVERGENT B3 ;  /* 0x0000000000037941 */ /* 0x000fea0003800200 */
.L_x_44640:
[----:B------:R-:W-:Y:S01]  /*68f0*/  IMAD.WIDE.U32 R114, R100, -0x326172a9, RZ ;  /* 0xcd9e8d5764727825 */ /* 0x000fe200078e00ff */
[----:B------:R-:W-:-:S03]  /*6900*/  LOP3.LUT R13, R12, R111, R103, 0x96, !PT ;  /* 0x0000006f0c0d7212 */ /* 0x000fc600078e9667 */
        /* <DEDUP_REMOVED lines=50> */
[----:B------:R-:W-:-:S03]  /*6c30*/  LOP3.LUT R13, R13, R112, R111, 0x96, !PT ;  /* 0x000000700d0d7212 */ /* 0x000fc600078e966f */
        /* <DEDUP_REMOVED lines=8> */
.L_x_44638:
[----:B------:R-:W-:Y:S05]  /*6cc0*/  BSYNC.RECONVERGENT B2 ;  /* 0x0000000000027941 */ /* 0x000fea0003800200 */
.L_x_44637:
        /* <DEDUP_REMOVED lines=9> */
[----:B------:R-:W-:Y:S01]  /*6d60*/  PRMT R0, R6, 0x7610, R0 ;  /* 0x0000761006007816 */ /* 0x000fe20000000000 */
[----:B------:R-:W-:Y:S06]  /*6d70*/  BRA `(.L_x_44636) ;  /* 0x0000001800747947 */ /* 0x000fec0003800000 */
.L_x_44614:
        /* <DEDUP_REMOVED lines=21> */
.L_x_44646:
        /* <DEDUP_REMOVED lines=13> */
.L_x_44648:
[----:B------:R-:W-:Y:S05]  /*6fa0*/  BSYNC.RECONVERGENT B4 ;  /* 0x0000000000047941 */ /* 0x000fea0003800200 */
.L_x_44647:
[----:B0-----:R-:W-:Y:S01]  /*6fb0*/  IMAD.WIDE.U32 R108, R100, -0x326172a9, RZ ;  /* 0xcd9e8d57646c7825 */ /* 0x001fe200078e00ff */
        /* <DEDUP_REMOVED lines=45> */
[----:B------:R-:W-:Y:S01]  /*7290*/  IMAD.WIDE.U32 R48, R17, -0x2daee0ad, RZ ;  /* 0xd2511f5311307825 */ /* 0x000fe200078e00ff */
[----:B------:R-:W-:-:S03]  /*72a0*/  IADD3 R17, PT, PT, R103, -0x24c28bd8, RZ ;  /* 0xdb3d742867117810 */ /* 0x000fc60007ffe0ff */
[----:B------:R-:W-:Y:S01]  /*72b0*/  IMAD.WIDE.U32 R108, R13, -0x326172a9, RZ ;  /* 0xcd9e8d570d6c7825 */ /* 0x000fe200078e00ff */
[----:B------:R-:W-:-:S03]  /*72c0*/  LOP3.LUT R17, R17, R96, R49, 0x96, !PT ;  /* 0x0000006011117212 */ /* 0x000fc600078e9631 */
[----:B------:R-:W-:-:S05]  /*72d0*/  VIADD R13, R102, 0xf1bbcdc8 ;  /* 0xf1bbcdc8660d7836 */ /* 0x000fca0000000000 */
[----:B------:R-:W-:Y:S01]  /*72e0*/  LOP3.LUT R13, R13, R50, R109, 0x96, !PT ;  /* 0x000000320d0d7212 */ /* 0x000fe200078e966d */
[----:B------:R-:W-:-:S04]  /*72f0*/  IMAD.WIDE.U32 R50, R17, -0x326172a9, RZ ;  /* 0xcd9e8d5711327825 */ /* 0x000fc800078e00ff */
[----:B------:R-:W-:-:S04]  /*7300*/  IMAD.WIDE.U32 R110, R13, -0x2daee0ad, RZ ;  /* 0xd2511f530d6e7825 */ /* 0x000fc800078e00ff */
[----:B------:R-:W-:Y:S01]  /*7310*/  VIADD R17, R102, 0x8ff34781 ;  /* 0x8ff3478166117836 */ /* 0x000fe20000000000 */
[----:B------:R-:W-:Y:S01]  /*7320*/  LOP3.LUT R97, R97, R48, R111, 0x96, !PT ;  /* 0x0000003061617212 */ /* 0x000fe200078e966f */
[----:B------:R-:W-:Y:S02]  /*7330*/  IMAD.MOV.U32 R96, RZ, RZ, R50 ;  /* 0x000000ffff607224 */ /* 0x000fe400078e0032 */
[----:B------:R-:W-:Y:S02]  /*7340*/  HFMA2 R50, -RZ, RZ, 0, 0 ;  /* 0x00000000ff327431 */ /* 0x000fe400000001ff */
[----:B------:R-:W-:Y:S01]  /*7350*/  IMAD.MOV.U32 R48, RZ, RZ, R6 ;  /* 0x000000ffff307224 */ /* 0x000fe200078e0006 */
[----:B------:R-:W-:-:S07]  /*7360*/  LOP3.LUT R17, R17, R108, R51, 0x96, !PT ;  /* 0x0000006c11117212 */ /* 0x000fce00078e9633 */
.L_x_44645:
[----:B------:R-:W-:Y:S05]  /*7370*/  BSYNC.RECONVERGENT B3 ;  /* 0x0000000000037941 */ /* 0x000fea0003800200 */
.L_x_44644:
        /* <DEDUP_REMOVED lines=9> */
.L_x_44643:
[----:B------:R-:W-:Y:S05]  /*7410*/  BSYNC.RECONVERGENT B2 ;  /* 0x0000000000027941 */ /* 0x000fea0003800200 */
.L_x_44642:
        /* <DEDUP_REMOVED lines=17> */
.L_x_44653:
        /* <DEDUP_REMOVED lines=13> */
.L_x_44655:
[----:B------:R-:W-:Y:S05]  /*7600*/  BSYNC.RECONVERGENT B4 ;  /* 0x0000000000047941 */ /* 0x000fea0003800200 */
.L_x_44654:
[----:B------:R-:W-:Y:S01]  /*7610*/  IMAD.WIDE.U32 R112, R100, -0x326172a9, RZ ;  /* 0xcd9e8d5764707825 */ /* 0x000fe200078e00ff */
[----:B------:R-:W-:Y:S02]  /*7620*/  LOP3.LUT R13, R12, R51, R103, 0x96, !PT ;  /* 0x000000330c0d7212 */ /* 0x000fe400078e9667 */
[----:B------:R-:W-:Y:S02]  /*7630*/  IADD3 R17, PT, PT, R102, -0x700cb87f, RZ ;  /* 0x8ff3478166117810 */ /* 0x000fe40007ffe0ff */
[----:B------:R-:W-:Y:S01]  /*7640*/  LOP3.LUT R6, R98, R113, R102, 0x96, !PT ;  /* 0x0000007162067212 */ /* 0x000fe200078e9666 */
[----:B------:R-:W-:-:S04]  /*7650*/  IMAD.WIDE.U32 R96, R13, -0x326172a9, RZ ;  /* 0xcd9e8d570d607825 */ /* 0x000fc800078e00ff */
[----:B------:R-:W-:Y:S02]  /*7660*/  VIADD R13, R102, 0x9e3779b9 ;  /* 0x9e3779b9660d7836 */ /* 0x000fe40000000000 */
[----:B0-----:R-:W-:Y:S01]  /*7670*/  IMAD.WIDE.U32 R108, R6, -0x2daee0ad, RZ ;  /* 0xd2511f53066c7825 */ /* 0x001fe200078e00ff */
        /* <DEDUP_REMOVED lines=48> */
[----:B------:R-:W-:Y:S02]  /*7980*/  MOV R6, R110 ;  /* 0x0000006e00067202 */ /* 0x000fe40000000f00 */
[----:B------:R-:W-:Y:S01]  /*7990*/  LOP3.LUT R17, R17, R112, R115, 0x96, !PT ;  /* 0x0000007011117212 */ /* 0x000fe200078e9673 */
[----:B------:R-:W-:Y:S01]  /*79a0*/  IMAD.MOV.U32 R96, RZ, RZ, R114 ;  /* 0x000000ffff607224 */ /* 0x000fe200078e0072 */
[----:B------:R-:W-:Y:S01]  /*79b0*/  LOP3.LUT R97, R97, R50, R109, 0x96, !PT ;  /* 0x0000003261617212 */ /* 0x000fe200078e966d */
[----:B------:R-:W-:Y:S02]  /*79c0*/  IMAD.MOV.U32 R110, RZ, RZ, R108 ;  /* 0x000000ffff6e7224 */ /* 0x000fe400078e006c */
[----:B------:R-:W-:-:S07]  /*79d0*/  IMAD.MOV.U32 R13, RZ, RZ, RZ ;  /* 0x000000ffff0d7224 */ /* 0x000fce00078e00ff */
.L_x_44652:
[----:B------:R-:W-:Y:S05]  /*79e0*/  BSYNC.RECONVERGENT B3 ;  /* 0x0000000000037941 */ /* 0x000fea0003800200 */
.L_x_44651:
[----:B------:R-:W-:Y:S01]  /*79f0*/  I2FP.F32.U32 R49, R6 ;  /* 0x0000000600317245 */ /* 0x000fe20000201000 */
[----:B------:R-:W-:-:S05]  /*7a00*/  HFMA2 R6, -RZ, RZ, 0.1171875, 0 ;  /* 0x2f800000ff067431 */ /* 0x000fca00000001ff */
[----:B------:R-:W-:Y:S01]  /*7a10*/  FFMA.FTZ R6, R49, R6, 1.1641532182693481445e-10 ;  /* 0x2f00000031067423 */ /* 0x000fe20000010006 */
[----:B-----5:R-:W-:-:S04]  /*7a20*/  FMUL.FTZ R49, R41, UR11 ;  /* 0x0000000b29317c20 */ /* 0x020fc80008410000 */
[----:B------:R-:W-:Y:S01]  /*7a30*/  FSETP.GTU.FTZ.AND P1, PT, R6, UR8, PT ;  /* 0x0000000806007c0b */ /* 0x000fe2000bf3c000 */
[----:B------:R-:W-:-:S03]  /*7a40*/  FMUL.FTZ R49, R49, UR10 ;  /* 0x0000000a31317c20 */ /* 0x000fc60008410000 */
[----:B------:R-:W-:Y:S02]  /*7a50*/  SEL R6, RZ, 0x1, P1 ;  /* 0x00000001ff067807 */ /* 0x000fe40000800000 */
[----:B------:R-:W-:Y:S02]  /*7a60*/  FSEL R49, R49, RZ, !P1 ;  /* 0x000000ff31317208 */ /* 0x000fe40004800000 */
[----:B------:R-:W-:-:S07]  /*7a70*/  PRMT R3, R6, 0x7610, R3 ;  /* 0x0000761006037816 */ /* 0x000fce0000000003 */
.L_x_44650:
[----:B------:R-:W-:Y:S05]  /*7a80*/  BSYNC.RECONVERGENT B2 ;  /* 0x0000000000027941 */ /* 0x000fea0003800200 */
.L_x_44649:
        /* <DEDUP_REMOVED lines=17> */
.L_x_44660:
        /* <DEDUP_REMOVED lines=13> */
.L_x_44662:
[----:B------:R-:W-:Y:S05]  /*7c70*/  BSYNC.RECONVERGENT B4 ;  /* 0x0000000000047941 */ /* 0x000fea0003800200 */
.L_x_44661:
[----:B------:R-:W-:Y:S01]  /*7c80*/  IMAD.WIDE.U32 R112, R100, -0x326172a9, RZ ;  /* 0xcd9e8d5764707825 */ /* 0x000fe200078e00ff */
[----:B------:R-:W-:-:S03]  /*7c90*/  LOP3.LUT R13, R12, R51, R103, 0x96, !PT ;  /* 0x000000330c0d7212 */ /* 0x000fc600078e9667 */
[----:B------:R-:W-:Y:S01]  /*7ca0*/  VIADD R17, R102, 0x8ff34781 ;  /* 0x8ff3478166117836 */ /* 0x000fe20000000000 */
[----:B------:R-:W-:Y:S01]  /*7cb0*/  LOP3.LUT R6, R98, R113, R102, 0x96, !PT ;  /* 0x0000007162067212 */ /* 0x000fe200078e9666 */
[----:B------:R-:W-:-:S04]  /*7cc0*/  IMAD.WIDE.U32 R96, R13, -0x326172a9, RZ ;  /* 0xcd9e8d570d607825 */ /* 0x000fc800078e00ff */
[----:B0-----:R-:W-:-:S04]  /*7cd0*/  IMAD.WIDE.U32 R108, R6, -0x2daee0ad, RZ ;  /* 0xd2511f53066c7825 */ /* 0x001fc800078e00ff */
        /* <DEDUP_REMOVED lines=55> */
.L_x_44659:
[----:B------:R-:W-:Y:S05]  /*8050*/  BSYNC.RECONVERGENT B3 ;  /* 0x0000000000037941 */ /* 0x000fea0003800200 */
.L_x_44658:
        /* <DEDUP_REMOVED lines=9> */
.L_x_44657:
[----:B------:R-:W-:Y:S05]  /*80f0*/  BSYNC.RECONVERGENT B2 ;  /* 0x0000000000027941 */ /* 0x000fea0003800200 */
.L_x_44656:
        /* <DEDUP_REMOVED lines=16> */
.L_x_44665:
        /* <DEDUP_REMOVED lines=13> */
.L_x_44667:
[----:B------:R-:W-:Y:S05]  /*82d0*/  BSYNC.RECONVERGENT B3 ;  /* 0x0000000000037941 */ /* 0x000fea0003800200 */
.L_x_44666:
        /* <DEDUP_REMOVED lines=9> */
[----:B------:R-:W-:-:S03]  /*8370*/  IMAD.MOV.U32 R51, RZ, RZ, R110 ;  /* 0x000000ffff337224 */ /* 0x000fc600078e006e */
        /* <DEDUP_REMOVED lines=50> */
[----:B------:R-:W-:-:S07]  /*86a0*/  LOP3.LUT R97, R97, R108, R113, 0x96, !PT ;  /* 0x0000006c61617212 */ /* 0x000fce00078e9671 */
.L_x_44664:
[----:B------:R-:W-:Y:S05]  /*86b0*/  BSYNC.RECONVERGENT B2 ;  /* 0x0000000000027941 */ /* 0x000fea0003800200 */
.L_x_44663:
        /* <DEDUP_REMOVED lines=9> */
.L_x_44636:
[----:B------:R-:W-:Y:S05]  /*8750*/  BSYNC.RECONVERGENT B1 ;  /* 0x0000000000017941 */ /* 0x000fea0003800200 */
.L_x_44613:
[----:B0-----:R-:W0:Y:S01]  /*8760*/  LDC.64 R108, c[0x0][0x3a8] ;  /* 0x0000ea00ff6c7b82 */ /* 0x001e220000000a00 */
[----:B------:R-:W-:Y:S01]  /*8770*/  BSSY.RECONVERGENT B1, `(.L_x_44668) ;  /* 0x0000010000017945 */ /* 0x000fe20003800200 */
[----:B------:R-:W-:Y:S02]  /*8780*/  IMAD.MOV.U32 R6, RZ, RZ, R110 ;  /* 0x000000ffff067224 */ /* 0x000fe400078e006e */
[----:B0-----:R-:W-:-:S05]  /*8790*/  IMAD.WIDE.U32 R108, R106, 0x10, R108 ;  /* 0x000000106a6c7825 */ /* 0x001fca00078e006c */
[----:B-----5:R0:W-:Y:S01]  /*87a0*/  STG.E.128 desc[UR6][R108.64], R48 ;  /* 0x000000306c007986 */ /* 0x0201e2000c101d06 */
[----:B------:R-:W-:Y:S05]  /*87b0*/  @!P0 BRA `(.L_x_44669) ;  /* 0x00000000002c8947 */ /* 0x000fea0003800000 */
[----:B------:R-:W1:Y:S01]  /*87c0*/  LDC.64 R112, c[0x0][0x3b0] ;  /* 0x0000ec00ff707b82 */ /* 0x000e620000000a00 */
[----:B------:R-:W-:Y:S02]  /*87d0*/  SHF.L.U32 R110, R2, 0x10, RZ ;  /* 0x00000010026e7819 */ /* 0x000fe400000006ff */
[----:B------:R-:W-:Y:S02]  /*87e0*/  LOP3.LUT R111, R0, 0xffff, RZ, 0xc0, !PT ;  /* 0x0000ffff006f7812 */ /* 0x000fe400078ec0ff */
[----:B------:R-:W-:Y:S02]  /*87f0*/  LOP3.LUT R110, R110, 0xff0000, RZ, 0xc0, !PT ;  /* 0x00ff00006e6e7812 */ /* 0x000fe400078ec0ff */
[----:B0-----:R-:W-:Y:S02]  /*8800*/  LOP3.LUT R109, R3, 0xff, RZ, 0xc0, !PT ;  /* 0x000000ff036d7812 */ /* 0x001fe400078ec0ff */
[----:B------:R-:W-:Y:S01]  /*8810*/  LOP3.LUT R108, R4, 0xff, RZ, 0xc0, !PT ;  /* 0x000000ff046c7812 */ /* 0x000fe200078ec0ff */
[----:B------:R-:W-:-:S04]  /*8820*/  IMAD R110, R111, 0x1000000, R110 ;  /* 0x010000006f6e7824 */ /* 0x000fc800078e026e */
[----:B------:R-:W-:-:S05]  /*8830*/  IMAD R109, R109, 0x100, R110 ;  /* 0x000001006d6d7824 */ /* 0x000fca00078e026e */
[----:B------:R-:W-:Y:S01]  /*8840*/  IADD3 R108, PT, PT, R109, R108, RZ ;  /* 0x0000006c6d6c7210 */ /* 0x000fe20007ffe0ff */
[----:B-1----:R-:W-:-:S05]  /*8850*/  IMAD.WIDE.U32 R112, R104, 0x4, R112 ;  /* 0x0000000468707825 */ /* 0x002fca00078e0070 */
[----:B------:R1:W-:Y:S02]  /*8860*/  STG.E desc[UR6][R112.64], R108 ;  /* 0x0000006c70007986 */ /* 0x0003e4000c101906 */
.L_x_44669:
[----:B------:R-:W-:Y:S05]  /*8870*/  BSYNC.RECONVERGENT B1 ;  /* 0x0000000000017941 */ /* 0x000fea0003800200 */
.L_x_44668:
[----:B------:R-:W-:Y:S02]  /*8880*/  VIADD R106, R106, 0x20 ;  /* 0x000000206a6a7836 */ /* 0x000fe40000000000 */
[----:B------:R-:W-:-:S07]  /*8890*/  VIADD R104, R104, 0x20 ;  /* 0x0000002068687836 */ /* 0x000fce0000000000 */
.L_x_44610:
[----:B------:R-:W-:Y:S05]  /*88a0*/  BSYNC.RECONVERGENT B0 ;  /* 0x0000000000007941 */ /* 0x000fea0003800200 */
.L_x_44609:
        /* <DEDUP_REMOVED lines=9> */
.L_x_44673:
[----:B------:R-:W-:Y:S05]  /*8940*/  BSYNC.RECONVERGENT B1 ;  /* 0x0000000000017941 */ /* 0x000fea0003800200 */
.L_x_44672:
        /* <DEDUP_REMOVED lines=28> */
.L_x_44680:
        /* <DEDUP_REMOVED lines=13> */
.L_x_44682:
[----:B------:R-:W-:Y:S05]  /*8be0*/  BSYNC.RECONVERGENT B4 ;  /* 0x0000000000047941 */ /* 0x000fea0003800200 */
.L_x_44681:
        /* <DEDUP_REMOVED lines=61> */
.L_x_44679:
[----:B------:R-:W-:Y:S05]  /*8fc0*/  BSYNC.RECONVERGENT B3 ;  /* 0x0000000000037941 */ /* 0x000fea0003800200 */
.L_x_44678:
        /* <DEDUP_REMOVED lines=10> */
.L_x_44677:
[----:B------:R-:W-:Y:S05]  /*9070*/  BSYNC.RECONVERGENT B2 ;  /* 0x0000000000027941 */ /* 0x000fea0003800200 */
.L_x_44676:
        /* <DEDUP_REMOVED lines=20> */
.L_x_44687:
        /* <DEDUP_REMOVED lines=13> */
.L_x_44689:
[----:B------:R-:W-:Y:S05]  /*9290*/  BSYNC.RECONVERGENT B4 ;  /* 0x0000000000047941 */ /* 0x000fea0003800200 */
.L_x_44688:
[----:B------:R-:W-:Y:S01]  /*92a0*/  IMAD.WIDE.U32 R116, R100, -0x326172a9, RZ ;  /* 0xcd9e8d5764747825 */ /* 0x000fe200078e00ff */
[----:B------:R-:W-:Y:S02]  /*92b0*/  LOP3.LUT R13, R12, R113, R103, 0x96, !PT ;  /* 0x000000710c0d7212 */ /* 0x000fe400078e9667 */
[----:B------:R-:W-:Y:S01]  /*92c0*/  IADD3 R17, PT, PT, R102, -0x700cb87f, RZ ;  /* 0x8ff3478166117810 */ /* 0x000fe20007ffe0ff */
[----:B------:R-:W-:Y:S01]  /*92d0*/  IMAD.MOV.U32 R111, RZ, RZ, R110 ;  /* 0x000000ffff6f7224 */ /* 0x000fe200078e006e */
        /* <DEDUP_REMOVED lines=52> */
[----:B------:R-:W-:-:S03]  /*9620*/  LOP3.LUT R17, R17, R116, R137, 0x96, !PT ;  /* 0x0000007411117212 */ /* 0x000fc600078e9689 */
[----:B------:R-:W-:Y:S01]  /*9630*/  IMAD.MOV.U32 R96, RZ, RZ, R136 ;  /* 0x000000ffff607224 */ /* 0x000fe200078e0088 */
[----:B------:R-:W-:Y:S01]  /*9640*/  LOP3.LUT R97, R97, R112, R115, 0x96, !PT ;  /* 0x0000007061617212 */ /* 0x000fe200078e9673 */
[----:B------:R-:W-:Y:S01]  /*9650*/  IMAD.MOV.U32 R13, RZ, RZ, RZ ;  /* 0x000000ffff0d7224 */ /* 0x000fe200078e00ff */
[----:B------:R-:W-:-:S07]  /*9660*/  MOV R6, R114 ;  /* 0x0000007200067202 */ /* 0x000fce0000000f00 */
.L_x_44686:
[----:B------:R-:W-:Y:S05]  /*9670*/  BSYNC.RECONVERGENT B3 ;  /* 0x0000000000037941 */ /* 0x000fea0003800200 */
.L_x_44685:
        /* <DEDUP_REMOVED lines=10> */
.L_x_44684:
[----:B------:R-:W-:Y:S05]  /*9720*/  BSYNC.RECONVERGENT B2 ;  /* 0x0000000000027941 */ /* 0x000fea0003800200 */
.L_x_44683:
        /* <DEDUP_REMOVED lines=20> */
.L_x_44694:
        /* <DEDUP_REMOVED lines=13> */
.L_x_44696:
[----:B------:R-:W-:Y:S05]  /*9940*/  BSYNC.RECONVERGENT B4 ;  /* 0x0000000000047941 */ /* 0x000fea0003800200 */
.L_x_44695:
[----:B------:R-:W-:Y:S01]  /*9950*/  IMAD.WIDE.U32 R114, R100, -0x326172a9, RZ ;  /* 0xcd9e8d5764727825 */ /* 0x000fe200078e00ff */
[----:B------:R-:W-:-:S03]  /*9960*/  LOP3.LUT R17, R12, R111, R103, 0x96, !PT ;  /* 0x0000006f0c117212 */ /* 0x000fc600078e9667 */
[----:B------:R-:W-:Y:S01]  /*9970*/  IMAD.MOV.U32 R109, RZ, RZ, RZ ;  /* 0x000000ffff6d7224 */ /* 0x000fe200078e00ff */
        /* <DEDUP_REMOVED lines=48> */
[----:B------:R-:W-:Y:S02]  /*9c80*/  LOP3.LUT R17, R17, R112, R111, 0x96, !PT ;  /* 0x0000007011117212 */ /* 0x000fe400078e966f */
[----:B------:R-:W-:Y:S02]  /*9c90*/  MOV R111, R6 ;  /* 0x00000006006f7202 */ /* 0x000fe40000000f00 */
[----:B------:R-:W-:Y:S01]  /*9ca0*/  LOP3.LUT R13, R13, R96, R115, 0x96, !PT ;  /* 0x000000600d0d7212 */ /* 0x000fe200078e9673 */
[----:B------:R-:W-:-:S04]  /*9cb0*/  IMAD.WIDE.U32 R116, R17, -0x326172a9, RZ ;  /* 0xcd9e8d5711747825 */ /* 0x000fc800078e00ff */
[----:B------:R-:W-:-:S04]  /*9cc0*/  IMAD.WIDE.U32 R112, R13, -0x2daee0ad, RZ ;  /* 0xd2511f530d707825 */ /* 0x000fc800078e00ff */
[----:B------:R-:W-:Y:S01]  /*9cd0*/  VIADD R17, R102, 0x8ff34781 ;  /* 0x8ff3478166117836 */ /* 0x000fe20000000000 */
[----:B------:R-:W-:Y:S01]  /*9ce0*/  LOP3.LUT R97, R97, R110, R113, 0x96, !PT ;  /* 0x0000006e61617212 */ /* 0x000fe200078e9671 */
[----:B------:R-:W-:Y:S02]  /*9cf0*/  IMAD.MOV.U32 R96, RZ, RZ, R116 ;  /* 0x000000ffff607224 */ /* 0x000fe400078e0074 */
[----:B------:R-:W-:Y:S01]  /*9d00*/  IMAD.MOV.U32 R110, RZ, RZ, R112 ;  /* 0x000000ffff6e7224 */ /* 0x000fe200078e0070 */
[----:B------:R-:W-:-:S07]  /*9d10*/  LOP3.LUT R17, R17, R114, R117, 0x96, !PT ;  /* 0x0000007211117212 */ /* 0x000fce00078e9675 */
.L_x_44693:
[----:B------:R-:W-:Y:S05]  /*9d20*/  BSYNC.RECONVERGENT B3 ;  /* 0x0000000000037941 */ /* 0x000fea0003800200 */
.L_x_44692:
        /* <DEDUP_REMOVED lines=10> */
.L_x_44691:
[----:B------:R-:W-:Y:S05]  /*9dd0*/  BSYNC.RECONVERGENT B2 ;  /* 0x0000000000027941 */ /* 0x000fea0003800200 */
.L_x_44690:
        /* <DEDUP_REMOVED lines=19> */
.L_x_44700:
        /* <DEDUP_REMOVED lines=13> */
.L_x_44702:
[----:B------:R-:W-:Y:S05]  /*9fe0*/  BSYNC.RECONVERGENT B3 ;  /* 0x0000000000037941 */ /* 0x000fea0003800200 */
.L_x_44701:
        /* <DEDUP_REMOVED lines=61> */
.L_x_44699:
[----:B------:R-:W-:Y:S05]  /*a3c0*/  BSYNC.RECONVERGENT B2 ;  /* 0x0000000000027941 */ /* 0x000fea0003800200 */
.L_x_44698:
        /* <DEDUP_REMOVED lines=11> */
.L_x_44675:
        /* <DEDUP_REMOVED lines=21> */
.L_x_44707:
        /* <DEDUP_REMOVED lines=13> */
.L_x_44709:
[----:B------:R-:W-:Y:S05]  /*a6a0*/  BSYNC.RECONVERGENT B4 ;  /* 0x0000000000047941 */ /* 0x000fea0003800200 */
.L_x_44708:
[----:B------:R-:W-:Y:S01]  /*a6b0*/  IMAD.WIDE.U32 R110, R100, -0x326172a9, RZ ;  /* 0xcd9e8d57646e7825 */ /* 0x000fe200078e00ff */
[----:B------:R-:W-:-:S04]  /*a6c0*/  LOP3.LUT R17, R12, R53, R103, 0x96, !PT ;  /* 0x000000350c117212 */ /* 0x000fc800078e9667 */
        /* <DEDUP_REMOVED lines=55> */
[----:B------:R-:W-:Y:S02]  /*aa40*/  IMAD.MOV.U32 R52, RZ, RZ, R6 ;  /* 0x000000ffff347224 */ /* 0x000fe400078e0006 */
[----:B------:R-:W-:Y:S01]  /*aa50*/  IMAD.MOV.U32 R54, RZ, RZ, RZ ;  /* 0x000000ffff367224 */ /* 0x000fe200078e00ff */
[----:B------:R-:W-:-:S07]  /*aa60*/  LOP3.LUT R17, R17, R110, R55, 0x96, !PT ;  /* 0x0000006e11117212 */ /* 0x000fce00078e9637 */
.L_x_44706:
[----:B------:R-:W-:Y:S05]  /*aa70*/  BSYNC.RECONVERGENT B3 ;  /* 0x0000000000037941 */ /* 0x000fea0003800200 */
.L_x_44705:
[----:B------:R-:W-:Y:S01]  /*aa80*/  HFMA2 R6, -RZ, RZ, 0.1171875, 0 ;  /* 0x2f800000ff067431 */ /* 0x000fe200000001ff */
[----:B------:R-:W-:Y:S01]  /*aa90*/  I2FP.F32.U32 R13, R52 ;  /* 0x00000034000d7245 */ /* 0x000fe20000201000 */
[----:B-----5:R-:W-:-:S04]  /*aaa0*/  FMUL.FTZ R52, R40, UR11 ;  /* 0x0000000b28347c20 */ /* 0x020fc80008410000 */
[----:B------:R-:W-:Y:S01]  /*aab0*/  FMUL.FTZ R52, R52, UR10 ;  /* 0x0000000a34347c20 */ /* 0x000fe20008410000 */
[----:B------:R-:W-:-:S05]  /*aac0*/  FFMA.FTZ R6, R13, R6, 1.1641532182693481445e-10 ;  /* 0x2f0000000d067423 */ /* 0x000fca0000010006 */
[----:B------:R-:W-:-:S04]  /*aad0*/  FSETP.GTU.FTZ.AND P1, PT, R6, UR8, PT ;  /* 0x0000000806007c0b */ /* 0x000fc8000bf3c000 */
[----:B------:R-:W-:Y:S02]  /*aae0*/  SEL R6, RZ, 0x1, P1 ;  /* 0x00000001ff067807 */ /* 0x000fe40000800000 */
[----:B------:R-:W-:Y:S02]  /*aaf0*/  FSEL R52, R52, RZ, !P1 ;  /* 0x000000ff34347208 */ /* 0x000fe40004800000 */
[----:B------:R-:W-:-:S07]  /*ab00*/  PRMT R4, R6, 0x7610, R4 ;  /* 0x0000761006047816 */ /* 0x000fce0000000004 */
.L_x_44704:
[----:B------:R-:W-:Y:S05]  /*ab10*/  BSYNC.RECONVERGENT B2 ;  /* 0x0000000000027941 */ /* 0x000fea0003800200 */
.L_x_44703:
        /* <DEDUP_REMOVED lines=17> */
.L_x_44714:
        /* <DEDUP_REMOVED lines=13> */
.L_x_44716:
[----:B------:R-:W-:Y:S05]  /*ad00*/  BSYNC.RECONVERGENT B4 ;  /* 0x0000000000047941 */ /* 0x000fea0003800200 */
.L_x_44715:
        /* <DEDUP_REMOVED lines=61> */
.L_x_44713:
[----:B------:R-:W-:Y:S05]  /*b0e0*/  BSYNC.RECONVERGENT B3 ;  /* 0x0000000000037941 */ /* 0x000fea0003800200 */
.L_x_44712:
        /* <DEDUP_REMOVED lines=9> */
.L_x_44711:
[----:B------:R-:W-:Y:S05]  /*b180*/  BSYNC.RECONVERGENT B2 ;  /* 0x0000000000027941 */ /* 0x000fea0003800200 */
.L_x_44710:
        /* <DEDUP_REMOVED lines=17> */
.L_x_44721:
        /* <DEDUP_REMOVED lines=13> */
.L_x_44723:
[----:B------:R-:W-:Y:S05]  /*b370*/  BSYNC.RECONVERGENT B4 ;  /* 0x0000000000047941 */ /* 0x000fea0003800200 */
.L_x_44722:
        /* <DEDUP_REMOVED lines=45> */
[----:B------:R-:W-:Y:S01]  /*b650*/  LOP3.LUT R13, R13, R114, R97, 0x96, !PT ;  /* 0x000000720d0d7212 */ /* 0x000fe200078e9661 */
[----:B------:R-:W-:Y:S02]  /*b660*/  VIADD R97, R103, 0x96a522ad ;  /* 0x96a522ad67617836 */ /* 0x000fe40000000000 */
        /* <DEDUP_REMOVED lines=8> */
[----:B------:R-:W-:Y:S01]  /*b6f0*/  IMAD.WIDE.U32 R116, R13, -0x326172a9, RZ ;  /* 0xcd9e8d570d747825 */ /* 0x000fe200078e00ff */
[----:B------:R-:W-:-:S03]  /*b700*/  LOP3.LUT R97, R97, R54, R111, 0x96, !PT ;  /* 0x0000003661617212 */ /* 0x000fc600078e966f */
[----:B------:R-:W-:Y:S01]  /*b710*/  IMAD.MOV.U32 R54, RZ, RZ, R112 ;  /* 0x000000ffff367224 */ /* 0x000fe200078e0070 */
[----:B------:R-:W-:Y:S01]  /*b720*/  LOP3.LUT R17, R17, R114, R117, 0x96, !PT ;  /* 0x0000007211117212 */ /* 0x000fe200078e9675 */
[----:B------:R-:W-:Y:S01]  /*b730*/  IMAD.MOV.U32 R112, RZ, RZ, R110 ;  /* 0x000000ffff707224 */ /* 0x000fe200078e006e */
[----:B------:R-:W-:-:S07]  /*b740*/  MOV R96, R116 ;  /* 0x0000007400607202 */ /* 0x000fce0000000f00 */
.L_x_44720:
[----:B------:R-:W-:Y:S05]  /*b750*/  BSYNC.RECONVERGENT B3 ;  /* 0x0000000000037941 */ /* 0x000fea0003800200 */
.L_x_44719:
        /* <DEDUP_REMOVED lines=9> */
.L_x_44718:
[----:B------:R-:W-:Y:S05]  /*b7f0*/  BSYNC.RECONVERGENT B2 ;  /* 0x0000000000027941 */ /* 0x000fea0003800200 */
.L_x_44717:
        /* <DEDUP_REMOVED lines=16> */
.L_x_44726:
        /* <DEDUP_REMOVED lines=13> */
.L_x_44728:
[----:B------:R-:W-:Y:S05]  /*b9d0*/  BSYNC.RECONVERGENT B3 ;  /* 0x0000000000037941 */ /* 0x000fea0003800200 */
.L_x_44727:
[----:B------:R-:W-:Y:S01]  /*b9e0*/  IMAD.WIDE.U32 R116, R100, -0x326172a9, RZ ;  /* 0xcd9e8d5764747825 */ /* 0x000fe200078e00ff */
[----:B------:R-:W-:Y:S02]  /*b9f0*/  LOP3.LUT R13, R12, R111, R103, 0x96, !PT ;  /* 0x0000006f0c0d7212 */ /* 0x000fe400078e9667 */
[----:B------:R-:W-:Y:S02]  /*ba00*/  IADD3 R17, PT, PT, R102, -0x700cb87f, RZ ;  /* 0x8ff3478166117810 */ /* 0x000fe40007ffe0ff */
[----:B------:R-:W-:Y:S01]  /*ba10*/  LOP3.LUT R6, R98, R117, R102, 0x96, !PT ;  /* 0x0000007562067212 */ /* 0x000fe200078e9666 */
[----:B------:R-:W-:Y:S01]  /*ba20*/  IMAD.WIDE.U32 R96, R13, -0x326172a9, RZ ;  /* 0xcd9e8d570d607825 */ /* 0x000fe200078e00ff */
[----:B------:R-:W-:-:S03]  /*ba30*/  MOV R55, R112 ;  /* 0x0000007000377202 */ /* 0x000fc60000000f00 */
        /* <DEDUP_REMOVED lines=53> */
[----:B------:R-:W-:Y:S02]  /*bd90*/  IMAD.MOV.U32 R112, RZ, RZ, R114 ;  /* 0x000000ffff707224 */ /* 0x000fe400078e0072 */
[----:B------:R-:W-:-:S07]  /*bda0*/  IMAD.MOV.U32 R13, RZ, RZ, RZ ;  /* 0x000000ffff0d7224 */ /* 0x000fce00078e00ff */
.L_x_44725:
[----:B------:R-:W-:Y:S05]  /*bdb0*/  BSYNC.RECONVERGENT B2 ;  /* 0x0000000000027941 */ /* 0x000fea0003800200 */
.L_x_44724:
        /* <DEDUP_REMOVED lines=9> */
.L_x_44697:
[----:B------:R-:W-:Y:S05]  /*be50*/  BSYNC.RECONVERGENT B1 ;  /* 0x0000000000017941 */ /* 0x000fea0003800200 */
.L_x_44674:
[----:B------:R-:W0:Y:S01]  /*be60*/  LDC.64 R110, c[0x0][0x3a8] ;  /* 0x0000ea00ff6e7b82 */ /* 0x000e220000000a00 */
[----:B------:R-:W-:Y:S01]  /*be70*/  BSSY.RECONVERGENT B1, `(.L_x_44729) ;  /* 0x0000010000017945 */ /* 0x000fe20003800200 */
[----:B------:R-:W-:Y:S02]  /*be80*/  IMAD.MOV.U32 R6, RZ, RZ, R112 ;  /* 0x000000ffff067224 */ /* 0x000fe400078e0070 */
        /* <DEDUP_REMOVED lines=8> */
[----:B------:R-:W-:Y:S02]  /*bf10*/  LOP3.LUT R109, R4, 0xff, RZ, 0xc0, !PT ;  /* 0x000000ff046d7812 */ /* 0x000fe400078ec0ff */
[----:B------:R-:W-:-:S05]  /*bf20*/  LEA R111, R112, R111, 0x18 ;  /* 0x0000006f706f7211 */ /* 0x000fca00078ec0ff */
[----:B------:R-:W-:-:S04]  /*bf30*/  IMAD R110, R110, 0x100, R111 ;  /* 0x000001006e6e7824 */ /* 0x000fc800078e026f */
[----:B------:R-:W-:Y:S02]  /*bf40*/  IMAD.IADD R109, R110, 0x1, R109 ;  /* 0x000000016e6d7824 */ /* 0x000fe400078e026d */
[----:B-1----:R-:W-:-:S05]  /*bf50*/  IMAD.WIDE.U32 R114, R104, 0x4, R114 ;  /* 0x0000000468727825 */ /* 0x002fca00078e0072 */
[----:B------:R1:W-:Y:S02]  /*bf60*/  STG.E desc[UR6][R114.64], R109 ;  /* 0x0000006d72007986 */ /* 0x0003e4000c101906 */
.L_x_44730:
[----:B------:R-:W-:Y:S05]  /*bf70*/  BSYNC.RECONVERGENT B1 ;  /* 0x0000000000017941 */ /* 0x000fea0003800200 */
.L_x_44729:
[----:B------:R-:W-:Y:S01]  /*bf80*/  IADD3 R106, PT, PT, R106, 0x20, RZ ;  /* 0x000000206a6a7810 */ /* 0x000fe20007ffe0ff */
[----:B------:R-:W-:-:S07]  /*bf90*/  VIADD R104, R104, 0x20 ;  /* 0x0000002068687836 */ /* 0x000fce0000000000 */
.L_x_44671:
[----:B------:R-:W-:Y:S05]  /*bfa0*/  BSYNC.RECONVERGENT B0 ;  /* 0x0000000000007941 */ /* 0x000fea0003800200 */
.L_x_44670:
        /* <DEDUP_REMOVED lines=9> */
.L_x_44734:
[----:B------:R-:W-:Y:S05]  /*c040*/  BSYNC.RECONVERGENT B1 ;  /* 0x0000000000017941 */ /* 0x000fea0003800200 */
.L_x_44733:
        /* <DEDUP_REMOVED lines=9> */
[----:B0-----:R-:W-:Y:S01]  /*c0e0*/  @!P1 IMAD.MOV.U32 R111, RZ, RZ, R13 ;  /* 0x000000ffff6f9224 */ /* 0x001fe200078e000d */
        /* <DEDUP_REMOVED lines=18> */
.L_x_44741:
        /* <DEDUP_REMOVED lines=13> */
.L_x_44743:
[----:B------:R-:W-:Y:S05]  /*c2e0*/  BSYNC.RECONVERGENT B4 ;  /* 0x0000000000047941 */ /* 0x000fea0003800200 */
.L_x_44742:
        /* <DEDUP_REMOVED lines=61> */
.L_x_44740:
[----:B------:R-:W-:Y:S05]  /*c6c0*/  BSYNC.RECONVERGENT B3 ;  /* 0x0000000000037941 */ /* 0x000fea0003800200 */
.L_x_44739:
        /* <DEDUP_REMOVED lines=10> */
.L_x_44738:
[----:B------:R-:W-:Y:S05]  /*c770*/  BSYNC.RECONVERGENT B2 ;  /* 0x0000000000027941 */ /* 0x000fea0003800200 */
.L_x_44737:
        /* <DEDUP_REMOVED lines=20> */
.L_x_44748:
        /* <DEDUP_REMOVED lines=13> */
.L_x_44750:
[----:B------:R-:W-:Y:S05]  /*c990*/  BSYNC.RECONVERGENT B4 ;  /* 0x0000000000047941 */ /* 0x000fea0003800200 */
.L_x_44749:
        /* <DEDUP_REMOVED lines=55> */
[----:B------:R-:W-:Y:S02]  /*cd10*/  LOP3.LUT R17, R17, R116, R137, 0x96, !PT ;  /* 0x0000007411117212 */ /* 0x000fe400078e9689 */
[----:B------:R-:W-:Y:S01]  /*cd20*/  MOV R96, R136 ;  /* 0x0000008800607202 */ /* 0x000fe20000000f00 */
[----:B------:R-:W-:-:S04]  /*cd30*/  IMAD.WIDE.U32 R114, R6, -0x2daee0ad, RZ ;  /* 0xd2511f5306727825 */ /* 0x000fc800078e00ff */
[----:B------:R-:W-:Y:S01]  /*cd40*/  IMAD.MOV.U32 R6, RZ, RZ, R114 ;  /* 0x000000ffff067224 */ /* 0x000fe200078e0072 */
[----:B------:R-:W-:Y:S02]  /*cd50*/  LOP3.LUT R97, R97, R112, R115, 0x96, !PT ;  /* 0x0000007061617212 */ /* 0x000fe400078e9673 */
[----:B------:R-:W-:-:S07]  /*cd60*/  MOV R112, R110 ;  /* 0x0000006e00707202 */ /* 0x000fce0000000f00 */
.L_x_44747:
[----:B------:R-:W-:Y:S05]  /*cd70*/  BSYNC.RECONVERGENT B3 ;  /* 0x0000000000037941 */ /* 0x000fea0003800200 */
.L_x_44746:
        /* <DEDUP_REMOVED lines=10> */
.L_x_44745:
[----:B------:R-:W-:Y:S05]  /*ce20*/  BSYNC.RECONVERGENT B2 ;  /* 0x0000000000027941 */ /* 0x000fea0003800200 */
.L_x_44744:
        /* <DEDUP_REMOVED lines=20> */
.L_x_44755:
        /* <DEDUP_REMOVED lines=13> */
.L_x_44757:
[----:B------:R-:W-:Y:S05]  /*d040*/  BSYNC.RECONVERGENT B4 ;  /* 0x0000000000047941 */ /* 0x000fea0003800200 */
.L_x_44756:
[----:B------:R-:W-:Y:S01]  /*d050*/  IMAD.WIDE.U32 R114, R100, -0x326172a9, RZ ;  /* 0xcd9e8d5764727825 */ /* 0x000fe200078e00ff */
[----:B------:R-:W-:-:S04]  /*d060*/  LOP3.LUT R17, R12, R111, R103, 0x96, !PT ;  /* 0x0000006f0c117212 */ /* 0x000fc800078e9667 */
        /* <DEDUP_REMOVED lines=51> */
[----:B------:R-:W-:Y:S02]  /*d3a0*/  HFMA2 R111, -RZ, RZ, 0, 0 ;  /* 0x00000000ff6f7431 */ /* 0x000fe400000001ff */
[----:B------:R-:W-:Y:S01]  /*d3b0*/  IMAD.WIDE.U32 R116, R17, -0x326172a9, RZ ;  /* 0xcd9e8d5711747825 */ /* 0x000fe200078e00ff */
[----:B------:R-:W-:Y:S02]  /*d3c0*/  LOP3.LUT R97, R97, R110, R113, 0x96, !PT ;  /* 0x0000006e61617212 */ /* 0x000fe400078e9671 */
[----:B------:R-:W-:Y:S01]  /*d3d0*/  MOV R110, R112 ;  /* 0x00000070006e7202 */ /* 0x000fe20000000f00 */
[----:B------:R-:W-:Y:S02]  /*d3e0*/  VIADD R17, R102, 0x8ff34781 ;  /* 0x8ff3478166117836 */ /* 0x000fe40000000000 */
[----:B------:R-:W-:Y:S02]  /*d3f0*/  IMAD.MOV.U32 R96, RZ, RZ, R116 ;  /* 0x000000ffff607224 */ /* 0x000fe400078e0074 */
[----:B------:R-:W-:Y:S01]  /*d400*/  IMAD.MOV.U32 R112, RZ, RZ, R6 ;  /* 0x000000ffff707224 */ /* 0x000fe200078e0006 */
[----:B------:R-:W-:-:S07]  /*d410*/  LOP3.LUT R17, R17, R114, R117, 0x96, !PT ;  /* 0x0000007211117212 */ /* 0x000fce00078e9675 */
.L_x_44754:
[----:B------:R-:W-:Y:S05]  /*d420*/  BSYNC.RECONVERGENT B3 ;  /* 0x0000000000037941 */ /* 0x000fea0003800200 */
.L_x_44753:
        /* <DEDUP_REMOVED lines=10> */
.L_x_44752:
[----:B------:R-:W-:Y:S05]  /*d4d0*/  BSYNC.RECONVERGENT B2 ;  /* 0x0000000000027941 */ /* 0x000fea0003800200 */
.L_x_44751:
        /* <DEDUP_REMOVED lines=19> */
.L_x_44761:
        /* <DEDUP_REMOVED lines=13> */
.L_x_44763:
[----:B------:R-:W-:Y:S05]  /*d6e0*/  BSYNC.RECONVERGENT B3 ;  /* 0x0000000000037941 */ /* 0x000fea0003800200 */
.L_x_44762:
        /* <DEDUP_REMOVED lines=57> */
[----:B------:R-:W-:Y:S01]  /*da80*/  IMAD.WIDE.U32 R114, R6, -0x2daee0ad, RZ ;  /* 0xd2511f5306727825 */ /* 0x000fe200078e00ff */
[----:B------:R-:W-:-:S04]  /*da90*/  MOV R6, R110 ;  /* 0x0000006e00067202 */ /* 0x000fc80000000f00 */
[----:B------:R-:W-:Y:S01]  /*daa0*/  LOP3.LUT R97, R97, R112, R115, 0x96, !PT ;  /* 0x0000007061617212 */ /* 0x000fe200078e9673 */
[----:B------:R-:W-:-:S07]  /*dab0*/  IMAD.MOV.U32 R112, RZ, RZ, R114 ;  /* 0x000000ffff707224 */ /* 0x000fce00078e0072 */
.L_x_44760:
[----:B------:R-:W-:Y:S05]  /*dac0*/  BSYNC.RECONVERGENT B2 ;  /* 0x0000000000027941 */ /* 0x000fea0003800200 */
.L_x_44759:
        /* <DEDUP_REMOVED lines=11> */
.L_x_44736:
        /* <DEDUP_REMOVED lines=21> */
.L_x_44768:
        /* <DEDUP_REMOVED lines=13> */
.L_x_44770:
[----:B------:R-:W-:Y:S05]  /*dda0*/  BSYNC.RECONVERGENT B4 ;  /* 0x0000000000047941 */ /* 0x000fea0003800200 */
.L_x_44769:
[----:B0-----:R-:W-:Y:S01]  /*ddb0*/  IMAD.WIDE.U32 R110, R100, -0x326172a9, RZ ;  /* 0xcd9e8d57646e7825 */ /* 0x001fe200078e00ff */
        /* <DEDUP_REMOVED lines=54> */
[----:B------:R-:W-:-:S03]  /*e120*/  MOV R96, R58 ;  /* 0x0000003a00607202 */ /* 0x000fc60000000f00 */
[----:B------:R-:W-:Y:S01]  /*e130*/  HFMA2 R58, -RZ, RZ, 0, 0 ;  /* 0x00000000ff3a7431 */ /* 0x000fe200000001ff */
[----:B------:R-:W-:Y:S02]  /*e140*/  LOP3.LUT R17, R17, R110, R59, 0x96, !PT ;  /* 0x0000006e11117212 */ /* 0x000fe400078e963b */
[----:B------:R-:W-:Y:S01]  /*e150*/  LOP3.LUT R97, R97, R56, R113, 0x96, !PT ;  /* 0x0000003861617212 */ /* 0x000fe200078e9671 */
[----:B------:R-:W-:-:S07]  /*e160*/  IMAD.MOV.U32 R56, RZ, RZ, R6 ;  /* 0x000000ffff387224 */ /* 0x000fce00078e0006 */
.L_x_44767:
[----:B------:R-:W-:Y:S05]  /*e170*/  BSYNC.RECONVERGENT B3 ;  /* 0x0000000000037941 */ /* 0x000fea0003800200 */
.L_x_44766:
        /* <DEDUP_REMOVED lines=9> */
.L_x_44765:
[----:B------:R-:W-:Y:S05]  /*e210*/  BSYNC.RECONVERGENT B2 ;  /* 0x0000000000027941 */ /* 0x000fea0003800200 */
.L_x_44764:
        /* <DEDUP_REMOVED lines=17> */
.L_x_44775:
        /* <DEDUP_REMOVED lines=13> */
.L_x_44777:
[----:B------:R-:W-:Y:S05]  /*e400*/  BSYNC.RECONVERGENT B4 ;  /* 0x0000000000047941 */ /* 0x000fea0003800200 */
.L_x_44776:
[----:B------:R-:W-:Y:S01]  /*e410*/  IMAD.WIDE.U32 R114, R100, -0x326172a9, RZ ;  /* 0xcd9e8d5764727825 */ /* 0x000fe200078e00ff */
[----:B------:R-:W-:-:S03]  /*e420*/  LOP3.LUT R13, R12, R59, R103, 0x96, !PT ;  /* 0x0000003b0c0d7212 */ /* 0x000fc600078e9667 */
[----:B------:R-:W-:Y:S01]  /*e430*/  VIADD R17, R102, 0x8ff34781 ;  /* 0x8ff3478166117836 */ /* 0x000fe20000000000 */
        /* <DEDUP_REMOVED lines=58> */
.L_x_44774:
[----:B------:R-:W-:Y:S05]  /*e7e0*/  BSYNC.RECONVERGENT B3 ;  /* 0x0000000000037941 */ /* 0x000fea0003800200 */
.L_x_44773:
        /* <DEDUP_REMOVED lines=9> */
.L_x_44772:
[----:B------:R-:W-:Y:S05]  /*e880*/  BSYNC.RECONVERGENT B2 ;  /* 0x0000000000027941 */ /* 0x000fea0003800200 */
.L_x_44771:
        /* <DEDUP_REMOVED lines=17> */
.L_x_44782:
        /* <DEDUP_REMOVED lines=13> */
.L_x_44784:
[----:B------:R-:W-:Y:S05]  /*ea70*/  BSYNC.RECONVERGENT B4 ;  /* 0x0000000000047941 */ /* 0x000fea0003800200 */
.L_x_44783:
        /* <DEDUP_REMOVED lines=46> */
[----:B------:R-:W-:Y:S01]  /*ed60*/  IMAD.WIDE.U32 R114, R6, -0x326172a9, RZ ;  /* 0xcd9e8d5706727825 */ /* 0x000fe200078e00ff */
[----:B------:R-:W-:Y:S02]  /*ed70*/  IADD3 R6, PT, PT, R102, -0xe443238, RZ ;  /* 0xf1bbcdc866067810 */ /* 0x000fe40007ffe0ff */
[----:B------:R-:W-:Y:S01]  /*ed80*/  IADD3 R97, PT, PT, R103, -0x695add53, RZ ;  /* 0x96a522ad67617810 */ /* 0x000fe20007ffe0ff */
[----:B------:R-:W-:Y:S01]  /*ed90*/  IMAD.WIDE.U32 R58, R13, -0x2daee0ad, RZ ;  /* 0xd2511f530d3a7825 */ /* 0x000fe200078e00ff */
[----:B------:R-:W-:-:S03]  /*eda0*/  LOP3.LUT R6, R6, R96, R115, 0x96, !PT ;  /* 0x0000006006067212 */ /* 0x000fc600078e9673 */
[----:B------:R-:W-:-:S05]  /*edb0*/  VIADD R13, R103, 0xdb3d7428 ;  /* 0xdb3d7428670d7836 */ /* 0x000fca0000000000 */
[----:B------:R-:W-:Y:S01]  /*edc0*/  LOP3.LUT R13, R13, R110, R59, 0x96, !PT ;  /* 0x0000006e0d0d7212 */ /* 0x000fe200078e963b */
        /* <DEDUP_REMOVED lines=8> */
.L_x_44781:
[----:B------:R-:W-:Y:S05]  /*ee50*/  BSYNC.RECONVERGENT B3 ;  /* 0x0000000000037941 */ /* 0x000fea0003800200 */
.L_x_44780:
        /* <DEDUP_REMOVED lines=9> */
.L_x_44779:
[----:B------:R-:W-:Y:S05]  /*eef0*/  BSYNC.RECONVERGENT B2 ;  /* 0x0000000000027941 */ /* 0x000fea0003800200 */
.L_x_44778:
        /* <DEDUP_REMOVED lines=16> */
.L_x_44787:
        /* <DEDUP_REMOVED lines=13> */
.L_x_44789:
[----:B------:R-:W-:Y:S05]  /*f0d0*/  BSYNC.RECONVERGENT B3 ;  /* 0x0000000000037941 */ /* 0x000fea0003800200 */
.L_x_44788:
[----:B------:R-:W-:Y:S01]  /*f0e0*/  IMAD.WIDE.U32 R116, R100, -0x326172a9, RZ ;  /* 0xcd9e8d5764747825 */ /* 0x000fe200078e00ff */
[----:B------:R-:W-:Y:S02]  /*f0f0*/  LOP3.LUT R13, R12, R111, R103, 0x96, !PT ;  /* 0x0000006f0c0d7212 */ /* 0x000fe400078e9667 */
[----:B------:R-:W-:Y:S01]  /*f100*/  MOV R59, R112 ;  /* 0x00000070003b7202 */ /* 0x000fe20000000f00 */
[----:B------:R-:W-:Y:S01]  /*f110*/  VIADD R17, R102, 0x8ff34781 ;  /* 0x8ff3478166117836 */ /* 0x000fe20000000000 */
        /* <DEDUP_REMOVED lines=53> */
[----:B------:R-:W-:-:S03]  /*f470*/  LOP3.LUT R17, R17, R116, R137, 0x96, !PT ;  /* 0x0000007411117212 */ /* 0x000fc600078e9689 */
[----:B------:R-:W-:Y:S01]  /*f480*/  IMAD.MOV.U32 R96, RZ, RZ, R136 ;  /* 0x000000ffff607224 */ /* 0x000fe200078e0088 */
[----:B------:R-:W-:Y:S01]  /*f490*/  LOP3.LUT R97, R97, R110, R115, 0x96, !PT ;  /* 0x0000006e61617212 */ /* 0x000fe200078e9673 */
[----:B------:R-:W-:-:S07]  /*f4a0*/  IMAD.MOV.U32 R112, RZ, RZ, R114 ;  /* 0x000000ffff707224 */ /* 0x000fce00078e0072 */
.L_x_44786:
[----:B------:R-:W-:Y:S05]  /*f4b0*/  BSYNC.RECONVERGENT B2 ;  /* 0x0000000000027941 */ /* 0x000fea0003800200 */
.L_x_44785:
        /* <DEDUP_REMOVED lines=9> */
.L_x_44758:
[----:B------:R-:W-:Y:S05]  /*f550*/  BSYNC.RECONVERGENT B1 ;  /* 0x0000000000017941 */ /* 0x000fea0003800200 */
.L_x_44735:
[----:B0-----:R-:W0:Y:S01]  /*f560*/  LDC.64 R110, c[0x0][0x3a8] ;  /* 0x0000ea00ff6e7b82 */ /* 0x001e220000000a00 */
[----:B------:R-:W-:Y:S01]  /*f570*/  BSSY.RECONVERGENT B1, `(.L_x_44790) ;  /* 0x0000010000017945 */ /* 0x000fe20003800200 */
[----:B------:R-:W-:Y:S01]  /*f580*/  MOV R6, R112 ;  /* 0x0000007000067202 */ /* 0x000fe20000000f00 */
[----:B0-----:R-:W-:-:S05]  /*f590*/  IMAD.WIDE.U32 R110, R106, 0x10, R110 ;  /* 0x000000106a6e7825 */ /* 0x001fca00078e006e */
[----:B-----5:R0:W-:Y:S01]  /*f5a0*/  STG.E.128 desc[UR6][R110.64], R56 ;  /* 0x000000386e007986 */ /* 0x0201e2000c101d06 */
[----:B------:R-:W-:Y:S05]  /*f5b0*/  @!P0 BRA `(.L_x_44791) ;  /* 0x00000000002c8947 */ /* 0x000fea0003800000 */
[----:B------:R-:W1:Y:S01]  /*f5c0*/  LDC.64 R114, c[0x0][0x3b0] ;  /* 0x0000ec00ff727b82 */ /* 0x000e620000000a00 */
[----:B------:R-:W-:Y:S01]  /*f5d0*/  IMAD.U32 R112, R2, 0x10000, RZ ;  /* 0x0001000002707824 */ /* 0x000fe200078e00ff */
[----:B------:R-:W-:Y:S02]  /*f5e0*/  LOP3.LUT R113, R0, 0xffff, RZ, 0xc0, !PT ;  /* 0x0000ffff00717812 */ /* 0x000fe400078ec0ff */
[----:B0-----:R-:W-:Y:S02]  /*f5f0*/  LOP3.LUT R111, R3, 0xff, RZ, 0xc0, !PT ;  /* 0x000000ff036f7812 */ /* 0x001fe400078ec0ff */
[----:B------:R-:W-:Y:S02]  /*f600*/  LOP3.LUT R112, R112, 0xff0000, RZ, 0xc0, !PT ;  /* 0x00ff000070707812 */ /* 0x000fe400078ec0ff */
[----:B------:R-:W-:Y:S02]  /*f610*/  LOP3.LUT R110, R4, 0xff, RZ, 0xc0, !PT ;  /* 0x000000ff046e7812 */ /* 0x000fe400078ec0ff */
[----:B------:R-:W-:-:S05]  /*f620*/  LEA R112, R113, R112, 0x18 ;  /* 0x0000007071707211 */ /* 0x000fca00078ec0ff */
[----:B------:R-:W-:-:S05]  /*f630*/  IMAD R111, R111, 0x100, R112 ;  /* 0x000001006f6f7824 */ /* 0x000fca00078e0270 */
[----:B------:R-:W-:Y:S01]  /*f640*/  IADD3 R110, PT, PT, R111, R110, RZ ;  /* 0x0000006e6f6e7210 */ /* 0x000fe20007ffe0ff */
[----:B-1----:R-:W-:-:S05]  /*f650*/  IMAD.WIDE.U32 R114, R104, 0x4, R114 ;  /* 0x0000000468727825 */ /* 0x002fca00078e0072 */
[----:B------:R1:W-:Y:S02]  /*f660*/  STG.E desc[UR6][R114.64], R110 ;  /* 0x0000006e72007986 */ /* 0x0003e4000c101906 */
.L_x_44791:
[----:B------:R-:W-:Y:S05]  /*f670*/  BSYNC.RECONVERGENT B1 ;  /* 0x0000000000017941 */ /* 0x000fea0003800200 */
.L_x_44790:
[----:B------:R-:W-:Y:S01]  /*f680*/  VIADD R106, R106, 0x20 ;  /* 0x000000206a6a7836 */ /* 0x000fe20000000000 */
[----:B------:R-:W-:-:S07]  /*f690*/  IADD3 R104, PT, PT, R104, 0x20, RZ ;  /* 0x0000002068687810 */ /* 0x000fce0007ffe0ff */
.L_x_44732:
[----:B------:R-:W-:Y:S05]  /*f6a0*/  BSYNC.RECONVERGENT B0 ;  /* 0x0000000000007941 */ /* 0x000fea0003800200 */
.L_x_44731:
        /* <DEDUP_REMOVED lines=9> */
.L_x_44795:
[----:B------:R-:W-:Y:S05]  /*f740*/  BSYNC.RECONVERGENT B1 ;  /* 0x0000000000017941 */ /* 0x000fea0003800200 */
.L_x_44794:
        /* <DEDUP_REMOVED lines=28> */
.L_x_44802:
        /* <DEDUP_REMOVED lines=13> */
.L_x_44804:
[----:B------:R-:W-:Y:S05]  /*f9e0*/  BSYNC.RECONVERGENT B4 ;  /* 0x0000000000047941 */ /* 0x000fea0003800200 */
.L_x_44803:
[----:B------:R-:W-:Y:S01]  /*f9f0*/  IMAD.WIDE.U32 R116, R100, -0x326172a9, RZ ;  /* 0xcd9e8d5764747825 */ /* 0x000fe200078e00ff */
[----:B------:R-:W-:-:S03]  /*fa00*/  LOP3.LUT R17, R12, R113, R103, 0x96, !PT ;  /* 0x000000710c117212 */ /* 0x000fc600078e9667 */
[----:B------:R-:W-:Y:S01]  /*fa10*/  HFMA2 R111, -RZ, RZ, 0, 0 ;  /* 0x00000000ff6f7431 */ /* 0x000fe200000001ff */
        /* <DEDUP_REMOVED lines=52> */
[----:B------:R-:W-:-:S04]  /*fd60*/  IMAD.WIDE.U32 R114, R13, -0x2daee0ad, RZ ;  /* 0xd2511f530d727825 */ /* 0x000fc800078e00ff */
[----:B------:R-:W-:Y:S01]  /*fd70*/  VIADD R17, R102, 0x8ff34781 ;  /* 0x8ff3478166117836 */ /* 0x000fe20000000000 */
[----:B------:R-:W-:Y:S01]  /*fd80*/  LOP3.LUT R97, R97, R112, R115, 0x96, !PT ;  /* 0x0000007061617212 */ /* 0x000fe200078e9673 */
[----:B------:R-:W-:Y:S01]  /*fd90*/  IMAD.MOV.U32 R96, RZ, RZ, R136 ;  /* 0x000000ffff607224 */ /* 0x000fe200078e0088 */
[----:B------:R-:W-:Y:S02]  /*fda0*/  MOV R112, R114 ;  /* 0x0000007200707202 */ /* 0x000fe40000000f00 */
[----:B------:R-:W-:-:S07]  /*fdb0*/  LOP3.LUT R17, R17, R116, R137, 0x96, !PT ;  /* 0x0000007411117212 */ /* 0x000fce00078e9689 */
.L_x_44801:
[----:B------:R-:W-:Y:S05]  /*fdc0*/  BSYNC.RECONVERGENT B3 ;  /* 0x0000000000037941 */ /* 0x000fea0003800200 */
.L_x_44800:
        /* <DEDUP_REMOVED lines=10> */
.L_x_44799:
[----:B------:R-:W-:Y:S05]  /*fe70*/  BSYNC.RECONVERGENT B2 ;  /* 0x0000000000027941 */ /* 0x000fea0003800200 */
.L_x_44798:
        /* <DEDUP_REMOVED lines=20> */
.L_x_44809:
        /* <DEDUP_REMOVED lines=13> */
.L_x_44811:
[----:B------:R-:W-:Y:S05]  /*10090*/  BSYNC.RECONVERGENT B4 ;  /* 0x0000000000047941 */ /* 0x000fea0003800200 */
.L_x_44810:
[----:B------:R-:W-:Y:S01]  /*100a0*/  IMAD.WIDE.U32 R136, R100, -0x326172a9, RZ ;  /* 0xcd9e8d5764887825 */ /* 0x000fe200078e00ff */
[----:B------:R-:W-:Y:S02]  /*100b0*/  LOP3.LUT R13, R12, R115, R103, 0x96, !PT ;  /* 0x000000730c0d7212 */ /* 0x000fe400078e9667 */
[----:B------:R-:W-:Y:S02]  /*100c0*/  IADD3 R17, PT, PT, R102, -0x700cb87f, RZ ;  /* 0x8ff3478166117810 */ /* 0x000fe40007ffe0ff */
[----:B------:R-:W-:Y:S01]  /*100d0*/  LOP3.LUT R6, R98, R137, R102, 0x96, !PT ;  /* 0x0000008962067212 */ /* 0x000fe200078e9666 */
[----:B------:R-:W-:Y:S01]  /*100e0*/  IMAD.WIDE.U32 R96, R13, -0x326172a9, RZ ;  /* 0xcd9e8d570d607825 */ /* 0x000fe200078e00ff */
[----:B------:R-:W-:Y:S02]  /*100f0*/  IADD3 R13, PT, PT, R102, -0x61c88647, RZ ;  /* 0x9e3779b9660d7810 */ /* 0x000fe40007ffe0ff */
[----:B------:R-:W-:Y:S01]  /*10100*/  MOV R113, R112 ;  /* 0x0000007000717202 */ /* 0x000fe20000000f00 */
        /* <DEDUP_REMOVED lines=53> */
[----:B------:R-:W-:-:S07]  /*10460*/  LOP3.LUT R97, R97, R114, R117, 0x96, !PT ;  /* 0x0000007261617212 */ /* 0x000fce00078e9675 */
.L_x_44808:
[----:B------:R-:W-:Y:S05]  /*10470*/  BSYNC.RECONVERGENT B3 ;  /* 0x0000000000037941 */ /* 0x000fea0003800200 */
.L_x_44807:
        /* <DEDUP_REMOVED lines=10> */
.L_x_44806:
[----:B------:R-:W-:Y:S05]  /*10520*/  BSYNC.RECONVERGENT B2 ;  /* 0x0000000000027941 */ /* 0x000fea0003800200 */
.L_x_44805:
        /* <DEDUP_REMOVED lines=20> */
.L_x_44816:
        /* <DEDUP_REMOVED lines=13> */
.L_x_44818:
[----:B------:R-:W-:Y:S05]  /*10740*/  BSYNC.RECONVERGENT B4 ;  /* 0x0000000000047941 */ /* 0x000fea0003800200 */
.L_x_44817:
        /* <DEDUP_REMOVED lines=61> */
.L_x_44815:
[----:B------:R-:W-:Y:S05]  /*10b20*/  BSYNC.RECONVERGENT B3 ;  /* 0x0000000000037941 */ /* 0x000fea0003800200 */
.L_x_44814:
        /* <DEDUP_REMOVED lines=10> */
.L_x_44813:
[----:B------:R-:W-:Y:S05]  /*10bd0*/  BSYNC.RECONVERGENT B2 ;  /* 0x0000000000027941 */ /* 0x000fea0003800200 */
.L_x_44812:
        /* <DEDUP_REMOVED lines=19> */
.L_x_44822:
        /* <DEDUP_REMOVED lines=13> */
.L_x_44824:
[----:B------:R-:W-:Y:S05]  /*10de0*/  BSYNC.RECONVERGENT B3 ;  /* 0x0000000000037941 */ /* 0x000fea0003800200 */
.L_x_44823:
        /* <DEDUP_REMOVED lines=61> */
.L_x_44821:
[----:B------:R-:W-:Y:S05]  /*111c0*/  BSYNC.RECONVERGENT B2 ;  /* 0x0000000000027941 */ /* 0x000fea0003800200 */
.L_x_44820:
        /* <DEDUP_REMOVED lines=11> */
.L_x_44797:
        /* <DEDUP_REMOVED lines=21> */
.L_x_44829:
        /* <DEDUP_REMOVED lines=13> */
.L_x_44831:
[----:B------:R-:W-:Y:S05]  /*114a0*/  BSYNC.RECONVERGENT B4 ;  /* 0x0000000000047941 */ /* 0x000fea0003800200 */
.L_x_44830:
        /* <DEDUP_REMOVED lines=60> */
.L_x_44828:
[----:B------:R-:W-:Y:S05]  /*11870*/  BSYNC.RECONVERGENT B3 ;  /* 0x0000000000037941 */ /* 0x000fea0003800200 */
.L_x_44827:
[----:B------:R-:W-:Y:S01]  /*11880*/  I2FP.F32.U32 R60, R60 ;  /* 0x0000003c003c7245 */ /* 0x000fe20000201000 */
[----:B------:R-:W-:Y:S02]  /*11890*/  IMAD.MOV.U32 R13, RZ, RZ, 0x2f800000 ;  /* 0x2f800000ff0d7424 */ /* 0x000fe400078e00ff */
[----:B-----5:R-:W-:Y:S02]  /*118a0*/  FMUL.FTZ R6, R40, UR11 ;  /* 0x0000000b28067c20 */ /* 0x020fe40008410000 */
[----:B------:R-:W-:Y:S02]  /*118b0*/  FFMA.FTZ R13, R60, R13, 1.1641532182693481445e-10 ;  /* 0x2f0000003c0d7423 */ /* 0x000fe4000001000d */
[----:B------:R-:W-:-:S03]  /*118c0*/  FMUL.FTZ R6, R6, UR10 ;  /* 0x0000000a06067c20 */ /* 0x000fc60008410000 */
[----:B------:R-:W-:-:S04]  /*118d0*/  FSETP.GTU.FTZ.AND P1, PT, R13, UR8, PT ;  /* 0x000000080d007c0b */ /* 0x000fc8000bf3c000 */
[----:B------:R-:W-:Y:S02]  /*118e0*/  FSEL R60, R6, RZ, !P1 ;  /* 0x000000ff063c7208 */ /* 0x000fe40004800000 */
[----:B------:R-:W-:-:S04]  /*118f0*/  SEL R6, RZ, 0x1, P1 ;  /* 0x00000001ff067807 */ /* 0x000fc80000800000 */
[----:B------:R-:W-:-:S07]  /*11900*/  PRMT R4, R6, 0x7610, R4 ;  /* 0x0000761006047816 */ /* 0x000fce0000000004 */
.L_x_44826:
[----:B------:R-:W-:Y:S05]  /*11910*/  BSYNC.RECONVERGENT B2 ;  /* 0x0000000000027941 */ /* 0x000fea0003800200 */
.L_x_44825:
        /* <DEDUP_REMOVED lines=17> */
.L_x_44836:
        /* <DEDUP_REMOVED lines=13> */
.L_x_44838:
[----:B------:R-:W-:Y:S05]  /*11b00*/  BSYNC.RECONVERGENT B4 ;  /* 0x0000000000047941 */ /* 0x000fea0003800200 */
.L_x_44837:
[----:B------:R-:W-:Y:S01]  /*11b10*/  IMAD.WIDE.U32 R116, R100, -0x326172a9, RZ ;  /* 0xcd9e8d5764747825 */ /* 0x000fe200078e00ff */
[----:B------:R-:W-:-:S03]  /*11b20*/  LOP3.LUT R13, R12, R63, R103, 0x96, !PT ;  /* 0x0000003f0c0d7212 */ /* 0x000fc600078e9667 */
        /* <DEDUP_REMOVED lines=59> */
.L_x_44835:
[----:B------:R-:W-:Y:S05]  /*11ee0*/  BSYNC.RECONVERGENT B3 ;  /* 0x0000000000037941 */ /* 0x000fea0003800200 */
.L_x_44834:
        /* <DEDUP_REMOVED lines=9> */
.L_x_44833:
[----:B------:R-:W-:Y:S05]  /*11f80*/  BSYNC.RECONVERGENT B2 ;  /* 0x0000000000027941 */ /* 0x000fea0003800200 */
.L_x_44832:
        /* <DEDUP_REMOVED lines=17> */
.L_x_44843:
        /* <DEDUP_REMOVED lines=13> */
.L_x_44845:
[----:B------:R-:W-:Y:S05]  /*12170*/  BSYNC.RECONVERGENT B4 ;  /* 0x0000000000047941 */ /* 0x000fea0003800200 */
.L_x_44844:
        /* <DEDUP_REMOVED lines=61> */
.L_x_44842:
[----:B------:R-:W-:Y:S05]  /*12550*/  BSYNC.RECONVERGENT B3 ;  /* 0x0000000000037941 */ /* 0x000fea0003800200 */
.L_x_44841:
        /* <DEDUP_REMOVED lines=9> */
.L_x_44840:
[----:B------:R-:W-:Y:S05]  /*125f0*/  BSYNC.RECONVERGENT B2 ;  /* 0x0000000000027941 */ /* 0x000fea0003800200 */
.L_x_44839:
        /* <DEDUP_REMOVED lines=16> */
.L_x_44848:
        /* <DEDUP_REMOVED lines=13> */
.L_x_44850:
[----:B------:R-:W-:Y:S05]  /*127d0*/  BSYNC.RECONVERGENT B3 ;  /* 0x0000000000037941 */ /* 0x000fea0003800200 */
.L_x_44849:
        /* <DEDUP_REMOVED lines=61> */
.L_x_44847:
[----:B------:R-:W-:Y:S05]  /*12bb0*/  BSYNC.RECONVERGENT B2 ;  /* 0x0000000000027941 */ /* 0x000fea0003800200 */
.L_x_44846:
        /* <DEDUP_REMOVED lines=9> */
.L_x_44819:
[----:B------:R-:W-:Y:S05]  /*12c50*/  BSYNC.RECONVERGENT B1 ;  /* 0x0000000000017941 */ /* 0x000fea0003800200 */
.L_x_44796:
        /* <DEDUP_REMOVED lines=13> */
[----:B------:R-:W-:-:S05]  /*12d30*/  IMAD R112, R112, 0x100, R113 ;  /* 0x0000010070707824 */ /* 0x000fca00078e0271 */
[----:B------:R-:W-:Y:S01]  /*12d40*/  IADD3 R111, PT, PT, R112, R111, RZ ;  /* 0x0000006f706f7210 */ /* 0x000fe20007ffe0ff */
[----:B-1----:R-:W-:-:S05]  /*12d50*/  IMAD.WIDE.U32 R116, R104, 0x4, R116 ;  /* 0x0000000468747825 */ /* 0x002fca00078e0074 */
[----:B------:R1:W-:Y:S02]  /*12d60*/  STG.E desc[UR6][R116.64], R111 ;  /* 0x0000006f74007986 */ /* 0x0003e4000c101906 */
.L_x_44852:
[----:B------:R-:W-:Y:S05]  /*12d70*/  BSYNC.RECONVERGENT B1 ;  /* 0x0000000000017941 */ /* 0x000fea0003800200 */
.L_x_44851:
[----:B------:R-:W-:Y:S01]  /*12d80*/  VIADD R106, R106, 0x20 ;  /* 0x000000206a6a7836 */ /* 0x000fe20000000000 */
[----:B------:R-:W-:-:S07]  /*12d90*/  IADD3 R104, PT, PT, R104, 0x20, RZ ;  /* 0x0000002068687810 */ /* 0x000fce0007ffe0ff */
.L_x_44793:
[----:B------:R-:W-:Y:S05]  /*12da0*/  BSYNC.RECONVERGENT B0 ;  /* 0x0000000000007941 */ /* 0x000fea0003800200 */
.L_x_44792:
        /* <DEDUP_REMOVED lines=9> */
.L_x_44856:
[----:B------:R-:W-:Y:S05]  /*12e40*/  BSYNC.RECONVERGENT B1 ;  /* 0x0000000000017941 */ /* 0x000fea0003800200 */
.L_x_44855:
        /* <DEDUP_REMOVED lines=28> */
.L_x_44863:
        /* <DEDUP_REMOVED lines=13> */
.L_x_44865:
[----:B------:R-:W-:Y:S05]  /*130e0*/  BSYNC.RECONVERGENT B4 ;  /* 0x0000000000047941 */ /* 0x000fea0003800200 */
.L_x_44864:
        /* <DEDUP_REMOVED lines=61> */
.L_x_44862:
[----:B------:R-:W-:Y:S05]  /*134c0*/  BSYNC.RECONVERGENT B3 ;  /* 0x0000000000037941 */ /* 0x000fea0003800200 */
.L_x_44861:
        /* <DEDUP_REMOVED lines=10> */
.L_x_44860:
[----:B------:R-:W-:Y:S05]  /*13570*/  BSYNC.RECONVERGENT B2 ;  /* 0x0000000000027941 */ /* 0x000fea0003800200 */
.L_x_44859:
        /* <DEDUP_REMOVED lines=20> */
.L_x_44870:
        /* <DEDUP_REMOVED lines=13> */
.L_x_44872:
[----:B------:R-:W-:Y:S05]  /*13790*/  BSYNC.RECONVERGENT B4 ;  /* 0x0000000000047941 */ /* 0x000fea0003800200 */
.L_x_44871:
        /* <DEDUP_REMOVED lines=61> */
.L_x_44869:
[----:B------:R-:W-:Y:S05]  /*13b70*/  BSYNC.RECONVERGENT B3 ;  /* 0x0000000000037941 */ /* 0x000fea0003800200 */
.L_x_44868:
        /* <DEDUP_REMOVED lines=10> */
.L_x_44867:
[----:B------:R-:W-:Y:S05]  /*13c20*/  BSYNC.RECONVERGENT B2 ;  /* 0x0000000000027941 */ /* 0x000fea0003800200 */
.L_x_44866:
        /* <DEDUP_REMOVED lines=20> */
.L_x_44877:
        /* <DEDUP_REMOVED lines=13> */
.L_x_44879:
[----:B------:R-:W-:Y:S05]  /*13e40*/  BSYNC.RECONVERGENT B4 ;  /* 0x0000000000047941 */ /* 0x000fea0003800200 */
.L_x_44878:
        /* <DEDUP_REMOVED lines=61> */
.L_x_44876:
[----:B------:R-:W-:Y:S05]  /*14220*/  BSYNC.RECONVERGENT B3 ;  /* 0x0000000000037941 */ /* 0x000fea0003800200 */
.L_x_44875:
        /* <DEDUP_REMOVED lines=10> */
.L_x_44874:
[----:B------:R-:W-:Y:S05]  /*142d0*/  BSYNC.RECONVERGENT B2 ;  /* 0x0000000000027941 */ /* 0x000fea0003800200 */
.L_x_44873:
        /* <DEDUP_REMOVED lines=19> */
.L_x_44883:
        /* <DEDUP_REMOVED lines=13> */
.L_x_44885:
[----:B------:R-:W-:Y:S05]  /*144e0*/  BSYNC.RECONVERGENT B3 ;  /* 0x0000000000037941 */ /* 0x000fea0003800200 */
.L_x_44884:
        /* <DEDUP_REMOVED lines=61> */
.L_x_44882:
[----:B------:R-:W-:Y:S05]  /*148c0*/  BSYNC.RECONVERGENT B2 ;  /* 0x0000000000027941 */ /* 0x000fea0003800200 */
.L_x_44881:
        /* <DEDUP_REMOVED lines=11> */
.L_x_44858:
        /* <DEDUP_REMOVED lines=21> */
.L_x_44890:
        /* <DEDUP_REMOVED lines=13> */
.L_x_44892:
[----:B------:R-:W-:Y:S05]  /*14ba0*/  BSYNC.RECONVERGENT B4 ;  /* 0x0000000000047941 */ /* 0x000fea0003800200 */
.L_x_44891:
        /* <DEDUP_REMOVED lines=60> */
.L_x_44889:
[----:B------:R-:W-:Y:S05]  /*14f70*/  BSYNC.RECONVERGENT B3 ;  /* 0x0000000000037941 */ /* 0x000fea0003800200 */
.L_x_44888:
        /* <DEDUP_REMOVED lines=9> */
.L_x_44887:
[----:B------:R-:W-:Y:S05]  /*15010*/  BSYNC.RECONVERGENT B2 ;  /* 0x0000000000027941 */ /* 0x000fea0003800200 */
.L_x_44886:
        /* <DEDUP_REMOVED lines=17> */
.L_x_44897:
        /* <DEDUP_REMOVED lines=13> */
.L_x_44899:
[----:B------:R-:W-:Y:S05]  /*15200*/  BSYNC.RECONVERGENT B4 ;  /* 0x0000000000047941 */ /* 0x000fea0003800200 */
.L_x_44898:
        /* <DEDUP_REMOVED lines=61> */
.L_x_44896:
[----:B------:R-:W-:Y:S05]  /*155e0*/  BSYNC.RECONVERGENT B3 ;  /* 0x0000000000037941 */ /* 0x000fea0003800200 */
.L_x_44895:
        /* <DEDUP_REMOVED lines=9> */
.L_x_44894:
[----:B------:R-:W-:Y:S05]  /*15680*/  BSYNC.RECONVERGENT B2 ;  /* 0x0000000000027941 */ /* 0x000fea0003800200 */
.L_x_44893:
        /* <DEDUP_REMOVED lines=17> */
.L_x_44904:
        /* <DEDUP_REMOVED lines=13> */
.L_x_44906:
[----:B------:R-:W-:Y:S05]  /*15870*/  BSYNC.RECONVERGENT B4 ;  /* 0x0000000000047941 */ /* 0x000fea0003800200 */
.L_x_44905:
        /* <DEDUP_REMOVED lines=61> */
.L_x_44903:
[----:B------:R-:W-:Y:S05]  /*15c50*/  BSYNC.RECONVERGENT B3 ;  /* 0x0000000000037941 */ /* 0x000fea0003800200 */
.L_x_44902:
[----:B0-----:R-:W-:Y:S01]  /*15c60*/  I2FP.F32.U32 R112, R66 ;  /* 0x0000004200707245 */ /* 0x001fe20000201000 */
        /* <DEDUP_REMOVED lines=8> */
.L_x_44901:
[----:B------:R-:W-:Y:S05]  /*15cf0*/  BSYNC.RECONVERGENT B2 ;  /* 0x0000000000027941 */ /* 0x000fea0003800200 */
.L_x_44900:
        /* <DEDUP_REMOVED lines=16> */
.L_x_44909:
        /* <DEDUP_REMOVED lines=13> */
.L_x_44911:
[----:B------:R-:W-:Y:S05]  /*15ed0*/  BSYNC.RECONVERGENT B3 ;  /* 0x0000000000037941 */ /* 0x000fea0003800200 */
.L_x_44910:
        /* <DEDUP_REMOVED lines=61> */
.L_x_44908:
[----:B------:R-:W-:Y:S05]  /*162b0*/  BSYNC.RECONVERGENT B2 ;  /* 0x0000000000027941 */ /* 0x000fea0003800200 */
.L_x_44907:
        /* <DEDUP_REMOVED lines=9> */
.L_x_44880:
[----:B------:R-:W-:Y:S05]  /*16350*/  BSYNC.RECONVERGENT B1 ;  /* 0x0000000000017941 */ /* 0x000fea0003800200 */
.L_x_44857:
        /* <DEDUP_REMOVED lines=17> */
.L_x_44913:
[----:B------:R-:W-:Y:S05]  /*16470*/  BSYNC.RECONVERGENT B1 ;  /* 0x0000000000017941 */ /* 0x000fea0003800200 */
.L_x_44912:
[----:B------:R-:W-:Y:S01]  /*16480*/  VIADD R106, R106, 0x20 ;  /* 0x000000206a6a7836 */ /* 0x000fe20000000000 */
[----:B------:R-:W-:-:S07]  /*16490*/  IADD3 R104, PT, PT, R104, 0x20, RZ ;  /* 0x0000002068687810 */ /* 0x000fce0007ffe0ff */
.L_x_44854:
[----:B------:R-:W-:Y:S05]  /*164a0*/  BSYNC.RECONVERGENT B0 ;  /* 0x0000000000007941 */ /* 0x000fea0003800200 */
.L_x_44853:
        /* <DEDUP_REMOVED lines=9> */
.L_x_44917:
[----:B------:R-:W-:Y:S05]  /*16540*/  BSYNC.RECONVERGENT B1 ;  /* 0x0000000000017941 */ /* 0x000fea0003800200 */
.L_x_44916:
        /* <DEDUP_REMOVED lines=28> */
.L_x_44924:
        /* <DEDUP_REMOVED lines=13> */
.L_x_44926:
[----:B------:R-:W-:Y:S05]  /*167e0*/  BSYNC.RECONVERGENT B4 ;  /* 0x0000000000047941 */ /* 0x000fea0003800200 */
.L_x_44925:
        /* <DEDUP_REMOVED lines=61> */
.L_x_44923:
[----:B------:R-:W-:Y:S05]  /*16bc0*/  BSYNC.RECONVERGENT B3 ;  /* 0x0000000000037941 */ /* 0x000fea0003800200 */
.L_x_44922:
        /* <DEDUP_REMOVED lines=10> */
.L_x_44921:
[----:B------:R-:W-:Y:S05]  /*16c70*/  BSYNC.RECONVERGENT B2 ;  /* 0x0000000000027941 */ /* 0x000fea0003800200 */
.L_x_44920:
        /* <DEDUP_REMOVED lines=20> */
.L_x_44931:
        /* <DEDUP_REMOVED lines=13> */
.L_x_44933:
[----:B------:R-:W-:Y:S05]  /*16e90*/  BSYNC.RECONVERGENT B4 ;  /* 0x0000000000047941 */ /* 0x000fea0003800200 */
.L_x_44932:
        /* <DEDUP_REMOVED lines=61> */
.L_x_44930:
[----:B------:R-:W-:Y:S05]  /*17270*/  BSYNC.RECONVERGENT B3 ;  /* 0x0000000000037941 */ /* 0x000fea0003800200 */
.L_x_44929:
        /* <DEDUP_REMOVED lines=10> */
.L_x_44928:
[----:B------:R-:W-:Y:S05]  /*17320*/  BSYNC.RECONVERGENT B2 ;  /* 0x0000000000027941 */ /* 0x000fea0003800200 */
.L_x_44927:
        /* <DEDUP_REMOVED lines=20> */
.L_x_44938:
        /* <DEDUP_REMOVED lines=13> */
.L_x_44940:
[----:B------:R-:W-:Y:S05]  /*17540*/  BSYNC.RECONVERGENT B4 ;  /* 0x0000000000047941 */ /* 0x000fea0003800200 */
.L_x_44939:
        /* <DEDUP_REMOVED lines=61> */
.L_x_44937:
[----:B------:R-:W-:Y:S05]  /*17920*/  BSYNC.RECONVERGENT B3 ;  /* 0x0000000000037941 */ /* 0x000fea0003800200 */
.L_x_44936:
        /* <DEDUP_REMOVED lines=10> */
.L_x_44935:
[----:B------:R-:W-:Y:S05]  /*179d0*/  BSYNC.RECONVERGENT B2 ;  /* 0x0000000000027941 */ /* 0x000fea0003800200 */
.L_x_44934:
        /* <DEDUP_REMOVED lines=19> */
.L_x_44944:
        /* <DEDUP_REMOVED lines=13> */
.L_x_44946:
[----:B------:R-:W-:Y:S05]  /*17be0*/  BSYNC.RECONVERGENT B3 ;  /* 0x0000000000037941 */ /* 0x000fea0003800200 */
.L_x_44945:
        /* <DEDUP_REMOVED lines=61> */
.L_x_44943:
[----:B------:R-:W-:Y:S05]  /*17fc0*/  BSYNC.RECONVERGENT B2 ;  /* 0x0000000000027941 */ /* 0x000fea0003800200 */
.L_x_44942:
        /* <DEDUP_REMOVED lines=11> */
.L_x_44919:
        /* <DEDUP_REMOVED lines=21> */
.L_x_44951:
        /* <DEDUP_REMOVED lines=13> */
.L_x_44953:
[----:B------:R-:W-:Y:S05]  /*182a0*/  BSYNC.RECONVERGENT B4 ;  /* 0x0000000000047941 */ /* 0x000fea0003800200 */
.L_x_44952:
        /* <DEDUP_REMOVED lines=60> */
.L_x_44950:
[----:B------:R-:W-:Y:S05]  /*18670*/  BSYNC.RECONVERGENT B3 ;  /* 0x0000000000037941 */ /* 0x000fea0003800200 */
.L_x_44949:
        /* <DEDUP_REMOVED lines=9> */
.L_x_44948:
[----:B------:R-:W-:Y:S05]  /*18710*/  BSYNC.RECONVERGENT B2 ;  /* 0x0000000000027941 */ /* 0x000fea0003800200 */
.L_x_44947:
        /* <DEDUP_REMOVED lines=17> */
.L_x_44958:
        /* <DEDUP_REMOVED lines=13> */
.L_x_44960:
[----:B------:R-:W-:Y:S05]  /*18900*/  BSYNC.RECONVERGENT B4 ;  /* 0x0000000000047941 */ /* 0x000fea0003800200 */
.L_x_44959:
        /* <DEDUP_REMOVED lines=61> */
.L_x_44957:
[----:B------:R-:W-:Y:S05]  /*18ce0*/  BSYNC.RECONVERGENT B3 ;  /* 0x0000000000037941 */ /* 0x000fea0003800200 */
.L_x_44956:
        /* <DEDUP_REMOVED lines=9> */
.L_x_44955:
[----:B------:R-:W-:Y:S05]  /*18d80*/  BSYNC.RECONVERGENT B2 ;  /* 0x0000000000027941 */ /* 0x000fea0003800200 */
.L_x_44954:
        /* <DEDUP_REMOVED lines=17> */
.L_x_44965:
        /* <DEDUP_REMOVED lines=13> */
.L_x_44967:
[----:B------:R-:W-:Y:S05]  /*18f70*/  BSYNC.RECONVERGENT B4 ;  /* 0x0000000000047941 */ /* 0x000fea0003800200 */
.L_x_44966:
        /* <DEDUP_REMOVED lines=61> */
.L_x_44964:
[----:B------:R-:W-:Y:S05]  /*19350*/  BSYNC.RECONVERGENT B3 ;  /* 0x0000000000037941 */ /* 0x000fea0003800200 */
.L_x_44963:
        /* <DEDUP_REMOVED lines=9> */
.L_x_44962:
[----:B------:R-:W-:Y:S05]  /*193f0*/  BSYNC.RECONVERGENT B2 ;  /* 0x0000000000027941 */ /* 0x000fea0003800200 */
.L_x_44961:
        /* <DEDUP_REMOVED lines=16> */
.L_x_44970:
        /* <DEDUP_REMOVED lines=13> */
.L_x_44972:
[----:B------:R-:W-:Y:S05]  /*195d0*/  BSYNC.RECONVERGENT B3 ;  /* 0x0000000000037941 */ /* 0x000fea0003800200 */
.L_x_44971:
        /* <DEDUP_REMOVED lines=61> */
.L_x_44969:
[----:B------:R-:W-:Y:S05]  /*199b0*/  BSYNC.RECONVERGENT B2 ;  /* 0x0000000000027941 */ /* 0x000fea0003800200 */
.L_x_44968:
        /* <DEDUP_REMOVED lines=9> */
.L_x_44941:
[----:B------:R-:W-:Y:S05]  /*19a50*/  BSYNC.RECONVERGENT B1 ;  /* 0x0000000000017941 */ /* 0x000fea0003800200 */
.L_x_44918:
        /* <DEDUP_REMOVED lines=17> */
.L_x_44974:
[----:B------:R-:W-:Y:S05]  /*19b70*/  BSYNC.RECONVERGENT B1 ;  /* 0x0000000000017941 */ /* 0x000fea0003800200 */
.L_x_44973:
[----:B------:R-:W-:Y:S01]  /*19b80*/  VIADD R106, R106, 0x20 ;  /* 0x000000206a6a7836 */ /* 0x000fe20000000000 */
[----:B------:R-:W-:-:S07]  /*19b90*/  IADD3 R104, PT, PT, R104, 0x20, RZ ;  /* 0x0000002068687810 */ /* 0x000fce0007ffe0ff */
.L_x_44915:
[----:B------:R-:W-:Y:S05]  /*19ba0*/  BSYNC.RECONVERGENT B0 ;  /* 0x0000000000007941 */ /* 0x000fea0003800200 */
.L_x_44914:
        /* <DEDUP_REMOVED lines=9> */
.L_x_44978:
[----:B------:R-:W-:Y:S05]  /*19c40*/  BSYNC.RECONVERGENT B1 ;  /* 0x0000000000017941 */ /* 0x000fea0003800200 */
.L_x_44977:
        /* <DEDUP_REMOVED lines=28> */
.L_x_44985:
        /* <DEDUP_REMOVED lines=13> */
.L_x_44987:
[----:B------:R-:W-:Y:S05]  /*19ee0*/  BSYNC.RECONVERGENT B4 ;  /* 0x0000000000047941 */ /* 0x000fea0003800200 */
.L_x_44986:
        /* <DEDUP_REMOVED lines=61> */
.L_x_44984:
[----:B------:R-:W-:Y:S05]  /*1a2c0*/  BSYNC.RECONVERGENT B3 ;  /* 0x0000000000037941 */ /* 0x000fea0003800200 */
.L_x_44983:
        /* <DEDUP_REMOVED lines=10> */
.L_x_44982:
[----:B------:R-:W-:Y:S05]  /*1a370*/  BSYNC.RECONVERGENT B2 ;  /* 0x0000000000027941 */ /* 0x000fea0003800200 */
.L_x_44981:
        /* <DEDUP_REMOVED lines=20> */
.L_x_44992:
        /* <DEDUP_REMOVED lines=13> */
.L_x_44994:
[----:B------:R-:W-:Y:S05]  /*1a590*/  BSYNC.RECONVERGENT B4 ;  /* 0x0000000000047941 */ /* 0x000fea0003800200 */
.L_x_44993:
        /* <DEDUP_REMOVED lines=61> */
.L_x_44991:
[----:B------:R-:W-:Y:S05]  /*1a970*/  BSYNC.RECONVERGENT B3 ;  /* 0x0000000000037941 */ /* 0x000fea0003800200 */
.L_x_44990:
        /* <DEDUP_REMOVED lines=10> */
.L_x_44989:
[----:B------:R-:W-:Y:S05]  /*1aa20*/  BSYNC.RECONVERGENT B2 ;  /* 0x0000000000027941 */ /* 0x000fea0003800200 */
.L_x_44988:
        /* <DEDUP_REMOVED lines=20> */
.L_x_44999:
        /* <DEDUP_REMOVED lines=13> */
.L_x_45001:
[----:B------:R-:W-:Y:S05]  /*1ac40*/  BSYNC.RECONVERGENT B4 ;  /* 0x0000000000047941 */ /* 0x000fea0003800200 */
.L_x_45000:
        /* <DEDUP_REMOVED lines=61> */
.L_x_44998:
[----:B------:R-:W-:Y:S05]  /*1b020*/  BSYNC.RECONVERGENT B3 ;  /* 0x0000000000037941 */ /* 0x000fea0003800200 */
.L_x_44997:
        /* <DEDUP_REMOVED lines=10> */
.L_x_44996:
[----:B------:R-:W-:Y:S05]  /*1b0d0*/  BSYNC.RECONVERGENT B2 ;  /* 0x0000000000027941 */ /* 0x000fea0003800200 */
.L_x_44995:
        /* <DEDUP_REMOVED lines=19> */
.L_x_45005:
        /* <DEDUP_REMOVED lines=13> */
.L_x_45007:
[----:B------:R-:W-:Y:S05]  /*1b2e0*/  BSYNC.RECONVERGENT B3 ;  /* 0x0000000000037941 */ /* 0x000fea0003800200 */
.L_x_45006:
        /* <DEDUP_REMOVED lines=61> */
.L_x_45004:
[----:B------:R-:W-:Y:S05]  /*1b6c0*/  BSYNC.RECONVERGENT B2 ;  /* 0x0000000000027941 */ /* 0x000fea0003800200 */
.L_x_45003:
        /* <DEDUP_REMOVED lines=11> */
.L_x_44980:
        /* <DEDUP_REMOVED lines=21> */
.L_x_45012:
        /* <DEDUP_REMOVED lines=13> */
.L_x_45014:
[----:B------:R-:W-:Y:S05]  /*1b9a0*/  BSYNC.RECONVERGENT B4 ;  /* 0x0000000000047941 */ /* 0x000fea0003800200 */
.L_x_45013:
        /* <DEDUP_REMOVED lines=60> */
.L_x_45011:
[----:B------:R-:W-:Y:S05]  /*1bd70*/  BSYNC.RECONVERGENT B3 ;  /* 0x0000000000037941 */ /* 0x000fea0003800200 */
.L_x_45010:
        /* <DEDUP_REMOVED lines=9> */
.L_x_45009:
[----:B------:R-:W-:Y:S05]  /*1be10*/  BSYNC.RECONVERGENT B2 ;  /* 0x0000000000027941 */ /* 0x000fea0003800200 */
.L_x_45008:
        /* <DEDUP_REMOVED lines=17> */
.L_x_45019:
        /* <DEDUP_REMOVED lines=13> */
.L_x_45021:
[----:B------:R-:W-:Y:S05]  /*1c000*/  BSYNC.RECONVERGENT B4 ;  /* 0x0000000000047941 */ /* 0x000fea0003800200 */
.L_x_45020:
        /* <DEDUP_REMOVED lines=61> */
.L_x_45018:
[----:B------:R-:W-:Y:S05]  /*1c3e0*/  BSYNC.RECONVERGENT B3 ;  /* 0x0000000000037941 */ /* 0x000fea0003800200 */
.L_x_45017:
        /* <DEDUP_REMOVED lines=9> */
.L_x_45016:
[----:B------:R-:W-:Y:S05]  /*1c480*/  BSYNC.RECONVERGENT B2 ;  /* 0x0000000000027941 */ /* 0x000fea0003800200 */
.L_x_45015:
        /* <DEDUP_REMOVED lines=17> */
.L_x_45026:
        /* <DEDUP_REMOVED lines=13> */
.L_x_45028:
[----:B------:R-:W-:Y:S05]  /*1c670*/  BSYNC.RECONVERGENT B4 ;  /* 0x0000000000047941 */ /* 0x000fea0003800200 */
.L_x_45027:
        /* <DEDUP_REMOVED lines=61> */
.L_x_45025:
[----:B------:R-:W-:Y:S05]  /*1ca50*/  BSYNC.RECONVERGENT B3 ;  /* 0x0000000000037941 */ /* 0x000fea0003800200 */
.L_x_45024:
        /* <DEDUP_REMOVED lines=9> */
.L_x_45023:
[----:B------:R-:W-:Y:S05]  /*1caf0*/  BSYNC.RECONVERGENT B2 ;  /* 0x0000000000027941 */ /* 0x000fea0003800200 */
.L_x_45022:
        /* <DEDUP_REMOVED lines=16> */
.L_x_45031:
        /* <DEDUP_REMOVED lines=13> */
.L_x_45033:
[----:B------:R-:W-:Y:S05]  /*1ccd0*/  BSYNC.RECONVERGENT B3 ;  /* 0x0000000000037941 */ /* 0x000fea0003800200 */
.L_x_45032:
        /* <DEDUP_REMOVED lines=61> */
.L_x_45030:
[----:B------:R-:W-:Y:S05]  /*1d0b0*/  BSYNC.RECONVERGENT B2 ;  /* 0x0000000000027941 */ /* 0x000fea0003800200 */
.L_x_45029:
        /* <DEDUP_REMOVED lines=9> */
.L_x_45002:
[----:B------:R-:W-:Y:S05]  /*1d150*/  BSYNC.RECONVERGENT B1 ;  /* 0x0000000000017941 */ /* 0x000fea0003800200 */
.L_x_44979:
        /* <DEDUP_REMOVED lines=17> */
.L_x_45035:
[----:B------:R-:W-:Y:S05]  /*1d270*/  BSYNC.RECONVERGENT B1 ;  /* 0x0000000000017941 */ /* 0x000fea0003800200 */
.L_x_45034:
[----:B------:R-:W-:Y:S01]  /*1d280*/  VIADD R106, R106, 0x20 ;  /* 0x000000206a6a7836 */ /* 0x000fe20000000000 */
[----:B------:R-:W-:-:S07]  /*1d290*/  IADD3 R104, PT, PT, R104, 0x20, RZ ;  /* 0x0000002068687810 */ /* 0x000fce0007ffe0ff */
.L_x_44976:
[----:B------:R-:W-:Y:S05]  /*1d2a0*/  BSYNC.RECONVERGENT B0 ;  /* 0x0000000000007941 */ /* 0x000fea0003800200 */
.L_x_44975:
        /* <DEDUP_REMOVED lines=9> */
.L_x_45039:
[----:B------:R-:W-:Y:S05]  /*1d340*/  BSYNC.RECONVERGENT B1 ;  /* 0x0000000000017941 */ /* 0x000fea0003800200 */
.L_x_45038:
        /* <DEDUP_REMOVED lines=28> */
.L_x_45046:
        /* <DEDUP_REMOVED lines=13> */
.L_x_45048:
[----:B------:R-:W-:Y:S05]  /*1d5e0*/  BSYNC.RECONVERGENT B4 ;  /* 0x0000000000047941 */ /* 0x000fea0003800200 */
.L_x_45047:
        /* <DEDUP_REMOVED lines=61> */
.L_x_45045:
[----:B------:R-:W-:Y:S05]  /*1d9c0*/  BSYNC.RECONVERGENT B3 ;  /* 0x0000000000037941 */ /* 0x000fea0003800200 */
.L_x_45044:
        /* <DEDUP_REMOVED lines=10> */
.L_x_45043:
[----:B------:R-:W-:Y:S05]  /*1da70*/  BSYNC.RECONVERGENT B2 ;  /* 0x0000000000027941 */ /* 0x000fea0003800200 */
.L_x_45042:
        /* <DEDUP_REMOVED lines=20> */
.L_x_45053:
        /* <DEDUP_REMOVED lines=13> */
.L_x_45055:
[----:B------:R-:W-:Y:S05]  /*1dc90*/  BSYNC.RECONVERGENT B4 ;  /* 0x0000000000047941 */ /* 0x000fea0003800200 */
.L_x_45054:
        /* <DEDUP_REMOVED lines=61> */
.L_x_45052:
[----:B------:R-:W-:Y:S05]  /*1e070*/  BSYNC.RECONVERGENT B3 ;  /* 0x0000000000037941 */ /* 0x000fea0003800200 */
.L_x_45051:
        /* <DEDUP_REMOVED lines=10> */
.L_x_45050:
[----:B------:R-:W-:Y:S05]  /*1e120*/  BSYNC.RECONVERGENT B2 ;  /* 0x0000000000027941 */ /* 0x000fea0003800200 */
.L_x_45049:
        /* <DEDUP_REMOVED lines=20> */
.L_x_45060:
        /* <DEDUP_REMOVED lines=13> */
.L_x_45062:
[----:B------:R-:W-:Y:S05]  /*1e340*/  BSYNC.RECONVERGENT B4 ;  /* 0x0000000000047941 */ /* 0x000fea0003800200 */
.L_x_45061:
        /* <DEDUP_REMOVED lines=61> */
.L_x_45059:
[----:B------:R-:W-:Y:S05]  /*1e720*/  BSYNC.RECONVERGENT B3 ;  /* 0x0000000000037941 */ /* 0x000fea0003800200 */
.L_x_45058:
        /* <DEDUP_REMOVED lines=10> */
.L_x_45057:
[----:B------:R-:W-:Y:S05]  /*1e7d0*/  BSYNC.RECONVERGENT B2 ;  /* 0x0000000000027941 */ /* 0x000fea0003800200 */
.L_x_45056:
        /* <DEDUP_REMOVED lines=19> */
.L_x_45066:
        /* <DEDUP_REMOVED lines=13> */
.L_x_45068:
[----:B------:R-:W-:Y:S05]  /*1e9e0*/  BSYNC.RECONVERGENT B3 ;  /* 0x0000000000037941 */ /* 0x000fea0003800200 */
.L_x_45067:
        /* <DEDUP_REMOVED lines=61> */
.L_x_45065:
[----:B------:R-:W-:Y:S05]  /*1edc0*/  BSYNC.RECONVERGENT B2 ;  /* 0x0000000000027941 */ /* 0x000fea0003800200 */
.L_x_45064:
        /* <DEDUP_REMOVED lines=11> */
.L_x_45041:
        /* <DEDUP_REMOVED lines=21> */
.L_x_45073:
        /* <DEDUP_REMOVED lines=13> */
.L_x_45075:
[----:B------:R-:W-:Y:S05]  /*1f0a0*/  BSYNC.RECONVERGENT B4 ;  /* 0x0000000000047941 */ /* 0x000fea0003800200 */
.L_x_45074:
        /* <DEDUP_REMOVED lines=60> */
.L_x_45072:
[----:B------:R-:W-:Y:S05]  /*1f470*/  BSYNC.RECONVERGENT B3 ;  /* 0x0000000000037941 */ /* 0x000fea0003800200 */
.L_x_45071:
        /* <DEDUP_REMOVED lines=9> */
.L_x_45070:
[----:B------:R-:W-:Y:S05]  /*1f510*/  BSYNC.RECONVERGENT B2 ;  /* 0x0000000000027941 */ /* 0x000fea0003800200 */
.L_x_45069:
        /* <DEDUP_REMOVED lines=17> */
.L_x_45080:
        /* <DEDUP_REMOVED lines=13> */
.L_x_45082:
[----:B------:R-:W-:Y:S05]  /*1f700*/  BSYNC.RECONVERGENT B4 ;  /* 0x0000000000047941 */ /* 0x000fea0003800200 */
.L_x_45081:
        /* <DEDUP_REMOVED lines=61> */
.L_x_45079:
[----:B------:R-:W-:Y:S05]  /*1fae0*/  BSYNC.RECONVERGENT B3 ;  /* 0x0000000000037941 */ /* 0x000fea0003800200 */
.L_x_45078:
        /* <DEDUP_REMOVED lines=9> */
.L_x_45077:
[----:B------:R-:W-:Y:S05]  /*1fb80*/  BSYNC.RECONVERGENT B2 ;  /* 0x0000000000027941 */ /* 0x000fea0003800200 */
.L_x_45076:
        /* <DEDUP_REMOVED lines=17> */
.L_x_45087:
        /* <DEDUP_REMOVED lines=13> */
.L_x_45089:
[----:B------:R-:W-:Y:S05]  /*1fd70*/  BSYNC.RECONVERGENT B4 ;  /* 0x0000000000047941 */ /* 0x000fea0003800200 */
.L_x_45088:
        /* <DEDUP_REMOVED lines=61> */
.L_x_45086:
[----:B------:R-:W-:Y:S05]  /*20150*/  BSYNC.RECONVERGENT B3 ;  /* 0x0000000000037941 */ /* 0x000fea0003800200 */
.L_x_45085:
        /* <DEDUP_REMOVED lines=9> */
.L_x_45084:
[----:B------:R-:W-:Y:S05]  /*201f0*/  BSYNC.RECONVERGENT B2 ;  /* 0x0000000000027941 */ /* 0x000fea0003800200 */
.L_x_45083:
        /* <DEDUP_REMOVED lines=16> */
.L_x_45092:
        /* <DEDUP_REMOVED lines=13> */
.L_x_45094:
[----:B------:R-:W-:Y:S05]  /*203d0*/  BSYNC.RECONVERGENT B3 ;  /* 0x0000000000037941 */ /* 0x000fea0003800200 */
.L_x_45093:
        /* <DEDUP_REMOVED lines=61> */
.L_x_45091:
[----:B------:R-:W-:Y:S05]  /*207b0*/  BSYNC.RECONVERGENT B2 ;  /* 0x0000000000027941 */ /* 0x000fea0003800200 */
.L_x_45090:
        /* <DEDUP_REMOVED lines=9> */
.L_x_45063:
[----:B------:R-:W-:Y:S05]  /*20850*/  BSYNC.RECONVERGENT B1 ;  /* 0x0000000000017941 */ /* 0x000fea0003800200 */
.L_x_45040:
        /* <DEDUP_REMOVED lines=17> */
.L_x_45096:
[----:B------:R-:W-:Y:S05]  /*20970*/  BSYNC.RECONVERGENT B1 ;  /* 0x0000000000017941 */ /* 0x000fea0003800200 */
.L_x_45095:
[----:B------:R-:W-:Y:S01]  /*20980*/  VIADD R106, R106, 0x20 ;  /* 0x000000206a6a7836 */ /* 0x000fe20000000000 */
[----:B------:R-:W-:-:S07]  /*20990*/  IADD3 R104, PT, PT, R104, 0x20, RZ ;  /* 0x0000002068687810 */ /* 0x000fce0007ffe0ff */
.L_x_45037:
[----:B------:R-:W-:Y:S05]  /*209a0*/  BSYNC.RECONVERGENT B0 ;  /* 0x0000000000007941 */ /* 0x000fea0003800200 */
.L_x_45036:
        /* <DEDUP_REMOVED lines=9> */
.L_x_45100:
[----:B------:R-:W-:Y:S05]  /*20a40*/  BSYNC.RECONVERGENT B1 ;  /* 0x0000000000017941 */ /* 0x000fea0003800200 */
.L_x_45099:
        /* <DEDUP_REMOVED lines=28> */
.L_x_45107:
        /* <DEDUP_REMOVED lines=13> */
.L_x_45109:
[----:B------:R-:W-:Y:S05]  /*20ce0*/  BSYNC.RECONVERGENT B4 ;  /* 0x0000000000047941 */ /* 0x000fea0003800200 */
.L_x_45108:
        /* <DEDUP_REMOVED lines=61> */
.L_x_45106:
[----:B------:R-:W-:Y:S05]  /*210c0*/  BSYNC.RECONVERGENT B3 ;  /* 0x0000000000037941 */ /* 0x000fea0003800200 */
.L_x_45105:
        /* <DEDUP_REMOVED lines=10> */
.L_x_45104:
[----:B------:R-:W-:Y:S05]  /*21170*/  BSYNC.RECONVERGENT B2 ;  /* 0x0000000000027941 */ /* 0x000fea0003800200 */
.L_x_45103:
        /* <DEDUP_REMOVED lines=20> */
.L_x_45114:
        /* <DEDUP_REMOVED lines=13> */
.L_x_45116:
[----:B------:R-:W-:Y:S05]  /*21390*/  BSYNC.RECONVERGENT B4 ;  /* 0x0000000000047941 */ /* 0x000fea0003800200 */
.L_x_45115:
        /* <DEDUP_REMOVED lines=61> */
.L_x_45113:
[----:B------:R-:W-:Y:S05]  /*21770*/  BSYNC.RECONVERGENT B3 ;  /* 0x0000000000037941 */ /* 0x000fea0003800200 */
.L_x_45112:
        /* <DEDUP_REMOVED lines=10> */
.L_x_45111:
[----:B------:R-:W-:Y:S05]  /*21820*/  BSYNC.RECONVERGENT B2 ;  /* 0x0000000000027941 */ /* 0x000fea0003800200 */
.L_x_45110:
        /* <DEDUP_REMOVED lines=20> */
.L_x_45121:
        /* <DEDUP_REMOVED lines=13> */
.L_x_45123:
[----:B------:R-:W-:Y:S05]  /*21a40*/  BSYNC.RECONVERGENT B4 ;  /* 0x0000000000047941 */ /* 0x000fea0003800200 */
.L_x_45122:
        /* <DEDUP_REMOVED lines=61> */
.L_x_45120:
[----:B------:R-:W-:Y:S05]  /*21e20*/  BSYNC.RECONVERGENT B3 ;  /* 0x0000000000037941 */ /* 0x000fea0003800200 */
.L_x_45119:
        /* <DEDUP_REMOVED lines=10> */
.L_x_45118:
[----:B------:R-:W-:Y:S05]  /*21ed0*/  BSYNC.RECONVERGENT B2 ;  /* 0x0000000000027941 */ /* 0x000fea0003800200 */
.L_x_45117:
        /* <DEDUP_REMOVED lines=19> */
.L_x_45127:
        /* <DEDUP_REMOVED lines=13> */
.L_x_45129:
[----:B------:R-:W-:Y:S05]  /*220e0*/  BSYNC.RECONVERGENT B3 ;  /* 0x0000000000037941 */ /* 0x000fea0003800200 */
.L_x_45128:
        /* <DEDUP_REMOVED lines=61> */
.L_x_45126:
[----:B------:R-:W-:Y:S05]  /*224c0*/  BSYNC.RECONVERGENT B2 ;  /* 0x0000000000027941 */ /* 0x000fea0003800200 */
.L_x_45125:
        /* <DEDUP_REMOVED lines=11> */
.L_x_45102:
        /* <DEDUP_REMOVED lines=21> */
.L_x_45134:
        /* <DEDUP_REMOVED lines=13> */
.L_x_45136:
[----:B------:R-:W-:Y:S05]  /*227a0*/  BSYNC.RECONVERGENT B4 ;  /* 0x0000000000047941 */ /* 0x000fea0003800200 */
.L_x_45135:
        /* <DEDUP_REMOVED lines=60> */
.L_x_45133:
[----:B------:R-:W-:Y:S05]  /*22b70*/  BSYNC.RECONVERGENT B3 ;  /* 0x0000000000037941 */ /* 0x000fea0003800200 */
.L_x_45132:
        /* <DEDUP_REMOVED lines=9> */
.L_x_45131:
[----:B------:R-:W-:Y:S05]  /*22c10*/  BSYNC.RECONVERGENT B2 ;  /* 0x0000000000027941 */ /* 0x000fea0003800200 */
.L_x_45130:
        /* <DEDUP_REMOVED lines=17> */
.L_x_45141:
        /* <DEDUP_REMOVED lines=13> */
.L_x_45143:
[----:B------:R-:W-:Y:S05]  /*22e00*/  BSYNC.RECONVERGENT B4 ;  /* 0x0000000000047941 */ /* 0x000fea0003800200 */
.L_x_45142:
        /* <DEDUP_REMOVED lines=61> */
.L_x_45140:
[----:B------:R-:W-:Y:S05]  /*231e0*/  BSYNC.RECONVERGENT B3 ;  /* 0x0000000000037941 */ /* 0x000fea0003800200 */
.L_x_45139:
        /* <DEDUP_REMOVED lines=9> */
.L_x_45138:
[----:B------:R-:W-:Y:S05]  /*23280*/  BSYNC.RECONVERGENT B2 ;  /* 0x0000000000027941 */ /* 0x000fea0003800200 */
.L_x_45137:
        /* <DEDUP_REMOVED lines=17> */
.L_x_45148:
        /* <DEDUP_REMOVED lines=13> */
.L_x_45150:
[----:B------:R-:W-:Y:S05]  /*23470*/  BSYNC.RECONVERGENT B4 ;  /* 0x0000000000047941 */ /* 0x000fea0003800200 */
.L_x_45149:
        /* <DEDUP_REMOVED lines=61> */
.L_x_45147:
[----:B------:R-:W-:Y:S05]  /*23850*/  BSYNC.RECONVERGENT B3 ;  /* 0x0000000000037941 */ /* 0x000fea0003800200 */
.L_x_45146:
        /* <DEDUP_REMOVED lines=9> */
.L_x_45145:
[----:B------:R-:W-:Y:S05]  /*238f0*/  BSYNC.RECONVERGENT B2 ;  /* 0x0000000000027941 */ /* 0x000fea0003800200 */
.L_x_45144:
        /* <DEDUP_REMOVED lines=16> */
.L_x_45153:
        /* <DEDUP_REMOVED lines=13> */
.L_x_45155:
[----:B------:R-:W-:Y:S05]  /*23ad0*/  BSYNC.RECONVERGENT B3 ;  /* 0x0000000000037941 */ /* 0x000fea0003800200 */
.L_x_45154:
        /* <DEDUP_REMOVED lines=61> */
.L_x_45152:
[----:B------:R-:W-:Y:S05]  /*23eb0*/  BSYNC.RECONVERGENT B2 ;  /* 0x0000000000027941 */ /* 0x000fea0003800200 */
.L_x_45151:
        /* <DEDUP_REMOVED lines=9> */
.L_x_45124:
[----:B------:R-:W-:Y:S05]  /*23f50*/  BSYNC.RECONVERGENT B1 ;  /* 0x0000000000017941 */ /* 0x000fea0003800200 */
.L_x_45101:
        /* <DEDUP_REMOVED lines=17> */
.L_x_45157:
[----:B------:R-:W-:Y:S05]  /*24070*/  BSYNC.RECONVERGENT B1 ;  /* 0x0000000000017941 */ /* 0x000fea0003800200 */
.L_x_45156:
[----:B------:R-:W-:Y:S01]  /*24080*/  VIADD R106, R106, 0x20 ;  /* 0x000000206a6a7836 */ /* 0x000fe20000000000 */
[----:B------:R-:W-:-:S07]  /*24090*/  IADD3 R104, PT, PT, R104, 0x20, RZ ;  /* 0x0000002068687810 */ /* 0x000fce0007ffe0ff */
.L_x_45098:
[----:B------:R-:W-:Y:S05]  /*240a0*/  BSYNC.RECONVERGENT B0 ;  /* 0x0000000000007941 */ /* 0x000fea0003800200 */
.L_x_45097:
        /* <DEDUP_REMOVED lines=9> */
.L_x_45161:
[----:B------:R-:W-:Y:S05]  /*24140*/  BSYNC.RECONVERGENT B1 ;  /* 0x0000000000017941 */ /* 0x000fea0003800200 */
.L_x_45160:
        /* <DEDUP_REMOVED lines=28> */
.L_x_45168:
        /* <DEDUP_REMOVED lines=13> */
.L_x_45170:
[----:B------:R-:W-:Y:S05]  /*243e0*/  BSYNC.RECONVERGENT B4 ;  /* 0x0000000000047941 */ /* 0x000fea0003800200 */
.L_x_45169:
        /* <DEDUP_REMOVED lines=61> */
.L_x_45167:
[----:B------:R-:W-:Y:S05]  /*247c0*/  BSYNC.RECONVERGENT B3 ;  /* 0x0000000000037941 */ /* 0x000fea0003800200 */
.L_x_45166:
        /* <DEDUP_REMOVED lines=10> */
.L_x_45165:
[----:B------:R-:W-:Y:S05]  /*24870*/  BSYNC.RECONVERGENT B2 ;  /* 0x0000000000027941 */ /* 0x000fea0003800200 */
.L_x_45164:
        /* <DEDUP_REMOVED lines=20> */
.L_x_45175:
        /* <DEDUP_REMOVED lines=13> */
.L_x_45177:
[----:B------:R-:W-:Y:S05]  /*24a90*/  BSYNC.RECONVERGENT B4 ;  /* 0x0000000000047941 */ /* 0x000fea0003800200 */
.L_x_45176:
        /* <DEDUP_REMOVED lines=61> */
.L_x_45174:
[----:B------:R-:W-:Y:S05]  /*24e70*/  BSYNC.RECONVERGENT B3 ;  /* 0x0000000000037941 */ /* 0x000fea0003800200 */
.L_x_45173:
        /* <DEDUP_REMOVED lines=10> */
.L_x_45172:
[----:B------:R-:W-:Y:S05]  /*24f20*/  BSYNC.RECONVERGENT B2 ;  /* 0x0000000000027941 */ /* 0x000fea0003800200 */
.L_x_45171:
        /* <DEDUP_REMOVED lines=20> */
.L_x_45182:
        /* <DEDUP_REMOVED lines=13> */
.L_x_45184:
[----:B------:R-:W-:Y:S05]  /*25140*/  BSYNC.RECONVERGENT B4 ;  /* 0x0000000000047941 */ /* 0x000fea0003800200 */
.L_x_45183:
        /* <DEDUP_REMOVED lines=61> */
.L_x_45181:
[----:B------:R-:W-:Y:S05]  /*25520*/  BSYNC.RECONVERGENT B3 ;  /* 0x0000000000037941 */ /* 0x000fea0003800200 */
.L_x_45180:
        /* <DEDUP_REMOVED lines=10> */
.L_x_45179:
[----:B------:R-:W-:Y:S05]  /*255d0*/  BSYNC.RECONVERGENT B2 ;  /* 0x0000000000027941 */ /* 0x000fea0003800200 */
.L_x_45178:
        /* <DEDUP_REMOVED lines=19> */
.L_x_45188:
        /* <DEDUP_REMOVED lines=13> */
.L_x_45190:
[----:B------:R-:W-:Y:S05]  /*257e0*/  BSYNC.RECONVERGENT B3 ;  /* 0x0000000000037941 */ /* 0x000fea0003800200 */
.L_x_45189:
        /* <DEDUP_REMOVED lines=61> */
.L_x_45187:
[----:B------:R-:W-:Y:S05]  /*25bc0*/  BSYNC.RECONVERGENT B2 ;  /* 0x0000000000027941 */ /* 0x000fea0003800200 */
.L_x_45186:
        /* <DEDUP_REMOVED lines=11> */
.L_x_45163:
        /* <DEDUP_REMOVED lines=21> */
.L_x_45195:
        /* <DEDUP_REMOVED lines=13> */
.L_x_45197:
[----:B------:R-:W-:Y:S05]  /*25ea0*/  BSYNC.RECONVERGENT B4 ;  /* 0x0000000000047941 */ /* 0x000fea0003800200 */
.L_x_45196:
        /* <DEDUP_REMOVED lines=60> */
.L_x_45194:
[----:B------:R-:W-:Y:S05]  /*26270*/  BSYNC.RECONVERGENT B3 ;  /* 0x0000000000037941 */ /* 0x000fea0003800200 */
.L_x_45193:
        /* <DEDUP_REMOVED lines=9> */
.L_x_45192:
[----:B------:R-:W-:Y:S05]  /*26310*/  BSYNC.RECONVERGENT B2 ;  /* 0x0000000000027941 */ /* 0x000fea0003800200 */
.L_x_45191:
        /* <DEDUP_REMOVED lines=17> */
.L_x_45202:
        /* <DEDUP_REMOVED lines=13> */
.L_x_45204:
[----:B------:R-:W-:Y:S05]  /*26500*/  BSYNC.RECONVERGENT B4 ;  /* 0x0000000000047941 */ /* 0x000fea0003800200 */
.L_x_45203:
        /* <DEDUP_REMOVED lines=61> */
.L_x_45201:
[----:B------:R-:W-:Y:S05]  /*268e0*/  BSYNC.RECONVERGENT B3 ;  /* 0x0000000000037941 */ /* 0x000fea0003800200 */
.L_x_45200:
        /* <DEDUP_REMOVED lines=9> */
.L_x_45199:
[----:B------:R-:W-:Y:S05]  /*26980*/  BSYNC.RECONVERGENT B2 ;  /* 0x0000000000027941 */ /* 0x000fea0003800200 */
.L_x_45198:
        /* <DEDUP_REMOVED lines=17> */
.L_x_45209:
        /* <DEDUP_REMOVED lines=13> */
.L_x_45211:
[----:B------:R-:W-:Y:S05]  /*26b70*/  BSYNC.RECONVERGENT B4 ;  /* 0x0000000000047941 */ /* 0x000fea0003800200 */
.L_x_45210:
        /* <DEDUP_REMOVED lines=61> */
.L_x_45208:
[----:B------:R-:W-:Y:S05]  /*26f50*/  BSYNC.RECONVERGENT B3 ;  /* 0x0000000000037941 */ /* 0x000fea0003800200 */
.L_x_45207:
        /* <DEDUP_REMOVED lines=9> */
.L_x_45206:
[----:B------:R-:W-:Y:S05]  /*26ff0*/  BSYNC.RECONVERGENT B2 ;  /* 0x0000000000027941 */ /* 0x000fea0003800200 */
.L_x_45205:
        /* <DEDUP_REMOVED lines=16> */
.L_x_45214:
        /* <DEDUP_REMOVED lines=13> */
.L_x_45216:
[----:B------:R-:W-:Y:S05]  /*271d0*/  BSYNC.RECONVERGENT B3 ;  /* 0x0000000000037941 */ /* 0x000fea0003800200 */
.L_x_45215:
        /* <DEDUP_REMOVED lines=61> */
.L_x_45213:
[----:B------:R-:W-:Y:S05]  /*275b0*/  BSYNC.RECONVERGENT B2 ;  /* 0x0000000000027941 */ /* 0x000fea0003800200 */
.L_x_45212:
        /* <DEDUP_REMOVED lines=9> */
.L_x_45185:
[----:B------:R-:W-:Y:S05]  /*27650*/  BSYNC.RECONVERGENT B1 ;  /* 0x0000000000017941 */ /* 0x000fea0003800200 */
.L_x_45162:
        /* <DEDUP_REMOVED lines=17> */
.L_x_45218:
[----:B------:R-:W-:Y:S05]  /*27770*/  BSYNC.RECONVERGENT B1 ;  /* 0x0000000000017941 */ /* 0x000fea0003800200 */
.L_x_45217:
[----:B------:R-:W-:Y:S01]  /*27780*/  VIADD R106, R106, 0x20 ;  /* 0x000000206a6a7836 */ /* 0x000fe20000000000 */
[----:B------:R-:W-:-:S07]  /*27790*/  IADD3 R104, PT, PT, R104, 0x20, RZ ;  /* 0x0000002068687810 */ /* 0x000fce0007ffe0ff */
.L_x_45159:
[----:B------:R-:W-:Y:S05]  /*277a0*/  BSYNC.RECONVERGENT B0 ;  /* 0x0000000000007941 */ /* 0x000fea0003800200 */
.L_x_45158:
        /* <DEDUP_REMOVED lines=9> */
.L_x_45222:
[----:B------:R-:W-:Y:S05]  /*27840*/  BSYNC.RECONVERGENT B1 ;  /* 0x0000000000017941 */ /* 0x000fea0003800200 */
.L_x_45221:
        /* <DEDUP_REMOVED lines=28> */
.L_x_45229:
        /* <DEDUP_REMOVED lines=13> */
.L_x_45231:
[----:B------:R-:W-:Y:S05]  /*27ae0*/  BSYNC.RECONVERGENT B4 ;  /* 0x0000000000047941 */ /* 0x000fea0003800200 */
.L_x_45230:
        /* <DEDUP_REMOVED lines=61> */
.L_x_45228:
[----:B------:R-:W-:Y:S05]  /*27ec0*/  BSYNC.RECONVERGENT B3 ;  /* 0x0000000000037941 */ /* 0x000fea0003800200 */
.L_x_45227:
        /* <DEDUP_REMOVED lines=10> */
.L_x_45226:
[----:B------:R-:W-:Y:S05]  /*27f70*/  BSYNC.RECONVERGENT B2 ;  /* 0x0000000000027941 */ /* 0x000fea0003800200 */
.L_x_45225:
        /* <DEDUP_REMOVED lines=20> */
.L_x_45236:
        /* <DEDUP_REMOVED lines=13> */
.L_x_45238:
[----:B------:R-:W-:Y:S05]  /*28190*/  BSYNC.RECONVERGENT B4 ;  /* 0x0000000000047941 */ /* 0x000fea0003800200 */
.L_x_45237:
        /* <DEDUP_REMOVED lines=51> */
[----:B------:R-:W-:Y:S01]  /*284d0*/  MOV R137, R92 ;  /* 0x0000005c00897202 */ /* 0x000fe20000000f00 */
        /* <DEDUP_REMOVED lines=9> */
.L_x_45235:
[----:B------:R-:W-:Y:S05]  /*28570*/  BSYNC.RECONVERGENT B3 ;  /* 0x0000000000037941 */ /* 0x000fea0003800200 */
.L_x_45234:
        /* <DEDUP_REMOVED lines=10> */
.L_x_45233:
[----:B------:R-:W-:Y:S05]  /*28620*/  BSYNC.RECONVERGENT B2 ;  /* 0x0000000000027941 */ /* 0x000fea0003800200 */
.L_x_45232:
        /* <DEDUP_REMOVED lines=20> */
.L_x_45243:
        /* <DEDUP_REMOVED lines=13> */
.L_x_45245:
[----:B------:R-:W-:Y:S05]  /*28840*/  BSYNC.RECONVERGENT B4 ;  /* 0x0000000000047941 */ /* 0x000fea0003800200 */
.L_x_45244:
        /* <DEDUP_REMOVED lines=61> */
.L_x_45242:
[----:B------:R-:W-:Y:S05]  /*28c20*/  BSYNC.RECONVERGENT B3 ;  /* 0x0000000000037941 */ /* 0x000fea0003800200 */
.L_x_45241:
        /* <DEDUP_REMOVED lines=10> */
.L_x_45240:
[----:B------:R-:W-:Y:S05]  /*28cd0*/  BSYNC.RECONVERGENT B2 ;  /* 0x0000000000027941 */ /* 0x000fea0003800200 */
.L_x_45239:
        /* <DEDUP_REMOVED lines=19> */
.L_x_45249:
        /* <DEDUP_REMOVED lines=13> */
.L_x_45251:
[----:B------:R-:W-:Y:S05]  /*28ee0*/  BSYNC.RECONVERGENT B3 ;  /* 0x0000000000037941 */ /* 0x000fea0003800200 */
.L_x_45250:
        /* <DEDUP_REMOVED lines=61> */
.L_x_45248:
[----:B------:R-:W-:Y:S05]  /*292c0*/  BSYNC.RECONVERGENT B2 ;  /* 0x0000000000027941 */ /* 0x000fea0003800200 */
.L_x_45247:
        /* <DEDUP_REMOVED lines=11> */
.L_x_45224:
[----:B------:R-:W-:Y:S01]  /*29380*/  BSSY.RECONVERGENT B2, `(.L_x_45252) ;  /* 0x000006a000027945 */ /* 0x000fe20003800200 */
[----:B------:R-:W-:Y:S01]  /*29390*/  IMAD.MOV.U32 R90, RZ, RZ, R13 ;  /* 0x000000ffff5a7224 */ /* 0x000fe200078e000d */
[----:B0-----:R-:W-:Y:S01]  /*293a0*/  MOV R136, R6 ;  /* 0x0000000600887202 */ /* 0x001fe20000000f00 */
        /* <DEDUP_REMOVED lines=18> */
.L_x_45256:
        /* <DEDUP_REMOVED lines=13> */
.L_x_45258:
[----:B------:R-:W-:Y:S05]  /*295a0*/  BSYNC.RECONVERGENT B4 ;  /* 0x0000000000047941 */ /* 0x000fea0003800200 */
.L_x_45257:
        /* <DEDUP_REMOVED lines=53> */
[----:B------:R-:W-:Y:S01]  /*29900*/  VIADD R97, R103, 0x96a522ad ;  /* 0x96a522ad67617836 */ /* 0x000fe20000000000 */
[----:B------:R-:W-:Y:S02]  /*29910*/  LOP3.LUT R17, R17, R136, R139, 0x96, !PT ;  /* 0x0000008811117212 */ /* 0x000fe400078e968b */
[----:B------:R-:W-:Y:S01]  /*29920*/  MOV R96, R138 ;  /* 0x0000008a00607202 */ /* 0x000fe20000000f00 */
[----:B------:R-:W-:-:S04]  /*29930*/  IMAD.WIDE.U32 R90, R13, -0x2daee0ad, RZ ;  /* 0xd2511f530d5a7825 */ /* 0x000fc800078e00ff */
[----:B------:R-:W-:Y:S01]  /*29940*/  IMAD.MOV.U32 R136, RZ, RZ, R90 ;  /* 0x000000ffff887224 */ /* 0x000fe200078e005a */
[----:B------:R-:W-:Y:S01]  /*29950*/  LOP3.LUT R97, R97, R88, R91, 0x96, !PT ;  /* 0x0000005861617212 */ /* 0x000fe200078e965b */
[----:B------:R-:W-:Y:S01]  /*29960*/  IMAD.MOV.U32 R90, RZ, RZ, RZ ;  /* 0x000000ffff5a7224 */ /* 0x000fe200078e00ff */
[----:B------:R-:W-:-:S07]  /*29970*/  MOV R88, R6 ;  /* 0x0000000600587202 */ /* 0x000fce0000000f00 */
.L_x_45255:
[----:B------:R-:W-:Y:S05]  /*29980*/  BSYNC.RECONVERGENT B3 ;  /* 0x0000000000037941 */ /* 0x000fea0003800200 */
.L_x_45254:
        /* <DEDUP_REMOVED lines=9> */
.L_x_45253:
[----:B------:R-:W-:Y:S05]  /*29a20*/  BSYNC.RECONVERGENT B2 ;  /* 0x0000000000027941 */ /* 0x000fea0003800200 */
.L_x_45252:
        /* <DEDUP_REMOVED lines=17> */
.L_x_45263:
        /* <DEDUP_REMOVED lines=13> */
.L_x_45265:
[----:B------:R-:W-:Y:S05]  /*29c10*/  BSYNC.RECONVERGENT B4 ;  /* 0x0000000000047941 */ /* 0x000fea0003800200 */
.L_x_45264:
        /* <DEDUP_REMOVED lines=54> */
[----:B------:R-:W-:Y:S01]  /*29f80*/  IMAD.MOV.U32 R13, RZ, RZ, R136 ;  /* 0x000000ffff0d7224 */ /* 0x000fe200078e0088 */
[----:B------:R-:W-:Y:S02]  /*29f90*/  LOP3.LUT R17, R17, R140, R143, 0x96, !PT ;  /* 0x0000008c11117212 */ /* 0x000fe400078e968f */
[----:B------:R-:W-:Y:S01]  /*29fa0*/  MOV R96, R142 ;  /* 0x0000008e00607202 */ /* 0x000fe20000000f00 */
[----:B------:R-:W-:-:S04]  /*29fb0*/  IMAD.WIDE.U32 R138, R6, -0x2daee0ad, RZ ;  /* 0xd2511f53068a7825 */ /* 0x000fc800078e00ff */
[----:B------:R-:W-:Y:S01]  /*29fc0*/  IMAD.MOV.U32 R6, RZ, RZ, RZ ;  /* 0x000000ffff067224 */ /* 0x000fe200078e00ff */
[----:B------:R-:W-:Y:S02]  /*29fd0*/  LOP3.LUT R97, R97, R90, R139, 0x96, !PT ;  /* 0x0000005a61617212 */ /* 0x000fe400078e968b */
[----:B------:R-:W-:-:S07]  /*29fe0*/  MOV R136, R138 ;  /* 0x0000008a00887202 */ /* 0x000fce0000000f00 */
.L_x_45262:
[----:B------:R-:W-:Y:S05]  /*29ff0*/  BSYNC.RECONVERGENT B3 ;  /* 0x0000000000037941 */ /* 0x000fea0003800200 */
.L_x_45261:
[----:B------:R-:W-:Y:S01]  /*2a000*/  I2FP.F32.U32 R90, R13 ;  /* 0x0000000d005a7245 */ /* 0x000fe20000201000 */
[----:B------:R-:W-:Y:S02]  /*2a010*/  HFMA2 R13, -RZ, RZ, 0.1171875, 0 ;  /* 0x2f800000ff0d7431 */ /* 0x000fe400000001ff */
[----:B-----5:R-:W-:-:S04]  /*2a020*/  FMUL.FTZ R89, R41, UR11 ;  /* 0x0000000b29597c20 */ /* 0x020fc80008410000 */
[----:B------:R-:W-:Y:S01]  /*2a030*/  FMUL.FTZ R89, R89, UR10 ;  /* 0x0000000a59597c20 */ /* 0x000fe20008410000 */
[----:B------:R-:W-:-:S05]  /*2a040*/  FFMA.FTZ R13, R90, R13, 1.1641532182693481445e-10 ;  /* 0x2f0000005a0d7423 */ /* 0x000fca000001000d */
[----:B------:R-:W-:-:S04]  /*2a050*/  FSETP.GTU.FTZ.AND P1, PT, R13, UR8, PT ;  /* 0x000000080d007c0b */ /* 0x000fc8000bf3c000 */
[----:B------:R-:W-:Y:S02]  /*2a060*/  SEL R13, RZ, 0x1, P1 ;  /* 0x00000001ff0d7807 */ /* 0x000fe40000800000 */
[----:B------:R-:W-:Y:S02]  /*2a070*/  FSEL R89, R89, RZ, !P1 ;  /* 0x000000ff59597208 */ /* 0x000fe40004800000 */
[----:B------:R-:W-:-:S07]  /*2a080*/  PRMT R3, R13, 0x7610, R3 ;  /* 0x000076100d037816 */ /* 0x000fce0000000003 */
.L_x_45260:
[----:B------:R-:W-:Y:S05]  /*2a090*/  BSYNC.RECONVERGENT B2 ;  /* 0x0000000000027941 */ /* 0x000fea0003800200 */
.L_x_45259:
        /* <DEDUP_REMOVED lines=17> */
.L_x_45270:
        /* <DEDUP_REMOVED lines=13> */
.L_x_45272:
[----:B------:R-:W-:Y:S05]  /*2a280*/  BSYNC.RECONVERGENT B4 ;  /* 0x0000000000047941 */ /* 0x000fea0003800200 */
.L_x_45271:
[----:B------:R-:W-:Y:S01]  /*2a290*/  IMAD.WIDE.U32 R140, R100, -0x326172a9, RZ ;  /* 0xcd9e8d57648c7825 */ /* 0x000fe200078e00ff */
[----:B------:R-:W-:Y:S02]  /*2a2a0*/  LOP3.LUT R13, R12, R91, R103, 0x96, !PT ;  /* 0x0000005b0c0d7212 */ /* 0x000fe400078e9667 */
[----:B------:R-:W-:Y:S01]  /*2a2b0*/  IADD3 R17, PT, PT, R102, -0x700cb87f, RZ ;  /* 0x8ff3478166117810 */ /* 0x000fe20007ffe0ff */
        /* <DEDUP_REMOVED lines=55> */
[----:B------:R-:W-:-:S05]  /*2a630*/  IMAD.WIDE.U32 R138, R6, -0x2daee0ad, RZ ;  /* 0xd2511f53068a7825 */ /* 0x000fca00078e00ff */
[----:B------:R-:W-:Y:S02]  /*2a640*/  LOP3.LUT R97, R97, R90, R139, 0x96, !PT ;  /* 0x0000005a61617212 */ /* 0x000fe400078e968b */
[----:B------:R-:W-:-:S07]  /*2a650*/  MOV R136, R138 ;  /* 0x0000008a00887202 */ /* 0x000fce0000000f00 */
.L_x_45269:
[----:B------:R-:W-:Y:S05]  /*2a660*/  BSYNC.RECONVERGENT B3 ;  /* 0x0000000000037941 */ /* 0x000fea0003800200 */
.L_x_45268:
        /* <DEDUP_REMOVED lines=9> */
.L_x_45267:
[----:B------:R-:W-:Y:S05]  /*2a700*/  BSYNC.RECONVERGENT B2 ;  /* 0x0000000000027941 */ /* 0x000fea0003800200 */
.L_x_45266:
        /* <DEDUP_REMOVED lines=20> */
.L_x_45275:
        /* <DEDUP_REMOVED lines=13> */
.L_x_45277:
[----:B------:R-:W-:Y:S05]  /*2a920*/  BSYNC.RECONVERGENT B3 ;  /* 0x0000000000037941 */ /* 0x000fea0003800200 */
.L_x_45276:
        /* <DEDUP_REMOVED lines=61> */
.L_x_45274:
[----:B------:R-:W-:Y:S05]  /*2ad00*/  BSYNC.RECONVERGENT B2 ;  /* 0x0000000000027941 */ /* 0x000fea0003800200 */
.L_x_45273:
        /* <DEDUP_REMOVED lines=9> */
.L_x_45246:
[----:B------:R-:W-:Y:S05]  /*2ada0*/  BSYNC.RECONVERGENT B1 ;  /* 0x0000000000017941 */ /* 0x000fea0003800200 */
.L_x_45223:
[----:B------:R-:W0:Y:S02]  /*2adb0*/  LDC.64 R136, c[0x0][0x3a8] ;  /* 0x0000ea00ff887b82 */ /* 0x000e240000000a00 */
[----:B0-----:R-:W-:-:S05]  /*2adc0*/  IMAD.WIDE.U32 R136, R106, 0x10, R136 ;  /* 0x000000106a887825 */ /* 0x001fca00078e0088 */
[----:B-----5:R1:W-:Y:S01]  /*2add0*/  STG.E.128 desc[UR6][R136.64], R88 ;  /* 0x0000005888007986 */ /* 0x0203e2000c101d06 */
[----:B------:R-:W-:Y:S05]  /*2ade0*/  @!P0 BRA `(.L_x_45220) ;  /* 0x00000000002c8947 */ /* 0x000fea0003800000 */
[----:B------:R-:W0:Y:S01]  /*2adf0*/  LDC.64 R138, c[0x0][0x3b0] ;  /* 0x0000ec00ff8a7b82 */ /* 0x000e220000000a00 */
[----:B-1----:R-:W-:Y:S01]  /*2ae00*/  IMAD.U32 R137, R2, 0x10000, RZ ;  /* 0x0001000002897824 */ /* 0x002fe200078e00ff */
[----:B------:R-:W-:Y:S02]  /*2ae10*/  LOP3.LUT R92, R0, 0xffff, RZ, 0xc0, !PT ;  /* 0x0000ffff005c7812 */ /* 0x000fe400078ec0ff */
[----:B------:R-:W-:Y:S02]  /*2ae20*/  LOP3.LUT R106, R3, 0xff, RZ, 0xc0, !PT ;  /* 0x000000ff036a7812 */ /* 0x000fe400078ec0ff */
[----:B------:R-:W-:-:S04]  /*2ae30*/  LOP3.LUT R137, R137, 0xff0000, RZ, 0xc0, !PT ;  /* 0x00ff000089897812 */ /* 0x000fc800078ec0ff */
[----:B------:R-:W-:Y:S02]  /*2ae40*/  LEA R137, R92, R137, 0x18 ;  /* 0x000000895c897211 */ /* 0x000fe400078ec0ff */
[----:B------:R-:W-:-:S03]  /*2ae50*/  LOP3.LUT R92, R4, 0xff, RZ, 0xc0, !PT ;  /* 0x000000ff045c7812 */ /* 0x000fc600078ec0ff */
[----:B------:R-:W-:-:S05]  /*2ae60*/  IMAD R137, R106, 0x100, R137 ;  /* 0x000001006a897824 */ /* 0x000fca00078e0289 */
[----:B------:R-:W-:Y:S01]  /*2ae70*/  IADD3 R92, PT, PT, R137, R92, RZ ;  /* 0x0000005c895c7210 */ /* 0x000fe20007ffe0ff */
[----:B0-----:R-:W-:-:S05]  /*2ae80*/  IMAD.WIDE.U32 R138, R104, 0x4, R138 ;  /* 0x00000004688a7825 */ /* 0x001fca00078e008a */
[----:B------:R2:W-:Y:S02]  /*2ae90*/  STG.E desc[UR6][R138.64], R92 ;  /* 0x0000005c8a007986 */ /* 0x0005e4000c101906 */
.L_x_45220:
[----:B------:R-:W-:Y:S05]  /*2aea0*/  BSYNC.RECONVERGENT B0 ;  /* 0x0000000000007941 */ /* 0x000fea0003800200 */
.L_x_45219:
[----:B--2---:R-:W-:Y:S01]  /*2aeb0*/  FADD.FTZ R92, RZ, R44 ;  /* 0x0000002cff5c7221 */ /* 0x004fe20000010000 */
[C---:B------:R-:W-:Y:S01]  /*2aec0*/  ISETP.GT.U32.AND P4, PT, R15.reuse, 0x3f, PT ;  /* 0x0000003f0f00780c */ /* 0x040fe20003f84070 */
[----:B------:R-:W-:Y:S01]  /*2aed0*/  UMOV UR13, 0xffffffff ;  /* 0xffffffff000d7882 */ /* 0x000fe20000000000 */
[----:B------:R-:W-:Y:S01]  /*2aee0*/  ISETP.GT.U32.AND P3, PT, R15, 0x5f, PT ;  /* 0x0000005f0f00780c */ /* 0x000fe20003f64070 */
[----:B01----:R-:W-:Y:S01]  /*2aef0*/  FADD.FTZ R137, R45, R92 ;  /* 0x0000005c2d897221 */ /* 0x003fe20000010000 */
[C---:B------:R-:W-:Y:S02]  /*2af00*/  ISETP.GT.U32.AND P2, PT, R15.reuse, 0x7f, PT ;  /* 0x0000007f0f00780c */ /* 0x040fe40003f44070 */
[C---:B------:R-:W-:Y:S01]  /*2af10*/  ISETP.GT.U32.AND P1, PT, R15.reuse, 0x9f, PT ;  /* 0x0000009f0f00780c */ /* 0x040fe20003f24070 */
        /* <DEDUP_REMOVED lines=81> */
[----:B------:R-:W-:-:S03]  /*2b430*/  FADD.FTZ R92, R47, -R106 ;  /* 0x8000006a2f5c7221 */ /* 0x000fc60000010000 */
[----:B------:R-:W-:Y:S01]  /*2b440*/  FFMA.FTZ R137, R104, R104, R137 ;  /* 0x0000006868897223 */ /* 0x000fe20000010089 */
[----:B------:R-:W-:-:S03]  /*2b450*/  FADD.FTZ R104, R49, -R106 ;  /* 0x8000006a31687221 */ /* 0x000fc60000010000 */
[----:B------:R-:W-:Y:S01]  /*2b460*/  FFMA.FTZ R137, R92, R92, R137 ;  /* 0x0000005c5c897223 */ /* 0x000fe20000010089 */
[----:B------:R-:W-:-:S04]  /*2b470*/  FADD.FTZ R92, R48, -R106 ;  /* 0x8000006a305c7221 */ /* 0x000fc80000010000 */
[----:B------:R-:W-:-:S05]  /*2b480*/  FSEL R143, R137, RZ, P5 ;  /* 0x000000ff898f7208 */ /* 0x000fca0002800000 */
        /* <DEDUP_REMOVED lines=18> */
[----:B------:R-:W-:Y:S02]  /*2b5b0*/  ISETP.NE.AND P3, PT, R139, RZ, PT ;  /* 0x000000ff8b00720c */ /* 0x000fe40003f65270 */
        /* <DEDUP_REMOVED lines=81> */
.L_x_45315:
[----:B------:R-:W-:Y:S01]  /*2bad0*/  LOP3.LUT P1, RZ, R95, 0x1f, RZ, 0xc0, !PT ;  /* 0x0000001f5fff7812 */ /* 0x000fe2000782c0ff */
[----:B------:R-:W-:Y:S01]  /*2bae0*/  FMUL.FTZ R92, R106, R106 ;  /* 0x0000006a6a5c7220 */ /* 0x000fe20000410000 */
[----:B-1----:R-:W-:Y:S01]  /*2baf0*/  FADD.FTZ R145, R138, R145 ;  /* 0x000000918a917221 */ /* 0x002fe20000010000 */
[----:B------:R-:W-:Y:S01]  /*2bb00*/  ISETP.NE.AND P0, PT, RZ, UR9, PT ;  /* 0x00000009ff007c0c */ /* 0x000fe2000bf05270 */
[----:B------:R-:W-:Y:S02]  /*2bb10*/  BSSY.RECONVERGENT B0, `(.L_x_45279) ;  /* 0x0000157000007945 */ /* 0x000fe40003800200 */
[----:B------:R-:W-:Y:S01]  /*2bb20*/  FFMA.FTZ R145, R145, R136, UR12 ;  /* 0x0000000c91917e23 */ /* 0x000fe20008010088 */
[----:B------:R-:W-:-:S05]  /*2bb30*/  FSEL R92, R92, RZ, P0 ;  /* 0x000000ff5c5c7208 */ /* 0x000fca0000000000 */
[----:B------:R-:W-:Y:S01]  /*2bb40*/  FADD.FTZ R92, R145, R92 ;  /* 0x0000005c915c7221 */ /* 0x000fe20000010000 */
[----:B------:R-:W1:Y:S03]  /*2bb50*/  @!P1 LDC.64 R140, c[0x0][0x3c0] ;  /* 0x0000f000ff8c9b82 */ /* 0x000e660000000a00 */
[----:B------:R-:W2:Y:S05]  /*2bb60*/  MUFU.RSQ R104, R92 ;  /* 0x0000005c00687308 */ /* 0x000eaa0000001400 */
        /* <DEDUP_REMOVED lines=8> */
[----:B------:R-:W-:Y:S01]  /*2bbf0*/  BSSY.RECONVERGENT B1, `(.L_x_45281) ;  /* 0x000001f000017945 */ /* 0x000fe20003800200 */
[----:B------:R-:W-:Y:S02]  /*2bc00*/  FSEL R106, R106, RZ, !P0 ;  /* 0x000000ff6a6a7208 */ /* 0x000fe40004000000 */
        /* <DEDUP_REMOVED lines=29> */
.L_x_45282:
[----:B------:R-:W-:Y:S05]  /*2bde0*/  BSYNC.RECONVERGENT B1 ;  /* 0x0000000000017941 */ /* 0x000fea0003800200 */
.L_x_45281:
[----:B------:R-:W-:Y:S01]  /*2bdf0*/  ISETP.NE.AND P0, PT, R107, RZ, PT ;  /* 0x000000ff6b00720c */ /* 0x000fe20003f05270 */
[----:B------:R-:W-:-:S12]  /*2be00*/  BSSY.RECONVERGENT B1, `(.L_x_45283) ;  /* 0x000001a000017945 */ /* 0x000fd80003800200 */
[----:B------:R-:W-:Y:S05]  /*2be10*/  @!P0 BRA `(.L_x_45284) ;  /* 0x0000000000608947 */ /* 0x000fea0003800000 */
[----:B------:R-:W1:Y:S01]  /*2be20*/  LDC.64 R146, c[0x0][0x428] ;  /* 0x00010a00ff927b82 */ /* 0x000e620000000a00 */
[--C-:B------:R-:W-:Y:S01]  /*2be30*/  FADD.FTZ R141, R48, -R106.reuse ;  /* 0x8000006a308d7221 */ /* 0x100fe20000010000 */
[--C-:B------:R-:W-:Y:S01]  /*2be40*/  FADD.FTZ R145, R49, -R106.reuse ;  /* 0x8000006a31917221 */ /* 0x100fe20000010000 */
[--C-:B------:R-:W-:Y:S01]  /*2be50*/  FADD.FTZ R137, R50, -R106.reuse ;  /* 0x8000006a32897221 */ /* 0x100fe20000010000 */
[----:B------:R-:W-:Y:S01]  /*2be60*/  FADD.FTZ R143, R51, -R106 ;  /* 0x8000006a338f7221 */ /* 0x000fe20000010000 */
[----:B------:R-:W-:Y:S02]  /*2be70*/  HADD2.F32 R139, -RZ, R118.H0_H0 ;  /* 0x20000076ff8b7230 */ /* 0x000fe40000004100 */
[C---:B------:R-:W-:Y:S01]  /*2be80*/  FMUL.FTZ R141, R104.reuse, R141 ;  /* 0x0000008d688d7220 */ /* 0x040fe20000410000 */
[----:B0-----:R-:W-:Y:S02]  /*2be90*/  HADD2.F32 R92, -RZ, R36.H0_H0 ;  /* 0x20000024ff5c7230 */ /* 0x001fe40000004100 */
        /* <DEDUP_REMOVED lines=13> */
[----:B-1----:R-:W-:-:S04]  /*2bf70*/  IMAD.WIDE.U32 R146, R105, 0x10, R146 ;  /* 0x0000001069927825 */ /* 0x002fc800078e0092 */
[----:B------:R-:W-:Y:S01]  /*2bf80*/  VIADD R105, R105, 0x20 ;  /* 0x0000002069697836 */ /* 0x000fe20000000000 */
[----:B------:R1:W-:Y:S06]  /*2bf90*/  STG.E.128 desc[UR6][R146.64], R92 ;  /* 0x0000005c92007986 */ /* 0x0003ec000c101d06 */
.L_x_45284:
[----:B------:R-:W-:Y:S05]  /*2bfa0*/  BSYNC.RECONVERGENT B1 ;  /* 0x0000000000017941 */ /* 0x000fea0003800200 */
.L_x_45283:
        /* <DEDUP_REMOVED lines=27> */
.L_x_45286:
[----:B------:R-:W-:Y:S05]  /*2c160*/  BSYNC.RECONVERGENT B1 ;  /* 0x0000000000017941 */ /* 0x000fea0003800200 */
.L_x_45285:
[----:B------:R-:W-:Y:S01]  /*2c170*/  ISETP.NE.AND P0, PT, R109, RZ, PT ;  /* 0x000000ff6d00720c */ /* 0x000fe20003f05270 */
[----:B------:R-:W-:-:S12]  /*2c180*/  BSSY.RECONVERGENT B1, `(.L_x_45287) ;  /* 0x000001a000017945 */ /* 0x000fd80003800200 */
[----:B------:R-:W-:Y:S05]  /*2c190*/  @!P0 BRA `(.L_x_45288) ;  /* 0x0000000000608947 */ /* 0x000fea0003800000 */
[----:B------:R-:W3:Y:S01]  /*2c1a0*/  LDC.64 R144, c[0x0][0x428] ;  /* 0x00010a00ff907b82 */ /* 0x000ee20000000a00 */
[--C-:B------:R-:W-:Y:S01]  /*2c1b0*/  FADD.FTZ R139, R56, -R106.reuse ;  /* 0x8000006a388b7221 */ /* 0x100fe20000010000 */
[--C-:B------:R-:W-:Y:S01]  /*2c1c0*/  FADD.FTZ R143, R57, -R106.reuse ;  /* 0x8000006a398f7221 */ /* 0x100fe20000010000 */
[--C-:B------:R-:W-:Y:S01]  /*2c1d0*/  FADD.FTZ R109, R58, -R106.reuse ;  /* 0x8000006a3a6d7221 */ /* 0x100fe20000010000 */
[----:B------:R-:W-:Y:S01]  /*2c1e0*/  FADD.FTZ R141, R59, -R106 ;  /* 0x8000006a3b8d7221 */ /* 0x000fe20000010000 */
[----:B------:R-:W-:Y:S02]  /*2c1f0*/  HADD2.F32 R137, -RZ, R122.H0_H0 ;  /* 0x2000007aff897230 */ /* 0x000fe40000004100 */
[C---:B------:R-:W-:Y:S01]  /*2c200*/  FMUL.FTZ R139, R104.reuse, R139 ;  /* 0x0000008b688b7220 */ /* 0x040fe20000410000 */
[----:B012---:R-:W-:Y:S02]  /*2c210*/  HADD2.F32 R92, -RZ, R32.H0_H0 ;  /* 0x20000020ff5c7230 */ /* 0x007fe40000004100 */
        /* <DEDUP_REMOVED lines=13> */
[----:B---3--:R-:W-:-:S04]  /*2c2f0*/  IMAD.WIDE.U32 R144, R105, 0x10, R144 ;  /* 0x0000001069907825 */ /* 0x008fc800078e0090 */
[----:B------:R-:W-:Y:S01]  /*2c300*/  VIADD R105, R105, 0x20 ;  /* 0x0000002069697836 */ /* 0x000fe20000000000 */
[----:B------:R3:W-:Y:S06]  /*2c310*/  STG.E.128 desc[UR6][R144.64], R92 ;  /* 0x0000005c90007986 */ /* 0x0007ec000c101d06 */
.L_x_45288:
[----:B------:R-:W-:Y:S05]  /*2c320*/  BSYNC.RECONVERGENT B1 ;  /* 0x0000000000017941 */ /* 0x000fea0003800200 */
.L_x_45287:
[----:B------:R-:W-:Y:S01]  /*2c330*/  ISETP.NE.AND P0, PT, R110, RZ, PT ;  /* 0x000000ff6e00720c */ /* 0x000fe20003f05270 */
[----:B------:R-:W-:-:S12]  /*2c340*/  BSSY.RECONVERGENT B1, `(.L_x_45289) ;  /* 0x000001a000017945 */ /* 0x000fd80003800200 */
[----:B------:R-:W-:Y:S05]  /*2c350*/  @!P0 BRA `(.L_x_45290) ;  /* 0x0000000000608947 */ /* 0x000fea0003800000 */
[----:B---3--:R-:W3:Y:S01]  /*2c360*/  LDC.64 R144, c[0x0][0x428] ;  /* 0x00010a00ff907b82 */ /* 0x008ee20000000a00 */
        /* <DEDUP_REMOVED lines=20> */
[C---:B---3--:R-:W-:Y:S01]  /*2c4b0*/  IMAD.WIDE.U32 R144, R105.reuse, 0x10, R144 ;  /* 0x0000001069907825 */ /* 0x048fe200078e0090 */
[----:B------:R-:W-:-:S04]  /*2c4c0*/  IADD3 R105, PT, PT, R105, 0x20, RZ ;  /* 0x0000002069697810 */ /* 0x000fc80007ffe0ff */
[----:B------:R4:W-:Y:S03]  /*2c4d0*/  STG.E.128 desc[UR6][R144.64], R92 ;  /* 0x0000005c90007986 */ /* 0x0009e6000c101d06 */
.L_x_45290:
[----:B------:R-:W-:Y:S05]  /*2c4e0*/  BSYNC.RECONVERGENT B1 ;  /* 0x0000000000017941 */ /* 0x000fea0003800200 */
.L_x_45289:
[----:B------:R-:W-:Y:S01]  /*2c4f0*/  ISETP.NE.AND P0, PT, R111, RZ, PT ;  /* 0x000000ff6f00720c */ /* 0x000fe20003f05270 */
[----:B------:R-:W-:-:S12]  /*2c500*/  BSSY.RECONVERGENT B1, `(.L_x_45291) ;  /* 0x000001a000017945 */ /* 0x000fd80003800200 */
[----:B------:R-:W-:Y:S05]  /*2c510*/  @!P0 BRA `(.L_x_45292) ;  /* 0x0000000000608947 */ /* 0x000fea0003800000 */
[----:B------:R-:W5:Y:S01]  /*2c520*/  LDC.64 R142, c[0x0][0x428] ;  /* 0x00010a00ff8e7b82 */ /* 0x000f620000000a00 */
[--C-:B------:R-:W-:Y:S01]  /*2c530*/  FADD.FTZ R137, R64, -R106.reuse ;  /* 0x8000006a40897221 */ /* 0x100fe20000010000 */
[--C-:B------:R-:W-:Y:S01]  /*2c540*/  FADD.FTZ R141, R65, -R106.reuse ;  /* 0x8000006a418d7221 */ /* 0x100fe20000010000 */
[--C-:B------:R-:W-:Y:S01]  /*2c550*/  FADD.FTZ R109, R66, -R106.reuse ;  /* 0x8000006a426d7221 */ /* 0x100fe20000010000 */
[----:B------:R-:W-:Y:S01]  /*2c560*/  FADD.FTZ R139, R67, -R106 ;  /* 0x8000006a438b7221 */ /* 0x000fe20000010000 */
[----:B------:R-:W-:Y:S02]  /*2c570*/  HADD2.F32 R111, -RZ, R126.H0_H0 ;  /* 0x2000007eff6f7230 */ /* 0x000fe40000004100 */
[C---:B------:R-:W-:Y:S01]  /*2c580*/  FMUL.FTZ R137, R104.reuse, R137 ;  /* 0x0000008968897220 */ /* 0x040fe20000410000 */
[----:B01234-:R-:W-:Y:S02]  /*2c590*/  HADD2.F32 R92, -RZ, R28.H0_H0 ;  /* 0x2000001cff5c7230 */ /* 0x01ffe40000004100 */
        /* <DEDUP_REMOVED lines=13> */
[----:B-----5:R-:W-:-:S04]  /*2c670*/  IMAD.WIDE.U32 R142, R105, 0x10, R142 ;  /* 0x00000010698e7825 */ /* 0x020fc800078e008e */
[----:B------:R-:W-:Y:S01]  /*2c680*/  VIADD R105, R105, 0x20 ;  /* 0x0000002069697836 */ /* 0x000fe20000000000 */
[----:B------:R0:W-:Y:S06]  /*2c690*/  STG.E.128 desc[UR6][R142.64], R92 ;  /* 0x0000005c8e007986 */ /* 0x0001ec000c101d06 */
.L_x_45292:
[----:B------:R-:W-:Y:S05]  /*2c6a0*/  BSYNC.RECONVERGENT B1 ;  /* 0x0000000000017941 */ /* 0x000fea0003800200 */
.L_x_45291:
[----:B------:R-:W-:Y:S01]  /*2c6b0*/  ISETP.NE.AND P0, PT, R112, RZ, PT ;  /* 0x000000ff7000720c */ /* 0x000fe20003f05270 */
[----:B------:R-:W-:-:S12]  /*2c6c0*/  BSSY.RECONVERGENT B1, `(.L_x_45293) ;  /* 0x000001a000017945 */ /* 0x000fd80003800200 */
[----:B------:R-:W-:Y:S05]  /*2c6d0*/  @!P0 BRA `(.L_x_45294) ;  /* 0x0000000000608947 */ /* 0x000fea0003800000 */
[----:B0-----:R-:W0:Y:S01]  /*2c6e0*/  LDC.64 R142, c[0x0][0x428] ;  /* 0x00010a00ff8e7b82 */ /* 0x001e220000000a00 */
[--C-:B------:R-:W-:Y:S01]  /*2c6f0*/  FADD.FTZ R137, R68, -R106.reuse ;  /* 0x8000006a44897221 */ /* 0x100fe20000010000 */
[--C-:B------:R-:W-:Y:S01]  /*2c700*/  FADD.FTZ R141, R69, -R106.reuse ;  /* 0x8000006a458d7221 */ /* 0x100fe20000010000 */
[--C-:B------:R-:W-:Y:S01]  /*2c710*/  FADD.FTZ R109, R70, -R106.reuse ;  /* 0x8000006a466d7221 */ /* 0x100fe20000010000 */
[----:B------:R-:W-:Y:S01]  /*2c720*/  FADD.FTZ R139, R71, -R106 ;  /* 0x8000006a478b7221 */ /* 0x000fe20000010000 */
[----:B------:R-:W-:Y:S02]  /*2c730*/  HADD2.F32 R111, -RZ, R128.H0_H0 ;  /* 0x20000080ff6f7230 */ /* 0x000fe40000004100 */
[C---:B------:R-:W-:Y:S01]  /*2c740*/  FMUL.FTZ R137, R104.reuse, R137 ;  /* 0x0000008968897220 */ /* 0x040fe20000410000 */
[----:B-1234-:R-:W-:Y:S02]  /*2c750*/  HADD2.F32 R92, -RZ, R26.H0_H0 ;  /* 0x2000001aff5c7230 */ /* 0x01efe40000004100 */
        /* <DEDUP_REMOVED lines=16> */
.L_x_45294:
[----:B------:R-:W-:Y:S05]  /*2c860*/  BSYNC.RECONVERGENT B1 ;  /* 0x0000000000017941 */ /* 0x000fea0003800200 */
.L_x_45293:
        /* <DEDUP_REMOVED lines=27> */
.L_x_45296:
[----:B------:R-:W-:Y:S05]  /*2ca20*/  BSYNC.RECONVERGENT B1 ;  /* 0x0000000000017941 */ /* 0x000fea0003800200 */
.L_x_45295:
        /* <DEDUP_REMOVED lines=27> */
.L_x_45298:
[----:B------:R-:W-:Y:S05]  /*2cbe0*/  BSYNC.RECONVERGENT B1 ;  /* 0x0000000000017941 */ /* 0x000fea0003800200 */
.L_x_45297:
        /* <DEDUP_REMOVED lines=27> */
.L_x_45300:
[----:B------:R-:W-:Y:S05]  /*2cda0*/  BSYNC.RECONVERGENT B1 ;  /* 0x0000000000017941 */ /* 0x000fea0003800200 */
.L_x_45299:
        /* <DEDUP_REMOVED lines=27> */
.L_x_45302:
[----:B------:R-:W-:Y:S05]  /*2cf60*/  BSYNC.RECONVERGENT B1 ;  /* 0x0000000000017941 */ /* 0x000fea0003800200 */
.L_x_45301:
[----:B------:R-:W-:-:S13]  /*2cf70*/  ISETP.NE.AND P0, PT, R117, RZ, PT ;  /* 0x000000ff7500720c */ /* 0x000fda0003f05270 */
[----:B------:R-:W-:Y:S05]  /*2cf80*/  @!P0 BRA `(.L_x_45280) ;  /* 0x00000000003c8947 */ /* 0x000fea0003800000 */
[----:B------:R-:W5:Y:S01]  /*2cf90*/  LDC.64 R110, c[0x0][0x428] ;  /* 0x00010a00ff6e7b82 */ /* 0x000f620000000a00 */
[--C-:B01234-:R-:W-:Y:S01]  /*2cfa0*/  FADD.FTZ R93, R88, -R106.reuse ;  /* 0x8000006a585d7221 */ /* 0x11ffe20000010000 */
        /* <DEDUP_REMOVED lines=11> */
[----:B-----5:R-:W-:-:S05]  /*2d060*/  IMAD.WIDE.U32 R110, R105, 0x10, R110 ;  /* 0x00000010696e7825 */ /* 0x020fca00078e006e */
[----:B------:R0:W-:Y:S02]  /*2d070*/  STG.E.128 desc[UR6][R110.64], R92 ;  /* 0x0000005c6e007986 */ /* 0x0001e4000c101d06 */
.L_x_45280:
[----:B------:R-:W-:Y:S05]  /*2d080*/  BSYNC.RECONVERGENT B0 ;  /* 0x0000000000007941 */ /* 0x000fea0003800200 */
.L_x_45279:
[----:B01234-:R-:W0:Y:S02]  /*2d090*/  LDC.64 R92, c[0x0][0x380] ;  /* 0x0000e000ff5c7b82 */ /* 0x01fe240000000a00 */
[----:B0-----:R-:W-:-:S05]  /*2d0a0*/  IMAD R101, R92, 0x4, R101 ;  /* 0x000000045c657824 */ /* 0x001fca00078e0265 */
[----:B------:R-:W-:-:S13]  /*2d0b0*/  ISETP.GE.AND P0, PT, R101, R93, PT ;  /* 0x0000005d6500720c */ /* 0x000fda0003f06270 */
[----:B------:R-:W-:Y:S05]  /*2d0c0*/  @!P0 BRA `(.L_x_45303) ;  /* 0xfffffd48002c8947 */ /* 0x000fea000383ffff */
[----:B------:R-:W-:Y:S05]  /*2d0d0*/  EXIT ;  /* 0x000000000000794d */ /* 0x000fea0003800000 */
.L_x_45278:
[----:B------:R-:W-:Y:S01]  /*2d0e0*/  HFMA2 R104, -RZ, RZ, 0, 5.9604644775390625e-08 ;  /* 0x00000001ff687431 */ /* 0x000fe200000001ff */
[----:B------:R-:W-:Y:S01]  /*2d0f0*/  BSSY B0, `(.L_x_45304) ;  /* 0x0000006000007945 */ /* 0x000fe20003800000 */
[----:B------:R-:W-:Y:S01]  /*2d100*/  IMAD.MOV.U32 R137, RZ, RZ, 0x1f ;  /* 0x0000001fff897424 */ /* 0x000fe200078e00ff */
[----:B------:R-:W-:-:S07]  /*2d110*/  MOV R92, 0xffffffff ;  /* 0xffffffff005c7802 */ /* 0x000fce0000000f00 */
[----:B-----5:R-:W-:Y:S05]  /*2d120*/  WARPSYNC.COLLECTIVE R92, `(.L_x_45305) ;  /* 0x000000005c087348 */ /* 0x020fea0003c00000 */
[----:B------:R0:W1:Y:S02]  /*2d130*/  SHFL.BFLY P6, R145, R143, R104, R137 ;  /* 0x0c0000688f917389 */ /* 0x00006400000c0089 */
[----:B01---5:R-:W-:Y:S05]  /*2d140*/  ENDCOLLECTIVE ;  /* 0x000000000000791b */ /* 0x023fea0003800000 */
.L_x_45305:
[----:B------:R-:W-:Y:S05]  /*2d150*/  BSYNC B0 ;  /* 0x0000000000007941 */ /* 0x000fea0003800000 */
.L_x_45304:
[----:B------:R-:W-:Y:S02]  /*2d160*/  HFMA2 R137, -RZ, RZ, 0, 1.847743988037109375e-06 ;  /* 0x0000001fff897431 */ /* 0x000fe400000001ff */
[----:B------:R-:W-:Y:S01]  /*2d170*/  FADD.FTZ R143, R143, R145 ;  /* 0x000000918f8f7221 */ /* 0x000fe20000010000 */
[----:B------:R-:W-:Y:S01]  /*2d180*/  IMAD.MOV.U32 R104, RZ, RZ, 0x2 ;  /* 0x00000002ff687424 */ /* 0x000fe200078e00ff */
[----:B------:R-:W0:Y:S01]  /*2d190*/  LDC R136, c[0x0][0x400] ;  /* 0x00010000ff887b82 */ /* 0x000e220000000800 */
[----:B------:R-:W-:-:S07]  /*2d1a0*/  IMAD.MOV.U32 R92, RZ, RZ, -0x1 ;  /* 0xffffffffff5c7424 */ /* 0x000fce00078e00ff */
[----:B0-----:R-:W-:Y:S05]  /*2d1b0*/  WARPSYNC.COLLECTIVE R92, `(.L_x_45306) ;  /* 0x000000005c087348 */ /* 0x001fea0003c00000 */
[----:B------:R1:W2:Y:S02]  /*2d1c0*/  SHFL.BFLY P6, R145, R143, R104, R137 ;  /* 0x0c0000688f917389 */ /* 0x0002a400000c0089 */
[----:B012---:R-:W-:Y:S05]  /*2d1d0*/  ENDCOLLECTIVE ;  /* 0x000000000000791b */ /* 0x007fea0003800000 */
.L_x_45306:
[----:B------:R-:W-:Y:S02]  /*2d1e0*/  IMAD.MOV.U32 R104, RZ, RZ, 0x4 ;  /* 0x00000004ff687424 */ /* 0x000fe400078e00ff */
[----:B------:R-:W-:-:S05]  /*2d1f0*/  FADD.FTZ R146, R143, R145 ;  /* 0x000000918f927221 */ /* 0x000fca0000010000 */
[----:B------:R-:W-:-:S07]  /*2d200*/  MOV R143, R146 ;  /* 0x00000092008f7202 */ /* 0x000fce0000000f00 */
[----:B------:R-:W-:Y:S05]  /*2d210*/  WARPSYNC.COLLECTIVE R92, `(.L_x_45307) ;  /* 0x000000005c087348 */ /* 0x000fea0003c00000 */
[----:B------:R0:W1:Y:S02]  /*2d220*/  SHFL.BFLY P6, R145, R143, R104, R137 ;  /* 0x0c0000688f917389 */ /* 0x00006400000c0089 */
[----:B01----:R-:W-:Y:S05]  /*2d230*/  ENDCOLLECTIVE ;  /* 0x000000000000791b */ /* 0x003fea0003800000 */
.L_x_45307:
[----:B------:R-:W-:Y:S02]  /*2d240*/  IMAD.MOV.U32 R104, RZ, RZ, 0x8 ;  /* 0x00000008ff687424 */ /* 0x000fe400078e00ff */
[----:B------:R-:W-:-:S05]  /*2d250*/  FADD.FTZ R147, R146, R145 ;  /* 0x0000009192937221 */ /* 0x000fca0000010000 */
[----:B------:R-:W-:-:S07]  /*2d260*/  MOV R143, R147 ;  /* 0x00000093008f7202 */ /* 0x000fce0000000f00 */
[----:B------:R-:W-:Y:S05]  /*2d270*/  WARPSYNC.COLLECTIVE R92, `(.L_x_45308) ;  /* 0x000000005c087348 */ /* 0x000fea0003c00000 */
[----:B------:R0:W1:Y:S02]  /*2d280*/  SHFL.BFLY P6, R145, R143, R104, R137 ;  /* 0x0c0000688f917389 */ /* 0x00006400000c0089 */
[----:B01----:R-:W-:Y:S05]  /*2d290*/  ENDCOLLECTIVE ;  /* 0x000000000000791b */ /* 0x003fea0003800000 */
.L_x_45308:
[----:B------:R-:W-:Y:S02]  /*2d2a0*/  IMAD.MOV.U32 R104, RZ, RZ, 0x10 ;  /* 0x00000010ff687424 */ /* 0x000fe400078e00ff */
[----:B------:R-:W-:-:S05]  /*2d2b0*/  FADD.FTZ R144, R147, R145 ;  /* 0x0000009193907221 */ /* 0x000fca0000010000 */
[----:B------:R-:W-:-:S07]  /*2d2c0*/  MOV R143, R144 ;  /* 0x00000090008f7202 */ /* 0x000fce0000000f00 */
[----:B------:R-:W-:Y:S05]  /*2d2d0*/  WARPSYNC.COLLECTIVE R92, `(.L_x_45309) ;  /* 0x000000005c087348 */ /* 0x000fea0003c00000 */
[----:B------:R0:W1:Y:S02]  /*2d2e0*/  SHFL.BFLY P6, R145, R143, R104, R137 ;  /* 0x0c0000688f917389 */ /* 0x00006400000c0089 */
[----:B01----:R-:W-:Y:S05]  /*2d2f0*/  ENDCOLLECTIVE ;  /* 0x000000000000791b */ /* 0x003fea0003800000 */
.L_x_45309:
[----:B------:R-:W-:Y:S02]  /*2d300*/  HFMA2 R104, -RZ, RZ, 0, 5.9604644775390625e-08 ;  /* 0x00000001ff687431 */ /* 0x000fe400000001ff */
        /* <DEDUP_REMOVED lines=9> */
[----:B------:R-:W-:-:S04]  /*2d3a0*/  FFMA.FTZ R145, R145, R145, R144 ;  /* 0x0000009191917223 */ /* 0x000fc80000010090 */
[----:B------:R-:W-:Y:S01]  /*2d3b0*/  FFMA.FTZ R145, R92, R92, R145 ;  /* 0x0000005c5c917223 */ /* 0x000fe20000010091 */
[----:B------:R-:W-:-:S04]  /*2d3c0*/  FADD.FTZ R92, R48, -R106 ;  /* 0x8000006a305c7221 */ /* 0x000fc80000010000 */
[----:B------:R-:W-:-:S05]  /*2d3d0*/  FSEL R143, R145, RZ, P5 ;  /* 0x000000ff918f7208 */ /* 0x000fca0002800000 */
[----:B------:R-:W-:Y:S01]  /*2d3e0*/  FFMA.FTZ R137, R92, R92, R143 ;  /* 0x0000005c5c897223 */ /* 0x000fe2000001008f */
[----:B------:R-:W-:-:S04]  /*2d3f0*/  FADD.FTZ R92, R49, -R106 ;  /* 0x8000006a315c7221 */ /* 0x000fc80000010000 */
[----:B------:R-:W-:Y:S01]  /*2d400*/  FFMA.FTZ R92, R92, R92, R137 ;  /* 0x0000005c5c5c7223 */ /* 0x000fe20000010089 */
[----:B------:R-:W-:-:S04]  /*2d410*/  FADD.FTZ R137, R50, -R106 ;  /* 0x8000006a32897221 */ /* 0x000fc80000010000 */
[----:B------:R-:W-:Y:S01]  /*2d420*/  FFMA.FTZ R92, R137, R137, R92 ;  /* 0x00000089895c7223 */ /* 0x000fe2000001005c */
[----:B------:R-:W-:-:S04]  /*2d430*/  FADD.FTZ R137, R51, -R106 ;  /* 0x8000006a33897221 */ /* 0x000fc80000010000 */
[----:B------:R-:W-:Y:S01]  /*2d440*/  @P4 FFMA.FTZ R143, R137, R137, R92 ;  /* 0x00000089898f4223 */ /* 0x000fe2000001005c */
[----:B------:R-:W-:Y:S01]  /*2d450*/  FADD.FTZ R92, R52, -R106 ;  /* 0x8000006a345c7221 */ /* 0x000fe20000010000 */
[----:B------:R-:W-:-:S03]  /*2d460*/  ISETP.NE.AND P4, PT, R138, RZ, PT ;  /* 0x000000ff8a00720c */ /* 0x000fc60003f85270 */
        /* <DEDUP_REMOVED lines=88> */
.L_x_45310:
[----:B------:R-:W-:Y:S02]  /*2d9f0*/  HFMA2 R104, -RZ, RZ, 0, 1.1920928955078125e-07 ;  /* 0x00000002ff687431 */ /* 0x000fe400000001ff */
[----:B------:R-:W-:-:S04]  /*2da00*/  FADD.FTZ R141, R143, R145 ;  /* 0x000000918f8d7221 */ /* 0x000fc80000010000 */
[----:B------:R-:W-:-:S07]  /*2da10*/  IMAD.MOV.U32 R143, RZ, RZ, R141 ;  /* 0x000000ffff8f7224 */ /* 0x000fce00078e008d */
[----:B------:R-:W-:Y:S05]  /*2da20*/  WARPSYNC.COLLECTIVE R92, `(.L_x_45311) ;  /* 0x000000005c087348 */ /* 0x000fea0003c00000 */
[----:B------:R0:W1:Y:S02]  /*2da30*/  SHFL.BFLY P6, R145, R143, R104, R137 ;  /* 0x0c0000688f917389 */ /* 0x00006400000c0089 */
[----:B01----:R-:W-:Y:S05]  /*2da40*/  ENDCOLLECTIVE ;  /* 0x000000000000791b */ /* 0x003fea0003800000 */
.L_x_45311:
[----:B------:R-:W-:Y:S01]  /*2da50*/  MOV R104, 0x4 ;  /* 0x0000000400687802 */ /* 0x000fe20000000f00 */
[----:B------:R-:W-:-:S04]  /*2da60*/  FADD.FTZ R140, R141, R145 ;  /* 0x000000918d8c7221 */ /* 0x000fc80000010000 */
[----:B------:R-:W-:-:S07]  /*2da70*/  IMAD.MOV.U32 R143, RZ, RZ, R140 ;  /* 0x000000ffff8f7224 */ /* 0x000fce00078e008c */
[----:B------:R-:W-:Y:S05]  /*2da80*/  WARPSYNC.COLLECTIVE R92, `(.L_x_45312) ;  /* 0x000000005c087348 */ /* 0x000fea0003c00000 */
[----:B------:R0:W1:Y:S02]  /*2da90*/  SHFL.BFLY P6, R145, R143, R104, R137 ;  /* 0x0c0000688f917389 */ /* 0x00006400000c0089 */
[----:B01----:R-:W-:Y:S05]  /*2daa0*/  ENDCOLLECTIVE ;  /* 0x000000000000791b */ /* 0x003fea0003800000 */
.L_x_45312:
[----:B------:R-:W-:Y:S02]  /*2dab0*/  HFMA2 R104, -RZ, RZ, 0, 4.76837158203125e-07 ;  /* 0x00000008ff687431 */ /* 0x000fe400000001ff */
[----:B------:R-:W-:-:S04]  /*2dac0*/  FADD.FTZ R139, R140, R145 ;  /* 0x000000918c8b7221 */ /* 0x000fc80000010000 */
[----:B------:R-:W-:-:S07]  /*2dad0*/  IMAD.MOV.U32 R143, RZ, RZ, R139 ;  /* 0x000000ffff8f7224 */ /* 0x000fce00078e008b */
[----:B------:R-:W-:Y:S05]  /*2dae0*/  WARPSYNC.COLLECTIVE R92, `(.L_x_45313) ;  /* 0x000000005c087348 */ /* 0x000fea0003c00000 */
[----:B------:R0:W1:Y:S02]  /*2daf0*/  SHFL.BFLY P6, R145, R143, R104, R137 ;  /* 0x0c0000688f917389 */ /* 0x00006400000c0089 */
[----:B01----:R-:W-:Y:S05]  /*2db00*/  ENDCOLLECTIVE ;  /* 0x000000000000791b */ /* 0x003fea0003800000 */
.L_x_45313:
[----:B------:R-:W-:Y:S01]  /*2db10*/  MOV R104, 0x10 ;  /* 0x0000001000687802 */ /* 0x000fe20000000f00 */
[----:B------:R-:W-:-:S04]  /*2db20*/  FADD.FTZ R138, R139, R145 ;  /* 0x000000918b8a7221 */ /* 0x000fc80000010000 */
[----:B------:R-:W-:-:S07]  /*2db30*/  IMAD.MOV.U32 R143, RZ, RZ, R138 ;  /* 0x000000ffff8f7224 */ /* 0x000fce00078e008a */
[----:B------:R-:W-:Y:S05]  /*2db40*/  WARPSYNC.COLLECTIVE R92, `(.L_x_45314) ;  /* 0x000000005c087348 */ /* 0x000fea0003c00000 */
[----:B------:R0:W1:Y:S02]  /*2db50*/  SHFL.BFLY P6, R145, R143, R104, R137 ;  /* 0x0c0000688f917389 */ /* 0x00006400000c0089 */
[----:B01----:R-:W-:Y:S05]  /*2db60*/  ENDCOLLECTIVE ;  /* 0x000000000000791b */ /* 0x003fea0003800000 */
.L_x_45314:
[----:B------:R-:W-:Y:S05]  /*2db70*/  BRA `(.L_x_45315) ;  /* 0xffffffdc00d47947 */ /* 0x000fea000383ffff */
.L_x_45316:
        /* <DEDUP_REMOVED lines=16> */
.L_x_54466:


//--------------------- .text._ZN10layer_norm13ln_fwd_kernelINS_13Kernel_traitsI6__halfffffjLj1536ELj1ELj4ELj1ELj16ENS_18Kernel_traits_baseILj1536ES2_ffffjLj128EEEEELb1ELb0ELb1ELb1EEEvNS_9FwdParamsE --------------------------
	.section	.text._ZN10layer_norm13ln_fwd_kernelINS_13Kernel_traitsI6__halfffffjLj1536ELj1ELj4ELj1ELj16ENS_18Kernel_traits_baseILj1536ES2_ffffjLj128EEEEELb1ELb0ELb1ELb1EEEvNS_9FwdParamsE,"ax",@progbits
	.align	128
        .global         _ZN10layer_norm13ln_fwd_kernelINS_13Kernel_traitsI6__halfffffjLj1536ELj1ELj4ELj1ELj16ENS_18Kernel_traits_baseILj1536ES2_ffffjLj128EEEEELb1ELb0ELb1ELb1EEEvNS_9FwdParamsE
        .type           _ZN10layer_norm13ln_fwd_kernelINS_13Kernel_traitsI6__halfffffjLj1536ELj1ELj4ELj1ELj16ENS_18Kernel_traits_baseILj1536ES2_ffffjLj128EEEEELb1ELb0ELb1ELb1EEEvNS_9FwdParamsE,@function
        .size           _ZN10layer_norm13ln_fwd_kernelINS_13Kernel_traitsI6__halfffffjLj1536ELj1ELj4ELj1ELj16ENS_18Kernel_traits_baseILj1536ES2_ffffjLj128EEEEELb1ELb0ELb1ELb1EEEvNS_9FwdParamsE,(.L_x_54467 - _ZN10layer_norm13ln_fwd_kernelINS_13Kernel_traitsI6__halfffffjLj1536ELj1ELj4ELj1ELj16ENS_18Kernel_traits_baseILj1536ES2_ffffjLj128EEEEELb1ELb0ELb1ELb1EEEvNS_9FwdParamsE)
        .other          _ZN10layer_norm13ln_fwd_kernelINS_13Kernel_traitsI6__halfffffjLj1536ELj1ELj4ELj1ELj16ENS_18Kernel_traits_baseILj1536ES2_ffffjLj128EEEEELb1ELb0ELb1ELb1EEEvNS_9FwdParamsE,@"STO_CUDA_ENTRY STV_DEFAULT"
_ZN10layer_norm13ln_fwd_kernelINS_13Kernel_traitsI6__halfffffjLj1536ELj1ELj4ELj1ELj16ENS_18Kernel_traits_baseILj1536ES2_ffffjLj128EEEEELb1ELb0ELb1ELb1EEEvNS_9FwdParamsE:
.text._ZN10layer_norm13ln_fwd_kernelINS_13Kernel_traitsI6__halfffffjLj1536ELj1ELj4ELj1ELj16ENS_18Kernel_traits_baseILj1536ES2_ffffjLj128EEEEELb1ELb0ELb1ELb1EEEvNS_9FwdParamsE:
        /* <DEDUP_REMOVED lines=22> */
[----:B-1----:R-:W-:-:S05]  /*0160*/  @P0 IADD3 R8, P1, PT, R2, R7, RZ ;  /* 0x0000000702080210 */ /* 0x002fca0007f3e0ff */
        /* <DEDUP_REMOVED lines=54> */
.L_x_45317:
        /* <DEDUP_REMOVED lines=11> */
[----:B------:R-:W-:Y:S01]  /*0580*/  CS2R R96, SRZ ;  /* 0x0000000000607805 */ /* 0x000fe2000001ff00 */
[----:B0-----:R-:W-:-:S05]  /*0590*/  IMAD.WIDE.U32 R32, R4, 0x8, R20 ;  /* 0x0000000804207825 */ /* 0x001fca00078e0014 */
        /* <DEDUP_REMOVED lines=13> */
.L_x_45318:
[----:B------:R-:W1:Y:S02]  /*0670*/  LDCU UR4, c[0x0][0x384] ;  /* 0x00007080ff0477ac */ /* 0x000e640008000800 */
[----:B-1----:R-:W-:-:S13]  /*0680*/  ISETP.GE.AND P0, PT, R3, UR4, PT ;  /* 0x0000000403007c0c */ /* 0x002fda000bf06270 */
[----:B------:R-:W-:Y:S05]  /*0690*/  @P0 EXIT ;  /* 0x000000000000094d */ /* 0x000fea0003800000 */
[--C-:B-----5:R-:W-:Y:S01]  /*06a0*/  IMAD.MOV.U32 R115, RZ, RZ, R21.reuse ;  /* 0x000000ffff737224 */ /* 0x120fe200078e0015 */
[--C-:B------:R-:W-:Y:S01]  /*06b0*/  SHF.R.U64 R116, R20, 0x10, R21.reuse ;  /* 0x0000001014747819 */ /* 0x100fe20000001215 */
[----:B------:R-:W-:Y:S01]  /*06c0*/  IMAD.MOV.U32 R127, RZ, RZ, R36 ;  /* 0x000000ffff7f7224 */ /* 0x000fe200078e0024 */
[----:B------:R-:W-:Y:S01]  /*06d0*/  SHF.R.U32.HI R117, RZ, 0x10, R21 ;  /* 0x00000010ff757819 */ /* 0x000fe20000011615 */
[----:B------:R-:W-:Y:S01]  /*06e0*/  IMAD.MOV.U32 R21, RZ, RZ, R41 ;  /* 0x000000ffff157224 */ /* 0x000fe200078e0029 */
[----:B------:R-:W-:Y:S01]  /*06f0*/  MOV R133, R40 ;  /* 0x0000002800857202 */ /* 0x000fe20000000f00 */
[----:B------:R-:W-:Y:S01]  /*0700*/  IMAD.MOV.U32 R131, RZ, RZ, R38 ;  /* 0x000000ffff837224 */ /* 0x000fe200078e0026 */
[----:B------:R-:W-:Y:S01]  /*0710*/  MOV R19, R37 ;  /* 0x0000002500137202 */ /* 0x000fe20000000f00 */
[----:B------:R-:W-:Y:S01]  /*0720*/  IMAD.MOV.U32 R135, RZ, RZ, R42 ;  /* 0x000000ffff877224 */ /* 0x000fe200078e002a */
[----:B------:R-:W-:Y:S01]  /*0730*/  PRMT R133, R133, 0x5410, R21 ;  /* 0x0000541085857816 */ /* 0x000fe20000000015 */
[----:B------:R-:W-:Y:S01]  /*0740*/  IMAD.HI.U32 R21, R2, -0x2daee0ad, RZ ;  /* 0xd2511f5302157827 */ /* 0x000fe200078e00ff */
[----:B------:R-:W-:Y:S01]  /*0750*/  PRMT R127, R127, 0x5410, R19 ;  /* 0x000054107f7f7816 */ /* 0x000fe20000000013 */
[----:B------:R-:W1:Y:S01]  /*0760*/  LDCU UR8, c[0x0][0x404] ;  /* 0x00008080ff0877ac */ /* 0x000e620008000800 */
[----:B------:R-:W-:Y:S01]  /*0770*/  MOV R114, R20 ;  /* 0x0000001400727202 */ /* 0x000fe20000000f00 */
[----:B------:R-:W-:Y:S01]  /*0780*/  IMAD.HI.U32 R19, R5, -0x326172a9, RZ ;  /* 0xcd9e8d5705137827 */ /* 0x000fe200078e00ff */
[----:B------:R-:W-:Y:S01]  /*0790*/  SHF.R.U64 R130, R36, 0x10, R37 ;  /* 0x0000001024827819 */ /* 0x000fe20000001225 */
[----:B------:R-:W2:Y:S01]  /*07a0*/  LDCU.U8 UR9, c[0x0][0x410] ;  /* 0x00008200ff0977ac */ /* 0x000ea20008000000 */
[--C-:B------:R-:W-:Y:S01]  /*07b0*/  SHF.R.U64 R132, R38, 0x10, R39.reuse ;  /* 0x0000001026847819 */ /* 0x100fe20000001227 */
[----:B------:R-:W-:Y:S01]  /*07c0*/  IMAD.MOV.U32 R20, RZ, RZ, R39 ;  /* 0x000000ffff147224 */ /* 0x000fe200078e0027 */
[----:B------:R-:W-:Y:S01]  /*07d0*/  SHF.R.U32.HI R37, RZ, 0x10, R37 ;  /* 0x00000010ff257819 */ /* 0x000fe20000011625 */
[----:B------:R-:W3:Y:S01]  /*07e0*/  LDCU UR12, c[0x0][0x448] ;  /* 0x00008900ff0c77ac */ /* 0x000ee20008000800 */
[----:B------:R-:W-:-:S02]  /*07f0*/  SHF.R.U32.HI R38, RZ, 0x10, R39 ;  /* 0x00000010ff267819 */ /* 0x000fc40000011627 */
[----:B------:R-:W-:Y:S01]  /*0800*/  LOP3.LUT R21, R21, R129, RZ, 0x3c, !PT ;  /* 0x0000008115157212 */ /* 0x000fe200078e3cff */
[----:B------:R-:W4:Y:S01]  /*0810*/  LDCU.64 UR10, c[0x0][0x408] ;  /* 0x00008100ff0a77ac */ /* 0x000f220008000a00 */
[----:B------:R-:W-:Y:S01]  /*0820*/  SHF.R.U64 R134, R40, 0x10, R41 ;  /* 0x0000001028867819 */ /* 0x000fe20000001229 */
[----:B------:R-:W-:Y:S01]  /*0830*/  IMAD.MOV.U32 R40, RZ, RZ, R125 ;  /* 0x000000ffff287224 */ /* 0x000fe200078e007d */
[----:B------:R-:W-:Y:S01]  /*0840*/  SHF.R.U32.HI R39, RZ, 0x10, R41 ;  /* 0x00000010ff277819 */ /* 0x000fe20000011629 */
[----:B------:R-:W0:Y:S01]  /*0850*/  LDCU.64 UR4, c[0x0][0x3a0] ;  /* 0x00007400ff0477ac */ /* 0x000e220008000a00 */
[----:B------:R-:W-:Y:S02]  /*0860*/  MOV R36, R43 ;  /* 0x0000002b00247202 */ /* 0x000fe40000000f00 */
[----:B------:R-:W-:Y:S02]  /*0870*/  LOP3.LUT R19, R0, R19, R128, 0x96, !PT ;  /* 0x0000001300137212 */ /* 0x000fe400078e9680 */
[----:B------:R-:W-:Y:S01]  /*0880*/  PRMT R130, R130, 0x5410, R37 ;  /* 0x0000541082827816 */ /* 0x000fe20000000025 */
[----:B------:R-:W-:Y:S01]  /*0890*/  IMAD R37, R5, -0x326172a9, RZ ;  /* 0xcd9e8d5705257824 */ /* 0x000fe200078e02ff */
[----:B------:R-:W-:Y:S01]  /*08a0*/  PRMT R131, R131, 0x5410, R20 ;  /* 0x0000541083837816 */ /* 0x000fe20000000014 */
[----:B------:R-:W-:Y:S01]  /*08b0*/  IMAD.HI.U32 R20, R21, -0x326172a9, RZ ;  /* 0xcd9e8d5715147827 */ /* 0x000fe200078e00ff */
[----:B------:R-:W-:-:S02]  /*08c0*/  PRMT R134, R134, 0x5410, R39 ;  /* 0x0000541086867816 */ /* 0x000fc40000000027 */
[----:B------:R-:W-:Y:S01]  /*08d0*/  PRMT R135, R135, 0x5410, R36 ;  /* 0x0000541087877816 */ /* 0x000fe20000000024 */
[----:B------:R-:W-:Y:S01]  /*08e0*/  IMAD R39, R2, -0x2daee0ad, RZ ;  /* 0xd2511f5302277824 */ /* 0x000fe200078e02ff */
[----:B------:R-:W-:Y:S01]  /*08f0*/  PRMT R132, R132, 0x5410, R38 ;  /* 0x0000541084847816 */ /* 0x000fe20000000026 */
[----:B------:R-:W-:Y:S01]  /*0900*/  IMAD.HI.U32 R36, R19, -0x2daee0ad, RZ ;  /* 0xd2511f5313247827 */ /* 0x000fe200078e00ff */
[----:B------:R-:W-:Y:S02]  /*0910*/  LOP3.LUT R20, R46, R37, R20, 0x96, !PT ;  /* 0x000000252e147212 */ /* 0x000fe400078e9614 */
[----:B------:R-:W-:Y:S01]  /*0920*/  MOV R37, R122 ;  /* 0x0000007a00257202 */ /* 0x000fe20000000f00 */
[----:B------:R-:W-:Y:S01]  /*0930*/  IMAD.MOV.U32 R38, RZ, RZ, R124 ;  /* 0x000000ffff267224 */ /* 0x000fe200078e007c */
[----:B------:R-:W-:Y:S01]  /*0940*/  LOP3.LUT R36, R47, R39, R36, 0x96, !PT ;  /* 0x000000272f247212 */ /* 0x000fe200078e9624 */
[----:B------:R-:W-:Y:S01]  /*0950*/  IMAD.MOV.U32 R39, RZ, RZ, R123 ;  /* 0x000000ffff277224 */ /* 0x000fe200078e007b */
[----:B------:R-:W-:-:S02]  /*0960*/  SHF.R.U64 R136, R42, 0x10, R43 ;  /* 0x000000102a887819 */ /* 0x000fc4000000122b */
[----:B------:R-:W-:Y:S01]  /*0970*/  PRMT R137, R38, 0x5410, R40 ;  /* 0x0000541026897816 */ /* 0x000fe20000000028 */
[----:B------:R-:W-:Y:S01]  /*0980*/  IMAD R38, R21, -0x326172a9, RZ ;  /* 0xcd9e8d5715267824 */ /* 0x000fe200078e02ff */
[----:B------:R-:W-:Y:S01]  /*0990*/  SHF.R.U32.HI R41, RZ, 0x10, R43 ;  /* 0x00000010ff297819 */ /* 0x000fe2000001162b */
[----:B------:R-:W-:Y:S01]  /*09a0*/  IMAD R40, R19, -0x2daee0ad, RZ ;  /* 0xd2511f5313287824 */ /* 0x000fe200078e02ff */
[----:B------:R-:W-:Y:S01]  /*09b0*/  PRMT R138, R37, 0x5410, R39 ;  /* 0x00005410258a7816 */ /* 0x000fe20000000027 */
[----:B------:R-:W-:Y:S01]  /*09c0*/  IMAD.HI.U32 R21, R20, -0x2daee0ad, RZ ;  /* 0xd2511f5314157827 */ /* 0x000fe200078e00ff */
[----:B------:R-:W-:Y:S02]  /*09d0*/  PRMT R136, R136, 0x5410, R41 ;  /* 0x0000541088887816 */ /* 0x000fe40000000029 */
[----:B------:R-:W-:Y:S01]  /*09e0*/  SHF.R.U64 R144, R96, 0x10, R97 ;  /* 0x0000001060907819 */ /* 0x000fe20000001261 */
[----:B------:R-:W-:Y:S01]  /*09f0*/  IMAD.HI.U32 R19, R36, -0x326172a9, RZ ;  /* 0xcd9e8d5724137827 */ /* 0x000fe200078e00ff */
[----:B------:R-:W-:-:S02]  /*0a00*/  LOP3.LUT R21, R49, R40, R21, 0x96, !PT ;  /* 0x0000002831157212 */ /* 0x000fc400078e9615 */
[----:B------:R-:W-:Y:S01]  /*0a10*/  SHF.R.U64 R145, R94, 0x10, R95 ;  /* 0x000000105e917819 */ /* 0x000fe2000000125f */
[----:B------:R-:W-:Y:S01]  /*0a20*/  IMAD R39, R20, -0x2daee0ad, RZ ;  /* 0xd2511f5314277824 */ /* 0x000fe200078e02ff */
[----:B------:R-:W-:Y:S01]  /*0a30*/  LOP3.LUT R19, R48, R38, R19, 0x96, !PT ;  /* 0x0000002630137212 */ /* 0x000fe200078e9613 */
[----:B------:R-:W-:Y:S01]  /*0a40*/  IMAD.MOV.U32 R41, RZ, RZ, R118 ;  /* 0x000000ffff297224 */ /* 0x000fe200078e0076 */
[----:B------:R-:W-:Y:S01]  /*0a50*/  MOV R38, R119 ;  /* 0x0000007700267202 */ /* 0x000fe20000000f00 */
[----:B------:R-:W-:Y:S01]  /*0a60*/  IMAD R37, R36, -0x326172a9, RZ ;  /* 0xcd9e8d5724257824 */ /* 0x000fe200078e02ff */
[----:B------:R-:W-:Y:S01]  /*0a70*/  SHF.R.U64 R146, R26, 0x10, R27 ;  /* 0x000000101a927819 */ /* 0x000fe2000000121b */
[----:B------:R-:W-:Y:S01]  /*0a80*/  IMAD.HI.U32 R20, R21, -0x326172a9, RZ ;  /* 0xcd9e8d5715147827 */ /* 0x000fe200078e00ff */
[----:B------:R-:W-:Y:S02]  /*0a90*/  PRMT R139, R41, 0x7610, R139 ;  /* 0x00007610298b7816 */ /* 0x000fe4000000008b */
[----:B------:R-:W-:Y:S01]  /*0aa0*/  SHF.R.U64 R147, R24, 0x10, R25 ;  /* 0x0000001018937819 */ /* 0x000fe20000001219 */
[----:B------:R-:W-:Y:S01]  /*0ab0*/  IMAD.HI.U32 R36, R19, -0x2daee0ad, RZ ;  /* 0xd2511f5313247827 */ /* 0x000fe200078e00ff */
[----:B------:R-:W-:-:S02]  /*0ac0*/  LOP3.LUT R20, R50, R37, R20, 0x96, !PT ;  /* 0x0000002532147212 */ /* 0x000fc400078e9614 */
[----:B------:R-:W-:Y:S01]  /*0ad0*/  PRMT R139, R139, 0x5410, R38 ;  /* 0x000054108b8b7816 */ /* 0x000fe20000000026 */
[----:B------:R-:W-:Y:S01]  /*0ae0*/  IMAD R37, R19, -0x2daee0ad, RZ ;  /* 0xd2511f5313257824 */ /* 0x000fe200078e02ff */
[----:B------:R-:W-:Y:S01]  /*0af0*/  LOP3.LUT R36, R51, R39, R36, 0x96, !PT ;  /* 0x0000002733247212 */ /* 0x000fe200078e9624 */
[----:B------:R-:W-:Y:S01]  /*0b00*/  IMAD.HI.U32 R38, R20, -0x2daee0ad, RZ ;  /* 0xd2511f5314267827 */ /* 0x000fe200078e00ff */
[----:B------:R-:W-:Y:S02]  /*0b10*/  MOV R39, R102 ;  /* 0x0000006600277202 */ /* 0x000fe40000000f00 */
[----:B------:R-:W-:Y:S01]  /*0b20*/  SHF.R.U64 R148, R22, 0x10, R23 ;  /* 0x0000001016947819 */ /* 0x000fe20000001217 */
[----:B------:R-:W-:Y:S01]  /*0b30*/  IMAD R21, R21, -0x326172a9, RZ ;  /* 0xcd9e8d5715157824 */ /* 0x000fe200078e02ff */
[----:B------:R-:W-:Y:S01]  /*0b40*/  LOP3.LUT R17, R17, R37, R38, 0x96, !PT ;  /* 0x0000002511117212 */ /* 0x000fe200078e9626 */
[----:B------:R-:W-:Y:S01]  /*0b50*/  IMAD.HI.U32 R19, R36, -0x326172a9, RZ ;  /* 0xcd9e8d5724137827 */ /* 0x000fe200078e00ff */
[----:B------:R-:W-:-:S02]  /*0b60*/  MOV R37, R101 ;  /* 0x0000006500257202 */ /* 0x000fc40000000f00 */
[----:B------:R-:W-:Y:S01]  /*0b70*/  LOP3.LUT R121, R8, 0x3, RZ, 0xc0, !PT ;  /* 0x0000000308797812 */ /* 0x000fe200078ec0ff */
[----:B------:R-:W-:Y:S01]  /*0b80*/  IMAD R36, R36, -0x326172a9, RZ ;  /* 0xcd9e8d5724247824 */ /* 0x000fe200078e02ff */
[----:B------:R-:W-:Y:S01]  /*0b90*/  LOP3.LUT R18, R18, R21, R19, 0x96, !PT ;  /* 0x0000001512127212 */ /* 0x000fe200078e9613 */
[----:B------:R-:W-:Y:S02]  /*0ba0*/  IMAD R21, R20, -0x2daee0ad, RZ ;  /* 0xd2511f5314157824 */ /* 0x000fe400078e02ff */
[----:B------:R-:W-:Y:S02]  /*0bb0*/  HFMA2 R8, -RZ, RZ, 0, 0 ;  /* 0x00000000ff087431 */ /* 0x000fe400000001ff */
        /* <DEDUP_REMOVED lines=14> */
[----:B------:R-:W-:-:S03]  /*0ca0*/  LOP3.LUT R13, R13, R20, R18, 0x96, !PT ;  /* 0x000000140d0d7212 */ /* 0x000fc600078e9612 */
[----:B------:R-:W-:Y:S01]  /*0cb0*/  IMAD R18, R16, -0x2daee0ad, RZ ;  /* 0xd2511f5310127824 */ /* 0x000fe200078e02ff */
[----:B------:R-:W-:Y:S01]  /*0cc0*/  LOP3.LUT R14, R14, R19, R17, 0x96, !PT ;  /* 0x000000130e0e7212 */ /* 0x000fe200078e9611 */
[----:B------:R-:W-:Y:S01]  /*0cd0*/  IMAD R17, R15, -0x326172a9, RZ ;  /* 0xcd9e8d570f117824 */ /* 0x000fe200078e02ff */
[----:B------:R-:W-:Y:S01]  /*0ce0*/  SHF.R.U32.HI R19, RZ, 0x10, R95 ;  /* 0x00000010ff137819 */ /* 0x000fe2000001165f */
[----:B------:R-:W-:-:S03]  /*0cf0*/  IMAD.HI.U32 R15, R13, -0x326172a9, RZ ;  /* 0xcd9e8d570d0f7827 */ /* 0x000fc600078e00ff */
[----:B------:R-:W-:Y:S01]  /*0d00*/  PRMT R145, R145, 0x5410, R19 ;  /* 0x0000541091917816 */ /* 0x000fe20000000013 */
[----:B------:R-:W-:Y:S01]  /*0d10*/  IMAD.HI.U32 R16, R14, -0x2daee0ad, RZ ;  /* 0xd2511f530e107827 */ /* 0x000fe200078e00ff */
[----:B------:R-:W-:Y:S02]  /*0d20*/  LOP3.LUT R12, R12, R17, R15, 0x96, !PT ;  /* 0x000000110c0c7212 */ /* 0x000fe400078e960f */
[----:B------:R-:W-:Y:S01]  /*0d30*/  SHF.R.U32.HI R17, RZ, 0x10, R27 ;  /* 0x00000010ff117819 */ /* 0x000fe2000001161b */
[----:B------:R-:W-:Y:S01]  /*0d40*/  IMAD.MOV.U32 R40, RZ, RZ, R104 ;  /* 0x000000ffff287224 */ /* 0x000fe200078e0068 */
[----:B------:R-:W-:Y:S01]  /*0d50*/  LOP3.LUT R11, R11, R18, R16, 0x96, !PT ;  /* 0x000000120b0b7212 */ /* 0x000fe200078e9610 */
[----:B------:R-:W-:Y:S01]  /*0d60*/  IMAD.MOV.U32 R41, RZ, RZ, R105 ;  /* 0x000000ffff297224 */ /* 0x000fe200078e0069 */
[----:B------:R-:W-:Y:S01]  /*0d70*/  PRMT R146, R146, 0x5410, R17 ;  /* 0x0000541092927816 */ /* 0x000fe20000000011 */
[----:B------:R-:W-:Y:S02]  /*0d80*/  IMAD R16, R14, -0x2daee0ad, RZ ;  /* 0xd2511f530e107824 */ /* 0x000fe400078e02ff */
[----:B------:R-:W-:Y:S01]  /*0d90*/  IMAD R15, R13, -0x326172a9, RZ ;  /* 0xcd9e8d570d0f7824 */ /* 0x000fe200078e02ff */
[----:B------:R-:W-:Y:S01]  /*0da0*/  PRMT R140, R40, 0x5410, R41 ;  /* 0x00005410288c7816 */ /* 0x000fe20000000029 */
[----:B------:R-:W-:-:S04]  /*0db0*/  IMAD.HI.U32 R14, R12, -0x2daee0ad, RZ ;  /* 0xd2511f530c0e7827 */ /* 0x000fc800078e00ff */
[----:B------:R-:W-:Y:S01]  /*0dc0*/  IMAD.HI.U32 R13, R11, -0x326172a9, RZ ;  /* 0xcd9e8d570b0d7827 */ /* 0x000fe200078e00ff */
[----:B------:R-:W-:Y:S02]  /*0dd0*/  LOP3.LUT R9, R9, R16, R14, 0x96, !PT ;  /* 0x0000001009097212 */ /* 0x000fe400078e960e */
[----:B------:R-:W-:Y:S01]  /*0de0*/  SHF.R.U32.HI R16, RZ, 0x10, R23 ;  /* 0x00000010ff107819 */ /* 0x000fe20000011617 */
[----:B------:R-:W-:Y:S01]  /*0df0*/  IMAD.MOV.U32 R40, RZ, RZ, R103 ;  /* 0x000000ffff287224 */ /* 0x000fe200078e0067 */
[----:B------:R-:W-:Y:S01]  /*0e00*/  LOP3.LUT R13, R10, R15, R13, 0x96, !PT ;  /* 0x0000000f0a0d7212 */ /* 0x000fe200078e960d */
[----:B------:R-:W-:Y:S01]  /*0e10*/  IMAD.MOV.U32 R41, RZ, RZ, R100 ;  /* 0x000000ffff297224 */ /* 0x000fe200078e0064 */
[----:B------:R-:W-:Y:S01]  /*0e20*/  SHF.R.U32.HI R15, RZ, 0x10, R25 ;  /* 0x00000010ff0f7819 */ /* 0x000fe20000011619 */
[----:B------:R-:W-:Y:S01]  /*0e30*/  IMAD R14, R11, -0x326172a9, RZ ;  /* 0xcd9e8d570b0e7824 */ /* 0x000fe200078e02ff */
[----:B------:R-:W-:Y:S01]  /*0e40*/  PRMT R141, R39, 0x5410, R40 ;  /* 0x00005410278d7816 */ /* 0x000fe20000000028 */
[----:B------:R-:W-:Y:S01]  /*0e50*/  IMAD.HI.U32 R10, R9, -0x326172a9, RZ ;  /* 0xcd9e8d57090a7827 */ /* 0x000fe200078e00ff */
[----:B------:R-:W-:-:S02]  /*0e60*/  PRMT R142, R41, 0x7610, R142 ;  /* 0x00007610298e7816 */ /* 0x000fc4000000008e */
[----:B------:R-:W-:Y:S01]  /*0e70*/  PRMT R147, R147, 0x5410, R15 ;  /* 0x0000541093937816 */ /* 0x000fe2000000000f */
[----:B------:R-:W-:Y:S01]  /*0e80*/  IMAD.MOV.U32 R38, RZ, RZ, R98 ;  /* 0x000000ffff267224 */ /* 0x000fe200078e0062 */
[----:B------:R-:W-:Y:S01]  /*0e90*/  LOP3.LUT R7, R7, R14, R10, 0x96, !PT ;  /* 0x0000000e07077212 */ /* 0x000fe200078e960a */
[----:B------:R-:W-:Y:S01]  /*0ea0*/  IMAD.MOV.U32 R39, RZ, RZ, R99 ;  /* 0x000000ffff277224 */ /* 0x000fe200078e0063 */
[----:B------:R-:W-:Y:S01]  /*0eb0*/  PRMT R142, R142, 0x5410, R37 ;  /* 0x000054108e8e7816 */ /* 0x000fe20000000025 */
[----:B------:R-:W-:Y:S01]  /*0ec0*/  IMAD R12, R12, -0x2daee0ad, RZ ;  /* 0xd2511f530c0c7824 */ /* 0x000fe200078e02ff */
[----:B------:R-:W-:Y:S01]  /*0ed0*/  PRMT R148, R148, 0x5410, R16 ;  /* 0x0000541094947816 */ /* 0x000fe20000000010 */
[----:B------:R-:W-:Y:S01]  /*0ee0*/  IMAD.HI.U32 R11, R13, -0x2daee0ad, RZ ;  /* 0xd2511f530d0b7827 */ /* 0x000fe200078e00ff */
[----:B------:R-:W-:-:S03]  /*0ef0*/  PRMT R143, R38, 0x5410, R39 ;  /* 0x00005410268f7816 */ /* 0x000fc60000000027 */
[----:B------:R-:W-:Y:S01]  /*0f00*/  IMAD R10, R9, -0x326172a9, RZ ;  /* 0xcd9e8d57090a7824 */ /* 0x000fe200078e02ff */
[----:B------:R-:W-:Y:S01]  /*0f10*/  LOP3.LUT R6, R6, R12, R11, 0x96, !PT ;  /* 0x0000000c06067212 */ /* 0x000fe200078e960b */
[----:B01234-:R-:W-:-:S07]  /*0f20*/  IMAD R126, R13, -0x2daee0ad, RZ ;  /* 0xd2511f530d7e7824 */ /* 0x01ffce00078e02ff */
.L_x_46028:
        /* <DEDUP_REMOVED lines=10> */
[----:B--2---:R-:W-:Y:S01]  /*0fd0*/  IMAD.WIDE R20, R3, 0x4, R20 ;  /* 0x0000000403147825 */ /* 0x004fe200078e0214 */
[----:B------:R-:W-:Y:S02]  /*0fe0*/  BSSY.RECONVERGENT B0, `(.L_x_45319) ;  /* 0x00002d9000007945 */ /* 0x000fe40003800200 */
[----:B------:R-:W-:Y:S01]  /*0ff0*/  LEA.HI R85, R14, R11, RZ, 0x2 ;  /* 0x0000000b0e557211 */ /* 0x000fe200078f10ff */
[C---:B------:R-:W-:Y:S01]  /*1000*/  VIADD R13, R129.reuse, 0xdb3d7428 ;  /* 0xdb3d7428810d7836 */ /* 0x040fe20000000000 */
[C---:B------:R-:W-:Y:S01]  /*1010*/  IADD3 R11, PT, PT, R129.reuse, 0x646e171e, RZ ;  /* 0x646e171e810b7810 */ /* 0x040fe20007ffe0ff */
[C---:B------:R-:W-:Y:S01]  /*1020*/  VIADD R14, R129.reuse, 0x96a522ad ;  /* 0x96a522ad810e7836 */ /* 0x040fe20000000000 */
[C---:B------:R-:W-:Y:S01]  /*1030*/  IADD3 R15, PT, PT, R129.reuse, -0x4498517b, RZ ;  /* 0xbb67ae85810f7810 */ /* 0x040fe20007ffe0ff */
[C---:B------:R-:W-:Y:S01]  /*1040*/  VIADD R17, R128.reuse, 0xf1bbcdc8 ;  /* 0xf1bbcdc880117836 */ /* 0x040fe20000000000 */
[C---:B------:R-:W-:Y:S01]  /*1050*/  IADD3 R108, PT, PT, R128.reuse, 0x78dde6e4, RZ ;  /* 0x78dde6e4806c7810 */ /* 0x040fe20007ffe0ff */
[C---:B------:R-:W-:Y:S01]  /*1060*/  VIADD R106, R129.reuse, 0xa9066899 ;  /* 0xa9066899816a7836 */ /* 0x040fe20000000000 */
[----:B------:R-:W-:Y:S01]  /*1070*/  IADD3 R111, PT, PT, R129, 0x1fd5c5a3, RZ ;  /* 0x1fd5c5a3816f7810 */ /* 0x000fe20007ffe0ff */
[----:B------:R-:W-:Y:S01]  /*1080*/  VIADD R107, R128, 0xdaa66d2b ;  /* 0xdaa66d2b806b7836 */ /* 0x000fe20000000000 */
[----:B------:R-:W-:Y:S01]  /*1090*/  LEA.HI.SX32 R85, R85, R4, 0x1e ;  /* 0x0000000455557211 */ /* 0x000fe200078ff2ff */
[----:B------:R-:W-:-:S02]  /*10a0*/  VIADD R109, R129, 0x76cf5d0a ;  /* 0x76cf5d0a816d7836 */ /* 0x000fc40000000000 */
[C---:B------:R-:W-:Y:S02]  /*10b0*/  VIADD R110, R128.reuse, 0x5384540f ;  /* 0x5384540f806e7836 */ /* 0x040fe40000000000 */
[C---:B------:R-:W-:Y:S02]  /*10c0*/  VIADD R112, R128.reuse, 0x3c6ef372 ;  /* 0x3c6ef37280707836 */ /* 0x040fe40000000000 */
        /* <DEDUP_REMOVED lines=9> */
[----:B------:R1:W5:Y:S03]  /*1160*/  LDG.E R9, desc[UR6][R20.64] ;  /* 0x0000000614097981 */ /* 0x000366000c1e1900 */
[----:B0-----:R-:W-:-:S05]  /*1170*/  @P1 IMAD.WIDE.U32 R18, R84, 0x10, R18 ;  /* 0x0000001054121825 */ /* 0x001fca00078e0012 */
[----:B------:R0:W5:Y:S01]  /*1180*/  @P1 LDG.E.128 R80, desc[UR6][R18.64] ;  /* 0x0000000612501981 */ /* 0x000162000c1e1d00 */
[----:B-1----:R-:W-:Y:S01]  /*1190*/  VIADD R20, R129, 0x32370b8f ;  /* 0x32370b8f81147836 */ /* 0x002fe20000000000 */
[C---:B------:R-:W-:Y:S02]  /*11a0*/  IADD3 R21, PT, PT, R128.reuse, 0x1715609d, RZ ;  /* 0x1715609d80157810 */ /* 0x040fe40007ffe0ff */
[C---:B0-----:R-:W-:Y:S01]  /*11b0*/  IADD3 R18, PT, PT, R128.reuse, -0x700cb87f, RZ ;  /* 0x8ff3478180127810 */ /* 0x041fe20007ffe0ff */
[----:B------:R-:W-:Y:S01]  /*11c0*/  VIADD R19, R128, 0xb54cda56 ;  /* 0xb54cda5680137836 */ /* 0x000fe20000000000 */
[----:B------:R-:W-:Y:S06]  /*11d0*/  @!P0 BRA `(.L_x_45320) ;  /* 0x0000001400908947 */ /* 0x000fec0003800000 */
[----:B------:R-:W0:Y:S02]  /*11e0*/  LDC.64 R36, c[0x0][0x3a0] ;  /* 0x0000e800ff247b82 */ /* 0x000e240000000a00 */
[----:B0-----:R-:W-:-:S05]  /*11f0*/  IMAD.WIDE.U32 R36, R85, 0x10, R36 ;  /* 0x0000001055247825 */ /* 0x001fca00078e0024 */
        /* <DEDUP_REMOVED lines=22> */
.L_x_45325:
        /* <DEDUP_REMOVED lines=13> */
.L_x_45327:
[----:B------:R-:W-:Y:S05]  /*1430*/  BSYNC.RECONVERGENT B3 ;  /* 0x0000000000037941 */ /* 0x000fea0003800200 */
.L_x_45326:
        /* <DEDUP_REMOVED lines=42> */
.L_x_45324:
[----:B------:R-:W-:Y:S05]  /*16e0*/  BSYNC.RECONVERGENT B2 ;  /* 0x0000000000027941 */ /* 0x000fea0003800200 */
.L_x_45323:
        /* <DEDUP_REMOVED lines=10> */
.L_x_45322:
[----:B------:R-:W-:Y:S05]  /*1790*/  BSYNC.RECONVERGENT B1 ;  /* 0x0000000000017941 */ /* 0x000fea0003800200 */
.L_x_45321:
        /* <DEDUP_REMOVED lines=20> */
.L_x_45332:
        /* <DEDUP_REMOVED lines=13> */
.L_x_45334:
[----:B------:R-:W-:Y:S05]  /*19b0*/  BSYNC.RECONVERGENT B3 ;  /* 0x0000000000037941 */ /* 0x000fea0003800200 */
.L_x_45333:
        /* <DEDUP_REMOVED lines=43> */
.L_x_45331:
[----:B------:R-:W-:Y:S05]  /*1c70*/  BSYNC.RECONVERGENT B2 ;  /* 0x0000000000027941 */ /* 0x000fea0003800200 */
.L_x_45330:
        /* <DEDUP_REMOVED lines=10> */
.L_x_45329:
[----:B------:R-:W-:Y:S05]  /*1d20*/  BSYNC.RECONVERGENT B1 ;  /* 0x0000000000017941 */ /* 0x000fea0003800200 */
.L_x_45328:
        /* <DEDUP_REMOVED lines=20> */
.L_x_45339:
        /* <DEDUP_REMOVED lines=13> */
.L_x_45341:
[----:B------:R-:W-:Y:S05]  /*1f40*/  BSYNC.RECONVERGENT B3 ;  /* 0x0000000000037941 */ /* 0x000fea0003800200 */
.L_x_45340:
        /* <DEDUP_REMOVED lines=42> */
.L_x_45338:
[----:B------:R-:W-:Y:S05]  /*21f0*/  BSYNC.RECONVERGENT B2 ;  /* 0x0000000000027941 */ /* 0x000fea0003800200 */
.L_x_45337:
        /* <DEDUP_REMOVED lines=10> */
.L_x_45336:
[----:B------:R-:W-:Y:S05]  /*22a0*/  BSYNC.RECONVERGENT B1 ;  /* 0x0000000000017941 */ /* 0x000fea0003800200 */
.L_x_45335:
        /* <DEDUP_REMOVED lines=19> */
.L_x_45345:
        /* <DEDUP_REMOVED lines=13> */
.L_x_45347:
[----:B------:R-:W-:Y:S05]  /*24b0*/  BSYNC.RECONVERGENT B2 ;  /* 0x0000000000027941 */ /* 0x000fea0003800200 */
.L_x_45346:
        /* <DEDUP_REMOVED lines=42> */
.L_x_45344:
[----:B------:R-:W-:Y:S05]  /*2760*/  BSYNC.RECONVERGENT B1 ;  /* 0x0000000000017941 */ /* 0x000fea0003800200 */
.L_x_45343:
        /* <DEDUP_REMOVED lines=11> */
.L_x_45320:
        /* <DEDUP_REMOVED lines=21> */
.L_x_45352:
        /* <DEDUP_REMOVED lines=13> */
.L_x_45354:
[----:B------:R-:W-:Y:S05]  /*2a40*/  BSYNC.RECONVERGENT B3 ;  /* 0x0000000000037941 */ /* 0x000fea0003800200 */
.L_x_45353:
        /* <DEDUP_REMOVED lines=42> */
.L_x_45351:
[----:B------:R-:W-:Y:S05]  /*2cf0*/  BSYNC.RECONVERGENT B2 ;  /* 0x0000000000027941 */ /* 0x000fea0003800200 */
.L_x_45350:
        /* <DEDUP_REMOVED lines=9> */
.L_x_45349:
[----:B------:R-:W-:Y:S05]  /*2d90*/  BSYNC.RECONVERGENT B1 ;  /* 0x0000000000017941 */ /* 0x000fea0003800200 */
.L_x_45348:
        /* <DEDUP_REMOVED lines=17> */
.L_x_45359:
        /* <DEDUP_REMOVED lines=13> */
.L_x_45361:
[----:B------:R-:W-:Y:S05]  /*2f80*/  BSYNC.RECONVERGENT B3 ;  /* 0x0000000000037941 */ /* 0x000fea0003800200 */
.L_x_45360:
        /* <DEDUP_REMOVED lines=43> */
.L_x_45358:
[----:B------:R-:W-:Y:S05]  /*3240*/  BSYNC.RECONVERGENT B2 ;  /* 0x0000000000027941 */ /* 0x000fea0003800200 */
.L_x_45357:
        /* <DEDUP_REMOVED lines=9> */
.L_x_45356:
[----:B------:R-:W-:Y:S05]  /*32e0*/  BSYNC.RECONVERGENT B1 ;  /* 0x0000000000017941 */ /* 0x000fea0003800200 */
.L_x_45355:
        /* <DEDUP_REMOVED lines=17> */
.L_x_45366:
        /* <DEDUP_REMOVED lines=13> */
.L_x_45368:
[----:B------:R-:W-:Y:S05]  /*34d0*/  BSYNC.RECONVERGENT B3 ;  /* 0x0000000000037941 */ /* 0x000fea0003800200 */
.L_x_45367:
        /* <DEDUP_REMOVED lines=41> */
[----:B------:R-:W-:Y:S02]  /*3770*/  IMAD.MOV.U32 R46, RZ, RZ, R36 ;  /* 0x000000ffff2e7224 */ /* 0x000fe400078e0024 */
[----:B------:R-:W-:-:S07]  /*3780*/  HFMA2 R36, -RZ, RZ, 0, 0 ;  /* 0x00000000ff247431 */ /* 0x000fce00000001ff */
.L_x_45365:
[----:B------:R-:W-:Y:S05]  /*3790*/  BSYNC.RECONVERGENT B2 ;  /* 0x0000000000027941 */ /* 0x000fea0003800200 */
.L_x_45364:
        /* <DEDUP_REMOVED lines=9> */
.L_x_45363:
[----:B------:R-:W-:Y:S05]  /*3830*/  BSYNC.RECONVERGENT B1 ;  /* 0x0000000000017941 */ /* 0x000fea0003800200 */
.L_x_45362:
        /* <DEDUP_REMOVED lines=16> */
.L_x_45371:
        /* <DEDUP_REMOVED lines=13> */
.L_x_45373:
[----:B------:R-:W-:Y:S05]  /*3a10*/  BSYNC.RECONVERGENT B2 ;  /* 0x0000000000027941 */ /* 0x000fea0003800200 */
.L_x_45372:
        /* <DEDUP_REMOVED lines=43> */
.L_x_45370:
[----:B------:R-:W-:Y:S05]  /*3cd0*/  BSYNC.RECONVERGENT B1 ;  /* 0x0000000000017941 */ /* 0x000fea0003800200 */
.L_x_45369:
        /* <DEDUP_REMOVED lines=9> */
.L_x_45342:
[----:B------:R-:W-:Y:S05]  /*3d70*/  BSYNC.RECONVERGENT B0 ;  /* 0x0000000000007941 */ /* 0x000fea0003800200 */
.L_x_45319:
[----:B------:R-:W0:Y:S01]  /*3d80*/  LDC.64 R154, c[0x0][0x3a8] ;  /* 0x0000ea00ff9a7b82 */ /* 0x000e220000000a00 */
[----:B------:R-:W-:Y:S01]  /*3d90*/  BSSY.RECONVERGENT B0, `(.L_x_45374) ;  /* 0x000000f000007945 */ /* 0x000fe20003800200 */
[----:B0-----:R-:W-:-:S05]  /*3da0*/  IMAD.WIDE.U32 R36, R85, 0x10, R154 ;  /* 0x0000001055247825 */ /* 0x001fca00078e009a */
[----:B-----5:R0:W-:Y:S01]  /*3db0*/  STG.E.128 desc[UR6][R36.64], R76 ;  /* 0x0000004c24007986 */ /* 0x0201e2000c101d06 */
[----:B------:R-:W-:Y:S05]  /*3dc0*/  @!P1 BRA `(.L_x_45375) ;  /* 0x00000000002c9947 */ /* 0x000fea0003800000 */
[----:B0-----:R-:W0:Y:S01]  /*3dd0*/  LDC.64 R36, c[0x0][0x3b0] ;  /* 0x0000ec00ff247b82 */ /* 0x001e220000000a00 */
[----:B------:R-:W-:Y:S01]  /*3de0*/  IMAD.U32 R40, R116, 0x10000, RZ ;  /* 0x0001000074287824 */ /* 0x000fe200078e00ff */
[----:B------:R-:W-:Y:S02]  /*3df0*/  LOP3.LUT R39, R117, 0xffff, RZ, 0xc0, !PT ;  /* 0x0000ffff75277812 */ /* 0x000fe400078ec0ff */
[----:B------:R-:W-:Y:S02]  /*3e00*/  LOP3.LUT R42, R115, 0xff, RZ, 0xc0, !PT ;  /* 0x000000ff732a7812 */ /* 0x000fe400078ec0ff */
[----:B------:R-:W-:-:S05]  /*3e10*/  LOP3.LUT R40, R40, 0xff0000, RZ, 0xc0, !PT ;  /* 0x00ff000028287812 */ /* 0x000fca00078ec0ff */
[----:B------:R-:W-:Y:S01]  /*3e20*/  IMAD R39, R39, 0x1000000, R40 ;  /* 0x0100000027277824 */ /* 0x000fe200078e0228 */
[----:B------:R-:W-:-:S04]  /*3e30*/  LOP3.LUT R40, R114, 0xff, RZ, 0xc0, !PT ;  /* 0x000000ff72287812 */ /* 0x000fc800078ec0ff */
[----:B------:R-:W-:-:S05]  /*3e40*/  LEA R39, R42, R39, 0x8 ;  /* 0x000000272a277211 */ /* 0x000fca00078e40ff */
[----:B------:R-:W-:Y:S02]  /*3e50*/  IMAD.IADD R39, R39, 0x1, R40 ;  /* 0x0000000127277824 */ /* 0x000fe400078e0228 */
[----:B0-----:R-:W-:-:S05]  /*3e60*/  IMAD.WIDE.U32 R36, R84, 0x4, R36 ;  /* 0x0000000454247825 */ /* 0x001fca00078e0024 */
[----:B------:R1:W-:Y:S02]  /*3e70*/  STG.E desc[UR6][R36.64], R39 ;  /* 0x0000002724007986 */ /* 0x0003e4000c101906 */
.L_x_45375:
[----:B------:R-:W-:Y:S05]  /*3e80*/  BSYNC.RECONVERGENT B0 ;  /* 0x0000000000007941 */ /* 0x000fea0003800200 */
.L_x_45374:
[----:B------:R-:W-:Y:S04]  /*3e90*/  BSSY.RECONVERGENT B0, `(.L_x_45376) ;  /* 0x0000006000007945 */ /* 0x000fe80003800200 */
[----:B------:R-:W-:Y:S05]  /*3ea0*/  @!P1 BRA `(.L_x_45377) ;  /* 0x0000000000109947 */ /* 0x000fea0003800000 */
[----:B01----:R-:W0:Y:S01]  /*3eb0*/  LDC.64 R36, c[0x0][0x390] ;  /* 0x0000e400ff247b82 */ /* 0x003e220000000a00 */
[----:B------:R-:W-:-:S04]  /*3ec0*/  VIADD R39, R84, 0x20 ;  /* 0x0000002054277836 */ /* 0x000fc80000000000 */
[----:B0-----:R-:W-:-:S05]  /*3ed0*/  IMAD.WIDE.U32 R36, R39, 0x10, R36 ;  /* 0x0000001027247825 */ /* 0x001fca00078e0024 */
[----:B------:R2:W5:Y:S02]  /*3ee0*/  LDG.E.128 R80, desc[UR6][R36.64] ;  /* 0x0000000624507981 */ /* 0x000564000c1e1d00 */
.L_x_45377:
[----:B------:R-:W-:Y:S05]  /*3ef0*/  BSYNC.RECONVERGENT B0 ;  /* 0x0000000000007941 */ /* 0x000fea0003800200 */
.L_x_45376:
[----:B------:R-:W-:Y:S04]  /*3f00*/  BSSY.RECONVERGENT B0, `(.L_x_45378) ;  /* 0x00002bc000007945 */ /* 0x000fe80003800200 */
[----:B------:R-:W-:Y:S05]  /*3f10*/  @!P0 BRA `(.L_x_45379) ;  /* 0x0000001400948947 */ /* 0x000fea0003800000 */
[----:B012---:R-:W0:Y:S01]  /*3f20*/  LDC.64 R36, c[0x0][0x3a0] ;  /* 0x0000e800ff247b82 */ /* 0x007e220000000a00 */
[----:B------:R-:W-:-:S05]  /*3f30*/  IADD3 R39, PT, PT, R85, 0x20, RZ ;  /* 0x0000002055277810 */ /* 0x000fca0007ffe0ff */
[----:B0-----:R-:W-:-:S05]  /*3f40*/  IMAD.WIDE.U32 R36, R39, 0x10, R36 ;  /* 0x0000001027247825 */ /* 0x001fca00078e0024 */
        /* <DEDUP_REMOVED lines=22> */
.L_x_45384:
        /* <DEDUP_REMOVED lines=13> */
.L_x_45386:
[----:B------:R-:W-:Y:S05]  /*4180*/  BSYNC.RECONVERGENT B3 ;  /* 0x0000000000037941 */ /* 0x000fea0003800200 */
.L_x_45385:
        /* <DEDUP_REMOVED lines=42> */
.L_x_45383:
[----:B------:R-:W-:Y:S05]  /*4430*/  BSYNC.RECONVERGENT B2 ;  /* 0x0000000000027941 */ /* 0x000fea0003800200 */
.L_x_45382:
        /* <DEDUP_REMOVED lines=10> */
.L_x_45381:
[----:B------:R-:W-:Y:S05]  /*44e0*/  BSYNC.RECONVERGENT B1 ;  /* 0x0000000000017941 */ /* 0x000fea0003800200 */
.L_x_45380:
        /* <DEDUP_REMOVED lines=20> */
.L_x_45391:
        /* <DEDUP_REMOVED lines=13> */
.L_x_45393:
[----:B------:R-:W-:Y:S05]  /*4700*/  BSYNC.RECONVERGENT B3 ;  /* 0x0000000000037941 */ /* 0x000fea0003800200 */
.L_x_45392:
        /* <DEDUP_REMOVED lines=43> */
.L_x_45390:
[----:B------:R-:W-:Y:S05]  /*49c0*/  BSYNC.RECONVERGENT B2 ;  /* 0x0000000000027941 */ /* 0x000fea0003800200 */
.L_x_45389:
[----:B------:R-:W-:Y:S01]  /*49d0*/  HFMA2 R38, -RZ, RZ, 0.1171875, 0 ;  /* 0x2f800000ff267431 */ /* 0x000fe200000001ff */
[----:B------:R-:W-:Y:S01]  /*49e0*/  I2FP.F32.U32 R37, R37 ;  /* 0x0000002500257245 */ /* 0x000fe20000201000 */
[----:B-----5:R-:W-:-:S04]  /*49f0*/  FMUL.FTZ R39, R81, UR11 ;  /* 0x0000000b51277c20 */ /* 0x020fc80008410000 */
[----:B------:R-:W-:Y:S01]  /*4a00*/  FFMA.FTZ R37, R37, R38, 1.1641532182693481445e-10 ;  /* 0x2f00000025257423 */ /* 0x000fe20000010026 */
[----:B------:R-:W-:-:S04]  /*4a10*/  FMUL.FTZ R38, R39, UR10 ;  /* 0x0000000a27267c20 */ /* 0x000fc80008410000 */
[----:B------:R-:W-:-:S04]  /*4a20*/  FSETP.GTU.FTZ.AND P3, PT, R37, UR8, PT ;  /* 0x0000000825007c0b */ /* 0x000fc8000bf7c000 */
[----:B------:R-:W-:Y:S02]  /*4a30*/  FSEL R38, R38, RZ, !P3 ;  /* 0x000000ff26267208 */ /* 0x000fe40005800000 */
[----:B------:R-:W-:-:S03]  /*4a40*/  SEL R37, RZ, 0x1, P3 ;  /* 0x00000001ff257807 */ /* 0x000fc60001800000 */
[----:B------:R-:W-:Y:S01]  /*4a50*/  FADD.FTZ R73, R73, R38 ;  /* 0x0000002649497221 */ /* 0x000fe20000010000 */
[----:B------:R-:W-:-:S07]  /*4a60*/  PRMT R115, R37, 0x7610, R115 ;  /* 0x0000761025737816 */ /* 0x000fce0000000073 */
.L_x_45388:
[----:B------:R-:W-:Y:S05]  /*4a70*/  BSYNC.RECONVERGENT B1 ;  /* 0x0000000000017941 */ /* 0x000fea0003800200 */
.L_x_45387:
        /* <DEDUP_REMOVED lines=20> */
.L_x_45398:
        /* <DEDUP_REMOVED lines=13> */
.L_x_45400:
[----:B------:R-:W-:Y:S05]  /*4c90*/  BSYNC.RECONVERGENT B3 ;  /* 0x0000000000037941 */ /* 0x000fea0003800200 */
.L_x_45399:
        /* <DEDUP_REMOVED lines=42> */
.L_x_45397:
[----:B------:R-:W-:Y:S05]  /*4f40*/  BSYNC.RECONVERGENT B2 ;  /* 0x0000000000027941 */ /* 0x000fea0003800200 */
.L_x_45396:
        /* <DEDUP_REMOVED lines=10> */
.L_x_45395:
[----:B------:R-:W-:Y:S05]  /*4ff0*/  BSYNC.RECONVERGENT B1 ;  /* 0x0000000000017941 */ /* 0x000fea0003800200 */
.L_x_45394:
        /* <DEDUP_REMOVED lines=19> */
.L_x_45404:
        /* <DEDUP_REMOVED lines=13> */
.L_x_45406:
[----:B------:R-:W-:Y:S05]  /*5200*/  BSYNC.RECONVERGENT B2 ;  /* 0x0000000000027941 */ /* 0x000fea0003800200 */
.L_x_45405:
        /* <DEDUP_REMOVED lines=42> */
.L_x_45403:
[----:B------:R-:W-:Y:S05]  /*54b0*/  BSYNC.RECONVERGENT B1 ;  /* 0x0000000000017941 */ /* 0x000fea0003800200 */
.L_x_45402:
        /* <DEDUP_REMOVED lines=11> */
.L_x_45379:
[----:B------:R-:W-:Y:S01]  /*5570*/  BSSY.RECONVERGENT B1, `(.L_x_45407) ;  /* 0x0000057000017945 */ /* 0x000fe20003800200 */
[----:B012---:R-:W-:Y:S01]  /*5580*/  MOV R36, R38 ;  /* 0x0000002600247202 */ /* 0x007fe20000000f00 */
        /* <DEDUP_REMOVED lines=19> */
.L_x_45411:
        /* <DEDUP_REMOVED lines=13> */
.L_x_45413:
[----:B------:R-:W-:Y:S05]  /*5790*/  BSYNC.RECONVERGENT B3 ;  /* 0x0000000000037941 */ /* 0x000fea0003800200 */
.L_x_45412:
        /* <DEDUP_REMOVED lines=42> */
.L_x_45410:
[----:B------:R-:W-:Y:S05]  /*5a40*/  BSYNC.RECONVERGENT B2 ;  /* 0x0000000000027941 */ /* 0x000fea0003800200 */
.L_x_45409:
        /* <DEDUP_REMOVED lines=9> */
.L_x_45408:
[----:B------:R-:W-:Y:S05]  /*5ae0*/  BSYNC.RECONVERGENT B1 ;  /* 0x0000000000017941 */ /* 0x000fea0003800200 */
.L_x_45407:
        /* <DEDUP_REMOVED lines=17> */
.L_x_45418:
        /* <DEDUP_REMOVED lines=13> */
.L_x_45420:
[----:B------:R-:W-:Y:S05]  /*5cd0*/  BSYNC.RECONVERGENT B3 ;  /* 0x0000000000037941 */ /* 0x000fea0003800200 */
.L_x_45419:
        /* <DEDUP_REMOVED lines=43> */
.L_x_45417:
[----:B------:R-:W-:Y:S05]  /*5f90*/  BSYNC.RECONVERGENT B2 ;  /* 0x0000000000027941 */ /* 0x000fea0003800200 */
.L_x_45416:
        /* <DEDUP_REMOVED lines=9> */
.L_x_45415:
[----:B------:R-:W-:Y:S05]  /*6030*/  BSYNC.RECONVERGENT B1 ;  /* 0x0000000000017941 */ /* 0x000fea0003800200 */
.L_x_45414:
        /* <DEDUP_REMOVED lines=17> */
.L_x_45425:
        /* <DEDUP_REMOVED lines=13> */
.L_x_45427:
[----:B------:R-:W-:Y:S05]  /*6220*/  BSYNC.RECONVERGENT B3 ;  /* 0x0000000000037941 */ /* 0x000fea0003800200 */
.L_x_45426:
        /* <DEDUP_REMOVED lines=43> */
.L_x_45424:
[----:B------:R-:W-:Y:S05]  /*64e0*/  BSYNC.RECONVERGENT B2 ;  /* 0x0000000000027941 */ /* 0x000fea0003800200 */
.L_x_45423:
        /* <DEDUP_REMOVED lines=9> */
.L_x_45422:
[----:B------:R-:W-:Y:S05]  /*6580*/  BSYNC.RECONVERGENT B1 ;  /* 0x0000000000017941 */ /* 0x000fea0003800200 */
.L_x_45421:
        /* <DEDUP_REMOVED lines=16> */
.L_x_45430:
        /* <DEDUP_REMOVED lines=13> */
.L_x_45432:
[----:B------:R-:W-:Y:S05]  /*6760*/  BSYNC.RECONVERGENT B2 ;  /* 0x0000000000027941 */ /* 0x000fea0003800200 */
.L_x_45431:
        /* <DEDUP_REMOVED lines=43> */
.L_x_45429:
[----:B------:R-:W-:Y:S05]  /*6a20*/  BSYNC.RECONVERGENT B1 ;  /* 0x0000000000017941 */ /* 0x000fea0003800200 */
.L_x_45428:
        /* <DEDUP_REMOVED lines=9> */
.L_x_45401:
[----:B------:R-:W-:Y:S05]  /*6ac0*/  BSYNC.RECONVERGENT B0 ;  /* 0x0000000000007941 */ /* 0x000fea0003800200 */
.L_x_45378:
[----:B------:R-:W-:Y:S01]  /*6ad0*/  VIADD R37, R85, 0x20 ;  /* 0x0000002055257836 */ /* 0x000fe20000000000 */
[----:B------:R-:W-:Y:S03]  /*6ae0*/  BSSY.RECONVERGENT B0, `(.L_x_45433) ;  /* 0x0000010000007945 */ /* 0x000fe60003800200 */
[----:B------:R-:W-:-:S05]  /*6af0*/  IMAD.WIDE.U32 R36, R37, 0x10, R154 ;  /* 0x0000001025247825 */ /* 0x000fca00078e009a */
[----:B-----5:R0:W-:Y:S01]  /*6b00*/  STG.E.128 desc[UR6][R36.64], R72 ;  /* 0x0000004824007986 */ /* 0x0201e2000c101d06 */
[----:B------:R-:W-:Y:S05]  /*6b10*/  @!P1 BRA `(.L_x_45434) ;  /* 0x0000000000309947 */ /* 0x000fea0003800000 */
[----:B0-----:R-:W0:Y:S01]  /*6b20*/  LDC.64 R36, c[0x0][0x3b0] ;  /* 0x0000ec00ff247b82 */ /* 0x001e220000000a00 */
[----:B------:R-:W-:Y:S02]  /*6b30*/  SHF.L.U32 R40, R116, 0x10, RZ ;  /* 0x0000001074287819 */ /* 0x000fe400000006ff */
[----:B------:R-:W-:Y:S02]  /*6b40*/  LOP3.LUT R39, R117, 0xffff, RZ, 0xc0, !PT ;  /* 0x0000ffff75277812 */ /* 0x000fe400078ec0ff */
[----:B------:R-:W-:Y:S02]  /*6b50*/  LOP3.LUT R40, R40, 0xff0000, RZ, 0xc0, !PT ;  /* 0x00ff000028287812 */ /* 0x000fe400078ec0ff */
[----:B------:R-:W-:-:S03]  /*6b60*/  LOP3.LUT R41, R115, 0xff, RZ, 0xc0, !PT ;  /* 0x000000ff73297812 */ /* 0x000fc600078ec0ff */
[----:B------:R-:W-:Y:S02]  /*6b70*/  IMAD R40, R39, 0x1000000, R40 ;  /* 0x0100000027287824 */ /* 0x000fe400078e0228 */
[----:B------:R-:W-:-:S03]  /*6b80*/  VIADD R39, R84, 0x20 ;  /* 0x0000002054277836 */ /* 0x000fc60000000000 */
[----:B------:R-:W-:Y:S02]  /*6b90*/  LEA R40, R41, R40, 0x8 ;  /* 0x0000002829287211 */ /* 0x000fe400078e40ff */
[----:B------:R-:W-:-:S05]  /*6ba0*/  LOP3.LUT R41, R114, 0xff, RZ, 0xc0, !PT ;  /* 0x000000ff72297812 */ /* 0x000fca00078ec0ff */
[----:B------:R-:W-:Y:S02]  /*6bb0*/  IMAD.IADD R41, R40, 0x1, R41 ;  /* 0x0000000128297824 */ /* 0x000fe400078e0229 */
[----:B0-----:R-:W-:-:S05]  /*6bc0*/  IMAD.WIDE.U32 R36, R39, 0x4, R36 ;  /* 0x0000000427247825 */ /* 0x001fca00078e0024 */
[----:B------:R1:W-:Y:S02]  /*6bd0*/  STG.E desc[UR6][R36.64], R41 ;  /* 0x0000002924007986 */ /* 0x0003e4000c101906 */
.L_x_45434:
[----:B------:R-:W-:Y:S05]  /*6be0*/  BSYNC.RECONVERGENT B0 ;  /* 0x0000000000007941 */ /* 0x000fea0003800200 */
.L_x_45433:
[----:B------:R-:W-:Y:S04]  /*6bf0*/  BSSY.RECONVERGENT B0, `(.L_x_45435) ;  /* 0x0000006000007945 */ /* 0x000fe80003800200 */
[----:B------:R-:W-:Y:S05]  /*6c00*/  @!P1 BRA `(.L_x_45436) ;  /* 0x0000000000109947 */ /* 0x000fea0003800000 */
[----:B01----:R-:W0:Y:S01]  /*6c10*/  LDC.64 R36, c[0x0][0x390] ;  /* 0x0000e400ff247b82 */ /* 0x003e220000000a00 */
[----:B------:R-:W-:-:S04]  /*6c20*/  VIADD R39, R84, 0x40 ;  /* 0x0000004054277836 */ /* 0x000fc80000000000 */
[----:B0-----:R-:W-:-:S05]  /*6c30*/  IMAD.WIDE.U32 R36, R39, 0x10, R36 ;  /* 0x0000001027247825 */ /* 0x001fca00078e0024 */
[----:B------:R2:W5:Y:S02]  /*6c40*/  LDG.E.128 R80, desc[UR6][R36.64] ;  /* 0x0000000624507981 */ /* 0x000564000c1e1d00 */
.L_x_45436:
[----:B------:R-:W-:Y:S05]  /*6c50*/  BSYNC.RECONVERGENT B0 ;  /* 0x0000000000007941 */ /* 0x000fea0003800200 */
.L_x_45435:
        /* <DEDUP_REMOVED lines=27> */
.L_x_45443:
        /* <DEDUP_REMOVED lines=13> */
.L_x_45445:
[----:B------:R-:W-:Y:S05]  /*6ee0*/  BSYNC.RECONVERGENT B3 ;  /* 0x0000000000037941 */ /* 0x000fea0003800200 */
.L_x_45444:
        /* <DEDUP_REMOVED lines=42> */
.L_x_45442:
[----:B------:R-:W-:Y:S05]  /*7190*/  BSYNC.RECONVERGENT B2 ;  /* 0x0000000000027941 */ /* 0x000fea0003800200 */
.L_x_45441:
        /* <DEDUP_REMOVED lines=10> */
.L_x_45440:
[----:B------:R-:W-:Y:S05]  /*7240*/  BSYNC.RECONVERGENT B1 ;  /* 0x0000000000017941 */ /* 0x000fea0003800200 */
.L_x_45439:
        /* <DEDUP_REMOVED lines=20> */
.L_x_45450:
        /* <DEDUP_REMOVED lines=13> */
.L_x_45452:
[----:B------:R-:W-:Y:S05]  /*7460*/  BSYNC.RECONVERGENT B3 ;  /* 0x0000000000037941 */ /* 0x000fea0003800200 */
.L_x_45451:
        /* <DEDUP_REMOVED lines=43> */
.L_x_45449:
[----:B------:R-:W-:Y:S05]  /*7720*/  BSYNC.RECONVERGENT B2 ;  /* 0x0000000000027941 */ /* 0x000fea0003800200 */
.L_x_45448:
        /* <DEDUP_REMOVED lines=10> */
.L_x_45447:
[----:B------:R-:W-:Y:S05]  /*77d0*/  BSYNC.RECONVERGENT B1 ;  /* 0x0000000000017941 */ /* 0x000fea0003800200 */
.L_x_45446:
        /* <DEDUP_REMOVED lines=20> */
.L_x_45457:
        /* <DEDUP_REMOVED lines=13> */
.L_x_45459:
[----:B------:R-:W-:Y:S05]  /*79f0*/  BSYNC.RECONVERGENT B3 ;  /* 0x0000000000037941 */ /* 0x000fea0003800200 */
.L_x_45458:
        /* <DEDUP_REMOVED lines=42> */
.L_x_45456:
[----:B------:R-:W-:Y:S05]  /*7ca0*/  BSYNC.RECONVERGENT B2 ;  /* 0x0000000000027941 */ /* 0x000fea0003800200 */
.L_x_45455:
        /* <DEDUP_REMOVED lines=10> */
.L_x_45454:
[----:B------:R-:W-:Y:S05]  /*7d50*/  BSYNC.RECONVERGENT B1 ;  /* 0x0000000000017941 */ /* 0x000fea0003800200 */
.L_x_45453:
        /* <DEDUP_REMOVED lines=19> */
.L_x_45463:
        /* <DEDUP_REMOVED lines=13> */
.L_x_45465:
[----:B------:R-:W-:Y:S05]  /*7f60*/  BSYNC.RECONVERGENT B2 ;  /* 0x0000000000027941 */ /* 0x000fea0003800200 */
.L_x_45464:
        /* <DEDUP_REMOVED lines=42> */
.L_x_45462:
[----:B------:R-:W-:Y:S05]  /*8210*/  BSYNC.RECONVERGENT B1 ;  /* 0x0000000000017941 */ /* 0x000fea0003800200 */
.L_x_45461:
        /* <DEDUP_REMOVED lines=11> */
.L_x_45438:
        /* <DEDUP_REMOVED lines=21> */
.L_x_45470:
        /* <DEDUP_REMOVED lines=13> */
.L_x_45472:
[----:B------:R-:W-:Y:S05]  /*84f0*/  BSYNC.RECONVERGENT B3 ;  /* 0x0000000000037941 */ /* 0x000fea0003800200 */
.L_x_45471:
        /* <DEDUP_REMOVED lines=42> */
.L_x_45469:
[----:B------:R-:W-:Y:S05]  /*87a0*/  BSYNC.RECONVERGENT B2 ;  /* 0x0000000000027941 */ /* 0x000fea0003800200 */
.L_x_45468:
        /* <DEDUP_REMOVED lines=9> */
.L_x_45467:
[----:B------:R-:W-:Y:S05]  /*8840*/  BSYNC.RECONVERGENT B1 ;  /* 0x0000000000017941 */ /* 0x000fea0003800200 */
.L_x_45466:
        /* <DEDUP_REMOVED lines=17> */
.L_x_45477:
        /* <DEDUP_REMOVED lines=13> */
.L_x_45479:
[----:B------:R-:W-:Y:S05]  /*8a30*/  BSYNC.RECONVERGENT B3 ;  /* 0x0000000000037941 */ /* 0x000fea0003800200 */
.L_x_45478:
        /* <DEDUP_REMOVED lines=43> */
.L_x_45476:
[----:B------:R-:W-:Y:S05]  /*8cf0*/  BSYNC.RECONVERGENT B2 ;  /* 0x0000000000027941 */ /* 0x000fea0003800200 */
.L_x_45475:
        /* <DEDUP_REMOVED lines=9> */
.L_x_45474:
[----:B------:R-:W-:Y:S05]  /*8d90*/  BSYNC.RECONVERGENT B1 ;  /* 0x0000000000017941 */ /* 0x000fea0003800200 */
.L_x_45473:
        /* <DEDUP_REMOVED lines=17> */
.L_x_45484:
        /* <DEDUP_REMOVED lines=13> */
.L_x_45486:
[----:B------:R-:W-:Y:S05]  /*8f80*/  BSYNC.RECONVERGENT B3 ;  /* 0x0000000000037941 */ /* 0x000fea0003800200 */
.L_x_45485:
        /* <DEDUP_REMOVED lines=43> */
.L_x_45483:
[----:B------:R-:W-:Y:S05]  /*9240*/  BSYNC.RECONVERGENT B2 ;  /* 0x0000000000027941 */ /* 0x000fea0003800200 */
.L_x_45482:
        /* <DEDUP_REMOVED lines=9> */
.L_x_45481:
[----:B------:R-:W-:Y:S05]  /*92e0*/  BSYNC.RECONVERGENT B1 ;  /* 0x0000000000017941 */ /* 0x000fea0003800200 */
.L_x_45480:
        /* <DEDUP_REMOVED lines=16> */
.L_x_45489:
        /* <DEDUP_REMOVED lines=13> */
.L_x_45491:
[----:B------:R-:W-:Y:S05]  /*94c0*/  BSYNC.RECONVERGENT B2 ;  /* 0x0000000000027941 */ /* 0x000fea0003800200 */
.L_x_45490:
        /* <DEDUP_REMOVED lines=43> */
.L_x_45488:
[----:B------:R-:W-:Y:S05]  /*9780*/  BSYNC.RECONVERGENT B1 ;  /* 0x0000000000017941 */ /* 0x000fea0003800200 */
.L_x_45487:
        /* <DEDUP_REMOVED lines=9> */
.L_x_45460:
[----:B------:R-:W-:Y:S05]  /*9820*/  BSYNC.RECONVERGENT B0 ;  /* 0x0000000000007941 */ /* 0x000fea0003800200 */
.L_x_45437:
        /* <DEDUP_REMOVED lines=17> */
.L_x_45493:
[----:B------:R-:W-:Y:S05]  /*9940*/  BSYNC.RECONVERGENT B0 ;  /* 0x0000000000007941 */ /* 0x000fea0003800200 */
.L_x_45492:
[----:B------:R-:W-:Y:S04]  /*9950*/  BSSY.RECONVERGENT B0, `(.L_x_45494) ;  /* 0x0000006000007945 */ /* 0x000fe80003800200 */
[----:B------:R-:W-:Y:S05]  /*9960*/  @!P1 BRA `(.L_x_45495) ;  /* 0x0000000000109947 */ /* 0x000fea0003800000 */
[----:B01----:R-:W0:Y:S01]  /*9970*/  LDC.64 R36, c[0x0][0x390] ;  /* 0x0000e400ff247b82 */ /* 0x003e220000000a00 */
[----:B------:R-:W-:-:S04]  /*9980*/  VIADD R39, R84, 0x60 ;  /* 0x0000006054277836 */ /* 0x000fc80000000000 */
[----:B0-----:R-:W-:-:S05]  /*9990*/  IMAD.WIDE.U32 R36, R39, 0x10, R36 ;  /* 0x0000001027247825 */ /* 0x001fca00078e0024 */
[----:B------:R2:W5:Y:S02]  /*99a0*/  LDG.E.128 R80, desc[UR6][R36.64] ;  /* 0x0000000624507981 */ /* 0x000564000c1e1d00 */
.L_x_45495:
[----:B------:R-:W-:Y:S05]  /*99b0*/  BSYNC.RECONVERGENT B0 ;  /* 0x0000000000007941 */ /* 0x000fea0003800200 */
.L_x_45494:
        /* <DEDUP_REMOVED lines=27> */
.L_x_45502:
        /* <DEDUP_REMOVED lines=13> */
.L_x_45504:
[----:B------:R-:W-:Y:S05]  /*9c40*/  BSYNC.RECONVERGENT B3 ;  /* 0x0000000000037941 */ /* 0x000fea0003800200 */
.L_x_45503:
        /* <DEDUP_REMOVED lines=42> */
.L_x_45501:
[----:B------:R-:W-:Y:S05]  /*9ef0*/  BSYNC.RECONVERGENT B2 ;  /* 0x0000000000027941 */ /* 0x000fea0003800200 */
.L_x_45500:
        /* <DEDUP_REMOVED lines=10> */
.L_x_45499:
[----:B------:R-:W-:Y:S05]  /*9fa0*/  BSYNC.RECONVERGENT B1 ;  /* 0x0000000000017941 */ /* 0x000fea0003800200 */
.L_x_45498:
        /* <DEDUP_REMOVED lines=20> */
.L_x_45509:
        /* <DEDUP_REMOVED lines=13> */
.L_x_45511:
[----:B------:R-:W-:Y:S05]  /*a1c0*/  BSYNC.RECONVERGENT B3 ;  /* 0x0000000000037941 */ /* 0x000fea0003800200 */
.L_x_45510:
        /* <DEDUP_REMOVED lines=43> */
.L_x_45508:
[----:B------:R-:W-:Y:S05]  /*a480*/  BSYNC.RECONVERGENT B2 ;  /* 0x0000000000027941 */ /* 0x000fea0003800200 */
.L_x_45507:
        /* <DEDUP_REMOVED lines=10> */
.L_x_45506:
[----:B------:R-:W-:Y:S05]  /*a530*/  BSYNC.RECONVERGENT B1 ;  /* 0x0000000000017941 */ /* 0x000fea0003800200 */
.L_x_45505:
        /* <DEDUP_REMOVED lines=20> */
.L_x_45516:
        /* <DEDUP_REMOVED lines=13> */
.L_x_45518:
[----:B------:R-:W-:Y:S05]  /*a750*/  BSYNC.RECONVERGENT B3 ;  /* 0x0000000000037941 */ /* 0x000fea0003800200 */
.L_x_45517:
        /* <DEDUP_REMOVED lines=42> */
.L_x_45515:
[----:B------:R-:W-:Y:S05]  /*aa00*/  BSYNC.RECONVERGENT B2 ;  /* 0x0000000000027941 */ /* 0x000fea0003800200 */
.L_x_45514:
        /* <DEDUP_REMOVED lines=10> */
.L_x_45513:
[----:B------:R-:W-:Y:S05]  /*aab0*/  BSYNC.RECONVERGENT B1 ;  /* 0x0000000000017941 */ /* 0x000fea0003800200 */
.L_x_45512:
        /* <DEDUP_REMOVED lines=19> */
.L_x_45522:
        /* <DEDUP_REMOVED lines=13> */
.L_x_45524:
[----:B------:R-:W-:Y:S05]  /*acc0*/  BSYNC.RECONVERGENT B2 ;  /* 0x0000000000027941 */ /* 0x000fea0003800200 */
.L_x_45523:
        /* <DEDUP_REMOVED lines=42> */
.L_x_45521:
[----:B------:R-:W-:Y:S05]  /*af70*/  BSYNC.RECONVERGENT B1 ;  /* 0x0000000000017941 */ /* 0x000fea0003800200 */
.L_x_45520:
        /* <DEDUP_REMOVED lines=11> */
.L_x_45497:
        /* <DEDUP_REMOVED lines=21> */
.L_x_45529:
        /* <DEDUP_REMOVED lines=13> */
.L_x_45531:
[----:B------:R-:W-:Y:S05]  /*b250*/  BSYNC.RECONVERGENT B3 ;  /* 0x0000000000037941 */ /* 0x000fea0003800200 */
.L_x_45530:
        /* <DEDUP_REMOVED lines=42> */
.L_x_45528:
[----:B------:R-:W-:Y:S05]  /*b500*/  BSYNC.RECONVERGENT B2 ;  /* 0x0000000000027941 */ /* 0x000fea0003800200 */
.L_x_45527:
        /* <DEDUP_REMOVED lines=9> */
.L_x_45526:
[----:B------:R-:W-:Y:S05]  /*b5a0*/  BSYNC.RECONVERGENT B1 ;  /* 0x0000000000017941 */ /* 0x000fea0003800200 */
.L_x_45525:
        /* <DEDUP_REMOVED lines=17> */
.L_x_45536:
        /* <DEDUP_REMOVED lines=13> */
.L_x_45538:
[----:B------:R-:W-:Y:S05]  /*b790*/  BSYNC.RECONVERGENT B3 ;  /* 0x0000000000037941 */ /* 0x000fea0003800200 */
.L_x_45537:
        /* <DEDUP_REMOVED lines=43> */
.L_x_45535:
[----:B------:R-:W-:Y:S05]  /*ba50*/  BSYNC.RECONVERGENT B2 ;  /* 0x0000000000027941 */ /* 0x000fea0003800200 */
.L_x_45534:
        /* <DEDUP_REMOVED lines=9> */
.L_x_45533:
[----:B------:R-:W-:Y:S05]  /*baf0*/  BSYNC.RECONVERGENT B1 ;  /* 0x0000000000017941 */ /* 0x000fea0003800200 */
.L_x_45532:
        /* <DEDUP_REMOVED lines=17> */
.L_x_45543:
        /* <DEDUP_REMOVED lines=13> */
.L_x_45545:
[----:B------:R-:W-:Y:S05]  /*bce0*/  BSYNC.RECONVERGENT B3 ;  /* 0x0000000000037941 */ /* 0x000fea0003800200 */
.L_x_45544:
        /* <DEDUP_REMOVED lines=43> */
.L_x_45542:
[----:B------:R-:W-:Y:S05]  /*bfa0*/  BSYNC.RECONVERGENT B2 ;  /* 0x0000000000027941 */ /* 0x000fea0003800200 */
.L_x_45541:
        /* <DEDUP_REMOVED lines=9> */
.L_x_45540:
[----:B------:R-:W-:Y:S05]  /*c040*/  BSYNC.RECONVERGENT B1 ;  /* 0x0000000000017941 */ /* 0x000fea0003800200 */
.L_x_45539:
        /* <DEDUP_REMOVED lines=16> */
.L_x_45548:
        /* <DEDUP_REMOVED lines=13> */
.L_x_45550:
[----:B------:R-:W-:Y:S05]  /*c220*/  BSYNC.RECONVERGENT B2 ;  /* 0x0000000000027941 */ /* 0x000fea0003800200 */
.L_x_45549:
        /* <DEDUP_REMOVED lines=43> */
.L_x_45547:
[----:B------:R-:W-:Y:S05]  /*c4e0*/  BSYNC.RECONVERGENT B1 ;  /* 0x0000000000017941 */ /* 0x000fea0003800200 */
.L_x_45546:
        /* <DEDUP_REMOVED lines=9> */
.L_x_45519:
[----:B------:R-:W-:Y:S05]  /*c580*/  BSYNC.RECONVERGENT B0 ;  /* 0x0000000000007941 */ /* 0x000fea0003800200 */
.L_x_45496:
        /* <DEDUP_REMOVED lines=17> */
.L_x_45552:
[----:B------:R-:W-:Y:S05]  /*c6a0*/  BSYNC.RECONVERGENT B0 ;  /* 0x0000000000007941 */ /* 0x000fea0003800200 */
.L_x_45551:
[----:B------:R-:W-:Y:S04]  /*c6b0*/  BSSY.RECONVERGENT B0, `(.L_x_45553) ;  /* 0x0000006000007945 */ /* 0x000fe80003800200 */
[----:B------:R-:W-:Y:S05]  /*c6c0*/  @!P1 BRA `(.L_x_45554) ;  /* 0x0000000000109947 */ /* 0x000fea0003800000 */
[----:B01----:R-:W0:Y:S01]  /*c6d0*/  LDC.64 R36, c[0x0][0x390] ;  /* 0x0000e400ff247b82 */ /* 0x003e220000000a00 */
[----:B------:R-:W-:-:S04]  /*c6e0*/  VIADD R39, R84, 0x80 ;  /* 0x0000008054277836 */ /* 0x000fc80000000000 */
[----:B0-----:R-:W-:-:S05]  /*c6f0*/  IMAD.WIDE.U32 R36, R39, 0x10, R36 ;  /* 0x0000001027247825 */ /* 0x001fca00078e0024 */
[----:B------:R2:W5:Y:S02]  /*c700*/  LDG.E.128 R80, desc[UR6][R36.64] ;  /* 0x0000000624507981 */ /* 0x000564000c1e1d00 */
.L_x_45554:
[----:B------:R-:W-:Y:S05]  /*c710*/  BSYNC.RECONVERGENT B0 ;  /* 0x0000000000007941 */ /* 0x000fea0003800200 */
.L_x_45553:
        /* <DEDUP_REMOVED lines=27> */
.L_x_45561:
        /* <DEDUP_REMOVED lines=13> */
.L_x_45563:
[----:B------:R-:W-:Y:S05]  /*c9a0*/  BSYNC.RECONVERGENT B3 ;  /* 0x0000000000037941 */ /* 0x000fea0003800200 */
.L_x_45562:
        /* <DEDUP_REMOVED lines=42> */
.L_x_45560:
[----:B------:R-:W-:Y:S05]  /*cc50*/  BSYNC.RECONVERGENT B2 ;  /* 0x0000000000027941 */ /* 0x000fea0003800200 */
.L_x_45559:
        /* <DEDUP_REMOVED lines=10> */
.L_x_45558:
[----:B------:R-:W-:Y:S05]  /*cd00*/  BSYNC.RECONVERGENT B1 ;  /* 0x0000000000017941 */ /* 0x000fea0003800200 */
.L_x_45557:
        /* <DEDUP_REMOVED lines=20> */
.L_x_45568:
        /* <DEDUP_REMOVED lines=13> */
.L_x_45570:
[----:B------:R-:W-:Y:S05]  /*cf20*/  BSYNC.RECONVERGENT B3 ;  /* 0x0000000000037941 */ /* 0x000fea0003800200 */
.L_x_45569:
        /* <DEDUP_REMOVED lines=43> */
.L_x_45567:
[----:B------:R-:W-:Y:S05]  /*d1e0*/  BSYNC.RECONVERGENT B2 ;  /* 0x0000000000027941 */ /* 0x000fea0003800200 */
.L_x_45566:
        /* <DEDUP_REMOVED lines=10> */
.L_x_45565:
[----:B------:R-:W-:Y:S05]  /*d290*/  BSYNC.RECONVERGENT B1 ;  /* 0x0000000000017941 */ /* 0x000fea0003800200 */
.L_x_45564:
        /* <DEDUP_REMOVED lines=20> */
.L_x_45575:
        /* <DEDUP_REMOVED lines=13> */
.L_x_45577:
[----:B------:R-:W-:Y:S05]  /*d4b0*/  BSYNC.RECONVERGENT B3 ;  /* 0x0000000000037941 */ /* 0x000fea0003800200 */
.L_x_45576:
        /* <DEDUP_REMOVED lines=42> */
.L_x_45574:
[----:B------:R-:W-:Y:S05]  /*d760*/  BSYNC.RECONVERGENT B2 ;  /* 0x0000000000027941 */ /* 0x000fea0003800200 */
.L_x_45573:
        /* <DEDUP_REMOVED lines=10> */
.L_x_45572:
[----:B------:R-:W-:Y:S05]  /*d810*/  BSYNC.RECONVERGENT B1 ;  /* 0x0000000000017941 */ /* 0x000fea0003800200 */
.L_x_45571:
        /* <DEDUP_REMOVED lines=19> */
.L_x_45581:
        /* <DEDUP_REMOVED lines=13> */
.L_x_45583:
[----:B------:R-:W-:Y:S05]  /*da20*/  BSYNC.RECONVERGENT B2 ;  /* 0x0000000000027941 */ /* 0x000fea0003800200 */
.L_x_45582:
        /* <DEDUP_REMOVED lines=42> */
.L_x_45580:
[----:B------:R-:W-:Y:S05]  /*dcd0*/  BSYNC.RECONVERGENT B1 ;  /* 0x0000000000017941 */ /* 0x000fea0003800200 */
.L_x_45579:
        /* <DEDUP_REMOVED lines=11> */
.L_x_45556:
        /* <DEDUP_REMOVED lines=21> */
.L_x_45588:
        /* <DEDUP_REMOVED lines=13> */
.L_x_45590:
[----:B------:R-:W-:Y:S05]  /*dfb0*/  BSYNC.RECONVERGENT B3 ;  /* 0x0000000000037941 */ /* 0x000fea0003800200 */
.L_x_45589:
        /* <DEDUP_REMOVED lines=42> */
.L_x_45587:
[----:B------:R-:W-:Y:S05]  /*e260*/  BSYNC.RECONVERGENT B2 ;  /* 0x0000000000027941 */ /* 0x000fea0003800200 */
.L_x_45586:
        /* <DEDUP_REMOVED lines=9> */
.L_x_45585:
[----:B------:R-:W-:Y:S05]  /*e300*/  BSYNC.RECONVERGENT B1 ;  /* 0x0000000000017941 */ /* 0x000fea0003800200 */
.L_x_45584:
        /* <DEDUP_REMOVED lines=17> */
.L_x_45595:
        /* <DEDUP_REMOVED lines=13> */
.L_x_45597:
[----:B------:R-:W-:Y:S05]  /*e4f0*/  BSYNC.RECONVERGENT B3 ;  /* 0x0000000000037941 */ /* 0x000fea0003800200 */
.L_x_45596:
        /* <DEDUP_REMOVED lines=43> */
.L_x_45594:
[----:B------:R-:W-:Y:S05]  /*e7b0*/  BSYNC.RECONVERGENT B2 ;  /* 0x0000000000027941 */ /* 0x000fea0003800200 */
.L_x_45593:
        /* <DEDUP_REMOVED lines=9> */
.L_x_45592:
[----:B------:R-:W-:Y:S05]  /*e850*/  BSYNC.RECONVERGENT B1 ;  /* 0x0000000000017941 */ /* 0x000fea0003800200 */
.L_x_45591:
        /* <DEDUP_REMOVED lines=17> */
.L_x_45602:
        /* <DEDUP_REMOVED lines=13> */
.L_x_45604:
[----:B------:R-:W-:Y:S05]  /*ea40*/  BSYNC.RECONVERGENT B3 ;  /* 0x0000000000037941 */ /* 0x000fea0003800200 */
.L_x_45603:
        /* <DEDUP_REMOVED lines=40> */
[----:B------:R-:W-:Y:S02]  /*ecd0*/  IMAD.MOV.U32 R40, RZ, RZ, R36 ;  /* 0x000000ffff287224 */ /* 0x000fe400078e0024 */
[----:B------:R-:W-:Y:S01]  /*ece0*/  HFMA2 R36, -RZ, RZ, 0, 0 ;  /* 0x00000000ff247431 */ /* 0x000fe200000001ff */
[----:B------:R-:W-:-:S07]  /*ecf0*/  LOP3.LUT R6, R14, R6, R37, 0x96, !PT ;  /* 0x000000060e067212 */ /* 0x000fce00078e9625 */
.L_x_45601:
[----:B------:R-:W-:Y:S05]  /*ed00*/  BSYNC.RECONVERGENT B2 ;  /* 0x0000000000027941 */ /* 0x000fea0003800200 */
.L_x_45600:
        /* <DEDUP_REMOVED lines=9> */
.L_x_45599:
[----:B------:R-:W-:Y:S05]  /*eda0*/  BSYNC.RECONVERGENT B1 ;  /* 0x0000000000017941 */ /* 0x000fea0003800200 */
.L_x_45598:
        /* <DEDUP_REMOVED lines=16> */
.L_x_45607:
        /* <DEDUP_REMOVED lines=13> */
.L_x_45609:
[----:B------:R-:W-:Y:S05]  /*ef80*/  BSYNC.RECONVERGENT B2 ;  /* 0x0000000000027941 */ /* 0x000fea0003800200 */
.L_x_45608:
        /* <DEDUP_REMOVED lines=43> */
.L_x_45606:
[----:B------:R-:W-:Y:S05]  /*f240*/  BSYNC.RECONVERGENT B1 ;  /* 0x0000000000017941 */ /* 0x000fea0003800200 */
.L_x_45605:
        /* <DEDUP_REMOVED lines=9> */
.L_x_45578:
[----:B------:R-:W-:Y:S05]  /*f2e0*/  BSYNC.RECONVERGENT B0 ;  /* 0x0000000000007941 */ /* 0x000fea0003800200 */
.L_x_45555:
[----:B------:R-:W-:Y:S01]  /*f2f0*/  IADD3 R37, PT, PT, R85, 0x80, RZ ;  /* 0x0000008055257810 */ /* 0x000fe20007ffe0ff */
[----:B------:R-:W-:Y:S04]  /*f300*/  BSSY.RECONVERGENT B0, `(.L_x_45610) ;  /* 0x0000010000007945 */ /* 0x000fe80003800200 */
[----:B------:R-:W-:-:S05]  /*f310*/  IMAD.WIDE.U32 R36, R37, 0x10, R154 ;  /* 0x0000001025247825 */ /* 0x000fca00078e009a */
[----:B-----5:R0:W-:Y:S01]  /*f320*/  STG.E.128 desc[UR6][R36.64], R60 ;  /* 0x0000003c24007986 */ /* 0x0201e2000c101d06 */
[----:B------:R-:W-:Y:S05]  /*f330*/  @!P1 BRA `(.L_x_45611) ;  /* 0x0000000000309947 */ /* 0x000fea0003800000 */
[----:B0-----:R-:W0:Y:S01]  /*f340*/  LDC.64 R36, c[0x0][0x3b0] ;  /* 0x0000ec00ff247b82 */ /* 0x001e220000000a00 */
[----:B------:R-:W-:Y:S01]  /*f350*/  IMAD.U32 R41, R116, 0x10000, RZ ;  /* 0x0001000074297824 */ /* 0x000fe200078e00ff */
[----:B------:R-:W-:Y:S02]  /*f360*/  LOP3.LUT R38, R117, 0xffff, RZ, 0xc0, !PT ;  /* 0x0000ffff75267812 */ /* 0x000fe400078ec0ff */
[----:B------:R-:W-:Y:S02]  /*f370*/  LOP3.LUT R43, R115, 0xff, RZ, 0xc0, !PT ;  /* 0x000000ff732b7812 */ /* 0x000fe400078ec0ff */
[----:B------:R-:W-:-:S04]  /*f380*/  LOP3.LUT R41, R41, 0xff0000, RZ, 0xc0, !PT ;  /* 0x00ff000029297812 */ /* 0x000fc800078ec0ff */
[----:B------:R-:W-:Y:S01]  /*f390*/  LEA R38, R38, R41, 0x18 ;  /* 0x0000002926267211 */ /* 0x000fe200078ec0ff */
[----:B------:R-:W-:-:S03]  /*f3a0*/  VIADD R41, R84, 0x80 ;  /* 0x0000008054297836 */ /* 0x000fc60000000000 */
[----:B------:R-:W-:Y:S02]  /*f3b0*/  LEA R38, R43, R38, 0x8 ;  /* 0x000000262b267211 */ /* 0x000fe400078e40ff */
[----:B------:R-:W-:-:S05]  /*f3c0*/  LOP3.LUT R43, R114, 0xff, RZ, 0xc0, !PT ;  /* 0x000000ff722b7812 */ /* 0x000fca00078ec0ff */
[----:B------:R-:W-:Y:S02]  /*f3d0*/  IMAD.IADD R43, R38, 0x1, R43 ;  /* 0x00000001262b7824 */ /* 0x000fe400078e022b */
[----:B0-----:R-:W-:-:S05]  /*f3e0*/  IMAD.WIDE.U32 R36, R41, 0x4, R36 ;  /* 0x0000000429247825 */ /* 0x001fca00078e0024 */
[----:B------:R1:W-:Y:S02]  /*f3f0*/  STG.E desc[UR6][R36.64], R43 ;  /* 0x0000002b24007986 */ /* 0x0003e4000c101906 */
.L_x_45611:
[----:B------:R-:W-:Y:S05]  /*f400*/  BSYNC.RECONVERGENT B0 ;  /* 0x0000000000007941 */ /* 0x000fea0003800200 */
.L_x_45610:
[----:B------:R-:W-:Y:S04]  /*f410*/  BSSY.RECONVERGENT B0, `(.L_x_45612) ;  /* 0x0000006000007945 */ /* 0x000fe80003800200 */
[----:B------:R-:W-:Y:S05]  /*f420*/  @!P1 BRA `(.L_x_45613) ;  /* 0x0000000000109947 */ /* 0x000fea0003800000 */
[----:B01----:R-:W0:Y:S01]  /*f430*/  LDC.64 R36, c[0x0][0x390] ;  /* 0x0000e400ff247b82 */ /* 0x003e220000000a00 */
[----:B------:R-:W-:-:S05]  /*f440*/  IADD3 R41, PT, PT, R84, 0xa0, RZ ;  /* 0x000000a054297810 */ /* 0x000fca0007ffe0ff */
[----:B0-----:R-:W-:-:S05]  /*f450*/  IMAD.WIDE.U32 R36, R41, 0x10, R36 ;  /* 0x0000001029247825 */ /* 0x001fca00078e0024 */
[----:B------:R2:W5:Y:S02]  /*f460*/  LDG.E.128 R80, desc[UR6][R36.64] ;  /* 0x0000000624507981 */ /* 0x000564000c1e1d00 */
.L_x_45613:
[----:B------:R-:W-:Y:S05]  /*f470*/  BSYNC.RECONVERGENT B0 ;  /* 0x0000000000007941 */ /* 0x000fea0003800200 */
.L_x_45612:
[----:B------:R-:W-:Y:S04]  /*f480*/  BSSY.RECONVERGENT B0, `(.L_x_45614) ;  /* 0x00002bc000007945 */ /* 0x000fe80003800200 */
[----:B------:R-:W-:Y:S05]  /*f490*/  @!P0 BRA `(.L_x_45615) ;  /* 0x0000001400948947 */ /* 0x000fea0003800000 */
[----:B012---:R-:W0:Y:S01]  /*f4a0*/  LDC.64 R36, c[0x0][0x3a0] ;  /* 0x0000e800ff247b82 */ /* 0x007e220000000a00 */
[----:B------:R-:W-:-:S04]  /*f4b0*/  VIADD R41, R85, 0xa0 ;  /* 0x000000a055297836 */ /* 0x000fc80000000000 */
        /* <DEDUP_REMOVED lines=23> */
.L_x_45620:
        /* <DEDUP_REMOVED lines=13> */
.L_x_45622:
[----:B------:R-:W-:Y:S05]  /*f700*/  BSYNC.RECONVERGENT B3 ;  /* 0x0000000000037941 */ /* 0x000fea0003800200 */
.L_x_45621:
        /* <DEDUP_REMOVED lines=42> */
.L_x_45619:
[----:B------:R-:W-:Y:S05]  /*f9b0*/  BSYNC.RECONVERGENT B2 ;  /* 0x0000000000027941 */ /* 0x000fea0003800200 */
.L_x_45618:
        /* <DEDUP_REMOVED lines=10> */
.L_x_45617:
[----:B------:R-:W-:Y:S05]  /*fa60*/  BSYNC.RECONVERGENT B1 ;  /* 0x0000000000017941 */ /* 0x000fea0003800200 */
.L_x_45616:
        /* <DEDUP_REMOVED lines=20> */
.L_x_45627:
        /* <DEDUP_REMOVED lines=13> */
.L_x_45629:
[----:B------:R-:W-:Y:S05]  /*fc80*/  BSYNC.RECONVERGENT B3 ;  /* 0x0000000000037941 */ /* 0x000fea0003800200 */
.L_x_45628:
        /* <DEDUP_REMOVED lines=43> */
.L_x_45626:
[----:B------:R-:W-:Y:S05]  /*ff40*/  BSYNC.RECONVERGENT B2 ;  /* 0x0000000000027941 */ /* 0x000fea0003800200 */
.L_x_45625:
        /* <DEDUP_REMOVED lines=10> */
.L_x_45624:
[----:B------:R-:W-:Y:S05]  /*fff0*/  BSYNC.RECONVERGENT B1 ;  /* 0x0000000000017941 */ /* 0x000fea0003800200 */
.L_x_45623:
        /* <DEDUP_REMOVED lines=20> */
.L_x_45634:
        /* <DEDUP_REMOVED lines=13> */
.L_x_45636:
[----:B------:R-:W-:Y:S05]  /*10210*/  BSYNC.RECONVERGENT B3 ;  /* 0x0000000000037941 */ /* 0x000fea0003800200 */
.L_x_45635:
        /* <DEDUP_REMOVED lines=42> */
.L_x_45633:
[----:B------:R-:W-:Y:S05]  /*104c0*/  BSYNC.RECONVERGENT B2 ;  /* 0x0000000000027941 */ /* 0x000fea0003800200 */
.L_x_45632:
        /* <DEDUP_REMOVED lines=10> */
.L_x_45631:
[----:B------:R-:W-:Y:S05]  /*10570*/  BSYNC.RECONVERGENT B1 ;  /* 0x0000000000017941 */ /* 0x000fea0003800200 */
.L_x_45630:
        /* <DEDUP_REMOVED lines=19> */
.L_x_45640:
        /* <DEDUP_REMOVED lines=13> */
.L_x_45642:
[----:B------:R-:W-:Y:S05]  /*10780*/  BSYNC.RECONVERGENT B2 ;  /* 0x0000000000027941 */ /* 0x000fea0003800200 */
.L_x_45641:
        /* <DEDUP_REMOVED lines=42> */
.L_x_45639:
[----:B------:R-:W-:Y:S05]  /*10a30*/  BSYNC.RECONVERGENT B1 ;  /* 0x0000000000017941 */ /* 0x000fea0003800200 */
.L_x_45638:
        /* <DEDUP_REMOVED lines=11> */
.L_x_45615:
[----:B------:R-:W-:Y:S01]  /*10af0*/  BSSY.RECONVERGENT B1, `(.L_x_45643) ;  /* 0x0000057000017945 */ /* 0x000fe20003800200 */
[----:B012---:R-:W-:Y:S01]  /*10b00*/  IMAD.MOV.U32 R36, RZ, RZ, R39 ;  /* 0x000000ffff247224 */ /* 0x007fe200078e0027 */
        /* <DEDUP_REMOVED lines=19> */
.L_x_45647:
        /* <DEDUP_REMOVED lines=13> */
.L_x_45649:
[----:B------:R-:W-:Y:S05]  /*10d10*/  BSYNC.RECONVERGENT B3 ;  /* 0x0000000000037941 */ /* 0x000fea0003800200 */
.L_x_45648:
        /* <DEDUP_REMOVED lines=42> */
.L_x_45646:
[----:B------:R-:W-:Y:S05]  /*10fc0*/  BSYNC.RECONVERGENT B2 ;  /* 0x0000000000027941 */ /* 0x000fea0003800200 */
.L_x_45645:
        /* <DEDUP_REMOVED lines=9> */
.L_x_45644:
[----:B------:R-:W-:Y:S05]  /*11060*/  BSYNC.RECONVERGENT B1 ;  /* 0x0000000000017941 */ /* 0x000fea0003800200 */
.L_x_45643:
        /* <DEDUP_REMOVED lines=17> */
.L_x_45654:
        /* <DEDUP_REMOVED lines=13> */
.L_x_45656:
[----:B------:R-:W-:Y:S05]  /*11250*/  BSYNC.RECONVERGENT B3 ;  /* 0x0000000000037941 */ /* 0x000fea0003800200 */
.L_x_45655:
        /* <DEDUP_REMOVED lines=43> */
.L_x_45653:
[----:B------:R-:W-:Y:S05]  /*11510*/  BSYNC.RECONVERGENT B2 ;  /* 0x0000000000027941 */ /* 0x000fea0003800200 */
.L_x_45652:
        /* <DEDUP_REMOVED lines=9> */
.L_x_45651:
[----:B------:R-:W-:Y:S05]  /*115b0*/  BSYNC.RECONVERGENT B1 ;  /* 0x0000000000017941 */ /* 0x000fea0003800200 */
.L_x_45650:
        /* <DEDUP_REMOVED lines=17> */
.L_x_45661:
        /* <DEDUP_REMOVED lines=13> */
.L_x_45663:
[----:B------:R-:W-:Y:S05]  /*117a0*/  BSYNC.RECONVERGENT B3 ;  /* 0x0000000000037941 */ /* 0x000fea0003800200 */
.L_x_45662:
        /* <DEDUP_REMOVED lines=43> */
.L_x_45660:
[----:B------:R-:W-:Y:S05]  /*11a60*/  BSYNC.RECONVERGENT B2 ;  /* 0x0000000000027941 */ /* 0x000fea0003800200 */
.L_x_45659:
        /* <DEDUP_REMOVED lines=9> */
.L_x_45658:
[----:B------:R-:W-:Y:S05]  /*11b00*/  BSYNC.RECONVERGENT B1 ;  /* 0x0000000000017941 */ /* 0x000fea0003800200 */
.L_x_45657:
        /* <DEDUP_REMOVED lines=16> */
.L_x_45666:
        /* <DEDUP_REMOVED lines=13> */
.L_x_45668:
[----:B------:R-:W-:Y:S05]  /*11ce0*/  BSYNC.RECONVERGENT B2 ;  /* 0x0000000000027941 */ /* 0x000fea0003800200 */
.L_x_45667:
        /* <DEDUP_REMOVED lines=43> */
.L_x_45665:
[----:B------:R-:W-:Y:S05]  /*11fa0*/  BSYNC.RECONVERGENT B1 ;  /* 0x0000000000017941 */ /* 0x000fea0003800200 */
.L_x_45664:
        /* <DEDUP_REMOVED lines=9> */
.L_x_45637:
[----:B------:R-:W-:Y:S05]  /*12040*/  BSYNC.RECONVERGENT B0 ;  /* 0x0000000000007941 */ /* 0x000fea0003800200 */
.L_x_45614:
        /* <DEDUP_REMOVED lines=17> */
.L_x_45670:
[----:B------:R-:W-:Y:S05]  /*12160*/  BSYNC.RECONVERGENT B0 ;  /* 0x0000000000007941 */ /* 0x000fea0003800200 */
.L_x_45669:
[----:B------:R-:W-:Y:S04]  /*12170*/  BSSY.RECONVERGENT B0, `(.L_x_45671) ;  /* 0x0000006000007945 */ /* 0x000fe80003800200 */
[----:B------:R-:W-:Y:S05]  /*12180*/  @!P1 BRA `(.L_x_45672) ;  /* 0x0000000000109947 */ /* 0x000fea0003800000 */
[----:B01----:R-:W0:Y:S01]  /*12190*/  LDC.64 R36, c[0x0][0x390] ;  /* 0x0000e400ff247b82 */ /* 0x003e220000000a00 */
[----:B------:R-:W-:-:S05]  /*121a0*/  IADD3 R41, PT, PT, R84, 0xc0, RZ ;  /* 0x000000c054297810 */ /* 0x000fca0007ffe0ff */
[----:B0-----:R-:W-:-:S05]  /*121b0*/  IMAD.WIDE.U32 R36, R41, 0x10, R36 ;  /* 0x0000001029247825 */ /* 0x001fca00078e0024 */
[----:B------:R2:W5:Y:S02]  /*121c0*/  LDG.E.128 R80, desc[UR6][R36.64] ;  /* 0x0000000624507981 */ /* 0x000564000c1e1d00 */
.L_x_45672:
[----:B------:R-:W-:Y:S05]  /*121d0*/  BSYNC.RECONVERGENT B0 ;  /* 0x0000000000007941 */ /* 0x000fea0003800200 */
.L_x_45671:
        /* <DEDUP_REMOVED lines=27> */
.L_x_45679:
        /* <DEDUP_REMOVED lines=13> */
.L_x_45681:
[----:B------:R-:W-:Y:S05]  /*12460*/  BSYNC.RECONVERGENT B3 ;  /* 0x0000000000037941 */ /* 0x000fea0003800200 */
.L_x_45680:
        /* <DEDUP_REMOVED lines=42> */
.L_x_45678:
[----:B------:R-:W-:Y:S05]  /*12710*/  BSYNC.RECONVERGENT B2 ;  /* 0x0000000000027941 */ /* 0x000fea0003800200 */
.L_x_45677:
        /* <DEDUP_REMOVED lines=10> */
.L_x_45676:
[----:B------:R-:W-:Y:S05]  /*127c0*/  BSYNC.RECONVERGENT B1 ;  /* 0x0000000000017941 */ /* 0x000fea0003800200 */
.L_x_45675:
        /* <DEDUP_REMOVED lines=20> */
.L_x_45686:
        /* <DEDUP_REMOVED lines=13> */
.L_x_45688:
[----:B------:R-:W-:Y:S05]  /*129e0*/  BSYNC.RECONVERGENT B3 ;  /* 0x0000000000037941 */ /* 0x000fea0003800200 */
.L_x_45687:
        /* <DEDUP_REMOVED lines=43> */
.L_x_45685:
[----:B------:R-:W-:Y:S05]  /*12ca0*/  BSYNC.RECONVERGENT B2 ;  /* 0x0000000000027941 */ /* 0x000fea0003800200 */
.L_x_45684:
        /* <DEDUP_REMOVED lines=10> */
.L_x_45683:
[----:B------:R-:W-:Y:S05]  /*12d50*/  BSYNC.RECONVERGENT B1 ;  /* 0x0000000000017941 */ /* 0x000fea0003800200 */
.L_x_45682:
        /* <DEDUP_REMOVED lines=20> */
.L_x_45693:
        /* <DEDUP_REMOVED lines=13> */
.L_x_45695:
[----:B------:R-:W-:Y:S05]  /*12f70*/  BSYNC.RECONVERGENT B3 ;  /* 0x0000000000037941 */ /* 0x000fea0003800200 */
.L_x_45694:
        /* <DEDUP_REMOVED lines=42> */
.L_x_45692:
[----:B------:R-:W-:Y:S05]  /*13220*/  BSYNC.RECONVERGENT B2 ;  /* 0x0000000000027941 */ /* 0x000fea0003800200 */
.L_x_45691:
        /* <DEDUP_REMOVED lines=10> */
.L_x_45690:
[----:B------:R-:W-:Y:S05]  /*132d0*/  BSYNC.RECONVERGENT B1 ;  /* 0x0000000000017941 */ /* 0x000fea0003800200 */
.L_x_45689:
        /* <DEDUP_REMOVED lines=19> */
.L_x_45699:
        /* <DEDUP_REMOVED lines=13> */
.L_x_45701:
[----:B------:R-:W-:Y:S05]  /*134e0*/  BSYNC.RECONVERGENT B2 ;  /* 0x0000000000027941 */ /* 0x000fea0003800200 */
.L_x_45700:
        /* <DEDUP_REMOVED lines=42> */
.L_x_45698:
[----:B------:R-:W-:Y:S05]  /*13790*/  BSYNC.RECONVERGENT B1 ;  /* 0x0000000000017941 */ /* 0x000fea0003800200 */
.L_x_45697:
[----:B------:R-:W-:Y:S01]  /*137a0*/  I2FP.F32.U32 R37, R38 ;  /* 0x0000002600257245 */ /* 0x000fe20000201000 */
[----:B------:R-:W-:Y:S02]  /*137b0*/  HFMA2 R38, -RZ, RZ, 0.1171875, 0 ;  /* 0x2f800000ff267431 */ /* 0x000fe400000001ff */
[----:B-----5:R-:W-:-:S03]  /*137c0*/  FMUL.FTZ R40, R83, UR11 ;  /* 0x0000000b53287c20 */ /* 0x020fc60008410000 */
[----:B------:R-:W-:Y:S01]  /*137d0*/  FFMA.FTZ R37, R37, R38, 1.1641532182693481445e-10 ;  /* 0x2f00000025257423 */ /* 0x000fe20000010026 */
[----:B------:R-:W-:-:S04]  /*137e0*/  FMUL.FTZ R38, R40, UR10 ;  /* 0x0000000a28267c20 */ /* 0x000fc80008410000 */
[----:B------:R-:W-:-:S04]  /*137f0*/  FSETP.GTU.FTZ.AND P2, PT, R37, UR8, PT ;  /* 0x0000000825007c0b */ /* 0x000fc8000bf5c000 */
[----:B------:R-:W-:Y:S02]  /*13800*/  FSEL R38, R38, RZ, !P2 ;  /* 0x000000ff26267208 */ /* 0x000fe40005000000 */
[----:B------:R-:W-:-:S03]  /*13810*/  SEL R37, RZ, 0x1, P2 ;  /* 0x00000001ff257807 */ /* 0x000fc60001000000 */
[----:B------:R-:W-:Y:S01]  /*13820*/  FADD.FTZ R55, R55, R38 ;  /* 0x0000002637377221 */ /* 0x000fe20000010000 */
[----:B------:R-:W-:Y:S01]  /*13830*/  PRMT R117, R37, 0x7610, R117 ;  /* 0x0000761025757816 */ /* 0x000fe20000000075 */
[----:B------:R-:W-:Y:S06]  /*13840*/  BRA `(.L_x_45696) ;  /* 0x0000001400547947 */ /* 0x000fec0003800000 */
.L_x_45674:
        /* <DEDUP_REMOVED lines=21> */
.L_x_45706:
        /* <DEDUP_REMOVED lines=13> */
.L_x_45708:
[----:B------:R-:W-:Y:S05]  /*13a70*/  BSYNC.RECONVERGENT B3 ;  /* 0x0000000000037941 */ /* 0x000fea0003800200 */
.L_x_45707:
        /* <DEDUP_REMOVED lines=42> */
.L_x_45705:
[----:B------:R-:W-:Y:S05]  /*13d20*/  BSYNC.RECONVERGENT B2 ;  /* 0x0000000000027941 */ /* 0x000fea0003800200 */
.L_x_45704:
        /* <DEDUP_REMOVED lines=9> */
.L_x_45703:
[----:B------:R-:W-:Y:S05]  /*13dc0*/  BSYNC.RECONVERGENT B1 ;  /* 0x0000000000017941 */ /* 0x000fea0003800200 */
.L_x_45702:
        /* <DEDUP_REMOVED lines=17> */
.L_x_45713:
        /* <DEDUP_REMOVED lines=13> */
.L_x_45715:
[----:B------:R-:W-:Y:S05]  /*13fb0*/  BSYNC.RECONVERGENT B3 ;  /* 0x0000000000037941 */ /* 0x000fea0003800200 */
.L_x_45714:
        /* <DEDUP_REMOVED lines=43> */
.L_x_45712:
[----:B------:R-:W-:Y:S05]  /*14270*/  BSYNC.RECONVERGENT B2 ;  /* 0x0000000000027941 */ /* 0x000fea0003800200 */
.L_x_45711:
        /* <DEDUP_REMOVED lines=9> */
.L_x_45710:
[----:B------:R-:W-:Y:S05]  /*14310*/  BSYNC.RECONVERGENT B1 ;  /* 0x0000000000017941 */ /* 0x000fea0003800200 */
.L_x_45709:
        /* <DEDUP_REMOVED lines=17> */
.L_x_45720:
        /* <DEDUP_REMOVED lines=13> */
.L_x_45722:
[----:B------:R-:W-:Y:S05]  /*14500*/  BSYNC.RECONVERGENT B3 ;  /* 0x0000000000037941 */ /* 0x000fea0003800200 */
.L_x_45721:
        /* <DEDUP_REMOVED lines=43> */
.L_x_45719:
[----:B------:R-:W-:Y:S05]  /*147c0*/  BSYNC.RECONVERGENT B2 ;  /* 0x0000000000027941 */ /* 0x000fea0003800200 */
.L_x_45718:
        /* <DEDUP_REMOVED lines=9> */
.L_x_45717:
[----:B------:R-:W-:Y:S05]  /*14860*/  BSYNC.RECONVERGENT B1 ;  /* 0x0000000000017941 */ /* 0x000fea0003800200 */
.L_x_45716:
        /* <DEDUP_REMOVED lines=16> */
.L_x_45725:
        /* <DEDUP_REMOVED lines=13> */
.L_x_45727:
[----:B------:R-:W-:Y:S05]  /*14a40*/  BSYNC.RECONVERGENT B2 ;  /* 0x0000000000027941 */ /* 0x000fea0003800200 */
.L_x_45726:
        /* <DEDUP_REMOVED lines=43> */
.L_x_45724:
[----:B------:R-:W-:Y:S05]  /*14d00*/  BSYNC.RECONVERGENT B1 ;  /* 0x0000000000017941 */ /* 0x000fea0003800200 */
.L_x_45723:
        /* <DEDUP_REMOVED lines=9> */
.L_x_45696:
[----:B------:R-:W-:Y:S05]  /*14da0*/  BSYNC.RECONVERGENT B0 ;  /* 0x0000000000007941 */ /* 0x000fea0003800200 */
.L_x_45673:
        /* <DEDUP_REMOVED lines=17> */
.L_x_45729:
[----:B------:R-:W-:Y:S05]  /*14ec0*/  BSYNC.RECONVERGENT B0 ;  /* 0x0000000000007941 */ /* 0x000fea0003800200 */
.L_x_45728:
[----:B------:R-:W-:Y:S04]  /*14ed0*/  BSSY.RECONVERGENT B0, `(.L_x_45730) ;  /* 0x0000006000007945 */ /* 0x000fe80003800200 */
[----:B------:R-:W-:Y:S05]  /*14ee0*/  @!P1 BRA `(.L_x_45731) ;  /* 0x0000000000109947 */ /* 0x000fea0003800000 */
[----:B01----:R-:W0:Y:S01]  /*14ef0*/  LDC.64 R40, c[0x0][0x390] ;  /* 0x0000e400ff287b82 */ /* 0x003e220000000a00 */
[----:B------:R-:W-:-:S05]  /*14f00*/  IADD3 R37, PT, PT, R84, 0xe0, RZ ;  /* 0x000000e054257810 */ /* 0x000fca0007ffe0ff */
[----:B0-----:R-:W-:-:S05]  /*14f10*/  IMAD.WIDE.U32 R40, R37, 0x10, R40 ;  /* 0x0000001025287825 */ /* 0x001fca00078e0028 */
[----:B------:R2:W5:Y:S02]  /*14f20*/  LDG.E.128 R80, desc[UR6][R40.64] ;  /* 0x0000000628507981 */ /* 0x000564000c1e1d00 */
.L_x_45731:
[----:B------:R-:W-:Y:S05]  /*14f30*/  BSYNC.RECONVERGENT B0 ;  /* 0x0000000000007941 */ /* 0x000fea0003800200 */
.L_x_45730:
        /* <DEDUP_REMOVED lines=27> */
.L_x_45738:
        /* <DEDUP_REMOVED lines=13> */
.L_x_45740:
[----:B------:R-:W-:Y:S05]  /*151c0*/  BSYNC.RECONVERGENT B3 ;  /* 0x0000000000037941 */ /* 0x000fea0003800200 */
.L_x_45739:
        /* <DEDUP_REMOVED lines=42> */
.L_x_45737:
[----:B------:R-:W-:Y:S05]  /*15470*/  BSYNC.RECONVERGENT B2 ;  /* 0x0000000000027941 */ /* 0x000fea0003800200 */
.L_x_45736:
        /* <DEDUP_REMOVED lines=10> */
.L_x_45735:
[----:B------:R-:W-:Y:S05]  /*15520*/  BSYNC.RECONVERGENT B1 ;  /* 0x0000000000017941 */ /* 0x000fea0003800200 */
.L_x_45734:
        /* <DEDUP_REMOVED lines=20> */
.L_x_45745:
        /* <DEDUP_REMOVED lines=13> */
.L_x_45747:
[----:B------:R-:W-:Y:S05]  /*15740*/  BSYNC.RECONVERGENT B3 ;  /* 0x0000000000037941 */ /* 0x000fea0003800200 */
.L_x_45746:
        /* <DEDUP_REMOVED lines=43> */
.L_x_45744:
[----:B------:R-:W-:Y:S05]  /*15a00*/  BSYNC.RECONVERGENT B2 ;  /* 0x0000000000027941 */ /* 0x000fea0003800200 */
.L_x_45743:
        /* <DEDUP_REMOVED lines=10> */
.L_x_45742:
[----:B------:R-:W-:Y:S05]  /*15ab0*/  BSYNC.RECONVERGENT B1 ;  /* 0x0000000000017941 */ /* 0x000fea0003800200 */
.L_x_45741:
        /* <DEDUP_REMOVED lines=20> */
.L_x_45752:
        /* <DEDUP_REMOVED lines=13> */
.L_x_45754:
[----:B------:R-:W-:Y:S05]  /*15cd0*/  BSYNC.RECONVERGENT B3 ;  /* 0x0000000000037941 */ /* 0x000fea0003800200 */
.L_x_45753:
        /* <DEDUP_REMOVED lines=42> */
.L_x_45751:
[----:B------:R-:W-:Y:S05]  /*15f80*/  BSYNC.RECONVERGENT B2 ;  /* 0x0000000000027941 */ /* 0x000fea0003800200 */
.L_x_45750:
        /* <DEDUP_REMOVED lines=10> */
.L_x_45749:
[----:B------:R-:W-:Y:S05]  /*16030*/  BSYNC.RECONVERGENT B1 ;  /* 0x0000000000017941 */ /* 0x000fea0003800200 */
.L_x_45748:
        /* <DEDUP_REMOVED lines=19> */
.L_x_45758:
        /* <DEDUP_REMOVED lines=13> */
.L_x_45760:
[----:B------:R-:W-:Y:S05]  /*16240*/  BSYNC.RECONVERGENT B2 ;  /* 0x0000000000027941 */ /* 0x000fea0003800200 */
.L_x_45759:
        /* <DEDUP_REMOVED lines=42> */
.L_x_45757:
[----:B------:R-:W-:Y:S05]  /*164f0*/  BSYNC.RECONVERGENT B1 ;  /* 0x0000000000017941 */ /* 0x000fea0003800200 */
.L_x_45756:
        /* <DEDUP_REMOVED lines=11> */
.L_x_45733:
[----:B------:R-:W-:Y:S01]  /*165b0*/  BSSY.RECONVERGENT B1, `(.L_x_45761) ;  /* 0x0000057000017945 */ /* 0x000fe20003800200 */
[----:B------:R-:W-:Y:S01]  /*165c0*/  IMAD.MOV.U32 R37, RZ, RZ, R39 ;  /* 0x000000ffff257224 */ /* 0x000fe200078e0027 */
[----:B012---:R-:W-:Y:S01]  /*165d0*/  MOV R40, R36 ;  /* 0x0000002400287202 */ /* 0x007fe20000000f00 */
        /* <DEDUP_REMOVED lines=18> */
.L_x_45765:
        /* <DEDUP_REMOVED lines=13> */
.L_x_45767:
[----:B------:R-:W-:Y:S05]  /*167d0*/  BSYNC.RECONVERGENT B3 ;  /* 0x0000000000037941 */ /* 0x000fea0003800200 */
.L_x_45766:
        /* <DEDUP_REMOVED lines=42> */
.L_x_45764:
[----:B------:R-:W-:Y:S05]  /*16a80*/  BSYNC.RECONVERGENT B2 ;  /* 0x0000000000027941 */ /* 0x000fea0003800200 */
.L_x_45763:
        /* <DEDUP_REMOVED lines=9> */
.L_x_45762:
[----:B------:R-:W-:Y:S05]  /*16b20*/  BSYNC.RECONVERGENT B1 ;  /* 0x0000000000017941 */ /* 0x000fea0003800200 */
.L_x_45761:
        /* <DEDUP_REMOVED lines=17> */
.L_x_45772:
        /* <DEDUP_REMOVED lines=13> */
.L_x_45774:
[----:B------:R-:W-:Y:S05]  /*16d10*/  BSYNC.RECONVERGENT B3 ;  /* 0x0000000000037941 */ /* 0x000fea0003800200 */
.L_x_45773:
        /* <DEDUP_REMOVED lines=43> */
.L_x_45771:
[----:B------:R-:W-:Y:S05]  /*16fd0*/  BSYNC.RECONVERGENT B2 ;  /* 0x0000000000027941 */ /* 0x000fea0003800200 */
.L_x_45770:
        /* <DEDUP_REMOVED lines=9> */
.L_x_45769:
[----:B------:R-:W-:Y:S05]  /*17070*/  BSYNC.RECONVERGENT B1 ;  /* 0x0000000000017941 */ /* 0x000fea0003800200 */
.L_x_45768:
        /* <DEDUP_REMOVED lines=17> */
.L_x_45779:
        /* <DEDUP_REMOVED lines=13> */
.L_x_45781:
[----:B------:R-:W-:Y:S05]  /*17260*/  BSYNC.RECONVERGENT B3 ;  /* 0x0000000000037941 */ /* 0x000fea0003800200 */
.L_x_45780:
        /* <DEDUP_REMOVED lines=43> */
.L_x_45778:
[----:B------:R-:W-:Y:S05]  /*17520*/  BSYNC.RECONVERGENT B2 ;  /* 0x0000000000027941 */ /* 0x000fea0003800200 */
.L_x_45777:
        /* <DEDUP_REMOVED lines=9> */
.L_x_45776:
[----:B------:R-:W-:Y:S05]  /*175c0*/  BSYNC.RECONVERGENT B1 ;  /* 0x0000000000017941 */ /* 0x000fea0003800200 */
.L_x_45775:
        /* <DEDUP_REMOVED lines=16> */
.L_x_45784:
        /* <DEDUP_REMOVED lines=13> */
.L_x_45786:
[----:B------:R-:W-:Y:S05]  /*177a0*/  BSYNC.RECONVERGENT B2 ;  /* 0x0000000000027941 */ /* 0x000fea0003800200 */
.L_x_45785:
        /* <DEDUP_REMOVED lines=43> */
.L_x_45783:
[----:B------:R-:W-:Y:S05]  /*17a60*/  BSYNC.RECONVERGENT B1 ;  /* 0x0000000000017941 */ /* 0x000fea0003800200 */
.L_x_45782:
        /* <DEDUP_REMOVED lines=9> */
.L_x_45755:
[----:B------:R-:W-:Y:S05]  /*17b00*/  BSYNC.RECONVERGENT B0 ;  /* 0x0000000000007941 */ /* 0x000fea0003800200 */
.L_x_45732:
[----:B------:R-:W-:Y:S01]  /*17b10*/  IADD3 R37, PT, PT, R85, 0xe0, RZ ;  /* 0x000000e055257810 */ /* 0x000fe20007ffe0ff */
[----:B------:R-:W-:Y:S04]  /*17b20*/  BSSY.RECONVERGENT B0, `(.L_x_45787) ;  /* 0x0000010000007945 */ /* 0x000fe80003800200 */
[----:B------:R-:W-:-:S05]  /*17b30*/  IMAD.WIDE.U32 R36, R37, 0x10, R154 ;  /* 0x0000001025247825 */ /* 0x000fca00078e009a */
[----:B-----5:R0:W-:Y:S01]  /*17b40*/  STG.E.128 desc[UR6][R36.64], R48 ;  /* 0x0000003024007986 */ /* 0x0201e2000c101d06 */
[----:B------:R-:W-:Y:S05]  /*17b50*/  @!P1 BRA `(.L_x_45788) ;  /* 0x0000000000309947 */ /* 0x000fea0003800000 */
[----:B0-----:R-:W0:Y:S01]  /*17b60*/  LDC.64 R36, c[0x0][0x3b0] ;  /* 0x0000ec00ff247b82 */ /* 0x001e220000000a00 */
[----:B------:R-:W-:Y:S01]  /*17b70*/  IMAD.U32 R41, R116, 0x10000, RZ ;  /* 0x0001000074297824 */ /* 0x000fe200078e00ff */
[----:B------:R-:W-:-:S04]  /*17b80*/  LOP3.LUT R38, R117, 0xffff, RZ, 0xc0, !PT ;  /* 0x0000ffff75267812 */ /* 0x000fc800078ec0ff */
[----:B------:R-:W-:Y:S02]  /*17b90*/  LOP3.LUT R43, R41, 0xff0000, RZ, 0xc0, !PT ;  /* 0x00ff0000292b7812 */ /* 0x000fe400078ec0ff */
[----:B------:R-:W-:Y:S02]  /*17ba0*/  LOP3.LUT R41, R115, 0xff, RZ, 0xc0, !PT ;  /* 0x000000ff73297812 */ /* 0x000fe400078ec0ff */
[----:B------:R-:W-:Y:S01]  /*17bb0*/  LEA R38, R38, R43, 0x18 ;  /* 0x0000002b26267211 */ /* 0x000fe200078ec0ff */
[----:B------:R-:W-:-:S03]  /*17bc0*/  VIADD R43, R84, 0xe0 ;  /* 0x000000e0542b7836 */ /* 0x000fc60000000000 */
[----:B------:R-:W-:Y:S02]  /*17bd0*/  LEA R38, R41, R38, 0x8 ;  /* 0x0000002629267211 */ /* 0x000fe400078e40ff */
[----:B------:R-:W-:-:S05]  /*17be0*/  LOP3.LUT R41, R114, 0xff, RZ, 0xc0, !PT ;  /* 0x000000ff72297812 */ /* 0x000fca00078ec0ff */
[----:B------:R-:W-:Y:S02]  /*17bf0*/  IMAD.IADD R41, R38, 0x1, R41 ;  /* 0x0000000126297824 */ /* 0x000fe400078e0229 */
[----:B0-----:R-:W-:-:S05]  /*17c00*/  IMAD.WIDE.U32 R36, R43, 0x4, R36 ;  /* 0x000000042b247825 */ /* 0x001fca00078e0024 */
[----:B------:R1:W-:Y:S02]  /*17c10*/  STG.E desc[UR6][R36.64], R41 ;  /* 0x0000002924007986 */ /* 0x0003e4000c101906 */
.L_x_45788:
[----:B------:R-:W-:Y:S05]  /*17c20*/  BSYNC.RECONVERGENT B0 ;  /* 0x0000000000007941 */ /* 0x000fea0003800200 */
.L_x_45787:
[----:B------:R-:W-:Y:S04]  /*17c30*/  BSSY.RECONVERGENT B0, `(.L_x_45789) ;  /* 0x0000006000007945 */ /* 0x000fe80003800200 */
[----:B------:R-:W-:Y:S05]  /*17c40*/  @!P1 BRA `(.L_x_45790) ;  /* 0x0000000000109947 */ /* 0x000fea0003800000 */
[----:B01----:R-:W0:Y:S01]  /*17c50*/  LDC.64 R36, c[0x0][0x390] ;  /* 0x0000e400ff247b82 */ /* 0x003e220000000a00 */
[----:B------:R-:W-:-:S05]  /*17c60*/  IADD3 R41, PT, PT, R84, 0x100, RZ ;  /* 0x0000010054297810 */ /* 0x000fca0007ffe0ff */
[----:B0-----:R-:W-:-:S05]  /*17c70*/  IMAD.WIDE.U32 R36, R41, 0x10, R36 ;  /* 0x0000001029247825 */ /* 0x001fca00078e0024 */
[----:B------:R2:W5:Y:S02]  /*17c80*/  LDG.E.128 R80, desc[UR6][R36.64] ;  /* 0x0000000624507981 */ /* 0x000564000c1e1d00 */
.L_x_45790:
[----:B------:R-:W-:Y:S05]  /*17c90*/  BSYNC.RECONVERGENT B0 ;  /* 0x0000000000007941 */ /* 0x000fea0003800200 */
.L_x_45789:
[----:B------:R-:W-:Y:S04]  /*17ca0*/  BSSY.RECONVERGENT B0, `(.L_x_45791) ;  /* 0x00002bb000007945 */ /* 0x000fe80003800200 */
[----:B------:R-:W-:Y:S05]  /*17cb0*/  @!P0 BRA `(.L_x_45792) ;  /* 0x0000001400908947 */ /* 0x000fea0003800000 */
[----:B012---:R-:W0:Y:S01]  /*17cc0*/  LDC.64 R36, c[0x0][0x3a0] ;  /* 0x0000e800ff247b82 */ /* 0x007e220000000a00 */
[----:B------:R-:W-:-:S04]  /*17cd0*/  VIADD R47, R85, 0x100 ;  /* 0x00000100552f7836 */ /* 0x000fc80000000000 */
        /* <DEDUP_REMOVED lines=23> */
.L_x_45797:
        /* <DEDUP_REMOVED lines=13> */
.L_x_45799:
[----:B------:R-:W-:Y:S05]  /*17f20*/  BSYNC.RECONVERGENT B3 ;  /* 0x0000000000037941 */ /* 0x000fea0003800200 */
.L_x_45798:
        /* <DEDUP_REMOVED lines=42> */
.L_x_45796:
[----:B------:R-:W-:Y:S05]  /*181d0*/  BSYNC.RECONVERGENT B2 ;  /* 0x0000000000027941 */ /* 0x000fea0003800200 */
.L_x_45795:
        /* <DEDUP_REMOVED lines=10> */
.L_x_45794:
[----:B------:R-:W-:Y:S05]  /*18280*/  BSYNC.RECONVERGENT B1 ;  /* 0x0000000000017941 */ /* 0x000fea0003800200 */
.L_x_45793:
        /* <DEDUP_REMOVED lines=20> */
.L_x_45804:
        /* <DEDUP_REMOVED lines=13> */
.L_x_45806:
[----:B------:R-:W-:Y:S05]  /*184a0*/  BSYNC.RECONVERGENT B3 ;  /* 0x0000000000037941 */ /* 0x000fea0003800200 */
.L_x_45805:
        /* <DEDUP_REMOVED lines=42> */
.L_x_45803:
[----:B------:R-:W-:Y:S05]  /*18750*/  BSYNC.RECONVERGENT B2 ;  /* 0x0000000000027941 */ /* 0x000fea0003800200 */
.L_x_45802:
        /* <DEDUP_REMOVED lines=10> */
.L_x_45801:
[----:B------:R-:W-:Y:S05]  /*18800*/  BSYNC.RECONVERGENT B1 ;  /* 0x0000000000017941 */ /* 0x000fea0003800200 */
.L_x_45800:
        /* <DEDUP_REMOVED lines=20> */
.L_x_45811:
        /* <DEDUP_REMOVED lines=13> */
.L_x_45813:
[----:B------:R-:W-:Y:S05]  /*18a20*/  BSYNC.RECONVERGENT B3 ;  /* 0x0000000000037941 */ /* 0x000fea0003800200 */
.L_x_45812:
        /* <DEDUP_REMOVED lines=42> */
.L_x_45810:
[----:B------:R-:W-:Y:S05]  /*18cd0*/  BSYNC.RECONVERGENT B2 ;  /* 0x0000000000027941 */ /* 0x000fea0003800200 */
.L_x_45809:
        /* <DEDUP_REMOVED lines=10> */
.L_x_45808:
[----:B------:R-:W-:Y:S05]  /*18d80*/  BSYNC.RECONVERGENT B1 ;  /* 0x0000000000017941 */ /* 0x000fea0003800200 */
.L_x_45807:
        /* <DEDUP_REMOVED lines=19> */
.L_x_45817:
        /* <DEDUP_REMOVED lines=13> */
.L_x_45819:
[----:B------:R-:W-:Y:S05]  /*18f90*/  BSYNC.RECONVERGENT B2 ;  /* 0x0000000000027941 */ /* 0x000fea0003800200 */
.L_x_45818:
        /* <DEDUP_REMOVED lines=42> */
.L_x_45816:
[----:B------:R-:W-:Y:S05]  /*19240*/  BSYNC.RECONVERGENT B1 ;  /* 0x0000000000017941 */ /* 0x000fea0003800200 */
.L_x_45815:
        /* <DEDUP_REMOVED lines=11> */
.L_x_45792:
[----:B------:R-:W-:Y:S01]  /*19300*/  BSSY.RECONVERGENT B1, `(.L_x_45820) ;  /* 0x0000057000017945 */ /* 0x000fe20003800200 */
[----:B------:R-:W-:Y:S01]  /*19310*/  HFMA2 R44, -RZ, RZ, 0, 0 ;  /* 0x00000000ff2c7431 */ /* 0x000fe200000001ff */
[----:B012---:R-:W-:Y:S01]  /*19320*/  MOV R36, R39 ;  /* 0x0000002700247202 */ /* 0x007fe20000000f00 */
        /* <DEDUP_REMOVED lines=18> */
.L_x_45824:
        /* <DEDUP_REMOVED lines=13> */
.L_x_45826:
[----:B------:R-:W-:Y:S05]  /*19520*/  BSYNC.RECONVERGENT B3 ;  /* 0x0000000000037941 */ /* 0x000fea0003800200 */
.L_x_45825:
        /* <DEDUP_REMOVED lines=42> */
.L_x_45823:
[----:B------:R-:W-:Y:S05]  /*197d0*/  BSYNC.RECONVERGENT B2 ;  /* 0x0000000000027941 */ /* 0x000fea0003800200 */
.L_x_45822:
        /* <DEDUP_REMOVED lines=9> */
.L_x_45821:
[----:B------:R-:W-:Y:S05]  /*19870*/  BSYNC.RECONVERGENT B1 ;  /* 0x0000000000017941 */ /* 0x000fea0003800200 */
.L_x_45820:
        /* <DEDUP_REMOVED lines=17> */
.L_x_45831:
        /* <DEDUP_REMOVED lines=13> */
.L_x_45833:
[----:B------:R-:W-:Y:S05]  /*19a60*/  BSYNC.RECONVERGENT B3 ;  /* 0x0000000000037941 */ /* 0x000fea0003800200 */
.L_x_45832:
        /* <DEDUP_REMOVED lines=43> */
.L_x_45830:
[----:B------:R-:W-:Y:S05]  /*19d20*/  BSYNC.RECONVERGENT B2 ;  /* 0x0000000000027941 */ /* 0x000fea0003800200 */
.L_x_45829:
        /* <DEDUP_REMOVED lines=9> */
.L_x_45828:
[----:B------:R-:W-:Y:S05]  /*19dc0*/  BSYNC.RECONVERGENT B1 ;  /* 0x0000000000017941 */ /* 0x000fea0003800200 */
.L_x_45827:
        /* <DEDUP_REMOVED lines=17> */
.L_x_45838:
        /* <DEDUP_REMOVED lines=13> */
.L_x_45840:
[----:B------:R-:W-:Y:S05]  /*19fb0*/  BSYNC.RECONVERGENT B3 ;  /* 0x0000000000037941 */ /* 0x000fea0003800200 */
.L_x_45839:
        /* <DEDUP_REMOVED lines=43> */
.L_x_45837:
[----:B------:R-:W-:Y:S05]  /*1a270*/  BSYNC.RECONVERGENT B2 ;  /* 0x0000000000027941 */ /* 0x000fea0003800200 */
.L_x_45836:
        /* <DEDUP_REMOVED lines=9> */
.L_x_45835:
[----:B------:R-:W-:Y:S05]  /*1a310*/  BSYNC.RECONVERGENT B1 ;  /* 0x0000000000017941 */ /* 0x000fea0003800200 */
.L_x_45834:
        /* <DEDUP_REMOVED lines=16> */
.L_x_45843:
        /* <DEDUP_REMOVED lines=13> */
.L_x_45845:
[----:B------:R-:W-:Y:S05]  /*1a4f0*/  BSYNC.RECONVERGENT B2 ;  /* 0x0000000000027941 */ /* 0x000fea0003800200 */
.L_x_45844:
        /* <DEDUP_REMOVED lines=43> */
.L_x_45842:
[----:B------:R-:W-:Y:S05]  /*1a7b0*/  BSYNC.RECONVERGENT B1 ;  /* 0x0000000000017941 */ /* 0x000fea0003800200 */
.L_x_45841:
        /* <DEDUP_REMOVED lines=9> */
.L_x_45814:
[----:B------:R-:W-:Y:S05]  /*1a850*/  BSYNC.RECONVERGENT B0 ;  /* 0x0000000000007941 */ /* 0x000fea0003800200 */
.L_x_45791:
[----:B------:R-:W-:Y:S01]  /*1a860*/  VIADD R37, R85, 0x100 ;  /* 0x0000010055257836 */ /* 0x000fe20000000000 */
[----:B------:R-:W-:Y:S03]  /*1a870*/  BSSY.RECONVERGENT B0, `(.L_x_45846) ;  /* 0x0000010000007945 */ /* 0x000fe60003800200 */
[----:B------:R-:W-:-:S05]  /*1a880*/  IMAD.WIDE.U32 R36, R37, 0x10, R154 ;  /* 0x0000001025247825 */ /* 0x000fca00078e009a */
[----:B-----5:R0:W-:Y:S01]  /*1a890*/  STG.E.128 desc[UR6][R36.64], R44 ;  /* 0x0000002c24007986 */ /* 0x0201e2000c101d06 */
[----:B------:R-:W-:Y:S05]  /*1a8a0*/  @!P1 BRA `(.L_x_45847) ;  /* 0x0000000000309947 */ /* 0x000fea0003800000 */
[----:B------:R-:W1:Y:S01]  /*1a8b0*/  LDC.64 R42, c[0x0][0x3b0] ;  /* 0x0000ec00ff2a7b82 */ /* 0x000e620000000a00 */
[----:B0-----:R-:W-:Y:S02]  /*1a8c0*/  SHF.L.U32 R36, R116, 0x10, RZ ;  /* 0x0000001074247819 */ /* 0x001fe400000006ff */
[----:B------:R-:W-:Y:S02]  /*1a8d0*/  LOP3.LUT R41, R117, 0xffff, RZ, 0xc0, !PT ;  /* 0x0000ffff75297812 */ /* 0x000fe400078ec0ff */
[----:B------:R-:W-:Y:S02]  /*1a8e0*/  LOP3.LUT R36, R36, 0xff0000, RZ, 0xc0, !PT ;  /* 0x00ff000024247812 */ /* 0x000fe400078ec0ff */
[----:B------:R-:W-:Y:S02]  /*1a8f0*/  LOP3.LUT R37, R115, 0xff, RZ, 0xc0, !PT ;  /* 0x000000ff73257812 */ /* 0x000fe400078ec0ff */
[----:B------:R-:W-:Y:S01]  /*1a900*/  IADD3 R40, PT, PT, R84, 0x100, RZ ;  /* 0x0000010054287810 */ /* 0x000fe20007ffe0ff */
[----:B------:R-:W-:-:S04]  /*1a910*/  IMAD R36, R41, 0x1000000, R36 ;  /* 0x0100000029247824 */ /* 0x000fc800078e0224 */
[----:B------:R-:W-:Y:S01]  /*1a920*/  IMAD R37, R37, 0x100, R36 ;  /* 0x0000010025257824 */ /* 0x000fe200078e0224 */
[----:B------:R-:W-:-:S04]  /*1a930*/  LOP3.LUT R36, R114, 0xff, RZ, 0xc0, !PT ;  /* 0x000000ff72247812 */ /* 0x000fc800078ec0ff */
[----:B------:R-:W-:Y:S01]  /*1a940*/  IADD3 R36, PT, PT, R37, R36, RZ ;  /* 0x0000002425247210 */ /* 0x000fe20007ffe0ff */
[----:B-1----:R-:W-:-:S05]  /*1a950*/  IMAD.WIDE.U32 R40, R40, 0x4, R42 ;  /* 0x0000000428287825 */ /* 0x002fca00078e002a */
[----:B------:R1:W-:Y:S02]  /*1a960*/  STG.E desc[UR6][R40.64], R36 ;  /* 0x0000002428007986 */ /* 0x0003e4000c101906 */
.L_x_45847:
[----:B------:R-:W-:Y:S05]  /*1a970*/  BSYNC.RECONVERGENT B0 ;  /* 0x0000000000007941 */ /* 0x000fea0003800200 */
.L_x_45846:
[----:B------:R-:W-:Y:S04]  /*1a980*/  BSSY.RECONVERGENT B0, `(.L_x_45848) ;  /* 0x0000006000007945 */ /* 0x000fe80003800200 */
[----:B------:R-:W-:Y:S05]  /*1a990*/  @!P1 BRA `(.L_x_45849) ;  /* 0x0000000000109947 */ /* 0x000fea0003800000 */
[----:B01----:R-:W0:Y:S01]  /*1a9a0*/  LDC.64 R36, c[0x0][0x390] ;  /* 0x0000e400ff247b82 */ /* 0x003e220000000a00 */
[----:B------:R-:W-:-:S04]  /*1a9b0*/  VIADD R41, R84, 0x120 ;  /* 0x0000012054297836 */ /* 0x000fc80000000000 */
[----:B0-----:R-:W-:-:S05]  /*1a9c0*/  IMAD.WIDE.U32 R36, R41, 0x10, R36 ;  /* 0x0000001029247825 */ /* 0x001fca00078e0024 */
[----:B------:R2:W5:Y:S02]  /*1a9d0*/  LDG.E.128 R80, desc[UR6][R36.64] ;  /* 0x0000000624507981 */ /* 0x000564000c1e1d00 */
.L_x_45849:
[----:B------:R-:W-:Y:S05]  /*1a9e0*/  BSYNC.RECONVERGENT B0 ;  /* 0x0000000000007941 */ /* 0x000fea0003800200 */
.L_x_45848:
[----:B------:R-:W-:Y:S04]  /*1a9f0*/  BSSY.RECONVERGENT B0, `(.L_x_45850) ;  /* 0x00002c0000007945 */ /* 0x000fe80003800200 */
[----:B------:R-:W-:Y:S05]  /*1aa00*/  @!P0 BRA `(.L_x_45851) ;  /* 0x0000001400a08947 */ /* 0x000fea0003800000 */
[----:B-1----:R-:W1:Y:S01]  /*1aa10*/  LDC.64 R40, c[0x0][0x3a0] ;  /* 0x0000e800ff287b82 */ /* 0x002e620000000a00 */
[----:B0-2---:R-:W-:-:S05]  /*1aa20*/  IADD3 R36, PT, PT, R85, 0x120, RZ ;  /* 0x0000012055247810 */ /* 0x005fca0007ffe0ff */
[----:B-1----:R-:W-:-:S06]  /*1aa30*/  IMAD.WIDE.U32 R42, R36, 0x10, R40 ;  /* 0x00000010242a7825 */ /* 0x002fcc00078e0028 */
        /* <DEDUP_REMOVED lines=22> */
.L_x_45856:
        /* <DEDUP_REMOVED lines=13> */
.L_x_45858:
[----:B------:R-:W-:Y:S05]  /*1ac70*/  BSYNC.RECONVERGENT B3 ;  /* 0x0000000000037941 */ /* 0x000fea0003800200 */
.L_x_45857:
        /* <DEDUP_REMOVED lines=43> */
.L_x_45855:
[----:B------:R-:W-:Y:S05]  /*1af30*/  BSYNC.RECONVERGENT B2 ;  /* 0x0000000000027941 */ /* 0x000fea0003800200 */
.L_x_45854:
        /* <DEDUP_REMOVED lines=10> */
.L_x_45853:
[----:B------:R-:W-:Y:S05]  /*1afe0*/  BSYNC.RECONVERGENT B1 ;  /* 0x0000000000017941 */ /* 0x000fea0003800200 */
.L_x_45852:
        /* <DEDUP_REMOVED lines=20> */
.L_x_45863:
        /* <DEDUP_REMOVED lines=13> */
.L_x_45865:
[----:B------:R-:W-:Y:S05]  /*1b200*/  BSYNC.RECONVERGENT B3 ;  /* 0x0000000000037941 */ /* 0x000fea0003800200 */
.L_x_45864:
        /* <DEDUP_REMOVED lines=43> */
.L_x_45862:
[----:B------:R-:W-:Y:S05]  /*1b4c0*/  BSYNC.RECONVERGENT B2 ;  /* 0x0000000000027941 */ /* 0x000fea0003800200 */
.L_x_45861:
        /* <DEDUP_REMOVED lines=10> */
.L_x_45860:
[----:B------:R-:W-:Y:S05]  /*1b570*/  BSYNC.RECONVERGENT B1 ;  /* 0x0000000000017941 */ /* 0x000fea0003800200 */
.L_x_45859:
        /* <DEDUP_REMOVED lines=20> */
.L_x_45870:
        /* <DEDUP_REMOVED lines=13> */
.L_x_45872:
[----:B------:R-:W-:Y:S05]  /*1b790*/  BSYNC.RECONVERGENT B3 ;  /* 0x0000000000037941 */ /* 0x000fea0003800200 */
.L_x_45871:
        /* <DEDUP_REMOVED lines=43> */
.L_x_45869:
[----:B------:R-:W-:Y:S05]  /*1ba50*/  BSYNC.RECONVERGENT B2 ;  /* 0x0000000000027941 */ /* 0x000fea0003800200 */
.L_x_45868:
        /* <DEDUP_REMOVED lines=10> */
.L_x_45867:
[----:B------:R-:W-:Y:S05]  /*1bb00*/  BSYNC.RECONVERGENT B1 ;  /* 0x0000000000017941 */ /* 0x000fea0003800200 */
.L_x_45866:
        /* <DEDUP_REMOVED lines=19> */
.L_x_45876:
        /* <DEDUP_REMOVED lines=13> */
.L_x_45878:
[----:B------:R-:W-:Y:S05]  /*1bd10*/  BSYNC.RECONVERGENT B2 ;  /* 0x0000000000027941 */ /* 0x000fea0003800200 */
.L_x_45877:
        /* <DEDUP_REMOVED lines=43> */
.L_x_45875:
[----:B------:R-:W-:Y:S05]  /*1bfd0*/  BSYNC.RECONVERGENT B1 ;  /* 0x0000000000017941 */ /* 0x000fea0003800200 */
.L_x_45874:
        /* <DEDUP_REMOVED lines=11> */
.L_x_45851:
        /* <DEDUP_REMOVED lines=21> */
.L_x_45883:
        /* <DEDUP_REMOVED lines=13> */
.L_x_45885:
[----:B------:R-:W-:Y:S05]  /*1c2b0*/  BSYNC.RECONVERGENT B3 ;  /* 0x0000000000037941 */ /* 0x000fea0003800200 */
.L_x_45884:
        /* <DEDUP_REMOVED lines=43> */
.L_x_45882:
[----:B------:R-:W-:Y:S05]  /*1c570*/  BSYNC.RECONVERGENT B2 ;  /* 0x0000000000027941 */ /* 0x000fea0003800200 */
.L_x_45881:
        /* <DEDUP_REMOVED lines=9> */
.L_x_45880:
[----:B------:R-:W-:Y:S05]  /*1c610*/  BSYNC.RECONVERGENT B1 ;  /* 0x0000000000017941 */ /* 0x000fea0003800200 */
.L_x_45879:
        /* <DEDUP_REMOVED lines=17> */
.L_x_45890:
        /* <DEDUP_REMOVED lines=13> */
.L_x_45892:
[----:B------:R-:W-:Y:S05]  /*1c800*/  BSYNC.RECONVERGENT B3 ;  /* 0x0000000000037941 */ /* 0x000fea0003800200 */
.L_x_45891:
        /* <DEDUP_REMOVED lines=43> */
.L_x_45889:
[----:B------:R-:W-:Y:S05]  /*1cac0*/  BSYNC.RECONVERGENT B2 ;  /* 0x0000000000027941 */ /* 0x000fea0003800200 */
.L_x_45888:
        /* <DEDUP_REMOVED lines=9> */
.L_x_45887:
[----:B------:R-:W-:Y:S05]  /*1cb60*/  BSYNC.RECONVERGENT B1 ;  /* 0x0000000000017941 */ /* 0x000fea0003800200 */
.L_x_45886:
        /* <DEDUP_REMOVED lines=17> */
.L_x_45897:
        /* <DEDUP_REMOVED lines=13> */
.L_x_45899:
[----:B------:R-:W-:Y:S05]  /*1cd50*/  BSYNC.RECONVERGENT B3 ;  /* 0x0000000000037941 */ /* 0x000fea0003800200 */
.L_x_45898:
        /* <DEDUP_REMOVED lines=40> */
[----:B------:R-:W-:Y:S01]  /*1cfe0*/  MOV R126, R36 ;  /* 0x00000024007e7202 */ /* 0x000fe20000000f00 */
[----:B------:R-:W-:Y:S01]  /*1cff0*/  IMAD.MOV.U32 R36, RZ, RZ, RZ ;  /* 0x000000ffff247224 */ /* 0x000fe200078e00ff */
[----:B------:R-:W-:-:S07]  /*1d000*/  LOP3.LUT R6, R14, R6, R37, 0x96, !PT ;  /* 0x000000060e067212 */ /* 0x000fce00078e9625 */
.L_x_45896:
[----:B------:R-:W-:Y:S05]  /*1d010*/  BSYNC.RECONVERGENT B2 ;  /* 0x0000000000027941 */ /* 0x000fea0003800200 */
.L_x_45895:
        /* <DEDUP_REMOVED lines=9> */
.L_x_45894:
[----:B------:R-:W-:Y:S05]  /*1d0b0*/  BSYNC.RECONVERGENT B1 ;  /* 0x0000000000017941 */ /* 0x000fea0003800200 */
.L_x_45893:
        /* <DEDUP_REMOVED lines=16> */
.L_x_45902:
        /* <DEDUP_REMOVED lines=13> */
.L_x_45904:
[----:B------:R-:W-:Y:S05]  /*1d290*/  BSYNC.RECONVERGENT B2 ;  /* 0x0000000000027941 */ /* 0x000fea0003800200 */
.L_x_45903:
        /* <DEDUP_REMOVED lines=41> */
[----:B------:R-:W-:Y:S01]  /*1d530*/  IMAD.MOV.U32 R37, RZ, RZ, R126 ;  /* 0x000000ffff257224 */ /* 0x000fe200078e007e */
[----:B------:R-:W-:-:S07]  /*1d540*/  MOV R126, R36 ;  /* 0x00000024007e7202 */ /* 0x000fce0000000f00 */
.L_x_45901:
[----:B------:R-:W-:Y:S05]  /*1d550*/  BSYNC.RECONVERGENT B1 ;  /* 0x0000000000017941 */ /* 0x000fea0003800200 */
.L_x_45900:
        /* <DEDUP_REMOVED lines=9> */
.L_x_45873:
[----:B------:R-:W-:Y:S05]  /*1d5f0*/  BSYNC.RECONVERGENT B0 ;  /* 0x0000000000007941 */ /* 0x000fea0003800200 */
.L_x_45850:
[----:B------:R-:W-:Y:S01]  /*1d600*/  VIADD R37, R85, 0x120 ;  /* 0x0000012055257836 */ /* 0x000fe20000000000 */
[----:B------:R-:W-:Y:S03]  /*1d610*/  BSSY.RECONVERGENT B0, `(.L_x_45905) ;  /* 0x0000010000007945 */ /* 0x000fe60003800200 */
[----:B------:R-:W-:-:S05]  /*1d620*/  IMAD.WIDE.U32 R36, R37, 0x10, R154 ;  /* 0x0000001025247825 */ /* 0x000fca00078e009a */
[----:B-----5:R0:W-:Y:S01]  /*1d630*/  STG.E.128 desc[UR6][R36.64], R40 ;  /* 0x0000002824007986 */ /* 0x0201e2000c101d06 */
[----:B------:R-:W-:Y:S05]  /*1d640*/  @!P1 BRA `(.L_x_45906) ;  /* 0x0000000000309947 */ /* 0x000fea0003800000 */
[----:B------:R-:W1:Y:S01]  /*1d650*/  LDC.64 R86, c[0x0][0x3b0] ;  /* 0x0000ec00ff567b82 */ /* 0x000e620000000a00 */
[----:B0-----:R-:W-:Y:S01]  /*1d660*/  SHF.L.U32 R36, R116, 0x10, RZ ;  /* 0x0000001074247819 */ /* 0x001fe200000006ff */
[----:B------:R-:W-:Y:S01]  /*1d670*/  VIADD R38, R84, 0x120 ;  /* 0x0000012054267836 */ /* 0x000fe20000000000 */
[----:B------:R-:W-:Y:S02]  /*1d680*/  LOP3.LUT R37, R117, 0xffff, RZ, 0xc0, !PT ;  /* 0x0000ffff75257812 */ /* 0x000fe400078ec0ff */
[----:B------:R-:W-:-:S05]  /*1d690*/  LOP3.LUT R36, R36, 0xff0000, RZ, 0xc0, !PT ;  /* 0x00ff000024247812 */ /* 0x000fca00078ec0ff */
[----:B------:R-:W-:Y:S01]  /*1d6a0*/  IMAD R36, R37, 0x1000000, R36 ;  /* 0x0100000025247824 */ /* 0x000fe200078e0224 */
[----:B------:R-:W-:-:S04]  /*1d6b0*/  LOP3.LUT R37, R115, 0xff, RZ, 0xc0, !PT ;  /* 0x000000ff73257812 */ /* 0x000fc800078ec0ff */
[----:B------:R-:W-:Y:S02]  /*1d6c0*/  LEA R37, R37, R36, 0x8 ;  /* 0x0000002425257211 */ /* 0x000fe400078e40ff */
[----:B------:R-:W-:-:S04]  /*1d6d0*/  LOP3.LUT R36, R114, 0xff, RZ, 0xc0, !PT ;  /* 0x000000ff72247812 */ /* 0x000fc800078ec0ff */
[----:B------:R-:W-:Y:S01]  /*1d6e0*/  IADD3 R36, PT, PT, R37, R36, RZ ;  /* 0x0000002425247210 */ /* 0x000fe20007ffe0ff */
[----:B-1----:R-:W-:-:S05]  /*1d6f0*/  IMAD.WIDE.U32 R38, R38, 0x4, R86 ;  /* 0x0000000426267825 */ /* 0x002fca00078e0056 */
[----:B------:R1:W-:Y:S02]  /*1d700*/  STG.E desc[UR6][R38.64], R36 ;  /* 0x0000002426007986 */ /* 0x0003e4000c101906 */
.L_x_45906:
[----:B------:R-:W-:Y:S05]  /*1d710*/  BSYNC.RECONVERGENT B0 ;  /* 0x0000000000007941 */ /* 0x000fea0003800200 */
.L_x_45905:
[----:B------:R-:W-:Y:S04]  /*1d720*/  BSSY.RECONVERGENT B0, `(.L_x_45907) ;  /* 0x0000006000007945 */ /* 0x000fe80003800200 */
[----:B------:R-:W-:Y:S05]  /*1d730*/  @!P1 BRA `(.L_x_45908) ;  /* 0x0000000000109947 */ /* 0x000fea0003800000 */
[----:B-1----:R-:W1:Y:S01]  /*1d740*/  LDC.64 R38, c[0x0][0x390] ;  /* 0x0000e400ff267b82 */ /* 0x002e620000000a00 */
[----:B0-----:R-:W-:-:S04]  /*1d750*/  VIADD R36, R84, 0x140 ;  /* 0x0000014054247836 */ /* 0x001fc80000000000 */
[----:B-1----:R-:W-:-:S05]  /*1d760*/  IMAD.WIDE.U32 R36, R36, 0x10, R38 ;  /* 0x0000001024247825 */ /* 0x002fca00078e0026 */
[----:B------:R2:W5:Y:S02]  /*1d770*/  LDG.E.128 R80, desc[UR6][R36.64] ;  /* 0x0000000624507981 */ /* 0x000564000c1e1d00 */
.L_x_45908:
[----:B------:R-:W-:Y:S05]  /*1d780*/  BSYNC.RECONVERGENT B0 ;  /* 0x0000000000007941 */ /* 0x000fea0003800200 */
.L_x_45907:
        /* <DEDUP_REMOVED lines=27> */
.L_x_45915:
        /* <DEDUP_REMOVED lines=13> */
.L_x_45917:
[----:B------:R-:W-:Y:S05]  /*1da10*/  BSYNC.RECONVERGENT B3 ;  /* 0x0000000000037941 */ /* 0x000fea0003800200 */
.L_x_45916:
[----:B------:R-:W-:Y:S01]  /*1da20*/  LOP3.LUT R6, R8, R87, R129, 0x96, !PT ;  /* 0x0000005708067212 */ /* 0x000fe200078e9681 */
[----:B------:R-:W-:-:S04]  /*1da30*/  IMAD.WIDE.U32 R152, R5, -0x326172a9, RZ ;  /* 0xcd9e8d5705987825 */ /* 0x000fc800078e00ff */
[----:B------:R-:W-:Y:S01]  /*1da40*/  IMAD.WIDE.U32 R150, R6, -0x326172a9, RZ ;  /* 0xcd9e8d5706967825 */ /* 0x000fe200078e00ff */
[----:B------:R-:W-:-:S03]  /*1da50*/  LOP3.LUT R6, R0, R153, R128, 0x96, !PT ;  /* 0x0000009900067212 */ /* 0x000fc600078e9680 */
        /* <DEDUP_REMOVED lines=31> */
[----:B------:R-:W-:Y:S01]  /*1dc50*/  HFMA2 R87, -RZ, RZ, 0, 0 ;  /* 0x00000000ff577431 */ /* 0x000fe200000001ff */
[----:B------:R-:W-:Y:S01]  /*1dc60*/  LOP3.LUT R6, R17, R150, R153, 0x96, !PT ;  /* 0x0000009611067212 */ /* 0x000fe200078e9699 */
[----:B------:R-:W-:-:S04]  /*1dc70*/  IMAD.WIDE.U32 R150, R7, -0x326172a9, RZ ;  /* 0xcd9e8d5707967825 */ /* 0x000fc800078e00ff */
[----:B------:R-:W-:Y:S01]  /*1dc80*/  IMAD.MOV.U32 R10, RZ, RZ, R150 ;  /* 0x000000ffff0a7224 */ /* 0x000fe200078e0096 */
[----:B------:R-:W-:Y:S01]  /*1dc90*/  LOP3.LUT R7, R18, R152, R151, 0x96, !PT ;  /* 0x0000009812077212 */ /* 0x000fe200078e9697 */
[----:B------:R-:W-:-:S05]  /*1dca0*/  IMAD.WIDE.U32 R150, R6, -0x2daee0ad, RZ ;  /* 0xd2511f5306967825 */ /* 0x000fca00078e00ff */
[----:B------:R-:W-:Y:S02]  /*1dcb0*/  LOP3.LUT R6, R14, R86, R151, 0x96, !PT ;  /* 0x000000560e067212 */ /* 0x000fe400078e9697 */
[----:B------:R-:W-:-:S07]  /*1dcc0*/  MOV R86, R150 ;  /* 0x0000009600567202 */ /* 0x000fce0000000f00 */
.L_x_45914:
[----:B------:R-:W-:Y:S05]  /*1dcd0*/  BSYNC.RECONVERGENT B2 ;  /* 0x0000000000027941 */ /* 0x000fea0003800200 */
.L_x_45913:
[----:B------:R-:W-:Y:S01]  /*1dce0*/  I2FP.F32.U32 R126, R149 ;  /* 0x00000095007e7245 */ /* 0x000fe20000201000 */
[----:B------:R-:W-:-:S04]  /*1dcf0*/  IMAD.MOV.U32 R121, RZ, RZ, 0x2f800000 ;  /* 0x2f800000ff797424 */ /* 0x000fc800078e00ff */
[----:B------:R-:W-:-:S05]  /*1dd00*/  FFMA.FTZ R121, R126, R121, 1.1641532182693481445e-10 ;  /* 0x2f0000007e797423 */ /* 0x000fca0000010079 */
[----:B------:R-:W-:Y:S01]  /*1dd10*/  FSETP.GTU.FTZ.AND P3, PT, R121, UR8, PT ;  /* 0x0000000879007c0b */ /* 0x000fe2000bf7c000 */
[----:B-----5:R-:W-:-:S04]  /*1dd20*/  FMUL.FTZ R121, R80, UR11 ;  /* 0x0000000b50797c20 */ /* 0x020fc80008410000 */
[----:B------:R-:W-:-:S05]  /*1dd30*/  FMUL.FTZ R121, R121, UR10 ;  /* 0x0000000a79797c20 */ /* 0x000fca0008410000 */
[----:B------:R-:W-:-:S05]  /*1dd40*/  FSEL R121, R121, RZ, !P3 ;  /* 0x000000ff79797208 */ /* 0x000fca0005800000 */
[----:B------:R-:W-:Y:S01]  /*1dd50*/  FADD.FTZ R36, R36, R121 ;  /* 0x0000007924247221 */ /* 0x000fe20000010000 */
[----:B------:R-:W-:-:S04]  /*1dd60*/  SEL R121, RZ, 0x1, P3 ;  /* 0x00000001ff797807 */ /* 0x000fc80001800000 */
[----:B------:R-:W-:-:S07]  /*1dd70*/  PRMT R114, R121, 0x7610, R114 ;  /* 0x0000761079727816 */ /* 0x000fce0000000072 */
.L_x_45912:
[----:B------:R-:W-:Y:S05]  /*1dd80*/  BSYNC.RECONVERGENT B1 ;  /* 0x0000000000017941 */ /* 0x000fea0003800200 */
.L_x_45911:
        /* <DEDUP_REMOVED lines=20> */
.L_x_45922:
        /* <DEDUP_REMOVED lines=13> */
.L_x_45924:
[----:B------:R-:W-:Y:S05]  /*1dfa0*/  BSYNC.RECONVERGENT B3 ;  /* 0x0000000000037941 */ /* 0x000fea0003800200 */
.L_x_45923:
[----:B------:R-:W-:Y:S01]  /*1dfb0*/  LOP3.LUT R6, R8, R151, R129, 0x96, !PT ;  /* 0x0000009708067212 */ /* 0x000fe200078e9681 */
[----:B------:R-:W-:Y:S01]  /*1dfc0*/  IMAD.WIDE.U32 R156, R5, -0x326172a9, RZ ;  /* 0xcd9e8d57059c7825 */ /* 0x000fe200078e00ff */
[----:B------:R-:W-:-:S03]  /*1dfd0*/  MOV R149, R86 ;  /* 0x0000005600957202 */ /* 0x000fc60000000f00 */
[----:B------:R-:W-:Y:S01]  /*1dfe0*/  IMAD.WIDE.U32 R152, R6, -0x326172a9, RZ ;  /* 0xcd9e8d5706987825 */ /* 0x000fe200078e00ff */
[----:B------:R-:W-:-:S03]  /*1dff0*/  LOP3.LUT R6, R0, R157, R128, 0x96, !PT ;  /* 0x0000009d00067212 */ /* 0x000fc600078e9680 */
[----:B------:R-:W-:Y:S01]  /*1e000*/  IMAD.MOV.U32 R121, RZ, RZ, RZ ;  /* 0x000000ffff797224 */ /* 0x000fe200078e00ff */
        /* <DEDUP_REMOVED lines=36> */
[----:B------:R-:W-:-:S07]  /*1e250*/  LOP3.LUT R6, R14, R150, R153, 0x96, !PT ;  /* 0x000000960e067212 */ /* 0x000fce00078e9699 */
.L_x_45921:
[----:B------:R-:W-:Y:S05]  /*1e260*/  BSYNC.RECONVERGENT B2 ;  /* 0x0000000000027941 */ /* 0x000fea0003800200 */
.L_x_45920:
[----:B------:R-:W-:Y:S01]  /*1e270*/  HFMA2 R86, -RZ, RZ, 0.1171875, 0 ;  /* 0x2f800000ff567431 */ /* 0x000fe200000001ff */
[----:B------:R-:W-:-:S05]  /*1e280*/  I2FP.F32.U32 R87, R149 ;  /* 0x0000009500577245 */ /* 0x000fca0000201000 */
        /* <DEDUP_REMOVED lines=8> */
.L_x_45919:
[----:B------:R-:W-:Y:S05]  /*1e310*/  BSYNC.RECONVERGENT B1 ;  /* 0x0000000000017941 */ /* 0x000fea0003800200 */
.L_x_45918:
        /* <DEDUP_REMOVED lines=20> */
.L_x_45929:
        /* <DEDUP_REMOVED lines=13> */
.L_x_45931:
[----:B------:R-:W-:Y:S05]  /*1e530*/  BSYNC.RECONVERGENT B3 ;  /* 0x0000000000037941 */ /* 0x000fea0003800200 */
.L_x_45930:
        /* <DEDUP_REMOVED lines=43> */
.L_x_45928:
[----:B------:R-:W-:Y:S05]  /*1e7f0*/  BSYNC.RECONVERGENT B2 ;  /* 0x0000000000027941 */ /* 0x000fea0003800200 */
.L_x_45927:
        /* <DEDUP_REMOVED lines=10> */
.L_x_45926:
[----:B------:R-:W-:Y:S05]  /*1e8a0*/  BSYNC.RECONVERGENT B1 ;  /* 0x0000000000017941 */ /* 0x000fea0003800200 */
.L_x_45925:
        /* <DEDUP_REMOVED lines=19> */
.L_x_45935:
        /* <DEDUP_REMOVED lines=13> */
.L_x_45937:
[----:B------:R-:W-:Y:S05]  /*1eab0*/  BSYNC.RECONVERGENT B2 ;  /* 0x0000000000027941 */ /* 0x000fea0003800200 */
.L_x_45936:
[----:B------:R-:W-:Y:S01]  /*1eac0*/  LOP3.LUT R6, R8, R151, R129, 0x96, !PT ;  /* 0x0000009708067212 */ /* 0x000fe200078e9681 */
[----:B------:R-:W-:-:S04]  /*1ead0*/  IMAD.WIDE.U32 R156, R5, -0x326172a9, RZ ;  /* 0xcd9e8d57059c7825 */ /* 0x000fc800078e00ff */
[----:B------:R-:W-:Y:S02]  /*1eae0*/  HFMA2 R121, -RZ, RZ, 0, 0 ;  /* 0x00000000ff797431 */ /* 0x000fe400000001ff */
        /* <DEDUP_REMOVED lines=38> */
[----:B------:R-:W-:-:S07]  /*1ed50*/  LOP3.LUT R6, R14, R150, R153, 0x96, !PT ;  /* 0x000000960e067212 */ /* 0x000fce00078e9699 */
.L_x_45934:
[----:B------:R-:W-:Y:S05]  /*1ed60*/  BSYNC.RECONVERGENT B1 ;  /* 0x0000000000017941 */ /* 0x000fea0003800200 */
.L_x_45933:
        /* <DEDUP_REMOVED lines=9> */
[----:B------:R-:W-:Y:S01]  /*1ee00*/  PRMT R117, R86, 0x7610, R117 ;  /* 0x0000761056757816 */ /* 0x000fe20000000075 */
[----:B------:R-:W-:Y:S06]  /*1ee10*/  BRA `(.L_x_45932) ;  /* 0x0000001400547947 */ /* 0x000fec0003800000 */
.L_x_45910:
[----:B------:R-:W-:Y:S01]  /*1ee20*/  BSSY.RECONVERGENT B1, `(.L_x_45938) ;  /* 0x0000057000017945 */ /* 0x000fe20003800200 */
[----:B012---:R-:W-:Y:S01]  /*1ee30*/  HFMA2 R36, -RZ, RZ, 0, 0 ;  /* 0x00000000ff247431 */ /* 0x007fe200000001ff */
        /* <DEDUP_REMOVED lines=19> */
.L_x_45942:
        /* <DEDUP_REMOVED lines=13> */
.L_x_45944:
[----:B------:R-:W-:Y:S05]  /*1f040*/  BSYNC.RECONVERGENT B3 ;  /* 0x0000000000037941 */ /* 0x000fea0003800200 */
.L_x_45943:
        /* <DEDUP_REMOVED lines=42> */
.L_x_45941:
[----:B------:R-:W-:Y:S05]  /*1f2f0*/  BSYNC.RECONVERGENT B2 ;  /* 0x0000000000027941 */ /* 0x000fea0003800200 */
.L_x_45940:
        /* <DEDUP_REMOVED lines=9> */
.L_x_45939:
[----:B------:R-:W-:Y:S05]  /*1f390*/  BSYNC.RECONVERGENT B1 ;  /* 0x0000000000017941 */ /* 0x000fea0003800200 */
.L_x_45938:
        /* <DEDUP_REMOVED lines=17> */
.L_x_45949:
        /* <DEDUP_REMOVED lines=13> */
.L_x_45951:
[----:B------:R-:W-:Y:S05]  /*1f580*/  BSYNC.RECONVERGENT B3 ;  /* 0x0000000000037941 */ /* 0x000fea0003800200 */
.L_x_45950:
        /* <DEDUP_REMOVED lines=43> */
.L_x_45948:
[----:B------:R-:W-:Y:S05]  /*1f840*/  BSYNC.RECONVERGENT B2 ;  /* 0x0000000000027941 */ /* 0x000fea0003800200 */
.L_x_45947:
        /* <DEDUP_REMOVED lines=9> */
.L_x_45946:
[----:B------:R-:W-:Y:S05]  /*1f8e0*/  BSYNC.RECONVERGENT B1 ;  /* 0x0000000000017941 */ /* 0x000fea0003800200 */
.L_x_45945:
        /* <DEDUP_REMOVED lines=17> */
.L_x_45956:
        /* <DEDUP_REMOVED lines=13> */
.L_x_45958:
[----:B------:R-:W-:Y:S05]  /*1fad0*/  BSYNC.RECONVERGENT B3 ;  /* 0x0000000000037941 */ /* 0x000fea0003800200 */
.L_x_45957:
        /* <DEDUP_REMOVED lines=43> */
.L_x_45955:
[----:B------:R-:W-:Y:S05]  /*1fd90*/  BSYNC.RECONVERGENT B2 ;  /* 0x0000000000027941 */ /* 0x000fea0003800200 */
.L_x_45954:
        /* <DEDUP_REMOVED lines=9> */
.L_x_45953:
[----:B------:R-:W-:Y:S05]  /*1fe30*/  BSYNC.RECONVERGENT B1 ;  /* 0x0000000000017941 */ /* 0x000fea0003800200 */
.L_x_45952:
        /* <DEDUP_REMOVED lines=16> */
.L_x_45961:
        /* <DEDUP_REMOVED lines=13> */
.L_x_45963:
[----:B------:R-:W-:Y:S05]  /*20010*/  BSYNC.RECONVERGENT B2 ;  /* 0x0000000000027941 */ /* 0x000fea0003800200 */
.L_x_45962:
[----:B------:R-:W-:Y:S01]  /*20020*/  LOP3.LUT R6, R8, R87, R129, 0x96, !PT ;  /* 0x0000005708067212 */ /* 0x000fe200078e9681 */
[----:B------:R-:W-:-:S04]  /*20030*/  IMAD.WIDE.U32 R156, R5, -0x326172a9, RZ ;  /* 0xcd9e8d57059c7825 */ /* 0x000fc800078e00ff */
[----:B------:R-:W-:Y:S01]  /*20040*/  IMAD.WIDE.U32 R150, R6, -0x326172a9, RZ ;  /* 0xcd9e8d5706967825 */ /* 0x000fe200078e00ff */
[----:B------:R-:W-:-:S03]  /*20050*/  LOP3.LUT R6, R0, R157, R128, 0x96, !PT ;  /* 0x0000009d00067212 */ /* 0x000fc600078e9680 */
[----:B------:R-:W-:Y:S01]  /*20060*/  IMAD.MOV.U32 R39, RZ, RZ, R152 ;  /* 0x000000ffff277224 */ /* 0x000fe200078e0098 */
[----:B------:R-:W-:Y:S01]  /*20070*/  LOP3.LUT R7, R113, R156, R151, 0x96, !PT ;  /* 0x0000009c71077212 */ /* 0x000fe200078e9697 */
[----:B------:R-:W-:-:S04]  /*20080*/  IMAD.WIDE.U32 R156, R6, -0x2daee0ad, RZ ;  /* 0xd2511f53069c7825 */ /* 0x000fc800078e00ff */
        /* <DEDUP_REMOVED lines=36> */
.L_x_45960:
[----:B------:R-:W-:Y:S05]  /*202d0*/  BSYNC.RECONVERGENT B1 ;  /* 0x0000000000017941 */ /* 0x000fea0003800200 */
.L_x_45959:
        /* <DEDUP_REMOVED lines=9> */
.L_x_45932:
[----:B------:R-:W-:Y:S05]  /*20370*/  BSYNC.RECONVERGENT B0 ;  /* 0x0000000000007941 */ /* 0x000fea0003800200 */
.L_x_45909:
[----:B------:R-:W-:Y:S01]  /*20380*/  VIADD R87, R85, 0x140 ;  /* 0x0000014055577836 */ /* 0x000fe20000000000 */
[----:B------:R-:W-:Y:S03]  /*20390*/  BSSY.RECONVERGENT B0, `(.L_x_45964) ;  /* 0x0000010000007945 */ /* 0x000fe60003800200 */
[----:B------:R-:W-:-:S05]  /*203a0*/  IMAD.WIDE.U32 R86, R87, 0x10, R154 ;  /* 0x0000001057567825 */ /* 0x000fca00078e009a */
[----:B-----5:R0:W-:Y:S01]  /*203b0*/  STG.E.128 desc[UR6][R86.64], R36 ;  /* 0x0000002456007986 */ /* 0x0201e2000c101d06 */
[----:B------:R-:W-:Y:S05]  /*203c0*/  @!P1 BRA `(.L_x_45965) ;  /* 0x0000000000309947 */ /* 0x000fea0003800000 */
[----:B------:R-:W1:Y:S01]  /*203d0*/  LDC.64 R150, c[0x0][0x3b0] ;  /* 0x0000ec00ff967b82 */ /* 0x000e620000000a00 */
[----:B0-----:R-:W-:Y:S02]  /*203e0*/  IADD3 R86, PT, PT, R84, 0x140, RZ ;  /* 0x0000014054567810 */ /* 0x001fe40007ffe0ff */
[----:B------:R-:W-:-:S03]  /*203f0*/  LOP3.LUT R87, R117, 0xffff, RZ, 0xc0, !PT ;  /* 0x0000ffff75577812 */ /* 0x000fc600078ec0ff */
[----:B-1----:R-:W-:-:S04]  /*20400*/  IMAD.WIDE.U32 R150, R86, 0x4, R150 ;  /* 0x0000000456967825 */ /* 0x002fc800078e0096 */
[----:B------:R-:W-:-:S05]  /*20410*/  IMAD.U32 R86, R116, 0x10000, RZ ;  /* 0x0001000074567824 */ /* 0x000fca00078e00ff */
[----:B------:R-:W-:-:S04]  /*20420*/  LOP3.LUT R86, R86, 0xff0000, RZ, 0xc0, !PT ;  /* 0x00ff000056567812 */ /* 0x000fc800078ec0ff */
[----:B------:R-:W-:Y:S02]  /*20430*/  LEA R86, R87, R86, 0x18 ;  /* 0x0000005657567211 */ /* 0x000fe400078ec0ff */
[----:B------:R-:W-:-:S05]  /*20440*/  LOP3.LUT R87, R115, 0xff, RZ, 0xc0, !PT ;  /* 0x000000ff73577812 */ /* 0x000fca00078ec0ff */
[----:B------:R-:W-:Y:S01]  /*20450*/  IMAD R87, R87, 0x100, R86 ;  /* 0x0000010057577824 */ /* 0x000fe200078e0256 */
[----:B------:R-:W-:-:S04]  /*20460*/  LOP3.LUT R86, R114, 0xff, RZ, 0xc0, !PT ;  /* 0x000000ff72567812 */ /* 0x000fc800078ec0ff */
[----:B------:R-:W-:-:S05]  /*20470*/  IADD3 R86, PT, PT, R87, R86, RZ ;  /* 0x0000005657567210 */ /* 0x000fca0007ffe0ff */
[----:B------:R1:W-:Y:S02]  /*20480*/  STG.E desc[UR6][R150.64], R86 ;  /* 0x0000005696007986 */ /* 0x0003e4000c101906 */
.L_x_45965:
[----:B------:R-:W-:Y:S05]  /*20490*/  BSYNC.RECONVERGENT B0 ;  /* 0x0000000000007941 */ /* 0x000fea0003800200 */
.L_x_45964:
[----:B------:R-:W-:Y:S01]  /*204a0*/  BSSY.RECONVERGENT B0, `(.L_x_45966) ;  /* 0x0000006000007945 */ /* 0x000fe20003800200 */
[----:B------:R-:W-:-:S03]  /*204b0*/  VIADD R149, R84, 0x160 ;  /* 0x0000016054957836 */ /* 0x000fc60000000000 */
[----:B------:R-:W-:Y:S05]  /*204c0*/  @!P1 BRA `(.L_x_45967) ;  /* 0x00000000000c9947 */ /* 0x000fea0003800000 */
[----:B------:R-:W2:Y:S02]  /*204d0*/  LDC.64 R80, c[0x0][0x390] ;  /* 0x0000e400ff507b82 */ /* 0x000ea40000000a00 */
[----:B--2---:R-:W-:-:S06]  /*204e0*/  IMAD.WIDE.U32 R80, R149, 0x10, R80 ;  /* 0x0000001095507825 */ /* 0x004fcc00078e0050 */
[----:B------:R-:W5:Y:S02]  /*204f0*/  LDG.E.128 R80, desc[UR6][R80.64] ;  /* 0x0000000650507981 */ /* 0x000f64000c1e1d00 */
.L_x_45967:
[----:B------:R-:W-:Y:S05]  /*20500*/  BSYNC.RECONVERGENT B0 ;  /* 0x0000000000007941 */ /* 0x000fea0003800200 */
.L_x_45966:
[----:B------:R-:W-:Y:S01]  /*20510*/  BSSY.RECONVERGENT B0, `(.L_x_45968) ;  /* 0x00002be000007945 */ /* 0x000fe20003800200 */
[----:B-1----:R-:W-:-:S03]  /*20520*/  IADD3 R150, PT, PT, R85, 0x160, RZ ;  /* 0x0000016055967810 */ /* 0x002fc60007ffe0ff */
[----:B------:R-:W-:Y:S05]  /*20530*/  @!P0 BRA `(.L_x_45969) ;  /* 0x0000001400988947 */ /* 0x000fea0003800000 */
        /* <DEDUP_REMOVED lines=24> */
.L_x_45974:
        /* <DEDUP_REMOVED lines=13> */
.L_x_45976:
[----:B------:R-:W-:Y:S05]  /*20790*/  BSYNC.RECONVERGENT B3 ;  /* 0x0000000000037941 */ /* 0x000fea0003800200 */
.L_x_45975:
        /* <DEDUP_REMOVED lines=42> */
[----:B------:R-:W-:-:S07]  /*20a40*/  MOV R120, R156 ;  /* 0x0000009c00787202 */ /* 0x000fce0000000f00 */
.L_x_45973:
[----:B------:R-:W-:Y:S05]  /*20a50*/  BSYNC.RECONVERGENT B2 ;  /* 0x0000000000027941 */ /* 0x000fea0003800200 */
.L_x_45972:
        /* <DEDUP_REMOVED lines=10> */
.L_x_45971:
[----:B------:R-:W-:Y:S05]  /*20b00*/  BSYNC.RECONVERGENT B1 ;  /* 0x0000000000017941 */ /* 0x000fea0003800200 */
.L_x_45970:
        /* <DEDUP_REMOVED lines=20> */
.L_x_45981:
        /* <DEDUP_REMOVED lines=13> */
.L_x_45983:
[----:B------:R-:W-:Y:S05]  /*20d20*/  BSYNC.RECONVERGENT B3 ;  /* 0x0000000000037941 */ /* 0x000fea0003800200 */
.L_x_45982:
[----:B------:R-:W-:Y:S01]  /*20d30*/  LOP3.LUT R6, R8, R153, R129, 0x96, !PT ;  /* 0x0000009908067212 */ /* 0x000fe200078e9681 */
[----:B------:R-:W-:-:S04]  /*20d40*/  IMAD.WIDE.U32 R158, R5, -0x326172a9, RZ ;  /* 0xcd9e8d57059e7825 */ /* 0x000fc800078e00ff */
        /* <DEDUP_REMOVED lines=39> */
[----:B------:R-:W-:Y:S02]  /*20fc0*/  LOP3.LUT R6, R14, R152, R157, 0x96, !PT ;  /* 0x000000980e067212 */ /* 0x000fe400078e969d */
[----:B------:R-:W-:-:S07]  /*20fd0*/  MOV R152, R120 ;  /* 0x0000007800987202 */ /* 0x000fce0000000f00 */
.L_x_45980:
[----:B------:R-:W-:Y:S05]  /*20fe0*/  BSYNC.RECONVERGENT B2 ;  /* 0x0000000000027941 */ /* 0x000fea0003800200 */
.L_x_45979:
        /* <DEDUP_REMOVED lines=10> */
.L_x_45978:
[----:B------:R-:W-:Y:S05]  /*21090*/  BSYNC.RECONVERGENT B1 ;  /* 0x0000000000017941 */ /* 0x000fea0003800200 */
.L_x_45977:
        /* <DEDUP_REMOVED lines=20> */
.L_x_45988:
        /* <DEDUP_REMOVED lines=13> */
.L_x_45990:
[----:B------:R-:W-:Y:S05]  /*212b0*/  BSYNC.RECONVERGENT B3 ;  /* 0x0000000000037941 */ /* 0x000fea0003800200 */
.L_x_45989:
[----:B------:R-:W-:Y:S01]  /*212c0*/  LOP3.LUT R6, R8, R121, R129, 0x96, !PT ;  /* 0x0000007908067212 */ /* 0x000fe200078e9681 */
[----:B------:R-:W-:-:S04]  /*212d0*/  IMAD.WIDE.U32 R156, R5, -0x326172a9, RZ ;  /* 0xcd9e8d57059c7825 */ /* 0x000fc800078e00ff */
[----:B------:R-:W-:Y:S02]  /*212e0*/  HFMA2 R151, -RZ, RZ, 0, 0 ;  /* 0x00000000ff977431 */ /* 0x000fe400000001ff */
        /* <DEDUP_REMOVED lines=40> */
.L_x_45987:
[----:B------:R-:W-:Y:S05]  /*21570*/  BSYNC.RECONVERGENT B2 ;  /* 0x0000000000027941 */ /* 0x000fea0003800200 */
.L_x_45986:
        /* <DEDUP_REMOVED lines=10> */
.L_x_45985:
[----:B------:R-:W-:Y:S05]  /*21620*/  BSYNC.RECONVERGENT B1 ;  /* 0x0000000000017941 */ /* 0x000fea0003800200 */
.L_x_45984:
        /* <DEDUP_REMOVED lines=19> */
.L_x_45994:
        /* <DEDUP_REMOVED lines=13> */
.L_x_45996:
[----:B------:R-:W-:Y:S05]  /*21830*/  BSYNC.RECONVERGENT B2 ;  /* 0x0000000000027941 */ /* 0x000fea0003800200 */
.L_x_45995:
        /* <DEDUP_REMOVED lines=42> */
.L_x_45993:
[----:B------:R-:W-:Y:S05]  /*21ae0*/  BSYNC.RECONVERGENT B1 ;  /* 0x0000000000017941 */ /* 0x000fea0003800200 */
.L_x_45992:
        /* <DEDUP_REMOVED lines=11> */
.L_x_45969:
        /* <DEDUP_REMOVED lines=21> */
.L_x_46001:
        /* <DEDUP_REMOVED lines=13> */
.L_x_46003:
[----:B------:R-:W-:Y:S05]  /*21dc0*/  BSYNC.RECONVERGENT B3 ;  /* 0x0000000000037941 */ /* 0x000fea0003800200 */
.L_x_46002:
        /* <DEDUP_REMOVED lines=43> */
.L_x_46000:
[----:B------:R-:W-:Y:S05]  /*22080*/  BSYNC.RECONVERGENT B2 ;  /* 0x0000000000027941 */ /* 0x000fea0003800200 */
.L_x_45999:
        /* <DEDUP_REMOVED lines=9> */
.L_x_45998:
[----:B------:R-:W-:Y:S05]  /*22120*/  BSYNC.RECONVERGENT B1 ;  /* 0x0000000000017941 */ /* 0x000fea0003800200 */
.L_x_45997:
        /* <DEDUP_REMOVED lines=17> */
.L_x_46008:
        /* <DEDUP_REMOVED lines=13> */
.L_x_46010:
[----:B------:R-:W-:Y:S05]  /*22310*/  BSYNC.RECONVERGENT B3 ;  /* 0x0000000000037941 */ /* 0x000fea0003800200 */
.L_x_46009:
[----:B------:R-:W-:Y:S01]  /*22320*/  LOP3.LUT R6, R8, R87, R129, 0x96, !PT ;  /* 0x0000005708067212 */ /* 0x000fe200078e9681 */
[----:B------:R-:W-:Y:S01]  /*22330*/  IMAD.WIDE.U32 R152, R5, -0x326172a9, RZ ;  /* 0xcd9e8d5705987825 */ /* 0x000fe200078e00ff */
[----:B------:R-:W-:-:S03]  /*22340*/  MOV R85, R126 ;  /* 0x0000007e00557202 */ /* 0x000fc60000000f00 */
        /* <DEDUP_REMOVED lines=37> */
[----:B------:R-:W-:-:S04]  /*225a0*/  IMAD.WIDE.U32 R120, R6, -0x2daee0ad, RZ ;  /* 0xd2511f5306787825 */ /* 0x000fc800078e00ff */
[----:B------:R-:W-:Y:S01]  /*225b0*/  IMAD.MOV.U32 R126, RZ, RZ, R120 ;  /* 0x000000ffff7e7224 */ /* 0x000fe200078e0078 */
[----:B------:R-:W-:-:S07]  /*225c0*/  LOP3.LUT R6, R14, R86, R121, 0x96, !PT ;  /* 0x000000560e067212 */ /* 0x000fce00078e9679 */
.L_x_46007:
[----:B------:R-:W-:Y:S05]  /*225d0*/  BSYNC.RECONVERGENT B2 ;  /* 0x0000000000027941 */ /* 0x000fea0003800200 */
.L_x_46006:
[----:B------:R-:W-:Y:S01]  /*225e0*/  I2FP.F32.U32 R86, R85 ;  /* 0x0000005500567245 */ /* 0x000fe20000201000 */
[----:B------:R-:W-:-:S04]  /*225f0*/  IMAD.MOV.U32 R85, RZ, RZ, 0x2f800000 ;  /* 0x2f800000ff557424 */ /* 0x000fc800078e00ff */
[----:B------:R-:W-:-:S05]  /*22600*/  FFMA.FTZ R85, R86, R85, 1.1641532182693481445e-10 ;  /* 0x2f00000056557423 */ /* 0x000fca0000010055 */
[----:B------:R-:W-:Y:S01]  /*22610*/  FSETP.GTU.FTZ.AND P0, PT, R85, UR8, PT ;  /* 0x0000000855007c0b */ /* 0x000fe2000bf1c000 */
[----:B-----5:R-:W-:-:S03]  /*22620*/  FMUL.FTZ R85, R81, UR11 ;  /* 0x0000000b51557c20 */ /* 0x020fc60008410000 */
[----:B------:R-:W-:Y:S01]  /*22630*/  SEL R86, RZ, 0x1, P0 ;  /* 0x00000001ff567807 */ /* 0x000fe20000000000 */
[----:B------:R-:W-:-:S03]  /*22640*/  FMUL.FTZ R85, R85, UR10 ;  /* 0x0000000a55557c20 */ /* 0x000fc60008410000 */
[----:B------:R-:W-:Y:S02]  /*22650*/  PRMT R115, R86, 0x7610, R115 ;  /* 0x0000761056737816 */ /* 0x000fe40000000073 */
[----:B------:R-:W-:-:S07]  /*22660*/  FSEL R85, R85, RZ, !P0 ;  /* 0x000000ff55557208 */ /* 0x000fce0004000000 */
.L_x_46005:
[----:B------:R-:W-:Y:S05]  /*22670*/  BSYNC.RECONVERGENT B1 ;  /* 0x0000000000017941 */ /* 0x000fea0003800200 */
.L_x_46004:
        /* <DEDUP_REMOVED lines=17> */
.L_x_46015:
        /* <DEDUP_REMOVED lines=13> */
.L_x_46017:
[----:B------:R-:W-:Y:S05]  /*22860*/  BSYNC.RECONVERGENT B3 ;  /* 0x0000000000037941 */ /* 0x000fea0003800200 */
.L_x_46016:
        /* <DEDUP_REMOVED lines=43> */
.L_x_46014:
[----:B------:R-:W-:Y:S05]  /*22b20*/  BSYNC.RECONVERGENT B2 ;  /* 0x0000000000027941 */ /* 0x000fea0003800200 */
.L_x_46013:
        /* <DEDUP_REMOVED lines=9> */
.L_x_46012:
[----:B------:R-:W-:Y:S05]  /*22bc0*/  BSYNC.RECONVERGENT B1 ;  /* 0x0000000000017941 */ /* 0x000fea0003800200 */
.L_x_46011:
        /* <DEDUP_REMOVED lines=16> */
.L_x_46020:
        /* <DEDUP_REMOVED lines=13> */
.L_x_46022:
[----:B------:R-:W-:Y:S05]  /*22da0*/  BSYNC.RECONVERGENT B2 ;  /* 0x0000000000027941 */ /* 0x000fea0003800200 */
.L_x_46021:
        /* <DEDUP_REMOVED lines=42> */
.L_x_46019:
[----:B------:R-:W-:Y:S05]  /*23050*/  BSYNC.RECONVERGENT B1 ;  /* 0x0000000000017941 */ /* 0x000fea0003800200 */
.L_x_46018:
        /* <DEDUP_REMOVED lines=9> */
.L_x_45991:
[----:B------:R-:W-:Y:S05]  /*230f0*/  BSYNC.RECONVERGENT B0 ;  /* 0x0000000000007941 */ /* 0x000fea0003800200 */
.L_x_45968:
[----:B------:R-:W-:Y:S01]  /*23100*/  FADD.FTZ R14, RZ, R76 ;  /* 0x0000004cff0e7221 */ /* 0x000fe20000010000 */
[----:B------:R-:W0:Y:S01]  /*23110*/  S2R R13, SR_TID.X ;  /* 0x00000000000d7919 */ /* 0x000e220000002100 */
[----:B------:R-:W-:Y:S01]  /*23120*/  IMAD.WIDE.U32 R150, R150, 0x10, R154 ;  /* 0x0000001096967825 */ /* 0x000fe200078e009a */
[----:B------:R-:W-:Y:S03]  /*23130*/  BSSY.RECONVERGENT B0, `(.L_x_46023) ;  /* 0x000003d000007945 */ /* 0x000fe60003800200 */
[----:B------:R-:W-:Y:S01]  /*23140*/  FADD.FTZ R11, R14, R77 ;  /* 0x0000004d0e0b7221 */ /* 0x000fe20000010000 */
[----:B-----5:R1:W-:Y:S03]  /*23150*/  STG.E.128 desc[UR6][R150.64], R84 ;  /* 0x0000005496007986 */ /* 0x0203e6000c101d06 */
        /* <DEDUP_REMOVED lines=47> */
[----:B------:R-:W0:Y:S01]  /*23450*/  LDC.64 R14, c[0x0][0x3b0] ;  /* 0x0000ec00ff0e7b82 */ /* 0x000e220000000a00 */
[----:B------:R-:W-:Y:S01]  /*23460*/  IMAD.U32 R17, R116, 0x10000, RZ ;  /* 0x0001000074117824 */ /* 0x000fe200078e00ff */
        /* <DEDUP_REMOVED lines=9> */
.L_x_46024:
[----:B------:R-:W-:Y:S05]  /*23500*/  BSYNC.RECONVERGENT B0 ;  /* 0x0000000000007941 */ /* 0x000fea0003800200 */
.L_x_46023:
        /* <DEDUP_REMOVED lines=120> */
.L_x_46040:
        /* <DEDUP_REMOVED lines=20> */
[----:B------:R-:W-:Y:S02]  /*23dd0*/  IMAD R12, R9, R12, RZ ;  /* 0x0000000c090c7224 */ /* 0x000fe400078e02ff */
[C---:B------:R-:W-:Y:S01]  /*23de0*/  FADD.FTZ R9, -R4.reuse, R36 ;  /* 0x0000002404097221 */ /* 0x040fe20000010100 */
[----:B------:R-:W-:Y:S01]  /*23df0*/  FADD.FTZ R21, -R4, R38 ;  /* 0x0000002604157221 */ /* 0x000fe20000010100 */
[----:B------:R-:W-:-:S02]  /*23e00*/  HADD2.F32 R36, -RZ, R116.H1_H1 ;  /* 0x30000074ff247230 */ /* 0x000fc40000004100 */
[C---:B------:R-:W-:Y:S01]  /*23e10*/  FADD.FTZ R72, -R4.reuse, R72 ;  /* 0x0000004804487221 */ /* 0x040fe20000010100 */
[C---:B------:R-:W-:Y:S01]  /*23e20*/  FMUL.FTZ R38, R11.reuse, R16 ;  /* 0x000000100b267220 */ /* 0x040fe20000410000 */
[C---:B------:R-:W-:Y:S01]  /*23e30*/  FADD.FTZ R78, -R4.reuse, R78 ;  /* 0x0000004e044e7221 */ /* 0x040fe20000010100 */
[C---:B------:R-:W-:Y:S01]  /*23e40*/  FADD.FTZ R76, -R4.reuse, R76 ;  /* 0x0000004c044c7221 */ /* 0x040fe20000010100 */
[C---:B------:R-:W-:Y:S01]  /*23e50*/  FADD.FTZ R18, -R4.reuse, R79 ;  /* 0x0000004f04127221 */ /* 0x040fe20000010100 */
[C---:B------:R-:W-:Y:S01]  /*23e60*/  FADD.FTZ R160, -R4.reuse, R49 ;  /* 0x0000003104a07221 */ /* 0x040fe20000010100 */
[C---:B------:R-:W-:Y:S01]  /*23e70*/  FADD.FTZ R106, -R4.reuse, R74 ;  /* 0x0000004a046a7221 */ /* 0x040fe20000010100 */
[----:B------:R-:W-:Y:S01]  /*23e80*/  FADD.FTZ R164, -R4, R45 ;  /* 0x0000002d04a47221 */ /* 0x000fe20000010100 */
[----:B------:R-:W-:Y:S01]  /*23e90*/  SHF.R.S32.HI R49, RZ, 0x1f, R12 ;  /* 0x0000001fff317819 */ /* 0x000fe2000001140c */
        /* <DEDUP_REMOVED lines=39> */
[----:B------:R-:W-:Y:S01]  /*24110*/  FMUL.FTZ R36, R11, R72 ;  /* 0x000000480b247220 */ /* 0x000fe20000410000 */
[----:B------:R-:W-:-:S02]  /*24120*/  HADD2.F32 R39, -RZ, R114.H1_H1 ;  /* 0x30000072ff277230 */ /* 0x000fc40000004100 */
[C---:B------:R-:W-:Y:S01]  /*24130*/  FMUL.FTZ R53, R11.reuse, R78 ;  /* 0x0000004e0b357220 */ /* 0x040fe20000410000 */
[----:B------:R-:W-:Y:S01]  /*24140*/  HADD2.F32 R51, -RZ, R96.H0_H0 ;  /* 0x20000060ff337230 */ /* 0x000fe20000004100 */
[----:B------:R-:W0:Y:S01]  /*24150*/  LDC.64 R72, c[0x0][0x428] ;  /* 0x00010a00ff487b82 */ /* 0x000e220000000a00 */
[----:B------:R-:W-:Y:S02]  /*24160*/  HADD2.F32 R4, -RZ, R117.H1_H1 ;  /* 0x30000075ff047230 */ /* 0x000fe40000004100 */
[C---:B------:R-:W-:Y:S01]  /*24170*/  FMUL.FTZ R76, R11.reuse, R76 ;  /* 0x0000004c0b4c7220 */ /* 0x040fe20000410000 */
[----:B------:R-:W-:Y:S02]  /*24180*/  HADD2.F32 R19, -RZ, R144.H1_H1 ;  /* 0x30000090ff137230 */ /* 0x000fe40000004100 */
[----:B------:R-:W-:Y:S01]  /*24190*/  FMUL.FTZ R78, R11, R18 ;  /* 0x000000120b4e7220 */ /* 0x000fe20000410000 */
[----:B------:R-:W-:Y:S01]  /*241a0*/  LEA.HI R49, R49, R12, RZ, 0x2 ;  /* 0x0000000c31317211 */ /* 0x000fe200078f10ff */
[----:B------:R-:W-:-:S02]  /*241b0*/  HADD2.F32 R37, -RZ, R115.H1_H1 ;  /* 0x30000073ff257230 */ /* 0x000fc40000004100 */
[----:B------:R-:W-:Y:S01]  /*241c0*/  FFMA.FTZ R16, R76, R39, R51 ;  /* 0x000000274c107223 */ /* 0x000fe20000010033 */
[----:B------:R-:W-:Y:S02]  /*241d0*/  HADD2.F32 R12, -RZ, R97.H0_H0 ;  /* 0x20000061ff0c7230 */ /* 0x000fe40000004100 */
[----:B------:R-:W-:Y:S01]  /*241e0*/  FFMA.FTZ R19, R78, R4, R19 ;  /* 0x000000044e137223 */ /* 0x000fe20000010013 */
[--C-:B------:R-:W-:Y:S02]  /*241f0*/  HADD2.F32 R4, -RZ, R130.reuse.H1_H1 ;  /* 0x30000082ff047230 */ /* 0x100fe40000004100 */
[----:B------:R-:W-:Y:S01]  /*24200*/  FMUL.FTZ R108, R11, R108 ;  /* 0x0000006c0b6c7220 */ /* 0x000fe20000410000 */
[----:B------:R-:W-:Y:S02]  /*24210*/  HADD2.F32 R39, -RZ, R145.H1_H1 ;  /* 0x30000091ff277230 */ /* 0x000fe40000004100 */
[----:B------:R-:W-:Y:S01]  /*24220*/  FFMA.FTZ R18, R53, R37, R12 ;  /* 0x0000002535127223 */ /* 0x000fe2000001000c */
[----:B------:R-:W-:-:S02]  /*24230*/  HADD2.F32 R12, -RZ, R130.H0_H0 ;  /* 0x20000082ff0c7230 */ /* 0x000fc40000004100 */
[----:B------:R-:W-:Y:S01]  /*24240*/  FMUL.FTZ R20, R11, R20 ;  /* 0x000000140b147220 */ /* 0x000fe20000410000 */
[----:B------:R-:W-:Y:S02]  /*24250*/  HADD2.F32 R37, -RZ, R145.H0_H0 ;  /* 0x20000091ff257230 */ /* 0x000fe40000004100 */
[----:B------:R-:W-:Y:S01]  /*24260*/  FFMA.FTZ R39, R108, R4, R39 ;  /* 0x000000046c277223 */ /* 0x000fe20000010027 */
[----:B------:R-:W-:Y:S01]  /*24270*/  LOP3.LUT R4, R13, 0x1f, RZ, 0xc0, !PT ;  /* 0x0000001f0d047812 */ /* 0x000fe200078ec0ff */
[----:B------:R-:W-:Y:S02]  /*24280*/  HADD2.F32 R53, -RZ, R127.H0_H0 ;  /* 0x2000007fff357230 */ /* 0x000fe40000004100 */
[C---:B------:R-:W-:Y:S01]  /*24290*/  FMUL.FTZ R59, R11.reuse, R56 ;  /* 0x000000380b3b7220 */ /* 0x040fe20000410000 */
[----:B------:R-:W-:Y:S01]  /*242a0*/  FFMA.FTZ R37, R20, R12, R37 ;  /* 0x0000000c14257223 */ /* 0x000fe20000010025 */
[----:B------:R-:W-:Y:S01]  /*242b0*/  FMUL.FTZ R20, R11, R44 ;  /* 0x0000002c0b147220 */ /* 0x000fe20000410000 */
[----:B------:R-:W-:Y:S01]  /*242c0*/  LEA.HI.SX32 R44, R49, R4, 0x1e ;  /* 0x00000004312c7211 */ /* 0x000fe200078ff2ff */
[----:B------:R-:W-:-:S02]  /*242d0*/  HADD2.F32 R55, -RZ, R94.H0_H0 ;  /* 0x2000005eff377230 */ /* 0x000fc40000004100 */
[C---:B------:R-:W-:Y:S01]  /*242e0*/  FMUL.FTZ R56, R11.reuse, R54 ;  /* 0x000000360b387220 */ /* 0x040fe20000410000 */
[C---:B------:R-:W-:Y:S01]  /*242f0*/  FMUL.FTZ R54, R11.reuse, R41 ;  /* 0x000000290b367220 */ /* 0x040fe20000410000 */
[----:B------:R-:W-:Y:S01]  /*24300*/  HADD2.F32 R51, -RZ, R127.H1_H1 ;  /* 0x3000007fff337230 */ /* 0x000fe20000004100 */
[----:B------:R-:W-:Y:S01]  /*24310*/  IADD3 R41, PT, PT, R44, 0x20, RZ ;  /* 0x000000202c297810 */ /* 0x000fe20007ffe0ff */
[----:B------:R-:W-:Y:S02]  /*24320*/  HADD2.F32 R38, -RZ, R95.H0_H0 ;  /* 0x2000005fff267230 */ /* 0x000fe40000004100 */
[C---:B------:R-:W-:Y:S01]  /*24330*/  FMUL.FTZ R57, R11.reuse, R106 ;  /* 0x0000006a0b397220 */ /* 0x040fe20000410000 */
[----:B------:R-:W-:Y:S01]  /*24340*/  FFMA.FTZ R36, R36, R53, R55 ;  /* 0x0000003524247223 */ /* 0x000fe20000010037 */
[C---:B------:R-:W-:Y:S01]  /*24350*/  FMUL.FTZ R55, R11.reuse, R42 ;  /* 0x0000002a0b377220 */ /* 0x040fe20000410000 */
[----:B------:R-:W-:Y:S01]  /*24360*/  FMUL.FTZ R65, R11, R43 ;  /* 0x0000002b0b417220 */ /* 0x000fe20000410000 */
[----:B------:R-:W-:-:S02]  /*24370*/  HADD2.F32 R12, -RZ, R137.H0_H0 ;  /* 0x20000089ff0c7230 */ /* 0x000fc40000004100 */
[----:B------:R-:W-:Y:S01]  /*24380*/  FMUL.FTZ R53, R11, R40 ;  /* 0x000000280b357220 */ /* 0x000fe20000410000 */
[----:B------:R-:W-:Y:S02]  /*24390*/  HADD2.F32 R13, -RZ, R92.H0_H0 ;  /* 0x2000005cff0d7230 */ /* 0x000fe40000004100 */
[----:B------:R-:W-:Y:S01]  /*243a0*/  FFMA.FTZ R38, R57, R51, R38 ;  /* 0x0000003339267223 */ /* 0x000fe20000010026 */
[----:B0-----:R-:W-:-:S04]  /*243b0*/  IMAD.WIDE.U32 R42, R44, 0x10, R72 ;  /* 0x000000102c2a7825 */ /* 0x001fc800078e0048 */
[C---:B------:R-:W-:Y:S01]  /*243c0*/  FMUL.FTZ R68, R11.reuse, R68 ;  /* 0x000000440b447220 */ /* 0x040fe20000410000 */
[----:B------:R-:W-:Y:S01]  /*243d0*/  FMUL.FTZ R51, R11, R46 ;  /* 0x0000002e0b337220 */ /* 0x000fe20000410000 */
[----:B------:R-:W-:Y:S01]  /*243e0*/  SHF.R.U32.HI R67, RZ, 0x10, R125 ;  /* 0x00000010ff437819 */ /* 0x000fe2000001167d */
[----:B------:R-:W-:Y:S01]  /*243f0*/  IMAD.WIDE.U32 R40, R41, 0x10, R72 ;  /* 0x0000001029287825 */ /* 0x000fe200078e0048 */
[----:B------:R0:W-:Y:S03]  /*24400*/  STG.E.128 desc[UR6][R42.64], R16 ;  /* 0x000000102a007986 */ /* 0x0001e6000c101d06 */
[----:B------:R-:W-:Y:S01]  /*24410*/  FFMA.FTZ R12, R68, R12, R13 ;  /* 0x0000000c440c7223 */ /* 0x000fe2000001000d */
[----:B------:R-:W-:Y:S01]  /*24420*/  SHF.R.U32.HI R68, RZ, 0x10, R93 ;  /* 0x00000010ff447819 */ /* 0x000fe2000001165d */
[C---:B------:R-:W-:Y:S01]  /*24430*/  FMUL.FTZ R61, R11.reuse, R14 ;  /* 0x0000000e0b3d7220 */ /* 0x040fe20000410000 */
[----:B------:R1:W-:Y:S01]  /*24440*/  STG.E.128 desc[UR6][R40.64], R36 ;  /* 0x0000002428007986 */ /* 0x0003e2000c101d06 */
[----:B------:R-:W-:Y:S01]  /*24450*/  SHF.R.U64 R13, R124, 0x10, R125 ;  /* 0x000000107c0d7819 */ /* 0x000fe2000000127d */
[C---:B------:R-:W-:Y:S01]  /*24460*/  FMUL.FTZ R57, R11.reuse, R52 ;  /* 0x000000340b397220 */ /* 0x040fe20000410000 */
[----:B------:R-:W-:Y:S01]  /*24470*/  SHF.R.U64 R46, R92, 0x10, R93 ;  /* 0x000000105c2e7819 */ /* 0x000fe2000000125d */
        /* <DEDUP_REMOVED lines=10> */
[----:B0-----:R-:W-:Y:S01]  /*24520*/  SHF.R.U64 R42, R122, 0x10, R123 ;  /* 0x000000107a2a7819 */ /* 0x001fe2000000127b */
[C---:B------:R-:W-:Y:S01]  /*24530*/  FMUL.FTZ R150, R11.reuse, R150 ;  /* 0x000000960b967220 */ /* 0x040fe20000410000 */
[C---:B------:R-:W-:Y:S01]  /*24540*/  FMUL.FTZ R152, R11.reuse, R152 ;  /* 0x000000980b987220 */ /* 0x040fe20000410000 */
[C---:B------:R-:W-:Y:S01]  /*24550*/  FMUL.FTZ R58, R11.reuse, R58 ;  /* 0x0000003a0b3a7220 */ /* 0x040fe20000410000 */
[----:B-1----:R-:W-:Y:S01]  /*24560*/  SHF.R.U64 R39, R90, 0x10, R91 ;  /* 0x000000105a277819 */ /* 0x002fe2000000125b */
        /* <DEDUP_REMOVED lines=16> */
[----:B------:R-:W-:Y:S01]  /*24670*/  HADD2.F32 R11, -RZ, R137.H1_H1 ;  /* 0x30000089ff0b7230 */ /* 0x000fe20000004100 */
[C---:B------:R-:W-:Y:S01]  /*24680*/  IADD3 R77, PT, PT, R44.reuse, 0x60, RZ ;  /* 0x000000602c4d7810 */ /* 0x040fe20007ffe0ff */
[----:B------:R-:W-:Y:S01]  /*24690*/  HADD2.F32 R15, -RZ, R93.H0_H0 ;  /* 0x2000005dff0f7230 */ /* 0x000fe20000004100 */
[C---:B------:R-:W-:Y:S01]  /*246a0*/  IADD3 R109, PT, PT, R44.reuse, 0xa0, RZ ;  /* 0x000000a02c6d7810 */ /* 0x040fe20007ffe0ff */
[----:B------:R-:W-:Y:S01]  /*246b0*/  HADD2.F32 R17, -RZ, R67.H0_H0 ;  /* 0x20000043ff117230 */ /* 0x000fe20000004100 */
[----:B------:R-:W-:Y:S01]  /*246c0*/  IADD3 R69, PT, PT, R44, 0xe0, RZ ;  /* 0x000000e02c457810 */ /* 0x000fe20007ffe0ff */
[----:B------:R-:W-:-:S02]  /*246d0*/  HADD2.F32 R19, -RZ, R68.H0_H0 ;  /* 0x20000044ff137230 */ /* 0x000fc40000004100 */
[----:B------:R-:W-:Y:S01]  /*246e0*/  FFMA.FTZ R14, R14, R11, R15 ;  /* 0x0000000b0e0e7223 */ /* 0x000fe2000001000f */
[----:B------:R-:W-:Y:S01]  /*246f0*/  HADD2.F32 R16, -RZ, R13.H0_H0 ;  /* 0x2000000dff107230 */ /* 0x000fe20000004100 */
[----:B------:R-:W-:Y:S01]  /*24700*/  IADD3 R79, PT, PT, R44, 0x160, RZ ;  /* 0x000001602c4f7810 */ /* 0x000fe20007ffe0ff */
[----:B------:R-:W-:Y:S02]  /*24710*/  HADD2.F32 R18, -RZ, R46.H0_H0 ;  /* 0x2000002eff127230 */ /* 0x000fe40000004100 */
[----:B------:R-:W-:Y:S01]  /*24720*/  FFMA.FTZ R15, R74, R17, R19 ;  /* 0x000000114a0f7223 */ /* 0x000fe20000010013 */
[----:B------:R-:W-:Y:S01]  /*24730*/  HADD2.F32 R37, -RZ, R42.H0_H0 ;  /* 0x2000002aff257230 */ /* 0x000fe20000004100 */
[----:B------:R-:W-:Y:S01]  /*24740*/  SHF.R.U64 R46, R102, 0x10, R103 ;  /* 0x00000010662e7819 */ /* 0x000fe20000001267 */
[----:B------:R-:W-:Y:S02]  /*24750*/  HADD2.F32 R39, -RZ, R39.H0_H0 ;  /* 0x20000027ff277230 */ /* 0x000fe40000004100 */
[----:B------:R-:W-:Y:S01]  /*24760*/  FFMA.FTZ R13, R61, R16, R18 ;  /* 0x000000103d0d7223 */ /* 0x000fe20000010012 */
[----:B------:R-:W-:-:S02]  /*24770*/  HADD2.F32 R45, -RZ, R138.H0_H0 ;  /* 0x2000008aff2d7230 */ /* 0x000fc40000004100 */
[----:B------:R-:W-:Y:S02]  /*24780*/  HADD2.F32 R47, -RZ, R90.H0_H0 ;  /* 0x2000005aff2f7230 */ /* 0x000fe40000004100 */
[----:B------:R-:W-:Y:S01]  /*24790*/  FFMA.FTZ R17, R110, R37, R39 ;  /* 0x000000256e117223 */ /* 0x000fe20000010027 */
[----:B------:R-:W-:Y:S01]  /*247a0*/  SHF.R.U32.HI R37, RZ, 0x10, R123 ;  /* 0x00000010ff257819 */ /* 0x000fe2000001167b */
[----:B------:R-:W-:Y:S01]  /*247b0*/  HADD2.F32 R11, -RZ, R138.H1_H1 ;  /* 0x3000008aff0b7230 */ /* 0x000fe20000004100 */
[----:B------:R-:W-:Y:S01]  /*247c0*/  SHF.R.U32.HI R39, RZ, 0x10, R91 ;  /* 0x00000010ff277819 */ /* 0x000fe2000001165b */
[----:B------:R-:W-:Y:S01]  /*247d0*/  FFMA.FTZ R16, R64, R45, R47 ;  /* 0x0000002d40107223 */ /* 0x000fe2000001002f */
[----:B------:R-:W-:Y:S01]  /*247e0*/  SHF.R.U64 R45, R118, 0x10, R119 ;  /* 0x00000010762d7819 */ /* 0x000fe20000001277 */
[----:B------:R-:W-:Y:S01]  /*247f0*/  HADD2.F32 R19, -RZ, R91.H0_H0 ;  /* 0x2000005bff137230 */ /* 0x000fe20000004100 */
[----:B------:R-:W-:Y:S01]  /*24800*/  SHF.R.U64 R47, R88, 0x10, R89 ;  /* 0x00000010582f7819 */ /* 0x000fe20000001259 */
[----:B------:R-:W-:-:S02]  /*24810*/  HADD2.F32 R37, -RZ, R37.H0_H0 ;  /* 0x20000025ff257230 */ /* 0x000fc40000004100 */
[----:B------:R-:W-:Y:S02]  /*24820*/  HADD2.F32 R39, -RZ, R39.H0_H0 ;  /* 0x20000027ff277230 */ /* 0x000fe40000004100 */
[----:B------:R-:W-:Y:S01]  /*24830*/  FFMA.FTZ R18, R66, R11, R19 ;  /* 0x0000000b42127223 */ /* 0x000fe20000010013 */
[----:B------:R-:W-:Y:S01]  /*24840*/  HADD2.F32 R45, -RZ, R45.H0_H0 ;  /* 0x2000002dff2d7230 */ /* 0x000fe20000004100 */
[----:B------:R-:W-:Y:S01]  /*24850*/  SHF.R.U32.HI R11, RZ, 0x10, R89 ;  /* 0x00000010ff0b7819 */ /* 0x000fe20000011659 */
[----:B------:R-:W-:Y:S02]  /*24860*/  HADD2.F32 R47, -RZ, R47.H0_H0 ;  /* 0x2000002fff2f7230 */ /* 0x000fe40000004100 */
[----:B------:R-:W-:Y:S01]  /*24870*/  FFMA.FTZ R19, R112, R37, R39 ;  /* 0x0000002570137223 */ /* 0x000fe20000010027 */
[----:B------:R-:W-:Y:S01]  /*24880*/  HADD2.F32 R41, -RZ, R139.H0_H0 ;  /* 0x2000008bff297230 */ /* 0x000fe20000004100 */
[----:B------:R-:W-:Y:S01]  /*24890*/  SHF.R.U32.HI R39, RZ, 0x10, R119 ;  /* 0x00000010ff277819 */ /* 0x000fe20000011677 */
[----:B------:R-:W-:-:S02]  /*248a0*/  HADD2.F32 R43, -RZ, R88.H0_H0 ;  /* 0x20000058ff2b7230 */ /* 0x000fc40000004100 */
[----:B------:R-:W-:Y:S01]  /*248b0*/  FFMA.FTZ R37, R120, R45, R47 ;  /* 0x0000002d78257223 */ /* 0x000fe2000001002f */
[----:B------:R-:W-:Y:S02]  /*248c0*/  HADD2.F32 R61, -RZ, R139.H1_H1 ;  /* 0x3000008bff3d7230 */ /* 0x000fe40000004100 */
[----:B------:R-:W-:Y:S02]  /*248d0*/  HADD2.F32 R67, -RZ, R89.H0_H0 ;  /* 0x20000059ff437230 */ /* 0x000fe40000004100 */
[----:B------:R-:W-:Y:S01]  /*248e0*/  FFMA.FTZ R36, R60, R41, R43 ;  /* 0x000000293c247223 */ /* 0x000fe2000001002b */
[----:B------:R-:W-:Y:S01]  /*248f0*/  HADD2.F32 R40, -RZ, R140.H0_H0 ;  /* 0x2000008cff287230 */ /* 0x000fe20000004100 */
[----:B------:R-:W-:Y:S01]  /*24900*/  SHF.R.U64 R41, R104, 0x10, R105 ;  /* 0x0000001068297819 */ /* 0x000fe20000001269 */
[----:B------:R-:W-:Y:S02]  /*24910*/  HADD2.F32 R42, -RZ, R34.H0_H0 ;  /* 0x20000022ff2a7230 */ /* 0x000fe40000004100 */
[----:B------:R-:W-:Y:S01]  /*24920*/  FFMA.FTZ R38, R62, R61, R67 ;  /* 0x0000003d3e267223 */ /* 0x000fe20000010043 */
[----:B------:R-:W-:Y:S01]  /*24930*/  HADD2.F32 R45, -RZ, R140.H1_H1 ;  /* 0x3000008cff2d7230 */ /* 0x000fe20000004100 */
[----:B------:R-:W-:Y:S01]  /*24940*/  SHF.R.U64 R43, R34, 0x10, R35 ;  /* 0x00000010222b7819 */ /* 0x000fe20000001223 */
[----:B------:R-:W-:-:S02]  /*24950*/  HADD2.F32 R47, -RZ, R35.H0_H0 ;  /* 0x20000023ff2f7230 */ /* 0x000fc40000004100 */
[----:B------:R-:W-:Y:S01]  /*24960*/  FFMA.FTZ R40, R59, R40, R42 ;  /* 0x000000283b287223 */ /* 0x000fe2000001002a */
[----:B------:R-:W-:Y:S01]  /*24970*/  SHF.R.U32.HI R61, RZ, 0x10, R105 ;  /* 0x00000010ff3d7819 */ /* 0x000fe20000011669 */
[----:B------:R-:W-:Y:S01]  /*24980*/  VIADD R113, R44, 0x40 ;  /* 0x000000402c717836 */ /* 0x000fe20000000000 */
[----:B------:R-:W-:Y:S01]  /*24990*/  SHF.R.U32.HI R67, RZ, 0x10, R35 ;  /* 0x00000010ff437819 */ /* 0x000fe20000011623 */
[----:B------:R-:W-:Y:S01]  /*249a0*/  FFMA.FTZ R42, R58, R45, R47 ;  /* 0x0000002d3a2a7223 */ /* 0x000fe2000001002f */
[----:B------:R-:W-:Y:S01]  /*249b0*/  SHF.R.U64 R45, R32, 0x10, R33 ;  /* 0x00000010202d7819 */ /* 0x000fe20000001221 */
[----:B------:R-:W-:Y:S01]  /*249c0*/  HADD2.F32 R41, -RZ, R41.H0_H0 ;  /* 0x20000029ff297230 */ /* 0x000fe20000004100 */
[----:B------:R-:W-:Y:S01]  /*249d0*/  SHF.R.U32.HI R47, RZ, 0x10, R103 ;  /* 0x00000010ff2f7819 */ /* 0x000fe20000011667 */
[----:B------:R-:W-:Y:S02]  /*249e0*/  HADD2.F32 R43, -RZ, R43.H0_H0 ;  /* 0x2000002bff2b7230 */ /* 0x000fe40000004100 */
[----:B------:R-:W-:-:S02]  /*249f0*/  HADD2.F32 R61, -RZ, R61.H0_H0 ;  /* 0x2000003dff3d7230 */ /* 0x000fc40000004100 */
[----:B------:R-:W-:Y:S02]  /*24a00*/  HADD2.F32 R67, -RZ, R67.H0_H0 ;  /* 0x20000043ff437230 */ /* 0x000fe40000004100 */
[----:B------:R-:W-:Y:S01]  /*24a10*/  FFMA.FTZ R41, R152, R41, R43 ;  /* 0x0000002998297223 */ /* 0x000fe2000001002b */
[----:B------:R-:W-:Y:S02]  /*24a20*/  HADD2.F32 R46, -RZ, R46.H0_H0 ;  /* 0x2000002eff2e7230 */ /* 0x000fe40000004100 */
[----:B------:R-:W-:Y:S02]  /*24a30*/  HADD2.F32 R45, -RZ, R45.H0_H0 ;  /* 0x2000002dff2d7230 */ /* 0x000fe40000004100 */
[----:B------:R-:W-:Y:S01]  /*24a40*/  FFMA.FTZ R43, R154, R61, R67 ;  /* 0x0000003d9a2b7223 */ /* 0x000fe20000010043 */
[----:B------:R-:W-:Y:S01]  /*24a50*/  HADD2.F32 R64, -RZ, R141.H0_H0 ;  /* 0x2000008dff407230 */ /* 0x000fe20000004100 */
[----:B------:R-:W-:Y:S01]  /*24a60*/  IADD3 R61, PT, PT, R44, 0x120, RZ ;  /* 0x000001202c3d7810 */ /* 0x000fe20007ffe0ff */
[----:B------:R-:W-:-:S02]  /*24a70*/  HADD2.F32 R62, -RZ, R32.H0_H0 ;  /* 0x20000020ff3e7230 */ /* 0x000fc40000004100 */
[----:B------:R-:W-:Y:S01]  /*24a80*/  FFMA.FTZ R45, R156, R46, R45 ;  /* 0x0000002e9c2d7223 */ /* 0x000fe2000001002d */
[----:B------:R-:W-:Y:S02]  /*24a90*/  HADD2.F32 R71, -RZ, R141.H1_H1 ;  /* 0x3000008dff477230 */ /* 0x000fe40000004100 */
[----:B------:R-:W-:Y:S02]  /*24aa0*/  HADD2.F32 R75, -RZ, R33.H0_H0 ;  /* 0x20000021ff4b7230 */ /* 0x000fe40000004100 */
[----:B------:R-:W-:-:S04]  /*24ab0*/  IMAD.WIDE.U32 R112, R113, 0x10, R72 ;  /* 0x0000001071707825 */ /* 0x000fc800078e0048 */
[----:B------:R-:W-:Y:S01]  /*24ac0*/  FFMA.FTZ R46, R56, R71, R75 ;  /* 0x00000047382e7223 */ /* 0x000fe2000001004b */
[----:B------:R-:W-:Y:S01]  /*24ad0*/  HADD2.F32 R39, -RZ, R39.H0_H0 ;  /* 0x20000027ff277230 */ /* 0x000fe20000004100 */
[----:B------:R0:W-:Y:S01]  /*24ae0*/  STG.E.128 desc[UR6][R112.64], R12 ;  /* 0x0000000c70007986 */ /* 0x0001e2000c101d06 */
[----:B------:R-:W-:Y:S01]  /*24af0*/  HADD2.F32 R11, -RZ, R11.H0_H0 ;  /* 0x2000000bff0b7230 */ /* 0x000fe20000004100 */
[----:B------:R-:W-:Y:S01]  /*24b00*/  SHF.R.U64 R56, R100, 0x10, R101 ;  /* 0x0000001064387819 */ /* 0x000fe20000001265 */
[----:B------:R-:W-:-:S04]  /*24b10*/  IMAD.WIDE.U32 R76, R77, 0x10, R72 ;  /* 0x000000104d4c7825 */ /* 0x000fc800078e0048 */
[----:B------:R-:W-:Y:S01]  /*24b20*/  FFMA.FTZ R39, R150, R39, R11 ;  /* 0x0000002796277223 */ /* 0x000fe2000001000b */
[C---:B------:R-:W-:Y:S01]  /*24b30*/  VIADD R111, R44.reuse, 0x80 ;  /* 0x000000802c6f7836 */ /* 0x040fe20000000000 */
[----:B------:R1:W-:Y:S01]  /*24b40*/  STG.E.128 desc[UR6][R76.64], R16 ;  /* 0x000000104c007986 */ /* 0x0003e2000c101d06 */
[C---:B------:R-:W-:Y:S01]  /*24b50*/  VIADD R107, R44.reuse, 0xc0 ;  /* 0x000000c02c6b7836 */ /* 0x040fe20000000000 */
[----:B------:R-:W-:Y:S01]  /*24b60*/  SHF.R.U32.HI R11, RZ, 0x10, R33 ;  /* 0x00000010ff0b7819 */ /* 0x000fe20000011621 */
[C---:B------:R-:W-:Y:S02]  /*24b70*/  VIADD R67, R44.reuse, 0x100 ;  /* 0x000001002c437836 */ /* 0x040fe40000000000 */
[----:B------:R-:W-:Y:S02]  /*24b80*/  VIADD R59, R44, 0x140 ;  /* 0x000001402c3b7836 */ /* 0x000fe40000000000 */
[----:B------:R-:W-:Y:S01]  /*24b90*/  FFMA.FTZ R44, R57, R64, R62 ;  /* 0x00000040392c7223 */ /* 0x000fe2000001003e */
[----:B------:R-:W-:Y:S01]  /*24ba0*/  IMAD.WIDE.U32 R110, R111, 0x10, R72 ;  /* 0x000000106f6e7825 */ /* 0x000fe200078e0048 */
[----:B------:R-:W-:-:S02]  /*24bb0*/  SHF.R.U64 R62, R30, 0x10, R31 ;  /* 0x000000101e3e7819 */ /* 0x000fc4000000121f */
[----:B0-----:R-:W-:Y:S01]  /*24bc0*/  SHF.R.U32.HI R12, RZ, 0x10, R101 ;  /* 0x00000010ff0c7819 */ /* 0x001fe20000011665 */
[----:B------:R-:W-:Y:S01]  /*24bd0*/  HADD2.F32 R13, -RZ, R56.H0_H0 ;  /* 0x20000038ff0d7230 */ /* 0x000fe20000004100 */
[----:B------:R0:W-:Y:S01]  /*24be0*/  STG.E.128 desc[UR6][R110.64], R36 ;  /* 0x000000246e007986 */ /* 0x0001e2000c101d06 */
[----:B------:R-:W-:Y:S02]  /*24bf0*/  HADD2.F32 R15, -RZ, R62.H0_H0 ;  /* 0x2000003eff0f7230 */ /* 0x000fe40000004100 */
[----:B------:R-:W-:Y:S02]  /*24c00*/  HADD2.F32 R47, -RZ, R47.H0_H0 ;  /* 0x2000002fff2f7230 */ /* 0x000fe40000004100 */
[----:B------:R-:W-:Y:S01]  /*24c10*/  HADD2.F32 R11, -RZ, R11.H0_H0 ;  /* 0x2000000bff0b7230 */ /* 0x000fe20000004100 */
[----:B-1----:R-:W-:Y:S01]  /*24c20*/  SHF.R.U32.HI R19, RZ, 0x10, R31 ;  /* 0x00000010ff137819 */ /* 0x002fe2000001161f */
[----:B------:R-:W-:Y:S02]  /*24c30*/  HADD2.F32 R17, -RZ, R12.H0_H0 ;  /* 0x2000000cff117230 */ /* 0x000fe40000004100 */
[----:B------:R-:W-:Y:S01]  /*24c40*/  FFMA.FTZ R13, R160, R13, R15 ;  /* 0x0000000da00d7223 */ /* 0x000fe2000001000f */
[----:B------:R-:W-:-:S04]  /*24c50*/  IMAD.WIDE.U32 R108, R109, 0x10, R72 ;  /* 0x000000106d6c7825 */ /* 0x000fc800078e0048 */
[----:B------:R-:W-:Y:S01]  /*24c60*/  FFMA.FTZ R47, R158, R47, R11 ;  /* 0x0000002f9e2f7223 */ /* 0x000fe2000001000b */
[----:B------:R-:W-:Y:S01]  /*24c70*/  HADD2.F32 R19, -RZ, R19.H0_H0 ;  /* 0x20000013ff137230 */ /* 0x000fe20000004100 */
[----:B------:R1:W-:Y:S01]  /*24c80*/  STG.E.128 desc[UR6][R108.64], R40 ;  /* 0x000000286c007986 */ /* 0x0003e2000c101d06 */
[----:B------:R-:W-:Y:S02]  /*24c90*/  HADD2.F32 R11, -RZ, R142.H0_H0 ;  /* 0x2000008eff0b7230 */ /* 0x000fe40000004100 */
[----:B------:R-:W-:Y:S02]  /*24ca0*/  HADD2.F32 R57, -RZ, R30.H0_H0 ;  /* 0x2000001eff397230 */ /* 0x000fe40000004100 */
[----:B------:R-:W-:Y:S01]  /*24cb0*/  FFMA.FTZ R15, R162, R17, R19 ;  /* 0x00000011a20f7223 */ /* 0x000fe20000010013 */
[----:B0-----:R-:W-:Y:S01]  /*24cc0*/  HADD2.F32 R37, -RZ, R143.H0_H0 ;  /* 0x2000008fff257230 */ /* 0x001fe20000004100 */
[----:B------:R-:W-:Y:S01]  /*24cd0*/  SHF.R.U32.HI R19, RZ, 0x10, R99 ;  /* 0x00000010ff137819 */ /* 0x000fe20000011663 */
[----:B------:R-:W-:-:S02]  /*24ce0*/  HADD2.F32 R39, -RZ, R28.H0_H0 ;  /* 0x2000001cff277230 */ /* 0x000fc40000004100 */
[----:B------:R-:W-:Y:S01]  /*24cf0*/  FFMA.FTZ R12, R48, R11, R57 ;  /* 0x0000000b300c7223 */ /* 0x000fe20000010039 */
[----:B------:R-:W-:Y:S01]  /*24d00*/  IMAD.WIDE.U32 R106, R107, 0x10, R72 ;  /* 0x000000106b6a7825 */ /* 0x000fe200078e0048 */
[----:B------:R-:W-:-:S03]  /*24d10*/  SHF.R.U64 R17, R98, 0x10, R99 ;  /* 0x0000001062117819 */ /* 0x000fc60000001263 */
[----:B------:R-:W-:Y:S01]  /*24d20*/  FFMA.FTZ R16, R20, R37, R39 ;  /* 0x0000002514107223 */ /* 0x000fe20000010027 */
[--C-:B------:R-:W-:Y:S01]  /*24d30*/  SHF.R.U32.HI R37, RZ, 0x10, R29.reuse ;  /* 0x00000010ff257819 */ /* 0x100fe2000001161d */
[----:B------:R-:W-:Y:S01]  /*24d40*/  HADD2.F32 R71, -RZ, R142.H1_H1 ;  /* 0x3000008eff477230 */ /* 0x000fe20000004100 */
[----:B------:R-:W-:Y:S01]  /*24d50*/  SHF.R.U64 R11, R28, 0x10, R29 ;  /* 0x000000101c0b7819 */ /* 0x000fe2000000121d */
[----:B------:R-:W-:Y:S01]  /*24d60*/  HADD2.F32 R75, -RZ, R31.H0_H0 ;  /* 0x2000001fff4b7230 */ /* 0x000fe20000004100 */
[----:B------:R0:W-:Y:S01]  /*24d70*/  STG.E.128 desc[UR6][R106.64], R44 ;  /* 0x0000002c6a007986 */ /* 0x0001e2000c101d06 */
        /* <DEDUP_REMOVED lines=9> */
[----:B------:R-:W-:Y:S02]  /*24e10*/  HADD2.F32 R39, -RZ, R132.H0_H0 ;  /* 0x20000084ff277230 */ /* 0x000fe40000004100 */
[----:B-1----:R-:W-:-:S02]  /*24e20*/  HADD2.F32 R41, -RZ, R146.H0_H0 ;  /* 0x20000092ff297230 */ /* 0x002fc40000004100 */
[----:B------:R-:W-:Y:S01]  /*24e30*/  FFMA.FTZ R19, R52, R19, R37 ;  /* 0x0000001334137223 */ /* 0x000fe20000010025 */
[----:B------:R-:W-:Y:S02]  /*24e40*/  HADD2.F32 R40, -RZ, R132.H1_H1 ;  /* 0x30000084ff287230 */ /* 0x000fe40000004100 */
[----:B------:R-:W-:Y:S02]  /*24e50*/  HADD2.F32 R42, -RZ, R146.H1_H1 ;  /* 0x30000092ff2a7230 */ /* 0x000fe40000004100 */
[----:B------:R-:W-:Y:S01]  /*24e60*/  FFMA.FTZ R37, R54, R39, R41 ;  /* 0x0000002736257223 */ /* 0x000fe20000010029 */
[----:B0-----:R-:W-:Y:S02]  /*24e70*/  HADD2.F32 R44, -RZ, R133.H0_H0 ;  /* 0x20000085ff2c7230 */ /* 0x001fe40000004100 */
[----:B------:R-:W-:Y:S02]  /*24e80*/  HADD2.F32 R46, -RZ, R24.H0_H0 ;  /* 0x20000018ff2e7230 */ /* 0x000fe40000004100 */
[----:B------:R-:W-:Y:S01]  /*24e90*/  FFMA.FTZ R39, R65, R40, R42 ;  /* 0x0000002841277223 */ /* 0x000fe2000001002a */
[----:B------:R-:W-:-:S02]  /*24ea0*/  HADD2.F32 R48, -RZ, R134.H0_H0 ;  /* 0x20000086ff307230 */ /* 0x000fc40000004100 */
[----:B------:R-:W-:Y:S02]  /*24eb0*/  HADD2.F32 R50, -RZ, R147.H0_H0 ;  /* 0x20000093ff327230 */ /* 0x000fe40000004100 */
[----:B------:R-:W-:Y:S01]  /*24ec0*/  FFMA.FTZ R40, R63, R44, R46 ;  /* 0x0000002c3f287223 */ /* 0x000fe2000001002e */
[----:B------:R-:W-:Y:S02]  /*24ed0*/  HADD2.F32 R38, -RZ, R131.H1_H1 ;  /* 0x30000083ff267230 */ /* 0x000fe40000004100 */
[----:B------:R-:W-:Y:S02]  /*24ee0*/  HADD2.F32 R20, -RZ, R27.H0_H0 ;  /* 0x2000001bff147230 */ /* 0x000fe40000004100 */
[----:B------:R-:W-:Y:S01]  /*24ef0*/  FFMA.FTZ R41, R49, R48, R50 ;  /* 0x0000003031297223 */ /* 0x000fe20000010032 */
[----:B------:R-:W-:Y:S02]  /*24f00*/  HADD2.F32 R17, -RZ, R17.H0_H0 ;  /* 0x20000011ff117230 */ /* 0x000fe40000004100 */
[----:B------:R-:W-:-:S02]  /*24f10*/  HADD2.F32 R11, -RZ, R11.H0_H0 ;  /* 0x2000000bff0b7230 */ /* 0x000fc40000004100 */
[----:B------:R-:W-:Y:S01]  /*24f20*/  FFMA.FTZ R38, R55, R38, R20 ;  /* 0x0000002637267223 */ /* 0x000fe20000010014 */
[----:B------:R-:W-:Y:S02]  /*24f30*/  HADD2.F32 R52, -RZ, R133.H1_H1 ;  /* 0x30000085ff347230 */ /* 0x000fe40000004100 */
        /* <DEDUP_REMOVED lines=27> */
[----:B------:R0:W-:Y:S02]  /*250f0*/  STG.E.128 desc[UR6][R72.64], R44 ;  /* 0x0000002c48007986 */ /* 0x0001e4000c101d06 */
.L_x_46027:
[----:B------:R-:W-:Y:S05]  /*25100*/  BSYNC.RECONVERGENT B0 ;  /* 0x0000000000007941 */ /* 0x000fea0003800200 */
.L_x_46026:
[----:B0-----:R-:W0:Y:S02]  /*25110*/  LDC.64 R12, c[0x0][0x380] ;  /* 0x0000e000ff0c7b82 */ /* 0x001e240000000a00 */
[----:B0-----:R-:W-:-:S05]  /*25120*/  IMAD R3, R12, 0x4, R3 ;  /* 0x000000040c037824 */ /* 0x001fca00078e0203 */
[----:B------:R-:W-:-:S13]  /*25130*/  ISETP.GE.AND P0, PT, R3, R13, PT ;  /* 0x0000000d0300720c */ /* 0x000fda0003f06270 */
[----:B------:R-:W-:Y:S05]  /*25140*/  @!P0 BRA `(.L_x_46028) ;  /* 0xfffffdbc00788947 */ /* 0x000fea000383ffff */
[----:B------:R-:W-:Y:S05]  /*25150*/  EXIT ;  /* 0x000000000000794d */ /* 0x000fea0003800000 */
.L_x_46025:
[----:B------:R-:W-:Y:S01]  /*25160*/  HFMA2 R16, -RZ, RZ, 0, 5.9604644775390625e-08 ;  /* 0x00000001ff107431 */ /* 0x000fe200000001ff */
[----:B------:R-:W-:Y:S01]  /*25170*/  BSSY B0, `(.L_x_46029) ;  /* 0x0000006000007945 */ /* 0x000fe20003800000 */
[----:B0-----:R-:W-:Y:S01]  /*25180*/  IMAD.MOV.U32 R15, RZ, RZ, 0x1f ;  /* 0x0000001fff0f7424 */ /* 0x001fe200078e00ff */
[----:B------:R-:W-:-:S07]  /*25190*/  MOV R14, 0xffffffff ;  /* 0xffffffff000e7802 */ /* 0x000fce0000000f00 */
[----:B------:R-:W-:Y:S05]  /*251a0*/  WARPSYNC.COLLECTIVE R14, `(.L_x_46030) ;  /* 0x000000000e087348 */ /* 0x000fea0003c00000 */
[----:B------:R0:W1:Y:S02]  /*251b0*/  SHFL.BFLY P1, R11, R17, R16, R15 ;  /* 0x0c000010110b7389 */ /* 0x000064000002000f */
[----:B01----:R-:W-:Y:S05]  /*251c0*/  ENDCOLLECTIVE ;  /* 0x000000000000791b */ /* 0x003fea0003800000 */
.L_x_46030:
[----:B------:R-:W-:Y:S05]  /*251d0*/  BSYNC B0 ;  /* 0x0000000000007941 */ /* 0x000fea0003800000 */
.L_x_46029:
        /* <DEDUP_REMOVED lines=9> */
.L_x_46031:
[----:B------:R-:W-:Y:S02]  /*25270*/  HFMA2 R16, -RZ, RZ, 0, 2.384185791015625e-07 ;  /* 0x00000004ff107431 */ /* 0x000fe400000001ff */
[----:B------:R-:W-:-:S04]  /*25280*/  FADD.FTZ R21, R20, R11 ;  /* 0x0000000b14157221 */ /* 0x000fc80000010000 */
[----:B------:R-:W-:-:S07]  /*25290*/  IMAD.MOV.U32 R17, RZ, RZ, R21 ;  /* 0x000000ffff117224 */ /* 0x000fce00078e0015 */
[----:B------:R-:W-:Y:S05]  /*252a0*/  WARPSYNC.COLLECTIVE R14, `(.L_x_46032) ;  /* 0x000000000e087348 */ /* 0x000fea0003c00000 */
[----:B------:R0:W1:Y:S02]  /*252b0*/  SHFL.BFLY P1, R11, R17, R16, R15 ;  /* 0x0c000010110b7389 */ /* 0x000064000002000f */
[----:B01----:R-:W-:Y:S05]  /*252c0*/  ENDCOLLECTIVE ;  /* 0x000000000000791b */ /* 0x003fea0003800000 */
.L_x_46032:
[----:B------:R-:W-:Y:S01]  /*252d0*/  MOV R16, 0x8 ;  /* 0x0000000800107802 */ /* 0x000fe20000000f00 */
[----:B------:R-:W-:-:S04]  /*252e0*/  FADD.FTZ R106, R21, R11 ;  /* 0x0000000b156a7221 */ /* 0x000fc80000010000 */
[----:B------:R-:W-:-:S07]  /*252f0*/  IMAD.MOV.U32 R17, RZ, RZ, R106 ;  /* 0x000000ffff117224 */ /* 0x000fce00078e006a */
[----:B------:R-:W-:Y:S05]  /*25300*/  WARPSYNC.COLLECTIVE R14, `(.L_x_46033) ;  /* 0x000000000e087348 */ /* 0x000fea0003c00000 */
[----:B------:R0:W1:Y:S02]  /*25310*/  SHFL.BFLY P1, R11, R17, R16, R15 ;  /* 0x0c000010110b7389 */ /* 0x000064000002000f */
[----:B01----:R-:W-:Y:S05]  /*25320*/  ENDCOLLECTIVE ;  /* 0x000000000000791b */ /* 0x003fea0003800000 */
.L_x_46033:
[----:B------:R-:W-:Y:S02]  /*25330*/  HFMA2 R16, -RZ, RZ, 0, 9.5367431640625e-07 ;  /* 0x00000010ff107431 */ /* 0x000fe400000001ff */
[----:B------:R-:W-:-:S04]  /*25340*/  FADD.FTZ R107, R106, R11 ;  /* 0x0000000b6a6b7221 */ /* 0x000fc80000010000 */
[----:B------:R-:W-:-:S07]  /*25350*/  IMAD.MOV.U32 R17, RZ, RZ, R107 ;  /* 0x000000ffff117224 */ /* 0x000fce00078e006b */
[----:B------:R-:W-:Y:S05]  /*25360*/  WARPSYNC.COLLECTIVE R14, `(.L_x_46034) ;  /* 0x000000000e087348 */ /* 0x000fea0003c00000 */
[----:B------:R0:W1:Y:S02]  /*25370*/  SHFL.BFLY P1, R11, R17, R16, R15 ;  /* 0x0c000010110b7389 */ /* 0x000064000002000f */
[----:B01----:R-:W-:Y:S05]  /*25380*/  ENDCOLLECTIVE ;  /* 0x000000000000791b */ /* 0x003fea0003800000 */
.L_x_46034:
        /* <DEDUP_REMOVED lines=103> */
.L_x_46035:
[----:B------:R-:W-:Y:S02]  /*25a00*/  HFMA2 R16, -RZ, RZ, 0, 1.1920928955078125e-07 ;  /* 0x00000002ff107431 */ /* 0x000fe400000001ff */
[----:B------:R-:W-:-:S04]  /*25a10*/  FADD.FTZ R20, R17, R11 ;  /* 0x0000000b11147221 */ /* 0x000fc80000010000 */
[----:B------:R-:W-:-:S07]  /*25a20*/  IMAD.MOV.U32 R17, RZ, RZ, R20 ;  /* 0x000000ffff117224 */ /* 0x000fce00078e0014 */
[----:B------:R-:W-:Y:S05]  /*25a30*/  WARPSYNC.COLLECTIVE R14, `(.L_x_46036) ;  /* 0x000000000e087348 */ /* 0x000fea0003c00000 */
[----:B------:R0:W1:Y:S02]  /*25a40*/  SHFL.BFLY P1, R11, R17, R16, R15 ;  /* 0x0c000010110b7389 */ /* 0x000064000002000f */
[----:B01----:R-:W-:Y:S05]  /*25a50*/  ENDCOLLECTIVE ;  /* 0x000000000000791b */ /* 0x003fea0003800000 */
.L_x_46036:
[----:B------:R-:W-:Y:S01]  /*25a60*/  MOV R16, 0x4 ;  /* 0x0000000400107802 */ /* 0x000fe20000000f00 */
[----:B------:R-:W-:-:S04]  /*25a70*/  FADD.FTZ R21, R20, R11 ;  /* 0x0000000b14157221 */ /* 0x000fc80000010000 */
[----:B------:R-:W-:-:S07]  /*25a80*/  IMAD.MOV.U32 R17, RZ, RZ, R21 ;  /* 0x000000ffff117224 */ /* 0x000fce00078e0015 */
[----:B------:R-:W-:Y:S05]  /*25a90*/  WARPSYNC.COLLECTIVE R14, `(.L_x_46037) ;  /* 0x000000000e087348 */ /* 0x000fea0003c00000 */
[----:B------:R0:W1:Y:S02]  /*25aa0*/  SHFL.BFLY P1, R11, R17, R16, R15 ;  /* 0x0c000010110b7389 */ /* 0x000064000002000f */
[----:B01----:R-:W-:Y:S05]  /*25ab0*/  ENDCOLLECTIVE ;  /* 0x000000000000791b */ /* 0x003fea0003800000 */
.L_x_46037:
[----:B------:R-:W-:Y:S02]  /*25ac0*/  HFMA2 R16, -RZ, RZ, 0, 4.76837158203125e-07 ;  /* 0x00000008ff107431 */ /* 0x000fe400000001ff */
[----:B------:R-:W-:-:S04]  /*25ad0*/  FADD.FTZ R106, R21, R11 ;  /* 0x0000000b156a7221 */ /* 0x000fc80000010000 */
[----:B------:R-:W-:-:S07]  /*25ae0*/  IMAD.MOV.U32 R17, RZ, RZ, R106 ;  /* 0x000000ffff117224 */ /* 0x000fce00078e006a */
[----:B------:R-:W-:Y:S05]  /*25af0*/  WARPSYNC.COLLECTIVE R14, `(.L_x_46038) ;  /* 0x000000000e087348 */ /* 0x000fea0003c00000 */
[----:B------:R0:W1:Y:S02]  /*25b00*/  SHFL.BFLY P1, R11, R17, R16, R15 ;  /* 0x0c000010110b7389 */ /* 0x000064000002000f */
[----:B01----:R-:W-:Y:S05]  /*25b10*/  ENDCOLLECTIVE ;  /* 0x000000000000791b */ /* 0x003fea0003800000 */
.L_x_46038:
[----:B------:R-:W-:Y:S01]  /*25b20*/  MOV R16, 0x10 ;  /* 0x0000001000107802 */ /* 0x000fe20000000f00 */
[----:B------:R-:W-:-:S04]  /*25b30*/  FADD.FTZ R107, R106, R11 ;  /* 0x0000000b6a6b7221 */ /* 0x000fc80000010000 */
[----:B------:R-:W-:-:S07]  /*25b40*/  IMAD.MOV.U32 R17, RZ, RZ, R107 ;  /* 0x000000ffff117224 */ /* 0x000fce00078e006b */
[----:B------:R-:W-:Y:S05]  /*25b50*/  WARPSYNC.COLLECTIVE R14, `(.L_x_46039) ;  /* 0x000000000e087348 */ /* 0x000fea0003c00000 */
[----:B------:R0:W1:Y:S02]  /*25b60*/  SHFL.BFLY P1, R11, R17, R16, R15 ;  /* 0x0c000010110b7389 */ /* 0x000064000002000f */
[----:B01----:R-:W-:Y:S05]  /*25b70*/  ENDCOLLECTIVE ;  /* 0x000000000000791b */ /* 0x003fea0003800000 */
.L_x_46039:
[----:B------:R-:W-:Y:S05]  /*25b80*/  BRA `(.L_x_46040) ;  /* 0xffffffe000407947 */ /* 0x000fea000383ffff */
.L_x_46041:
        /* <DEDUP_REMOVED lines=15> */
.L_x_54467:


//--------------------- .text._ZN10layer_norm13ln_fwd_kernelINS_13Kernel_traitsI6__halfffffjLj1536ELj1ELj4ELj1ELj16ENS_18Kernel_traits_baseILj1536ES2_ffffjLj128EEEEELb1ELb1ELb0ELb0EEEvNS_9FwdParamsE --------------------------
	.section	.text._ZN10layer_norm13ln_fwd_kernelINS_13Kernel_traitsI6__halfffffjLj1536ELj1ELj4ELj1ELj16ENS_18Kernel_traits_baseILj1536ES2_ffffjLj128EEEEELb1ELb1ELb0ELb0EEEvNS_9FwdParamsE,"ax",@progbits
	.align	128
        .global         _ZN10layer_norm13ln_fwd_kernelINS_13Kernel_traitsI6__halfffffjLj1536ELj1ELj4ELj1ELj16ENS_18Kernel_traits_baseILj1536ES2_ffffjLj128EEEEELb1ELb1ELb0ELb0EEEvNS_9FwdParamsE
        .type           _ZN10layer_norm13ln_fwd_kernelINS_13Kernel_traitsI6__halfffffjLj1536ELj1ELj4ELj1ELj16ENS_18Kernel_traits_baseILj1536ES2_ffffjLj128EEEEELb1ELb1ELb0ELb0EEEvNS_9FwdParamsE,@function
        .size           _ZN10layer_norm13ln_fwd_kernelINS_13Kernel_traitsI6__halfffffjLj1536ELj1ELj4ELj1ELj16ENS_18Kernel_traits_baseILj1536ES2_ffffjLj128EEEEELb1ELb1ELb0ELb0EEEvNS_9FwdParamsE,(.L_x_54468 - _ZN10layer_norm13ln_fwd_kernelINS_13Kernel_traitsI6__halfffffjLj1536ELj1ELj4ELj1ELj16ENS_18Kernel_traits_baseILj1536ES2_ffffjLj128EEEEELb1ELb1ELb0ELb0EEEvNS_9FwdParamsE)
        .other          _ZN10layer_norm13ln_fwd_kernelINS_13Kernel_traitsI6__halfffffjLj1536ELj1ELj4ELj1ELj16ENS_18Kernel_traits_baseILj1536ES2_ffffjLj128EEEEELb1ELb1ELb0ELb0EEEvNS_9FwdParamsE,@"STO_CUDA_ENTRY STV_DEFAULT"
_ZN10layer_norm13ln_fwd_kernelINS_13Kernel_traitsI6__halfffffjLj1536ELj1ELj4ELj1ELj16ENS_18Kernel_traits_baseILj1536ES2_ffffjLj128EEEEELb1ELb1ELb0ELb0EEEvNS_9FwdParamsE:
.text._ZN10layer_norm13ln_fwd_kernelINS_13Kernel_traitsI6__halfffffjLj1536ELj1ELj4ELj1ELj16ENS_18Kernel_traits_baseILj1536ES2_ffffjLj128EEEEELb1ELb1ELb0ELb0EEEvNS_9FwdParamsE:
[----:B------:R-:W0:Y:S01]  /*0000*/  LDC R1, c[0x0][0x37c] ;  /* 0x0000df00ff017b82 */ /* 0x000e220000000800 */
[----:B------:R-:W1:Y:S01]  /*0010*/  LDCU.U8 UR4, c[0x0][0x464] ;  /* 0x00008c80ff0477ac */ /* 0x000e620008000000 */
[----:B0-----:R-:W-:Y:S01]  /*0020*/  VIADD R1, R1, 0xfffffff8 ;  /* 0xfffffff801017836 */ /* 0x001fe20000000000 */
[----:B------:R-:W0:Y:S01]  /*0030*/  LDCU.64 UR6, c[0x0][0x450] ;  /* 0x00008a00ff0677ac */ /* 0x000e220008000a00 */
[----:B------:R-:W2:Y:S04]  /*0040*/  LDCU.64 UR8, c[0x0][0x358] ;  /* 0x00006b00ff0877ac */ /* 0x000ea80008000a00 */
[----:B------:R-:W3:Y:S08]  /*0050*/  LDC R6, c[0x0][0x458] ;  /* 0x00011600ff067b82 */ /* 0x000ef00000000800 */
[----:B------:R-:W3:Y:S01]  /*0060*/  LDC R7, c[0x0][0x45c] ;  /* 0x00011700ff077b82 */ /* 0x000ee20000000800 */
[----:B-1----:R-:W-:Y:S01]  /*0070*/  ISETP.NE.AND P0, PT, RZ, UR4, PT ;  /* 0x00000004ff007c0c */ /* 0x002fe2000bf05270 */
[----:B------:R-:W1:Y:S01]  /*0080*/  LDCU.64 UR10, c[0x0][0x438] ;  /* 0x00008700ff0a77ac */ /* 0x000e620008000a00 */
[----:B0-----:R-:W-:Y:S01]  /*0090*/  IMAD.U32 R2, RZ, RZ, UR6 ;  /* 0x00000006ff027e24 */ /* 0x001fe2000f8e00ff */
[----:B------:R-:W-:Y:S01]  /*00a0*/  MOV R3, UR7 ;  /* 0x0000000700037c02 */ /* 0x000fe20008000f00 */
[----:B------:R-:W0:Y:S03]  /*00b0*/  S2R R8, SR_TID.X ;  /* 0x0000000000087919 */ /* 0x000e260000002100 */
[----:B------:R-:W4:Y:S06]  /*00c0*/  LDC R11, c[0x0][0x388] ;  /* 0x0000e200ff0b7b82 */ /* 0x000f2c0000000800 */
[----:B--2---:R-:W2:Y:S02]  /*00d0*/  @P0 LDG.E.64 R2, desc[UR8][R2.64] ;  /* 0x0000000802020981 */ /* 0x004ea4000c1e1b00 */
[----:B------:R-:W5:Y:S02]  /*00e0*/  @P0 LDC R9, c[0x0][0x460] ;  /* 0x00011800ff090b82 */ /* 0x000f640000000800 */
[----:B---3--:R-:W5:Y:S06]  /*00f0*/  @P0 LDG.E.64 R4, desc[UR8][R6.64] ;  /* 0x0000000806040981 */ /* 0x008f6c000c1e1b00 */
[----:B------:R-:W3:Y:S01]  /*0100*/  S2UR UR5, SR_CTAID.X ;  /* 0x00000000000579c3 */ /* 0x000ee20000002500 */
[----:B-1----:R-:W-:Y:S01]  /*0110*/  UISETP.NE.U32.AND UP0, UPT, UR10, URZ, UPT ;  /* 0x000000ff0a00728c */ /* 0x002fe2000bf05070 */
[----:B------:R-:W-:Y:S03]  /*0120*/  BSSY.RECONVERGENT B0, `(.L_x_46042) ;  /* 0x0000117000007945 */ /* 0x000fe60003800200 */
[----:B------:R-:W-:Y:S01]  /*0130*/  UISETP.NE.AND.EX UP0, UPT, UR11, URZ, UPT, UP0 ;  /* 0x000000ff0b00728c */ /* 0x000fe2000bf05300 */
[----:B----4-:R-:W-:-:S04]  /*0140*/  SHF.R.S32.HI R0, RZ, 0x1f, R11 ;  /* 0x0000001fff007819 */ /* 0x010fc8000001140b */
[----:B------:R-:W-:Y:S02]  /*0150*/  LEA.HI R0, R0, R11, RZ, 0x2 ;  /* 0x0000000b00007211 */ /* 0x000fe400078f10ff */
[----:B0-----:R-:W-:Y:S02]  /*0160*/  LOP3.LUT R13, R8, 0x1f, RZ, 0xc, !PT ;  /* 0x0000001f080d7812 */ /* 0x001fe400078e0cff */
[----:B------:R-:W-:Y:S02]  /*0170*/  SHF.R.U32.HI R11, RZ, 0x5, R8 ;  /* 0x00000005ff0b7819 */ /* 0x000fe40000011608 */
[----:B------:R-:W-:Y:S02]  /*0180*/  LEA.HI.SX32 R13, R0, R13, 0x1e ;  /* 0x0000000d000d7211 */ /* 0x000fe400078ff2ff */
[----:B------:R-:W-:Y:S01]  /*0190*/  LOP3.LUT R118, R8, 0x1f, RZ, 0xc0, !PT ;  /* 0x0000001f08767812 */ /* 0x000fe200078ec0ff */
[----:B---3--:R-:W-:-:S06]  /*01a0*/  USHF.L.U32 UR4, UR5, 0x2, URZ ;  /* 0x0000000205047899 */ /* 0x008fcc00080006ff */
[----:B------:R-:W-:Y:S02]  /*01b0*/  LOP3.LUT R11, R11, UR4, RZ, 0xfc, !PT ;  /* 0x000000040b0b7c12 */ /* 0x000fe4000f8efcff */
[----:B--2---:R-:W-:Y:S02]  /*01c0*/  @P0 R2UR UR7, R3 ;  /* 0x00000000030702ca */ /* 0x004fe400000e0000 */
[----:B------:R-:W0:Y:S01]  /*01d0*/  LDC R3, c[0x0][0x360] ;  /* 0x0000d800ff037b82 */ /* 0x000e220000000800 */
[----:B------:R-:W-:Y:S02]  /*01e0*/  @P0 R2UR UR6, R2 ;  /* 0x00000000020602ca */ /* 0x000fe400000e0000 */
[----:B-----5:R-:W-:-:S08]  /*01f0*/  @P0 IADD3 R6, P1, PT, R4, R9, RZ ;  /* 0x0000000904060210 */ /* 0x020fd00007f3e0ff */
[----:B------:R-:W-:Y:S01]  /*0200*/  UIADD3 UR14, UPT, UPT, UR7, -0x4498517b, URZ ;  /* 0xbb67ae85070e7890 */ /* 0x000fe2000fffe0ff */
[----:B------:R-:W-:Y:S02]  /*0210*/  @P0 IMAD.X R7, RZ, RZ, R5, P1 ;  /* 0x000000ffff070224 */ /* 0x000fe400008e0605 */
[----:B------:R-:W-:Y:S02]  /*0220*/  UIADD3 UR13, UPT, UPT, UR6, -0x61c88647, URZ ;  /* 0x9e3779b9060d7890 */ /* 0x000fe4000fffe0ff */
[----:B------:R-:W-:Y:S01]  /*0230*/  UIADD3 UR15, UPT, UPT, UR6, 0x3c6ef372, URZ ;  /* 0x3c6ef372060f7890 */ /* 0x000fe2000fffe0ff */
[--C-:B------:R-:W-:Y:S01]  /*0240*/  SHF.R.U64 R10, R6, 0x2, R7.reuse ;  /* 0x00000002060a7819 */ /* 0x100fe20000001207 */
[----:B------:R-:W-:Y:S01]  /*0250*/  UIADD3 UR16, UPT, UPT, UR7, 0x76cf5d0a, URZ ;  /* 0x76cf5d0a07107890 */ /* 0x000fe2000fffe0ff */
[----:B------:R-:W-:Y:S01]  /*0260*/  SHF.R.U32.HI R9, RZ, 0x2, R7 ;  /* 0x00000002ff097819 */ /* 0x000fe20000011607 */
[----:B------:R-:W-:Y:S02]  /*0270*/  UIADD3 UR17, UPT, UPT, UR6, -0x255992d5, URZ ;  /* 0xdaa66d2b06117890 */ /* 0x000fe4000fffe0ff */
[----:B------:R-:W-:Y:S01]  /*0280*/  UIADD3 UR18, UPT, UPT, UR7, 0x32370b8f, URZ ;  /* 0x32370b8f07127890 */ /* 0x000fe2000fffe0ff */
[----:B0-----:R-:W-:Y:S01]  /*0290*/  IMAD R12, R3, UR5, R8 ;  /* 0x00000005030c7c24 */ /* 0x001fe2000f8e0208 */
        /* <DEDUP_REMOVED lines=19> */
[----:B------:R-:W0:Y:S02]  /*03d0*/  @P1 LDC.64 R78, c[0x0][0x3d0] ;  /* 0x0000f400ff4e1b82 */ /* 0x000e240000000a00 */
[----:B------:R-:W-:-:S06]  /*03e0*/  @P0 LOP3.LUT R0, R118, 0x20, RZ, 0xfc, !PT ;  /* 0x0000002076000812 */ /* 0x000fcc00078efcff */
        /* <DEDUP_REMOVED lines=11> */
[----:B------:R-:W-:-:S04]  /*04a0*/  @P1 IADD3 R0, PT, PT, R0, 0x20, RZ ;  /* 0x0000002000001810 */ /* 0x000fc80007ffe0ff */
[----:B------:R-:W5:Y:S02]  /*04b0*/  @P1 LDG.E.64 R38, desc[UR8][R82.64] ;  /* 0x0000000852261981 */ /* 0x000f64000c1e1b00 */
[----:B------:R-:W2:Y:S01]  /*04c0*/  @P5 LDC.64 R84, c[0x0][0x3d0] ;  /* 0x0000f400ff545b82 */ /* 0x000ea20000000a00 */
[----:B---3--:R-:W-:-:S07]  /*04d0*/  @P0 IMAD.WIDE.U32 R4, R118, 0x8, R4 ;  /* 0x0000000876040825 */ /* 0x008fce00078e0004 */
[----:B------:R-:W3:Y:S01]  /*04e0*/  @P5 LDC.64 R88, c[0x0][0x3e8] ;  /* 0x0000fa00ff585b82 */ /* 0x000ee20000000a00 */
[----:B----4-:R-:W-:-:S07]  /*04f0*/  @P0 IMAD.WIDE.U32 R76, R118, 0x8, R76 ;  /* 0x00000008764c0825 */ /* 0x010fce00078e004c */
[----:B------:R-:W4:Y:S08]  /*0500*/  @P5 LDC.64 R86, c[0x0][0x438] ;  /* 0x00010e00ff565b82 */ /* 0x000f300000000a00 */
[----:B------:R-:W4:Y:S08]  /*0510*/  @P4 LDC.64 R90, c[0x0][0x3d0] ;  /* 0x0000f400ff5a4b82 */ /* 0x000f300000000a00 */
[----:B------:R-:W4:Y:S08]  /*0520*/  @P4 LDC.64 R94, c[0x0][0x3e8] ;  /* 0x0000fa00ff5e4b82 */ /* 0x000f300000000a00 */
[----:B------:R-:W4:Y:S01]  /*0530*/  @P4 LDC.64 R92, c[0x0][0x438] ;  /* 0x00010e00ff5c4b82 */ /* 0x000f220000000a00 */
[----:B-1----:R-:W-:Y:S01]  /*0540*/  @P0 IMAD.WIDE.U32 R74, R118, 0x8, R74 ;  /* 0x00000008764a0825 */ /* 0x002fe200078e004a */
[----:B------:R-:W-:Y:S01]  /*0550*/  ISETP.GE.U32.AND P1, PT, R13, 0xe0, PT ;  /* 0x000000e00d00780c */ /* 0x000fe20003f26070 */
[----:B------:R1:W5:Y:S04]  /*0560*/  @P0 LDG.E.64 R58, desc[UR8][R4.64] ;  /* 0x00000008043a0981 */ /* 0x000368000c1e1b00 */
[----:B------:R4:W5:Y:S01]  /*0570*/  @P0 LDG.E.64 R96, desc[UR8][R76.64] ;  /* 0x000000084c600981 */ /* 0x000962000c1e1b00 */
[----:B0-----:R-:W0:Y:S01]  /*0580*/  @P3 LDC.64 R78, c[0x0][0x3e8] ;  /* 0x0000fa00ff4e3b82 */ /* 0x001e220000000a00 */
[----:B--2---:R-:W-:-:S02]  /*0590*/  @P5 IMAD.WIDE.U32 R84, R0, 0x8, R84 ;  /* 0x0000000800545825 */ /* 0x004fc400078e0054 */
[----:B------:R2:W5:Y:S01]  /*05a0*/  @P0 LD.E.64 R34, desc[UR8][R74.64] ;  /* 0x000000084a220980 */ /* 0x000562000c101b00 */
[C---:B------:R-:W-:Y:S01]  /*05b0*/  ISETP.GE.U32.AND P0, PT, R13.reuse, 0x100, PT ;  /* 0x000001000d00780c */ /* 0x040fe20003f06070 */
[C---:B---3--:R-:W-:Y:S02]  /*05c0*/  @P5 IMAD.WIDE.U32 R88, R0.reuse, 0x8, R88 ;  /* 0x0000000800585825 */ /* 0x048fe400078e0058 */
[----:B------:R3:W5:Y:S01]  /*05d0*/  @P5 LDG.E.64 R56, desc[UR8][R84.64] ;  /* 0x0000000854385981 */ /* 0x000762000c1e1b00 */
[----:B-1----:R-:W1:Y:S01]  /*05e0*/  @P3 LDC.64 R4, c[0x0][0x3d0] ;  /* 0x0000f400ff043b82 */ /* 0x002e620000000a00 */
[C---:B----4-:R-:W-:Y:S02]  /*05f0*/  @P5 IMAD.WIDE.U32 R86, R0.reuse, 0x8, R86 ;  /* 0x0000000800565825 */ /* 0x050fe400078e0056 */
[----:B------:R4:W5:Y:S05]  /*0600*/  @P5 LDG.E.64 R36, desc[UR8][R88.64] ;  /* 0x0000000858245981 */ /* 0x00096a000c1e1b00 */
[----:B------:R-:W0:Y:S01]  /*0610*/  @P3 LDC.64 R76, c[0x0][0x438] ;  /* 0x00010e00ff4c3b82 */ /* 0x000e220000000a00 */
[----:B------:R-:W-:Y:S01]  /*0620*/  @P5 VIADD R0, R0, 0x20 ;  /* 0x0000002000005836 */ /* 0x000fe20000000000 */
[----:B------:R-:W5:Y:S01]  /*0630*/  @P5 LD.E.64 R28, desc[UR8][R86.64] ;  /* 0x00000008561c5980 */ /* 0x000f62000c101b00 */
[----:B------:R-:W-:-:S05]  /*0640*/  ISETP.GE.U32.AND P5, PT, R13, 0x120, PT ;  /* 0x000001200d00780c */ /* 0x000fca0003fa6070 */
[----:B------:R-:W0:Y:S01]  /*0650*/  @P2 LDC.64 R82, c[0x0][0x3d0] ;  /* 0x0000f400ff522b82 */ /* 0x000e220000000a00 */
[----:B------:R-:W-:-:S07]  /*0660*/  @P4 IMAD.WIDE.U32 R90, R0, 0x8, R90 ;  /* 0x00000008005a4825 */ /* 0x000fce00078e005a */
[----:B--2---:R-:W2:Y:S01]  /*0670*/  @P2 LDC.64 R74, c[0x0][0x438] ;  /* 0x00010e00ff4a2b82 */ /* 0x004ea20000000a00 */
[C---:B------:R-:W-:Y:S01]  /*0680*/  @P4 IMAD.WIDE.U32 R94, R0.reuse, 0x8, R94 ;  /* 0x00000008005e4825 */ /* 0x040fe200078e005e */
[----:B------:R-:W-:Y:S01]  /*0690*/  ISETP.GE.U32.AND P6, PT, R13, 0x140, PT ;  /* 0x000001400d00780c */ /* 0x000fe20003fc6070 */
[----:B------:R1:W5:Y:S05]  /*06a0*/  @P4 LDG.E.64 R50, desc[UR8][R90.64] ;  /* 0x000000085a324981 */ /* 0x00036a000c1e1b00 */
[----:B------:R-:W2:Y:S01]  /*06b0*/  @P2 LDC.64 R80, c[0x0][0x3e8] ;  /* 0x0000fa00ff502b82 */ /* 0x000ea20000000a00 */
[C---:B------:R-:W-:Y:S01]  /*06c0*/  @P4 IMAD.WIDE.U32 R92, R0.reuse, 0x8, R92 ;  /* 0x00000008005c4825 */ /* 0x040fe200078e005c */
[----:B------:R1:W5:Y:S06]  /*06d0*/  @P4 LDG.E.64 R30, desc[UR8][R94.64] ;  /* 0x000000085e1e4981 */ /* 0x00036c000c1e1b00 */
[----:B---3--:R-:W3:Y:S01]  /*06e0*/  @P1 LDC.64 R84, c[0x0][0x3d0] ;  /* 0x0000f400ff541b82 */ /* 0x008ee20000000a00 */
[----:B------:R0:W5:Y:S07]  /*06f0*/  @P4 LD.E.64 R26, desc[UR8][R92.64] ;  /* 0x000000085c1a4980 */ /* 0x00016e000c101b00 */
[----:B----4-:R-:W4:Y:S01]  /*0700*/  @P1 LDC.64 R88, c[0x0][0x438] ;  /* 0x00010e00ff581b82 */ /* 0x010f220000000a00 */
[----:B------:R-:W-:-:S07]  /*0710*/  @P4 VIADD R0, R0, 0x20 ;  /* 0x0000002000004836 */ /* 0x000fce0000000000 */
[----:B------:R-:W4:Y:S01]  /*0720*/  @P1 LDC.64 R100, c[0x0][0x3e8] ;  /* 0x0000fa00ff641b82 */ /* 0x000f220000000a00 */
[----:B------:R-:W-:-:S07]  /*0730*/  ISETP.GE.U32.AND P4, PT, R13, 0x160, PT ;  /* 0x000001600d00780c */ /* 0x000fce0003f86070 */
[----:B------:R-:W4:Y:S08]  /*0740*/  @P0 LDC.64 R102, c[0x0][0x3d0] ;  /* 0x0000f400ff660b82 */ /* 0x000f300000000a00 */
[----:B-1----:R-:W1:Y:S08]  /*0750*/  @P0 LDC.64 R90, c[0x0][0x438] ;  /* 0x00010e00ff5a0b82 */ /* 0x002e700000000a00 */
[----:B------:R-:W1:Y:S01]  /*0760*/  @P0 LDC.64 R94, c[0x0][0x3e8] ;  /* 0x0000fa00ff5e0b82 */ /* 0x000e620000000a00 */
[----:B------:R-:W-:-:S04]  /*0770*/  @P3 IMAD.WIDE.U32 R4, R0, 0x8, R4 ;  /* 0x0000000800043825 */ /* 0x000fc800078e0004 */
[C---:B0-----:R-:W-:Y:S01]  /*0780*/  @P3 IMAD.WIDE.U32 R76, R0.reuse, 0x8, R76 ;  /* 0x00000008004c3825 */ /* 0x041fe200078e004c */
[----:B------:R0:W5:Y:S02]  /*0790*/  @P3 LDG.E.64 R54, desc[UR8][R4.64] ;  /* 0x0000000804363981 */ /* 0x000164000c1e1b00 */
[----:B------:R-:W0:Y:S01]  /*07a0*/  @P5 LDC.64 R86, c[0x0][0x3d0] ;  /* 0x0000f400ff565b82 */ /* 0x000e220000000a00 */
[C---:B------:R-:W-:Y:S01]  /*07b0*/  @P3 IMAD.WIDE.U32 R78, R0.reuse, 0x8, R78 ;  /* 0x00000008004e3825 */ /* 0x040fe200078e004e */
[----:B------:R-:W-:Y:S01]  /*07c0*/  @P3 IADD3 R0, PT, PT, R0, 0x20, RZ ;  /* 0x0000002000003810 */ /* 0x000fe20007ffe0ff */
[----:B------:R0:W5:Y:S05]  /*07d0*/  @P3 LD.E.64 R24, desc[UR8][R76.64] ;  /* 0x000000084c183980 */ /* 0x00016a000c101b00 */
[----:B------:R-:W0:Y:S08]  /*07e0*/  @P5 LDC.64 R92, c[0x0][0x438] ;  /* 0x00010e00ff5c5b82 */ /* 0x000e300000000a00 */
[----:B------:R-:W0:Y:S01]  /*07f0*/  @P5 LDC.64 R104, c[0x0][0x3e8] ;  /* 0x0000fa00ff685b82 */ /* 0x000e220000000a00 */
[C---:B------:R-:W-:Y:S01]  /*0800*/  @P2 IMAD.WIDE.U32 R82, R0.reuse, 0x8, R82 ;  /* 0x0000000800522825 */ /* 0x040fe200078e0052 */
[----:B------:R0:W5:Y:S03]  /*0810*/  @P3 LDG.E.64 R68, desc[UR8][R78.64] ;  /* 0x000000084e443981 */ /* 0x000166000c1e1b00 */
[C---:B--2---:R-:W-:Y:S01]  /*0820*/  @P2 IMAD.WIDE.U32 R74, R0.reuse, 0x8, R74 ;  /* 0x00000008004a2825 */ /* 0x044fe200078e004a */
[----:B------:R2:W5:Y:S02]  /*0830*/  @P2 LDG.E.64 R46, desc[UR8][R82.64] ;  /* 0x00000008522e2981 */ /* 0x000564000c1e1b00 */
[----:B------:R-:W2:Y:S01]  /*0840*/  @P6 LDC.64 R106, c[0x0][0x3d0] ;  /* 0x0000f400ff6a6b82 */ /* 0x000ea20000000a00 */
[C---:B------:R-:W-:Y:S01]  /*0850*/  @P2 IMAD.WIDE.U32 R80, R0.reuse, 0x8, R80 ;  /* 0x0000000800502825 */ /* 0x040fe200078e0050 */
[----:B------:R0:W5:Y:S06]  /*0860*/  @P2 LD.E.64 R22, desc[UR8][R74.64] ;  /* 0x000000084a162980 */ /* 0x00016c000c101b00 */
[----:B------:R-:W2:Y:S01]  /*0870*/  @P6 LDC.64 R108, c[0x0][0x438] ;  /* 0x00010e00ff6c6b82 */ /* 0x000ea20000000a00 */
[----:B------:R-:W-:Y:S01]  /*0880*/  @P2 VIADD R0, R0, 0x20 ;  /* 0x0000002000002836 */ /* 0x000fe20000000000 */
[----:B------:R0:W5:Y:S06]  /*0890*/  @P2 LDG.E.64 R70, desc[UR8][R80.64] ;  /* 0x0000000850462981 */ /* 0x00016c000c1e1b00 */
[----:B------:R-:W2:Y:S01]  /*08a0*/  @P6 LDC.64 R110, c[0x0][0x3e8] ;  /* 0x0000fa00ff6e6b82 */ /* 0x000ea20000000a00 */
[----:B---3--:R-:W-:-:S04]  /*08b0*/  @P1 IMAD.WIDE.U32 R84, R0, 0x8, R84 ;  /* 0x0000000800541825 */ /* 0x008fc800078e0054 */
[C---:B----4-:R-:W-:Y:S01]  /*08c0*/  @P1 IMAD.WIDE.U32 R88, R0.reuse, 0x8, R88 ;  /* 0x0000000800581825 */ /* 0x050fe200078e0058 */
[----:B------:R3:W5:Y:S02]  /*08d0*/  @P1 LDG.E.64 R48, desc[UR8][R84.64] ;  /* 0x0000000854301981 */ /* 0x000764000c1e1b00 */
[----:B------:R-:W4:Y:S01]  /*08e0*/  @P4 LDC.64 R112, c[0x0][0x3d0] ;  /* 0x0000f400ff704b82 */ /* 0x000f220000000a00 */
[C---:B------:R-:W-:Y:S01]  /*08f0*/  @P1 IMAD.WIDE.U32 R100, R0.reuse, 0x8, R100 ;  /* 0x0000000800641825 */ /* 0x040fe200078e0064 */
[----:B------:R3:W5:Y:S06]  /*0900*/  @P1 LD.E.64 R20, desc[UR8][R88.64] ;  /* 0x0000000858141980 */ /* 0x00076c000c101b00 */
[----:B------:R-:W3:Y:S01]  /*0910*/  @P4 LDC.64 R116, c[0x0][0x3e8] ;  /* 0x0000fa00ff744b82 */ /* 0x000ee20000000a00 */
[----:B------:R-:W-:Y:S01]  /*0920*/  @P1 VIADD R0, R0, 0x20 ;  /* 0x0000002000001836 */ /* 0x000fe20000000000 */
[----:B------:R0:W5:Y:S06]  /*0930*/  @P1 LDG.E.64 R72, desc[UR8][R100.64] ;  /* 0x0000000864481981 */ /* 0x00016c000c1e1b00 */
[----:B------:R-:W3:Y:S01]  /*0940*/  @P4 LDC.64 R114, c[0x0][0x438] ;  /* 0x00010e00ff724b82 */ /* 0x000ee20000000a00 */
[----:B------:R-:W-:-:S04]  /*0950*/  @P0 IMAD.WIDE.U32 R102, R0, 0x8, R102 ;  /* 0x0000000800660825 */ /* 0x000fc800078e0066 */
[C---:B-1----:R-:W-:Y:S01]  /*0960*/  @P0 IMAD.WIDE.U32 R90, R0.reuse, 0x8, R90 ;  /* 0x00000008005a0825 */ /* 0x042fe200078e005a */
[----:B------:R1:W5:Y:S03]  /*0970*/  @P0 LDG.E.64 R44, desc[UR8][R102.64] ;  /* 0x00000008662c0981 */ /* 0x000366000c1e1b00 */
[C---:B------:R-:W-:Y:S01]  /*0980*/  @P0 IMAD.WIDE.U32 R94, R0.reuse, 0x8, R94 ;  /* 0x00000008005e0825 */ /* 0x040fe200078e005e */
[----:B------:R-:W-:Y:S01]  /*0990*/  @P0 IADD3 R0, PT, PT, R0, 0x20, RZ ;  /* 0x0000002000000810 */ /* 0x000fe20007ffe0ff */
[----:B------:R1:W5:Y:S04]  /*09a0*/  @P0 LD.E.64 R18, desc[UR8][R90.64] ;  /* 0x000000085a120980 */ /* 0x000368000c101b00 */
[C---:B0-----:R-:W-:Y:S01]  /*09b0*/  @P5 IMAD.WIDE.U32 R86, R0.reuse, 0x8, R86 ;  /* 0x0000000800565825 */ /* 0x041fe200078e0056 */
[----:B------:R1:W5:Y:S03]  /*09c0*/  @P0 LDG.E.64 R66, desc[UR8][R94.64] ;  /* 0x000000085e420981 */ /* 0x000366000c1e1b00 */
[C---:B------:R-:W-:Y:S01]  /*09d0*/  @P5 IMAD.WIDE.U32 R92, R0.reuse, 0x8, R92 ;  /* 0x00000008005c5825 */ /* 0x040fe200078e005c */
[----:B------:R1:W5:Y:S03]  /*09e0*/  @P5 LDG.E.64 R42, desc[UR8][R86.64] ;  /* 0x00000008562a5981 */ /* 0x000366000c1e1b00 */
[C---:B------:R-:W-:Y:S01]  /*09f0*/  @P5 IMAD.WIDE.U32 R104, R0.reuse, 0x8, R104 ;  /* 0x0000000800685825 */ /* 0x040fe200078e0068 */
[----:B------:R1:W5:Y:S03]  /*0a00*/  @P5 LD.E.64 R16, desc[UR8][R92.64] ;  /* 0x000000085c105980 */ /* 0x000366000c101b00 */
[----:B------:R-:W-:Y:S01]  /*0a10*/  @P5 VIADD R0, R0, 0x20 ;  /* 0x0000002000005836 */ /* 0x000fe20000000000 */
[----:B------:R1:W5:Y:S03]  /*0a20*/  @P5 LDG.E.64 R64, desc[UR8][R104.64] ;  /* 0x0000000868405981 */ /* 0x000366000c1e1b00 */
[----:B--2---:R-:W-:-:S04]  /*0a30*/  @P6 IMAD.WIDE.U32 R106, R0, 0x8, R106 ;  /* 0x00000008006a6825 */ /* 0x004fc800078e006a */
[C---:B------:R-:W-:Y:S01]  /*0a40*/  @P6 IMAD.WIDE.U32 R108, R0.reuse, 0x8, R108 ;  /* 0x00000008006c6825 */ /* 0x040fe200078e006c */
[----:B------:R1:W5:Y:S03]  /*0a50*/  @P6 LDG.E.64 R40, desc[UR8][R106.64] ;  /* 0x000000086a286981 */ /* 0x000366000c1e1b00 */
[C---:B------:R-:W-:Y:S01]  /*0a60*/  @P6 IMAD.WIDE.U32 R110, R0.reuse, 0x8, R110 ;  /* 0x00000008006e6825 */ /* 0x040fe200078e006e */
[----:B------:R1:W5:Y:S03]  /*0a70*/  @P6 LD.E.64 R14, desc[UR8][R108.64] ;  /* 0x000000086c0e6980 */ /* 0x000366000c101b00 */
[----:B------:R-:W-:Y:S01]  /*0a80*/  @P6 VIADD R0, R0, 0x20 ;  /* 0x0000002000006836 */ /* 0x000fe20000000000 */
[----:B------:R1:W5:Y:S03]  /*0a90*/  @P6 LDG.E.64 R62, desc[UR8][R110.64] ;  /* 0x000000086e3e6981 */ /* 0x000366000c1e1b00 */
[----:B----4-:R-:W-:-:S04]  /*0aa0*/  @P4 IMAD.WIDE.U32 R112, R0, 0x8, R112 ;  /* 0x0000000800704825 */ /* 0x010fc800078e0070 */
[C---:B---3--:R-:W-:Y:S01]  /*0ab0*/  @P4 IMAD.WIDE.U32 R116, R0.reuse, 0x8, R116 ;  /* 0x0000000800744825 */ /* 0x048fe200078e0074 */
[----:B------:R1:W5:Y:S03]  /*0ac0*/  @P4 LDG.E.64 R2, desc[UR8][R112.64] ;  /* 0x0000000870024981 */ /* 0x000366000c1e1b00 */
[----:B------:R-:W-:Y:S01]  /*0ad0*/  @P4 IMAD.WIDE.U32 R114, R0, 0x8, R114 ;  /* 0x0000000800724825 */ /* 0x000fe200078e0072 */
[----:B------:R1:W5:Y:S04]  /*0ae0*/  @P4 LDG.E.64 R60, desc[UR8][R116.64] ;  /* 0x00000008743c4981 */ /* 0x000368000c1e1b00 */
[----:B------:R1:W5:Y:S01]  /*0af0*/  @P4 LD.E.64 R98, desc[UR8][R114.64] ;  /* 0x0000000872624980 */ /* 0x000362000c101b00 */
[----:B------:R-:W-:-:S02]  /*0b00*/  ISETP.GE.U32.AND P0, PT, R13, 0x180, PT ;  /* 0x000001800d00780c */ /* 0x000fc40003f06070 */
[----:B------:R-:W-:-:S11]  /*0b10*/  @P4 IADD3 R0, PT, PT, R0, 0x20, RZ ;  /* 0x0000002000004810 */ /* 0x000fd60007ffe0ff */
[----:B-1----:R-:W-:Y:S05]  /*0b20*/  @!P0 BRA `(.L_x_46044) ;  /* 0x0000000400d88947 */ /* 0x002fea0003800000 */
        /* <DEDUP_REMOVED lines=10> */
.L_x_46043:
[C---:B------:R-:W-:Y:S01]  /*0bd0*/  ISETP.GE.U32.AND P3, PT, R13.reuse, 0x20, PT ;  /* 0x000000200d00780c */ /* 0x040fe20003f66070 */
[----:B------:R-:W-:Y:S01]  /*0be0*/  IMAD.MOV.U32 R0, RZ, RZ, R118 ;  /* 0x000000ffff007224 */ /* 0x000fe200078e0076 */
[C---:B------:R-:W-:Y:S02]  /*0bf0*/  ISETP.GE.U32.AND P2, PT, R13.reuse, 0x40, PT ;  /* 0x000000400d00780c */ /* 0x040fe40003f46070 */
[C---:B------:R-:W-:Y:S02]  /*0c00*/  ISETP.GE.U32.AND P6, PT, R13.reuse, 0x60, PT ;  /* 0x000000600d00780c */ /* 0x040fe40003fc6070 */
[C---:B------:R-:W-:Y:S02]  /*0c10*/  ISETP.GE.U32.AND P5, PT, R13.reuse, 0x80, PT ;  /* 0x000000800d00780c */ /* 0x040fe40003fa6070 */
[----:B------:R-:W-:-:S05]  /*0c20*/  ISETP.GE.U32.AND P1, PT, R13, 0xa0, PT ;  /* 0x000000a00d00780c */ /* 0x000fca0003f26070 */
[----:B------:R-:W0:Y:S01]  /*0c30*/  @P3 LDC.64 R80, c[0x0][0x3d0] ;  /* 0x0000f400ff503b82 */ /* 0x000e220000000a00 */
[----:B------:R-:W-:Y:S02]  /*0c40*/  ISETP.GE.U32.AND P0, PT, R13, 0xc0, PT ;  /* 0x000000c00d00780c */ /* 0x000fe40003f06070 */
[----:B------:R-:W-:-:S05]  /*0c50*/  @P3 LOP3.LUT R0, R118, 0x20, RZ, 0xfc, !PT ;  /* 0x0000002076003812 */ /* 0x000fca00078efcff */
[----:B------:R-:W1:Y:S08]  /*0c60*/  @P3 LDC.64 R82, c[0x0][0x3e8] ;  /* 0x0000fa00ff523b82 */ /* 0x000e700000000a00 */
[----:B------:R-:W2:Y:S08]  /*0c70*/  @P2 LDC.64 R76, c[0x0][0x3d0] ;  /* 0x0000f400ff4c2b82 */ /* 0x000eb00000000a00 */
[----:B------:R-:W3:Y:S01]  /*0c80*/  @P2 LDC.64 R78, c[0x0][0x3e8] ;  /* 0x0000fa00ff4e2b82 */ /* 0x000ee20000000a00 */
[----:B0-----:R-:W-:Y:S01]  /*0c90*/  @P3 IMAD.WIDE.U32 R80, R118, 0x8, R80 ;  /* 0x0000000876503825 */ /* 0x001fe200078e0050 */
[----:B------:R-:W-:-:S02]  /*0ca0*/  ISETP.GE.U32.AND P4, PT, R13, 0xe0, PT ;  /* 0x000000e00d00780c */ /* 0x000fc40003f86070 */
[----:B------:R-:W-:Y:S02]  /*0cb0*/  @P3 CS2R R34, SRZ ;  /* 0x0000000000223805 */ /* 0x000fe4000001ff00 */
[----:B------:R0:W5:Y:S02]  /*0cc0*/  @P3 LDG.E.64 R58, desc[UR8][R80.64] ;  /* 0x00000008503a3981 */ /* 0x000164000c1e1b00 */
[----:B------:R-:W4:Y:S01]  /*0cd0*/  @P6 LDC.64 R84, c[0x0][0x3d0] ;  /* 0x0000f400ff546b82 */ /* 0x000f220000000a00 */
[----:B-1----:R-:W-:-:S05]  /*0ce0*/  @P3 IMAD.WIDE.U32 R82, R118, 0x8, R82 ;  /* 0x0000000876523825 */ /* 0x002fca00078e0052 */
[----:B------:R-:W5:Y:S02]  /*0cf0*/  @P3 LDG.E.64 R96, desc[UR8][R82.64] ;  /* 0x0000000852603981 */ /* 0x000f64000c1e1b00 */
[----:B------:R-:W1:Y:S01]  /*0d00*/  @P6 LDC.64 R86, c[0x0][0x3e8] ;  /* 0x0000fa00ff566b82 */ /* 0x000e620000000a00 */
[----:B--2---:R-:W-:-:S07]  /*0d10*/  @P2 IMAD.WIDE.U32 R76, R0, 0x8, R76 ;  /* 0x00000008004c2825 */ /* 0x004fce00078e004c */
[----:B------:R-:W2:Y:S01]  /*0d20*/  @P5 LDC.64 R88, c[0x0][0x3d0] ;  /* 0x0000f400ff585b82 */ /* 0x000ea20000000a00 */
[----:B---3--:R-:W-:-:S07]  /*0d30*/  @P2 IMAD.WIDE.U32 R78, R0, 0x8, R78 ;  /* 0x00000008004e2825 */ /* 0x008fce00078e004e */
[----:B------:R-:W3:Y:S01]  /*0d40*/  @P5 LDC.64 R90, c[0x0][0x3e8] ;  /* 0x0000fa00ff5a5b82 */ /* 0x000ee20000000a00 */
[----:B------:R-:W-:-:S07]  /*0d50*/  @P2 VIADD R0, R0, 0x20 ;  /* 0x0000002000002836 */ /* 0x000fce0000000000 */
[----:B------:R-:W3:Y:S08]  /*0d60*/  @P1 LDC.64 R92, c[0x0][0x3d0] ;  /* 0x0000f400ff5c1b82 */ /* 0x000ef00000000a00 */
[----:B------:R-:W3:Y:S01]  /*0d70*/  @P1 LDC.64 R94, c[0x0][0x3e8] ;  /* 0x0000fa00ff5e1b82 */ /* 0x000ee20000000a00 */
[----:B------:R-:W-:Y:S01]  /*0d80*/  ISETP.GE.U32.AND P3, PT, R13, 0x100, PT ;  /* 0x000001000d00780c */ /* 0x000fe20003f66070 */
[----:B------:R0:W5:Y:S01]  /*0d90*/  @P2 LDG.E.64 R52, desc[UR8][R76.64] ;  /* 0x000000084c342981 */ /* 0x000162000c1e1b00 */
[----:B----4-:R-:W-:-:S03]  /*0da0*/  @P6 IMAD.WIDE.U32 R84, R0, 0x8, R84 ;  /* 0x0000000800546825 */ /* 0x010fc600078e0054 */
[----:B------:R4:W5:Y:S01]  /*0db0*/  @P2 LDG.E.64 R38, desc[UR8][R78.64] ;  /* 0x000000084e262981 */ /* 0x000962000c1e1b00 */
[C---:B-1----:R-:W-:Y:S01]  /*0dc0*/  @P6 IMAD.WIDE.U32 R86, R0.reuse, 0x8, R86 ;  /* 0x0000000800566825 */ /* 0x042fe200078e0056 */
[----:B------:R-:W-:Y:S02]  /*0dd0*/  @P2 CS2R R32, SRZ ;  /* 0x0000000000202805 */ /* 0x000fe4000001ff00 */
[----:B------:R-:W-:Y:S01]  /*0de0*/  @P6 IADD3 R0, PT, PT, R0, 0x20, RZ ;  /* 0x0000002000006810 */ /* 0x000fe20007ffe0ff */
[----:B0-----:R-:W0:Y:S01]  /*0df0*/  @P4 LDC.64 R80, c[0x0][0x3d0] ;  /* 0x0000f400ff504b82 */ /* 0x001e220000000a00 */
[----:B------:R-:W-:Y:S01]  /*0e00*/  ISETP.GE.U32.AND P2, PT, R13, 0x120, PT ;  /* 0x000001200d00780c */ /* 0x000fe20003f46070 */
[----:B------:R1:W5:Y:S06]  /*0e10*/  @P6 LDG.E.64 R56, desc[UR8][R84.64] ;  /* 0x0000000854386981 */ /* 0x00036c000c1e1b00 */
[----:B------:R-:W0:Y:S08]  /*0e20*/  @P0 LDC.64 R76, c[0x0][0x3d0] ;  /* 0x0000f400ff4c0b82 */ /* 0x000e300000000a00 */
[----:B----4-:R-:W4:Y:S01]  /*0e30*/  @P0 LDC.64 R78, c[0x0][0x3e8] ;  /* 0x0000fa00ff4e0b82 */ /* 0x010f220000000a00 */
[----:B--2---:R-:W-:Y:S01]  /*0e40*/  @P5 IMAD.WIDE.U32 R88, R0, 0x8, R88 ;  /* 0x0000000800585825 */ /* 0x004fe200078e0058 */
[----:B------:R2:W5:Y:S01]  /*0e50*/  @P6 LDG.E.64 R36, desc[UR8][R86.64] ;  /* 0x0000000856246981 */ /* 0x000562000c1e1b00 */
[----:B------:R-:W-:-:S02]  /*0e60*/  @P6 CS2R R28, SRZ ;  /* 0x00000000001c6805 */ /* 0x000fc4000001ff00 */
[C---:B------:R-:W-:Y:S01]  /*0e70*/  ISETP.GE.U32.AND P6, PT, R13.reuse, 0x140, PT ;  /* 0x000001400d00780c */ /* 0x040fe20003fc6070 */
[C---:B---3--:R-:W-:Y:S01]  /*0e80*/  @P5 IMAD.WIDE.U32 R90, R0.reuse, 0x8, R90 ;  /* 0x00000008005a5825 */ /* 0x048fe200078e005a */
[----:B------:R3:W5:Y:S01]  /*0e90*/  @P5 LDG.E.64 R50, desc[UR8][R88.64] ;  /* 0x0000000858325981 */ /* 0x000762000c1e1b00 */
[----:B------:R-:W4:Y:S02]  /*0ea0*/  @P4 LDC.64 R82, c[0x0][0x3e8] ;  /* 0x0000fa00ff524b82 */ /* 0x000f240000000a00 */
[----:B------:R-:W-:Y:S01]  /*0eb0*/  @P5 VIADD R0, R0, 0x20 ;  /* 0x0000002000005836 */ /* 0x000fe20000000000 */
[----:B------:R3:W5:Y:S01]  /*0ec0*/  @P5 LDG.E.64 R30, desc[UR8][R90.64] ;  /* 0x000000085a1e5981 */ /* 0x000762000c1e1b00 */
[----:B------:R-:W-:Y:S02]  /*0ed0*/  @P5 CS2R R26, SRZ ;  /* 0x00000000001a5805 */ /* 0x000fe4000001ff00 */
[----:B------:R-:W-:Y:S01]  /*0ee0*/  ISETP.GE.U32.AND P5, PT, R13, 0x160, PT ;  /* 0x000001600d00780c */ /* 0x000fe20003fa6070 */
[C---:B------:R-:W-:Y:S01]  /*0ef0*/  @P1 IMAD.WIDE.U32 R92, R0.reuse, 0x8, R92 ;  /* 0x00000008005c1825 */ /* 0x040fe200078e005c */
[----:B-1----:R-:W1:Y:S03]  /*0f00*/  @P3 LDC.64 R84, c[0x0][0x3d0] ;  /* 0x0000f400ff543b82 */ /* 0x002e660000000a00 */
[C---:B------:R-:W-:Y:S01]  /*0f10*/  @P1 IMAD.WIDE.U32 R94, R0.reuse, 0x8, R94 ;  /* 0x00000008005e1825 */ /* 0x040fe200078e005e */
[----:B------:R4:W5:Y:S04]  /*0f20*/  @P1 LDG.E.64 R54, desc[UR8][R92.64] ;  /* 0x000000085c361981 */ /* 0x000968000c1e1b00 */
[----:B--2---:R-:W2:Y:S01]  /*0f30*/  @P3 LDC.64 R86, c[0x0][0x3e8] ;  /* 0x0000fa00ff563b82 */ /* 0x004ea20000000a00 */
[----:B------:R4:W5:Y:S01]  /*0f40*/  @P1 LDG.E.64 R68, desc[UR8][R94.64] ;  /* 0x000000085e441981 */ /* 0x000962000c1e1b00 */
[----:B------:R-:W-:Y:S01]  /*0f50*/  @P1 VIADD R0, R0, 0x20 ;  /* 0x0000002000001836 */ /* 0x000fe20000000000 */
[----:B------:R-:W-:-:S02]  /*0f60*/  @P1 CS2R R24, SRZ ;  /* 0x0000000000181805 */ /* 0x000fc4000001ff00 */
[----:B------:R-:W-:-:S03]  /*0f70*/  ISETP.GE.U32.AND P1, PT, R13, 0x180, PT ;  /* 0x000001800d00780c */ /* 0x000fc60003f26070 */
[----:B---3--:R-:W3:Y:S08]  /*0f80*/  @P2 LDC.64 R88, c[0x0][0x3d0] ;  /* 0x0000f400ff582b82 */ /* 0x008ef00000000a00 */
[----:B------:R-:W3:Y:S01]  /*0f90*/  @P2 LDC.64 R90, c[0x0][0x3e8] ;  /* 0x0000fa00ff5a2b82 */ /* 0x000ee20000000a00 */
[----:B0-----:R-:W-:-:S04]  /*0fa0*/  @P0 IMAD.WIDE.U32 R76, R0, 0x8, R76 ;  /* 0x00000008004c0825 */ /* 0x001fc800078e004c */
[----:B----4-:R-:W-:-:S03]  /*0fb0*/  @P0 IMAD.WIDE.U32 R78, R0, 0x8, R78 ;  /* 0x00000008004e0825 */ /* 0x010fc600078e004e */
[----:B------:R-:W0:Y:S01]  /*0fc0*/  @P6 LDC.64 R92, c[0x0][0x3d0] ;  /* 0x0000f400ff5c6b82 */ /* 0x000e220000000a00 */
[----:B------:R-:W-:Y:S01]  /*0fd0*/  @P0 IADD3 R0, PT, PT, R0, 0x20, RZ ;  /* 0x0000002000000810 */ /* 0x000fe20007ffe0ff */
[----:B------:R4:W5:Y:S06]  /*0fe0*/  @P0 LDG.E.64 R46, desc[UR8][R76.64] ;  /* 0x000000084c2e0981 */ /* 0x00096c000c1e1b00 */
[----:B------:R-:W4:Y:S01]  /*0ff0*/  @P6 LDC.64 R94, c[0x0][0x3e8] ;  /* 0x0000fa00ff5e6b82 */ /* 0x000f220000000a00 */
[C---:B------:R-:W-:Y:S01]  /*1000*/  @P4 IMAD.WIDE.U32 R80, R0.reuse, 0x8, R80 ;  /* 0x0000000800504825 */ /* 0x040fe200078e0050 */
[----:B------:R4:W5:Y:S03]  /*1010*/  @P0 LDG.E.64 R70, desc[UR8][R78.64] ;  /* 0x000000084e460981 */ /* 0x000966000c1e1b00 */
[C---:B------:R-:W-:Y:S01]  /*1020*/  @P4 IMAD.WIDE.U32 R82, R0.reuse, 0x8, R82 ;  /* 0x0000000800524825 */ /* 0x040fe200078e0052 */
[----:B------:R0:W5:Y:S02]  /*1030*/  @P4 LDG.E.64 R48, desc[UR8][R80.64] ;  /* 0x0000000850304981 */ /* 0x000164000c1e1b00 */
[----:B------:R-:W4:Y:S01]  /*1040*/  @P5 LDC.64 R100, c[0x0][0x3d0] ;  /* 0x0000f400ff645b82 */ /* 0x000f220000000a00 */
[----:B------:R-:W-:Y:S01]  /*1050*/  @P4 VIADD R0, R0, 0x20 ;  /* 0x0000002000004836 */ /* 0x000fe20000000000 */
[----:B------:R0:W5:Y:S06]  /*1060*/  @P4 LDG.E.64 R72, desc[UR8][R82.64] ;  /* 0x0000000852484981 */ /* 0x00016c000c1e1b00 */
[----:B------:R-:W4:Y:S01]  /*1070*/  @P5 LDC.64 R102, c[0x0][0x3e8] ;  /* 0x0000fa00ff665b82 */ /* 0x000f220000000a00 */
[----:B-1----:R-:W-:-:S04]  /*1080*/  @P3 IMAD.WIDE.U32 R84, R0, 0x8, R84 ;  /* 0x0000000800543825 */ /* 0x002fc800078e0054 */
[C---:B--2---:R-:W-:Y:S01]  /*1090*/  @P3 IMAD.WIDE.U32 R86, R0.reuse, 0x8, R86 ;  /* 0x0000000800563825 */ /* 0x044fe200078e0056 */
[----:B------:R1:W5:Y:S02]  /*10a0*/  @P3 LDG.E.64 R44, desc[UR8][R84.64] ;  /* 0x00000008542c3981 */ /* 0x000364000c1e1b00 */
[----:B------:R-:W2:Y:S01]  /*10b0*/  @P1 LDC.64 R104, c[0x0][0x3d0] ;  /* 0x0000f400ff681b82 */ /* 0x000ea20000000a00 */
[----:B------:R-:W-:Y:S01]  /*10c0*/  @P3 VIADD R0, R0, 0x20 ;  /* 0x0000002000003836 */ /* 0x000fe20000000000 */
[----:B------:R1:W5:Y:S06]  /*10d0*/  @P3 LDG.E.64 R66, desc[UR8][R86.64] ;  /* 0x0000000856423981 */ /* 0x00036c000c1e1b00 */
[----:B------:R-:W1:Y:S01]  /*10e0*/  @P1 LDC.64 R106, c[0x0][0x3e8] ;  /* 0x0000fa00ff6a1b82 */ /* 0x000e620000000a00 */
[----:B---3--:R-:W-:-:S04]  /*10f0*/  @P2 IMAD.WIDE.U32 R88, R0, 0x8, R88 ;  /* 0x0000000800582825 */ /* 0x008fc800078e0058 */
[C---:B------:R-:W-:Y:S01]  /*1100*/  @P2 IMAD.WIDE.U32 R90, R0.reuse, 0x8, R90 ;  /* 0x00000008005a2825 */ /* 0x040fe200078e005a */
[----:B------:R-:W-:Y:S01]  /*1110*/  @P2 IADD3 R0, PT, PT, R0, 0x20, RZ ;  /* 0x0000002000002810 */ /* 0x000fe20007ffe0ff */
[----:B------:R3:W5:Y:S04]  /*1120*/  @P2 LDG.E.64 R42, desc[UR8][R88.64] ;  /* 0x00000008582a2981 */ /* 0x000768000c1e1b00 */
[C---:B0-----:R-:W-:Y:S01]  /*1130*/  @P6 IMAD.WIDE.U32 R92, R0.reuse, 0x8, R92 ;  /* 0x00000008005c6825 */ /* 0x041fe200078e005c */
[----:B------:R3:W5:Y:S03]  /*1140*/  @P2 LDG.E.64 R64, desc[UR8][R90.64] ;  /* 0x000000085a402981 */ /* 0x000766000c1e1b00 */
[C---:B----4-:R-:W-:Y:S01]  /*1150*/  @P6 IMAD.WIDE.U32 R94, R0.reuse, 0x8, R94 ;  /* 0x00000008005e6825 */ /* 0x050fe200078e005e */
[----:B------:R3:W5:Y:S03]  /*1160*/  @P6 LDG.E.64 R40, desc[UR8][R92.64] ;  /* 0x000000085c286981 */ /* 0x000766000c1e1b00 */
[----:B------:R-:W-:Y:S01]  /*1170*/  @P6 VIADD R0, R0, 0x20 ;  /* 0x0000002000006836 */ /* 0x000fe20000000000 */
[----:B------:R3:W5:Y:S03]  /*1180*/  @P6 LDG.E.64 R62, desc[UR8][R94.64] ;  /* 0x000000085e3e6981 */ /* 0x000766000c1e1b00 */
[----:B------:R-:W-:-:S04]  /*1190*/  @P5 IMAD.WIDE.U32 R100, R0, 0x8, R100 ;  /* 0x0000000800645825 */ /* 0x000fc800078e0064 */
[C---:B------:R-:W-:Y:S01]  /*11a0*/  @P5 IMAD.WIDE.U32 R102, R0.reuse, 0x8, R102 ;  /* 0x0000000800665825 */ /* 0x040fe200078e0066 */
[----:B------:R3:W5:Y:S03]  /*11b0*/  @P5 LDG.E.64 R2, desc[UR8][R100.64] ;  /* 0x0000000864025981 */ /* 0x000766000c1e1b00 */
[----:B------:R-:W-:Y:S01]  /*11c0*/  @P5 VIADD R0, R0, 0x20 ;  /* 0x0000002000005836 */ /* 0x000fe20000000000 */
[----:B------:R3:W5:Y:S03]  /*11d0*/  @P5 LDG.E.64 R60, desc[UR8][R102.64] ;  /* 0x00000008663c5981 */ /* 0x000766000c1e1b00 */
[----:B--2---:R-:W-:-:S04]  /*11e0*/  @P1 IMAD.WIDE.U32 R76, R0, 0x8, R104 ;  /* 0x00000008004c1825 */ /* 0x004fc800078e0068 */
[----:B-1----:R-:W-:Y:S01]  /*11f0*/  @P1 IMAD.WIDE.U32 R78, R0, 0x8, R106 ;  /* 0x00000008004e1825 */ /* 0x002fe200078e006a */
[----:B------:R3:W5:Y:S04]  /*1200*/  @P1 LDG.E.64 R4, desc[UR8][R76.64] ;  /* 0x000000084c041981 */ /* 0x000768000c1e1b00 */
[----:B------:R3:W5:Y:S01]  /*1210*/  @P1 LDG.E.64 R74, desc[UR8][R78.64] ;  /* 0x000000084e4a1981 */ /* 0x000762000c1e1b00 */
[----:B------:R-:W-:Y:S02]  /*1220*/  @P0 CS2R R22, SRZ ;  /* 0x0000000000160805 */ /* 0x000fe4000001ff00 */
[----:B------:R-:W-:Y:S02]  /*1230*/  @P4 CS2R R20, SRZ ;  /* 0x0000000000144805 */ /* 0x000fe4000001ff00 */
[----:B------:R-:W-:-:S02]  /*1240*/  @P3 CS2R R18, SRZ ;  /* 0x0000000000123805 */ /* 0x000fc4000001ff00 */
[----:B------:R-:W-:Y:S02]  /*1250*/  @P2 CS2R R16, SRZ ;  /* 0x0000000000102805 */ /* 0x000fe4000001ff00 */
[----:B------:R-:W-:Y:S02]  /*1260*/  @P6 CS2R R14, SRZ ;  /* 0x00000000000e6805 */ /* 0x000fe4000001ff00 */
[----:B------:R-:W-:Y:S02]  /*1270*/  @P5 CS2R R98, SRZ ;  /* 0x0000000000625805 */ /* 0x000fe4000001ff00 */
[----:B---3--:R-:W-:-:S07]  /*1280*/  @P1 CS2R R136, SRZ ;  /* 0x0000000000881805 */ /* 0x008fce000001ff00 */
.L_x_46044:
[----:B------:R-:W-:Y:S05]  /*1290*/  BSYNC.RECONVERGENT B0 ;  /* 0x0000000000007941 */ /* 0x000fea0003800200 */
.L_x_46042:
[----:B------:R-:W0:Y:S02]  /*12a0*/  LDCU UR4, c[0x0][0x384] ;  /* 0x00007080ff0477ac */ /* 0x000e240008000800 */
[----:B0-----:R-:W-:-:S13]  /*12b0*/  ISETP.GE.AND P0, PT, R11, UR4, PT ;  /* 0x000000040b007c0c */ /* 0x001fda000bf06270 */
[----:B------:R-:W-:Y:S05]  /*12c0*/  @P0 EXIT ;  /* 0x000000000000094d */ /* 0x000fea0003800000 */
[----:B-----5:R-:W-:Y:S01]  /*12d0*/  MOV R7, R2 ;  /* 0x0000000200077202 */ /* 0x020fe20000000f00 */
        /* <DEDUP_REMOVED lines=11> */
[----:B------:R-:W-:Y:S01]  /*1390*/  PRMT R123, R4, 0x5410, R2 ;  /* 0x00005410047b7816 */ /* 0x000fe20000000002 */
[----:B------:R-:W-:Y:S01]  /*13a0*/  IMAD.MOV.U32 R4, RZ, RZ, R36 ;  /* 0x000000ffff047224 */ /* 0x000fe200078e0024 */
[----:B------:R-:W-:Y:S01]  /*13b0*/  MOV R2, R38 ;  /* 0x0000002600027202 */ /* 0x000fe20000000f00 */
[----:B------:R-:W-:Y:S01]  /*13c0*/  IMAD.MOV.U32 R105, RZ, RZ, R64 ;  /* 0x000000ffff697224 */ /* 0x000fe200078e0040 */
[----:B------:R-:W-:Y:S01]  /*13d0*/  MOV R119, R68 ;  /* 0x0000004400777202 */ /* 0x000fe20000000f00 */
[----:B------:R-:W-:Y:S01]  /*13e0*/  IMAD.MOV.U32 R8, RZ, RZ, R40 ;  /* 0x000000ffff087224 */ /* 0x000fe200078e0028 */
[----:B------:R-:W-:Y:S01]  /*13f0*/  PRMT R122, R5, 0x5410, R2 ;  /* 0x00005410057a7816 */ /* 0x000fe20000000002 */
[----:B------:R-:W-:Y:S01]  /*1400*/  IMAD.HI.U32 R2, R12, -0x326172a9, RZ ;  /* 0xcd9e8d570c027827 */ /* 0x000fe200078e00ff */
[----:B------:R-:W-:Y:S01]  /*1410*/  MOV R5, R37 ;  /* 0x0000002500057202 */ /* 0x000fe20000000f00 */
[----:B------:R-:W0:Y:S01]  /*1420*/  LDCU.64 UR4, c[0x0][0x3e0] ;  /* 0x00007c00ff0477ac */ /* 0x000e220008000a00 */
[----:B------:R-:W-:Y:S01]  /*1430*/  SHF.R.U64 R100, R68, 0x10, R69 ;  /* 0x0000001044647819 */ /* 0x000fe20000001245 */
[----:B------:R-:W-:Y:S01]  /*1440*/  IMAD.MOV.U32 R157, RZ, RZ, R41 ;  /* 0x000000ffff9d7224 */ /* 0x000fe200078e0029 */
[----:B------:R-:W-:Y:S01]  /*1450*/  PRMT R121, R5, 0x5410, R4 ;  /* 0x0000541005797816 */ /* 0x000fe20000000004 */
[----:B------:R-:W-:Y:S01]  /*1460*/  IMAD.HI.U32 R4, R10, -0x2daee0ad, RZ ;  /* 0xd2511f530a047827 */ /* 0x000fe200078e00ff */
[----:B------:R-:W-:Y:S01]  /*1470*/  SHF.R.U32.HI R79, RZ, 0x10, R69 ;  /* 0x00000010ff4f7819 */ /* 0x000fe20000011645 */
[----:B------:R-:W-:Y:S01]  /*1480*/  BSSY B0, `(.L_x_46045) ;  /* 0x000231a000007945 */ /* 0x000fe20003800000 */
[----:B------:R-:W-:Y:S01]  /*1490*/  LOP3.LUT R2, R9, UR6, R2, 0x96, !PT ;  /* 0x0000000609027c12 */ /* 0x000fe2000f8e9602 */
[----:B------:R-:W-:Y:S01]  /*14a0*/  IMAD.MOV.U32 R118, RZ, RZ, R70 ;  /* 0x000000ffff767224 */ /* 0x000fe200078e0046 */
[----:B------:R-:W-:Y:S01]  /*14b0*/  MOV R68, R65 ;  /* 0x0000004100447202 */ /* 0x000fe20000000f00 */
[----:B------:R-:W-:Y:S01]  /*14c0*/  IMAD.MOV.U32 R163, RZ, RZ, R51 ;  /* 0x000000ffffa37224 */ /* 0x000fe200078e0033 */
[----:B------:R-:W-:Y:S01]  /*14d0*/  SHF.R.U64 R106, R64, 0x10, R65 ;  /* 0x00000010406a7819 */ /* 0x000fe20000001241 */
[----:B------:R-:W-:Y:S01]  /*14e0*/  IMAD.MOV.U32 R64, RZ, RZ, R61 ;  /* 0x000000ffff407224 */ /* 0x000fe200078e003d */
[----:B------:R-:W-:Y:S01]  /*14f0*/  SHF.R.U32.HI R69, RZ, 0x10, R65 ;  /* 0x00000010ff457819 */ /* 0x000fe20000011641 */
[----:B------:R-:W-:Y:S01]  /*1500*/  IMAD.MOV.U32 R117, RZ, RZ, R72 ;  /* 0x000000ffff757224 */ /* 0x000fe200078e0048 */
[----:B------:R-:W-:Y:S01]  /*1510*/  SHF.R.U64 R110, R60, 0x10, R61 ;  /* 0x000000103c6e7819 */ /* 0x000fe2000000123d */
[----:B------:R-:W-:Y:S01]  /*1520*/  IMAD.MOV.U32 R78, RZ, RZ, R73 ;  /* 0x000000ffff4e7224 */ /* 0x000fe200078e0049 */
[----:B------:R-:W-:Y:S01]  /*1530*/  SHF.R.U32.HI R65, RZ, 0x10, R61 ;  /* 0x00000010ff417819 */ /* 0x000fe2000001163d */
[----:B------:R-:W-:Y:S01]  /*1540*/  IMAD.MOV.U32 R61, RZ, RZ, R58 ;  /* 0x000000ffff3d7224 */ /* 0x000fe200078e003a */
[----:B------:R-:W-:Y:S01]  /*1550*/  SHF.R.U64 R155, R58, 0x10, R59 ;  /* 0x000000103a9b7819 */ /* 0x000fe2000000123b */
[----:B0-----:R-:W-:Y:S01]  /*1560*/  UISETP.NE.U32.AND UP0, UPT, UR4, URZ, UPT ;  /* 0x000000ff0400728c */ /* 0x001fe2000bf05070 */
[----:B------:R-:W-:Y:S01]  /*1570*/  LOP3.LUT R4, R4, UR7, RZ, 0x3c, !PT ;  /* 0x0000000704047c12 */ /* 0x000fe2000f8e3cff */
[----:B------:R-:W0:Y:S01]  /*1580*/  LDCU.U8 UR4, c[0x0][0x410] ;  /* 0x00008200ff0477ac */ /* 0x000e220008000000 */
[----:B------:R-:W-:Y:S01]  /*1590*/  MOV R58, R52 ;  /* 0x00000034003a7202 */ /* 0x000fe20000000f00 */
[----:B------:R1:W-:Y:S01]  /*15a0*/  STL.S16 [R1+0x2], R61 ;  /* 0x0000023d01007387 */ /* 0x0003e20000100600 */
[----:B------:R-:W-:Y:S01]  /*15b0*/  SHF.R.U64 R153, R52, 0x10, R53 ;  /* 0x0000001034997819 */ /* 0x000fe20000001235 */
[----:B------:R-:W-:Y:S01]  /*15c0*/  IMAD.MOV.U32 R52, RZ, RZ, R50 ;  /* 0x000000ffff347224 */ /* 0x000fe200078e0032 */
[----:B------:R-:W-:Y:S01]  /*15d0*/  SHF.R.U64 R129, R40, 0x10, R41 ;  /* 0x0000001028817819 */ /* 0x000fe20000001229 */
[----:B------:R-:W-:Y:S01]  /*15e0*/  IMAD R40, R10, -0x2daee0ad, RZ ;  /* 0xd2511f530a287824 */ /* 0x000fe200078e02ff */
[----:B------:R-:W-:Y:S01]  /*15f0*/  PRMT R156, R156, 0x5410, R7 ;  /* 0x000054109c9c7816 */ /* 0x000fe20000000007 */
[----:B------:R-:W-:Y:S01]  /*1600*/  IMAD.HI.U32 R7, R2, -0x2daee0ad, RZ ;  /* 0xd2511f5302077827 */ /* 0x000fe200078e00ff */
[----:B------:R-:W-:Y:S01]  /*1610*/  SHF.R.U64 R149, R50, 0x10, R51 ;  /* 0x0000001032957819 */ /* 0x000fe20000001233 */
[----:B------:R-:W-:Y:S01]  /*1620*/  UISETP.NE.AND.EX UP0, UPT, UR5, URZ, UPT, UP0 ;  /* 0x000000ff0500728c */ /* 0x000fe2000bf05300 */
[----:B------:R-:W-:Y:S01]  /*1630*/  SHF.R.U64 R145, R46, 0x10, R47 ;  /* 0x000000102e917819 */ /* 0x000fe2000000122f */
[----:B------:R-:W-:Y:S01]  /*1640*/  IMAD.MOV.U32 R50, RZ, RZ, R46 ;  /* 0x000000ffff327224 */ /* 0x000fe200078e002e */
[----:B------:R-:W-:Y:S01]  /*1650*/  MOV R46, R44 ;  /* 0x0000002c002e7202 */ /* 0x000fe20000000f00 */
[----:B------:R-:W-:Y:S01]  /*1660*/  IMAD.HI.U32 R5, R4, -0x326172a9, RZ ;  /* 0xcd9e8d5704057827 */ /* 0x000fe200078e00ff */
[----:B------:R-:W-:Y:S01]  /*1670*/  SHF.R.U64 R133, R44, 0x10, R45 ;  /* 0x000000102c857819 */ /* 0x000fe2000000122d */
[----:B------:R-:W2:Y:S01]  /*1680*/  LDCU UR31, c[0x0][0x388] ;  /* 0x00007100ff1f77ac */ /* 0x000ea20008000800 */
[----:B------:R-:W-:Y:S01]  /*1690*/  PRMT R157, R157, 0x5410, R8 ;  /* 0x000054109d9d7816 */ /* 0x000fe20000000008 */
[----:B------:R-:W-:Y:S01]  /*16a0*/  IMAD.MOV.U32 R44, RZ, RZ, R42 ;  /* 0x000000ffff2c7224 */ /* 0x000fe200078e002a */
[----:B------:R-:W-:Y:S01]  /*16b0*/  MOV R158, R43 ;  /* 0x0000002b009e7202 */ /* 0x000fe20000000f00 */
[----:B------:R-:W-:Y:S01]  /*16c0*/  IMAD R8, R12, -0x326172a9, RZ ;  /* 0xcd9e8d570c087824 */ /* 0x000fe200078e02ff */
[----:B------:R-:W-:Y:S01]  /*16d0*/  SHF.R.U64 R131, R42, 0x10, R43 ;  /* 0x000000102a837819 */ /* 0x000fe2000000122b */
[----:B------:R-:W-:Y:S01]  /*16e0*/  IMAD.MOV.U32 R42, RZ, RZ, R31 ;  /* 0x000000ffff2a7224 */ /* 0x000fe200078e001f */
[----:B------:R-:W-:Y:S01]  /*16f0*/  SHF.R.U32.HI R130, RZ, 0x10, R43 ;  /* 0x00000010ff827819 */ /* 0x000fe2000001162b */
[----:B------:R-:W-:Y:S01]  /*1700*/  IMAD.MOV.U32 R107, RZ, RZ, R62 ;  /* 0x000000ffff6b7224 */ /* 0x000fe200078e003e */
[----:B------:R-:W-:Y:S01]  /*1710*/  SHF.R.U32.HI R128, RZ, 0x10, R41 ;  /* 0x00000010ff807819 */ /* 0x000fe20000011629 */
[----:B------:R-:W-:Y:S01]  /*1720*/  IMAD.MOV.U32 R41, RZ, RZ, R30 ;  /* 0x000000ffff297224 */ /* 0x000fe200078e001e */
[----:B------:R-:W-:Y:S01]  /*1730*/  PRMT R155, R155, 0x5410, R155 ;  /* 0x000054109b9b7816 */ /* 0x000fe2000000009b */
[----:B------:R-:W-:Y:S01]  /*1740*/  IMAD.MOV.U32 R111, RZ, RZ, R74 ;  /* 0x000000ffff6f7224 */ /* 0x000fe200078e004a */
[----:B------:R-:W-:Y:S01]  /*1750*/  SHF.R.U64 R43, R34, 0x10, R35 ;  /* 0x00000010222b7819 */ /* 0x000fe20000001223 */
[----:B------:R-:W-:Y:S01]  /*1760*/  IMAD.MOV.U32 R165, RZ, RZ, R53 ;  /* 0x000000ffffa57224 */ /* 0x000fe200078e0035 */
[----:B------:R-:W-:Y:S01]  /*1770*/  LOP3.LUT R7, R40, UR14, R7, 0x96, !PT ;  /* 0x0000000e28077c12 */ /* 0x000fe2000f8e9607 */
[----:B------:R-:W-:Y:S01]  /*1780*/  IMAD.MOV.U32 R164, RZ, RZ, R56 ;  /* 0x000000ffffa47224 */ /* 0x000fe200078e0038 */
[----:B------:R-:W-:Y:S01]  /*1790*/  PRMT R155, R43, 0x7610, R155 ;  /* 0x000076102b9b7816 */ /* 0x000fe2000000009b */
[----:B------:R-:W-:Y:S01]  /*17a0*/  IMAD R43, R2, -0x2daee0ad, RZ ;  /* 0xd2511f53022b7824 */ /* 0x000fe200078e02ff */
[----:B------:R-:W-:Y:S01]  /*17b0*/  LOP3.LUT R5, R8, UR13, R5, 0x96, !PT ;  /* 0x0000000d08057c12 */ /* 0x000fe2000f8e9605 */
[----:B------:R-:W-:Y:S01]  /*17c0*/  IMAD.HI.U32 R2, R7, -0x326172a9, RZ ;  /* 0xcd9e8d5707027827 */ /* 0x000fe200078e00ff */
[----:B------:R-:W-:Y:S01]  /*17d0*/  PRMT R120, R42, 0x5410, R41 ;  /* 0x000054102a787816 */ /* 0x000fe20000000029 */
[----:B------:R-:W3:Y:S01]  /*17e0*/  LDCU UR12, c[0x0][0x448] ;  /* 0x00008900ff0c77ac */ /* 0x000ee20008000800 */
[----:B------:R-:W-:Y:S01]  /*17f0*/  SHF.R.U32.HI R154, RZ, 0x10, R59 ;  /* 0x00000010ff9a7819 */ /* 0x000fe2000001163b */
[----:B------:R-:W-:Y:S01]  /*1800*/  IMAD R41, R4, -0x326172a9, RZ ;  /* 0xcd9e8d5704297824 */ /* 0x000fe200078e02ff */
[----:B------:R-:W-:Y:S01]  /*1810*/  SHF.R.U32.HI R8, RZ, 0x10, R35 ;  /* 0x00000010ff087819 */ /* 0x000fe20000011623 */
[----:B------:R-:W-:Y:S01]  /*1820*/  IMAD.HI.U32 R4, R5, -0x2daee0ad, RZ ;  /* 0xd2511f5305047827 */ /* 0x000fe200078e00ff */
[----:B------:R-:W-:Y:S01]  /*1830*/  PRMT R154, R154, 0x5410, R154 ;  /* 0x000054109a9a7816 */ /* 0x000fe2000000009a */
[----:B------:R-:W4:Y:S01]  /*1840*/  LDCU.64 UR10, c[0x0][0x3a0] ;  /* 0x00007400ff0a77ac */ /* 0x000f220008000a00 */
[----:B------:R-:W-:Y:S01]  /*1850*/  PRMT R153, R153, 0x5410, R153 ;  /* 0x0000541099997816 */ /* 0x000fe20000000099 */
[----:B------:R-:W-:Y:S01]  /*1860*/  IMAD.MOV.U32 R160, RZ, RZ, R48 ;  /* 0x000000ffffa07224 */ /* 0x000fe200078e0030 */
[----:B------:R-:W-:Y:S01]  /*1870*/  SHF.R.U64 R40, R32, 0x10, R33 ;  /* 0x0000001020287819 */ /* 0x000fe20000001221 */
[----:B------:R-:W-:Y:S01]  /*1880*/  IMAD.MOV.U32 R159, RZ, RZ, R45 ;  /* 0x000000ffff9f7224 */ /* 0x000fe200078e002d */
[----:B------:R-:W-:Y:S01]  /*1890*/  LOP3.LUT R2, R41, UR15, R2, 0x96, !PT ;  /* 0x0000000f29027c12 */ /* 0x000fe2000f8e9602 */
[----:B------:R-:W-:Y:S01]  /*18a0*/  HADD2.F32 R141, -RZ, R136.H0_H0 ;  /* 0x20000088ff8d7230 */ /* 0x000fe20000004100 */
[----:B------:R-:W-:Y:S01]  /*18b0*/  PRMT R154, R8, 0x7610, R154 ;  /* 0x00007610089a7816 */ /* 0x000fe2000000009a */
[----:B------:R-:W-:Y:S01]  /*18c0*/  IMAD R8, R7, -0x326172a9, RZ ;  /* 0xcd9e8d5707087824 */ /* 0x000fe200078e02ff */
[----:B------:R-:W-:Y:S01]  /*18d0*/  LOP3.LUT R4, R43, UR16, R4, 0x96, !PT ;  /* 0x000000102b047c12 */ /* 0x000fe2000f8e9604 */
[----:B------:R-:W-:Y:S01]  /*18e0*/  IMAD.HI.U32 R7, R2, -0x2daee0ad, RZ ;  /* 0xd2511f5302077827 */ /* 0x000fe200078e00ff */
[----:B------:R-:W-:Y:S01]  /*18f0*/  PRMT R153, R40, 0x7610, R153 ;  /* 0x0000761028997816 */ /* 0x000fe20000000099 */
[----:B0-----:R-:W-:Y:S01]  /*1900*/  UISETP.NE.AND UP2, UPT, UR4, URZ, UPT ;  /* 0x000000ff0400728c */ /* 0x001fe2000bf45270 */
[----:B------:R-:W-:Y:S01]  /*1910*/  SHF.R.U64 R151, R56, 0x10, R57 ;  /* 0x0000001038977819 */ /* 0x000fe20000001239 */
[----:B------:R-:W-:Y:S01]  /*1920*/  IMAD R40, R5, -0x2daee0ad, RZ ;  /* 0xd2511f5305287824 */ /* 0x000fe200078e02ff */
[----:B------:R-:W-:Y:S01]  /*1930*/  PRMT R149, R149, 0x5410, R149 ;  /* 0x0000541095957816 */ /* 0x000fe20000000095 */
[----:B------:R-:W-:Y:S01]  /*1940*/  IMAD.HI.U32 R5, R4, -0x326172a9, RZ ;  /* 0xcd9e8d5704057827 */ /* 0x000fe200078e00ff */
[----:B------:R-:W-:-:S02]  /*1950*/  SHF.R.U64 R43, R26, 0x10, R27 ;  /* 0x000000101a2b7819 */ /* 0x000fc4000000121b */
[----:B------:R-:W-:Y:S01]  /*1960*/  PRMT R151, R151, 0x5410, R151 ;  /* 0x0000541097977816 */ /* 0x000fe20000000097 */
[----:B------:R-:W-:Y:S01]  /*1970*/  HADD2.F32 R138, -RZ, R3.H0_H0 ;  /* 0x20000003ff8a7230 */ /* 0x000fe20000004100 */
[----:B------:R-:W-:Y:S01]  /*1980*/  SHF.R.U64 R41, R28, 0x10, R29 ;  /* 0x000000101c297819 */ /* 0x000fe2000000121d */
[----:B------:R-:W-:Y:S01]  /*1990*/  HADD2.F32 R142, -RZ, R142.H0_H0 ;  /* 0x2000008eff8e7230 */ /* 0x000fe20000004100 */
[----:B------:R-:W-:Y:S01]  /*19a0*/  LOP3.LUT R7, R40, UR18, R7, 0x96, !PT ;  /* 0x0000001228077c12 */ /* 0x000fe2000f8e9607 */
[----:B------:R-:W-:Y:S01]  /*19b0*/  HADD2.F32 R140, -RZ, R140.H0_H0 ;  /* 0x2000008cff8c7230 */ /* 0x000fe20000004100 */
[----:B------:R-:W-:Y:S01]  /*19c0*/  PRMT R149, R43, 0x7610, R149 ;  /* 0x000076102b957816 */ /* 0x000fe20000000095 */
[----:B------:R-:W-:Y:S01]  /*19d0*/  IMAD R43, R2, -0x2daee0ad, RZ ;  /* 0xd2511f53022b7824 */ /* 0x000fe200078e02ff */
[----:B------:R-:W-:Y:S01]  /*19e0*/  LOP3.LUT R5, R8, UR17, R5, 0x96, !PT ;  /* 0x0000001108057c12 */ /* 0x000fe2000f8e9605 */
[----:B------:R-:W-:Y:S01]  /*19f0*/  IMAD.HI.U32 R2, R7, -0x326172a9, RZ ;  /* 0xcd9e8d5707027827 */ /* 0x000fe200078e00ff */
[----:B------:R-:W-:-:S02]  /*1a00*/  PRMT R151, R41, 0x7610, R151 ;  /* 0x0000761029977816 */ /* 0x000fc40000000097 */
[----:B------:R-:W-:Y:S01]  /*1a10*/  SHF.R.U32.HI R148, RZ, 0x10, R51 ;  /* 0x00000010ff947819 */ /* 0x000fe20000011633 */
[----:B------:R-:W-:Y:S01]  /*1a20*/  IMAD R41, R4, -0x326172a9, RZ ;  /* 0xcd9e8d5704297824 */ /* 0x000fe200078e02ff */
[----:B------:R-:W-:Y:S01]  /*1a30*/  SHF.R.U64 R147, R54, 0x10, R55 ;  /* 0x0000001036937819 */ /* 0x000fe20000001237 */
[----:B------:R-:W-:Y:S01]  /*1a40*/  IMAD.HI.U32 R4, R5, -0x2daee0ad, RZ ;  /* 0xd2511f5305047827 */ /* 0x000fe200078e00ff */
[----:B------:R-:W-:Y:S02]  /*1a50*/  PRMT R148, R148, 0x5410, R148 ;  /* 0x0000541094947816 */ /* 0x000fe40000000094 */
[----:B------:R-:W-:Y:S01]  /*1a60*/  SHF.R.U32.HI R8, RZ, 0x10, R27 ;  /* 0x00000010ff087819 */ /* 0x000fe2000001161b */
[----:B------:R-:W-:Y:S01]  /*1a70*/  IMAD.MOV.U32 R51, RZ, RZ, R55 ;  /* 0x000000ffff337224 */ /* 0x000fe200078e0037 */
[----:B------:R-:W-:Y:S02]  /*1a80*/  PRMT R147, R147, 0x5410, R147 ;  /* 0x0000541093937816 */ /* 0x000fe40000000093 */
[----:B------:R-:W-:-:S02]  /*1a90*/  SHF.R.U64 R40, R24, 0x10, R25 ;  /* 0x0000001018287819 */ /* 0x000fc40000001219 */
[----:B------:R-:W-:Y:S02]  /*1aa0*/  LOP3.LUT R2, R41, UR19, R2, 0x96, !PT ;  /* 0x0000001329027c12 */ /* 0x000fe4000f8e9602 */
[----:B------:R-:W-:Y:S01]  /*1ab0*/  PRMT R148, R8, 0x7610, R148 ;  /* 0x0000761008947816 */ /* 0x000fe20000000094 */
[----:B------:R-:W-:Y:S01]  /*1ac0*/  IMAD R8, R7, -0x326172a9, RZ ;  /* 0xcd9e8d5707087824 */ /* 0x000fe200078e02ff */
[----:B------:R-:W-:Y:S01]  /*1ad0*/  LOP3.LUT R4, R43, UR20, R4, 0x96, !PT ;  /* 0x000000142b047c12 */ /* 0x000fe2000f8e9604 */
[----:B------:R-:W-:Y:S01]  /*1ae0*/  IMAD.HI.U32 R7, R2, -0x2daee0ad, RZ ;  /* 0xd2511f5302077827 */ /* 0x000fe200078e00ff */
[----:B------:R-:W-:Y:S02]  /*1af0*/  PRMT R147, R40, 0x7610, R147 ;  /* 0x0000761028937816 */ /* 0x000fe40000000093 */
[----:B------:R-:W-:Y:S01]  /*1b00*/  SHF.R.U64 R143, R48, 0x10, R49 ;  /* 0x00000010308f7819 */ /* 0x000fe20000001231 */
[----:B------:R-:W-:Y:S01]  /*1b10*/  IMAD R40, R5, -0x2daee0ad, RZ ;  /* 0xd2511f5305287824 */ /* 0x000fe200078e02ff */
[----:B------:R-:W-:Y:S01]  /*1b20*/  SHF.R.U64 R43, R20, 0x10, R21 ;  /* 0x00000010142b7819 */ /* 0x000fe20000001215 */
[----:B------:R-:W-:Y:S01]  /*1b30*/  IMAD.HI.U32 R5, R4, -0x326172a9, RZ ;  /* 0xcd9e8d5704057827 */ /* 0x000fe200078e00ff */
[----:B------:R-:W-:-:S02]  /*1b40*/  PRMT R143, R143, 0x5410, R143 ;  /* 0x000054108f8f7816 */ /* 0x000fc4000000008f */
[----:B------:R-:W-:Y:S02]  /*1b50*/  PRMT R145, R145, 0x5410, R145 ;  /* 0x0000541091917816 */ /* 0x000fe40000000091 */
[----:B------:R-:W-:Y:S02]  /*1b60*/  SHF.R.U64 R41, R22, 0x10, R23 ;  /* 0x0000001016297819 */ /* 0x000fe40000001217 */
[----:B------:R-:W-:Y:S02]  /*1b70*/  LOP3.LUT R7, R40, UR22, R7, 0x96, !PT ;  /* 0x0000001628077c12 */ /* 0x000fe4000f8e9607 */
[----:B------:R-:W-:Y:S01]  /*1b80*/  PRMT R143, R43, 0x7610, R143 ;  /* 0x000076102b8f7816 */ /* 0x000fe2000000008f */
[----:B------:R-:W-:Y:S01]  /*1b90*/  IMAD R43, R2, -0x2daee0ad, RZ ;  /* 0xd2511f53022b7824 */ /* 0x000fe200078e02ff */
[----:B------:R-:W-:Y:S01]  /*1ba0*/  LOP3.LUT R5, R8, UR21, R5, 0x96, !PT ;  /* 0x0000001508057c12 */ /* 0x000fe2000f8e9605 */
[----:B------:R-:W-:Y:S01]  /*1bb0*/  IMAD.HI.U32 R2, R7, -0x326172a9, RZ ;  /* 0xcd9e8d5707027827 */ /* 0x000fe200078e00ff */
[----:B------:R-:W-:-:S02]  /*1bc0*/  PRMT R145, R41, 0x7610, R145 ;  /* 0x0000761029917816 */ /* 0x000fc40000000091 */
[----:B------:R-:W-:Y:S01]  /*1bd0*/  SHF.R.U32.HI R134, RZ, 0x10, R49 ;  /* 0x00000010ff867819 */ /* 0x000fe20000011631 */
[----:B------:R-:W-:Y:S01]  /*1be0*/  IMAD R41, R4, -0x326172a9, RZ ;  /* 0xcd9e8d5704297824 */ /* 0x000fe200078e02ff */
[----:B------:R-:W-:Y:S01]  /*1bf0*/  SHF.R.U32.HI R8, RZ, 0x10, R21 ;  /* 0x00000010ff087819 */ /* 0x000fe20000011615 */
[----:B------:R-:W-:Y:S01]  /*1c00*/  IMAD.HI.U32 R4, R5, -0x2daee0ad, RZ ;  /* 0xd2511f5305047827 */ /* 0x000fe200078e00ff */
[----:B------:R-:W-:Y:S02]  /*1c10*/  PRMT R134, R134, 0x5410, R134 ;  /* 0x0000541086867816 */ /* 0x000fe40000000086 */
[----:B------:R-:W-:Y:S02]  /*1c20*/  SHF.R.U32.HI R152, RZ, 0x10, R53 ;  /* 0x00000010ff987819 */ /* 0x000fe40000011635 */
        /* <DEDUP_REMOVED lines=8> */
[----:B------:R-:W-:Y:S02]  /*1cb0*/  SHF.R.U32.HI R42, RZ, 0x10, R33 ;  /* 0x00000010ff2a7819 */ /* 0x000fe40000011621 */
[----:B------:R-:W-:Y:S01]  /*1cc0*/  PRMT R133, R40, 0x7610, R133 ;  /* 0x0000761028857816 */ /* 0x000fe20000000085 */
[----:B------:R-:W-:Y:S01]  /*1cd0*/  IMAD R40, R5, -0x2daee0ad, RZ ;  /* 0xd2511f5305287824 */ /* 0x000fe200078e02ff */
[----:B------:R-:W-:Y:S01]  /*1ce0*/  SHF.R.U32.HI R150, RZ, 0x10, R57 ;  /* 0x00000010ff967819 */ /* 0x000fe20000011639 */
[----:B------:R-:W-:Y:S01]  /*1cf0*/  IMAD.HI.U32 R5, R4, -0x326172a9, RZ ;  /* 0xcd9e8d5704057827 */ /* 0x000fe200078e00ff */
[----:B------:R-:W-:-:S02]  /*1d00*/  SHF.R.U32.HI R132, RZ, 0x10, R45 ;  /* 0x00000010ff847819 */ /* 0x000fc4000001162d */
[----:B------:R-:W-:Y:S01]  /*1d10*/  MOV R109, R60 ;  /* 0x0000003c006d7202 */ /* 0x000fe20000000f00 */
[----:B------:R-:W-:Y:S01]  /*1d20*/  IMAD.MOV.U32 R60, RZ, RZ, R59 ;  /* 0x000000ffff3c7224 */ /* 0x000fe200078e003b */
[----:B------:R-:W-:Y:S02]  /*1d30*/  PRMT R152, R42, 0x7610, R152 ;  /* 0x000076102a987816 */ /* 0x000fe40000000098 */
[----:B------:R-:W-:Y:S02]  /*1d40*/  PRMT R150, R150, 0x5410, R150 ;  /* 0x0000541096967816 */ /* 0x000fe40000000096 */
[----:B------:R-:W-:Y:S01]  /*1d50*/  PRMT R130, R130, 0x5410, R130 ;  /* 0x0000541082827816 */ /* 0x000fe20000000082 */
[----:B------:R1:W-:Y:S01]  /*1d60*/  STL.S16 [R1], R60 ;  /* 0x0000003c01007387 */ /* 0x0003e20000100600 */
[----:B------:R-:W-:Y:S02]  /*1d70*/  SHF.R.U32.HI R42, RZ, 0x10, R29 ;  /* 0x00000010ff2a7819 */ /* 0x000fe4000001161d */
[----:B------:R-:W-:-:S02]  /*1d80*/  SHF.R.U32.HI R43, RZ, 0x10, R17 ;  /* 0x00000010ff2b7819 */ /* 0x000fc40000011611 */
[----:B------:R-:W-:Y:S02]  /*1d90*/  SHF.R.U32.HI R146, RZ, 0x10, R55 ;  /* 0x00000010ff927819 */ /* 0x000fe40000011637 */
[----:B------:R-:W-:Y:S02]  /*1da0*/  PRMT R132, R132, 0x5410, R132 ;  /* 0x0000541084847816 */ /* 0x000fe40000000084 */
[----:B------:R-:W-:Y:S02]  /*1db0*/  SHF.R.U32.HI R41, RZ, 0x10, R19 ;  /* 0x00000010ff297819 */ /* 0x000fe40000011613 */
[----:B------:R-:W-:Y:S02]  /*1dc0*/  LOP3.LUT R7, R40, UR26, R7, 0x96, !PT ;  /* 0x0000001a28077c12 */ /* 0x000fe4000f8e9607 */
[----:B------:R-:W-:Y:S02]  /*1dd0*/  PRMT R150, R42, 0x7610, R150 ;  /* 0x000076102a967816 */ /* 0x000fe40000000096 */
[----:B------:R-:W-:Y:S01]  /*1de0*/  PRMT R130, R43, 0x7610, R130 ;  /* 0x000076102b827816 */ /* 0x000fe20000000082 */
[----:B------:R-:W-:Y:S01]  /*1df0*/  IMAD R43, R2, -0x2daee0ad, RZ ;  /* 0xd2511f53022b7824 */ /* 0x000fe200078e02ff */
[----:B------:R-:W-:Y:S01]  /*1e00*/  LOP3.LUT R5, R8, UR25, R5, 0x96, !PT ;  /* 0x0000001908057c12 */ /* 0x000fe2000f8e9605 */
[----:B------:R-:W-:Y:S01]  /*1e10*/  IMAD.HI.U32 R2, R7, -0x326172a9, RZ ;  /* 0xcd9e8d5707027827 */ /* 0x000fe200078e00ff */
[----:B------:R-:W-:-:S02]  /*1e20*/  PRMT R146, R146, 0x5410, R146 ;  /* 0x0000541092927816 */ /* 0x000fc40000000092 */
[----:B------:R-:W-:Y:S02]  /*1e30*/  SHF.R.U32.HI R42, RZ, 0x10, R25 ;  /* 0x00000010ff2a7819 */ /* 0x000fe40000011619 */
[----:B------:R-:W-:Y:S01]  /*1e40*/  PRMT R132, R41, 0x7610, R132 ;  /* 0x0000761029847816 */ /* 0x000fe20000000084 */
[----:B------:R-:W-:Y:S01]  /*1e50*/  IMAD R41, R4, -0x326172a9, RZ ;  /* 0xcd9e8d5704297824 */ /* 0x000fe200078e02ff */
[----:B------:R-:W-:Y:S01]  /*1e60*/  SHF.R.U32.HI R144, RZ, 0x10, R47 ;  /* 0x00000010ff907819 */ /* 0x000fe2000001162f */
[C---:B------:R-:W-:Y:S01]  /*1e70*/  IMAD.HI.U32 R4, R5.reuse, -0x2daee0ad, RZ ;  /* 0xd2511f5305047827 */ /* 0x040fe200078e00ff */
[----:B------:R-:W-:Y:S02]  /*1e80*/  PRMT R146, R42, 0x7610, R146 ;  /* 0x000076102a927816 */ /* 0x000fe40000000092 */
[----:B------:R-:W-:Y:S01]  /*1e90*/  PRMT R144, R144, 0x5410, R144 ;  /* 0x0000541090907816 */ /* 0x000fe20000000090 */
[----:B------:R-:W-:Y:S01]  /*1ea0*/  IMAD R5, R5, -0x2daee0ad, RZ ;  /* 0xd2511f5305057824 */ /* 0x000fe200078e02ff */
[----:B------:R-:W-:-:S02]  /*1eb0*/  SHF.R.U32.HI R42, RZ, 0x10, R23 ;  /* 0x00000010ff2a7819 */ /* 0x000fc40000011617 */
[----:B------:R-:W-:Y:S02]  /*1ec0*/  PRMT R129, R129, 0x5410, R129 ;  /* 0x0000541081817816 */ /* 0x000fe40000000081 */
[--C-:B------:R-:W-:Y:S02]  /*1ed0*/  SHF.R.U64 R8, R14, 0x10, R15.reuse ;  /* 0x000000100e087819 */ /* 0x100fe4000000120f */
[----:B------:R-:W-:Y:S02]  /*1ee0*/  LOP3.LUT R2, R41, UR27, R2, 0x96, !PT ;  /* 0x0000001b29027c12 */ /* 0x000fe4000f8e9602 */
[----:B------:R-:W-:Y:S02]  /*1ef0*/  PRMT R128, R128, 0x5410, R128 ;  /* 0x0000541080807816 */ /* 0x000fe40000000080 */
[----:B------:R-:W-:Y:S01]  /*1f00*/  SHF.R.U32.HI R40, RZ, 0x10, R15 ;  /* 0x00000010ff287819 */ /* 0x000fe2000001160f */
[----:B------:R-:W-:Y:S01]  /*1f10*/  IMAD R3, R2, -0x2daee0ad, RZ ;  /* 0xd2511f5302037824 */ /* 0x000fe200078e02ff */
[----:B------:R-:W-:-:S02]  /*1f20*/  PRMT R144, R42, 0x7610, R144 ;  /* 0x000076102a907816 */ /* 0x000fc40000000090 */
[----:B------:R-:W-:Y:S02]  /*1f30*/  LOP3.LUT R4, R43, UR28, R4, 0x96, !PT ;  /* 0x0000001c2b047c12 */ /* 0x000fe4000f8e9604 */
[----:B------:R-:W-:Y:S02]  /*1f40*/  PRMT R131, R131, 0x5410, R131 ;  /* 0x0000541083837816 */ /* 0x000fe40000000083 */
[----:B------:R-:W-:Y:S02]  /*1f50*/  SHF.R.U64 R42, R16, 0x10, R17 ;  /* 0x00000010102a7819 */ /* 0x000fe40000001211 */
[----:B------:R-:W-:Y:S01]  /*1f60*/  PRMT R129, R8, 0x7610, R129 ;  /* 0x0000761008817816 */ /* 0x000fe20000000081 */
[----:B------:R-:W-:Y:S01]  /*1f70*/  IMAD.HI.U32 R8, R2, -0x2daee0ad, RZ ;  /* 0xd2511f5302087827 */ /* 0x000fe200078e00ff */
[----:B------:R-:W-:Y:S02]  /*1f80*/  MOV R77, R71 ;  /* 0x00000047004d7202 */ /* 0x000fe40000000f00 */
[----:B------:R-:W-:Y:S01]  /*1f90*/  SHF.R.U64 R101, R70, 0x10, R71 ;  /* 0x0000001046657819 */ /* 0x000fe20000001247 */
[----:B------:R-:W-:Y:S01]  /*1fa0*/  IMAD.MOV.U32 R70, RZ, RZ, R67 ;  /* 0x000000ffff467224 */ /* 0x000fe200078e0043 */
[----:B------:R-:W-:-:S02]  /*1fb0*/  SHF.R.U32.HI R80, RZ, 0x10, R71 ;  /* 0x00000010ff507819 */ /* 0x000fc40000011647 */
[----:B------:R-:W-:Y:S01]  /*1fc0*/  PRMT R128, R40, 0x7610, R128 ;  /* 0x0000761028807816 */ /* 0x000fe20000000080 */
[----:B------:R-:W-:Y:S01]  /*1fd0*/  IMAD R40, R7, -0x326172a9, RZ ;  /* 0xcd9e8d5707287824 */ /* 0x000fe200078e02ff */
[----:B------:R-:W-:Y:S01]  /*1fe0*/  MOV R103, R66 ;  /* 0x0000004200677202 */ /* 0x000fe20000000f00 */
[----:B------:R-:W-:Y:S01]  /*1ff0*/  IMAD.HI.U32 R7, R4, -0x326172a9, RZ ;  /* 0xcd9e8d5704077827 */ /* 0x000fe200078e00ff */
[--C-:B------:R-:W-:Y:S02]  /*2000*/  SHF.R.U64 R104, R66, 0x10, R67.reuse ;  /* 0x0000001042687819 */ /* 0x100fe40000001243 */
[----:B------:R-:W-:Y:S01]  /*2010*/  SHF.R.U32.HI R71, RZ, 0x10, R67 ;  /* 0x00000010ff477819 */ /* 0x000fe20000011643 */
[----:B------:R-:W-:Y:S01]  /*2020*/  IMAD.MOV.U32 R66, RZ, RZ, R63 ;  /* 0x000000ffff427224 */ /* 0x000fe200078e003f */
[----:B------:R-:W-:Y:S01]  /*2030*/  MOV R161, R47 ;  /* 0x0000002f00a17202 */ /* 0x000fe20000000f00 */
[----:B------:R-:W-:Y:S01]  /*2040*/  IMAD.MOV.U32 R47, RZ, RZ, R49 ;  /* 0x000000ffff2f7224 */ /* 0x000fe200078e0031 */
[----:B------:R-:W-:Y:S01]  /*2050*/  SHF.R.U64 R102, R72, 0x10, R73 ;  /* 0x0000001048667819 */ /* 0x000fe20000001249 */
[----:B------:R-:W-:Y:S01]  /*2060*/  IMAD R4, R4, -0x326172a9, RZ ;  /* 0xcd9e8d5704047824 */ /* 0x000fe200078e02ff */
[----:B------:R-:W-:-:S02]  /*2070*/  SHF.R.U64 R108, R62, 0x10, R63 ;  /* 0x000000103e6c7819 */ /* 0x000fc4000000123f */
[----:B------:R-:W-:Y:S02]  /*2080*/  SHF.R.U32.HI R67, RZ, 0x10, R63 ;  /* 0x00000010ff437819 */ /* 0x000fe4000001163f */
[----:B------:R-:W-:Y:S02]  /*2090*/  PRMT R131, R42, 0x7610, R131 ;  /* 0x000076102a837816 */ /* 0x000fe40000000083 */
        /* <DEDUP_REMOVED lines=8> */
[----:B------:R-:W-:-:S02]  /*2120*/  SHF.R.U64 R116, R74, 0x10, R75 ;  /* 0x000000104a747819 */ /* 0x000fc4000000124b */
[----:B------:R-:W-:Y:S02]  /*2130*/  SHF.R.U32.HI R63, RZ, 0x10, R75 ;  /* 0x00000010ff3f7819 */ /* 0x000fe4000001164b */
[----:B------:R-:W-:Y:S02]  /*2140*/  MOV R53, R57 ;  /* 0x0000003900357202 */ /* 0x000fe40000000f00 */
[----:B------:R-:W-:Y:S02]  /*2150*/  MOV R162, R54 ;  /* 0x0000003600a27202 */ /* 0x000fe40000000f00 */
[----:B------:R-:W-:Y:S02]  /*2160*/  PRMT R127, R127, 0x5410, R127 ;  /* 0x000054107f7f7816 */ /* 0x000fe4000000007f */
[----:B------:R-:W-:Y:S02]  /*2170*/  PRMT R126, R126, 0x5410, R126 ;  /* 0x000054107e7e7816 */ /* 0x000fe4000000007e */
[----:B------:R-:W-:-:S02]  /*2180*/  SHF.R.U64 R41, R98, 0x10, R99 ;  /* 0x0000001062297819 */ /* 0x000fc40000001263 */
[----:B------:R-:W-:Y:S02]  /*2190*/  SHF.R.U32.HI R42, RZ, 0x10, R99 ;  /* 0x00000010ff2a7819 */ /* 0x000fe40000011663 */
[----:B------:R-:W-:Y:S01]  /*21a0*/  LOP3.LUT R8, R5, UR30, R8, 0x96, !PT ;  /* 0x0000001e05087c12 */ /* 0x000fe2000f8e9608 */
[----:B------:R-:W-:Y:S01]  /*21b0*/  HFMA2 R5, -RZ, RZ, 0, 0 ;  /* 0x00000000ff057431 */ /* 0x000fe200000001ff */
        /* <DEDUP_REMOVED lines=26> */
[----:B------:R-:W-:Y:S02]  /*2360*/  LOP3.LUT R7, R40, UR29, R7, 0x96, !PT ;  /* 0x0000001d28077c12 */ /* 0x000fe4000f8e9607 */
[----:B-1234-:R-:W-:-:S07]  /*2370*/  LOP3.LUT R6, R6, 0x3, RZ, 0xc0, !PT ;  /* 0x0000000306067812 */ /* 0x01efce00078ec0ff */
.L_x_46598:
        /* <DEDUP_REMOVED lines=20> */
[----:B------:R-:W-:Y:S01]  /*24c0*/  UISETP.NE.U32.AND UP1, UPT, UR10, URZ, UPT ;  /* 0x000000ff0a00728c */ /* 0x000fe2000bf25070 */
[--C-:B------:R-:W-:Y:S02]  /*24d0*/  SHF.R.U32.HI R93, RZ, 0x10, R97.reuse ;  /* 0x00000010ff5d7819 */ /* 0x100fe40000011661 */
[----:B------:R-:W-:Y:S01]  /*24e0*/  SHF.R.U64 R94, R96, 0x10, R97 ;  /* 0x00000010605e7819 */ /* 0x000fe20000001261 */
[----:B------:R-:W-:-:S03]  /*24f0*/  UISETP.NE.AND.EX UP1, UPT, UR11, URZ, UPT, UP1 ;  /* 0x000000ff0b00728c */ /* 0x000fc6000bf25310 */
[----:B------:R-:W-:-:S06]  /*2500*/  PRMT R93, R93, 0x5410, R94 ;  /* 0x000054105d5d7816 */ /* 0x000fcc000000005e */
        /* <DEDUP_REMOVED lines=12> */
[----:B------:R-:W-:-:S06]  /*25d0*/  IMAD.SHL.U32 R94, R94, 0x4, RZ ;  /* 0x000000045e5e7824 */ /* 0x000fcc00078e00ff */
[----:B------:R-:W0:Y:S02]  /*25e0*/  LDC R94, c[0x2][R94] ;  /* 0x008000005e5e7b82 */ /* 0x000e240000000800 */
[----:B0-----:R-:W-:-:S04]  /*25f0*/  SHF.R.S32.HI R95, RZ, 0x1f, R94 ;  /* 0x0000001fff5f7819 */ /* 0x001fc8000001145e */
.L_x_54304:
[----:B------:R-:W-:Y:S05]  /*2600*/  BRX R94 -0x2610                                        (*"BRANCH_TARGETS .L_x_54305,.L_x_54306,.L_x_54307"*) ;  /* 0xffffffd85e7c7949 */ /* 0x000fea000383ffff */
.L_x_54307:
[----:B------:R-:W-:Y:S01]  /*2610*/  IADD3 R94, PT, PT, R6, 0x1, RZ ;  /* 0x00000001065e7810 */ /* 0x000fe20007ffe0ff */
[----:B------:R-:W-:Y:S02]  /*2620*/  IMAD.MOV.U32 R112, RZ, RZ, R3 ;  /* 0x000000ffff707224 */ /* 0x000fe400078e0003 */
[----:B------:R-:W-:Y:S01]  /*2630*/  IMAD.MOV.U32 R95, RZ, RZ, R7 ;  /* 0x000000ffff5f7224 */ /* 0x000fe200078e0007 */
[----:B------:R-:W-:Y:S06]  /*2640*/  BRA `(.L_x_46050) ;  /* 0x0000000000f07947 */ /* 0x000fec0003800000 */
.L_x_54305:
[----:B------:R-:W-:Y:S01]  /*2650*/  MOV R112, R3 ;  /* 0x0000000300707202 */ /* 0x000fe20000000f00 */
[----:B------:R-:W-:Y:S02]  /*2660*/  IMAD.MOV.U32 R94, RZ, RZ, 0x3 ;  /* 0x00000003ff5e7424 */ /* 0x000fe400078e00ff */
[----:B------:R-:W-:Y:S01]  /*2670*/  IMAD.MOV.U32 R95, RZ, RZ, R8 ;  /* 0x000000ffff5f7224 */ /* 0x000fe200078e0008 */
[----:B------:R-:W-:Y:S06]  /*2680*/  BRA `(.L_x_46050) ;  /* 0x0000000000e07947 */ /* 0x000fec0003800000 */
.L_x_54306:
        /* <DEDUP_REMOVED lines=13> */
.L_x_46052:
[----:B------:R-:W-:Y:S05]  /*2760*/  BSYNC.RECONVERGENT B3 ;  /* 0x0000000000037941 */ /* 0x000fea0003800200 */
.L_x_46051:
        /* <DEDUP_REMOVED lines=10> */
[----:B------:R-:W-:-:S05]  /*2810*/  LOP3.LUT R112, R112, UR15, R95, 0x96, !PT ;  /* 0x0000000f70707c12 */ /* 0x000fca000f8e965f */
        /* <DEDUP_REMOVED lines=23> */
[----:B------:R-:W-:Y:S01]  /*2990*/  LOP3.LUT R112, R112, UR27, R95, 0x96, !PT ;  /* 0x0000001b70707c12 */ /* 0x000fe2000f8e965f */
[----:B------:R-:W-:-:S04]  /*29a0*/  IMAD.MOV.U32 R95, RZ, RZ, R3 ;  /* 0x000000ffff5f7224 */ /* 0x000fc800078e0003 */
[----:B------:R-:W-:-:S05]  /*29b0*/  IMAD.WIDE.U32 R112, R112, -0x2daee0ad, RZ ;  /* 0xd2511f5370707825 */ /* 0x000fca00078e00ff */
[----:B------:R-:W-:Y:S01]  /*29c0*/  LOP3.LUT R8, R6, UR30, R113, 0x96, !PT ;  /* 0x0000001e06087c12 */ /* 0x000fe2000f8e9671 */
[----:B------:R-:W-:-:S04]  /*29d0*/  IMAD.WIDE.U32 R6, R7, -0x326172a9, RZ ;  /* 0xcd9e8d5707067825 */ /* 0x000fc800078e00ff */
[----:B------:R-:W-:Y:S01]  /*29e0*/  IMAD.MOV.U32 R4, RZ, RZ, R6 ;  /* 0x000000ffff047224 */ /* 0x000fe200078e0006 */
[----:B------:R-:W-:Y:S01]  /*29f0*/  LOP3.LUT R7, R94, UR29, R7, 0x96, !PT ;  /* 0x0000001d5e077c12 */ /* 0x000fe2000f8e9607 */
[----:B------:R-:W-:-:S07]  /*2a00*/  HFMA2 R94, -RZ, RZ, 0, 0 ;  /* 0x00000000ff5e7431 */ /* 0x000fce00000001ff */
.L_x_46050:
[----:B------:R-:W-:Y:S05]  /*2a10*/  BSYNC.RECONVERGENT B2 ;  /* 0x0000000000027941 */ /* 0x000fea0003800200 */
.L_x_46049:
[----:B------:R-:W0:Y:S01]  /*2a20*/  LDC R113, c[0x0][0x404] ;  /* 0x00010100ff717b82 */ /* 0x000e220000000800 */
[----:B------:R-:W-:Y:S01]  /*2a30*/  I2FP.F32.U32 R3, R95 ;  /* 0x0000005f00037245 */ /* 0x000fe20000201000 */
[----:B------:R-:W-:Y:S02]  /*2a40*/  IMAD.MOV.U32 R124, RZ, RZ, 0x2f800000 ;  /* 0x2f800000ff7c7424 */ /* 0x000fe400078e00ff */
[----:B-----5:R-:W-:Y:S01]  /*2a50*/  FMUL.FTZ R44, R44, R92 ;  /* 0x0000005c2c2c7220 */ /* 0x020fe20000410000 */
[----:B------:R-:W-:Y:S01]  /*2a60*/  ISETP.NE.AND P1, PT, R94, 0x1, PT ;  /* 0x000000015e00780c */ /* 0x000fe20003f25270 */
[----:B------:R-:W-:Y:S02]  /*2a70*/  HADD2.F32 R6, -RZ, R123.H1_H1 ;  /* 0x3000007bff067230 */ /* 0x000fe40000004100 */
[----:B------:R-:W-:Y:S01]  /*2a80*/  FFMA.FTZ R3, R3, R124, 1.1641532182693481445e-10 ;  /* 0x2f00000003037423 */ /* 0x000fe2000001007c */
[----:B------:R-:W-:Y:S01]  /*2a90*/  BSSY.RECONVERGENT B2, `(.L_x_46053) ;  /* 0x000004b000027945 */ /* 0x000fe20003800200 */
[----:B------:R-:W-:-:S03]  /*2aa0*/  MOV R114, R4 ;  /* 0x0000000400727202 */ /* 0x000fc60000000f00 */
[----:B0-----:R-:W-:Y:S02]  /*2ab0*/  FSETP.GTU.FTZ.AND P0, PT, R3, R113, PT ;  /* 0x000000710300720b */ /* 0x001fe40003f1c000 */
[----:B------:R-:W0:Y:S02]  /*2ac0*/  LDC R3, c[0x0][0x408] ;  /* 0x00010200ff037b82 */ /* 0x000e240000000800 */
[----:B------:R-:W-:Y:S01]  /*2ad0*/  PLOP3.LUT P2, PT, P0, PT, PT, 0x8, 0x80 ;  /* 0x000000000080781c */ /* 0x000fe2000074e170 */
[----:B0-----:R-:W-:-:S05]  /*2ae0*/  FMUL.FTZ R44, R44, R3 ;  /* 0x000000032c2c7220 */ /* 0x001fca0000410000 */
[----:B------:R-:W-:-:S05]  /*2af0*/  FSEL R44, R44, RZ, !P0 ;  /* 0x000000ff2c2c7208 */ /* 0x000fca0004000000 */
[----:B------:R-:W-:Y:S01]  /*2b00*/  FFMA.FTZ R44, R44, R6, R40 ;  /* 0x000000062c2c7223 */ /* 0x000fe20000010028 */
[----:B------:R-:W-:Y:S01]  /*2b10*/  IMAD.MOV.U32 R6, RZ, RZ, 0x2 ;  /* 0x00000002ff067424 */ /* 0x000fe200078e00ff */
        /* <DEDUP_REMOVED lines=9> */
.L_x_46055:
        /* <DEDUP_REMOVED lines=13> */
.L_x_46057:
[----:B------:R-:W-:Y:S05]  /*2c80*/  BSYNC.RECONVERGENT B3 ;  /* 0x0000000000037941 */ /* 0x000fea0003800200 */
.L_x_46056:
        /* <DEDUP_REMOVED lines=36> */
[----:B------:R-:W-:Y:S02]  /*2ed0*/  LOP3.LUT R8, R114, UR30, R95, 0x96, !PT ;  /* 0x0000001e72087c12 */ /* 0x000fe4000f8e965f */
[----:B------:R-:W-:Y:S01]  /*2ee0*/  MOV R114, R112 ;  /* 0x0000007000727202 */ /* 0x000fe20000000f00 */
[----:B------:R-:W-:Y:S02]  /*2ef0*/  IMAD.MOV.U32 R112, RZ, RZ, R94 ;  /* 0x000000ffff707224 */ /* 0x000fe400078e005e */
[----:B------:R-:W-:-:S04]  /*2f00*/  IMAD.WIDE.U32 R94, R4, -0x326172a9, RZ ;  /* 0xcd9e8d57045e7825 */ /* 0x000fc800078e00ff */
[----:B------:R-:W-:Y:S01]  /*2f10*/  IMAD.MOV.U32 R4, RZ, RZ, R94 ;  /* 0x000000ffff047224 */ /* 0x000fe200078e005e */
[----:B------:R-:W-:Y:S01]  /*2f20*/  LOP3.LUT R7, R6, UR29, R95, 0x96, !PT ;  /* 0x0000001d06077c12 */ /* 0x000fe2000f8e965f */
[----:B------:R-:W-:-:S07]  /*2f30*/  HFMA2 R6, -RZ, RZ, 0, 0 ;  /* 0x00000000ff067431 */ /* 0x000fce00000001ff */
.L_x_46054:
[----:B------:R-:W-:Y:S05]  /*2f40*/  BSYNC.RECONVERGENT B2 ;  /* 0x0000000000027941 */ /* 0x000fea0003800200 */
.L_x_46053:
        /* <DEDUP_REMOVED lines=8> */
[----:B------:R-:W-:-:S03]  /*2fd0*/  HADD2.F32 R94, -RZ, R93.H1_H1 ;  /* 0x3000005dff5e7230 */ /* 0x000fc60000004100 */
        /* <DEDUP_REMOVED lines=13> */
.L_x_46060:
        /* <DEDUP_REMOVED lines=13> */
.L_x_46062:
[----:B------:R-:W-:Y:S05]  /*3180*/  BSYNC.RECONVERGENT B3 ;  /* 0x0000000000037941 */ /* 0x000fea0003800200 */
.L_x_46061:
        /* <DEDUP_REMOVED lines=37> */
[----:B------:R-:W-:Y:S02]  /*33e0*/  LOP3.LUT R8, R114, UR30, R7, 0x96, !PT ;  /* 0x0000001e72087c12 */ /* 0x000fe4000f8e9607 */
[----:B------:R-:W-:Y:S01]  /*33f0*/  MOV R112, R6 ;  /* 0x0000000600707202 */ /* 0x000fe20000000f00 */
[----:B------:R-:W-:-:S04]  /*3400*/  IMAD.WIDE.U32 R6, R4, -0x326172a9, RZ ;  /* 0xcd9e8d5704067825 */ /* 0x000fc800078e00ff */
[----:B------:R-:W-:Y:S01]  /*3410*/  IMAD.MOV.U32 R4, RZ, RZ, R6 ;  /* 0x000000ffff047224 */ /* 0x000fe200078e0006 */
[----:B------:R-:W-:Y:S01]  /*3420*/  LOP3.LUT R7, R94, UR29, R7, 0x96, !PT ;  /* 0x0000001d5e077c12 */ /* 0x000fe2000f8e9607 */
[----:B------:R-:W-:-:S07]  /*3430*/  IMAD.MOV.U32 R94, RZ, RZ, RZ ;  /* 0x000000ffff5e7224 */ /* 0x000fce00078e00ff */
.L_x_46059:
[----:B------:R-:W-:Y:S05]  /*3440*/  BSYNC.RECONVERGENT B2 ;  /* 0x0000000000027941 */ /* 0x000fea0003800200 */
.L_x_46058:
        /* <DEDUP_REMOVED lines=8> */
[----:B------:R-:W-:-:S03]  /*34d0*/  HADD2.F32 R6, -RZ, R123.H0_H0 ;  /* 0x2000007bff067230 */ /* 0x000fc60000004100 */
        /* <DEDUP_REMOVED lines=13> */
.L_x_46065:
        /* <DEDUP_REMOVED lines=13> */
.L_x_46067:
[----:B------:R-:W-:Y:S05]  /*3680*/  BSYNC.RECONVERGENT B3 ;  /* 0x0000000000037941 */ /* 0x000fea0003800200 */
.L_x_46066:
        /* <DEDUP_REMOVED lines=37> */
[----:B------:R-:W-:Y:S02]  /*38e0*/  IMAD.MOV.U32 R114, RZ, RZ, R112 ;  /* 0x000000ffff727224 */ /* 0x000fe400078e0070 */
[----:B------:R-:W-:Y:S02]  /*38f0*/  IMAD.MOV.U32 R112, RZ, RZ, R94 ;  /* 0x000000ffff707224 */ /* 0x000fe400078e005e */
[----:B------:R-:W-:-:S05]  /*3900*/  IMAD.WIDE.U32 R94, R4, -0x326172a9, RZ ;  /* 0xcd9e8d57045e7825 */ /* 0x000fca00078e00ff */
[----:B------:R-:W-:Y:S01]  /*3910*/  LOP3.LUT R7, R6, UR29, R95, 0x96, !PT ;  /* 0x0000001d06077c12 */ /* 0x000fe2000f8e965f */
[----:B------:R-:W-:Y:S01]  /*3920*/  IMAD.MOV.U32 R6, RZ, RZ, RZ ;  /* 0x000000ffff067224 */ /* 0x000fe200078e00ff */
[----:B------:R-:W-:-:S07]  /*3930*/  MOV R4, R94 ;  /* 0x0000005e00047202 */ /* 0x000fce0000000f00 */
.L_x_46064:
[----:B------:R-:W-:Y:S05]  /*3940*/  BSYNC.RECONVERGENT B2 ;  /* 0x0000000000027941 */ /* 0x000fea0003800200 */
.L_x_46063:
[----:B------:R-:W-:Y:S01]  /*3950*/  I2FP.F32.U32 R94, R114 ;  /* 0x00000072005e7245 */ /* 0x000fe20000201000 */
[----:B------:R-:W-:Y:S01]  /*3960*/  FMUL.FTZ R47, R47, R92 ;  /* 0x0000005c2f2f7220 */ /* 0x000fe20000410000 */
[----:B------:R-:W-:-:S03]  /*3970*/  HADD2.F32 R93, -RZ, R93.H0_H0 ;  /* 0x2000005dff5d7230 */ /* 0x000fc60000004100 */
[----:B------:R-:W-:Y:S01]  /*3980*/  FFMA.FTZ R94, R94, R124, 1.1641532182693481445e-10 ;  /* 0x2f0000005e5e7423 */ /* 0x000fe2000001007c */
[----:B------:R-:W-:-:S04]  /*3990*/  FMUL.FTZ R47, R47, R3 ;  /* 0x000000032f2f7220 */ /* 0x000fc80000410000 */
[----:B------:R-:W-:-:S04]  /*39a0*/  FSETP.GTU.FTZ.AND P5, PT, R94, R113, PT ;  /* 0x000000715e00720b */ /* 0x000fc80003fbc000 */
[----:B------:R-:W-:Y:S02]  /*39b0*/  FSEL R47, R47, RZ, !P5 ;  /* 0x000000ff2f2f7208 */ /* 0x000fe40006800000 */
[----:B------:R-:W-:-:S03]  /*39c0*/  PLOP3.LUT P3, PT, P5, PT, PT, 0x8, 0x80 ;  /* 0x000000000080781c */ /* 0x000fc60002f6e170 */
[----:B------:R-:W-:Y:S01]  /*39d0*/  FFMA.FTZ R47, R47, R93, R43 ;  /* 0x0000005d2f2f7223 */ /* 0x000fe2000001002b */
[----:B------:R-:W-:Y:S09]  /*39e0*/  BRA `(.L_x_46068) ;  /* 0x0000001400147947 */ /* 0x000ff20003800000 */
.L_x_46048:
        /* <DEDUP_REMOVED lines=16> */
.L_x_46071:
        /* <DEDUP_REMOVED lines=13> */
.L_x_46073:
[----:B------:R-:W-:Y:S05]  /*3bc0*/  BSYNC.RECONVERGENT B3 ;  /* 0x0000000000037941 */ /* 0x000fea0003800200 */
.L_x_46072:
        /* <DEDUP_REMOVED lines=38> */
[----:B------:R-:W-:-:S05]  /*3e30*/  IMAD.WIDE.U32 R6, R7, -0x326172a9, RZ ;  /* 0xcd9e8d5707067825 */ /* 0x000fca00078e00ff */
[----:B------:R-:W-:Y:S01]  /*3e40*/  LOP3.LUT R7, R94, UR29, R7, 0x96, !PT ;  /* 0x0000001d5e077c12 */ /* 0x000fe2000f8e9607 */
[----:B------:R-:W-:Y:S01]  /*3e50*/  IMAD.MOV.U32 R94, RZ, RZ, RZ ;  /* 0x000000ffff5e7224 */ /* 0x000fe200078e00ff */
[----:B------:R-:W-:-:S07]  /*3e60*/  MOV R4, R6 ;  /* 0x0000000600047202 */ /* 0x000fce0000000f00 */
.L_x_46070:
[----:B------:R-:W-:Y:S05]  /*3e70*/  BSYNC.RECONVERGENT B2 ;  /* 0x0000000000027941 */ /* 0x000fea0003800200 */
.L_x_46069:
[----:B------:R-:W0:Y:S01]  /*3e80*/  LDC R113, c[0x0][0x404] ;  /* 0x00010100ff717b82 */ /* 0x000e220000000800 */
[----:B------:R-:W-:Y:S01]  /*3e90*/  HFMA2 R124, -RZ, RZ, 0.1171875, 0 ;  /* 0x2f800000ff7c7431 */ /* 0x000fe200000001ff */
[----:B------:R-:W-:Y:S01]  /*3ea0*/  I2FP.F32.U32 R3, R95 ;  /* 0x0000005f00037245 */ /* 0x000fe20000201000 */
[----:B-----5:R-:W-:Y:S01]  /*3eb0*/  FMUL.FTZ R44, R44, R92 ;  /* 0x0000005c2c2c7220 */ /* 0x020fe20000410000 */
[----:B------:R-:W-:Y:S01]  /*3ec0*/  ISETP.NE.AND P1, PT, R94, 0x1, PT ;  /* 0x000000015e00780c */ /* 0x000fe20003f25270 */
[----:B------:R-:W-:Y:S01]  /*3ed0*/  HADD2.F32 R6, -RZ, R123.H1_H1 ;  /* 0x3000007bff067230 */ /* 0x000fe20000004100 */
[----:B------:R-:W-:Y:S01]  /*3ee0*/  BSSY.RECONVERGENT B2, `(.L_x_46074) ;  /* 0x000004c000027945 */ /* 0x000fe20003800200 */
[----:B------:R-:W-:Y:S02]  /*3ef0*/  IMAD.MOV.U32 R114, RZ, RZ, R4 ;  /* 0x000000ffff727224 */ /* 0x000fe400078e0004 */
[----:B------:R-:W-:-:S05]  /*3f00*/  FFMA.FTZ R3, R3, R124, 1.1641532182693481445e-10 ;  /* 0x2f00000003037423 */ /* 0x000fca000001007c */
[----:B0-----:R-:W-:Y:S02]  /*3f10*/  FSETP.GTU.FTZ.AND P0, PT, R3, R113, PT ;  /* 0x000000710300720b */ /* 0x001fe40003f1c000 */
[----:B------:R-:W0:Y:S02]  /*3f20*/  LDC R3, c[0x0][0x408] ;  /* 0x00010200ff037b82 */ /* 0x000e240000000800 */
[----:B------:R-:W-:Y:S01]  /*3f30*/  PLOP3.LUT P2, PT, P0, PT, PT, 0x8, 0x80 ;  /* 0x000000000080781c */ /* 0x000fe2000074e170 */
[----:B0-----:R-:W-:-:S05]  /*3f40*/  FMUL.FTZ R44, R44, R3 ;  /* 0x000000032c2c7220 */ /* 0x001fca0000410000 */
[----:B------:R-:W-:-:S05]  /*3f50*/  FSEL R44, R44, RZ, !P0 ;  /* 0x000000ff2c2c7208 */ /* 0x000fca0004000000 */
[----:B------:R-:W-:Y:S01]  /*3f60*/  FMUL.FTZ R44, R44, R6 ;  /* 0x000000062c2c7220 */ /* 0x000fe20000410000 */
[----:B------:R-:W-:Y:S01]  /*3f70*/  IMAD.MOV.U32 R6, RZ, RZ, 0x2 ;  /* 0x00000002ff067424 */ /* 0x000fe200078e00ff */
        /* <DEDUP_REMOVED lines=9> */
.L_x_46076:
        /* <DEDUP_REMOVED lines=13> */
.L_x_46078:
[----:B------:R-:W-:Y:S05]  /*40e0*/  BSYNC.RECONVERGENT B3 ;  /* 0x0000000000037941 */ /* 0x000fea0003800200 */
.L_x_46077:
        /* <DEDUP_REMOVED lines=37> */
[----:B------:R-:W-:Y:S01]  /*4340*/  IMAD.MOV.U32 R114, RZ, RZ, R112 ;  /* 0x000000ffff727224 */ /* 0x000fe200078e0070 */
[----:B------:R-:W-:Y:S01]  /*4350*/  MOV R112, R94 ;  /* 0x0000005e00707202 */ /* 0x000fe20000000f00 */
[----:B------:R-:W-:-:S04]  /*4360*/  IMAD.WIDE.U32 R94, R4, -0x326172a9, RZ ;  /* 0xcd9e8d57045e7825 */ /* 0x000fc800078e00ff */
[----:B------:R-:W-:Y:S01]  /*4370*/  IMAD.MOV.U32 R4, RZ, RZ, R94 ;  /* 0x000000ffff047224 */ /* 0x000fe200078e005e */
[----:B------:R-:W-:Y:S01]  /*4380*/  LOP3.LUT R7, R6, UR29, R95, 0x96, !PT ;  /* 0x0000001d06077c12 */ /* 0x000fe2000f8e965f */
[----:B------:R-:W-:-:S07]  /*4390*/  IMAD.MOV.U32 R6, RZ, RZ, RZ ;  /* 0x000000ffff067224 */ /* 0x000fce00078e00ff */
.L_x_46075:
[----:B------:R-:W-:Y:S05]  /*43a0*/  BSYNC.RECONVERGENT B2 ;  /* 0x0000000000027941 */ /* 0x000fea0003800200 */
.L_x_46074:
        /* <DEDUP_REMOVED lines=22> */
.L_x_46081:
        /* <DEDUP_REMOVED lines=13> */
.L_x_46083:
[----:B------:R-:W-:Y:S05]  /*45e0*/  BSYNC.RECONVERGENT B3 ;  /* 0x0000000000037941 */ /* 0x000fea0003800200 */
.L_x_46082:
        /* <DEDUP_REMOVED lines=36> */
[----:B------:R-:W-:-:S04]  /*4830*/  IMAD.WIDE.U32 R6, R6, -0x2daee0ad, RZ ;  /* 0xd2511f5306067825 */ /* 0x000fc800078e00ff */
[----:B------:R-:W-:Y:S01]  /*4840*/  IMAD.MOV.U32 R112, RZ, RZ, R6 ;  /* 0x000000ffff707224 */ /* 0x000fe200078e0006 */
[----:B------:R-:W-:Y:S01]  /*4850*/  LOP3.LUT R8, R114, UR30, R7, 0x96, !PT ;  /* 0x0000001e72087c12 */ /* 0x000fe2000f8e9607 */
[----:B------:R-:W-:-:S05]  /*4860*/  IMAD.WIDE.U32 R6, R4, -0x326172a9, RZ ;  /* 0xcd9e8d5704067825 */ /* 0x000fca00078e00ff */
[----:B------:R-:W-:Y:S01]  /*4870*/  LOP3.LUT R7, R94, UR29, R7, 0x96, !PT ;  /* 0x0000001d5e077c12 */ /* 0x000fe2000f8e9607 */
[----:B------:R-:W-:Y:S01]  /*4880*/  IMAD.MOV.U32 R94, RZ, RZ, RZ ;  /* 0x000000ffff5e7224 */ /* 0x000fe200078e00ff */
[----:B------:R-:W-:-:S07]  /*4890*/  MOV R4, R6 ;  /* 0x0000000600047202 */ /* 0x000fce0000000f00 */
.L_x_46080:
[----:B------:R-:W-:Y:S05]  /*48a0*/  BSYNC.RECONVERGENT B2 ;  /* 0x0000000000027941 */ /* 0x000fea0003800200 */
.L_x_46079:
        /* <DEDUP_REMOVED lines=8> */
[----:B------:R-:W-:-:S03]  /*4930*/  HADD2.F32 R6, -RZ, R123.H0_H0 ;  /* 0x2000007bff067230 */ /* 0x000fc60000004100 */
        /* <DEDUP_REMOVED lines=13> */
.L_x_46086:
        /* <DEDUP_REMOVED lines=13> */
.L_x_46088:
[----:B------:R-:W-:Y:S05]  /*4ae0*/  BSYNC.RECONVERGENT B3 ;  /* 0x0000000000037941 */ /* 0x000fea0003800200 */
.L_x_46087:
        /* <DEDUP_REMOVED lines=43> */
.L_x_46085:
[----:B------:R-:W-:Y:S05]  /*4da0*/  BSYNC.RECONVERGENT B2 ;  /* 0x0000000000027941 */ /* 0x000fea0003800200 */
.L_x_46084:
        /* <DEDUP_REMOVED lines=8> */
[----:B------:R-:W-:-:S10]  /*4e30*/  FMUL.FTZ R47, R47, R93 ;  /* 0x0000005d2f2f7220 */ /* 0x000fd40000410000 */
.L_x_46068:
[----:B------:R-:W0:Y:S01]  /*4e40*/  LDC.64 R94, c[0x0][0x3a8] ;  /* 0x0000ea00ff5e7b82 */ /* 0x000e220000000a00 */
[----:B------:R-:W-:Y:S02]  /*4e50*/  SEL R3, RZ, 0x1000000, !P3 ;  /* 0x01000000ff037807 */ /* 0x000fe40005800000 */
[----:B------:R-:W-:Y:S01]  /*4e60*/  SEL R93, RZ, 0x10000, !P1 ;  /* 0x00010000ff5d7807 */ /* 0x000fe20004800000 */
[----:B0-----:R-:W-:-:S05]  /*4e70*/  IMAD.WIDE.U32 R94, R2, 0x10, R94 ;  /* 0x00000010025e7825 */ /* 0x001fca00078e005e */
[----:B------:R0:W-:Y:S02]  /*4e80*/  STG.E.128 desc[UR8][R94.64], R44 ;  /* 0x0000002c5e007986 */ /* 0x0001e4000c101d08 */
[----:B0-----:R-:W-:-:S04]  /*4e90*/  SEL R94, RZ, 0x100, !P0 ;  /* 0x00000100ff5e7807 */ /* 0x001fc80004000000 */
[----:B------:R-:W-:Y:S02]  /*4ea0*/  IADD3 R3, PT, PT, R94, R3, R93 ;  /* 0x000000035e037210 */ /* 0x000fe40007ffe05d */
[----:B------:R-:W0:Y:S01]  /*4eb0*/  LDC.64 R94, c[0x0][0x3b0] ;  /* 0x0000ec00ff5e7b82 */ /* 0x000e220000000a00 */
[----:B------:R-:W-:-:S05]  /*4ec0*/  SEL R93, RZ, 0x1, !P2 ;  /* 0x00000001ff5d7807 */ /* 0x000fca0005000000 */
[----:B------:R-:W-:Y:S01]  /*4ed0*/  IMAD.IADD R3, R3, 0x1, R93 ;  /* 0x0000000103037824 */ /* 0x000fe200078e025d */
[C---:B------:R-:W-:Y:S01]  /*4ee0*/  IADD3 R93, PT, PT, R2.reuse, 0x20, RZ ;  /* 0x00000020025d7810 */ /* 0x040fe20007ffe0ff */
[----:B0-----:R-:W-:-:S05]  /*4ef0*/  IMAD.WIDE.U32 R94, R2, 0x4, R94 ;  /* 0x00000004025e7825 */ /* 0x001fca00078e005e */
[----:B------:R0:W-:Y:S02]  /*4f00*/  STG.E desc[UR8][R94.64], R3 ;  /* 0x000000035e007986 */ /* 0x0001e4000c101908 */
[----:B0-----:R-:W-:-:S07]  /*4f10*/  IMAD.MOV.U32 R3, RZ, RZ, R112 ;  /* 0x000000ffff037224 */ /* 0x001fce00078e0070 */
.L_x_46047:
[----:B------:R-:W-:Y:S05]  /*4f20*/  BSYNC.RECONVERGENT B1 ;  /* 0x0000000000017941 */ /* 0x000fea0003800200 */
.L_x_46046:
        /* <DEDUP_REMOVED lines=8> */
[----:B------:R-:W1:Y:S02]  /*4fb0*/  @P0 LDC.64 R48, c[0x0][0x3a0] ;  /* 0x0000e800ff300b82 */ /* 0x000e640000000a00 */
[----:B-1----:R-:W-:-:S05]  /*4fc0*/  @P0 IMAD.WIDE.U32 R48, R93, 0x10, R48 ;  /* 0x000000105d300825 */ /* 0x002fca00078e0030 */
[----:B------:R0:W5:Y:S02]  /*4fd0*/  @P0 LDG.E.128 R40, desc[UR8][R48.64] ;  /* 0x0000000830280981 */ /* 0x000164000c1e1d00 */
[----:B0-----:R-:W-:-:S06]  /*4fe0*/  IMAD.WIDE.U32 R48, R93, 0x10, R50 ;  /* 0x000000105d307825 */ /* 0x001fcc00078e0032 */
[----:B------:R-:W5:Y:S01]  /*4ff0*/  LDG.E.128 R48, desc[UR8][R48.64] ;  /* 0x0000000830307981 */ /* 0x000f62000c1e1d00 */
[--C-:B------:R-:W-:Y:S02]  /*5000*/  SHF.R.U32.HI R113, RZ, 0x10, R39.reuse ;  /* 0x00000010ff717819 */ /* 0x100fe40000011627 */
[----:B------:R-:W-:-:S04]  /*5010*/  SHF.R.U64 R94, R38, 0x10, R39 ;  /* 0x00000010265e7819 */ /* 0x000fc80000001227 */
[----:B------:R-:W-:Y:S01]  /*5020*/  PRMT R113, R113, 0x5410, R94 ;  /* 0x0000541071717816 */ /* 0x000fe2000000005e */
        /* <DEDUP_REMOVED lines=13> */
[----:B------:R-:W-:Y:S01]  /*5100*/  @P0 MOV R95, R7 ;  /* 0x00000007005f0202 */ /* 0x000fe20000000f00 */
[----:B------:R-:W-:Y:S02]  /*5110*/  @P0 VIADD R94, R6, 0x1 ;  /* 0x00000001065e0836 */ /* 0x000fe40000000000 */
[----:B------:R-:W-:Y:S01]  /*5120*/  @P0 IMAD.MOV.U32 R112, RZ, RZ, R3 ;  /* 0x000000ffff700224 */ /* 0x000fe200078e0003 */
[----:B------:R-:W-:Y:S06]  /*5130*/  BRA `(.L_x_46093) ;  /* 0x0000000000e47947 */ /* 0x000fec0003800000 */
.L_x_46094:
        /* <DEDUP_REMOVED lines=13> */
.L_x_46096:
[----:B------:R-:W-:Y:S05]  /*5210*/  BSYNC.RECONVERGENT B3 ;  /* 0x0000000000037941 */ /* 0x000fea0003800200 */
.L_x_46095:
        /* <DEDUP_REMOVED lines=43> */
.L_x_46093:
[----:B------:R-:W-:Y:S05]  /*54d0*/  BSYNC.RECONVERGENT B2 ;  /* 0x0000000000027941 */ /* 0x000fea0003800200 */
.L_x_46092:
        /* <DEDUP_REMOVED lines=25> */
.L_x_46099:
        /* <DEDUP_REMOVED lines=12> */
.L_x_46101:
[----:B------:R-:W-:Y:S05]  /*5730*/  BSYNC.RECONVERGENT B3 ;  /* 0x0000000000037941 */ /* 0x000fea0003800200 */
.L_x_46100:
        /* <DEDUP_REMOVED lines=44> */
.L_x_46098:
[----:B------:R-:W-:Y:S05]  /*5a00*/  BSYNC.RECONVERGENT B2 ;  /* 0x0000000000027941 */ /* 0x000fea0003800200 */
.L_x_46097:
        /* <DEDUP_REMOVED lines=22> */
.L_x_46104:
        /* <DEDUP_REMOVED lines=12> */
.L_x_46106:
[----:B------:R-:W-:Y:S05]  /*5c30*/  BSYNC.RECONVERGENT B3 ;  /* 0x0000000000037941 */ /* 0x000fea0003800200 */
.L_x_46105:
        /* <DEDUP_REMOVED lines=44> */
.L_x_46103:
[----:B------:R-:W-:Y:S05]  /*5f00*/  BSYNC.RECONVERGENT B2 ;  /* 0x0000000000027941 */ /* 0x000fea0003800200 */
.L_x_46102:
        /* <DEDUP_REMOVED lines=22> */
.L_x_46109:
        /* <DEDUP_REMOVED lines=12> */
.L_x_46111:
[----:B------:R-:W-:Y:S05]  /*6130*/  BSYNC.RECONVERGENT B3 ;  /* 0x0000000000037941 */ /* 0x000fea0003800200 */
.L_x_46110:
        /* <DEDUP_REMOVED lines=44> */
.L_x_46108:
[----:B------:R-:W-:Y:S05]  /*6400*/  BSYNC.RECONVERGENT B2 ;  /* 0x0000000000027941 */ /* 0x000fea0003800200 */
.L_x_46107:
        /* <DEDUP_REMOVED lines=10> */
.L_x_46091:
        /* <DEDUP_REMOVED lines=16> */
.L_x_46115:
        /* <DEDUP_REMOVED lines=13> */
.L_x_46117:
[----:B------:R-:W-:Y:S05]  /*6680*/  BSYNC.RECONVERGENT B3 ;  /* 0x0000000000037941 */ /* 0x000fea0003800200 */
.L_x_46116:
        /* <DEDUP_REMOVED lines=43> */
.L_x_46114:
[----:B------:R-:W-:Y:S05]  /*6940*/  BSYNC.RECONVERGENT B2 ;  /* 0x0000000000027941 */ /* 0x000fea0003800200 */
.L_x_46113:
        /* <DEDUP_REMOVED lines=25> */
.L_x_46120:
        /* <DEDUP_REMOVED lines=12> */
.L_x_46122:
[----:B------:R-:W-:Y:S05]  /*6ba0*/  BSYNC.RECONVERGENT B3 ;  /* 0x0000000000037941 */ /* 0x000fea0003800200 */
.L_x_46121:
        /* <DEDUP_REMOVED lines=44> */
.L_x_46119:
[----:B------:R-:W-:Y:S05]  /*6e70*/  BSYNC.RECONVERGENT B2 ;  /* 0x0000000000027941 */ /* 0x000fea0003800200 */
.L_x_46118:
        /* <DEDUP_REMOVED lines=22> */
.L_x_46125:
        /* <DEDUP_REMOVED lines=12> */
.L_x_46127:
[----:B------:R-:W-:Y:S05]  /*70a0*/  BSYNC.RECONVERGENT B3 ;  /* 0x0000000000037941 */ /* 0x000fea0003800200 */
.L_x_46126:
        /* <DEDUP_REMOVED lines=44> */
.L_x_46124:
[----:B------:R-:W-:Y:S05]  /*7370*/  BSYNC.RECONVERGENT B2 ;  /* 0x0000000000027941 */ /* 0x000fea0003800200 */
.L_x_46123:
        /* <DEDUP_REMOVED lines=22> */
.L_x_46130:
        /* <DEDUP_REMOVED lines=12> */
.L_x_46132:
[----:B------:R-:W-:Y:S05]  /*75a0*/  BSYNC.RECONVERGENT B3 ;  /* 0x0000000000037941 */ /* 0x000fea0003800200 */
.L_x_46131:
        /* <DEDUP_REMOVED lines=44> */
.L_x_46129:
[----:B------:R-:W-:Y:S05]  /*7870*/  BSYNC.RECONVERGENT B2 ;  /* 0x0000000000027941 */ /* 0x000fea0003800200 */
.L_x_46128:
        /* <DEDUP_REMOVED lines=9> */
.L_x_46112:
[----:B------:R-:W0:Y:S01]  /*7910*/  LDC.64 R94, c[0x0][0x3a8] ;  /* 0x0000ea00ff5e7b82 */ /* 0x000e220000000a00 */
[----:B------:R-:W-:Y:S01]  /*7920*/  SEL R3, RZ, 0x1000000, !P3 ;  /* 0x01000000ff037807 */ /* 0x000fe20005800000 */
[----:B0-----:R-:W-:-:S05]  /*7930*/  IMAD.WIDE.U32 R94, R93, 0x10, R94 ;  /* 0x000000105d5e7825 */ /* 0x001fca00078e005e */
[----:B------:R0:W-:Y:S02]  /*7940*/  STG.E.128 desc[UR8][R94.64], R48 ;  /* 0x000000305e007986 */ /* 0x0001e4000c101d08 */
[----:B0-----:R-:W-:Y:S02]  /*7950*/  SEL R94, RZ, 0x10000, !P1 ;  /* 0x00010000ff5e7807 */ /* 0x001fe40004800000 */
[----:B------:R-:W-:-:S04]  /*7960*/  SEL R95, RZ, 0x100, !P0 ;  /* 0x00000100ff5f7807 */ /* 0x000fc80004000000 */
[----:B------:R-:W-:Y:S02]  /*7970*/  IADD3 R3, PT, PT, R95, R3, R94 ;  /* 0x000000035f037210 */ /* 0x000fe40007ffe05e */
[----:B------:R-:W-:-:S05]  /*7980*/  SEL R94, RZ, 0x1, !P2 ;  /* 0x00000001ff5e7807 */ /* 0x000fca0005000000 */
[----:B------:R-:W-:Y:S02]  /*7990*/  IMAD.IADD R3, R3, 0x1, R94 ;  /* 0x0000000103037824 */ /* 0x000fe400078e025e */
[----:B------:R-:W0:Y:S02]  /*79a0*/  LDC.64 R94, c[0x0][0x3b0] ;  /* 0x0000ec00ff5e7b82 */ /* 0x000e240000000a00 */
[C---:B0-----:R-:W-:Y:S01]  /*79b0*/  IMAD.WIDE.U32 R94, R93.reuse, 0x4, R94 ;  /* 0x000000045d5e7825 */ /* 0x041fe200078e005e */
[----:B------:R-:W-:-:S04]  /*79c0*/  IADD3 R93, PT, PT, R93, 0x20, RZ ;  /* 0x000000205d5d7810 */ /* 0x000fc80007ffe0ff */
[----:B------:R0:W-:Y:S02]  /*79d0*/  STG.E desc[UR8][R94.64], R3 ;  /* 0x000000035e007986 */ /* 0x0001e4000c101908 */
[----:B0-----:R-:W-:-:S07]  /*79e0*/  IMAD.MOV.U32 R3, RZ, RZ, R112 ;  /* 0x000000ffff037224 */ /* 0x001fce00078e0070 */
.L_x_46090:
[----:B------:R-:W-:Y:S05]  /*79f0*/  BSYNC.RECONVERGENT B1 ;  /* 0x0000000000017941 */ /* 0x000fea0003800200 */
.L_x_46089:
        /* <DEDUP_REMOVED lines=13> */
[--C-:B------:R-:W-:Y:S02]  /*7ad0*/  SHF.R.U64 R94, R36, 0x10, R37.reuse ;  /* 0x00000010245e7819 */ /* 0x100fe40000001225 */
[----:B------:R-:W-:-:S04]  /*7ae0*/  SHF.R.U32.HI R113, RZ, 0x10, R37 ;  /* 0x00000010ff717819 */ /* 0x000fc80000011625 */
        /* <DEDUP_REMOVED lines=18> */
.L_x_46138:
        /* <DEDUP_REMOVED lines=13> */
.L_x_46140:
[----:B------:R-:W-:Y:S05]  /*7ce0*/  BSYNC.RECONVERGENT B3 ;  /* 0x0000000000037941 */ /* 0x000fea0003800200 */
.L_x_46139:
        /* <DEDUP_REMOVED lines=43> */
.L_x_46137:
[----:B------:R-:W-:Y:S05]  /*7fa0*/  BSYNC.RECONVERGENT B2 ;  /* 0x0000000000027941 */ /* 0x000fea0003800200 */
.L_x_46136:
        /* <DEDUP_REMOVED lines=25> */
.L_x_46143:
        /* <DEDUP_REMOVED lines=12> */
.L_x_46145:
[----:B------:R-:W-:Y:S05]  /*8200*/  BSYNC.RECONVERGENT B3 ;  /* 0x0000000000037941 */ /* 0x000fea0003800200 */
.L_x_46144:
        /* <DEDUP_REMOVED lines=44> */
.L_x_46142:
[----:B------:R-:W-:Y:S05]  /*84d0*/  BSYNC.RECONVERGENT B2 ;  /* 0x0000000000027941 */ /* 0x000fea0003800200 */
.L_x_46141:
        /* <DEDUP_REMOVED lines=22> */
.L_x_46148:
        /* <DEDUP_REMOVED lines=12> */
.L_x_46150:
[----:B------:R-:W-:Y:S05]  /*8700*/  BSYNC.RECONVERGENT B3 ;  /* 0x0000000000037941 */ /* 0x000fea0003800200 */
.L_x_46149:
        /* <DEDUP_REMOVED lines=44> */
.L_x_46147:
[----:B------:R-:W-:Y:S05]  /*89d0*/  BSYNC.RECONVERGENT B2 ;  /* 0x0000000000027941 */ /* 0x000fea0003800200 */
.L_x_46146:
        /* <DEDUP_REMOVED lines=22> */
.L_x_46153:
        /* <DEDUP_REMOVED lines=12> */
.L_x_46155:
[----:B------:R-:W-:Y:S05]  /*8c00*/  BSYNC.RECONVERGENT B3 ;  /* 0x0000000000037941 */ /* 0x000fea0003800200 */
.L_x_46154:
        /* <DEDUP_REMOVED lines=44> */
.L_x_46152:
[----:B------:R-:W-:Y:S05]  /*8ed0*/  BSYNC.RECONVERGENT B2 ;  /* 0x0000000000027941 */ /* 0x000fea0003800200 */
.L_x_46151:
        /* <DEDUP_REMOVED lines=10> */
.L_x_46135:
        /* <DEDUP_REMOVED lines=16> */
.L_x_46159:
        /* <DEDUP_REMOVED lines=13> */
.L_x_46161:
[----:B------:R-:W-:Y:S05]  /*9150*/  BSYNC.RECONVERGENT B3 ;  /* 0x0000000000037941 */ /* 0x000fea0003800200 */
.L_x_46160:
        /* <DEDUP_REMOVED lines=43> */
.L_x_46158:
[----:B------:R-:W-:Y:S05]  /*9410*/  BSYNC.RECONVERGENT B2 ;  /* 0x0000000000027941 */ /* 0x000fea0003800200 */
.L_x_46157:
        /* <DEDUP_REMOVED lines=25> */
.L_x_46164:
        /* <DEDUP_REMOVED lines=12> */
.L_x_46166:
[----:B------:R-:W-:Y:S05]  /*9670*/  BSYNC.RECONVERGENT B3 ;  /* 0x0000000000037941 */ /* 0x000fea0003800200 */
.L_x_46165:
        /* <DEDUP_REMOVED lines=44> */
.L_x_46163:
[----:B------:R-:W-:Y:S05]  /*9940*/  BSYNC.RECONVERGENT B2 ;  /* 0x0000000000027941 */ /* 0x000fea0003800200 */
.L_x_46162:
        /* <DEDUP_REMOVED lines=22> */
.L_x_46169:
        /* <DEDUP_REMOVED lines=12> */
.L_x_46171:
[----:B------:R-:W-:Y:S05]  /*9b70*/  BSYNC.RECONVERGENT B3 ;  /* 0x0000000000037941 */ /* 0x000fea0003800200 */
.L_x_46170:
        /* <DEDUP_REMOVED lines=44> */
.L_x_46168:
[----:B------:R-:W-:Y:S05]  /*9e40*/  BSYNC.RECONVERGENT B2 ;  /* 0x0000000000027941 */ /* 0x000fea0003800200 */
.L_x_46167:
        /* <DEDUP_REMOVED lines=22> */
.L_x_46174:
        /* <DEDUP_REMOVED lines=12> */
.L_x_46176:
[----:B------:R-:W-:Y:S05]  /*a070*/  BSYNC.RECONVERGENT B3 ;  /* 0x0000000000037941 */ /* 0x000fea0003800200 */
.L_x_46175:
        /* <DEDUP_REMOVED lines=44> */
.L_x_46173:
[----:B------:R-:W-:Y:S05]  /*a340*/  BSYNC.RECONVERGENT B2 ;  /* 0x0000000000027941 */ /* 0x000fea0003800200 */
.L_x_46172:
        /* <DEDUP_REMOVED lines=9> */
.L_x_46156:
        /* <DEDUP_REMOVED lines=14> */
.L_x_46134:
[----:B------:R-:W-:Y:S05]  /*a4c0*/  BSYNC.RECONVERGENT B1 ;  /* 0x0000000000017941 */ /* 0x000fea0003800200 */
.L_x_46133:
        /* <DEDUP_REMOVED lines=33> */
.L_x_46182:
        /* <DEDUP_REMOVED lines=13> */
.L_x_46184:
[----:B------:R-:W-:Y:S05]  /*a7b0*/  BSYNC.RECONVERGENT B3 ;  /* 0x0000000000037941 */ /* 0x000fea0003800200 */
.L_x_46183:
        /* <DEDUP_REMOVED lines=43> */
.L_x_46181:
[----:B------:R-:W-:Y:S05]  /*aa70*/  BSYNC.RECONVERGENT B2 ;  /* 0x0000000000027941 */ /* 0x000fea0003800200 */
.L_x_46180:
        /* <DEDUP_REMOVED lines=25> */
.L_x_46187:
        /* <DEDUP_REMOVED lines=12> */
.L_x_46189:
[----:B------:R-:W-:Y:S05]  /*acd0*/  BSYNC.RECONVERGENT B3 ;  /* 0x0000000000037941 */ /* 0x000fea0003800200 */
.L_x_46188:
        /* <DEDUP_REMOVED lines=44> */
.L_x_46186:
[----:B------:R-:W-:Y:S05]  /*afa0*/  BSYNC.RECONVERGENT B2 ;  /* 0x0000000000027941 */ /* 0x000fea0003800200 */
.L_x_46185:
        /* <DEDUP_REMOVED lines=22> */
.L_x_46192:
        /* <DEDUP_REMOVED lines=12> */
.L_x_46194:
[----:B------:R-:W-:Y:S05]  /*b1d0*/  BSYNC.RECONVERGENT B3 ;  /* 0x0000000000037941 */ /* 0x000fea0003800200 */
.L_x_46193:
        /* <DEDUP_REMOVED lines=44> */
.L_x_46191:
[----:B------:R-:W-:Y:S05]  /*b4a0*/  BSYNC.RECONVERGENT B2 ;  /* 0x0000000000027941 */ /* 0x000fea0003800200 */
.L_x_46190:
        /* <DEDUP_REMOVED lines=22> */
.L_x_46197:
        /* <DEDUP_REMOVED lines=12> */
.L_x_46199:
[----:B------:R-:W-:Y:S05]  /*b6d0*/  BSYNC.RECONVERGENT B3 ;  /* 0x0000000000037941 */ /* 0x000fea0003800200 */
.L_x_46198:
        /* <DEDUP_REMOVED lines=44> */
.L_x_46196:
[----:B------:R-:W-:Y:S05]  /*b9a0*/  BSYNC.RECONVERGENT B2 ;  /* 0x0000000000027941 */ /* 0x000fea0003800200 */
.L_x_46195:
        /* <DEDUP_REMOVED lines=10> */
.L_x_46179:
        /* <DEDUP_REMOVED lines=16> */
.L_x_46203:
        /* <DEDUP_REMOVED lines=13> */
.L_x_46205:
[----:B------:R-:W-:Y:S05]  /*bc20*/  BSYNC.RECONVERGENT B3 ;  /* 0x0000000000037941 */ /* 0x000fea0003800200 */
.L_x_46204:
        /* <DEDUP_REMOVED lines=43> */
.L_x_46202:
[----:B------:R-:W-:Y:S05]  /*bee0*/  BSYNC.RECONVERGENT B2 ;  /* 0x0000000000027941 */ /* 0x000fea0003800200 */
.L_x_46201:
        /* <DEDUP_REMOVED lines=25> */
.L_x_46208:
        /* <DEDUP_REMOVED lines=12> */
.L_x_46210:
[----:B------:R-:W-:Y:S05]  /*c140*/  BSYNC.RECONVERGENT B3 ;  /* 0x0000000000037941 */ /* 0x000fea0003800200 */
.L_x_46209:
        /* <DEDUP_REMOVED lines=44> */
.L_x_46207:
[----:B------:R-:W-:Y:S05]  /*c410*/  BSYNC.RECONVERGENT B2 ;  /* 0x0000000000027941 */ /* 0x000fea0003800200 */
.L_x_46206:
        /* <DEDUP_REMOVED lines=22> */
.L_x_46213:
[----:B------:R-:W-:Y:S01]  /*c580*/  IADD3 R10, PT, PT, R10, 0x1, RZ ;  /* 0x000000010a0a7810 */ /* 0x000fe20007ffe0ff */
[----:B------:R-:W-:Y:S03]  /*c590*/  BSSY.RECONVERGENT B3, `(.L_x_46214) ;  /* 0x000000b000037945 */ /* 0x000fe60003800200 */
[----:B------:R-:W-:-:S13]  /*c5a0*/  ISETP.NE.AND P2, PT, R10, RZ, PT ;  /* 0x000000ff0a00720c */ /* 0x000fda0003f45270 */
        /* <DEDUP_REMOVED lines=9> */
.L_x_46215:
[----:B------:R-:W-:Y:S05]  /*c640*/  BSYNC.RECONVERGENT B3 ;  /* 0x0000000000037941 */ /* 0x000fea0003800200 */
.L_x_46214:
        /* <DEDUP_REMOVED lines=35> */
[----:B------:R-:W-:Y:S02]  /*c880*/  LOP3.LUT R6, R6, UR27, R95, 0x96, !PT ;  /* 0x0000001b06067c12 */ /* 0x000fe4000f8e965f */
[----:B------:R-:W-:-:S03]  /*c890*/  MOV R95, R112 ;  /* 0x00000070005f7202 */ /* 0x000fc60000000f00 */
[----:B------:R-:W-:-:S04]  /*c8a0*/  IMAD.WIDE.U32 R6, R6, -0x2daee0ad, RZ ;  /* 0xd2511f5306067825 */ /* 0x000fc800078e00ff */
[----:B------:R-:W-:Y:S01]  /*c8b0*/  IMAD.MOV.U32 R112, RZ, RZ, R6 ;  /* 0x000000ffff707224 */ /* 0x000fe200078e0006 */
[----:B------:R-:W-:Y:S01]  /*c8c0*/  LOP3.LUT R8, R114, UR30, R7, 0x96, !PT ;  /* 0x0000001e72087c12 */ /* 0x000fe2000f8e9607 */
[----:B------:R-:W-:-:S05]  /*c8d0*/  IMAD.WIDE.U32 R6, R4, -0x326172a9, RZ ;  /* 0xcd9e8d5704067825 */ /* 0x000fca00078e00ff */
[----:B------:R-:W-:Y:S01]  /*c8e0*/  LOP3.LUT R7, R94, UR29, R7, 0x96, !PT ;  /* 0x0000001d5e077c12 */ /* 0x000fe2000f8e9607 */
[----:B------:R-:W-:Y:S01]  /*c8f0*/  IMAD.MOV.U32 R94, RZ, RZ, RZ ;  /* 0x000000ffff5e7224 */ /* 0x000fe200078e00ff */
[----:B------:R-:W-:-:S07]  /*c900*/  MOV R4, R6 ;  /* 0x0000000600047202 */ /* 0x000fce0000000f00 */
.L_x_46212:
[----:B------:R-:W-:Y:S05]  /*c910*/  BSYNC.RECONVERGENT B2 ;  /* 0x0000000000027941 */ /* 0x000fea0003800200 */
.L_x_46211:
        /* <DEDUP_REMOVED lines=22> */
.L_x_46218:
        /* <DEDUP_REMOVED lines=12> */
.L_x_46220:
[----:B------:R-:W-:Y:S05]  /*cb40*/  BSYNC.RECONVERGENT B3 ;  /* 0x0000000000037941 */ /* 0x000fea0003800200 */
.L_x_46219:
        /* <DEDUP_REMOVED lines=43> */
[----:B------:R-:W-:-:S07]  /*ce00*/  HFMA2 R6, -RZ, RZ, 0, 0 ;  /* 0x00000000ff067431 */ /* 0x000fce00000001ff */
.L_x_46217:
[----:B------:R-:W-:Y:S05]  /*ce10*/  BSYNC.RECONVERGENT B2 ;  /* 0x0000000000027941 */ /* 0x000fea0003800200 */
.L_x_46216:
        /* <DEDUP_REMOVED lines=9> */
.L_x_46200:
        /* <DEDUP_REMOVED lines=10> */
[----:B0-----:R-:W-:-:S04]  /*cf50*/  IMAD.WIDE.U32 R94, R93, 0x4, R94 ;  /* 0x000000045d5e7825 */ /* 0x001fc800078e005e */
[----:B------:R-:W-:Y:S01]  /*cf60*/  VIADD R93, R93, 0x20 ;  /* 0x000000205d5d7836 */ /* 0x000fe20000000000 */
[----:B------:R0:W-:Y:S02]  /*cf70*/  STG.E desc[UR8][R94.64], R3 ;  /* 0x000000035e007986 */ /* 0x0001e4000c101908 */
[----:B0-----:R-:W-:-:S07]  /*cf80*/  MOV R3, R112 ;  /* 0x0000007000037202 */ /* 0x001fce0000000f00 */
.L_x_46178:
[----:B------:R-:W-:Y:S05]  /*cf90*/  BSYNC.RECONVERGENT B1 ;  /* 0x0000000000017941 */ /* 0x000fea0003800200 */
.L_x_46177:
        /* <DEDUP_REMOVED lines=30> */
.L_x_46226:
        /* <DEDUP_REMOVED lines=13> */
.L_x_46228:
[----:B------:R-:W-:Y:S05]  /*d250*/  BSYNC.RECONVERGENT B3 ;  /* 0x0000000000037941 */ /* 0x000fea0003800200 */
.L_x_46227:
        /* <DEDUP_REMOVED lines=40> */
[----:B------:R-:W-:Y:S01]  /*d4e0*/  HFMA2 R94, -RZ, RZ, 0, 0 ;  /* 0x00000000ff5e7431 */ /* 0x000fe200000001ff */
[----:B------:R-:W-:-:S07]  /*d4f0*/  MOV R4, R6 ;  /* 0x0000000600047202 */ /* 0x000fce0000000f00 */
.L_x_46225:
[----:B------:R-:W-:Y:S05]  /*d500*/  BSYNC.RECONVERGENT B2 ;  /* 0x0000000000027941 */ /* 0x000fea0003800200 */
.L_x_46224:
        /* <DEDUP_REMOVED lines=8> */
[----:B------:R-:W-:-:S03]  /*d590*/  IMAD.MOV.U32 R95, RZ, RZ, R4 ;  /* 0x000000ffff5f7224 */ /* 0x000fc600078e0004 */
[----:B0-----:R-:W-:Y:S02]  /*d5a0*/  FSETP.GTU.FTZ.AND P0, PT, R3, R113, PT ;  /* 0x000000710300720b */ /* 0x001fe40003f1c000 */
[----:B------:R-:W0:Y:S02]  /*d5b0*/  LDC R3, c[0x0][0x408] ;  /* 0x00010200ff037b82 */ /* 0x000e240000000800 */
[----:B0-----:R-:W-:-:S05]  /*d5c0*/  FMUL.FTZ R60, R60, R3 ;  /* 0x000000033c3c7220 */ /* 0x001fca0000410000 */
        /* <DEDUP_REMOVED lines=13> */
.L_x_46231:
        /* <DEDUP_REMOVED lines=13> */
.L_x_46233:
[----:B------:R-:W-:Y:S05]  /*d770*/  BSYNC.RECONVERGENT B3 ;  /* 0x0000000000037941 */ /* 0x000fea0003800200 */
.L_x_46232:
        /* <DEDUP_REMOVED lines=40> */
[----:B------:R-:W-:Y:S02]  /*da00*/  IMAD.MOV.U32 R4, RZ, RZ, R6 ;  /* 0x000000ffff047224 */ /* 0x000fe400078e0006 */
[----:B------:R-:W-:Y:S01]  /*da10*/  HFMA2 R6, -RZ, RZ, 0, 0 ;  /* 0x00000000ff067431 */ /* 0x000fe200000001ff */
[----:B------:R-:W-:-:S07]  /*da20*/  LOP3.LUT R7, R94, UR29, R7, 0x96, !PT ;  /* 0x0000001d5e077c12 */ /* 0x000fce000f8e9607 */
.L_x_46230:
[----:B------:R-:W-:Y:S05]  /*da30*/  BSYNC.RECONVERGENT B2 ;  /* 0x0000000000027941 */ /* 0x000fea0003800200 */
.L_x_46229:
        /* <DEDUP_REMOVED lines=22> */
.L_x_46236:
        /* <DEDUP_REMOVED lines=13> */
.L_x_46238:
[----:B------:R-:W-:Y:S05]  /*dc70*/  BSYNC.RECONVERGENT B3 ;  /* 0x0000000000037941 */ /* 0x000fea0003800200 */
.L_x_46237:
        /* <DEDUP_REMOVED lines=43> */
.L_x_46235:
[----:B------:R-:W-:Y:S05]  /*df30*/  BSYNC.RECONVERGENT B2 ;  /* 0x0000000000027941 */ /* 0x000fea0003800200 */
.L_x_46234:
        /* <DEDUP_REMOVED lines=22> */
.L_x_46241:
        /* <DEDUP_REMOVED lines=13> */
.L_x_46243:
[----:B------:R-:W-:Y:S05]  /*e170*/  BSYNC.RECONVERGENT B3 ;  /* 0x0000000000037941 */ /* 0x000fea0003800200 */
.L_x_46242:
        /* <DEDUP_REMOVED lines=43> */
.L_x_46240:
[----:B------:R-:W-:Y:S05]  /*e430*/  BSYNC.RECONVERGENT B2 ;  /* 0x0000000000027941 */ /* 0x000fea0003800200 */
.L_x_46239:
[----:B------:R-:W-:Y:S01]  /*e440*/  I2FP.F32.U32 R94, R95 ;  /* 0x0000005f005e7245 */ /* 0x000fe20000201000 */
[----:B------:R-:W-:-:S04]  /*e450*/  FMUL.FTZ R63, R63, R92 ;  /* 0x0000005c3f3f7220 */ /* 0x000fc80000410000 */
[----:B------:R-:W-:Y:S01]  /*e460*/  FFMA.FTZ R94, R94, R124, 1.1641532182693481445e-10 ;  /* 0x2f0000005e5e7423 */ /* 0x000fe2000001007c */
[----:B------:R-:W-:Y:S01]  /*e470*/  FMUL.FTZ R63, R63, R3 ;  /* 0x000000033f3f7220 */ /* 0x000fe20000410000 */
[----:B------:R-:W-:-:S03]  /*e480*/  HADD2.F32 R3, -RZ, R100.H1_H1 ;  /* 0x30000064ff037230 */ /* 0x000fc60000004100 */
[----:B------:R-:W-:-:S04]  /*e490*/  FSETP.GTU.FTZ.AND P3, PT, R94, R113, PT ;  /* 0x000000715e00720b */ /* 0x000fc80003f7c000 */
[----:B------:R-:W-:Y:S02]  /*e4a0*/  FSEL R63, R63, RZ, !P3 ;  /* 0x000000ff3f3f7208 */ /* 0x000fe40005800000 */
[----:B------:R-:W-:-:S03]  /*e4b0*/  PLOP3.LUT P3, PT, P3, PT, PT, 0x8, 0x80 ;  /* 0x000000000080781c */ /* 0x000fc60001f6e170 */
[----:B------:R-:W-:Y:S01]  /*e4c0*/  FFMA.FTZ R63, R63, R3, R43 ;  /* 0x000000033f3f7223 */ /* 0x000fe2000001002b */
[----:B------:R-:W-:Y:S09]  /*e4d0*/  BRA `(.L_x_46244) ;  /* 0x0000001400147947 */ /* 0x000ff20003800000 */
.L_x_46223:
        /* <DEDUP_REMOVED lines=16> */
.L_x_46247:
        /* <DEDUP_REMOVED lines=13> */
.L_x_46249:
[----:B------:R-:W-:Y:S05]  /*e6b0*/  BSYNC.RECONVERGENT B3 ;  /* 0x0000000000037941 */ /* 0x000fea0003800200 */
.L_x_46248:
        /* <DEDUP_REMOVED lines=36> */
[----:B------:R-:W-:-:S05]  /*e900*/  IMAD.WIDE.U32 R112, R112, -0x2daee0ad, RZ ;  /* 0xd2511f5370707825 */ /* 0x000fca00078e00ff */
[----:B------:R-:W-:Y:S01]  /*e910*/  LOP3.LUT R8, R6, UR30, R113, 0x96, !PT ;  /* 0x0000001e06087c12 */ /* 0x000fe2000f8e9671 */
[----:B------:R-:W-:-:S04]  /*e920*/  IMAD.WIDE.U32 R6, R7, -0x326172a9, RZ ;  /* 0xcd9e8d5707067825 */ /* 0x000fc800078e00ff */
[----:B------:R-:W-:Y:S01]  /*e930*/  IMAD.MOV.U32 R4, RZ, RZ, R6 ;  /* 0x000000ffff047224 */ /* 0x000fe200078e0006 */
[----:B------:R-:W-:Y:S01]  /*e940*/  LOP3.LUT R7, R94, UR29, R7, 0x96, !PT ;  /* 0x0000001d5e077c12 */ /* 0x000fe2000f8e9607 */
[----:B------:R-:W-:-:S07]  /*e950*/  IMAD.MOV.U32 R94, RZ, RZ, RZ ;  /* 0x000000ffff5e7224 */ /* 0x000fce00078e00ff */
.L_x_46246:
[----:B------:R-:W-:Y:S05]  /*e960*/  BSYNC.RECONVERGENT B2 ;  /* 0x0000000000027941 */ /* 0x000fea0003800200 */
.L_x_46245:
[----:B------:R-:W0:Y:S01]  /*e970*/  LDC R113, c[0x0][0x404] ;  /* 0x00010100ff717b82 */ /* 0x000e220000000800 */
[----:B------:R-:W-:Y:S01]  /*e980*/  HFMA2 R124, -RZ, RZ, 0.1171875, 0 ;  /* 0x2f800000ff7c7431 */ /* 0x000fe200000001ff */
[----:B------:R-:W-:Y:S01]  /*e990*/  I2FP.F32.U32 R3, R95 ;  /* 0x0000005f00037245 */ /* 0x000fe20000201000 */
[----:B-----5:R-:W-:Y:S01]  /*e9a0*/  FMUL.FTZ R60, R60, R92 ;  /* 0x0000005c3c3c7220 */ /* 0x020fe20000410000 */
[----:B------:R-:W-:Y:S01]  /*e9b0*/  ISETP.NE.AND P1, PT, R94, 0x1, PT ;  /* 0x000000015e00780c */ /* 0x000fe20003f25270 */
[----:B------:R-:W-:Y:S01]  /*e9c0*/  HADD2.F32 R6, -RZ, R119.H1_H1 ;  /* 0x30000077ff067230 */ /* 0x000fe20000004100 */
[----:B------:R-:W-:Y:S01]  /*e9d0*/  BSSY.RECONVERGENT B2, `(.L_x_46250) ;  /* 0x000004c000027945 */ /* 0x000fe20003800200 */
[----:B------:R-:W-:Y:S01]  /*e9e0*/  MOV R95, R4 ;  /* 0x00000004005f7202 */ /* 0x000fe20000000f00 */
[----:B------:R-:W-:-:S05]  /*e9f0*/  FFMA.FTZ R3, R3, R124, 1.1641532182693481445e-10 ;  /* 0x2f00000003037423 */ /* 0x000fca000001007c */
[----:B0-----:R-:W-:Y:S02]  /*ea00*/  FSETP.GTU.FTZ.AND P0, PT, R3, R113, PT ;  /* 0x000000710300720b */ /* 0x001fe40003f1c000 */
[----:B------:R-:W0:Y:S02]  /*ea10*/  LDC R3, c[0x0][0x408] ;  /* 0x00010200ff037b82 */ /* 0x000e240000000800 */
[----:B0-----:R-:W-:-:S05]  /*ea20*/  FMUL.FTZ R60, R60, R3 ;  /* 0x000000033c3c7220 */ /* 0x001fca0000410000 */
        /* <DEDUP_REMOVED lines=13> */
.L_x_46252:
        /* <DEDUP_REMOVED lines=13> */
.L_x_46254:
[----:B------:R-:W-:Y:S05]  /*ebd0*/  BSYNC.RECONVERGENT B3 ;  /* 0x0000000000037941 */ /* 0x000fea0003800200 */
.L_x_46253:
        /* <DEDUP_REMOVED lines=39> */
[----:B------:R-:W-:-:S03]  /*ee50*/  IMAD.WIDE.U32 R6, R4, -0x326172a9, RZ ;  /* 0xcd9e8d5704067825 */ /* 0x000fc600078e00ff */
[----:B------:R-:W-:Y:S01]  /*ee60*/  MOV R4, R6 ;  /* 0x0000000600047202 */ /* 0x000fe20000000f00 */
[----:B------:R-:W-:Y:S01]  /*ee70*/  IMAD.MOV.U32 R6, RZ, RZ, RZ ;  /* 0x000000ffff067224 */ /* 0x000fe200078e00ff */
[----:B------:R-:W-:-:S07]  /*ee80*/  LOP3.LUT R7, R94, UR29, R7, 0x96, !PT ;  /* 0x0000001d5e077c12 */ /* 0x000fce000f8e9607 */
.L_x_46251:
[----:B------:R-:W-:Y:S05]  /*ee90*/  BSYNC.RECONVERGENT B2 ;  /* 0x0000000000027941 */ /* 0x000fea0003800200 */
.L_x_46250:
        /* <DEDUP_REMOVED lines=22> */
.L_x_46257:
        /* <DEDUP_REMOVED lines=13> */
.L_x_46259:
[----:B------:R-:W-:Y:S05]  /*f0d0*/  BSYNC.RECONVERGENT B3 ;  /* 0x0000000000037941 */ /* 0x000fea0003800200 */
.L_x_46258:
        /* <DEDUP_REMOVED lines=42> */
[----:B------:R-:W-:-:S07]  /*f380*/  HFMA2 R94, -RZ, RZ, 0, 0 ;  /* 0x00000000ff5e7431 */ /* 0x000fce00000001ff */
.L_x_46256:
[----:B------:R-:W-:Y:S05]  /*f390*/  BSYNC.RECONVERGENT B2 ;  /* 0x0000000000027941 */ /* 0x000fea0003800200 */
.L_x_46255:
        /* <DEDUP_REMOVED lines=22> */
.L_x_46262:
        /* <DEDUP_REMOVED lines=13> */
.L_x_46264:
[----:B------:R-:W-:Y:S05]  /*f5d0*/  BSYNC.RECONVERGENT B3 ;  /* 0x0000000000037941 */ /* 0x000fea0003800200 */
.L_x_46263:
        /* <DEDUP_REMOVED lines=43> */
.L_x_46261:
[----:B------:R-:W-:Y:S05]  /*f890*/  BSYNC.RECONVERGENT B2 ;  /* 0x0000000000027941 */ /* 0x000fea0003800200 */
.L_x_46260:
        /* <DEDUP_REMOVED lines=8> */
[----:B------:R-:W-:-:S10]  /*f920*/  FMUL.FTZ R63, R3, R63 ;  /* 0x0000003f033f7220 */ /* 0x000fd40000410000 */
.L_x_46244:
[----:B------:R-:W0:Y:S01]  /*f930*/  LDC.64 R94, c[0x0][0x3a8] ;  /* 0x0000ea00ff5e7b82 */ /* 0x000e220000000a00 */
[----:B------:R-:W-:Y:S01]  /*f940*/  SEL R3, RZ, 0x1000000, !P3 ;  /* 0x01000000ff037807 */ /* 0x000fe20005800000 */
[----:B0-----:R-:W-:-:S05]  /*f950*/  IMAD.WIDE.U32 R94, R93, 0x10, R94 ;  /* 0x000000105d5e7825 */ /* 0x001fca00078e005e */
[----:B------:R0:W-:Y:S02]  /*f960*/  STG.E.128 desc[UR8][R94.64], R60 ;  /* 0x0000003c5e007986 */ /* 0x0001e4000c101d08 */
[----:B0-----:R-:W-:Y:S02]  /*f970*/  SEL R94, RZ, 0x10000, !P2 ;  /* 0x00010000ff5e7807 */ /* 0x001fe40005000000 */
[----:B------:R-:W-:-:S04]  /*f980*/  SEL R95, RZ, 0x100, !P1 ;  /* 0x00000100ff5f7807 */ /* 0x000fc80004800000 */
[----:B------:R-:W-:Y:S02]  /*f990*/  IADD3 R3, PT, PT, R95, R3, R94 ;  /* 0x000000035f037210 */ /* 0x000fe40007ffe05e */
[----:B------:R-:W-:-:S04]  /*f9a0*/  SEL R94, RZ, 0x1, !P0 ;  /* 0x00000001ff5e7807 */ /* 0x000fc80004000000 */
[----:B------:R-:W-:Y:S02]  /*f9b0*/  IADD3 R3, PT, PT, R3, R94, RZ ;  /* 0x0000005e03037210 */ /* 0x000fe40007ffe0ff */
[----:B------:R-:W0:Y:S02]  /*f9c0*/  LDC.64 R94, c[0x0][0x3b0] ;  /* 0x0000ec00ff5e7b82 */ /* 0x000e240000000a00 */
[C---:B0-----:R-:W-:Y:S01]  /*f9d0*/  IMAD.WIDE.U32 R94, R93.reuse, 0x4, R94 ;  /* 0x000000045d5e7825 */ /* 0x041fe200078e005e */
[----:B------:R-:W-:-:S04]  /*f9e0*/  IADD3 R93, PT, PT, R93, 0x20, RZ ;  /* 0x000000205d5d7810 */ /* 0x000fc80007ffe0ff */
[----:B------:R0:W-:Y:S02]  /*f9f0*/  STG.E desc[UR8][R94.64], R3 ;  /* 0x000000035e007986 */ /* 0x0001e4000c101908 */
[----:B0-----:R-:W-:-:S07]  /*fa00*/  IMAD.MOV.U32 R3, RZ, RZ, R112 ;  /* 0x000000ffff037224 */ /* 0x001fce00078e0070 */
.L_x_46222:
[----:B------:R-:W-:Y:S05]  /*fa10*/  BSYNC.RECONVERGENT B1 ;  /* 0x0000000000017941 */ /* 0x000fea0003800200 */
.L_x_46221:
        /* <DEDUP_REMOVED lines=30> */
.L_x_46270:
        /* <DEDUP_REMOVED lines=13> */
.L_x_46272:
[----:B------:R-:W-:Y:S05]  /*fcd0*/  BSYNC.RECONVERGENT B3 ;  /* 0x0000000000037941 */ /* 0x000fea0003800200 */
.L_x_46271:
        /* <DEDUP_REMOVED lines=42> */
.L_x_46269:
[----:B------:R-:W-:Y:S05]  /*ff80*/  BSYNC.RECONVERGENT B2 ;  /* 0x0000000000027941 */ /* 0x000fea0003800200 */
.L_x_46268:
        /* <DEDUP_REMOVED lines=25> */
.L_x_46275:
        /* <DEDUP_REMOVED lines=13> */
.L_x_46277:
[----:B------:R-:W-:Y:S05]  /*101f0*/  BSYNC.RECONVERGENT B3 ;  /* 0x0000000000037941 */ /* 0x000fea0003800200 */
.L_x_46276:
        /* <DEDUP_REMOVED lines=43> */
.L_x_46274:
[----:B------:R-:W-:Y:S05]  /*104b0*/  BSYNC.RECONVERGENT B2 ;  /* 0x0000000000027941 */ /* 0x000fea0003800200 */
.L_x_46273:
        /* <DEDUP_REMOVED lines=22> */
.L_x_46280:
        /* <DEDUP_REMOVED lines=13> */
.L_x_46282:
[----:B------:R-:W-:Y:S05]  /*106f0*/  BSYNC.RECONVERGENT B3 ;  /* 0x0000000000037941 */ /* 0x000fea0003800200 */
.L_x_46281:
        /* <DEDUP_REMOVED lines=43> */
.L_x_46279:
[----:B------:R-:W-:Y:S05]  /*109b0*/  BSYNC.RECONVERGENT B2 ;  /* 0x0000000000027941 */ /* 0x000fea0003800200 */
.L_x_46278:
        /* <DEDUP_REMOVED lines=22> */
.L_x_46285:
        /* <DEDUP_REMOVED lines=13> */
.L_x_46287:
[----:B------:R-:W-:Y:S05]  /*10bf0*/  BSYNC.RECONVERGENT B3 ;  /* 0x0000000000037941 */ /* 0x000fea0003800200 */
.L_x_46286:
        /* <DEDUP_REMOVED lines=43> */
.L_x_46284:
[----:B------:R-:W-:Y:S05]  /*10eb0*/  BSYNC.RECONVERGENT B2 ;  /* 0x0000000000027941 */ /* 0x000fea0003800200 */
.L_x_46283:
        /* <DEDUP_REMOVED lines=10> */
.L_x_46267:
        /* <DEDUP_REMOVED lines=16> */
.L_x_46291:
        /* <DEDUP_REMOVED lines=13> */
.L_x_46293:
[----:B------:R-:W-:Y:S05]  /*11130*/  BSYNC.RECONVERGENT B3 ;  /* 0x0000000000037941 */ /* 0x000fea0003800200 */
.L_x_46292:
        /* <DEDUP_REMOVED lines=42> */
.L_x_46290:
[----:B------:R-:W-:Y:S05]  /*113e0*/  BSYNC.RECONVERGENT B2 ;  /* 0x0000000000027941 */ /* 0x000fea0003800200 */
.L_x_46289:
        /* <DEDUP_REMOVED lines=25> */
.L_x_46296:
        /* <DEDUP_REMOVED lines=13> */
.L_x_46298:
[----:B------:R-:W-:Y:S05]  /*11650*/  BSYNC.RECONVERGENT B3 ;  /* 0x0000000000037941 */ /* 0x000fea0003800200 */
.L_x_46297:
        /* <DEDUP_REMOVED lines=43> */
.L_x_46295:
[----:B------:R-:W-:Y:S05]  /*11910*/  BSYNC.RECONVERGENT B2 ;  /* 0x0000000000027941 */ /* 0x000fea0003800200 */
.L_x_46294:
        /* <DEDUP_REMOVED lines=22> */
.L_x_46301:
        /* <DEDUP_REMOVED lines=13> */
.L_x_46303:
[----:B------:R-:W-:Y:S05]  /*11b50*/  BSYNC.RECONVERGENT B3 ;  /* 0x0000000000037941 */ /* 0x000fea0003800200 */
.L_x_46302:
        /* <DEDUP_REMOVED lines=43> */
.L_x_46300:
[----:B------:R-:W-:Y:S05]  /*11e10*/  BSYNC.RECONVERGENT B2 ;  /* 0x0000000000027941 */ /* 0x000fea0003800200 */
.L_x_46299:
        /* <DEDUP_REMOVED lines=22> */
.L_x_46306:
        /* <DEDUP_REMOVED lines=13> */
.L_x_46308:
[----:B------:R-:W-:Y:S05]  /*12050*/  BSYNC.RECONVERGENT B3 ;  /* 0x0000000000037941 */ /* 0x000fea0003800200 */
.L_x_46307:
        /* <DEDUP_REMOVED lines=43> */
.L_x_46305:
[----:B------:R-:W-:Y:S05]  /*12310*/  BSYNC.RECONVERGENT B2 ;  /* 0x0000000000027941 */ /* 0x000fea0003800200 */
.L_x_46304:
        /* <DEDUP_REMOVED lines=9> */
.L_x_46288:
        /* <DEDUP_REMOVED lines=14> */
.L_x_46266:
[----:B------:R-:W-:Y:S05]  /*12490*/  BSYNC.RECONVERGENT B1 ;  /* 0x0000000000017941 */ /* 0x000fea0003800200 */
.L_x_46265:
        /* <DEDUP_REMOVED lines=30> */
.L_x_46314:
        /* <DEDUP_REMOVED lines=13> */
.L_x_46316:
[----:B------:R-:W-:Y:S05]  /*12750*/  BSYNC.RECONVERGENT B3 ;  /* 0x0000000000037941 */ /* 0x000fea0003800200 */
.L_x_46315:
        /* <DEDUP_REMOVED lines=42> */
.L_x_46313:
[----:B------:R-:W-:Y:S05]  /*12a00*/  BSYNC.RECONVERGENT B2 ;  /* 0x0000000000027941 */ /* 0x000fea0003800200 */
.L_x_46312:
        /* <DEDUP_REMOVED lines=25> */
.L_x_46319:
        /* <DEDUP_REMOVED lines=13> */
.L_x_46321:
[----:B------:R-:W-:Y:S05]  /*12c70*/  BSYNC.RECONVERGENT B3 ;  /* 0x0000000000037941 */ /* 0x000fea0003800200 */
.L_x_46320:
        /* <DEDUP_REMOVED lines=43> */
.L_x_46318:
[----:B------:R-:W-:Y:S05]  /*12f30*/  BSYNC.RECONVERGENT B2 ;  /* 0x0000000000027941 */ /* 0x000fea0003800200 */
.L_x_46317:
        /* <DEDUP_REMOVED lines=22> */
.L_x_46324:
        /* <DEDUP_REMOVED lines=13> */
.L_x_46326:
[----:B------:R-:W-:Y:S05]  /*13170*/  BSYNC.RECONVERGENT B3 ;  /* 0x0000000000037941 */ /* 0x000fea0003800200 */
.L_x_46325:
        /* <DEDUP_REMOVED lines=43> */
.L_x_46323:
[----:B------:R-:W-:Y:S05]  /*13430*/  BSYNC.RECONVERGENT B2 ;  /* 0x0000000000027941 */ /* 0x000fea0003800200 */
.L_x_46322:
        /* <DEDUP_REMOVED lines=22> */
.L_x_46329:
        /* <DEDUP_REMOVED lines=13> */
.L_x_46331:
[----:B------:R-:W-:Y:S05]  /*13670*/  BSYNC.RECONVERGENT B3 ;  /* 0x0000000000037941 */ /* 0x000fea0003800200 */
.L_x_46330:
        /* <DEDUP_REMOVED lines=43> */
.L_x_46328:
[----:B------:R-:W-:Y:S05]  /*13930*/  BSYNC.RECONVERGENT B2 ;  /* 0x0000000000027941 */ /* 0x000fea0003800200 */
.L_x_46327:
        /* <DEDUP_REMOVED lines=10> */
.L_x_46311:
        /* <DEDUP_REMOVED lines=16> */
.L_x_46335:
        /* <DEDUP_REMOVED lines=13> */
.L_x_46337:
[----:B------:R-:W-:Y:S05]  /*13bb0*/  BSYNC.RECONVERGENT B3 ;  /* 0x0000000000037941 */ /* 0x000fea0003800200 */
.L_x_46336:
        /* <DEDUP_REMOVED lines=42> */
.L_x_46334:
[----:B------:R-:W-:Y:S05]  /*13e60*/  BSYNC.RECONVERGENT B2 ;  /* 0x0000000000027941 */ /* 0x000fea0003800200 */
.L_x_46333:
        /* <DEDUP_REMOVED lines=25> */
.L_x_46340:
        /* <DEDUP_REMOVED lines=13> */
.L_x_46342:
[----:B------:R-:W-:Y:S05]  /*140d0*/  BSYNC.RECONVERGENT B3 ;  /* 0x0000000000037941 */ /* 0x000fea0003800200 */
.L_x_46341:
        /* <DEDUP_REMOVED lines=43> */
.L_x_46339:
[----:B------:R-:W-:Y:S05]  /*14390*/  BSYNC.RECONVERGENT B2 ;  /* 0x0000000000027941 */ /* 0x000fea0003800200 */
.L_x_46338:
        /* <DEDUP_REMOVED lines=22> */
.L_x_46345:
        /* <DEDUP_REMOVED lines=13> */
.L_x_46347:
[----:B------:R-:W-:Y:S05]  /*145d0*/  BSYNC.RECONVERGENT B3 ;  /* 0x0000000000037941 */ /* 0x000fea0003800200 */
.L_x_46346:
        /* <DEDUP_REMOVED lines=43> */
.L_x_46344:
[----:B------:R-:W-:Y:S05]  /*14890*/  BSYNC.RECONVERGENT B2 ;  /* 0x0000000000027941 */ /* 0x000fea0003800200 */
.L_x_46343:
        /* <DEDUP_REMOVED lines=22> */
.L_x_46350:
        /* <DEDUP_REMOVED lines=13> */
.L_x_46352:
[----:B------:R-:W-:Y:S05]  /*14ad0*/  BSYNC.RECONVERGENT B3 ;  /* 0x0000000000037941 */ /* 0x000fea0003800200 */
.L_x_46351:
        /* <DEDUP_REMOVED lines=43> */
.L_x_46349:
[----:B------:R-:W-:Y:S05]  /*14d90*/  BSYNC.RECONVERGENT B2 ;  /* 0x0000000000027941 */ /* 0x000fea0003800200 */
.L_x_46348:
        /* <DEDUP_REMOVED lines=9> */
.L_x_46332:
        /* <DEDUP_REMOVED lines=14> */
.L_x_46310:
[----:B------:R-:W-:Y:S05]  /*14f10*/  BSYNC.RECONVERGENT B1 ;  /* 0x0000000000017941 */ /* 0x000fea0003800200 */
.L_x_46309:
        /* <DEDUP_REMOVED lines=30> */
.L_x_46358:
        /* <DEDUP_REMOVED lines=13> */
.L_x_46360:
[----:B------:R-:W-:Y:S05]  /*151d0*/  BSYNC.RECONVERGENT B3 ;  /* 0x0000000000037941 */ /* 0x000fea0003800200 */
.L_x_46359:
        /* <DEDUP_REMOVED lines=42> */
.L_x_46357:
[----:B------:R-:W-:Y:S05]  /*15480*/  BSYNC.RECONVERGENT B2 ;  /* 0x0000000000027941 */ /* 0x000fea0003800200 */
.L_x_46356:
[----:B------:R-:W0:Y:S01]  /*15490*/  LDC R113, c[0x0][0x404] ;  /* 0x00010100ff717b82 */ /* 0x000e220000000800 */
[----:B------:R-:W-:Y:S01]  /*154a0*/  HFMA2 R124, -RZ, RZ, 0.1171875, 0 ;  /* 0x2f800000ff7c7431 */ /* 0x000fe200000001ff */
[----:B------:R-:W-:Y:S01]  /*154b0*/  I2FP.F32.U32 R3, R95 ;  /* 0x0000005f00037245 */ /* 0x000fe20000201000 */
[----:B-----5:R-:W-:Y:S01]  /*154c0*/  FMUL.FTZ R72, R72, R92 ;  /* 0x0000005c48487220 */ /* 0x020fe20000410000 */
[----:B------:R-:W-:Y:S01]  /*154d0*/  ISETP.NE.AND P1, PT, R94, 0x1, PT ;  /* 0x000000015e00780c */ /* 0x000fe20003f25270 */
[----:B------:R-:W-:Y:S01]  /*154e0*/  HADD2.F32 R6, -RZ, R103.H0_H0 ;  /* 0x20000067ff067230 */ /* 0x000fe20000004100 */
        /* <DEDUP_REMOVED lines=19> */
.L_x_46363:
        /* <DEDUP_REMOVED lines=13> */
.L_x_46365:
[----:B------:R-:W-:Y:S05]  /*156f0*/  BSYNC.RECONVERGENT B3 ;  /* 0x0000000000037941 */ /* 0x000fea0003800200 */
.L_x_46364:
        /* <DEDUP_REMOVED lines=43> */
.L_x_46362:
[----:B------:R-:W-:Y:S05]  /*159b0*/  BSYNC.RECONVERGENT B2 ;  /* 0x0000000000027941 */ /* 0x000fea0003800200 */
.L_x_46361:
        /* <DEDUP_REMOVED lines=22> */
.L_x_46368:
        /* <DEDUP_REMOVED lines=13> */
.L_x_46370:
[----:B------:R-:W-:Y:S05]  /*15bf0*/  BSYNC.RECONVERGENT B3 ;  /* 0x0000000000037941 */ /* 0x000fea0003800200 */
.L_x_46369:
        /* <DEDUP_REMOVED lines=43> */
.L_x_46367:
[----:B------:R-:W-:Y:S05]  /*15eb0*/  BSYNC.RECONVERGENT B2 ;  /* 0x0000000000027941 */ /* 0x000fea0003800200 */
.L_x_46366:
        /* <DEDUP_REMOVED lines=22> */
.L_x_46373:
        /* <DEDUP_REMOVED lines=13> */
.L_x_46375:
[----:B------:R-:W-:Y:S05]  /*160f0*/  BSYNC.RECONVERGENT B3 ;  /* 0x0000000000037941 */ /* 0x000fea0003800200 */
.L_x_46374:
        /* <DEDUP_REMOVED lines=43> */
.L_x_46372:
[----:B------:R-:W-:Y:S05]  /*163b0*/  BSYNC.RECONVERGENT B2 ;  /* 0x0000000000027941 */ /* 0x000fea0003800200 */
.L_x_46371:
        /* <DEDUP_REMOVED lines=10> */
.L_x_46355:
        /* <DEDUP_REMOVED lines=16> */
.L_x_46379:
        /* <DEDUP_REMOVED lines=13> */
.L_x_46381:
[----:B------:R-:W-:Y:S05]  /*16630*/  BSYNC.RECONVERGENT B3 ;  /* 0x0000000000037941 */ /* 0x000fea0003800200 */
.L_x_46380:
        /* <DEDUP_REMOVED lines=42> */
.L_x_46378:
[----:B------:R-:W-:Y:S05]  /*168e0*/  BSYNC.RECONVERGENT B2 ;  /* 0x0000000000027941 */ /* 0x000fea0003800200 */
.L_x_46377:
[----:B------:R-:W0:Y:S01]  /*168f0*/  LDC R113, c[0x0][0x404] ;  /* 0x00010100ff717b82 */ /* 0x000e220000000800 */
[----:B------:R-:W-:Y:S01]  /*16900*/  I2FP.F32.U32 R3, R95 ;  /* 0x0000005f00037245 */ /* 0x000fe20000201000 */
[----:B------:R-:W-:Y:S02]  /*16910*/  IMAD.MOV.U32 R124, RZ, RZ, 0x2f800000 ;  /* 0x2f800000ff7c7424 */ /* 0x000fe400078e00ff */
[----:B-----5:R-:W-:Y:S01]  /*16920*/  FMUL.FTZ R72, R72, R92 ;  /* 0x0000005c48487220 */ /* 0x020fe20000410000 */
[----:B------:R-:W-:Y:S01]  /*16930*/  ISETP.NE.AND P1, PT, R94, 0x1, PT ;  /* 0x000000015e00780c */ /* 0x000fe20003f25270 */
[----:B------:R-:W-:Y:S02]  /*16940*/  HADD2.F32 R6, -RZ, R103.H0_H0 ;  /* 0x20000067ff067230 */ /* 0x000fe40000004100 */
        /* <DEDUP_REMOVED lines=19> */
.L_x_46384:
        /* <DEDUP_REMOVED lines=13> */
.L_x_46386:
[----:B------:R-:W-:Y:S05]  /*16b50*/  BSYNC.RECONVERGENT B3 ;  /* 0x0000000000037941 */ /* 0x000fea0003800200 */
.L_x_46385:
        /* <DEDUP_REMOVED lines=43> */
.L_x_46383:
[----:B------:R-:W-:Y:S05]  /*16e10*/  BSYNC.RECONVERGENT B2 ;  /* 0x0000000000027941 */ /* 0x000fea0003800200 */
.L_x_46382:
        /* <DEDUP_REMOVED lines=22> */
.L_x_46389:
        /* <DEDUP_REMOVED lines=13> */
.L_x_46391:
[----:B------:R-:W-:Y:S05]  /*17050*/  BSYNC.RECONVERGENT B3 ;  /* 0x0000000000037941 */ /* 0x000fea0003800200 */
.L_x_46390:
        /* <DEDUP_REMOVED lines=43> */
.L_x_46388:
[----:B------:R-:W-:Y:S05]  /*17310*/  BSYNC.RECONVERGENT B2 ;  /* 0x0000000000027941 */ /* 0x000fea0003800200 */
.L_x_46387:
        /* <DEDUP_REMOVED lines=22> */
.L_x_46394:
        /* <DEDUP_REMOVED lines=13> */
.L_x_46396:
[----:B------:R-:W-:Y:S05]  /*17550*/  BSYNC.RECONVERGENT B3 ;  /* 0x0000000000037941 */ /* 0x000fea0003800200 */
.L_x_46395:
        /* <DEDUP_REMOVED lines=43> */
.L_x_46393:
[----:B------:R-:W-:Y:S05]  /*17810*/  BSYNC.RECONVERGENT B2 ;  /* 0x0000000000027941 */ /* 0x000fea0003800200 */
.L_x_46392:
        /* <DEDUP_REMOVED lines=9> */
.L_x_46376:
        /* <DEDUP_REMOVED lines=14> */
.L_x_46354:
[----:B------:R-:W-:Y:S05]  /*17990*/  BSYNC.RECONVERGENT B1 ;  /* 0x0000000000017941 */ /* 0x000fea0003800200 */
.L_x_46353:
        /* <DEDUP_REMOVED lines=30> */
.L_x_46402:
        /* <DEDUP_REMOVED lines=13> */
.L_x_46404:
[----:B------:R-:W-:Y:S05]  /*17c50*/  BSYNC.RECONVERGENT B3 ;  /* 0x0000000000037941 */ /* 0x000fea0003800200 */
.L_x_46403:
        /* <DEDUP_REMOVED lines=42> */
.L_x_46401:
[----:B------:R-:W-:Y:S05]  /*17f00*/  BSYNC.RECONVERGENT B2 ;  /* 0x0000000000027941 */ /* 0x000fea0003800200 */
.L_x_46400:
        /* <DEDUP_REMOVED lines=25> */
.L_x_46407:
        /* <DEDUP_REMOVED lines=13> */
.L_x_46409:
[----:B------:R-:W-:Y:S05]  /*18170*/  BSYNC.RECONVERGENT B3 ;  /* 0x0000000000037941 */ /* 0x000fea0003800200 */
.L_x_46408:
        /* <DEDUP_REMOVED lines=43> */
.L_x_46406:
[----:B------:R-:W-:Y:S05]  /*18430*/  BSYNC.RECONVERGENT B2 ;  /* 0x0000000000027941 */ /* 0x000fea0003800200 */
.L_x_46405:
        /* <DEDUP_REMOVED lines=22> */
.L_x_46412:
        /* <DEDUP_REMOVED lines=13> */
.L_x_46414:
[----:B------:R-:W-:Y:S05]  /*18670*/  BSYNC.RECONVERGENT B3 ;  /* 0x0000000000037941 */ /* 0x000fea0003800200 */
.L_x_46413:
        /* <DEDUP_REMOVED lines=43> */
.L_x_46411:
[----:B------:R-:W-:Y:S05]  /*18930*/  BSYNC.RECONVERGENT B2 ;  /* 0x0000000000027941 */ /* 0x000fea0003800200 */
.L_x_46410:
        /* <DEDUP_REMOVED lines=22> */
.L_x_46417:
        /* <DEDUP_REMOVED lines=13> */
.L_x_46419:
[----:B------:R-:W-:Y:S05]  /*18b70*/  BSYNC.RECONVERGENT B3 ;  /* 0x0000000000037941 */ /* 0x000fea0003800200 */
.L_x_46418:
        /* <DEDUP_REMOVED lines=43> */
.L_x_46416:
[----:B------:R-:W-:Y:S05]  /*18e30*/  BSYNC.RECONVERGENT B2 ;  /* 0x0000000000027941 */ /* 0x000fea0003800200 */
.L_x_46415:
        /* <DEDUP_REMOVED lines=10> */
.L_x_46399:
        /* <DEDUP_REMOVED lines=16> */
.L_x_46423:
        /* <DEDUP_REMOVED lines=13> */
.L_x_46425:
[----:B------:R-:W-:Y:S05]  /*190b0*/  BSYNC.RECONVERGENT B3 ;  /* 0x0000000000037941 */ /* 0x000fea0003800200 */
.L_x_46424:
        /* <DEDUP_REMOVED lines=42> */
.L_x_46422:
[----:B------:R-:W-:Y:S05]  /*19360*/  BSYNC.RECONVERGENT B2 ;  /* 0x0000000000027941 */ /* 0x000fea0003800200 */
.L_x_46421:
        /* <DEDUP_REMOVED lines=25> */
.L_x_46428:
        /* <DEDUP_REMOVED lines=13> */
.L_x_46430:
[----:B------:R-:W-:Y:S05]  /*195d0*/  BSYNC.RECONVERGENT B3 ;  /* 0x0000000000037941 */ /* 0x000fea0003800200 */
.L_x_46429:
        /* <DEDUP_REMOVED lines=43> */
.L_x_46427:
[----:B------:R-:W-:Y:S05]  /*19890*/  BSYNC.RECONVERGENT B2 ;  /* 0x0000000000027941 */ /* 0x000fea0003800200 */
.L_x_46426:
        /* <DEDUP_REMOVED lines=22> */
.L_x_46433:
        /* <DEDUP_REMOVED lines=13> */
.L_x_46435:
[----:B------:R-:W-:Y:S05]  /*19ad0*/  BSYNC.RECONVERGENT B3 ;  /* 0x0000000000037941 */ /* 0x000fea0003800200 */
.L_x_46434:
        /* <DEDUP_REMOVED lines=43> */
.L_x_46432:
[----:B------:R-:W-:Y:S05]  /*19d90*/  BSYNC.RECONVERGENT B2 ;  /* 0x0000000000027941 */ /* 0x000fea0003800200 */
.L_x_46431:
        /* <DEDUP_REMOVED lines=22> */
.L_x_46438:
        /* <DEDUP_REMOVED lines=13> */
.L_x_46440:
[----:B------:R-:W-:Y:S05]  /*19fd0*/  BSYNC.RECONVERGENT B3 ;  /* 0x0000000000037941 */ /* 0x000fea0003800200 */
.L_x_46439:
        /* <DEDUP_REMOVED lines=43> */
.L_x_46437:
[----:B------:R-:W-:Y:S05]  /*1a290*/  BSYNC.RECONVERGENT B2 ;  /* 0x0000000000027941 */ /* 0x000fea0003800200 */
.L_x_46436:
        /* <DEDUP_REMOVED lines=9> */
.L_x_46420:
        /* <DEDUP_REMOVED lines=14> */
.L_x_46398:
[----:B------:R-:W-:Y:S05]  /*1a410*/  BSYNC.RECONVERGENT B1 ;  /* 0x0000000000017941 */ /* 0x000fea0003800200 */
.L_x_46397:
        /* <DEDUP_REMOVED lines=30> */
.L_x_46446:
        /* <DEDUP_REMOVED lines=13> */
.L_x_46448:
[----:B------:R-:W-:Y:S05]  /*1a6d0*/  BSYNC.RECONVERGENT B3 ;  /* 0x0000000000037941 */ /* 0x000fea0003800200 */
.L_x_46447:
        /* <DEDUP_REMOVED lines=42> */
.L_x_46445:
[----:B------:R-:W-:Y:S05]  /*1a980*/  BSYNC.RECONVERGENT B2 ;  /* 0x0000000000027941 */ /* 0x000fea0003800200 */
.L_x_46444:
        /* <DEDUP_REMOVED lines=25> */
.L_x_46451:
        /* <DEDUP_REMOVED lines=13> */
.L_x_46453:
[----:B------:R-:W-:Y:S05]  /*1abf0*/  BSYNC.RECONVERGENT B3 ;  /* 0x0000000000037941 */ /* 0x000fea0003800200 */
.L_x_46452:
        /* <DEDUP_REMOVED lines=43> */
.L_x_46450:
[----:B------:R-:W-:Y:S05]  /*1aeb0*/  BSYNC.RECONVERGENT B2 ;  /* 0x0000000000027941 */ /* 0x000fea0003800200 */
.L_x_46449:
        /* <DEDUP_REMOVED lines=22> */
.L_x_46456:
        /* <DEDUP_REMOVED lines=13> */
.L_x_46458:
[----:B------:R-:W-:Y:S05]  /*1b0f0*/  BSYNC.RECONVERGENT B3 ;  /* 0x0000000000037941 */ /* 0x000fea0003800200 */
.L_x_46457:
        /* <DEDUP_REMOVED lines=43> */
.L_x_46455:
[----:B------:R-:W-:Y:S05]  /*1b3b0*/  BSYNC.RECONVERGENT B2 ;  /* 0x0000000000027941 */ /* 0x000fea0003800200 */
.L_x_46454:
        /* <DEDUP_REMOVED lines=22> */
.L_x_46461:
        /* <DEDUP_REMOVED lines=13> */
.L_x_46463:
[----:B------:R-:W-:Y:S05]  /*1b5f0*/  BSYNC.RECONVERGENT B3 ;  /* 0x0000000000037941 */ /* 0x000fea0003800200 */
.L_x_46462:
        /* <DEDUP_REMOVED lines=43> */
.L_x_46460:
[----:B------:R-:W-:Y:S05]  /*1b8b0*/  BSYNC.RECONVERGENT B2 ;  /* 0x0000000000027941 */ /* 0x000fea0003800200 */
.L_x_46459:
[----:B------:R-:W-:Y:S01]  /*1b8c0*/  I2FP.F32.U32 R94, R95 ;  /* 0x0000005f005e7245 */ /* 0x000fe20000201000 */
[----:B------:R-:W-:Y:S02]  /*1b8d0*/  HFMA2 R95, -RZ, RZ, 0.1171875, 0 ;  /* 0x2f800000ff5f7431 */ /* 0x000fe400000001ff */
[----:B------:R-:W-:-:S04]  /*1b8e0*/  FMUL.FTZ R83, R83, R92 ;  /* 0x0000005c53537220 */ /* 0x000fc80000410000 */
[----:B------:R-:W-:Y:S01]  /*1b8f0*/  FMUL.FTZ R83, R83, R3 ;  /* 0x0000000353537220 */ /* 0x000fe20000410000 */
[----:B------:R-:W-:Y:S02]  /*1b900*/  HADD2.F32 R3, -RZ, R108.H1_H1 ;  /* 0x3000006cff037230 */ /* 0x000fe40000004100 */
[----:B------:R-:W-:-:S05]  /*1b910*/  FFMA.FTZ R94, R94, R95, 1.1641532182693481445e-10 ;  /* 0x2f0000005e5e7423 */ /* 0x000fca000001005f */
[----:B------:R-:W-:-:S04]  /*1b920*/  FSETP.GTU.FTZ.AND P3, PT, R94, R113, PT ;  /* 0x000000715e00720b */ /* 0x000fc80003f7c000 */
[----:B------:R-:W-:Y:S02]  /*1b930*/  FSEL R83, R83, RZ, !P3 ;  /* 0x000000ff53537208 */ /* 0x000fe40005800000 */
[----:B------:R-:W-:-:S03]  /*1b940*/  PLOP3.LUT P3, PT, P3, PT, PT, 0x8, 0x80 ;  /* 0x000000000080781c */ /* 0x000fc60001f6e170 */
[----:B------:R-:W-:Y:S01]  /*1b950*/  FFMA.FTZ R83, R83, R3, R43 ;  /* 0x0000000353537223 */ /* 0x000fe2000001002b */
[----:B------:R-:W-:Y:S09]  /*1b960*/  BRA `(.L_x_46464) ;  /* 0x0000001400187947 */ /* 0x000ff20003800000 */
.L_x_46443:
        /* <DEDUP_REMOVED lines=16> */
.L_x_46467:
        /* <DEDUP_REMOVED lines=13> */
.L_x_46469:
[----:B------:R-:W-:Y:S05]  /*1bb40*/  BSYNC.RECONVERGENT B3 ;  /* 0x0000000000037941 */ /* 0x000fea0003800200 */
.L_x_46468:
        /* <DEDUP_REMOVED lines=42> */
.L_x_46466:
[----:B------:R-:W-:Y:S05]  /*1bdf0*/  BSYNC.RECONVERGENT B2 ;  /* 0x0000000000027941 */ /* 0x000fea0003800200 */
.L_x_46465:
        /* <DEDUP_REMOVED lines=25> */
.L_x_46472:
        /* <DEDUP_REMOVED lines=13> */
.L_x_46474:
[----:B------:R-:W-:Y:S05]  /*1c060*/  BSYNC.RECONVERGENT B3 ;  /* 0x0000000000037941 */ /* 0x000fea0003800200 */
.L_x_46473:
        /* <DEDUP_REMOVED lines=43> */
.L_x_46471:
[----:B------:R-:W-:Y:S05]  /*1c320*/  BSYNC.RECONVERGENT B2 ;  /* 0x0000000000027941 */ /* 0x000fea0003800200 */
.L_x_46470:
        /* <DEDUP_REMOVED lines=22> */
.L_x_46477:
        /* <DEDUP_REMOVED lines=13> */
.L_x_46479:
[----:B------:R-:W-:Y:S05]  /*1c560*/  BSYNC.RECONVERGENT B3 ;  /* 0x0000000000037941 */ /* 0x000fea0003800200 */
.L_x_46478:
        /* <DEDUP_REMOVED lines=43> */
.L_x_46476:
[----:B------:R-:W-:Y:S05]  /*1c820*/  BSYNC.RECONVERGENT B2 ;  /* 0x0000000000027941 */ /* 0x000fea0003800200 */
.L_x_46475:
        /* <DEDUP_REMOVED lines=22> */
.L_x_46482:
        /* <DEDUP_REMOVED lines=13> */
.L_x_46484:
[----:B------:R-:W-:Y:S05]  /*1ca60*/  BSYNC.RECONVERGENT B3 ;  /* 0x0000000000037941 */ /* 0x000fea0003800200 */
.L_x_46483:
        /* <DEDUP_REMOVED lines=43> */
.L_x_46481:
[----:B------:R-:W-:Y:S05]  /*1cd20*/  BSYNC.RECONVERGENT B2 ;  /* 0x0000000000027941 */ /* 0x000fea0003800200 */
.L_x_46480:
        /* <DEDUP_REMOVED lines=9> */
[----:B------:R-:W-:-:S10]  /*1cdc0*/  FMUL.FTZ R83, R3, R83 ;  /* 0x0000005303537220 */ /* 0x000fd40000410000 */
.L_x_46464:
        /* <DEDUP_REMOVED lines=14> */
.L_x_46442:
[----:B------:R-:W-:Y:S05]  /*1ceb0*/  BSYNC.RECONVERGENT B1 ;  /* 0x0000000000017941 */ /* 0x000fea0003800200 */
.L_x_46441:
        /* <DEDUP_REMOVED lines=30> */
.L_x_46490:
        /* <DEDUP_REMOVED lines=13> */
.L_x_46492:
[----:B------:R-:W-:Y:S05]  /*1d170*/  BSYNC.RECONVERGENT B3 ;  /* 0x0000000000037941 */ /* 0x000fea0003800200 */
.L_x_46491:
        /* <DEDUP_REMOVED lines=42> */
.L_x_46489:
[----:B------:R-:W-:Y:S05]  /*1d420*/  BSYNC.RECONVERGENT B2 ;  /* 0x0000000000027941 */ /* 0x000fea0003800200 */
.L_x_46488:
        /* <DEDUP_REMOVED lines=25> */
.L_x_46495:
        /* <DEDUP_REMOVED lines=13> */
.L_x_46497:
[----:B------:R-:W-:Y:S05]  /*1d690*/  BSYNC.RECONVERGENT B3 ;  /* 0x0000000000037941 */ /* 0x000fea0003800200 */
.L_x_46496:
        /* <DEDUP_REMOVED lines=43> */
.L_x_46494:
[----:B------:R-:W-:Y:S05]  /*1d950*/  BSYNC.RECONVERGENT B2 ;  /* 0x0000000000027941 */ /* 0x000fea0003800200 */
.L_x_46493:
        /* <DEDUP_REMOVED lines=22> */
.L_x_46500:
        /* <DEDUP_REMOVED lines=13> */
.L_x_46502:
[----:B------:R-:W-:Y:S05]  /*1db90*/  BSYNC.RECONVERGENT B3 ;  /* 0x0000000000037941 */ /* 0x000fea0003800200 */
.L_x_46501:
        /* <DEDUP_REMOVED lines=43> */
.L_x_46499:
[----:B------:R-:W-:Y:S05]  /*1de50*/  BSYNC.RECONVERGENT B2 ;  /* 0x0000000000027941 */ /* 0x000fea0003800200 */
.L_x_46498:
        /* <DEDUP_REMOVED lines=22> */
.L_x_46505:
        /* <DEDUP_REMOVED lines=13> */
.L_x_46507:
[----:B------:R-:W-:Y:S05]  /*1e090*/  BSYNC.RECONVERGENT B3 ;  /* 0x0000000000037941 */ /* 0x000fea0003800200 */
.L_x_46506:
        /* <DEDUP_REMOVED lines=43> */
.L_x_46504:
[----:B------:R-:W-:Y:S05]  /*1e350*/  BSYNC.RECONVERGENT B2 ;  /* 0x0000000000027941 */ /* 0x000fea0003800200 */
.L_x_46503:
        /* <DEDUP_REMOVED lines=10> */
.L_x_46487:
        /* <DEDUP_REMOVED lines=16> */
.L_x_46511:
        /* <DEDUP_REMOVED lines=13> */
.L_x_46513:
[----:B------:R-:W-:Y:S05]  /*1e5d0*/  BSYNC.RECONVERGENT B3 ;  /* 0x0000000000037941 */ /* 0x000fea0003800200 */
.L_x_46512:
        /* <DEDUP_REMOVED lines=42> */
.L_x_46510:
[----:B------:R-:W-:Y:S05]  /*1e880*/  BSYNC.RECONVERGENT B2 ;  /* 0x0000000000027941 */ /* 0x000fea0003800200 */
.L_x_46509:
        /* <DEDUP_REMOVED lines=25> */
.L_x_46516:
        /* <DEDUP_REMOVED lines=13> */
.L_x_46518:
[----:B------:R-:W-:Y:S05]  /*1eaf0*/  BSYNC.RECONVERGENT B3 ;  /* 0x0000000000037941 */ /* 0x000fea0003800200 */
.L_x_46517:
        /* <DEDUP_REMOVED lines=43> */
.L_x_46515:
[----:B------:R-:W-:Y:S05]  /*1edb0*/  BSYNC.RECONVERGENT B2 ;  /* 0x0000000000027941 */ /* 0x000fea0003800200 */
.L_x_46514:
        /* <DEDUP_REMOVED lines=22> */
.L_x_46521:
        /* <DEDUP_REMOVED lines=13> */
.L_x_46523:
[----:B------:R-:W-:Y:S05]  /*1eff0*/  BSYNC.RECONVERGENT B3 ;  /* 0x0000000000037941 */ /* 0x000fea0003800200 */
.L_x_46522:
        /* <DEDUP_REMOVED lines=43> */
.L_x_46520:
[----:B------:R-:W-:Y:S05]  /*1f2b0*/  BSYNC.RECONVERGENT B2 ;  /* 0x0000000000027941 */ /* 0x000fea0003800200 */
.L_x_46519:
        /* <DEDUP_REMOVED lines=22> */
.L_x_46526:
        /* <DEDUP_REMOVED lines=13> */
.L_x_46528:
[----:B------:R-:W-:Y:S05]  /*1f4f0*/  BSYNC.RECONVERGENT B3 ;  /* 0x0000000000037941 */ /* 0x000fea0003800200 */
.L_x_46527:
        /* <DEDUP_REMOVED lines=43> */
.L_x_46525:
[----:B------:R-:W-:Y:S05]  /*1f7b0*/  BSYNC.RECONVERGENT B2 ;  /* 0x0000000000027941 */ /* 0x000fea0003800200 */
.L_x_46524:
        /* <DEDUP_REMOVED lines=9> */
.L_x_46508:
        /* <DEDUP_REMOVED lines=14> */
.L_x_46486:
[----:B------:R-:W-:Y:S05]  /*1f930*/  BSYNC.RECONVERGENT B1 ;  /* 0x0000000000017941 */ /* 0x000fea0003800200 */
.L_x_46485:
        /* <DEDUP_REMOVED lines=30> */
.L_x_46534:
        /* <DEDUP_REMOVED lines=13> */
.L_x_46536:
[----:B------:R-:W-:Y:S05]  /*1fbf0*/  BSYNC.RECONVERGENT B3 ;  /* 0x0000000000037941 */ /* 0x000fea0003800200 */
.L_x_46535:
        /* <DEDUP_REMOVED lines=42> */
.L_x_46533:
[----:B------:R-:W-:Y:S05]  /*1fea0*/  BSYNC.RECONVERGENT B2 ;  /* 0x0000000000027941 */ /* 0x000fea0003800200 */
.L_x_46532:
        /* <DEDUP_REMOVED lines=25> */
.L_x_46539:
        /* <DEDUP_REMOVED lines=13> */
.L_x_46541:
[----:B------:R-:W-:Y:S05]  /*20110*/  BSYNC.RECONVERGENT B3 ;  /* 0x0000000000037941 */ /* 0x000fea0003800200 */
.L_x_46540:
        /* <DEDUP_REMOVED lines=43> */
.L_x_46538:
[----:B------:R-:W-:Y:S05]  /*203d0*/  BSYNC.RECONVERGENT B2 ;  /* 0x0000000000027941 */ /* 0x000fea0003800200 */
.L_x_46537:
        /* <DEDUP_REMOVED lines=22> */
.L_x_46544:
        /* <DEDUP_REMOVED lines=13> */
.L_x_46546:
[----:B------:R-:W-:Y:S05]  /*20610*/  BSYNC.RECONVERGENT B3 ;  /* 0x0000000000037941 */ /* 0x000fea0003800200 */
.L_x_46545:
        /* <DEDUP_REMOVED lines=43> */
.L_x_46543:
[----:B------:R-:W-:Y:S05]  /*208d0*/  BSYNC.RECONVERGENT B2 ;  /* 0x0000000000027941 */ /* 0x000fea0003800200 */
.L_x_46542:
        /* <DEDUP_REMOVED lines=22> */
.L_x_46549:
        /* <DEDUP_REMOVED lines=13> */
.L_x_46551:
[----:B------:R-:W-:Y:S05]  /*20b10*/  BSYNC.RECONVERGENT B3 ;  /* 0x0000000000037941 */ /* 0x000fea0003800200 */
.L_x_46550:
        /* <DEDUP_REMOVED lines=43> */
.L_x_46548:
[----:B------:R-:W-:Y:S05]  /*20dd0*/  BSYNC.RECONVERGENT B2 ;  /* 0x0000000000027941 */ /* 0x000fea0003800200 */
.L_x_46547:
        /* <DEDUP_REMOVED lines=10> */
.L_x_46531:
        /* <DEDUP_REMOVED lines=16> */
.L_x_46555:
        /* <DEDUP_REMOVED lines=13> */
.L_x_46557:
[----:B------:R-:W-:Y:S05]  /*21050*/  BSYNC.RECONVERGENT B3 ;  /* 0x0000000000037941 */ /* 0x000fea0003800200 */
.L_x_46556:
        /* <DEDUP_REMOVED lines=42> */
.L_x_46554:
[----:B------:R-:W-:Y:S05]  /*21300*/  BSYNC.RECONVERGENT B2 ;  /* 0x0000000000027941 */ /* 0x000fea0003800200 */
.L_x_46553:
        /* <DEDUP_REMOVED lines=25> */
.L_x_46560:
        /* <DEDUP_REMOVED lines=13> */
.L_x_46562:
[----:B------:R-:W-:Y:S05]  /*21570*/  BSYNC.RECONVERGENT B3 ;  /* 0x0000000000037941 */ /* 0x000fea0003800200 */
.L_x_46561:
        /* <DEDUP_REMOVED lines=43> */
.L_x_46559:
[----:B------:R-:W-:Y:S05]  /*21830*/  BSYNC.RECONVERGENT B2 ;  /* 0x0000000000027941 */ /* 0x000fea0003800200 */
.L_x_46558:
        /* <DEDUP_REMOVED lines=22> */
.L_x_46565:
        /* <DEDUP_REMOVED lines=13> */
.L_x_46567:
[----:B------:R-:W-:Y:S05]  /*21a70*/  BSYNC.RECONVERGENT B3 ;  /* 0x0000000000037941 */ /* 0x000fea0003800200 */
.L_x_46566:
        /* <DEDUP_REMOVED lines=43> */
.L_x_46564:
[----:B------:R-:W-:Y:S05]  /*21d30*/  BSYNC.RECONVERGENT B2 ;  /* 0x0000000000027941 */ /* 0x000fea0003800200 */
.L_x_46563:
        /* <DEDUP_REMOVED lines=22> */
.L_x_46570:
        /* <DEDUP_REMOVED lines=13> */
.L_x_46572:
[----:B------:R-:W-:Y:S05]  /*21f70*/  BSYNC.RECONVERGENT B3 ;  /* 0x0000000000037941 */ /* 0x000fea0003800200 */
.L_x_46571:
        /* <DEDUP_REMOVED lines=43> */
.L_x_46569:
[----:B------:R-:W-:Y:S05]  /*22230*/  BSYNC.RECONVERGENT B2 ;  /* 0x0000000000027941 */ /* 0x000fea0003800200 */
.L_x_46568:
        /* <DEDUP_REMOVED lines=9> */
.L_x_46552:
[----:B------:R-:W0:Y:S01]  /*222d0*/  LDC.64 R112, c[0x0][0x3a8] ;  /* 0x0000ea00ff707b82 */ /* 0x000e220000000a00 */
[----:B------:R-:W-:Y:S02]  /*222e0*/  SEL R3, RZ, 0x1000000, !P3 ;  /* 0x01000000ff037807 */ /* 0x000fe40005800000 */
[----:B------:R-:W-:Y:S02]  /*222f0*/  SEL R92, RZ, 0x10000, !P2 ;  /* 0x00010000ff5c7807 */ /* 0x000fe40005000000 */
[----:B------:R-:W-:-:S04]  /*22300*/  SEL R95, RZ, 0x100, !P1 ;  /* 0x00000100ff5f7807 */ /* 0x000fc80004800000 */
[----:B------:R-:W-:Y:S02]  /*22310*/  IADD3 R3, PT, PT, R95, R3, R92 ;  /* 0x000000035f037210 */ /* 0x000fe40007ffe05c */
[----:B------:R-:W-:-:S05]  /*22320*/  SEL R92, RZ, 0x1, !P0 ;  /* 0x00000001ff5c7807 */ /* 0x000fca0004000000 */
[----:B------:R-:W-:Y:S02]  /*22330*/  IMAD.IADD R3, R3, 0x1, R92 ;  /* 0x0000000103037824 */ /* 0x000fe400078e025c */
[----:B0-----:R-:W-:-:S05]  /*22340*/  IMAD.WIDE.U32 R112, R93, 0x10, R112 ;  /* 0x000000105d707825 */ /* 0x001fca00078e0070 */
[----:B------:R0:W-:Y:S02]  /*22350*/  STG.E.128 desc[UR8][R112.64], R88 ;  /* 0x0000005870007986 */ /* 0x0001e4000c101d08 */
[----:B0-----:R-:W0:Y:S02]  /*22360*/  LDC.64 R112, c[0x0][0x3b0] ;  /* 0x0000ec00ff707b82 */ /* 0x001e240000000a00 */
[----:B0-----:R-:W-:-:S05]  /*22370*/  IMAD.WIDE.U32 R92, R93, 0x4, R112 ;  /* 0x000000045d5c7825 */ /* 0x001fca00078e0070 */
[----:B------:R0:W-:Y:S02]  /*22380*/  STG.E desc[UR8][R92.64], R3 ;  /* 0x000000035c007986 */ /* 0x0001e4000c101908 */
[----:B0-----:R-:W-:-:S07]  /*22390*/  MOV R3, R94 ;  /* 0x0000005e00037202 */ /* 0x001fce0000000f00 */
.L_x_46530:
[----:B------:R-:W-:Y:S05]  /*223a0*/  BSYNC.RECONVERGENT B1 ;  /* 0x0000000000017941 */ /* 0x000fea0003800200 */
.L_x_46529:
[----:B-----5:R-:W-:Y:S01]  /*223b0*/  FADD.FTZ R92, RZ, R44 ;  /* 0x0000002cff5c7221 */ /* 0x020fe20000010000 */
        /* <DEDUP_REMOVED lines=10> */
[----:B------:R-:W-:-:S05]  /*22460*/  FADD.FTZ R92, R47, R92 ;  /* 0x0000005c2f5c7221 */ /* 0x000fca0000010000 */
[----:B------:R-:W-:-:S05]  /*22470*/  FSEL R94, R92, RZ, P4 ;  /* 0x000000ff5c5e7208 */ /* 0x000fca0002000000 */
[----:B------:R-:W-:Y:S01]  /*22480*/  FADD.FTZ R92, R48, R94 ;  /* 0x0000005e305c7221 */ /* 0x000fe20000010000 */
[----:B------:R-:W-:-:S03]  /*22490*/  @P5 LOP3.LUT R0, R0, 0x1, RZ, 0xfc, !PT ;  /* 0x0000000100005812 */ /* 0x000fc600078efcff */
[----:B------:R-:W-:Y:S01]  /*224a0*/  FADD.FTZ R92, R49, R92 ;  /* 0x0000005c315c7221 */ /* 0x000fe20000010000 */
[----:B------:R-:W-:-:S03]  /*224b0*/  LOP3.LUT R0, R0, 0xfffffffd, RZ, 0xc0, !PT ;  /* 0xfffffffd00007812 */ /* 0x000fc600078ec0ff */
[----:B------:R-:W-:-:S04]  /*224c0*/  FADD.FTZ R92, R50, R92 ;  /* 0x0000005c325c7221 */ /* 0x000fc80000010000 */
[----:B------:R-:W-:Y:S01]  /*224d0*/  @P3 FADD.FTZ R94, R51, R92 ;  /* 0x0000005c335e3221 */ /* 0x000fe20000010000 */
[----:B0-----:R-:W-:-:S03]  /*224e0*/  LOP3.LUT R93, R93, 0x1f, RZ, 0xc0, !PT ;  /* 0x0000001f5d5d7812 */ /* 0x001fc600078ec0ff */
        /* <DEDUP_REMOVED lines=18> */
[----:B------:R-:W-:-:S04]  /*22610*/  FADD.FTZ R92, R69, R92 ;  /* 0x0000005c455c7221 */ /* 0x000fc80000010000 */
[----:B------:R-:W-:Y:S02]  /*22620*/  FADD.FTZ R92, R70, R92 ;  /* 0x0000005c465c7221 */ /* 0x000fe40000010000 */
[----:B------:R-:W-:Y:S02]  /*22630*/  @P5 LOP3.LUT R0, R0, 0x2, RZ, 0xfc, !PT ;  /* 0x0000000200005812 */ /* 0x000fe400078efcff */
[----:B------:R-:W-:Y:S01]  /*22640*/  @P5 FADD.FTZ R94, R71, R92 ;  /* 0x0000005c475e5221 */ /* 0x000fe20000010000 */
[----:B------:R-:W-:Y:S02]  /*22650*/  ISETP.GT.U32.AND P5, PT, R13, 0xff, PT ;  /* 0x000000ff0d00780c */ /* 0x000fe40003fa4070 */
[----:B------:R-:W-:Y:S01]  /*22660*/  LOP3.LUT R0, R0, 0xfffffffb, RZ, 0xc0, !PT ;  /* 0xfffffffb00007812 */ /* 0x000fe200078ec0ff */
        /* <DEDUP_REMOVED lines=49> */
[----:B------:R-:W-:-:S03]  /*22980*/  FADD.FTZ R93, R45, -R112 ;  /* 0x800000702d5d7221 */ /* 0x000fc60000010000 */
[----:B------:R-:W-:-:S04]  /*22990*/  FFMA.FTZ R92, R92, R92, RZ ;  /* 0x0000005c5c5c7223 */ /* 0x000fc800000100ff */
[----:B------:R-:W-:Y:S01]  /*229a0*/  FFMA.FTZ R92, R93, R93, R92 ;  /* 0x0000005d5d5c7223 */ /* 0x000fe2000001005c */
[----:B------:R-:W-:-:S04]  /*229b0*/  FADD.FTZ R93, R46, -R112 ;  /* 0x800000702e5d7221 */ /* 0x000fc80000010000 */
[----:B------:R-:W-:Y:S01]  /*229c0*/  FFMA.FTZ R92, R93, R93, R92 ;  /* 0x0000005d5d5c7223 */ /* 0x000fe2000001005c */
[----:B------:R-:W-:-:S04]  /*229d0*/  FADD.FTZ R93, R47, -R112 ;  /* 0x800000702f5d7221 */ /* 0x000fc80000010000 */
[----:B------:R-:W-:Y:S01]  /*229e0*/  FFMA.FTZ R92, R93, R93, R92 ;  /* 0x0000005d5d5c7223 */ /* 0x000fe2000001005c */
[----:B------:R-:W-:-:S04]  /*229f0*/  FADD.FTZ R93, R49, -R112 ;  /* 0x80000070315d7221 */ /* 0x000fc80000010000 */
[----:B------:R-:W-:Y:S01]  /*22a00*/  FSEL R113, R92, RZ, P4 ;  /* 0x000000ff5c717208 */ /* 0x000fe20002000000 */
[----:B------:R-:W-:-:S04]  /*22a10*/  FADD.FTZ R92, R48, -R112 ;  /* 0x80000070305c7221 */ /* 0x000fc80000010000 */
        /* <DEDUP_REMOVED lines=101> */
.L_x_46610:
[----:B01----:R-:W-:Y:S01]  /*23070*/  FADD.FTZ R113, R113, R92 ;  /* 0x0000005c71717221 */ /* 0x003fe20000010000 */
[----:B------:R-:W-:Y:S01]  /*23080*/  PLOP3.LUT P0, PT, PT, PT, UP2, 0x40, 0x4 ;  /* 0x000000000004781c */ /* 0x000fe20003f0e828 */
[----:B------:R-:W0:Y:S01]  /*23090*/  @!P5 LDC.64 R92, c[0x0][0x3c0] ;  /* 0x0000f000ff5cdb82 */ /* 0x000e220000000a00 */
[----:B------:R-:W-:Y:S01]  /*230a0*/  BSSY.RECONVERGENT B1, `(.L_x_46574) ;  /* 0x0000028000017945 */ /* 0x000fe20003800200 */
[----:B------:R-:W-:Y:S01]  /*230b0*/  FFMA.FTZ R113, R113, R94, UR12 ;  /* 0x0000000c71717e23 */ /* 0x000fe2000801005e */
[----:B0-----:R-:W-:-:S05]  /*230c0*/  @!P5 IMAD.WIDE R92, R11, 0x4, R92 ;  /* 0x000000040b5cd825 */ /* 0x001fca00078e025c */
[----:B------:R0:W-:Y:S02]  /*230d0*/  @!P5 STG.E desc[UR8][R92.64], R112 ;  /* 0x000000705c00d986 */ /* 0x0001e4000c101908 */
[----:B0-----:R-:W-:-:S05]  /*230e0*/  FMUL.FTZ R92, R112, R112 ;  /* 0x00000070705c7220 */ /* 0x001fca0000410000 */
[----:B------:R-:W-:Y:S02]  /*230f0*/  FSEL R92, R92, RZ, !P0 ;  /* 0x000000ff5c5c7208 */ /* 0x000fe40004000000 */
[----:B------:R-:W-:-:S03]  /*23100*/  PLOP3.LUT P0, PT, PT, PT, UP2, 0x40, 0x4 ;  /* 0x000000000004781c */ /* 0x000fc60003f0e828 */
[----:B------:R-:W-:Y:S01]  /*23110*/  FADD.FTZ R113, R113, R92 ;  /* 0x0000005c71717221 */ /* 0x000fe20000010000 */
[----:B------:R-:W-:Y:S01]  /*23120*/  FSEL R112, R112, RZ, P0 ;  /* 0x000000ff70707208 */ /* 0x000fe20000000000 */
[----:B------:R-:W0:Y:S04]  /*23130*/  @!P5 LDC.64 R92, c[0x0][0x3c8] ;  /* 0x0000f200ff5cdb82 */ /* 0x000e280000000a00 */
[----:B------:R-:W1:Y:S01]  /*23140*/  MUFU.RSQ R113, R113 ;  /* 0x0000007100717308 */ /* 0x000e620000001400 */
[----:B0-----:R-:W-:-:S05]  /*23150*/  @!P5 IMAD.WIDE R92, R11, 0x4, R92 ;  /* 0x000000040b5cd825 */ /* 0x001fca00078e025c */
[----:B-1----:R0:W-:Y:S01]  /*23160*/  @!P5 STG.E desc[UR8][R92.64], R113 ;  /* 0x000000715c00d986 */ /* 0x0021e2000c101908 */
[----:B------:R-:W-:Y:S05]  /*23170*/  @!P4 BRA `(.L_x_46575) ;  /* 0x000000000068c947 */ /* 0x000fea0003800000 */
[----:B------:R-:W2:Y:S04]  /*23180*/  LDL.S16 R95, [R1+0x2] ;  /* 0x00000200015f7983 */ /* 0x000ea80000100600 */
[----:B------:R-:W3:Y:S01]  /*23190*/  LDL.S16 R114, [R1] ;  /* 0x0000000001727983 */ /* 0x000ee20000100600 */
[----:B0-----:R-:W-:Y:S01]  /*231a0*/  FADD.FTZ R92, R44, -R112 ;  /* 0x800000702c5c7221 */ /* 0x001fe20000010000 */
[----:B------:R-:W-:Y:S02]  /*231b0*/  HADD2.F32 R94, -RZ, R34.H0_H0 ;  /* 0x20000022ff5e7230 */ /* 0x000fe40000004100 */
[----:B------:R-:W-:Y:S02]  /*231c0*/  HADD2.F32 R115, -RZ, R154.H0_H0 ;  /* 0x2000009aff737230 */ /* 0x000fe40000004100 */
[----:B------:R-:W-:Y:S01]  /*231d0*/  FMUL.FTZ R92, R113, R92 ;  /* 0x0000005c715c7220 */ /* 0x000fe20000410000 */
[----:B--2---:R-:W-:-:S02]  /*231e0*/  HADD2.F32 R93, -RZ, R95.H0_H0 ;  /* 0x2000005fff5d7230 */ /* 0x004fc40000004100 */
[----:B------:R-:W-:-:S03]  /*231f0*/  HADD2.F32 R95, -RZ, R155.H0_H0 ;  /* 0x2000009bff5f7230 */ /* 0x000fc60000004100 */
[----:B------:R-:W-:Y:S01]  /*23200*/  FFMA.FTZ R92, R92, R93, R94 ;  /* 0x0000005d5c5c7223 */ /* 0x000fe2000001005e */
[----:B------:R-:W-:Y:S01]  /*23210*/  FADD.FTZ R93, R45, -R112 ;  /* 0x800000702d5d7221 */ /* 0x000fe20000010000 */
[----:B------:R-:W-:-:S03]  /*23220*/  HADD2.F32 R94, -RZ, R155.H1_H1 ;  /* 0x3000009bff5e7230 */ /* 0x000fc60000004100 */
[----:B------:R-:W-:-:S04]  /*23230*/  FMUL.FTZ R93, R113, R93 ;  /* 0x0000005d715d7220 */ /* 0x000fc80000410000 */
[----:B------:R-:W-:Y:S01]  /*23240*/  FFMA.FTZ R93, R93, R94, R95 ;  /* 0x0000005e5d5d7223 */ /* 0x000fe2000001005f */
[----:B------:R-:W-:Y:S01]  /*23250*/  FADD.FTZ R94, R46, -R112 ;  /* 0x800000702e5e7221 */ /* 0x000fe20000010000 */
[----:B---3--:R-:W-:Y:S02]  /*23260*/  HADD2.F32 R95, -RZ, R114.H0_H0 ;  /* 0x20000072ff5f7230 */ /* 0x008fe40000004100 */
[----:B------:R-:W-:Y:S02]  /*23270*/  HADD2.F32 R114, -RZ, R35.H0_H0 ;  /* 0x20000023ff727230 */ /* 0x000fe40000004100 */
[----:B------:R-:W-:-:S04]  /*23280*/  FMUL.FTZ R94, R113, R94 ;  /* 0x0000005e715e7220 */ /* 0x000fc80000410000 */
[----:B------:R-:W-:Y:S01]  /*23290*/  FFMA.FTZ R94, R94, R95, R114 ;  /* 0x0000005f5e5e7223 */ /* 0x000fe20000010072 */
[----:B------:R-:W-:Y:S01]  /*232a0*/  FADD.FTZ R95, R47, -R112 ;  /* 0x800000702f5f7221 */ /* 0x000fe20000010000 */
[----:B------:R-:W-:-:S03]  /*232b0*/  HADD2.F32 R114, -RZ, R154.H1_H1 ;  /* 0x3000009aff727230 */ /* 0x000fc60000004100 */
[----:B------:R-:W-:-:S04]  /*232c0*/  FMUL.FTZ R95, R113, R95 ;  /* 0x0000005f715f7220 */ /* 0x000fc80000410000 */
[----:B------:R-:W-:Y:S02]  /*232d0*/  FFMA.FTZ R95, R95, R114, R115 ;  /* 0x000000725f5f7223 */ /* 0x000fe40000010073 */
[----:B------:R-:W0:Y:S02]  /*232e0*/  LDC.64 R114, c[0x0][0x428] ;  /* 0x00010a00ff727b82 */ /* 0x000e240000000a00 */
[----:B0-----:R-:W-:-:S04]  /*232f0*/  IMAD.WIDE.U32 R114, R2, 0x10, R114 ;  /* 0x0000001002727825 */ /* 0x001fc800078e0072 */
[----:B------:R-:W-:Y:S01]  /*23300*/  VIADD R2, R2, 0x20 ;  /* 0x0000002002027836 */ /* 0x000fe20000000000 */
[----:B------:R1:W-:Y:S06]  /*23310*/  STG.E.128 desc[UR8][R114.64], R92 ;  /* 0x0000005c72007986 */ /* 0x0003ec000c101d08 */
.L_x_46575:
[----:B------:R-:W-:Y:S05]  /*23320*/  BSYNC.RECONVERGENT B1 ;  /* 0x0000000000017941 */ /* 0x000fea0003800200 */
.L_x_46574:
[----:B------:R-:W-:Y:S01]  /*23330*/  ISETP.GE.U32.AND P0, PT, R13, 0x40, PT ;  /* 0x000000400d00780c */ /* 0x000fe20003f06070 */
[----:B------:R-:W-:-:S12]  /*23340*/  BSSY.RECONVERGENT B1, `(.L_x_46576) ;  /* 0x000001a000017945 */ /* 0x000fd80003800200 */
[----:B------:R-:W-:Y:S05]  /*23350*/  @!P0 BRA `(.L_x_46577) ;  /* 0x0000000000608947 */ /* 0x000fea0003800000 */
[----:B01----:R-:W-:Y:S01]  /*23360*/  FADD.FTZ R92, R48, -R112 ;  /* 0x80000070305c7221 */ /* 0x003fe20000010000 */
[----:B------:R-:W-:Y:S02]  /*23370*/  HADD2.F32 R93, -RZ, R165.H1_H1 ;  /* 0x300000a5ff5d7230 */ /* 0x000fe40000004100 */
[----:B------:R-:W-:Y:S02]  /*23380*/  HADD2.F32 R94, -RZ, R32.H0_H0 ;  /* 0x20000020ff5e7230 */ /* 0x000fe40000004100 */
[----:B------:R-:W-:Y:S01]  /*23390*/  FMUL.FTZ R92, R113, R92 ;  /* 0x0000005c715c7220 */ /* 0x000fe20000410000 */
[----:B------:R-:W-:Y:S02]  /*233a0*/  HADD2.F32 R95, -RZ, R153.H0_H0 ;  /* 0x20000099ff5f7230 */ /* 0x000fe40000004100 */
[----:B------:R-:W-:Y:S02]  /*233b0*/  HADD2.F32 R114, -RZ, R33.H0_H0 ;  /* 0x20000021ff727230 */ /* 0x000fe40000004100 */
[----:B------:R-:W-:Y:S01]  /*233c0*/  FFMA.FTZ R92, R92, R93, R94 ;  /* 0x0000005d5c5c7223 */ /* 0x000fe2000001005e */
[----:B------:R-:W-:Y:S01]  /*233d0*/  FADD.FTZ R93, R49, -R112 ;  /* 0x80000070315d7221 */ /* 0x000fe20000010000 */
[----:B------:R-:W-:-:S02]  /*233e0*/  HADD2.F32 R94, -RZ, R153.H1_H1 ;  /* 0x30000099ff5e7230 */ /* 0x000fc40000004100 */
[----:B------:R-:W-:Y:S02]  /*233f0*/  HADD2.F32 R115, -RZ, R152.H0_H0 ;  /* 0x20000098ff737230 */ /* 0x000fe40000004100 */
[----:B------:R-:W-:-:S04]  /*23400*/  FMUL.FTZ R93, R113, R93 ;  /* 0x0000005d715d7220 */ /* 0x000fc80000410000 */
[----:B------:R-:W-:Y:S01]  /*23410*/  FFMA.FTZ R93, R93, R94, R95 ;  /* 0x0000005e5d5d7223 */ /* 0x000fe2000001005f */
[----:B------:R-:W-:Y:S01]  /*23420*/  FADD.FTZ R94, R50, -R112 ;  /* 0x80000070325e7221 */ /* 0x000fe20000010000 */
[----:B------:R-:W-:-:S03]  /*23430*/  HADD2.F32 R95, -RZ, R165.H0_H0 ;  /* 0x200000a5ff5f7230 */ /* 0x000fc60000004100 */
[----:B------:R-:W-:-:S04]  /*23440*/  FMUL.FTZ R94, R113, R94 ;  /* 0x0000005e715e7220 */ /* 0x000fc80000410000 */
[----:B------:R-:W-:Y:S01]  /*23450*/  FFMA.FTZ R94, R94, R95, R114 ;  /* 0x0000005f5e5e7223 */ /* 0x000fe20000010072 */
[----:B------:R-:W-:Y:S01]  /*23460*/  FADD.FTZ R95, R51, -R112 ;  /* 0x80000070335f7221 */ /* 0x000fe20000010000 */
[----:B------:R-:W-:-:S03]  /*23470*/  HADD2.F32 R114, -RZ, R152.H1_H1 ;  /* 0x30000098ff727230 */ /* 0x000fc60000004100 */
[----:B------:R-:W-:-:S04]  /*23480*/  FMUL.FTZ R95, R113, R95 ;  /* 0x0000005f715f7220 */ /* 0x000fc80000410000 */
[----:B------:R-:W-:Y:S02]  /*23490*/  FFMA.FTZ R95, R95, R114, R115 ;  /* 0x000000725f5f7223 */ /* 0x000fe40000010073 */
[----:B------:R-:W0:Y:S02]  /*234a0*/  LDC.64 R114, c[0x0][0x428] ;  /* 0x00010a00ff727b82 */ /* 0x000e240000000a00 */
[C---:B0-----:R-:W-:Y:S01]  /*234b0*/  IMAD.WIDE.U32 R114, R2.reuse, 0x10, R114 ;  /* 0x0000001002727825 */ /* 0x041fe200078e0072 */
[----:B------:R-:W-:-:S04]  /*234c0*/  IADD3 R2, PT, PT, R2, 0x20, RZ ;  /* 0x0000002002027810 */ /* 0x000fc80007ffe0ff */
[----:B------:R2:W-:Y:S03]  /*234d0*/  STG.E.128 desc[UR8][R114.64], R92 ;  /* 0x0000005c72007986 */ /* 0x0005e6000c101d08 */
.L_x_46577:
[----:B------:R-:W-:Y:S05]  /*234e0*/  BSYNC.RECONVERGENT B1 ;  /* 0x0000000000017941 */ /* 0x000fea0003800200 */
.L_x_46576:
[----:B------:R-:W-:Y:S01]  /*234f0*/  ISETP.GE.U32.AND P0, PT, R13, 0x60, PT ;  /* 0x000000600d00780c */ /* 0x000fe20003f06070 */
[----:B------:R-:W-:-:S12]  /*23500*/  BSSY.RECONVERGENT B1, `(.L_x_46578) ;  /* 0x000001a000017945 */ /* 0x000fd80003800200 */
[----:B------:R-:W-:Y:S05]  /*23510*/  @!P0 BRA `(.L_x_46579) ;  /* 0x0000000000608947 */ /* 0x000fea0003800000 */
[----:B012---:R-:W-:Y:S01]  /*23520*/  FADD.FTZ R92, R52, -R112 ;  /* 0x80000070345c7221 */ /* 0x007fe20000010000 */
        /* <DEDUP_REMOVED lines=23> */
.L_x_46579:
[----:B------:R-:W-:Y:S05]  /*236a0*/  BSYNC.RECONVERGENT B1 ;  /* 0x0000000000017941 */ /* 0x000fea0003800200 */
.L_x_46578:
[----:B------:R-:W-:Y:S01]  /*236b0*/  ISETP.GE.U32.AND P0, PT, R13, 0x80, PT ;  /* 0x000000800d00780c */ /* 0x000fe20003f06070 */
[----:B------:R-:W-:-:S12]  /*236c0*/  BSSY.RECONVERGENT B1, `(.L_x_46580) ;  /* 0x000001a000017945 */ /* 0x000fd80003800200 */
[----:B------:R-:W-:Y:S05]  /*236d0*/  @!P0 BRA `(.L_x_46581) ;  /* 0x0000000000608947 */ /* 0x000fea0003800000 */
[----:B0123--:R-:W-:Y:S01]  /*236e0*/  FADD.FTZ R92, R56, -R112 ;  /* 0x80000070385c7221 */ /* 0x00ffe20000010000 */
        /* <DEDUP_REMOVED lines=23> */
.L_x_46581:
[----:B------:R-:W-:Y:S05]  /*23860*/  BSYNC.RECONVERGENT B1 ;  /* 0x0000000000017941 */ /* 0x000fea0003800200 */
.L_x_46580:
[----:B------:R-:W-:Y:S01]  /*23870*/  ISETP.GE.U32.AND P0, PT, R13, 0xa0, PT ;  /* 0x000000a00d00780c */ /* 0x000fe20003f06070 */
[----:B------:R-:W-:-:S12]  /*23880*/  BSSY.RECONVERGENT B1, `(.L_x_46582) ;  /* 0x000001a000017945 */ /* 0x000fd80003800200 */
[----:B------:R-:W-:Y:S05]  /*23890*/  @!P0 BRA `(.L_x_46583) ;  /* 0x0000000000608947 */ /* 0x000fea0003800000 */
[----:B01234-:R-:W-:Y:S01]  /*238a0*/  FADD.FTZ R92, R60, -R112 ;  /* 0x800000703c5c7221 */ /* 0x01ffe20000010000 */
        /* <DEDUP_REMOVED lines=23> */
.L_x_46583:
[----:B------:R-:W-:Y:S05]  /*23a20*/  BSYNC.RECONVERGENT B1 ;  /* 0x0000000000017941 */ /* 0x000fea0003800200 */
.L_x_46582:
        /* <DEDUP_REMOVED lines=27> */
.L_x_46585:
[----:B------:R-:W-:Y:S05]  /*23be0*/  BSYNC.RECONVERGENT B1 ;  /* 0x0000000000017941 */ /* 0x000fea0003800200 */
.L_x_46584:
        /* <DEDUP_REMOVED lines=27> */
.L_x_46587:
[----:B------:R-:W-:Y:S05]  /*23da0*/  BSYNC.RECONVERGENT B1 ;  /* 0x0000000000017941 */ /* 0x000fea0003800200 */
.L_x_46586:
        /* <DEDUP_REMOVED lines=27> */
.L_x_46589:
[----:B------:R-:W-:Y:S05]  /*23f60*/  BSYNC.RECONVERGENT B1 ;  /* 0x0000000000017941 */ /* 0x000fea0003800200 */
.L_x_46588:
        /* <DEDUP_REMOVED lines=27> */
.L_x_46591:
[----:B------:R-:W-:Y:S05]  /*24120*/  BSYNC.RECONVERGENT B1 ;  /* 0x0000000000017941 */ /* 0x000fea0003800200 */
.L_x_46590:
        /* <DEDUP_REMOVED lines=27> */
.L_x_46593:
[----:B------:R-:W-:Y:S05]  /*242e0*/  BSYNC.RECONVERGENT B1 ;  /* 0x0000000000017941 */ /* 0x000fea0003800200 */
.L_x_46592:
        /* <DEDUP_REMOVED lines=27> */
.L_x_46595:
[----:B------:R-:W-:Y:S05]  /*244a0*/  BSYNC.RECONVERGENT B1 ;  /* 0x0000000000017941 */ /* 0x000fea0003800200 */
.L_x_46594:
[----:B------:R-:W-:Y:S01]  /*244b0*/  ISETP.GE.U32.AND P0, PT, R13, 0x180, PT ;  /* 0x000001800d00780c */ /* 0x000fe20003f06070 */
[----:B------:R-:W-:-:S12]  /*244c0*/  BSSY.RECONVERGENT B1, `(.L_x_46596) ;  /* 0x0000011000017945 */ /* 0x000fd80003800200 */
[----:B------:R-:W-:Y:S05]  /*244d0*/  @!P0 BRA `(.L_x_46597) ;  /* 0x00000000003c8947 */ /* 0x000fea0003800000 */
        /* <DEDUP_REMOVED lines=9> */
[----:B------:R-:W0:Y:S01]  /*24570*/  LDC.64 R112, c[0x0][0x428] ;  /* 0x00010a00ff707b82 */ /* 0x000e220000000a00 */
[----:B------:R-:W-:Y:S01]  /*24580*/  FFMA.FTZ R93, R93, R140, R139 ;  /* 0x0000008c5d5d7223 */ /* 0x000fe2000001008b */
[----:B------:R-:W-:Y:S01]  /*24590*/  FFMA.FTZ R94, R94, R138, R137 ;  /* 0x0000008a5e5e7223 */ /* 0x000fe20000010089 */
[----:B------:R-:W-:Y:S01]  /*245a0*/  FFMA.FTZ R95, R95, R136, R135 ;  /* 0x000000885f5f7223 */ /* 0x000fe20000010087 */
[----:B0-----:R-:W-:-:S05]  /*245b0*/  IMAD.WIDE.U32 R112, R2, 0x10, R112 ;  /* 0x0000001002707825 */ /* 0x001fca00078e0070 */
[----:B------:R0:W-:Y:S02]  /*245c0*/  STG.E.128 desc[UR8][R112.64], R92 ;  /* 0x0000005c70007986 */ /* 0x0001e4000c101d08 */
.L_x_46597:
[----:B------:R-:W-:Y:S05]  /*245d0*/  BSYNC.RECONVERGENT B1 ;  /* 0x0000000000017941 */ /* 0x000fea0003800200 */
.L_x_46596:
[----:B01234-:R-:W0:Y:S02]  /*245e0*/  LDC.64 R92, c[0x0][0x380] ;  /* 0x0000e000ff5c7b82 */ /* 0x01fe240000000a00 */
[----:B0-----:R-:W-:-:S04]  /*245f0*/  LEA R11, R92, R11, 0x2 ;  /* 0x0000000b5c0b7211 */ /* 0x001fc800078e10ff */
[----:B------:R-:W-:-:S13]  /*24600*/  ISETP.GE.AND P0, PT, R11, R93, PT ;  /* 0x0000005d0b00720c */ /* 0x000fda0003f06270 */
[----:B------:R-:W-:Y:S05]  /*24610*/  @!P0 BRA `(.L_x_46598) ;  /* 0xfffffddc00588947 */ /* 0x000fea000383ffff */
[----:B------:R-:W-:Y:S05]  /*24620*/  BSYNC B0 ;  /* 0x0000000000007941 */ /* 0x000fea0003800000 */
.L_x_46045:
[----:B------:R-:W-:Y:S05]  /*24630*/  EXIT ;  /* 0x000000000000794d */ /* 0x000fea0003800000 */
.L_x_46573:
        /* <DEDUP_REMOVED lines=8> */
.L_x_46600:
[----:B------:R-:W-:Y:S05]  /*246c0*/  BSYNC B1 ;  /* 0x0000000000017941 */ /* 0x000fea0003800000 */
.L_x_46599:
        /* <DEDUP_REMOVED lines=8> */
.L_x_46601:
[----:B------:R-:W-:Y:S02]  /*24750*/  HFMA2 R95, -RZ, RZ, 0, 2.384185791015625e-07 ;  /* 0x00000004ff5f7431 */ /* 0x000fe400000001ff */
[----:B------:R-:W-:Y:S01]  /*24760*/  FADD.FTZ R94, R94, R92 ;  /* 0x0000005c5e5e7221 */ /* 0x000fe20000010000 */
[----:B------:R-:W-:-:S03]  /*24770*/  IMAD.MOV.U32 R92, RZ, RZ, -0x1 ;  /* 0xffffffffff5c7424 */ /* 0x000fc600078e00ff */
[----:B------:R-:W-:-:S07]  /*24780*/  IMAD.MOV.U32 R114, RZ, RZ, R94 ;  /* 0x000000ffff727224 */ /* 0x000fce00078e005e */
[----:B------:R-:W-:Y:S05]  /*24790*/  WARPSYNC.COLLECTIVE R92, `(.L_x_46602) ;  /* 0x000000005c087348 */ /* 0x000fea0003c00000 */
[----:B------:R0:W1:Y:S02]  /*247a0*/  SHFL.BFLY P6, R92, R114, R95, R93 ;  /* 0x0c00005f725c7389 */ /* 0x00006400000c005d */
[----:B01----:R-:W-:Y:S05]  /*247b0*/  ENDCOLLECTIVE ;  /* 0x000000000000791b */ /* 0x003fea0003800000 */
.L_x_46602:
[----:B------:R-:W-:Y:S02]  /*247c0*/  IMAD.MOV.U32 R95, RZ, RZ, 0x8 ;  /* 0x00000008ff5f7424 */ /* 0x000fe400078e00ff */
[----:B------:R-:W-:Y:S01]  /*247d0*/  FADD.FTZ R94, R94, R92 ;  /* 0x0000005c5e5e7221 */ /* 0x000fe20000010000 */
[----:B------:R-:W-:-:S04]  /*247e0*/  MOV R92, 0xffffffff ;  /* 0xffffffff005c7802 */ /* 0x000fc80000000f00 */
[----:B------:R-:W-:-:S07]  /*247f0*/  MOV R114, R94 ;  /* 0x0000005e00727202 */ /* 0x000fce0000000f00 */
[----:B------:R-:W-:Y:S05]  /*24800*/  WARPSYNC.COLLECTIVE R92, `(.L_x_46603) ;  /* 0x000000005c087348 */ /* 0x000fea0003c00000 */
[----:B------:R0:W1:Y:S02]  /*24810*/  SHFL.BFLY P6, R92, R114, R95, R93 ;  /* 0x0c00005f725c7389 */ /* 0x00006400000c005d */
[----:B01----:R-:W-:Y:S05]  /*24820*/  ENDCOLLECTIVE ;  /* 0x000000000000791b */ /* 0x003fea0003800000 */
.L_x_46603:
        /* <DEDUP_REMOVED lines=9> */
.L_x_46604:
[----:B------:R-:W-:Y:S02]  /*248c0*/  HFMA2 R95, -RZ, RZ, 0, 5.9604644775390625e-08 ;  /* 0x00000001ff5f7431 */ /* 0x000fe400000001ff */
[----:B------:R-:W-:Y:S01]  /*248d0*/  FADD.FTZ R112, R112, R92 ;  /* 0x0000005c70707221 */ /* 0x000fe20000010000 */
[----:B------:R-:W-:-:S03]  /*248e0*/  ISETP.GT.U32.AND P6, PT, R13, 0xbf, PT ;  /* 0x000000bf0d00780c */ /* 0x000fc60003fc4070 */
[----:B------:R-:W-:-:S04]  /*248f0*/  FMUL.FTZ R112, R112, R94 ;  /* 0x0000005e70707220 */ /* 0x000fc80000410000 */
        /* <DEDUP_REMOVED lines=103> */
[----:B------:R-:W-:Y:S01]  /*24f70*/  MOV R92, 0xffffffff ;  /* 0xffffffff005c7802 */ /* 0x000fe20000000f00 */
[----:B------:R-:W-:Y:S02]  /*24f80*/  IMAD.MOV.U32 R93, RZ, RZ, 0x1f ;  /* 0x0000001fff5d7424 */ /* 0x000fe400078e00ff */
[----:B------:R-:W-:-:S07]  /*24f90*/  IMAD.MOV.U32 R114, RZ, RZ, R113 ;  /* 0x000000ffff727224 */ /* 0x000fce00078e0071 */
[----:B------:R-:W-:Y:S05]  /*24fa0*/  WARPSYNC.COLLECTIVE R92, `(.L_x_46605) ;  /* 0x000000005c087348 */ /* 0x000fea0003c00000 */
[----:B------:R0:W1:Y:S02]  /*24fb0*/  SHFL.BFLY P6, R92, R114, R95, R93 ;  /* 0x0c00005f725c7389 */ /* 0x00006400000c005d */
[----:B01----:R-:W-:Y:S05]  /*24fc0*/  ENDCOLLECTIVE ;  /* 0x000000000000791b */ /* 0x003fea0003800000 */
.L_x_46605:
[----:B------:R-:W-:Y:S02]  /*24fd0*/  HFMA2 R95, -RZ, RZ, 0, 1.1920928955078125e-07 ;  /* 0x00000002ff5f7431 */ /* 0x000fe400000001ff */
[----:B------:R-:W-:Y:S01]  /*24fe0*/  FADD.FTZ R113, R113, R92 ;  /* 0x0000005c71717221 */ /* 0x000fe20000010000 */
[----:B------:R-:W-:-:S03]  /*24ff0*/  IMAD.MOV.U32 R92, RZ, RZ, -0x1 ;  /* 0xffffffffff5c7424 */ /* 0x000fc600078e00ff */
[----:B------:R-:W-:-:S07]  /*25000*/  IMAD.MOV.U32 R114, RZ, RZ, R113 ;  /* 0x000000ffff727224 */ /* 0x000fce00078e0071 */
[----:B------:R-:W-:Y:S05]  /*25010*/  WARPSYNC.COLLECTIVE R92, `(.L_x_46606) ;  /* 0x000000005c087348 */ /* 0x000fea0003c00000 */
[----:B------:R0:W1:Y:S02]  /*25020*/  SHFL.BFLY P6, R92, R114, R95, R93 ;  /* 0x0c00005f725c7389 */ /* 0x00006400000c005d */
[----:B01----:R-:W-:Y:S05]  /*25030*/  ENDCOLLECTIVE ;  /* 0x000000000000791b */ /* 0x003fea0003800000 */
.L_x_46606:
[----:B------:R-:W-:Y:S02]  /*25040*/  IMAD.MOV.U32 R95, RZ, RZ, 0x4 ;  /* 0x00000004ff5f7424 */ /* 0x000fe400078e00ff */
[----:B------:R-:W-:Y:S01]  /*25050*/  FADD.FTZ R113, R113, R92 ;  /* 0x0000005c71717221 */ /* 0x000fe20000010000 */
[----:B------:R-:W-:-:S04]  /*25060*/  MOV R92, 0xffffffff ;  /* 0xffffffff005c7802 */ /* 0x000fc80000000f00 */
[----:B------:R-:W-:-:S07]  /*25070*/  MOV R114, R113 ;  /* 0x0000007100727202 */ /* 0x000fce0000000f00 */
[----:B------:R-:W-:Y:S05]  /*25080*/  WARPSYNC.COLLECTIVE R92, `(.L_x_46607) ;  /* 0x000000005c087348 */ /* 0x000fea0003c00000 */
[----:B------:R0:W1:Y:S02]  /*25090*/  SHFL.BFLY P6, R92, R114, R95, R93 ;  /* 0x0c00005f725c7389 */ /* 0x00006400000c005d */
[----:B01----:R-:W-:Y:S05]  /*250a0*/  ENDCOLLECTIVE ;  /* 0x000000000000791b */ /* 0x003fea0003800000 */
.L_x_46607:
[----:B------:R-:W-:Y:S02]  /*250b0*/  HFMA2 R95, -RZ, RZ, 0, 4.76837158203125e-07 ;  /* 0x00000008ff5f7431 */ /* 0x000fe400000001ff */
[----:B------:R-:W-:Y:S01]  /*250c0*/  FADD.FTZ R113, R113, R92 ;  /* 0x0000005c71717221 */ /* 0x000fe20000010000 */
[----:B------:R-:W-:-:S03]  /*250d0*/  IMAD.MOV.U32 R92, RZ, RZ, -0x1 ;  /* 0xffffffffff5c7424 */ /* 0x000fc600078e00ff */
[----:B------:R-:W-:-:S07]  /*250e0*/  IMAD.MOV.U32 R114, RZ, RZ, R113 ;  /* 0x000000ffff727224 */ /* 0x000fce00078e0071 */
[----:B------:R-:W-:Y:S05]  /*250f0*/  WARPSYNC.COLLECTIVE R92, `(.L_x_46608) ;  /* 0x000000005c087348 */ /* 0x000fea0003c00000 */
[----:B------:R0:W1:Y:S02]  /*25100*/  SHFL.BFLY P6, R92, R114, R95, R93 ;  /* 0x0c00005f725c7389 */ /* 0x00006400000c005d */
[----:B01----:R-:W-:Y:S05]  /*25110*/  ENDCOLLECTIVE ;  /* 0x000000000000791b */ /* 0x003fea0003800000 */
.L_x_46608:
[----:B------:R-:W-:Y:S02]  /*25120*/  IMAD.MOV.U32 R95, RZ, RZ, 0x10 ;  /* 0x00000010ff5f7424 */ /* 0x000fe400078e00ff */
[----:B------:R-:W-:Y:S01]  /*25130*/  FADD.FTZ R113, R113, R92 ;  /* 0x0000005c71717221 */ /* 0x000fe20000010000 */
[----:B------:R-:W-:-:S04]  /*25140*/  MOV R92, 0xffffffff ;  /* 0xffffffff005c7802 */ /* 0x000fc80000000f00 */
[----:B------:R-:W-:-:S07]  /*25150*/  MOV R114, R113 ;  /* 0x0000007100727202 */ /* 0x000fce0000000f00 */
[----:B------:R-:W-:Y:S05]  /*25160*/  WARPSYNC.COLLECTIVE R92, `(.L_x_46609) ;  /* 0x000000005c087348 */ /* 0x000fea0003c00000 */
[----:B------:R0:W1:Y:S02]  /*25170*/  SHFL.BFLY P6, R92, R114, R95, R93 ;  /* 0x0c00005f725c7389 */ /* 0x00006400000c005d */
[----:B01----:R-:W-:Y:S05]  /*25180*/  ENDCOLLECTIVE ;  /* 0x000000000000791b */ /* 0x003fea0003800000 */
.L_x_46609:
[----:B------:R-:W-:Y:S05]  /*25190*/  BRA `(.L_x_46610) ;  /* 0xffffffdc00b47947 */ /* 0x000fea000383ffff */
.L_x_46611:
        /* <DEDUP_REMOVED lines=14> */
.L_x_54468:


//--------------------- .text._ZN10layer_norm13ln_fwd_kernelINS_13Kernel_traitsI6__halfffffjLj1536ELj1ELj4ELj1ELj16ENS_18Kernel_traits_baseILj1536ES2_ffffjLj128EEEEELb1ELb1ELb0ELb1EEEvNS_9FwdParamsE --------------------------
	.section	.text._ZN10layer_norm13ln_fwd_kernelINS_13Kernel_traitsI6__halfffffjLj1536ELj1ELj4ELj1ELj16ENS_18Kernel_traits_baseILj1536ES2_ffffjLj128EEEEELb1ELb1ELb0ELb1EEEvNS_9FwdParamsE,"ax",@progbits
	.align	128
        .global         _ZN10layer_norm13ln_fwd_kernelINS_13Kernel_traitsI6__halfffffjLj1536ELj1ELj4ELj1ELj16ENS_18Kernel_traits_baseILj1536ES2_ffffjLj128EEEEELb1ELb1ELb0ELb1EEEvNS_9FwdParamsE
        .type           _ZN10layer_norm13ln_fwd_kernelINS_13Kernel_traitsI6__halfffffjLj1536ELj1ELj4ELj1ELj16ENS_18Kernel_traits_baseILj1536ES2_ffffjLj128EEEEELb1ELb1ELb0ELb1EEEvNS_9FwdParamsE,@function
        .size           _ZN10layer_norm13ln_fwd_kernelINS_13Kernel_traitsI6__halfffffjLj1536ELj1ELj4ELj1ELj16ENS_18Kernel_traits_baseILj1536ES2_ffffjLj128EEEEELb1ELb1ELb0ELb1EEEvNS_9FwdParamsE,(.L_x_54469 - _ZN10layer_norm13ln_fwd_kernelINS_13Kernel_traitsI6__halfffffjLj1536ELj1ELj4ELj1ELj16ENS_18Kernel_traits_baseILj1536ES2_ffffjLj128EEEEELb1ELb1ELb0ELb1EEEvNS_9FwdParamsE)
        .other          _ZN10layer_norm13ln_fwd_kernelINS_13Kernel_traitsI6__halfffffjLj1536ELj1ELj4ELj1ELj16ENS_18Kernel_traits_baseILj1536ES2_ffffjLj128EEEEELb1ELb1ELb0ELb1EEEvNS_9FwdParamsE,@"STO_CUDA_ENTRY STV_DEFAULT"
_ZN10layer_norm13ln_fwd_kernelINS_13Kernel_traitsI6__halfffffjLj1536ELj1ELj4ELj1ELj16ENS_18Kernel_traits_baseILj1536ES2_ffffjLj128EEEEELb1ELb1ELb0ELb1EEEvNS_9FwdParamsE:
.text._ZN10layer_norm13ln_fwd_kernelINS_13Kernel_traitsI6__halfffffjLj1536ELj1ELj4ELj1ELj16ENS_18Kernel_traits_baseILj1536ES2_ffffjLj128EEEEELb1ELb1ELb0ELb1EEEvNS_9FwdParamsE:
[----:B------:R-:W-:Y:S01]  /*0000*/  LDC R1, c[0x0][0x37c] ;  /* 0x0000df00ff017b82 */ /* 0x000fe20000000800 */
[----:B------:R-:W0:Y:S07]  /*0010*/  LDCU.U8 UR4, c[0x0][0x464] ;  /* 0x00008c80ff0477ac */ /* 0x000e2e0008000000 */
[----:B------:R-:W1:Y:S01]  /*0020*/  LDC R126, c[0x0][0x458] ;  /* 0x00011600ff7e7b82 */ /* 0x000e620000000800 */
[----:B------:R-:W2:Y:S01]  /*0030*/  LDCU.64 UR6, c[0x0][0x450] ;  /* 0x00008a00ff0677ac */ /* 0x000ea20008000a00 */
[----:B------:R-:W3:Y:S06]  /*0040*/  LDCU.64 UR8, c[0x0][0x358] ;  /* 0x00006b00ff0877ac */ /* 0x000eec0008000a00 */
[----:B------:R-:W1:Y:S01]  /*0050*/  LDC R127, c[0x0][0x45c] ;  /* 0x00011700ff7f7b82 */ /* 0x000e620000000800 */
[----:B------:R-:W4:Y:S01]  /*0060*/  LDCU.64 UR10, c[0x0][0x438] ;  /* 0x00008700ff0a77ac */ /* 0x000f220008000a00 */
[----:B0-----:R-:W-:Y:S01]  /*0070*/  ISETP.NE.AND P0, PT, RZ, UR4, PT ;  /* 0x00000004ff007c0c */ /* 0x001fe2000bf05270 */
[----:B--2---:R-:W-:-:S02]  /*0080*/  IMAD.U32 R2, RZ, RZ, UR6 ;  /* 0x00000006ff027e24 */ /* 0x004fc4000f8e00ff */
        /* <DEDUP_REMOVED lines=82> */
.L_x_46612:
        /* <DEDUP_REMOVED lines=40> */
.L_x_46613:
[----:B------:R-:W1:Y:S02]  /*0830*/  LDCU UR4, c[0x0][0x384] ;  /* 0x00007080ff0477ac */ /* 0x000e640008000800 */
[----:B-1----:R-:W-:-:S13]  /*0840*/  ISETP.GE.AND P0, PT, R83, UR4, PT ;  /* 0x0000000453007c0c */ /* 0x002fda000bf06270 */
[----:B------:R-:W-:Y:S05]  /*0850*/  @P0 EXIT ;  /* 0x000000000000094d */ /* 0x000fea0003800000 */
[----:B-----5:R-:W-:Y:S01]  /*0860*/  IMAD.MOV.U32 R156, RZ, RZ, R8 ;  /* 0x000000ffff9c7224 */ /* 0x020fe200078e0008 */
[----:B------:R-:W-:Y:S01]  /*0870*/  SHF.R.U64 R158, R8, 0x10, R9 ;  /* 0x00000010089e7819 */ /* 0x000fe20000001209 */
[--C-:B------:R-:W-:Y:S01]  /*0880*/  IMAD.MOV.U32 R8, RZ, RZ, R5.reuse ;  /* 0x000000ffff087224 */ /* 0x100fe200078e0005 */
[----:B------:R-:W-:Y:S01]  /*0890*/  MOV R160, R4 ;  /* 0x0000000400a07202 */ /* 0x000fe20000000f00 */
[----:B------:R-:W-:Y:S01]  /*08a0*/  IMAD.MOV.U32 R163, RZ, RZ, R6 ;  /* 0x000000ffffa37224 */ /* 0x000fe200078e0006 */
[--C-:B------:R-:W-:Y:S01]  /*08b0*/  SHF.R.U64 R162, R4, 0x10, R5.reuse ;  /* 0x0000001004a27819 */ /* 0x100fe20000001205 */
[----:B------:R-:W-:Y:S01]  /*08c0*/  IMAD.MOV.U32 R152, RZ, RZ, R10 ;  /* 0x000000ffff987224 */ /* 0x000fe200078e000a */
[----:B------:R-:W-:Y:S01]  /*08d0*/  SHF.R.U32.HI R5, RZ, 0x10, R5 ;  /* 0x00000010ff057819 */ /* 0x000fe20000011605 */
[----:B------:R-:W-:Y:S01]  /*08e0*/  IMAD.MOV.U32 R121, RZ, RZ, R15 ;  /* 0x000000ffff797224 */ /* 0x000fe200078e000f */
[----:B------:R-:W-:Y:S01]  /*08f0*/  MOV R4, R7 ;  /* 0x0000000700047202 */ /* 0x000fe20000000f00 */
[----:B------:R-:W1:Y:S01]  /*0900*/  LDCU.64 UR4, c[0x0][0x3e0] ;  /* 0x00007c00ff0477ac */ /* 0x000e620008000a00 */
[----:B------:R-:W-:Y:S01]  /*0910*/  PRMT R162, R162, 0x5410, R5 ;  /* 0x00005410a2a27816 */ /* 0x000fe20000000005 */
[----:B------:R-:W-:Y:S01]  /*0920*/  IMAD.HI.U32 R5, R84, -0x326172a9, RZ ;  /* 0xcd9e8d5754057827 */ /* 0x000fe200078e00ff */
[----:B------:R-:W-:Y:S01]  /*0930*/  PRMT R163, R163, 0x5410, R4 ;  /* 0x00005410a3a37816 */ /* 0x000fe20000000004 */
[----:B------:R-:W-:Y:S01]  /*0940*/  BSSY B0, `(.L_x_46614) ;  /* 0x00021d8000007945 */ /* 0x000fe20003800000 */
[----:B------:R-:W-:Y:S01]  /*0950*/  SHF.R.U64 R154, R10, 0x10, R11 ;  /* 0x000000100a9a7819 */ /* 0x000fe2000000120b */
[----:B------:R-:W-:Y:S01]  /*0960*/  IMAD.HI.U32 R4, R82, -0x2daee0ad, RZ ;  /* 0xd2511f5352047827 */ /* 0x000fe200078e00ff */
[--C-:B------:R-:W-:Y:S01]  /*0970*/  SHF.R.U64 R164, R6, 0x10, R7.reuse ;  /* 0x0000001006a47819 */ /* 0x100fe20000001207 */
[----:B------:R-:W2:Y:S01]  /*0980*/  LDCU UR32, c[0x0][0x404] ;  /* 0x00008080ff2077ac */ /* 0x000ea20008000800 */
[----:B------:R-:W-:Y:S01]  /*0990*/  SHF.R.U32.HI R6, RZ, 0x10, R7 ;  /* 0x00000010ff067819 */ /* 0x000fe20000011607 */
[--C-:B------:R-:W-:Y:S01]  /*09a0*/  IMAD.MOV.U32 R10, RZ, RZ, R9.reuse ;  /* 0x000000ffff0a7224 */ /* 0x100fe200078e0009 */
[----:B------:R-:W-:Y:S01]  /*09b0*/  SHF.R.U32.HI R9, RZ, 0x10, R9 ;  /* 0x00000010ff097819 */ /* 0x000fe20000011609 */
[----:B------:R-:W-:Y:S01]  /*09c0*/  IMAD R7, R84, -0x326172a9, RZ ;  /* 0xcd9e8d5754077824 */ /* 0x000fe200078e02ff */
[----:B------:R-:W-:Y:S01]  /*09d0*/  LOP3.LUT R4, R4, UR7, RZ, 0x3c, !PT ;  /* 0x0000000704047c12 */ /* 0x000fe2000f8e3cff */
[----:B------:R-:W-:Y:S01]  /*09e0*/  IMAD.MOV.U32 R122, RZ, RZ, R14 ;  /* 0x000000ffff7a7224 */ /* 0x000fe200078e000e */
[----:B------:R-:W-:Y:S01]  /*09f0*/  LOP3.LUT R5, R0, UR6, R5, 0x96, !PT ;  /* 0x0000000600057c12 */ /* 0x000fe2000f8e9605 */
[----:B------:R-:W-:Y:S01]  /*0a00*/  IMAD.MOV.U32 R118, RZ, RZ, R22 ;  /* 0x000000ffff767224 */ /* 0x000fe200078e0016 */
[----:B------:R-:W-:Y:S01]  /*0a10*/  PRMT R158, R158, 0x5410, R9 ;  /* 0x000054109e9e7816 */ /* 0x000fe20000000009 */
[----:B------:R-:W-:Y:S01]  /*0a20*/  IMAD R9, R82, -0x2daee0ad, RZ ;  /* 0xd2511f5352097824 */ /* 0x000fe200078e02ff */
[----:B------:R-:W-:Y:S01]  /*0a30*/  PRMT R160, R160, 0x5410, R8 ;  /* 0x00005410a0a07816 */ /* 0x000fe20000000008 */
[----:B------:R-:W-:Y:S01]  /*0a40*/  IMAD.HI.U32 R8, R5, -0x2daee0ad, RZ ;  /* 0xd2511f5305087827 */ /* 0x000fe200078e00ff */
[----:B------:R-:W-:Y:S01]  /*0a50*/  PRMT R164, R164, 0x5410, R6 ;  /* 0x00005410a4a47816 */ /* 0x000fe20000000006 */
[----:B------:R-:W3:Y:S01]  /*0a60*/  LDCU UR33, c[0x0][0x408] ;  /* 0x00008100ff2177ac */ /* 0x000ee20008000800 */
[----:B------:R-:W-:Y:S01]  /*0a70*/  PRMT R156, R156, 0x5410, R10 ;  /* 0x000054109c9c7816 */ /* 0x000fe2000000000a */
[----:B------:R-:W-:Y:S01]  /*0a80*/  IMAD.HI.U32 R6, R4, -0x326172a9, RZ ;  /* 0xcd9e8d5704067827 */ /* 0x000fe200078e00ff */
[--C-:B------:R-:W-:Y:S01]  /*0a90*/  SHF.R.U64 R171, R76, 0x10, R77.reuse ;  /* 0x000000104cab7819 */ /* 0x100fe2000000124d */
[----:B------:R-:W4:Y:S01]  /*0aa0*/  LDCU UR12, c[0x0][0x388] ;  /* 0x00007100ff0c77ac */ /* 0x000f220008000800 */
[----:B------:R-:W-:Y:S01]  /*0ab0*/  SHF.R.U32.HI R10, RZ, 0x10, R77 ;  /* 0x00000010ff0a7819 */ /* 0x000fe2000001164d */
[----:B------:R-:W-:Y:S01]  /*0ac0*/  IMAD.MOV.U32 R116, RZ, RZ, R26 ;  /* 0x000000ffff747224 */ /* 0x000fe200078e001a */
[----:B------:R-:W-:Y:S01]  /*0ad0*/  LOP3.LUT R6, R7, UR10, R6, 0x96, !PT ;  /* 0x0000000a07067c12 */ /* 0x000fe2000f8e9606 */
[----:B------:R-:W-:Y:S01]  /*0ae0*/  IMAD R7, R4, -0x326172a9, RZ ;  /* 0xcd9e8d5704077824 */ /* 0x000fe200078e02ff */
[----:B------:R-:W-:Y:S01]  /*0af0*/  LOP3.LUT R8, R9, UR15, R8, 0x96, !PT ;  /* 0x0000000f09087c12 */ /* 0x000fe2000f8e9608 */
[----:B------:R-:W-:Y:S01]  /*0b00*/  IMAD.MOV.U32 R112, RZ, RZ, R34 ;  /* 0x000000ffff707224 */ /* 0x000fe200078e0022 */
[----:B------:R-:W-:Y:S01]  /*0b10*/  PRMT R171, R171, 0x5410, R10 ;  /* 0x00005410abab7816 */ /* 0x000fe2000000000a */
[----:B------:R-:W-:Y:S01]  /*0b20*/  IMAD R10, R5, -0x2daee0ad, RZ ;  /* 0xd2511f53050a7824 */ /* 0x000fe200078e02ff */
[--C-:B------:R-:W-:Y:S01]  /*0b30*/  SHF.R.U64 R175, R72, 0x10, R73.reuse ;  /* 0x0000001048af7819 */ /* 0x100fe20000001249 */
[----:B------:R-:W-:Y:S01]  /*0b40*/  IMAD.HI.U32 R4, R8, -0x326172a9, RZ ;  /* 0xcd9e8d5708047827 */ /* 0x000fe200078e00ff */
[----:B------:R-:W-:Y:S01]  /*0b50*/  SHF.R.U32.HI R9, RZ, 0x10, R73 ;  /* 0x00000010ff097819 */ /* 0x000fe20000011649 */
[----:B------:R-:W0:Y:S01]  /*0b60*/  LDCU.U8 UR13, c[0x0][0x410] ;  /* 0x00008200ff0d77ac */ /* 0x000e220008000000 */
[----:B------:R-:W-:Y:S01]  /*0b70*/  SHF.R.U64 R177, R70, 0x10, R71 ;  /* 0x0000001046b17819 */ /* 0x000fe20000001247 */
[----:B------:R-:W-:Y:S01]  /*0b80*/  IMAD.HI.U32 R5, R6, -0x2daee0ad, RZ ;  /* 0xd2511f5306057827 */ /* 0x000fe200078e00ff */
[----:B------:R-:W-:Y:S01]  /*0b90*/  LOP3.LUT R4, R7, UR16, R4, 0x96, !PT ;  /* 0x0000001007047c12 */ /* 0x000fe2000f8e9604 */
[----:B------:R-:W0:Y:S01]  /*0ba0*/  LDCU UR14, c[0x0][0x448] ;  /* 0x00008900ff0e77ac */ /* 0x000e220008000800 */
[----:B------:R-:W-:Y:S01]  /*0bb0*/  PRMT R175, R175, 0x5410, R9 ;  /* 0x00005410afaf7816 */ /* 0x000fe20000000009 */
[----:B------:R-:W-:Y:S01]  /*0bc0*/  IMAD R7, R8, -0x326172a9, RZ ;  /* 0xcd9e8d5708077824 */ /* 0x000fe200078e02ff */
[----:B------:R-:W-:Y:S01]  /*0bd0*/  LOP3.LUT R5, R10, UR17, R5, 0x96, !PT ;  /* 0x000000110a057c12 */ /* 0x000fe2000f8e9605 */
[----:B------:R-:W-:Y:S01]  /*0be0*/  IMAD R9, R6, -0x2daee0ad, RZ ;  /* 0xd2511f5306097824 */ /* 0x000fe200078e02ff */
[----:B------:R-:W-:Y:S01]  /*0bf0*/  SHF.R.U32.HI R10, RZ, 0x10, R71 ;  /* 0x00000010ff0a7819 */ /* 0x000fe20000011647 */
[----:B------:R-:W-:Y:S01]  /*0c00*/  IMAD.HI.U32 R8, R4, -0x2daee0ad, RZ ;  /* 0xd2511f5304087827 */ /* 0x000fe200078e00ff */
[----:B------:R-:W-:Y:S01]  /*0c10*/  SHF.R.U64 R181, R66, 0x10, R67 ;  /* 0x0000001042b57819 */ /* 0x000fe20000001243 */
[----:B------:R-:W1:Y:S01]  /*0c20*/  LDCU.64 UR10, c[0x0][0x3a0] ;  /* 0x00007400ff0a77ac */ /* 0x000e620008000a00 */
[----:B------:R-:W-:Y:S01]  /*0c30*/  PRMT R177, R177, 0x5410, R10 ;  /* 0x00005410b1b17816 */ /* 0x000fe2000000000a */
[----:B------:R-:W-:Y:S01]  /*0c40*/  IMAD.HI.U32 R6, R5, -0x326172a9, RZ ;  /* 0xcd9e8d5705067827 */ /* 0x000fe200078e00ff */
[----:B------:R-:W-:-:S02]  /*0c50*/  LOP3.LUT R8, R9, UR19, R8, 0x96, !PT ;  /* 0x0000001309087c12 */ /* 0x000fc4000f8e9608 */
[----:B------:R-:W-:Y:S01]  /*0c60*/  SHF.R.U32.HI R9, RZ, 0x10, R67 ;  /* 0x00000010ff097819 */ /* 0x000fe20000011643 */
[----:B------:R-:W-:Y:S01]  /*0c70*/  IMAD R10, R4, -0x2daee0ad, RZ ;  /* 0xd2511f53040a7824 */ /* 0x000fe200078e02ff */
[----:B------:R-:W-:Y:S01]  /*0c80*/  LOP3.LUT R6, R7, UR18, R6, 0x96, !PT ;  /* 0x0000001207067c12 */ /* 0x000fe2000f8e9606 */
[----:B------:R-:W-:Y:S01]  /*0c90*/  IMAD R5, R5, -0x326172a9, RZ ;  /* 0xcd9e8d5705057824 */ /* 0x000fe200078e02ff */
[----:B------:R-:W-:Y:S01]  /*0ca0*/  PRMT R181, R181, 0x5410, R9 ;  /* 0x00005410b5b57816 */ /* 0x000fe20000000009 */
[----:B------:R-:W-:Y:S01]  /*0cb0*/  IMAD.HI.U32 R4, R8, -0x326172a9, RZ ;  /* 0xcd9e8d5708047827 */ /* 0x000fe200078e00ff */
[--C-:B0-----:R-:W-:Y:S02]  /*0cc0*/  SHF.R.U64 R52, R14, 0x10, R15.reuse ;  /* 0x000000100e347819 */ /* 0x101fe4000000120f */
[----:B------:R-:W-:Y:S01]  /*0cd0*/  SHF.R.U32.HI R53, RZ, 0x10, R15 ;  /* 0x00000010ff357819 */ /* 0x000fe2000001160f */
[----:B------:R-:W-:Y:S01]  /*0ce0*/  IMAD.HI.U32 R7, R6, -0x2daee0ad, RZ ;  /* 0xd2511f5306077827 */ /* 0x000fe200078e00ff */
[----:B------:R-:W-:-:S02]  /*0cf0*/  LOP3.LUT R4, R5, UR20, R4, 0x96, !PT ;  /* 0x0000001405047c12 */ /* 0x000fc4000f8e9604 */
[----:B------:R-:W-:Y:S01]  /*0d00*/  MOV R15, R11 ;  /* 0x0000000b000f7202 */ /* 0x000fe20000000f00 */
[----:B------:R-:W-:Y:S01]  /*0d10*/  IMAD R9, R6, -0x2daee0ad, RZ ;  /* 0xd2511f5306097824 */ /* 0x000fe200078e02ff */
[----:B------:R-:W-:Y:S01]  /*0d20*/  LOP3.LUT R7, R10, UR21, R7, 0x96, !PT ;  /* 0x000000150a077c12 */ /* 0x000fe2000f8e9607 */
[----:B------:R-:W-:Y:S01]  /*0d30*/  IMAD R8, R8, -0x326172a9, RZ ;  /* 0xcd9e8d5708087824 */ /* 0x000fe200078e02ff */
[----:B------:R-:W-:Y:S01]  /*0d40*/  SHF.R.U32.HI R11, RZ, 0x10, R11 ;  /* 0x00000010ff0b7819 */ /* 0x000fe2000001160b */
[----:B------:R-:W-:Y:S01]  /*0d50*/  IMAD.HI.U32 R6, R4, -0x2daee0ad, RZ ;  /* 0xd2511f5304067827 */ /* 0x000fe200078e00ff */
[--C-:B------:R-:W-:Y:S02]  /*0d60*/  SHF.R.U64 R183, R64, 0x10, R65.reuse ;  /* 0x0000001040b77819 */ /* 0x100fe40000001241 */
[----:B------:R-:W-:Y:S01]  /*0d70*/  SHF.R.U32.HI R10, RZ, 0x10, R65 ;  /* 0x00000010ff0a7819 */ /* 0x000fe20000011641 */
        /* <DEDUP_REMOVED lines=8> */
[--C-:B------:R-:W-:Y:S02]  /*0e00*/  SHF.R.U64 R173, R74, 0x10, R75.reuse ;  /* 0x000000104aad7819 */ /* 0x100fe4000000124b */
[----:B------:R-:W-:Y:S01]  /*0e10*/  SHF.R.U32.HI R11, RZ, 0x10, R75 ;  /* 0x00000010ff0b7819 */ /* 0x000fe2000001164b */
[----:B------:R-:W-:Y:S01]  /*0e20*/  IMAD.HI.U32 R8, R5, -0x2daee0ad, RZ ;  /* 0xd2511f5305087827 */ /* 0x000fe200078e00ff */
[----:B------:R-:W-:-:S02]  /*0e30*/  SHF.R.U64 R187, R60, 0x10, R61 ;  /* 0x000000103cbb7819 */ /* 0x000fc4000000123d */
[----:B------:R-:W-:Y:S01]  /*0e40*/  SHF.R.U32.HI R10, RZ, 0x10, R61 ;  /* 0x00000010ff0a7819 */ /* 0x000fe2000001163d */
[----:B------:R-:W-:Y:S01]  /*0e50*/  IMAD R6, R6, -0x326172a9, RZ ;  /* 0xcd9e8d5706067824 */ /* 0x000fe200078e02ff */
[----:B------:R-:W-:Y:S01]  /*0e60*/  LOP3.LUT R4, R7, UR24, R4, 0x96, !PT ;  /* 0x0000001807047c12 */ /* 0x000fe2000f8e9604 */
[----:B------:R-:W-:Y:S01]  /*0e70*/  IMAD.MOV.U32 R110, RZ, RZ, R38 ;  /* 0x000000ffff6e7224 */ /* 0x000fe200078e0026 */
[----:B------:R-:W-:Y:S01]  /*0e80*/  LOP3.LUT R8, R9, UR25, R8, 0x96, !PT ;  /* 0x0000001909087c12 */ /* 0x000fe2000f8e9608 */
[----:B------:R-:W-:Y:S01]  /*0e90*/  IMAD.MOV.U32 R106, RZ, RZ, R44 ;  /* 0x000000ffff6a7224 */ /* 0x000fe200078e002c */
[----:B------:R-:W-:Y:S01]  /*0ea0*/  PRMT R173, R173, 0x5410, R11 ;  /* 0x00005410adad7816 */ /* 0x000fe2000000000b */
[----:B------:R-:W-:Y:S01]  /*0eb0*/  IMAD.HI.U32 R7, R4, -0x2daee0ad, RZ ;  /* 0xd2511f5304077827 */ /* 0x000fe200078e00ff */
[----:B------:R-:W-:Y:S02]  /*0ec0*/  PRMT R187, R187, 0x5410, R10 ;  /* 0x00005410bbbb7816 */ /* 0x000fe4000000000a */
[--C-:B------:R-:W-:Y:S01]  /*0ed0*/  SHF.R.U64 R179, R68, 0x10, R69.reuse ;  /* 0x0000001044b37819 */ /* 0x100fe20000001245 */
[----:B------:R-:W-:Y:S01]  /*0ee0*/  IMAD R10, R5, -0x2daee0ad, RZ ;  /* 0xd2511f53050a7824 */ /* 0x000fe200078e02ff */
[----:B------:R-:W-:Y:S01]  /*0ef0*/  SHF.R.U32.HI R11, RZ, 0x10, R69 ;  /* 0x00000010ff0b7819 */ /* 0x000fe20000011645 */
[----:B------:R-:W-:Y:S01]  /*0f00*/  IMAD.HI.U32 R5, R8, -0x326172a9, RZ ;  /* 0xcd9e8d5708057827 */ /* 0x000fe200078e00ff */
[----:B------:R-:W-:-:S02]  /*0f10*/  SHF.R.U64 R185, R62, 0x10, R63 ;  /* 0x000000103eb97819 */ /* 0x000fc4000000123f */
[----:B------:R-:W-:Y:S01]  /*0f20*/  PRMT R179, R179, 0x5410, R11 ;  /* 0x00005410b3b37816 */ /* 0x000fe2000000000b */
[----:B------:R-:W-:Y:S01]  /*0f30*/  IMAD.MOV.U32 R104, RZ, RZ, R46 ;  /* 0x000000ffff687224 */ /* 0x000fe200078e002e */
[----:B------:R-:W-:Y:S01]  /*0f40*/  SHF.R.U32.HI R11, RZ, 0x10, R63 ;  /* 0x00000010ff0b7819 */ /* 0x000fe2000001163f */
[----:B------:R-:W-:Y:S01]  /*0f50*/  IMAD.MOV.U32 R100, RZ, RZ, R50 ;  /* 0x000000ffff647224 */ /* 0x000fe200078e0032 */
[--C-:B------:R-:W-:Y:S01]  /*0f60*/  SHF.R.U64 R189, R58, 0x10, R59.reuse ;  /* 0x000000103abd7819 */ /* 0x100fe2000000123b */
[----:B------:R-:W-:Y:S01]  /*0f70*/  IMAD.MOV.U32 R98, RZ, RZ, R12 ;  /* 0x000000ffff627224 */ /* 0x000fe200078e000c */
[----:B------:R-:W-:Y:S01]  /*0f80*/  SHF.R.U32.HI R9, RZ, 0x10, R59 ;  /* 0x00000010ff097819 */ /* 0x000fe2000001163b */
[----:B------:R-:W-:Y:S01]  /*0f90*/  IMAD.MOV.U32 R97, RZ, RZ, R13 ;  /* 0x000000ffff617224 */ /* 0x000fe200078e000d */
[----:B------:R-:W-:Y:S01]  /*0fa0*/  LOP3.LUT R5, R6, UR26, R5, 0x96, !PT ;  /* 0x0000001a06057c12 */ /* 0x000fe2000f8e9605 */
[----:B------:R-:W-:Y:S01]  /*0fb0*/  IMAD.MOV.U32 R94, RZ, RZ, R20 ;  /* 0x000000ffff5e7224 */ /* 0x000fe200078e0014 */
[----:B------:R-:W-:Y:S01]  /*0fc0*/  LOP3.LUT R7, R10, UR27, R7, 0x96, !PT ;  /* 0x0000001b0a077c12 */ /* 0x000fe2000f8e9607 */
[----:B------:R-:W-:Y:S01]  /*0fd0*/  IMAD.MOV.U32 R92, RZ, RZ, R24 ;  /* 0x000000ffff5c7224 */ /* 0x000fe200078e0018 */
[----:B------:R-:W-:Y:S01]  /*0fe0*/  PRMT R185, R185, 0x5410, R11 ;  /* 0x00005410b9b97816 */ /* 0x000fe2000000000b */
[----:B------:R-:W-:Y:S01]  /*0ff0*/  IMAD R11, R4, -0x2daee0ad, RZ ;  /* 0xd2511f53040b7824 */ /* 0x000fe200078e02ff */
[----:B------:R-:W-:Y:S01]  /*1000*/  PRMT R189, R189, 0x5410, R9 ;  /* 0x00005410bdbd7816 */ /* 0x000fe20000000009 */
[----:B------:R-:W-:Y:S01]  /*1010*/  IMAD R9, R8, -0x326172a9, RZ ;  /* 0xcd9e8d5708097824 */ /* 0x000fe200078e02ff */
[----:B------:R-:W-:Y:S01]  /*1020*/  MOV R120, R18 ;  /* 0x0000001200787202 */ /* 0x000fe20000000f00 */
[----:B------:R-:W-:Y:S01]  /*1030*/  IMAD.HI.U32 R6, R7, -0x326172a9, RZ ;  /* 0xcd9e8d5707067827 */ /* 0x000fe200078e00ff */
[----:B------:R-:W-:-:S02]  /*1040*/  MOV R114, R30 ;  /* 0x0000001e00727202 */ /* 0x000fc40000000f00 */
[----:B------:R-:W-:Y:S01]  /*1050*/  MOV R108, R42 ;  /* 0x0000002a006c7202 */ /* 0x000fe20000000f00 */
[----:B------:R-:W-:Y:S01]  /*1060*/  IMAD.HI.U32 R4, R5, -0x2daee0ad, RZ ;  /* 0xd2511f5305047827 */ /* 0x000fe200078e00ff */
[----:B------:R-:W-:Y:S02]  /*1070*/  LOP3.LUT R6, R9, UR28, R6, 0x96, !PT ;  /* 0x0000001c09067c12 */ /* 0x000fe4000f8e9606 */
[----:B------:R-:W-:Y:S01]  /*1080*/  MOV R102, R48 ;  /* 0x0000003000667202 */ /* 0x000fe20000000f00 */
[----:B------:R-:W-:Y:S01]  /*1090*/  IMAD.MOV.U32 R123, RZ, RZ, R32 ;  /* 0x000000ffff7b7224 */ /* 0x000fe200078e0020 */
[----:B------:R-:W-:Y:S01]  /*10a0*/  LOP3.LUT R4, R11, UR29, R4, 0x96, !PT ;  /* 0x0000001d0b047c12 */ /* 0x000fe2000f8e9604 */
[----:B------:R-:W-:Y:S01]  /*10b0*/  IMAD.MOV.U32 R119, RZ, RZ, R19 ;  /* 0x000000ffff777224 */ /* 0x000fe200078e0013 */
[----:B------:R-:W-:Y:S01]  /*10c0*/  SHF.R.U64 R54, R12, 0x10, R13 ;  /* 0x000000100c367819 */ /* 0x000fe2000000120d */
[----:B------:R-:W-:Y:S01]  /*10d0*/  IMAD.MOV.U32 R115, RZ, RZ, R27 ;  /* 0x000000ffff737224 */ /* 0x000fe200078e001b */
[----:B------:R-:W-:Y:S01]  /*10e0*/  SHF.R.U32.HI R55, RZ, 0x10, R13 ;  /* 0x00000010ff377819 */ /* 0x000fe2000001160d */
[----:B------:R-:W-:Y:S01]  /*10f0*/  IMAD.MOV.U32 R113, RZ, RZ, R31 ;  /* 0x000000ffff717224 */ /* 0x000fe200078e001f */
[----:B------:R-:W-:Y:S01]  /*1100*/  MOV R96, R16 ;  /* 0x0000001000607202 */ /* 0x000fe20000000f00 */
[----:B------:R-:W-:Y:S01]  /*1110*/  IMAD.MOV.U32 R109, RZ, RZ, R39 ;  /* 0x000000ffff6d7224 */ /* 0x000fe200078e0027 */
[----:B------:R-:W-:Y:S01]  /*1120*/  MOV R90, R28 ;  /* 0x0000001c005a7202 */ /* 0x000fe20000000f00 */
[----:B------:R-:W-:Y:S01]  /*1130*/  IMAD.MOV.U32 R107, RZ, RZ, R43 ;  /* 0x000000ffff6b7224 */ /* 0x000fe200078e002b */
[----:B------:R-:W-:Y:S01]  /*1140*/  SHF.R.U64 R124, R32, 0x10, R33 ;  /* 0x00000010207c7819 */ /* 0x000fe20000001221 */
[----:B------:R-:W-:Y:S01]  /*1150*/  IMAD.MOV.U32 R103, RZ, RZ, R47 ;  /* 0x000000ffff677224 */ /* 0x000fe200078e002f */
[----:B------:R-:W-:Y:S01]  /*1160*/  SHF.R.U64 R18, R18, 0x10, R19 ;  /* 0x0000001012127819 */ /* 0x000fe20000001213 */
[----:B------:R-:W-:Y:S01]  /*1170*/  IMAD.MOV.U32 R101, RZ, RZ, R49 ;  /* 0x000000ffff657224 */ /* 0x000fe200078e0031 */
[----:B------:R-:W-:Y:S01]  /*1180*/  MOV R117, R23 ;  /* 0x0000001700757202 */ /* 0x000fe20000000f00 */
[----:B------:R-:W-:Y:S01]  /*1190*/  IMAD.MOV.U32 R95, RZ, RZ, R17 ;  /* 0x000000ffff5f7224 */ /* 0x000fe200078e0011 */
[----:B------:R-:W-:Y:S01]  /*11a0*/  SHF.R.U64 R22, R22, 0x10, R23 ;  /* 0x0000001016167819 */ /* 0x000fe20000001217 */
        /* <DEDUP_REMOVED lines=10> */
[----:B------:R-:W-:Y:S01]  /*1250*/  IMAD R7, R7, -0x326172a9, RZ ;  /* 0xcd9e8d5707077824 */ /* 0x000fe200078e02ff */
[----:B------:R-:W-:Y:S01]  /*1260*/  SHF.R.U64 R42, R42, 0x10, R43 ;  /* 0x000000102a2a7819 */ /* 0x000fe2000000122b */
[----:B------:R-:W-:Y:S01]  /*1270*/  IMAD R8, R5, -0x2daee0ad, RZ ;  /* 0xd2511f5305087824 */ /* 0x000fe200078e02ff */
[----:B------:R-:W-:Y:S01]  /*1280*/  MOV R105, R45 ;  /* 0x0000002d00697202 */ /* 0x000fe20000000f00 */
[----:B------:R-:W-:Y:S01]  /*1290*/  IMAD.HI.U32 R85, R6, -0x2daee0ad, RZ ;  /* 0xd2511f5306557827 */ /* 0x000fe200078e00ff */
[----:B------:R-:W-:-:S02]  /*12a0*/  SHF.R.U64 R44, R44, 0x10, R45 ;  /* 0x000000102c2c7819 */ /* 0x000fc4000000122d */
[----:B------:R-:W-:Y:S01]  /*12b0*/  SHF.R.U64 R46, R46, 0x10, R47 ;  /* 0x000000102e2e7819 */ /* 0x000fe2000000122f */
[----:B------:R-:W-:Y:S01]  /*12c0*/  IMAD.HI.U32 R86, R4, -0x326172a9, RZ ;  /* 0xcd9e8d5704567827 */ /* 0x000fe200078e00ff */
[----:B------:R-:W-:Y:S02]  /*12d0*/  SHF.R.U64 R48, R48, 0x10, R49 ;  /* 0x0000001030307819 */ /* 0x000fe40000001231 */
[----:B------:R-:W-:Y:S01]  /*12e0*/  MOV R99, R51 ;  /* 0x0000003300637202 */ /* 0x000fe20000000f00 */
[----:B------:R-:W-:Y:S01]  /*12f0*/  IMAD.MOV.U32 R87, RZ, RZ, RZ ;  /* 0x000000ffff577224 */ /* 0x000fe200078e00ff */
[----:B------:R-:W-:Y:S01]  /*1300*/  SHF.R.U64 R50, R50, 0x10, R51 ;  /* 0x0000001032327819 */ /* 0x000fe20000001233 */
[----:B------:R-:W-:Y:S01]  /*1310*/  IMAD R136, R6, -0x2daee0ad, RZ ;  /* 0xd2511f5306887824 */ /* 0x000fe200078e02ff */
[----:B------:R-:W-:Y:S01]  /*1320*/  SHF.R.U64 R16, R16, 0x10, R17 ;  /* 0x0000001010107819 */ /* 0x000fe20000001211 */
[----:B------:R-:W-:Y:S01]  /*1330*/  IMAD R88, R4, -0x326172a9, RZ ;  /* 0xcd9e8d5704587824 */ /* 0x000fe200078e02ff */
[----:B------:R-:W-:-:S02]  /*1340*/  MOV R93, R21 ;  /* 0x00000015005d7202 */ /* 0x000fc40000000f00 */
[----:B------:R-:W-:Y:S02]  /*1350*/  SHF.R.U64 R20, R20, 0x10, R21 ;  /* 0x0000001014147819 */ /* 0x000fe40000001215 */
[----:B------:R-:W-:Y:S02]  /*1360*/  SHF.R.U64 R24, R24, 0x10, R25 ;  /* 0x0000001018187819 */ /* 0x000fe40000001219 */
[----:B------:R-:W-:Y:S02]  /*1370*/  SHF.R.U64 R28, R28, 0x10, R29 ;  /* 0x000000101c1c7819 */ /* 0x000fe4000000121d */
[----:B------:R-:W-:Y:S02]  /*1380*/  MOV R12, R33 ;  /* 0x00000021000c7202 */ /* 0x000fe40000000f00 */
[----:B------:R-:W-:Y:S02]  /*1390*/  SHF.R.U32.HI R32, RZ, 0x10, R33 ;  /* 0x00000010ff207819 */ /* 0x000fe40000011621 */
[----:B------:R-:W-:-:S02]  /*13a0*/  SHF.R.U64 R146, R36, 0x10, R37 ;  /* 0x0000001024927819 */ /* 0x000fc40000001225 */
        /* <DEDUP_REMOVED lines=16> */
[----:B------:R-:W-:Y:S02]  /*14b0*/  MOV R148, R40 ;  /* 0x0000002800947202 */ /* 0x000fe40000000f00 */
[----:B------:R-:W-:-:S02]  /*14c0*/  SHF.R.U64 R150, R40, 0x10, R41 ;  /* 0x0000001028967819 */ /* 0x000fc40000001229 */
[----:B------:R-:W-:Y:S02]  /*14d0*/  SHF.R.U32.HI R36, RZ, 0x10, R41 ;  /* 0x00000010ff247819 */ /* 0x000fe40000011629 */
[--C-:B------:R-:W-:Y:S02]  /*14e0*/  SHF.R.U64 R191, R56, 0x10, R57.reuse ;  /* 0x0000001038bf7819 */ /* 0x100fe40000001239 */
[----:B------:R-:W-:Y:S02]  /*14f0*/  SHF.R.U32.HI R10, RZ, 0x10, R57 ;  /* 0x00000010ff0a7819 */ /* 0x000fe40000011639 */
[--C-:B------:R-:W-:Y:S02]  /*1500*/  SHF.R.U64 R193, R2, 0x10, R3.reuse ;  /* 0x0000001002c17819 */ /* 0x100fe40000001203 */
[----:B------:R-:W-:Y:S02]  /*1510*/  SHF.R.U32.HI R9, RZ, 0x10, R3 ;  /* 0x00000010ff097819 */ /* 0x000fe40000011603 */
[----:B-1----:R-:W-:-:S02]  /*1520*/  ISETP.NE.U32.AND P1, PT, RZ, UR4, PT ;  /* 0x00000004ff007c0c */ /* 0x002fc4000bf25070 */
        /* <DEDUP_REMOVED lines=43> */
[----:B------:R-:W-:Y:S02]  /*17e0*/  ISETP.NE.AND.EX P1, PT, RZ, UR5, PT, P1 ;  /* 0x00000005ff007c0c */ /* 0x000fe4000bf25310 */
[----:B------:R-:W-:Y:S02]  /*17f0*/  LOP3.LUT R85, R8, UR31, R85, 0x96, !PT ;  /* 0x0000001f08557c12 */ /* 0x000fe4000f8e9655 */
[----:B------:R-:W-:Y:S02]  /*1800*/  LOP3.LUT R86, R7, UR30, R86, 0x96, !PT ;  /* 0x0000001e07567c12 */ /* 0x000fe4000f8e9656 */
[----:B--234-:R-:W-:-:S07]  /*1810*/  LOP3.LUT R126, R126, 0x3, RZ, 0xc0, !PT ;  /* 0x000000037e7e7812 */ /* 0x01cfce00078ec0ff */
.L_x_47119:
[----:B0-----:R-:W0:Y:S01]  /*1820*/  S2R R138, SR_TID.X ;  /* 0x00000000008a7919 */ /* 0x001e220000002100 */
        /* <DEDUP_REMOVED lines=13> */
[----:B------:R-:W-:Y:S02]  /*1900*/  ISETP.NE.AND.EX P0, PT, RZ, UR11, PT, P0 ;  /* 0x0000000bff007c0c */ /* 0x000fe4000bf05300 */
[----:B------:R-:W-:Y:S01]  /*1910*/  MOV R127, UR6 ;  /* 0x00000006007f7c02 */ /* 0x000fe20008000f00 */
[----:B------:R-:W-:-:S04]  /*1920*/  IMAD.MOV.U32 R140, RZ, RZ, 0x2f800000 ;  /* 0x2f800000ff8c7424 */ /* 0x000fc800078e00ff */
[----:B------:R-:W-:-:S06]  /*1930*/  VIADD R127, R127, 0x9e3779b9 ;  /* 0x9e3779b97f7f7836 */ /* 0x000fcc0000000000 */
[----:B0-----:R-:W-:Y:S05]  /*1940*/  @!P0 BRA `(.L_x_46615) ;  /* 0x0000001400308947 */ /* 0x001fea0003800000 */
        /* <DEDUP_REMOVED lines=9> */
[----:B------:R-:W-:-:S04]  /*19e0*/  MOV R13, 0x2 ;  /* 0x00000002000d7802 */ /* 0x000fc80000000f00 */
[----:B------:R-:W-:-:S05]  /*19f0*/  VIADDMNMX.U32 R12, R126, 0xfffffffe, R13, PT ;  /* 0xfffffffe7e0c7846 */ /* 0x000fca000380000d */
[----:B------:R-:W-:-:S04]  /*1a00*/  IMAD.SHL.U32 R14, R12, 0x4, RZ ;  /* 0x000000040c0e7824 */ /* 0x000fc800078e00ff */
[----:B------:R-:W0:Y:S02]  /*1a10*/  LDC R12, c[0x2][R14] ;  /* 0x008000000e0c7b82 */ /* 0x000e240000000800 */
[----:B0-----:R-:W-:-:S04]  /*1a20*/  SHF.R.S32.HI R13, RZ, 0x1f, R12 ;  /* 0x0000001fff0d7819 */ /* 0x001fc8000001140c */
.L_x_54308:
[----:B------:R-:W-:Y:S05]  /*1a30*/  BRX R12 -0x1a40                                        (*"BRANCH_TARGETS .L_x_54309,.L_x_54310,.L_x_54311"*) ;  /* 0xffffffe40c707949 */ /* 0x000fea000383ffff */
.L_x_54311:
[----:B------:R-:W-:Y:S01]  /*1a40*/  VIADD R12, R126, 0x1 ;  /* 0x000000017e0c7836 */ /* 0x000fe20000000000 */
[----:B------:R-:W-:Y:S01]  /*1a50*/  MOV R24, R136 ;  /* 0x0000008800187202 */ /* 0x000fe20000000f00 */
[----:B------:R-:W-:Y:S01]  /*1a60*/  IMAD.MOV.U32 R13, RZ, RZ, R86 ;  /* 0x000000ffff0d7224 */ /* 0x000fe200078e0056 */
[----:B------:R-:W-:Y:S06]  /*1a70*/  BRA `(.L_x_46617) ;  /* 0x0000000000f07947 */ /* 0x000fec0003800000 */
.L_x_54309:
[----:B------:R-:W-:Y:S02]  /*1a80*/  HFMA2 R12, -RZ, RZ, 0, 1.78813934326171875e-07 ;  /* 0x00000003ff0c7431 */ /* 0x000fe400000001ff */
[----:B------:R-:W-:Y:S02]  /*1a90*/  IMAD.MOV.U32 R24, RZ, RZ, R136 ;  /* 0x000000ffff187224 */ /* 0x000fe400078e0088 */
[----:B------:R-:W-:Y:S01]  /*1aa0*/  IMAD.MOV.U32 R13, RZ, RZ, R85 ;  /* 0x000000ffff0d7224 */ /* 0x000fe200078e0055 */
[----:B------:R-:W-:Y:S06]  /*1ab0*/  BRA `(.L_x_46617) ;  /* 0x0000000000e07947 */ /* 0x000fec0003800000 */
.L_x_54310:
        /* <DEDUP_REMOVED lines=13> */
.L_x_46619:
[----:B------:R-:W-:Y:S05]  /*1b90*/  BSYNC.RECONVERGENT B2 ;  /* 0x0000000000027941 */ /* 0x000fea0003800200 */
.L_x_46618:
        /* <DEDUP_REMOVED lines=42> */
.L_x_46617:
[----:B------:R-:W-:Y:S05]  /*1e40*/  BSYNC.RECONVERGENT B1 ;  /* 0x0000000000017941 */ /* 0x000fea0003800200 */
.L_x_46616:
[----:B------:R-:W-:Y:S01]  /*1e50*/  I2FP.F32.U32 R13, R13 ;  /* 0x0000000d000d7245 */ /* 0x000fe20000201000 */
[----:B-----5:R-:W-:Y:S01]  /*1e60*/  FMUL.FTZ R15, R8, R141 ;  /* 0x0000008d080f7220 */ /* 0x020fe20000410000 */
[----:B------:R-:W-:Y:S01]  /*1e70*/  MOV R142, UR33 ;  /* 0x00000021008e7c02 */ /* 0x000fe20008000f00 */
[----:B------:R-:W-:Y:S01]  /*1e80*/  IMAD.U32 R143, RZ, RZ, UR32 ;  /* 0x00000020ff8f7e24 */ /* 0x000fe2000f8e00ff */
[----:B------:R-:W-:Y:S01]  /*1e90*/  ISETP.NE.AND P3, PT, R12, 0x1, PT ;  /* 0x000000010c00780c */ /* 0x000fe20003f65270 */
[----:B------:R-:W-:Y:S01]  /*1ea0*/  FFMA.FTZ R8, R13, R140, 1.1641532182693481445e-10 ;  /* 0x2f0000000d087423 */ /* 0x000fe2000001008c */
[----:B------:R-:W-:Y:S01]  /*1eb0*/  BSSY.RECONVERGENT B1, `(.L_x_46620) ;  /* 0x000004b000017945 */ /* 0x000fe20003800200 */
[----:B------:R-:W-:Y:S01]  /*1ec0*/  FMUL.FTZ R15, R15, R142 ;  /* 0x0000008e0f0f7220 */ /* 0x000fe20000410000 */
[----:B------:R-:W-:Y:S01]  /*1ed0*/  IMAD.MOV.U32 R14, RZ, RZ, 0x2 ;  /* 0x00000002ff0e7424 */ /* 0x000fe200078e00ff */
[----:B------:R-:W-:Y:S02]  /*1ee0*/  MOV R13, R88 ;  /* 0x00000058000d7202 */ /* 0x000fe40000000f00 */
        /* <DEDUP_REMOVED lines=14> */
.L_x_46622:
        /* <DEDUP_REMOVED lines=13> */
.L_x_46624:
[----:B------:R-:W-:Y:S05]  /*20a0*/  BSYNC.RECONVERGENT B2 ;  /* 0x0000000000027941 */ /* 0x000fea0003800200 */
.L_x_46623:
        /* <DEDUP_REMOVED lines=43> */
.L_x_46621:
[----:B------:R-:W-:Y:S05]  /*2360*/  BSYNC.RECONVERGENT B1 ;  /* 0x0000000000017941 */ /* 0x000fea0003800200 */
.L_x_46620:
[----:B------:R-:W-:Y:S01]  /*2370*/  I2FP.F32.U32 R13, R13 ;  /* 0x0000000d000d7245 */ /* 0x000fe20000201000 */
[----:B------:R-:W-:Y:S01]  /*2380*/  FMUL.FTZ R9, R9, R141 ;  /* 0x0000008d09097220 */ /* 0x000fe20000410000 */
[----:B------:R-:W-:Y:S01]  /*2390*/  ISETP.NE.AND P4, PT, R14, 0x1, PT ;  /* 0x000000010e00780c */ /* 0x000fe20003f85270 */
[----:B------:R-:W-:Y:S02]  /*23a0*/  BSSY.RECONVERGENT B1, `(.L_x_46625) ;  /* 0x000004c000017945 */ /* 0x000fe40003800200 */
[----:B------:R-:W-:Y:S01]  /*23b0*/  FFMA.FTZ R12, R13, R140, 1.1641532182693481445e-10 ;  /* 0x2f0000000d0c7423 */ /* 0x000fe2000001008c */
[----:B------:R-:W-:Y:S01]  /*23c0*/  FMUL.FTZ R9, R9, R142 ;  /* 0x0000008e09097220 */ /* 0x000fe20000410000 */
[----:B------:R-:W-:-:S03]  /*23d0*/  HADD2.F32 R13, -RZ, R121.H0_H0 ;  /* 0x20000079ff0d7230 */ /* 0x000fc60000004100 */
        /* <DEDUP_REMOVED lines=15> */
.L_x_46627:
        /* <DEDUP_REMOVED lines=13> */
.L_x_46629:
[----:B------:R-:W-:Y:S05]  /*25a0*/  BSYNC.RECONVERGENT B2 ;  /* 0x0000000000027941 */ /* 0x000fea0003800200 */
.L_x_46628:
        /* <DEDUP_REMOVED lines=43> */
.L_x_46626:
[----:B------:R-:W-:Y:S05]  /*2860*/  BSYNC.RECONVERGENT B1 ;  /* 0x0000000000017941 */ /* 0x000fea0003800200 */
.L_x_46625:
        /* <DEDUP_REMOVED lines=22> */
.L_x_46632:
        /* <DEDUP_REMOVED lines=13> */
.L_x_46634:
[----:B------:R-:W-:Y:S05]  /*2aa0*/  BSYNC.RECONVERGENT B2 ;  /* 0x0000000000027941 */ /* 0x000fea0003800200 */
.L_x_46633:
        /* <DEDUP_REMOVED lines=43> */
.L_x_46631:
[----:B------:R-:W-:Y:S05]  /*2d60*/  BSYNC.RECONVERGENT B1 ;  /* 0x0000000000017941 */ /* 0x000fea0003800200 */
.L_x_46630:
        /* <DEDUP_REMOVED lines=10> */
.L_x_46615:
        /* <DEDUP_REMOVED lines=16> */
.L_x_46638:
        /* <DEDUP_REMOVED lines=13> */
.L_x_46640:
[----:B------:R-:W-:Y:S05]  /*2fe0*/  BSYNC.RECONVERGENT B2 ;  /* 0x0000000000027941 */ /* 0x000fea0003800200 */
.L_x_46639:
        /* <DEDUP_REMOVED lines=42> */
.L_x_46637:
[----:B------:R-:W-:Y:S05]  /*3290*/  BSYNC.RECONVERGENT B1 ;  /* 0x0000000000017941 */ /* 0x000fea0003800200 */
.L_x_46636:
[----:B------:R-:W-:Y:S01]  /*32a0*/  I2FP.F32.U32 R13, R12 ;  /* 0x0000000c000d7245 */ /* 0x000fe20000201000 */
[----:B-----5:R-:W-:Y:S01]  /*32b0*/  FMUL.FTZ R15, R8, R141 ;  /* 0x0000008d080f7220 */ /* 0x020fe20000410000 */
[----:B------:R-:W-:Y:S01]  /*32c0*/  MOV R142, UR33 ;  /* 0x00000021008e7c02 */ /* 0x000fe20008000f00 */
[----:B------:R-:W-:Y:S01]  /*32d0*/  IMAD.U32 R143, RZ, RZ, UR32 ;  /* 0x00000020ff8f7e24 */ /* 0x000fe2000f8e00ff */
[----:B------:R-:W-:Y:S01]  /*32e0*/  ISETP.NE.AND P3, PT, R14, 0x1, PT ;  /* 0x000000010e00780c */ /* 0x000fe20003f65270 */
[----:B------:R-:W-:Y:S01]  /*32f0*/  FFMA.FTZ R8, R13, R140, 1.1641532182693481445e-10 ;  /* 0x2f0000000d087423 */ /* 0x000fe2000001008c */
[----:B------:R-:W-:Y:S02]  /*3300*/  HADD2.F32 R13, -RZ, R122.H0_H0 ;  /* 0x2000007aff0d7230 */ /* 0x000fe40000004100 */
[----:B------:R-:W-:Y:S01]  /*3310*/  FMUL.FTZ R15, R15, R142 ;  /* 0x0000008e0f0f7220 */ /* 0x000fe20000410000 */
[----:B------:R-:W-:Y:S01]  /*3320*/  BSSY.RECONVERGENT B1, `(.L_x_46641) ;  /* 0x0000049000017945 */ /* 0x000fe20003800200 */
        /* <DEDUP_REMOVED lines=15> */
.L_x_46643:
        /* <DEDUP_REMOVED lines=13> */
.L_x_46645:
[----:B------:R-:W-:Y:S05]  /*34f0*/  BSYNC.RECONVERGENT B2 ;  /* 0x0000000000027941 */ /* 0x000fea0003800200 */
.L_x_46644:
        /* <DEDUP_REMOVED lines=43> */
.L_x_46642:
[----:B------:R-:W-:Y:S05]  /*37b0*/  BSYNC.RECONVERGENT B1 ;  /* 0x0000000000017941 */ /* 0x000fea0003800200 */
.L_x_46641:
        /* <DEDUP_REMOVED lines=22> */
.L_x_46648:
        /* <DEDUP_REMOVED lines=13> */
.L_x_46650:
[----:B------:R-:W-:Y:S05]  /*39f0*/  BSYNC.RECONVERGENT B2 ;  /* 0x0000000000027941 */ /* 0x000fea0003800200 */
.L_x_46649:
        /* <DEDUP_REMOVED lines=43> */
.L_x_46647:
[----:B------:R-:W-:Y:S05]  /*3cb0*/  BSYNC.RECONVERGENT B1 ;  /* 0x0000000000017941 */ /* 0x000fea0003800200 */
.L_x_46646:
[----:B------:R-:W-:Y:S01]  /*3cc0*/  I2FP.F32.U32 R13, R13 ;  /* 0x0000000d000d7245 */ /* 0x000fe20000201000 */
[----:B------:R-:W-:Y:S01]  /*3cd0*/  FMUL.FTZ R15, R10, R141 ;  /* 0x0000008d0a0f7220 */ /* 0x000fe20000410000 */
[----:B------:R-:W-:Y:S01]  /*3ce0*/  ISETP.NE.AND P5, PT, R12, 0x1, PT ;  /* 0x000000010c00780c */ /* 0x000fe20003fa5270 */
[----:B------:R-:W-:Y:S01]  /*3cf0*/  BSSY.RECONVERGENT B1, `(.L_x_46651) ;  /* 0x000004c000017945 */ /* 0x000fe20003800200 */
[----:B------:R-:W-:Y:S02]  /*3d00*/  HFMA2 R22, -RZ, RZ, 0, 1.1920928955078125e-07 ;  /* 0x00000002ff167431 */ /* 0x000fe400000001ff */
[----:B------:R-:W-:Y:S01]  /*3d10*/  FFMA.FTZ R10, R13, R140, 1.1641532182693481445e-10 ;  /* 0x2f0000000d0a7423 */ /* 0x000fe2000001008c */
[----:B------:R-:W-:Y:S01]  /*3d20*/  FMUL.FTZ R15, R15, R142 ;  /* 0x0000008e0f0f7220 */ /* 0x000fe20000410000 */
[----:B------:R-:W-:-:S03]  /*3d30*/  HADD2.F32 R13, -RZ, R121.H1_H1 ;  /* 0x30000079ff0d7230 */ /* 0x000fc60000004100 */
        /* <DEDUP_REMOVED lines=14> */
.L_x_46653:
        /* <DEDUP_REMOVED lines=13> */
.L_x_46655:
[----:B------:R-:W-:Y:S05]  /*3ef0*/  BSYNC.RECONVERGENT B2 ;  /* 0x0000000000027941 */ /* 0x000fea0003800200 */
.L_x_46654:
        /* <DEDUP_REMOVED lines=43> */
.L_x_46652:
[----:B------:R-:W-:Y:S05]  /*41b0*/  BSYNC.RECONVERGENT B1 ;  /* 0x0000000000017941 */ /* 0x000fea0003800200 */
.L_x_46651:
[----:B------:R-:W-:Y:S01]  /*41c0*/  I2FP.F32.U32 R13, R13 ;  /* 0x0000000d000d7245 */ /* 0x000fe20000201000 */
[----:B------:R-:W-:-:S04]  /*41d0*/  FMUL.FTZ R11, R11, R141 ;  /* 0x0000008d0b0b7220 */ /* 0x000fc80000410000 */
[----:B------:R-:W-:Y:S01]  /*41e0*/  FFMA.FTZ R12, R13, R140, 1.1641532182693481445e-10 ;  /* 0x2f0000000d0c7423 */ /* 0x000fe2000001008c */
[----:B------:R-:W-:-:S04]  /*41f0*/  FMUL.FTZ R11, R11, R142 ;  /* 0x0000008e0b0b7220 */ /* 0x000fc80000410000 */
[----:B------:R-:W-:Y:S01]  /*4200*/  FSETP.GTU.FTZ.AND P6, PT, R12, R143, PT ;  /* 0x0000008f0c00720b */ /* 0x000fe20003fdc000 */
[----:B------:R-:W-:-:S03]  /*4210*/  HADD2.F32 R12, -RZ, R120.H1_H1 ;  /* 0x30000078ff0c7230 */ /* 0x000fc60000004100 */
[----:B------:R-:W-:Y:S02]  /*4220*/  FSEL R11, R11, RZ, !P6 ;  /* 0x000000ff0b0b7208 */ /* 0x000fe40007000000 */
[----:B------:R-:W-:-:S03]  /*4230*/  PLOP3.LUT P5, PT, P6, PT, PT, 0x8, 0x80 ;  /* 0x000000000080781c */ /* 0x000fc600037ae170 */
[----:B------:R-:W-:-:S10]  /*4240*/  FMUL.FTZ R11, R11, R12 ;  /* 0x0000000c0b0b7220 */ /* 0x000fd40000410000 */
.L_x_46635:
[----:B------:R-:W0:Y:S01]  /*4250*/  LDC.64 R78, c[0x0][0x3a8] ;  /* 0x0000ea00ff4e7b82 */ /* 0x000e220000000a00 */
[----:B------:R-:W-:Y:S01]  /*4260*/  SEL R12, RZ, 0x1000000, !P5 ;  /* 0x01000000ff0c7807 */ /* 0x000fe20006800000 */
[----:B------:R-:W-:Y:S01]  /*4270*/  VIADD R137, R125, 0x20 ;  /* 0x000000207d897836 */ /* 0x000fe20000000000 */
[----:B------:R-:W-:Y:S02]  /*4280*/  SEL R13, RZ, 0x10000, !P4 ;  /* 0x00010000ff0d7807 */ /* 0x000fe40006000000 */
[----:B------:R-:W-:-:S03]  /*4290*/  SEL R14, RZ, 0x100, !P3 ;  /* 0x00000100ff0e7807 */ /* 0x000fc60005800000 */
[----:B------:R-:W1:Y:S01]  /*42a0*/  LDC.64 R80, c[0x0][0x3b0] ;  /* 0x0000ec00ff507b82 */ /* 0x000e620000000a00 */
[----:B------:R-:W-:Y:S02]  /*42b0*/  IADD3 R12, PT, PT, R14, R12, R13 ;  /* 0x0000000c0e0c7210 */ /* 0x000fe40007ffe00d */
[----:B------:R-:W-:-:S04]  /*42c0*/  SEL R13, RZ, 0x1, !P2 ;  /* 0x00000001ff0d7807 */ /* 0x000fc80005000000 */
[----:B------:R-:W-:Y:S01]  /*42d0*/  IADD3 R23, PT, PT, R12, R13, RZ ;  /* 0x0000000d0c177210 */ /* 0x000fe20007ffe0ff */
[----:B------:R-:W2:Y:S01]  /*42e0*/  @P0 LDC.64 R16, c[0x0][0x3a0] ;  /* 0x0000e800ff100b82 */ /* 0x000ea20000000a00 */
[----:B------:R-:W-:-:S04]  /*42f0*/  IMAD.WIDE.U32 R12, R137, 0x10, R52 ;  /* 0x00000010890c7825 */ /* 0x000fc800078e0034 */
[----:B0-----:R-:W-:-:S05]  /*4300*/  IMAD.WIDE.U32 R20, R125, 0x10, R78 ;  /* 0x000000107d147825 */ /* 0x001fca00078e004e */
[----:B------:R0:W-:Y:S01]  /*4310*/  STG.E.128 desc[UR8][R20.64], R8 ;  /* 0x0000000814007986 */ /* 0x0001e2000c101d08 */
[----:B-1----:R-:W-:-:S05]  /*4320*/  IMAD.WIDE.U32 R18, R125, 0x4, R80 ;  /* 0x000000047d127825 */ /* 0x002fca00078e0050 */
[----:B------:R0:W-:Y:S01]  /*4330*/  STG.E desc[UR8][R18.64], R23 ;  /* 0x0000001712007986 */ /* 0x0001e2000c101908 */
        /* <DEDUP_REMOVED lines=20> */
.L_x_46659:
        /* <DEDUP_REMOVED lines=13> */
.L_x_46661:
[----:B------:R-:W-:Y:S05]  /*4550*/  BSYNC.RECONVERGENT B2 ;  /* 0x0000000000027941 */ /* 0x000fea0003800200 */
.L_x_46660:
        /* <DEDUP_REMOVED lines=42> */
.L_x_46658:
[----:B------:R-:W-:Y:S05]  /*4800*/  BSYNC.RECONVERGENT B1 ;  /* 0x0000000000017941 */ /* 0x000fea0003800200 */
.L_x_46657:
[----:B------:R-:W-:Y:S01]  /*4810*/  I2FP.F32.U32 R17, R16 ;  /* 0x0000001000117245 */ /* 0x000fe20000201000 */
[----:B-----5:R-:W-:Y:S01]  /*4820*/  FMUL.FTZ R19, R12, R141 ;  /* 0x0000008d0c137220 */ /* 0x020fe20000410000 */
[----:B------:R-:W-:Y:S01]  /*4830*/  ISETP.NE.AND P3, PT, R18, 0x1, PT ;  /* 0x000000011200780c */ /* 0x000fe20003f65270 */
[----:B------:R-:W-:Y:S02]  /*4840*/  BSSY.RECONVERGENT B1, `(.L_x_46662) ;  /* 0x000004c000017945 */ /* 0x000fe40003800200 */
[----:B------:R-:W-:Y:S01]  /*4850*/  FFMA.FTZ R12, R17, R140, 1.1641532182693481445e-10 ;  /* 0x2f000000110c7423 */ /* 0x000fe2000001008c */
[----:B------:R-:W-:Y:S01]  /*4860*/  FMUL.FTZ R19, R19, R142 ;  /* 0x0000008e13137220 */ /* 0x000fe20000410000 */
[----:B------:R-:W-:-:S03]  /*4870*/  MOV R17, R88 ;  /* 0x0000005800117202 */ /* 0x000fc60000000f00 */
        /* <DEDUP_REMOVED lines=15> */
.L_x_46664:
        /* <DEDUP_REMOVED lines=13> */
.L_x_46666:
[----:B------:R-:W-:Y:S05]  /*4a40*/  BSYNC.RECONVERGENT B2 ;  /* 0x0000000000027941 */ /* 0x000fea0003800200 */
.L_x_46665:
        /* <DEDUP_REMOVED lines=43> */
.L_x_46663:
[----:B------:R-:W-:Y:S05]  /*4d00*/  BSYNC.RECONVERGENT B1 ;  /* 0x0000000000017941 */ /* 0x000fea0003800200 */
.L_x_46662:
        /* <DEDUP_REMOVED lines=22> */
.L_x_46669:
        /* <DEDUP_REMOVED lines=13> */
.L_x_46671:
[----:B------:R-:W-:Y:S05]  /*4f40*/  BSYNC.RECONVERGENT B2 ;  /* 0x0000000000027941 */ /* 0x000fea0003800200 */
.L_x_46670:
        /* <DEDUP_REMOVED lines=43> */
.L_x_46668:
[----:B------:R-:W-:Y:S05]  /*5200*/  BSYNC.RECONVERGENT B1 ;  /* 0x0000000000017941 */ /* 0x000fea0003800200 */
.L_x_46667:
        /* <DEDUP_REMOVED lines=22> */
.L_x_46674:
        /* <DEDUP_REMOVED lines=13> */
.L_x_46676:
[----:B------:R-:W-:Y:S05]  /*5440*/  BSYNC.RECONVERGENT B2 ;  /* 0x0000000000027941 */ /* 0x000fea0003800200 */
.L_x_46675:
        /* <DEDUP_REMOVED lines=43> */
.L_x_46673:
[----:B------:R-:W-:Y:S05]  /*5700*/  BSYNC.RECONVERGENT B1 ;  /* 0x0000000000017941 */ /* 0x000fea0003800200 */
.L_x_46672:
        /* <DEDUP_REMOVED lines=10> */
.L_x_46656:
        /* <DEDUP_REMOVED lines=16> */
.L_x_46680:
        /* <DEDUP_REMOVED lines=13> */
.L_x_46682:
[----:B------:R-:W-:Y:S05]  /*5980*/  BSYNC.RECONVERGENT B2 ;  /* 0x0000000000027941 */ /* 0x000fea0003800200 */
.L_x_46681:
        /* <DEDUP_REMOVED lines=42> */
.L_x_46679:
[----:B------:R-:W-:Y:S05]  /*5c30*/  BSYNC.RECONVERGENT B1 ;  /* 0x0000000000017941 */ /* 0x000fea0003800200 */
.L_x_46678:
[----:B------:R-:W-:Y:S01]  /*5c40*/  I2FP.F32.U32 R17, R16 ;  /* 0x0000001000117245 */ /* 0x000fe20000201000 */
[----:B-----5:R-:W-:Y:S01]  /*5c50*/  FMUL.FTZ R19, R12, R141 ;  /* 0x0000008d0c137220 */ /* 0x020fe20000410000 */
[----:B------:R-:W-:Y:S01]  /*5c60*/  ISETP.NE.AND P3, PT, R18, 0x1, PT ;  /* 0x000000011200780c */ /* 0x000fe20003f65270 */
[----:B------:R-:W-:Y:S02]  /*5c70*/  BSSY.RECONVERGENT B1, `(.L_x_46683) ;  /* 0x000004c000017945 */ /* 0x000fe40003800200 */
[----:B------:R-:W-:Y:S01]  /*5c80*/  FFMA.FTZ R12, R17, R140, 1.1641532182693481445e-10 ;  /* 0x2f000000110c7423 */ /* 0x000fe2000001008c */
[----:B------:R-:W-:Y:S01]  /*5c90*/  FMUL.FTZ R19, R19, R142 ;  /* 0x0000008e13137220 */ /* 0x000fe20000410000 */
[----:B------:R-:W-:-:S03]  /*5ca0*/  HADD2.F32 R17, -RZ, R120.H0_H0 ;  /* 0x20000078ff117230 */ /* 0x000fc60000004100 */
[----:B------:R-:W-:-:S04]  /*5cb0*/  FSETP.GTU.FTZ.AND P2, PT, R12, R143, PT ;  /* 0x0000008f0c00720b */ /* 0x000fc80003f5c000 */
        /* <DEDUP_REMOVED lines=14> */
.L_x_46685:
        /* <DEDUP_REMOVED lines=13> */
.L_x_46687:
[----:B------:R-:W-:Y:S05]  /*5e70*/  BSYNC.RECONVERGENT B2 ;  /* 0x0000000000027941 */ /* 0x000fea0003800200 */
.L_x_46686:
        /* <DEDUP_REMOVED lines=43> */
.L_x_46684:
[----:B------:R-:W-:Y:S05]  /*6130*/  BSYNC.RECONVERGENT B1 ;  /* 0x0000000000017941 */ /* 0x000fea0003800200 */
.L_x_46683:
        /* <DEDUP_REMOVED lines=22> */
.L_x_46690:
        /* <DEDUP_REMOVED lines=13> */
.L_x_46692:
[----:B------:R-:W-:Y:S05]  /*6370*/  BSYNC.RECONVERGENT B2 ;  /* 0x0000000000027941 */ /* 0x000fea0003800200 */
.L_x_46691:
        /* <DEDUP_REMOVED lines=43> */
.L_x_46689:
[----:B------:R-:W-:Y:S05]  /*6630*/  BSYNC.RECONVERGENT B1 ;  /* 0x0000000000017941 */ /* 0x000fea0003800200 */
.L_x_46688:
[----:B------:R-:W-:Y:S01]  /*6640*/  I2FP.F32.U32 R17, R17 ;  /* 0x0000001100117245 */ /* 0x000fe20000201000 */
[----:B------:R-:W-:Y:S01]  /*6650*/  FMUL.FTZ R19, R14, R141 ;  /* 0x0000008d0e137220 */ /* 0x000fe20000410000 */
[----:B------:R-:W-:Y:S01]  /*6660*/  ISETP.NE.AND P5, PT, R16, 0x1, PT ;  /* 0x000000011000780c */ /* 0x000fe20003fa5270 */
[----:B------:R-:W-:Y:S01]  /*6670*/  BSSY.RECONVERGENT B1, `(.L_x_46693) ;  /* 0x000004c000017945 */ /* 0x000fe20003800200 */
[----:B------:R-:W-:Y:S02]  /*6680*/  IMAD.MOV.U32 R26, RZ, RZ, 0x2 ;  /* 0x00000002ff1a7424 */ /* 0x000fe400078e00ff */
        /* <DEDUP_REMOVED lines=17> */
.L_x_46695:
        /* <DEDUP_REMOVED lines=13> */
.L_x_46697:
[----:B------:R-:W-:Y:S05]  /*6870*/  BSYNC.RECONVERGENT B2 ;  /* 0x0000000000027941 */ /* 0x000fea0003800200 */
.L_x_46696:
        /* <DEDUP_REMOVED lines=43> */
.L_x_46694:
[----:B------:R-:W-:Y:S05]  /*6b30*/  BSYNC.RECONVERGENT B1 ;  /* 0x0000000000017941 */ /* 0x000fea0003800200 */
.L_x_46693:
        /* <DEDUP_REMOVED lines=9> */
.L_x_46677:
[----:B------:R-:W0:Y:S01]  /*6bd0*/  @P0 LDC.64 R20, c[0x0][0x3a0] ;  /* 0x0000e800ff140b82 */ /* 0x000e220000000a00 */
[----:B------:R-:W-:Y:S01]  /*6be0*/  SEL R16, RZ, 0x1000000, !P5 ;  /* 0x01000000ff107807 */ /* 0x000fe20006800000 */
[----:B------:R-:W-:Y:S01]  /*6bf0*/  VIADD R139, R125, 0x40 ;  /* 0x000000407d8b7836 */ /* 0x000fe20000000000 */
[----:B------:R-:W-:Y:S01]  /*6c00*/  SEL R17, RZ, 0x10000, !P4 ;  /* 0x00010000ff117807 */ /* 0x000fe20006000000 */
[C---:B------:R-:W-:Y:S01]  /*6c10*/  IMAD.WIDE.U32 R24, R137.reuse, 0x10, R78 ;  /* 0x0000001089187825 */ /* 0x040fe200078e004e */
[----:B------:R-:W-:Y:S02]  /*6c20*/  SEL R18, RZ, 0x100, !P3 ;  /* 0x00000100ff127807 */ /* 0x000fe40005800000 */
[----:B------:R-:W-:Y:S01]  /*6c30*/  SEL R19, RZ, 0x1, !P2 ;  /* 0x00000001ff137807 */ /* 0x000fe20005000000 */
[----:B------:R-:W-:Y:S01]  /*6c40*/  IMAD.WIDE.U32 R22, R137, 0x4, R80 ;  /* 0x0000000489167825 */ /* 0x000fe200078e0050 */
[----:B------:R-:W-:Y:S01]  /*6c50*/  IADD3 R16, PT, PT, R18, R16, R17 ;  /* 0x0000001012107210 */ /* 0x000fe20007ffe011 */
[----:B------:R1:W-:Y:S03]  /*6c60*/  STG.E.128 desc[UR8][R24.64], R12 ;  /* 0x0000000c18007986 */ /* 0x0003e6000c101d08 */
[----:B------:R-:W-:Y:S01]  /*6c70*/  IADD3 R27, PT, PT, R16, R19, RZ ;  /* 0x00000013101b7210 */ /* 0x000fe20007ffe0ff */
[----:B------:R-:W-:-:S04]  /*6c80*/  IMAD.WIDE.U32 R16, R139, 0x10, R52 ;  /* 0x000000108b107825 */ /* 0x000fc800078e0034 */
[----:B------:R1:W-:Y:S04]  /*6c90*/  STG.E desc[UR8][R22.64], R27 ;  /* 0x0000001b16007986 */ /* 0x0003e8000c101908 */
[----:B------:R-:W5:Y:S01]  /*6ca0*/  LDG.E.128 R16, desc[UR8][R16.64] ;  /* 0x0000000810107981 */ /* 0x000f62000c1e1d00 */
[----:B0-----:R-:W-:-:S05]  /*6cb0*/  @P0 IMAD.WIDE.U32 R20, R139, 0x10, R20 ;  /* 0x000000108b140825 */ /* 0x001fca00078e0014 */
        /* <DEDUP_REMOVED lines=18> */
.L_x_46701:
        /* <DEDUP_REMOVED lines=13> */
.L_x_46703:
[----:B------:R-:W-:Y:S05]  /*6eb0*/  BSYNC.RECONVERGENT B2 ;  /* 0x0000000000027941 */ /* 0x000fea0003800200 */
.L_x_46702:
        /* <DEDUP_REMOVED lines=42> */
.L_x_46700:
[----:B------:R-:W-:Y:S05]  /*7160*/  BSYNC.RECONVERGENT B1 ;  /* 0x0000000000017941 */ /* 0x000fea0003800200 */
.L_x_46699:
[----:B------:R-:W-:Y:S01]  /*7170*/  I2FP.F32.U32 R21, R20 ;  /* 0x0000001400157245 */ /* 0x000fe20000201000 */
[----:B-----5:R-:W-:Y:S01]  /*7180*/  FMUL.FTZ R23, R16, R141 ;  /* 0x0000008d10177220 */ /* 0x020fe20000410000 */
        /* <DEDUP_REMOVED lines=20> */
.L_x_46706:
        /* <DEDUP_REMOVED lines=13> */
.L_x_46708:
[----:B------:R-:W-:Y:S05]  /*73a0*/  BSYNC.RECONVERGENT B2 ;  /* 0x0000000000027941 */ /* 0x000fea0003800200 */
.L_x_46707:
        /* <DEDUP_REMOVED lines=43> */
.L_x_46705:
[----:B------:R-:W-:Y:S05]  /*7660*/  BSYNC.RECONVERGENT B1 ;  /* 0x0000000000017941 */ /* 0x000fea0003800200 */
.L_x_46704:
        /* <DEDUP_REMOVED lines=22> */
.L_x_46711:
        /* <DEDUP_REMOVED lines=13> */
.L_x_46713:
[----:B------:R-:W-:Y:S05]  /*78a0*/  BSYNC.RECONVERGENT B2 ;  /* 0x0000000000027941 */ /* 0x000fea0003800200 */
.L_x_46712:
        /* <DEDUP_REMOVED lines=43> */
.L_x_46710:
[----:B------:R-:W-:Y:S05]  /*7b60*/  BSYNC.RECONVERGENT B1 ;  /* 0x0000000000017941 */ /* 0x000fea0003800200 */
.L_x_46709:
        /* <DEDUP_REMOVED lines=22> */
.L_x_46716:
        /* <DEDUP_REMOVED lines=13> */
.L_x_46718:
[----:B------:R-:W-:Y:S05]  /*7da0*/  BSYNC.RECONVERGENT B2 ;  /* 0x0000000000027941 */ /* 0x000fea0003800200 */
.L_x_46717:
        /* <DEDUP_REMOVED lines=43> */
.L_x_46715:
[----:B------:R-:W-:Y:S05]  /*8060*/  BSYNC.RECONVERGENT B1 ;  /* 0x0000000000017941 */ /* 0x000fea0003800200 */
.L_x_46714:
        /* <DEDUP_REMOVED lines=10> */
.L_x_46698:
        /* <DEDUP_REMOVED lines=16> */
.L_x_46722:
        /* <DEDUP_REMOVED lines=13> */
.L_x_46724:
[----:B------:R-:W-:Y:S05]  /*82e0*/  BSYNC.RECONVERGENT B2 ;  /* 0x0000000000027941 */ /* 0x000fea0003800200 */
.L_x_46723:
        /* <DEDUP_REMOVED lines=42> */
.L_x_46721:
[----:B------:R-:W-:Y:S05]  /*8590*/  BSYNC.RECONVERGENT B1 ;  /* 0x0000000000017941 */ /* 0x000fea0003800200 */
.L_x_46720:
        /* <DEDUP_REMOVED lines=22> */
.L_x_46727:
        /* <DEDUP_REMOVED lines=13> */
.L_x_46729:
[----:B------:R-:W-:Y:S05]  /*87d0*/  BSYNC.RECONVERGENT B2 ;  /* 0x0000000000027941 */ /* 0x000fea0003800200 */
.L_x_46728:
        /* <DEDUP_REMOVED lines=43> */
.L_x_46726:
[----:B------:R-:W-:Y:S05]  /*8a90*/  BSYNC.RECONVERGENT B1 ;  /* 0x0000000000017941 */ /* 0x000fea0003800200 */
.L_x_46725:
        /* <DEDUP_REMOVED lines=22> */
.L_x_46732:
        /* <DEDUP_REMOVED lines=13> */
.L_x_46734:
[----:B------:R-:W-:Y:S05]  /*8cd0*/  BSYNC.RECONVERGENT B2 ;  /* 0x0000000000027941 */ /* 0x000fea0003800200 */
.L_x_46733:
        /* <DEDUP_REMOVED lines=43> */
.L_x_46731:
[----:B------:R-:W-:Y:S05]  /*8f90*/  BSYNC.RECONVERGENT B1 ;  /* 0x0000000000017941 */ /* 0x000fea0003800200 */
.L_x_46730:
        /* <DEDUP_REMOVED lines=22> */
.L_x_46737:
        /* <DEDUP_REMOVED lines=13> */
.L_x_46739:
[----:B------:R-:W-:Y:S05]  /*91d0*/  BSYNC.RECONVERGENT B2 ;  /* 0x0000000000027941 */ /* 0x000fea0003800200 */
.L_x_46738:
        /* <DEDUP_REMOVED lines=43> */
.L_x_46736:
[----:B------:R-:W-:Y:S05]  /*9490*/  BSYNC.RECONVERGENT B1 ;  /* 0x0000000000017941 */ /* 0x000fea0003800200 */
.L_x_46735:
        /* <DEDUP_REMOVED lines=9> */
.L_x_46719:
        /* <DEDUP_REMOVED lines=33> */
.L_x_46743:
        /* <DEDUP_REMOVED lines=13> */
.L_x_46745:
[----:B------:R-:W-:Y:S05]  /*9810*/  BSYNC.RECONVERGENT B2 ;  /* 0x0000000000027941 */ /* 0x000fea0003800200 */
.L_x_46744:
        /* <DEDUP_REMOVED lines=42> */
.L_x_46742:
[----:B------:R-:W-:Y:S05]  /*9ac0*/  BSYNC.RECONVERGENT B1 ;  /* 0x0000000000017941 */ /* 0x000fea0003800200 */
.L_x_46741:
        /* <DEDUP_REMOVED lines=22> */
.L_x_46748:
        /* <DEDUP_REMOVED lines=13> */
.L_x_46750:
[----:B------:R-:W-:Y:S05]  /*9d00*/  BSYNC.RECONVERGENT B2 ;  /* 0x0000000000027941 */ /* 0x000fea0003800200 */
.L_x_46749:
        /* <DEDUP_REMOVED lines=43> */
.L_x_46747:
[----:B------:R-:W-:Y:S05]  /*9fc0*/  BSYNC.RECONVERGENT B1 ;  /* 0x0000000000017941 */ /* 0x000fea0003800200 */
.L_x_46746:
        /* <DEDUP_REMOVED lines=22> */
.L_x_46753:
        /* <DEDUP_REMOVED lines=13> */
.L_x_46755:
[----:B------:R-:W-:Y:S05]  /*a200*/  BSYNC.RECONVERGENT B2 ;  /* 0x0000000000027941 */ /* 0x000fea0003800200 */
.L_x_46754:
        /* <DEDUP_REMOVED lines=43> */
.L_x_46752:
[----:B------:R-:W-:Y:S05]  /*a4c0*/  BSYNC.RECONVERGENT B1 ;  /* 0x0000000000017941 */ /* 0x000fea0003800200 */
.L_x_46751:
        /* <DEDUP_REMOVED lines=22> */
.L_x_46758:
        /* <DEDUP_REMOVED lines=13> */
.L_x_46760:
[----:B------:R-:W-:Y:S05]  /*a700*/  BSYNC.RECONVERGENT B2 ;  /* 0x0000000000027941 */ /* 0x000fea0003800200 */
.L_x_46759:
        /* <DEDUP_REMOVED lines=43> */
.L_x_46757:
[----:B------:R-:W-:Y:S05]  /*a9c0*/  BSYNC.RECONVERGENT B1 ;  /* 0x0000000000017941 */ /* 0x000fea0003800200 */
.L_x_46756:
        /* <DEDUP_REMOVED lines=10> */
.L_x_46740:
        /* <DEDUP_REMOVED lines=16> */
.L_x_46764:
        /* <DEDUP_REMOVED lines=13> */
.L_x_46766:
[----:B------:R-:W-:Y:S05]  /*ac40*/  BSYNC.RECONVERGENT B2 ;  /* 0x0000000000027941 */ /* 0x000fea0003800200 */
.L_x_46765:
        /* <DEDUP_REMOVED lines=42> */
.L_x_46763:
[----:B------:R-:W-:Y:S05]  /*aef0*/  BSYNC.RECONVERGENT B1 ;  /* 0x0000000000017941 */ /* 0x000fea0003800200 */
.L_x_46762:
        /* <DEDUP_REMOVED lines=22> */
.L_x_46769:
        /* <DEDUP_REMOVED lines=13> */
.L_x_46771:
[----:B------:R-:W-:Y:S05]  /*b130*/  BSYNC.RECONVERGENT B2 ;  /* 0x0000000000027941 */ /* 0x000fea0003800200 */
.L_x_46770:
        /* <DEDUP_REMOVED lines=43> */
.L_x_46768:
[----:B------:R-:W-:Y:S05]  /*b3f0*/  BSYNC.RECONVERGENT B1 ;  /* 0x0000000000017941 */ /* 0x000fea0003800200 */
.L_x_46767:
        /* <DEDUP_REMOVED lines=22> */
.L_x_46774:
        /* <DEDUP_REMOVED lines=13> */
.L_x_46776:
[----:B------:R-:W-:Y:S05]  /*b630*/  BSYNC.RECONVERGENT B2 ;  /* 0x0000000000027941 */ /* 0x000fea0003800200 */
.L_x_46775:
        /* <DEDUP_REMOVED lines=43> */
.L_x_46773:
[----:B------:R-:W-:Y:S05]  /*b8f0*/  BSYNC.RECONVERGENT B1 ;  /* 0x0000000000017941 */ /* 0x000fea0003800200 */
.L_x_46772:
        /* <DEDUP_REMOVED lines=22> */
.L_x_46779:
        /* <DEDUP_REMOVED lines=13> */
.L_x_46781:
[----:B------:R-:W-:Y:S05]  /*bb30*/  BSYNC.RECONVERGENT B2 ;  /* 0x0000000000027941 */ /* 0x000fea0003800200 */
.L_x_46780:
        /* <DEDUP_REMOVED lines=43> */
.L_x_46778:
[----:B------:R-:W-:Y:S05]  /*bdf0*/  BSYNC.RECONVERGENT B1 ;  /* 0x0000000000017941 */ /* 0x000fea0003800200 */
.L_x_46777:
        /* <DEDUP_REMOVED lines=9> */
.L_x_46761:
        /* <DEDUP_REMOVED lines=33> */
.L_x_46785:
        /* <DEDUP_REMOVED lines=13> */
.L_x_46787:
[----:B------:R-:W-:Y:S05]  /*c170*/  BSYNC.RECONVERGENT B2 ;  /* 0x0000000000027941 */ /* 0x000fea0003800200 */
.L_x_46786:
        /* <DEDUP_REMOVED lines=42> */
.L_x_46784:
[----:B------:R-:W-:Y:S05]  /*c420*/  BSYNC.RECONVERGENT B1 ;  /* 0x0000000000017941 */ /* 0x000fea0003800200 */
.L_x_46783:
        /* <DEDUP_REMOVED lines=22> */
.L_x_46790:
        /* <DEDUP_REMOVED lines=13> */
.L_x_46792:
[----:B------:R-:W-:Y:S05]  /*c660*/  BSYNC.RECONVERGENT B2 ;  /* 0x0000000000027941 */ /* 0x000fea0003800200 */
.L_x_46791:
        /* <DEDUP_REMOVED lines=43> */
.L_x_46789:
[----:B------:R-:W-:Y:S05]  /*c920*/  BSYNC.RECONVERGENT B1 ;  /* 0x0000000000017941 */ /* 0x000fea0003800200 */
.L_x_46788:
        /* <DEDUP_REMOVED lines=22> */
.L_x_46795:
        /* <DEDUP_REMOVED lines=13> */
.L_x_46797:
[----:B------:R-:W-:Y:S05]  /*cb60*/  BSYNC.RECONVERGENT B2 ;  /* 0x0000000000027941 */ /* 0x000fea0003800200 */
.L_x_46796:
        /* <DEDUP_REMOVED lines=43> */
.L_x_46794:
[----:B------:R-:W-:Y:S05]  /*ce20*/  BSYNC.RECONVERGENT B1 ;  /* 0x0000000000017941 */ /* 0x000fea0003800200 */
.L_x_46793:
        /* <DEDUP_REMOVED lines=22> */
.L_x_46800:
        /* <DEDUP_REMOVED lines=13> */
.L_x_46802:
[----:B------:R-:W-:Y:S05]  /*d060*/  BSYNC.RECONVERGENT B2 ;  /* 0x0000000000027941 */ /* 0x000fea0003800200 */
.L_x_46801:
        /* <DEDUP_REMOVED lines=43> */
.L_x_46799:
[----:B------:R-:W-:Y:S05]  /*d320*/  BSYNC.RECONVERGENT B1 ;  /* 0x0000000000017941 */ /* 0x000fea0003800200 */
.L_x_46798:
        /* <DEDUP_REMOVED lines=10> */
.L_x_46782:
        /* <DEDUP_REMOVED lines=16> */
.L_x_46806:
        /* <DEDUP_REMOVED lines=13> */
.L_x_46808:
[----:B------:R-:W-:Y:S05]  /*d5a0*/  BSYNC.RECONVERGENT B2 ;  /* 0x0000000000027941 */ /* 0x000fea0003800200 */
.L_x_46807:
        /* <DEDUP_REMOVED lines=42> */
.L_x_46805:
[----:B------:R-:W-:Y:S05]  /*d850*/  BSYNC.RECONVERGENT B1 ;  /* 0x0000000000017941 */ /* 0x000fea0003800200 */
.L_x_46804:
        /* <DEDUP_REMOVED lines=22> */
.L_x_46811:
        /* <DEDUP_REMOVED lines=13> */
.L_x_46813:
[----:B------:R-:W-:Y:S05]  /*da90*/  BSYNC.RECONVERGENT B2 ;  /* 0x0000000000027941 */ /* 0x000fea0003800200 */
.L_x_46812:
        /* <DEDUP_REMOVED lines=43> */
.L_x_46810:
[----:B------:R-:W-:Y:S05]  /*dd50*/  BSYNC.RECONVERGENT B1 ;  /* 0x0000000000017941 */ /* 0x000fea0003800200 */
.L_x_46809:
        /* <DEDUP_REMOVED lines=22> */
.L_x_46816:
        /* <DEDUP_REMOVED lines=13> */
.L_x_46818:
[----:B------:R-:W-:Y:S05]  /*df90*/  BSYNC.RECONVERGENT B2 ;  /* 0x0000000000027941 */ /* 0x000fea0003800200 */
.L_x_46817:
        /* <DEDUP_REMOVED lines=43> */
.L_x_46815:
[----:B------:R-:W-:Y:S05]  /*e250*/  BSYNC.RECONVERGENT B1 ;  /* 0x0000000000017941 */ /* 0x000fea0003800200 */
.L_x_46814:
        /* <DEDUP_REMOVED lines=22> */
.L_x_46821:
        /* <DEDUP_REMOVED lines=13> */
.L_x_46823:
[----:B------:R-:W-:Y:S05]  /*e490*/  BSYNC.RECONVERGENT B2 ;  /* 0x0000000000027941 */ /* 0x000fea0003800200 */
.L_x_46822:
        /* <DEDUP_REMOVED lines=43> */
.L_x_46820:
[----:B------:R-:W-:Y:S05]  /*e750*/  BSYNC.RECONVERGENT B1 ;  /* 0x0000000000017941 */ /* 0x000fea0003800200 */
.L_x_46819:
        /* <DEDUP_REMOVED lines=9> */
.L_x_46803:
        /* <DEDUP_REMOVED lines=33> */
.L_x_46827:
        /* <DEDUP_REMOVED lines=13> */
.L_x_46829:
[----:B------:R-:W-:Y:S05]  /*ead0*/  BSYNC.RECONVERGENT B2 ;  /* 0x0000000000027941 */ /* 0x000fea0003800200 */
.L_x_46828:
        /* <DEDUP_REMOVED lines=42> */
.L_x_46826:
[----:B------:R-:W-:Y:S05]  /*ed80*/  BSYNC.RECONVERGENT B1 ;  /* 0x0000000000017941 */ /* 0x000fea0003800200 */
.L_x_46825:
        /* <DEDUP_REMOVED lines=22> */
.L_x_46832:
        /* <DEDUP_REMOVED lines=13> */
.L_x_46834:
[----:B------:R-:W-:Y:S05]  /*efc0*/  BSYNC.RECONVERGENT B2 ;  /* 0x0000000000027941 */ /* 0x000fea0003800200 */
.L_x_46833:
        /* <DEDUP_REMOVED lines=43> */
.L_x_46831:
[----:B------:R-:W-:Y:S05]  /*f280*/  BSYNC.RECONVERGENT B1 ;  /* 0x0000000000017941 */ /* 0x000fea0003800200 */
.L_x_46830:
        /* <DEDUP_REMOVED lines=22> */
.L_x_46837:
        /* <DEDUP_REMOVED lines=13> */
.L_x_46839:
[----:B------:R-:W-:Y:S05]  /*f4c0*/  BSYNC.RECONVERGENT B2 ;  /* 0x0000000000027941 */ /* 0x000fea0003800200 */
.L_x_46838:
        /* <DEDUP_REMOVED lines=43> */
.L_x_46836:
[----:B------:R-:W-:Y:S05]  /*f780*/  BSYNC.RECONVERGENT B1 ;  /* 0x0000000000017941 */ /* 0x000fea0003800200 */
.L_x_46835:
        /* <DEDUP_REMOVED lines=22> */
.L_x_46842:
        /* <DEDUP_REMOVED lines=13> */
.L_x_46844:
[----:B------:R-:W-:Y:S05]  /*f9c0*/  BSYNC.RECONVERGENT B2 ;  /* 0x0000000000027941 */ /* 0x000fea0003800200 */
.L_x_46843:
        /* <DEDUP_REMOVED lines=43> */
.L_x_46841:
[----:B------:R-:W-:Y:S05]  /*fc80*/  BSYNC.RECONVERGENT B1 ;  /* 0x0000000000017941 */ /* 0x000fea0003800200 */
.L_x_46840:
        /* <DEDUP_REMOVED lines=10> */
.L_x_46824:
        /* <DEDUP_REMOVED lines=16> */
.L_x_46848:
        /* <DEDUP_REMOVED lines=13> */
.L_x_46850:
[----:B------:R-:W-:Y:S05]  /*ff00*/  BSYNC.RECONVERGENT B2 ;  /* 0x0000000000027941 */ /* 0x000fea0003800200 */
.L_x_46849:
        /* <DEDUP_REMOVED lines=42> */
.L_x_46847:
[----:B------:R-:W-:Y:S05]  /*101b0*/  BSYNC.RECONVERGENT B1 ;  /* 0x0000000000017941 */ /* 0x000fea0003800200 */
.L_x_46846:
        /* <DEDUP_REMOVED lines=22> */
.L_x_46853:
        /* <DEDUP_REMOVED lines=13> */
.L_x_46855:
[----:B------:R-:W-:Y:S05]  /*103f0*/  BSYNC.RECONVERGENT B2 ;  /* 0x0000000000027941 */ /* 0x000fea0003800200 */
.L_x_46854:
        /* <DEDUP_REMOVED lines=43> */
.L_x_46852:
[----:B------:R-:W-:Y:S05]  /*106b0*/  BSYNC.RECONVERGENT B1 ;  /* 0x0000000000017941 */ /* 0x000fea0003800200 */
.L_x_46851:
        /* <DEDUP_REMOVED lines=22> */
.L_x_46858:
        /* <DEDUP_REMOVED lines=13> */
.L_x_46860:
[----:B------:R-:W-:Y:S05]  /*108f0*/  BSYNC.RECONVERGENT B2 ;  /* 0x0000000000027941 */ /* 0x000fea0003800200 */
.L_x_46859:
        /* <DEDUP_REMOVED lines=43> */
.L_x_46857:
[----:B------:R-:W-:Y:S05]  /*10bb0*/  BSYNC.RECONVERGENT B1 ;  /* 0x0000000000017941 */ /* 0x000fea0003800200 */
.L_x_46856:
        /* <DEDUP_REMOVED lines=22> */
.L_x_46863:
        /* <DEDUP_REMOVED lines=13> */
.L_x_46865:
[----:B------:R-:W-:Y:S05]  /*10df0*/  BSYNC.RECONVERGENT B2 ;  /* 0x0000000000027941 */ /* 0x000fea0003800200 */
.L_x_46864:
        /* <DEDUP_REMOVED lines=43> */
.L_x_46862:
[----:B------:R-:W-:Y:S05]  /*110b0*/  BSYNC.RECONVERGENT B1 ;  /* 0x0000000000017941 */ /* 0x000fea0003800200 */
.L_x_46861:
        /* <DEDUP_REMOVED lines=9> */
.L_x_46845:
        /* <DEDUP_REMOVED lines=33> */
.L_x_46869:
        /* <DEDUP_REMOVED lines=13> */
.L_x_46871:
[----:B------:R-:W-:Y:S05]  /*11430*/  BSYNC.RECONVERGENT B2 ;  /* 0x0000000000027941 */ /* 0x000fea0003800200 */
.L_x_46870:
        /* <DEDUP_REMOVED lines=42> */
.L_x_46868:
[----:B------:R-:W-:Y:S05]  /*116e0*/  BSYNC.RECONVERGENT B1 ;  /* 0x0000000000017941 */ /* 0x000fea0003800200 */
.L_x_46867:
        /* <DEDUP_REMOVED lines=22> */
.L_x_46874:
        /* <DEDUP_REMOVED lines=13> */
.L_x_46876:
[----:B------:R-:W-:Y:S05]  /*11920*/  BSYNC.RECONVERGENT B2 ;  /* 0x0000000000027941 */ /* 0x000fea0003800200 */
.L_x_46875:
        /* <DEDUP_REMOVED lines=43> */
.L_x_46873:
[----:B------:R-:W-:Y:S05]  /*11be0*/  BSYNC.RECONVERGENT B1 ;  /* 0x0000000000017941 */ /* 0x000fea0003800200 */
.L_x_46872:
        /* <DEDUP_REMOVED lines=22> */
.L_x_46879:
        /* <DEDUP_REMOVED lines=13> */
.L_x_46881:
[----:B------:R-:W-:Y:S05]  /*11e20*/  BSYNC.RECONVERGENT B2 ;  /* 0x0000000000027941 */ /* 0x000fea0003800200 */
.L_x_46880:
        /* <DEDUP_REMOVED lines=43> */
.L_x_46878:
[----:B------:R-:W-:Y:S05]  /*120e0*/  BSYNC.RECONVERGENT B1 ;  /* 0x0000000000017941 */ /* 0x000fea0003800200 */
.L_x_46877:
        /* <DEDUP_REMOVED lines=22> */
.L_x_46884:
        /* <DEDUP_REMOVED lines=13> */
.L_x_46886:
[----:B------:R-:W-:Y:S05]  /*12320*/  BSYNC.RECONVERGENT B2 ;  /* 0x0000000000027941 */ /* 0x000fea0003800200 */
.L_x_46885:
        /* <DEDUP_REMOVED lines=43> */
.L_x_46883:
[----:B------:R-:W-:Y:S05]  /*125e0*/  BSYNC.RECONVERGENT B1 ;  /* 0x0000000000017941 */ /* 0x000fea0003800200 */
.L_x_46882:
        /* <DEDUP_REMOVED lines=10> */
.L_x_46866:
        /* <DEDUP_REMOVED lines=16> */
.L_x_46890:
        /* <DEDUP_REMOVED lines=13> */
.L_x_46892:
[----:B------:R-:W-:Y:S05]  /*12860*/  BSYNC.RECONVERGENT B2 ;  /* 0x0000000000027941 */ /* 0x000fea0003800200 */
.L_x_46891:
        /* <DEDUP_REMOVED lines=42> */
.L_x_46889:
[----:B------:R-:W-:Y:S05]  /*12b10*/  BSYNC.RECONVERGENT B1 ;  /* 0x0000000000017941 */ /* 0x000fea0003800200 */
.L_x_46888:
        /* <DEDUP_REMOVED lines=22> */
.L_x_46895:
        /* <DEDUP_REMOVED lines=13> */
.L_x_46897:
[----:B------:R-:W-:Y:S05]  /*12d50*/  BSYNC.RECONVERGENT B2 ;  /* 0x0000000000027941 */ /* 0x000fea0003800200 */
.L_x_46896:
        /* <DEDUP_REMOVED lines=43> */
.L_x_46894:
[----:B------:R-:W-:Y:S05]  /*13010*/  BSYNC.RECONVERGENT B1 ;  /* 0x0000000000017941 */ /* 0x000fea0003800200 */
.L_x_46893:
        /* <DEDUP_REMOVED lines=22> */
.L_x_46900:
        /* <DEDUP_REMOVED lines=13> */
.L_x_46902:
[----:B------:R-:W-:Y:S05]  /*13250*/  BSYNC.RECONVERGENT B2 ;  /* 0x0000000000027941 */ /* 0x000fea0003800200 */
.L_x_46901:
        /* <DEDUP_REMOVED lines=43> */
.L_x_46899:
[----:B------:R-:W-:Y:S05]  /*13510*/  BSYNC.RECONVERGENT B1 ;  /* 0x0000000000017941 */ /* 0x000fea0003800200 */
.L_x_46898:
        /* <DEDUP_REMOVED lines=22> */
.L_x_46905:
        /* <DEDUP_REMOVED lines=13> */
.L_x_46907:
[----:B------:R-:W-:Y:S05]  /*13750*/  BSYNC.RECONVERGENT B2 ;  /* 0x0000000000027941 */ /* 0x000fea0003800200 */
.L_x_46906:
        /* <DEDUP_REMOVED lines=43> */
.L_x_46904:
[----:B------:R-:W-:Y:S05]  /*13a10*/  BSYNC.RECONVERGENT B1 ;  /* 0x0000000000017941 */ /* 0x000fea0003800200 */
.L_x_46903:
        /* <DEDUP_REMOVED lines=9> */
.L_x_46887:
        /* <DEDUP_REMOVED lines=33> */
.L_x_46911:
        /* <DEDUP_REMOVED lines=13> */
.L_x_46913:
[----:B------:R-:W-:Y:S05]  /*13d90*/  BSYNC.RECONVERGENT B2 ;  /* 0x0000000000027941 */ /* 0x000fea0003800200 */
.L_x_46912:
        /* <DEDUP_REMOVED lines=42> */
.L_x_46910:
[----:B------:R-:W-:Y:S05]  /*14040*/  BSYNC.RECONVERGENT B1 ;  /* 0x0000000000017941 */ /* 0x000fea0003800200 */
.L_x_46909:
        /* <DEDUP_REMOVED lines=22> */
.L_x_46916:
        /* <DEDUP_REMOVED lines=13> */
.L_x_46918:
[----:B------:R-:W-:Y:S05]  /*14280*/  BSYNC.RECONVERGENT B2 ;  /* 0x0000000000027941 */ /* 0x000fea0003800200 */
.L_x_46917:
        /* <DEDUP_REMOVED lines=43> */
.L_x_46915:
[----:B------:R-:W-:Y:S05]  /*14540*/  BSYNC.RECONVERGENT B1 ;  /* 0x0000000000017941 */ /* 0x000fea0003800200 */
.L_x_46914:
        /* <DEDUP_REMOVED lines=22> */
.L_x_46921:
        /* <DEDUP_REMOVED lines=13> */
.L_x_46923:
[----:B------:R-:W-:Y:S05]  /*14780*/  BSYNC.RECONVERGENT B2 ;  /* 0x0000000000027941 */ /* 0x000fea0003800200 */
.L_x_46922:
        /* <DEDUP_REMOVED lines=43> */
.L_x_46920:
[----:B------:R-:W-:Y:S05]  /*14a40*/  BSYNC.RECONVERGENT B1 ;  /* 0x0000000000017941 */ /* 0x000fea0003800200 */
.L_x_46919:
        /* <DEDUP_REMOVED lines=22> */
.L_x_46926:
        /* <DEDUP_REMOVED lines=13> */
.L_x_46928:
[----:B------:R-:W-:Y:S05]  /*14c80*/  BSYNC.RECONVERGENT B2 ;  /* 0x0000000000027941 */ /* 0x000fea0003800200 */
.L_x_46927:
        /* <DEDUP_REMOVED lines=43> */
.L_x_46925:
[----:B------:R-:W-:Y:S05]  /*14f40*/  BSYNC.RECONVERGENT B1 ;  /* 0x0000000000017941 */ /* 0x000fea0003800200 */
.L_x_46924:
        /* <DEDUP_REMOVED lines=10> */
.L_x_46908:
        /* <DEDUP_REMOVED lines=16> */
.L_x_46932:
        /* <DEDUP_REMOVED lines=13> */
.L_x_46934:
[----:B------:R-:W-:Y:S05]  /*151c0*/  BSYNC.RECONVERGENT B2 ;  /* 0x0000000000027941 */ /* 0x000fea0003800200 */
.L_x_46933:
        /* <DEDUP_REMOVED lines=42> */
.L_x_46931:
[----:B------:R-:W-:Y:S05]  /*15470*/  BSYNC.RECONVERGENT B1 ;  /* 0x0000000000017941 */ /* 0x000fea0003800200 */
.L_x_46930:
        /* <DEDUP_REMOVED lines=22> */
.L_x_46937:
        /* <DEDUP_REMOVED lines=13> */
.L_x_46939:
[----:B------:R-:W-:Y:S05]  /*156b0*/  BSYNC.RECONVERGENT B2 ;  /* 0x0000000000027941 */ /* 0x000fea0003800200 */
.L_x_46938:
        /* <DEDUP_REMOVED lines=43> */
.L_x_46936:
[----:B------:R-:W-:Y:S05]  /*15970*/  BSYNC.RECONVERGENT B1 ;  /* 0x0000000000017941 */ /* 0x000fea0003800200 */
.L_x_46935:
        /* <DEDUP_REMOVED lines=22> */
.L_x_46942:
        /* <DEDUP_REMOVED lines=13> */
.L_x_46944:
[----:B------:R-:W-:Y:S05]  /*15bb0*/  BSYNC.RECONVERGENT B2 ;  /* 0x0000000000027941 */ /* 0x000fea0003800200 */
.L_x_46943:
        /* <DEDUP_REMOVED lines=43> */
.L_x_46941:
[----:B------:R-:W-:Y:S05]  /*15e70*/  BSYNC.RECONVERGENT B1 ;  /* 0x0000000000017941 */ /* 0x000fea0003800200 */
.L_x_46940:
        /* <DEDUP_REMOVED lines=22> */
.L_x_46947:
        /* <DEDUP_REMOVED lines=13> */
.L_x_46949:
[----:B------:R-:W-:Y:S05]  /*160b0*/  BSYNC.RECONVERGENT B2 ;  /* 0x0000000000027941 */ /* 0x000fea0003800200 */
.L_x_46948:
        /* <DEDUP_REMOVED lines=43> */
.L_x_46946:
[----:B------:R-:W-:Y:S05]  /*16370*/  BSYNC.RECONVERGENT B1 ;  /* 0x0000000000017941 */ /* 0x000fea0003800200 */
.L_x_46945:
        /* <DEDUP_REMOVED lines=9> */
.L_x_46929:
        /* <DEDUP_REMOVED lines=33> */
.L_x_46953:
        /* <DEDUP_REMOVED lines=13> */
.L_x_46955:
[----:B------:R-:W-:Y:S05]  /*166f0*/  BSYNC.RECONVERGENT B2 ;  /* 0x0000000000027941 */ /* 0x000fea0003800200 */
.L_x_46954:
        /* <DEDUP_REMOVED lines=42> */
.L_x_46952:
[----:B------:R-:W-:Y:S05]  /*169a0*/  BSYNC.RECONVERGENT B1 ;  /* 0x0000000000017941 */ /* 0x000fea0003800200 */
.L_x_46951:
        /* <DEDUP_REMOVED lines=22> */
.L_x_46958:
        /* <DEDUP_REMOVED lines=13> */
.L_x_46960:
[----:B------:R-:W-:Y:S05]  /*16be0*/  BSYNC.RECONVERGENT B2 ;  /* 0x0000000000027941 */ /* 0x000fea0003800200 */
.L_x_46959:
        /* <DEDUP_REMOVED lines=43> */
.L_x_46957:
[----:B------:R-:W-:Y:S05]  /*16ea0*/  BSYNC.RECONVERGENT B1 ;  /* 0x0000000000017941 */ /* 0x000fea0003800200 */
.L_x_46956:
        /* <DEDUP_REMOVED lines=22> */
.L_x_46963:
        /* <DEDUP_REMOVED lines=13> */
.L_x_46965:
[----:B------:R-:W-:Y:S05]  /*170e0*/  BSYNC.RECONVERGENT B2 ;  /* 0x0000000000027941 */ /* 0x000fea0003800200 */
.L_x_46964:
        /* <DEDUP_REMOVED lines=43> */
.L_x_46962:
[----:B------:R-:W-:Y:S05]  /*173a0*/  BSYNC.RECONVERGENT B1 ;  /* 0x0000000000017941 */ /* 0x000fea0003800200 */
.L_x_46961:
        /* <DEDUP_REMOVED lines=22> */
.L_x_46968:
        /* <DEDUP_REMOVED lines=13> */
.L_x_46970:
[----:B------:R-:W-:Y:S05]  /*175e0*/  BSYNC.RECONVERGENT B2 ;  /* 0x0000000000027941 */ /* 0x000fea0003800200 */
.L_x_46969:
        /* <DEDUP_REMOVED lines=43> */
.L_x_46967:
[----:B------:R-:W-:Y:S05]  /*178a0*/  BSYNC.RECONVERGENT B1 ;  /* 0x0000000000017941 */ /* 0x000fea0003800200 */
.L_x_46966:
        /* <DEDUP_REMOVED lines=10> */
.L_x_46950:
        /* <DEDUP_REMOVED lines=16> */
.L_x_46974:
        /* <DEDUP_REMOVED lines=13> */
.L_x_46976:
[----:B------:R-:W-:Y:S05]  /*17b20*/  BSYNC.RECONVERGENT B2 ;  /* 0x0000000000027941 */ /* 0x000fea0003800200 */
.L_x_46975:
        /* <DEDUP_REMOVED lines=42> */
.L_x_46973:
[----:B------:R-:W-:Y:S05]  /*17dd0*/  BSYNC.RECONVERGENT B1 ;  /* 0x0000000000017941 */ /* 0x000fea0003800200 */
.L_x_46972:
        /* <DEDUP_REMOVED lines=22> */
.L_x_46979:
        /* <DEDUP_REMOVED lines=13> */
.L_x_46981:
[----:B------:R-:W-:Y:S05]  /*18010*/  BSYNC.RECONVERGENT B2 ;  /* 0x0000000000027941 */ /* 0x000fea0003800200 */
.L_x_46980:
        /* <DEDUP_REMOVED lines=43> */
.L_x_46978:
[----:B------:R-:W-:Y:S05]  /*182d0*/  BSYNC.RECONVERGENT B1 ;  /* 0x0000000000017941 */ /* 0x000fea0003800200 */
.L_x_46977:
        /* <DEDUP_REMOVED lines=22> */
.L_x_46984:
        /* <DEDUP_REMOVED lines=13> */
.L_x_46986:
[----:B------:R-:W-:Y:S05]  /*18510*/  BSYNC.RECONVERGENT B2 ;  /* 0x0000000000027941 */ /* 0x000fea0003800200 */
.L_x_46985:
        /* <DEDUP_REMOVED lines=43> */
.L_x_46983:
[----:B------:R-:W-:Y:S05]  /*187d0*/  BSYNC.RECONVERGENT B1 ;  /* 0x0000000000017941 */ /* 0x000fea0003800200 */
.L_x_46982:
        /* <DEDUP_REMOVED lines=22> */
.L_x_46989:
        /* <DEDUP_REMOVED lines=13> */
.L_x_46991:
[----:B------:R-:W-:Y:S05]  /*18a10*/  BSYNC.RECONVERGENT B2 ;  /* 0x0000000000027941 */ /* 0x000fea0003800200 */
.L_x_46990:
        /* <DEDUP_REMOVED lines=43> */
.L_x_46988:
[----:B------:R-:W-:Y:S05]  /*18cd0*/  BSYNC.RECONVERGENT B1 ;  /* 0x0000000000017941 */ /* 0x000fea0003800200 */
.L_x_46987:
        /* <DEDUP_REMOVED lines=9> */
.L_x_46971:
        /* <DEDUP_REMOVED lines=33> */
.L_x_46995:
        /* <DEDUP_REMOVED lines=13> */
.L_x_46997:
[----:B------:R-:W-:Y:S05]  /*19050*/  BSYNC.RECONVERGENT B2 ;  /* 0x0000000000027941 */ /* 0x000fea0003800200 */
.L_x_46996:
        /* <DEDUP_REMOVED lines=43> */
.L_x_46994:
[----:B------:R-:W-:Y:S05]  /*19310*/  BSYNC.RECONVERGENT B1 ;  /* 0x0000000000017941 */ /* 0x000fea0003800200 */
.L_x_46993:
        /* <DEDUP_REMOVED lines=22> */
.L_x_47000:
        /* <DEDUP_REMOVED lines=13> */
.L_x_47002:
[----:B------:R-:W-:Y:S05]  /*19550*/  BSYNC.RECONVERGENT B2 ;  /* 0x0000000000027941 */ /* 0x000fea0003800200 */
.L_x_47001:
        /* <DEDUP_REMOVED lines=43> */
.L_x_46999:
[----:B------:R-:W-:Y:S05]  /*19810*/  BSYNC.RECONVERGENT B1 ;  /* 0x0000000000017941 */ /* 0x000fea0003800200 */
.L_x_46998:
        /* <DEDUP_REMOVED lines=22> */
.L_x_47005:
        /* <DEDUP_REMOVED lines=13> */
.L_x_47007:
[----:B------:R-:W-:Y:S05]  /*19a50*/  BSYNC.RECONVERGENT B2 ;  /* 0x0000000000027941 */ /* 0x000fea0003800200 */
.L_x_47006:
        /* <DEDUP_REMOVED lines=43> */
.L_x_47004:
[----:B------:R-:W-:Y:S05]  /*19d10*/  BSYNC.RECONVERGENT B1 ;  /* 0x0000000000017941 */ /* 0x000fea0003800200 */
.L_x_47003:
        /* <DEDUP_REMOVED lines=22> */
.L_x_47010:
        /* <DEDUP_REMOVED lines=13> */
.L_x_47012:
[----:B------:R-:W-:Y:S05]  /*19f50*/  BSYNC.RECONVERGENT B2 ;  /* 0x0000000000027941 */ /* 0x000fea0003800200 */
.L_x_47011:
        /* <DEDUP_REMOVED lines=43> */
.L_x_47009:
[----:B------:R-:W-:Y:S05]  /*1a210*/  BSYNC.RECONVERGENT B1 ;  /* 0x0000000000017941 */ /* 0x000fea0003800200 */
.L_x_47008:
        /* <DEDUP_REMOVED lines=10> */
.L_x_46992:
        /* <DEDUP_REMOVED lines=16> */
.L_x_47016:
        /* <DEDUP_REMOVED lines=13> */
.L_x_47018:
[----:B------:R-:W-:Y:S05]  /*1a490*/  BSYNC.RECONVERGENT B2 ;  /* 0x0000000000027941 */ /* 0x000fea0003800200 */
.L_x_47017:
        /* <DEDUP_REMOVED lines=43> */
.L_x_47015:
[----:B------:R-:W-:Y:S05]  /*1a750*/  BSYNC.RECONVERGENT B1 ;  /* 0x0000000000017941 */ /* 0x000fea0003800200 */
.L_x_47014:
        /* <DEDUP_REMOVED lines=22> */
.L_x_47021:
        /* <DEDUP_REMOVED lines=13> */
.L_x_47023:
[----:B------:R-:W-:Y:S05]  /*1a990*/  BSYNC.RECONVERGENT B2 ;  /* 0x0000000000027941 */ /* 0x000fea0003800200 */
.L_x_47022:
        /* <DEDUP_REMOVED lines=43> */
.L_x_47020:
[----:B------:R-:W-:Y:S05]  /*1ac50*/  BSYNC.RECONVERGENT B1 ;  /* 0x0000000000017941 */ /* 0x000fea0003800200 */
.L_x_47019:
        /* <DEDUP_REMOVED lines=22> */
.L_x_47026:
        /* <DEDUP_REMOVED lines=13> */
.L_x_47028:
[----:B------:R-:W-:Y:S05]  /*1ae90*/  BSYNC.RECONVERGENT B2 ;  /* 0x0000000000027941 */ /* 0x000fea0003800200 */
.L_x_47027:
        /* <DEDUP_REMOVED lines=43> */
.L_x_47025:
[----:B------:R-:W-:Y:S05]  /*1b150*/  BSYNC.RECONVERGENT B1 ;  /* 0x0000000000017941 */ /* 0x000fea0003800200 */
.L_x_47024:
        /* <DEDUP_REMOVED lines=22> */
.L_x_47031:
        /* <DEDUP_REMOVED lines=13> */
.L_x_47033:
[----:B------:R-:W-:Y:S05]  /*1b390*/  BSYNC.RECONVERGENT B2 ;  /* 0x0000000000027941 */ /* 0x000fea0003800200 */
.L_x_47032:
        /* <DEDUP_REMOVED lines=43> */
.L_x_47030:
[----:B------:R-:W-:Y:S05]  /*1b650*/  BSYNC.RECONVERGENT B1 ;  /* 0x0000000000017941 */ /* 0x000fea0003800200 */
.L_x_47029:
        /* <DEDUP_REMOVED lines=9> */
.L_x_47013:
        /* <DEDUP_REMOVED lines=33> */
.L_x_47037:
        /* <DEDUP_REMOVED lines=13> */
.L_x_47039:
[----:B------:R-:W-:Y:S05]  /*1b9d0*/  BSYNC.RECONVERGENT B2 ;  /* 0x0000000000027941 */ /* 0x000fea0003800200 */
.L_x_47038:
        /* <DEDUP_REMOVED lines=42> */
.L_x_47036:
[----:B------:R-:W-:Y:S05]  /*1bc80*/  BSYNC.RECONVERGENT B1 ;  /* 0x0000000000017941 */ /* 0x000fea0003800200 */
.L_x_47035:
[----:B------:R-:W-:Y:S01]  /*1bc90*/  I2FP.F32.U32 R55, R54 ;  /* 0x0000003600377245 */ /* 0x000fe20000201000 */
[----:B-----5:R-:W-:Y:S01]  /*1bca0*/  FMUL.FTZ R129, R48, R141 ;  /* 0x0000008d30817220 */ /* 0x020fe20000410000 */
[----:B------:R-:W-:Y:S01]  /*1bcb0*/  ISETP.NE.AND P3, PT, R128, 0x1, PT ;  /* 0x000000018000780c */ /* 0x000fe20003f65270 */
[----:B------:R-:W-:Y:S01]  /*1bcc0*/  BSSY.RECONVERGENT B1, `(.L_x_47040) ;  /* 0x000004c000017945 */ /* 0x000fe20003800200 */
[----:B------:R-:W-:Y:S02]  /*1bcd0*/  HFMA2 R126, -RZ, RZ, 0, 1.1920928955078125e-07 ;  /* 0x00000002ff7e7431 */ /* 0x000fe400000001ff */
        /* <DEDUP_REMOVED lines=17> */
.L_x_47042:
        /* <DEDUP_REMOVED lines=13> */
.L_x_47044:
[----:B------:R-:W-:Y:S05]  /*1bec0*/  BSYNC.RECONVERGENT B2 ;  /* 0x0000000000027941 */ /* 0x000fea0003800200 */
.L_x_47043:
        /* <DEDUP_REMOVED lines=43> */
.L_x_47041:
[----:B------:R-:W-:Y:S05]  /*1c180*/  BSYNC.RECONVERGENT B1 ;  /* 0x0000000000017941 */ /* 0x000fea0003800200 */
.L_x_47040:
        /* <DEDUP_REMOVED lines=22> */
.L_x_47047:
        /* <DEDUP_REMOVED lines=13> */
.L_x_47049:
[----:B------:R-:W-:Y:S05]  /*1c3c0*/  BSYNC.RECONVERGENT B2 ;  /* 0x0000000000027941 */ /* 0x000fea0003800200 */
.L_x_47048:
        /* <DEDUP_REMOVED lines=43> */
.L_x_47046:
[----:B------:R-:W-:Y:S05]  /*1c680*/  BSYNC.RECONVERGENT B1 ;  /* 0x0000000000017941 */ /* 0x000fea0003800200 */
.L_x_47045:
        /* <DEDUP_REMOVED lines=22> */
.L_x_47052:
        /* <DEDUP_REMOVED lines=13> */
.L_x_47054:
[----:B------:R-:W-:Y:S05]  /*1c8c0*/  BSYNC.RECONVERGENT B2 ;  /* 0x0000000000027941 */ /* 0x000fea0003800200 */
.L_x_47053:
        /* <DEDUP_REMOVED lines=43> */
.L_x_47051:
[----:B------:R-:W-:Y:S05]  /*1cb80*/  BSYNC.RECONVERGENT B1 ;  /* 0x0000000000017941 */ /* 0x000fea0003800200 */
.L_x_47050:
        /* <DEDUP_REMOVED lines=10> */
.L_x_47034:
        /* <DEDUP_REMOVED lines=16> */
.L_x_47058:
        /* <DEDUP_REMOVED lines=13> */
.L_x_47060:
[----:B------:R-:W-:Y:S05]  /*1ce00*/  BSYNC.RECONVERGENT B2 ;  /* 0x0000000000027941 */ /* 0x000fea0003800200 */
.L_x_47059:
        /* <DEDUP_REMOVED lines=42> */
.L_x_47057:
[----:B------:R-:W-:Y:S05]  /*1d0b0*/  BSYNC.RECONVERGENT B1 ;  /* 0x0000000000017941 */ /* 0x000fea0003800200 */
.L_x_47056:
[----:B------:R-:W-:Y:S01]  /*1d0c0*/  I2FP.F32.U32 R55, R54 ;  /* 0x0000003600377245 */ /* 0x000fe20000201000 */
[----:B-----5:R-:W-:Y:S01]  /*1d0d0*/  FMUL.FTZ R129, R48, R141 ;  /* 0x0000008d30817220 */ /* 0x020fe20000410000 */
[----:B------:R-:W-:Y:S01]  /*1d0e0*/  ISETP.NE.AND P3, PT, R128, 0x1, PT ;  /* 0x000000018000780c */ /* 0x000fe20003f65270 */
[----:B------:R-:W-:Y:S01]  /*1d0f0*/  BSSY.RECONVERGENT B1, `(.L_x_47061) ;  /* 0x000004c000017945 */ /* 0x000fe20003800200 */
[----:B------:R-:W-:Y:S02]  /*1d100*/  HFMA2 R126, -RZ, RZ, 0, 1.1920928955078125e-07 ;  /* 0x00000002ff7e7431 */ /* 0x000fe400000001ff */
[----:B------:R-:W-:Y:S01]  /*1d110*/  FFMA.FTZ R48, R55, R140, 1.1641532182693481445e-10 ;  /* 0x2f00000037307423 */ /* 0x000fe2000001008c */
[----:B------:R-:W-:Y:S01]  /*1d120*/  FMUL.FTZ R129, R129, R142 ;  /* 0x0000008e81817220 */ /* 0x000fe20000410000 */
[----:B------:R-:W-:-:S03]  /*1d130*/  HADD2.F32 R55, -RZ, R102.H0_H0 ;  /* 0x20000066ff377230 */ /* 0x000fc60000004100 */
        /* <DEDUP_REMOVED lines=14> */
.L_x_47063:
        /* <DEDUP_REMOVED lines=13> */
.L_x_47065:
[----:B------:R-:W-:Y:S05]  /*1d2f0*/  BSYNC.RECONVERGENT B2 ;  /* 0x0000000000027941 */ /* 0x000fea0003800200 */
.L_x_47064:
        /* <DEDUP_REMOVED lines=43> */
.L_x_47062:
[----:B------:R-:W-:Y:S05]  /*1d5b0*/  BSYNC.RECONVERGENT B1 ;  /* 0x0000000000017941 */ /* 0x000fea0003800200 */
.L_x_47061:
        /* <DEDUP_REMOVED lines=22> */
.L_x_47068:
        /* <DEDUP_REMOVED lines=13> */
.L_x_47070:
[----:B------:R-:W-:Y:S05]  /*1d7f0*/  BSYNC.RECONVERGENT B2 ;  /* 0x0000000000027941 */ /* 0x000fea0003800200 */
.L_x_47069:
        /* <DEDUP_REMOVED lines=43> */
.L_x_47067:
[----:B------:R-:W-:Y:S05]  /*1dab0*/  BSYNC.RECONVERGENT B1 ;  /* 0x0000000000017941 */ /* 0x000fea0003800200 */
.L_x_47066:
        /* <DEDUP_REMOVED lines=22> */
.L_x_47073:
        /* <DEDUP_REMOVED lines=13> */
.L_x_47075:
[----:B------:R-:W-:Y:S05]  /*1dcf0*/  BSYNC.RECONVERGENT B2 ;  /* 0x0000000000027941 */ /* 0x000fea0003800200 */
.L_x_47074:
        /* <DEDUP_REMOVED lines=43> */
.L_x_47072:
[----:B------:R-:W-:Y:S05]  /*1dfb0*/  BSYNC.RECONVERGENT B1 ;  /* 0x0000000000017941 */ /* 0x000fea0003800200 */
.L_x_47071:
        /* <DEDUP_REMOVED lines=9> */
.L_x_47055:
[----:B------:R-:W0:Y:S01]  /*1e050*/  @P0 LDC.64 R54, c[0x0][0x3a0] ;  /* 0x0000e800ff360b82 */ /* 0x000e220000000a00 */
[----:B------:R-:W-:Y:S01]  /*1e060*/  SEL R128, RZ, 0x1000000, !P5 ;  /* 0x01000000ff807807 */ /* 0x000fe20006800000 */
[----:B------:R-:W-:Y:S01]  /*1e070*/  VIADD R161, R125, 0x160 ;  /* 0x000001607da17836 */ /* 0x000fe20000000000 */
[----:B------:R-:W-:Y:S02]  /*1e080*/  SEL R129, RZ, 0x10000, !P4 ;  /* 0x00010000ff817807 */ /* 0x000fe40006000000 */
[----:B------:R-:W-:Y:S01]  /*1e090*/  SEL R130, RZ, 0x100, !P3 ;  /* 0x00000100ff827807 */ /* 0x000fe20005800000 */
[----:B------:R-:W-:Y:S01]  /*1e0a0*/  IMAD.WIDE.U32 R52, R161, 0x10, R52 ;  /* 0x00000010a1347825 */ /* 0x000fe200078e0034 */
[----:B------:R-:W-:Y:S02]  /*1e0b0*/  SEL R131, RZ, 0x1, !P2 ;  /* 0x00000001ff837807 */ /* 0x000fe40005000000 */
[----:B------:R-:W-:-:S04]  /*1e0c0*/  IADD3 R128, PT, PT, R130, R128, R129 ;  /* 0x0000008082807210 */ /* 0x000fc80007ffe081 */
[----:B------:R-:W-:Y:S01]  /*1e0d0*/  IADD3 R135, PT, PT, R128, R131, RZ ;  /* 0x0000008380877210 */ /* 0x000fe20007ffe0ff */
[----:B------:R-:W-:-:S04]  /*1e0e0*/  IMAD.WIDE.U32 R130, R159, 0x10, R78 ;  /* 0x000000109f827825 */ /* 0x000fc800078e004e */
[----:B------:R-:W-:Y:S01]  /*1e0f0*/  IMAD.WIDE.U32 R128, R159, 0x4, R80 ;  /* 0x000000049f807825 */ /* 0x000fe200078e0050 */
[----:B------:R1:W-:Y:S04]  /*1e100*/  STG.E.128 desc[UR8][R130.64], R48 ;  /* 0x0000003082007986 */ /* 0x0003e8000c101d08 */
[----:B------:R1:W-:Y:S01]  /*1e110*/  STG.E desc[UR8][R128.64], R135 ;  /* 0x0000008780007986 */ /* 0x0003e2000c101908 */
[----:B0-----:R-:W-:-:S03]  /*1e120*/  @P0 IMAD.WIDE.U32 R132, R161, 0x10, R54 ;  /* 0x00000010a1840825 */ /* 0x001fc600078e0036 */
[----:B------:R-:W5:Y:S04]  /*1e130*/  LDG.E.128 R52, desc[UR8][R52.64] ;  /* 0x0000000834347981 */ /* 0x000f68000c1e1d00 */
        /* <DEDUP_REMOVED lines=18> */
.L_x_47079:
        /* <DEDUP_REMOVED lines=13> */
.L_x_47081:
[----:B------:R-:W-:Y:S05]  /*1e330*/  BSYNC.RECONVERGENT B2 ;  /* 0x0000000000027941 */ /* 0x000fea0003800200 */
.L_x_47080:
        /* <DEDUP_REMOVED lines=43> */
.L_x_47078:
[----:B------:R-:W-:Y:S05]  /*1e5f0*/  BSYNC.RECONVERGENT B1 ;  /* 0x0000000000017941 */ /* 0x000fea0003800200 */
.L_x_47077:
[----:B------:R-:W-:Y:S01]  /*1e600*/  I2FP.F32.U32 R129, R128 ;  /* 0x0000008000817245 */ /* 0x000fe20000201000 */
[----:B-----5:R-:W-:Y:S01]  /*1e610*/  FMUL.FTZ R131, R52, R141 ;  /* 0x0000008d34837220 */ /* 0x020fe20000410000 */
        /* <DEDUP_REMOVED lines=20> */
.L_x_47084:
        /* <DEDUP_REMOVED lines=13> */
.L_x_47086:
[----:B------:R-:W-:Y:S05]  /*1e830*/  BSYNC.RECONVERGENT B2 ;  /* 0x0000000000027941 */ /* 0x000fea0003800200 */
.L_x_47085:
        /* <DEDUP_REMOVED lines=43> */
.L_x_47083:
[----:B------:R-:W-:Y:S05]  /*1eaf0*/  BSYNC.RECONVERGENT B1 ;  /* 0x0000000000017941 */ /* 0x000fea0003800200 */
.L_x_47082:
[----:B------:R-:W-:Y:S01]  /*1eb00*/  I2FP.F32.U32 R129, R126 ;  /* 0x0000007e00817245 */ /* 0x000fe20000201000 */
[----:B------:R-:W-:Y:S01]  /*1eb10*/  FMUL.FTZ R53, R53, R141 ;  /* 0x0000008d35357220 */ /* 0x000fe20000410000 */
[----:B------:R-:W-:Y:S01]  /*1eb20*/  ISETP.NE.AND P3, PT, R131, 0x1, PT ;  /* 0x000000018300780c */ /* 0x000fe20003f65270 */
[----:B------:R-:W-:Y:S01]  /*1eb30*/  HADD2.F32 R128, -RZ, R99.H0_H0 ;  /* 0x20000063ff807230 */ /* 0x000fe20000004100 */
[----:B------:R-:W-:Y:S01]  /*1eb40*/  BSSY.RECONVERGENT B1, `(.L_x_47087) ;  /* 0x000004b000017945 */ /* 0x000fe20003800200 */
[----:B------:R-:W-:Y:S01]  /*1eb50*/  FFMA.FTZ R126, R129, R140, 1.1641532182693481445e-10 ;  /* 0x2f000000817e7423 */ /* 0x000fe2000001008c */
[----:B------:R-:W-:Y:S01]  /*1eb60*/  FMUL.FTZ R53, R53, R142 ;  /* 0x0000008e35357220 */ /* 0x000fe20000410000 */
[----:B------:R-:W-:-:S03]  /*1eb70*/  HFMA2 R130, -RZ, RZ, 0, 1.1920928955078125e-07 ;  /* 0x00000002ff827431 */ /* 0x000fc600000001ff */
        /* <DEDUP_REMOVED lines=14> */
.L_x_47089:
        /* <DEDUP_REMOVED lines=13> */
.L_x_47091:
[----:B------:R-:W-:Y:S05]  /*1ed30*/  BSYNC.RECONVERGENT B2 ;  /* 0x0000000000027941 */ /* 0x000fea0003800200 */
.L_x_47090:
        /* <DEDUP_REMOVED lines=43> */
.L_x_47088:
[----:B------:R-:W-:Y:S05]  /*1eff0*/  BSYNC.RECONVERGENT B1 ;  /* 0x0000000000017941 */ /* 0x000fea0003800200 */
.L_x_47087:
        /* <DEDUP_REMOVED lines=22> */
.L_x_47094:
        /* <DEDUP_REMOVED lines=13> */
.L_x_47096:
[----:B------:R-:W-:Y:S05]  /*1f230*/  BSYNC.RECONVERGENT B2 ;  /* 0x0000000000027941 */ /* 0x000fea0003800200 */
.L_x_47095:
        /* <DEDUP_REMOVED lines=43> */
.L_x_47093:
[----:B------:R-:W-:Y:S05]  /*1f4f0*/  BSYNC.RECONVERGENT B1 ;  /* 0x0000000000017941 */ /* 0x000fea0003800200 */
.L_x_47092:
        /* <DEDUP_REMOVED lines=10> */
.L_x_47076:
[----:B------:R-:W-:Y:S01]  /*1f5a0*/  ISETP.NE.AND P0, PT, R126, 0x1, PT ;  /* 0x000000017e00780c */ /* 0x000fe20003f05270 */
[----:B------:R-:W-:Y:S01]  /*1f5b0*/  BSSY.RECONVERGENT B1, `(.L_x_47098) ;  /* 0x000004a000017945 */ /* 0x000fe20003800200 */
[----:B-1----:R-:W-:Y:S01]  /*1f5c0*/  MOV R135, UR6 ;  /* 0x0000000600877c02 */ /* 0x002fe20008000f00 */
[----:B------:R-:W-:Y:S01]  /*1f5d0*/  IMAD.MOV.U32 R128, RZ, RZ, 0x2 ;  /* 0x00000002ff807424 */ /* 0x000fe200078e00ff */
[----:B------:R-:W-:Y:S01]  /*1f5e0*/  MOV R127, R88 ;  /* 0x00000058007f7202 */ /* 0x000fe20000000f00 */
[----:B------:R-:W-:Y:S01]  /*1f5f0*/  IMAD.MOV.U32 R136, RZ, RZ, R134 ;  /* 0x000000ffff887224 */ /* 0x000fe200078e0086 */
[----:B------:R-:W-:-:S07]  /*1f600*/  IADD3 R135, PT, PT, R135, -0x61c88647, RZ ;  /* 0x9e3779b987877810 */ /* 0x000fce0007ffe0ff */
        /* <DEDUP_REMOVED lines=11> */
.L_x_47100:
        /* <DEDUP_REMOVED lines=13> */
.L_x_47102:
[----:B------:R-:W-:Y:S05]  /*1f790*/  BSYNC.RECONVERGENT B2 ;  /* 0x0000000000027941 */ /* 0x000fea0003800200 */
.L_x_47101:
        /* <DEDUP_REMOVED lines=43> */
.L_x_47099:
[----:B------:R-:W-:Y:S05]  /*1fa50*/  BSYNC.RECONVERGENT B1 ;  /* 0x0000000000017941 */ /* 0x000fea0003800200 */
.L_x_47098:
        /* <DEDUP_REMOVED lines=22> */
.L_x_47105:
        /* <DEDUP_REMOVED lines=13> */
.L_x_47107:
[----:B------:R-:W-:Y:S05]  /*1fc90*/  BSYNC.RECONVERGENT B2 ;  /* 0x0000000000027941 */ /* 0x000fea0003800200 */
.L_x_47106:
        /* <DEDUP_REMOVED lines=43> */
.L_x_47104:
[----:B------:R-:W-:Y:S05]  /*1ff50*/  BSYNC.RECONVERGENT B1 ;  /* 0x0000000000017941 */ /* 0x000fea0003800200 */
.L_x_47103:
        /* <DEDUP_REMOVED lines=22> */
.L_x_47110:
        /* <DEDUP_REMOVED lines=13> */
.L_x_47112:
[----:B------:R-:W-:Y:S05]  /*20190*/  BSYNC.RECONVERGENT B2 ;  /* 0x0000000000027941 */ /* 0x000fea0003800200 */
.L_x_47111:
        /* <DEDUP_REMOVED lines=43> */
.L_x_47109:
[----:B------:R-:W-:Y:S05]  /*20450*/  BSYNC.RECONVERGENT B1 ;  /* 0x0000000000017941 */ /* 0x000fea0003800200 */
.L_x_47108:
        /* <DEDUP_REMOVED lines=22> */
.L_x_47115:
        /* <DEDUP_REMOVED lines=13> */
.L_x_47117:
[----:B------:R-:W-:Y:S05]  /*20690*/  BSYNC.RECONVERGENT B2 ;  /* 0x0000000000027941 */ /* 0x000fea0003800200 */
.L_x_47116:
        /* <DEDUP_REMOVED lines=43> */
.L_x_47114:
[----:B------:R-:W-:Y:S05]  /*20950*/  BSYNC.RECONVERGENT B1 ;  /* 0x0000000000017941 */ /* 0x000fea0003800200 */
.L_x_47113:
[----:B------:R-:W-:Y:S01]  /*20960*/  I2FP.F32.U32 R127, R127 ;  /* 0x0000007f007f7245 */ /* 0x000fe20000201000 */
[----:B------:R-:W-:Y:S01]  /*20970*/  FMUL.FTZ R55, R55, R141 ;  /* 0x0000008d37377220 */ /* 0x000fe20000410000 */
[----:B------:R-:W-:-:S03]  /*20980*/  HADD2.F32 R128, -RZ, R98.H1_H1 ;  /* 0x30000062ff807230 */ /* 0x000fc60000004100 */
[----:B------:R-:W-:Y:S01]  /*20990*/  FFMA.FTZ R140, R127, R140, 1.1641532182693481445e-10 ;  /* 0x2f0000007f8c7423 */ /* 0x000fe2000001008c */
[----:B------:R-:W-:-:S04]  /*209a0*/  FMUL.FTZ R55, R55, R142 ;  /* 0x0000008e37377220 */ /* 0x000fc80000410000 */
[----:B------:R-:W-:-:S04]  /*209b0*/  FSETP.GTU.FTZ.AND P5, PT, R140, R143, PT ;  /* 0x0000008f8c00720b */ /* 0x000fc80003fbc000 */
[----:B------:R-:W-:Y:S02]  /*209c0*/  FSEL R55, R55, RZ, !P5 ;  /* 0x000000ff37377208 */ /* 0x000fe40006800000 */
[----:B------:R-:W-:-:S03]  /*209d0*/  PLOP3.LUT P4, PT, P5, PT, PT, 0x8, 0x80 ;  /* 0x000000000080781c */ /* 0x000fc60002f8e170 */
[----:B------:R-:W-:-:S10]  /*209e0*/  FMUL.FTZ R55, R128, R55 ;  /* 0x0000003780377220 */ /* 0x000fd40000410000 */
.L_x_47097:
[----:B------:R-:W-:Y:S01]  /*209f0*/  FADD.FTZ R128, RZ, R8 ;  /* 0x00000008ff807221 */ /* 0x000fe20000010000 */
[----:B------:R-:W-:Y:S01]  /*20a00*/  SEL R129, RZ, 0x100, !P2 ;  /* 0x00000100ff817807 */ /* 0x000fe20005000000 */
[----:B------:R-:W-:Y:S01]  /*20a10*/  IMAD.WIDE.U32 R78, R161, 0x10, R78 ;  /* 0x00000010a14e7825 */ /* 0x000fe200078e004e */
[----:B------:R-:W-:-:S03]  /*20a20*/  UMOV UR4, 0xffffffff ;  /* 0xffffffff00047882 */ /* 0x000fc60000000000 */
[----:B------:R-:W-:Y:S01]  /*20a30*/  FADD.FTZ R127, R128, R9 ;  /* 0x00000009807f7221 */ /* 0x000fe20000010000 */
[----:B------:R-:W-:Y:S01]  /*20a40*/  IMAD.WIDE.U32 R80, R161, 0x4, R80 ;  /* 0x00000004a1507825 */ /* 0x000fe200078e0050 */
        /* <DEDUP_REMOVED lines=39> */
[----:B------:R-:W-:-:S03]  /*20cc0*/  SEL R127, RZ, 0x1000000, !P4 ;  /* 0x01000000ff7f7807 */ /* 0x000fc60006000000 */
[----:B------:R-:W-:Y:S01]  /*20cd0*/  FADD.FTZ R131, R130, R47 ;  /* 0x0000002f82837221 */ /* 0x000fe20000010000 */
[----:B------:R-:W-:Y:S02]  /*20ce0*/  SEL R130, RZ, 0x1, !P0 ;  /* 0x00000001ff827807 */ /* 0x000fe40004000000 */
[----:B------:R-:W-:Y:S01]  /*20cf0*/  IADD3 R127, PT, PT, R129, R127, R128 ;  /* 0x0000007f817f7210 */ /* 0x000fe20007ffe080 */
[----:B------:R-:W-:Y:S01]  /*20d00*/  FADD.FTZ R132, R131, R48 ;  /* 0x0000003083847221 */ /* 0x000fe20000010000 */
[----:B------:R-:W-:-:S03]  /*20d10*/  LOP3.LUT P0, RZ, R138, 0x1f, RZ, 0xc0, !PT ;  /* 0x0000001f8aff7812 */ /* 0x000fc6000780c0ff */
[----:B------:R-:W-:Y:S02]  /*20d20*/  IMAD.IADD R127, R127, 0x1, R130 ;  /* 0x000000017f7f7824 */ /* 0x000fe400078e0282 */
[----:B------:R-:W-:-:S04]  /*20d30*/  FADD.FTZ R129, R132, R49 ;  /* 0x0000003184817221 */ /* 0x000fc80000010000 */
[----:B------:R-:W-:Y:S01]  /*20d40*/  FADD.FTZ R128, R129, R50 ;  /* 0x0000003281807221 */ /* 0x000fe20000010000 */
[----:B------:R0:W-:Y:S03]  /*20d50*/  STG.E desc[UR8][R80.64], R127 ;  /* 0x0000007f50007986 */ /* 0x0001e6000c101908 */
        /* <DEDUP_REMOVED lines=123> */
.L_x_47131:
[----:B------:R-:W-:Y:S01]  /*21510*/  FMUL.FTZ R78, R79, R79 ;  /* 0x0000004f4f4e7220 */ /* 0x000fe20000410000 */
[----:B------:R-:W-:Y:S01]  /*21520*/  ISETP.NE.AND P2, PT, RZ, UR13, PT ;  /* 0x0000000dff007c0c */ /* 0x000fe2000bf45270 */
[----:B-1----:R-:W-:Y:S01]  /*21530*/  FADD.FTZ R81, R130, R129 ;  /* 0x0000008182517221 */ /* 0x002fe20000010000 */
[--C-:B------:R-:W-:Y:S02]  /*21540*/  HADD2.F32 R210, -RZ, R97.reuse.H0_H0 ;  /* 0x20000061ffd27230 */ /* 0x100fe40000004100 */
        /* <DEDUP_REMOVED lines=8> */
[C---:B------:R-:W-:Y:S01]  /*215d0*/  FADD.FTZ R128, -R202.reuse, R10 ;  /* 0x0000000aca807221 */ /* 0x040fe20000010100 */
[C---:B0-----:R-:W-:Y:S01]  /*215e0*/  FADD.FTZ R130, -R202.reuse, R11 ;  /* 0x0000000bca827221 */ /* 0x041fe20000010100 */
[----:B------:R-:W0:Y:S01]  /*215f0*/  @!P0 LDC.64 R8, c[0x0][0x3c0] ;  /* 0x0000f000ff088b82 */ /* 0x000e220000000a00 */
[C---:B------:R-:W-:Y:S01]  /*21600*/  FADD.FTZ R138, -R202.reuse, R15 ;  /* 0x0000000fca8a7221 */ /* 0x040fe20000010100 */
[C---:B------:R-:W-:Y:S01]  /*21610*/  FADD.FTZ R168, -R202.reuse, R18 ;  /* 0x00000012caa87221 */ /* 0x040fe20000010100 */
[----:B------:R-:W1:Y:S01]  /*21620*/  MUFU.RSQ R15, R81 ;  /* 0x00000051000f7308 */ /* 0x000e620000001400 */
        /* <DEDUP_REMOVED lines=17> */
[----:B------:R-:W-:Y:S01]  /*21740*/  FADD.FTZ R172, -R202, R38 ;  /* 0x00000026caac7221 */ /* 0x000fe20000010100 */
[----:B------:R-:W-:-:S02]  /*21750*/  HADD2.F32 R19, -RZ, R171.H0_H0 ;  /* 0x200000abff137230 */ /* 0x000fc40000004100 */
[----:B------:R-:W-:Y:S01]  /*21760*/  FADD.FTZ R14, -R202, R14 ;  /* 0x0000000eca0e7221 */ /* 0x000fe20000010100 */
[----:B0-----:R-:W-:-:S04]  /*21770*/  @!P0 IMAD.WIDE R8, R83, 0x4, R8 ;  /* 0x0000000453088825 */ /* 0x001fc800078e0208 */
        /* <DEDUP_REMOVED lines=26> */
[C---:B-1----:R-:W-:Y:S01]  /*21920*/  FMUL.FTZ R10, R15.reuse, R80 ;  /* 0x000000500f0a7220 */ /* 0x042fe20000410000 */
[----:B------:R-:W-:Y:S01]  /*21930*/  FADD.FTZ R202, -R202, R55 ;  /* 0x00000037caca7221 */ /* 0x000fe20000010100 */
        /* <DEDUP_REMOVED lines=52> */
[----:B------:R-:W-:-:S02]  /*21c80*/  HADD2.F32 R16, -RZ, R96.H1_H1 ;  /* 0x30000060ff107230 */ /* 0x000fc40000004100 */
[----:B------:R-:W-:Y:S01]  /*21c90*/  FFMA.FTZ R8, R11, R29, R212 ;  /* 0x0000001d0b087223 */ /* 0x000fe200000100d4 */
[----:B------:R-:W-:Y:S02]  /*21ca0*/  HADD2.F32 R18, -RZ, R171.H1_H1 ;  /* 0x300000abff127230 */ /* 0x000fe40000004100 */
[----:B------:R-:W-:Y:S02]  /*21cb0*/  HADD2.F32 R17, -RZ, R95.H1_H1 ;  /* 0x3000005fff117230 */ /* 0x000fe40000004100 */
[----:B------:R-:W-:Y:S02]  /*21cc0*/  HADD2.F32 R28, -RZ, R96.H0_H0 ;  /* 0x20000060ff1c7230 */ /* 0x000fe40000004100 */
[----:B------:R-:W-:Y:S01]  /*21cd0*/  FFMA.FTZ R11, R31, R16, R18 ;  /* 0x000000101f0b7223 */ /* 0x000fe20000010012 */
[----:B------:R-:W-:Y:S02]  /*21ce0*/  HADD2.F32 R30, -RZ, R74.H0_H0 ;  /* 0x2000004aff1e7230 */ /* 0x000fe40000004100 */
[----:B0-----:R-:W-:-:S02]  /*21cf0*/  HADD2.F32 R15, -RZ, R75.H0_H0 ;  /* 0x2000004bff0f7230 */ /* 0x001fc40000004100 */
[----:B------:R-:W-:Y:S02]  /*21d00*/  HADD2.F32 R32, -RZ, R95.H0_H0 ;  /* 0x2000005fff207230 */ /* 0x000fe40000004100 */
[----:B------:R-:W-:Y:S01]  /*21d10*/  FFMA.FTZ R12, R33, R28, R30 ;  /* 0x0000001c210c7223 */ /* 0x000fe2000001001e */
[--C-:B------:R-:W-:Y:S02]  /*21d20*/  HADD2.F32 R34, -RZ, R173.reuse.H0_H0 ;  /* 0x200000adff227230 */ /* 0x100fe40000004100 */
[----:B------:R-:W-:Y:S01]  /*21d30*/  FFMA.FTZ R14, R14, R17, R15 ;  /* 0x000000110e0e7223 */ /* 0x000fe2000001000f */
[----:B------:R-:W-:Y:S02]  /*21d40*/  HADD2.F32 R38, -RZ, R94.H1_H1 ;  /* 0x3000005eff267230 */ /* 0x000fe40000004100 */
[----:B------:R-:W-:Y:S02]  /*21d50*/  HADD2.F32 R40, -RZ, R173.H1_H1 ;  /* 0x300000adff287230 */ /* 0x000fe40000004100 */
[----:B------:R-:W-:Y:S01]  /*21d60*/  FFMA.FTZ R13, R35, R32, R34 ;  /* 0x00000020230d7223 */ /* 0x000fe20000010022 */
[----:B---3--:R-:W-:-:S04]  /*21d70*/  IMAD.WIDE.U32 R16, R125, 0x10, R36 ;  /* 0x000000107d107825 */ /* 0x008fc800078e0024 */
[----:B------:R-:W-:Y:S01]  /*21d80*/  FFMA.FTZ R15, R39, R38, R40 ;  /* 0x00000026270f7223 */ /* 0x000fe20000010028 */
[--C-:B------:R-:W-:Y:S01]  /*21d90*/  IMAD.WIDE.U32 R18, R137, 0x10, R36.reuse ;  /* 0x0000001089127825 */ /* 0x100fe200078e0024 */
[----:B------:R0:W-:Y:S03]  /*21da0*/  STG.E.128 desc[UR8][R16.64], R8 ;  /* 0x0000000810007986 */ /* 0x0001e6000c101d08 */
[----:B------:R-:W-:Y:S01]  /*21db0*/  IMAD.WIDE.U32 R42, R147, 0x10, R36 ;  /* 0x00000010932a7825 */ /* 0x000fe200078e0024 */
[----:B------:R1:W-:Y:S03]  /*21dc0*/  STG.E.128 desc[UR8][R18.64], R12 ;  /* 0x0000000c12007986 */ /* 0x0003e6000c101d08 */
[----:B------:R-:W-:Y:S02]  /*21dd0*/  HADD2.F32 R147, -RZ, R92.H0_H0 ;  /* 0x2000005cff937230 */ /* 0x000fe40000004100 */
[----:B------:R-:W-:-:S02]  /*21de0*/  HADD2.F32 R125, -RZ, R94.H0_H0 ;  /* 0x2000005eff7d7230 */ /* 0x000fc40000004100 */
[----:B------:R-:W-:Y:S02]  /*21df0*/  HADD2.F32 R137, -RZ, R72.H0_H0 ;  /* 0x20000048ff897230 */ /* 0x000fe40000004100 */
[----:B------:R-:W-:-:S04]  /*21e00*/  IMAD.WIDE.U32 R38, R139, 0x10, R36 ;  /* 0x000000108b267825 */ /* 0x000fc800078e0024 */
[----:B------:R-:W-:-:S04]  /*21e10*/  IMAD.WIDE.U32 R40, R145, 0x10, R36 ;  /* 0x0000001091287825 */ /* 0x000fc800078e0024 */
[----:B0-----:R-:W-:Y:S01]  /*21e20*/  FFMA.FTZ R8, R170, R125, R137 ;  /* 0x0000007daa087223 */ /* 0x001fe20000010089 */
[----:B------:R-:W-:Y:S02]  /*21e30*/  HADD2.F32 R17, -RZ, R70.H0_H0 ;  /* 0x20000046ff117230 */ /* 0x000fe40000004100 */
[----:B-1----:R-:W-:Y:S02]  /*21e40*/  HADD2.F32 R14, -RZ, R91.H0_H0 ;  /* 0x2000005bff0e7230 */ /* 0x002fe40000004100 */
[--C-:B------:R-:W-:Y:S02]  /*21e50*/  HADD2.F32 R16, -RZ, R177.reuse.H0_H0 ;  /* 0x200000b1ff107230 */ /* 0x100fe40000004100 */
[----:B------:R-:W-:Y:S01]  /*21e60*/  FFMA.FTZ R12, R166, R147, R17 ;  /* 0x00000093a60c7223 */ /* 0x000fe20000010011 */
[----:B------:R-:W-:Y:S02]  /*21e70*/  HADD2.F32 R15, -RZ, R90.H1_H1 ;  /* 0x3000005aff0f7230 */ /* 0x000fe40000004100 */
[----:B------:R-:W-:-:S02]  /*21e80*/  HADD2.F32 R17, -RZ, R177.H1_H1 ;  /* 0x300000b1ff117230 */ /* 0x000fc40000004100 */
[----:B------:R-:W-:Y:S01]  /*21e90*/  FFMA.FTZ R13, R165, R14, R16 ;  /* 0x0000000ea50d7223 */ /* 0x000fe20000010010 */
[----:B------:R-:W-:Y:S02]  /*21ea0*/  HADD2.F32 R139, -RZ, R93.H1_H1 ;  /* 0x3000005dff8b7230 */ /* 0x000fe40000004100 */
[----:B------:R-:W-:Y:S02]  /*21eb0*/  HADD2.F32 R145, -RZ, R73.H0_H0 ;  /* 0x20000049ff917230 */ /* 0x000fe40000004100 */
        /* <DEDUP_REMOVED lines=8> */
[--C-:B------:R-:W-:Y:S02]  /*21f40*/  HADD2.F32 R174, -RZ, R175.reuse.H0_H0 ;  /* 0x200000afffae7230 */ /* 0x100fe40000004100 */
        /* <DEDUP_REMOVED lines=8> */
[----:B------:R-:W-:Y:S02]  /*21fd0*/  HADD2.F32 R140, -RZ, R69.H0_H0 ;  /* 0x20000045ff8c7230 */ /* 0x000fe40000004100 */
[----:B------:R-:W-:Y:S01]  /*21fe0*/  FFMA.FTZ R16, R141, R168, R170 ;  /* 0x000000a88d107223 */ /* 0x000fe200000100aa */
[----:B------:R-:W-:Y:S01]  /*21ff0*/  HADD2.F32 R19, -RZ, R122.H1_H1 ;  /* 0x3000007aff137230 */ /* 0x000fe20000004100 */
[----:B------:R-:W-:Y:S01]  /*22000*/  STG.E.128 desc[UR8][R38.64], R8 ;  /* 0x0000000826007986 */ /* 0x000fe2000c101d08 */
[----:B------:R-:W-:-:S02]  /*22010*/  HADD2.F32 R125, -RZ, R179.H1_H1 ;  /* 0x300000b3ff7d7230 */ /* 0x000fc40000004100 */
[----:B------:R-:W-:Y:S01]  /*22020*/  FFMA.FTZ R18, R135, R18, R140 ;  /* 0x0000001287127223 */ /* 0x000fe2000001008c */
[----:B------:R-:W-:Y:S01]  /*22030*/  HADD2.F32 R137, -RZ, R123.H0_H0 ;  /* 0x2000007bff897230 */ /* 0x000fe20000004100 */
[----:B------:R0:W-:Y:S01]  /*22040*/  STG.E.128 desc[UR8][R40.64], R12 ;  /* 0x0000000c28007986 */ /* 0x0001e2000c101d08 */
        /* <DEDUP_REMOVED lines=21> */
[----:B------:R-:W-:Y:S02]  /*221a0*/  HADD2.F32 R168, -RZ, R146.H1_H1 ;  /* 0x30000092ffa87230 */ /* 0x000fe40000004100 */
[----:B------:R-:W-:-:S02]  /*221b0*/  HADD2.F32 R170, -RZ, R183.H1_H1 ;  /* 0x300000b7ffaa7230 */ /* 0x000fc40000004100 */
[----:B------:R-:W-:Y:S01]  /*221c0*/  FFMA.FTZ R26, R26, R137, R139 ;  /* 0x000000891a1a7223 */ /* 0x000fe2000001008b */
[----:B0-----:R-:W-:Y:S02]  /*221d0*/  HADD2.F32 R12, -RZ, R152.H0_H0 ;  /* 0x20000098ff0c7230 */ /* 0x001fe40000004100 */
[----:B------:R-:W-:Y:S02]  /*221e0*/  HADD2.F32 R14, -RZ, R60.H0_H0 ;  /* 0x2000003cff0e7230 */ /* 0x000fe40000004100 */
[----:B------:R-:W-:Y:S01]  /*221f0*/  FFMA.FTZ R27, R27, R168, R170 ;  /* 0x000000a81b1b7223 */ /* 0x000fe200000100aa */
[----:B------:R-:W-:-:S04]  /*22200*/  IMAD.WIDE.U32 R44, R149, 0x10, R36 ;  /* 0x00000010952c7825 */ /* 0x000fc800078e0024 */
[----:B------:R-:W-:Y:S01]  /*22210*/  FFMA.FTZ R12, R131, R12, R14 ;  /* 0x0000000c830c7223 */ /* 0x000fe2000001000e */
[----:B------:R-:W-:Y:S01]  /*22220*/  IMAD.WIDE.U32 R46, R151, 0x10, R36 ;  /* 0x00000010972e7825 */ /* 0x000fe200078e0024 */
[----:B------:R0:W-:Y:S03]  /*22230*/  STG.E.128 desc[UR8][R44.64], R20 ;  /* 0x000000142c007986 */ /* 0x0001e6000c101d08 */
[----:B------:R-:W-:Y:S01]  /*22240*/  HADD2.F32 R11, -RZ, R150.H1_H1 ;  /* 0x30000096ff0b7230 */ /* 0x000fe20000004100 */
[----:B------:R2:W-:Y:S01]  /*22250*/  STG.E.128 desc[UR8][R46.64], R24 ;  /* 0x000000182e007986 */ /* 0x0005e2000c101d08 */
[----:B------:R-:W-:Y:S02]  /*22260*/  HADD2.F32 R13, -RZ, R185.H1_H1 ;  /* 0x300000b9ff0d7230 */ /* 0x000fe40000004100 */
[----:B------:R-:W-:Y:S02]  /*22270*/  HADD2.F32 R14, -RZ, R154.H0_H0 ;  /* 0x2000009aff0e7230 */ /* 0x000fe40000004100 */
[----:B-1----:R-:W-:-:S02]  /*22280*/  HADD2.F32 R16, -RZ, R187.H0_H0 ;  /* 0x200000bbff107230 */ /* 0x002fc40000004100 */
[----:B------:R-:W-:Y:S01]  /*22290*/  FFMA.FTZ R11, R130, R11, R13 ;  /* 0x0000000b820b7223 */ /* 0x000fe2000001000d */
[----:B------:R-:W-:Y:S02]  /*222a0*/  HADD2.F32 R15, -RZ, R152.H1_H1 ;  /* 0x30000098ff0f7230 */ /* 0x000fe40000004100 */
[----:B------:R-:W-:Y:S02]  /*222b0*/  HADD2.F32 R17, -RZ, R61.H0_H0 ;  /* 0x2000003dff117230 */ /* 0x000fe40000004100 */
[----:B------:R-:W-:Y:S01]  /*222c0*/  FFMA.FTZ R13, R129, R14, R16 ;  /* 0x0000000e810d7223 */ /* 0x000fe20000010010 */
[----:B------:R-:W-:Y:S02]  /*222d0*/  HADD2.F32 R18, -RZ, R154.H1_H1 ;  /* 0x3000009aff127230 */ /* 0x000fe40000004100 */
[----:B------:R-:W-:Y:S02]  /*222e0*/  HADD2.F32 R38, -RZ, R57.H0_H0 ;  /* 0x20000039ff267230 */ /* 0x000fe40000004100 */
[----:B------:R-:W-:Y:S01]  /*222f0*/  FFMA.FTZ R14, R128, R15, R17 ;  /* 0x0000000f800e7223 */ /* 0x000fe20000010011 */
[----:B0-----:R-:W-:-:S02]  /*22300*/  HADD2.F32 R20, -RZ, R187.H1_H1 ;  /* 0x300000bbff147230 */ /* 0x001fc40000004100 */
[----:B------:R-:W-:Y:S02]  /*22310*/  HADD2.F32 R22, -RZ, R156.H0_H0 ;  /* 0x2000009cff167230 */ /* 0x000fe40000004100 */
[----:B--2---:R-:W-:Y:S02]  /*22320*/  HADD2.F32 R24, -RZ, R58.H0_H0 ;  /* 0x2000003aff187230 */ /* 0x004fe40000004100 */
[----:B------:R-:W-:Y:S01]  /*22330*/  FFMA.FTZ R15, R127, R18, R20 ;  /* 0x000000127f0f7223 */ /* 0x000fe20000010014 */
[----:B------:R-:W-:Y:S02]  /*22340*/  HADD2.F32 R18, -RZ, R156.H1_H1 ;  /* 0x3000009cff127230 */ /* 0x000fe40000004100 */
        /* <DEDUP_REMOVED lines=12> */
[----:B------:R-:W-:-:S02]  /*22410*/  HADD2.F32 R25, -RZ, R191.H0_H0 ;  /* 0x200000bfff197230 */ /* 0x000fc40000004100 */
[----:B------:R-:W-:Y:S01]  /*22420*/  FFMA.FTZ R17, R80, R19, R21 ;  /* 0x0000001350117223 */ /* 0x000fe20000010015 */
[----:B------:R-:W-:Y:S02]  /*22430*/  HADD2.F32 R19, -RZ, R158.H1_H1 ;  /* 0x3000009eff137230 */ /* 0x000fe40000004100 */
[----:B------:R-:W-:Y:S02]  /*22440*/  HADD2.F32 R21, -RZ, R189.H1_H1 ;  /* 0x300000bdff157230 */ /* 0x000fe40000004100 */
[----:B------:R-:W-:Y:S02]  /*22450*/  HADD2.F32 R138, -RZ, R148.H0_H0 ;  /* 0x20000094ff8a7230 */ /* 0x000fe40000004100 */
[----:B------:R-:W-:Y:S02]  /*22460*/  HADD2.F32 R140, -RZ, R62.H0_H0 ;  /* 0x2000003eff8c7230 */ /* 0x000fe40000004100 */
        /* <DEDUP_REMOVED lines=11> */
[----:B------:R-:W-:Y:S01]  /*22520*/  HADD2.F32 R24, -RZ, R163.H0_H0 ;  /* 0x200000a3ff187230 */ /* 0x000fe20000004100 */
[----:B0-----:R-:W-:Y:S01]  /*22530*/  LEA R83, R38, R83, 0x2 ;  /* 0x0000005326537211 */ /* 0x001fe200078e10ff */
[----:B------:R-:W-:Y:S02]  /*22540*/  HADD2.F32 R26, -RZ, R2.H0_H0 ;  /* 0x20000002ff1a7230 */ /* 0x000fe40000004100 */
[----:B------:R-:W-:Y:S01]  /*22550*/  FFMA.FTZ R23, R52, R23, R25 ;  /* 0x0000001734177223 */ /* 0x000fe20000010019 */
[----:B------:R-:W-:Y:S01]  /*22560*/  HADD2.F32 R27, -RZ, R164.H0_H0 ;  /* 0x200000a4ff1b7230 */ /* 0x000fe20000004100 */
[----:B------:R-:W-:Y:S01]  /*22570*/  ISETP.GE.AND P0, PT, R83, R39, PT ;  /* 0x000000275300720c */ /* 0x000fe20003f06270 */
        /* <DEDUP_REMOVED lines=20> */
[----:B------:R-:W-:Y:S05]  /*226c0*/  BSYNC B0 ;  /* 0x0000000000007941 */ /* 0x000fea0003800000 */
.L_x_46614:
[----:B------:R-:W-:Y:S05]  /*226d0*/  EXIT ;  /* 0x000000000000794d */ /* 0x000fea0003800000 */
.L_x_47118:
        /* <DEDUP_REMOVED lines=8> */
.L_x_47121:
[----:B------:R-:W-:Y:S05]  /*22760*/  BSYNC B1 ;  /* 0x0000000000017941 */ /* 0x000fea0003800000 */
.L_x_47120:
        /* <DEDUP_REMOVED lines=10> */
.L_x_47122:
[----:B------:R-:W-:Y:S01]  /*22810*/  HFMA2 R133, -RZ, RZ, 0, 2.384185791015625e-07 ;  /* 0x00000004ff857431 */ /* 0x000fe200000001ff */
[----:B------:R-:W-:-:S05]  /*22820*/  MOV R78, R132 ;  /* 0x00000084004e7202 */ /* 0x000fca0000000f00 */
[----:B------:R-:W-:-:S04]  /*22830*/  FADD.FTZ R127, R81, R78 ;  /* 0x0000004e517f7221 */ /* 0x000fc80000010000 */
[----:B------:R-:W-:-:S07]  /*22840*/  IMAD.MOV.U32 R134, RZ, RZ, R127 ;  /* 0x000000ffff867224 */ /* 0x000fce00078e007f */
[----:B------:R-:W-:Y:S05]  /*22850*/  WARPSYNC.COLLECTIVE R131, `(.L_x_47123) ;  /* 0x0000000083087348 */ /* 0x000fea0003c00000 */
[----:B------:R0:W1:Y:S02]  /*22860*/  SHFL.BFLY P2, R132, R134, R133, R138 ;  /* 0x0c00008586847389 */ /* 0x000064000004008a */
[----:B01----:R-:W-:Y:S05]  /*22870*/  ENDCOLLECTIVE ;  /* 0x000000000000791b */ /* 0x003fea0003800000 */
.L_x_47123:
[----:B------:R-:W-:Y:S02]  /*22880*/  IMAD.MOV.U32 R133, RZ, RZ, 0x8 ;  /* 0x00000008ff857424 */ /* 0x000fe400078e00ff */
[----:B------:R-:W-:-:S04]  /*22890*/  IMAD.MOV.U32 R78, RZ, RZ, R132 ;  /* 0x000000ffff4e7224 */ /* 0x000fc800078e0084 */
[----:B------:R-:W-:-:S05]  /*228a0*/  FADD.FTZ R129, R127, R78 ;  /* 0x0000004e7f817221 */ /* 0x000fca0000010000 */
[----:B------:R-:W-:-:S07]  /*228b0*/  MOV R134, R129 ;  /* 0x0000008100867202 */ /* 0x000fce0000000f00 */
[----:B------:R-:W-:Y:S05]  /*228c0*/  WARPSYNC.COLLECTIVE R131, `(.L_x_47124) ;  /* 0x0000000083087348 */ /* 0x000fea0003c00000 */
[----:B------:R0:W1:Y:S02]  /*228d0*/  SHFL.BFLY P2, R132, R134, R133, R138 ;  /* 0x0c00008586847389 */ /* 0x000064000004008a */
[----:B01----:R-:W-:Y:S05]  /*228e0*/  ENDCOLLECTIVE ;  /* 0x000000000000791b */ /* 0x003fea0003800000 */
.L_x_47124:
[----:B------:R-:W-:Y:S01]  /*228f0*/  HFMA2 R133, -RZ, RZ, 0, 9.5367431640625e-07 ;  /* 0x00000010ff857431 */ /* 0x000fe200000001ff */
[----:B------:R-:W-:-:S05]  /*22900*/  MOV R78, R132 ;  /* 0x00000084004e7202 */ /* 0x000fca0000000f00 */
[----:B------:R-:W-:-:S04]  /*22910*/  FADD.FTZ R130, R129, R78 ;  /* 0x0000004e81827221 */ /* 0x000fc80000010000 */
[----:B------:R-:W-:-:S07]  /*22920*/  IMAD.MOV.U32 R134, RZ, RZ, R130 ;  /* 0x000000ffff867224 */ /* 0x000fce00078e0082 */
[----:B------:R-:W-:Y:S05]  /*22930*/  WARPSYNC.COLLECTIVE R131, `(.L_x_47125) ;  /* 0x0000000083087348 */ /* 0x000fea0003c00000 */
[----:B------:R0:W1:Y:S02]  /*22940*/  SHFL.BFLY P2, R132, R134, R133, R138 ;  /* 0x0c00008586847389 */ /* 0x000064000004008a */
[----:B01----:R-:W-:Y:S05]  /*22950*/  ENDCOLLECTIVE ;  /* 0x000000000000791b */ /* 0x003fea0003800000 */
.L_x_47125:
[----:B------:R-:W-:Y:S02]  /*22960*/  IMAD.MOV.U32 R133, RZ, RZ, 0x1 ;  /* 0x00000001ff857424 */ /* 0x000fe400078e00ff */
[----:B------:R-:W-:-:S04]  /*22970*/  IMAD.MOV.U32 R79, RZ, RZ, R132 ;  /* 0x000000ffff4f7224 */ /* 0x000fc800078e0084 */
        /* <DEDUP_REMOVED lines=102> */
.L_x_47126:
[----:B------:R-:W-:Y:S01]  /*22fe0*/  HFMA2 R133, -RZ, RZ, 0, 1.1920928955078125e-07 ;  /* 0x00000002ff857431 */ /* 0x000fe200000001ff */
[----:B------:R-:W-:-:S05]  /*22ff0*/  MOV R81, R132 ;  /* 0x0000008400517202 */ /* 0x000fca0000000f00 */
[----:B------:R-:W-:-:S04]  /*23000*/  FADD.FTZ R81, R78, R81 ;  /* 0x000000514e517221 */ /* 0x000fc80000010000 */
[----:B------:R-:W-:-:S07]  /*23010*/  IMAD.MOV.U32 R134, RZ, RZ, R81 ;  /* 0x000000ffff867224 */ /* 0x000fce00078e0051 */
[----:B------:R-:W-:Y:S05]  /*23020*/  WARPSYNC.COLLECTIVE R131, `(.L_x_47127) ;  /* 0x0000000083087348 */ /* 0x000fea0003c00000 */
[----:B------:R0:W1:Y:S02]  /*23030*/  SHFL.BFLY P2, R132, R134, R133, R138 ;  /* 0x0c00008586847389 */ /* 0x000064000004008a */
[----:B01----:R-:W-:Y:S05]  /*23040*/  ENDCOLLECTIVE ;  /* 0x000000000000791b */ /* 0x003fea0003800000 */
.L_x_47127:
[----:B------:R-:W-:Y:S02]  /*23050*/  IMAD.MOV.U32 R133, RZ, RZ, 0x4 ;  /* 0x00000004ff857424 */ /* 0x000fe400078e00ff */
[----:B------:R-:W-:-:S04]  /*23060*/  IMAD.MOV.U32 R128, RZ, RZ, R132 ;  /* 0x000000ffff807224 */ /* 0x000fc800078e0084 */
[----:B------:R-:W-:-:S05]  /*23070*/  FADD.FTZ R128, R81, R128 ;  /* 0x0000008051807221 */ /* 0x000fca0000010000 */
[----:B------:R-:W-:-:S07]  /*23080*/  MOV R134, R128 ;  /* 0x0000008000867202 */ /* 0x000fce0000000f00 */
[----:B------:R-:W-:Y:S05]  /*23090*/  WARPSYNC.COLLECTIVE R131, `(.L_x_47128) ;  /* 0x0000000083087348 */ /* 0x000fea0003c00000 */
[----:B------:R0:W1:Y:S02]  /*230a0*/  SHFL.BFLY P2, R132, R134, R133, R138 ;  /* 0x0c00008586847389 */ /* 0x000064000004008a */
[----:B01----:R-:W-:Y:S05]  /*230b0*/  ENDCOLLECTIVE ;  /* 0x000000000000791b */ /* 0x003fea0003800000 */
.L_x_47128:
[----:B------:R-:W-:Y:S01]  /*230c0*/  HFMA2 R133, -RZ, RZ, 0, 4.76837158203125e-07 ;  /* 0x00000008ff857431 */ /* 0x000fe200000001ff */
[----:B------:R-:W-:-:S05]  /*230d0*/  MOV R127, R132 ;  /* 0x00000084007f7202 */ /* 0x000fca0000000f00 */
[----:B------:R-:W-:-:S04]  /*230e0*/  FADD.FTZ R127, R128, R127 ;  /* 0x0000007f807f7221 */ /* 0x000fc80000010000 */
[----:B------:R-:W-:-:S07]  /*230f0*/  IMAD.MOV.U32 R134, RZ, RZ, R127 ;  /* 0x000000ffff867224 */ /* 0x000fce00078e007f */
[----:B------:R-:W-:Y:S05]  /*23100*/  WARPSYNC.COLLECTIVE R131, `(.L_x_47129) ;  /* 0x0000000083087348 */ /* 0x000fea0003c00000 */
[----:B------:R0:W1:Y:S02]  /*23110*/  SHFL.BFLY P2, R132, R134, R133, R138 ;  /* 0x0c00008586847389 */ /* 0x000064000004008a */
[----:B01----:R-:W-:Y:S05]  /*23120*/  ENDCOLLECTIVE ;  /* 0x000000000000791b */ /* 0x003fea0003800000 */
.L_x_47129:
[----:B------:R-:W-:Y:S02]  /*23130*/  IMAD.MOV.U32 R133, RZ, RZ, 0x10 ;  /* 0x00000010ff857424 */ /* 0x000fe400078e00ff */
[----:B------:R-:W-:-:S04]  /*23140*/  IMAD.MOV.U32 R130, RZ, RZ, R132 ;  /* 0x000000ffff827224 */ /* 0x000fc800078e0084 */
[----:B------:R-:W-:-:S05]  /*23150*/  FADD.FTZ R130, R127, R130 ;  /* 0x000000827f827221 */ /* 0x000fca0000010000 */
[----:B------:R-:W-:-:S07]  /*23160*/  MOV R134, R130 ;  /* 0x0000008200867202 */ /* 0x000fce0000000f00 */
[----:B------:R-:W-:Y:S05]  /*23170*/  WARPSYNC.COLLECTIVE R131, `(.L_x_47130) ;  /* 0x0000000083087348 */ /* 0x000fea0003c00000 */
[----:B------:R0:W1:Y:S02]  /*23180*/  SHFL.BFLY P2, R132, R134, R133, R138 ;  /* 0x0c00008586847389 */ /* 0x000064000004008a */
[----:B01----:R-:W-:Y:S05]  /*23190*/  ENDCOLLECTIVE ;  /* 0x000000000000791b */ /* 0x003fea0003800000 */
.L_x_47130:
[----:B------:R-:W-:Y:S01]  /*231a0*/  MOV R129, R132 ;  /* 0x0000008400817202 */ /* 0x000fe20000000f00 */
[----:B------:R-:W-:Y:S06]  /*231b0*/  BRA `(.L_x_47131) ;  /* 0xffffffe000d47947 */ /* 0x000fec000383ffff */
.L_x_47132:
        /* <DEDUP_REMOVED lines=12> */
.L_x_54469:


//--------------------- .text._ZN10layer_norm13ln_fwd_kernelINS_13Kernel_traitsI6__halfffffjLj1536ELj1ELj4ELj1ELj16ENS_18Kernel_traits_baseILj1536ES2_ffffjLj128EEEEELb1ELb1ELb1ELb0EEEvNS_9FwdParamsE --------------------------
	.section	.text._ZN10layer_norm13ln_fwd_kernelINS_13Kernel_traitsI6__halfffffjLj1536ELj1ELj4ELj1ELj16ENS_18Kernel_traits_baseILj1536ES2_ffffjLj128EEEEELb1ELb1ELb1ELb0EEEvNS_9FwdParamsE,"ax",@progbits
	.align	128
        .global         _ZN10layer_norm13ln_fwd_kernelINS_13Kernel_traitsI6__halfffffjLj1536ELj1ELj4ELj1ELj16ENS_18Kernel_traits_baseILj1536ES2_ffffjLj128EEEEELb1ELb1ELb1ELb0EEEvNS_9FwdParamsE
        .type           _ZN10layer_norm13ln_fwd_kernelINS_13Kernel_traitsI6__halfffffjLj1536ELj1ELj4ELj1ELj16ENS_18Kernel_traits_baseILj1536ES2_ffffjLj128EEEEELb1ELb1ELb1ELb0EEEvNS_9FwdParamsE,@function
        .size           _ZN10layer_norm13ln_fwd_kernelINS_13Kernel_traitsI6__halfffffjLj1536ELj1ELj4ELj1ELj16ENS_18Kernel_traits_baseILj1536ES2_ffffjLj128EEEEELb1ELb1ELb1ELb0EEEvNS_9FwdParamsE,(.L_x_54470 - _ZN10layer_norm13ln_fwd_kernelINS_13Kernel_traitsI6__halfffffjLj1536ELj1ELj4ELj1ELj16ENS_18Kernel_traits_baseILj1536ES2_ffffjLj128EEEEELb1ELb1ELb1ELb0EEEvNS_9FwdParamsE)
        .other          _ZN10layer_norm13ln_fwd_kernelINS_13Kernel_traitsI6__halfffffjLj1536ELj1ELj4ELj1ELj16ENS_18Kernel_traits_baseILj1536ES2_ffffjLj128EEEEELb1ELb1ELb1ELb0EEEvNS_9FwdParamsE,@"STO_CUDA_ENTRY STV_DEFAULT"
_ZN10layer_norm13ln_fwd_kernelINS_13Kernel_traitsI6__halfffffjLj1536ELj1ELj4ELj1ELj16ENS_18Kernel_traits_baseILj1536ES2_ffffjLj128EEEEELb1ELb1ELb1ELb0EEEvNS_9FwdParamsE:
.text._ZN10layer_norm13ln_fwd_kernelINS_13Kernel_traitsI6__halfffffjLj1536ELj1ELj4ELj1ELj16ENS_18Kernel_traits_baseILj1536ES2_ffffjLj128EEEEELb1ELb1ELb1ELb0EEEvNS_9FwdParamsE:
[----:B------:R-:W-:Y:S01]  /*0000*/  LDC R1, c[0x0][0x37c] ;  /* 0x0000df00ff017b82 */ /* 0x000fe20000000800 */
[----:B------:R-:W0:Y:S01]  /*0010*/  LDCU.U8 UR4, c[0x0][0x464] ;  /* 0x00008c80ff0477ac */ /* 0x000e220008000000 */
[----:B------:R-:W1:Y:S01]  /*0020*/  LDCU.64 UR6, c[0x0][0x450] ;  /* 0x00008a00ff0677ac */ /* 0x000e620008000a00 */
[----:B------:R-:W2:Y:S05]  /*0030*/  LDCU.64 UR8, c[0x0][0x358] ;  /* 0x00006b00ff0877ac */ /* 0x000eaa0008000a00 */
[----:B------:R-:W3:Y:S08]  /*0040*/  LDC R108, c[0x0][0x458] ;  /* 0x00011600ff6c7b82 */ /* 0x000ef00000000800 */
[----:B------:R-:W3:Y:S01]  /*0050*/  LDC R109, c[0x0][0x45c] ;  /* 0x00011700ff6d7b82 */ /* 0x000ee20000000800 */
[----:B0-----:R-:W-:Y:S01]  /*0060*/  ISETP.NE.AND P0, PT, RZ, UR4, PT ;  /* 0x00000004ff007c0c */ /* 0x001fe2000bf05270 */
[----:B------:R-:W0:Y:S01]  /*0070*/  LDCU.64 UR10, c[0x0][0x438] ;  /* 0x00008700ff0a77ac */ /* 0x000e220008000a00 */
[----:B-1----:R-:W-:-:S02]  /*0080*/  IMAD.U32 R2, RZ, RZ, UR6 ;  /* 0x00000006ff027e24 */ /* 0x002fc4000f8e00ff */
[----:B------:R-:W-:Y:S01]  /*0090*/  IMAD.U32 R3, RZ, RZ, UR7 ;  /* 0x00000007ff037e24 */ /* 0x000fe2000f8e00ff */
[----:B------:R-:W1:Y:S02]  /*00a0*/  S2R R101, SR_TID.X ;  /* 0x0000000000657919 */ /* 0x000e640000002100 */
[----:B------:R-:W4:Y:S06]  /*00b0*/  LDC R9, c[0x0][0x388] ;  /* 0x0000e200ff097b82 */ /* 0x000f2c0000000800 */
[----:B--2---:R-:W2:Y:S02]  /*00c0*/  @P0 LDG.E.64 R2, desc[UR8][R2.64] ;  /* 0x0000000802020981 */ /* 0x004ea4000c1e1b00 */
[----:B------:R-:W5:Y:S02]  /*00d0*/  @P0 LDC R7, c[0x0][0x460] ;  /* 0x00011800ff070b82 */ /* 0x000f640000000800 */
[----:B---3--:R-:W5:Y:S06]  /*00e0*/  @P0 LDG.E.64 R4, desc[UR8][R108.64] ;  /* 0x000000086c040981 */ /* 0x008f6c000c1e1b00 */
[----:B------:R-:W3:Y:S01]  /*00f0*/  S2UR UR5, SR_CTAID.X ;  /* 0x00000000000579c3 */ /* 0x000ee20000002500 */
[----:B0-----:R-:W-:Y:S01]  /*0100*/  UISETP.NE.U32.AND UP0, UPT, UR10, URZ, UPT ;  /* 0x000000ff0a00728c */ /* 0x001fe2000bf05070 */
[----:B------:R-:W-:Y:S03]  /*0110*/  BSSY.RECONVERGENT B0, `(.L_x_47133) ;  /* 0x0000115000007945 */ /* 0x000fe60003800200 */
[----:B------:R-:W-:Y:S01]  /*0120*/  UISETP.NE.AND.EX UP0, UPT, UR11, URZ, UPT, UP0 ;  /* 0x000000ff0b00728c */ /* 0x000fe2000bf05300 */
[----:B----4-:R-:W-:-:S04]  /*0130*/  SHF.R.S32.HI R0, RZ, 0x1f, R9 ;  /* 0x0000001fff007819 */ /* 0x010fc80000011409 */
[----:B------:R-:W-:Y:S02]  /*0140*/  LEA.HI R100, R0, R9, RZ, 0x2 ;  /* 0x0000000900647211 */ /* 0x000fe400078f10ff */
[----:B-1----:R-:W-:Y:S01]  /*0150*/  LOP3.LUT R32, R101, 0x1f, RZ, 0xc0, !PT ;  /* 0x0000001f65207812 */ /* 0x002fe200078ec0ff */
[----:B---3--:R-:W-:Y:S01]  /*0160*/  USHF.L.U32 UR4, UR5, 0x2, URZ ;  /* 0x0000000205047899 */ /* 0x008fe200080006ff */
[----:B--2---:R-:W-:Y:S02]  /*0170*/  @P0 R2UR UR6, R2 ;  /* 0x00000000020602ca */ /* 0x004fe400000e0000 */
[----:B------:R-:W0:Y:S01]  /*0180*/  LDC R2, c[0x0][0x360] ;  /* 0x0000d800ff027b82 */ /* 0x000e220000000800 */
[----:B------:R-:W-:Y:S02]  /*0190*/  @P0 R2UR UR7, R3 ;  /* 0x00000000030702ca */ /* 0x000fe400000e0000 */
[----:B------:R-:W-:-:S04]  /*01a0*/  LOP3.LUT R3, R32, 0x1f, RZ, 0x3c, !PT ;  /* 0x0000001f20037812 */ /* 0x000fc800078e3cff */
[----:B------:R-:W-:Y:S02]  /*01b0*/  LEA.HI.SX32 R100, R100, R3, 0x1e ;  /* 0x0000000364647211 */ /* 0x000fe400078ff2ff */
[----:B-----5:R-:W-:Y:S02]  /*01c0*/  @P0 IADD3 R108, P1, PT, R4, R7, RZ ;  /* 0x00000007046c0210 */ /* 0x020fe40007f3e0ff */
[----:B------:R-:W-:Y:S02]  /*01d0*/  UIADD3 UR15, UPT, UPT, UR6, -0x61c88647, URZ ;  /* 0x9e3779b9060f7890 */ /* 0x000fe4000fffe0ff */
[----:B------:R-:W-:Y:S01]  /*01e0*/  @P0 IADD3.X R109, PT, PT, RZ, R5, RZ, P1, !PT ;  /* 0x00000005ff6d0210 */ /* 0x000fe20000ffe4ff */
[----:B------:R-:W-:Y:S02]  /*01f0*/  UIADD3 UR16, UPT, UPT, UR7, -0x4498517b, URZ ;  /* 0xbb67ae8507107890 */ /* 0x000fe4000fffe0ff */
[----:B------:R-:W-:Y:S01]  /*0200*/  UIADD3 UR17, UPT, UPT, UR6, 0x3c6ef372, URZ ;  /* 0x3c6ef37206117890 */ /* 0x000fe2000fffe0ff */
[--C-:B------:R-:W-:Y:S01]  /*0210*/  SHF.R.U64 R102, R108, 0x2, R109.reuse ;  /* 0x000000026c667819 */ /* 0x100fe2000000126d */
[----:B------:R-:W-:Y:S01]  /*0220*/  UIADD3 UR18, UPT, UPT, UR7, 0x76cf5d0a, URZ ;  /* 0x76cf5d0a07127890 */ /* 0x000fe2000fffe0ff */
[----:B------:R-:W-:Y:S01]  /*0230*/  SHF.R.U32.HI R103, RZ, 0x2, R109 ;  /* 0x00000002ff677819 */ /* 0x000fe2000001166d */
[----:B------:R-:W-:-:S02]  /*0240*/  UIADD3 UR19, UPT, UPT, UR6, -0x255992d5, URZ ;  /* 0xdaa66d2b06137890 */ /* 0x000fc4000fffe0ff */
[----:B------:R-:W-:Y:S01]  /*0250*/  UIADD3 UR20, UPT, UPT, UR7, 0x32370b8f, URZ ;  /* 0x32370b8f07147890 */ /* 0x000fe2000fffe0ff */
[--C-:B0-----:R-:W-:Y:S01]  /*0260*/  IMAD R0, R2, UR5, R101.reuse ;  /* 0x0000000502007c24 */ /* 0x101fe2000f8e0265 */
[----:B------:R-:W-:Y:S01]  /*0270*/  SHF.R.U32.HI R101, RZ, 0x5, R101 ;  /* 0x00000005ff657819 */ /* 0x000fe20000011665 */
[----:B------:R-:W-:Y:S02]  /*0280*/  UIADD3 UR21, UPT, UPT, UR6, 0x78dde6e4, URZ ;  /* 0x78dde6e406157890 */ /* 0x000fe4000fffe0ff */
[----:B------:R-:W-:Y:S01]  /*0290*/  UIADD3 UR22, UPT, UPT, UR7, -0x126145ec, URZ ;  /* 0xed9eba1407167890 */ /* 0x000fe2000fffe0ff */
[----:B------:R-:W-:Y:S01]  /*02a0*/  LOP3.LUT R101, R101, UR4, RZ, 0xfc, !PT ;  /* 0x0000000465657c12 */ /* 0x000fe2000f8efcff */
        /* <DEDUP_REMOVED lines=37> */
[----:B-1----:R-:W-:-:S04]  /*0500*/  @P1 IMAD.WIDE.U32 R44, R32, 0x8, R44 ;  /* 0x00000008202c1825 */ /* 0x002fc800078e002c */
[----:B------:R-:W-:Y:S01]  /*0510*/  @P1 VIADD R32, R32, 0x20 ;  /* 0x0000002020201836 */ /* 0x000fe20000000000 */
[----:B------:R1:W5:Y:S02]  /*0520*/  @P1 LDG.E.64 R94, desc[UR8][R44.64] ;  /* 0x000000082c5e1981 */ /* 0x000364000c1e1b00 */
[----:B------:R-:W1:Y:S08]  /*0530*/  @P4 LDC.64 R52, c[0x0][0x3d0] ;  /* 0x0000f400ff344b82 */ /* 0x000e700000000a00 */
[----:B------:R-:W1:Y:S08]  /*0540*/  @P4 LDC.64 R56, c[0x0][0x3e8] ;  /* 0x0000fa00ff384b82 */ /* 0x000e700000000a00 */
[----:B------:R-:W1:Y:S01]  /*0550*/  @P4 LDC.64 R54, c[0x0][0x438] ;  /* 0x00010e00ff364b82 */ /* 0x000e620000000a00 */
[----:B------:R-:W-:Y:S01]  /*0560*/  ISETP.GE.U32.AND P1, PT, R100, 0xe0, PT ;  /* 0x000000e06400780c */ /* 0x000fe20003f26070 */
[----:B0-----:R-:W-:Y:S01]  /*0570*/  @P5 IMAD.WIDE.U32 R46, R32, 0x8, R46 ;  /* 0x00000008202e5825 */ /* 0x001fe200078e002e */
[----:B------:R-:W-:-:S03]  /*0580*/  ISETP.GE.U32.AND P0, PT, R100, 0x100, PT ;  /* 0x000001006400780c */ /* 0x000fc60003f06070 */
[C---:B--2---:R-:W-:Y:S01]  /*0590*/  @P5 IMAD.WIDE.U32 R50, R32.reuse, 0x8, R50 ;  /* 0x0000000820325825 */ /* 0x044fe200078e0032 */
[----:B------:R0:W5:Y:S01]  /*05a0*/  @P5 LDG.E.64 R6, desc[UR8][R46.64] ;  /* 0x000000082e065981 */ /* 0x000162000c1e1b00 */
[----:B------:R-:W2:Y:S02]  /*05b0*/  @P3 LDC.64 R34, c[0x0][0x3d0] ;  /* 0x0000f400ff223b82 */ /* 0x000ea40000000a00 */
[C---:B----4-:R-:W-:Y:S01]  /*05c0*/  @P5 IMAD.WIDE.U32 R48, R32.reuse, 0x8, R48 ;  /* 0x0000000820305825 */ /* 0x050fe200078e0030 */
[----:B------:R4:W5:Y:S05]  /*05d0*/  @P5 LDG.E.64 R92, desc[UR8][R50.64] ;  /* 0x00000008325c5981 */ /* 0x00096a000c1e1b00 */
[----:B------:R-:W2:Y:S01]  /*05e0*/  @P3 LDC.64 R38, c[0x0][0x438] ;  /* 0x00010e00ff263b82 */ /* 0x000ea20000000a00 */
[----:B------:R-:W-:Y:S01]  /*05f0*/  @P5 VIADD R32, R32, 0x20 ;  /* 0x0000002020205836 */ /* 0x000fe20000000000 */
[----:B------:R-:W5:Y:S06]  /*0600*/  @P5 LD.E.64 R84, desc[UR8][R48.64] ;  /* 0x0000000830545980 */ /* 0x000f6c000c101b00 */
[----:B---3--:R-:W3:Y:S01]  /*0610*/  @P3 LDC.64 R40, c[0x0][0x3e8] ;  /* 0x0000fa00ff283b82 */ /* 0x008ee20000000a00 */
[----:B------:R-:W-:Y:S01]  /*0620*/  ISETP.GE.U32.AND P5, PT, R100, 0x120, PT ;  /* 0x000001206400780c */ /* 0x000fe20003fa6070 */
[----:B-1----:R-:W-:-:S06]  /*0630*/  @P4 IMAD.WIDE.U32 R52, R32, 0x8, R52 ;  /* 0x0000000820344825 */ /* 0x002fcc00078e0034 */
[----:B------:R-:W1:Y:S01]  /*0640*/  @P2 LDC.64 R44, c[0x0][0x3d0] ;  /* 0x0000f400ff2c2b82 */ /* 0x000e620000000a00 */
[----:B------:R-:W-:Y:S01]  /*0650*/  @P4 IMAD.WIDE.U32 R56, R32, 0x8, R56 ;  /* 0x0000000820384825 */ /* 0x000fe200078e0038 */
[----:B------:R-:W-:Y:S01]  /*0660*/  ISETP.GE.U32.AND P6, PT, R100, 0x140, PT ;  /* 0x000001406400780c */ /* 0x000fe20003fc6070 */
[----:B------:R2:W5:Y:S05]  /*0670*/  @P4 LDG.E.64 R8, desc[UR8][R52.64] ;  /* 0x0000000834084981 */ /* 0x00056a000c1e1b00 */
[----:B------:R-:W1:Y:S08]  /*0680*/  @P2 LDC.64 R36, c[0x0][0x438] ;  /* 0x00010e00ff242b82 */ /* 0x000e700000000a00 */
[----:B------:R-:W1:Y:S01]  /*0690*/  @P2 LDC.64 R42, c[0x0][0x3e8] ;  /* 0x0000fa00ff2a2b82 */ /* 0x000e620000000a00 */
[C---:B------:R-:W-:Y:S01]  /*06a0*/  @P4 IMAD.WIDE.U32 R54, R32.reuse, 0x8, R54 ;  /* 0x0000000820364825 */ /* 0x040fe200078e0036 */
[----:B------:R2:W5:Y:S06]  /*06b0*/  @P4 LDG.E.64 R86, desc[UR8][R56.64] ;  /* 0x0000000838564981 */ /* 0x00056c000c1e1b00 */
[----:B0-----:R-:W0:Y:S01]  /*06c0*/  @P1 LDC.64 R46, c[0x0][0x3d0] ;  /* 0x0000f400ff2e1b82 */ /* 0x001e220000000a00 */
[----:B------:R3:W5:Y:S07]  /*06d0*/  @P4 LD.E.64 R82, desc[UR8][R54.64] ;  /* 0x0000000836524980 */ /* 0x00076e000c101b00 */
[----:B----4-:R-:W4:Y:S08]  /*06e0*/  @P1 LDC.64 R50, c[0x0][0x438] ;  /* 0x00010e00ff321b82 */ /* 0x010f300000000a00 */
[----:B------:R-:W4:Y:S01]  /*06f0*/  @P1 LDC.64 R58, c[0x0][0x3e8] ;  /* 0x0000fa00ff3a1b82 */ /* 0x000f220000000a00 */
[----:B------:R-:W-:-:S02]  /*0700*/  @P4 IADD3 R32, PT, PT, R32, 0x20, RZ ;  /* 0x0000002020204810 */ /* 0x000fc40007ffe0ff */
[----:B------:R-:W-:-:S05]  /*0710*/  ISETP.GE.U32.AND P4, PT, R100, 0x160, PT ;  /* 0x000001606400780c */ /* 0x000fca0003f86070 */
[----:B------:R-:W4:Y:S08]  /*0720*/  @P0 LDC.64 R60, c[0x0][0x3d0] ;  /* 0x0000f400ff3c0b82 */ /* 0x000f300000000a00 */
[----:B--2---:R-:W2:Y:S08]  /*0730*/  @P0 LDC.64 R52, c[0x0][0x438] ;  /* 0x00010e00ff340b82 */ /* 0x004eb00000000a00 */
[----:B------:R-:W2:Y:S01]  /*0740*/  @P0 LDC.64 R56, c[0x0][0x3e8] ;  /* 0x0000fa00ff380b82 */ /* 0x000ea20000000a00 */
[----:B------:R-:W-:-:S04]  /*0750*/  @P3 IMAD.WIDE.U32 R34, R32, 0x8, R34 ;  /* 0x0000000820223825 */ /* 0x000fc800078e0022 */
[C---:B------:R-:W-:Y:S01]  /*0760*/  @P3 IMAD.WIDE.U32 R38, R32.reuse, 0x8, R38 ;  /* 0x0000000820263825 */ /* 0x040fe200078e0026 */
[----:B------:R0:W5:Y:S02]  /*0770*/  @P3 LDG.E.64 R10, desc[UR8][R34.64] ;  /* 0x00000008220a3981 */ /* 0x000164000c1e1b00 */
[----:B------:R-:W2:Y:S01]  /*0780*/  @P5 LDC.64 R48, c[0x0][0x3d0] ;  /* 0x0000f400ff305b82 */ /* 0x000ea20000000a00 */
[C---:B---3--:R-:W-:Y:S01]  /*0790*/  @P3 IMAD.WIDE.U32 R40, R32.reuse, 0x8, R40 ;  /* 0x0000000820283825 */ /* 0x048fe200078e0028 */
[----:B------:R3:W5:Y:S06]  /*07a0*/  @P3 LD.E.64 R80, desc[UR8][R38.64] ;  /* 0x0000000826503980 */ /* 0x00076c000c101b00 */
[----:B------:R-:W3:Y:S01]  /*07b0*/  @P5 LDC.64 R54, c[0x0][0x438] ;  /* 0x00010e00ff365b82 */ /* 0x000ee20000000a00 */
[----:B------:R-:W-:Y:S01]  /*07c0*/  @P3 VIADD R32, R32, 0x20 ;  /* 0x0000002020203836 */ /* 0x000fe20000000000 */
[----:B------:R0:W5:Y:S06]  /*07d0*/  @P3 LDG.E.64 R78, desc[UR8][R40.64] ;  /* 0x00000008284e3981 */ /* 0x00016c000c1e1b00 */
[----:B------:R-:W3:Y:S01]  /*07e0*/  @P5 LDC.64 R62, c[0x0][0x3e8] ;  /* 0x0000fa00ff3e5b82 */ /* 0x000ee20000000a00 */
[----:B-1----:R-:W-:-:S04]  /*07f0*/  @P2 IMAD.WIDE.U32 R44, R32, 0x8, R44 ;  /* 0x00000008202c2825 */ /* 0x002fc800078e002c */
[C---:B------:R-:W-:Y:S01]  /*0800*/  @P2 IMAD.WIDE.U32 R36, R32.reuse, 0x8, R36 ;  /* 0x0000000820242825 */ /* 0x040fe200078e0024 */
[----:B------:R1:W5:Y:S02]  /*0810*/  @P2 LDG.E.64 R12, desc[UR8][R44.64] ;  /* 0x000000082c0c2981 */ /* 0x000364000c1e1b00 */
[----:B------:R-:W1:Y:S01]  /*0820*/  @P6 LDC.64 R104, c[0x0][0x3d0] ;  /* 0x0000f400ff686b82 */ /* 0x000e620000000a00 */
[C---:B------:R-:W-:Y:S01]  /*0830*/  @P2 IMAD.WIDE.U32 R42, R32.reuse, 0x8, R42 ;  /* 0x00000008202a2825 */ /* 0x040fe200078e002a */
[----:B------:R0:W5:Y:S06]  /*0840*/  @P2 LD.E.64 R72, desc[UR8][R36.64] ;  /* 0x0000000824482980 */ /* 0x00016c000c101b00 */
[----:B------:R-:W1:Y:S01]  /*0850*/  @P6 LDC.64 R106, c[0x0][0x438] ;  /* 0x00010e00ff6a6b82 */ /* 0x000e620000000a00 */
[----:B------:R-:W-:Y:S01]  /*0860*/  @P2 VIADD R32, R32, 0x20 ;  /* 0x0000002020202836 */ /* 0x000fe20000000000 */
[----:B------:R1:W5:Y:S06]  /*0870*/  @P2 LDG.E.64 R76, desc[UR8][R42.64] ;  /* 0x000000082a4c2981 */ /* 0x00036c000c1e1b00 */
[----:B------:R-:W1:Y:S01]  /*0880*/  @P6 LDC.64 R110, c[0x0][0x3e8] ;  /* 0x0000fa00ff6e6b82 */ /* 0x000e620000000a00 */
[----:B0-----:R-:W-:-:S04]  /*0890*/  @P1 IMAD.WIDE.U32 R46, R32, 0x8, R46 ;  /* 0x00000008202e1825 */ /* 0x001fc800078e002e */
[C---:B----4-:R-:W-:Y:S01]  /*08a0*/  @P1 IMAD.WIDE.U32 R50, R32.reuse, 0x8, R50 ;  /* 0x0000000820321825 */ /* 0x050fe200078e0032 */
[----:B------:R0:W5:Y:S02]  /*08b0*/  @P1 LDG.E.64 R14, desc[UR8][R46.64] ;  /* 0x000000082e0e1981 */ /* 0x000164000c1e1b00 */
[----:B------:R-:W4:Y:S01]  /*08c0*/  @P4 LDC.64 R112, c[0x0][0x3d0] ;  /* 0x0000f400ff704b82 */ /* 0x000f220000000a00 */
        /* <DEDUP_REMOVED lines=8> */
[----:B------:R2:W5:Y:S03]  /*0950*/  @P0 LDG.E.64 R16, desc[UR8][R60.64] ;  /* 0x000000083c100981 */ /* 0x000566000c1e1b00 */
[C---:B------:R-:W-:Y:S01]  /*0960*/  @P0 IMAD.WIDE.U32 R56, R32.reuse, 0x8, R56 ;  /* 0x0000000820380825 */ /* 0x040fe200078e0038 */
[----:B------:R2:W5:Y:S03]  /*0970*/  @P0 LD.E.64 R68, desc[UR8][R52.64] ;  /* 0x0000000834440980 */ /* 0x000566000c101b00 */
[----:B------:R-:W-:Y:S01]  /*0980*/  @P0 VIADD R32, R32, 0x20 ;  /* 0x0000002020200836 */ /* 0x000fe20000000000 */
[----:B------:R2:W5:Y:S03]  /*0990*/  @P0 LDG.E.64 R18, desc[UR8][R56.64] ;  /* 0x0000000838120981 */ /* 0x000566000c1e1b00 */
[----:B------:R-:W-:-:S04]  /*09a0*/  @P5 IMAD.WIDE.U32 R48, R32, 0x8, R48 ;  /* 0x0000000820305825 */ /* 0x000fc800078e0030 */
[C---:B---3--:R-:W-:Y:S01]  /*09b0*/  @P5 IMAD.WIDE.U32 R54, R32.reuse, 0x8, R54 ;  /* 0x0000000820365825 */ /* 0x048fe200078e0036 */
[----:B------:R2:W5:Y:S03]  /*09c0*/  @P5 LDG.E.64 R20, desc[UR8][R48.64] ;  /* 0x0000000830145981 */ /* 0x000566000c1e1b00 */
[C---:B------:R-:W-:Y:S01]  /*09d0*/  @P5 IMAD.WIDE.U32 R62, R32.reuse, 0x8, R62 ;  /* 0x00000008203e5825 */ /* 0x040fe200078e003e */
[----:B------:R2:W5:Y:S03]  /*09e0*/  @P5 LD.E.64 R66, desc[UR8][R54.64] ;  /* 0x0000000836425980 */ /* 0x000566000c101b00 */
[----:B------:R-:W-:Y:S01]  /*09f0*/  @P5 VIADD R32, R32, 0x20 ;  /* 0x0000002020205836 */ /* 0x000fe20000000000 */
[----:B------:R2:W5:Y:S03]  /*0a00*/  @P5 LDG.E.64 R22, desc[UR8][R62.64] ;  /* 0x000000083e165981 */ /* 0x000566000c1e1b00 */
[----:B-1----:R-:W-:-:S04]  /*0a10*/  @P6 IMAD.WIDE.U32 R104, R32, 0x8, R104 ;  /* 0x0000000820686825 */ /* 0x002fc800078e0068 */
[C---:B------:R-:W-:Y:S01]  /*0a20*/  @P6 IMAD.WIDE.U32 R106, R32.reuse, 0x8, R106 ;  /* 0x00000008206a6825 */ /* 0x040fe200078e006a */
[----:B------:R2:W5:Y:S03]  /*0a30*/  @P6 LDG.E.64 R24, desc[UR8][R104.64] ;  /* 0x0000000868186981 */ /* 0x000566000c1e1b00 */
[C---:B------:R-:W-:Y:S01]  /*0a40*/  @P6 IMAD.WIDE.U32 R110, R32.reuse, 0x8, R110 ;  /* 0x00000008206e6825 */ /* 0x040fe200078e006e */
[----:B------:R-:W-:Y:S01]  /*0a50*/  @P6 IADD3 R32, PT, PT, R32, 0x20, RZ ;  /* 0x0000002020206810 */ /* 0x000fe20007ffe0ff */
[----:B------:R2:W5:Y:S04]  /*0a60*/  @P6 LD.E.64 R64, desc[UR8][R106.64] ;  /* 0x000000086a406980 */ /* 0x000568000c101b00 */
[C---:B----4-:R-:W-:Y:S01]  /*0a70*/  @P4 IMAD.WIDE.U32 R112, R32.reuse, 0x8, R112 ;  /* 0x0000000820704825 */ /* 0x050fe200078e0070 */
[----:B------:R2:W5:Y:S03]  /*0a80*/  @P6 LDG.E.64 R26, desc[UR8][R110.64] ;  /* 0x000000086e1a6981 */ /* 0x000566000c1e1b00 */
[C---:B0-----:R-:W-:Y:S01]  /*0a90*/  @P4 IMAD.WIDE.U32 R116, R32.reuse, 0x8, R116 ;  /* 0x0000000820744825 */ /* 0x041fe200078e0074 */
[----:B------:R2:W5:Y:S03]  /*0aa0*/  @P4 LDG.E.64 R28, desc[UR8][R112.64] ;  /* 0x00000008701c4981 */ /* 0x000566000c1e1b00 */
[----:B------:R-:W-:Y:S01]  /*0ab0*/  @P4 IMAD.WIDE.U32 R114, R32, 0x8, R114 ;  /* 0x0000000820724825 */ /* 0x000fe200078e0072 */
[----:B------:R2:W5:Y:S04]  /*0ac0*/  @P4 LDG.E.64 R30, desc[UR8][R116.64] ;  /* 0x00000008741e4981 */ /* 0x000568000c1e1b00 */
[----:B------:R2:W5:Y:S01]  /*0ad0*/  @P4 LD.E.64 R2, desc[UR8][R114.64] ;  /* 0x0000000872024980 */ /* 0x000562000c101b00 */
[----:B------:R-:W-:Y:S01]  /*0ae0*/  ISETP.GE.U32.AND P0, PT, R100, 0x180, PT ;  /* 0x000001806400780c */ /* 0x000fe20003f06070 */
[----:B------:R-:W-:-:S12]  /*0af0*/  @P4 VIADD R32, R32, 0x20 ;  /* 0x0000002020204836 */ /* 0x000fd80000000000 */
[----:B--2---:R-:W-:Y:S05]  /*0b00*/  @!P0 BRA `(.L_x_47135) ;  /* 0x0000000400d48947 */ /* 0x004fea0003800000 */
[----:B------:R-:W0:Y:S08]  /*0b10*/  LDC.64 R38, c[0x0][0x3e8] ;  /* 0x0000fa00ff267b82 */ /* 0x000e300000000a00 */
[----:B------:R-:W1:Y:S08]  /*0b20*/  LDC.64 R34, c[0x0][0x3d0] ;  /* 0x0000f400ff227b82 */ /* 0x000e700000000a00 */
[----:B------:R-:W2:Y:S01]  /*0b30*/  LDC.64 R36, c[0x0][0x438] ;  /* 0x00010e00ff247b82 */ /* 0x000ea20000000a00 */
[----:B0-----:R-:W-:-:S06]  /*0b40*/  IMAD.WIDE.U32 R38, R32, 0x8, R38 ;  /* 0x0000000820267825 */ /* 0x001fcc00078e0026 */
[----:B------:R-:W5:Y:S01]  /*0b50*/  LDG.E.64 R38, desc[UR8][R38.64] ;  /* 0x0000000826267981 */ /* 0x000f62000c1e1b00 */
[----:B-1----:R-:W-:-:S06]  /*0b60*/  IMAD.WIDE.U32 R34, R32, 0x8, R34 ;  /* 0x0000000820227825 */ /* 0x002fcc00078e0022 */
[----:B------:R-:W5:Y:S01]  /*0b70*/  LDG.E.64 R34, desc[UR8][R34.64] ;  /* 0x0000000822227981 */ /* 0x000f62000c1e1b00 */
[----:B--2---:R-:W-:-:S05]  /*0b80*/  IMAD.WIDE.U32 R32, R32, 0x8, R36 ;  /* 0x0000000820207825 */ /* 0x004fca00078e0024 */
[----:B------:R0:W5:Y:S01]  /*0b90*/  LD.E.64 R106, desc[UR8][R32.64] ;  /* 0x00000008206a7980 */ /* 0x000162000c101b00 */
[----:B------:R-:W-:Y:S05]  /*0ba0*/  BRA `(.L_x_47135) ;  /* 0x0000000400ac7947 */ /* 0x000fea0003800000 */
.L_x_47134:
        /* <DEDUP_REMOVED lines=27> */
[----:B----4-:R-:W-:Y:S01]  /*0d60*/  @P6 IMAD.WIDE.U32 R46, R32, 0x8, R46 ;  /* 0x00000008202e6825 */ /* 0x010fe200078e002e */
[----:B------:R4:W5:Y:S01]  /*0d70*/  @P2 LDG.E.64 R4, desc[UR8][R42.64] ;  /* 0x000000082a042981 */ /* 0x000962000c1e1b00 */
[----:B------:R-:W-:-:S02]  /*0d80*/  @P2 CS2R R88, SRZ ;  /* 0x0000000000582805 */ /* 0x000fc4000001ff00 */
[C---:B0-----:R-:W-:Y:S01]  /*0d90*/  @P6 IMAD.WIDE.U32 R48, R32.reuse, 0x8, R48 ;  /* 0x0000000820306825 */ /* 0x041fe200078e0030 */
[----:B------:R0:W5:Y:S01]  /*0da0*/  @P2 LDG.E.64 R94, desc[UR8][R44.64] ;  /* 0x000000082c5e2981 */ /* 0x000162000c1e1b00 */
[----:B------:R-:W0:Y:S01]  /*0db0*/  @P0 LDC.64 R36, c[0x0][0x3d0] ;  /* 0x0000f400ff240b82 */ /* 0x000e220000000a00 */
[----:B------:R-:W-:Y:S02]  /*0dc0*/  @P6 IADD3 R32, PT, PT, R32, 0x20, RZ ;  /* 0x0000002020206810 */ /* 0x000fe40007ffe0ff */
[----:B------:R-:W-:Y:S01]  /*0dd0*/  ISETP.GE.U32.AND P2, PT, R100, 0x120, PT ;  /* 0x000001206400780c */ /* 0x000fe20003f46070 */
[----:B------:R0:W5:Y:S04]  /*0de0*/  @P6 LDG.E.64 R6, desc[UR8][R46.64] ;  /* 0x000000082e066981 */ /* 0x000168000c1e1b00 */
[----:B-1----:R-:W1:Y:S01]  /*0df0*/  @P0 LDC.64 R40, c[0x0][0x3e8] ;  /* 0x0000fa00ff280b82 */ /* 0x002e620000000a00 */
[----:B--2---:R-:W-:Y:S01]  /*0e00*/  @P5 IMAD.WIDE.U32 R50, R32, 0x8, R50 ;  /* 0x0000000820325825 */ /* 0x004fe200078e0032 */
[----:B------:R2:W5:Y:S01]  /*0e10*/  @P6 LDG.E.64 R92, desc[UR8][R48.64] ;  /* 0x00000008305c6981 */ /* 0x000562000c1e1b00 */
[----:B------:R-:W-:-:S02]  /*0e20*/  @P6 CS2R R84, SRZ ;  /* 0x0000000000546805 */ /* 0x000fc4000001ff00 */
[----:B------:R-:W-:Y:S01]  /*0e30*/  ISETP.GE.U32.AND P6, PT, R100, 0x140, PT ;  /* 0x000001406400780c */ /* 0x000fe20003fc6070 */
[C---:B---3--:R-:W-:Y:S01]  /*0e40*/  @P5 IMAD.WIDE.U32 R52, R32.reuse, 0x8, R52 ;  /* 0x0000000820345825 */ /* 0x048fe200078e0034 */
[----:B------:R3:W5:Y:S01]  /*0e50*/  @P5 LDG.E.64 R8, desc[UR8][R50.64] ;  /* 0x0000000832085981 */ /* 0x000762000c1e1b00 */
[----:B----4-:R-:W4:Y:S02]  /*0e60*/  @P4 LDC.64 R42, c[0x0][0x3d0] ;  /* 0x0000f400ff2a4b82 */ /* 0x010f240000000a00 */
[----:B------:R-:W-:Y:S01]  /*0e70*/  @P5 VIADD R32, R32, 0x20 ;  /* 0x0000002020205836 */ /* 0x000fe20000000000 */
[----:B------:R3:W5:Y:S05]  /*0e80*/  @P5 LDG.E.64 R86, desc[UR8][R52.64] ;  /* 0x0000000834565981 */ /* 0x00076a000c1e1b00 */
[----:B0-----:R-:W0:Y:S01]  /*0e90*/  @P4 LDC.64 R44, c[0x0][0x3e8] ;  /* 0x0000fa00ff2c4b82 */ /* 0x001e220000000a00 */
[----:B------:R-:W-:Y:S01]  /*0ea0*/  @P1 IMAD.WIDE.U32 R54, R32, 0x8, R54 ;  /* 0x0000000820361825 */ /* 0x000fe200078e0036 */
[----:B------:R-:W-:-:S02]  /*0eb0*/  @P5 CS2R R82, SRZ ;  /* 0x0000000000525805 */ /* 0x000fc4000001ff00 */
[----:B------:R-:W-:Y:S01]  /*0ec0*/  ISETP.GE.U32.AND P5, PT, R100, 0x160, PT ;  /* 0x000001606400780c */ /* 0x000fe20003fa6070 */
[C---:B------:R-:W-:Y:S01]  /*0ed0*/  @P1 IMAD.WIDE.U32 R56, R32.reuse, 0x8, R56 ;  /* 0x0000000820381825 */ /* 0x040fe200078e0038 */
[----:B------:R1:W5:Y:S02]  /*0ee0*/  @P1 LDG.E.64 R10, desc[UR8][R54.64] ;  /* 0x00000008360a1981 */ /* 0x000364000c1e1b00 */
[----:B------:R-:W0:Y:S01]  /*0ef0*/  @P3 LDC.64 R46, c[0x0][0x3d0] ;  /* 0x0000f400ff2e3b82 */ /* 0x000e220000000a00 */
[----:B------:R-:W-:Y:S01]  /*0f00*/  @P1 VIADD R32, R32, 0x20 ;  /* 0x0000002020201836 */ /* 0x000fe20000000000 */
[----:B------:R1:W5:Y:S06]  /*0f10*/  @P1 LDG.E.64 R78, desc[UR8][R56.64] ;  /* 0x00000008384e1981 */ /* 0x00036c000c1e1b00 */
[----:B--2---:R-:W2:Y:S01]  /*0f20*/  @P3 LDC.64 R48, c[0x0][0x3e8] ;  /* 0x0000fa00ff303b82 */ /* 0x004ea20000000a00 */
[----:B------:R-:W-:-:S02]  /*0f30*/  @P1 CS2R R80, SRZ ;  /* 0x0000000000501805 */ /* 0x000fc4000001ff00 */
[----:B------:R-:W-:-:S05]  /*0f40*/  ISETP.GE.U32.AND P1, PT, R100, 0x180, PT ;  /* 0x000001806400780c */ /* 0x000fca0003f26070 */
[----:B---3--:R-:W3:Y:S08]  /*0f50*/  @P2 LDC.64 R50, c[0x0][0x3d0] ;  /* 0x0000f400ff322b82 */ /* 0x008ef00000000a00 */
[----:B------:R-:W3:Y:S01]  /*0f60*/  @P2 LDC.64 R52, c[0x0][0x3e8] ;  /* 0x0000fa00ff342b82 */ /* 0x000ee20000000a00 */
[----:B------:R-:W-:-:S04]  /*0f70*/  @P0 IMAD.WIDE.U32 R36, R32, 0x8, R36 ;  /* 0x0000000820240825 */ /* 0x000fc800078e0024 */
[----:B-1----:R-:W-:-:S03]  /*0f80*/  @P0 IMAD.WIDE.U32 R40, R32, 0x8, R40 ;  /* 0x0000000820280825 */ /* 0x002fc600078e0028 */
[----:B------:R-:W1:Y:S01]  /*0f90*/  @P6 LDC.64 R54, c[0x0][0x3d0] ;  /* 0x0000f400ff366b82 */ /* 0x000e620000000a00 */
[----:B------:R-:W-:Y:S01]  /*0fa0*/  @P0 IADD3 R32, PT, PT, R32, 0x20, RZ ;  /* 0x0000002020200810 */ /* 0x000fe20007ffe0ff */
[----:B------:R1:W5:Y:S06]  /*0fb0*/  @P0 LDG.E.64 R12, desc[UR8][R36.64] ;  /* 0x00000008240c0981 */ /* 0x00036c000c1e1b00 */
[----:B------:R-:W1:Y:S01]  /*0fc0*/  @P6 LDC.64 R56, c[0x0][0x3e8] ;  /* 0x0000fa00ff386b82 */ /* 0x000e620000000a00 */
[C---:B----4-:R-:W-:Y:S01]  /*0fd0*/  @P4 IMAD.WIDE.U32 R42, R32.reuse, 0x8, R42 ;  /* 0x00000008202a4825 */ /* 0x050fe200078e002a */
[----:B------:R4:W5:Y:S03]  /*0fe0*/  @P0 LDG.E.64 R76, desc[UR8][R40.64] ;  /* 0x00000008284c0981 */ /* 0x000966000c1e1b00 */
[C---:B0-----:R-:W-:Y:S01]  /*0ff0*/  @P4 IMAD.WIDE.U32 R44, R32.reuse, 0x8, R44 ;  /* 0x00000008202c4825 */ /* 0x041fe200078e002c */
[----:B------:R4:W5:Y:S02]  /*1000*/  @P4 LDG.E.64 R14, desc[UR8][R42.64] ;  /* 0x000000082a0e4981 */ /* 0x000964000c1e1b00 */
[----:B------:R-:W0:Y:S01]  /*1010*/  @P5 LDC.64 R58, c[0x0][0x3d0] ;  /* 0x0000f400ff3a5b82 */ /* 0x000e220000000a00 */
[----:B------:R-:W-:Y:S01]  /*1020*/  @P4 VIADD R32, R32, 0x20 ;  /* 0x0000002020204836 */ /* 0x000fe20000000000 */
[----:B------:R4:W5:Y:S06]  /*1030*/  @P4 LDG.E.64 R74, desc[UR8][R44.64] ;  /* 0x000000082c4a4981 */ /* 0x00096c000c1e1b00 */
[----:B------:R-:W4:Y:S01]  /*1040*/  @P5 LDC.64 R60, c[0x0][0x3e8] ;  /* 0x0000fa00ff3c5b82 */ /* 0x000f220000000a00 */
[----:B------:R-:W-:-:S04]  /*1050*/  @P3 IMAD.WIDE.U32 R46, R32, 0x8, R46 ;  /* 0x00000008202e3825 */ /* 0x000fc800078e002e */
[C---:B--2---:R-:W-:Y:S01]  /*1060*/  @P3 IMAD.WIDE.U32 R48, R32.reuse, 0x8, R48 ;  /* 0x0000000820303825 */ /* 0x044fe200078e0030 */
[----:B------:R2:W5:Y:S02]  /*1070*/  @P3 LDG.E.64 R16, desc[UR8][R46.64] ;  /* 0x000000082e103981 */ /* 0x000564000c1e1b00 */
[----:B------:R-:W2:Y:S01]  /*1080*/  @P1 LDC.64 R104, c[0x0][0x3e8] ;  /* 0x0000fa00ff681b82 */ /* 0x000ea20000000a00 */
[----:B------:R-:W-:Y:S01]  /*1090*/  @P3 VIADD R32, R32, 0x20 ;  /* 0x0000002020203836 */ /* 0x000fe20000000000 */
[----:B------:R0:W5:Y:S06]  /*10a0*/  @P3 LDG.E.64 R18, desc[UR8][R48.64] ;  /* 0x0000000830123981 */ /* 0x00016c000c1e1b00 */
[----:B------:R-:W2:Y:S01]  /*10b0*/  @P1 LDC.64 R62, c[0x0][0x3d0] ;  /* 0x0000f400ff3e1b82 */ /* 0x000ea20000000a00 */
[----:B---3--:R-:W-:-:S04]  /*10c0*/  @P2 IMAD.WIDE.U32 R50, R32, 0x8, R50 ;  /* 0x0000000820322825 */ /* 0x008fc800078e0032 */
[C---:B------:R-:W-:Y:S01]  /*10d0*/  @P2 IMAD.WIDE.U32 R52, R32.reuse, 0x8, R52 ;  /* 0x0000000820342825 */ /* 0x040fe200078e0034 */
[----:B------:R-:W-:Y:S01]  /*10e0*/  @P2 IADD3 R32, PT, PT, R32, 0x20, RZ ;  /* 0x0000002020202810 */ /* 0x000fe20007ffe0ff */
[----:B------:R3:W5:Y:S04]  /*10f0*/  @P2 LDG.E.64 R20, desc[UR8][R50.64] ;  /* 0x0000000832142981 */ /* 0x000768000c1e1b00 */
[C---:B-1----:R-:W-:Y:S01]  /*1100*/  @P6 IMAD.WIDE.U32 R54, R32.reuse, 0x8, R54 ;  /* 0x0000000820366825 */ /* 0x042fe200078e0036 */
[----:B------:R3:W5:Y:S03]  /*1110*/  @P2 LDG.E.64 R22, desc[UR8][R52.64] ;  /* 0x0000000834162981 */ /* 0x000766000c1e1b00 */
[C---:B------:R-:W-:Y:S01]  /*1120*/  @P6 IMAD.WIDE.U32 R56, R32.reuse, 0x8, R56 ;  /* 0x0000000820386825 */ /* 0x040fe200078e0038 */
[----:B------:R3:W5:Y:S03]  /*1130*/  @P6 LDG.E.64 R24, desc[UR8][R54.64] ;  /* 0x0000000836186981 */ /* 0x000766000c1e1b00 */
[----:B------:R-:W-:Y:S01]  /*1140*/  @P6 VIADD R32, R32, 0x20 ;  /* 0x0000002020206836 */ /* 0x000fe20000000000 */
[----:B------:R3:W5:Y:S03]  /*1150*/  @P6 LDG.E.64 R26, desc[UR8][R56.64] ;  /* 0x00000008381a6981 */ /* 0x000766000c1e1b00 */
[----:B0-----:R-:W-:-:S04]  /*1160*/  @P5 IMAD.WIDE.U32 R58, R32, 0x8, R58 ;  /* 0x00000008203a5825 */ /* 0x001fc800078e003a */
[C---:B----4-:R-:W-:Y:S01]  /*1170*/  @P5 IMAD.WIDE.U32 R60, R32.reuse, 0x8, R60 ;  /* 0x00000008203c5825 */ /* 0x050fe200078e003c */
[----:B------:R3:W5:Y:S03]  /*1180*/  @P5 LDG.E.64 R28, desc[UR8][R58.64] ;  /* 0x000000083a1c5981 */ /* 0x000766000c1e1b00 */
[----:B------:R-:W-:Y:S01]  /*1190*/  @P5 VIADD R32, R32, 0x20 ;  /* 0x0000002020205836 */ /* 0x000fe20000000000 */
[----:B------:R3:W5:Y:S03]  /*11a0*/  @P5 LDG.E.64 R30, desc[UR8][R60.64] ;  /* 0x000000083c1e5981 */ /* 0x000766000c1e1b00 */
[----:B--2---:R-:W-:-:S04]  /*11b0*/  @P1 IMAD.WIDE.U32 R36, R32, 0x8, R104 ;  /* 0x0000000820241825 */ /* 0x004fc800078e0068 */
[----:B------:R-:W-:Y:S01]  /*11c0*/  @P1 IMAD.WIDE.U32 R32, R32, 0x8, R62 ;  /* 0x0000000820201825 */ /* 0x000fe200078e003e */
        /* <DEDUP_REMOVED lines=9> */
.L_x_47135:
[----:B------:R-:W-:Y:S05]  /*1260*/  BSYNC.RECONVERGENT B0 ;  /* 0x0000000000007941 */ /* 0x000fea0003800200 */
.L_x_47133:
[----:B------:R-:W1:Y:S02]  /*1270*/  LDCU UR4, c[0x0][0x384] ;  /* 0x00007080ff0477ac */ /* 0x000e640008000800 */
[----:B-1----:R-:W-:-:S13]  /*1280*/  ISETP.GE.AND P0, PT, R101, UR4, PT ;  /* 0x0000000465007c0c */ /* 0x002fda000bf06270 */
[----:B------:R-:W-:Y:S05]  /*1290*/  @P0 EXIT ;  /* 0x000000000000094d */ /* 0x000fea0003800000 */
[--C-:B-----5:R-:W-:Y:S01]  /*12a0*/  IMAD.MOV.U32 R119, RZ, RZ, R19.reuse ;  /* 0x000000ffff777224 */ /* 0x120fe200078e0013 */
[--C-:B------:R-:W-:Y:S01]  /*12b0*/  SHF.R.U64 R120, R18, 0x10, R19.reuse ;  /* 0x0000001012787819 */ /* 0x100fe20000001213 */
[----:B------:R-:W-:Y:S01]  /*12c0*/  IMAD.MOV.U32 R135, RZ, RZ, R8 ;  /* 0x000000ffff877224 */ /* 0x000fe200078e0008 */
[----:B------:R-:W-:Y:S01]  /*12d0*/  SHF.R.U32.HI R121, RZ, 0x10, R19 ;  /* 0x00000010ff797819 */ /* 0x000fe20000011613 */
        /* <DEDUP_REMOVED lines=8> */
[----:B------:R-:W-:Y:S01]  /*1360*/  IMAD.MOV.U32 R129, RZ, RZ, R38 ;  /* 0x000000ffff817224 */ /* 0x000fe200078e0026 */
[----:B------:R-:W-:Y:S01]  /*1370*/  SHF.R.U64 R136, R8, 0x10, R9 ;  /* 0x0000001008887819 */ /* 0x000fe20000001209 */
[----:B------:R-:W-:Y:S01]  /*1380*/  IMAD.MOV.U32 R8, RZ, RZ, R13 ;  /* 0x000000ffff087224 */ /* 0x000fe200078e000d */
[----:B------:R-:W-:Y:S01]  /*1390*/  PRMT R135, R135, 0x5410, R6 ;  /* 0x0000541087877816 */ /* 0x000fe20000000006 */
        /* <DEDUP_REMOVED lines=8> */
[----:B------:R-:W-:Y:S01]  /*1420*/  IMAD.MOV.U32 R8, RZ, RZ, R97 ;  /* 0x000000ffff087224 */ /* 0x000fe200078e0061 */
[----:B------:R-:W-:Y:S01]  /*1430*/  PRMT R158, R6, 0x5410, R7 ;  /* 0x00005410069e7816 */ /* 0x000fe20000000007 */
[----:B------:R-:W-:Y:S01]  /*1440*/  IMAD.MOV.U32 R6, RZ, RZ, R96 ;  /* 0x000000ffff067224 */ /* 0x000fe200078e0060 */
[----:B------:R-:W-:Y:S01]  /*1450*/  MOV R7, R94 ;  /* 0x0000005e00077202 */ /* 0x000fe20000000f00 */
[----:B------:R-:W-:Y:S01]  /*1460*/  IMAD.MOV.U32 R156, RZ, RZ, R28 ;  /* 0x000000ffff9c7224 */ /* 0x000fe200078e001c */
[----:B0-----:R-:W-:Y:S01]  /*1470*/  MOV R32, R23 ;  /* 0x0000001700207202 */ /* 0x001fe20000000f00 */
[----:B------:R-:W-:Y:S01]  /*1480*/  IMAD.MOV.U32 R123, RZ, RZ, R22 ;  /* 0x000000ffff7b7224 */ /* 0x000fe200078e0016 */
[----:B------:R-:W-:Y:S01]  /*1490*/  PRMT R159, R6, 0x5410, R8 ;  /* 0x00005410069f7816 */ /* 0x000fe20000000008 */
[----:B------:R-:W-:Y:S01]  /*14a0*/  IMAD.MOV.U32 R6, RZ, RZ, R95 ;  /* 0x000000ffff067224 */ /* 0x000fe200078e005f */
[----:B------:R-:W-:Y:S01]  /*14b0*/  MOV R8, R93 ;  /* 0x0000005d00087202 */ /* 0x000fe20000000f00 */
[----:B------:R-:W-:Y:S01]  /*14c0*/  IMAD.MOV.U32 R131, RZ, RZ, R4 ;  /* 0x000000ffff837224 */ /* 0x000fe200078e0004 */
[----:B------:R-:W-:Y:S01]  /*14d0*/  SHF.R.U64 R124, R22, 0x10, R23 ;  /* 0x00000010167c7819 */ /* 0x000fe20000001217 */
[----:B------:R-:W-:Y:S01]  /*14e0*/  IMAD.MOV.U32 R22, RZ, RZ, R27 ;  /* 0x000000ffff167224 */ /* 0x000fe200078e001b */
[----:B------:R-:W-:Y:S01]  /*14f0*/  PRMT R160, R7, 0x5410, R6 ;  /* 0x0000541007a07816 */ /* 0x000fe20000000006 */
[----:B------:R-:W-:Y:S01]  /*1500*/  IMAD.MOV.U32 R7, RZ, RZ, R92 ;  /* 0x000000ffff077224 */ /* 0x000fe200078e005c */
[----:B------:R-:W-:Y:S01]  /*1510*/  SHF.R.U32.HI R33, RZ, 0x10, R23 ;  /* 0x00000010ff217819 */ /* 0x000fe20000011617 */
[----:B------:R-:W-:Y:S01]  /*1520*/  IMAD.MOV.U32 R6, RZ, RZ, R86 ;  /* 0x000000ffff067224 */ /* 0x000fe200078e0056 */
[----:B------:R-:W-:Y:S01]  /*1530*/  MOV R127, R30 ;  /* 0x0000001e007f7202 */ /* 0x000fe20000000f00 */
[----:B------:R-:W-:Y:S01]  /*1540*/  IMAD.MOV.U32 R23, RZ, RZ, R31 ;  /* 0x000000ffff177224 */ /* 0x000fe200078e001f */
[----:B------:R-:W-:Y:S01]  /*1550*/  PRMT R161, R7, 0x5410, R8 ;  /* 0x0000541007a17816 */ /* 0x000fe20000000008 */
[----:B------:R-:W-:Y:S01]  /*1560*/  IMAD.MOV.U32 R7, RZ, RZ, R87 ;  /* 0x000000ffff077224 */ /* 0x000fe200078e0057 */
[----:B------:R-:W-:Y:S01]  /*1570*/  SHF.R.U64 R128, R30, 0x10, R31 ;  /* 0x000000101e807819 */ /* 0x000fe2000000121f */
[----:B------:R-:W-:Y:S01]  /*1580*/  IMAD.MOV.U32 R8, RZ, RZ, R79 ;  /* 0x000000ffff087224 */ /* 0x000fe200078e004f */
[----:B------:R-:W-:Y:S01]  /*1590*/  SHF.R.U64 R126, R26, 0x10, R27 ;  /* 0x000000101a7e7819 */ /* 0x000fe2000000121b */
[----:B------:R-:W-:Y:S01]  /*15a0*/  HFMA2 R109, -RZ, RZ, 0, 0 ;  /* 0x00000000ff6d7431 */ /* 0x000fe200000001ff */
[----:B------:R-:W-:Y:S01]  /*15b0*/  PRMT R162, R6, 0x5410, R7 ;  /* 0x0000541006a27816 */ /* 0x000fe20000000007 */
[----:B------:R-:W-:Y:S01]  /*15c0*/  IMAD.MOV.U32 R7, RZ, RZ, R76 ;  /* 0x000000ffff077224 */ /* 0x000fe200078e004c */
[----:B------:R-:W-:Y:S01]  /*15d0*/  MOV R6, R78 ;  /* 0x0000004e00067202 */ /* 0x000fe20000000f00 */
[----:B------:R-:W-:Y:S01]  /*15e0*/  BSSY B0, `(.L_x_47136) ;  /* 0x0002598000007945 */ /* 0x000fe20003800000 */
[----:B------:R-:W-:Y:S01]  /*15f0*/  SHF.R.U32.HI R30, RZ, 0x10, R31 ;  /* 0x00000010ff1e7819 */ /* 0x000fe2000001161f */
[----:B------:R-:W0:Y:S01]  /*1600*/  LDCU UR10, c[0x0][0x404] ;  /* 0x00008080ff0a77ac */ /* 0x000e220008000800 */
[----:B------:R-:W-:Y:S01]  /*1610*/  PRMT R163, R6, 0x5410, R8 ;  /* 0x0000541006a37816 */ /* 0x000fe20000000008 */
[----:B------:R-:W-:Y:S01]  /*1620*/  IMAD.HI.U32 R6, R0, -0x326172a9, RZ ;  /* 0xcd9e8d5700067827 */ /* 0x000fe200078e00ff */
[----:B------:R-:W-:Y:S01]  /*1630*/  MOV R8, R77 ;  /* 0x0000004d00087202 */ /* 0x000fe20000000f00 */
[----:B------:R-:W1:Y:S01]  /*1640*/  LDCU.U8 UR11, c[0x0][0x410] ;  /* 0x00008200ff0b77ac */ /* 0x000e620008000000 */
[----:B------:R-:W-:-:S02]  /*1650*/  MOV R26, R39 ;  /* 0x00000027001a7202 */ /* 0x000fc40000000f00 */
[----:B------:R-:W-:Y:S01]  /*1660*/  PRMT R164, R7, 0x5410, R8 ;  /* 0x0000541007a47816 */ /* 0x000fe20000000008 */
[----:B------:R-:W-:Y:S01]  /*1670*/  IMAD.HI.U32 R7, R102, -0x2daee0ad, RZ ;  /* 0xd2511f5366077827 */ /* 0x000fe200078e00ff */
[--C-:B------:R-:W-:Y:S01]  /*1680*/  SHF.R.U64 R130, R38, 0x10, R39.reuse ;  /* 0x0000001026827819 */ /* 0x100fe20000001227 */
[----:B------:R-:W2:Y:S01]  /*1690*/  LDCU UR14, c[0x0][0x448] ;  /* 0x00008900ff0e77ac */ /* 0x000ea20008000800 */
[----:B------:R-:W-:Y:S02]  /*16a0*/  SHF.R.U32.HI R31, RZ, 0x10, R39 ;  /* 0x00000010ff1f7819 */ /* 0x000fe40000011627 */
[----:B------:R-:W-:Y:S01]  /*16b0*/  SHF.R.U64 R138, R10, 0x10, R11 ;  /* 0x000000100a8a7819 */ /* 0x000fe2000000120b */
[----:B------:R-:W-:Y:S01]  /*16c0*/  IMAD.MOV.U32 R10, RZ, RZ, R17 ;  /* 0x000000ffff0a7224 */ /* 0x000fe200078e0011 */
[----:B------:R-:W-:Y:S01]  /*16d0*/  SHF.R.U32.HI R39, RZ, 0x10, R11 ;  /* 0x00000010ff277819 */ /* 0x000fe2000001160b */
[----:B------:R-:W-:Y:S01]  /*16e0*/  IMAD.MOV.U32 R11, RZ, RZ, R21 ;  /* 0x000000ffff0b7224 */ /* 0x000fe200078e0015 */
[----:B------:R-:W-:Y:S01]  /*16f0*/  SHF.R.U32.HI R38, RZ, 0x10, R9 ;  /* 0x00000010ff267819 */ /* 0x000fe20000011609 */
[----:B------:R-:W3:Y:S01]  /*1700*/  LDCU.64 UR12, c[0x0][0x408] ;  /* 0x00008100ff0c77ac */ /* 0x000ee20008000a00 */
[----:B------:R-:W-:-:S02]  /*1710*/  MOV R9, R15 ;  /* 0x0000000f00097202 */ /* 0x000fc40000000f00 */
[----:B------:R-:W-:Y:S01]  /*1720*/  MOV R152, R20 ;  /* 0x0000001400987202 */ /* 0x000fe20000000f00 */
[----:B------:R-:W4:Y:S01]  /*1730*/  LDCU.64 UR4, c[0x0][0x3a0] ;  /* 0x00007400ff0477ac */ /* 0x000f220008000a00 */
[----:B------:R-:W-:Y:S02]  /*1740*/  LOP3.LUT R7, R7, UR7, RZ, 0x3c, !PT ;  /* 0x0000000707077c12 */ /* 0x000fe4000f8e3cff */
[----:B------:R-:W-:Y:S02]  /*1750*/  LOP3.LUT R6, R103, UR6, R6, 0x96, !PT ;  /* 0x0000000667067c12 */ /* 0x000fe4000f8e9606 */
[--C-:B------:R-:W-:Y:S01]  /*1760*/  SHF.R.U64 R140, R12, 0x10, R13.reuse ;  /* 0x000000100c8c7819 */ /* 0x100fe2000000120d */
[----:B------:R-:W-:Y:S01]  /*1770*/  IMAD.HI.U32 R8, R7, -0x326172a9, RZ ;  /* 0xcd9e8d5707087827 */ /* 0x000fe200078e00ff */
[----:B------:R-:W-:Y:S02]  /*1780*/  SHF.R.U32.HI R40, RZ, 0x10, R13 ;  /* 0x00000010ff287819 */ /* 0x000fe4000001160d */
[----:B------:R-:W-:Y:S01]  /*1790*/  MOV R12, R25 ;  /* 0x00000019000c7202 */ /* 0x000fe20000000f00 */
[----:B------:R-:W-:Y:S01]  /*17a0*/  IMAD.MOV.U32 R13, RZ, RZ, R29 ;  /* 0x000000ffff0d7224 */ /* 0x000fe200078e001d */
        /* <DEDUP_REMOVED lines=8> */
[----:B------:R-:W-:Y:S01]  /*1830*/  IMAD.MOV.U32 R12, RZ, RZ, R74 ;  /* 0x000000ffff0c7224 */ /* 0x000fe200078e004a */
[----:B------:R-:W-:Y:S01]  /*1840*/  LOP3.LUT R8, R9, UR15, R8, 0x96, !PT ;  /* 0x0000000f09087c12 */ /* 0x000fe2000f8e9608 */
[----:B------:R-:W-:Y:S01]  /*1850*/  IMAD.MOV.U32 R13, RZ, RZ, R75 ;  /* 0x000000ffff0d7224 */ /* 0x000fe200078e004b */
[----:B------:R-:W-:Y:S01]  /*1860*/  LOP3.LUT R10, R11, UR16, R10, 0x96, !PT ;  /* 0x000000100b0a7c12 */ /* 0x000fe2000f8e960a */
[----:B------:R-:W-:Y:S01]  /*1870*/  IMAD R7, R7, -0x326172a9, RZ ;  /* 0xcd9e8d5707077824 */ /* 0x000fe200078e02ff */
[----:B------:R-:W-:Y:S01]  /*1880*/  SHF.R.U64 R166, R90, 0x10, R91 ;  /* 0x000000105aa67819 */ /* 0x000fe2000000125b */
[----:B------:R-:W-:Y:S01]  /*1890*/  IMAD.HI.U32 R9, R8, -0x2daee0ad, RZ ;  /* 0xd2511f5308097827 */ /* 0x000fe200078e00ff */
[----:B------:R-:W-:-:S02]  /*18a0*/  PRMT R165, R12, 0x5410, R13 ;  /* 0x000054100ca57816 */ /* 0x000fc4000000000d */
[----:B------:R-:W-:Y:S01]  /*18b0*/  SHF.R.U32.HI R11, RZ, 0x10, R99 ;  /* 0x00000010ff0b7819 */ /* 0x000fe20000011663 */
[----:B------:R-:W-:Y:S01]  /*18c0*/  IMAD R12, R6, -0x2daee0ad, RZ ;  /* 0xd2511f53060c7824 */ /* 0x000fe200078e02ff */
[----:B------:R-:W-:Y:S01]  /*18d0*/  SHF.R.U32.HI R168, RZ, 0x10, R89 ;  /* 0x00000010ffa87819 */ /* 0x000fe20000011659 */
[----:B------:R-:W-:Y:S01]  /*18e0*/  IMAD.HI.U32 R6, R10, -0x326172a9, RZ ;  /* 0xcd9e8d570a067827 */ /* 0x000fe200078e00ff */
[----:B------:R-:W-:Y:S02]  /*18f0*/  PRMT R166, R166, 0x5410, R11 ;  /* 0x00005410a6a67816 */ /* 0x000fe4000000000b */
[----:B------:R-:W-:Y:S01]  /*1900*/  LOP3.LUT R9, R12, UR18, R9, 0x96, !PT ;  /* 0x000000120c097c12 */ /* 0x000fe2000f8e9609 */
[----:B------:R-:W-:Y:S01]  /*1910*/  IMAD R11, R8, -0x2daee0ad, RZ ;  /* 0xd2511f53080b7824 */ /* 0x000fe200078e02ff */
[----:B------:R-:W-:Y:S01]  /*1920*/  LOP3.LUT R6, R7, UR17, R6, 0x96, !PT ;  /* 0x0000001107067c12 */ /* 0x000fe2000f8e9606 */
[----:B------:R-:W-:Y:S01]  /*1930*/  IMAD R10, R10, -0x326172a9, RZ ;  /* 0xcd9e8d570a0a7824 */ /* 0x000fe200078e02ff */
[--C-:B------:R-:W-:Y:S01]  /*1940*/  SHF.R.U64 R12, R84, 0x10, R85.reuse ;  /* 0x00000010540c7819 */ /* 0x100fe20000001255 */
[----:B------:R-:W-:Y:S01]  /*1950*/  IMAD.HI.U32 R7, R9, -0x326172a9, RZ ;  /* 0xcd9e8d5709077827 */ /* 0x000fe200078e00ff */
[----:B------:R-:W-:-:S02]  /*1960*/  SHF.R.U32.HI R169, RZ, 0x10, R85 ;  /* 0x00000010ffa97819 */ /* 0x000fc40000011655 */
[----:B------:R-:W-:Y:S01]  /*1970*/  PRMT R168, R168, 0x5410, R12 ;  /* 0x00005410a8a87816 */ /* 0x000fe2000000000c */
[----:B------:R-:W-:Y:S01]  /*1980*/  IMAD.HI.U32 R8, R6, -0x2daee0ad, RZ ;  /* 0xd2511f5306087827 */ /* 0x000fe200078e00ff */
[----:B------:R-:W-:Y:S02]  /*1990*/  LOP3.LUT R7, R10, UR19, R7, 0x96, !PT ;  /* 0x000000130a077c12 */ /* 0x000fe4000f8e9607 */
[----:B------:R-:W-:Y:S01]  /*19a0*/  SHF.R.U64 R12, R82, 0x10, R83 ;  /* 0x00000010520c7819 */ /* 0x000fe20000001253 */
[----:B------:R-:W-:Y:S01]  /*19b0*/  IMAD R9, R9, -0x326172a9, RZ ;  /* 0xcd9e8d5709097824 */ /* 0x000fe200078e02ff */
[----:B------:R-:W-:Y:S01]  /*19c0*/  LOP3.LUT R8, R11, UR20, R8, 0x96, !PT ;  /* 0x000000140b087c12 */ /* 0x000fe2000f8e9608 */
[----:B------:R-:W-:Y:S01]  /*19d0*/  IMAD R11, R6, -0x2daee0ad, RZ ;  /* 0xd2511f53060b7824 */ /* 0x000fe200078e02ff */
[----:B------:R-:W-:Y:S01]  /*19e0*/  PRMT R169, R169, 0x5410, R12 ;  /* 0x00005410a9a97816 */ /* 0x000fe2000000000c */
[----:B------:R-:W-:Y:S01]  /*19f0*/  IMAD.HI.U32 R10, R7, -0x2daee0ad, RZ ;  /* 0xd2511f53070a7827 */ /* 0x000fe200078e00ff */
[----:B------:R-:W-:-:S02]  /*1a00*/  SHF.R.U32.HI R167, RZ, 0x10, R91 ;  /* 0x00000010ffa77819 */ /* 0x000fc4000001165b */
[----:B------:R-:W-:Y:S01]  /*1a10*/  SHF.R.U64 R13, R88, 0x10, R89 ;  /* 0x00000010580d7819 */ /* 0x000fe20000001259 */
[C---:B------:R-:W-:Y:S01]  /*1a20*/  IMAD.HI.U32 R6, R8.reuse, -0x326172a9, RZ ;  /* 0xcd9e8d5708067827 */ /* 0x040fe200078e00ff */
[----:B------:R-:W-:Y:S02]  /*1a30*/  LOP3.LUT R10, R11, UR22, R10, 0x96, !PT ;  /* 0x000000160b0a7c12 */ /* 0x000fe4000f8e960a */
[----:B------:R-:W-:Y:S01]  /*1a40*/  PRMT R167, R167, 0x5410, R13 ;  /* 0x00005410a7a77816 */ /* 0x000fe2000000000d */
[----:B------:R-:W-:Y:S01]  /*1a50*/  IMAD R12, R7, -0x2daee0ad, RZ ;  /* 0xd2511f53070c7824 */ /* 0x000fe200078e02ff */
[----:B------:R-:W-:Y:S01]  /*1a60*/  LOP3.LUT R6, R9, UR21, R6, 0x96, !PT ;  /* 0x0000001509067c12 */ /* 0x000fe2000f8e9606 */
[----:B------:R-:W-:Y:S01]  /*1a70*/  IMAD R8, R8, -0x326172a9, RZ ;  /* 0xcd9e8d5708087824 */ /* 0x000fe200078e02ff */
[----:B------:R-:W-:Y:S01]  /*1a80*/  SHF.R.U32.HI R170, RZ, 0x10, R83 ;  /* 0x00000010ffaa7819 */ /* 0x000fe20000011653 */
[----:B------:R-:W-:Y:S01]  /*1a90*/  IMAD.HI.U32 R7, R10, -0x326172a9, RZ ;  /* 0xcd9e8d570a077827 */ /* 0x000fe200078e00ff */
[----:B------:R-:W-:-:S02]  /*1aa0*/  SHF.R.U64 R13, R80, 0x10, R81 ;  /* 0x00000010500d7819 */ /* 0x000fc40000001251 */
[----:B------:R-:W-:Y:S01]  /*1ab0*/  SHF.R.U32.HI R171, RZ, 0x10, R81 ;  /* 0x00000010ffab7819 */ /* 0x000fe20000011651 */
[----:B------:R-:W-:Y:S01]  /*1ac0*/  IMAD.HI.U32 R9, R6, -0x2daee0ad, RZ ;  /* 0xd2511f5306097827 */ /* 0x000fe200078e00ff */
[----:B------:R-:W-:Y:S02]  /*1ad0*/  SHF.R.U64 R11, R72, 0x10, R73 ;  /* 0x00000010480b7819 */ /* 0x000fe40000001249 */
[----:B------:R-:W-:Y:S02]  /*1ae0*/  LOP3.LUT R7, R8, UR23, R7, 0x96, !PT ;  /* 0x0000001708077c12 */ /* 0x000fe4000f8e9607 */
[----:B------:R-:W-:Y:S02]  /*1af0*/  LOP3.LUT R9, R12, UR24, R9, 0x96, !PT ;  /* 0x000000180c097c12 */ /* 0x000fe4000f8e9609 */
[----:B------:R-:W-:Y:S01]  /*1b00*/  PRMT R170, R170, 0x5410, R13 ;  /* 0x00005410aaaa7816 */ /* 0x000fe2000000000d */
[----:B------:R-:W-:Y:S01]  /*1b10*/  IMAD R13, R6, -0x2daee0ad, RZ ;  /* 0xd2511f53060d7824 */ /* 0x000fe200078e02ff */
[----:B------:R-:W-:Y:S01]  /*1b20*/  PRMT R171, R171, 0x5410, R11 ;  /* 0x00005410abab7816 */ /* 0x000fe2000000000b */
[----:B------:R-:W-:Y:S01]  /*1b30*/  IMAD R11, R10, -0x326172a9, RZ ;  /* 0xcd9e8d570a0b7824 */ /* 0x000fe200078e02ff */
[----:B------:R-:W-:Y:S01]  /*1b40*/  SHF.R.U32.HI R172, RZ, 0x10, R73 ;  /* 0x00000010ffac7819 */ /* 0x000fe20000011649 */
[----:B------:R-:W-:Y:S01]  /*1b50*/  IMAD.HI.U32 R6, R9, -0x326172a9, RZ ;  /* 0xcd9e8d5709067827 */ /* 0x000fe200078e00ff */
[----:B------:R-:W-:-:S02]  /*1b60*/  SHF.R.U64 R12, R70, 0x10, R71 ;  /* 0x00000010460c7819 */ /* 0x000fc40000001247 */
[----:B------:R-:W-:Y:S01]  /*1b70*/  SHF.R.U32.HI R174, RZ, 0x10, R69 ;  /* 0x00000010ffae7819 */ /* 0x000fe20000011645 */
[----:B------:R-:W-:Y:S01]  /*1b80*/  IMAD.HI.U32 R8, R7, -0x2daee0ad, RZ ;  /* 0xd2511f5307087827 */ /* 0x000fe200078e00ff */
[----:B------:R-:W-:Y:S02]  /*1b90*/  LOP3.LUT R6, R11, UR25, R6, 0x96, !PT ;  /* 0x000000190b067c12 */ /* 0x000fe4000f8e9606 */
[----:B------:R-:W-:Y:S01]  /*1ba0*/  PRMT R172, R172, 0x5410, R12 ;  /* 0x00005410acac7816 */ /* 0x000fe2000000000c */
[----:B------:R-:W-:Y:S01]  /*1bb0*/  IMAD R10, R9, -0x326172a9, RZ ;  /* 0xcd9e8d57090a7824 */ /* 0x000fe200078e02ff */
[----:B------:R-:W-:Y:S01]  /*1bc0*/  LOP3.LUT R8, R13, UR26, R8, 0x96, !PT ;  /* 0x0000001a0d087c12 */ /* 0x000fe2000f8e9608 */
[----:B------:R-:W-:Y:S01]  /*1bd0*/  IMAD R12, R7, -0x2daee0ad, RZ ;  /* 0xd2511f53070c7824 */ /* 0x000fe200078e02ff */
[----:B------:R-:W-:Y:S01]  /*1be0*/  SHF.R.U64 R11, R66, 0x10, R67 ;  /* 0x00000010420b7819 */ /* 0x000fe20000001243 */
        /* <DEDUP_REMOVED lines=9> */
[----:B------:R-:W-:Y:S01]  /*1c80*/  SHF.R.U64 R10, R64, 0x10, R65 ;  /* 0x00000010400a7819 */ /* 0x000fe20000001241 */
[----:B------:R-:W-:Y:S01]  /*1c90*/  IMAD.HI.U32 R6, R9, -0x326172a9, RZ ;  /* 0xcd9e8d5709067827 */ /* 0x000fe200078e00ff */
[----:B------:R-:W-:-:S02]  /*1ca0*/  SHF.R.U32.HI R14, RZ, 0x10, R15 ;  /* 0x00000010ff0e7819 */ /* 0x000fc4000001160f */
[----:B------:R-:W-:Y:S01]  /*1cb0*/  MOV R117, R18 ;  /* 0x0000001200757202 */ /* 0x000fe20000000f00 */
[----:B------:R-:W-:Y:S01]  /*1cc0*/  IMAD.HI.U32 R8, R7, -0x2daee0ad, RZ ;  /* 0xd2511f5307087827 */ /* 0x000fe200078e00ff */
[----:B------:R-:W-:Y:S02]  /*1cd0*/  LOP3.LUT R6, R11, UR29, R6, 0x96, !PT ;  /* 0x0000001d0b067c12 */ /* 0x000fe4000f8e9606 */
[--C-:B------:R-:W-:Y:S01]  /*1ce0*/  SHF.R.U64 R132, R4, 0x10, R5.reuse ;  /* 0x0000001004847819 */ /* 0x100fe20000001205 */
[--C-:B------:R-:W-:Y:S01]  /*1cf0*/  IMAD.MOV.U32 R18, RZ, RZ, R5.reuse ;  /* 0x000000ffff127224 */ /* 0x100fe200078e0005 */
[----:B------:R-:W-:Y:S01]  /*1d00*/  LOP3.LUT R8, R13, UR30, R8, 0x96, !PT ;  /* 0x0000001e0d087c12 */ /* 0x000fe2000f8e9608 */
[----:B------:R-:W-:Y:S01]  /*1d10*/  IMAD R7, R7, -0x2daee0ad, RZ ;  /* 0xd2511f5307077824 */ /* 0x000fe200078e02ff */
[----:B------:R-:W-:Y:S01]  /*1d20*/  SHF.R.U32.HI R36, RZ, 0x10, R5 ;  /* 0x00000010ff247819 */ /* 0x000fe20000011605 */
[----:B------:R-:W-:Y:S01]  /*1d30*/  IMAD.MOV.U32 R5, RZ, RZ, R35 ;  /* 0x000000ffff057224 */ /* 0x000fe200078e0023 */
[----:B------:R-:W-:Y:S01]  /*1d40*/  PRMT R175, R175, 0x5410, R10 ;  /* 0x00005410afaf7816 */ /* 0x000fe2000000000a */
[----:B------:R-:W-:Y:S01]  /*1d50*/  IMAD R10, R9, -0x326172a9, RZ ;  /* 0xcd9e8d57090a7824 */ /* 0x000fe200078e02ff */
[--C-:B------:R-:W-:Y:S01]  /*1d60*/  SHF.R.U64 R144, R16, 0x10, R17.reuse ;  /* 0x0000001010907819 */ /* 0x100fe20000001211 */
[----:B------:R-:W-:Y:S01]  /*1d70*/  IMAD.HI.U32 R104, R6, -0x2daee0ad, RZ ;  /* 0xd2511f5306687827 */ /* 0x000fe200078e00ff */
[----:B------:R-:W-:-:S02]  /*1d80*/  SHF.R.U32.HI R15, RZ, 0x10, R17 ;  /* 0x00000010ff0f7819 */ /* 0x000fc40000011611 */
[----:B------:R-:W-:Y:S01]  /*1d90*/  SHF.R.U64 R153, R20, 0x10, R21 ;  /* 0x0000001014997819 */ /* 0x000fe20000001215 */
[----:B------:R-:W-:Y:S01]  /*1da0*/  IMAD.HI.U32 R105, R8, -0x326172a9, RZ ;  /* 0xcd9e8d5708697827 */ /* 0x000fe200078e00ff */
[----:B------:R-:W-:Y:S02]  /*1db0*/  MOV R4, R34 ;  /* 0x0000002200047202 */ /* 0x000fe40000000f00 */
[--C-:B------:R-:W-:Y:S01]  /*1dc0*/  SHF.R.U64 R112, R34, 0x10, R35.reuse ;  /* 0x0000001022707819 */ /* 0x100fe20000001223 */
[----:B------:R-:W-:Y:S01]  /*1dd0*/  HADD2.F32 R110, -RZ, R5.H0_H0 ;  /* 0x20000005ff6e7230 */ /* 0x000fe20000004100 */
[----:B------:R-:W-:Y:S01]  /*1de0*/  SHF.R.U32.HI R113, RZ, 0x10, R35 ;  /* 0x00000010ff717819 */ /* 0x000fe20000011623 */
        /* <DEDUP_REMOVED lines=18> */
[----:B------:R-:W-:Y:S02]  /*1f10*/  SHF.R.U32.HI R173, RZ, 0x10, R71 ;  /* 0x00000010ffad7819 */ /* 0x000fe40000011647 */
[----:B------:R-:W-:Y:S02]  /*1f20*/  SHF.R.U64 R14, R68, 0x10, R69 ;  /* 0x00000010440e7819 */ /* 0x000fe40000001245 */
[----:B------:R-:W-:Y:S02]  /*1f30*/  SHF.R.U32.HI R176, RZ, 0x10, R65 ;  /* 0x00000010ffb07819 */ /* 0x000fe40000011641 */
[----:B------:R-:W-:Y:S02]  /*1f40*/  SHF.R.U64 R11, R2, 0x10, R3 ;  /* 0x00000010020b7819 */ /* 0x000fe40000001203 */
        /* <DEDUP_REMOVED lines=25> */
[----:B------:R-:W-:-:S02]  /*20e0*/  PRMT R176, R176, 0x5410, R11 ;  /* 0x00005410b0b07816 */ /* 0x000fc4000000000b */
[----:B------:R-:W-:Y:S02]  /*20f0*/  LOP3.LUT R104, R7, UR32, R104, 0x96, !PT ;  /* 0x0000002007687c12 */ /* 0x000fe4000f8e9668 */
[----:B------:R-:W-:Y:S02]  /*2100*/  LOP3.LUT R105, R10, UR31, R105, 0x96, !PT ;  /* 0x0000001f0a697c12 */ /* 0x000fe4000f8e9669 */
[----:B01234-:R-:W-:-:S07]  /*2110*/  LOP3.LUT R108, R108, 0x3, RZ, 0xc0, !PT ;  /* 0x000000036c6c7812 */ /* 0x01ffce00078ec0ff */
.L_x_47870:
[----:B------:R-:W0:Y:S08]  /*2120*/  LDC.64 R60, c[0x0][0x3f0] ;  /* 0x0000fc00ff3c7b82 */ /* 0x000e300000000a00 */
[----:B------:R-:W1:Y:S01]  /*2130*/  LDC R146, c[0x0][0x388] ;  /* 0x0000e200ff927b82 */ /* 0x000e620000000800 */
[----:B0-----:R-:W-:-:S07]  /*2140*/  IMAD.WIDE R148, R101, 0x4, R60 ;  /* 0x0000000465947825 */ /* 0x001fce00078e023c */
[----:B------:R-:W0:Y:S01]  /*2150*/  LDC.64 R60, c[0x0][0x3f8] ;  /* 0x0000fe00ff3c7b82 */ /* 0x000e220000000a00 */
[----:B------:R2:W3:Y:S01]  /*2160*/  LDG.E R62, desc[UR8][R148.64] ;  /* 0x00000008943e7981 */ /* 0x0004e2000c1e1900 */
[----:B0-----:R-:W-:-:S05]  /*2170*/  IMAD.WIDE R60, R101, 0x4, R60 ;  /* 0x00000004653c7825 */ /* 0x001fca00078e023c */
[----:B------:R0:W5:Y:S01]  /*2180*/  LDG.E R63, desc[UR8][R60.64] ;  /* 0x000000083c3f7981 */ /* 0x000162000c1e1900 */
[----:B------:R-:W-:Y:S01]  /*2190*/  ISETP.GE.U32.AND P5, PT, R100, 0x20, PT ;  /* 0x000000206400780c */ /* 0x000fe20003fa6070 */
[----:B-1----:R-:W-:Y:S01]  /*21a0*/  IMAD R150, R101, R146, RZ ;  /* 0x0000009265967224 */ /* 0x002fe200078e02ff */
[----:B------:R-:W-:Y:S01]  /*21b0*/  BSSY.RECONVERGENT B1, `(.L_x_47137) ;  /* 0x00002ef000017945 */ /* 0x000fe20003800200 */
[----:B------:R-:W1:Y:S03]  /*21c0*/  S2R R145, SR_TID.X ;  /* 0x0000000000917919 */ /* 0x000e660000002100 */
[----:B--2---:R-:W-:-:S04]  /*21d0*/  SHF.R.S32.HI R149, RZ, 0x1f, R150 ;  /* 0x0000001fff957819 */ /* 0x004fc80000011496 */
[----:B------:R-:W-:Y:S02]  /*21e0*/  LEA.HI R149, R149, R150, RZ, 0x2 ;  /* 0x0000009695957211 */ /* 0x000fe400078f10ff */
[----:B-1----:R-:W-:-:S04]  /*21f0*/  LOP3.LUT R148, R145, 0x1f, RZ, 0xc0, !PT ;  /* 0x0000001f91947812 */ /* 0x002fc800078ec0ff */
[----:B------:R-:W-:Y:S02]  /*2200*/  LEA.HI.SX32 R149, R149, R148, 0x1e ;  /* 0x0000009495957211 */ /* 0x000fe400078ff2ff */
[----:B---3--:R-:W-:-:S13]  /*2210*/  ISETP.GE.AND P0, PT, R62, 0x1, PT ;  /* 0x000000013e00780c */ /* 0x008fda0003f06270 */
[----:B------:R-:W-:-:S04]  /*2220*/  @P0 VIADD R147, R62, 0xffffffff ;  /* 0xffffffff3e930836 */ /* 0x000fc80000000000 */
[----:B------:R-:W-:-:S05]  /*2230*/  @P0 IMAD R147, R147, R146, RZ ;  /* 0x0000009293930224 */ /* 0x000fca00078e02ff */
[----:B------:R-:W-:-:S04]  /*2240*/  @P0 SHF.R.S32.HI R178, RZ, 0x1f, R147 ;  /* 0x0000001fffb20819 */ /* 0x000fc80000011493 */
[----:B------:R-:W-:Y:S01]  /*2250*/  @P0 LEA.HI R151, R178, R147, RZ, 0x2 ;  /* 0x00000093b2970211 */ /* 0x000fe200078f10ff */
[----:B------:R-:W-:-:S03]  /*2260*/  IMAD.MOV.U32 R147, RZ, RZ, RZ ;  /* 0x000000ffff937224 */ /* 0x000fc600078e00ff */
[----:B------:R-:W-:Y:S01]  /*2270*/  @P0 LEA.HI.SX32 R147, R151, R148, 0x1e ;  /* 0x0000009497930211 */ /* 0x000fe200078ff2ff */
[----:B0-----:R-:W-:Y:S06]  /*2280*/  @!P5 BRA `(.L_x_47138) ;  /* 0x0000002c0084d947 */ /* 0x001fec0003800000 */
[----:B------:R-:W-:Y:S04]  /*2290*/  BSSY.RECONVERGENT B2, `(.L_x_47139) ;  /* 0x0000005000027945 */ /* 0x000fe80003800200 */
[----:B------:R-:W-:Y:S05]  /*22a0*/  @!P0 BRA `(.L_x_47140) ;  /* 0x00000000000c8947 */ /* 0x000fea0003800000 */
[----:B------:R-:W0:Y:S02]  /*22b0*/  LDC.64 R4, c[0x0][0x390] ;  /* 0x0000e400ff047b82 */ /* 0x000e240000000a00 */
[----:B0-----:R-:W-:-:S06]  /*22c0*/  IMAD.WIDE.U32 R4, R147, 0x10, R4 ;  /* 0x0000001093047825 */ /* 0x001fcc00078e0004 */
[----:B------:R-:W5:Y:S02]  /*22d0*/  LDG.E.128 R4, desc[UR8][R4.64] ;  /* 0x0000000804047981 */ /* 0x000f64000c1e1d00 */
.L_x_47140:
[----:B------:R-:W-:Y:S05]  /*22e0*/  BSYNC.RECONVERGENT B2 ;  /* 0x0000000000027941 */ /* 0x000fea0003800200 */
.L_x_47139:
[----:B------:R-:W-:Y:S01]  /*22f0*/  UISETP.NE.U32.AND UP0, UPT, UR4, URZ, UPT ;  /* 0x000000ff0400728c */ /* 0x000fe2000bf05070 */
[--C-:B------:R-:W-:Y:S01]  /*2300*/  SHF.R.U32.HI R12, RZ, 0x10, R97.reuse ;  /* 0x00000010ff0c7819 */ /* 0x100fe20000011661 */
[----:B------:R-:W-:Y:S01]  /*2310*/  BSSY.RECONVERGENT B2, `(.L_x_47141) ;  /* 0x00002c4000027945 */ /* 0x000fe20003800200 */
[----:B------:R-:W-:Y:S01]  /*2320*/  SHF.R.U64 R178, R96, 0x10, R97 ;  /* 0x0000001060b27819 */ /* 0x000fe20000001261 */
[----:B------:R-:W-:Y:S01]  /*2330*/  UISETP.NE.AND.EX UP0, UPT, UR5, URZ, UPT, UP0 ;  /* 0x000000ff0500728c */ /* 0x000fe2000bf05300 */
[----:B------:R-:W-:-:S08]  /*2340*/  PRMT R177, R177, 0x5410, R12 ;  /* 0x00005410b1b17816 */ /* 0x000fd0000000000c */
        /* <DEDUP_REMOVED lines=26> */
.L_x_47147:
        /* <DEDUP_REMOVED lines=13> */
.L_x_47149:
[----:B------:R-:W-:Y:S05]  /*25c0*/  BSYNC.RECONVERGENT B5 ;  /* 0x0000000000057941 */ /* 0x000fea0003800200 */
.L_x_47148:
        /* <DEDUP_REMOVED lines=42> */
.L_x_47146:
[----:B------:R-:W-:Y:S05]  /*2870*/  BSYNC.RECONVERGENT B4 ;  /* 0x0000000000047941 */ /* 0x000fea0003800200 */
.L_x_47145:
[----:B------:R-:W-:Y:S01]  /*2880*/  I2FP.F32.U32 R12, R12 ;  /* 0x0000000c000c7245 */ /* 0x000fe20000201000 */
[----:B------:R-:W-:Y:S02]  /*2890*/  IMAD.MOV.U32 R15, RZ, RZ, 0x2f800000 ;  /* 0x2f800000ff0f7424 */ /* 0x000fe400078e00ff */
[----:B-----5:R-:W-:Y:S02]  /*28a0*/  FMUL.FTZ R13, R4, UR13 ;  /* 0x0000000d040d7c20 */ /* 0x020fe40008410000 */
[----:B------:R-:W-:Y:S02]  /*28b0*/  FFMA.FTZ R12, R12, R15, 1.1641532182693481445e-10 ;  /* 0x2f0000000c0c7423 */ /* 0x000fe4000001000f */
[----:B------:R-:W-:-:S03]  /*28c0*/  FMUL.FTZ R13, R13, UR12 ;  /* 0x0000000c0d0d7c20 */ /* 0x000fc60008410000 */
[----:B------:R-:W-:Y:S01]  /*28d0*/  FSETP.GTU.FTZ.AND P2, PT, R12, UR10, PT ;  /* 0x0000000a0c007c0b */ /* 0x000fe2000bf5c000 */
[----:B------:R-:W-:-:S03]  /*28e0*/  HADD2.F32 R12, -RZ, R159.H0_H0 ;  /* 0x2000009fff0c7230 */ /* 0x000fc60000004100 */
[----:B------:R-:W-:Y:S02]  /*28f0*/  FSEL R15, R13, RZ, !P2 ;  /* 0x000000ff0d0f7208 */ /* 0x000fe40005000000 */
[----:B------:R-:W-:-:S03]  /*2900*/  SEL R13, RZ, 0x1, P2 ;  /* 0x00000001ff0d7807 */ /* 0x000fc60001000000 */
[----:B------:R-:W-:Y:S01]  /*2910*/  FFMA.FTZ R12, R15, R12, R8 ;  /* 0x0000000c0f0c7223 */ /* 0x000fe20000010008 */
[----:B------:R-:W-:-:S07]  /*2920*/  PRMT R117, R13, 0x7610, R117 ;  /* 0x000076100d757816 */ /* 0x000fce0000000075 */
.L_x_47144:
[----:B------:R-:W-:Y:S05]  /*2930*/  BSYNC.RECONVERGENT B3 ;  /* 0x0000000000037941 */ /* 0x000fea0003800200 */
.L_x_47143:
        /* <DEDUP_REMOVED lines=17> */
.L_x_47154:
        /* <DEDUP_REMOVED lines=13> */
.L_x_47156:
[----:B------:R-:W-:Y:S05]  /*2b20*/  BSYNC.RECONVERGENT B5 ;  /* 0x0000000000057941 */ /* 0x000fea0003800200 */
.L_x_47155:
        /* <DEDUP_REMOVED lines=43> */
.L_x_47153:
[----:B------:R-:W-:Y:S05]  /*2de0*/  BSYNC.RECONVERGENT B4 ;  /* 0x0000000000047941 */ /* 0x000fea0003800200 */
.L_x_47152:
[----:B------:R-:W-:Y:S01]  /*2df0*/  HFMA2 R60, -RZ, RZ, 0.1171875, 0 ;  /* 0x2f800000ff3c7431 */ /* 0x000fe200000001ff */
[----:B------:R-:W-:Y:S01]  /*2e00*/  I2FP.F32.U32 R13, R13 ;  /* 0x0000000d000d7245 */ /* 0x000fe20000201000 */
[----:B-----5:R-:W-:-:S04]  /*2e10*/  FMUL.FTZ R14, R5, UR13 ;  /* 0x0000000d050e7c20 */ /* 0x020fc80008410000 */
[----:B------:R-:W-:Y:S01]  /*2e20*/  FMUL.FTZ R14, R14, UR12 ;  /* 0x0000000c0e0e7c20 */ /* 0x000fe20008410000 */
[----:B------:R-:W-:-:S05]  /*2e30*/  FFMA.FTZ R13, R13, R60, 1.1641532182693481445e-10 ;  /* 0x2f0000000d0d7423 */ /* 0x000fca000001003c */
[----:B------:R-:W-:Y:S01]  /*2e40*/  FSETP.GTU.FTZ.AND P2, PT, R13, UR10, PT ;  /* 0x0000000a0d007c0b */ /* 0x000fe2000bf5c000 */
[----:B------:R-:W-:-:S03]  /*2e50*/  HADD2.F32 R13, -RZ, R178.H0_H0 ;  /* 0x200000b2ff0d7230 */ /* 0x000fc60000004100 */
[----:B------:R-:W-:Y:S02]  /*2e60*/  FSEL R60, R14, RZ, !P2 ;  /* 0x000000ff0e3c7208 */ /* 0x000fe40005000000 */
[----:B------:R-:W-:-:S03]  /*2e70*/  SEL R14, RZ, 0x1, P2 ;  /* 0x00000001ff0e7807 */ /* 0x000fc60001000000 */
[----:B------:R-:W-:Y:S01]  /*2e80*/  FFMA.FTZ R13, R60, R13, R9 ;  /* 0x0000000d3c0d7223 */ /* 0x000fe20000010009 */
[----:B------:R-:W-:-:S07]  /*2e90*/  PRMT R119, R14, 0x7610, R119 ;  /* 0x000076100e777816 */ /* 0x000fce0000000077 */
.L_x_47151:
[----:B------:R-:W-:Y:S05]  /*2ea0*/  BSYNC.RECONVERGENT B3 ;  /* 0x0000000000037941 */ /* 0x000fea0003800200 */
.L_x_47150:
        /* <DEDUP_REMOVED lines=17> */
.L_x_47161:
        /* <DEDUP_REMOVED lines=13> */
.L_x_47163:
[----:B------:R-:W-:Y:S05]  /*3090*/  BSYNC.RECONVERGENT B5 ;  /* 0x0000000000057941 */ /* 0x000fea0003800200 */
.L_x_47162:
        /* <DEDUP_REMOVED lines=43> */
.L_x_47160:
[----:B------:R-:W-:Y:S05]  /*3350*/  BSYNC.RECONVERGENT B4 ;  /* 0x0000000000047941 */ /* 0x000fea0003800200 */
.L_x_47159:
[----:B------:R-:W-:Y:S01]  /*3360*/  I2FP.F32.U32 R14, R61 ;  /* 0x0000003d000e7245 */ /* 0x000fe20000201000 */
[----:B------:R-:W-:Y:S02]  /*3370*/  IMAD.MOV.U32 R61, RZ, RZ, 0x2f800000 ;  /* 0x2f800000ff3d7424 */ /* 0x000fe400078e00ff */
[----:B-----5:R-:W-:Y:S02]  /*3380*/  FMUL.FTZ R15, R6, UR13 ;  /* 0x0000000d060f7c20 */ /* 0x020fe40008410000 */
[----:B------:R-:W-:Y:S02]  /*3390*/  FFMA.FTZ R14, R14, R61, 1.1641532182693481445e-10 ;  /* 0x2f0000000e0e7423 */ /* 0x000fe4000001003d */
[----:B------:R-:W-:-:S03]  /*33a0*/  FMUL.FTZ R15, R15, UR12 ;  /* 0x0000000c0f0f7c20 */ /* 0x000fc60008410000 */
[----:B------:R-:W-:Y:S01]  /*33b0*/  FSETP.GTU.FTZ.AND P2, PT, R14, UR10, PT ;  /* 0x0000000a0e007c0b */ /* 0x000fe2000bf5c000 */
[----:B------:R-:W-:-:S03]  /*33c0*/  HADD2.F32 R14, -RZ, R159.H1_H1 ;  /* 0x3000009fff0e7230 */ /* 0x000fc60000004100 */
[----:B------:R-:W-:Y:S02]  /*33d0*/  FSEL R61, R15, RZ, !P2 ;  /* 0x000000ff0f3d7208 */ /* 0x000fe40005000000 */
[----:B------:R-:W-:-:S03]  /*33e0*/  SEL R15, RZ, 0x1, P2 ;  /* 0x00000001ff0f7807 */ /* 0x000fc60001000000 */
[----:B------:R-:W-:Y:S01]  /*33f0*/  FFMA.FTZ R14, R61, R14, R10 ;  /* 0x0000000e3d0e7223 */ /* 0x000fe2000001000a */
[----:B------:R-:W-:-:S07]  /*3400*/  PRMT R120, R15, 0x7610, R120 ;  /* 0x000076100f787816 */ /* 0x000fce0000000078 */
.L_x_47158:
[----:B------:R-:W-:Y:S05]  /*3410*/  BSYNC.RECONVERGENT B3 ;  /* 0x0000000000037941 */ /* 0x000fea0003800200 */
.L_x_47157:
        /* <DEDUP_REMOVED lines=16> */
.L_x_47167:
        /* <DEDUP_REMOVED lines=13> */
.L_x_47169:
[----:B------:R-:W-:Y:S05]  /*35f0*/  BSYNC.RECONVERGENT B4 ;  /* 0x0000000000047941 */ /* 0x000fea0003800200 */
.L_x_47168:
        /* <DEDUP_REMOVED lines=43> */
.L_x_47166:
[----:B------:R-:W-:Y:S05]  /*38b0*/  BSYNC.RECONVERGENT B3 ;  /* 0x0000000000037941 */ /* 0x000fea0003800200 */
.L_x_47165:
        /* <DEDUP_REMOVED lines=10> */
[----:B------:R-:W-:Y:S01]  /*3960*/  PRMT R121, R60, 0x7610, R121 ;  /* 0x000076103c797816 */ /* 0x000fe20000000079 */
[----:B------:R-:W-:Y:S06]  /*3970*/  BRA `(.L_x_47164) ;  /* 0x0000001400747947 */ /* 0x000fec0003800000 */
.L_x_47142:
        /* <DEDUP_REMOVED lines=21> */
.L_x_47174:
        /* <DEDUP_REMOVED lines=13> */
.L_x_47176:
[----:B------:R-:W-:Y:S05]  /*3ba0*/  BSYNC.RECONVERGENT B5 ;  /* 0x0000000000057941 */ /* 0x000fea0003800200 */
.L_x_47175:
        /* <DEDUP_REMOVED lines=42> */
.L_x_47173:
[----:B------:R-:W-:Y:S05]  /*3e50*/  BSYNC.RECONVERGENT B4 ;  /* 0x0000000000047941 */ /* 0x000fea0003800200 */
.L_x_47172:
[----:B------:R-:W-:Y:S01]  /*3e60*/  HFMA2 R13, -RZ, RZ, 0.1171875, 0 ;  /* 0x2f800000ff0d7431 */ /* 0x000fe200000001ff */
[----:B------:R-:W-:Y:S01]  /*3e70*/  I2FP.F32.U32 R12, R12 ;  /* 0x0000000c000c7245 */ /* 0x000fe20000201000 */
[----:B-----5:R-:W-:Y:S01]  /*3e80*/  FMUL.FTZ R15, R4, UR13 ;  /* 0x0000000d040f7c20 */ /* 0x020fe20008410000 */
[----:B------:R-:W-:-:S03]  /*3e90*/  HADD2.F32 R61, -RZ, R159.H0_H0 ;  /* 0x2000009fff3d7230 */ /* 0x000fc60000004100 */
[----:B------:R-:W-:Y:S01]  /*3ea0*/  FMUL.FTZ R15, R15, UR12 ;  /* 0x0000000c0f0f7c20 */ /* 0x000fe20008410000 */
[----:B------:R-:W-:-:S05]  /*3eb0*/  FFMA.FTZ R12, R12, R13, 1.1641532182693481445e-10 ;  /* 0x2f0000000c0c7423 */ /* 0x000fca000001000d */
[----:B------:R-:W-:-:S04]  /*3ec0*/  FSETP.GTU.FTZ.AND P1, PT, R12, UR10, PT ;  /* 0x0000000a0c007c0b */ /* 0x000fc8000bf3c000 */
[----:B------:R-:W-:Y:S02]  /*3ed0*/  FSEL R12, R15, RZ, !P1 ;  /* 0x000000ff0f0c7208 */ /* 0x000fe40004800000 */
[----:B------:R-:W-:-:S03]  /*3ee0*/  SEL R13, RZ, 0x1, P1 ;  /* 0x00000001ff0d7807 */ /* 0x000fc60000800000 */
[----:B------:R-:W-:Y:S01]  /*3ef0*/  FMUL.FTZ R12, R12, R61 ;  /* 0x0000003d0c0c7220 */ /* 0x000fe20000410000 */
[----:B------:R-:W-:-:S07]  /*3f00*/  PRMT R117, R13, 0x7610, R117 ;  /* 0x000076100d757816 */ /* 0x000fce0000000075 */
.L_x_47171:
[----:B------:R-:W-:Y:S05]  /*3f10*/  BSYNC.RECONVERGENT B3 ;  /* 0x0000000000037941 */ /* 0x000fea0003800200 */
.L_x_47170:
        /* <DEDUP_REMOVED lines=17> */
.L_x_47181:
        /* <DEDUP_REMOVED lines=13> */
.L_x_47183:
[----:B------:R-:W-:Y:S05]  /*4100*/  BSYNC.RECONVERGENT B5 ;  /* 0x0000000000057941 */ /* 0x000fea0003800200 */
.L_x_47182:
        /* <DEDUP_REMOVED lines=43> */
.L_x_47180:
[----:B------:R-:W-:Y:S05]  /*43c0*/  BSYNC.RECONVERGENT B4 ;  /* 0x0000000000047941 */ /* 0x000fea0003800200 */
.L_x_47179:
[----:B------:R-:W-:Y:S01]  /*43d0*/  I2FP.F32.U32 R13, R13 ;  /* 0x0000000d000d7245 */ /* 0x000fe20000201000 */
[----:B------:R-:W-:Y:S02]  /*43e0*/  IMAD.MOV.U32 R14, RZ, RZ, 0x2f800000 ;  /* 0x2f800000ff0e7424 */ /* 0x000fe400078e00ff */
[----:B-----5:R-:W-:Y:S01]  /*43f0*/  FMUL.FTZ R60, R5, UR13 ;  /* 0x0000000d053c7c20 */ /* 0x020fe20008410000 */
[----:B------:R-:W-:Y:S02]  /*4400*/  HADD2.F32 R178, -RZ, R178.H0_H0 ;  /* 0x200000b2ffb27230 */ /* 0x000fe40000004100 */
[----:B------:R-:W-:Y:S01]  /*4410*/  FFMA.FTZ R13, R13, R14, 1.1641532182693481445e-10 ;  /* 0x2f0000000d0d7423 */ /* 0x000fe2000001000e */
[----:B------:R-:W-:-:S04]  /*4420*/  FMUL.FTZ R60, R60, UR12 ;  /* 0x0000000c3c3c7c20 */ /* 0x000fc80008410000 */
[----:B------:R-:W-:-:S04]  /*4430*/  FSETP.GTU.FTZ.AND P1, PT, R13, UR10, PT ;  /* 0x0000000a0d007c0b */ /* 0x000fc8000bf3c000 */
[----:B------:R-:W-:Y:S02]  /*4440*/  FSEL R13, R60, RZ, !P1 ;  /* 0x000000ff3c0d7208 */ /* 0x000fe40004800000 */
[----:B------:R-:W-:-:S03]  /*4450*/  SEL R14, RZ, 0x1, P1 ;  /* 0x00000001ff0e7807 */ /* 0x000fc60000800000 */
[----:B------:R-:W-:Y:S01]  /*4460*/  FMUL.FTZ R13, R13, R178 ;  /* 0x000000b20d0d7220 */ /* 0x000fe20000410000 */
[----:B------:R-:W-:-:S07]  /*4470*/  PRMT R119, R14, 0x7610, R119 ;  /* 0x000076100e777816 */ /* 0x000fce0000000077 */
.L_x_47178:
[----:B------:R-:W-:Y:S05]  /*4480*/  BSYNC.RECONVERGENT B3 ;  /* 0x0000000000037941 */ /* 0x000fea0003800200 */
.L_x_47177:
        /* <DEDUP_REMOVED lines=17> */
.L_x_47188:
        /* <DEDUP_REMOVED lines=13> */
.L_x_47190:
[----:B------:R-:W-:Y:S05]  /*4670*/  BSYNC.RECONVERGENT B5 ;  /* 0x0000000000057941 */ /* 0x000fea0003800200 */
.L_x_47189:
        /* <DEDUP_REMOVED lines=43> */
.L_x_47187:
[----:B------:R-:W-:Y:S05]  /*4930*/  BSYNC.RECONVERGENT B4 ;  /* 0x0000000000047941 */ /* 0x000fea0003800200 */
.L_x_47186:
[----:B------:R-:W-:Y:S01]  /*4940*/  I2FP.F32.U32 R14, R61 ;  /* 0x0000003d000e7245 */ /* 0x000fe20000201000 */
[----:B------:R-:W-:Y:S02]  /*4950*/  IMAD.MOV.U32 R15, RZ, RZ, 0x2f800000 ;  /* 0x2f800000ff0f7424 */ /* 0x000fe400078e00ff */
[----:B-----5:R-:W-:Y:S01]  /*4960*/  FMUL.FTZ R61, R6, UR13 ;  /* 0x0000000d063d7c20 */ /* 0x020fe20008410000 */
[----:B------:R-:W-:Y:S02]  /*4970*/  HADD2.F32 R151, -RZ, R159.H1_H1 ;  /* 0x3000009fff977230 */ /* 0x000fe40000004100 */
[----:B------:R-:W-:Y:S01]  /*4980*/  FFMA.FTZ R14, R14, R15, 1.1641532182693481445e-10 ;  /* 0x2f0000000e0e7423 */ /* 0x000fe2000001000f */
[----:B------:R-:W-:-:S04]  /*4990*/  FMUL.FTZ R61, R61, UR12 ;  /* 0x0000000c3d3d7c20 */ /* 0x000fc80008410000 */
[----:B------:R-:W-:-:S04]  /*49a0*/  FSETP.GTU.FTZ.AND P1, PT, R14, UR10, PT ;  /* 0x0000000a0e007c0b */ /* 0x000fc8000bf3c000 */
[----:B------:R-:W-:Y:S02]  /*49b0*/  FSEL R14, R61, RZ, !P1 ;  /* 0x000000ff3d0e7208 */ /* 0x000fe40004800000 */
[----:B------:R-:W-:-:S03]  /*49c0*/  SEL R15, RZ, 0x1, P1 ;  /* 0x00000001ff0f7807 */ /* 0x000fc60000800000 */
[----:B------:R-:W-:Y:S01]  /*49d0*/  FMUL.FTZ R14, R14, R151 ;  /* 0x000000970e0e7220 */ /* 0x000fe20000410000 */
[----:B------:R-:W-:-:S07]  /*49e0*/  PRMT R120, R15, 0x7610, R120 ;  /* 0x000076100f787816 */ /* 0x000fce0000000078 */
.L_x_47185:
[----:B------:R-:W-:Y:S05]  /*49f0*/  BSYNC.RECONVERGENT B3 ;  /* 0x0000000000037941 */ /* 0x000fea0003800200 */
.L_x_47184:
        /* <DEDUP_REMOVED lines=16> */
.L_x_47193:
        /* <DEDUP_REMOVED lines=13> */
.L_x_47195:
[----:B------:R-:W-:Y:S05]  /*4bd0*/  BSYNC.RECONVERGENT B4 ;  /* 0x0000000000047941 */ /* 0x000fea0003800200 */
.L_x_47194:
        /* <DEDUP_REMOVED lines=43> */
.L_x_47192:
[----:B------:R-:W-:Y:S05]  /*4e90*/  BSYNC.RECONVERGENT B3 ;  /* 0x0000000000037941 */ /* 0x000fea0003800200 */
.L_x_47191:
[----:B------:R-:W-:Y:S01]  /*4ea0*/  HFMA2 R60, -RZ, RZ, 0.1171875, 0 ;  /* 0x2f800000ff3c7431 */ /* 0x000fe200000001ff */
[----:B------:R-:W-:Y:S01]  /*4eb0*/  I2FP.F32.U32 R15, R15 ;  /* 0x0000000f000f7245 */ /* 0x000fe20000201000 */
[----:B-----5:R-:W-:Y:S01]  /*4ec0*/  FMUL.FTZ R61, R7, UR13 ;  /* 0x0000000d073d7c20 */ /* 0x020fe20008410000 */
[----:B------:R-:W-:-:S03]  /*4ed0*/  HADD2.F32 R116, -RZ, R177.H1_H1 ;  /* 0x300000b1ff747230 */ /* 0x000fc60000004100 */
[----:B------:R-:W-:Y:S01]  /*4ee0*/  FMUL.FTZ R61, R61, UR12 ;  /* 0x0000000c3d3d7c20 */ /* 0x000fe20008410000 */
[----:B------:R-:W-:-:S05]  /*4ef0*/  FFMA.FTZ R15, R15, R60, 1.1641532182693481445e-10 ;  /* 0x2f0000000f0f7423 */ /* 0x000fca000001003c */
[----:B------:R-:W-:-:S04]  /*4f00*/  FSETP.GTU.FTZ.AND P1, PT, R15, UR10, PT ;  /* 0x0000000a0f007c0b */ /* 0x000fc8000bf3c000 */
[----:B------:R-:W-:Y:S02]  /*4f10*/  FSEL R15, R61, RZ, !P1 ;  /* 0x000000ff3d0f7208 */ /* 0x000fe40004800000 */
[----:B------:R-:W-:-:S03]  /*4f20*/  SEL R60, RZ, 0x1, P1 ;  /* 0x00000001ff3c7807 */ /* 0x000fc60000800000 */
[----:B------:R-:W-:Y:S01]  /*4f30*/  FMUL.FTZ R15, R15, R116 ;  /* 0x000000740f0f7220 */ /* 0x000fe20000410000 */
[----:B------:R-:W-:-:S07]  /*4f40*/  PRMT R121, R60, 0x7610, R121 ;  /* 0x000076103c797816 */ /* 0x000fce0000000079 */
.L_x_47164:
[----:B------:R-:W-:Y:S05]  /*4f50*/  BSYNC.RECONVERGENT B2 ;  /* 0x0000000000027941 */ /* 0x000fea0003800200 */
.L_x_47141:
[----:B------:R-:W0:Y:S01]  /*4f60*/  LDC.64 R60, c[0x0][0x3a8] ;  /* 0x0000ea00ff3c7b82 */ /* 0x000e220000000a00 */
[----:B------:R-:W-:Y:S01]  /*4f70*/  BSSY.RECONVERGENT B2, `(.L_x_47196) ;  /* 0x0000010000027945 */ /* 0x000fe20003800200 */
[----:B------:R-:W-:Y:S02]  /*4f80*/  IMAD.MOV.U32 R116, RZ, RZ, R180 ;  /* 0x000000ffff747224 */ /* 0x000fe400078e00b4 */
[----:B0-----:R-:W-:-:S05]  /*4f90*/  IMAD.WIDE.U32 R60, R149, 0x10, R60 ;  /* 0x00000010953c7825 */ /* 0x001fca00078e003c */
[----:B------:R0:W-:Y:S01]  /*4fa0*/  STG.E.128 desc[UR8][R60.64], R12 ;  /* 0x0000000c3c007986 */ /* 0x0001e2000c101d08 */
[----:B------:R-:W-:Y:S05]  /*4fb0*/  @!P0 BRA `(.L_x_47197) ;  /* 0x00000000002c8947 */ /* 0x000fea0003800000 */
[----:B0-----:R-:W0:Y:S01]  /*4fc0*/  LDC.64 R60, c[0x0][0x3b0] ;  /* 0x0000ec00ff3c7b82 */ /* 0x001e220000000a00 */
[----:B------:R-:W-:Y:S01]  /*4fd0*/  IMAD.U32 R151, R120, 0x10000, RZ ;  /* 0x0001000078977824 */ /* 0x000fe200078e00ff */
[----:B------:R-:W-:Y:S02]  /*4fe0*/  LOP3.LUT R150, R121, 0xffff, RZ, 0xc0, !PT ;  /* 0x0000ffff79967812 */ /* 0x000fe400078ec0ff */
[----:B------:R-:W-:Y:S02]  /*4ff0*/  LOP3.LUT R179, R119, 0xff, RZ, 0xc0, !PT ;  /* 0x000000ff77b37812 */ /* 0x000fe400078ec0ff */
[----:B------:R-:W-:-:S04]  /*5000*/  LOP3.LUT R151, R151, 0xff0000, RZ, 0xc0, !PT ;  /* 0x00ff000097977812 */ /* 0x000fc800078ec0ff */
[----:B------:R-:W-:Y:S02]  /*5010*/  LEA R150, R150, R151, 0x18 ;  /* 0x0000009796967211 */ /* 0x000fe400078ec0ff */
[----:B------:R-:W-:-:S03]  /*5020*/  LOP3.LUT R151, R117, 0xff, RZ, 0xc0, !PT ;  /* 0x000000ff75977812 */ /* 0x000fc600078ec0ff */
[----:B------:R-:W-:-:S04]  /*5030*/  IMAD R150, R179, 0x100, R150 ;  /* 0x00000100b3967824 */ /* 0x000fc800078e0296 */
[----:B------:R-:W-:Y:S02]  /*5040*/  IMAD.IADD R151, R150, 0x1, R151 ;  /* 0x0000000196977824 */ /* 0x000fe400078e0297 */
[----:B0-----:R-:W-:-:S05]  /*5050*/  IMAD.WIDE.U32 R60, R147, 0x4, R60 ;  /* 0x00000004933c7825 */ /* 0x001fca00078e003c */
[----:B------:R1:W-:Y:S02]  /*5060*/  STG.E desc[UR8][R60.64], R151 ;  /* 0x000000973c007986 */ /* 0x0003e4000c101908 */
.L_x_47197:
[----:B------:R-:W-:Y:S05]  /*5070*/  BSYNC.RECONVERGENT B2 ;  /* 0x0000000000027941 */ /* 0x000fea0003800200 */
.L_x_47196:
[----:B------:R-:W-:Y:S01]  /*5080*/  IADD3 R149, PT, PT, R149, 0x20, RZ ;  /* 0x0000002095957810 */ /* 0x000fe20007ffe0ff */
[----:B------:R-:W-:-:S07]  /*5090*/  VIADD R147, R147, 0x20 ;  /* 0x0000002093937836 */ /* 0x000fce0000000000 */
.L_x_47138:
[----:B------:R-:W-:Y:S05]  /*50a0*/  BSYNC.RECONVERGENT B1 ;  /* 0x0000000000017941 */ /* 0x000fea0003800200 */
.L_x_47137:
        /* <DEDUP_REMOVED lines=13> */
[--C-:B01----:R-:W-:Y:S01]  /*5180*/  SHF.R.U32.HI R60, RZ, 0x10, R95.reuse ;  /* 0x00000010ff3c7819 */ /* 0x103fe2000001165f */
[----:B------:R-:W-:Y:S01]  /*5190*/  BSSY.RECONVERGENT B1, `(.L_x_47200) ;  /* 0x00002c0000017945 */ /* 0x000fe20003800200 */
[----:B------:R-:W-:Y:S02]  /*51a0*/  SHF.R.U64 R178, R94, 0x10, R95 ;  /* 0x000000105eb27819 */ /* 0x000fe4000000125f */
[----:B------:R-:W-:Y:S01]  /*51b0*/  PRMT R177, R177, 0x5410, R60 ;  /* 0x00005410b1b17816 */ /* 0x000fe2000000003c */
[----:B------:R-:W-:Y:S06]  /*51c0*/  @!P1 BRA `(.L_x_47201) ;  /* 0x00000014007c9947 */ /* 0x000fec0003800000 */
[----:B------:R-:W-:Y:S01]  /*51d0*/  ISETP.GT.AND P1, PT, R62, RZ, PT ;  /* 0x000000ff3e00720c */ /* 0x000fe20003f24270 */
[----:B------:R-:W-:Y:S01]  /*51e0*/  BSSY.RECONVERGENT B3, `(.L_x_47202) ;  /* 0x0000059000037945 */ /* 0x000fe20003800200 */
[----:B--2---:R-:W-:Y:S01]  /*51f0*/  IMAD.MOV.U32 R18, RZ, RZ, R108 ;  /* 0x000000ffff127224 */ /* 0x004fe200078e006c */
        /* <DEDUP_REMOVED lines=19> */
.L_x_47206:
        /* <DEDUP_REMOVED lines=13> */
.L_x_47208:
[----:B------:R-:W-:Y:S05]  /*5400*/  BSYNC.RECONVERGENT B5 ;  /* 0x0000000000057941 */ /* 0x000fea0003800200 */
.L_x_47207:
        /* <DEDUP_REMOVED lines=42> */
.L_x_47205:
[----:B------:R-:W-:Y:S05]  /*56b0*/  BSYNC.RECONVERGENT B4 ;  /* 0x0000000000047941 */ /* 0x000fea0003800200 */
.L_x_47204:
[----:B------:R-:W-:Y:S01]  /*56c0*/  HFMA2 R17, -RZ, RZ, 0.1171875, 0 ;  /* 0x2f800000ff117431 */ /* 0x000fe200000001ff */
[----:B------:R-:W-:Y:S01]  /*56d0*/  I2FP.F32.U32 R16, R16 ;  /* 0x0000001000107245 */ /* 0x000fe20000201000 */
[----:B------:R-:W-:-:S04]  /*56e0*/  FMUL.FTZ R19, R4, UR13 ;  /* 0x0000000d04137c20 */ /* 0x000fc80008410000 */
        /* <DEDUP_REMOVED lines=8> */
.L_x_47203:
[----:B------:R-:W-:Y:S05]  /*5770*/  BSYNC.RECONVERGENT B3 ;  /* 0x0000000000037941 */ /* 0x000fea0003800200 */
.L_x_47202:
        /* <DEDUP_REMOVED lines=17> */
.L_x_47213:
        /* <DEDUP_REMOVED lines=13> */
.L_x_47215:
[----:B------:R-:W-:Y:S05]  /*5960*/  BSYNC.RECONVERGENT B5 ;  /* 0x0000000000057941 */ /* 0x000fea0003800200 */
.L_x_47214:
        /* <DEDUP_REMOVED lines=43> */
.L_x_47212:
[----:B------:R-:W-:Y:S05]  /*5c20*/  BSYNC.RECONVERGENT B4 ;  /* 0x0000000000047941 */ /* 0x000fea0003800200 */
.L_x_47211:
[----:B------:R-:W-:Y:S01]  /*5c30*/  I2FP.F32.U32 R17, R17 ;  /* 0x0000001100117245 */ /* 0x000fe20000201000 */
[----:B------:R-:W-:Y:S02]  /*5c40*/  IMAD.MOV.U32 R18, RZ, RZ, 0x2f800000 ;  /* 0x2f800000ff127424 */ /* 0x000fe400078e00ff */
[----:B------:R-:W-:Y:S02]  /*5c50*/  FMUL.FTZ R60, R5, UR13 ;  /* 0x0000000d053c7c20 */ /* 0x000fe40008410000 */
        /* <DEDUP_REMOVED lines=8> */
.L_x_47210:
[----:B------:R-:W-:Y:S05]  /*5ce0*/  BSYNC.RECONVERGENT B3 ;  /* 0x0000000000037941 */ /* 0x000fea0003800200 */
.L_x_47209:
        /* <DEDUP_REMOVED lines=17> */
.L_x_47220:
        /* <DEDUP_REMOVED lines=13> */
.L_x_47222:
[----:B------:R-:W-:Y:S05]  /*5ed0*/  BSYNC.RECONVERGENT B5 ;  /* 0x0000000000057941 */ /* 0x000fea0003800200 */
.L_x_47221:
        /* <DEDUP_REMOVED lines=43> */
.L_x_47219:
[----:B------:R-:W-:Y:S05]  /*6190*/  BSYNC.RECONVERGENT B4 ;  /* 0x0000000000047941 */ /* 0x000fea0003800200 */
.L_x_47218:
[----:B------:R-:W-:Y:S01]  /*61a0*/  I2FP.F32.U32 R18, R61 ;  /* 0x0000003d00127245 */ /* 0x000fe20000201000 */
[----:B------:R-:W-:Y:S02]  /*61b0*/  IMAD.MOV.U32 R19, RZ, RZ, 0x2f800000 ;  /* 0x2f800000ff137424 */ /* 0x000fe400078e00ff */
[----:B------:R-:W-:Y:S02]  /*61c0*/  FMUL.FTZ R61, R6, UR13 ;  /* 0x0000000d063d7c20 */ /* 0x000fe40008410000 */
        /* <DEDUP_REMOVED lines=8> */
.L_x_47217:
[----:B------:R-:W-:Y:S05]  /*6250*/  BSYNC.RECONVERGENT B3 ;  /* 0x0000000000037941 */ /* 0x000fea0003800200 */
.L_x_47216:
        /* <DEDUP_REMOVED lines=16> */
.L_x_47226:
        /* <DEDUP_REMOVED lines=13> */
.L_x_47228:
[----:B------:R-:W-:Y:S05]  /*6430*/  BSYNC.RECONVERGENT B4 ;  /* 0x0000000000047941 */ /* 0x000fea0003800200 */
.L_x_47227:
        /* <DEDUP_REMOVED lines=43> */
.L_x_47225:
[----:B------:R-:W-:Y:S05]  /*66f0*/  BSYNC.RECONVERGENT B3 ;  /* 0x0000000000037941 */ /* 0x000fea0003800200 */
.L_x_47224:
[----:B------:R-:W-:Y:S01]  /*6700*/  HFMA2 R60, -RZ, RZ, 0.1171875, 0 ;  /* 0x2f800000ff3c7431 */ /* 0x000fe200000001ff */
[----:B------:R-:W-:Y:S01]  /*6710*/  I2FP.F32.U32 R19, R19 ;  /* 0x0000001300137245 */ /* 0x000fe20000201000 */
[----:B------:R-:W-:-:S04]  /*6720*/  FMUL.FTZ R61, R7, UR13 ;  /* 0x0000000d073d7c20 */ /* 0x000fc80008410000 */
[----:B------:R-:W-:Y:S01]  /*6730*/  FMUL.FTZ R61, R61, UR12 ;  /* 0x0000000c3d3d7c20 */ /* 0x000fe20008410000 */
[----:B------:R-:W-:-:S05]  /*6740*/  FFMA.FTZ R19, R19, R60, 1.1641532182693481445e-10 ;  /* 0x2f00000013137423 */ /* 0x000fca000001003c */
[----:B------:R-:W-:Y:S01]  /*6750*/  FSETP.GTU.FTZ.AND P1, PT, R19, UR10, PT ;  /* 0x0000000a13007c0b */ /* 0x000fe2000bf3c000 */
[----:B------:R-:W-:-:S03]  /*6760*/  HADD2.F32 R19, -RZ, R177.H1_H1 ;  /* 0x300000b1ff137230 */ /* 0x000fc60000004100 */
[----:B------:R-:W-:Y:S02]  /*6770*/  FSEL R116, R61, RZ, !P1 ;  /* 0x000000ff3d747208 */ /* 0x000fe40004800000 */
[----:B------:R-:W-:-:S03]  /*6780*/  SEL R60, RZ, 0x1, P1 ;  /* 0x00000001ff3c7807 */ /* 0x000fc60000800000 */
[----:B------:R-:W-:Y:S01]  /*6790*/  FFMA.FTZ R19, R116, R19, R11 ;  /* 0x0000001374137223 */ /* 0x000fe2000001000b */
[----:B------:R-:W-:Y:S01]  /*67a0*/  PRMT R121, R60, 0x7610, R121 ;  /* 0x000076103c797816 */ /* 0x000fe20000000079 */
[----:B------:R-:W-:Y:S06]  /*67b0*/  BRA `(.L_x_47223) ;  /* 0x0000001400747947 */ /* 0x000fec0003800000 */
.L_x_47201:
[----:B------:R-:W-:Y:S01]  /*67c0*/  BSSY.RECONVERGENT B3, `(.L_x_47229) ;  /* 0x0000059000037945 */ /* 0x000fe20003800200 */
[----:B--2---:R-:W-:Y:S01]  /*67d0*/  IMAD.MOV.U32 R18, RZ, RZ, R108 ;  /* 0x000000ffff127224 */ /* 0x004fe200078e006c */
        /* <DEDUP_REMOVED lines=19> */
.L_x_47233:
        /* <DEDUP_REMOVED lines=13> */
.L_x_47235:
[----:B------:R-:W-:Y:S05]  /*69e0*/  BSYNC.RECONVERGENT B5 ;  /* 0x0000000000057941 */ /* 0x000fea0003800200 */
.L_x_47234:
        /* <DEDUP_REMOVED lines=42> */
.L_x_47232:
[----:B------:R-:W-:Y:S05]  /*6c90*/  BSYNC.RECONVERGENT B4 ;  /* 0x0000000000047941 */ /* 0x000fea0003800200 */
.L_x_47231:
        /* <DEDUP_REMOVED lines=11> */
.L_x_47230:
[----:B------:R-:W-:Y:S05]  /*6d50*/  BSYNC.RECONVERGENT B3 ;  /* 0x0000000000037941 */ /* 0x000fea0003800200 */
.L_x_47229:
        /* <DEDUP_REMOVED lines=17> */
.L_x_47240:
        /* <DEDUP_REMOVED lines=13> */
.L_x_47242:
[----:B------:R-:W-:Y:S05]  /*6f40*/  BSYNC.RECONVERGENT B5 ;  /* 0x0000000000057941 */ /* 0x000fea0003800200 */
.L_x_47241:
        /* <DEDUP_REMOVED lines=43> */
.L_x_47239:
[----:B------:R-:W-:Y:S05]  /*7200*/  BSYNC.RECONVERGENT B4 ;  /* 0x0000000000047941 */ /* 0x000fea0003800200 */
.L_x_47238:
        /* <DEDUP_REMOVED lines=11> */
.L_x_47237:
[----:B------:R-:W-:Y:S05]  /*72c0*/  BSYNC.RECONVERGENT B3 ;  /* 0x0000000000037941 */ /* 0x000fea0003800200 */
.L_x_47236:
        /* <DEDUP_REMOVED lines=17> */
.L_x_47247:
        /* <DEDUP_REMOVED lines=13> */
.L_x_47249:
[----:B------:R-:W-:Y:S05]  /*74b0*/  BSYNC.RECONVERGENT B5 ;  /* 0x0000000000057941 */ /* 0x000fea0003800200 */
.L_x_47248:
        /* <DEDUP_REMOVED lines=43> */
.L_x_47246:
[----:B------:R-:W-:Y:S05]  /*7770*/  BSYNC.RECONVERGENT B4 ;  /* 0x0000000000047941 */ /* 0x000fea0003800200 */
.L_x_47245:
        /* <DEDUP_REMOVED lines=11> */
.L_x_47244:
[----:B------:R-:W-:Y:S05]  /*7830*/  BSYNC.RECONVERGENT B3 ;  /* 0x0000000000037941 */ /* 0x000fea0003800200 */
.L_x_47243:
        /* <DEDUP_REMOVED lines=16> */
.L_x_47252:
        /* <DEDUP_REMOVED lines=13> */
.L_x_47254:
[----:B------:R-:W-:Y:S05]  /*7a10*/  BSYNC.RECONVERGENT B4 ;  /* 0x0000000000047941 */ /* 0x000fea0003800200 */
.L_x_47253:
        /* <DEDUP_REMOVED lines=43> */
.L_x_47251:
[----:B------:R-:W-:Y:S05]  /*7cd0*/  BSYNC.RECONVERGENT B3 ;  /* 0x0000000000037941 */ /* 0x000fea0003800200 */
.L_x_47250:
        /* <DEDUP_REMOVED lines=11> */
.L_x_47223:
[----:B------:R-:W-:Y:S05]  /*7d90*/  BSYNC.RECONVERGENT B1 ;  /* 0x0000000000017941 */ /* 0x000fea0003800200 */
.L_x_47200:
[----:B------:R-:W0:Y:S01]  /*7da0*/  LDC.64 R60, c[0x0][0x3a8] ;  /* 0x0000ea00ff3c7b82 */ /* 0x000e220000000a00 */
[----:B------:R-:W-:Y:S01]  /*7db0*/  BSSY.RECONVERGENT B1, `(.L_x_47255) ;  /* 0x0000010000017945 */ /* 0x000fe20003800200 */
[----:B------:R-:W-:Y:S01]  /*7dc0*/  MOV R116, R180 ;  /* 0x000000b400747202 */ /* 0x000fe20000000f00 */
[----:B0-----:R-:W-:-:S05]  /*7dd0*/  IMAD.WIDE.U32 R60, R149, 0x10, R60 ;  /* 0x00000010953c7825 */ /* 0x001fca00078e003c */
[----:B------:R0:W-:Y:S01]  /*7de0*/  STG.E.128 desc[UR8][R60.64], R16 ;  /* 0x000000103c007986 */ /* 0x0001e2000c101d08 */
        /* <DEDUP_REMOVED lines=12> */
.L_x_47256:
[----:B------:R-:W-:Y:S05]  /*7eb0*/  BSYNC.RECONVERGENT B1 ;  /* 0x0000000000017941 */ /* 0x000fea0003800200 */
.L_x_47255:
[----:B------:R-:W-:Y:S01]  /*7ec0*/  VIADD R149, R149, 0x20 ;  /* 0x0000002095957836 */ /* 0x000fe20000000000 */
[----:B------:R-:W-:-:S07]  /*7ed0*/  IADD3 R147, PT, PT, R147, 0x20, RZ ;  /* 0x0000002093937810 */ /* 0x000fce0007ffe0ff */
.L_x_47199:
[----:B------:R-:W-:Y:S05]  /*7ee0*/  BSYNC.RECONVERGENT B2 ;  /* 0x0000000000027941 */ /* 0x000fea0003800200 */
.L_x_47198:
        /* <DEDUP_REMOVED lines=21> */
[----:B-----5:R-:W-:Y:S01]  /*8040*/  MOV R20, R8 ;  /* 0x0000000800147202 */ /* 0x020fe20000000f00 */
        /* <DEDUP_REMOVED lines=18> */
.L_x_47265:
        /* <DEDUP_REMOVED lines=13> */
.L_x_47267:
[----:B------:R-:W-:Y:S05]  /*8240*/  BSYNC.RECONVERGENT B5 ;  /* 0x0000000000057941 */ /* 0x000fea0003800200 */
.L_x_47266:
        /* <DEDUP_REMOVED lines=42> */
.L_x_47264:
[----:B------:R-:W-:Y:S05]  /*84f0*/  BSYNC.RECONVERGENT B4 ;  /* 0x0000000000047941 */ /* 0x000fea0003800200 */
.L_x_47263:
        /* <DEDUP_REMOVED lines=11> */
.L_x_47262:
[----:B------:R-:W-:Y:S05]  /*85b0*/  BSYNC.RECONVERGENT B3 ;  /* 0x0000000000037941 */ /* 0x000fea0003800200 */
.L_x_47261:
        /* <DEDUP_REMOVED lines=17> */
.L_x_47272:
        /* <DEDUP_REMOVED lines=13> */
.L_x_47274:
[----:B------:R-:W-:Y:S05]  /*87a0*/  BSYNC.RECONVERGENT B5 ;  /* 0x0000000000057941 */ /* 0x000fea0003800200 */
.L_x_47273:
        /* <DEDUP_REMOVED lines=43> */
.L_x_47271:
[----:B------:R-:W-:Y:S05]  /*8a60*/  BSYNC.RECONVERGENT B4 ;  /* 0x0000000000047941 */ /* 0x000fea0003800200 */
.L_x_47270:
        /* <DEDUP_REMOVED lines=11> */
.L_x_47269:
[----:B------:R-:W-:Y:S05]  /*8b20*/  BSYNC.RECONVERGENT B3 ;  /* 0x0000000000037941 */ /* 0x000fea0003800200 */
.L_x_47268:
        /* <DEDUP_REMOVED lines=17> */
.L_x_47279:
        /* <DEDUP_REMOVED lines=13> */
.L_x_47281:
[----:B------:R-:W-:Y:S05]  /*8d10*/  BSYNC.RECONVERGENT B5 ;  /* 0x0000000000057941 */ /* 0x000fea0003800200 */
.L_x_47280:
        /* <DEDUP_REMOVED lines=43> */
.L_x_47278:
[----:B------:R-:W-:Y:S05]  /*8fd0*/  BSYNC.RECONVERGENT B4 ;  /* 0x0000000000047941 */ /* 0x000fea0003800200 */
.L_x_47277:
        /* <DEDUP_REMOVED lines=10> */
[----:B------:R-:W-:-:S07]  /*9080*/  PRMT R120, R23, 0x7610, R120 ;  /* 0x0000761017787816 */ /* 0x000fce0000000078 */
.L_x_47276:
[----:B------:R-:W-:Y:S05]  /*9090*/  BSYNC.RECONVERGENT B3 ;  /* 0x0000000000037941 */ /* 0x000fea0003800200 */
.L_x_47275:
        /* <DEDUP_REMOVED lines=16> */
.L_x_47285:
        /* <DEDUP_REMOVED lines=13> */
.L_x_47287:
[----:B------:R-:W-:Y:S05]  /*9270*/  BSYNC.RECONVERGENT B4 ;  /* 0x0000000000047941 */ /* 0x000fea0003800200 */
.L_x_47286:
        /* <DEDUP_REMOVED lines=43> */
.L_x_47284:
[----:B------:R-:W-:Y:S05]  /*9530*/  BSYNC.RECONVERGENT B3 ;  /* 0x0000000000037941 */ /* 0x000fea0003800200 */
.L_x_47283:
        /* <DEDUP_REMOVED lines=12> */
.L_x_47260:
[----:B------:R-:W-:Y:S01]  /*9600*/  BSSY.RECONVERGENT B3, `(.L_x_47288) ;  /* 0x0000059000037945 */ /* 0x000fe20003800200 */
[----:B--2---:R-:W-:Y:S01]  /*9610*/  MOV R22, R108 ;  /* 0x0000006c00167202 */ /* 0x004fe20000000f00 */
        /* <DEDUP_REMOVED lines=19> */
.L_x_47292:
        /* <DEDUP_REMOVED lines=13> */
.L_x_47294:
[----:B------:R-:W-:Y:S05]  /*9820*/  BSYNC.RECONVERGENT B5 ;  /* 0x0000000000057941 */ /* 0x000fea0003800200 */
.L_x_47293:
        /* <DEDUP_REMOVED lines=42> */
.L_x_47291:
[----:B------:R-:W-:Y:S05]  /*9ad0*/  BSYNC.RECONVERGENT B4 ;  /* 0x0000000000047941 */ /* 0x000fea0003800200 */
.L_x_47290:
        /* <DEDUP_REMOVED lines=11> */
.L_x_47289:
[----:B------:R-:W-:Y:S05]  /*9b90*/  BSYNC.RECONVERGENT B3 ;  /* 0x0000000000037941 */ /* 0x000fea0003800200 */
.L_x_47288:
        /* <DEDUP_REMOVED lines=17> */
.L_x_47299:
        /* <DEDUP_REMOVED lines=13> */
.L_x_47301:
[----:B------:R-:W-:Y:S05]  /*9d80*/  BSYNC.RECONVERGENT B5 ;  /* 0x0000000000057941 */ /* 0x000fea0003800200 */
.L_x_47300:
        /* <DEDUP_REMOVED lines=43> */
.L_x_47298:
[----:B------:R-:W-:Y:S05]  /*a040*/  BSYNC.RECONVERGENT B4 ;  /* 0x0000000000047941 */ /* 0x000fea0003800200 */
.L_x_47297:
        /* <DEDUP_REMOVED lines=11> */
.L_x_47296:
[----:B------:R-:W-:Y:S05]  /*a100*/  BSYNC.RECONVERGENT B3 ;  /* 0x0000000000037941 */ /* 0x000fea0003800200 */
.L_x_47295:
        /* <DEDUP_REMOVED lines=17> */
.L_x_47306:
        /* <DEDUP_REMOVED lines=13> */
.L_x_47308:
[----:B------:R-:W-:Y:S05]  /*a2f0*/  BSYNC.RECONVERGENT B5 ;  /* 0x0000000000057941 */ /* 0x000fea0003800200 */
.L_x_47307:
        /* <DEDUP_REMOVED lines=43> */
.L_x_47305:
[----:B------:R-:W-:Y:S05]  /*a5b0*/  BSYNC.RECONVERGENT B4 ;  /* 0x0000000000047941 */ /* 0x000fea0003800200 */
.L_x_47304:
        /* <DEDUP_REMOVED lines=11> */
.L_x_47303:
[----:B------:R-:W-:Y:S05]  /*a670*/  BSYNC.RECONVERGENT B3 ;  /* 0x0000000000037941 */ /* 0x000fea0003800200 */
.L_x_47302:
        /* <DEDUP_REMOVED lines=16> */
.L_x_47311:
        /* <DEDUP_REMOVED lines=13> */
.L_x_47313:
[----:B------:R-:W-:Y:S05]  /*a850*/  BSYNC.RECONVERGENT B4 ;  /* 0x0000000000047941 */ /* 0x000fea0003800200 */
.L_x_47312:
        /* <DEDUP_REMOVED lines=43> */
.L_x_47310:
[----:B------:R-:W-:Y:S05]  /*ab10*/  BSYNC.RECONVERGENT B3 ;  /* 0x0000000000037941 */ /* 0x000fea0003800200 */
.L_x_47309:
        /* <DEDUP_REMOVED lines=11> */
.L_x_47282:
[----:B------:R-:W-:Y:S05]  /*abd0*/  BSYNC.RECONVERGENT B1 ;  /* 0x0000000000017941 */ /* 0x000fea0003800200 */
.L_x_47259:
[----:B------:R-:W0:Y:S01]  /*abe0*/  LDC.64 R60, c[0x0][0x3a8] ;  /* 0x0000ea00ff3c7b82 */ /* 0x000e220000000a00 */
[----:B------:R-:W-:Y:S01]  /*abf0*/  BSSY.RECONVERGENT B1, `(.L_x_47314) ;  /* 0x0000010000017945 */ /* 0x000fe20003800200 */
[----:B------:R-:W-:Y:S02]  /*ac00*/  IMAD.MOV.U32 R116, RZ, RZ, R180 ;  /* 0x000000ffff747224 */ /* 0x000fe400078e00b4 */
[----:B0-----:R-:W-:-:S05]  /*ac10*/  IMAD.WIDE.U32 R60, R149, 0x10, R60 ;  /* 0x00000010953c7825 */ /* 0x001fca00078e003c */
[----:B------:R0:W-:Y:S01]  /*ac20*/  STG.E.128 desc[UR8][R60.64], R20 ;  /* 0x000000143c007986 */ /* 0x0001e2000c101d08 */
[----:B------:R-:W-:Y:S05]  /*ac30*/  @!P0 BRA `(.L_x_47315) ;  /* 0x00000000002c8947 */ /* 0x000fea0003800000 */
[----:B0-----:R-:W0:Y:S01]  /*ac40*/  LDC.64 R60, c[0x0][0x3b0] ;  /* 0x0000ec00ff3c7b82 */ /* 0x001e220000000a00 */
[----:B------:R-:W-:Y:S02]  /*ac50*/  SHF.L.U32 R151, R120, 0x10, RZ ;  /* 0x0000001078977819 */ /* 0x000fe400000006ff */
[----:B------:R-:W-:Y:S02]  /*ac60*/  LOP3.LUT R150, R121, 0xffff, RZ, 0xc0, !PT ;  /* 0x0000ffff79967812 */ /* 0x000fe400078ec0ff */
[----:B------:R-:W-:Y:S02]  /*ac70*/  LOP3.LUT R151, R151, 0xff0000, RZ, 0xc0, !PT ;  /* 0x00ff000097977812 */ /* 0x000fe400078ec0ff */
[----:B------:R-:W-:-:S03]  /*ac80*/  LOP3.LUT R179, R119, 0xff, RZ, 0xc0, !PT ;  /* 0x000000ff77b37812 */ /* 0x000fc600078ec0ff */
[----:B------:R-:W-:Y:S01]  /*ac90*/  IMAD R150, R150, 0x1000000, R151 ;  /* 0x0100000096967824 */ /* 0x000fe200078e0297 */
[----:B------:R-:W-:-:S03]  /*aca0*/  LOP3.LUT R151, R117, 0xff, RZ, 0xc0, !PT ;  /* 0x000000ff75977812 */ /* 0x000fc600078ec0ff */
[----:B------:R-:W-:-:S05]  /*acb0*/  IMAD R150, R179, 0x100, R150 ;  /* 0x00000100b3967824 */ /* 0x000fca00078e0296 */
[----:B------:R-:W-:Y:S01]  /*acc0*/  IADD3 R151, PT, PT, R150, R151, RZ ;  /* 0x0000009796977210 */ /* 0x000fe20007ffe0ff */
[----:B0-----:R-:W-:-:S05]  /*acd0*/  IMAD.WIDE.U32 R60, R147, 0x4, R60 ;  /* 0x00000004933c7825 */ /* 0x001fca00078e003c */
[----:B------:R1:W-:Y:S02]  /*ace0*/  STG.E desc[UR8][R60.64], R151 ;  /* 0x000000973c007986 */ /* 0x0003e4000c101908 */
.L_x_47315:
[----:B------:R-:W-:Y:S05]  /*acf0*/  BSYNC.RECONVERGENT B1 ;  /* 0x0000000000017941 */ /* 0x000fea0003800200 */
.L_x_47314:
[----:B------:R-:W-:Y:S02]  /*ad00*/  VIADD R149, R149, 0x20 ;  /* 0x0000002095957836 */ /* 0x000fe40000000000 */
[----:B------:R-:W-:-:S07]  /*ad10*/  VIADD R147, R147, 0x20 ;  /* 0x0000002093937836 */ /* 0x000fce0000000000 */
.L_x_47258:
[----:B------:R-:W-:Y:S05]  /*ad20*/  BSYNC.RECONVERGENT B2 ;  /* 0x0000000000027941 */ /* 0x000fea0003800200 */
.L_x_47257:
        /* <DEDUP_REMOVED lines=20> */
[----:B--2---:R-:W-:Y:S01]  /*ae70*/  MOV R26, R108 ;  /* 0x0000006c001a7202 */ /* 0x004fe20000000f00 */
[----:B------:R-:W-:Y:S02]  /*ae80*/  IMAD.MOV.U32 R180, RZ, RZ, R116 ;  /* 0x000000ffffb47224 */ /* 0x000fe400078e0074 */
        /* <DEDUP_REMOVED lines=18> */
.L_x_47324:
        /* <DEDUP_REMOVED lines=13> */
.L_x_47326:
[----:B------:R-:W-:Y:S05]  /*b080*/  BSYNC.RECONVERGENT B5 ;  /* 0x0000000000057941 */ /* 0x000fea0003800200 */
.L_x_47325:
        /* <DEDUP_REMOVED lines=42> */
.L_x_47323:
[----:B------:R-:W-:Y:S05]  /*b330*/  BSYNC.RECONVERGENT B4 ;  /* 0x0000000000047941 */ /* 0x000fea0003800200 */
.L_x_47322:
        /* <DEDUP_REMOVED lines=11> */
.L_x_47321:
[----:B------:R-:W-:Y:S05]  /*b3f0*/  BSYNC.RECONVERGENT B3 ;  /* 0x0000000000037941 */ /* 0x000fea0003800200 */
.L_x_47320:
        /* <DEDUP_REMOVED lines=17> */
.L_x_47331:
        /* <DEDUP_REMOVED lines=13> */
.L_x_47333:
[----:B------:R-:W-:Y:S05]  /*b5e0*/  BSYNC.RECONVERGENT B5 ;  /* 0x0000000000057941 */ /* 0x000fea0003800200 */
.L_x_47332:
        /* <DEDUP_REMOVED lines=43> */
.L_x_47330:
[----:B------:R-:W-:Y:S05]  /*b8a0*/  BSYNC.RECONVERGENT B4 ;  /* 0x0000000000047941 */ /* 0x000fea0003800200 */
.L_x_47329:
        /* <DEDUP_REMOVED lines=11> */
.L_x_47328:
[----:B------:R-:W-:Y:S05]  /*b960*/  BSYNC.RECONVERGENT B3 ;  /* 0x0000000000037941 */ /* 0x000fea0003800200 */
.L_x_47327:
        /* <DEDUP_REMOVED lines=17> */
.L_x_47338:
        /* <DEDUP_REMOVED lines=13> */
.L_x_47340:
[----:B------:R-:W-:Y:S05]  /*bb50*/  BSYNC.RECONVERGENT B5 ;  /* 0x0000000000057941 */ /* 0x000fea0003800200 */
.L_x_47339:
        /* <DEDUP_REMOVED lines=43> */
.L_x_47337:
[----:B------:R-:W-:Y:S05]  /*be10*/  BSYNC.RECONVERGENT B4 ;  /* 0x0000000000047941 */ /* 0x000fea0003800200 */
.L_x_47336:
        /* <DEDUP_REMOVED lines=11> */
.L_x_47335:
[----:B------:R-:W-:Y:S05]  /*bed0*/  BSYNC.RECONVERGENT B3 ;  /* 0x0000000000037941 */ /* 0x000fea0003800200 */
.L_x_47334:
        /* <DEDUP_REMOVED lines=16> */
.L_x_47344:
        /* <DEDUP_REMOVED lines=13> */
.L_x_47346:
[----:B------:R-:W-:Y:S05]  /*c0b0*/  BSYNC.RECONVERGENT B4 ;  /* 0x0000000000047941 */ /* 0x000fea0003800200 */
.L_x_47345:
        /* <DEDUP_REMOVED lines=43> */
.L_x_47343:
[----:B------:R-:W-:Y:S05]  /*c370*/  BSYNC.RECONVERGENT B3 ;  /* 0x0000000000037941 */ /* 0x000fea0003800200 */
.L_x_47342:
        /* <DEDUP_REMOVED lines=12> */
.L_x_47319:
[----:B------:R-:W-:Y:S01]  /*c440*/  BSSY.RECONVERGENT B3, `(.L_x_47347) ;  /* 0x0000059000037945 */ /* 0x000fe20003800200 */
[----:B--2---:R-:W-:Y:S01]  /*c450*/  IMAD.MOV.U32 R26, RZ, RZ, R108 ;  /* 0x000000ffff1a7224 */ /* 0x004fe200078e006c */
        /* <DEDUP_REMOVED lines=19> */
.L_x_47351:
        /* <DEDUP_REMOVED lines=13> */
.L_x_47353:
[----:B------:R-:W-:Y:S05]  /*c660*/  BSYNC.RECONVERGENT B5 ;  /* 0x0000000000057941 */ /* 0x000fea0003800200 */
.L_x_47352:
        /* <DEDUP_REMOVED lines=42> */
.L_x_47350:
[----:B------:R-:W-:Y:S05]  /*c910*/  BSYNC.RECONVERGENT B4 ;  /* 0x0000000000047941 */ /* 0x000fea0003800200 */
.L_x_47349:
        /* <DEDUP_REMOVED lines=11> */
.L_x_47348:
[----:B------:R-:W-:Y:S05]  /*c9d0*/  BSYNC.RECONVERGENT B3 ;  /* 0x0000000000037941 */ /* 0x000fea0003800200 */
.L_x_47347:
        /* <DEDUP_REMOVED lines=17> */
.L_x_47358:
        /* <DEDUP_REMOVED lines=13> */
.L_x_47360:
[----:B------:R-:W-:Y:S05]  /*cbc0*/  BSYNC.RECONVERGENT B5 ;  /* 0x0000000000057941 */ /* 0x000fea0003800200 */
.L_x_47359:
        /* <DEDUP_REMOVED lines=43> */
.L_x_47357:
[----:B------:R-:W-:Y:S05]  /*ce80*/  BSYNC.RECONVERGENT B4 ;  /* 0x0000000000047941 */ /* 0x000fea0003800200 */
.L_x_47356:
        /* <DEDUP_REMOVED lines=11> */
.L_x_47355:
[----:B------:R-:W-:Y:S05]  /*cf40*/  BSYNC.RECONVERGENT B3 ;  /* 0x0000000000037941 */ /* 0x000fea0003800200 */
.L_x_47354:
        /* <DEDUP_REMOVED lines=17> */
.L_x_47365:
        /* <DEDUP_REMOVED lines=13> */
.L_x_47367:
[----:B------:R-:W-:Y:S05]  /*d130*/  BSYNC.RECONVERGENT B5 ;  /* 0x0000000000057941 */ /* 0x000fea0003800200 */
.L_x_47366:
        /* <DEDUP_REMOVED lines=43> */
.L_x_47364:
[----:B------:R-:W-:Y:S05]  /*d3f0*/  BSYNC.RECONVERGENT B4 ;  /* 0x0000000000047941 */ /* 0x000fea0003800200 */
.L_x_47363:
        /* <DEDUP_REMOVED lines=11> */
.L_x_47362:
[----:B------:R-:W-:Y:S05]  /*d4b0*/  BSYNC.RECONVERGENT B3 ;  /* 0x0000000000037941 */ /* 0x000fea0003800200 */
.L_x_47361:
        /* <DEDUP_REMOVED lines=16> */
.L_x_47370:
        /* <DEDUP_REMOVED lines=13> */
.L_x_47372:
[----:B------:R-:W-:Y:S05]  /*d690*/  BSYNC.RECONVERGENT B4 ;  /* 0x0000000000047941 */ /* 0x000fea0003800200 */
.L_x_47371:
        /* <DEDUP_REMOVED lines=43> */
.L_x_47369:
[----:B------:R-:W-:Y:S05]  /*d950*/  BSYNC.RECONVERGENT B3 ;  /* 0x0000000000037941 */ /* 0x000fea0003800200 */
.L_x_47368:
        /* <DEDUP_REMOVED lines=11> */
.L_x_47341:
[----:B------:R-:W-:Y:S05]  /*da10*/  BSYNC.RECONVERGENT B1 ;  /* 0x0000000000017941 */ /* 0x000fea0003800200 */
.L_x_47318:
        /* <DEDUP_REMOVED lines=17> */
.L_x_47374:
[----:B------:R-:W-:Y:S05]  /*db30*/  BSYNC.RECONVERGENT B1 ;  /* 0x0000000000017941 */ /* 0x000fea0003800200 */
.L_x_47373:
[----:B------:R-:W-:Y:S01]  /*db40*/  IADD3 R149, PT, PT, R149, 0x20, RZ ;  /* 0x0000002095957810 */ /* 0x000fe20007ffe0ff */
[----:B------:R-:W-:-:S07]  /*db50*/  VIADD R147, R147, 0x20 ;  /* 0x0000002093937836 */ /* 0x000fce0000000000 */
.L_x_47317:
[----:B------:R-:W-:Y:S05]  /*db60*/  BSYNC.RECONVERGENT B2 ;  /* 0x0000000000027941 */ /* 0x000fea0003800200 */
.L_x_47316:
        /* <DEDUP_REMOVED lines=40> */
.L_x_47383:
        /* <DEDUP_REMOVED lines=13> */
.L_x_47385:
[----:B------:R-:W-:Y:S05]  /*dec0*/  BSYNC.RECONVERGENT B5 ;  /* 0x0000000000057941 */ /* 0x000fea0003800200 */
.L_x_47384:
        /* <DEDUP_REMOVED lines=42> */
.L_x_47382:
[----:B------:R-:W-:Y:S05]  /*e170*/  BSYNC.RECONVERGENT B4 ;  /* 0x0000000000047941 */ /* 0x000fea0003800200 */
.L_x_47381:
        /* <DEDUP_REMOVED lines=11> */
.L_x_47380:
[----:B------:R-:W-:Y:S05]  /*e230*/  BSYNC.RECONVERGENT B3 ;  /* 0x0000000000037941 */ /* 0x000fea0003800200 */
.L_x_47379:
        /* <DEDUP_REMOVED lines=17> */
.L_x_47390:
        /* <DEDUP_REMOVED lines=13> */
.L_x_47392:
[----:B------:R-:W-:Y:S05]  /*e420*/  BSYNC.RECONVERGENT B5 ;  /* 0x0000000000057941 */ /* 0x000fea0003800200 */
.L_x_47391:
        /* <DEDUP_REMOVED lines=43> */
.L_x_47389:
[----:B------:R-:W-:Y:S05]  /*e6e0*/  BSYNC.RECONVERGENT B4 ;  /* 0x0000000000047941 */ /* 0x000fea0003800200 */
.L_x_47388:
        /* <DEDUP_REMOVED lines=11> */
.L_x_47387:
[----:B------:R-:W-:Y:S05]  /*e7a0*/  BSYNC.RECONVERGENT B3 ;  /* 0x0000000000037941 */ /* 0x000fea0003800200 */
.L_x_47386:
        /* <DEDUP_REMOVED lines=17> */
.L_x_47397:
        /* <DEDUP_REMOVED lines=13> */
.L_x_47399:
[----:B------:R-:W-:Y:S05]  /*e990*/  BSYNC.RECONVERGENT B5 ;  /* 0x0000000000057941 */ /* 0x000fea0003800200 */
.L_x_47398:
        /* <DEDUP_REMOVED lines=43> */
.L_x_47396:
[----:B------:R-:W-:Y:S05]  /*ec50*/  BSYNC.RECONVERGENT B4 ;  /* 0x0000000000047941 */ /* 0x000fea0003800200 */
.L_x_47395:
        /* <DEDUP_REMOVED lines=11> */
.L_x_47394:
[----:B------:R-:W-:Y:S05]  /*ed10*/  BSYNC.RECONVERGENT B3 ;  /* 0x0000000000037941 */ /* 0x000fea0003800200 */
.L_x_47393:
        /* <DEDUP_REMOVED lines=16> */
.L_x_47403:
        /* <DEDUP_REMOVED lines=13> */
.L_x_47405:
[----:B------:R-:W-:Y:S05]  /*eef0*/  BSYNC.RECONVERGENT B4 ;  /* 0x0000000000047941 */ /* 0x000fea0003800200 */
.L_x_47404:
        /* <DEDUP_REMOVED lines=43> */
.L_x_47402:
[----:B------:R-:W-:Y:S05]  /*f1b0*/  BSYNC.RECONVERGENT B3 ;  /* 0x0000000000037941 */ /* 0x000fea0003800200 */
.L_x_47401:
        /* <DEDUP_REMOVED lines=12> */
.L_x_47378:
        /* <DEDUP_REMOVED lines=21> */
.L_x_47410:
        /* <DEDUP_REMOVED lines=13> */
.L_x_47412:
[----:B------:R-:W-:Y:S05]  /*f4a0*/  BSYNC.RECONVERGENT B5 ;  /* 0x0000000000057941 */ /* 0x000fea0003800200 */
.L_x_47411:
        /* <DEDUP_REMOVED lines=42> */
.L_x_47409:
[----:B------:R-:W-:Y:S05]  /*f750*/  BSYNC.RECONVERGENT B4 ;  /* 0x0000000000047941 */ /* 0x000fea0003800200 */
.L_x_47408:
        /* <DEDUP_REMOVED lines=11> */
.L_x_47407:
[----:B------:R-:W-:Y:S05]  /*f810*/  BSYNC.RECONVERGENT B3 ;  /* 0x0000000000037941 */ /* 0x000fea0003800200 */
.L_x_47406:
        /* <DEDUP_REMOVED lines=17> */
.L_x_47417:
        /* <DEDUP_REMOVED lines=13> */
.L_x_47419:
[----:B------:R-:W-:Y:S05]  /*fa00*/  BSYNC.RECONVERGENT B5 ;  /* 0x0000000000057941 */ /* 0x000fea0003800200 */
.L_x_47418:
        /* <DEDUP_REMOVED lines=43> */
.L_x_47416:
[----:B------:R-:W-:Y:S05]  /*fcc0*/  BSYNC.RECONVERGENT B4 ;  /* 0x0000000000047941 */ /* 0x000fea0003800200 */
.L_x_47415:
        /* <DEDUP_REMOVED lines=11> */
.L_x_47414:
[----:B------:R-:W-:Y:S05]  /*fd80*/  BSYNC.RECONVERGENT B3 ;  /* 0x0000000000037941 */ /* 0x000fea0003800200 */
.L_x_47413:
        /* <DEDUP_REMOVED lines=17> */
.L_x_47424:
        /* <DEDUP_REMOVED lines=13> */
.L_x_47426:
[----:B------:R-:W-:Y:S05]  /*ff70*/  BSYNC.RECONVERGENT B5 ;  /* 0x0000000000057941 */ /* 0x000fea0003800200 */
.L_x_47425:
        /* <DEDUP_REMOVED lines=43> */
.L_x_47423:
[----:B------:R-:W-:Y:S05]  /*10230*/  BSYNC.RECONVERGENT B4 ;  /* 0x0000000000047941 */ /* 0x000fea0003800200 */
.L_x_47422:
        /* <DEDUP_REMOVED lines=11> */
.L_x_47421:
[----:B------:R-:W-:Y:S05]  /*102f0*/  BSYNC.RECONVERGENT B3 ;  /* 0x0000000000037941 */ /* 0x000fea0003800200 */
.L_x_47420:
        /* <DEDUP_REMOVED lines=16> */
.L_x_47429:
        /* <DEDUP_REMOVED lines=13> */
.L_x_47431:
[----:B------:R-:W-:Y:S05]  /*104d0*/  BSYNC.RECONVERGENT B4 ;  /* 0x0000000000047941 */ /* 0x000fea0003800200 */
.L_x_47430:
        /* <DEDUP_REMOVED lines=43> */
.L_x_47428:
[----:B------:R-:W-:Y:S05]  /*10790*/  BSYNC.RECONVERGENT B3 ;  /* 0x0000000000037941 */ /* 0x000fea0003800200 */
.L_x_47427:
        /* <DEDUP_REMOVED lines=11> */
.L_x_47400:
[----:B------:R-:W-:Y:S05]  /*10850*/  BSYNC.RECONVERGENT B1 ;  /* 0x0000000000017941 */ /* 0x000fea0003800200 */
.L_x_47377:
        /* <DEDUP_REMOVED lines=17> */
.L_x_47433:
[----:B------:R-:W-:Y:S05]  /*10970*/  BSYNC.RECONVERGENT B1 ;  /* 0x0000000000017941 */ /* 0x000fea0003800200 */
.L_x_47432:
[----:B------:R-:W-:Y:S01]  /*10980*/  VIADD R149, R149, 0x20 ;  /* 0x0000002095957836 */ /* 0x000fe20000000000 */
[----:B------:R-:W-:-:S07]  /*10990*/  IADD3 R147, PT, PT, R147, 0x20, RZ ;  /* 0x0000002093937810 */ /* 0x000fce0007ffe0ff */
.L_x_47376:
[----:B------:R-:W-:Y:S05]  /*109a0*/  BSYNC.RECONVERGENT B2 ;  /* 0x0000000000027941 */ /* 0x000fea0003800200 */
.L_x_47375:
        /* <DEDUP_REMOVED lines=40> */
.L_x_47442:
        /* <DEDUP_REMOVED lines=13> */
.L_x_47444:
[----:B------:R-:W-:Y:S05]  /*10d00*/  BSYNC.RECONVERGENT B5 ;  /* 0x0000000000057941 */ /* 0x000fea0003800200 */
.L_x_47443:
        /* <DEDUP_REMOVED lines=42> */
.L_x_47441:
[----:B------:R-:W-:Y:S05]  /*10fb0*/  BSYNC.RECONVERGENT B4 ;  /* 0x0000000000047941 */ /* 0x000fea0003800200 */
.L_x_47440:
        /* <DEDUP_REMOVED lines=11> */
.L_x_47439:
[----:B------:R-:W-:Y:S05]  /*11070*/  BSYNC.RECONVERGENT B3 ;  /* 0x0000000000037941 */ /* 0x000fea0003800200 */
.L_x_47438:
        /* <DEDUP_REMOVED lines=17> */
.L_x_47449:
        /* <DEDUP_REMOVED lines=13> */
.L_x_47451:
[----:B------:R-:W-:Y:S05]  /*11260*/  BSYNC.RECONVERGENT B5 ;  /* 0x0000000000057941 */ /* 0x000fea0003800200 */
.L_x_47450:
        /* <DEDUP_REMOVED lines=43> */
.L_x_47448:
[----:B------:R-:W-:Y:S05]  /*11520*/  BSYNC.RECONVERGENT B4 ;  /* 0x0000000000047941 */ /* 0x000fea0003800200 */
.L_x_47447:
        /* <DEDUP_REMOVED lines=11> */
.L_x_47446:
[----:B------:R-:W-:Y:S05]  /*115e0*/  BSYNC.RECONVERGENT B3 ;  /* 0x0000000000037941 */ /* 0x000fea0003800200 */
.L_x_47445:
        /* <DEDUP_REMOVED lines=17> */
.L_x_47456:
        /* <DEDUP_REMOVED lines=13> */
.L_x_47458:
[----:B------:R-:W-:Y:S05]  /*117d0*/  BSYNC.RECONVERGENT B5 ;  /* 0x0000000000057941 */ /* 0x000fea0003800200 */
.L_x_47457:
        /* <DEDUP_REMOVED lines=43> */
.L_x_47455:
[----:B------:R-:W-:Y:S05]  /*11a90*/  BSYNC.RECONVERGENT B4 ;  /* 0x0000000000047941 */ /* 0x000fea0003800200 */
.L_x_47454:
        /* <DEDUP_REMOVED lines=11> */
.L_x_47453:
[----:B------:R-:W-:Y:S05]  /*11b50*/  BSYNC.RECONVERGENT B3 ;  /* 0x0000000000037941 */ /* 0x000fea0003800200 */
.L_x_47452:
        /* <DEDUP_REMOVED lines=16> */
.L_x_47462:
        /* <DEDUP_REMOVED lines=13> */
.L_x_47464:
[----:B------:R-:W-:Y:S05]  /*11d30*/  BSYNC.RECONVERGENT B4 ;  /* 0x0000000000047941 */ /* 0x000fea0003800200 */
.L_x_47463:
        /* <DEDUP_REMOVED lines=43> */
.L_x_47461:
[----:B------:R-:W-:Y:S05]  /*11ff0*/  BSYNC.RECONVERGENT B3 ;  /* 0x0000000000037941 */ /* 0x000fea0003800200 */
.L_x_47460:
        /* <DEDUP_REMOVED lines=12> */
.L_x_47437:
        /* <DEDUP_REMOVED lines=21> */
.L_x_47469:
        /* <DEDUP_REMOVED lines=13> */
.L_x_47471:
[----:B------:R-:W-:Y:S05]  /*122e0*/  BSYNC.RECONVERGENT B5 ;  /* 0x0000000000057941 */ /* 0x000fea0003800200 */
.L_x_47470:
        /* <DEDUP_REMOVED lines=42> */
.L_x_47468:
[----:B------:R-:W-:Y:S05]  /*12590*/  BSYNC.RECONVERGENT B4 ;  /* 0x0000000000047941 */ /* 0x000fea0003800200 */
.L_x_47467:
[----:B------:R-:W-:Y:S01]  /*125a0*/  HFMA2 R33, -RZ, RZ, 0.1171875, 0 ;  /* 0x2f800000ff217431 */ /* 0x000fe200000001ff */
[----:B------:R-:W-:Y:S01]  /*125b0*/  I2FP.F32.U32 R32, R32 ;  /* 0x0000002000207245 */ /* 0x000fe20000201000 */
[----:B-----5:R-:W-:-:S04]  /*125c0*/  FMUL.FTZ R35, R4, UR13 ;  /* 0x0000000d04237c20 */ /* 0x020fc80008410000 */
[----:B------:R-:W-:Y:S01]  /*125d0*/  FMUL.FTZ R35, R35, UR12 ;  /* 0x0000000c23237c20 */ /* 0x000fe20008410000 */
[----:B------:R-:W-:-:S05]  /*125e0*/  FFMA.FTZ R32, R32, R33, 1.1641532182693481445e-10 ;  /* 0x2f00000020207423 */ /* 0x000fca0000010021 */
[----:B------:R-:W-:-:S04]  /*125f0*/  FSETP.GTU.FTZ.AND P1, PT, R32, UR10, PT ;  /* 0x0000000a20007c0b */ /* 0x000fc8000bf3c000 */
[----:B------:R-:W-:Y:S01]  /*12600*/  FSEL R32, R35, RZ, !P1 ;  /* 0x000000ff23207208 */ /* 0x000fe20004800000 */
[----:B------:R-:W-:Y:S01]  /*12610*/  HADD2.F32 R35, -RZ, R164.H0_H0 ;  /* 0x200000a4ff237230 */ /* 0x000fe20000004100 */
[----:B------:R-:W-:-:S04]  /*12620*/  SEL R33, RZ, 0x1, P1 ;  /* 0x00000001ff217807 */ /* 0x000fc80000800000 */
[----:B------:R-:W-:Y:S01]  /*12630*/  FMUL.FTZ R32, R35, R32 ;  /* 0x0000002023207220 */ /* 0x000fe20000410000 */
[----:B------:R-:W-:-:S07]  /*12640*/  PRMT R117, R33, 0x7610, R117 ;  /* 0x0000761021757816 */ /* 0x000fce0000000075 */
.L_x_47466:
[----:B------:R-:W-:Y:S05]  /*12650*/  BSYNC.RECONVERGENT B3 ;  /* 0x0000000000037941 */ /* 0x000fea0003800200 */
.L_x_47465:
        /* <DEDUP_REMOVED lines=17> */
.L_x_47476:
        /* <DEDUP_REMOVED lines=13> */
.L_x_47478:
[----:B------:R-:W-:Y:S05]  /*12840*/  BSYNC.RECONVERGENT B5 ;  /* 0x0000000000057941 */ /* 0x000fea0003800200 */
.L_x_47477:
        /* <DEDUP_REMOVED lines=43> */
.L_x_47475:
[----:B------:R-:W-:Y:S05]  /*12b00*/  BSYNC.RECONVERGENT B4 ;  /* 0x0000000000047941 */ /* 0x000fea0003800200 */
.L_x_47474:
        /* <DEDUP_REMOVED lines=11> */
.L_x_47473:
[----:B------:R-:W-:Y:S05]  /*12bc0*/  BSYNC.RECONVERGENT B3 ;  /* 0x0000000000037941 */ /* 0x000fea0003800200 */
.L_x_47472:
        /* <DEDUP_REMOVED lines=17> */
.L_x_47483:
        /* <DEDUP_REMOVED lines=13> */
.L_x_47485:
[----:B------:R-:W-:Y:S05]  /*12db0*/  BSYNC.RECONVERGENT B5 ;  /* 0x0000000000057941 */ /* 0x000fea0003800200 */
.L_x_47484:
        /* <DEDUP_REMOVED lines=43> */
.L_x_47482:
[----:B------:R-:W-:Y:S05]  /*13070*/  BSYNC.RECONVERGENT B4 ;  /* 0x0000000000047941 */ /* 0x000fea0003800200 */
.L_x_47481:
[----:B------:R-:W-:Y:S01]  /*13080*/  HFMA2 R35, -RZ, RZ, 0.1171875, 0 ;  /* 0x2f800000ff237431 */ /* 0x000fe200000001ff */
[----:B------:R-:W-:Y:S01]  /*13090*/  I2FP.F32.U32 R34, R61 ;  /* 0x0000003d00227245 */ /* 0x000fe20000201000 */
[----:B-----5:R-:W-:-:S04]  /*130a0*/  FMUL.FTZ R61, R6, UR13 ;  /* 0x0000000d063d7c20 */ /* 0x020fc80008410000 */
[----:B------:R-:W-:Y:S01]  /*130b0*/  FMUL.FTZ R61, R61, UR12 ;  /* 0x0000000c3d3d7c20 */ /* 0x000fe20008410000 */
[----:B------:R-:W-:-:S05]  /*130c0*/  FFMA.FTZ R34, R34, R35, 1.1641532182693481445e-10 ;  /* 0x2f00000022227423 */ /* 0x000fca0000010023 */
[----:B------:R-:W-:-:S04]  /*130d0*/  FSETP.GTU.FTZ.AND P1, PT, R34, UR10, PT ;  /* 0x0000000a22007c0b */ /* 0x000fc8000bf3c000 */
[----:B------:R-:W-:Y:S01]  /*130e0*/  FSEL R34, R61, RZ, !P1 ;  /* 0x000000ff3d227208 */ /* 0x000fe20004800000 */
[----:B------:R-:W-:Y:S01]  /*130f0*/  HADD2.F32 R61, -RZ, R164.H1_H1 ;  /* 0x300000a4ff3d7230 */ /* 0x000fe20000004100 */
[----:B------:R-:W-:-:S04]  /*13100*/  SEL R35, RZ, 0x1, P1 ;  /* 0x00000001ff237807 */ /* 0x000fc80000800000 */
[----:B------:R-:W-:Y:S01]  /*13110*/  FMUL.FTZ R34, R61, R34 ;  /* 0x000000223d227220 */ /* 0x000fe20000410000 */
[----:B------:R-:W-:-:S07]  /*13120*/  PRMT R120, R35, 0x7610, R120 ;  /* 0x0000761023787816 */ /* 0x000fce0000000078 */
.L_x_47480:
[----:B------:R-:W-:Y:S05]  /*13130*/  BSYNC.RECONVERGENT B3 ;  /* 0x0000000000037941 */ /* 0x000fea0003800200 */
.L_x_47479:
        /* <DEDUP_REMOVED lines=16> */
.L_x_47488:
        /* <DEDUP_REMOVED lines=13> */
.L_x_47490:
[----:B------:R-:W-:Y:S05]  /*13310*/  BSYNC.RECONVERGENT B4 ;  /* 0x0000000000047941 */ /* 0x000fea0003800200 */
.L_x_47489:
        /* <DEDUP_REMOVED lines=43> */
.L_x_47487:
[----:B------:R-:W-:Y:S05]  /*135d0*/  BSYNC.RECONVERGENT B3 ;  /* 0x0000000000037941 */ /* 0x000fea0003800200 */
.L_x_47486:
        /* <DEDUP_REMOVED lines=11> */
.L_x_47459:
[----:B------:R-:W-:Y:S05]  /*13690*/  BSYNC.RECONVERGENT B1 ;  /* 0x0000000000017941 */ /* 0x000fea0003800200 */
.L_x_47436:
        /* <DEDUP_REMOVED lines=12> */
[----:B------:R-:W-:-:S04]  /*13760*/  LOP3.LUT R151, R117, 0xff, RZ, 0xc0, !PT ;  /* 0x000000ff75977812 */ /* 0x000fc800078ec0ff */
[----:B------:R-:W-:-:S05]  /*13770*/  LEA R150, R179, R150, 0x8 ;  /* 0x00000096b3967211 */ /* 0x000fca00078e40ff */
[----:B------:R-:W-:Y:S02]  /*13780*/  IMAD.IADD R151, R150, 0x1, R151 ;  /* 0x0000000196977824 */ /* 0x000fe400078e0297 */
[----:B0-----:R-:W-:-:S05]  /*13790*/  IMAD.WIDE.U32 R60, R147, 0x4, R60 ;  /* 0x00000004933c7825 */ /* 0x001fca00078e003c */
[----:B------:R1:W-:Y:S02]  /*137a0*/  STG.E desc[UR8][R60.64], R151 ;  /* 0x000000973c007986 */ /* 0x0003e4000c101908 */
.L_x_47492:
[----:B------:R-:W-:Y:S05]  /*137b0*/  BSYNC.RECONVERGENT B1 ;  /* 0x0000000000017941 */ /* 0x000fea0003800200 */
.L_x_47491:
[----:B------:R-:W-:Y:S01]  /*137c0*/  IADD3 R149, PT, PT, R149, 0x20, RZ ;  /* 0x0000002095957810 */ /* 0x000fe20007ffe0ff */
[----:B------:R-:W-:-:S07]  /*137d0*/  VIADD R147, R147, 0x20 ;  /* 0x0000002093937836 */ /* 0x000fce0000000000 */
.L_x_47435:
[----:B------:R-:W-:Y:S05]  /*137e0*/  BSYNC.RECONVERGENT B2 ;  /* 0x0000000000027941 */ /* 0x000fea0003800200 */
.L_x_47434:
        /* <DEDUP_REMOVED lines=40> */
.L_x_47501:
        /* <DEDUP_REMOVED lines=13> */
.L_x_47503:
[----:B------:R-:W-:Y:S05]  /*13b40*/  BSYNC.RECONVERGENT B5 ;  /* 0x0000000000057941 */ /* 0x000fea0003800200 */
.L_x_47502:
        /* <DEDUP_REMOVED lines=42> */
.L_x_47500:
[----:B------:R-:W-:Y:S05]  /*13df0*/  BSYNC.RECONVERGENT B4 ;  /* 0x0000000000047941 */ /* 0x000fea0003800200 */
.L_x_47499:
        /* <DEDUP_REMOVED lines=11> */
.L_x_47498:
[----:B------:R-:W-:Y:S05]  /*13eb0*/  BSYNC.RECONVERGENT B3 ;  /* 0x0000000000037941 */ /* 0x000fea0003800200 */
.L_x_47497:
        /* <DEDUP_REMOVED lines=17> */
.L_x_47508:
        /* <DEDUP_REMOVED lines=13> */
.L_x_47510:
[----:B------:R-:W-:Y:S05]  /*140a0*/  BSYNC.RECONVERGENT B5 ;  /* 0x0000000000057941 */ /* 0x000fea0003800200 */
.L_x_47509:
        /* <DEDUP_REMOVED lines=43> */
.L_x_47507:
[----:B------:R-:W-:Y:S05]  /*14360*/  BSYNC.RECONVERGENT B4 ;  /* 0x0000000000047941 */ /* 0x000fea0003800200 */
.L_x_47506:
        /* <DEDUP_REMOVED lines=11> */
.L_x_47505:
[----:B------:R-:W-:Y:S05]  /*14420*/  BSYNC.RECONVERGENT B3 ;  /* 0x0000000000037941 */ /* 0x000fea0003800200 */
.L_x_47504:
        /* <DEDUP_REMOVED lines=17> */
.L_x_47515:
        /* <DEDUP_REMOVED lines=13> */
.L_x_47517:
[----:B------:R-:W-:Y:S05]  /*14610*/  BSYNC.RECONVERGENT B5 ;  /* 0x0000000000057941 */ /* 0x000fea0003800200 */
.L_x_47516:
        /* <DEDUP_REMOVED lines=43> */
.L_x_47514:
[----:B------:R-:W-:Y:S05]  /*148d0*/  BSYNC.RECONVERGENT B4 ;  /* 0x0000000000047941 */ /* 0x000fea0003800200 */
.L_x_47513:
        /* <DEDUP_REMOVED lines=11> */
.L_x_47512:
[----:B------:R-:W-:Y:S05]  /*14990*/  BSYNC.RECONVERGENT B3 ;  /* 0x0000000000037941 */ /* 0x000fea0003800200 */
.L_x_47511:
        /* <DEDUP_REMOVED lines=16> */
.L_x_47521:
        /* <DEDUP_REMOVED lines=13> */
.L_x_47523:
[----:B------:R-:W-:Y:S05]  /*14b70*/  BSYNC.RECONVERGENT B4 ;  /* 0x0000000000047941 */ /* 0x000fea0003800200 */
.L_x_47522:
        /* <DEDUP_REMOVED lines=43> */
.L_x_47520:
[----:B------:R-:W-:Y:S05]  /*14e30*/  BSYNC.RECONVERGENT B3 ;  /* 0x0000000000037941 */ /* 0x000fea0003800200 */
.L_x_47519:
        /* <DEDUP_REMOVED lines=12> */
.L_x_47496:
[----:B------:R-:W-:Y:S01]  /*14f00*/  BSSY.RECONVERGENT B3, `(.L_x_47524) ;  /* 0x0000059000037945 */ /* 0x000fe20003800200 */
[----:B--2---:R-:W-:Y:S01]  /*14f10*/  IMAD.MOV.U32 R38, RZ, RZ, R108 ;  /* 0x000000ffff267224 */ /* 0x004fe200078e006c */
        /* <DEDUP_REMOVED lines=19> */
.L_x_47528:
        /* <DEDUP_REMOVED lines=13> */
.L_x_47530:
[----:B------:R-:W-:Y:S05]  /*15120*/  BSYNC.RECONVERGENT B5 ;  /* 0x0000000000057941 */ /* 0x000fea0003800200 */
.L_x_47529:
        /* <DEDUP_REMOVED lines=42> */
.L_x_47527:
[----:B------:R-:W-:Y:S05]  /*153d0*/  BSYNC.RECONVERGENT B4 ;  /* 0x0000000000047941 */ /* 0x000fea0003800200 */
.L_x_47526:
[----:B------:R-:W-:Y:S01]  /*153e0*/  I2FP.F32.U32 R36, R36 ;  /* 0x0000002400247245 */ /* 0x000fe20000201000 */
[----:B------:R-:W-:Y:S02]  /*153f0*/  IMAD.MOV.U32 R37, RZ, RZ, 0x2f800000 ;  /* 0x2f800000ff257424 */ /* 0x000fe400078e00ff */
[----:B-----5:R-:W-:Y:S02]  /*15400*/  FMUL.FTZ R39, R4, UR13 ;  /* 0x0000000d04277c20 */ /* 0x020fe40008410000 */
[----:B------:R-:W-:Y:S02]  /*15410*/  FFMA.FTZ R36, R36, R37, 1.1641532182693481445e-10 ;  /* 0x2f00000024247423 */ /* 0x000fe40000010025 */
[----:B------:R-:W-:-:S03]  /*15420*/  FMUL.FTZ R39, R39, UR12 ;  /* 0x0000000c27277c20 */ /* 0x000fc60008410000 */
[----:B------:R-:W-:-:S04]  /*15430*/  FSETP.GTU.FTZ.AND P1, PT, R36, UR10, PT ;  /* 0x0000000a24007c0b */ /* 0x000fc8000bf3c000 */
[----:B------:R-:W-:Y:S01]  /*15440*/  FSEL R36, R39, RZ, !P1 ;  /* 0x000000ff27247208 */ /* 0x000fe20004800000 */
[----:B------:R-:W-:Y:S01]  /*15450*/  HADD2.F32 R39, -RZ, R165.H0_H0 ;  /* 0x200000a5ff277230 */ /* 0x000fe20000004100 */
[----:B------:R-:W-:-:S04]  /*15460*/  SEL R37, RZ, 0x1, P1 ;  /* 0x00000001ff257807 */ /* 0x000fc80000800000 */
[----:B------:R-:W-:Y:S01]  /*15470*/  FMUL.FTZ R36, R39, R36 ;  /* 0x0000002427247220 */ /* 0x000fe20000410000 */
[----:B------:R-:W-:-:S07]  /*15480*/  PRMT R117, R37, 0x7610, R117 ;  /* 0x0000761025757816 */ /* 0x000fce0000000075 */
.L_x_47525:
[----:B------:R-:W-:Y:S05]  /*15490*/  BSYNC.RECONVERGENT B3 ;  /* 0x0000000000037941 */ /* 0x000fea0003800200 */
.L_x_47524:
        /* <DEDUP_REMOVED lines=17> */
.L_x_47535:
        /* <DEDUP_REMOVED lines=13> */
.L_x_47537:
[----:B------:R-:W-:Y:S05]  /*15680*/  BSYNC.RECONVERGENT B5 ;  /* 0x0000000000057941 */ /* 0x000fea0003800200 */
.L_x_47536:
        /* <DEDUP_REMOVED lines=43> */
.L_x_47534:
[----:B------:R-:W-:Y:S05]  /*15940*/  BSYNC.RECONVERGENT B4 ;  /* 0x0000000000047941 */ /* 0x000fea0003800200 */
.L_x_47533:
        /* <DEDUP_REMOVED lines=11> */
.L_x_47532:
[----:B------:R-:W-:Y:S05]  /*15a00*/  BSYNC.RECONVERGENT B3 ;  /* 0x0000000000037941 */ /* 0x000fea0003800200 */
.L_x_47531:
        /* <DEDUP_REMOVED lines=17> */
.L_x_47542:
        /* <DEDUP_REMOVED lines=13> */
.L_x_47544:
[----:B------:R-:W-:Y:S05]  /*15bf0*/  BSYNC.RECONVERGENT B5 ;  /* 0x0000000000057941 */ /* 0x000fea0003800200 */
.L_x_47543:
        /* <DEDUP_REMOVED lines=43> */
.L_x_47541:
[----:B------:R-:W-:Y:S05]  /*15eb0*/  BSYNC.RECONVERGENT B4 ;  /* 0x0000000000047941 */ /* 0x000fea0003800200 */
.L_x_47540:
[----:B------:R-:W-:Y:S01]  /*15ec0*/  I2FP.F32.U32 R38, R61 ;  /* 0x0000003d00267245 */ /* 0x000fe20000201000 */
[----:B------:R-:W-:Y:S02]  /*15ed0*/  IMAD.MOV.U32 R39, RZ, RZ, 0x2f800000 ;  /* 0x2f800000ff277424 */ /* 0x000fe400078e00ff */
[----:B-----5:R-:W-:Y:S02]  /*15ee0*/  FMUL.FTZ R61, R6, UR13 ;  /* 0x0000000d063d7c20 */ /* 0x020fe40008410000 */
[----:B------:R-:W-:Y:S02]  /*15ef0*/  FFMA.FTZ R38, R38, R39, 1.1641532182693481445e-10 ;  /* 0x2f00000026267423 */ /* 0x000fe40000010027 */
[----:B------:R-:W-:-:S03]  /*15f00*/  FMUL.FTZ R61, R61, UR12 ;  /* 0x0000000c3d3d7c20 */ /* 0x000fc60008410000 */
[----:B------:R-:W-:-:S04]  /*15f10*/  FSETP.GTU.FTZ.AND P1, PT, R38, UR10, PT ;  /* 0x0000000a26007c0b */ /* 0x000fc8000bf3c000 */
[----:B------:R-:W-:Y:S01]  /*15f20*/  FSEL R38, R61, RZ, !P1 ;  /* 0x000000ff3d267208 */ /* 0x000fe20004800000 */
[----:B------:R-:W-:Y:S01]  /*15f30*/  HADD2.F32 R61, -RZ, R165.H1_H1 ;  /* 0x300000a5ff3d7230 */ /* 0x000fe20000004100 */
[----:B------:R-:W-:-:S04]  /*15f40*/  SEL R39, RZ, 0x1, P1 ;  /* 0x00000001ff277807 */ /* 0x000fc80000800000 */
[----:B------:R-:W-:Y:S01]  /*15f50*/  FMUL.FTZ R38, R61, R38 ;  /* 0x000000263d267220 */ /* 0x000fe20000410000 */
[----:B------:R-:W-:-:S07]  /*15f60*/  PRMT R120, R39, 0x7610, R120 ;  /* 0x0000761027787816 */ /* 0x000fce0000000078 */
.L_x_47539:
[----:B------:R-:W-:Y:S05]  /*15f70*/  BSYNC.RECONVERGENT B3 ;  /* 0x0000000000037941 */ /* 0x000fea0003800200 */
.L_x_47538:
        /* <DEDUP_REMOVED lines=16> */
.L_x_47547:
        /* <DEDUP_REMOVED lines=13> */
.L_x_47549:
[----:B------:R-:W-:Y:S05]  /*16150*/  BSYNC.RECONVERGENT B4 ;  /* 0x0000000000047941 */ /* 0x000fea0003800200 */
.L_x_47548:
        /* <DEDUP_REMOVED lines=43> */
.L_x_47546:
[----:B------:R-:W-:Y:S05]  /*16410*/  BSYNC.RECONVERGENT B3 ;  /* 0x0000000000037941 */ /* 0x000fea0003800200 */
.L_x_47545:
        /* <DEDUP_REMOVED lines=11> */
.L_x_47518:
[----:B------:R-:W-:Y:S05]  /*164d0*/  BSYNC.RECONVERGENT B1 ;  /* 0x0000000000017941 */ /* 0x000fea0003800200 */
.L_x_47495:
        /* <DEDUP_REMOVED lines=17> */
.L_x_47551:
[----:B------:R-:W-:Y:S05]  /*165f0*/  BSYNC.RECONVERGENT B1 ;  /* 0x0000000000017941 */ /* 0x000fea0003800200 */
.L_x_47550:
[----:B------:R-:W-:Y:S01]  /*16600*/  VIADD R149, R149, 0x20 ;  /* 0x0000002095957836 */ /* 0x000fe20000000000 */
[----:B------:R-:W-:-:S07]  /*16610*/  IADD3 R147, PT, PT, R147, 0x20, RZ ;  /* 0x0000002093937810 */ /* 0x000fce0007ffe0ff */
.L_x_47494:
[----:B------:R-:W-:Y:S05]  /*16620*/  BSYNC.RECONVERGENT B2 ;  /* 0x0000000000027941 */ /* 0x000fea0003800200 */
.L_x_47493:
        /* <DEDUP_REMOVED lines=13> */
[----:B------:R-:W-:Y:S04]  /*16700*/  BSSY.RECONVERGENT B1, `(.L_x_47554) ;  /* 0x00002be000017945 */ /* 0x000fe80003800200 */
[----:B------:R-:W-:Y:S05]  /*16710*/  @!P1 BRA `(.L_x_47555) ;  /* 0x00000014007c9947 */ /* 0x000fea0003800000 */
        /* <DEDUP_REMOVED lines=22> */
.L_x_47560:
        /* <DEDUP_REMOVED lines=13> */
.L_x_47562:
[----:B------:R-:W-:Y:S05]  /*16950*/  BSYNC.RECONVERGENT B5 ;  /* 0x0000000000057941 */ /* 0x000fea0003800200 */
.L_x_47561:
        /* <DEDUP_REMOVED lines=42> */
.L_x_47559:
[----:B------:R-:W-:Y:S05]  /*16c00*/  BSYNC.RECONVERGENT B4 ;  /* 0x0000000000047941 */ /* 0x000fea0003800200 */
.L_x_47558:
        /* <DEDUP_REMOVED lines=11> */
.L_x_47557:
[----:B------:R-:W-:Y:S05]  /*16cc0*/  BSYNC.RECONVERGENT B3 ;  /* 0x0000000000037941 */ /* 0x000fea0003800200 */
.L_x_47556:
        /* <DEDUP_REMOVED lines=17> */
.L_x_47567:
        /* <DEDUP_REMOVED lines=13> */
.L_x_47569:
[----:B------:R-:W-:Y:S05]  /*16eb0*/  BSYNC.RECONVERGENT B5 ;  /* 0x0000000000057941 */ /* 0x000fea0003800200 */
.L_x_47568:
[----:B------:R-:W-:Y:S01]  /*16ec0*/  IMAD.WIDE.U32 R104, R0, -0x326172a9, RZ ;  /* 0xcd9e8d5700687825 */ /* 0x000fe200078e00ff */
[----:B------:R-:W-:Y:S02]  /*16ed0*/  LOP3.LUT R42, R109, UR7, R151, 0x96, !PT ;  /* 0x000000076d2a7c12 */ /* 0x000fe4000f8e9697 */
        /* <DEDUP_REMOVED lines=41> */
.L_x_47566:
[----:B------:R-:W-:Y:S05]  /*17170*/  BSYNC.RECONVERGENT B4 ;  /* 0x0000000000047941 */ /* 0x000fea0003800200 */
.L_x_47565:
[----:B------:R-:W-:Y:S01]  /*17180*/  I2FP.F32.U32 R41, R41 ;  /* 0x0000002900297245 */ /* 0x000fe20000201000 */
[----:B------:R-:W-:Y:S02]  /*17190*/  IMAD.MOV.U32 R42, RZ, RZ, 0x2f800000 ;  /* 0x2f800000ff2a7424 */ /* 0x000fe400078e00ff */
[----:B01----:R-:W-:Y:S02]  /*171a0*/  FMUL.FTZ R60, R5, UR13 ;  /* 0x0000000d053c7c20 */ /* 0x003fe40008410000 */
        /* <DEDUP_REMOVED lines=8> */
.L_x_47564:
[----:B------:R-:W-:Y:S05]  /*17230*/  BSYNC.RECONVERGENT B3 ;  /* 0x0000000000037941 */ /* 0x000fea0003800200 */
.L_x_47563:
        /* <DEDUP_REMOVED lines=17> */
.L_x_47574:
        /* <DEDUP_REMOVED lines=13> */
.L_x_47576:
[----:B------:R-:W-:Y:S05]  /*17420*/  BSYNC.RECONVERGENT B5 ;  /* 0x0000000000057941 */ /* 0x000fea0003800200 */
.L_x_47575:
        /* <DEDUP_REMOVED lines=43> */
.L_x_47573:
[----:B------:R-:W-:Y:S05]  /*176e0*/  BSYNC.RECONVERGENT B4 ;  /* 0x0000000000047941 */ /* 0x000fea0003800200 */
.L_x_47572:
        /* <DEDUP_REMOVED lines=11> */
.L_x_47571:
[----:B------:R-:W-:Y:S05]  /*177a0*/  BSYNC.RECONVERGENT B3 ;  /* 0x0000000000037941 */ /* 0x000fea0003800200 */
.L_x_47570:
        /* <DEDUP_REMOVED lines=16> */
.L_x_47580:
        /* <DEDUP_REMOVED lines=13> */
.L_x_47582:
[----:B------:R-:W-:Y:S05]  /*17980*/  BSYNC.RECONVERGENT B4 ;  /* 0x0000000000047941 */ /* 0x000fea0003800200 */
.L_x_47581:
        /* <DEDUP_REMOVED lines=43> */
.L_x_47579:
[----:B------:R-:W-:Y:S05]  /*17c40*/  BSYNC.RECONVERGENT B3 ;  /* 0x0000000000037941 */ /* 0x000fea0003800200 */
.L_x_47578:
        /* <DEDUP_REMOVED lines=12> */
.L_x_47555:
        /* <DEDUP_REMOVED lines=21> */
.L_x_47587:
        /* <DEDUP_REMOVED lines=13> */
.L_x_47589:
[----:B------:R-:W-:Y:S05]  /*17f30*/  BSYNC.RECONVERGENT B5 ;  /* 0x0000000000057941 */ /* 0x000fea0003800200 */
.L_x_47588:
        /* <DEDUP_REMOVED lines=42> */
.L_x_47586:
[----:B------:R-:W-:Y:S05]  /*181e0*/  BSYNC.RECONVERGENT B4 ;  /* 0x0000000000047941 */ /* 0x000fea0003800200 */
.L_x_47585:
        /* <DEDUP_REMOVED lines=11> */
.L_x_47584:
[----:B------:R-:W-:Y:S05]  /*182a0*/  BSYNC.RECONVERGENT B3 ;  /* 0x0000000000037941 */ /* 0x000fea0003800200 */
.L_x_47583:
        /* <DEDUP_REMOVED lines=17> */
.L_x_47594:
        /* <DEDUP_REMOVED lines=13> */
.L_x_47596:
[----:B------:R-:W-:Y:S05]  /*18490*/  BSYNC.RECONVERGENT B5 ;  /* 0x0000000000057941 */ /* 0x000fea0003800200 */
.L_x_47595:
        /* <DEDUP_REMOVED lines=43> */
.L_x_47593:
[----:B------:R-:W-:Y:S05]  /*18750*/  BSYNC.RECONVERGENT B4 ;  /* 0x0000000000047941 */ /* 0x000fea0003800200 */
.L_x_47592:
[----:B------:R-:W-:Y:S01]  /*18760*/  HFMA2 R42, -RZ, RZ, 0.1171875, 0 ;  /* 0x2f800000ff2a7431 */ /* 0x000fe200000001ff */
[----:B------:R-:W-:Y:S01]  /*18770*/  I2FP.F32.U32 R41, R41 ;  /* 0x0000002900297245 */ /* 0x000fe20000201000 */
[----:B01---5:R-:W-:-:S04]  /*18780*/  FMUL.FTZ R60, R5, UR13 ;  /* 0x0000000d053c7c20 */ /* 0x023fc80008410000 */
        /* <DEDUP_REMOVED lines=8> */
.L_x_47591:
[----:B------:R-:W-:Y:S05]  /*18810*/  BSYNC.RECONVERGENT B3 ;  /* 0x0000000000037941 */ /* 0x000fea0003800200 */
.L_x_47590:
        /* <DEDUP_REMOVED lines=17> */
.L_x_47601:
        /* <DEDUP_REMOVED lines=13> */
.L_x_47603:
[----:B------:R-:W-:Y:S05]  /*18a00*/  BSYNC.RECONVERGENT B5 ;  /* 0x0000000000057941 */ /* 0x000fea0003800200 */
.L_x_47602:
        /* <DEDUP_REMOVED lines=43> */
.L_x_47600:
[----:B------:R-:W-:Y:S05]  /*18cc0*/  BSYNC.RECONVERGENT B4 ;  /* 0x0000000000047941 */ /* 0x000fea0003800200 */
.L_x_47599:
        /* <DEDUP_REMOVED lines=11> */
.L_x_47598:
[----:B------:R-:W-:Y:S05]  /*18d80*/  BSYNC.RECONVERGENT B3 ;  /* 0x0000000000037941 */ /* 0x000fea0003800200 */
.L_x_47597:
        /* <DEDUP_REMOVED lines=16> */
.L_x_47606:
        /* <DEDUP_REMOVED lines=13> */
.L_x_47608:
[----:B------:R-:W-:Y:S05]  /*18f60*/  BSYNC.RECONVERGENT B4 ;  /* 0x0000000000047941 */ /* 0x000fea0003800200 */
.L_x_47607:
        /* <DEDUP_REMOVED lines=43> */
.L_x_47605:
[----:B------:R-:W-:Y:S05]  /*19220*/  BSYNC.RECONVERGENT B3 ;  /* 0x0000000000037941 */ /* 0x000fea0003800200 */
.L_x_47604:
        /* <DEDUP_REMOVED lines=11> */
.L_x_47577:
[----:B------:R-:W-:Y:S05]  /*192e0*/  BSYNC.RECONVERGENT B1 ;  /* 0x0000000000017941 */ /* 0x000fea0003800200 */
.L_x_47554:
        /* <DEDUP_REMOVED lines=17> */
.L_x_47610:
[----:B------:R-:W-:Y:S05]  /*19400*/  BSYNC.RECONVERGENT B1 ;  /* 0x0000000000017941 */ /* 0x000fea0003800200 */
.L_x_47609:
[----:B------:R-:W-:Y:S01]  /*19410*/  IADD3 R149, PT, PT, R149, 0x20, RZ ;  /* 0x0000002095957810 */ /* 0x000fe20007ffe0ff */
[----:B------:R-:W-:-:S07]  /*19420*/  VIADD R147, R147, 0x20 ;  /* 0x0000002093937836 */ /* 0x000fce0000000000 */
.L_x_47553:
[----:B------:R-:W-:Y:S05]  /*19430*/  BSYNC.RECONVERGENT B2 ;  /* 0x0000000000027941 */ /* 0x000fea0003800200 */
.L_x_47552:
        /* <DEDUP_REMOVED lines=37> */
.L_x_47619:
        /* <DEDUP_REMOVED lines=13> */
.L_x_47621:
[----:B------:R-:W-:Y:S05]  /*19760*/  BSYNC.RECONVERGENT B5 ;  /* 0x0000000000057941 */ /* 0x000fea0003800200 */
.L_x_47620:
        /* <DEDUP_REMOVED lines=42> */
.L_x_47618:
[----:B------:R-:W-:Y:S05]  /*19a10*/  BSYNC.RECONVERGENT B4 ;  /* 0x0000000000047941 */ /* 0x000fea0003800200 */
.L_x_47617:
        /* <DEDUP_REMOVED lines=11> */
.L_x_47616:
[----:B------:R-:W-:Y:S05]  /*19ad0*/  BSYNC.RECONVERGENT B3 ;  /* 0x0000000000037941 */ /* 0x000fea0003800200 */
.L_x_47615:
        /* <DEDUP_REMOVED lines=17> */
.L_x_47626:
        /* <DEDUP_REMOVED lines=13> */
.L_x_47628:
[----:B------:R-:W-:Y:S05]  /*19cc0*/  BSYNC.RECONVERGENT B5 ;  /* 0x0000000000057941 */ /* 0x000fea0003800200 */
.L_x_47627:
        /* <DEDUP_REMOVED lines=43> */
.L_x_47625:
[----:B------:R-:W-:Y:S05]  /*19f80*/  BSYNC.RECONVERGENT B4 ;  /* 0x0000000000047941 */ /* 0x000fea0003800200 */
.L_x_47624:
[----:B------:R-:W-:Y:S01]  /*19f90*/  HFMA2 R46, -RZ, RZ, 0.1171875, 0 ;  /* 0x2f800000ff2e7431 */ /* 0x000fe200000001ff */
[----:B------:R-:W-:Y:S01]  /*19fa0*/  I2FP.F32.U32 R45, R45 ;  /* 0x0000002d002d7245 */ /* 0x000fe20000201000 */
[----:B01----:R-:W-:-:S04]  /*19fb0*/  FMUL.FTZ R60, R5, UR13 ;  /* 0x0000000d053c7c20 */ /* 0x003fc80008410000 */
        /* <DEDUP_REMOVED lines=8> */
.L_x_47623:
[----:B------:R-:W-:Y:S05]  /*1a040*/  BSYNC.RECONVERGENT B3 ;  /* 0x0000000000037941 */ /* 0x000fea0003800200 */
.L_x_47622:
        /* <DEDUP_REMOVED lines=17> */
.L_x_47633:
        /* <DEDUP_REMOVED lines=13> */
.L_x_47635:
[----:B------:R-:W-:Y:S05]  /*1a230*/  BSYNC.RECONVERGENT B5 ;  /* 0x0000000000057941 */ /* 0x000fea0003800200 */
.L_x_47634:
        /* <DEDUP_REMOVED lines=43> */
.L_x_47632:
[----:B------:R-:W-:Y:S05]  /*1a4f0*/  BSYNC.RECONVERGENT B4 ;  /* 0x0000000000047941 */ /* 0x000fea0003800200 */
.L_x_47631:
        /* <DEDUP_REMOVED lines=11> */
.L_x_47630:
[----:B------:R-:W-:Y:S05]  /*1a5b0*/  BSYNC.RECONVERGENT B3 ;  /* 0x0000000000037941 */ /* 0x000fea0003800200 */
.L_x_47629:
        /* <DEDUP_REMOVED lines=16> */
.L_x_47639:
        /* <DEDUP_REMOVED lines=13> */
.L_x_47641:
[----:B------:R-:W-:Y:S05]  /*1a790*/  BSYNC.RECONVERGENT B4 ;  /* 0x0000000000047941 */ /* 0x000fea0003800200 */
.L_x_47640:
        /* <DEDUP_REMOVED lines=43> */
.L_x_47638:
[----:B------:R-:W-:Y:S05]  /*1aa50*/  BSYNC.RECONVERGENT B3 ;  /* 0x0000000000037941 */ /* 0x000fea0003800200 */
.L_x_47637:
        /* <DEDUP_REMOVED lines=12> */
.L_x_47614:
        /* <DEDUP_REMOVED lines=21> */
.L_x_47646:
        /* <DEDUP_REMOVED lines=13> */
.L_x_47648:
[----:B------:R-:W-:Y:S05]  /*1ad40*/  BSYNC.RECONVERGENT B5 ;  /* 0x0000000000057941 */ /* 0x000fea0003800200 */
.L_x_47647:
        /* <DEDUP_REMOVED lines=42> */
.L_x_47645:
[----:B------:R-:W-:Y:S05]  /*1aff0*/  BSYNC.RECONVERGENT B4 ;  /* 0x0000000000047941 */ /* 0x000fea0003800200 */
.L_x_47644:
        /* <DEDUP_REMOVED lines=11> */
.L_x_47643:
[----:B------:R-:W-:Y:S05]  /*1b0b0*/  BSYNC.RECONVERGENT B3 ;  /* 0x0000000000037941 */ /* 0x000fea0003800200 */
.L_x_47642:
        /* <DEDUP_REMOVED lines=17> */
.L_x_47653:
        /* <DEDUP_REMOVED lines=13> */
.L_x_47655:
[----:B------:R-:W-:Y:S05]  /*1b2a0*/  BSYNC.RECONVERGENT B5 ;  /* 0x0000000000057941 */ /* 0x000fea0003800200 */
.L_x_47654:
        /* <DEDUP_REMOVED lines=43> */
.L_x_47652:
[----:B------:R-:W-:Y:S05]  /*1b560*/  BSYNC.RECONVERGENT B4 ;  /* 0x0000000000047941 */ /* 0x000fea0003800200 */
.L_x_47651:
[----:B------:R-:W-:Y:S01]  /*1b570*/  I2FP.F32.U32 R45, R45 ;  /* 0x0000002d002d7245 */ /* 0x000fe20000201000 */
[----:B------:R-:W-:Y:S02]  /*1b580*/  IMAD.MOV.U32 R46, RZ, RZ, 0x2f800000 ;  /* 0x2f800000ff2e7424 */ /* 0x000fe400078e00ff */
[----:B01---5:R-:W-:Y:S02]  /*1b590*/  FMUL.FTZ R60, R5, UR13 ;  /* 0x0000000d053c7c20 */ /* 0x023fe40008410000 */
        /* <DEDUP_REMOVED lines=8> */
.L_x_47650:
[----:B------:R-:W-:Y:S05]  /*1b620*/  BSYNC.RECONVERGENT B3 ;  /* 0x0000000000037941 */ /* 0x000fea0003800200 */
.L_x_47649:
        /* <DEDUP_REMOVED lines=17> */
.L_x_47660:
        /* <DEDUP_REMOVED lines=13> */
.L_x_47662:
[----:B------:R-:W-:Y:S05]  /*1b810*/  BSYNC.RECONVERGENT B5 ;  /* 0x0000000000057941 */ /* 0x000fea0003800200 */
.L_x_47661:
        /* <DEDUP_REMOVED lines=43> */
.L_x_47659:
[----:B------:R-:W-:Y:S05]  /*1bad0*/  BSYNC.RECONVERGENT B4 ;  /* 0x0000000000047941 */ /* 0x000fea0003800200 */
.L_x_47658:
        /* <DEDUP_REMOVED lines=11> */
.L_x_47657:
[----:B------:R-:W-:Y:S05]  /*1bb90*/  BSYNC.RECONVERGENT B3 ;  /* 0x0000000000037941 */ /* 0x000fea0003800200 */
.L_x_47656:
        /* <DEDUP_REMOVED lines=16> */
.L_x_47665:
        /* <DEDUP_REMOVED lines=13> */
.L_x_47667:
[----:B------:R-:W-:Y:S05]  /*1bd70*/  BSYNC.RECONVERGENT B4 ;  /* 0x0000000000047941 */ /* 0x000fea0003800200 */
.L_x_47666:
        /* <DEDUP_REMOVED lines=43> */
.L_x_47664:
[----:B------:R-:W-:Y:S05]  /*1c030*/  BSYNC.RECONVERGENT B3 ;  /* 0x0000000000037941 */ /* 0x000fea0003800200 */
.L_x_47663:
        /* <DEDUP_REMOVED lines=11> */
.L_x_47636:
[----:B------:R-:W-:Y:S05]  /*1c0f0*/  BSYNC.RECONVERGENT B1 ;  /* 0x0000000000017941 */ /* 0x000fea0003800200 */
.L_x_47613:
        /* <DEDUP_REMOVED lines=17> */
.L_x_47669:
[----:B------:R-:W-:Y:S05]  /*1c210*/  BSYNC.RECONVERGENT B1 ;  /* 0x0000000000017941 */ /* 0x000fea0003800200 */
.L_x_47668:
[----:B------:R-:W-:Y:S01]  /*1c220*/  VIADD R149, R149, 0x20 ;  /* 0x0000002095957836 */ /* 0x000fe20000000000 */
[----:B------:R-:W-:-:S07]  /*1c230*/  IADD3 R147, PT, PT, R147, 0x20, RZ ;  /* 0x0000002093937810 */ /* 0x000fce0007ffe0ff */
.L_x_47612:
[----:B------:R-:W-:Y:S05]  /*1c240*/  BSYNC.RECONVERGENT B2 ;  /* 0x0000000000027941 */ /* 0x000fea0003800200 */
.L_x_47611:
        /* <DEDUP_REMOVED lines=37> */
.L_x_47678:
        /* <DEDUP_REMOVED lines=13> */
.L_x_47680:
[----:B------:R-:W-:Y:S05]  /*1c570*/  BSYNC.RECONVERGENT B5 ;  /* 0x0000000000057941 */ /* 0x000fea0003800200 */
.L_x_47679:
        /* <DEDUP_REMOVED lines=42> */
.L_x_47677:
[----:B------:R-:W-:Y:S05]  /*1c820*/  BSYNC.RECONVERGENT B4 ;  /* 0x0000000000047941 */ /* 0x000fea0003800200 */
.L_x_47676:
        /* <DEDUP_REMOVED lines=11> */
.L_x_47675:
[----:B------:R-:W-:Y:S05]  /*1c8e0*/  BSYNC.RECONVERGENT B3 ;  /* 0x0000000000037941 */ /* 0x000fea0003800200 */
.L_x_47674:
        /* <DEDUP_REMOVED lines=17> */
.L_x_47685:
        /* <DEDUP_REMOVED lines=13> */
.L_x_47687:
[----:B------:R-:W-:Y:S05]  /*1cad0*/  BSYNC.RECONVERGENT B5 ;  /* 0x0000000000057941 */ /* 0x000fea0003800200 */
.L_x_47686:
        /* <DEDUP_REMOVED lines=43> */
.L_x_47684:
[----:B------:R-:W-:Y:S05]  /*1cd90*/  BSYNC.RECONVERGENT B4 ;  /* 0x0000000000047941 */ /* 0x000fea0003800200 */
.L_x_47683:
[----:B------:R-:W-:Y:S01]  /*1cda0*/  I2FP.F32.U32 R49, R49 ;  /* 0x0000003100317245 */ /* 0x000fe20000201000 */
[----:B------:R-:W-:Y:S02]  /*1cdb0*/  IMAD.MOV.U32 R50, RZ, RZ, 0x2f800000 ;  /* 0x2f800000ff327424 */ /* 0x000fe400078e00ff */
[----:B01----:R-:W-:Y:S02]  /*1cdc0*/  FMUL.FTZ R60, R5, UR13 ;  /* 0x0000000d053c7c20 */ /* 0x003fe40008410000 */
        /* <DEDUP_REMOVED lines=8> */
.L_x_47682:
[----:B------:R-:W-:Y:S05]  /*1ce50*/  BSYNC.RECONVERGENT B3 ;  /* 0x0000000000037941 */ /* 0x000fea0003800200 */
.L_x_47681:
        /* <DEDUP_REMOVED lines=17> */
.L_x_47692:
        /* <DEDUP_REMOVED lines=13> */
.L_x_47694:
[----:B------:R-:W-:Y:S05]  /*1d040*/  BSYNC.RECONVERGENT B5 ;  /* 0x0000000000057941 */ /* 0x000fea0003800200 */
.L_x_47693:
        /* <DEDUP_REMOVED lines=43> */
.L_x_47691:
[----:B------:R-:W-:Y:S05]  /*1d300*/  BSYNC.RECONVERGENT B4 ;  /* 0x0000000000047941 */ /* 0x000fea0003800200 */
.L_x_47690:
        /* <DEDUP_REMOVED lines=11> */
.L_x_47689:
[----:B------:R-:W-:Y:S05]  /*1d3c0*/  BSYNC.RECONVERGENT B3 ;  /* 0x0000000000037941 */ /* 0x000fea0003800200 */
.L_x_47688:
        /* <DEDUP_REMOVED lines=16> */
.L_x_47698:
        /* <DEDUP_REMOVED lines=13> */
.L_x_47700:
[----:B------:R-:W-:Y:S05]  /*1d5a0*/  BSYNC.RECONVERGENT B4 ;  /* 0x0000000000047941 */ /* 0x000fea0003800200 */
.L_x_47699:
        /* <DEDUP_REMOVED lines=43> */
.L_x_47697:
[----:B------:R-:W-:Y:S05]  /*1d860*/  BSYNC.RECONVERGENT B3 ;  /* 0x0000000000037941 */ /* 0x000fea0003800200 */
.L_x_47696:
        /* <DEDUP_REMOVED lines=12> */
.L_x_47673:
        /* <DEDUP_REMOVED lines=21> */
.L_x_47705:
        /* <DEDUP_REMOVED lines=13> */
.L_x_47707:
[----:B------:R-:W-:Y:S05]  /*1db50*/  BSYNC.RECONVERGENT B5 ;  /* 0x0000000000057941 */ /* 0x000fea0003800200 */
.L_x_47706:
        /* <DEDUP_REMOVED lines=42> */
.L_x_47704:
[----:B------:R-:W-:Y:S05]  /*1de00*/  BSYNC.RECONVERGENT B4 ;  /* 0x0000000000047941 */ /* 0x000fea0003800200 */
.L_x_47703:
        /* <DEDUP_REMOVED lines=11> */
.L_x_47702:
[----:B------:R-:W-:Y:S05]  /*1dec0*/  BSYNC.RECONVERGENT B3 ;  /* 0x0000000000037941 */ /* 0x000fea0003800200 */
.L_x_47701:
        /* <DEDUP_REMOVED lines=17> */
.L_x_47712:
        /* <DEDUP_REMOVED lines=13> */
.L_x_47714:
[----:B------:R-:W-:Y:S05]  /*1e0b0*/  BSYNC.RECONVERGENT B5 ;  /* 0x0000000000057941 */ /* 0x000fea0003800200 */
.L_x_47713:
        /* <DEDUP_REMOVED lines=43> */
.L_x_47711:
[----:B------:R-:W-:Y:S05]  /*1e370*/  BSYNC.RECONVERGENT B4 ;  /* 0x0000000000047941 */ /* 0x000fea0003800200 */
.L_x_47710:
[----:B------:R-:W-:Y:S01]  /*1e380*/  HFMA2 R50, -RZ, RZ, 0.1171875, 0 ;  /* 0x2f800000ff327431 */ /* 0x000fe200000001ff */
[----:B------:R-:W-:Y:S01]  /*1e390*/  I2FP.F32.U32 R49, R49 ;  /* 0x0000003100317245 */ /* 0x000fe20000201000 */
[----:B01---5:R-:W-:-:S04]  /*1e3a0*/  FMUL.FTZ R60, R5, UR13 ;  /* 0x0000000d053c7c20 */ /* 0x023fc80008410000 */
        /* <DEDUP_REMOVED lines=8> */
.L_x_47709:
[----:B------:R-:W-:Y:S05]  /*1e430*/  BSYNC.RECONVERGENT B3 ;  /* 0x0000000000037941 */ /* 0x000fea0003800200 */
.L_x_47708:
        /* <DEDUP_REMOVED lines=17> */
.L_x_47719:
        /* <DEDUP_REMOVED lines=13> */
.L_x_47721:
[----:B------:R-:W-:Y:S05]  /*1e620*/  BSYNC.RECONVERGENT B5 ;  /* 0x0000000000057941 */ /* 0x000fea0003800200 */
.L_x_47720:
        /* <DEDUP_REMOVED lines=43> */
.L_x_47718:
[----:B------:R-:W-:Y:S05]  /*1e8e0*/  BSYNC.RECONVERGENT B4 ;  /* 0x0000000000047941 */ /* 0x000fea0003800200 */
.L_x_47717:
        /* <DEDUP_REMOVED lines=11> */
.L_x_47716:
[----:B------:R-:W-:Y:S05]  /*1e9a0*/  BSYNC.RECONVERGENT B3 ;  /* 0x0000000000037941 */ /* 0x000fea0003800200 */
.L_x_47715:
        /* <DEDUP_REMOVED lines=16> */
.L_x_47724:
        /* <DEDUP_REMOVED lines=13> */
.L_x_47726:
[----:B------:R-:W-:Y:S05]  /*1eb80*/  BSYNC.RECONVERGENT B4 ;  /* 0x0000000000047941 */ /* 0x000fea0003800200 */
.L_x_47725:
        /* <DEDUP_REMOVED lines=43> */
.L_x_47723:
[----:B------:R-:W-:Y:S05]  /*1ee40*/  BSYNC.RECONVERGENT B3 ;  /* 0x0000000000037941 */ /* 0x000fea0003800200 */
.L_x_47722:
        /* <DEDUP_REMOVED lines=11> */
.L_x_47695:
[----:B------:R-:W-:Y:S05]  /*1ef00*/  BSYNC.RECONVERGENT B1 ;  /* 0x0000000000017941 */ /* 0x000fea0003800200 */
.L_x_47672:
        /* <DEDUP_REMOVED lines=17> */
.L_x_47728:
[----:B------:R-:W-:Y:S05]  /*1f020*/  BSYNC.RECONVERGENT B1 ;  /* 0x0000000000017941 */ /* 0x000fea0003800200 */
.L_x_47727:
[----:B------:R-:W-:Y:S01]  /*1f030*/  IADD3 R149, PT, PT, R149, 0x20, RZ ;  /* 0x0000002095957810 */ /* 0x000fe20007ffe0ff */
[----:B------:R-:W-:-:S07]  /*1f040*/  VIADD R147, R147, 0x20 ;  /* 0x0000002093937836 */ /* 0x000fce0000000000 */
.L_x_47671:
[----:B------:R-:W-:Y:S05]  /*1f050*/  BSYNC.RECONVERGENT B2 ;  /* 0x0000000000027941 */ /* 0x000fea0003800200 */
.L_x_47670:
        /* <DEDUP_REMOVED lines=37> */
.L_x_47737:
        /* <DEDUP_REMOVED lines=13> */
.L_x_47739:
[----:B------:R-:W-:Y:S05]  /*1f380*/  BSYNC.RECONVERGENT B5 ;  /* 0x0000000000057941 */ /* 0x000fea0003800200 */
.L_x_47738:
        /* <DEDUP_REMOVED lines=42> */
.L_x_47736:
[----:B------:R-:W-:Y:S05]  /*1f630*/  BSYNC.RECONVERGENT B4 ;  /* 0x0000000000047941 */ /* 0x000fea0003800200 */
.L_x_47735:
        /* <DEDUP_REMOVED lines=11> */
.L_x_47734:
[----:B------:R-:W-:Y:S05]  /*1f6f0*/  BSYNC.RECONVERGENT B3 ;  /* 0x0000000000037941 */ /* 0x000fea0003800200 */
.L_x_47733:
        /* <DEDUP_REMOVED lines=17> */
.L_x_47744:
        /* <DEDUP_REMOVED lines=13> */
.L_x_47746:
[----:B------:R-:W-:Y:S05]  /*1f8e0*/  BSYNC.RECONVERGENT B5 ;  /* 0x0000000000057941 */ /* 0x000fea0003800200 */
.L_x_47745:
        /* <DEDUP_REMOVED lines=43> */
.L_x_47743:
[----:B------:R-:W-:Y:S05]  /*1fba0*/  BSYNC.RECONVERGENT B4 ;  /* 0x0000000000047941 */ /* 0x000fea0003800200 */
.L_x_47742:
        /* <DEDUP_REMOVED lines=11> */
.L_x_47741:
[----:B------:R-:W-:Y:S05]  /*1fc60*/  BSYNC.RECONVERGENT B3 ;  /* 0x0000000000037941 */ /* 0x000fea0003800200 */
.L_x_47740:
        /* <DEDUP_REMOVED lines=17> */
.L_x_47751:
        /* <DEDUP_REMOVED lines=13> */
.L_x_47753:
[----:B------:R-:W-:Y:S05]  /*1fe50*/  BSYNC.RECONVERGENT B5 ;  /* 0x0000000000057941 */ /* 0x000fea0003800200 */
.L_x_47752:
        /* <DEDUP_REMOVED lines=43> */
.L_x_47750:
[----:B------:R-:W-:Y:S05]  /*20110*/  BSYNC.RECONVERGENT B4 ;  /* 0x0000000000047941 */ /* 0x000fea0003800200 */
.L_x_47749:
        /* <DEDUP_REMOVED lines=11> */
.L_x_47748:
[----:B------:R-:W-:Y:S05]  /*201d0*/  BSYNC.RECONVERGENT B3 ;  /* 0x0000000000037941 */ /* 0x000fea0003800200 */
.L_x_47747:
        /* <DEDUP_REMOVED lines=16> */
.L_x_47757:
        /* <DEDUP_REMOVED lines=13> */
.L_x_47759:
[----:B------:R-:W-:Y:S05]  /*203b0*/  BSYNC.RECONVERGENT B4 ;  /* 0x0000000000047941 */ /* 0x000fea0003800200 */
.L_x_47758:
        /* <DEDUP_REMOVED lines=43> */
.L_x_47756:
[----:B------:R-:W-:Y:S05]  /*20670*/  BSYNC.RECONVERGENT B3 ;  /* 0x0000000000037941 */ /* 0x000fea0003800200 */
.L_x_47755:
        /* <DEDUP_REMOVED lines=12> */
.L_x_47732:
        /* <DEDUP_REMOVED lines=21> */
.L_x_47764:
        /* <DEDUP_REMOVED lines=13> */
.L_x_47766:
[----:B------:R-:W-:Y:S05]  /*20960*/  BSYNC.RECONVERGENT B5 ;  /* 0x0000000000057941 */ /* 0x000fea0003800200 */
.L_x_47765:
        /* <DEDUP_REMOVED lines=42> */
.L_x_47763:
[----:B------:R-:W-:Y:S05]  /*20c10*/  BSYNC.RECONVERGENT B4 ;  /* 0x0000000000047941 */ /* 0x000fea0003800200 */
.L_x_47762:
        /* <DEDUP_REMOVED lines=11> */
.L_x_47761:
[----:B------:R-:W-:Y:S05]  /*20cd0*/  BSYNC.RECONVERGENT B3 ;  /* 0x0000000000037941 */ /* 0x000fea0003800200 */
.L_x_47760:
        /* <DEDUP_REMOVED lines=17> */
.L_x_47771:
        /* <DEDUP_REMOVED lines=13> */
.L_x_47773:
[----:B------:R-:W-:Y:S05]  /*20ec0*/  BSYNC.RECONVERGENT B5 ;  /* 0x0000000000057941 */ /* 0x000fea0003800200 */
.L_x_47772:
        /* <DEDUP_REMOVED lines=43> */
.L_x_47770:
[----:B------:R-:W-:Y:S05]  /*21180*/  BSYNC.RECONVERGENT B4 ;  /* 0x0000000000047941 */ /* 0x000fea0003800200 */
.L_x_47769:
        /* <DEDUP_REMOVED lines=11> */
.L_x_47768:
[----:B------:R-:W-:Y:S05]  /*21240*/  BSYNC.RECONVERGENT B3 ;  /* 0x0000000000037941 */ /* 0x000fea0003800200 */
.L_x_47767:
        /* <DEDUP_REMOVED lines=17> */
.L_x_47778:
        /* <DEDUP_REMOVED lines=13> */
.L_x_47780:
[----:B------:R-:W-:Y:S05]  /*21430*/  BSYNC.RECONVERGENT B5 ;  /* 0x0000000000057941 */ /* 0x000fea0003800200 */
.L_x_47779:
        /* <DEDUP_REMOVED lines=43> */
.L_x_47777:
[----:B------:R-:W-:Y:S05]  /*216f0*/  BSYNC.RECONVERGENT B4 ;  /* 0x0000000000047941 */ /* 0x000fea0003800200 */
.L_x_47776:
        /* <DEDUP_REMOVED lines=11> */
.L_x_47775:
[----:B------:R-:W-:Y:S05]  /*217b0*/  BSYNC.RECONVERGENT B3 ;  /* 0x0000000000037941 */ /* 0x000fea0003800200 */
.L_x_47774:
        /* <DEDUP_REMOVED lines=16> */
.L_x_47783:
        /* <DEDUP_REMOVED lines=13> */
.L_x_47785:
[----:B------:R-:W-:Y:S05]  /*21990*/  BSYNC.RECONVERGENT B4 ;  /* 0x0000000000047941 */ /* 0x000fea0003800200 */
.L_x_47784:
        /* <DEDUP_REMOVED lines=43> */
.L_x_47782:
[----:B------:R-:W-:Y:S05]  /*21c50*/  BSYNC.RECONVERGENT B3 ;  /* 0x0000000000037941 */ /* 0x000fea0003800200 */
.L_x_47781:
        /* <DEDUP_REMOVED lines=11> */
.L_x_47754:
[----:B------:R-:W-:Y:S05]  /*21d10*/  BSYNC.RECONVERGENT B1 ;  /* 0x0000000000017941 */ /* 0x000fea0003800200 */
.L_x_47731:
        /* <DEDUP_REMOVED lines=17> */
.L_x_47787:
[----:B------:R-:W-:Y:S05]  /*21e30*/  BSYNC.RECONVERGENT B1 ;  /* 0x0000000000017941 */ /* 0x000fea0003800200 */
.L_x_47786:
[----:B------:R-:W-:Y:S01]  /*21e40*/  VIADD R149, R149, 0x20 ;  /* 0x0000002095957836 */ /* 0x000fe20000000000 */
[----:B------:R-:W-:-:S07]  /*21e50*/  IADD3 R147, PT, PT, R147, 0x20, RZ ;  /* 0x0000002093937810 */ /* 0x000fce0007ffe0ff */
.L_x_47730:
[----:B------:R-:W-:Y:S05]  /*21e60*/  BSYNC.RECONVERGENT B2 ;  /* 0x0000000000027941 */ /* 0x000fea0003800200 */
.L_x_47729:
        /* <DEDUP_REMOVED lines=37> */
.L_x_47796:
        /* <DEDUP_REMOVED lines=13> */
.L_x_47798:
[----:B------:R-:W-:Y:S05]  /*22190*/  BSYNC.RECONVERGENT B5 ;  /* 0x0000000000057941 */ /* 0x000fea0003800200 */
.L_x_47797:
        /* <DEDUP_REMOVED lines=42> */
.L_x_47795:
[----:B------:R-:W-:Y:S05]  /*22440*/  BSYNC.RECONVERGENT B4 ;  /* 0x0000000000047941 */ /* 0x000fea0003800200 */
.L_x_47794:
        /* <DEDUP_REMOVED lines=11> */
.L_x_47793:
[----:B------:R-:W-:Y:S05]  /*22500*/  BSYNC.RECONVERGENT B3 ;  /* 0x0000000000037941 */ /* 0x000fea0003800200 */
.L_x_47792:
        /* <DEDUP_REMOVED lines=17> */
.L_x_47803:
        /* <DEDUP_REMOVED lines=13> */
.L_x_47805:
[----:B------:R-:W-:Y:S05]  /*226f0*/  BSYNC.RECONVERGENT B5 ;  /* 0x0000000000057941 */ /* 0x000fea0003800200 */
.L_x_47804:
        /* <DEDUP_REMOVED lines=43> */
.L_x_47802:
[----:B------:R-:W-:Y:S05]  /*229b0*/  BSYNC.RECONVERGENT B4 ;  /* 0x0000000000047941 */ /* 0x000fea0003800200 */
.L_x_47801:
        /* <DEDUP_REMOVED lines=11> */
.L_x_47800:
[----:B------:R-:W-:Y:S05]  /*22a70*/  BSYNC.RECONVERGENT B3 ;  /* 0x0000000000037941 */ /* 0x000fea0003800200 */
.L_x_47799:
        /* <DEDUP_REMOVED lines=17> */
.L_x_47810:
        /* <DEDUP_REMOVED lines=13> */
.L_x_47812:
[----:B------:R-:W-:Y:S05]  /*22c60*/  BSYNC.RECONVERGENT B5 ;  /* 0x0000000000057941 */ /* 0x000fea0003800200 */
.L_x_47811:
        /* <DEDUP_REMOVED lines=43> */
.L_x_47809:
[----:B------:R-:W-:Y:S05]  /*22f20*/  BSYNC.RECONVERGENT B4 ;  /* 0x0000000000047941 */ /* 0x000fea0003800200 */
.L_x_47808:
        /* <DEDUP_REMOVED lines=11> */
.L_x_47807:
[----:B------:R-:W-:Y:S05]  /*22fe0*/  BSYNC.RECONVERGENT B3 ;  /* 0x0000000000037941 */ /* 0x000fea0003800200 */
.L_x_47806:
        /* <DEDUP_REMOVED lines=20> */
.L_x_47816:
        /* <DEDUP_REMOVED lines=13> */
.L_x_47818:
[----:B------:R-:W-:Y:S05]  /*23200*/  BSYNC.RECONVERGENT B4 ;  /* 0x0000000000047941 */ /* 0x000fea0003800200 */
.L_x_47817:
        /* <DEDUP_REMOVED lines=43> */
.L_x_47815:
[----:B------:R-:W-:Y:S05]  /*234c0*/  BSYNC.RECONVERGENT B3 ;  /* 0x0000000000037941 */ /* 0x000fea0003800200 */
.L_x_47814:
        /* <DEDUP_REMOVED lines=12> */
.L_x_47791:
        /* <DEDUP_REMOVED lines=21> */
.L_x_47823:
        /* <DEDUP_REMOVED lines=13> */
.L_x_47825:
[----:B------:R-:W-:Y:S05]  /*237b0*/  BSYNC.RECONVERGENT B5 ;  /* 0x0000000000057941 */ /* 0x000fea0003800200 */
.L_x_47824:
[----:B01----:R-:W-:Y:S01]  /*237c0*/  IMAD.WIDE.U32 R60, R0, -0x326172a9, RZ ;  /* 0xcd9e8d57003c7825 */ /* 0x003fe200078e00ff */
        /* <DEDUP_REMOVED lines=42> */
.L_x_47822:
[----:B------:R-:W-:Y:S05]  /*23a70*/  BSYNC.RECONVERGENT B4 ;  /* 0x0000000000047941 */ /* 0x000fea0003800200 */
.L_x_47821:
        /* <DEDUP_REMOVED lines=11> */
.L_x_47820:
[----:B------:R-:W-:Y:S05]  /*23b30*/  BSYNC.RECONVERGENT B3 ;  /* 0x0000000000037941 */ /* 0x000fea0003800200 */
.L_x_47819:
        /* <DEDUP_REMOVED lines=17> */
.L_x_47830:
        /* <DEDUP_REMOVED lines=13> */
.L_x_47832:
[----:B------:R-:W-:Y:S05]  /*23d20*/  BSYNC.RECONVERGENT B5 ;  /* 0x0000000000057941 */ /* 0x000fea0003800200 */
.L_x_47831:
        /* <DEDUP_REMOVED lines=43> */
.L_x_47829:
[----:B------:R-:W-:Y:S05]  /*23fe0*/  BSYNC.RECONVERGENT B4 ;  /* 0x0000000000047941 */ /* 0x000fea0003800200 */
.L_x_47828:
        /* <DEDUP_REMOVED lines=11> */
.L_x_47827:
[----:B------:R-:W-:Y:S05]  /*240a0*/  BSYNC.RECONVERGENT B3 ;  /* 0x0000000000037941 */ /* 0x000fea0003800200 */
.L_x_47826:
        /* <DEDUP_REMOVED lines=17> */
.L_x_47837:
        /* <DEDUP_REMOVED lines=13> */
.L_x_47839:
[----:B------:R-:W-:Y:S05]  /*24290*/  BSYNC.RECONVERGENT B5 ;  /* 0x0000000000057941 */ /* 0x000fea0003800200 */
.L_x_47838:
        /* <DEDUP_REMOVED lines=43> */
.L_x_47836:
[----:B------:R-:W-:Y:S05]  /*24550*/  BSYNC.RECONVERGENT B4 ;  /* 0x0000000000047941 */ /* 0x000fea0003800200 */
.L_x_47835:
        /* <DEDUP_REMOVED lines=11> */
.L_x_47834:
[----:B------:R-:W-:Y:S05]  /*24610*/  BSYNC.RECONVERGENT B3 ;  /* 0x0000000000037941 */ /* 0x000fea0003800200 */
.L_x_47833:
        /* <DEDUP_REMOVED lines=20> */
.L_x_47842:
        /* <DEDUP_REMOVED lines=13> */
.L_x_47844:
[----:B------:R-:W-:Y:S05]  /*24830*/  BSYNC.RECONVERGENT B4 ;  /* 0x0000000000047941 */ /* 0x000fea0003800200 */
.L_x_47843:
        /* <DEDUP_REMOVED lines=43> */
.L_x_47841:
[----:B------:R-:W-:Y:S05]  /*24af0*/  BSYNC.RECONVERGENT B3 ;  /* 0x0000000000037941 */ /* 0x000fea0003800200 */
.L_x_47840:
        /* <DEDUP_REMOVED lines=11> */
.L_x_47813:
[----:B------:R-:W-:Y:S05]  /*24bb0*/  BSYNC.RECONVERGENT B1 ;  /* 0x0000000000017941 */ /* 0x000fea0003800200 */
.L_x_47790:
[----:B------:R-:W0:Y:S02]  /*24bc0*/  LDC.64 R60, c[0x0][0x3a8] ;  /* 0x0000ea00ff3c7b82 */ /* 0x000e240000000a00 */
[----:B0-----:R-:W-:-:S05]  /*24bd0*/  IMAD.WIDE.U32 R60, R149, 0x10, R60 ;  /* 0x00000010953c7825 */ /* 0x001fca00078e003c */
[----:B------:R2:W-:Y:S01]  /*24be0*/  STG.E.128 desc[UR8][R60.64], R56 ;  /* 0x000000383c007986 */ /* 0x0005e2000c101d08 */
[----:B------:R-:W-:Y:S05]  /*24bf0*/  @!P0 BRA `(.L_x_47789) ;  /* 0x00000000002c8947 */ /* 0x000fea0003800000 */
[----:B--2---:R-:W0:Y:S01]  /*24c00*/  LDC.64 R60, c[0x0][0x3b0] ;  /* 0x0000ec00ff3c7b82 */ /* 0x004e220000000a00 */
        /* <DEDUP_REMOVED lines=10> */
.L_x_47789:
[----:B------:R-:W-:Y:S05]  /*24cb0*/  BSYNC.RECONVERGENT B2 ;  /* 0x0000000000027941 */ /* 0x000fea0003800200 */
.L_x_47788:
[----:B0123--:R-:W-:Y:S01]  /*24cc0*/  FADD.FTZ R60, RZ, R12 ;  /* 0x0000000cff3c7221 */ /* 0x00ffe20000010000 */
[C---:B------:R-:W-:Y:S01]  /*24cd0*/  ISETP.GT.U32.AND P4, PT, R100.reuse, 0x3f, PT ;  /* 0x0000003f6400780c */ /* 0x040fe20003f84070 */
[----:B------:R-:W-:Y:S01]  /*24ce0*/  UMOV UR33, 0xffffffff ;  /* 0xffffffff00217882 */ /* 0x000fe20000000000 */
[C---:B------:R-:W-:Y:S01]  /*24cf0*/  ISETP.GT.U32.AND P3, PT, R100.reuse, 0x5f, PT ;  /* 0x0000005f6400780c */ /* 0x040fe20003f64070 */
[----:B------:R-:W-:Y:S01]  /*24d00*/  FADD.FTZ R61, R13, R60 ;  /* 0x0000003c0d3d7221 */ /* 0x000fe20000010000 */
[C---:B------:R-:W-:Y:S02]  /*24d10*/  ISETP.GT.U32.AND P2, PT, R100.reuse, 0x7f, PT ;  /* 0x0000007f6400780c */ /* 0x040fe40003f44070 */
[----:B------:R-:W-:Y:S01]  /*24d20*/  ISETP.GT.U32.AND P1, PT, R100, 0x9f, PT ;  /* 0x0000009f6400780c */ /* 0x000fe20003f24070 */
[----:B------:R-:W-:Y:S01]  /*24d30*/  FADD.FTZ R60, R14, R61 ;  /* 0x0000003d0e3c7221 */ /* 0x000fe20000010000 */
[C---:B------:R-:W-:Y:S02]  /*24d40*/  ISETP.GT.U32.AND P0, PT, R100.reuse, 0xbf, PT ;  /* 0x000000bf6400780c */ /* 0x040fe40003f04070 */
[----:B------:R-:W-:Y:S01]  /*24d50*/  ISETP.GT.U32.AND P6, PT, R100, 0xdf, PT ;  /* 0x000000df6400780c */ /* 0x000fe20003fc4070 */
[----:B------:R-:W-:Y:S01]  /*24d60*/  FADD.FTZ R60, R15, R60 ;  /* 0x0000003c0f3c7221 */ /* 0x000fe20000010000 */
[----:B------:R-:W-:-:S04]  /*24d70*/  LOP3.LUT R122, R122, 0xfffffffe, RZ, 0xc0, !PT ;  /* 0xfffffffe7a7a7812 */ /* 0x000fc800078ec0ff */
[----:B------:R-:W-:-:S05]  /*24d80*/  FSEL R61, R60, RZ, P5 ;  /* 0x000000ff3c3d7208 */ /* 0x000fca0002800000 */
[----:B------:R-:W-:Y:S02]  /*24d90*/  FADD.FTZ R60, R16, R61 ;  /* 0x0000003d103c7221 */ /* 0x000fe40000010000 */
[----:B------:R-:W-:Y:S02]  /*24da0*/  @P6 LOP3.LUT R122, R122, 0x1, RZ, 0xfc, !PT ;  /* 0x000000017a7a6812 */ /* 0x000fe400078efcff */
[----:B------:R-:W-:Y:S02]  /*24db0*/  FADD.FTZ R147, R17, R60 ;  /* 0x0000003c11937221 */ /* 0x000fe40000010000 */
[----:B------:R-:W-:Y:S02]  /*24dc0*/  LOP3.LUT R122, R122, 0xfffffffd, RZ, 0xc0, !PT ;  /* 0xfffffffd7a7a7812 */ /* 0x000fe400078ec0ff */
        /* <DEDUP_REMOVED lines=56> */
[----:B------:R-:W-:Y:S02]  /*25150*/  LOP3.LUT P6, RZ, R145, 0x1f, RZ, 0xc0, !PT ;  /* 0x0000001f91ff7812 */ /* 0x000fe400078cc0ff */
[----:B------:R-:W-:-:S11]  /*25160*/  LOP3.LUT R122, R122, 0xfffffeff, RZ, 0xc0, !PT ;  /* 0xfffffeff7a7a7812 */ /* 0x000fd600078ec0ff */
[----:B------:R-:W-:Y:S01]  /*25170*/  @P6 LOP3.LUT R122, R122, 0x100, RZ, 0xfc, !PT ;  /* 0x000001007a7a6812 */ /* 0x000fe200078efcff */
        /* <DEDUP_REMOVED lines=34> */
[----:B------:R-:W-:Y:S02]  /*253a0*/  LOP3.LUT P4, RZ, R122, 0x1, RZ, 0xc0, !PT ;  /* 0x000000017aff7812 */ /* 0x000fe4000788c0ff */
        /* <DEDUP_REMOVED lines=90> */
.L_x_47882:
        /* <DEDUP_REMOVED lines=26> */
[----:B------:R-:W-:Y:S01]  /*25af0*/  SHF.R.U64 R149, R98, 0x10, R99 ;  /* 0x0000001062957819 */ /* 0x000fe20000001263 */
[--C-:B------:R-:W-:Y:S01]  /*25b00*/  FADD.FTZ R60, R12, -R147.reuse ;  /* 0x800000930c3c7221 */ /* 0x100fe20000010000 */
[--C-:B------:R-:W-:Y:S01]  /*25b10*/  FADD.FTZ R62, R13, -R147.reuse ;  /* 0x800000930d3e7221 */ /* 0x100fe20000010000 */
[--C-:B------:R-:W-:Y:S01]  /*25b20*/  FADD.FTZ R146, R14, -R147.reuse ;  /* 0x800000930e927221 */ /* 0x100fe20000010000 */
[----:B0-----:R-:W-:Y:S01]  /*25b30*/  FADD.FTZ R178, R15, -R147 ;  /* 0x800000930fb27221 */ /* 0x001fe20000010000 */
        /* <DEDUP_REMOVED lines=13> */
[----:B------:R-:W-:Y:S02]  /*25c10*/  HADD2.F32 R187, -RZ, R167.H0_H0 ;  /* 0x200000a7ffbb7230 */ /* 0x000fe40000004100 */
[----:B------:R-:W-:Y:S01]  /*25c20*/  FFMA.FTZ R62, R146, R181, R183 ;  /* 0x000000b5923e7223 */ /* 0x000fe200000100b7 */
[----:B-1----:R-:W-:-:S04]  /*25c30*/  IMAD.WIDE.U32 R150, R148, 0x10, R150 ;  /* 0x0000001094967825 */ /* 0x002fc800078e0096 */
[----:B------:R-:W-:Y:S01]  /*25c40*/  FFMA.FTZ R63, R178, R185, R187 ;  /* 0x000000b9b23f7223 */ /* 0x000fe200000100bb */
[----:B------:R-:W-:-:S04]  /*25c50*/  VIADD R148, R148, 0x20 ;  /* 0x0000002094947836 */ /* 0x000fc80000000000 */
[----:B------:R1:W-:Y:S03]  /*25c60*/  STG.E.128 desc[UR8][R150.64], R60 ;  /* 0x0000003c96007986 */ /* 0x0003e6000c101d08 */
.L_x_47849:
[----:B------:R-:W-:Y:S05]  /*25c70*/  BSYNC.RECONVERGENT B2 ;  /* 0x0000000000027941 */ /* 0x000fea0003800200 */
.L_x_47848:
[----:B------:R-:W-:Y:S01]  /*25c80*/  LOP3.LUT P0, RZ, R122, 0x2000, RZ, 0xc0, !PT ;  /* 0x000020007aff7812 */ /* 0x000fe2000780c0ff */
[----:B------:R-:W-:-:S12]  /*25c90*/  BSSY.RECONVERGENT B2, `(.L_x_47850) ;  /* 0x000001a000027945 */ /* 0x000fd80003800200 */
[----:B------:R-:W-:Y:S05]  /*25ca0*/  @!P0 BRA `(.L_x_47851) ;  /* 0x0000000000608947 */ /* 0x000fea0003800000 */
[----:B-1----:R-:W1:Y:S01]  /*25cb0*/  LDC.64 R150, c[0x0][0x428] ;  /* 0x00010a00ff967b82 */ /* 0x002e620000000a00 */
        /* <DEDUP_REMOVED lines=20> */
[C---:B-1----:R-:W-:Y:S01]  /*25e00*/  IMAD.WIDE.U32 R150, R148.reuse, 0x10, R150 ;  /* 0x0000001094967825 */ /* 0x042fe200078e0096 */
[----:B------:R-:W-:-:S04]  /*25e10*/  IADD3 R148, PT, PT, R148, 0x20, RZ ;  /* 0x0000002094947810 */ /* 0x000fc80007ffe0ff */
[----:B------:R2:W-:Y:S03]  /*25e20*/  STG.E.128 desc[UR8][R150.64], R60 ;  /* 0x0000003c96007986 */ /* 0x0005e6000c101d08 */
.L_x_47851:
[----:B------:R-:W-:Y:S05]  /*25e30*/  BSYNC.RECONVERGENT B2 ;  /* 0x0000000000027941 */ /* 0x000fea0003800200 */
.L_x_47850:
[----:B------:R-:W-:Y:S01]  /*25e40*/  LOP3.LUT P0, RZ, R122, 0x4000, RZ, 0xc0, !PT ;  /* 0x000040007aff7812 */ /* 0x000fe2000780c0ff */
[----:B------:R-:W-:-:S12]  /*25e50*/  BSSY.RECONVERGENT B2, `(.L_x_47852) ;  /* 0x000001a000027945 */ /* 0x000fd80003800200 */
[----:B------:R-:W-:Y:S05]  /*25e60*/  @!P0 BRA `(.L_x_47853) ;  /* 0x0000000000608947 */ /* 0x000fea0003800000 */
[----:B-12---:R-:W1:Y:S01]  /*25e70*/  LDC.64 R150, c[0x0][0x428] ;  /* 0x00010a00ff967b82 */ /* 0x006e620000000a00 */
        /* <DEDUP_REMOVED lines=20> */
[----:B-1----:R-:W-:-:S04]  /*25fc0*/  IMAD.WIDE.U32 R150, R148, 0x10, R150 ;  /* 0x0000001094967825 */ /* 0x002fc800078e0096 */
[----:B------:R-:W-:Y:S01]  /*25fd0*/  VIADD R148, R148, 0x20 ;  /* 0x0000002094947836 */ /* 0x000fe20000000000 */
[----:B------:R3:W-:Y:S06]  /*25fe0*/  STG.E.128 desc[UR8][R150.64], R60 ;  /* 0x0000003c96007986 */ /* 0x0007ec000c101d08 */
.L_x_47853:
[----:B------:R-:W-:Y:S05]  /*25ff0*/  BSYNC.RECONVERGENT B2 ;  /* 0x0000000000027941 */ /* 0x000fea0003800200 */
.L_x_47852:
[----:B------:R-:W-:Y:S01]  /*26000*/  LOP3.LUT P0, RZ, R122, 0x20000, RZ, 0xc0, !PT ;  /* 0x000200007aff7812 */ /* 0x000fe2000780c0ff */
[----:B------:R-:W-:-:S12]  /*26010*/  BSSY.RECONVERGENT B2, `(.L_x_47854) ;  /* 0x000001a000027945 */ /* 0x000fd80003800200 */
[----:B------:R-:W-:Y:S05]  /*26020*/  @!P0 BRA `(.L_x_47855) ;  /* 0x0000000000608947 */ /* 0x000fea0003800000 */
[----:B-123--:R-:W1:Y:S01]  /*26030*/  LDC.64 R150, c[0x0][0x428] ;  /* 0x00010a00ff967b82 */ /* 0x00ee620000000a00 */
        /* <DEDUP_REMOVED lines=23> */
.L_x_47855:
[----:B------:R-:W-:Y:S05]  /*261b0*/  BSYNC.RECONVERGENT B2 ;  /* 0x0000000000027941 */ /* 0x000fea0003800200 */
.L_x_47854:
[----:B------:R-:W-:Y:S01]  /*261c0*/  LOP3.LUT P0, RZ, R122, 0x10000, RZ, 0xc0, !PT ;  /* 0x000100007aff7812 */ /* 0x000fe2000780c0ff */
[----:B------:R-:W-:-:S12]  /*261d0*/  BSSY.RECONVERGENT B2, `(.L_x_47856) ;  /* 0x000001a000027945 */ /* 0x000fd80003800200 */
[----:B------:R-:W-:Y:S05]  /*261e0*/  @!P0 BRA `(.L_x_47857) ;  /* 0x0000000000608947 */ /* 0x000fea0003800000 */
[----:B-1234-:R-:W1:Y:S01]  /*261f0*/  LDC.64 R150, c[0x0][0x428] ;  /* 0x00010a00ff967b82 */ /* 0x01ee620000000a00 */
        /* <DEDUP_REMOVED lines=23> */
.L_x_47857:
[----:B------:R-:W-:Y:S05]  /*26370*/  BSYNC.RECONVERGENT B2 ;  /* 0x0000000000027941 */ /* 0x000fea0003800200 */
.L_x_47856:
[----:B------:R-:W-:Y:S01]  /*26380*/  LOP3.LUT P0, RZ, R122, 0x8000, RZ, 0xc0, !PT ;  /* 0x000080007aff7812 */ /* 0x000fe2000780c0ff */
        /* <DEDUP_REMOVED lines=26> */
.L_x_47859:
[----:B------:R-:W-:Y:S05]  /*26530*/  BSYNC.RECONVERGENT B2 ;  /* 0x0000000000027941 */ /* 0x000fea0003800200 */
.L_x_47858:
        /* <DEDUP_REMOVED lines=24> */
[----:B0-----:R-:W-:-:S04]  /*266c0*/  IMAD.WIDE.U32 R150, R148, 0x10, R150 ;  /* 0x0000001094967825 */ /* 0x001fc800078e0096 */
[----:B------:R-:W-:Y:S01]  /*266d0*/  VIADD R148, R148, 0x20 ;  /* 0x0000002094947836 */ /* 0x000fe20000000000 */
[----:B------:R0:W-:Y:S06]  /*266e0*/  STG.E.128 desc[UR8][R150.64], R60 ;  /* 0x0000003c96007986 */ /* 0x0001ec000c101d08 */
.L_x_47861:
[----:B------:R-:W-:Y:S05]  /*266f0*/  BSYNC.RECONVERGENT B2 ;  /* 0x0000000000027941 */ /* 0x000fea0003800200 */
.L_x_47860:
        /* <DEDUP_REMOVED lines=27> */
.L_x_47863:
[----:B------:R-:W-:Y:S05]  /*268b0*/  BSYNC.RECONVERGENT B2 ;  /* 0x0000000000027941 */ /* 0x000fea0003800200 */
.L_x_47862:
        /* <DEDUP_REMOVED lines=27> */
.L_x_47865:
[----:B------:R-:W-:Y:S05]  /*26a70*/  BSYNC.RECONVERGENT B2 ;  /* 0x0000000000027941 */ /* 0x000fea0003800200 */
.L_x_47864:
        /* <DEDUP_REMOVED lines=27> */
.L_x_47867:
[----:B------:R-:W-:Y:S05]  /*26c30*/  BSYNC.RECONVERGENT B2 ;  /* 0x0000000000027941 */ /* 0x000fea0003800200 */
.L_x_47866:
        /* <DEDUP_REMOVED lines=27> */
.L_x_47869:
[----:B------:R-:W-:Y:S05]  /*26df0*/  BSYNC.RECONVERGENT B2 ;  /* 0x0000000000027941 */ /* 0x000fea0003800200 */
.L_x_47868:
[----:B------:R-:W-:-:S13]  /*26e00*/  LOP3.LUT P0, RZ, R122, 0x40, RZ, 0xc0, !PT ;  /* 0x000000407aff7812 */ /* 0x000fda000780c0ff */
        /* <DEDUP_REMOVED lines=16> */
.L_x_47847:
[----:B------:R-:W-:Y:S05]  /*26f10*/  BSYNC.RECONVERGENT B1 ;  /* 0x0000000000017941 */ /* 0x000fea0003800200 */
.L_x_47846:
[----:B01234-:R-:W0:Y:S02]  /*26f20*/  LDC.64 R60, c[0x0][0x380] ;  /* 0x0000e000ff3c7b82 */ /* 0x01fe240000000a00 */
[----:B0-----:R-:W-:-:S04]  /*26f30*/  LEA R101, R60, R101, 0x2 ;  /* 0x000000653c657211 */ /* 0x001fc800078e10ff */
[----:B------:R-:W-:-:S13]  /*26f40*/  ISETP.GE.AND P0, PT, R101, R61, PT ;  /* 0x0000003d6500720c */ /* 0x000fda0003f06270 */
[----:B------:R-:W-:Y:S05]  /*26f50*/  @!P0 BRA `(.L_x_47870) ;  /* 0xfffffdb000708947 */ /* 0x000fea000383ffff */
[----:B------:R-:W-:Y:S05]  /*26f60*/  BSYNC B0 ;  /* 0x0000000000007941 */ /* 0x000fea0003800000 */
.L_x_47136:
[----:B------:R-:W-:Y:S05]  /*26f70*/  EXIT ;  /* 0x000000000000794d */ /* 0x000fea0003800000 */
.L_x_47845:
        /* <DEDUP_REMOVED lines=8> */
.L_x_47872:
[----:B------:R-:W-:Y:S05]  /*27000*/  BSYNC B1 ;  /* 0x0000000000017941 */ /* 0x000fea0003800000 */
.L_x_47871:
        /* <DEDUP_REMOVED lines=10> */
.L_x_47873:
[----:B------:R-:W-:Y:S01]  /*270b0*/  HFMA2 R181, -RZ, RZ, 0, 2.384185791015625e-07 ;  /* 0x00000004ffb57431 */ /* 0x000fe200000001ff */
[----:B------:R-:W-:-:S05]  /*270c0*/  MOV R60, R180 ;  /* 0x000000b4003c7202 */ /* 0x000fca0000000f00 */
[----:B------:R-:W-:-:S04]  /*270d0*/  FADD.FTZ R150, R149, R60 ;  /* 0x0000003c95967221 */ /* 0x000fc80000010000 */
[----:B------:R-:W-:-:S07]  /*270e0*/  IMAD.MOV.U32 R182, RZ, RZ, R150 ;  /* 0x000000ffffb67224 */ /* 0x000fce00078e0096 */
[----:B------:R-:W-:Y:S05]  /*270f0*/  WARPSYNC.COLLECTIVE R179, `(.L_x_47874) ;  /* 0x00000000b3087348 */ /* 0x000fea0003c00000 */
[----:B------:R0:W1:Y:S02]  /*27100*/  SHFL.BFLY P6, R180, R182, R181, R184 ;  /* 0x0c0000b5b6b47389 */ /* 0x00006400000c00b8 */
[----:B01----:R-:W-:Y:S05]  /*27110*/  ENDCOLLECTIVE ;  /* 0x000000000000791b */ /* 0x003fea0003800000 */
.L_x_47874:
[----:B------:R-:W-:Y:S02]  /*27120*/  IMAD.MOV.U32 R181, RZ, RZ, 0x8 ;  /* 0x00000008ffb57424 */ /* 0x000fe400078e00ff */
[----:B------:R-:W-:-:S04]  /*27130*/  IMAD.MOV.U32 R147, RZ, RZ, R180 ;  /* 0x000000ffff937224 */ /* 0x000fc800078e00b4 */
[----:B------:R-:W-:-:S05]  /*27140*/  FADD.FTZ R151, R150, R147 ;  /* 0x0000009396977221 */ /* 0x000fca0000010000 */
[----:B------:R-:W-:-:S07]  /*27150*/  MOV R182, R151 ;  /* 0x0000009700b67202 */ /* 0x000fce0000000f00 */
[----:B------:R-:W-:Y:S05]  /*27160*/  WARPSYNC.COLLECTIVE R179, `(.L_x_47875) ;  /* 0x00000000b3087348 */ /* 0x000fea0003c00000 */
[----:B------:R0:W1:Y:S02]  /*27170*/  SHFL.BFLY P6, R180, R182, R181, R184 ;  /* 0x0c0000b5b6b47389 */ /* 0x00006400000c00b8 */
[----:B01----:R-:W-:Y:S05]  /*27180*/  ENDCOLLECTIVE ;  /* 0x000000000000791b */ /* 0x003fea0003800000 */
.L_x_47875:
[----:B------:R-:W-:Y:S01]  /*27190*/  HFMA2 R181, -RZ, RZ, 0, 9.5367431640625e-07 ;  /* 0x00000010ffb57431 */ /* 0x000fe200000001ff */
[----:B------:R-:W-:-:S05]  /*271a0*/  MOV R60, R180 ;  /* 0x000000b4003c7202 */ /* 0x000fca0000000f00 */
[----:B------:R-:W-:-:S04]  /*271b0*/  FADD.FTZ R178, R151, R60 ;  /* 0x0000003c97b27221 */ /* 0x000fc80000010000 */
[----:B------:R-:W-:-:S07]  /*271c0*/  IMAD.MOV.U32 R182, RZ, RZ, R178 ;  /* 0x000000ffffb67224 */ /* 0x000fce00078e00b2 */
[----:B------:R-:W-:Y:S05]  /*271d0*/  WARPSYNC.COLLECTIVE R179, `(.L_x_47876) ;  /* 0x00000000b3087348 */ /* 0x000fea0003c00000 */
[----:B------:R0:W1:Y:S02]  /*271e0*/  SHFL.BFLY P6, R180, R182, R181, R184 ;  /* 0x0c0000b5b6b47389 */ /* 0x00006400000c00b8 */
[----:B01----:R-:W-:Y:S05]  /*271f0*/  ENDCOLLECTIVE ;  /* 0x000000000000791b */ /* 0x003fea0003800000 */
.L_x_47876:
        /* <DEDUP_REMOVED lines=111> */
.L_x_47877:
[----:B------:R-:W-:Y:S01]  /*278f0*/  HFMA2 R181, -RZ, RZ, 0, 1.1920928955078125e-07 ;  /* 0x00000002ffb57431 */ /* 0x000fe200000001ff */
[----:B------:R-:W-:-:S05]  /*27900*/  MOV R61, R180 ;  /* 0x000000b4003d7202 */ /* 0x000fca0000000f00 */
[----:B------:R-:W-:-:S04]  /*27910*/  FADD.FTZ R61, R60, R61 ;  /* 0x0000003d3c3d7221 */ /* 0x000fc80000010000 */
[----:B------:R-:W-:-:S07]  /*27920*/  IMAD.MOV.U32 R182, RZ, RZ, R61 ;  /* 0x000000ffffb67224 */ /* 0x000fce00078e003d */
[----:B------:R-:W-:Y:S05]  /*27930*/  WARPSYNC.COLLECTIVE R179, `(.L_x_47878) ;  /* 0x00000000b3087348 */ /* 0x000fea0003c00000 */
[----:B------:R0:W1:Y:S02]  /*27940*/  SHFL.BFLY P6, R180, R182, R181, R184 ;  /* 0x0c0000b5b6b47389 */ /* 0x00006400000c00b8 */
[----:B01----:R-:W-:Y:S05]  /*27950*/  ENDCOLLECTIVE ;  /* 0x000000000000791b */ /* 0x003fea0003800000 */
.L_x_47878:
[----:B------:R-:W-:Y:S02]  /*27960*/  IMAD.MOV.U32 R181, RZ, RZ, 0x4 ;  /* 0x00000004ffb57424 */ /* 0x000fe400078e00ff */
[----:B------:R-:W-:-:S04]  /*27970*/  IMAD.MOV.U32 R150, RZ, RZ, R180 ;  /* 0x000000ffff967224 */ /* 0x000fc800078e00b4 */
[----:B------:R-:W-:-:S05]  /*27980*/  FADD.FTZ R150, R61, R150 ;  /* 0x000000963d967221 */ /* 0x000fca0000010000 */
[----:B------:R-:W-:-:S07]  /*27990*/  MOV R182, R150 ;  /* 0x0000009600b67202 */ /* 0x000fce0000000f00 */
[----:B------:R-:W-:Y:S05]  /*279a0*/  WARPSYNC.COLLECTIVE R179, `(.L_x_47879) ;  /* 0x00000000b3087348 */ /* 0x000fea0003c00000 */
[----:B------:R0:W1:Y:S02]  /*279b0*/  SHFL.BFLY P6, R180, R182, R181, R184 ;  /* 0x0c0000b5b6b47389 */ /* 0x00006400000c00b8 */
[----:B01----:R-:W-:Y:S05]  /*279c0*/  ENDCOLLECTIVE ;  /* 0x000000000000791b */ /* 0x003fea0003800000 */
.L_x_47879:
[----:B------:R-:W-:Y:S01]  /*279d0*/  HFMA2 R181, -RZ, RZ, 0, 4.76837158203125e-07 ;  /* 0x00000008ffb57431 */ /* 0x000fe200000001ff */
[----:B------:R-:W-:-:S05]  /*279e0*/  MOV R149, R180 ;  /* 0x000000b400957202 */ /* 0x000fca0000000f00 */
[----:B------:R-:W-:-:S04]  /*279f0*/  FADD.FTZ R149, R150, R149 ;  /* 0x0000009596957221 */ /* 0x000fc80000010000 */
[----:B------:R-:W-:-:S07]  /*27a00*/  IMAD.MOV.U32 R182, RZ, RZ, R149 ;  /* 0x000000ffffb67224 */ /* 0x000fce00078e0095 */
[----:B------:R-:W-:Y:S05]  /*27a10*/  WARPSYNC.COLLECTIVE R179, `(.L_x_47880) ;  /* 0x00000000b3087348 */ /* 0x000fea0003c00000 */
[----:B------:R0:W1:Y:S02]  /*27a20*/  SHFL.BFLY P6, R180, R182, R181, R184 ;  /* 0x0c0000b5b6b47389 */ /* 0x00006400000c00b8 */
[----:B01----:R-:W-:Y:S05]  /*27a30*/  ENDCOLLECTIVE ;  /* 0x000000000000791b */ /* 0x003fea0003800000 */
.L_x_47880:
[----:B------:R-:W-:Y:S02]  /*27a40*/  IMAD.MOV.U32 R181, RZ, RZ, 0x10 ;  /* 0x00000010ffb57424 */ /* 0x000fe400078e00ff */
[----:B------:R-:W-:-:S04]  /*27a50*/  IMAD.MOV.U32 R178, RZ, RZ, R180 ;  /* 0x000000ffffb27224 */ /* 0x000fc800078e00b4 */
[----:B------:R-:W-:-:S05]  /*27a60*/  FADD.FTZ R178, R149, R178 ;  /* 0x000000b295b27221 */ /* 0x000fca0000010000 */
[----:B------:R-:W-:-:S07]  /*27a70*/  MOV R182, R178 ;  /* 0x000000b200b67202 */ /* 0x000fce0000000f00 */
[----:B------:R-:W-:Y:S05]  /*27a80*/  WARPSYNC.COLLECTIVE R179, `(.L_x_47881) ;  /* 0x00000000b3087348 */ /* 0x000fea0003c00000 */
[----:B------:R0:W1:Y:S02]  /*27a90*/  SHFL.BFLY P6, R180, R182, R181, R184 ;  /* 0x0c0000b5b6b47389 */ /* 0x00006400000c00b8 */
[----:B01----:R-:W-:Y:S05]  /*27aa0*/  ENDCOLLECTIVE ;  /* 0x000000000000791b */ /* 0x003fea0003800000 */
.L_x_47881:
[----:B------:R-:W-:Y:S01]  /*27ab0*/  MOV R151, R180 ;  /* 0x000000b400977202 */ /* 0x000fe20000000f00 */
[----:B------:R-:W-:Y:S06]  /*27ac0*/  BRA `(.L_x_47882) ;  /* 0xffffffdc00a07947 */ /* 0x000fec000383ffff */
.L_x_47883:
        /* <DEDUP_REMOVED lines=11> */
.L_x_54470:


//--------------------- .text._ZN10layer_norm13ln_fwd_kernelINS_13Kernel_traitsI6__halfffffjLj1536ELj1ELj4ELj1ELj16ENS_18Kernel_traits_baseILj1536ES2_ffffjLj128EEEEELb1ELb1ELb1ELb1EEEvNS_9FwdParamsE --------------------------
	.section	.text._ZN10layer_norm13ln_fwd_kernelINS_13Kernel_traitsI6__halfffffjLj1536ELj1ELj4ELj1ELj16ENS_18Kernel_traits_baseILj1536ES2_ffffjLj128EEEEELb1ELb1ELb1ELb1EEEvNS_9FwdParamsE,"ax",@progbits
	.align	128
        .global         _ZN10layer_norm13ln_fwd_kernelINS_13Kernel_traitsI6__halfffffjLj1536ELj1ELj4ELj1ELj16ENS_18Kernel_traits_baseILj1536ES2_ffffjLj128EEEEELb1ELb1ELb1ELb1EEEvNS_9FwdParamsE
        .type           _ZN10layer_norm13ln_fwd_kernelINS_13Kernel_traitsI6__halfffffjLj1536ELj1ELj4ELj1ELj16ENS_18Kernel_traits_baseILj1536ES2_ffffjLj128EEEEELb1ELb1ELb1ELb1EEEvNS_9FwdParamsE,@function
        .size           _ZN10layer_norm13ln_fwd_kernelINS_13Kernel_traitsI6__halfffffjLj1536ELj1ELj4ELj1ELj16ENS_18Kernel_traits_baseILj1536ES2_ffffjLj128EEEEELb1ELb1ELb1ELb1EEEvNS_9FwdParamsE,(.L_x_54471 - _ZN10layer_norm13ln_fwd_kernelINS_13Kernel_traitsI6__halfffffjLj1536ELj1ELj4ELj1ELj16ENS_18Kernel_traits_baseILj1536ES2_ffffjLj128EEEEELb1ELb1ELb1ELb1EEEvNS_9FwdParamsE)
        .other          _ZN10layer_norm13ln_fwd_kernelINS_13Kernel_traitsI6__halfffffjLj1536ELj1ELj4ELj1ELj16ENS_18Kernel_traits_baseILj1536ES2_ffffjLj128EEEEELb1ELb1ELb1ELb1EEEvNS_9FwdParamsE,@"STO_CUDA_ENTRY STV_DEFAULT"
_ZN10layer_norm13ln_fwd_kernelINS_13Kernel_traitsI6__halfffffjLj1536ELj1ELj4ELj1ELj16ENS_18Kernel_traits_baseILj1536ES2_ffffjLj128EEEEELb1ELb1ELb1ELb1EEEvNS_9FwdParamsE:
.text._ZN10layer_norm13ln_fwd_kernelINS_13Kernel_traitsI6__halfffffjLj1536ELj1ELj4ELj1ELj16ENS_18Kernel_traits_baseILj1536ES2_ffffjLj128EEEEELb1ELb1ELb1ELb1EEEvNS_9FwdParamsE:
        /* <DEDUP_REMOVED lines=23> */
[----:B0-----:R-:W-:-:S08]  /*0170*/  @P0 IADD3 R4, P1, PT, R6, R9, RZ ;  /* 0x0000000906040210 */ /* 0x001fd00007f3e0ff */
[----:B------:R-:W-:Y:S02]  /*0180*/  UIADD3 UR16, UPT, UPT, UR7, -0x4498517b, URZ ;  /* 0xbb67ae8507107890 */ /* 0x000fe4000fffe0ff */
[----:B------:R-:W-:Y:S01]  /*0190*/  UIADD3 UR18, UPT, UPT, UR7, 0x76cf5d0a, URZ ;  /* 0x76cf5d0a07127890 */ /* 0x000fe2000fffe0ff */
[----:B------:R-:W-:Y:S01]  /*01a0*/  @P0 IADD3.X R5, PT, PT, RZ, R7, RZ, P1, !PT ;  /* 0x00000007ff050210 */ /* 0x000fe20000ffe4ff */
[----:B------:R-:W-:Y:S02]  /*01b0*/  UIADD3 UR15, UPT, UPT, UR6, -0x61c88647, URZ ;  /* 0x9e3779b9060f7890 */ /* 0x000fe4000fffe0ff */
[----:B------:R-:W-:Y:S01]  /*01c0*/  UIADD3 UR17, UPT, UPT, UR6, 0x3c6ef372, URZ ;  /* 0x3c6ef37206117890 */ /* 0x000fe2000fffe0ff */
[--C-:B------:R-:W-:Y:S01]  /*01d0*/  SHF.R.U64 R84, R4, 0x2, R5.reuse ;  /* 0x0000000204547819 */ /* 0x100fe20000001205 */
[----:B------:R-:W-:Y:S01]  /*01e0*/  UIADD3 UR19, UPT, UPT, UR6, -0x255992d5, URZ ;  /* 0xdaa66d2b06137890 */ /* 0x000fe2000fffe0ff */
[----:B------:R-:W-:Y:S01]  /*01f0*/  SHF.R.U32.HI R0, RZ, 0x2, R5 ;  /* 0x00000002ff007819 */ /* 0x000fe20000011605 */
[----:B------:R-:W-:-:S02]  /*0200*/  UIADD3 UR20, UPT, UPT, UR7, 0x32370b8f, URZ ;  /* 0x32370b8f07147890 */ /* 0x000fc4000fffe0ff */
[----:B------:R-:W-:Y:S01]  /*0210*/  UIADD3 UR21, UPT, UPT, UR6, 0x78dde6e4, URZ ;  /* 0x78dde6e406157890 */ /* 0x000fe2000fffe0ff */
[----:B-1----:R-:W-:Y:S01]  /*0220*/  IMAD R86, R3, UR5, R126 ;  /* 0x0000000503567c24 */ /* 0x002fe2000f8e027e */
[----:B------:R-:W-:Y:S01]  /*0230*/  LOP3.LUT R126, R126, 0x1f, RZ, 0xc0, !PT ;  /* 0x0000001f7e7e7812 */ /* 0x000fe200078ec0ff */
        /* <DEDUP_REMOVED lines=55> */
.L_x_47884:
        /* <DEDUP_REMOVED lines=40> */
.L_x_47885:
[----:B------:R-:W1:Y:S02]  /*0830*/  LDCU UR4, c[0x0][0x384] ;  /* 0x00007080ff0477ac */ /* 0x000e640008000800 */
[----:B-1----:R-:W-:-:S13]  /*0840*/  ISETP.GE.AND P0, PT, R85, UR4, PT ;  /* 0x0000000455007c0c */ /* 0x002fda000bf06270 */
[----:B------:R-:W-:Y:S05]  /*0850*/  @P0 EXIT ;  /* 0x000000000000094d */ /* 0x000fea0003800000 */
[----:B-----5:R-:W-:Y:S01]  /*0860*/  IMAD.MOV.U32 R116, RZ, RZ, R26 ;  /* 0x000000ffff747224 */ /* 0x020fe200078e001a */
        /* <DEDUP_REMOVED lines=8> */
[--C-:B------:R-:W-:Y:S01]  /*08f0*/  SHF.R.U64 R136, R6, 0x10, R7.reuse ;  /* 0x0000001006887819 */ /* 0x100fe20000001207 */
        /* <DEDUP_REMOVED lines=8> */
[----:B------:R-:W-:Y:S01]  /*0980*/  BSSY B0, `(.L_x_47886) ;  /* 0x0002514000007945 */ /* 0x000fe20003800000 */
[----:B------:R-:W-:Y:S01]  /*0990*/  MOV R94, R22 ;  /* 0x00000016005e7202 */ /* 0x000fe20000000f00 */
[----:B------:R-:W-:Y:S01]  /*09a0*/  IMAD.HI.U32 R6, R84, -0x2daee0ad, RZ ;  /* 0xd2511f5354067827 */ /* 0x000fe200078e00ff */
[----:B------:R-:W-:Y:S01]  /*09b0*/  SHF.R.U64 R106, R22, 0x10, R23 ;  /* 0x00000010166a7819 */ /* 0x000fe20000001217 */
[----:B------:R-:W1:Y:S01]  /*09c0*/  LDCU UR10, c[0x0][0x404] ;  /* 0x00008080ff0a77ac */ /* 0x000e620008000800 */
[----:B------:R-:W-:Y:S01]  /*09d0*/  MOV R22, R12 ;  /* 0x0000000c00167202 */ /* 0x000fe20000000f00 */
[----:B------:R-:W-:Y:S01]  /*09e0*/  IMAD.MOV.U32 R153, RZ, RZ, R21 ;  /* 0x000000ffff997224 */ /* 0x000fe200078e0015 */
[----:B------:R-:W-:Y:S01]  /*09f0*/  SHF.R.U64 R148, R12, 0x10, R13 ;  /* 0x000000100c947819 */ /* 0x000fe2000000120d */
[----:B------:R-:W-:Y:S01]  /*0a00*/  IMAD.MOV.U32 R12, RZ, RZ, R8 ;  /* 0x000000ffff0c7224 */ /* 0x000fe200078e0008 */
[----:B------:R-:W-:Y:S01]  /*0a10*/  MOV R157, R9 ;  /* 0x00000009009d7202 */ /* 0x000fe20000000f00 */
[----:B------:R-:W-:Y:S01]  /*0a20*/  IMAD.MOV.U32 R159, RZ, RZ, R11 ;  /* 0x000000ffff9f7224 */ /* 0x000fe200078e000b */
[--C-:B------:R-:W-:Y:S01]  /*0a30*/  SHF.R.U64 R140, R8, 0x10, R9.reuse ;  /* 0x00000010088c7819 */ /* 0x100fe20000001209 */
[----:B------:R-:W-:Y:S01]  /*0a40*/  IMAD.MOV.U32 R8, RZ, RZ, R20 ;  /* 0x000000ffff087224 */ /* 0x000fe200078e0014 */
[----:B------:R-:W-:Y:S01]  /*0a50*/  SHF.R.U32.HI R139, RZ, 0x10, R9 ;  /* 0x00000010ff8b7819 */ /* 0x000fe20000011609 */
[----:B------:R-:W-:Y:S01]  /*0a60*/  IMAD.MOV.U32 R9, RZ, RZ, R31 ;  /* 0x000000ffff097224 */ /* 0x000fe200078e001f */
[----:B------:R-:W-:Y:S01]  /*0a70*/  SHF.R.U32.HI R135, RZ, 0x10, R7 ;  /* 0x00000010ff877819 */ /* 0x000fe20000011607 */
[----:B------:R-:W-:Y:S01]  /*0a80*/  IMAD.MOV.U32 R161, RZ, RZ, R13 ;  /* 0x000000ffffa17224 */ /* 0x000fe200078e000d */
[----:B------:R-:W-:Y:S01]  /*0a90*/  MOV R7, R25 ;  /* 0x0000001900077202 */ /* 0x000fe20000000f00 */
[----:B------:R-:W-:Y:S01]  /*0aa0*/  IMAD.MOV.U32 R160, RZ, RZ, R42 ;  /* 0x000000ffffa07224 */ /* 0x000fe200078e002a */
[----:B------:R-:W-:Y:S01]  /*0ab0*/  LOP3.LUT R6, R6, UR7, RZ, 0x3c, !PT ;  /* 0x0000000706067c12 */ /* 0x000fe2000f8e3cff */
[----:B------:R-:W-:Y:S01]  /*0ac0*/  IMAD.MOV.U32 R54, RZ, RZ, R28 ;  /* 0x000000ffff367224 */ /* 0x000fe200078e001c */
[----:B------:R-:W-:Y:S01]  /*0ad0*/  LOP3.LUT R5, R0, UR6, R5, 0x96, !PT ;  /* 0x0000000600057c12 */ /* 0x000fe2000f8e9605 */
        /* <DEDUP_REMOVED lines=8> */
[----:B------:R-:W2:Y:S01]  /*0b60*/  LDCU.U8 UR11, c[0x0][0x410] ;  /* 0x00008200ff0b77ac */ /* 0x000ea20008000000 */
[----:B------:R-:W-:Y:S01]  /*0b70*/  PRMT R154, R7, 0x5410, R154 ;  /* 0x00005410079a7816 */ /* 0x000fe2000000009a */
[----:B------:R-:W-:Y:S01]  /*0b80*/  IMAD R10, R84, -0x2daee0ad, RZ ;  /* 0xd2511f53540a7824 */ /* 0x000fe200078e02ff */
[----:B------:R-:W-:Y:S01]  /*0b90*/  PRMT R153, R153, 0x5410, R8 ;  /* 0x0000541099997816 */ /* 0x000fe20000000008 */
[----:B------:R-:W-:Y:S01]  /*0ba0*/  IMAD R8, R86, -0x326172a9, RZ ;  /* 0xcd9e8d5756087824 */ /* 0x000fe200078e02ff */
[----:B------:R-:W-:Y:S01]  /*0bb0*/  SHF.R.U64 R150, R48, 0x10, R49 ;  /* 0x0000001030967819 */ /* 0x000fe20000001231 */
[----:B------:R-:W-:Y:S01]  /*0bc0*/  IMAD.HI.U32 R7, R6, -0x326172a9, RZ ;  /* 0xcd9e8d5706077827 */ /* 0x000fe200078e00ff */
[----:B------:R-:W-:Y:S01]  /*0bd0*/  PRMT R158, R11, 0x5410, R158 ;  /* 0x000054100b9e7816 */ /* 0x000fe2000000009e */
[----:B------:R-:W3:Y:S01]  /*0be0*/  LDCU UR14, c[0x0][0x448] ;  /* 0x00008900ff0e77ac */ /* 0x000ee20008000800 */
[----:B------:R-:W-:Y:S01]  /*0bf0*/  PRMT R150, R150, 0x5410, R150 ;  /* 0x0000541096967816 */ /* 0x000fe20000000096 */
[----:B------:R-:W-:Y:S01]  /*0c00*/  IMAD R6, R6, -0x326172a9, RZ ;  /* 0xcd9e8d5706067824 */ /* 0x000fe200078e02ff */
[----:B------:R-:W-:Y:S01]  /*0c10*/  SHF.R.U64 R11, R80, 0x10, R81 ;  /* 0x00000010500b7819 */ /* 0x000fe20000001251 */
        /* <DEDUP_REMOVED lines=8> */
[----:B------:R-:W-:Y:S01]  /*0ca0*/  IMAD.HI.U32 R5, R9, -0x326172a9, RZ ;  /* 0xcd9e8d5709057827 */ /* 0x000fe200078e00ff */
[----:B------:R-:W-:Y:S01]  /*0cb0*/  SHF.R.U64 R10, R78, 0x10, R79 ;  /* 0x000000104e0a7819 */ /* 0x000fe2000000124f */
[----:B------:R-:W4:Y:S01]  /*0cc0*/  LDCU.64 UR12, c[0x0][0x408] ;  /* 0x00008100ff0c77ac */ /* 0x000f220008000a00 */
[----:B------:R-:W-:Y:S01]  /*0cd0*/  SHF.R.U32.HI R149, RZ, 0x10, R49 ;  /* 0x00000010ff957819 */ /* 0x000fe20000011631 */
[C---:B------:R-:W-:Y:S01]  /*0ce0*/  IMAD.HI.U32 R8, R7.reuse, -0x2daee0ad, RZ ;  /* 0xd2511f5307087827 */ /* 0x040fe200078e00ff */
        /* <DEDUP_REMOVED lines=8> */
[----:B------:R-:W-:-:S02]  /*0d70*/  PRMT R149, R149, 0x5410, R149 ;  /* 0x0000541095957816 */ /* 0x000fc40000000095 */
[----:B------:R-:W-:Y:S01]  /*0d80*/  SHF.R.U32.HI R12, RZ, 0x10, R81 ;  /* 0x00000010ff0c7819 */ /* 0x000fe20000011651 */
[C---:B------:R-:W-:Y:S01]  /*0d90*/  IMAD.HI.U32 R6, R8.reuse, -0x326172a9, RZ ;  /* 0xcd9e8d5708067827 */ /* 0x040fe200078e00ff */
[----:B------:R-:W-:Y:S02]  /*0da0*/  SHF.R.U32.HI R147, RZ, 0x10, R13 ;  /* 0x00000010ff937819 */ /* 0x000fe4000001160d */
[----:B------:R-:W-:Y:S01]  /*0db0*/  SHF.R.U32.HI R145, RZ, 0x10, R43 ;  /* 0x00000010ff917819 */ /* 0x000fe2000001162b */
[----:B------:R-:W-:Y:S01]  /*0dc0*/  IMAD R8, R8, -0x326172a9, RZ ;  /* 0xcd9e8d5708087824 */ /* 0x000fe200078e02ff */
[----:B------:R-:W-:Y:S01]  /*0dd0*/  LOP3.LUT R6, R9, UR19, R6, 0x96, !PT ;  /* 0x0000001309067c12 */ /* 0x000fe2000f8e9606 */
[----:B0-----:R-:W-:Y:S01]  /*0de0*/  IMAD.MOV.U32 R47, RZ, RZ, R39 ;  /* 0x000000ffff2f7224 */ /* 0x001fe200078e0027 */
[----:B------:R-:W-:Y:S01]  /*0df0*/  LOP3.LUT R7, R10, UR20, R7, 0x96, !PT ;  /* 0x000000140a077c12 */ /* 0x000fe2000f8e9607 */
[----:B------:R-:W-:Y:S01]  /*0e00*/  IMAD R10, R5, -0x2daee0ad, RZ ;  /* 0xd2511f53050a7824 */ /* 0x000fe200078e02ff */
[----:B------:R-:W-:Y:S01]  /*0e10*/  PRMT R149, R12, 0x7610, R149 ;  /* 0x000076100c957816 */ /* 0x000fe20000000095 */
[----:B------:R-:W-:Y:S01]  /*0e20*/  IMAD.HI.U32 R9, R6, -0x2daee0ad, RZ ;  /* 0xd2511f5306097827 */ /* 0x000fe200078e00ff */
[----:B------:R-:W-:-:S02]  /*0e30*/  PRMT R147, R147, 0x5410, R147 ;  /* 0x0000541093937816 */ /* 0x000fc40000000093 */
[----:B------:R-:W-:Y:S01]  /*0e40*/  PRMT R145, R145, 0x5410, R145 ;  /* 0x0000541091917816 */ /* 0x000fe20000000091 */
[C---:B------:R-:W-:Y:S01]  /*0e50*/  IMAD.HI.U32 R5, R7.reuse, -0x326172a9, RZ ;  /* 0xcd9e8d5707057827 */ /* 0x040fe200078e00ff */
[----:B------:R-:W-:Y:S02]  /*0e60*/  SHF.R.U32.HI R12, RZ, 0x10, R79 ;  /* 0x00000010ff0c7819 */ /* 0x000fe4000001164f */
[----:B------:R-:W-:Y:S01]  /*0e70*/  SHF.R.U32.HI R11, RZ, 0x10, R77 ;  /* 0x00000010ff0b7819 */ /* 0x000fe2000001164d */
[----:B------:R-:W-:Y:S01]  /*0e80*/  IMAD R7, R7, -0x326172a9, RZ ;  /* 0xcd9e8d5707077824 */ /* 0x000fe200078e02ff */
[----:B------:R-:W-:Y:S01]  /*0e90*/  SHF.R.U64 R142, R36, 0x10, R37 ;  /* 0x00000010248e7819 */ /* 0x000fe20000001225 */
[----:B------:R-:W-:Y:S01]  /*0ea0*/  IMAD.MOV.U32 R121, RZ, RZ, R41 ;  /* 0x000000ffff797224 */ /* 0x000fe200078e0029 */
[----:B------:R-:W-:Y:S01]  /*0eb0*/  PRMT R147, R12, 0x7610, R147 ;  /* 0x000076100c937816 */ /* 0x000fe20000000093 */
[----:B------:R-:W-:Y:S01]  /*0ec0*/  IMAD.MOV.U32 R120, RZ, RZ, R56 ;  /* 0x000000ffff787224 */ /* 0x000fe200078e0038 */
[----:B------:R-:W-:Y:S01]  /*0ed0*/  PRMT R145, R11, 0x7610, R145 ;  /* 0x000076100b917816 */ /* 0x000fe20000000091 */
[----:B------:R-:W-:Y:S01]  /*0ee0*/  IMAD.MOV.U32 R119, RZ, RZ, R59 ;  /* 0x000000ffff777224 */ /* 0x000fe200078e003b */
[----:B------:R-:W-:Y:S01]  /*0ef0*/  PRMT R144, R144, 0x5410, R144 ;  /* 0x0000541090907816 */ /* 0x000fe20000000090 */
[----:B------:R-:W-:Y:S01]  /*0f00*/  IMAD.MOV.U32 R162, RZ, RZ, R48 ;  /* 0x000000ffffa27224 */ /* 0x000fe200078e0030 */
[----:B------:R-:W-:Y:S01]  /*0f10*/  PRMT R142, R142, 0x5410, R142 ;  /* 0x000054108e8e7816 */ /* 0x000fe2000000008e */
[----:B------:R-:W-:Y:S01]  /*0f20*/  IMAD.MOV.U32 R90, RZ, RZ, RZ ;  /* 0x000000ffff5a7224 */ /* 0x000fe200078e00ff */
[----:B------:R-:W-:-:S02]  /*0f30*/  SHF.R.U64 R12, R74, 0x10, R75 ;  /* 0x000000104a0c7819 */ /* 0x000fc4000000124b */
[----:B------:R-:W-:Y:S02]  /*0f40*/  SHF.R.U64 R11, R72, 0x10, R73 ;  /* 0x00000010480b7819 */ /* 0x000fe40000001249 */
[----:B------:R-:W-:Y:S02]  /*0f50*/  SHF.R.U32.HI R141, RZ, 0x10, R37 ;  /* 0x00000010ff8d7819 */ /* 0x000fe40000011625 */
[----:B------:R-:W-:Y:S02]  /*0f60*/  LOP3.LUT R5, R8, UR21, R5, 0x96, !PT ;  /* 0x0000001508057c12 */ /* 0x000fe4000f8e9605 */
[----:B------:R-:W-:Y:S02]  /*0f70*/  LOP3.LUT R9, R10, UR22, R9, 0x96, !PT ;  /* 0x000000160a097c12 */ /* 0x000fe4000f8e9609 */
[----:B------:R-:W-:Y:S01]  /*0f80*/  PRMT R144, R12, 0x7610, R144 ;  /* 0x000076100c907816 */ /* 0x000fe20000000090 */
[----:B------:R-:W-:Y:S01]  /*0f90*/  IMAD.HI.U32 R8, R5, -0x2daee0ad, RZ ;  /* 0xd2511f5305087827 */ /* 0x000fe200078e00ff */
[----:B------:R-:W-:-:S02]  /*0fa0*/  PRMT R142, R11, 0x7610, R142 ;  /* 0x000076100b8e7816 */ /* 0x000fc4000000008e */
[----:B------:R-:W-:Y:S01]  /*0fb0*/  PRMT R141, R141, 0x5410, R141 ;  /* 0x000054108d8d7816 */ /* 0x000fe2000000008d */
[----:B------:R-:W-:Y:S01]  /*0fc0*/  IMAD R11, R6, -0x2daee0ad, RZ ;  /* 0xd2511f53060b7824 */ /* 0x000fe200078e02ff */
[----:B------:R-:W-:Y:S01]  /*0fd0*/  SHF.R.U32.HI R12, RZ, 0x10, R73 ;  /* 0x00000010ff0c7819 */ /* 0x000fe20000011649 */
[----:B------:R-:W-:Y:S01]  /*0fe0*/  IMAD.HI.U32 R6, R9, -0x326172a9, RZ ;  /* 0xcd9e8d5709067827 */ /* 0x000fe200078e00ff */
[----:B------:R-:W-:Y:S02]  /*0ff0*/  SHF.R.U64 R138, R30, 0x10, R31 ;  /* 0x000000101e8a7819 */ /* 0x000fe4000000121f */
[----:B------:R-:W-:Y:S02]  /*1000*/  PRMT R141, R12, 0x7610, R141 ;  /* 0x000076100c8d7816 */ /* 0x000fe4000000008d */
[----:B------:R-:W-:Y:S02]  /*1010*/  PRMT R138, R138, 0x5410, R138 ;  /* 0x000054108a8a7816 */ /* 0x000fe4000000008a */
[----:B------:R-:W-:-:S02]  /*1020*/  SHF.R.U64 R12, R68, 0x10, R69 ;  /* 0x00000010440c7819 */ /* 0x000fc40000001245 */
[----:B------:R-:W-:Y:S02]  /*1030*/  PRMT R139, R139, 0x5410, R139 ;  /* 0x000054108b8b7816 */ /* 0x000fe4000000008b */
[----:B------:R-:W-:Y:S02]  /*1040*/  SHF.R.U32.HI R10, RZ, 0x10, R71 ;  /* 0x00000010ff0a7819 */ /* 0x000fe40000011647 */
[----:B------:R-:W-:Y:S02]  /*1050*/  LOP3.LUT R6, R7, UR23, R6, 0x96, !PT ;  /* 0x0000001707067c12 */ /* 0x000fe4000f8e9606 */
[----:B------:R-:W-:Y:S02]  /*1060*/  LOP3.LUT R8, R11, UR24, R8, 0x96, !PT ;  /* 0x000000180b087c12 */ /* 0x000fe4000f8e9608 */
[----:B------:R-:W-:Y:S01]  /*1070*/  PRMT R138, R12, 0x7610, R138 ;  /* 0x000076100c8a7816 */ /* 0x000fe2000000008a */
[----:B------:R-:W-:Y:S01]  /*1080*/  IMAD R12, R5, -0x2daee0ad, RZ ;  /* 0xd2511f53050c7824 */ /* 0x000fe200078e02ff */
[----:B------:R-:W-:Y:S01]  /*1090*/  PRMT R139, R10, 0x7610, R139 ;  /* 0x000076100a8b7816 */ /* 0x000fe2000000008b */
[----:B------:R-:W-:Y:S01]  /*10a0*/  IMAD R10, R9, -0x326172a9, RZ ;  /* 0xcd9e8d57090a7824 */ /* 0x000fe200078e02ff */
[----:B------:R-:W-:Y:S01]  /*10b0*/  PRMT R136, R136, 0x5410, R136 ;  /* 0x0000541088887816 */ /* 0x000fe20000000088 */
[----:B------:R-:W-:Y:S01]  /*10c0*/  IMAD.HI.U32 R5, R8, -0x326172a9, RZ ;  /* 0xcd9e8d5708057827 */ /* 0x000fe200078e00ff */
[----:B------:R-:W-:-:S02]  /*10d0*/  SHF.R.U64 R11, R66, 0x10, R67 ;  /* 0x00000010420b7819 */ /* 0x000fc40000001243 */
[----:B------:R-:W-:Y:S01]  /*10e0*/  MOV R13, R43 ;  /* 0x0000002b000d7202 */ /* 0x000fe20000000f00 */
[----:B------:R-:W-:Y:S01]  /*10f0*/  IMAD.HI.U32 R7, R6, -0x2daee0ad, RZ ;  /* 0xd2511f5306077827 */ /* 0x000fe200078e00ff */
[----:B------:R-:W-:Y:S02]  /*1100*/  LOP3.LUT R5, R10, UR25, R5, 0x96, !PT ;  /* 0x000000190a057c12 */ /* 0x000fe4000f8e9605 */
[----:B------:R-:W-:Y:S01]  /*1110*/  SHF.R.U64 R146, R42, 0x10, R43 ;  /* 0x000000102a927819 */ /* 0x000fe2000000122b */
[----:B------:R-:W-:Y:S01]  /*1120*/  IMAD R9, R8, -0x326172a9, RZ ;  /* 0xcd9e8d5708097824 */ /* 0x000fe200078e02ff */
[----:B------:R-:W-:Y:S01]  /*1130*/  LOP3.LUT R7, R12, UR26, R7, 0x96, !PT ;  /* 0x0000001a0c077c12 */ /* 0x000fe2000f8e9607 */
[----:B------:R-:W-:Y:S01]  /*1140*/  IMAD.HI.U32 R8, R5, -0x2daee0ad, RZ ;  /* 0xd2511f5305087827 */ /* 0x000fe200078e00ff */
[----:B------:R-:W-:Y:S02]  /*1150*/  PRMT R136, R11, 0x7610, R136 ;  /* 0x000076100b887816 */ /* 0x000fe40000000088 */
[----:B------:R-:W-:Y:S01]  /*1160*/  PRMT R160, R13, 0x5410, R160 ;  /* 0x000054100da07816 */ /* 0x000fe200000000a0 */
[----:B------:R-:W-:Y:S01]  /*1170*/  IMAD R11, R6, -0x2daee0ad, RZ ;  /* 0xd2511f53060b7824 */ /* 0x000fe200078e02ff */
[----:B------:R-:W-:Y:S01]  /*1180*/  SHF.R.U32.HI R133, RZ, 0x10, R25 ;  /* 0x00000010ff857819 */ /* 0x000fe20000011619 */
[----:B------:R-:W-:Y:S01]  /*1190*/  IMAD.HI.U32 R6, R7, -0x326172a9, RZ ;  /* 0xcd9e8d5707067827 */ /* 0x000fe200078e00ff */
[----:B------:R-:W-:-:S02]  /*11a0*/  PRMT R146, R146, 0x5410, R146 ;  /* 0x0000541092927816 */ /* 0x000fc40000000092 */
[----:B------:R-:W-:Y:S01]  /*11b0*/  SHF.R.U64 R13, R76, 0x10, R77 ;  /* 0x000000104c0d7819 */ /* 0x000fe2000000124d */
[----:B------:R-:W-:Y:S01]  /*11c0*/  IMAD R5, R5, -0x2daee0ad, RZ ;  /* 0xd2511f5305057824 */ /* 0x000fe200078e02ff */
[----:B------:R-:W-:Y:S02]  /*11d0*/  PRMT R133, R133, 0x5410, R133 ;  /* 0x0000541085857816 */ /* 0x000fe40000000085 */
[----:B------:R-:W-:Y:S02]  /*11e0*/  PRMT R146, R13, 0x7610, R146 ;  /* 0x000076100d927816 */ /* 0x000fe40000000092 */
[----:B------:R-:W-:Y:S02]  /*11f0*/  SHF.R.U32.HI R10, RZ, 0x10, R65 ;  /* 0x00000010ff0a7819 */ /* 0x000fe40000011641 */
[----:B------:R-:W-:Y:S02]  /*1200*/  LOP3.LUT R6, R9, UR27, R6, 0x96, !PT ;  /* 0x0000001b09067c12 */ /* 0x000fe4000f8e9606 */
[----:B------:R-:W-:-:S02]  /*1210*/  LOP3.LUT R8, R11, UR28, R8, 0x96, !PT ;  /* 0x0000001c0b087c12 */ /* 0x000fc4000f8e9608 */
[----:B------:R-:W-:Y:S01]  /*1220*/  PRMT R143, R143, 0x5410, R143 ;  /* 0x000054108f8f7816 */ /* 0x000fe2000000008f */
[----:B------:R-:W-:Y:S01]  /*1230*/  IMAD.HI.U32 R92, R6, -0x2daee0ad, RZ ;  /* 0xd2511f53065c7827 */ /* 0x000fe200078e00ff */
[----:B------:R-:W-:Y:S02]  /*1240*/  SHF.R.U32.HI R13, RZ, 0x10, R75 ;  /* 0x00000010ff0d7819 */ /* 0x000fe4000001164b */
[----:B------:R-:W-:Y:S01]  /*1250*/  PRMT R133, R10, 0x7610, R133 ;  /* 0x000076100a857816 */ /* 0x000fe20000000085 */
[----:B------:R-:W-:Y:S01]  /*1260*/  IMAD R10, R7, -0x326172a9, RZ ;  /* 0xcd9e8d57070a7824 */ /* 0x000fe200078e02ff */
[----:B------:R-:W-:Y:S01]  /*1270*/  PRMT R143, R13, 0x7610, R143 ;  /* 0x000076100d8f7816 */ /* 0x000fe2000000008f */
[----:B------:R-:W-:Y:S01]  /*1280*/  IMAD.HI.U32 R91, R8, -0x326172a9, RZ ;  /* 0xcd9e8d57085b7827 */ /* 0x000fe200078e00ff */
[----:B------:R-:W-:Y:S02]  /*1290*/  PRMT R140, R140, 0x5410, R140 ;  /* 0x000054108c8c7816 */ /* 0x000fe4000000008c */
[----:B------:R-:W-:Y:S01]  /*12a0*/  SHF.R.U64 R13, R70, 0x10, R71 ;  /* 0x00000010460d7819 */ /* 0x000fe20000001247 */
[----:B------:R-:W-:Y:S01]  /*12b0*/  IMAD R6, R6, -0x2daee0ad, RZ ;  /* 0xd2511f5306067824 */ /* 0x000fe200078e02ff */
[----:B------:R-:W-:-:S02]  /*12c0*/  SHF.R.U32.HI R137, RZ, 0x10, R31 ;  /* 0x00000010ff897819 */ /* 0x000fc4000001161f */
[----:B------:R-:W-:Y:S02]  /*12d0*/  SHF.R.U32.HI R131, RZ, 0x10, R21 ;  /* 0x00000010ff837819 */ /* 0x000fe40000011615 */
[----:B------:R-:W-:Y:S02]  /*12e0*/  PRMT R140, R13, 0x7610, R140 ;  /* 0x000076100d8c7816 */ /* 0x000fe4000000008c */
[----:B------:R-:W-:Y:S02]  /*12f0*/  LOP3.LUT R91, R10, UR29, R91, 0x96, !PT ;  /* 0x0000001d0a5b7c12 */ /* 0x000fe4000f8e965b */
[----:B------:R-:W-:Y:S01]  /*1300*/  LOP3.LUT R92, R5, UR30, R92, 0x96, !PT ;  /* 0x0000001e055c7c12 */ /* 0x000fe2000f8e965c */
[----:B------:R-:W-:Y:S01]  /*1310*/  IMAD R5, R8, -0x326172a9, RZ ;  /* 0xcd9e8d5708057824 */ /* 0x000fe200078e02ff */
[----:B------:R-:W-:Y:S01]  /*1320*/  PRMT R137, R137, 0x5410, R137 ;  /* 0x0000541089897816 */ /* 0x000fe20000000089 */
[----:B------:R-:W-:Y:S01]  /*1330*/  IMAD.HI.U32 R87, R91, -0x2daee0ad, RZ ;  /* 0xd2511f535b577827 */ /* 0x000fe200078e00ff */
[----:B------:R-:W-:-:S02]  /*1340*/  PRMT R131, R131, 0x5410, R131 ;  /* 0x0000541083837816 */ /* 0x000fc40000000083 */
[----:B------:R-:W-:Y:S01]  /*1350*/  SHF.R.U32.HI R13, RZ, 0x10, R69 ;  /* 0x00000010ff0d7819 */ /* 0x000fe20000011645 */
[----:B------:R-:W-:Y:S01]  /*1360*/  IMAD R91, R91, -0x2daee0ad, RZ ;  /* 0xd2511f535b5b7824 */ /* 0x000fe200078e02ff */
[----:B------:R-:W-:Y:S02]  /*1370*/  SHF.R.U32.HI R9, RZ, 0x10, R63 ;  /* 0x00000010ff097819 */ /* 0x000fe4000001163f */
[--C-:B------:R-:W-:Y:S02]  /*1380*/  SHF.R.U64 R105, R28, 0x10, R29.reuse ;  /* 0x000000101c697819 */ /* 0x100fe4000000121d */
[----:B------:R-:W-:Y:S01]  /*1390*/  SHF.R.U32.HI R55, RZ, 0x10, R29 ;  /* 0x00000010ff377819 */ /* 0x000fe2000001161d */
[----:B------:R-:W-:Y:S01]  /*13a0*/  IMAD.MOV.U32 R29, RZ, RZ, R27 ;  /* 0x000000ffff1d7224 */ /* 0x000fe200078e001b */
[----:B------:R-:W-:Y:S02]  /*13b0*/  SHF.R.U64 R134, R24, 0x10, R25 ;  /* 0x0000001018867819 */ /* 0x000fe40000001219 */
[----:B------:R-:W-:-:S02]  /*13c0*/  SHF.R.U64 R132, R20, 0x10, R21 ;  /* 0x0000001014847819 */ /* 0x000fc40000001215 */
[--C-:B------:R-:W-:Y:S02]  /*13d0*/  SHF.R.U64 R130, R18, 0x10, R19.reuse ;  /* 0x0000001012827819 */ /* 0x100fe40000001213 */
[----:B------:R-:W-:Y:S02]  /*13e0*/  SHF.R.U32.HI R129, RZ, 0x10, R19 ;  /* 0x00000010ff817819 */ /* 0x000fe40000011613 */
[--C-:B------:R-:W-:Y:S02]  /*13f0*/  SHF.R.U64 R128, R14, 0x10, R15.reuse ;  /* 0x000000100e807819 */ /* 0x100fe4000000120f */
[----:B------:R-:W-:Y:S02]  /*1400*/  SHF.R.U32.HI R127, RZ, 0x10, R15 ;  /* 0x00000010ff7f7819 */ /* 0x000fe4000001160f */
[----:B------:R-:W-:Y:S02]  /*1410*/  MOV R124, R32 ;  /* 0x00000020007c7202 */ /* 0x000fe40000000f00 */
[----:B------:R-:W-:-:S02]  /*1420*/  SHF.R.U64 R104, R32, 0x10, R33 ;  /* 0x0000001020687819 */ /* 0x000fc40000001221 */
[----:B------:R-:W-:Y:S01]  /*1430*/  SHF.R.U64 R103, R34, 0x10, R35 ;  /* 0x0000001022677819 */ /* 0x000fe20000001223 */
[----:B------:R-:W-:Y:S01]  /*1440*/  IMAD.MOV.U32 R34, RZ, RZ, R88 ;  /* 0x000000ffff227224 */ /* 0x000fe200078e0058 */
[----:B------:R-:W-:Y:S02]  /*1450*/  SHF.R.U32.HI R95, RZ, 0x10, R27 ;  /* 0x00000010ff5f7819 */ /* 0x000fe4000001161b */
[----:B------:R-:W-:Y:S02]  /*1460*/  SHF.R.U32.HI R28, RZ, 0x10, R23 ;  /* 0x00000010ff1c7819 */ /* 0x000fe40000011617 */
[----:B------:R-:W-:Y:S02]  /*1470*/  MOV R123, R35 ;  /* 0x00000023007b7202 */ /* 0x000fe40000000f00 */
[----:B------:R-:W-:Y:S01]  /*1480*/  SHF.R.U32.HI R50, RZ, 0x10, R35 ;  /* 0x00000010ff327819 */ /* 0x000fe20000011623 */
[----:B------:R-:W-:Y:S01]  /*1490*/  IMAD.MOV.U32 R35, RZ, RZ, R83 ;  /* 0x000000ffff237224 */ /* 0x000fe200078e0053 */
[----:B------:R-:W-:-:S02]  /*14a0*/  MOV R46, R40 ;  /* 0x00000028002e7202 */ /* 0x000fc40000000f00 */
[----:B------:R-:W-:Y:S01]  /*14b0*/  SHF.R.U64 R44, R40, 0x10, R41 ;  /* 0x00000010282c7819 */ /* 0x000fe20000001229 */
[----:B------:R-:W-:Y:S01]  /*14c0*/  IMAD.MOV.U32 R40, RZ, RZ, R58 ;  /* 0x000000ffff287224 */ /* 0x000fe200078e003a */
[----:B------:R-:W-:Y:S01]  /*14d0*/  SHF.R.U64 R32, R88, 0x10, R89 ;  /* 0x0000001058207819 */ /* 0x000fe20000001259 */
[C---:B------:R-:W-:Y:S01]  /*14e0*/  IMAD.HI.U32 R88, R92.reuse, -0x326172a9, RZ ;  /* 0xcd9e8d575c587827 */ /* 0x040fe200078e00ff */
[----:B------:R-:W-:Y:S02]  /*14f0*/  MOV R27, R17 ;  /* 0x00000011001b7202 */ /* 0x000fe40000000f00 */
[----:B------:R-:W-:Y:S01]  /*1500*/  SHF.R.U32.HI R23, RZ, 0x10, R17 ;  /* 0x00000010ff177819 */ /* 0x000fe20000011611 */
[----:B------:R-:W-:Y:S01]  /*1510*/  IMAD.MOV.U32 R17, RZ, RZ, R49 ;  /* 0x000000ffff117224 */ /* 0x000fe200078e0031 */
[----:B------:R-:W-:Y:S01]  /*1520*/  SHF.R.U32.HI R53, RZ, 0x10, R33 ;  /* 0x00000010ff357819 */ /* 0x000fe20000011621 */
[----:B------:R-:W-:Y:S01]  /*1530*/  IMAD R92, R92, -0x326172a9, RZ ;  /* 0xcd9e8d575c5c7824 */ /* 0x000fe200078e02ff */
[----:B------:R-:W-:-:S02]  /*1540*/  SHF.R.U64 R45, R38, 0x10, R39 ;  /* 0x00000010262d7819 */ /* 0x000fc40000001227 */
[----:B------:R-:W-:Y:S02]  /*1550*/  SHF.R.U32.HI R102, RZ, 0x10, R39 ;  /* 0x00000010ff667819 */ /* 0x000fe40000011627 */
        /* <DEDUP_REMOVED lines=12> */
[----:B------:R-:W-:Y:S02]  /*1620*/  SHF.R.U32.HI R97, RZ, 0x10, R89 ;  /* 0x00000010ff617819 */ /* 0x000fe40000011659 */
[----:B------:R-:W-:Y:S02]  /*1630*/  PRMT R135, R135, 0x5410, R135 ;  /* 0x0000541087877816 */ /* 0x000fe40000000087 */
[----:B------:R-:W-:Y:S02]  /*1640*/  PRMT R134, R134, 0x5410, R134 ;  /* 0x0000541086867816 */ /* 0x000fe40000000086 */
[----:B------:R-:W-:Y:S02]  /*1650*/  PRMT R132, R132, 0x5410, R132 ;  /* 0x0000541084847816 */ /* 0x000fe40000000084 */
[----:B------:R-:W-:-:S02]  /*1660*/  PRMT R130, R130, 0x5410, R130 ;  /* 0x0000541082827816 */ /* 0x000fc40000000082 */
[----:B------:R-:W-:Y:S02]  /*1670*/  PRMT R129, R129, 0x5410, R129 ;  /* 0x0000541081817816 */ /* 0x000fe40000000081 */
[----:B------:R-:W-:Y:S02]  /*1680*/  PRMT R128, R128, 0x5410, R128 ;  /* 0x0000541080807816 */ /* 0x000fe40000000080 */
[----:B------:R-:W-:Y:S02]  /*1690*/  PRMT R127, R127, 0x5410, R127 ;  /* 0x000054107f7f7816 */ /* 0x000fe4000000007f */
[----:B------:R-:W-:Y:S02]  /*16a0*/  SHF.R.U32.HI R13, RZ, 0x10, R67 ;  /* 0x00000010ff0d7819 */ /* 0x000fe40000011643 */
[----:B------:R-:W-:Y:S02]  /*16b0*/  SHF.R.U64 R14, R64, 0x10, R65 ;  /* 0x00000010400e7819 */ /* 0x000fe40000001241 */
[----:B------:R-:W-:-:S02]  /*16c0*/  SHF.R.U64 R12, R62, 0x10, R63 ;  /* 0x000000103e0c7819 */ /* 0x000fc4000000123f */
[--C-:B------:R-:W-:Y:S02]  /*16d0*/  SHF.R.U64 R11, R60, 0x10, R61.reuse ;  /* 0x000000103c0b7819 */ /* 0x100fe4000000123d */
[----:B------:R-:W-:Y:S02]  /*16e0*/  SHF.R.U32.HI R7, RZ, 0x10, R61 ;  /* 0x00000010ff077819 */ /* 0x000fe4000001163d */
[--C-:B------:R-:W-:Y:S02]  /*16f0*/  SHF.R.U64 R9, R2, 0x10, R3.reuse ;  /* 0x0000001002097819 */ /* 0x100fe40000001203 */
[----:B------:R-:W-:Y:S02]  /*1700*/  SHF.R.U32.HI R10, RZ, 0x10, R3 ;  /* 0x00000010ff0a7819 */ /* 0x000fe40000011603 */
        /* <DEDUP_REMOVED lines=37> */
[----:B------:R-:W-:-:S02]  /*1960*/  LOP3.LUT R88, R5, UR31, R88, 0x96, !PT ;  /* 0x0000001f05587c12 */ /* 0x000fc4000f8e9658 */
[----:B-1234-:R-:W-:-:S07]  /*1970*/  LOP3.LUT R89, R4, 0x3, RZ, 0xc0, !PT ;  /* 0x0000000304597812 */ /* 0x01efce00078ec0ff */
.L_x_48574:
[----:B0-----:R-:W0:Y:S08]  /*1980*/  LDC.64 R12, c[0x0][0x3f0] ;  /* 0x0000fc00ff0c7b82 */ /* 0x001e300000000a00 */
[----:B------:R-:W1:Y:S08]  /*1990*/  LDC.64 R14, c[0x0][0x3f8] ;  /* 0x0000fe00ff0e7b82 */ /* 0x000e700000000a00 */
[----:B------:R-:W2:Y:S01]  /*19a0*/  LDC R163, c[0x0][0x388] ;  /* 0x0000e200ffa37b82 */ /* 0x000ea20000000800 */
[----:B0-----:R-:W-:-:S05]  /*19b0*/  IMAD.WIDE R12, R85, 0x4, R12 ;  /* 0x00000004550c7825 */ /* 0x001fca00078e020c */
[----:B------:R-:W3:Y:S01]  /*19c0*/  LDG.E R19, desc[UR8][R12.64] ;  /* 0x000000080c137981 */ /* 0x000ee2000c1e1900 */
[----:B------:R-:W-:Y:S02]  /*19d0*/  HFMA2 R109, -RZ, RZ, 0, 0 ;  /* 0x00000000ff6d7431 */ /* 0x000fe400000001ff */
[----:B-1----:R-:W-:-:S05]  /*19e0*/  IMAD.WIDE R14, R85, 0x4, R14 ;  /* 0x00000004550e7825 */ /* 0x002fca00078e020e */
[----:B-----5:R-:W5:Y:S01]  /*19f0*/  LDG.E R108, desc[UR8][R14.64] ;  /* 0x000000080e6c7981 */ /* 0x020f62000c1e1900 */
[----:B------:R-:W-:-:S04]  /*1a00*/  ISETP.NE.U32.AND P0, PT, RZ, UR4, PT ;  /* 0x00000004ff007c0c */ /* 0x000fc8000bf05070 */
[----:B------:R-:W-:Y:S01]  /*1a10*/  ISETP.NE.AND.EX P0, PT, RZ, UR5, PT, P0 ;  /* 0x00000005ff007c0c */ /* 0x000fe2000bf05300 */
[----:B------:R-:W-:Y:S01]  /*1a20*/  BSSY.RECONVERGENT B1, `(.L_x_47887) ;  /* 0x00002ce000017945 */ /* 0x000fe20003800200 */
[----:B---3--:R-:W-:-:S13]  /*1a30*/  ISETP.GE.AND P1, PT, R19, 0x1, PT ;  /* 0x000000011300780c */ /* 0x008fda0003f26270 */
[----:B------:R-:W0:Y:S01]  /*1a40*/  @P1 LDC.64 R12, c[0x0][0x390] ;  /* 0x0000e400ff0c1b82 */ /* 0x000e220000000a00 */
[----:B------:R-:W-:-:S04]  /*1a50*/  @P1 VIADD R16, R19, 0xffffffff ;  /* 0xffffffff13101836 */ /* 0x000fc80000000000 */
[----:B--2---:R-:W-:-:S05]  /*1a60*/  @P1 IMAD R16, R16, R163, RZ ;  /* 0x000000a310101224 */ /* 0x004fca00078e02ff */
[----:B------:R-:W-:-:S04]  /*1a70*/  @P1 SHF.R.S32.HI R17, RZ, 0x1f, R16 ;  /* 0x0000001fff111819 */ /* 0x000fc80000011410 */
[----:B------:R-:W-:-:S04]  /*1a80*/  @P1 LEA.HI R17, R17, R16, RZ, 0x2 ;  /* 0x0000001011111211 */ /* 0x000fc800078f10ff */
[----:B------:R-:W-:-:S05]  /*1a90*/  @P1 LEA.HI.SX32 R109, R17, R126, 0x1e ;  /* 0x0000007e116d1211 */ /* 0x000fca00078ff2ff */
[----:B0-----:R-:W-:-:S05]  /*1aa0*/  @P1 IMAD.WIDE.U32 R12, R109, 0x10, R12 ;  /* 0x000000106d0c1825 */ /* 0x001fca00078e000c */
[----:B------:R0:W5:Y:S02]  /*1ab0*/  @P1 LDG.E.128 R4, desc[UR8][R12.64] ;  /* 0x000000080c041981 */ /* 0x000164000c1e1d00 */
[----:B0-----:R-:W-:-:S05]  /*1ac0*/  IMAD R12, R85, R163, RZ ;  /* 0x000000a3550c7224 */ /* 0x001fca00078e02ff */
[----:B------:R-:W-:-:S04]  /*1ad0*/  SHF.R.S32.HI R13, RZ, 0x1f, R12 ;  /* 0x0000001fff0d7819 */ /* 0x000fc8000001140c */
[----:B------:R-:W-:-:S04]  /*1ae0*/  LEA.HI R13, R13, R12, RZ, 0x2 ;  /* 0x0000000c0d0d7211 */ /* 0x000fc800078f10ff */
[----:B------:R-:W-:Y:S01]  /*1af0*/  LEA.HI.SX32 R111, R13, R126, 0x1e ;  /* 0x0000007e0d6f7211 */ /* 0x000fe200078ff2ff */
        /* <DEDUP_REMOVED lines=8> */
[----:B--2---:R-:W-:Y:S01]  /*1b80*/  @!P2 MOV R56, R8 ;  /* 0x000000080038a202 */ /* 0x004fe20000000f00 */
        /* <DEDUP_REMOVED lines=17> */
.L_x_47893:
        /* <DEDUP_REMOVED lines=13> */
.L_x_47895:
[----:B------:R-:W-:Y:S05]  /*1d70*/  BSYNC.RECONVERGENT B4 ;  /* 0x0000000000047941 */ /* 0x000fea0003800200 */
.L_x_47894:
        /* <DEDUP_REMOVED lines=42> */
.L_x_47892:
[----:B------:R-:W-:Y:S05]  /*2020*/  BSYNC.RECONVERGENT B3 ;  /* 0x0000000000037941 */ /* 0x000fea0003800200 */
.L_x_47891:
        /* <DEDUP_REMOVED lines=9> */
[----:B------:R-:W-:Y:S01]  /*20c0*/  FFMA.FTZ R56, R14, R56, R8 ;  /* 0x000000380e387223 */ /* 0x000fe20000010008 */
[----:B------:R-:W-:-:S07]  /*20d0*/  PRMT R93, R13, 0x7610, R93 ;  /* 0x000076100d5d7816 */ /* 0x000fce000000005d */
.L_x_47890:
[----:B------:R-:W-:Y:S05]  /*20e0*/  BSYNC.RECONVERGENT B2 ;  /* 0x0000000000027941 */ /* 0x000fea0003800200 */
.L_x_47889:
        /* <DEDUP_REMOVED lines=17> */
.L_x_47900:
        /* <DEDUP_REMOVED lines=13> */
.L_x_47902:
[----:B------:R-:W-:Y:S05]  /*22d0*/  BSYNC.RECONVERGENT B4 ;  /* 0x0000000000047941 */ /* 0x000fea0003800200 */
.L_x_47901:
        /* <DEDUP_REMOVED lines=43> */
.L_x_47899:
[----:B------:R-:W-:Y:S05]  /*2590*/  BSYNC.RECONVERGENT B3 ;  /* 0x0000000000037941 */ /* 0x000fea0003800200 */
.L_x_47898:
        /* <DEDUP_REMOVED lines=11> */
.L_x_47897:
[----:B------:R-:W-:Y:S05]  /*2650*/  BSYNC.RECONVERGENT B2 ;  /* 0x0000000000027941 */ /* 0x000fea0003800200 */
.L_x_47896:
        /* <DEDUP_REMOVED lines=17> */
.L_x_47907:
        /* <DEDUP_REMOVED lines=13> */
.L_x_47909:
[----:B------:R-:W-:Y:S05]  /*2840*/  BSYNC.RECONVERGENT B4 ;  /* 0x0000000000047941 */ /* 0x000fea0003800200 */
.L_x_47908:
        /* <DEDUP_REMOVED lines=43> */
.L_x_47906:
[----:B------:R-:W-:Y:S05]  /*2b00*/  BSYNC.RECONVERGENT B3 ;  /* 0x0000000000037941 */ /* 0x000fea0003800200 */
.L_x_47905:
        /* <DEDUP_REMOVED lines=9> */
[----:B------:R-:W-:Y:S01]  /*2ba0*/  FFMA.FTZ R58, R14, R58, R10 ;  /* 0x0000003a0e3a7223 */ /* 0x000fe2000001000a */
[----:B------:R-:W-:-:S07]  /*2bb0*/  PRMT R95, R13, 0x7610, R95 ;  /* 0x000076100d5f7816 */ /* 0x000fce000000005f */
.L_x_47904:
[----:B------:R-:W-:Y:S05]  /*2bc0*/  BSYNC.RECONVERGENT B2 ;  /* 0x0000000000027941 */ /* 0x000fea0003800200 */
.L_x_47903:
        /* <DEDUP_REMOVED lines=16> */
.L_x_47913:
        /* <DEDUP_REMOVED lines=13> */
.L_x_47915:
[----:B------:R-:W-:Y:S05]  /*2da0*/  BSYNC.RECONVERGENT B3 ;  /* 0x0000000000037941 */ /* 0x000fea0003800200 */
.L_x_47914:
        /* <DEDUP_REMOVED lines=43> */
.L_x_47912:
[----:B------:R-:W-:Y:S05]  /*3060*/  BSYNC.RECONVERGENT B2 ;  /* 0x0000000000027941 */ /* 0x000fea0003800200 */
.L_x_47911:
        /* <DEDUP_REMOVED lines=9> */
[----:B------:R-:W-:Y:S01]  /*3100*/  FFMA.FTZ R59, R13, R59, R11 ;  /* 0x0000003b0d3b7223 */ /* 0x000fe2000001000b */
[----:B------:R-:W-:Y:S01]  /*3110*/  PRMT R96, R12, 0x7610, R96 ;  /* 0x000076100c607816 */ /* 0x000fe20000000060 */
[----:B------:R-:W-:Y:S06]  /*3120*/  BRA `(.L_x_47910) ;  /* 0x0000001400747947 */ /* 0x000fec0003800000 */
.L_x_47888:
        /* <DEDUP_REMOVED lines=21> */
.L_x_47920:
        /* <DEDUP_REMOVED lines=13> */
.L_x_47922:
[----:B------:R-:W-:Y:S05]  /*3350*/  BSYNC.RECONVERGENT B4 ;  /* 0x0000000000047941 */ /* 0x000fea0003800200 */
.L_x_47921:
        /* <DEDUP_REMOVED lines=42> */
.L_x_47919:
[----:B------:R-:W-:Y:S05]  /*3600*/  BSYNC.RECONVERGENT B3 ;  /* 0x0000000000037941 */ /* 0x000fea0003800200 */
.L_x_47918:
        /* <DEDUP_REMOVED lines=11> */
.L_x_47917:
[----:B------:R-:W-:Y:S05]  /*36c0*/  BSYNC.RECONVERGENT B2 ;  /* 0x0000000000027941 */ /* 0x000fea0003800200 */
.L_x_47916:
        /* <DEDUP_REMOVED lines=17> */
.L_x_47927:
        /* <DEDUP_REMOVED lines=13> */
.L_x_47929:
[----:B------:R-:W-:Y:S05]  /*38b0*/  BSYNC.RECONVERGENT B4 ;  /* 0x0000000000047941 */ /* 0x000fea0003800200 */
.L_x_47928:
        /* <DEDUP_REMOVED lines=43> */
.L_x_47926:
[----:B------:R-:W-:Y:S05]  /*3b70*/  BSYNC.RECONVERGENT B3 ;  /* 0x0000000000037941 */ /* 0x000fea0003800200 */
.L_x_47925:
        /* <DEDUP_REMOVED lines=11> */
.L_x_47924:
[----:B------:R-:W-:Y:S05]  /*3c30*/  BSYNC.RECONVERGENT B2 ;  /* 0x0000000000027941 */ /* 0x000fea0003800200 */
.L_x_47923:
        /* <DEDUP_REMOVED lines=17> */
.L_x_47934:
        /* <DEDUP_REMOVED lines=13> */
.L_x_47936:
[----:B------:R-:W-:Y:S05]  /*3e20*/  BSYNC.RECONVERGENT B4 ;  /* 0x0000000000047941 */ /* 0x000fea0003800200 */
.L_x_47935:
        /* <DEDUP_REMOVED lines=43> */
.L_x_47933:
[----:B------:R-:W-:Y:S05]  /*40e0*/  BSYNC.RECONVERGENT B3 ;  /* 0x0000000000037941 */ /* 0x000fea0003800200 */
.L_x_47932:
        /* <DEDUP_REMOVED lines=11> */
.L_x_47931:
[----:B------:R-:W-:Y:S05]  /*41a0*/  BSYNC.RECONVERGENT B2 ;  /* 0x0000000000027941 */ /* 0x000fea0003800200 */
.L_x_47930:
        /* <DEDUP_REMOVED lines=16> */
.L_x_47939:
        /* <DEDUP_REMOVED lines=13> */
.L_x_47941:
[----:B------:R-:W-:Y:S05]  /*4380*/  BSYNC.RECONVERGENT B3 ;  /* 0x0000000000037941 */ /* 0x000fea0003800200 */
.L_x_47940:
        /* <DEDUP_REMOVED lines=43> */
.L_x_47938:
[----:B------:R-:W-:Y:S05]  /*4640*/  BSYNC.RECONVERGENT B2 ;  /* 0x0000000000027941 */ /* 0x000fea0003800200 */
.L_x_47937:
        /* <DEDUP_REMOVED lines=11> */
.L_x_47910:
[----:B------:R-:W-:Y:S05]  /*4700*/  BSYNC.RECONVERGENT B1 ;  /* 0x0000000000017941 */ /* 0x000fea0003800200 */
.L_x_47887:
        /* <DEDUP_REMOVED lines=22> */
.L_x_47943:
[----:B------:R-:W-:Y:S05]  /*4870*/  BSYNC.RECONVERGENT B1 ;  /* 0x0000000000017941 */ /* 0x000fea0003800200 */
.L_x_47942:
[----:B-----5:R2:W5:Y:S04]  /*4880*/  @P1 LDG.E.128 R4, desc[UR8][R12.64] ;  /* 0x000000080c041981 */ /* 0x020568000c1e1d00 */
[----:B------:R2:W5:Y:S01]  /*4890*/  @P0 LDG.E.128 R8, desc[UR8][R20.64] ;  /* 0x0000000814080981 */ /* 0x000562000c1e1d00 */
[----:B------:R-:W-:Y:S04]  /*48a0*/  BSSY.RECONVERGENT B1, `(.L_x_47944) ;  /* 0x00002c0000017945 */ /* 0x000fe80003800200 */
[----:B------:R-:W-:Y:S05]  /*48b0*/  @!P0 BRA `(.L_x_47945) ;  /* 0x0000001400808947 */ /* 0x000fea0003800000 */
[----:B------:R-:W-:Y:S01]  /*48c0*/  ISETP.GT.AND P2, PT, R19, RZ, PT ;  /* 0x000000ff1300720c */ /* 0x000fe20003f44270 */
[----:B------:R-:W-:Y:S01]  /*48d0*/  BSSY.RECONVERGENT B2, `(.L_x_47946) ;  /* 0x000005a000027945 */ /* 0x000fe20003800200 */
[----:B--2---:R-:W-:Y:S01]  /*48e0*/  IMAD.MOV.U32 R12, RZ, RZ, R15 ;  /* 0x000000ffff0c7224 */ /* 0x004fe200078e000f */
[----:B01----:R-:W-:Y:S01]  /*48f0*/  MOV R17, R22 ;  /* 0x0000001600117202 */ /* 0x003fe20000000f00 */
        /* <DEDUP_REMOVED lines=18> */
.L_x_47950:
        /* <DEDUP_REMOVED lines=13> */
.L_x_47952:
[----:B------:R-:W-:Y:S05]  /*4af0*/  BSYNC.RECONVERGENT B4 ;  /* 0x0000000000047941 */ /* 0x000fea0003800200 */
.L_x_47951:
        /* <DEDUP_REMOVED lines=43> */
.L_x_47949:
[----:B------:R-:W-:Y:S05]  /*4db0*/  BSYNC.RECONVERGENT B3 ;  /* 0x0000000000037941 */ /* 0x000fea0003800200 */
.L_x_47948:
[----:B------:R-:W-:Y:S01]  /*4dc0*/  I2FP.F32.U32 R15, R13 ;  /* 0x0000000d000f7245 */ /* 0x000fe20000201000 */
[----:B------:R-:W-:Y:S02]  /*4dd0*/  IMAD.MOV.U32 R16, RZ, RZ, 0x2f800000 ;  /* 0x2f800000ff107424 */ /* 0x000fe400078e00ff */
[----:B------:R-:W-:Y:S01]  /*4de0*/  FMUL.FTZ R13, R4, UR13 ;  /* 0x0000000d040d7c20 */ /* 0x000fe20008410000 */
        /* <DEDUP_REMOVED lines=8> */
.L_x_47947:
[----:B------:R-:W-:Y:S05]  /*4e70*/  BSYNC.RECONVERGENT B2 ;  /* 0x0000000000027941 */ /* 0x000fea0003800200 */
.L_x_47946:
        /* <DEDUP_REMOVED lines=17> */
.L_x_47957:
        /* <DEDUP_REMOVED lines=13> */
.L_x_47959:
[----:B------:R-:W-:Y:S05]  /*5060*/  BSYNC.RECONVERGENT B4 ;  /* 0x0000000000047941 */ /* 0x000fea0003800200 */
.L_x_47958:
        /* <DEDUP_REMOVED lines=43> */
.L_x_47956:
[----:B------:R-:W-:Y:S05]  /*5320*/  BSYNC.RECONVERGENT B3 ;  /* 0x0000000000037941 */ /* 0x000fea0003800200 */
.L_x_47955:
[----:B------:R-:W-:Y:S01]  /*5330*/  HFMA2 R16, -RZ, RZ, 0.1171875, 0 ;  /* 0x2f800000ff107431 */ /* 0x000fe200000001ff */
[----:B------:R-:W-:Y:S01]  /*5340*/  I2FP.F32.U32 R15, R15 ;  /* 0x0000000f000f7245 */ /* 0x000fe20000201000 */
[----:B------:R-:W-:Y:S01]  /*5350*/  FMUL.FTZ R12, R5, UR13 ;  /* 0x0000000d050c7c20 */ /* 0x000fe20008410000 */
[----:B------:R-:W-:-:S03]  /*5360*/  HADD2.F32 R53, -RZ, R104.H1_H1 ;  /* 0x30000068ff357230 */ /* 0x000fc60000004100 */
[----:B------:R-:W-:Y:S01]  /*5370*/  FMUL.FTZ R12, R12, UR12 ;  /* 0x0000000c0c0c7c20 */ /* 0x000fe20008410000 */
[----:B------:R-:W-:-:S05]  /*5380*/  FFMA.FTZ R15, R15, R16, 1.1641532182693481445e-10 ;  /* 0x2f0000000f0f7423 */ /* 0x000fca0000010010 */
[----:B------:R-:W-:-:S04]  /*5390*/  FSETP.GTU.FTZ.AND P3, PT, R15, UR10, PT ;  /* 0x0000000a0f007c0b */ /* 0x000fc8000bf7c000 */
[----:B------:R-:W-:Y:S02]  /*53a0*/  FSEL R15, R12, RZ, !P3 ;  /* 0x000000ff0c0f7208 */ /* 0x000fe40005800000 */
[----:B------:R-:W-:-:S03]  /*53b0*/  SEL R12, RZ, 0x1, P3 ;  /* 0x00000001ff0c7807 */ /* 0x000fc60001800000 */
[----:B------:R-:W-:Y:S01]  /*53c0*/  FFMA.FTZ R53, R15, R53, R9 ;  /* 0x000000350f357223 */ /* 0x000fe20000010009 */
[----:B------:R-:W-:-:S07]  /*53d0*/  PRMT R94, R12, 0x7610, R94 ;  /* 0x000076100c5e7816 */ /* 0x000fce000000005e */
.L_x_47954:
[----:B------:R-:W-:Y:S05]  /*53e0*/  BSYNC.RECONVERGENT B2 ;  /* 0x0000000000027941 */ /* 0x000fea0003800200 */
.L_x_47953:
        /* <DEDUP_REMOVED lines=17> */
.L_x_47964:
        /* <DEDUP_REMOVED lines=13> */
.L_x_47966:
[----:B------:R-:W-:Y:S05]  /*55d0*/  BSYNC.RECONVERGENT B4 ;  /* 0x0000000000047941 */ /* 0x000fea0003800200 */
.L_x_47965:
        /* <DEDUP_REMOVED lines=43> */
.L_x_47963:
[----:B------:R-:W-:Y:S05]  /*5890*/  BSYNC.RECONVERGENT B3 ;  /* 0x0000000000037941 */ /* 0x000fea0003800200 */
.L_x_47962:
[----:B------:R-:W-:Y:S01]  /*58a0*/  I2FP.F32.U32 R15, R15 ;  /* 0x0000000f000f7245 */ /* 0x000fe20000201000 */
[----:B------:R-:W-:Y:S02]  /*58b0*/  IMAD.MOV.U32 R16, RZ, RZ, 0x2f800000 ;  /* 0x2f800000ff107424 */ /* 0x000fe400078e00ff */
[----:B------:R-:W-:Y:S01]  /*58c0*/  FMUL.FTZ R13, R6, UR13 ;  /* 0x0000000d060d7c20 */ /* 0x000fe20008410000 */
[----:B------:R-:W-:Y:S02]  /*58d0*/  HADD2.F32 R54, -RZ, R124.H0_H0 ;  /* 0x2000007cff367230 */ /* 0x000fe40000004100 */
[----:B------:R-:W-:Y:S01]  /*58e0*/  FFMA.FTZ R15, R15, R16, 1.1641532182693481445e-10 ;  /* 0x2f0000000f0f7423 */ /* 0x000fe20000010010 */
[----:B------:R-:W-:-:S04]  /*58f0*/  FMUL.FTZ R13, R13, UR12 ;  /* 0x0000000c0d0d7c20 */ /* 0x000fc80008410000 */
[----:B------:R-:W-:-:S04]  /*5900*/  FSETP.GTU.FTZ.AND P3, PT, R15, UR10, PT ;  /* 0x0000000a0f007c0b */ /* 0x000fc8000bf7c000 */
[----:B------:R-:W-:Y:S02]  /*5910*/  FSEL R15, R13, RZ, !P3 ;  /* 0x000000ff0d0f7208 */ /* 0x000fe40005800000 */
[----:B------:R-:W-:-:S03]  /*5920*/  SEL R13, RZ, 0x1, P3 ;  /* 0x00000001ff0d7807 */ /* 0x000fc60001800000 */
[----:B------:R-:W-:Y:S01]  /*5930*/  FFMA.FTZ R54, R15, R54, R10 ;  /* 0x000000360f367223 */ /* 0x000fe2000001000a */
[----:B------:R-:W-:-:S07]  /*5940*/  PRMT R95, R13, 0x7610, R95 ;  /* 0x000076100d5f7816 */ /* 0x000fce000000005f */
.L_x_47961:
[----:B------:R-:W-:Y:S05]  /*5950*/  BSYNC.RECONVERGENT B2 ;  /* 0x0000000000027941 */ /* 0x000fea0003800200 */
.L_x_47960:
        /* <DEDUP_REMOVED lines=16> */
.L_x_47970:
        /* <DEDUP_REMOVED lines=13> */
.L_x_47972:
[----:B------:R-:W-:Y:S05]  /*5b30*/  BSYNC.RECONVERGENT B3 ;  /* 0x0000000000037941 */ /* 0x000fea0003800200 */
.L_x_47971:
        /* <DEDUP_REMOVED lines=43> */
.L_x_47969:
[----:B------:R-:W-:Y:S05]  /*5df0*/  BSYNC.RECONVERGENT B2 ;  /* 0x0000000000027941 */ /* 0x000fea0003800200 */
.L_x_47968:
        /* <DEDUP_REMOVED lines=12> */
.L_x_47945:
[----:B------:R-:W-:Y:S01]  /*5ec0*/  BSSY.RECONVERGENT B2, `(.L_x_47973) ;  /* 0x000005a000027945 */ /* 0x000fe20003800200 */
[----:B--2---:R-:W-:Y:S01]  /*5ed0*/  IMAD.MOV.U32 R12, RZ, RZ, R15 ;  /* 0x000000ffff0c7224 */ /* 0x004fe200078e000f */
[----:B01----:R-:W-:Y:S01]  /*5ee0*/  MOV R17, R22 ;  /* 0x0000001600117202 */ /* 0x003fe20000000f00 */
        /* <DEDUP_REMOVED lines=18> */
.L_x_47977:
        /* <DEDUP_REMOVED lines=13> */
.L_x_47979:
[----:B------:R-:W-:Y:S05]  /*60e0*/  BSYNC.RECONVERGENT B4 ;  /* 0x0000000000047941 */ /* 0x000fea0003800200 */
.L_x_47978:
        /* <DEDUP_REMOVED lines=43> */
.L_x_47976:
[----:B------:R-:W-:Y:S05]  /*63a0*/  BSYNC.RECONVERGENT B3 ;  /* 0x0000000000037941 */ /* 0x000fea0003800200 */
.L_x_47975:
        /* <DEDUP_REMOVED lines=11> */
.L_x_47974:
[----:B------:R-:W-:Y:S05]  /*6460*/  BSYNC.RECONVERGENT B2 ;  /* 0x0000000000027941 */ /* 0x000fea0003800200 */
.L_x_47973:
        /* <DEDUP_REMOVED lines=17> */
.L_x_47984:
        /* <DEDUP_REMOVED lines=13> */
.L_x_47986:
[----:B------:R-:W-:Y:S05]  /*6650*/  BSYNC.RECONVERGENT B4 ;  /* 0x0000000000047941 */ /* 0x000fea0003800200 */
.L_x_47985:
        /* <DEDUP_REMOVED lines=43> */
.L_x_47983:
[----:B------:R-:W-:Y:S05]  /*6910*/  BSYNC.RECONVERGENT B3 ;  /* 0x0000000000037941 */ /* 0x000fea0003800200 */
.L_x_47982:
        /* <DEDUP_REMOVED lines=11> */
.L_x_47981:
[----:B------:R-:W-:Y:S05]  /*69d0*/  BSYNC.RECONVERGENT B2 ;  /* 0x0000000000027941 */ /* 0x000fea0003800200 */
.L_x_47980:
        /* <DEDUP_REMOVED lines=17> */
.L_x_47991:
        /* <DEDUP_REMOVED lines=13> */
.L_x_47993:
[----:B------:R-:W-:Y:S05]  /*6bc0*/  BSYNC.RECONVERGENT B4 ;  /* 0x0000000000047941 */ /* 0x000fea0003800200 */
.L_x_47992:
        /* <DEDUP_REMOVED lines=43> */
.L_x_47990:
[----:B------:R-:W-:Y:S05]  /*6e80*/  BSYNC.RECONVERGENT B3 ;  /* 0x0000000000037941 */ /* 0x000fea0003800200 */
.L_x_47989:
        /* <DEDUP_REMOVED lines=11> */
.L_x_47988:
[----:B------:R-:W-:Y:S05]  /*6f40*/  BSYNC.RECONVERGENT B2 ;  /* 0x0000000000027941 */ /* 0x000fea0003800200 */
.L_x_47987:
        /* <DEDUP_REMOVED lines=16> */
.L_x_47996:
        /* <DEDUP_REMOVED lines=13> */
.L_x_47998:
[----:B------:R-:W-:Y:S05]  /*7120*/  BSYNC.RECONVERGENT B3 ;  /* 0x0000000000037941 */ /* 0x000fea0003800200 */
.L_x_47997:
        /* <DEDUP_REMOVED lines=43> */
.L_x_47995:
[----:B------:R-:W-:Y:S05]  /*73e0*/  BSYNC.RECONVERGENT B2 ;  /* 0x0000000000027941 */ /* 0x000fea0003800200 */
.L_x_47994:
        /* <DEDUP_REMOVED lines=11> */
.L_x_47967:
[----:B------:R-:W-:Y:S05]  /*74a0*/  BSYNC.RECONVERGENT B1 ;  /* 0x0000000000017941 */ /* 0x000fea0003800200 */
.L_x_47944:
[----:B------:R-:W-:Y:S01]  /*74b0*/  IMAD.WIDE.U32 R14, R14, 0x10, R164 ;  /* 0x000000100e0e7825 */ /* 0x000fe200078e00a4 */
[----:B------:R-:W0:Y:S01]  /*74c0*/  @P1 LDC.64 R12, c[0x0][0x390] ;  /* 0x0000e400ff0c1b82 */ /* 0x000e220000000a00 */
[----:B------:R-:W-:Y:S01]  /*74d0*/  IADD3 R16, PT, PT, R111, 0x40, RZ ;  /* 0x000000406f107810 */ /* 0x000fe20007ffe0ff */
[----:B------:R-:W-:Y:S01]  /*74e0*/  BSSY.RECONVERGENT B1, `(.L_x_47999) ;  /* 0x0000012000017945 */ /* 0x000fe20003800200 */
[----:B------:R-:W-:Y:S01]  /*74f0*/  VIADD R22, R109, 0x40 ;  /* 0x000000406d167836 */ /* 0x000fe20000000000 */
[----:B------:R1:W-:Y:S04]  /*7500*/  STG.E.128 desc[UR8][R14.64], R52 ;  /* 0x000000340e007986 */ /* 0x0003e8000c101d08 */
[----:B------:R-:W2:Y:S01]  /*7510*/  @P0 LDC.64 R20, c[0x0][0x3a0] ;  /* 0x0000e800ff140b82 */ /* 0x000ea20000000a00 */
[----:B0-----:R-:W-:-:S04]  /*7520*/  @P1 IMAD.WIDE.U32 R12, R22, 0x10, R12 ;  /* 0x00000010160c1825 */ /* 0x001fc800078e000c */
[----:B--2---:R-:W-:Y:S01]  /*7530*/  @P0 IMAD.WIDE.U32 R20, R16, 0x10, R20 ;  /* 0x0000001010140825 */ /* 0x004fe200078e0014 */
[----:B-1----:R-:W-:Y:S06]  /*7540*/  @!P1 BRA `(.L_x_48000) ;  /* 0x00000000002c9947 */ /* 0x002fec0003800000 */
[----:B------:R-:W0:Y:S01]  /*7550*/  LDC.64 R14, c[0x0][0x3b0] ;  /* 0x0000ec00ff0e7b82 */ /* 0x000e220000000a00 */
        /* <DEDUP_REMOVED lines=10> */
.L_x_48000:
[----:B------:R-:W-:Y:S05]  /*7600*/  BSYNC.RECONVERGENT B1 ;  /* 0x0000000000017941 */ /* 0x000fea0003800200 */
.L_x_47999:
[----:B-----5:R1:W5:Y:S04]  /*7610*/  @P1 LDG.E.128 R4, desc[UR8][R12.64] ;  /* 0x000000080c041981 */ /* 0x020368000c1e1d00 */
[----:B------:R1:W5:Y:S01]  /*7620*/  @P0 LDG.E.128 R8, desc[UR8][R20.64] ;  /* 0x0000000814080981 */ /* 0x000362000c1e1d00 */
[----:B------:R-:W-:Y:S04]  /*7630*/  BSSY.RECONVERGENT B1, `(.L_x_48001) ;  /* 0x00002c0000017945 */ /* 0x000fe80003800200 */
[----:B------:R-:W-:Y:S05]  /*7640*/  @!P0 BRA `(.L_x_48002) ;  /* 0x0000001400808947 */ /* 0x000fea0003800000 */
[----:B------:R-:W-:Y:S01]  /*7650*/  ISETP.GT.AND P2, PT, R19, RZ, PT ;  /* 0x000000ff1300720c */ /* 0x000fe20003f44270 */
[----:B------:R-:W-:Y:S01]  /*7660*/  BSSY.RECONVERGENT B2, `(.L_x_48003) ;  /* 0x000005a000027945 */ /* 0x000fe20003800200 */
[----:B-1----:R-:W-:Y:S01]  /*7670*/  IMAD.MOV.U32 R12, RZ, RZ, R23 ;  /* 0x000000ffff0c7224 */ /* 0x002fe200078e0017 */
        /* <DEDUP_REMOVED lines=19> */
.L_x_48007:
        /* <DEDUP_REMOVED lines=13> */
.L_x_48009:
[----:B------:R-:W-:Y:S05]  /*7880*/  BSYNC.RECONVERGENT B4 ;  /* 0x0000000000047941 */ /* 0x000fea0003800200 */
.L_x_48008:
        /* <DEDUP_REMOVED lines=43> */
.L_x_48006:
[----:B------:R-:W-:Y:S05]  /*7b40*/  BSYNC.RECONVERGENT B3 ;  /* 0x0000000000037941 */ /* 0x000fea0003800200 */
.L_x_48005:
        /* <DEDUP_REMOVED lines=11> */
.L_x_48004:
[----:B------:R-:W-:Y:S05]  /*7c00*/  BSYNC.RECONVERGENT B2 ;  /* 0x0000000000027941 */ /* 0x000fea0003800200 */
.L_x_48003:
        /* <DEDUP_REMOVED lines=17> */
.L_x_48014:
        /* <DEDUP_REMOVED lines=13> */
.L_x_48016:
[----:B------:R-:W-:Y:S05]  /*7df0*/  BSYNC.RECONVERGENT B4 ;  /* 0x0000000000047941 */ /* 0x000fea0003800200 */
.L_x_48015:
        /* <DEDUP_REMOVED lines=43> */
.L_x_48013:
[----:B------:R-:W-:Y:S05]  /*80b0*/  BSYNC.RECONVERGENT B3 ;  /* 0x0000000000037941 */ /* 0x000fea0003800200 */
.L_x_48012:
        /* <DEDUP_REMOVED lines=11> */
.L_x_48011:
[----:B------:R-:W-:Y:S05]  /*8170*/  BSYNC.RECONVERGENT B2 ;  /* 0x0000000000027941 */ /* 0x000fea0003800200 */
.L_x_48010:
        /* <DEDUP_REMOVED lines=17> */
.L_x_48021:
        /* <DEDUP_REMOVED lines=13> */
.L_x_48023:
[----:B------:R-:W-:Y:S05]  /*8360*/  BSYNC.RECONVERGENT B4 ;  /* 0x0000000000047941 */ /* 0x000fea0003800200 */
.L_x_48022:
        /* <DEDUP_REMOVED lines=43> */
.L_x_48020:
[----:B------:R-:W-:Y:S05]  /*8620*/  BSYNC.RECONVERGENT B3 ;  /* 0x0000000000037941 */ /* 0x000fea0003800200 */
.L_x_48019:
        /* <DEDUP_REMOVED lines=11> */
.L_x_48018:
[----:B------:R-:W-:Y:S05]  /*86e0*/  BSYNC.RECONVERGENT B2 ;  /* 0x0000000000027941 */ /* 0x000fea0003800200 */
.L_x_48017:
        /* <DEDUP_REMOVED lines=16> */
.L_x_48027:
        /* <DEDUP_REMOVED lines=13> */
.L_x_48029:
[----:B------:R-:W-:Y:S05]  /*88c0*/  BSYNC.RECONVERGENT B3 ;  /* 0x0000000000037941 */ /* 0x000fea0003800200 */
.L_x_48028:
        /* <DEDUP_REMOVED lines=43> */
.L_x_48026:
[----:B------:R-:W-:Y:S05]  /*8b80*/  BSYNC.RECONVERGENT B2 ;  /* 0x0000000000027941 */ /* 0x000fea0003800200 */
.L_x_48025:
        /* <DEDUP_REMOVED lines=12> */
.L_x_48002:
[----:B------:R-:W-:Y:S01]  /*8c50*/  BSSY.RECONVERGENT B2, `(.L_x_48030) ;  /* 0x000005a000027945 */ /* 0x000fe20003800200 */
[----:B-1----:R-:W-:Y:S01]  /*8c60*/  IMAD.MOV.U32 R12, RZ, RZ, R23 ;  /* 0x000000ffff0c7224 */ /* 0x002fe200078e0017 */
[----:B0-----:R-:W-:Y:S01]  /*8c70*/  MOV R15, R17 ;  /* 0x00000011000f7202 */ /* 0x001fe20000000f00 */
        /* <DEDUP_REMOVED lines=18> */
.L_x_48034:
        /* <DEDUP_REMOVED lines=13> */
.L_x_48036:
[----:B------:R-:W-:Y:S05]  /*8e70*/  BSYNC.RECONVERGENT B4 ;  /* 0x0000000000047941 */ /* 0x000fea0003800200 */
.L_x_48035:
        /* <DEDUP_REMOVED lines=43> */
.L_x_48033:
[----:B------:R-:W-:Y:S05]  /*9130*/  BSYNC.RECONVERGENT B3 ;  /* 0x0000000000037941 */ /* 0x000fea0003800200 */
.L_x_48032:
        /* <DEDUP_REMOVED lines=11> */
.L_x_48031:
[----:B------:R-:W-:Y:S05]  /*91f0*/  BSYNC.RECONVERGENT B2 ;  /* 0x0000000000027941 */ /* 0x000fea0003800200 */
.L_x_48030:
        /* <DEDUP_REMOVED lines=17> */
.L_x_48041:
        /* <DEDUP_REMOVED lines=13> */
.L_x_48043:
[----:B------:R-:W-:Y:S05]  /*93e0*/  BSYNC.RECONVERGENT B4 ;  /* 0x0000000000047941 */ /* 0x000fea0003800200 */
.L_x_48042:
        /* <DEDUP_REMOVED lines=43> */
.L_x_48040:
[----:B------:R-:W-:Y:S05]  /*96a0*/  BSYNC.RECONVERGENT B3 ;  /* 0x0000000000037941 */ /* 0x000fea0003800200 */
.L_x_48039:
        /* <DEDUP_REMOVED lines=11> */
.L_x_48038:
[----:B------:R-:W-:Y:S05]  /*9760*/  BSYNC.RECONVERGENT B2 ;  /* 0x0000000000027941 */ /* 0x000fea0003800200 */
.L_x_48037:
        /* <DEDUP_REMOVED lines=17> */
.L_x_48048:
        /* <DEDUP_REMOVED lines=13> */
.L_x_48050:
[----:B------:R-:W-:Y:S05]  /*9950*/  BSYNC.RECONVERGENT B4 ;  /* 0x0000000000047941 */ /* 0x000fea0003800200 */
.L_x_48049:
        /* <DEDUP_REMOVED lines=43> */
.L_x_48047:
[----:B------:R-:W-:Y:S05]  /*9c10*/  BSYNC.RECONVERGENT B3 ;  /* 0x0000000000037941 */ /* 0x000fea0003800200 */
.L_x_48046:
        /* <DEDUP_REMOVED lines=11> */
.L_x_48045:
[----:B------:R-:W-:Y:S05]  /*9cd0*/  BSYNC.RECONVERGENT B2 ;  /* 0x0000000000027941 */ /* 0x000fea0003800200 */
.L_x_48044:
        /* <DEDUP_REMOVED lines=16> */
.L_x_48053:
        /* <DEDUP_REMOVED lines=13> */
.L_x_48055:
[----:B------:R-:W-:Y:S05]  /*9eb0*/  BSYNC.RECONVERGENT B3 ;  /* 0x0000000000037941 */ /* 0x000fea0003800200 */
.L_x_48054:
        /* <DEDUP_REMOVED lines=43> */
.L_x_48052:
[----:B------:R-:W-:Y:S05]  /*a170*/  BSYNC.RECONVERGENT B2 ;  /* 0x0000000000027941 */ /* 0x000fea0003800200 */
.L_x_48051:
        /* <DEDUP_REMOVED lines=11> */
.L_x_48024:
[----:B------:R-:W-:Y:S05]  /*a230*/  BSYNC.RECONVERGENT B1 ;  /* 0x0000000000017941 */ /* 0x000fea0003800200 */
.L_x_48001:
        /* <DEDUP_REMOVED lines=21> */
.L_x_48057:
[----:B------:R-:W-:Y:S05]  /*a390*/  BSYNC.RECONVERGENT B1 ;  /* 0x0000000000017941 */ /* 0x000fea0003800200 */
.L_x_48056:
        /* <DEDUP_REMOVED lines=26> */
.L_x_48064:
        /* <DEDUP_REMOVED lines=13> */
.L_x_48066:
[----:B------:R-:W-:Y:S05]  /*a610*/  BSYNC.RECONVERGENT B4 ;  /* 0x0000000000047941 */ /* 0x000fea0003800200 */
.L_x_48065:
        /* <DEDUP_REMOVED lines=43> */
.L_x_48063:
[----:B------:R-:W-:Y:S05]  /*a8d0*/  BSYNC.RECONVERGENT B3 ;  /* 0x0000000000037941 */ /* 0x000fea0003800200 */
.L_x_48062:
        /* <DEDUP_REMOVED lines=11> */
.L_x_48061:
[----:B------:R-:W-:Y:S05]  /*a990*/  BSYNC.RECONVERGENT B2 ;  /* 0x0000000000027941 */ /* 0x000fea0003800200 */
.L_x_48060:
        /* <DEDUP_REMOVED lines=17> */
.L_x_48071:
        /* <DEDUP_REMOVED lines=13> */
.L_x_48073:
[----:B------:R-:W-:Y:S05]  /*ab80*/  BSYNC.RECONVERGENT B4 ;  /* 0x0000000000047941 */ /* 0x000fea0003800200 */
.L_x_48072:
        /* <DEDUP_REMOVED lines=43> */
.L_x_48070:
[----:B------:R-:W-:Y:S05]  /*ae40*/  BSYNC.RECONVERGENT B3 ;  /* 0x0000000000037941 */ /* 0x000fea0003800200 */
.L_x_48069:
        /* <DEDUP_REMOVED lines=11> */
.L_x_48068:
[----:B------:R-:W-:Y:S05]  /*af00*/  BSYNC.RECONVERGENT B2 ;  /* 0x0000000000027941 */ /* 0x000fea0003800200 */
.L_x_48067:
        /* <DEDUP_REMOVED lines=17> */
.L_x_48078:
        /* <DEDUP_REMOVED lines=13> */
.L_x_48080:
[----:B------:R-:W-:Y:S05]  /*b0f0*/  BSYNC.RECONVERGENT B4 ;  /* 0x0000000000047941 */ /* 0x000fea0003800200 */
.L_x_48079:
        /* <DEDUP_REMOVED lines=43> */
.L_x_48077:
[----:B------:R-:W-:Y:S05]  /*b3b0*/  BSYNC.RECONVERGENT B3 ;  /* 0x0000000000037941 */ /* 0x000fea0003800200 */
.L_x_48076:
        /* <DEDUP_REMOVED lines=11> */
.L_x_48075:
[----:B------:R-:W-:Y:S05]  /*b470*/  BSYNC.RECONVERGENT B2 ;  /* 0x0000000000027941 */ /* 0x000fea0003800200 */
.L_x_48074:
        /* <DEDUP_REMOVED lines=16> */
.L_x_48084:
        /* <DEDUP_REMOVED lines=13> */
.L_x_48086:
[----:B------:R-:W-:Y:S05]  /*b650*/  BSYNC.RECONVERGENT B3 ;  /* 0x0000000000037941 */ /* 0x000fea0003800200 */
.L_x_48085:
        /* <DEDUP_REMOVED lines=43> */
.L_x_48083:
[----:B------:R-:W-:Y:S05]  /*b910*/  BSYNC.RECONVERGENT B2 ;  /* 0x0000000000027941 */ /* 0x000fea0003800200 */
.L_x_48082:
        /* <DEDUP_REMOVED lines=12> */
.L_x_48059:
        /* <DEDUP_REMOVED lines=21> */
.L_x_48091:
        /* <DEDUP_REMOVED lines=13> */
.L_x_48093:
[----:B------:R-:W-:Y:S05]  /*bc00*/  BSYNC.RECONVERGENT B4 ;  /* 0x0000000000047941 */ /* 0x000fea0003800200 */
.L_x_48092:
        /* <DEDUP_REMOVED lines=43> */
.L_x_48090:
[----:B------:R-:W-:Y:S05]  /*bec0*/  BSYNC.RECONVERGENT B3 ;  /* 0x0000000000037941 */ /* 0x000fea0003800200 */
.L_x_48089:
        /* <DEDUP_REMOVED lines=11> */
.L_x_48088:
[----:B------:R-:W-:Y:S05]  /*bf80*/  BSYNC.RECONVERGENT B2 ;  /* 0x0000000000027941 */ /* 0x000fea0003800200 */
.L_x_48087:
        /* <DEDUP_REMOVED lines=17> */
.L_x_48098:
        /* <DEDUP_REMOVED lines=13> */
.L_x_48100:
[----:B------:R-:W-:Y:S05]  /*c170*/  BSYNC.RECONVERGENT B4 ;  /* 0x0000000000047941 */ /* 0x000fea0003800200 */
.L_x_48099:
        /* <DEDUP_REMOVED lines=43> */
.L_x_48097:
[----:B------:R-:W-:Y:S05]  /*c430*/  BSYNC.RECONVERGENT B3 ;  /* 0x0000000000037941 */ /* 0x000fea0003800200 */
.L_x_48096:
        /* <DEDUP_REMOVED lines=11> */
.L_x_48095:
[----:B------:R-:W-:Y:S05]  /*c4f0*/  BSYNC.RECONVERGENT B2 ;  /* 0x0000000000027941 */ /* 0x000fea0003800200 */
.L_x_48094:
        /* <DEDUP_REMOVED lines=17> */
.L_x_48105:
        /* <DEDUP_REMOVED lines=13> */
.L_x_48107:
[----:B------:R-:W-:Y:S05]  /*c6e0*/  BSYNC.RECONVERGENT B4 ;  /* 0x0000000000047941 */ /* 0x000fea0003800200 */
.L_x_48106:
        /* <DEDUP_REMOVED lines=43> */
.L_x_48104:
[----:B------:R-:W-:Y:S05]  /*c9a0*/  BSYNC.RECONVERGENT B3 ;  /* 0x0000000000037941 */ /* 0x000fea0003800200 */
.L_x_48103:
        /* <DEDUP_REMOVED lines=11> */
.L_x_48102:
[----:B------:R-:W-:Y:S05]  /*ca60*/  BSYNC.RECONVERGENT B2 ;  /* 0x0000000000027941 */ /* 0x000fea0003800200 */
.L_x_48101:
        /* <DEDUP_REMOVED lines=16> */
.L_x_48110:
        /* <DEDUP_REMOVED lines=13> */
.L_x_48112:
[----:B------:R-:W-:Y:S05]  /*cc40*/  BSYNC.RECONVERGENT B3 ;  /* 0x0000000000037941 */ /* 0x000fea0003800200 */
.L_x_48111:
        /* <DEDUP_REMOVED lines=43> */
.L_x_48109:
[----:B------:R-:W-:Y:S05]  /*cf00*/  BSYNC.RECONVERGENT B2 ;  /* 0x0000000000027941 */ /* 0x000fea0003800200 */
.L_x_48108:
        /* <DEDUP_REMOVED lines=11> */
.L_x_48081:
[----:B------:R-:W-:Y:S05]  /*cfc0*/  BSYNC.RECONVERGENT B1 ;  /* 0x0000000000017941 */ /* 0x000fea0003800200 */
.L_x_48058:
        /* <DEDUP_REMOVED lines=21> */
.L_x_48114:
[----:B------:R-:W-:Y:S05]  /*d120*/  BSYNC.RECONVERGENT B1 ;  /* 0x0000000000017941 */ /* 0x000fea0003800200 */
.L_x_48113:
[----:B-----5:R1:W5:Y:S04]  /*d130*/  @P1 LDG.E.128 R4, desc[UR8][R12.64] ;  /* 0x000000080c041981 */ /* 0x020368000c1e1d00 */
[----:B------:R1:W5:Y:S01]  /*d140*/  @P0 LDG.E.128 R8, desc[UR8][R20.64] ;  /* 0x0000000814080981 */ /* 0x000362000c1e1d00 */
[----:B------:R-:W-:Y:S04]  /*d150*/  BSSY.RECONVERGENT B1, `(.L_x_48115) ;  /* 0x00002c0000017945 */ /* 0x000fe80003800200 */
[----:B------:R-:W-:Y:S05]  /*d160*/  @!P0 BRA `(.L_x_48116) ;  /* 0x0000001400808947 */ /* 0x000fea0003800000 */
[----:B------:R-:W-:Y:S01]  /*d170*/  ISETP.GT.AND P2, PT, R19, RZ, PT ;  /* 0x000000ff1300720c */ /* 0x000fe20003f44270 */
[----:B------:R-:W-:Y:S01]  /*d180*/  BSSY.RECONVERGENT B2, `(.L_x_48117) ;  /* 0x000005a000027945 */ /* 0x000fe20003800200 */
[----:B-1----:R-:W-:Y:S01]  /*d190*/  MOV R12, R22 ;  /* 0x00000016000c7202 */ /* 0x002fe20000000f00 */
        /* <DEDUP_REMOVED lines=19> */
.L_x_48121:
        /* <DEDUP_REMOVED lines=13> */
.L_x_48123:
[----:B------:R-:W-:Y:S05]  /*d3a0*/  BSYNC.RECONVERGENT B4 ;  /* 0x0000000000047941 */ /* 0x000fea0003800200 */
.L_x_48122:
        /* <DEDUP_REMOVED lines=43> */
.L_x_48120:
[----:B------:R-:W-:Y:S05]  /*d660*/  BSYNC.RECONVERGENT B3 ;  /* 0x0000000000037941 */ /* 0x000fea0003800200 */
.L_x_48119:
        /* <DEDUP_REMOVED lines=11> */
.L_x_48118:
[----:B------:R-:W-:Y:S05]  /*d720*/  BSYNC.RECONVERGENT B2 ;  /* 0x0000000000027941 */ /* 0x000fea0003800200 */
.L_x_48117:
        /* <DEDUP_REMOVED lines=17> */
.L_x_48128:
        /* <DEDUP_REMOVED lines=13> */
.L_x_48130:
[----:B------:R-:W-:Y:S05]  /*d910*/  BSYNC.RECONVERGENT B4 ;  /* 0x0000000000047941 */ /* 0x000fea0003800200 */
.L_x_48129:
        /* <DEDUP_REMOVED lines=43> */
.L_x_48127:
[----:B------:R-:W-:Y:S05]  /*dbd0*/  BSYNC.RECONVERGENT B3 ;  /* 0x0000000000037941 */ /* 0x000fea0003800200 */
.L_x_48126:
        /* <DEDUP_REMOVED lines=11> */
.L_x_48125:
[----:B------:R-:W-:Y:S05]  /*dc90*/  BSYNC.RECONVERGENT B2 ;  /* 0x0000000000027941 */ /* 0x000fea0003800200 */
.L_x_48124:
        /* <DEDUP_REMOVED lines=17> */
.L_x_48135:
        /* <DEDUP_REMOVED lines=13> */
.L_x_48137:
[----:B------:R-:W-:Y:S05]  /*de80*/  BSYNC.RECONVERGENT B4 ;  /* 0x0000000000047941 */ /* 0x000fea0003800200 */
.L_x_48136:
        /* <DEDUP_REMOVED lines=43> */
.L_x_48134:
[----:B------:R-:W-:Y:S05]  /*e140*/  BSYNC.RECONVERGENT B3 ;  /* 0x0000000000037941 */ /* 0x000fea0003800200 */
.L_x_48133:
        /* <DEDUP_REMOVED lines=11> */
.L_x_48132:
[----:B------:R-:W-:Y:S05]  /*e200*/  BSYNC.RECONVERGENT B2 ;  /* 0x0000000000027941 */ /* 0x000fea0003800200 */
.L_x_48131:
        /* <DEDUP_REMOVED lines=16> */
.L_x_48141:
        /* <DEDUP_REMOVED lines=13> */
.L_x_48143:
[----:B------:R-:W-:Y:S05]  /*e3e0*/  BSYNC.RECONVERGENT B3 ;  /* 0x0000000000037941 */ /* 0x000fea0003800200 */
.L_x_48142:
        /* <DEDUP_REMOVED lines=43> */
.L_x_48140:
[----:B------:R-:W-:Y:S05]  /*e6a0*/  BSYNC.RECONVERGENT B2 ;  /* 0x0000000000027941 */ /* 0x000fea0003800200 */
.L_x_48139:
        /* <DEDUP_REMOVED lines=12> */
.L_x_48116:
[----:B------:R-:W-:Y:S01]  /*e770*/  BSSY.RECONVERGENT B2, `(.L_x_48144) ;  /* 0x000005a000027945 */ /* 0x000fe20003800200 */
[----:B-1----:R-:W-:Y:S01]  /*e780*/  HFMA2 R20, -RZ, RZ, 0, 0 ;  /* 0x00000000ff147431 */ /* 0x002fe200000001ff */
        /* <DEDUP_REMOVED lines=19> */
.L_x_48148:
        /* <DEDUP_REMOVED lines=13> */
.L_x_48150:
[----:B------:R-:W-:Y:S05]  /*e990*/  BSYNC.RECONVERGENT B4 ;  /* 0x0000000000047941 */ /* 0x000fea0003800200 */
.L_x_48149:
        /* <DEDUP_REMOVED lines=43> */
.L_x_48147:
[----:B------:R-:W-:Y:S05]  /*ec50*/  BSYNC.RECONVERGENT B3 ;  /* 0x0000000000037941 */ /* 0x000fea0003800200 */
.L_x_48146:
        /* <DEDUP_REMOVED lines=11> */
.L_x_48145:
[----:B------:R-:W-:Y:S05]  /*ed10*/  BSYNC.RECONVERGENT B2 ;  /* 0x0000000000027941 */ /* 0x000fea0003800200 */
.L_x_48144:
        /* <DEDUP_REMOVED lines=17> */
.L_x_48155:
        /* <DEDUP_REMOVED lines=13> */
.L_x_48157:
[----:B------:R-:W-:Y:S05]  /*ef00*/  BSYNC.RECONVERGENT B4 ;  /* 0x0000000000047941 */ /* 0x000fea0003800200 */
.L_x_48156:
        /* <DEDUP_REMOVED lines=43> */
.L_x_48154:
[----:B------:R-:W-:Y:S05]  /*f1c0*/  BSYNC.RECONVERGENT B3 ;  /* 0x0000000000037941 */ /* 0x000fea0003800200 */
.L_x_48153:
        /* <DEDUP_REMOVED lines=11> */
.L_x_48152:
[----:B------:R-:W-:Y:S05]  /*f280*/  BSYNC.RECONVERGENT B2 ;  /* 0x0000000000027941 */ /* 0x000fea0003800200 */
.L_x_48151:
        /* <DEDUP_REMOVED lines=17> */
.L_x_48162:
        /* <DEDUP_REMOVED lines=13> */
.L_x_48164:
[----:B------:R-:W-:Y:S05]  /*f470*/  BSYNC.RECONVERGENT B4 ;  /* 0x0000000000047941 */ /* 0x000fea0003800200 */
.L_x_48163:
        /* <DEDUP_REMOVED lines=43> */
.L_x_48161:
[----:B------:R-:W-:Y:S05]  /*f730*/  BSYNC.RECONVERGENT B3 ;  /* 0x0000000000037941 */ /* 0x000fea0003800200 */
.L_x_48160:
        /* <DEDUP_REMOVED lines=11> */
.L_x_48159:
[----:B------:R-:W-:Y:S05]  /*f7f0*/  BSYNC.RECONVERGENT B2 ;  /* 0x0000000000027941 */ /* 0x000fea0003800200 */
.L_x_48158:
        /* <DEDUP_REMOVED lines=16> */
.L_x_48167:
        /* <DEDUP_REMOVED lines=13> */
.L_x_48169:
[----:B------:R-:W-:Y:S05]  /*f9d0*/  BSYNC.RECONVERGENT B3 ;  /* 0x0000000000037941 */ /* 0x000fea0003800200 */
.L_x_48168:
        /* <DEDUP_REMOVED lines=43> */
.L_x_48166:
[----:B------:R-:W-:Y:S05]  /*fc90*/  BSYNC.RECONVERGENT B2 ;  /* 0x0000000000027941 */ /* 0x000fea0003800200 */
.L_x_48165:
        /* <DEDUP_REMOVED lines=11> */
.L_x_48138:
[----:B------:R-:W-:Y:S05]  /*fd50*/  BSYNC.RECONVERGENT B1 ;  /* 0x0000000000017941 */ /* 0x000fea0003800200 */
.L_x_48115:
        /* <DEDUP_REMOVED lines=21> */
.L_x_48171:
[----:B------:R-:W-:Y:S05]  /*feb0*/  BSYNC.RECONVERGENT B1 ;  /* 0x0000000000017941 */ /* 0x000fea0003800200 */
.L_x_48170:
        /* <DEDUP_REMOVED lines=26> */
.L_x_48178:
        /* <DEDUP_REMOVED lines=13> */
.L_x_48180:
[----:B------:R-:W-:Y:S05]  /*10130*/  BSYNC.RECONVERGENT B4 ;  /* 0x0000000000047941 */ /* 0x000fea0003800200 */
.L_x_48179:
        /* <DEDUP_REMOVED lines=43> */
.L_x_48177:
[----:B------:R-:W-:Y:S05]  /*103f0*/  BSYNC.RECONVERGENT B3 ;  /* 0x0000000000037941 */ /* 0x000fea0003800200 */
.L_x_48176:
        /* <DEDUP_REMOVED lines=11> */
.L_x_48175:
[----:B------:R-:W-:Y:S05]  /*104b0*/  BSYNC.RECONVERGENT B2 ;  /* 0x0000000000027941 */ /* 0x000fea0003800200 */
.L_x_48174:
        /* <DEDUP_REMOVED lines=17> */
.L_x_48185:
        /* <DEDUP_REMOVED lines=13> */
.L_x_48187:
[----:B------:R-:W-:Y:S05]  /*106a0*/  BSYNC.RECONVERGENT B4 ;  /* 0x0000000000047941 */ /* 0x000fea0003800200 */
.L_x_48186:
        /* <DEDUP_REMOVED lines=43> */
.L_x_48184:
[----:B------:R-:W-:Y:S05]  /*10960*/  BSYNC.RECONVERGENT B3 ;  /* 0x0000000000037941 */ /* 0x000fea0003800200 */
.L_x_48183:
        /* <DEDUP_REMOVED lines=11> */
.L_x_48182:
[----:B------:R-:W-:Y:S05]  /*10a20*/  BSYNC.RECONVERGENT B2 ;  /* 0x0000000000027941 */ /* 0x000fea0003800200 */
.L_x_48181:
        /* <DEDUP_REMOVED lines=17> */
.L_x_48192:
        /* <DEDUP_REMOVED lines=13> */
.L_x_48194:
[----:B------:R-:W-:Y:S05]  /*10c10*/  BSYNC.RECONVERGENT B4 ;  /* 0x0000000000047941 */ /* 0x000fea0003800200 */
.L_x_48193:
        /* <DEDUP_REMOVED lines=43> */
.L_x_48191:
[----:B------:R-:W-:Y:S05]  /*10ed0*/  BSYNC.RECONVERGENT B3 ;  /* 0x0000000000037941 */ /* 0x000fea0003800200 */
.L_x_48190:
        /* <DEDUP_REMOVED lines=11> */
.L_x_48189:
[----:B------:R-:W-:Y:S05]  /*10f90*/  BSYNC.RECONVERGENT B2 ;  /* 0x0000000000027941 */ /* 0x000fea0003800200 */
.L_x_48188:
        /* <DEDUP_REMOVED lines=16> */
.L_x_48198:
        /* <DEDUP_REMOVED lines=13> */
.L_x_48200:
[----:B------:R-:W-:Y:S05]  /*11170*/  BSYNC.RECONVERGENT B3 ;  /* 0x0000000000037941 */ /* 0x000fea0003800200 */
.L_x_48199:
        /* <DEDUP_REMOVED lines=43> */
.L_x_48197:
[----:B------:R-:W-:Y:S05]  /*11430*/  BSYNC.RECONVERGENT B2 ;  /* 0x0000000000027941 */ /* 0x000fea0003800200 */
.L_x_48196:
        /* <DEDUP_REMOVED lines=12> */
.L_x_48173:
        /* <DEDUP_REMOVED lines=21> */
.L_x_48205:
        /* <DEDUP_REMOVED lines=13> */
.L_x_48207:
[----:B------:R-:W-:Y:S05]  /*11720*/  BSYNC.RECONVERGENT B4 ;  /* 0x0000000000047941 */ /* 0x000fea0003800200 */
.L_x_48206:
        /* <DEDUP_REMOVED lines=43> */
.L_x_48204:
[----:B------:R-:W-:Y:S05]  /*119e0*/  BSYNC.RECONVERGENT B3 ;  /* 0x0000000000037941 */ /* 0x000fea0003800200 */
.L_x_48203:
        /* <DEDUP_REMOVED lines=11> */
.L_x_48202:
[----:B------:R-:W-:Y:S05]  /*11aa0*/  BSYNC.RECONVERGENT B2 ;  /* 0x0000000000027941 */ /* 0x000fea0003800200 */
.L_x_48201:
        /* <DEDUP_REMOVED lines=17> */
.L_x_48212:
        /* <DEDUP_REMOVED lines=13> */
.L_x_48214:
[----:B------:R-:W-:Y:S05]  /*11c90*/  BSYNC.RECONVERGENT B4 ;  /* 0x0000000000047941 */ /* 0x000fea0003800200 */
.L_x_48213:
        /* <DEDUP_REMOVED lines=43> */
.L_x_48211:
[----:B------:R-:W-:Y:S05]  /*11f50*/  BSYNC.RECONVERGENT B3 ;  /* 0x0000000000037941 */ /* 0x000fea0003800200 */
.L_x_48210:
        /* <DEDUP_REMOVED lines=11> */
.L_x_48209:
[----:B------:R-:W-:Y:S05]  /*12010*/  BSYNC.RECONVERGENT B2 ;  /* 0x0000000000027941 */ /* 0x000fea0003800200 */
.L_x_48208:
        /* <DEDUP_REMOVED lines=17> */
.L_x_48219:
        /* <DEDUP_REMOVED lines=13> */
.L_x_48221:
[----:B------:R-:W-:Y:S05]  /*12200*/  BSYNC.RECONVERGENT B4 ;  /* 0x0000000000047941 */ /* 0x000fea0003800200 */
.L_x_48220:
        /* <DEDUP_REMOVED lines=43> */
.L_x_48218:
[----:B------:R-:W-:Y:S05]  /*124c0*/  BSYNC.RECONVERGENT B3 ;  /* 0x0000000000037941 */ /* 0x000fea0003800200 */
.L_x_48217:
        /* <DEDUP_REMOVED lines=11> */
.L_x_48216:
[----:B------:R-:W-:Y:S05]  /*12580*/  BSYNC.RECONVERGENT B2 ;  /* 0x0000000000027941 */ /* 0x000fea0003800200 */
.L_x_48215:
        /* <DEDUP_REMOVED lines=16> */
.L_x_48224:
        /* <DEDUP_REMOVED lines=13> */
.L_x_48226:
[----:B------:R-:W-:Y:S05]  /*12760*/  BSYNC.RECONVERGENT B3 ;  /* 0x0000000000037941 */ /* 0x000fea0003800200 */
.L_x_48225:
        /* <DEDUP_REMOVED lines=43> */
.L_x_48223:
[----:B------:R-:W-:Y:S05]  /*12a20*/  BSYNC.RECONVERGENT B2 ;  /* 0x0000000000027941 */ /* 0x000fea0003800200 */
.L_x_48222:
        /* <DEDUP_REMOVED lines=11> */
.L_x_48195:
[----:B------:R-:W-:Y:S05]  /*12ae0*/  BSYNC.RECONVERGENT B1 ;  /* 0x0000000000017941 */ /* 0x000fea0003800200 */
.L_x_48172:
        /* <DEDUP_REMOVED lines=13> */
[----:B------:R-:W-:-:S05]  /*12bc0*/  LOP3.LUT R33, R33, 0xff0000, RZ, 0xc0, !PT ;  /* 0x00ff000021217812 */ /* 0x000fca00078ec0ff */
[----:B------:R-:W-:Y:S01]  /*12bd0*/  IMAD R31, R31, 0x1000000, R33 ;  /* 0x010000001f1f7824 */ /* 0x000fe200078e0221 */
[----:B------:R-:W-:-:S04]  /*12be0*/  LOP3.LUT R33, R94, 0xff, RZ, 0xc0, !PT ;  /* 0x000000ff5e217812 */ /* 0x000fc800078ec0ff */
[----:B------:R-:W-:Y:S02]  /*12bf0*/  LEA R31, R33, R31, 0x8 ;  /* 0x0000001f211f7211 */ /* 0x000fe400078e40ff */
[----:B------:R-:W-:-:S05]  /*12c00*/  LOP3.LUT R33, R93, 0xff, RZ, 0xc0, !PT ;  /* 0x000000ff5d217812 */ /* 0x000fca00078ec0ff */
[----:B------:R-:W-:Y:S02]  /*12c10*/  IMAD.IADD R31, R31, 0x1, R33 ;  /* 0x000000011f1f7824 */ /* 0x000fe400078e0221 */
[----:B0-----:R-:W-:-:S05]  /*12c20*/  IMAD.WIDE.U32 R14, R18, 0x4, R14 ;  /* 0x00000004120e7825 */ /* 0x001fca00078e000e */
[----:B------:R0:W-:Y:S02]  /*12c30*/  STG.E desc[UR8][R14.64], R31 ;  /* 0x0000001f0e007986 */ /* 0x0001e4000c101908 */
.L_x_48228:
[----:B------:R-:W-:Y:S05]  /*12c40*/  BSYNC.RECONVERGENT B1 ;  /* 0x0000000000017941 */ /* 0x000fea0003800200 */
.L_x_48227:
[----:B-----5:R1:W5:Y:S04]  /*12c50*/  @P1 LDG.E.128 R4, desc[UR8][R12.64] ;  /* 0x000000080c041981 */ /* 0x020368000c1e1d00 */
[----:B------:R1:W5:Y:S01]  /*12c60*/  @P0 LDG.E.128 R8, desc[UR8][R28.64] ;  /* 0x000000081c080981 */ /* 0x000362000c1e1d00 */
[----:B------:R-:W-:Y:S04]  /*12c70*/  BSSY.RECONVERGENT B1, `(.L_x_48229) ;  /* 0x00002be000017945 */ /* 0x000fe80003800200 */
[----:B------:R-:W-:Y:S05]  /*12c80*/  @!P0 BRA `(.L_x_48230) ;  /* 0x00000014007c8947 */ /* 0x000fea0003800000 */
[----:B------:R-:W-:Y:S01]  /*12c90*/  ISETP.GT.AND P2, PT, R19, RZ, PT ;  /* 0x000000ff1300720c */ /* 0x000fe20003f44270 */
[----:B------:R-:W-:Y:S01]  /*12ca0*/  BSSY.RECONVERGENT B2, `(.L_x_48231) ;  /* 0x0000059000027945 */ /* 0x000fe20003800200 */
[----:B-1----:R-:W-:Y:S01]  /*12cb0*/  MOV R12, R30 ;  /* 0x0000001e000c7202 */ /* 0x002fe20000000f00 */
        /* <DEDUP_REMOVED lines=19> */
.L_x_48235:
        /* <DEDUP_REMOVED lines=8> */
[----:B0-----:R-:W-:Y:S02]  /*12e70*/  @!P3 VIADD R14, R90, 0x1 ;  /* 0x000000015a0eb836 */ /* 0x001fe40000000000 */
[----:B------:R-:W-:Y:S01]  /*12e80*/  @!P3 IMAD.MOV.U32 R0, RZ, RZ, RZ ;  /* 0x000000ffff00b224 */ /* 0x000fe200078e00ff */
[----:B------:R-:W-:-:S13]  /*12e90*/  ISETP.NE.AND P4, PT, R86, RZ, !P3 ;  /* 0x000000ff5600720c */ /* 0x000fda0005f85270 */
[----:B------:R-:W-:-:S04]  /*12ea0*/  @P4 IADD3 R14, PT, PT, R90, RZ, RZ ;  /* 0x000000ff5a0e4210 */ /* 0x000fc80007ffe0ff */
[----:B------:R-:W-:-:S07]  /*12eb0*/  @!P3 MOV R90, R14 ;  /* 0x0000000e005ab202 */ /* 0x000fce0000000f00 */
.L_x_48237:
[----:B------:R-:W-:Y:S05]  /*12ec0*/  BSYNC.RECONVERGENT B4 ;  /* 0x0000000000047941 */ /* 0x000fea0003800200 */
.L_x_48236:
        /* <DEDUP_REMOVED lines=42> */
.L_x_48234:
[----:B------:R-:W-:Y:S05]  /*13170*/  BSYNC.RECONVERGENT B3 ;  /* 0x0000000000037941 */ /* 0x000fea0003800200 */
.L_x_48233:
[----:B0-----:R-:W-:Y:S01]  /*13180*/  HFMA2 R15, -RZ, RZ, 0.1171875, 0 ;  /* 0x2f800000ff0f7431 */ /* 0x001fe200000001ff */
        /* <DEDUP_REMOVED lines=10> */
.L_x_48232:
[----:B------:R-:W-:Y:S05]  /*13230*/  BSYNC.RECONVERGENT B2 ;  /* 0x0000000000027941 */ /* 0x000fea0003800200 */
.L_x_48231:
[----:B------:R-:W-:Y:S01]  /*13240*/  BSSY.RECONVERGENT B2, `(.L_x_48238) ;  /* 0x0000056000027945 */ /* 0x000fe20003800200 */
[----:B------:R-:W-:Y:S01]  /*13250*/  IMAD.MOV.U32 R13, RZ, RZ, R12 ;  /* 0x000000ffff0d7224 */ /* 0x000fe200078e000c */
[----:B------:R-:W-:Y:S02]  /*13260*/  MOV R29, R9 ;  /* 0x00000009001d7202 */ /* 0x000fe40000000f00 */
        /* <DEDUP_REMOVED lines=14> */
.L_x_48242:
        /* <DEDUP_REMOVED lines=13> */
.L_x_48244:
[----:B------:R-:W-:Y:S05]  /*13420*/  BSYNC.RECONVERGENT B4 ;  /* 0x0000000000047941 */ /* 0x000fea0003800200 */
.L_x_48243:
        /* <DEDUP_REMOVED lines=43> */
.L_x_48241:
[----:B------:R-:W-:Y:S05]  /*136e0*/  BSYNC.RECONVERGENT B3 ;  /* 0x0000000000037941 */ /* 0x000fea0003800200 */
.L_x_48240:
        /* <DEDUP_REMOVED lines=11> */
.L_x_48239:
[----:B------:R-:W-:Y:S05]  /*137a0*/  BSYNC.RECONVERGENT B2 ;  /* 0x0000000000027941 */ /* 0x000fea0003800200 */
.L_x_48238:
        /* <DEDUP_REMOVED lines=17> */
.L_x_48249:
        /* <DEDUP_REMOVED lines=13> */
.L_x_48251:
[----:B------:R-:W-:Y:S05]  /*13990*/  BSYNC.RECONVERGENT B4 ;  /* 0x0000000000047941 */ /* 0x000fea0003800200 */
.L_x_48250:
        /* <DEDUP_REMOVED lines=43> */
.L_x_48248:
[----:B------:R-:W-:Y:S05]  /*13c50*/  BSYNC.RECONVERGENT B3 ;  /* 0x0000000000037941 */ /* 0x000fea0003800200 */
.L_x_48247:
[----:B------:R-:W-:Y:S01]  /*13c60*/  HFMA2 R15, -RZ, RZ, 0.1171875, 0 ;  /* 0x2f800000ff0f7431 */ /* 0x000fe200000001ff */
[----:B------:R-:W-:Y:S01]  /*13c70*/  I2FP.F32.U32 R14, R14 ;  /* 0x0000000e000e7245 */ /* 0x000fe20000201000 */
[----:B------:R-:W-:Y:S01]  /*13c80*/  FMUL.FTZ R13, R6, UR13 ;  /* 0x0000000d060d7c20 */ /* 0x000fe20008410000 */
        /* <DEDUP_REMOVED lines=8> */
.L_x_48246:
[----:B------:R-:W-:Y:S05]  /*13d10*/  BSYNC.RECONVERGENT B2 ;  /* 0x0000000000027941 */ /* 0x000fea0003800200 */
.L_x_48245:
[----:B------:R-:W-:Y:S01]  /*13d20*/  IMAD.MOV.U32 R35, RZ, RZ, R12 ;  /* 0x000000ffff237224 */ /* 0x000fe200078e000c */
[----:B0-----:R-:W-:Y:S01]  /*13d30*/  MOV R31, R11 ;  /* 0x0000000b001f7202 */ /* 0x001fe20000000f00 */
        /* <DEDUP_REMOVED lines=14> */
.L_x_48255:
        /* <DEDUP_REMOVED lines=13> */
.L_x_48257:
[----:B------:R-:W-:Y:S05]  /*13ef0*/  BSYNC.RECONVERGENT B3 ;  /* 0x0000000000037941 */ /* 0x000fea0003800200 */
.L_x_48256:
        /* <DEDUP_REMOVED lines=43> */
.L_x_48254:
[----:B------:R-:W-:Y:S05]  /*141b0*/  BSYNC.RECONVERGENT B2 ;  /* 0x0000000000027941 */ /* 0x000fea0003800200 */
.L_x_48253:
        /* <DEDUP_REMOVED lines=10> */
[----:B------:R-:W-:Y:S01]  /*14260*/  PRMT R96, R12, 0x7610, R96 ;  /* 0x000076100c607816 */ /* 0x000fe20000000060 */
[----:B------:R-:W-:Y:S06]  /*14270*/  BRA `(.L_x_48252) ;  /* 0x0000001400747947 */ /* 0x000fec0003800000 */
.L_x_48230:
[----:B------:R-:W-:Y:S01]  /*14280*/  BSSY.RECONVERGENT B2, `(.L_x_48258) ;  /* 0x0000059000027945 */ /* 0x000fe20003800200 */
[----:B-1----:R-:W-:Y:S01]  /*14290*/  IMAD.MOV.U32 R12, RZ, RZ, R30 ;  /* 0x000000ffff0c7224 */ /* 0x002fe200078e001e */
        /* <DEDUP_REMOVED lines=19> */
.L_x_48262:
        /* <DEDUP_REMOVED lines=8> */
[----:B0-----:R-:W-:Y:S02]  /*14450*/  @!P2 IADD3 R14, PT, PT, R90, 0x1, RZ ;  /* 0x000000015a0ea810 */ /* 0x001fe40007ffe0ff */
[----:B------:R-:W-:Y:S02]  /*14460*/  @!P2 MOV R0, RZ ;  /* 0x000000ff0000a202 */ /* 0x000fe40000000f00 */
[----:B------:R-:W-:-:S13]  /*14470*/  ISETP.NE.AND P3, PT, R86, RZ, !P2 ;  /* 0x000000ff5600720c */ /* 0x000fda0005765270 */
[----:B------:R-:W-:-:S04]  /*14480*/  @P3 IMAD.MOV R14, RZ, RZ, R90 ;  /* 0x000000ffff0e3224 */ /* 0x000fc800078e025a */
[----:B------:R-:W-:-:S07]  /*14490*/  @!P2 IMAD.MOV.U32 R90, RZ, RZ, R14 ;  /* 0x000000ffff5aa224 */ /* 0x000fce00078e000e */
.L_x_48264:
[----:B------:R-:W-:Y:S05]  /*144a0*/  BSYNC.RECONVERGENT B4 ;  /* 0x0000000000047941 */ /* 0x000fea0003800200 */
.L_x_48263:
        /* <DEDUP_REMOVED lines=42> */
.L_x_48261:
[----:B------:R-:W-:Y:S05]  /*14750*/  BSYNC.RECONVERGENT B3 ;  /* 0x0000000000037941 */ /* 0x000fea0003800200 */
.L_x_48260:
[----:B0-----:R-:W-:Y:S01]  /*14760*/  I2FP.F32.U32 R14, R13 ;  /* 0x0000000d000e7245 */ /* 0x001fe20000201000 */
        /* <DEDUP_REMOVED lines=10> */
.L_x_48259:
[----:B------:R-:W-:Y:S05]  /*14810*/  BSYNC.RECONVERGENT B2 ;  /* 0x0000000000027941 */ /* 0x000fea0003800200 */
.L_x_48258:
        /* <DEDUP_REMOVED lines=17> */
.L_x_48269:
        /* <DEDUP_REMOVED lines=13> */
.L_x_48271:
[----:B------:R-:W-:Y:S05]  /*14a00*/  BSYNC.RECONVERGENT B4 ;  /* 0x0000000000047941 */ /* 0x000fea0003800200 */
.L_x_48270:
        /* <DEDUP_REMOVED lines=43> */
.L_x_48268:
[----:B------:R-:W-:Y:S05]  /*14cc0*/  BSYNC.RECONVERGENT B3 ;  /* 0x0000000000037941 */ /* 0x000fea0003800200 */
.L_x_48267:
        /* <DEDUP_REMOVED lines=11> */
.L_x_48266:
[----:B------:R-:W-:Y:S05]  /*14d80*/  BSYNC.RECONVERGENT B2 ;  /* 0x0000000000027941 */ /* 0x000fea0003800200 */
.L_x_48265:
        /* <DEDUP_REMOVED lines=17> */
.L_x_48276:
        /* <DEDUP_REMOVED lines=13> */
.L_x_48278:
[----:B------:R-:W-:Y:S05]  /*14f70*/  BSYNC.RECONVERGENT B4 ;  /* 0x0000000000047941 */ /* 0x000fea0003800200 */
.L_x_48277:
        /* <DEDUP_REMOVED lines=43> */
.L_x_48275:
[----:B------:R-:W-:Y:S05]  /*15230*/  BSYNC.RECONVERGENT B3 ;  /* 0x0000000000037941 */ /* 0x000fea0003800200 */
.L_x_48274:
        /* <DEDUP_REMOVED lines=11> */
.L_x_48273:
[----:B------:R-:W-:Y:S05]  /*152f0*/  BSYNC.RECONVERGENT B2 ;  /* 0x0000000000027941 */ /* 0x000fea0003800200 */
.L_x_48272:
[----:B------:R-:W-:Y:S01]  /*15300*/  MOV R35, R12 ;  /* 0x0000000c00237202 */ /* 0x000fe20000000f00 */
[----:B0-----:R-:W-:Y:S01]  /*15310*/  IMAD.MOV.U32 R31, RZ, RZ, RZ ;  /* 0x000000ffff1f7224 */ /* 0x001fe200078e00ff */
        /* <DEDUP_REMOVED lines=14> */
.L_x_48281:
        /* <DEDUP_REMOVED lines=13> */
.L_x_48283:
[----:B------:R-:W-:Y:S05]  /*154d0*/  BSYNC.RECONVERGENT B3 ;  /* 0x0000000000037941 */ /* 0x000fea0003800200 */
.L_x_48282:
        /* <DEDUP_REMOVED lines=43> */
.L_x_48280:
[----:B------:R-:W-:Y:S05]  /*15790*/  BSYNC.RECONVERGENT B2 ;  /* 0x0000000000027941 */ /* 0x000fea0003800200 */
.L_x_48279:
        /* <DEDUP_REMOVED lines=11> */
.L_x_48252:
[----:B------:R-:W-:Y:S05]  /*15850*/  BSYNC.RECONVERGENT B1 ;  /* 0x0000000000017941 */ /* 0x000fea0003800200 */
.L_x_48229:
[----:B------:R-:W0:Y:S01]  /*15860*/  @P1 LDC.64 R12, c[0x0][0x390] ;  /* 0x0000e400ff0c1b82 */ /* 0x000e220000000a00 */
[----:B------:R-:W-:Y:S01]  /*15870*/  IMAD.WIDE.U32 R16, R16, 0x10, R164 ;  /* 0x0000001010107825 */ /* 0x000fe200078e00a4 */
[----:B------:R-:W-:Y:S01]  /*15880*/  IADD3 R36, PT, PT, R109, 0xe0, RZ ;  /* 0x000000e06d247810 */ /* 0x000fe20007ffe0ff */
[----:B------:R-:W-:Y:S03]  /*15890*/  BSSY.RECONVERGENT B1, `(.L_x_48284) ;  /* 0x0000012000017945 */ /* 0x000fe60003800200 */
[----:B------:R1:W-:Y:S02]  /*158a0*/  STG.E.128 desc[UR8][R16.64], R28 ;  /* 0x0000001c10007986 */ /* 0x0003e4000c101d08 */
[----:B------:R-:W2:Y:S01]  /*158b0*/  @P0 LDC.64 R14, c[0x0][0x3a0] ;  /* 0x0000e800ff0e0b82 */ /* 0x000ea20000000a00 */
[----:B-1----:R-:W-:Y:S02]  /*158c0*/  VIADD R16, R111, 0xe0 ;  /* 0x000000e06f107836 */ /* 0x002fe40000000000 */
[----:B0-----:R-:W-:-:S04]  /*158d0*/  @P1 IMAD.WIDE.U32 R12, R36, 0x10, R12 ;  /* 0x00000010240c1825 */ /* 0x001fc800078e000c */
[----:B--2---:R-:W-:Y:S01]  /*158e0*/  @P0 IMAD.WIDE.U32 R14, R16, 0x10, R14 ;  /* 0x00000010100e0825 */ /* 0x004fe200078e000e */
[----:B------:R-:W-:Y:S06]  /*158f0*/  @!P1 BRA `(.L_x_48285) ;  /* 0x00000000002c9947 */ /* 0x000fec0003800000 */
        /* <DEDUP_REMOVED lines=11> */
.L_x_48285:
[----:B------:R-:W-:Y:S05]  /*159b0*/  BSYNC.RECONVERGENT B1 ;  /* 0x0000000000017941 */ /* 0x000fea0003800200 */
.L_x_48284:
        /* <DEDUP_REMOVED lines=26> */
.L_x_48292:
        /* <DEDUP_REMOVED lines=13> */
.L_x_48294:
[----:B------:R-:W-:Y:S05]  /*15c30*/  BSYNC.RECONVERGENT B4 ;  /* 0x0000000000047941 */ /* 0x000fea0003800200 */
.L_x_48293:
        /* <DEDUP_REMOVED lines=43> */
.L_x_48291:
[----:B------:R-:W-:Y:S05]  /*15ef0*/  BSYNC.RECONVERGENT B3 ;  /* 0x0000000000037941 */ /* 0x000fea0003800200 */
.L_x_48290:
        /* <DEDUP_REMOVED lines=11> */
.L_x_48289:
[----:B------:R-:W-:Y:S05]  /*15fb0*/  BSYNC.RECONVERGENT B2 ;  /* 0x0000000000027941 */ /* 0x000fea0003800200 */
.L_x_48288:
        /* <DEDUP_REMOVED lines=17> */
.L_x_48299:
        /* <DEDUP_REMOVED lines=13> */
.L_x_48301:
[----:B------:R-:W-:Y:S05]  /*161a0*/  BSYNC.RECONVERGENT B4 ;  /* 0x0000000000047941 */ /* 0x000fea0003800200 */
.L_x_48300:
        /* <DEDUP_REMOVED lines=43> */
.L_x_48298:
[----:B------:R-:W-:Y:S05]  /*16460*/  BSYNC.RECONVERGENT B3 ;  /* 0x0000000000037941 */ /* 0x000fea0003800200 */
.L_x_48297:
        /* <DEDUP_REMOVED lines=11> */
.L_x_48296:
[----:B------:R-:W-:Y:S05]  /*16520*/  BSYNC.RECONVERGENT B2 ;  /* 0x0000000000027941 */ /* 0x000fea0003800200 */
.L_x_48295:
        /* <DEDUP_REMOVED lines=17> */
.L_x_48306:
        /* <DEDUP_REMOVED lines=13> */
.L_x_48308:
[----:B------:R-:W-:Y:S05]  /*16710*/  BSYNC.RECONVERGENT B4 ;  /* 0x0000000000047941 */ /* 0x000fea0003800200 */
.L_x_48307:
        /* <DEDUP_REMOVED lines=43> */
.L_x_48305:
[----:B------:R-:W-:Y:S05]  /*169d0*/  BSYNC.RECONVERGENT B3 ;  /* 0x0000000000037941 */ /* 0x000fea0003800200 */
.L_x_48304:
        /* <DEDUP_REMOVED lines=11> */
.L_x_48303:
[----:B------:R-:W-:Y:S05]  /*16a90*/  BSYNC.RECONVERGENT B2 ;  /* 0x0000000000027941 */ /* 0x000fea0003800200 */
.L_x_48302:
        /* <DEDUP_REMOVED lines=16> */
.L_x_48312:
        /* <DEDUP_REMOVED lines=13> */
.L_x_48314:
[----:B------:R-:W-:Y:S05]  /*16c70*/  BSYNC.RECONVERGENT B3 ;  /* 0x0000000000037941 */ /* 0x000fea0003800200 */
.L_x_48313:
        /* <DEDUP_REMOVED lines=43> */
.L_x_48311:
[----:B------:R-:W-:Y:S05]  /*16f30*/  BSYNC.RECONVERGENT B2 ;  /* 0x0000000000027941 */ /* 0x000fea0003800200 */
.L_x_48310:
        /* <DEDUP_REMOVED lines=12> */
.L_x_48287:
[----:B------:R-:W-:Y:S01]  /*17000*/  BSSY.RECONVERGENT B2, `(.L_x_48315) ;  /* 0x000005a000027945 */ /* 0x000fe20003800200 */
[----:B0-----:R-:W-:Y:S01]  /*17010*/  HFMA2 R32, -RZ, RZ, 0, 0 ;  /* 0x00000000ff207431 */ /* 0x001fe200000001ff */
        /* <DEDUP_REMOVED lines=19> */
.L_x_48319:
        /* <DEDUP_REMOVED lines=13> */
.L_x_48321:
[----:B------:R-:W-:Y:S05]  /*17220*/  BSYNC.RECONVERGENT B4 ;  /* 0x0000000000047941 */ /* 0x000fea0003800200 */
.L_x_48320:
        /* <DEDUP_REMOVED lines=43> */
.L_x_48318:
[----:B------:R-:W-:Y:S05]  /*174e0*/  BSYNC.RECONVERGENT B3 ;  /* 0x0000000000037941 */ /* 0x000fea0003800200 */
.L_x_48317:
        /* <DEDUP_REMOVED lines=11> */
.L_x_48316:
[----:B------:R-:W-:Y:S05]  /*175a0*/  BSYNC.RECONVERGENT B2 ;  /* 0x0000000000027941 */ /* 0x000fea0003800200 */
.L_x_48315:
        /* <DEDUP_REMOVED lines=17> */
.L_x_48326:
        /* <DEDUP_REMOVED lines=13> */
.L_x_48328:
[----:B------:R-:W-:Y:S05]  /*17790*/  BSYNC.RECONVERGENT B4 ;  /* 0x0000000000047941 */ /* 0x000fea0003800200 */
.L_x_48327:
        /* <DEDUP_REMOVED lines=43> */
.L_x_48325:
[----:B------:R-:W-:Y:S05]  /*17a50*/  BSYNC.RECONVERGENT B3 ;  /* 0x0000000000037941 */ /* 0x000fea0003800200 */
.L_x_48324:
        /* <DEDUP_REMOVED lines=11> */
.L_x_48323:
[----:B------:R-:W-:Y:S05]  /*17b10*/  BSYNC.RECONVERGENT B2 ;  /* 0x0000000000027941 */ /* 0x000fea0003800200 */
.L_x_48322:
        /* <DEDUP_REMOVED lines=17> */
.L_x_48333:
        /* <DEDUP_REMOVED lines=13> */
.L_x_48335:
[----:B------:R-:W-:Y:S05]  /*17d00*/  BSYNC.RECONVERGENT B4 ;  /* 0x0000000000047941 */ /* 0x000fea0003800200 */
.L_x_48334:
        /* <DEDUP_REMOVED lines=43> */
.L_x_48332:
[----:B------:R-:W-:Y:S05]  /*17fc0*/  BSYNC.RECONVERGENT B3 ;  /* 0x0000000000037941 */ /* 0x000fea0003800200 */
.L_x_48331:
        /* <DEDUP_REMOVED lines=11> */
.L_x_48330:
[----:B------:R-:W-:Y:S05]  /*18080*/  BSYNC.RECONVERGENT B2 ;  /* 0x0000000000027941 */ /* 0x000fea0003800200 */
.L_x_48329:
        /* <DEDUP_REMOVED lines=16> */
.L_x_48338:
        /* <DEDUP_REMOVED lines=13> */
.L_x_48340:
[----:B------:R-:W-:Y:S05]  /*18260*/  BSYNC.RECONVERGENT B3 ;  /* 0x0000000000037941 */ /* 0x000fea0003800200 */
.L_x_48339:
        /* <DEDUP_REMOVED lines=43> */
.L_x_48337:
[----:B------:R-:W-:Y:S05]  /*18520*/  BSYNC.RECONVERGENT B2 ;  /* 0x0000000000027941 */ /* 0x000fea0003800200 */
.L_x_48336:
        /* <DEDUP_REMOVED lines=11> */
.L_x_48309:
[----:B------:R-:W-:Y:S05]  /*185e0*/  BSYNC.RECONVERGENT B1 ;  /* 0x0000000000017941 */ /* 0x000fea0003800200 */
.L_x_48286:
[----:B------:R-:W0:Y:S01]  /*185f0*/  @P1 LDC.64 R14, c[0x0][0x390] ;  /* 0x0000e400ff0e1b82 */ /* 0x000e220000000a00 */
[----:B------:R-:W-:Y:S01]  /*18600*/  IMAD.WIDE.U32 R16, R16, 0x10, R164 ;  /* 0x0000001010107825 */ /* 0x000fe200078e00a4 */
[----:B------:R-:W-:Y:S04]  /*18610*/  BSSY.RECONVERGENT B1, `(.L_x_48341) ;  /* 0x0000013000017945 */ /* 0x000fe80003800200 */
[----:B------:R1:W-:Y:S02]  /*18620*/  STG.E.128 desc[UR8][R16.64], R32 ;  /* 0x0000002010007986 */ /* 0x0003e4000c101d08 */
[----:B------:R-:W2:Y:S01]  /*18630*/  @P0 LDC.64 R12, c[0x0][0x3a0] ;  /* 0x0000e800ff0c0b82 */ /* 0x000ea20000000a00 */
[----:B-1----:R-:W-:Y:S01]  /*18640*/  @P1 IADD3 R17, PT, PT, R109, 0x100, RZ ;  /* 0x000001006d111810 */ /* 0x002fe20007ffe0ff */
[----:B------:R-:W-:-:S04]  /*18650*/  @P0 VIADD R16, R111, 0x100 ;  /* 0x000001006f100836 */ /* 0x000fc80000000000 */
[----:B0-----:R-:W-:-:S04]  /*18660*/  @P1 IMAD.WIDE.U32 R14, R17, 0x10, R14 ;  /* 0x00000010110e1825 */ /* 0x001fc800078e000e */
[----:B--2---:R-:W-:Y:S01]  /*18670*/  @P0 IMAD.WIDE.U32 R12, R16, 0x10, R12 ;  /* 0x00000010100c0825 */ /* 0x004fe200078e000c */
[----:B------:R-:W-:Y:S06]  /*18680*/  @!P1 BRA `(.L_x_48342) ;  /* 0x00000000002c9947 */ /* 0x000fec0003800000 */
[----:B------:R-:W0:Y:S01]  /*18690*/  LDC.64 R16, c[0x0][0x3b0] ;  /* 0x0000ec00ff107b82 */ /* 0x000e220000000a00 */
[----:B------:R-:W-:Y:S01]  /*186a0*/  LOP3.LUT R38, R96, 0xffff, RZ, 0xc0, !PT ;  /* 0x0000ffff60267812 */ /* 0x000fe200078ec0ff */
[----:B0-----:R-:W-:Y:S01]  /*186b0*/  IMAD.WIDE.U32 R16, R36, 0x4, R16 ;  /* 0x0000000424107825 */ /* 0x001fe200078e0010 */
[----:B------:R-:W-:-:S04]  /*186c0*/  SHF.L.U32 R36, R95, 0x10, RZ ;  /* 0x000000105f247819 */ /* 0x000fc800000006ff */
[----:B------:R-:W-:-:S05]  /*186d0*/  LOP3.LUT R36, R36, 0xff0000, RZ, 0xc0, !PT ;  /* 0x00ff000024247812 */ /* 0x000fca00078ec0ff */
[----:B------:R-:W-:Y:S01]  /*186e0*/  IMAD R36, R38, 0x1000000, R36 ;  /* 0x0100000026247824 */ /* 0x000fe200078e0224 */
[----:B------:R-:W-:-:S04]  /*186f0*/  LOP3.LUT R38, R94, 0xff, RZ, 0xc0, !PT ;  /* 0x000000ff5e267812 */ /* 0x000fc800078ec0ff */
[----:B------:R-:W-:Y:S02]  /*18700*/  LEA R36, R38, R36, 0x8 ;  /* 0x0000002426247211 */ /* 0x000fe400078e40ff */
[----:B------:R-:W-:-:S05]  /*18710*/  LOP3.LUT R38, R93, 0xff, RZ, 0xc0, !PT ;  /* 0x000000ff5d267812 */ /* 0x000fca00078ec0ff */
[----:B------:R-:W-:-:S05]  /*18720*/  IMAD.IADD R36, R36, 0x1, R38 ;  /* 0x0000000124247824 */ /* 0x000fca00078e0226 */
[----:B------:R0:W-:Y:S02]  /*18730*/  STG.E desc[UR8][R16.64], R36 ;  /* 0x0000002410007986 */ /* 0x0001e4000c101908 */
.L_x_48342:
[----:B------:R-:W-:Y:S05]  /*18740*/  BSYNC.RECONVERGENT B1 ;  /* 0x0000000000017941 */ /* 0x000fea0003800200 */
.L_x_48341:
        /* <DEDUP_REMOVED lines=26> */
.L_x_48349:
        /* <DEDUP_REMOVED lines=13> */
.L_x_48351:
[----:B------:R-:W-:Y:S05]  /*189c0*/  BSYNC.RECONVERGENT B4 ;  /* 0x0000000000047941 */ /* 0x000fea0003800200 */
.L_x_48350:
        /* <DEDUP_REMOVED lines=42> */
.L_x_48348:
[----:B------:R-:W-:Y:S05]  /*18c70*/  BSYNC.RECONVERGENT B3 ;  /* 0x0000000000037941 */ /* 0x000fea0003800200 */
.L_x_48347:
        /* <DEDUP_REMOVED lines=11> */
.L_x_48346:
[----:B------:R-:W-:Y:S05]  /*18d30*/  BSYNC.RECONVERGENT B2 ;  /* 0x0000000000027941 */ /* 0x000fea0003800200 */
.L_x_48345:
        /* <DEDUP_REMOVED lines=17> */
.L_x_48356:
        /* <DEDUP_REMOVED lines=13> */
.L_x_48358:
[----:B------:R-:W-:Y:S05]  /*18f20*/  BSYNC.RECONVERGENT B4 ;  /* 0x0000000000047941 */ /* 0x000fea0003800200 */
.L_x_48357:
        /* <DEDUP_REMOVED lines=43> */
.L_x_48355:
[----:B------:R-:W-:Y:S05]  /*191e0*/  BSYNC.RECONVERGENT B3 ;  /* 0x0000000000037941 */ /* 0x000fea0003800200 */
.L_x_48354:
        /* <DEDUP_REMOVED lines=11> */
.L_x_48353:
[----:B------:R-:W-:Y:S05]  /*192a0*/  BSYNC.RECONVERGENT B2 ;  /* 0x0000000000027941 */ /* 0x000fea0003800200 */
.L_x_48352:
        /* <DEDUP_REMOVED lines=17> */
.L_x_48363:
        /* <DEDUP_REMOVED lines=13> */
.L_x_48365:
[----:B------:R-:W-:Y:S05]  /*19490*/  BSYNC.RECONVERGENT B4 ;  /* 0x0000000000047941 */ /* 0x000fea0003800200 */
.L_x_48364:
        /* <DEDUP_REMOVED lines=43> */
.L_x_48362:
[----:B------:R-:W-:Y:S05]  /*19750*/  BSYNC.RECONVERGENT B3 ;  /* 0x0000000000037941 */ /* 0x000fea0003800200 */
.L_x_48361:
[----:B------:R-:W-:Y:S01]  /*19760*/  I2FP.F32.U32 R13, R14 ;  /* 0x0000000e000d7245 */ /* 0x000fe20000201000 */
[----:B------:R-:W-:Y:S02]  /*19770*/  HFMA2 R14, -RZ, RZ, 0.1171875, 0 ;  /* 0x2f800000ff0e7431 */ /* 0x000fe400000001ff */
[----:B------:R-:W-:-:S03]  /*19780*/  HADD2.F32 R38, -RZ, R117.H0_H0 ;  /* 0x20000075ff267230 */ /* 0x000fc60000004100 */
[----:B------:R-:W-:Y:S01]  /*19790*/  FFMA.FTZ R13, R13, R14, 1.1641532182693481445e-10 ;  /* 0x2f0000000d0d7423 */ /* 0x000fe2000001000e */
[----:B------:R-:W-:-:S04]  /*197a0*/  FMUL.FTZ R14, R6, UR13 ;  /* 0x0000000d060e7c20 */ /* 0x000fc80008410000 */
[----:B------:R-:W-:Y:S01]  /*197b0*/  FMUL.FTZ R14, R14, UR12 ;  /* 0x0000000c0e0e7c20 */ /* 0x000fe20008410000 */
[----:B------:R-:W-:-:S04]  /*197c0*/  FSETP.GTU.FTZ.AND P3, PT, R13, UR10, PT ;  /* 0x0000000a0d007c0b */ /* 0x000fc8000bf7c000 */
[----:B------:R-:W-:Y:S02]  /*197d0*/  FSEL R14, R14, RZ, !P3 ;  /* 0x000000ff0e0e7208 */ /* 0x000fe40005800000 */
[----:B------:R-:W-:-:S03]  /*197e0*/  SEL R13, RZ, 0x1, P3 ;  /* 0x00000001ff0d7807 */ /* 0x000fc60001800000 */
[----:B------:R-:W-:Y:S01]  /*197f0*/  FFMA.FTZ R38, R14, R38, R10 ;  /* 0x000000260e267223 */ /* 0x000fe2000001000a */
[----:B------:R-:W-:-:S07]  /*19800*/  PRMT R95, R13, 0x7610, R95 ;  /* 0x000076100d5f7816 */ /* 0x000fce000000005f */
.L_x_48360:
[----:B------:R-:W-:Y:S05]  /*19810*/  BSYNC.RECONVERGENT B2 ;  /* 0x0000000000027941 */ /* 0x000fea0003800200 */
.L_x_48359:
        /* <DEDUP_REMOVED lines=16> */
.L_x_48369:
        /* <DEDUP_REMOVED lines=13> */
.L_x_48371:
[----:B------:R-:W-:Y:S05]  /*199f0*/  BSYNC.RECONVERGENT B3 ;  /* 0x0000000000037941 */ /* 0x000fea0003800200 */
.L_x_48370:
        /* <DEDUP_REMOVED lines=43> */
.L_x_48368:
[----:B------:R-:W-:Y:S05]  /*19cb0*/  BSYNC.RECONVERGENT B2 ;  /* 0x0000000000027941 */ /* 0x000fea0003800200 */
.L_x_48367:
[----:B------:R-:W-:Y:S01]  /*19cc0*/  I2FP.F32.U32 R12, R13 ;  /* 0x0000000d000c7245 */ /* 0x000fe20000201000 */
[----:B------:R-:W-:-:S05]  /*19cd0*/  HFMA2 R13, -RZ, RZ, 0.1171875, 0 ;  /* 0x2f800000ff0d7431 */ /* 0x000fca00000001ff */
[----:B------:R-:W-:Y:S01]  /*19ce0*/  FFMA.FTZ R12, R12, R13, 1.1641532182693481445e-10 ;  /* 0x2f0000000c0c7423 */ /* 0x000fe2000001000d */
[----:B------:R-:W-:-:S04]  /*19cf0*/  FMUL.FTZ R13, R7, UR13 ;  /* 0x0000000d070d7c20 */ /* 0x000fc80008410000 */
[----:B------:R-:W-:Y:S01]  /*19d00*/  FMUL.FTZ R13, R13, UR12 ;  /* 0x0000000c0d0d7c20 */ /* 0x000fe20008410000 */
[----:B------:R-:W-:-:S04]  /*19d10*/  FSETP.GTU.FTZ.AND P2, PT, R12, UR10, PT ;  /* 0x0000000a0c007c0b */ /* 0x000fc8000bf5c000 */
[----:B------:R-:W-:Y:S01]  /*19d20*/  FSEL R39, R13, RZ, !P2 ;  /* 0x000000ff0d277208 */ /* 0x000fe20005000000 */
[----:B------:R-:W-:Y:S01]  /*19d30*/  HADD2.F32 R13, -RZ, R97.H0_H0 ;  /* 0x20000061ff0d7230 */ /* 0x000fe20000004100 */
[----:B------:R-:W-:-:S04]  /*19d40*/  SEL R12, RZ, 0x1, P2 ;  /* 0x00000001ff0c7807 */ /* 0x000fc80001000000 */
[----:B------:R-:W-:Y:S01]  /*19d50*/  FFMA.FTZ R39, R39, R13, R11 ;  /* 0x0000000d27277223 */ /* 0x000fe2000001000b */
[----:B------:R-:W-:Y:S01]  /*19d60*/  PRMT R96, R12, 0x7610, R96 ;  /* 0x000076100c607816 */ /* 0x000fe20000000060 */
[----:B------:R-:W-:Y:S06]  /*19d70*/  BRA `(.L_x_48366) ;  /* 0x0000001400747947 */ /* 0x000fec0003800000 */
.L_x_48344:
[----:B------:R-:W-:Y:S01]  /*19d80*/  BSSY.RECONVERGENT B2, `(.L_x_48372) ;  /* 0x0000059000027945 */ /* 0x000fe20003800200 */
[----:B-1----:R-:W-:Y:S01]  /*19d90*/  IMAD.MOV.U32 R12, RZ, RZ, R37 ;  /* 0x000000ffff0c7224 */ /* 0x002fe200078e0025 */
        /* <DEDUP_REMOVED lines=19> */
.L_x_48376:
        /* <DEDUP_REMOVED lines=13> */
.L_x_48378:
[----:B------:R-:W-:Y:S05]  /*19fa0*/  BSYNC.RECONVERGENT B4 ;  /* 0x0000000000047941 */ /* 0x000fea0003800200 */
.L_x_48377:
        /* <DEDUP_REMOVED lines=42> */
.L_x_48375:
[----:B------:R-:W-:Y:S05]  /*1a250*/  BSYNC.RECONVERGENT B3 ;  /* 0x0000000000037941 */ /* 0x000fea0003800200 */
.L_x_48374:
        /* <DEDUP_REMOVED lines=11> */
.L_x_48373:
[----:B------:R-:W-:Y:S05]  /*1a310*/  BSYNC.RECONVERGENT B2 ;  /* 0x0000000000027941 */ /* 0x000fea0003800200 */
.L_x_48372:
        /* <DEDUP_REMOVED lines=17> */
.L_x_48383:
        /* <DEDUP_REMOVED lines=13> */
.L_x_48385:
[----:B------:R-:W-:Y:S05]  /*1a500*/  BSYNC.RECONVERGENT B4 ;  /* 0x0000000000047941 */ /* 0x000fea0003800200 */
.L_x_48384:
        /* <DEDUP_REMOVED lines=43> */
.L_x_48382:
[----:B------:R-:W-:Y:S05]  /*1a7c0*/  BSYNC.RECONVERGENT B3 ;  /* 0x0000000000037941 */ /* 0x000fea0003800200 */
.L_x_48381:
        /* <DEDUP_REMOVED lines=11> */
.L_x_48380:
[----:B------:R-:W-:Y:S05]  /*1a880*/  BSYNC.RECONVERGENT B2 ;  /* 0x0000000000027941 */ /* 0x000fea0003800200 */
.L_x_48379:
        /* <DEDUP_REMOVED lines=17> */
.L_x_48390:
        /* <DEDUP_REMOVED lines=13> */
.L_x_48392:
[----:B------:R-:W-:Y:S05]  /*1aa70*/  BSYNC.RECONVERGENT B4 ;  /* 0x0000000000047941 */ /* 0x000fea0003800200 */
.L_x_48391:
        /* <DEDUP_REMOVED lines=43> */
.L_x_48389:
[----:B------:R-:W-:Y:S05]  /*1ad30*/  BSYNC.RECONVERGENT B3 ;  /* 0x0000000000037941 */ /* 0x000fea0003800200 */
.L_x_48388:
[----:B------:R-:W-:Y:S01]  /*1ad40*/  I2FP.F32.U32 R13, R14 ;  /* 0x0000000e000d7245 */ /* 0x000fe20000201000 */
[----:B------:R-:W-:Y:S02]  /*1ad50*/  IMAD.MOV.U32 R14, RZ, RZ, 0x2f800000 ;  /* 0x2f800000ff0e7424 */ /* 0x000fe400078e00ff */
[----:B------:R-:W-:Y:S02]  /*1ad60*/  HADD2.F32 R38, -RZ, R117.H0_H0 ;  /* 0x20000075ff267230 */ /* 0x000fe40000004100 */
[----:B------:R-:W-:Y:S01]  /*1ad70*/  FFMA.FTZ R13, R13, R14, 1.1641532182693481445e-10 ;  /* 0x2f0000000d0d7423 */ /* 0x000fe2000001000e */
[----:B-----5:R-:W-:-:S04]  /*1ad80*/  FMUL.FTZ R14, R6, UR13 ;  /* 0x0000000d060e7c20 */ /* 0x020fc80008410000 */
[----:B------:R-:W-:Y:S01]  /*1ad90*/  FMUL.FTZ R14, R14, UR12 ;  /* 0x0000000c0e0e7c20 */ /* 0x000fe20008410000 */
[----:B------:R-:W-:-:S04]  /*1ada0*/  FSETP.GTU.FTZ.AND P2, PT, R13, UR10, PT ;  /* 0x0000000a0d007c0b */ /* 0x000fc8000bf5c000 */
[----:B------:R-:W-:Y:S02]  /*1adb0*/  FSEL R14, R14, RZ, !P2 ;  /* 0x000000ff0e0e7208 */ /* 0x000fe40005000000 */
[----:B------:R-:W-:-:S03]  /*1adc0*/  SEL R13, RZ, 0x1, P2 ;  /* 0x00000001ff0d7807 */ /* 0x000fc60001000000 */
[----:B------:R-:W-:Y:S01]  /*1add0*/  FMUL.FTZ R38, R38, R14 ;  /* 0x0000000e26267220 */ /* 0x000fe20000410000 */
[----:B------:R-:W-:-:S07]  /*1ade0*/  PRMT R95, R13, 0x7610, R95 ;  /* 0x000076100d5f7816 */ /* 0x000fce000000005f */
.L_x_48387:
[----:B------:R-:W-:Y:S05]  /*1adf0*/  BSYNC.RECONVERGENT B2 ;  /* 0x0000000000027941 */ /* 0x000fea0003800200 */
.L_x_48386:
        /* <DEDUP_REMOVED lines=16> */
.L_x_48395:
        /* <DEDUP_REMOVED lines=13> */
.L_x_48397:
[----:B------:R-:W-:Y:S05]  /*1afd0*/  BSYNC.RECONVERGENT B3 ;  /* 0x0000000000037941 */ /* 0x000fea0003800200 */
.L_x_48396:
        /* <DEDUP_REMOVED lines=43> */
.L_x_48394:
[----:B------:R-:W-:Y:S05]  /*1b290*/  BSYNC.RECONVERGENT B2 ;  /* 0x0000000000027941 */ /* 0x000fea0003800200 */
.L_x_48393:
[----:B------:R-:W-:Y:S01]  /*1b2a0*/  I2FP.F32.U32 R12, R13 ;  /* 0x0000000d000c7245 */ /* 0x000fe20000201000 */
[----:B------:R-:W-:-:S04]  /*1b2b0*/  IMAD.MOV.U32 R13, RZ, RZ, 0x2f800000 ;  /* 0x2f800000ff0d7424 */ /* 0x000fc800078e00ff */
[----:B------:R-:W-:Y:S01]  /*1b2c0*/  FFMA.FTZ R12, R12, R13, 1.1641532182693481445e-10 ;  /* 0x2f0000000c0c7423 */ /* 0x000fe2000001000d */
[----:B-----5:R-:W-:-:S04]  /*1b2d0*/  FMUL.FTZ R13, R7, UR13 ;  /* 0x0000000d070d7c20 */ /* 0x020fc80008410000 */
[----:B------:R-:W-:Y:S01]  /*1b2e0*/  FMUL.FTZ R13, R13, UR12 ;  /* 0x0000000c0d0d7c20 */ /* 0x000fe20008410000 */
[----:B------:R-:W-:-:S04]  /*1b2f0*/  FSETP.GTU.FTZ.AND P2, PT, R12, UR10, PT ;  /* 0x0000000a0c007c0b */ /* 0x000fc8000bf5c000 */
[----:B------:R-:W-:Y:S01]  /*1b300*/  FSEL R39, R13, RZ, !P2 ;  /* 0x000000ff0d277208 */ /* 0x000fe20005000000 */
[----:B------:R-:W-:Y:S01]  /*1b310*/  HADD2.F32 R13, -RZ, R97.H0_H0 ;  /* 0x20000061ff0d7230 */ /* 0x000fe20000004100 */
[----:B------:R-:W-:-:S04]  /*1b320*/  SEL R12, RZ, 0x1, P2 ;  /* 0x00000001ff0c7807 */ /* 0x000fc80001000000 */
[----:B------:R-:W-:Y:S01]  /*1b330*/  FMUL.FTZ R39, R13, R39 ;  /* 0x000000270d277220 */ /* 0x000fe20000410000 */
[----:B------:R-:W-:-:S07]  /*1b340*/  PRMT R96, R12, 0x7610, R96 ;  /* 0x000076100c607816 */ /* 0x000fce0000000060 */
.L_x_48366:
[----:B------:R-:W-:Y:S05]  /*1b350*/  BSYNC.RECONVERGENT B1 ;  /* 0x0000000000017941 */ /* 0x000fea0003800200 */
.L_x_48343:
[----:B------:R-:W0:Y:S01]  /*1b360*/  @P1 LDC.64 R14, c[0x0][0x390] ;  /* 0x0000e400ff0e1b82 */ /* 0x000e220000000a00 */
[C---:B------:R-:W-:Y:S01]  /*1b370*/  IADD3 R16, PT, PT, R111.reuse, 0x100, RZ ;  /* 0x000001006f107810 */ /* 0x040fe20007ffe0ff */
[----:B------:R-:W-:Y:S04]  /*1b380*/  BSSY.RECONVERGENT B1, `(.L_x_48398) ;  /* 0x0000015000017945 */ /* 0x000fe80003800200 */
[----:B------:R-:W-:Y:S02]  /*1b390*/  IMAD.WIDE.U32 R16, R16, 0x10, R164 ;  /* 0x0000001010107825 */ /* 0x000fe400078e00a4 */
[----:B------:R-:W1:Y:S03]  /*1b3a0*/  @P0 LDC.64 R12, c[0x0][0x3a0] ;  /* 0x0000e800ff0c0b82 */ /* 0x000e660000000a00 */
[----:B------:R2:W-:Y:S02]  /*1b3b0*/  STG.E.128 desc[UR8][R16.64], R36 ;  /* 0x0000002410007986 */ /* 0x0005e4000c101d08 */
[----:B--2---:R-:W-:Y:S01]  /*1b3c0*/  @P0 IADD3 R16, PT, PT, R111, 0x120, RZ ;  /* 0x000001206f100810 */ /* 0x004fe20007ffe0ff */
[----:B------:R-:W-:-:S04]  /*1b3d0*/  @P1 VIADD R17, R109, 0x120 ;  /* 0x000001206d111836 */ /* 0x000fc80000000000 */
[----:B0-----:R-:W-:-:S04]  /*1b3e0*/  @P1 IMAD.WIDE.U32 R14, R17, 0x10, R14 ;  /* 0x00000010110e1825 */ /* 0x001fc800078e000e */
[----:B-1----:R-:W-:Y:S01]  /*1b3f0*/  @P0 IMAD.WIDE.U32 R12, R16, 0x10, R12 ;  /* 0x00000010100c0825 */ /* 0x002fe200078e000c */
[----:B------:R-:W-:Y:S06]  /*1b400*/  @!P1 BRA `(.L_x_48399) ;  /* 0x0000000000309947 */ /* 0x000fec0003800000 */
[----:B------:R-:W0:Y:S01]  /*1b410*/  LDC.64 R16, c[0x0][0x3b0] ;  /* 0x0000ec00ff107b82 */ /* 0x000e220000000a00 */
[----:B------:R-:W-:Y:S01]  /*1b420*/  VIADD R40, R109, 0x100 ;  /* 0x000001006d287836 */ /* 0x000fe20000000000 */
[----:B------:R-:W-:-:S03]  /*1b430*/  LOP3.LUT R41, R96, 0xffff, RZ, 0xc0, !PT ;  /* 0x0000ffff60297812 */ /* 0x000fc600078ec0ff */
        /* <DEDUP_REMOVED lines=9> */
.L_x_48399:
[----:B------:R-:W-:Y:S05]  /*1b4d0*/  BSYNC.RECONVERGENT B1 ;  /* 0x0000000000017941 */ /* 0x000fea0003800200 */
.L_x_48398:
        /* <DEDUP_REMOVED lines=26> */
.L_x_48406:
        /* <DEDUP_REMOVED lines=13> */
.L_x_48408:
[----:B------:R-:W-:Y:S05]  /*1b750*/  BSYNC.RECONVERGENT B4 ;  /* 0x0000000000047941 */ /* 0x000fea0003800200 */
.L_x_48407:
        /* <DEDUP_REMOVED lines=42> */
.L_x_48405:
[----:B------:R-:W-:Y:S05]  /*1ba00*/  BSYNC.RECONVERGENT B3 ;  /* 0x0000000000037941 */ /* 0x000fea0003800200 */
.L_x_48404:
[----:B------:R-:W-:Y:S01]  /*1ba10*/  HFMA2 R14, -RZ, RZ, 0.1171875, 0 ;  /* 0x2f800000ff0e7431 */ /* 0x000fe200000001ff */
[----:B------:R-:W-:-:S05]  /*1ba20*/  I2FP.F32.U32 R13, R13 ;  /* 0x0000000d000d7245 */ /* 0x000fca0000201000 */
[----:B------:R-:W-:-:S05]  /*1ba30*/  FFMA.FTZ R13, R13, R14, 1.1641532182693481445e-10 ;  /* 0x2f0000000d0d7423 */ /* 0x000fca000001000e */
[----:B------:R-:W-:Y:S01]  /*1ba40*/  FSETP.GTU.FTZ.AND P3, PT, R13, UR10, PT ;  /* 0x0000000a0d007c0b */ /* 0x000fe2000bf7c000 */
[----:B------:R-:W-:-:S04]  /*1ba50*/  FMUL.FTZ R13, R4, UR13 ;  /* 0x0000000d040d7c20 */ /* 0x000fc80008410000 */
[----:B------:R-:W-:-:S05]  /*1ba60*/  FMUL.FTZ R13, R13, UR12 ;  /* 0x0000000c0d0d7c20 */ /* 0x000fca0008410000 */
[----:B------:R-:W-:Y:S01]  /*1ba70*/  FSEL R40, R13, RZ, !P3 ;  /* 0x000000ff0d287208 */ /* 0x000fe20005800000 */
[----:B------:R-:W-:-:S05]  /*1ba80*/  HADD2.F32 R13, -RZ, R116.H1_H1 ;  /* 0x30000074ff0d7230 */ /* 0x000fca0000004100 */
[----:B------:R-:W-:Y:S01]  /*1ba90*/  FFMA.FTZ R40, R40, R13, R8 ;  /* 0x0000000d28287223 */ /* 0x000fe20000010008 */
[----:B------:R-:W-:-:S04]  /*1baa0*/  SEL R13, RZ, 0x1, P3 ;  /* 0x00000001ff0d7807 */ /* 0x000fc80001800000 */
[----:B------:R-:W-:-:S07]  /*1bab0*/  PRMT R93, R13, 0x7610, R93 ;  /* 0x000076100d5d7816 */ /* 0x000fce000000005d */
.L_x_48403:
[----:B------:R-:W-:Y:S05]  /*1bac0*/  BSYNC.RECONVERGENT B2 ;  /* 0x0000000000027941 */ /* 0x000fea0003800200 */
.L_x_48402:
        /* <DEDUP_REMOVED lines=17> */
.L_x_48413:
        /* <DEDUP_REMOVED lines=13> */
.L_x_48415:
[----:B------:R-:W-:Y:S05]  /*1bcb0*/  BSYNC.RECONVERGENT B4 ;  /* 0x0000000000047941 */ /* 0x000fea0003800200 */
.L_x_48414:
        /* <DEDUP_REMOVED lines=36> */
[----:B------:R-:W-:Y:S02]  /*1bf00*/  LOP3.LUT R88, R88, UR31, R13, 0x96, !PT ;  /* 0x0000001f58587c12 */ /* 0x000fe4000f8e960d */
[----:B------:R-:W-:Y:S01]  /*1bf10*/  MOV R92, R12 ;  /* 0x0000000c005c7202 */ /* 0x000fe20000000f00 */
[----:B------:R-:W-:-:S05]  /*1bf20*/  IMAD.WIDE.U32 R12, R15, -0x2daee0ad, RZ ;  /* 0xd2511f530f0c7825 */ /* 0x000fca00078e00ff */
[----:B------:R-:W-:Y:S01]  /*1bf30*/  LOP3.LUT R87, R14, UR32, R13, 0x96, !PT ;  /* 0x000000200e577c12 */ /* 0x000fe2000f8e960d */
[----:B------:R-:W-:Y:S01]  /*1bf40*/  IMAD.MOV.U32 R14, RZ, RZ, R16 ;  /* 0x000000ffff0e7224 */ /* 0x000fe200078e0010 */
[----:B------:R-:W-:Y:S01]  /*1bf50*/  MOV R16, R12 ;  /* 0x0000000c00107202 */ /* 0x000fe20000000f00 */
[----:B------:R-:W-:-:S07]  /*1bf60*/  IMAD.MOV.U32 R13, RZ, RZ, RZ ;  /* 0x000000ffff0d7224 */ /* 0x000fce00078e00ff */
.L_x_48412:
[----:B------:R-:W-:Y:S05]  /*1bf70*/  BSYNC.RECONVERGENT B3 ;  /* 0x0000000000037941 */ /* 0x000fea0003800200 */
.L_x_48411:
[----:B------:R-:W-:Y:S01]  /*1bf80*/  I2FP.F32.U32 R12, R14 ;  /* 0x0000000e000c7245 */ /* 0x000fe20000201000 */
[----:B------:R-:W-:-:S05]  /*1bf90*/  HFMA2 R14, -RZ, RZ, 0.1171875, 0 ;  /* 0x2f800000ff0e7431 */ /* 0x000fca00000001ff */
        /* <DEDUP_REMOVED lines=9> */
.L_x_48410:
[----:B------:R-:W-:Y:S05]  /*1c030*/  BSYNC.RECONVERGENT B2 ;  /* 0x0000000000027941 */ /* 0x000fea0003800200 */
.L_x_48409:
        /* <DEDUP_REMOVED lines=17> */
.L_x_48420:
        /* <DEDUP_REMOVED lines=13> */
.L_x_48422:
[----:B------:R-:W-:Y:S05]  /*1c220*/  BSYNC.RECONVERGENT B4 ;  /* 0x0000000000047941 */ /* 0x000fea0003800200 */
.L_x_48421:
        /* <DEDUP_REMOVED lines=43> */
.L_x_48419:
[----:B------:R-:W-:Y:S05]  /*1c4e0*/  BSYNC.RECONVERGENT B3 ;  /* 0x0000000000037941 */ /* 0x000fea0003800200 */
.L_x_48418:
[----:B------:R-:W-:Y:S01]  /*1c4f0*/  I2FP.F32.U32 R13, R14 ;  /* 0x0000000e000d7245 */ /* 0x000fe20000201000 */
[----:B------:R-:W-:-:S05]  /*1c500*/  HFMA2 R14, -RZ, RZ, 0.1171875, 0 ;  /* 0x2f800000ff0e7431 */ /* 0x000fca00000001ff */
[----:B------:R-:W-:-:S05]  /*1c510*/  FFMA.FTZ R13, R13, R14, 1.1641532182693481445e-10 ;  /* 0x2f0000000d0d7423 */ /* 0x000fca000001000e */
[----:B------:R-:W-:Y:S01]  /*1c520*/  FSETP.GTU.FTZ.AND P3, PT, R13, UR10, PT ;  /* 0x0000000a0d007c0b */ /* 0x000fe2000bf7c000 */
[----:B------:R-:W-:-:S04]  /*1c530*/  FMUL.FTZ R13, R6, UR13 ;  /* 0x0000000d060d7c20 */ /* 0x000fc80008410000 */
[----:B------:R-:W-:-:S05]  /*1c540*/  FMUL.FTZ R13, R13, UR12 ;  /* 0x0000000c0d0d7c20 */ /* 0x000fca0008410000 */
[----:B------:R-:W-:Y:S01]  /*1c550*/  FSEL R42, R13, RZ, !P3 ;  /* 0x000000ff0d2a7208 */ /* 0x000fe20005800000 */
[----:B------:R-:W-:-:S05]  /*1c560*/  HADD2.F32 R13, -RZ, R116.H0_H0 ;  /* 0x20000074ff0d7230 */ /* 0x000fca0000004100 */
[----:B------:R-:W-:Y:S01]  /*1c570*/  FFMA.FTZ R42, R42, R13, R10 ;  /* 0x0000000d2a2a7223 */ /* 0x000fe2000001000a */
[----:B------:R-:W-:-:S04]  /*1c580*/  SEL R13, RZ, 0x1, P3 ;  /* 0x00000001ff0d7807 */ /* 0x000fc80001800000 */
[----:B------:R-:W-:-:S07]  /*1c590*/  PRMT R95, R13, 0x7610, R95 ;  /* 0x000076100d5f7816 */ /* 0x000fce000000005f */
.L_x_48417:
[----:B------:R-:W-:Y:S05]  /*1c5a0*/  BSYNC.RECONVERGENT B2 ;  /* 0x0000000000027941 */ /* 0x000fea0003800200 */
.L_x_48416:
        /* <DEDUP_REMOVED lines=16> */
.L_x_48426:
        /* <DEDUP_REMOVED lines=13> */
.L_x_48428:
[----:B------:R-:W-:Y:S05]  /*1c780*/  BSYNC.RECONVERGENT B3 ;  /* 0x0000000000037941 */ /* 0x000fea0003800200 */
.L_x_48427:
        /* <DEDUP_REMOVED lines=43> */
.L_x_48425:
[----:B------:R-:W-:Y:S05]  /*1ca40*/  BSYNC.RECONVERGENT B2 ;  /* 0x0000000000027941 */ /* 0x000fea0003800200 */
.L_x_48424:
        /* <DEDUP_REMOVED lines=10> */
[----:B------:R-:W-:Y:S01]  /*1caf0*/  PRMT R96, R12, 0x7610, R96 ;  /* 0x000076100c607816 */ /* 0x000fe20000000060 */
[----:B------:R-:W-:Y:S06]  /*1cb00*/  BRA `(.L_x_48423) ;  /* 0x0000001400747947 */ /* 0x000fec0003800000 */
.L_x_48401:
[----:B------:R-:W-:Y:S01]  /*1cb10*/  BSSY.RECONVERGENT B2, `(.L_x_48429) ;  /* 0x0000059000027945 */ /* 0x000fe20003800200 */
[----:B-1----:R-:W-:Y:S01]  /*1cb20*/  IMAD.MOV.U32 R12, RZ, RZ, R18 ;  /* 0x000000ffff0c7224 */ /* 0x002fe200078e0012 */
        /* <DEDUP_REMOVED lines=19> */
.L_x_48433:
        /* <DEDUP_REMOVED lines=13> */
.L_x_48435:
[----:B------:R-:W-:Y:S05]  /*1cd30*/  BSYNC.RECONVERGENT B4 ;  /* 0x0000000000047941 */ /* 0x000fea0003800200 */
.L_x_48434:
        /* <DEDUP_REMOVED lines=42> */
.L_x_48432:
[----:B------:R-:W-:Y:S05]  /*1cfe0*/  BSYNC.RECONVERGENT B3 ;  /* 0x0000000000037941 */ /* 0x000fea0003800200 */
.L_x_48431:
[----:B------:R-:W-:Y:S01]  /*1cff0*/  I2FP.F32.U32 R13, R13 ;  /* 0x0000000d000d7245 */ /* 0x000fe20000201000 */
[----:B------:R-:W-:-:S04]  /*1d000*/  IMAD.MOV.U32 R14, RZ, RZ, 0x2f800000 ;  /* 0x2f800000ff0e7424 */ /* 0x000fc800078e00ff */
[----:B------:R-:W-:-:S05]  /*1d010*/  FFMA.FTZ R13, R13, R14, 1.1641532182693481445e-10 ;  /* 0x2f0000000d0d7423 */ /* 0x000fca000001000e */
[----:B------:R-:W-:Y:S01]  /*1d020*/  FSETP.GTU.FTZ.AND P2, PT, R13, UR10, PT ;  /* 0x0000000a0d007c0b */ /* 0x000fe2000bf5c000 */
[----:B-----5:R-:W-:-:S04]  /*1d030*/  FMUL.FTZ R13, R4, UR13 ;  /* 0x0000000d040d7c20 */ /* 0x020fc80008410000 */
[----:B------:R-:W-:-:S05]  /*1d040*/  FMUL.FTZ R13, R13, UR12 ;  /* 0x0000000c0d0d7c20 */ /* 0x000fca0008410000 */
[----:B------:R-:W-:Y:S01]  /*1d050*/  FSEL R40, R13, RZ, !P2 ;  /* 0x000000ff0d287208 */ /* 0x000fe20005000000 */
[----:B------:R-:W-:-:S05]  /*1d060*/  HADD2.F32 R13, -RZ, R116.H1_H1 ;  /* 0x30000074ff0d7230 */ /* 0x000fca0000004100 */
[----:B------:R-:W-:Y:S01]  /*1d070*/  FMUL.FTZ R40, R13, R40 ;  /* 0x000000280d287220 */ /* 0x000fe20000410000 */
[----:B------:R-:W-:-:S04]  /*1d080*/  SEL R13, RZ, 0x1, P2 ;  /* 0x00000001ff0d7807 */ /* 0x000fc80001000000 */
[----:B------:R-:W-:-:S07]  /*1d090*/  PRMT R93, R13, 0x7610, R93 ;  /* 0x000076100d5d7816 */ /* 0x000fce000000005d */
.L_x_48430:
[----:B------:R-:W-:Y:S05]  /*1d0a0*/  BSYNC.RECONVERGENT B2 ;  /* 0x0000000000027941 */ /* 0x000fea0003800200 */
.L_x_48429:
        /* <DEDUP_REMOVED lines=17> */
.L_x_48440:
        /* <DEDUP_REMOVED lines=13> */
.L_x_48442:
[----:B------:R-:W-:Y:S05]  /*1d290*/  BSYNC.RECONVERGENT B4 ;  /* 0x0000000000047941 */ /* 0x000fea0003800200 */
.L_x_48441:
        /* <DEDUP_REMOVED lines=43> */
.L_x_48439:
[----:B------:R-:W-:Y:S05]  /*1d550*/  BSYNC.RECONVERGENT B3 ;  /* 0x0000000000037941 */ /* 0x000fea0003800200 */
.L_x_48438:
        /* <DEDUP_REMOVED lines=11> */
.L_x_48437:
[----:B------:R-:W-:Y:S05]  /*1d610*/  BSYNC.RECONVERGENT B2 ;  /* 0x0000000000027941 */ /* 0x000fea0003800200 */
.L_x_48436:
        /* <DEDUP_REMOVED lines=17> */
.L_x_48447:
        /* <DEDUP_REMOVED lines=13> */
.L_x_48449:
[----:B------:R-:W-:Y:S05]  /*1d800*/  BSYNC.RECONVERGENT B4 ;  /* 0x0000000000047941 */ /* 0x000fea0003800200 */
.L_x_48448:
        /* <DEDUP_REMOVED lines=39> */
[----:B------:R-:W-:Y:S02]  /*1da80*/  LOP3.LUT R87, R14, UR32, R13, 0x96, !PT ;  /* 0x000000200e577c12 */ /* 0x000fe4000f8e960d */
[----:B------:R-:W-:Y:S01]  /*1da90*/  MOV R14, R16 ;  /* 0x00000010000e7202 */ /* 0x000fe20000000f00 */
[----:B------:R-:W-:Y:S02]  /*1daa0*/  IMAD.MOV.U32 R16, RZ, RZ, R12 ;  /* 0x000000ffff107224 */ /* 0x000fe400078e000c */
[----:B------:R-:W-:-:S07]  /*1dab0*/  HFMA2 R12, -RZ, RZ, 0, 0 ;  /* 0x00000000ff0c7431 */ /* 0x000fce00000001ff */
.L_x_48446:
[----:B------:R-:W-:Y:S05]  /*1dac0*/  BSYNC.RECONVERGENT B3 ;  /* 0x0000000000037941 */ /* 0x000fea0003800200 */
.L_x_48445:
[----:B------:R-:W-:Y:S01]  /*1dad0*/  I2FP.F32.U32 R13, R14 ;  /* 0x0000000e000d7245 */ /* 0x000fe20000201000 */
[----:B------:R-:W-:-:S04]  /*1dae0*/  IMAD.MOV.U32 R14, RZ, RZ, 0x2f800000 ;  /* 0x2f800000ff0e7424 */ /* 0x000fc800078e00ff */
[----:B------:R-:W-:-:S05]  /*1daf0*/  FFMA.FTZ R13, R13, R14, 1.1641532182693481445e-10 ;  /* 0x2f0000000d0d7423 */ /* 0x000fca000001000e */
[----:B------:R-:W-:Y:S01]  /*1db00*/  FSETP.GTU.FTZ.AND P2, PT, R13, UR10, PT ;  /* 0x0000000a0d007c0b */ /* 0x000fe2000bf5c000 */
[----:B-----5:R-:W-:-:S04]  /*1db10*/  FMUL.FTZ R13, R6, UR13 ;  /* 0x0000000d060d7c20 */ /* 0x020fc80008410000 */
[----:B------:R-:W-:-:S05]  /*1db20*/  FMUL.FTZ R13, R13, UR12 ;  /* 0x0000000c0d0d7c20 */ /* 0x000fca0008410000 */
[----:B------:R-:W-:Y:S01]  /*1db30*/  FSEL R42, R13, RZ, !P2 ;  /* 0x000000ff0d2a7208 */ /* 0x000fe20005000000 */
[----:B------:R-:W-:-:S05]  /*1db40*/  HADD2.F32 R13, -RZ, R116.H0_H0 ;  /* 0x20000074ff0d7230 */ /* 0x000fca0000004100 */
[----:B------:R-:W-:Y:S01]  /*1db50*/  FMUL.FTZ R42, R13, R42 ;  /* 0x0000002a0d2a7220 */ /* 0x000fe20000410000 */
[----:B------:R-:W-:-:S04]  /*1db60*/  SEL R13, RZ, 0x1, P2 ;  /* 0x00000001ff0d7807 */ /* 0x000fc80001000000 */
[----:B------:R-:W-:-:S07]  /*1db70*/  PRMT R95, R13, 0x7610, R95 ;  /* 0x000076100d5f7816 */ /* 0x000fce000000005f */
.L_x_48444:
[----:B------:R-:W-:Y:S05]  /*1db80*/  BSYNC.RECONVERGENT B2 ;  /* 0x0000000000027941 */ /* 0x000fea0003800200 */
.L_x_48443:
        /* <DEDUP_REMOVED lines=16> */
.L_x_48452:
        /* <DEDUP_REMOVED lines=13> */
.L_x_48454:
[----:B------:R-:W-:Y:S05]  /*1dd60*/  BSYNC.RECONVERGENT B3 ;  /* 0x0000000000037941 */ /* 0x000fea0003800200 */
.L_x_48453:
        /* <DEDUP_REMOVED lines=43> */
.L_x_48451:
[----:B------:R-:W-:Y:S05]  /*1e020*/  BSYNC.RECONVERGENT B2 ;  /* 0x0000000000027941 */ /* 0x000fea0003800200 */
.L_x_48450:
        /* <DEDUP_REMOVED lines=11> */
.L_x_48423:
[----:B------:R-:W-:Y:S05]  /*1e0e0*/  BSYNC.RECONVERGENT B1 ;  /* 0x0000000000017941 */ /* 0x000fea0003800200 */
.L_x_48400:
[----:B------:R-:W-:Y:S01]  /*1e0f0*/  IADD3 R12, PT, PT, R111, 0x120, RZ ;  /* 0x000001206f0c7810 */ /* 0x000fe20007ffe0ff */
[----:B------:R-:W-:Y:S04]  /*1e100*/  BSSY.RECONVERGENT B1, `(.L_x_48455) ;  /* 0x0000010000017945 */ /* 0x000fe80003800200 */
[----:B------:R-:W-:-:S05]  /*1e110*/  IMAD.WIDE.U32 R12, R12, 0x10, R164 ;  /* 0x000000100c0c7825 */ /* 0x000fca00078e00a4 */
[----:B------:R0:W-:Y:S01]  /*1e120*/  STG.E.128 desc[UR8][R12.64], R40 ;  /* 0x000000280c007986 */ /* 0x0001e2000c101d08 */
[----:B------:R-:W-:Y:S05]  /*1e130*/  @!P1 BRA `(.L_x_48456) ;  /* 0x0000000000309947 */ /* 0x000fea0003800000 */
[----:B0-----:R-:W0:Y:S01]  /*1e140*/  LDC.64 R12, c[0x0][0x3b0] ;  /* 0x0000ec00ff0c7b82 */ /* 0x001e220000000a00 */
        /* <DEDUP_REMOVED lines=11> */
.L_x_48456:
[----:B------:R-:W-:Y:S05]  /*1e200*/  BSYNC.RECONVERGENT B1 ;  /* 0x0000000000017941 */ /* 0x000fea0003800200 */
.L_x_48455:
[----:B-1----:R-:W1:Y:S01]  /*1e210*/  @P1 LDC.64 R14, c[0x0][0x390] ;  /* 0x0000e400ff0e1b82 */ /* 0x002e620000000a00 */
[----:B------:R-:W-:Y:S01]  /*1e220*/  @P1 IADD3 R82, PT, PT, R109, 0x140, RZ ;  /* 0x000001406d521810 */ /* 0x000fe20007ffe0ff */
[----:B------:R-:W-:-:S06]  /*1e230*/  @P0 VIADD R18, R111, 0x140 ;  /* 0x000001406f120836 */ /* 0x000fcc0000000000 */
[----:B0-----:R-:W0:Y:S01]  /*1e240*/  @P0 LDC.64 R12, c[0x0][0x3a0] ;  /* 0x0000e800ff0c0b82 */ /* 0x001e220000000a00 */
[----:B-1----:R-:W-:-:S05]  /*1e250*/  @P1 IMAD.WIDE.U32 R14, R82, 0x10, R14 ;  /* 0x00000010520e1825 */ /* 0x002fca00078e000e */
[----:B-----5:R1:W5:Y:S01]  /*1e260*/  @P1 LDG.E.128 R4, desc[UR8][R14.64] ;  /* 0x000000080e041981 */ /* 0x020362000c1e1d00 */
[----:B0-----:R-:W-:-:S05]  /*1e270*/  @P0 IMAD.WIDE.U32 R12, R18, 0x10, R12 ;  /* 0x00000010120c0825 */ /* 0x001fca00078e000c */
        /* <DEDUP_REMOVED lines=25> */
.L_x_48463:
        /* <DEDUP_REMOVED lines=13> */
.L_x_48465:
[----:B------:R-:W-:Y:S05]  /*1e4e0*/  BSYNC.RECONVERGENT B4 ;  /* 0x0000000000047941 */ /* 0x000fea0003800200 */
.L_x_48464:
        /* <DEDUP_REMOVED lines=43> */
.L_x_48462:
[----:B------:R-:W-:Y:S05]  /*1e7a0*/  BSYNC.RECONVERGENT B3 ;  /* 0x0000000000037941 */ /* 0x000fea0003800200 */
.L_x_48461:
[----:B------:R-:W-:Y:S01]  /*1e7b0*/  I2FP.F32.U32 R12, R12 ;  /* 0x0000000c000c7245 */ /* 0x000fe20000201000 */
[----:B------:R-:W-:-:S04]  /*1e7c0*/  IMAD.MOV.U32 R13, RZ, RZ, 0x2f800000 ;  /* 0x2f800000ff0d7424 */ /* 0x000fc800078e00ff */
[----:B------:R-:W-:Y:S01]  /*1e7d0*/  FFMA.FTZ R12, R12, R13, 1.1641532182693481445e-10 ;  /* 0x2f0000000c0c7423 */ /* 0x000fe2000001000d */
[----:B------:R-:W-:-:S04]  /*1e7e0*/  HADD2.F32 R13, -RZ, R94.H1_H1 ;  /* 0x3000005eff0d7230 */ /* 0x000fc80000004100 */
[----:B------:R-:W-:Y:S01]  /*1e7f0*/  FSETP.GTU.FTZ.AND P3, PT, R12, UR10, PT ;  /* 0x0000000a0c007c0b */ /* 0x000fe2000bf7c000 */
[----:B------:R-:W-:-:S04]  /*1e800*/  FMUL.FTZ R12, R4, UR13 ;  /* 0x0000000d040c7c20 */ /* 0x000fc80008410000 */
[----:B------:R-:W-:-:S05]  /*1e810*/  FMUL.FTZ R12, R12, UR12 ;  /* 0x0000000c0c0c7c20 */ /* 0x000fca0008410000 */
[----:B------:R-:W-:-:S05]  /*1e820*/  FSEL R12, R12, RZ, !P3 ;  /* 0x000000ff0c0c7208 */ /* 0x000fca0005800000 */
[----:B------:R-:W-:Y:S01]  /*1e830*/  FFMA.FTZ R12, R12, R13, R8 ;  /* 0x0000000d0c0c7223 */ /* 0x000fe20000010008 */
[----:B------:R-:W-:-:S04]  /*1e840*/  SEL R13, RZ, 0x1, P3 ;  /* 0x00000001ff0d7807 */ /* 0x000fc80001800000 */
[----:B------:R-:W-:-:S07]  /*1e850*/  PRMT R93, R13, 0x7610, R93 ;  /* 0x000076100d5d7816 */ /* 0x000fce000000005d */
.L_x_48460:
[----:B------:R-:W-:Y:S05]  /*1e860*/  BSYNC.RECONVERGENT B2 ;  /* 0x0000000000027941 */ /* 0x000fea0003800200 */
.L_x_48459:
        /* <DEDUP_REMOVED lines=17> */
.L_x_48470:
        /* <DEDUP_REMOVED lines=13> */
.L_x_48472:
[----:B------:R-:W-:Y:S05]  /*1ea50*/  BSYNC.RECONVERGENT B4 ;  /* 0x0000000000047941 */ /* 0x000fea0003800200 */
.L_x_48471:
        /* <DEDUP_REMOVED lines=38> */
[----:B------:R-:W-:Y:S01]  /*1ecc0*/  IMAD.WIDE.U32 R14, R13, -0x2daee0ad, RZ ;  /* 0xd2511f530d0e7825 */ /* 0x000fe200078e00ff */
[----:B------:R-:W-:-:S03]  /*1ecd0*/  MOV R13, R18 ;  /* 0x00000012000d7202 */ /* 0x000fc60000000f00 */
[----:B------:R-:W-:Y:S01]  /*1ece0*/  IMAD.MOV.U32 R18, RZ, RZ, R14 ;  /* 0x000000ffff127224 */ /* 0x000fe200078e000e */
[----:B------:R-:W-:Y:S01]  /*1ecf0*/  LOP3.LUT R87, R16, UR32, R15, 0x96, !PT ;  /* 0x0000002010577c12 */ /* 0x000fe2000f8e960f */
[----:B------:R-:W-:-:S07]  /*1ed00*/  HFMA2 R15, -RZ, RZ, 0, 0 ;  /* 0x00000000ff0f7431 */ /* 0x000fce00000001ff */
.L_x_48469:
[----:B------:R-:W-:Y:S05]  /*1ed10*/  BSYNC.RECONVERGENT B3 ;  /* 0x0000000000037941 */ /* 0x000fea0003800200 */
.L_x_48468:
[----:B------:R-:W-:Y:S01]  /*1ed20*/  I2FP.F32.U32 R13, R13 ;  /* 0x0000000d000d7245 */ /* 0x000fe20000201000 */
[----:B------:R-:W-:-:S04]  /*1ed30*/  IMAD.MOV.U32 R14, RZ, RZ, 0x2f800000 ;  /* 0x2f800000ff0e7424 */ /* 0x000fc800078e00ff */
[----:B------:R-:W-:Y:S01]  /*1ed40*/  FFMA.FTZ R13, R13, R14, 1.1641532182693481445e-10 ;  /* 0x2f0000000d0d7423 */ /* 0x000fe2000001000e */
[----:B------:R-:W-:-:S04]  /*1ed50*/  HADD2.F32 R14, -RZ, R106.H0_H0 ;  /* 0x2000006aff0e7230 */ /* 0x000fc80000004100 */
[----:B------:R-:W-:Y:S01]  /*1ed60*/  FSETP.GTU.FTZ.AND P3, PT, R13, UR10, PT ;  /* 0x0000000a0d007c0b */ /* 0x000fe2000bf7c000 */
[----:B------:R-:W-:-:S04]  /*1ed70*/  FMUL.FTZ R13, R5, UR13 ;  /* 0x0000000d050d7c20 */ /* 0x000fc80008410000 */
[----:B------:R-:W-:-:S05]  /*1ed80*/  FMUL.FTZ R13, R13, UR12 ;  /* 0x0000000c0d0d7c20 */ /* 0x000fca0008410000 */
[----:B------:R-:W-:-:S05]  /*1ed90*/  FSEL R13, R13, RZ, !P3 ;  /* 0x000000ff0d0d7208 */ /* 0x000fca0005800000 */
[----:B------:R-:W-:Y:S01]  /*1eda0*/  FFMA.FTZ R13, R13, R14, R9 ;  /* 0x0000000e0d0d7223 */ /* 0x000fe20000010009 */
[----:B------:R-:W-:-:S04]  /*1edb0*/  SEL R14, RZ, 0x1, P3 ;  /* 0x00000001ff0e7807 */ /* 0x000fc80001800000 */
[----:B------:R-:W-:-:S07]  /*1edc0*/  PRMT R94, R14, 0x7610, R94 ;  /* 0x000076100e5e7816 */ /* 0x000fce000000005e */
.L_x_48467:
[----:B------:R-:W-:Y:S05]  /*1edd0*/  BSYNC.RECONVERGENT B2 ;  /* 0x0000000000027941 */ /* 0x000fea0003800200 */
.L_x_48466:
        /* <DEDUP_REMOVED lines=17> */
.L_x_48477:
        /* <DEDUP_REMOVED lines=13> */
.L_x_48479:
[----:B------:R-:W-:Y:S05]  /*1efc0*/  BSYNC.RECONVERGENT B4 ;  /* 0x0000000000047941 */ /* 0x000fea0003800200 */
.L_x_48478:
        /* <DEDUP_REMOVED lines=43> */
.L_x_48476:
[----:B------:R-:W-:Y:S05]  /*1f280*/  BSYNC.RECONVERGENT B3 ;  /* 0x0000000000037941 */ /* 0x000fea0003800200 */
.L_x_48475:
        /* <DEDUP_REMOVED lines=11> */
.L_x_48474:
[----:B------:R-:W-:Y:S05]  /*1f340*/  BSYNC.RECONVERGENT B2 ;  /* 0x0000000000027941 */ /* 0x000fea0003800200 */
.L_x_48473:
        /* <DEDUP_REMOVED lines=16> */
.L_x_48483:
        /* <DEDUP_REMOVED lines=13> */
.L_x_48485:
[----:B------:R-:W-:Y:S05]  /*1f520*/  BSYNC.RECONVERGENT B3 ;  /* 0x0000000000037941 */ /* 0x000fea0003800200 */
.L_x_48484:
        /* <DEDUP_REMOVED lines=43> */
.L_x_48482:
[----:B------:R-:W-:Y:S05]  /*1f7e0*/  BSYNC.RECONVERGENT B2 ;  /* 0x0000000000027941 */ /* 0x000fea0003800200 */
.L_x_48481:
        /* <DEDUP_REMOVED lines=10> */
[----:B------:R-:W-:Y:S01]  /*1f890*/  PRMT R96, R16, 0x7610, R96 ;  /* 0x0000761010607816 */ /* 0x000fe20000000060 */
[----:B------:R-:W-:Y:S06]  /*1f8a0*/  BRA `(.L_x_48480) ;  /* 0x0000001400787947 */ /* 0x000fec0003800000 */
.L_x_48458:
        /* <DEDUP_REMOVED lines=21> */
.L_x_48490:
        /* <DEDUP_REMOVED lines=13> */
.L_x_48492:
[----:B------:R-:W-:Y:S05]  /*1fad0*/  BSYNC.RECONVERGENT B4 ;  /* 0x0000000000047941 */ /* 0x000fea0003800200 */
.L_x_48491:
        /* <DEDUP_REMOVED lines=43> */
.L_x_48489:
[----:B------:R-:W-:Y:S05]  /*1fd90*/  BSYNC.RECONVERGENT B3 ;  /* 0x0000000000037941 */ /* 0x000fea0003800200 */
.L_x_48488:
[----:B------:R-:W-:Y:S01]  /*1fda0*/  I2FP.F32.U32 R12, R12 ;  /* 0x0000000c000c7245 */ /* 0x000fe20000201000 */
[----:B------:R-:W-:-:S04]  /*1fdb0*/  IMAD.MOV.U32 R13, RZ, RZ, 0x2f800000 ;  /* 0x2f800000ff0d7424 */ /* 0x000fc800078e00ff */
[----:B------:R-:W-:Y:S01]  /*1fdc0*/  FFMA.FTZ R12, R12, R13, 1.1641532182693481445e-10 ;  /* 0x2f0000000c0c7423 */ /* 0x000fe2000001000d */
[----:B------:R-:W-:-:S04]  /*1fdd0*/  HADD2.F32 R13, -RZ, R94.H1_H1 ;  /* 0x3000005eff0d7230 */ /* 0x000fc80000004100 */
[----:B------:R-:W-:Y:S01]  /*1fde0*/  FSETP.GTU.FTZ.AND P2, PT, R12, UR10, PT ;  /* 0x0000000a0c007c0b */ /* 0x000fe2000bf5c000 */
[----:B-----5:R-:W-:-:S04]  /*1fdf0*/  FMUL.FTZ R12, R4, UR13 ;  /* 0x0000000d040c7c20 */ /* 0x020fc80008410000 */
[----:B------:R-:W-:-:S05]  /*1fe00*/  FMUL.FTZ R12, R12, UR12 ;  /* 0x0000000c0c0c7c20 */ /* 0x000fca0008410000 */
[----:B------:R-:W-:-:S05]  /*1fe10*/  FSEL R12, R12, RZ, !P2 ;  /* 0x000000ff0c0c7208 */ /* 0x000fca0005000000 */
[----:B------:R-:W-:Y:S01]  /*1fe20*/  FMUL.FTZ R12, R13, R12 ;  /* 0x0000000c0d0c7220 */ /* 0x000fe20000410000 */
[----:B------:R-:W-:-:S04]  /*1fe30*/  SEL R13, RZ, 0x1, P2 ;  /* 0x00000001ff0d7807 */ /* 0x000fc80001000000 */
[----:B------:R-:W-:-:S07]  /*1fe40*/  PRMT R93, R13, 0x7610, R93 ;  /* 0x000076100d5d7816 */ /* 0x000fce000000005d */
.L_x_48487:
[----:B------:R-:W-:Y:S05]  /*1fe50*/  BSYNC.RECONVERGENT B2 ;  /* 0x0000000000027941 */ /* 0x000fea0003800200 */
.L_x_48486:
        /* <DEDUP_REMOVED lines=17> */
.L_x_48497:
        /* <DEDUP_REMOVED lines=13> */
.L_x_48499:
[----:B------:R-:W-:Y:S05]  /*20040*/  BSYNC.RECONVERGENT B4 ;  /* 0x0000000000047941 */ /* 0x000fea0003800200 */
.L_x_48498:
        /* <DEDUP_REMOVED lines=43> */
.L_x_48496:
[----:B------:R-:W-:Y:S05]  /*20300*/  BSYNC.RECONVERGENT B3 ;  /* 0x0000000000037941 */ /* 0x000fea0003800200 */
.L_x_48495:
[----:B------:R-:W-:Y:S01]  /*20310*/  I2FP.F32.U32 R13, R13 ;  /* 0x0000000d000d7245 */ /* 0x000fe20000201000 */
[----:B------:R-:W-:-:S04]  /*20320*/  IMAD.MOV.U32 R14, RZ, RZ, 0x2f800000 ;  /* 0x2f800000ff0e7424 */ /* 0x000fc800078e00ff */
[----:B------:R-:W-:Y:S01]  /*20330*/  FFMA.FTZ R13, R13, R14, 1.1641532182693481445e-10 ;  /* 0x2f0000000d0d7423 */ /* 0x000fe2000001000e */
[----:B------:R-:W-:-:S04]  /*20340*/  HADD2.F32 R14, -RZ, R106.H0_H0 ;  /* 0x2000006aff0e7230 */ /* 0x000fc80000004100 */
[----:B------:R-:W-:Y:S01]  /*20350*/  FSETP.GTU.FTZ.AND P2, PT, R13, UR10, PT ;  /* 0x0000000a0d007c0b */ /* 0x000fe2000bf5c000 */
[----:B-----5:R-:W-:-:S04]  /*20360*/  FMUL.FTZ R13, R5, UR13 ;  /* 0x0000000d050d7c20 */ /* 0x020fc80008410000 */
[----:B------:R-:W-:-:S05]  /*20370*/  FMUL.FTZ R13, R13, UR12 ;  /* 0x0000000c0d0d7c20 */ /* 0x000fca0008410000 */
[----:B------:R-:W-:-:S05]  /*20380*/  FSEL R13, R13, RZ, !P2 ;  /* 0x000000ff0d0d7208 */ /* 0x000fca0005000000 */
[----:B------:R-:W-:Y:S01]  /*20390*/  FMUL.FTZ R13, R14, R13 ;  /* 0x0000000d0e0d7220 */ /* 0x000fe20000410000 */
[----:B------:R-:W-:-:S04]  /*203a0*/  SEL R14, RZ, 0x1, P2 ;  /* 0x00000001ff0e7807 */ /* 0x000fc80001000000 */
[----:B------:R-:W-:-:S07]  /*203b0*/  PRMT R94, R14, 0x7610, R94 ;  /* 0x000076100e5e7816 */ /* 0x000fce000000005e */
.L_x_48494:
[----:B------:R-:W-:Y:S05]  /*203c0*/  BSYNC.RECONVERGENT B2 ;  /* 0x0000000000027941 */ /* 0x000fea0003800200 */
.L_x_48493:
        /* <DEDUP_REMOVED lines=17> */
.L_x_48504:
        /* <DEDUP_REMOVED lines=13> */
.L_x_48506:
[----:B------:R-:W-:Y:S05]  /*205b0*/  BSYNC.RECONVERGENT B4 ;  /* 0x0000000000047941 */ /* 0x000fea0003800200 */
.L_x_48505:
        /* <DEDUP_REMOVED lines=43> */
.L_x_48503:
[----:B------:R-:W-:Y:S05]  /*20870*/  BSYNC.RECONVERGENT B3 ;  /* 0x0000000000037941 */ /* 0x000fea0003800200 */
.L_x_48502:
        /* <DEDUP_REMOVED lines=11> */
.L_x_48501:
[----:B------:R-:W-:Y:S05]  /*20930*/  BSYNC.RECONVERGENT B2 ;  /* 0x0000000000027941 */ /* 0x000fea0003800200 */
.L_x_48500:
        /* <DEDUP_REMOVED lines=16> */
.L_x_48509:
        /* <DEDUP_REMOVED lines=13> */
.L_x_48511:
[----:B------:R-:W-:Y:S05]  /*20b10*/  BSYNC.RECONVERGENT B3 ;  /* 0x0000000000037941 */ /* 0x000fea0003800200 */
.L_x_48510:
        /* <DEDUP_REMOVED lines=43> */
.L_x_48508:
[----:B------:R-:W-:Y:S05]  /*20dd0*/  BSYNC.RECONVERGENT B2 ;  /* 0x0000000000027941 */ /* 0x000fea0003800200 */
.L_x_48507:
        /* <DEDUP_REMOVED lines=11> */
.L_x_48480:
[----:B------:R-:W-:Y:S05]  /*20e90*/  BSYNC.RECONVERGENT B1 ;  /* 0x0000000000017941 */ /* 0x000fea0003800200 */
.L_x_48457:
[----:B------:R-:W-:Y:S01]  /*20ea0*/  IADD3 R16, PT, PT, R111, 0x140, RZ ;  /* 0x000001406f107810 */ /* 0x000fe20007ffe0ff */
[----:B------:R-:W-:Y:S04]  /*20eb0*/  BSSY.RECONVERGENT B1, `(.L_x_48512) ;  /* 0x0000010000017945 */ /* 0x000fe80003800200 */
[----:B------:R-:W-:-:S05]  /*20ec0*/  IMAD.WIDE.U32 R16, R16, 0x10, R164 ;  /* 0x0000001010107825 */ /* 0x000fca00078e00a4 */
[----:B------:R0:W-:Y:S01]  /*20ed0*/  STG.E.128 desc[UR8][R16.64], R12 ;  /* 0x0000000c10007986 */ /* 0x0001e2000c101d08 */
[----:B------:R-:W-:Y:S05]  /*20ee0*/  @!P1 BRA `(.L_x_48513) ;  /* 0x0000000000309947 */ /* 0x000fea0003800000 */
[----:B0-----:R-:W-:Y:S01]  /*20ef0*/  IMAD.U32 R16, R95, 0x10000, RZ ;  /* 0x000100005f107824 */ /* 0x001fe200078e00ff */
[----:B------:R-:W-:Y:S01]  /*20f00*/  LOP3.LUT R17, R96, 0xffff, RZ, 0xc0, !PT ;  /* 0x0000ffff60117812 */ /* 0x000fe200078ec0ff */
[----:B------:R-:W-:Y:S01]  /*20f10*/  VIADD R89, R109, 0x140 ;  /* 0x000001406d597836 */ /* 0x000fe20000000000 */
[----:B------:R-:W-:Y:S02]  /*20f20*/  LOP3.LUT R83, R93, 0xff, RZ, 0xc0, !PT ;  /* 0x000000ff5d537812 */ /* 0x000fe400078ec0ff */
[----:B------:R-:W-:-:S04]  /*20f30*/  LOP3.LUT R16, R16, 0xff0000, RZ, 0xc0, !PT ;  /* 0x00ff000010107812 */ /* 0x000fc800078ec0ff */
[----:B------:R-:W-:Y:S02]  /*20f40*/  LEA R16, R17, R16, 0x18 ;  /* 0x0000001011107211 */ /* 0x000fe400078ec0ff */
[----:B------:R-:W-:-:S05]  /*20f50*/  LOP3.LUT R17, R94, 0xff, RZ, 0xc0, !PT ;  /* 0x000000ff5e117812 */ /* 0x000fca00078ec0ff */
[----:B------:R-:W-:-:S05]  /*20f60*/  IMAD R16, R17, 0x100, R16 ;  /* 0x0000010011107824 */ /* 0x000fca00078e0210 */
[----:B------:R-:W-:Y:S02]  /*20f70*/  IADD3 R83, PT, PT, R16, R83, RZ ;  /* 0x0000005310537210 */ /* 0x000fe40007ffe0ff */
[----:B------:R-:W0:Y:S02]  /*20f80*/  LDC.64 R16, c[0x0][0x3b0] ;  /* 0x0000ec00ff107b82 */ /* 0x000e240000000a00 */
[----:B0-----:R-:W-:-:S05]  /*20f90*/  IMAD.WIDE.U32 R16, R89, 0x4, R16 ;  /* 0x0000000459107825 */ /* 0x001fca00078e0010 */
[----:B------:R1:W-:Y:S02]  /*20fa0*/  STG.E desc[UR8][R16.64], R83 ;  /* 0x0000005310007986 */ /* 0x0003e4000c101908 */
.L_x_48513:
[----:B------:R-:W-:Y:S05]  /*20fb0*/  BSYNC.RECONVERGENT B1 ;  /* 0x0000000000017941 */ /* 0x000fea0003800200 */
.L_x_48512:
[----:B01----:R-:W0:Y:S01]  /*20fc0*/  @P1 LDC.64 R16, c[0x0][0x390] ;  /* 0x0000e400ff101b82 */ /* 0x003e220000000a00 */
[----:B------:R-:W-:-:S05]  /*20fd0*/  IADD3 R109, PT, PT, R109, 0x160, RZ ;  /* 0x000001606d6d7810 */ /* 0x000fca0007ffe0ff */
[----:B0-----:R-:W-:-:S05]  /*20fe0*/  @P1 IMAD.WIDE.U32 R16, R109, 0x10, R16 ;  /* 0x000000106d101825 */ /* 0x001fca00078e0010 */
[----:B-----5:R0:W5:Y:S01]  /*20ff0*/  @P1 LDG.E.128 R4, desc[UR8][R16.64] ;  /* 0x0000000810041981 */ /* 0x020162000c1e1d00 */
[----:B------:R-:W-:Y:S01]  /*21000*/  VIADD R111, R111, 0x160 ;  /* 0x000001606f6f7836 */ /* 0x000fe20000000000 */
[----:B0-----:R-:W0:Y:S03]  /*21010*/  @P0 LDC.64 R16, c[0x0][0x3a0] ;  /* 0x0000e800ff100b82 */ /* 0x001e260000000a00 */
[----:B0-----:R-:W-:-:S05]  /*21020*/  @P0 IMAD.WIDE.U32 R16, R111, 0x10, R16 ;  /* 0x000000106f100825 */ /* 0x001fca00078e0010 */
        /* <DEDUP_REMOVED lines=25> */
.L_x_48520:
        /* <DEDUP_REMOVED lines=13> */
.L_x_48522:
[----:B------:R-:W-:Y:S05]  /*21290*/  BSYNC.RECONVERGENT B4 ;  /* 0x0000000000047941 */ /* 0x000fea0003800200 */
.L_x_48521:
        /* <DEDUP_REMOVED lines=39> */
[----:B------:R-:W-:-:S03]  /*21510*/  IMAD.WIDE.U32 R16, R19, -0x2daee0ad, RZ ;  /* 0xd2511f5313107825 */ /* 0x000fc600078e00ff */
[----:B------:R-:W-:Y:S01]  /*21520*/  MOV R91, R16 ;  /* 0x00000010005b7202 */ /* 0x000fe20000000f00 */
[----:B------:R-:W-:Y:S01]  /*21530*/  IMAD.MOV.U32 R16, RZ, RZ, R18 ;  /* 0x000000ffff107224 */ /* 0x000fe200078e0012 */
[----:B------:R-:W-:-:S07]  /*21540*/  LOP3.LUT R87, R82, UR32, R17, 0x96, !PT ;  /* 0x0000002052577c12 */ /* 0x000fce000f8e9611 */
.L_x_48519:
[----:B------:R-:W-:Y:S05]  /*21550*/  BSYNC.RECONVERGENT B3 ;  /* 0x0000000000037941 */ /* 0x000fea0003800200 */
.L_x_48518:
        /* <DEDUP_REMOVED lines=11> */
.L_x_48517:
[----:B------:R-:W-:Y:S05]  /*21610*/  BSYNC.RECONVERGENT B2 ;  /* 0x0000000000027941 */ /* 0x000fea0003800200 */
.L_x_48516:
        /* <DEDUP_REMOVED lines=17> */
.L_x_48527:
        /* <DEDUP_REMOVED lines=13> */
.L_x_48529:
[----:B------:R-:W-:Y:S05]  /*21800*/  BSYNC.RECONVERGENT B4 ;  /* 0x0000000000047941 */ /* 0x000fea0003800200 */
.L_x_48528:
        /* <DEDUP_REMOVED lines=36> */
[----:B------:R-:W-:-:S04]  /*21a50*/  IMAD.WIDE.U32 R18, R18, -0x2daee0ad, RZ ;  /* 0xd2511f5312127825 */ /* 0x000fc800078e00ff */
[----:B------:R-:W-:Y:S01]  /*21a60*/  IMAD.MOV.U32 R91, RZ, RZ, R18 ;  /* 0x000000ffff5b7224 */ /* 0x000fe200078e0012 */
[----:B------:R-:W-:Y:S01]  /*21a70*/  LOP3.LUT R87, R82, UR32, R19, 0x96, !PT ;  /* 0x0000002052577c12 */ /* 0x000fe2000f8e9613 */
[----:B------:R-:W-:-:S04]  /*21a80*/  IMAD.WIDE.U32 R82, R83, -0x326172a9, RZ ;  /* 0xcd9e8d5753527825 */ /* 0x000fc800078e00ff */
[----:B------:R-:W-:Y:S02]  /*21a90*/  HFMA2 R19, -RZ, RZ, 0, 0 ;  /* 0x00000000ff137431 */ /* 0x000fe400000001ff */
[----:B------:R-:W-:Y:S01]  /*21aa0*/  IMAD.MOV.U32 R92, RZ, RZ, R82 ;  /* 0x000000ffff5c7224 */ /* 0x000fe200078e0052 */
[----:B------:R-:W-:-:S07]  /*21ab0*/  LOP3.LUT R88, R88, UR31, R83, 0x96, !PT ;  /* 0x0000001f58587c12 */ /* 0x000fce000f8e9653 */
.L_x_48526:
[----:B------:R-:W-:Y:S05]  /*21ac0*/  BSYNC.RECONVERGENT B3 ;  /* 0x0000000000037941 */ /* 0x000fea0003800200 */
.L_x_48525:
        /* <DEDUP_REMOVED lines=11> */
.L_x_48524:
[----:B------:R-:W-:Y:S05]  /*21b80*/  BSYNC.RECONVERGENT B2 ;  /* 0x0000000000027941 */ /* 0x000fea0003800200 */
.L_x_48523:
        /* <DEDUP_REMOVED lines=17> */
.L_x_48534:
        /* <DEDUP_REMOVED lines=13> */
.L_x_48536:
[----:B------:R-:W-:Y:S05]  /*21d70*/  BSYNC.RECONVERGENT B4 ;  /* 0x0000000000047941 */ /* 0x000fea0003800200 */
.L_x_48535:
        /* <DEDUP_REMOVED lines=40> */
[----:B------:R-:W-:Y:S02]  /*22000*/  HFMA2 R83, -RZ, RZ, 0, 0 ;  /* 0x00000000ff537431 */ /* 0x000fe400000001ff */
[----:B------:R-:W-:Y:S01]  /*22010*/  IMAD.MOV.U32 R92, RZ, RZ, R18 ;  /* 0x000000ffff5c7224 */ /* 0x000fe200078e0012 */
[----:B------:R-:W-:-:S07]  /*22020*/  LOP3.LUT R88, R88, UR31, R19, 0x96, !PT ;  /* 0x0000001f58587c12 */ /* 0x000fce000f8e9613 */
.L_x_48533:
[----:B------:R-:W-:Y:S05]  /*22030*/  BSYNC.RECONVERGENT B3 ;  /* 0x0000000000037941 */ /* 0x000fea0003800200 */
.L_x_48532:
        /* <DEDUP_REMOVED lines=11> */
.L_x_48531:
[----:B------:R-:W-:Y:S05]  /*220f0*/  BSYNC.RECONVERGENT B2 ;  /* 0x0000000000027941 */ /* 0x000fea0003800200 */
.L_x_48530:
        /* <DEDUP_REMOVED lines=16> */
.L_x_48540:
        /* <DEDUP_REMOVED lines=13> */
.L_x_48542:
[----:B------:R-:W-:Y:S05]  /*222d0*/  BSYNC.RECONVERGENT B3 ;  /* 0x0000000000037941 */ /* 0x000fea0003800200 */
.L_x_48541:
        /* <DEDUP_REMOVED lines=36> */
[----:B------:R-:W-:-:S04]  /*22520*/  HFMA2 R89, -RZ, RZ, 0, 0 ;  /* 0x00000000ff597431 */ /* 0x000fc800000001ff */
[----:B------:R-:W-:-:S05]  /*22530*/  IMAD.WIDE.U32 R112, R112, -0x2daee0ad, RZ ;  /* 0xd2511f5370707825 */ /* 0x000fca00078e00ff */
[----:B------:R-:W-:Y:S01]  /*22540*/  LOP3.LUT R87, R82, UR32, R113, 0x96, !PT ;  /* 0x0000002052577c12 */ /* 0x000fe2000f8e9671 */
[----:B------:R-:W-:Y:S01]  /*22550*/  IMAD.WIDE.U32 R82, R83, -0x326172a9, RZ ;  /* 0xcd9e8d5753527825 */ /* 0x000fe200078e00ff */
[----:B------:R-:W-:-:S03]  /*22560*/  MOV R91, R112 ;  /* 0x00000070005b7202 */ /* 0x000fc60000000f00 */
[----:B------:R-:W-:Y:S01]  /*22570*/  IMAD.MOV.U32 R92, RZ, RZ, R82 ;  /* 0x000000ffff5c7224 */ /* 0x000fe200078e0052 */
[----:B------:R-:W-:-:S07]  /*22580*/  LOP3.LUT R88, R88, UR31, R83, 0x96, !PT ;  /* 0x0000001f58587c12 */ /* 0x000fce000f8e9653 */
.L_x_48539:
[----:B------:R-:W-:Y:S05]  /*22590*/  BSYNC.RECONVERGENT B2 ;  /* 0x0000000000027941 */ /* 0x000fea0003800200 */
.L_x_48538:
        /* <DEDUP_REMOVED lines=12> */
.L_x_48515:
        /* <DEDUP_REMOVED lines=21> */
.L_x_48547:
        /* <DEDUP_REMOVED lines=13> */
.L_x_48549:
[----:B------:R-:W-:Y:S05]  /*22880*/  BSYNC.RECONVERGENT B4 ;  /* 0x0000000000047941 */ /* 0x000fea0003800200 */
.L_x_48548:
        /* <DEDUP_REMOVED lines=43> */
.L_x_48546:
[----:B------:R-:W-:Y:S05]  /*22b40*/  BSYNC.RECONVERGENT B3 ;  /* 0x0000000000037941 */ /* 0x000fea0003800200 */
.L_x_48545:
        /* <DEDUP_REMOVED lines=11> */
.L_x_48544:
[----:B------:R-:W-:Y:S05]  /*22c00*/  BSYNC.RECONVERGENT B2 ;  /* 0x0000000000027941 */ /* 0x000fea0003800200 */
.L_x_48543:
        /* <DEDUP_REMOVED lines=17> */
.L_x_48554:
        /* <DEDUP_REMOVED lines=13> */
.L_x_48556:
[----:B------:R-:W-:Y:S05]  /*22df0*/  BSYNC.RECONVERGENT B4 ;  /* 0x0000000000047941 */ /* 0x000fea0003800200 */
.L_x_48555:
        /* <DEDUP_REMOVED lines=43> */
.L_x_48553:
[----:B------:R-:W-:Y:S05]  /*230b0*/  BSYNC.RECONVERGENT B3 ;  /* 0x0000000000037941 */ /* 0x000fea0003800200 */
.L_x_48552:
        /* <DEDUP_REMOVED lines=11> */
.L_x_48551:
[----:B------:R-:W-:Y:S05]  /*23170*/  BSYNC.RECONVERGENT B2 ;  /* 0x0000000000027941 */ /* 0x000fea0003800200 */
.L_x_48550:
        /* <DEDUP_REMOVED lines=17> */
.L_x_48561:
        /* <DEDUP_REMOVED lines=13> */
.L_x_48563:
[----:B------:R-:W-:Y:S05]  /*23360*/  BSYNC.RECONVERGENT B4 ;  /* 0x0000000000047941 */ /* 0x000fea0003800200 */
.L_x_48562:
        /* <DEDUP_REMOVED lines=43> */
.L_x_48560:
[----:B------:R-:W-:Y:S05]  /*23620*/  BSYNC.RECONVERGENT B3 ;  /* 0x0000000000037941 */ /* 0x000fea0003800200 */
.L_x_48559:
        /* <DEDUP_REMOVED lines=11> */
.L_x_48558:
[----:B------:R-:W-:Y:S05]  /*236e0*/  BSYNC.RECONVERGENT B2 ;  /* 0x0000000000027941 */ /* 0x000fea0003800200 */
.L_x_48557:
        /* <DEDUP_REMOVED lines=16> */
.L_x_48566:
        /* <DEDUP_REMOVED lines=13> */
.L_x_48568:
[----:B------:R-:W-:Y:S05]  /*238c0*/  BSYNC.RECONVERGENT B3 ;  /* 0x0000000000037941 */ /* 0x000fea0003800200 */
.L_x_48567:
        /* <DEDUP_REMOVED lines=32> */
[----:B------:R-:W-:-:S04]  /*23ad0*/  IMAD.WIDE.U32 R88, R89, -0x326172a9, RZ ;  /* 0xcd9e8d5759587825 */ /* 0x000fc800078e00ff */
[----:B------:R-:W-:-:S05]  /*23ae0*/  IMAD.WIDE.U32 R114, R114, -0x2daee0ad, RZ ;  /* 0xd2511f5372727825 */ /* 0x000fca00078e00ff */
[----:B------:R-:W-:Y:S02]  /*23af0*/  LOP3.LUT R92, R82, UR30, R115, 0x96, !PT ;  /* 0x0000001e525c7c12 */ /* 0x000fe4000f8e9673 */
[----:B------:R-:W-:Y:S01]  /*23b00*/  LOP3.LUT R82, R112, UR29, R89, 0x96, !PT ;  /* 0x0000001d70527c12 */ /* 0x000fe2000f8e9659 */
[----:B------:R-:W-:-:S04]  /*23b10*/  HFMA2 R89, -RZ, RZ, 0, 0 ;  /* 0x00000000ff597431 */ /* 0x000fc800000001ff */
[----:B------:R-:W-:-:S05]  /*23b20*/  IMAD.WIDE.U32 R82, R82, -0x2daee0ad, RZ ;  /* 0xd2511f5352527825 */ /* 0x000fca00078e00ff */
[----:B------:R-:W-:Y:S02]  /*23b30*/  LOP3.LUT R87, R114, UR32, R83, 0x96, !PT ;  /* 0x0000002072577c12 */ /* 0x000fe4000f8e9653 */
[----:B------:R-:W-:Y:S01]  /*23b40*/  MOV R91, R82 ;  /* 0x00000052005b7202 */ /* 0x000fe20000000f00 */
[----:B------:R-:W-:-:S04]  /*23b50*/  IMAD.WIDE.U32 R82, R92, -0x326172a9, RZ ;  /* 0xcd9e8d575c527825 */ /* 0x000fc800078e00ff */
[----:B------:R-:W-:Y:S01]  /*23b60*/  IMAD.MOV.U32 R92, RZ, RZ, R82 ;  /* 0x000000ffff5c7224 */ /* 0x000fe200078e0052 */
[----:B------:R-:W-:-:S07]  /*23b70*/  LOP3.LUT R88, R88, UR31, R83, 0x96, !PT ;  /* 0x0000001f58587c12 */ /* 0x000fce000f8e9653 */
.L_x_48565:
[----:B------:R-:W-:Y:S05]  /*23b80*/  BSYNC.RECONVERGENT B2 ;  /* 0x0000000000027941 */ /* 0x000fea0003800200 */
.L_x_48564:
        /* <DEDUP_REMOVED lines=11> */
.L_x_48537:
[----:B------:R-:W-:Y:S05]  /*23c40*/  BSYNC.RECONVERGENT B1 ;  /* 0x0000000000017941 */ /* 0x000fea0003800200 */
.L_x_48514:
[----:B------:R-:W-:Y:S01]  /*23c50*/  IMAD.WIDE.U32 R82, R111, 0x10, R164 ;  /* 0x000000106f527825 */ /* 0x000fe200078e00a4 */
[----:B------:R-:W-:Y:S04]  /*23c60*/  BSSY.RECONVERGENT B1, `(.L_x_48569) ;  /* 0x000000e000017945 */ /* 0x000fe80003800200 */
[----:B------:R0:W-:Y:S01]  /*23c70*/  STG.E.128 desc[UR8][R82.64], R16 ;  /* 0x0000001052007986 */ /* 0x0001e2000c101d08 */
[----:B------:R-:W-:Y:S05]  /*23c80*/  @!P1 BRA `(.L_x_48570) ;  /* 0x00000000002c9947 */ /* 0x000fea0003800000 */
[----:B0-----:R-:W-:Y:S02]  /*23c90*/  SHF.L.U32 R82, R95, 0x10, RZ ;  /* 0x000000105f527819 */ /* 0x001fe400000006ff */
[----:B------:R-:W-:Y:S02]  /*23ca0*/  LOP3.LUT R83, R96, 0xffff, RZ, 0xc0, !PT ;  /* 0x0000ffff60537812 */ /* 0x000fe400078ec0ff */
[----:B------:R-:W-:Y:S02]  /*23cb0*/  LOP3.LUT R82, R82, 0xff0000, RZ, 0xc0, !PT ;  /* 0x00ff000052527812 */ /* 0x000fe400078ec0ff */
[----:B------:R-:W-:-:S03]  /*23cc0*/  LOP3.LUT R111, R93, 0xff, RZ, 0xc0, !PT ;  /* 0x000000ff5d6f7812 */ /* 0x000fc600078ec0ff */
[----:B------:R-:W-:Y:S01]  /*23cd0*/  IMAD R82, R83, 0x1000000, R82 ;  /* 0x0100000053527824 */ /* 0x000fe200078e0252 */
[----:B------:R-:W-:-:S04]  /*23ce0*/  LOP3.LUT R83, R94, 0xff, RZ, 0xc0, !PT ;  /* 0x000000ff5e537812 */ /* 0x000fc800078ec0ff */
[----:B------:R-:W-:-:S05]  /*23cf0*/  LEA R82, R83, R82, 0x8 ;  /* 0x0000005253527211 */ /* 0x000fca00078e40ff */
[----:B------:R-:W-:Y:S02]  /*23d00*/  IMAD.IADD R111, R82, 0x1, R111 ;  /* 0x00000001526f7824 */ /* 0x000fe400078e026f */
[----:B------:R-:W0:Y:S02]  /*23d10*/  LDC.64 R82, c[0x0][0x3b0] ;  /* 0x0000ec00ff527b82 */ /* 0x000e240000000a00 */
[----:B0-----:R-:W-:-:S05]  /*23d20*/  IMAD.WIDE.U32 R82, R109, 0x4, R82 ;  /* 0x000000046d527825 */ /* 0x001fca00078e0052 */
[----:B------:R1:W-:Y:S02]  /*23d30*/  STG.E desc[UR8][R82.64], R111 ;  /* 0x0000006f52007986 */ /* 0x0003e4000c101908 */
.L_x_48570:
[----:B------:R-:W-:Y:S05]  /*23d40*/  BSYNC.RECONVERGENT B1 ;  /* 0x0000000000017941 */ /* 0x000fea0003800200 */
.L_x_48569:
[----:B01----:R-:W-:Y:S01]  /*23d50*/  FADD.FTZ R82, RZ, R56 ;  /* 0x00000038ff527221 */ /* 0x003fe20000010000 */
[----:B------:R-:W-:Y:S01]  /*23d60*/  UMOV UR33, 0xffffffff ;  /* 0xffffffff00217882 */ /* 0x000fe20000000000 */
[----:B------:R-:W-:Y:S02]  /*23d70*/  ISETP.NE.AND P1, PT, R126, RZ, PT ;  /* 0x000000ff7e00720c */ /* 0x000fe40003f25270 */
        /* <DEDUP_REMOVED lines=165> */
.L_x_48586:
[----:B-1----:R-:W-:Y:S01]  /*247d0*/  FADD.FTZ R83, R112, R83 ;  /* 0x0000005370537221 */ /* 0x002fe20000010000 */
[----:B------:R-:W-:Y:S01]  /*247e0*/  ISETP.NE.AND P0, PT, RZ, UR11, PT ;  /* 0x0000000bff007c0c */ /* 0x000fe2000bf05270 */
[----:B------:R-:W-:Y:S02]  /*247f0*/  BSSY.RECONVERGENT B1, `(.L_x_48572) ;  /* 0x0000128000017945 */ /* 0x000fe40003800200 */
[----:B------:R-:W-:Y:S02]  /*24800*/  FFMA.FTZ R109, R83, R82, UR14 ;  /* 0x0000000e536d7e23 */ /* 0x000fe40008010052 */
[----:B------:R-:W1:Y:S02]  /*24810*/  @!P1 LDC.64 R82, c[0x0][0x3c0] ;  /* 0x0000f000ff529b82 */ /* 0x000e640000000a00 */
[----:B-1----:R-:W-:-:S05]  /*24820*/  @!P1 IMAD.WIDE R82, R85, 0x4, R82 ;  /* 0x0000000455529825 */ /* 0x002fca00078e0252 */
[----:B------:R1:W-:Y:S02]  /*24830*/  @!P1 STG.E desc[UR8][R82.64], R113 ;  /* 0x0000007152009986 */ /* 0x0003e4000c101908 */
[----:B-1----:R-:W-:-:S05]  /*24840*/  FMUL.FTZ R82, R113, R113 ;  /* 0x0000007171527220 */ /* 0x002fca0000410000 */
[----:B------:R-:W-:-:S05]  /*24850*/  FSEL R82, R82, RZ, P0 ;  /* 0x000000ff52527208 */ /* 0x000fca0000000000 */
[----:B------:R-:W-:Y:S02]  /*24860*/  FADD.FTZ R109, R109, R82 ;  /* 0x000000526d6d7221 */ /* 0x000fe40000010000 */
[----:B------:R-:W1:Y:S02]  /*24870*/  @!P1 LDC.64 R82, c[0x0][0x3c8] ;  /* 0x0000f200ff529b82 */ /* 0x000e640000000a00 */
[----:B------:R-:W2:Y:S01]  /*24880*/  MUFU.RSQ R111, R109 ;  /* 0x0000006d006f7308 */ /* 0x000ea20000001400 */
[----:B-1----:R-:W-:-:S05]  /*24890*/  @!P1 IMAD.WIDE R82, R85, 0x4, R82 ;  /* 0x0000000455529825 */ /* 0x002fca00078e0252 */
[----:B--2---:R1:W-:Y:S01]  /*248a0*/  @!P1 STG.E desc[UR8][R82.64], R111 ;  /* 0x0000006f52009986 */ /* 0x0043e2000c101908 */
[----:B------:R-:W-:-:S13]  /*248b0*/  ISETP.GE.AND P1, PT, R108, 0x1, PT ;  /* 0x000000016c00780c */ /* 0x000fda0003f26270 */
[----:B-1----:R-:W-:Y:S05]  /*248c0*/  @!P1 BRA `(.L_x_48573) ;  /* 0x0000001000689947 */ /* 0x002fea0003800000 */
[----:B------:R-:W-:Y:S01]  /*248d0*/  FSEL R113, R113, RZ, !P0 ;  /* 0x000000ff71717208 */ /* 0x000fe20004000000 */
[----:B------:R-:W-:Y:S01]  /*248e0*/  HADD2.F32 R83, -RZ, R162.H1_H1 ;  /* 0x300000a2ff537230 */ /* 0x000fe20000004100 */
[----:B------:R-:W-:Y:S01]  /*248f0*/  IADD3 R82, PT, PT, R108, -0x1, RZ ;  /* 0xffffffff6c527810 */ /* 0x000fe20007ffe0ff */
[----:B------:R-:W-:Y:S02]  /*24900*/  HADD2.F32 R108, -RZ, R80.H0_H0 ;  /* 0x20000050ff6c7230 */ /* 0x000fe40000004100 */
[C---:B------:R-:W-:Y:S01]  /*24910*/  FADD.FTZ R56, -R113.reuse, R56 ;  /* 0x0000003871387221 */ /* 0x040fe20000010100 */
[C---:B------:R-:W-:Y:S01]  /*24920*/  FADD.FTZ R57, -R113.reuse, R57 ;  /* 0x0000003971397221 */ /* 0x040fe20000010100 */
[----:B------:R-:W-:Y:S01]  /*24930*/  FADD.FTZ R58, -R113, R58 ;  /* 0x0000003a713a7221 */ /* 0x000fe20000010100 */
[----:B------:R-:W-:Y:S02]  /*24940*/  IMAD R82, R82, R163, RZ ;  /* 0x000000a352527224 */ /* 0x000fe400078e02ff */
[C---:B------:R-:W-:Y:S01]  /*24950*/  FMUL.FTZ R56, R111.reuse, R56 ;  /* 0x000000386f387220 */ /* 0x040fe20000410000 */
[C---:B------:R-:W-:Y:S01]  /*24960*/  FMUL.FTZ R57, R111.reuse, R57 ;  /* 0x000000396f397220 */ /* 0x040fe20000410000 */
[----:B------:R-:W-:Y:S01]  /*24970*/  FMUL.FTZ R58, R111, R58 ;  /* 0x0000003a6f3a7220 */ /* 0x000fe20000410000 */
[----:B------:R-:W-:Y:S01]  /*24980*/  FADD.FTZ R59, -R113, R59 ;  /* 0x0000003b713b7221 */ /* 0x000fe20000010100 */
[----:B------:R-:W-:Y:S01]  /*24990*/  FFMA.FTZ R56, R56, R83, R108 ;  /* 0x0000005338387223 */ /* 0x000fe2000001006c */
[--C-:B------:R-:W-:Y:S01]  /*249a0*/  HADD2.F32 R83, -RZ, R150.reuse.H1_H1 ;  /* 0x30000096ff537230 */ /* 0x100fe20000004100 */
[----:B0-----:R-:W-:Y:S01]  /*249b0*/  SHF.R.S32.HI R112, RZ, 0x1f, R82 ;  /* 0x0000001fff707819 */ /* 0x001fe20000011452 */
[----:B------:R-:W-:-:S02]  /*249c0*/  HADD2.F32 R108, -RZ, R150.H0_H0 ;  /* 0x20000096ff6c7230 */ /* 0x000fc40000004100 */
[----:B------:R-:W-:Y:S01]  /*249d0*/  FMUL.FTZ R59, R111, R59 ;  /* 0x0000003b6f3b7220 */ /* 0x000fe20000410000 */
[C---:B------:R-:W-:Y:S01]  /*249e0*/  FADD.FTZ R52, -R113.reuse, R52 ;  /* 0x0000003471347221 */ /* 0x040fe20000010100 */
[----:B------:R-:W-:Y:S01]  /*249f0*/  LEA.HI R112, R112, R82, RZ, 0x2 ;  /* 0x0000005270707211 */ /* 0x000fe200078f10ff */
[----:B------:R-:W-:Y:S01]  /*24a00*/  FADD.FTZ R53, -R113, R53 ;  /* 0x0000003571357221 */ /* 0x000fe20000010100 */
[----:B------:R-:W-:Y:S01]  /*24a10*/  FFMA.FTZ R57, R57, R83, R108 ;  /* 0x0000005339397223 */ /* 0x000fe2000001006c */
[----:B------:R-:W-:Y:S01]  /*24a20*/  HADD2.F32 R83, -RZ, R162.H0_H0 ;  /* 0x200000a2ff537230 */ /* 0x000fe20000004100 */
[----:B------:R-:W-:Y:S01]  /*24a30*/  LEA.HI.SX32 R112, R112, R126, 0x1e ;  /* 0x0000007e70707211 */ /* 0x000fe200078ff2ff */
[----:B------:R-:W-:Y:S02]  /*24a40*/  HADD2.F32 R108, -RZ, R81.H0_H0 ;  /* 0x20000051ff6c7230 */ /* 0x000fe40000004100 */
[C---:B------:R-:W-:Y:S01]  /*24a50*/  FMUL.FTZ R52, R111.reuse, R52 ;  /* 0x000000346f347220 */ /* 0x040fe20000410000 */
[----:B------:R-:W-:Y:S01]  /*24a60*/  FMUL.FTZ R53, R111, R53 ;  /* 0x000000356f357220 */ /* 0x000fe20000410000 */
[C---:B------:R-:W-:Y:S01]  /*24a70*/  FADD.FTZ R54, -R113.reuse, R54 ;  /* 0x0000003671367221 */ /* 0x040fe20000010100 */
[----:B------:R-:W-:Y:S01]  /*24a80*/  FADD.FTZ R55, -R113, R55 ;  /* 0x0000003771377221 */ /* 0x000fe20000010100 */
[----:B------:R-:W-:Y:S01]  /*24a90*/  FFMA.FTZ R58, R58, R83, R108 ;  /* 0x000000533a3a7223 */ /* 0x000fe2000001006c */
[----:B------:R-:W-:-:S02]  /*24aa0*/  HADD2.F32 R83, -RZ, R149.H1_H1 ;  /* 0x30000095ff537230 */ /* 0x000fc40000004100 */
[C---:B------:R-:W-:Y:S01]  /*24ab0*/  FMUL.FTZ R54, R111.reuse, R54 ;  /* 0x000000366f367220 */ /* 0x040fe20000410000 */
[----:B------:R-:W-:Y:S02]  /*24ac0*/  HADD2.F32 R108, -RZ, R149.H0_H0 ;  /* 0x20000095ff6c7230 */ /* 0x000fe40000004100 */
[----:B------:R-:W-:Y:S01]  /*24ad0*/  FMUL.FTZ R55, R111, R55 ;  /* 0x000000376f377220 */ /* 0x000fe20000410000 */
[C---:B------:R-:W-:Y:S01]  /*24ae0*/  FADD.FTZ R48, -R113.reuse, R48 ;  /* 0x0000003071307221 */ /* 0x040fe20000010100 */
[C---:B------:R-:W-:Y:S01]  /*24af0*/  FADD.FTZ R49, -R113.reuse, R49 ;  /* 0x0000003171317221 */ /* 0x040fe20000010100 */
[----:B------:R-:W-:Y:S01]  /*24b00*/  FADD.FTZ R50, -R113, R50 ;  /* 0x0000003271327221 */ /* 0x000fe20000010100 */
[----:B------:R-:W-:Y:S01]  /*24b10*/  FFMA.FTZ R59, R59, R83, R108 ;  /* 0x000000533b3b7223 */ /* 0x000fe2000001006c */
[C---:B------:R-:W-:Y:S01]  /*24b20*/  FMUL.FTZ R48, R111.reuse, R48 ;  /* 0x000000306f307220 */ /* 0x040fe20000410000 */
[----:B------:R-:W0:Y:S01]  /*24b30*/  LDC.64 R82, c[0x0][0x428] ;  /* 0x00010a00ff527b82 */ /* 0x000e220000000a00 */
[C---:B------:R-:W-:Y:S01]  /*24b40*/  FMUL.FTZ R49, R111.reuse, R49 ;  /* 0x000000316f317220 */ /* 0x040fe20000410000 */
        /* <DEDUP_REMOVED lines=25> */
[----:B------:R-:W-:Y:S01]  /*24ce0*/  FADD.FTZ R31, -R113, R31 ;  /* 0x0000001f711f7221 */ /* 0x000fe20000010100 */
[----:B------:R0:W-:Y:S02]  /*24cf0*/  STG.E.128 desc[UR8][R108.64], R56 ;  /* 0x000000386c007986 */ /* 0x0001e4000c101d08 */
[----:B0-----:R-:W-:Y:S02]  /*24d00*/  HADD2.F32 R56, -RZ, R161.H1_H1 ;  /* 0x300000a1ff387230 */ /* 0x001fe40000004100 */
[----:B------:R-:W-:-:S05]  /*24d10*/  HADD2.F32 R57, -RZ, R78.H0_H0 ;  /* 0x2000004eff397230 */ /* 0x000fca0000004100 */
[----:B------:R-:W-:Y:S01]  /*24d20*/  FFMA.FTZ R52, R52, R56, R57 ;  /* 0x0000003834347223 */ /* 0x000fe20000010039 */
[--C-:B------:R-:W-:Y:S02]  /*24d30*/  HADD2.F32 R56, -RZ, R148.reuse.H1_H1 ;  /* 0x30000094ff387230 */ /* 0x100fe40000004100 */
[----:B------:R-:W-:-:S05]  /*24d40*/  HADD2.F32 R57, -RZ, R148.H0_H0 ;  /* 0x20000094ff397230 */ /* 0x000fca0000004100 */
[----:B------:R-:W-:Y:S01]  /*24d50*/  FFMA.FTZ R53, R53, R56, R57 ;  /* 0x0000003835357223 */ /* 0x000fe20000010039 */
[----:B------:R-:W-:Y:S02]  /*24d60*/  HADD2.F32 R56, -RZ, R161.H0_H0 ;  /* 0x200000a1ff387230 */ /* 0x000fe40000004100 */
[----:B------:R-:W-:-:S05]  /*24d70*/  HADD2.F32 R57, -RZ, R79.H0_H0 ;  /* 0x2000004fff397230 */ /* 0x000fca0000004100 */
[----:B------:R-:W-:Y:S01]  /*24d80*/  FFMA.FTZ R54, R54, R56, R57 ;  /* 0x0000003836367223 */ /* 0x000fe20000010039 */
[--C-:B------:R-:W-:Y:S02]  /*24d90*/  HADD2.F32 R56, -RZ, R147.reuse.H1_H1 ;  /* 0x30000093ff387230 */ /* 0x100fe40000004100 */
[----:B------:R-:W-:-:S05]  /*24da0*/  HADD2.F32 R57, -RZ, R147.H0_H0 ;  /* 0x20000093ff397230 */ /* 0x000fca0000004100 */
[----:B------:R-:W-:Y:S01]  /*24db0*/  FFMA.FTZ R55, R55, R56, R57 ;  /* 0x0000003837377223 */ /* 0x000fe20000010039 */
[----:B------:R-:W-:-:S04]  /*24dc0*/  VIADD R56, R112, 0x20 ;  /* 0x0000002070387836 */ /* 0x000fc80000000000 */
[----:B------:R-:W-:-:S05]  /*24dd0*/  IMAD.WIDE.U32 R56, R56, 0x10, R82 ;  /* 0x0000001038387825 */ /* 0x000fca00078e0052 */
[----:B------:R0:W-:Y:S02]  /*24de0*/  STG.E.128 desc[UR8][R56.64], R52 ;  /* 0x0000003438007986 */ /* 0x0001e4000c101d08 */
[----:B0-----:R-:W-:Y:S02]  /*24df0*/  HADD2.F32 R52, -RZ, R160.H1_H1 ;  /* 0x300000a0ff347230 */ /* 0x001fe40000004100 */
[----:B------:R-:W-:Y:S01]  /*24e00*/  FMUL.FTZ R54, R111, R31 ;  /* 0x0000001f6f367220 */ /* 0x000fe20000410000 */
        /* <DEDUP_REMOVED lines=11> */
[----:B------:R-:W-:-:S05]  /*24ec0*/  IADD3 R52, PT, PT, R112, 0x40, RZ ;  /* 0x0000004070347810 */ /* 0x000fca0007ffe0ff */
[----:B------:R-:W-:-:S05]  /*24ed0*/  IMAD.WIDE.U32 R52, R52, 0x10, R82 ;  /* 0x0000001034347825 */ /* 0x000fca00078e0052 */
[----:B------:R0:W-:Y:S02]  /*24ee0*/  STG.E.128 desc[UR8][R52.64], R48 ;  /* 0x0000003034007986 */ /* 0x0001e4000c101d08 */
[C---:B0-----:R-:W-:Y:S01]  /*24ef0*/  FADD.FTZ R49, -R113.reuse, R44 ;  /* 0x0000002c71317221 */ /* 0x041fe20000010100 */
[----:B------:R-:W-:Y:S02]  /*24f00*/  HADD2.F32 R44, -RZ, R159.H1_H1 ;  /* 0x3000009fff2c7230 */ /* 0x000fe40000004100 */
[----:B------:R-:W-:Y:S01]  /*24f10*/  FADD.FTZ R51, -R113, R32 ;  /* 0x0000002071337221 */ /* 0x000fe20000010100 */
[----:B------:R-:W-:Y:S02]  /*24f20*/  HADD2.F32 R48, -RZ, R74.H0_H0 ;  /* 0x2000004aff307230 */ /* 0x000fe40000004100 */
[C---:B------:R-:W-:Y:S01]  /*24f30*/  FMUL.FTZ R49, R111.reuse, R49 ;  /* 0x000000316f317220 */ /* 0x040fe20000410000 */
[----:B------:R-:W-:Y:S02]  /*24f40*/  HADD2.F32 R50, -RZ, R143.H0_H0 ;  /* 0x2000008fff327230 */ /* 0x000fe40000004100 */
[----:B------:R-:W-:Y:S01]  /*24f50*/  FMUL.FTZ R52, R111, R29 ;  /* 0x0000001d6f347220 */ /* 0x000fe20000410000 */
[----:B------:R-:W-:-:S02]  /*24f60*/  HADD2.F32 R32, -RZ, R142.H1_H1 ;  /* 0x3000008eff207230 */ /* 0x000fc40000004100 */
[----:B------:R-:W-:Y:S01]  /*24f70*/  FFMA.FTZ R44, R49, R44, R48 ;  /* 0x0000002c312c7223 */ /* 0x000fe20000010030 */
[--C-:B------:R-:W-:Y:S02]  /*24f80*/  HADD2.F32 R49, -RZ, R144.reuse.H1_H1 ;  /* 0x30000090ff317230 */ /* 0x100fe40000004100 */
[C---:B------:R-:W-:Y:S01]  /*24f90*/  FMUL.FTZ R53, R111.reuse, R30 ;  /* 0x0000001e6f357220 */ /* 0x040fe20000410000 */
[----:B------:R-:W-:Y:S02]  /*24fa0*/  HADD2.F32 R48, -RZ, R144.H0_H0 ;  /* 0x20000090ff307230 */ /* 0x000fe40000004100 */
[----:B------:R-:W-:-:S03]  /*24fb0*/  FMUL.FTZ R51, R111, R51 ;  /* 0x000000336f337220 */ /* 0x000fc60000410000 */
[----:B------:R-:W-:Y:S01]  /*24fc0*/  FFMA.FTZ R45, R45, R49, R48 ;  /* 0x000000312d2d7223 */ /* 0x000fe20000010030 */
[----:B------:R-:W-:Y:S02]  /*24fd0*/  HADD2.F32 R49, -RZ, R159.H0_H0 ;  /* 0x2000009fff317230 */ /* 0x000fe40000004100 */
[----:B------:R-:W-:-:S05]  /*24fe0*/  HADD2.F32 R48, -RZ, R75.H0_H0 ;  /* 0x2000004bff307230 */ /* 0x000fca0000004100 */
[----:B------:R-:W-:Y:S01]  /*24ff0*/  FFMA.FTZ R46, R46, R49, R48 ;  /* 0x000000312e2e7223 */ /* 0x000fe20000010030 */
[----:B------:R-:W-:Y:S02]  /*25000*/  HADD2.F32 R48, -RZ, R143.H1_H1 ;  /* 0x3000008fff307230 */ /* 0x000fe40000004100 */
[----:B------:R-:W-:-:S03]  /*25010*/  VIADD R49, R112, 0x60 ;  /* 0x0000006070317836 */ /* 0x000fc60000000000 */
[----:B------:R-:W-:Y:S01]  /*25020*/  FFMA.FTZ R47, R47, R48, R50 ;  /* 0x000000302f2f7223 */ /* 0x000fe20000010032 */
[----:B------:R-:W-:-:S04]  /*25030*/  IMAD.WIDE.U32 R48, R49, 0x10, R82 ;  /* 0x0000001031307825 */ /* 0x000fc800078e0052 */
[C---:B------:R-:W-:Y:S01]  /*25040*/  FADD.FTZ R50, -R113.reuse, R33 ;  /* 0x0000002171327221 */ /* 0x040fe20000010100 */
[C---:B------:R-:W-:Y:S01]  /*25050*/  FADD.FTZ R33, -R113.reuse, R41 ;  /* 0x0000002971217221 */ /* 0x040fe20000010100 */
[----:B------:R-:W-:Y:S01]  /*25060*/  FADD.FTZ R41, -R113, R42 ;  /* 0x0000002a71297221 */ /* 0x000fe20000010100 */
[----:B------:R-:W-:Y:S01]  /*25070*/  HADD2.F32 R42, -RZ, R73.H0_H0 ;  /* 0x20000049ff2a7230 */ /* 0x000fe20000004100 */
[----:B------:R0:W-:Y:S01]  /*25080*/  STG.E.128 desc[UR8][R48.64], R44 ;  /* 0x0000002c30007986 */ /* 0x0001e2000c101d08 */
[C---:B------:R-:W-:Y:S01]  /*25090*/  FMUL.FTZ R50, R111.reuse, R50 ;  /* 0x000000326f327220 */ /* 0x040fe20000410000 */
[----:B------:R-:W-:Y:S01]  /*250a0*/  FMUL.FTZ R41, R111, R41 ;  /* 0x000000296f297220 */ /* 0x000fe20000410000 */
[C---:B0-----:R-:W-:Y:S01]  /*250b0*/  FADD.FTZ R48, -R113.reuse, R35 ;  /* 0x0000002371307221 */ /* 0x041fe20000010100 */
[C---:B------:R-:W-:Y:S01]  /*250c0*/  FADD.FTZ R47, -R113.reuse, R36 ;  /* 0x00000024712f7221 */ /* 0x040fe20000010100 */
[----:B------:R-:W-:Y:S02]  /*250d0*/  HADD2.F32 R35, -RZ, R158.H1_H1 ;  /* 0x3000009eff237230 */ /* 0x000fe40000004100 */
[----:B------:R-:W-:Y:S01]  /*250e0*/  FADD.FTZ R46, -R113, R37 ;  /* 0x00000025712e7221 */ /* 0x000fe20000010100 */
[----:B------:R-:W-:-:S02]  /*250f0*/  HADD2.F32 R36, -RZ, R72.H0_H0 ;  /* 0x20000048ff247230 */ /* 0x000fc40000004100 */
[C---:B------:R-:W-:Y:S01]  /*25100*/  FADD.FTZ R37, -R113.reuse, R40 ;  /* 0x0000002871257221 */ /* 0x040fe20000010100 */
[C---:B------:R-:W-:Y:S01]  /*25110*/  FADD.FTZ R49, -R113.reuse, R34 ;  /* 0x0000002271317221 */ /* 0x040fe20000010100 */
[C---:B------:R-:W-:Y:S01]  /*25120*/  FADD.FTZ R45, -R113.reuse, R38 ;  /* 0x00000026712d7221 */ /* 0x040fe20000010100 */
[C---:B------:R-:W-:Y:S01]  /*25130*/  FADD.FTZ R44, -R113.reuse, R39 ;  /* 0x00000027712c7221 */ /* 0x040fe20000010100 */
[----:B------:R-:W-:Y:S01]  /*25140*/  FFMA.FTZ R20, R20, R35, R36 ;  /* 0x0000002314147223 */ /* 0x000fe20000010024 */
[C---:B------:R-:W-:Y:S01]  /*25150*/  FADD.FTZ R40, -R113.reuse, R43 ;  /* 0x0000002b71287221 */ /* 0x040fe20000010100 */
[C---:B------:R-:W-:Y:S01]  /*25160*/  FADD.FTZ R36, -R113.reuse, R12 ;  /* 0x0000000c71247221 */ /* 0x040fe20000010100 */
[----:B------:R-:W-:Y:S01]  /*25170*/  HADD2.F32 R34, -RZ, R142.H0_H0 ;  /* 0x2000008eff227230 */ /* 0x000fe20000004100 */
[----:B------:R-:W-:Y:S01]  /*25180*/  IADD3 R12, PT, PT, R112, 0x80, RZ ;  /* 0x00000080700c7810 */ /* 0x000fe20007ffe0ff */
[----:B------:R-:W-:Y:S02]  /*25190*/  HADD2.F32 R43, -RZ, R158.H0_H0 ;  /* 0x2000009eff2b7230 */ /* 0x000fe40000004100 */
[----:B------:R-:W-:Y:S01]  /*251a0*/  FADD.FTZ R35, -R113, R13 ;  /* 0x0000000d71237221 */ /* 0x000fe20000010100 */
[----:B------:R-:W-:-:S02]  /*251b0*/  HADD2.F32 R38, -RZ, R141.H1_H1 ;  /* 0x3000008dff267230 */ /* 0x000fc40000004100 */
[----:B------:R-:W-:Y:S01]  /*251c0*/  FFMA.FTZ R21, R21, R32, R34 ;  /* 0x0000002015157223 */ /* 0x000fe20000010022 */
[----:B------:R-:W-:Y:S02]  /*251d0*/  HADD2.F32 R39, -RZ, R141.H0_H0 ;  /* 0x2000008dff277230 */ /* 0x000fe40000004100 */
[----:B------:R-:W-:Y:S01]  /*251e0*/  FFMA.FTZ R22, R22, R43, R42 ;  /* 0x0000002b16167223 */ /* 0x000fe2000001002a */
[----:B------:R-:W-:-:S04]  /*251f0*/  IMAD.WIDE.U32 R12, R12, 0x10, R82 ;  /* 0x000000100c0c7825 */ /* 0x000fc800078e0052 */
[C---:B------:R-:W-:Y:S01]  /*25200*/  FADD.FTZ R34, -R113.reuse, R15 ;  /* 0x0000000f71227221 */ /* 0x040fe20000010100 */
[----:B------:R-:W-:Y:S01]  /*25210*/  FADD.FTZ R32, -R113, R14 ;  /* 0x0000000e71207221 */ /* 0x000fe20000010100 */
[----:B------:R-:W-:Y:S01]  /*25220*/  FFMA.FTZ R23, R23, R38, R39 ;  /* 0x0000002617177223 */ /* 0x000fe20000010027 */
[C---:B------:R-:W-:Y:S01]  /*25230*/  FADD.FTZ R15, -R113.reuse, R16 ;  /* 0x00000010710f7221 */ /* 0x040fe20000010100 */
[C---:B------:R-:W-:Y:S01]  /*25240*/  FADD.FTZ R14, -R113.reuse, R17 ;  /* 0x00000011710e7221 */ /* 0x040fe20000010100 */
[C---:B------:R-:W-:Y:S01]  /*25250*/  FADD.FTZ R16, -R113.reuse, R18 ;  /* 0x0000001271107221 */ /* 0x040fe20000010100 */
[----:B------:R-:W-:Y:S01]  /*25260*/  FADD.FTZ R113, -R113, R19 ;  /* 0x0000001371717221 */ /* 0x000fe20000010100 */
[----:B------:R0:W-:Y:S01]  /*25270*/  STG.E.128 desc[UR8][R12.64], R20 ;  /* 0x000000140c007986 */ /* 0x0001e2000c101d08 */
[----:B------:R-:W-:Y:S02]  /*25280*/  HADD2.F32 R19, -RZ, R140.H1_H1 ;  /* 0x3000008cff137230 */ /* 0x000fe40000004100 */
[----:B------:R-:W-:Y:S01]  /*25290*/  FMUL.FTZ R29, R111, R14 ;  /* 0x0000000e6f1d7220 */ /* 0x000fe20000410000 */
[----:B------:R-:W-:-:S02]  /*252a0*/  HADD2.F32 R18, -RZ, R157.H0_H0 ;  /* 0x2000009dff127230 */ /* 0x000fc40000004100 */
[C---:B------:R-:W-:Y:S01]  /*252b0*/  FMUL.FTZ R39, R111.reuse, R28 ;  /* 0x0000001c6f277220 */ /* 0x040fe20000410000 */
[----:B------:R-:W-:Y:S02]  /*252c0*/  HADD2.F32 R17, -RZ, R71.H0_H0 ;  /* 0x20000047ff117230 */ /* 0x000fe40000004100 */
[C---:B------:R-:W-:Y:S01]  /*252d0*/  FMUL.FTZ R28, R111.reuse, R15 ;  /* 0x0000000f6f1c7220 */ /* 0x040fe20000410000 */
[C---:B------:R-:W-:Y:S01]  /*252e0*/  FMUL.FTZ R30, R111.reuse, R16 ;  /* 0x000000106f1e7220 */ /* 0x040fe20000410000 */
[----:B------:R-:W-:Y:S02]  /*252f0*/  HADD2.F32 R15, -RZ, R139.H1_H1 ;  /* 0x3000008bff0f7230 */ /* 0x000fe40000004100 */
        /* <DEDUP_REMOVED lines=8> */
[----:B------:R-:W-:Y:S01]  /*25380*/  FMUL.FTZ R42, R111, R33 ;  /* 0x000000216f2a7220 */ /* 0x000fe20000410000 */
[----:B0-----:R-:W-:-:S02]  /*25390*/  HADD2.F32 R20, -RZ, R157.H1_H1 ;  /* 0x3000009dff147230 */ /* 0x001fc40000004100 */
[C---:B------:R-:W-:Y:S01]  /*253a0*/  FMUL.FTZ R21, R111.reuse, R24 ;  /* 0x000000186f157220 */ /* 0x040fe20000410000 */
[----:B------:R-:W-:Y:S02]  /*253b0*/  HADD2.F32 R12, -RZ, R70.H0_H0 ;  /* 0x20000046ff0c7230 */ /* 0x000fe40000004100 */
[C---:B------:R-:W-:Y:S01]  /*253c0*/  FMUL.FTZ R22, R111.reuse, R25 ;  /* 0x000000196f167220 */ /* 0x040fe20000410000 */
[----:B------:R-:W-:Y:S02]  /*253d0*/  HADD2.F32 R13, -RZ, R140.H0_H0 ;  /* 0x2000008cff0d7230 */ /* 0x000fe40000004100 */
[C---:B------:R-:W-:Y:S01]  /*253e0*/  FMUL.FTZ R23, R111.reuse, R26 ;  /* 0x0000001a6f177220 */ /* 0x040fe20000410000 */
[----:B------:R-:W-:Y:S01]  /*253f0*/  FMUL.FTZ R26, R111, R32 ;  /* 0x000000206f1a7220 */ /* 0x000fe20000410000 */
[----:B------:R-:W-:Y:S01]  /*25400*/  FFMA.FTZ R12, R21, R20, R12 ;  /* 0x00000014150c7223 */ /* 0x000fe2000001000c */
[----:B------:R-:W-:Y:S02]  /*25410*/  HADD2.F32 R20, -RZ, R137.H0_H0 ;  /* 0x20000089ff147230 */ /* 0x000fe40000004100 */
[----:B------:R-:W-:Y:S01]  /*25420*/  FFMA.FTZ R13, R22, R19, R13 ;  /* 0x00000013160d7223 */ /* 0x000fe2000001000d */
[----:B------:R-:W-:Y:S01]  /*25430*/  FFMA.FTZ R14, R23, R18, R17 ;  /* 0x00000012170e7223 */ /* 0x000fe20000010011 */
[----:B------:R-:W-:-:S02]  /*25440*/  HADD2.F32 R17, -RZ, R138.H1_H1 ;  /* 0x3000008aff117230 */ /* 0x000fc40000004100 */
[C---:B------:R-:W-:Y:S01]  /*25450*/  FMUL.FTZ R44, R111.reuse, R44 ;  /* 0x0000002c6f2c7220 */ /* 0x040fe20000410000 */
[----:B------:R-:W-:Y:S02]  /*25460*/  HADD2.F32 R22, -RZ, R138.H0_H0 ;  /* 0x2000008aff167230 */ /* 0x000fe40000004100 */
[C---:B------:R-:W-:Y:S01]  /*25470*/  FMUL.FTZ R40, R111.reuse, R40 ;  /* 0x000000286f287220 */ /* 0x040fe20000410000 */
[----:B------:R-:W-:Y:S02]  /*25480*/  HADD2.F32 R19, -RZ, R137.H1_H1 ;  /* 0x30000089ff137230 */ /* 0x000fe40000004100 */
[----:B------:R-:W-:Y:S01]  /*25490*/  FMUL.FTZ R24, R111, R36 ;  /* 0x000000246f187220 */ /* 0x000fe20000410000 */
[----:B------:R-:W-:Y:S02]  /*254a0*/  HADD2.F32 R18, -RZ, R156.H0_H0 ;  /* 0x2000009cff127230 */ /* 0x000fe40000004100 */
[----:B------:R-:W-:Y:S01]  /*254b0*/  FFMA.FTZ R17, R52, R17, R22 ;  /* 0x0000001134117223 */ /* 0x000fe20000010016 */
[----:B------:R-:W-:-:S02]  /*254c0*/  HADD2.F32 R21, -RZ, R69.H0_H0 ;  /* 0x20000045ff157230 */ /* 0x000fc40000004100 */
[----:B------:R-:W-:Y:S01]  /*254d0*/  FFMA.FTZ R19, R54, R19, R20 ;  /* 0x0000001336137223 */ /* 0x000fe20000010014 */
[----:B------:R-:W-:Y:S01]  /*254e0*/  HADD2.F32 R32, -RZ, R139.H0_H0 ;  /* 0x2000008bff207230 */ /* 0x000fe20000004100 */
[C---:B------:R-:W-:Y:S01]  /*254f0*/  IADD3 R22, PT, PT, R112.reuse, 0xc0, RZ ;  /* 0x000000c070167810 */ /* 0x040fe20007ffe0ff */
[----:B------:R-:W-:Y:S02]  /*25500*/  HADD2.F32 R23, -RZ, R68.H0_H0 ;  /* 0x20000044ff177230 */ /* 0x000fe40000004100 */
[----:B------:R-:W-:Y:S01]  /*25510*/  FFMA.FTZ R18, R53, R18, R21 ;  /* 0x0000001235127223 */ /* 0x000fe20000010015 */
[----:B------:R-:W-:Y:S02]  /*25520*/  VIADD R20, R112, 0xa0 ;  /* 0x000000a070147836 */ /* 0x000fe40000000000 */
[----:B------:R-:W-:Y:S01]  /*25530*/  FFMA.FTZ R15, R38, R15, R32 ;  /* 0x0000000f260f7223 */ /* 0x000fe20000010020 */
[----:B------:R-:W-:Y:S01]  /*25540*/  FMUL.FTZ R25, R111, R35 ;  /* 0x000000236f197220 */ /* 0x000fe20000410000 */
[----:B------:R-:W-:Y:S01]  /*25550*/  FFMA.FTZ R16, R39, R16, R23 ;  /* 0x0000001027107223 */ /* 0x000fe20000010017 */
[----:B------:R-:W-:Y:S01]  /*25560*/  IMAD.WIDE.U32 R20, R20, 0x10, R82 ;  /* 0x0000001014147825 */ /* 0x000fe200078e0052 */
[----:B------:R-:W-:-:S03]  /*25570*/  IADD3 R38, PT, PT, R112, 0x100, RZ ;  /* 0x0000010070267810 */ /* 0x000fc60007ffe0ff */
[C---:B------:R-:W-:Y:S01]  /*25580*/  FMUL.FTZ R27, R111.reuse, R34 ;  /* 0x000000226f1b7220 */ /* 0x040fe20000410000 */
[----:B------:R-:W-:Y:S01]  /*25590*/  IADD3 R34, PT, PT, R112, 0x140, RZ ;  /* 0x0000014070227810 */ /* 0x000fe20007ffe0ff */
[----:B------:R-:W-:Y:S01]  /*255a0*/  IMAD.WIDE.U32 R22, R22, 0x10, R82 ;  /* 0x0000001016167825 */ /* 0x000fe200078e0052 */
[----:B------:R0:W-:Y:S03]  /*255b0*/  STG.E.128 desc[UR8][R20.64], R12 ;  /* 0x0000000c14007986 */ /* 0x0001e6000c101d08 */
[----:B------:R-:W-:Y:S01]  /*255c0*/  FMUL.FTZ R31, R111, R113 ;  /* 0x000000716f1f7220 */ /* 0x000fe20000410000 */
[C---:B------:R-:W-:Y:S01]  /*255d0*/  VIADD R32, R112.reuse, 0xe0 ;  /* 0x000000e070207836 */ /* 0x040fe20000000000 */
[----:B------:R1:W-:Y:S01]  /*255e0*/  STG.E.128 desc[UR8][R22.64], R16 ;  /* 0x0000001016007986 */ /* 0x0003e2000c101d08 */
[C---:B------:R-:W-:Y:S02]  /*255f0*/  VIADD R36, R112.reuse, 0x120 ;  /* 0x0000012070247836 */ /* 0x040fe40000000000 */
[----:B------:R-:W-:-:S02]  /*25600*/  VIADD R112, R112, 0x160 ;  /* 0x0000016070707836 */ /* 0x000fc40000000000 */
[----:B------:R-:W-:-:S04]  /*25610*/  IMAD.WIDE.U32 R32, R32, 0x10, R82 ;  /* 0x0000001020207825 */ /* 0x000fc800078e0052 */
[----:B------:R-:W-:-:S04]  /*25620*/  IMAD.WIDE.U32 R38, R38, 0x10, R82 ;  /* 0x0000001026267825 */ /* 0x000fc800078e0052 */
[----:B------:R-:W-:-:S04]  /*25630*/  IMAD.WIDE.U32 R36, R36, 0x10, R82 ;  /* 0x0000001024247825 */ /* 0x000fc800078e0052 */
[--C-:B0-----:R-:W-:Y:S02]  /*25640*/  HADD2.F32 R12, -RZ, R155.reuse.H1_H1 ;  /* 0x3000009bff0c7230 */ /* 0x101fe40000004100 */
[----:B------:R-:W-:Y:S02]  /*25650*/  HADD2.F32 R21, -RZ, R66.H0_H0 ;  /* 0x20000042ff157230 */ /* 0x000fe40000004100 */
[--C-:B------:R-:W-:Y:S02]  /*25660*/  HADD2.F32 R13, -RZ, R136.reuse.H1_H1 ;  /* 0x30000088ff0d7230 */ /* 0x100fe40000004100 */
[----:B------:R-:W-:Y:S02]  /*25670*/  HADD2.F32 R20, -RZ, R136.H0_H0 ;  /* 0x20000088ff147230 */ /* 0x000fe40000004100 */
[----:B------:R-:W-:Y:S01]  /*25680*/  FFMA.FTZ R12, R51, R12, R21 ;  /* 0x0000000c330c7223 */ /* 0x000fe20000010015 */
[----:B------:R-:W-:Y:S02]  /*25690*/  HADD2.F32 R14, -RZ, R155.H0_H0 ;  /* 0x2000009bff0e7230 */ /* 0x000fe40000004100 */
[----:B-1----:R-:W-:-:S02]  /*256a0*/  HADD2.F32 R19, -RZ, R67.H0_H0 ;  /* 0x20000043ff137230 */ /* 0x002fc40000004100 */
[----:B------:R-:W-:Y:S01]  /*256b0*/  FFMA.FTZ R13, R50, R13, R20 ;  /* 0x0000000d320d7223 */ /* 0x000fe20000010014 */
[--C-:B------:R-:W-:Y:S02]  /*256c0*/  HADD2.F32 R15, -RZ, R135.reuse.H1_H1 ;  /* 0x30000087ff0f7230 */ /* 0x100fe40000004100 */
        /* <DEDUP_REMOVED lines=11> */
[----:B------:R-:W-:Y:S02]  /*25780*/  HADD2.F32 R20, -RZ, R153.H1_H1 ;  /* 0x30000099ff147230 */ /* 0x000fe40000004100 */
[----:B------:R-:W-:Y:S01]  /*25790*/  FFMA.FTZ R17, R46, R17, R49 ;  /* 0x000000112e117223 */ /* 0x000fe20000010031 */
[----:B------:R-:W-:-:S02]  /*257a0*/  HADD2.F32 R23, -RZ, R62.H0_H0 ;  /* 0x2000003eff177230 */ /* 0x000fc40000004100 */
[----:B------:R-:W-:Y:S01]  /*257b0*/  FFMA.FTZ R18, R45, R18, R48 ;  /* 0x000000122d127223 */ /* 0x000fe20000010030 */
[--C-:B------:R-:W-:Y:S02]  /*257c0*/  HADD2.F32 R21, -RZ, R132.reuse.H1_H1 ;  /* 0x30000084ff157230 */ /* 0x100fe40000004100 */
[----:B------:R-:W-:Y:S02]  /*257d0*/  HADD2.F32 R22, -RZ, R132.H0_H0 ;  /* 0x20000084ff167230 */ /* 0x000fe40000004100 */
[----:B------:R-:W-:Y:S01]  /*257e0*/  FFMA.FTZ R20, R43, R20, R23 ;  /* 0x000000142b147223 */ /* 0x000fe20000010017 */
[--C-:B------:R-:W-:Y:S02]  /*257f0*/  HADD2.F32 R19, -RZ, R133.reuse.H1_H1 ;  /* 0x30000085ff137230 */ /* 0x100fe40000004100 */
[----:B------:R-:W-:Y:S02]  /*25800*/  HADD2.F32 R47, -RZ, R133.H0_H0 ;  /* 0x20000085ff2f7230 */ /* 0x000fe40000004100 */
[----:B------:R-:W-:Y:S01]  /*25810*/  FFMA.FTZ R21, R42, R21, R22 ;  /* 0x000000152a157223 */ /* 0x000fe20000010016 */
[----:B------:R-:W-:-:S02]  /*25820*/  HADD2.F32 R22, -RZ, R153.H0_H0 ;  /* 0x20000099ff167230 */ /* 0x000fc40000004100 */
[----:B------:R-:W-:Y:S02]  /*25830*/  HADD2.F32 R49, -RZ, R63.H0_H0 ;  /* 0x2000003fff317230 */ /* 0x000fe40000004100 */
[----:B------:R-:W-:Y:S01]  /*25840*/  FFMA.FTZ R19, R44, R19, R47 ;  /* 0x000000132c137223 */ /* 0x000fe2000001002f */
[--C-:B------:R-:W-:Y:S02]  /*25850*/  HADD2.F32 R23, -RZ, R131.reuse.H1_H1 ;  /* 0x30000083ff177230 */ /* 0x100fe40000004100 */
[----:B------:R-:W-:Y:S02]  /*25860*/  HADD2.F32 R48, -RZ, R131.H0_H0 ;  /* 0x20000083ff307230 */ /* 0x000fe40000004100 */
[----:B------:R-:W-:Y:S01]  /*25870*/  FFMA.FTZ R22, R41, R22, R49 ;  /* 0x0000001629167223 */ /* 0x000fe20000010031 */
[----:B------:R-:W-:Y:S01]  /*25880*/  HADD2.F32 R46, -RZ, R152.H1_H1 ;  /* 0x30000098ff2e7230 */ /* 0x000fe20000004100 */
[----:B------:R1:W-:Y:S01]  /*25890*/  STG.E.128 desc[UR8][R38.64], R16 ;  /* 0x0000001026007986 */ /* 0x0003e2000c101d08 */
[----:B------:R-:W-:-:S02]  /*258a0*/  HADD2.F32 R47, -RZ, R60.H0_H0 ;  /* 0x2000003cff2f7230 */ /* 0x000fc40000004100 */
[----:B------:R-:W-:Y:S01]  /*258b0*/  FFMA.FTZ R23, R40, R23, R48 ;  /* 0x0000001728177223 */ /* 0x000fe20000010030 */
[--C-:B------:R-:W-:Y:S02]  /*258c0*/  HADD2.F32 R44, -RZ, R130.reuse.H1_H1 ;  /* 0x30000082ff2c7230 */ /* 0x100fe40000004100 */
[----:B------:R-:W-:Y:S02]  /*258d0*/  HADD2.F32 R45, -RZ, R130.H0_H0 ;  /* 0x20000082ff2d7230 */ /* 0x000fe40000004100 */
[----:B------:R-:W-:Y:S01]  /*258e0*/  FFMA.FTZ R24, R24, R46, R47 ;  /* 0x0000002e18187223 */ /* 0x000fe2000001002f */
[----:B------:R-:W-:Y:S01]  /*258f0*/  HADD2.F32 R42, -RZ, R152.H0_H0 ;  /* 0x20000098ff2a7230 */ /* 0x000fe20000004100 */
[----:B------:R1:W-:Y:S01]  /*25900*/  STG.E.128 desc[UR8][R36.64], R20 ;  /* 0x0000001424007986 */ /* 0x0003e2000c101d08 */
[----:B------:R-:W-:Y:S02]  /*25910*/  HADD2.F32 R43, -RZ, R61.H0_H0 ;  /* 0x2000003dff2b7230 */ /* 0x000fe40000004100 */
[----:B------:R-:W-:Y:S01]  /*25920*/  FFMA.FTZ R25, R25, R44, R45 ;  /* 0x0000002c19197223 */ /* 0x000fe2000001002d */
[----:B------:R-:W-:-:S02]  /*25930*/  HADD2.F32 R48, -RZ, R129.H1_H1 ;  /* 0x30000081ff307230 */ /* 0x000fc40000004100 */
[----:B------:R-:W-:Y:S02]  /*25940*/  HADD2.F32 R49, -RZ, R129.H0_H0 ;  /* 0x20000081ff317230 */ /* 0x000fe40000004100 */
[----:B------:R-:W-:Y:S01]  /*25950*/  FFMA.FTZ R26, R26, R42, R43 ;  /* 0x0000002a1a1a7223 */ /* 0x000fe2000001002b */
[----:B------:R-:W-:Y:S02]  /*25960*/  HADD2.F32 R46, -RZ, R151.H1_H1 ;  /* 0x30000097ff2e7230 */ /* 0x000fe40000004100 */
[----:B------:R-:W-:Y:S02]  /*25970*/  HADD2.F32 R47, -RZ, R2.H0_H0 ;  /* 0x20000002ff2f7230 */ /* 0x000fe40000004100 */
[----:B------:R-:W-:Y:S01]  /*25980*/  FFMA.FTZ R27, R27, R48, R49 ;  /* 0x000000301b1b7223 */ /* 0x000fe20000010031 */
[--C-:B------:R-:W-:Y:S02]  /*25990*/  HADD2.F32 R44, -RZ, R128.reuse.H1_H1 ;  /* 0x30000080ff2c7230 */ /* 0x100fe40000004100 */
[----:B------:R-:W-:-:S02]  /*259a0*/  HADD2.F32 R45, -RZ, R128.H0_H0 ;  /* 0x20000080ff2d7230 */ /* 0x000fc40000004100 */
[----:B------:R-:W-:Y:S01]  /*259b0*/  FFMA.FTZ R28, R28, R46, R47 ;  /* 0x0000002e1c1c7223 */ /* 0x000fe2000001002f */
[----:B------:R-:W-:Y:S02]  /*259c0*/  HADD2.F32 R42, -RZ, R151.H0_H0 ;  /* 0x20000097ff2a7230 */ /* 0x000fe40000004100 */
[----:B------:R-:W-:Y:S02]  /*259d0*/  HADD2.F32 R43, -RZ, R3.H0_H0 ;  /* 0x20000003ff2b7230 */ /* 0x000fe40000004100 */
[----:B------:R-:W-:Y:S01]  /*259e0*/  FFMA.FTZ R29, R29, R44, R45 ;  /* 0x0000002c1d1d7223 */ /* 0x000fe2000001002d */
[--C-:B------:R-:W-:Y:S02]  /*259f0*/  HADD2.F32 R40, -RZ, R127.reuse.H1_H1 ;  /* 0x3000007fff287230 */ /* 0x100fe40000004100 */
[----:B------:R-:W-:Y:S02]  /*25a00*/  HADD2.F32 R41, -RZ, R127.H0_H0 ;  /* 0x2000007fff297230 */ /* 0x000fe40000004100 */
[----:B------:R-:W-:Y:S01]  /*25a10*/  FFMA.FTZ R30, R30, R42, R43 ;  /* 0x0000002a1e1e7223 */ /* 0x000fe2000001002b */
[----:B------:R-:W-:-:S04]  /*25a20*/  IMAD.WIDE.U32 R34, R34, 0x10, R82 ;  /* 0x0000001022227825 */ /* 0x000fc800078e0052 */
[----:B------:R-:W-:Y:S01]  /*25a30*/  FFMA.FTZ R31, R31, R40, R41 ;  /* 0x000000281f1f7223 */ /* 0x000fe20000010029 */
[----:B------:R-:W-:Y:S01]  /*25a40*/  IMAD.WIDE.U32 R82, R112, 0x10, R82 ;  /* 0x0000001070527825 */ /* 0x000fe200078e0052 */
[----:B------:R1:W-:Y:S04]  /*25a50*/  STG.E.128 desc[UR8][R34.64], R24 ;  /* 0x0000001822007986 */ /* 0x0003e8000c101d08 */
[----:B------:R1:W-:Y:S02]  /*25a60*/  STG.E.128 desc[UR8][R82.64], R28 ;  /* 0x0000001c52007986 */ /* 0x0003e4000c101d08 */
.L_x_48573:
[----:B------:R-:W-:Y:S05]  /*25a70*/  BSYNC.RECONVERGENT B1 ;  /* 0x0000000000017941 */ /* 0x000fea0003800200 */
.L_x_48572:
[----:B-1----:R-:W1:Y:S02]  /*25a80*/  LDC.64 R12, c[0x0][0x380] ;  /* 0x0000e000ff0c7b82 */ /* 0x002e640000000a00 */
[----:B-1----:R-:W-:-:S04]  /*25a90*/  LEA R85, R12, R85, 0x2 ;  /* 0x000000550c557211 */ /* 0x002fc800078e10ff */
[----:B------:R-:W-:-:S13]  /*25aa0*/  ISETP.GE.AND P0, PT, R85, R13, PT ;  /* 0x0000000d5500720c */ /* 0x000fda0003f06270 */
[----:B------:R-:W-:Y:S05]  /*25ab0*/  @!P0 BRA `(.L_x_48574) ;  /* 0xfffffdbc00b08947 */ /* 0x000fea000383ffff */
[----:B------:R-:W-:Y:S05]  /*25ac0*/  BSYNC B0 ;  /* 0x0000000000007941 */ /* 0x000fea0003800000 */
.L_x_47886:
[----:B------:R-:W-:Y:S05]  /*25ad0*/  EXIT ;  /* 0x000000000000794d */ /* 0x000fea0003800000 */
.L_x_48571:
        /* <DEDUP_REMOVED lines=8> */
.L_x_48576:
[----:B------:R-:W-:Y:S05]  /*25b60*/  BSYNC B1 ;  /* 0x0000000000017941 */ /* 0x000fea0003800000 */
.L_x_48575:
        /* <DEDUP_REMOVED lines=8> */
.L_x_48577:
[----:B------:R-:W-:Y:S02]  /*25bf0*/  HFMA2 R111, -RZ, RZ, 0, 2.384185791015625e-07 ;  /* 0x00000004ff6f7431 */ /* 0x000fe400000001ff */
[----:B------:R-:W-:Y:S01]  /*25c00*/  FADD.FTZ R82, R82, R83 ;  /* 0x0000005352527221 */ /* 0x000fe20000010000 */
[----:B------:R-:W-:-:S03]  /*25c10*/  IMAD.MOV.U32 R83, RZ, RZ, -0x1 ;  /* 0xffffffffff537424 */ /* 0x000fc600078e00ff */
[----:B------:R-:W-:-:S07]  /*25c20*/  IMAD.MOV.U32 R114, RZ, RZ, R82 ;  /* 0x000000ffff727224 */ /* 0x000fce00078e0052 */
[----:B------:R-:W-:Y:S05]  /*25c30*/  WARPSYNC.COLLECTIVE R83, `(.L_x_48578) ;  /* 0x0000000053087348 */ /* 0x000fea0003c00000 */
[----:B------:R0:W1:Y:S02]  /*25c40*/  SHFL.BFLY P0, R83, R114, R111, R109 ;  /* 0x0c00006f72537389 */ /* 0x000064000000006d */
[----:B01----:R-:W-:Y:S05]  /*25c50*/  ENDCOLLECTIVE ;  /* 0x000000000000791b */ /* 0x003fea0003800000 */
.L_x_48578:
[----:B------:R-:W-:Y:S02]  /*25c60*/  IMAD.MOV.U32 R111, RZ, RZ, 0x8 ;  /* 0x00000008ff6f7424 */ /* 0x000fe400078e00ff */
[----:B------:R-:W-:Y:S01]  /*25c70*/  FADD.FTZ R82, R82, R83 ;  /* 0x0000005352527221 */ /* 0x000fe20000010000 */
[----:B------:R-:W-:-:S04]  /*25c80*/  MOV R83, 0xffffffff ;  /* 0xffffffff00537802 */ /* 0x000fc80000000f00 */
[----:B------:R-:W-:-:S07]  /*25c90*/  MOV R114, R82 ;  /* 0x0000005200727202 */ /* 0x000fce0000000f00 */
[----:B------:R-:W-:Y:S05]  /*25ca0*/  WARPSYNC.COLLECTIVE R83, `(.L_x_48579) ;  /* 0x0000000053087348 */ /* 0x000fea0003c00000 */
[----:B------:R0:W1:Y:S02]  /*25cb0*/  SHFL.BFLY P0, R83, R114, R111, R109 ;  /* 0x0c00006f72537389 */ /* 0x000064000000006d */
[----:B01----:R-:W-:Y:S05]  /*25cc0*/  ENDCOLLECTIVE ;  /* 0x000000000000791b */ /* 0x003fea0003800000 */
.L_x_48579:
        /* <DEDUP_REMOVED lines=9> */
.L_x_48580:
        /* <DEDUP_REMOVED lines=99> */
[----:B------:R-:W-:Y:S01]  /*26390*/  FFMA.FTZ R112, R112, R112, R83 ;  /* 0x0000007070707223 */ /* 0x000fe20000010053 */
[----:B------:R-:W-:-:S03]  /*263a0*/  MOV R83, 0xffffffff ;  /* 0xffffffff00537802 */ /* 0x000fc60000000f00 */
[----:B------:R-:W-:-:S07]  /*263b0*/  IMAD.MOV.U32 R114, RZ, RZ, R112 ;  /* 0x000000ffff727224 */ /* 0x000fce00078e0070 */
[----:B------:R-:W-:Y:S05]  /*263c0*/  WARPSYNC.COLLECTIVE R83, `(.L_x_48581) ;  /* 0x0000000053087348 */ /* 0x000fea0003c00000 */
[----:B------:R0:W1:Y:S02]  /*263d0*/  SHFL.BFLY P0, R83, R114, R111, R109 ;  /* 0x0c00006f72537389 */ /* 0x000064000000006d */
[----:B01----:R-:W-:Y:S05]  /*263e0*/  ENDCOLLECTIVE ;  /* 0x000000000000791b */ /* 0x003fea0003800000 */
.L_x_48581:
[----:B------:R-:W-:Y:S02]  /*263f0*/  HFMA2 R111, -RZ, RZ, 0, 1.1920928955078125e-07 ;  /* 0x00000002ff6f7431 */ /* 0x000fe400000001ff */
[----:B------:R-:W-:Y:S01]  /*26400*/  FADD.FTZ R112, R112, R83 ;  /* 0x0000005370707221 */ /* 0x000fe20000010000 */
[----:B------:R-:W-:-:S03]  /*26410*/  IMAD.MOV.U32 R83, RZ, RZ, -0x1 ;  /* 0xffffffffff537424 */ /* 0x000fc600078e00ff */
[----:B------:R-:W-:-:S07]  /*26420*/  IMAD.MOV.U32 R114, RZ, RZ, R112 ;  /* 0x000000ffff727224 */ /* 0x000fce00078e0070 */
[----:B------:R-:W-:Y:S05]  /*26430*/  WARPSYNC.COLLECTIVE R83, `(.L_x_48582) ;  /* 0x0000000053087348 */ /* 0x000fea0003c00000 */
[----:B------:R0:W1:Y:S02]  /*26440*/  SHFL.BFLY P0, R83, R114, R111, R109 ;  /* 0x0c00006f72537389 */ /* 0x000064000000006d */
[----:B01----:R-:W-:Y:S05]  /*26450*/  ENDCOLLECTIVE ;  /* 0x000000000000791b */ /* 0x003fea0003800000 */
.L_x_48582:
[----:B------:R-:W-:Y:S02]  /*26460*/  IMAD.MOV.U32 R111, RZ, RZ, 0x4 ;  /* 0x00000004ff6f7424 */ /* 0x000fe400078e00ff */
[----:B------:R-:W-:Y:S01]  /*26470*/  FADD.FTZ R112, R112, R83 ;  /* 0x0000005370707221 */ /* 0x000fe20000010000 */
[----:B------:R-:W-:-:S04]  /*26480*/  MOV R83, 0xffffffff ;  /* 0xffffffff00537802 */ /* 0x000fc80000000f00 */
[----:B------:R-:W-:-:S07]  /*26490*/  MOV R114, R112 ;  /* 0x0000007000727202 */ /* 0x000fce0000000f00 */
[----:B------:R-:W-:Y:S05]  /*264a0*/  WARPSYNC.COLLECTIVE R83, `(.L_x_48583) ;  /* 0x0000000053087348 */ /* 0x000fea0003c00000 */
[----:B------:R0:W1:Y:S02]  /*264b0*/  SHFL.BFLY P0, R83, R114, R111, R109 ;  /* 0x0c00006f72537389 */ /* 0x000064000000006d */
[----:B01----:R-:W-:Y:S05]  /*264c0*/  ENDCOLLECTIVE ;  /* 0x000000000000791b */ /* 0x003fea0003800000 */
.L_x_48583:
[----:B------:R-:W-:Y:S02]  /*264d0*/  HFMA2 R111, -RZ, RZ, 0, 4.76837158203125e-07 ;  /* 0x00000008ff6f7431 */ /* 0x000fe400000001ff */
[----:B------:R-:W-:Y:S01]  /*264e0*/  FADD.FTZ R112, R112, R83 ;  /* 0x0000005370707221 */ /* 0x000fe20000010000 */
[----:B------:R-:W-:-:S03]  /*264f0*/  IMAD.MOV.U32 R83, RZ, RZ, -0x1 ;  /* 0xffffffffff537424 */ /* 0x000fc600078e00ff */
[----:B------:R-:W-:-:S07]  /*26500*/  IMAD.MOV.U32 R114, RZ, RZ, R112 ;  /* 0x000000ffff727224 */ /* 0x000fce00078e0070 */
[----:B------:R-:W-:Y:S05]  /*26510*/  WARPSYNC.COLLECTIVE R83, `(.L_x_48584) ;  /* 0x0000000053087348 */ /* 0x000fea0003c00000 */
[----:B------:R0:W1:Y:S02]  /*26520*/  SHFL.BFLY P0, R83, R114, R111, R109 ;  /* 0x0c00006f72537389 */ /* 0x000064000000006d */
[----:B01----:R-:W-:Y:S05]  /*26530*/  ENDCOLLECTIVE ;  /* 0x000000000000791b */ /* 0x003fea0003800000 */
.L_x_48584:
[----:B------:R-:W-:Y:S02]  /*26540*/  IMAD.MOV.U32 R111, RZ, RZ, 0x10 ;  /* 0x00000010ff6f7424 */ /* 0x000fe400078e00ff */
[----:B------:R-:W-:Y:S01]  /*26550*/  FADD.FTZ R112, R112, R83 ;  /* 0x0000005370707221 */ /* 0x000fe20000010000 */
[----:B------:R-:W-:-:S04]  /*26560*/  MOV R83, 0xffffffff ;  /* 0xffffffff00537802 */ /* 0x000fc80000000f00 */
[----:B------:R-:W-:-:S07]  /*26570*/  MOV R114, R112 ;  /* 0x0000007000727202 */ /* 0x000fce0000000f00 */
[----:B------:R-:W-:Y:S05]  /*26580*/  WARPSYNC.COLLECTIVE R83, `(.L_x_48585) ;  /* 0x0000000053087348 */ /* 0x000fea0003c00000 */
[----:B------:R0:W1:Y:S02]  /*26590*/  SHFL.BFLY P0, R83, R114, R111, R109 ;  /* 0x0c00006f72537389 */ /* 0x000064000000006d */
[----:B01----:R-:W-:Y:S05]  /*265a0*/  ENDCOLLECTIVE ;  /* 0x000000000000791b */ /* 0x003fea0003800000 */
.L_x_48585:
[----:B------:R-:W-:Y:S05]  /*265b0*/  BRA `(.L_x_48586) ;  /* 0xffffffe000847947 */ /* 0x000fea000383ffff */
.L_x_48587:
        /* <DEDUP_REMOVED lines=12> */
.L_x_54471:


//--------------------- .text._ZN10layer_norm13ln_fwd_kernelINS_13Kernel_traitsIfffffjLj1536ELj1ELj4ELj1ELj16ENS_18Kernel_traits_baseILj1536EfffffjLj128EEEEELb0ELb0ELb0ELb0EEEvNS_9FwdParamsE --------------------------
	.section	.text._ZN10layer_norm13ln_fwd_kernelINS_13Kernel_traitsIfffffjLj1536ELj1ELj4ELj1ELj16ENS_18Kernel_traits_baseILj1536EfffffjLj128EEEEELb0ELb0ELb0ELb0EEEvNS_9FwdParamsE,"ax",@progbits
	.align	128
        .global         _ZN10layer_norm13ln_fwd_kernelINS_13Kernel_traitsIfffffjLj1536ELj1ELj4ELj1ELj16ENS_18Kernel_traits_baseILj1536EfffffjLj128EEEEELb0ELb0ELb0ELb0EEEvNS_9FwdParamsE
        .type           _ZN10layer_norm13ln_fwd_kernelINS_13Kernel_traitsIfffffjLj1536ELj1ELj4ELj1ELj16ENS_18Kernel_traits_baseILj1536EfffffjLj128EEEEELb0ELb0ELb0ELb0EEEvNS_9FwdParamsE,@function
        .size           _ZN10layer_norm13ln_fwd_kernelINS_13Kernel_traitsIfffffjLj1536ELj1ELj4ELj1ELj16ENS_18Kernel_traits_baseILj1536EfffffjLj128EEEEELb0ELb0ELb0ELb0EEEvNS_9FwdParamsE,(.L_x_54472 - _ZN10layer_norm13ln_fwd_kernelINS_13Kernel_traitsIfffffjLj1536ELj1ELj4ELj1ELj16ENS_18Kernel_traits_baseILj1536EfffffjLj128EEEEELb0ELb0ELb0ELb0EEEvNS_9FwdParamsE)
        .other          _ZN10layer_norm13ln_fwd_kernelINS_13Kernel_traitsIfffffjLj1536ELj1ELj4ELj1ELj16ENS_18Kernel_traits_baseILj1536EfffffjLj128EEEEELb0ELb0ELb0ELb0EEEvNS_9FwdParamsE,@"STO_CUDA_ENTRY STV_DEFAULT"
_ZN10layer_norm13ln_fwd_kernelINS_13Kernel_traitsIfffffjLj1536ELj1ELj4ELj1ELj16ENS_18Kernel_traits_baseILj1536EfffffjLj128EEEEELb0ELb0ELb0ELb0EEEvNS_9FwdParamsE:
.text._ZN10layer_norm13ln_fwd_kernelINS_13Kernel_traitsIfffffjLj1536ELj1ELj4ELj1ELj16ENS_18Kernel_traits_baseILj1536EfffffjLj128EEEEELb0ELb0ELb0ELb0EEEvNS_9FwdParamsE:
        /* <DEDUP_REMOVED lines=34> */
[----:B------:R-:W0:Y:S08]  /*0220*/  @P0 LDC.64 R14, c[0x0][0x438] ;  /* 0x00010e00ff0e0b82 */ /* 0x000e300000000a00 */
[----:B------:R-:W1:Y:S08]  /*0230*/  @P1 LDC.64 R16, c[0x0][0x3d0] ;  /* 0x0000f400ff101b82 */ /* 0x000e700000000a00 */
[----:B------:R-:W1:Y:S01]  /*0240*/  @P1 LDC.64 R18, c[0x0][0x438] ;  /* 0x00010e00ff121b82 */ /* 0x000e620000000a00 */
[----:B------:R-:W-:Y:S01]  /*0250*/  ISETP.GE.U32.AND P4, PT, R3, 0xe0, PT ;  /* 0x000000e00300780c */ /* 0x000fe20003f86070 */
[----:B--2---:R-:W-:-:S04]  /*0260*/  @P6 IMAD.WIDE.U32 R8, R0, 0x10, R8 ;  /* 0x0000001000086825 */ /* 0x004fc800078e0008 */
[C---:B---3--:R-:W-:Y:S01]  /*0270*/  @P6 IMAD.WIDE.U32 R10, R0.reuse, 0x10, R10 ;  /* 0x00000010000a6825 */ /* 0x048fe200078e000a */
[----:B------:R-:W-:Y:S01]  /*0280*/  @P6 IADD3 R0, PT, PT, R0, 0x20, RZ ;  /* 0x0000002000006810 */ /* 0x000fe20007ffe0ff */
[----:B------:R-:W2:Y:S01]  /*0290*/  @P2 LDC.64 R20, c[0x0][0x3d0] ;  /* 0x0000f400ff142b82 */ /* 0x000ea20000000a00 */
[C---:B------:R-:W-:Y:S01]  /*02a0*/  ISETP.GE.U32.AND P5, PT, R3.reuse, 0x100, PT ;  /* 0x000001000300780c */ /* 0x040fe20003fa6070 */
[----:B------:R3:W5:Y:S06]  /*02b0*/  @P6 LDG.E.128 R104, desc[UR6][R8.64] ;  /* 0x0000000608686981 */ /* 0x00076c000c1e1d00 */
[----:B------:R-:W2:Y:S01]  /*02c0*/  @P2 LDC.64 R22, c[0x0][0x438] ;  /* 0x00010e00ff162b82 */ /* 0x000ea20000000a00 */
[C---:B----4-:R-:W-:Y:S01]  /*02d0*/  @P0 IMAD.WIDE.U32 R12, R0.reuse, 0x10, R12 ;  /* 0x00000010000c0825 */ /* 0x050fe200078e000c */
[----:B------:R4:W5:Y:S03]  /*02e0*/  @P6 LDG.E.128 R100, desc[UR6][R10.64] ;  /* 0x000000060a646981 */ /* 0x000966000c1e1d00 */
[C---:B0-----:R-:W-:Y:S01]  /*02f0*/  @P0 IMAD.WIDE.U32 R14, R0.reuse, 0x10, R14 ;  /* 0x00000010000e0825 */ /* 0x041fe200078e000e */
[----:B------:R-:W-:Y:S01]  /*0300*/  @P0 IADD3 R0, PT, PT, R0, 0x20, RZ ;  /* 0x0000002000000810 */ /* 0x000fe20007ffe0ff */
[----:B------:R0:W5:Y:S01]  /*0310*/  @P0 LDG.E.128 R96, desc[UR6][R12.64] ;  /* 0x000000060c600981 */ /* 0x000162000c1e1d00 */
[----:B------:R-:W0:Y:S01]  /*0320*/  @P3 LDC.64 R24, c[0x0][0x3d0] ;  /* 0x0000f400ff183b82 */ /* 0x000e220000000a00 */
[----:B------:R-:W-:-:S02]  /*0330*/  ISETP.GE.U32.AND P6, PT, R3, 0x120, PT ;  /* 0x000001200300780c */ /* 0x000fc40003fc6070 */
[C---:B-1----:R-:W-:Y:S01]  /*0340*/  @P1 IMAD.WIDE.U32 R16, R0.reuse, 0x10, R16 ;  /* 0x0000001000101825 */ /* 0x042fe200078e0010 */
[----:B------:R1:W5:Y:S04]  /*0350*/  @P0 LDG.E.128 R92, desc[UR6][R14.64] ;  /* 0x000000060e5c0981 */ /* 0x000368000c1e1d00 */
[----:B------:R-:W1:Y:S01]  /*0360*/  @P3 LDC.64 R4, c[0x0][0x438] ;  /* 0x00010e00ff043b82 */ /* 0x000e620000000a00 */
[C---:B------:R-:W-:Y:S01]  /*0370*/  @P1 IMAD.WIDE.U32 R18, R0.reuse, 0x10, R18 ;  /* 0x0000001000121825 */ /* 0x040fe200078e0012 */
[----:B------:R1:W5:Y:S01]  /*0380*/  @P1 LDG.E.128 R88, desc[UR6][R16.64] ;  /* 0x0000000610581981 */ /* 0x000362000c1e1d00 */
[----:B------:R-:W-:-:S03]  /*0390*/  @P1 IADD3 R0, PT, PT, R0, 0x20, RZ ;  /* 0x0000002000001810 */ /* 0x000fc60007ffe0ff */
[----:B------:R1:W5:Y:S02]  /*03a0*/  @P1 LDG.E.128 R84, desc[UR6][R18.64] ;  /* 0x0000000612541981 */ /* 0x000364000c1e1d00 */
[----:B------:R-:W1:Y:S01]  /*03b0*/  @P4 LDC.64 R6, c[0x0][0x3d0] ;  /* 0x0000f400ff064b82 */ /* 0x000e620000000a00 */
[----:B------:R-:W-:-:S07]  /*03c0*/  ISETP.GE.U32.AND P1, PT, R3, 0x140, PT ;  /* 0x000001400300780c */ /* 0x000fce0003f26070 */
[----:B---3--:R-:W3:Y:S01]  /*03d0*/  @P4 LDC.64 R8, c[0x0][0x438] ;  /* 0x00010e00ff084b82 */ /* 0x008ee20000000a00 */
[----:B------:R-:W-:Y:S01]  /*03e0*/  ISETP.GE.U32.AND P0, PT, R3, 0x160, PT ;  /* 0x000001600300780c */ /* 0x000fe20003f06070 */
[----:B--2---:R-:W-:-:S06]  /*03f0*/  @P2 IMAD.WIDE.U32 R20, R0, 0x10, R20 ;  /* 0x0000001000142825 */ /* 0x004fcc00078e0014 */
[----:B----4-:R-:W2:Y:S01]  /*0400*/  @P5 LDC.64 R10, c[0x0][0x3d0] ;  /* 0x0000f400ff0a5b82 */ /* 0x010ea20000000a00 */
[----:B------:R-:W-:-:S07]  /*0410*/  @P2 IMAD.WIDE.U32 R22, R0, 0x10, R22 ;  /* 0x0000001000162825 */ /* 0x000fce00078e0016 */
[----:B0-----:R-:W0:Y:S01]  /*0420*/  @P5 LDC.64 R12, c[0x0][0x438] ;  /* 0x00010e00ff0c5b82 */ /* 0x001e220000000a00 */
[----:B------:R-:W-:Y:S01]  /*0430*/  @P2 IADD3 R0, PT, PT, R0, 0x20, RZ ;  /* 0x0000002000002810 */ /* 0x000fe20007ffe0ff */
[----:B------:R4:W5:Y:S06]  /*0440*/  @P2 LDG.E.128 R80, desc[UR6][R20.64] ;  /* 0x0000000614502981 */ /* 0x00096c000c1e1d00 */
[----:B-1----:R-:W1:Y:S01]  /*0450*/  @P6 LDC.64 R14, c[0x0][0x3d0] ;  /* 0x0000f400ff0e6b82 */ /* 0x002e620000000a00 */
[C---:B------:R-:W-:Y:S01]  /*0460*/  @P3 IMAD.WIDE.U32 R24, R0.reuse, 0x10, R24 ;  /* 0x0000001000183825 */ /* 0x040fe200078e0018 */
[----:B------:R4:W5:Y:S06]  /*0470*/  @P2 LDG.E.128 R76, desc[UR6][R22.64] ;  /* 0x00000006164c2981 */ /* 0x00096c000c1e1d00 */
[----:B------:R-:W4:Y:S01]  /*0480*/  @P6 LDC.64 R16, c[0x0][0x438] ;  /* 0x00010e00ff106b82 */ /* 0x000f220000000a00 */
[C---:B------:R-:W-:Y:S01]  /*0490*/  @P3 IMAD.WIDE.U32 R4, R0.reuse, 0x10, R4 ;  /* 0x0000001000043825 */ /* 0x040fe200078e0004 */
[----:B------:R-:W-:Y:S01]  /*04a0*/  @P3 IADD3 R0, PT, PT, R0, 0x20, RZ ;  /* 0x0000002000003810 */ /* 0x000fe20007ffe0ff */
[----:B------:R0:W5:Y:S05]  /*04b0*/  @P3 LDG.E.128 R72, desc[UR6][R24.64] ;  /* 0x0000000618483981 */ /* 0x00016a000c1e1d00 */
[----:B------:R-:W4:Y:S01]  /*04c0*/  @P1 LDC.64 R18, c[0x0][0x3d0] ;  /* 0x0000f400ff121b82 */ /* 0x000f220000000a00 */
[C---:B------:R-:W-:Y:S01]  /*04d0*/  @P4 IMAD.WIDE.U32 R6, R0.reuse, 0x10, R6 ;  /* 0x0000001000064825 */ /* 0x040fe200078e0006 */
[----:B------:R0:W5:Y:S06]  /*04e0*/  @P3 LDG.E.128 R68, desc[UR6][R4.64] ;  /* 0x0000000604443981 */ /* 0x00016c000c1e1d00 */
[----:B------:R-:W4:Y:S01]  /*04f0*/  @P1 LDC.64 R26, c[0x0][0x438] ;  /* 0x00010e00ff1a1b82 */ /* 0x000f220000000a00 */
[C---:B---3--:R-:W-:Y:S01]  /*0500*/  @P4 IMAD.WIDE.U32 R8, R0.reuse, 0x10, R8 ;  /* 0x0000001000084825 */ /* 0x048fe200078e0008 */
[----:B------:R-:W-:Y:S01]  /*0510*/  @P4 IADD3 R0, PT, PT, R0, 0x20, RZ ;  /* 0x0000002000004810 */ /* 0x000fe20007ffe0ff */
[----:B------:R3:W5:Y:S05]  /*0520*/  @P4 LDG.E.128 R64, desc[UR6][R6.64] ;  /* 0x0000000606404981 */ /* 0x00076a000c1e1d00 */
[----:B------:R-:W3:Y:S01]  /*0530*/  @P0 LDC.64 R116, c[0x0][0x3d0] ;  /* 0x0000f400ff740b82 */ /* 0x000ee20000000a00 */
[C---:B--2---:R-:W-:Y:S01]  /*0540*/  @P5 IMAD.WIDE.U32 R10, R0.reuse, 0x10, R10 ;  /* 0x00000010000a5825 */ /* 0x044fe200078e000a */
[----:B------:R2:W5:Y:S06]  /*0550*/  @P4 LDG.E.128 R60, desc[UR6][R8.64] ;  /* 0x00000006083c4981 */ /* 0x00056c000c1e1d00 */
[----:B------:R-:W2:Y:S01]  /*0560*/  @P0 LDC.64 R118, c[0x0][0x438] ;  /* 0x00010e00ff760b82 */ /* 0x000ea20000000a00 */
[C---:B0-----:R-:W-:Y:S01]  /*0570*/  @P5 IMAD.WIDE.U32 R12, R0.reuse, 0x10, R12 ;  /* 0x00000010000c5825 */ /* 0x041fe200078e000c */
[----:B------:R-:W-:Y:S01]  /*0580*/  @P5 IADD3 R0, PT, PT, R0, 0x20, RZ ;  /* 0x0000002000005810 */ /* 0x000fe20007ffe0ff */
[----:B------:R0:W5:Y:S04]  /*0590*/  @P5 LDG.E.128 R56, desc[UR6][R10.64] ;  /* 0x000000060a385981 */ /* 0x000168000c1e1d00 */
[C---:B-1----:R-:W-:Y:S01]  /*05a0*/  @P6 IMAD.WIDE.U32 R14, R0.reuse, 0x10, R14 ;  /* 0x00000010000e6825 */ /* 0x042fe200078e000e */
[----:B------:R0:W5:Y:S03]  /*05b0*/  @P5 LDG.E.128 R52, desc[UR6][R12.64] ;  /* 0x000000060c345981 */ /* 0x000166000c1e1d00 */
[C---:B----4-:R-:W-:Y:S01]  /*05c0*/  @P6 IMAD.WIDE.U32 R16, R0.reuse, 0x10, R16 ;  /* 0x0000001000106825 */ /* 0x050fe200078e0010 */
[----:B------:R-:W-:Y:S01]  /*05d0*/  @P6 IADD3 R0, PT, PT, R0, 0x20, RZ ;  /* 0x0000002000006810 */ /* 0x000fe20007ffe0ff */
[----:B------:R0:W5:Y:S04]  /*05e0*/  @P6 LDG.E.128 R48, desc[UR6][R14.64] ;  /* 0x000000060e306981 */ /* 0x000168000c1e1d00 */
[C---:B------:R-:W-:Y:S01]  /*05f0*/  @P1 IMAD.WIDE.U32 R18, R0.reuse, 0x10, R18 ;  /* 0x0000001000121825 */ /* 0x040fe200078e0012 */
[----:B------:R0:W5:Y:S03]  /*0600*/  @P6 LDG.E.128 R44, desc[UR6][R16.64] ;  /* 0x00000006102c6981 */ /* 0x000166000c1e1d00 */
[C---:B------:R-:W-:Y:S01]  /*0610*/  @P1 IMAD.WIDE.U32 R26, R0.reuse, 0x10, R26 ;  /* 0x00000010001a1825 */ /* 0x040fe200078e001a */
[----:B------:R-:W-:Y:S01]  /*0620*/  @P1 IADD3 R0, PT, PT, R0, 0x20, RZ ;  /* 0x0000002000001810 */ /* 0x000fe20007ffe0ff */
[----:B------:R0:W5:Y:S04]  /*0630*/  @P1 LDG.E.128 R40, desc[UR6][R18.64] ;  /* 0x0000000612281981 */ /* 0x000168000c1e1d00 */
[C---:B---3--:R-:W-:Y:S01]  /*0640*/  @P0 IMAD.WIDE.U32 R116, R0.reuse, 0x10, R116 ;  /* 0x0000001000740825 */ /* 0x048fe200078e0074 */
[----:B------:R0:W5:Y:S03]  /*0650*/  @P1 LDG.E.128 R36, desc[UR6][R26.64] ;  /* 0x000000061a241981 */ /* 0x000166000c1e1d00 */
[----:B--2---:R-:W-:Y:S01]  /*0660*/  @P0 IMAD.WIDE.U32 R118, R0, 0x10, R118 ;  /* 0x0000001000760825 */ /* 0x004fe200078e0076 */
[----:B------:R0:W5:Y:S04]  /*0670*/  @P0 LDG.E.128 R32, desc[UR6][R116.64] ;  /* 0x0000000674200981 */ /* 0x000168000c1e1d00 */
[----:B------:R0:W5:Y:S01]  /*0680*/  @P0 LDG.E.128 R28, desc[UR6][R118.64] ;  /* 0x00000006761c0981 */ /* 0x000162000c1e1d00 */
[----:B------:R-:W-:-:S02]  /*0690*/  ISETP.GE.U32.AND P1, PT, R3, 0x180, PT ;  /* 0x000001800300780c */ /* 0x000fc40003f26070 */
[----:B------:R-:W-:-:S11]  /*06a0*/  @P0 IADD3 R0, PT, PT, R0, 0x20, RZ ;  /* 0x0000002000000810 */ /* 0x000fd60007ffe0ff */
[----:B0-----:R-:W-:Y:S05]  /*06b0*/  @!P1 BRA `(.L_x_48590) ;  /* 0x0000000400689947 */ /* 0x001fea0003800000 */
[----:B------:R-:W0:Y:S08]  /*06c0*/  LDC.64 R24, c[0x0][0x3d0] ;  /* 0x0000f400ff187b82 */ /* 0x000e300000000a00 */
[----:B------:R-:W1:Y:S01]  /*06d0*/  LDC.64 R20, c[0x0][0x438] ;  /* 0x00010e00ff147b82 */ /* 0x000e620000000a00 */
[----:B0-----:R-:W-:-:S06]  /*06e0*/  IMAD.WIDE.U32 R24, R0, 0x10, R24 ;  /* 0x0000001000187825 */ /* 0x001fcc00078e0018 */
[----:B------:R-:W5:Y:S01]  /*06f0*/  LDG.E.128 R24, desc[UR6][R24.64] ;  /* 0x0000000618187981 */ /* 0x000f62000c1e1d00 */
[----:B-1----:R-:W-:-:S06]  /*0700*/  IMAD.WIDE.U32 R20, R0, 0x10, R20 ;  /* 0x0000001000147825 */ /* 0x002fcc00078e0014 */
[----:B------:R-:W5:Y:S01]  /*0710*/  LDG.E.128 R20, desc[UR6][R20.64] ;  /* 0x0000000614147981 */ /* 0x000f62000c1e1d00 */
[----:B------:R-:W-:Y:S05]  /*0720*/  BRA `(.L_x_48590) ;  /* 0x00000004004c7947 */ /* 0x000fea0003800000 */
.L_x_48589:
        /* <DEDUP_REMOVED lines=16> */
[C---:B------:R-:W-:Y:S02]  /*0830*/  ISETP.GE.U32.AND P3, PT, R3.reuse, 0x100, PT ;  /* 0x000001000300780c */ /* 0x040fe40003f66070 */
[----:B------:R-:W-:Y:S02]  /*0840*/  @P2 IADD3 R0, PT, PT, R0, 0x20, RZ ;  /* 0x0000002000002810 */ /* 0x000fe40007ffe0ff */
[----:B------:R1:W5:Y:S02]  /*0850*/  @P2 LDG.E.128 R104, desc[UR6][R6.64] ;  /* 0x0000000606682981 */ /* 0x000364000c1e1d00 */
[----:B------:R-:W1:Y:S01]  /*0860*/  @P0 LDC.64 R14, c[0x0][0x3d0] ;  /* 0x0000f400ff0e0b82 */ /* 0x000e620000000a00 */
[----:B--2---:R-:W-:Y:S01]  /*0870*/  @P6 IMAD.WIDE.U32 R8, R0, 0x10, R8 ;  /* 0x0000001000086825 */ /* 0x004fe200078e0008 */
[----:B------:R-:W-:-:S02]  /*0880*/  ISETP.GE.U32.AND P2, PT, R3, 0x120, PT ;  /* 0x000001200300780c */ /* 0x000fc40003f46070 */
[----:B------:R-:W-:Y:S02]  /*0890*/  @P6 IADD3 R0, PT, PT, R0, 0x20, RZ ;  /* 0x0000002000006810 */ /* 0x000fe40007ffe0ff */
[----:B------:R2:W5:Y:S02]  /*08a0*/  @P6 LDG.E.128 R96, desc[UR6][R8.64] ;  /* 0x0000000608606981 */ /* 0x000564000c1e1d00 */
[----:B------:R-:W2:Y:S01]  /*08b0*/  @P4 LDC.64 R16, c[0x0][0x3d0] ;  /* 0x0000f400ff104b82 */ /* 0x000ea20000000a00 */
[C---:B---3--:R-:W-:Y:S01]  /*08c0*/  @P5 IMAD.WIDE.U32 R10, R0.reuse, 0x10, R10 ;  /* 0x00000010000a5825 */ /* 0x048fe200078e000a */
[C---:B------:R-:W-:Y:S02]  /*08d0*/  ISETP.GE.U32.AND P6, PT, R3.reuse, 0x140, PT ;  /* 0x000001400300780c */ /* 0x040fe40003fc6070 */
[----:B------:R-:W-:Y:S02]  /*08e0*/  @P5 IADD3 R0, PT, PT, R0, 0x20, RZ ;  /* 0x0000002000005810 */ /* 0x000fe40007ffe0ff */
[----:B------:R3:W5:Y:S02]  /*08f0*/  @P5 LDG.E.128 R88, desc[UR6][R10.64] ;  /* 0x000000060a585981 */ /* 0x000764000c1e1d00 */
[----:B0-----:R-:W0:Y:S01]  /*0900*/  @P3 LDC.64 R4, c[0x0][0x3d0] ;  /* 0x0000f400ff043b82 */ /* 0x001e220000000a00 */
[----:B----4-:R-:W-:Y:S01]  /*0910*/  @P1 IMAD.WIDE.U32 R12, R0, 0x10, R12 ;  /* 0x00000010000c1825 */ /* 0x010fe200078e000c */
[----:B------:R-:W-:-:S02]  /*0920*/  ISETP.GE.U32.AND P5, PT, R3, 0x160, PT ;  /* 0x000001600300780c */ /* 0x000fc40003fa6070 */
[----:B------:R-:W-:Y:S02]  /*0930*/  @P1 IADD3 R0, PT, PT, R0, 0x20, RZ ;  /* 0x0000002000001810 */ /* 0x000fe40007ffe0ff */
[----:B------:R4:W5:Y:S02]  /*0940*/  @P1 LDG.E.128 R80, desc[UR6][R12.64] ;  /* 0x000000060c501981 */ /* 0x000964000c1e1d00 */
[----:B------:R-:W3:Y:S01]  /*0950*/  @P2 LDC.64 R18, c[0x0][0x3d0] ;  /* 0x0000f400ff122b82 */ /* 0x000ee20000000a00 */
[----:B------:R-:W-:Y:S01]  /*0960*/  ISETP.GE.U32.AND P1, PT, R3, 0x180, PT ;  /* 0x000001800300780c */ /* 0x000fe20003f26070 */
[C---:B-1----:R-:W-:Y:S01]  /*0970*/  @P0 IMAD.WIDE.U32 R14, R0.reuse, 0x10, R14 ;  /* 0x00000010000e0825 */ /* 0x042fe200078e000e */
[----:B------:R-:W-:-:S04]  /*0980*/  @P0 IADD3 R0, PT, PT, R0, 0x20, RZ ;  /* 0x0000002000000810 */ /* 0x000fc80007ffe0ff */
[----:B------:R4:W5:Y:S01]  /*0990*/  @P0 LDG.E.128 R72, desc[UR6][R14.64] ;  /* 0x000000060e480981 */ /* 0x000962000c1e1d00 */
[----:B------:R-:W1:Y:S01]  /*09a0*/  @P6 LDC.64 R28, c[0x0][0x3d0] ;  /* 0x0000f400ff1c6b82 */ /* 0x000e620000000a00 */
[C---:B--2---:R-:W-:Y:S01]  /*09b0*/  @P4 IMAD.WIDE.U32 R16, R0.reuse, 0x10, R16 ;  /* 0x0000001000104825 */ /* 0x044fe200078e0010 */
[----:B------:R-:W-:-:S04]  /*09c0*/  @P4 IADD3 R0, PT, PT, R0, 0x20, RZ ;  /* 0x0000002000004810 */ /* 0x000fc80007ffe0ff */
[----:B------:R4:W5:Y:S02]  /*09d0*/  @P4 LDG.E.128 R64, desc[UR6][R16.64] ;  /* 0x0000000610404981 */ /* 0x000964000c1e1d00 */
[----:B------:R-:W2:Y:S01]  /*09e0*/  @P5 LDC.64 R30, c[0x0][0x3d0] ;  /* 0x0000f400ff1e5b82 */ /* 0x000ea20000000a00 */
[C---:B0-----:R-:W-:Y:S01]  /*09f0*/  @P3 IMAD.WIDE.U32 R6, R0.reuse, 0x10, R4 ;  /* 0x0000001000063825 */ /* 0x041fe200078e0004 */
[----:B------:R-:W-:-:S04]  /*0a00*/  @P3 IADD3 R0, PT, PT, R0, 0x20, RZ ;  /* 0x0000002000003810 */ /* 0x000fc80007ffe0ff */
[----:B------:R4:W5:Y:S02]  /*0a10*/  @P3 LDG.E.128 R56, desc[UR6][R6.64] ;  /* 0x0000000606383981 */ /* 0x000964000c1e1d00 */
[----:B------:R-:W0:Y:S01]  /*0a20*/  @P1 LDC.64 R36, c[0x0][0x3d0] ;  /* 0x0000f400ff241b82 */ /* 0x000e220000000a00 */
[C---:B---3--:R-:W-:Y:S01]  /*0a30*/  @P2 IMAD.WIDE.U32 R18, R0.reuse, 0x10, R18 ;  /* 0x0000001000122825 */ /* 0x048fe200078e0012 */
[----:B------:R-:W-:-:S04]  /*0a40*/  @P2 IADD3 R0, PT, PT, R0, 0x20, RZ ;  /* 0x0000002000002810 */ /* 0x000fc80007ffe0ff */
[----:B------:R4:W5:Y:S01]  /*0a50*/  @P2 LDG.E.128 R48, desc[UR6][R18.64] ;  /* 0x0000000612302981 */ /* 0x000962000c1e1d00 */
[C---:B-1----:R-:W-:Y:S01]  /*0a60*/  @P6 IMAD.WIDE.U32 R8, R0.reuse, 0x10, R28 ;  /* 0x0000001000086825 */ /* 0x042fe200078e001c */
[----:B------:R-:W-:-:S04]  /*0a70*/  @P6 IADD3 R0, PT, PT, R0, 0x20, RZ ;  /* 0x0000002000006810 */ /* 0x000fc80007ffe0ff */
[----:B------:R4:W5:Y:S01]  /*0a80*/  @P6 LDG.E.128 R40, desc[UR6][R8.64] ;  /* 0x0000000608286981 */ /* 0x000962000c1e1d00 */
[C---:B--2---:R-:W-:Y:S01]  /*0a90*/  @P5 IMAD.WIDE.U32 R10, R0.reuse, 0x10, R30 ;  /* 0x00000010000a5825 */ /* 0x044fe200078e001e */
[----:B------:R-:W-:-:S04]  /*0aa0*/  @P5 IADD3 R0, PT, PT, R0, 0x20, RZ ;  /* 0x0000002000005810 */ /* 0x000fc80007ffe0ff */
[----:B------:R4:W5:Y:S01]  /*0ab0*/  @P5 LDG.E.128 R32, desc[UR6][R10.64] ;  /* 0x000000060a205981 */ /* 0x000962000c1e1d00 */
[----:B0-----:R-:W-:-:S05]  /*0ac0*/  @P1 IMAD.WIDE.U32 R4, R0, 0x10, R36 ;  /* 0x0000001000041825 */ /* 0x001fca00078e0024 */
[----:B------:R4:W5:Y:S01]  /*0ad0*/  @P1 LDG.E.128 R24, desc[UR6][R4.64] ;  /* 0x0000000604181981 */ /* 0x000962000c1e1d00 */
        /* <DEDUP_REMOVED lines=22> */
[----:B------:R-:W-:Y:S02]  /*0c40*/  @P1 CS2R R22, SRZ ;  /* 0x0000000000161805 */ /* 0x000fe4000001ff00 */
[----:B----4-:R-:W-:-:S07]  /*0c50*/  @P1 CS2R R20, SRZ ;  /* 0x0000000000141805 */ /* 0x010fce000001ff00 */
.L_x_48590:
[----:B------:R-:W-:Y:S05]  /*0c60*/  BSYNC.RECONVERGENT B0 ;  /* 0x0000000000007941 */ /* 0x000fea0003800200 */
.L_x_48588:
        /* <DEDUP_REMOVED lines=10> */
.L_x_48652:
[----:B------:R-:W1:Y:S01]  /*0d10*/  @P5 LDC.64 R116, c[0x0][0x3e0] ;  /* 0x0000f800ff745b82 */ /* 0x000e620000000a00 */
[----:B-----5:R-:W-:Y:S01]  /*0d20*/  HFMA2 R166, -RZ, RZ, 1.875, 0 ;  /* 0x3f800000ffa67431 */ /* 0x020fe200000001ff */
[----:B------:R-:W3:Y:S06]  /*0d30*/  S2R R165, SR_TID.X ;  /* 0x0000000000a57919 */ /* 0x000eec0000002100 */
[----:B------:R-:W4:Y:S08]  /*0d40*/  LDC.64 R12, c[0x0][0x3a0] ;  /* 0x0000e800ff0c7b82 */ /* 0x000f300000000a00 */
[----:B------:R-:W4:Y:S01]  /*0d50*/  LDC.64 R14, c[0x0][0x3e0] ;  /* 0x0000f800ff0e7b82 */ /* 0x000f220000000a00 */
[----:B-1----:R-:W-:-:S05]  /*0d60*/  @P5 IMAD.WIDE R116, R2, 0x4, R116 ;  /* 0x0000000402745825 */ /* 0x002fca00078e0274 */
[----:B-----5:R1:W5:Y:S01]  /*0d70*/  @P5 LDG.E R166, desc[UR6][R116.64] ;  /* 0x0000000674a65981 */ /* 0x020362000c1e1900 */
[----:B------:R-:W-:Y:S01]  /*0d80*/  IMAD R118, R2, UR8, RZ ;  /* 0x0000000802767c24 */ /* 0x000fe2000f8e02ff */
[----:B------:R-:W-:Y:S01]  /*0d90*/  ISETP.GE.U32.AND P4, PT, R3, 0x20, PT ;  /* 0x000000200300780c */ /* 0x000fe20003f86070 */
[----:B------:R-:W-:Y:S01]  /*0da0*/  BSSY.RECONVERGENT B0, `(.L_x_48591) ;  /* 0x000002c000007945 */ /* 0x000fe20003800200 */
[----:B---3--:R-:W-:Y:S02]  /*0db0*/  LOP3.LUT R164, R165, 0x1f, RZ, 0xc0, !PT ;  /* 0x0000001fa5a47812 */ /* 0x008fe400078ec0ff */
[----:B------:R-:W-:-:S04]  /*0dc0*/  SHF.R.S32.HI R119, RZ, 0x1f, R118 ;  /* 0x0000001fff777819 */ /* 0x000fc80000011476 */
[----:B------:R-:W-:Y:S02]  /*0dd0*/  LEA.HI R119, R119, R118, RZ, 0x2 ;  /* 0x0000007677777211 */ /* 0x000fe400078f10ff */
[----:B----4-:R-:W-:Y:S02]  /*0de0*/  LOP3.LUT P0, RZ, R12, R14, RZ, 0xfc, !PT ;  /* 0x0000000e0cff7212 */ /* 0x010fe4000780fcff */
[----:B------:R-:W-:Y:S02]  /*0df0*/  LEA.HI.SX32 R164, R119, R164, 0x1e ;  /* 0x000000a477a47211 */ /* 0x000fe400078ff2ff */
[----:B------:R-:W-:Y:S02]  /*0e00*/  LOP3.LUT P0, RZ, R13, R15, RZ, 0xfc, P0 ;  /* 0x0000000f0dff7212 */ /* 0x000fe4000000fcff */
[----:B------:R-:W-:Y:S01]  /*0e10*/  MOV R167, R164 ;  /* 0x000000a400a77202 */ /* 0x000fe20000000f00 */
[----:B-1----:R-:W-:Y:S10]  /*0e20*/  @!P4 BRA `(.L_x_48592) ;  /* 0x00000000008cc947 */ /* 0x002ff40003800000 */
[----:B------:R-:W-:Y:S01]  /*0e30*/  ISETP.NE.U32.AND P1, PT, R12, RZ, PT ;  /* 0x000000ff0c00720c */ /* 0x000fe20003f25070 */
[----:B------:R-:W1:Y:S03]  /*0e40*/  LDC.64 R116, c[0x0][0x390] ;  /* 0x0000e400ff747b82 */ /* 0x000e660000000a00 */
[----:B------:R-:W-:-:S13]  /*0e50*/  ISETP.NE.AND.EX P1, PT, R13, RZ, PT, P1 ;  /* 0x000000ff0d00720c */ /* 0x000fda0003f25310 */
[----:B------:R-:W3:Y:S01]  /*0e60*/  @P1 LDC.64 R120, c[0x0][0x3a0] ;  /* 0x0000e800ff781b82 */ /* 0x000ee20000000a00 */
[----:B-1----:R-:W-:-:S06]  /*0e70*/  IMAD.WIDE.U32 R116, R164, 0x10, R116 ;  /* 0x00000010a4747825 */ /* 0x002fcc00078e0074 */
[----:B------:R-:W4:Y:S01]  /*0e80*/  LDG.E.128 R116, desc[UR6][R116.64] ;  /* 0x0000000674747981 */ /* 0x000f22000c1e1d00 */
[----:B---3--:R-:W-:-:S06]  /*0e90*/  @P1 IMAD.WIDE.U32 R120, R164, 0x10, R120 ;  /* 0x00000010a4781825 */ /* 0x008fcc00078e0078 */
[----:B------:R-:W4:Y:S02]  /*0ea0*/  @P1 LDG.E.128 R120, desc[UR6][R120.64] ;  /* 0x0000000678781981 */ /* 0x000f24000c1e1d00 */
[-C--:B----45:R-:W-:Y:S01]  /*0eb0*/  @P1 FFMA.FTZ R11, R116, R166.reuse, R120 ;  /* 0x000000a6740b1223 */ /* 0x0b0fe20000010078 */
[-C--:B------:R-:W-:Y:S01]  /*0ec0*/  @P1 FFMA.FTZ R128, R117, R166.reuse, R121 ;  /* 0x000000a675801223 */ /* 0x080fe20000010079 */
[-C--:B------:R-:W-:Y:S01]  /*0ed0*/  @P1 FFMA.FTZ R140, R118, R166.reuse, R122 ;  /* 0x000000a6768c1223 */ /* 0x080fe2000001007a */
[----:B------:R-:W-:Y:S02]  /*0ee0*/  @P1 FFMA.FTZ R152, R119, R166, R123 ;  /* 0x000000a677981223 */ /* 0x000fe4000001007b */
        /* <DEDUP_REMOVED lines=10> */
[----:B------:R-:W-:Y:S02]  /*0f90*/  @P5 FMUL.FTZ R19, R119, R166 ;  /* 0x000000a677135220 */ /* 0x000fe40000410000 */
[----:B------:R-:W-:Y:S01]  /*0fa0*/  @P5 MOV R11, R16 ;  /* 0x00000010000b5202 */ /* 0x000fe20000000f00 */
[-C--:B------:R-:W-:Y:S01]  /*0fb0*/  @!P5 FMUL.FTZ R11, R116, R166.reuse ;  /* 0x000000a6740bd220 */ /* 0x080fe20000410000 */
[----:B------:R-:W-:Y:S01]  /*0fc0*/  @P5 MOV R128, R17 ;  /* 0x0000001100805202 */ /* 0x000fe20000000f00 */
[----:B------:R-:W-:Y:S01]  /*0fd0*/  @!P5 FMUL.FTZ R128, R117, R166 ;  /* 0x000000a67580d220 */ /* 0x000fe20000410000 */
[----:B------:R-:W-:Y:S01]  /*0fe0*/  @P5 MOV R140, R18 ;  /* 0x00000012008c5202 */ /* 0x000fe20000000f00 */
[-C--:B------:R-:W-:Y:S01]  /*0ff0*/  @!P5 FMUL.FTZ R140, R118, R166.reuse ;  /* 0x000000a6768cd220 */ /* 0x080fe20000410000 */
[----:B------:R-:W-:Y:S01]  /*1000*/  @P5 MOV R152, R19 ;  /* 0x0000001300985202 */ /* 0x000fe20000000f00 */
[----:B------:R-:W-:-:S07]  /*1010*/  @!P5 FMUL.FTZ R152, R119, R166 ;  /* 0x000000a67798d220 */ /* 0x000fce0000410000 */
.L_x_48593:
[----:B------:R-:W1:Y:S01]  /*1020*/  @P0 LDC.64 R116, c[0x0][0x3a8] ;  /* 0x0000ea00ff740b82 */ /* 0x000e620000000a00 */
[C---:B------:R-:W-:Y:S01]  /*1030*/  IADD3 R167, PT, PT, R164.reuse, 0x20, RZ ;  /* 0x00000020a4a77810 */ /* 0x040fe20007ffe0ff */
[----:B-1----:R-:W-:-:S05]  /*1040*/  @P0 IMAD.WIDE.U32 R116, R164, 0x10, R116 ;  /* 0x00000010a4740825 */ /* 0x002fca00078e0074 */
[----:B------:R1:W-:Y:S02]  /*1050*/  @P0 STG.E.128 desc[UR6][R116.64], R16 ;  /* 0x0000001074000986 */ /* 0x0003e4000c101d06 */
.L_x_48592:
[----:B0-2---:R-:W-:Y:S05]  /*1060*/  BSYNC.RECONVERGENT B0 ;  /* 0x0000000000007941 */ /* 0x005fea0003800200 */
.L_x_48591:
[----:B------:R-:W-:Y:S01]  /*1070*/  ISETP.GE.U32.AND P1, PT, R3, 0x40, PT ;  /* 0x000000400300780c */ /* 0x000fe20003f26070 */
[----:B------:R-:W-:Y:S01]  /*1080*/  BSSY.RECONVERGENT B0, `(.L_x_48594) ;  /* 0x0000023000007945 */ /* 0x000fe20003800200 */
[----:B------:R-:W-:-:S11]  /*1090*/  LOP3.LUT R0, R0, 0xffffdfff, RZ, 0xc0, !PT ;  /* 0xffffdfff00007812 */ /* 0x000fd600078ec0ff */
[----:B------:R-:W-:Y:S01]  /*10a0*/  @P1 LOP3.LUT R0, R0, 0x2000, RZ, 0xfc, !PT ;  /* 0x0000200000001812 */ /* 0x000fe200078efcff */
[----:B------:R-:W-:Y:S06]  /*10b0*/  @!P1 BRA `(.L_x_48595) ;  /* 0x00000000007c9947 */ /* 0x000fec0003800000 */
[----:B------:R-:W-:Y:S01]  /*10c0*/  ISETP.NE.U32.AND P1, PT, R12, RZ, PT ;  /* 0x000000ff0c00720c */ /* 0x000fe20003f25070 */
[----:B-1----:R-:W0:Y:S03]  /*10d0*/  LDC.64 R116, c[0x0][0x390] ;  /* 0x0000e400ff747b82 */ /* 0x002e260000000a00 */
[----:B------:R-:W-:-:S13]  /*10e0*/  ISETP.NE.AND.EX P1, PT, R13, RZ, PT, P1 ;  /* 0x000000ff0d00720c */ /* 0x000fda0003f25310 */
[----:B------:R-:W1:Y:S01]  /*10f0*/  @P1 LDC.64 R120, c[0x0][0x3a0] ;  /* 0x0000e800ff781b82 */ /* 0x000e620000000a00 */
[----:B0-----:R-:W-:-:S06]  /*1100*/  IMAD.WIDE.U32 R116, R167, 0x10, R116 ;  /* 0x00000010a7747825 */ /* 0x001fcc00078e0074 */
[----:B------:R-:W2:Y:S01]  /*1110*/  LDG.E.128 R116, desc[UR6][R116.64] ;  /* 0x0000000674747981 */ /* 0x000ea2000c1e1d00 */
[----:B-1----:R-:W-:-:S06]  /*1120*/  @P1 IMAD.WIDE.U32 R120, R167, 0x10, R120 ;  /* 0x00000010a7781825 */ /* 0x002fcc00078e0078 */
[----:B------:R-:W2:Y:S02]  /*1130*/  @P1 LDG.E.128 R120, desc[UR6][R120.64] ;  /* 0x0000000678781981 */ /* 0x000ea4000c1e1d00 */
[-C--:B--2--5:R-:W-:Y:S01]  /*1140*/  @P1 FFMA.FTZ R10, R116, R166.reuse, R120 ;  /* 0x000000a6740a1223 */ /* 0x0a4fe20000010078 */
        /* <DEDUP_REMOVED lines=18> */
.L_x_48596:
[----:B------:R-:W0:Y:S02]  /*1270*/  @P0 LDC.64 R116, c[0x0][0x3a8] ;  /* 0x0000ea00ff740b82 */ /* 0x000e240000000a00 */
[C---:B0-----:R-:W-:Y:S01]  /*1280*/  @P0 IMAD.WIDE.U32 R116, R167.reuse, 0x10, R116 ;  /* 0x00000010a7740825 */ /* 0x041fe200078e0074 */
[----:B------:R-:W-:-:S04]  /*1290*/  IADD3 R167, PT, PT, R167, 0x20, RZ ;  /* 0x00000020a7a77810 */ /* 0x000fc80007ffe0ff */
[----:B------:R0:W-:Y:S03]  /*12a0*/  @P0 STG.E.128 desc[UR6][R116.64], R16 ;  /* 0x0000001074000986 */ /* 0x0001e6000c101d06 */
.L_x_48595:
[----:B------:R-:W-:Y:S05]  /*12b0*/  BSYNC.RECONVERGENT B0 ;  /* 0x0000000000007941 */ /* 0x000fea0003800200 */
.L_x_48594:
[----:B------:R-:W-:Y:S01]  /*12c0*/  ISETP.GE.U32.AND P1, PT, R3, 0x60, PT ;  /* 0x000000600300780c */ /* 0x000fe20003f26070 */
[----:B------:R-:W-:Y:S01]  /*12d0*/  BSSY.RECONVERGENT B0, `(.L_x_48597) ;  /* 0x0000023000007945 */ /* 0x000fe20003800200 */
[----:B------:R-:W-:-:S11]  /*12e0*/  LOP3.LUT R0, R0, 0xffffbfff, RZ, 0xc0, !PT ;  /* 0xffffbfff00007812 */ /* 0x000fd600078ec0ff */
[----:B------:R-:W-:Y:S01]  /*12f0*/  @P1 LOP3.LUT R0, R0, 0x4000, RZ, 0xfc, !PT ;  /* 0x0000400000001812 */ /* 0x000fe200078efcff */
[----:B------:R-:W-:Y:S06]  /*1300*/  @!P1 BRA `(.L_x_48598) ;  /* 0x00000000007c9947 */ /* 0x000fec0003800000 */
[----:B------:R-:W-:Y:S01]  /*1310*/  ISETP.NE.U32.AND P1, PT, R12, RZ, PT ;  /* 0x000000ff0c00720c */ /* 0x000fe20003f25070 */
[----:B01----:R-:W0:Y:S03]  /*1320*/  LDC.64 R116, c[0x0][0x390] ;  /* 0x0000e400ff747b82 */ /* 0x003e260000000a00 */
        /* <DEDUP_REMOVED lines=25> */
.L_x_48599:
[----:B------:R-:W0:Y:S02]  /*14c0*/  @P0 LDC.64 R116, c[0x0][0x3a8] ;  /* 0x0000ea00ff740b82 */ /* 0x000e240000000a00 */
[C---:B0-----:R-:W-:Y:S01]  /*14d0*/  @P0 IMAD.WIDE.U32 R116, R167.reuse, 0x10, R116 ;  /* 0x00000010a7740825 */ /* 0x041fe200078e0074 */
[----:B------:R-:W-:-:S04]  /*14e0*/  IADD3 R167, PT, PT, R167, 0x20, RZ ;  /* 0x00000020a7a77810 */ /* 0x000fc80007ffe0ff */
[----:B------:R2:W-:Y:S03]  /*14f0*/  @P0 STG.E.128 desc[UR6][R116.64], R16 ;  /* 0x0000001074000986 */ /* 0x0005e6000c101d06 */
.L_x_48598:
[----:B------:R-:W-:Y:S05]  /*1500*/  BSYNC.RECONVERGENT B0 ;  /* 0x0000000000007941 */ /* 0x000fea0003800200 */
.L_x_48597:
[----:B------:R-:W-:Y:S01]  /*1510*/  ISETP.GE.U32.AND P1, PT, R3, 0x80, PT ;  /* 0x000000800300780c */ /* 0x000fe20003f26070 */
[----:B------:R-:W-:Y:S01]  /*1520*/  BSSY.RECONVERGENT B0, `(.L_x_48600) ;  /* 0x0000023000007945 */ /* 0x000fe20003800200 */
[----:B------:R-:W-:-:S11]  /*1530*/  LOP3.LUT R0, R0, 0xffff7fff, RZ, 0xc0, !PT ;  /* 0xffff7fff00007812 */ /* 0x000fd600078ec0ff */
[----:B------:R-:W-:Y:S01]  /*1540*/  @P1 LOP3.LUT R0, R0, 0x8000, RZ, 0xfc, !PT ;  /* 0x0000800000001812 */ /* 0x000fe200078efcff */
[----:B------:R-:W-:Y:S06]  /*1550*/  @!P1 BRA `(.L_x_48601) ;  /* 0x00000000007c9947 */ /* 0x000fec0003800000 */
[----:B------:R-:W-:Y:S01]  /*1560*/  ISETP.NE.U32.AND P1, PT, R12, RZ, PT ;  /* 0x000000ff0c00720c */ /* 0x000fe20003f25070 */
[----:B012---:R-:W0:Y:S03]  /*1570*/  LDC.64 R116, c[0x0][0x390] ;  /* 0x0000e400ff747b82 */ /* 0x007e260000000a00 */
        /* <DEDUP_REMOVED lines=25> */
.L_x_48602:
[----:B------:R-:W0:Y:S02]  /*1710*/  @P0 LDC.64 R116, c[0x0][0x3a8] ;  /* 0x0000ea00ff740b82 */ /* 0x000e240000000a00 */
[C---:B0-----:R-:W-:Y:S01]  /*1720*/  @P0 IMAD.WIDE.U32 R116, R167.reuse, 0x10, R116 ;  /* 0x00000010a7740825 */ /* 0x041fe200078e0074 */
[----:B------:R-:W-:-:S04]  /*1730*/  IADD3 R167, PT, PT, R167, 0x20, RZ ;  /* 0x00000020a7a77810 */ /* 0x000fc80007ffe0ff */
[----:B------:R3:W-:Y:S03]  /*1740*/  @P0 STG.E.128 desc[UR6][R116.64], R16 ;  /* 0x0000001074000986 */ /* 0x0007e6000c101d06 */
.L_x_48601:
[----:B------:R-:W-:Y:S05]  /*1750*/  BSYNC.RECONVERGENT B0 ;  /* 0x0000000000007941 */ /* 0x000fea0003800200 */
.L_x_48600:
[----:B------:R-:W-:Y:S01]  /*1760*/  ISETP.GE.U32.AND P1, PT, R3, 0xa0, PT ;  /* 0x000000a00300780c */ /* 0x000fe20003f26070 */
[----:B------:R-:W-:Y:S01]  /*1770*/  BSSY.RECONVERGENT B0, `(.L_x_48603) ;  /* 0x0000023000007945 */ /* 0x000fe20003800200 */
[----:B------:R-:W-:-:S11]  /*1780*/  LOP3.LUT R0, R0, 0xfffbffff, RZ, 0xc0, !PT ;  /* 0xfffbffff00007812 */ /* 0x000fd600078ec0ff */
[----:B------:R-:W-:Y:S01]  /*1790*/  @P1 LOP3.LUT R0, R0, 0x40000, RZ, 0xfc, !PT ;  /* 0x0004000000001812 */ /* 0x000fe200078efcff */
[----:B------:R-:W-:Y:S06]  /*17a0*/  @!P1 BRA `(.L_x_48604) ;  /* 0x00000000007c9947 */ /* 0x000fec0003800000 */
[----:B------:R-:W-:Y:S01]  /*17b0*/  ISETP.NE.U32.AND P1, PT, R12, RZ, PT ;  /* 0x000000ff0c00720c */ /* 0x000fe20003f25070 */
[----:B0123--:R-:W0:Y:S03]  /*17c0*/  LDC.64 R116, c[0x0][0x390] ;  /* 0x0000e400ff747b82 */ /* 0x00fe260000000a00 */
        /* <DEDUP_REMOVED lines=25> */
.L_x_48605:
[----:B------:R-:W0:Y:S02]  /*1960*/  @P0 LDC.64 R116, c[0x0][0x3a8] ;  /* 0x0000ea00ff740b82 */ /* 0x000e240000000a00 */
[C---:B0-----:R-:W-:Y:S01]  /*1970*/  @P0 IMAD.WIDE.U32 R116, R167.reuse, 0x10, R116 ;  /* 0x00000010a7740825 */ /* 0x041fe200078e0074 */
[----:B------:R-:W-:-:S04]  /*1980*/  IADD3 R167, PT, PT, R167, 0x20, RZ ;  /* 0x00000020a7a77810 */ /* 0x000fc80007ffe0ff */
[----:B------:R4:W-:Y:S03]  /*1990*/  @P0 STG.E.128 desc[UR6][R116.64], R16 ;  /* 0x0000001074000986 */ /* 0x0009e6000c101d06 */
.L_x_48604:
[----:B------:R-:W-:Y:S05]  /*19a0*/  BSYNC.RECONVERGENT B0 ;  /* 0x0000000000007941 */ /* 0x000fea0003800200 */
.L_x_48603:
[----:B------:R-:W-:Y:S01]  /*19b0*/  ISETP.GE.U32.AND P1, PT, R3, 0xc0, PT ;  /* 0x000000c00300780c */ /* 0x000fe20003f26070 */
[----:B------:R-:W-:Y:S01]  /*19c0*/  BSSY.RECONVERGENT B0, `(.L_x_48606) ;  /* 0x0000023000007945 */ /* 0x000fe20003800200 */
[----:B------:R-:W-:-:S11]  /*19d0*/  LOP3.LUT R0, R0, 0xfffdffff, RZ, 0xc0, !PT ;  /* 0xfffdffff00007812 */ /* 0x000fd600078ec0ff */
[----:B------:R-:W-:Y:S01]  /*19e0*/  @P1 LOP3.LUT R0, R0, 0x20000, RZ, 0xfc, !PT ;  /* 0x0002000000001812 */ /* 0x000fe200078efcff */
[----:B------:R-:W-:Y:S06]  /*19f0*/  @!P1 BRA `(.L_x_48607) ;  /* 0x00000000007c9947 */ /* 0x000fec0003800000 */
[----:B------:R-:W-:Y:S01]  /*1a00*/  ISETP.NE.U32.AND P1, PT, R12, RZ, PT ;  /* 0x000000ff0c00720c */ /* 0x000fe20003f25070 */
[----:B01234-:R-:W0:Y:S03]  /*1a10*/  LDC.64 R116, c[0x0][0x390] ;  /* 0x0000e400ff747b82 */ /* 0x01fe260000000a00 */
        /* <DEDUP_REMOVED lines=25> */
.L_x_48608:
[----:B------:R-:W0:Y:S02]  /*1bb0*/  @P0 LDC.64 R116, c[0x0][0x3a8] ;  /* 0x0000ea00ff740b82 */ /* 0x000e240000000a00 */
[C---:B0-----:R-:W-:Y:S01]  /*1bc0*/  @P0 IMAD.WIDE.U32 R116, R167.reuse, 0x10, R116 ;  /* 0x00000010a7740825 */ /* 0x041fe200078e0074 */
[----:B------:R-:W-:-:S04]  /*1bd0*/  IADD3 R167, PT, PT, R167, 0x20, RZ ;  /* 0x00000020a7a77810 */ /* 0x000fc80007ffe0ff */
[----:B------:R0:W-:Y:S03]  /*1be0*/  @P0 STG.E.128 desc[UR6][R116.64], R16 ;  /* 0x0000001074000986 */ /* 0x0001e6000c101d06 */
.L_x_48607:
[----:B------:R-:W-:Y:S05]  /*1bf0*/  BSYNC.RECONVERGENT B0 ;  /* 0x0000000000007941 */ /* 0x000fea0003800200 */
.L_x_48606:
        /* <DEDUP_REMOVED lines=32> */
.L_x_48611:
[----:B------:R-:W0:Y:S02]  /*1e00*/  @P0 LDC.64 R116, c[0x0][0x3a8] ;  /* 0x0000ea00ff740b82 */ /* 0x000e240000000a00 */
[C---:B0-----:R-:W-:Y:S01]  /*1e10*/  @P0 IMAD.WIDE.U32 R116, R167.reuse, 0x10, R116 ;  /* 0x00000010a7740825 */ /* 0x041fe200078e0074 */
[----:B------:R-:W-:-:S04]  /*1e20*/  IADD3 R167, PT, PT, R167, 0x20, RZ ;  /* 0x00000020a7a77810 */ /* 0x000fc80007ffe0ff */
[----:B------:R0:W-:Y:S03]  /*1e30*/  @P0 STG.E.128 desc[UR6][R116.64], R16 ;  /* 0x0000001074000986 */ /* 0x0001e6000c101d06 */
.L_x_48610:
[----:B------:R-:W-:Y:S05]  /*1e40*/  BSYNC.RECONVERGENT B0 ;  /* 0x0000000000007941 */ /* 0x000fea0003800200 */
.L_x_48609:
        /* <DEDUP_REMOVED lines=32> */
.L_x_48614:
[----:B------:R-:W0:Y:S02]  /*2050*/  @P0 LDC.64 R116, c[0x0][0x3a8] ;  /* 0x0000ea00ff740b82 */ /* 0x000e240000000a00 */
[C---:B0-----:R-:W-:Y:S01]  /*2060*/  @P0 IMAD.WIDE.U32 R116, R167.reuse, 0x10, R116 ;  /* 0x00000010a7740825 */ /* 0x041fe200078e0074 */
[----:B------:R-:W-:-:S04]  /*2070*/  IADD3 R167, PT, PT, R167, 0x20, RZ ;  /* 0x00000020a7a77810 */ /* 0x000fc80007ffe0ff */
[----:B------:R0:W-:Y:S03]  /*2080*/  @P0 STG.E.128 desc[UR6][R116.64], R16 ;  /* 0x0000001074000986 */ /* 0x0001e6000c101d06 */
.L_x_48613:
[----:B------:R-:W-:Y:S05]  /*2090*/  BSYNC.RECONVERGENT B0 ;  /* 0x0000000000007941 */ /* 0x000fea0003800200 */
.L_x_48612:
        /* <DEDUP_REMOVED lines=32> */
.L_x_48617:
[----:B------:R-:W0:Y:S02]  /*22a0*/  @P0 LDC.64 R116, c[0x0][0x3a8] ;  /* 0x0000ea00ff740b82 */ /* 0x000e240000000a00 */
[C---:B0-----:R-:W-:Y:S01]  /*22b0*/  @P0 IMAD.WIDE.U32 R116, R167.reuse, 0x10, R116 ;  /* 0x00000010a7740825 */ /* 0x041fe200078e0074 */
[----:B------:R-:W-:-:S04]  /*22c0*/  IADD3 R167, PT, PT, R167, 0x20, RZ ;  /* 0x00000020a7a77810 */ /* 0x000fc80007ffe0ff */
[----:B------:R0:W-:Y:S03]  /*22d0*/  @P0 STG.E.128 desc[UR6][R116.64], R16 ;  /* 0x0000001074000986 */ /* 0x0001e6000c101d06 */
.L_x_48616:
[----:B------:R-:W-:Y:S05]  /*22e0*/  BSYNC.RECONVERGENT B0 ;  /* 0x0000000000007941 */ /* 0x000fea0003800200 */
.L_x_48615:
        /* <DEDUP_REMOVED lines=32> */
.L_x_48620:
[----:B------:R-:W0:Y:S02]  /*24f0*/  @P0 LDC.64 R116, c[0x0][0x3a8] ;  /* 0x0000ea00ff740b82 */ /* 0x000e240000000a00 */
[C---:B0-----:R-:W-:Y:S01]  /*2500*/  @P0 IMAD.WIDE.U32 R116, R167.reuse, 0x10, R116 ;  /* 0x00000010a7740825 */ /* 0x041fe200078e0074 */
[----:B------:R-:W-:-:S04]  /*2510*/  IADD3 R167, PT, PT, R167, 0x20, RZ ;  /* 0x00000020a7a77810 */ /* 0x000fc80007ffe0ff */
[----:B------:R0:W-:Y:S03]  /*2520*/  @P0 STG.E.128 desc[UR6][R116.64], R16 ;  /* 0x0000001074000986 */ /* 0x0001e6000c101d06 */
.L_x_48619:
[----:B------:R-:W-:Y:S05]  /*2530*/  BSYNC.RECONVERGENT B0 ;  /* 0x0000000000007941 */ /* 0x000fea0003800200 */
.L_x_48618:
        /* <DEDUP_REMOVED lines=32> */
.L_x_48623:
[----:B------:R-:W0:Y:S02]  /*2740*/  @P0 LDC.64 R116, c[0x0][0x3a8] ;  /* 0x0000ea00ff740b82 */ /* 0x000e240000000a00 */
[C---:B0-----:R-:W-:Y:S01]  /*2750*/  @P0 IMAD.WIDE.U32 R116, R167.reuse, 0x10, R116 ;  /* 0x00000010a7740825 */ /* 0x041fe200078e0074 */
[----:B------:R-:W-:-:S04]  /*2760*/  IADD3 R167, PT, PT, R167, 0x20, RZ ;  /* 0x00000020a7a77810 */ /* 0x000fc80007ffe0ff */
[----:B------:R0:W-:Y:S03]  /*2770*/  @P0 STG.E.128 desc[UR6][R116.64], R16 ;  /* 0x0000001074000986 */ /* 0x0001e6000c101d06 */
.L_x_48622:
[----:B------:R-:W-:Y:S05]  /*2780*/  BSYNC.RECONVERGENT B0 ;  /* 0x0000000000007941 */ /* 0x000fea0003800200 */
.L_x_48621:
        /* <DEDUP_REMOVED lines=32> */
.L_x_48626:
[----:B------:R-:W0:Y:S02]  /*2990*/  @P0 LDC.64 R12, c[0x0][0x3a8] ;  /* 0x0000ea00ff0c0b82 */ /* 0x000e240000000a00 */
[----:B0-----:R-:W-:-:S05]  /*29a0*/  @P0 IMAD.WIDE.U32 R12, R167, 0x10, R12 ;  /* 0x00000010a70c0825 */ /* 0x001fca00078e000c */
[----:B------:R0:W-:Y:S02]  /*29b0*/  @P0 STG.E.128 desc[UR6][R12.64], R16 ;  /* 0x000000100c000986 */ /* 0x0001e4000c101d06 */
.L_x_48625:
[----:B------:R-:W-:Y:S05]  /*29c0*/  BSYNC.RECONVERGENT B0 ;  /* 0x0000000000007941 */ /* 0x000fea0003800200 */
.L_x_48624:
        /* <DEDUP_REMOVED lines=204> */
.L_x_48664:
        /* <DEDUP_REMOVED lines=8> */
[----:B------:R-:W1:Y:S01]  /*3710*/  @!P1 LDC.64 R14, c[0x0][0x3c0] ;  /* 0x0000f000ff0e9b82 */ /* 0x000e620000000a00 */
[----:B------:R-:W-:-:S04]  /*3720*/  FSEL R116, R119, RZ, !P0 ;  /* 0x000000ff77747208 */ /* 0x000fc80004000000 */
[----:B------:R-:W2:Y:S03]  /*3730*/  MUFU.RSQ R117, R117 ;  /* 0x0000007500757308 */ /* 0x000ea60000001400 */
        /* <DEDUP_REMOVED lines=9> */
[--C-:B0-----:R-:W-:Y:S02]  /*37d0*/  FADD.FTZ R122, R152, -R116.reuse ;  /* 0x80000074987a7221 */ /* 0x101fe40000010000 */
[C---:B------:R-:W-:Y:S01]  /*37e0*/  FMUL.FTZ R13, R117.reuse, R12 ;  /* 0x0000000c750d7220 */ /* 0x040fe20000410000 */
[----:B------:R-:W-:Y:S01]  /*37f0*/  FADD.FTZ R12, R128, -R116 ;  /* 0x80000074800c7221 */ /* 0x000fe20000010000 */
[C---:B------:R-:W-:Y:S01]  /*3800*/  FMUL.FTZ R15, R117.reuse, R120 ;  /* 0x00000078750f7220 */ /* 0x040fe20000410000 */
[C---:B------:R-:W-:Y:S02]  /*3810*/  FMUL.FTZ R122, R117.reuse, R122 ;  /* 0x0000007a757a7220 */ /* 0x040fe40000410000 */
[----:B------:R-:W-:Y:S01]  /*3820*/  FMUL.FTZ R14, R117, R12 ;  /* 0x0000000c750e7220 */ /* 0x000fe20000410000 */
[----:B------:R-:W-:-:S03]  /*3830*/  FFMA.FTZ R12, R13, R112, R108 ;  /* 0x000000700d0c7223 */ /* 0x000fc6000001006c */
[----:B------:R-:W-:Y:S01]  /*3840*/  FFMA.FTZ R13, R14, R113, R109 ;  /* 0x000000710e0d7223 */ /* 0x000fe2000001006d */
[----:B------:R-:W-:Y:S01]  /*3850*/  FFMA.FTZ R14, R15, R114, R110 ;  /* 0x000000720f0e7223 */ /* 0x000fe2000001006e */
[----:B------:R-:W-:Y:S01]  /*3860*/  FFMA.FTZ R15, R122, R115, R111 ;  /* 0x000000737a0f7223 */ /* 0x000fe2000001006f */
[C---:B-1----:R-:W-:Y:S01]  /*3870*/  IMAD.WIDE.U32 R118, R164.reuse, 0x10, R118 ;  /* 0x00000010a4767825 */ /* 0x042fe200078e0076 */
[----:B------:R-:W-:-:S04]  /*3880*/  IADD3 R164, PT, PT, R164, 0x20, RZ ;  /* 0x00000020a4a47810 */ /* 0x000fc80007ffe0ff */
[----:B------:R2:W-:Y:S03]  /*3890*/  STG.E.128 desc[UR6][R118.64], R12 ;  /* 0x0000000c76007986 */ /* 0x0005e6000c101d06 */
.L_x_48629:
[----:B------:R-:W-:Y:S05]  /*38a0*/  BSYNC.RECONVERGENT B0 ;  /* 0x0000000000007941 */ /* 0x000fea0003800200 */
.L_x_48628:
[----:B------:R-:W-:Y:S01]  /*38b0*/  ISETP.GE.U32.AND P0, PT, R3, 0x40, PT ;  /* 0x000000400300780c */ /* 0x000fe20003f06070 */
[----:B------:R-:W-:-:S12]  /*38c0*/  BSSY.RECONVERGENT B0, `(.L_x_48630) ;  /* 0x0000012000007945 */ /* 0x000fd80003800200 */
[----:B------:R-:W-:Y:S05]  /*38d0*/  @!P0 BRA `(.L_x_48631) ;  /* 0x0000000000408947 */ /* 0x000fea0003800000 */
[----:B-12---:R-:W1:Y:S01]  /*38e0*/  LDC.64 R118, c[0x0][0x428] ;  /* 0x00010a00ff767b82 */ /* 0x006e620000000a00 */
[--C-:B------:R-:W-:Y:S01]  /*38f0*/  FADD.FTZ R12, R10, -R116.reuse ;  /* 0x800000740a0c7221 */ /* 0x100fe20000010000 */
[--C-:B------:R-:W-:Y:S01]  /*3900*/  FADD.FTZ R120, R141, -R116.reuse ;  /* 0x800000748d787221 */ /* 0x100fe20000010000 */
[--C-:B0-----:R-:W-:Y:S02]  /*3910*/  FADD.FTZ R122, R153, -R116.reuse ;  /* 0x80000074997a7221 */ /* 0x101fe40000010000 */
[----:B------:R-:W-:Y:S01]  /*3920*/  FMUL.FTZ R13, R117, R12 ;  /* 0x0000000c750d7220 */ /* 0x000fe20000410000 */
        /* <DEDUP_REMOVED lines=11> */
.L_x_48631:
[----:B------:R-:W-:Y:S05]  /*39e0*/  BSYNC.RECONVERGENT B0 ;  /* 0x0000000000007941 */ /* 0x000fea0003800200 */
.L_x_48630:
[----:B------:R-:W-:Y:S01]  /*39f0*/  ISETP.GE.U32.AND P0, PT, R3, 0x60, PT ;  /* 0x000000600300780c */ /* 0x000fe20003f06070 */
[----:B------:R-:W-:-:S12]  /*3a00*/  BSSY.RECONVERGENT B0, `(.L_x_48632) ;  /* 0x0000012000007945 */ /* 0x000fd80003800200 */
[----:B------:R-:W-:Y:S05]  /*3a10*/  @!P0 BRA `(.L_x_48633) ;  /* 0x0000000000408947 */ /* 0x000fea0003800000 */
[----:B-123--:R-:W1:Y:S01]  /*3a20*/  LDC.64 R118, c[0x0][0x428] ;  /* 0x00010a00ff767b82 */ /* 0x00ee620000000a00 */
        /* <DEDUP_REMOVED lines=15> */
.L_x_48633:
[----:B------:R-:W-:Y:S05]  /*3b20*/  BSYNC.RECONVERGENT B0 ;  /* 0x0000000000007941 */ /* 0x000fea0003800200 */
.L_x_48632:
[----:B------:R-:W-:Y:S01]  /*3b30*/  ISETP.GE.U32.AND P0, PT, R3, 0x80, PT ;  /* 0x000000800300780c */ /* 0x000fe20003f06070 */
[----:B------:R-:W-:-:S12]  /*3b40*/  BSSY.RECONVERGENT B0, `(.L_x_48634) ;  /* 0x0000012000007945 */ /* 0x000fd80003800200 */
[----:B------:R-:W-:Y:S05]  /*3b50*/  @!P0 BRA `(.L_x_48635) ;  /* 0x0000000000408947 */ /* 0x000fea0003800000 */
[----:B-1234-:R-:W1:Y:S01]  /*3b60*/  LDC.64 R118, c[0x0][0x428] ;  /* 0x00010a00ff767b82 */ /* 0x01ee620000000a00 */
        /* <DEDUP_REMOVED lines=15> */
.L_x_48635:
[----:B------:R-:W-:Y:S05]  /*3c60*/  BSYNC.RECONVERGENT B0 ;  /* 0x0000000000007941 */ /* 0x000fea0003800200 */
.L_x_48634:
[----:B------:R-:W-:Y:S01]  /*3c70*/  ISETP.GE.U32.AND P0, PT, R3, 0xa0, PT ;  /* 0x000000a00300780c */ /* 0x000fe20003f06070 */
[----:B------:R-:W-:-:S12]  /*3c80*/  BSSY.RECONVERGENT B0, `(.L_x_48636) ;  /* 0x0000012000007945 */ /* 0x000fd80003800200 */
[----:B------:R-:W-:Y:S05]  /*3c90*/  @!P0 BRA `(.L_x_48637) ;  /* 0x0000000000408947 */ /* 0x000fea0003800000 */
[----:B01234-:R-:W0:Y:S01]  /*3ca0*/  LDC.64 R118, c[0x0][0x428] ;  /* 0x00010a00ff767b82 */ /* 0x01fe220000000a00 */
[--C-:B------:R-:W-:Y:S01]  /*3cb0*/  FADD.FTZ R12, R7, -R116.reuse ;  /* 0x80000074070c7221 */ /* 0x100fe20000010000 */
[--C-:B------:R-:W-:Y:S01]  /*3cc0*/  FADD.FTZ R120, R144, -R116.reuse ;  /* 0x8000007490787221 */ /* 0x100fe20000010000 */
[--C-:B------:R-:W-:Y:S02]  /*3cd0*/  FADD.FTZ R122, R156, -R116.reuse ;  /* 0x800000749c7a7221 */ /* 0x100fe40000010000 */
        /* <DEDUP_REMOVED lines=9> */
[C---:B0-----:R-:W-:Y:S01]  /*3d70*/  IMAD.WIDE.U32 R118, R164.reuse, 0x10, R118 ;  /* 0x00000010a4767825 */ /* 0x041fe200078e0076 */
[----:B------:R-:W-:-:S04]  /*3d80*/  IADD3 R164, PT, PT, R164, 0x20, RZ ;  /* 0x00000020a4a47810 */ /* 0x000fc80007ffe0ff */
[----:B------:R0:W-:Y:S03]  /*3d90*/  STG.E.128 desc[UR6][R118.64], R12 ;  /* 0x0000000c76007986 */ /* 0x0001e6000c101d06 */
.L_x_48637:
[----:B------:R-:W-:Y:S05]  /*3da0*/  BSYNC.RECONVERGENT B0 ;  /* 0x0000000000007941 */ /* 0x000fea0003800200 */
.L_x_48636:
[----:B------:R-:W-:Y:S01]  /*3db0*/  ISETP.GE.U32.AND P0, PT, R3, 0xc0, PT ;  /* 0x000000c00300780c */ /* 0x000fe20003f06070 */
[----:B------:R-:W-:-:S12]  /*3dc0*/  BSSY.RECONVERGENT B0, `(.L_x_48638) ;  /* 0x0000012000007945 */ /* 0x000fd80003800200 */
[----:B------:R-:W-:Y:S05]  /*3dd0*/  @!P0 BRA `(.L_x_48639) ;  /* 0x0000000000408947 */ /* 0x000fea0003800000 */
[----:B01234-:R-:W0:Y:S01]  /*3de0*/  LDC.64 R118, c[0x0][0x428] ;  /* 0x00010a00ff767b82 */ /* 0x01fe220000000a00 */
[--C-:B------:R-:W-:Y:S01]  /*3df0*/  FADD.FTZ R12, R6, -R116.reuse ;  /* 0x80000074060c7221 */ /* 0x100fe20000010000 */
[--C-:B------:R-:W-:Y:S01]  /*3e00*/  FADD.FTZ R120, R145, -R116.reuse ;  /* 0x8000007491787221 */ /* 0x100fe20000010000 */
[--C-:B------:R-:W-:Y:S02]  /*3e10*/  FADD.FTZ R122, R157, -R116.reuse ;  /* 0x800000749d7a7221 */ /* 0x100fe40000010000 */
        /* <DEDUP_REMOVED lines=12> */
.L_x_48639:
[----:B------:R-:W-:Y:S05]  /*3ee0*/  BSYNC.RECONVERGENT B0 ;  /* 0x0000000000007941 */ /* 0x000fea0003800200 */
.L_x_48638:
        /* <DEDUP_REMOVED lines=19> */
.L_x_48641:
[----:B------:R-:W-:Y:S05]  /*4020*/  BSYNC.RECONVERGENT B0 ;  /* 0x0000000000007941 */ /* 0x000fea0003800200 */
.L_x_48640:
        /* <DEDUP_REMOVED lines=19> */
.L_x_48643:
[----:B------:R-:W-:Y:S05]  /*4160*/  BSYNC.RECONVERGENT B0 ;  /* 0x0000000000007941 */ /* 0x000fea0003800200 */
.L_x_48642:
        /* <DEDUP_REMOVED lines=19> */
.L_x_48645:
[----:B------:R-:W-:Y:S05]  /*42a0*/  BSYNC.RECONVERGENT B0 ;  /* 0x0000000000007941 */ /* 0x000fea0003800200 */
.L_x_48644:
        /* <DEDUP_REMOVED lines=19> */
.L_x_48647:
[----:B------:R-:W-:Y:S05]  /*43e0*/  BSYNC.RECONVERGENT B0 ;  /* 0x0000000000007941 */ /* 0x000fea0003800200 */
.L_x_48646:
        /* <DEDUP_REMOVED lines=19> */
.L_x_48649:
[----:B------:R-:W-:Y:S05]  /*4520*/  BSYNC.RECONVERGENT B0 ;  /* 0x0000000000007941 */ /* 0x000fea0003800200 */
.L_x_48648:
        /* <DEDUP_REMOVED lines=18> */
.L_x_48651:
[----:B------:R-:W-:Y:S05]  /*4650*/  BSYNC.RECONVERGENT B0 ;  /* 0x0000000000007941 */ /* 0x000fea0003800200 */
.L_x_48650:
[----:B01234-:R-:W0:Y:S02]  /*4660*/  LDC.64 R12, c[0x0][0x380] ;  /* 0x0000e000ff0c7b82 */ /* 0x01fe240000000a00 */
[----:B0-----:R-:W-:-:S04]  /*4670*/  LEA R2, R12, R2, 0x2 ;  /* 0x000000020c027211 */ /* 0x001fc800078e10ff */
[----:B------:R-:W-:-:S13]  /*4680*/  ISETP.GE.AND P0, PT, R2, R13, PT ;  /* 0x0000000d0200720c */ /* 0x000fda0003f06270 */
[----:B------:R-:W-:Y:S05]  /*4690*/  @!P0 BRA `(.L_x_48652) ;  /* 0xffffffc4009c8947 */ /* 0x000fea000383ffff */
[----:B------:R-:W-:Y:S05]  /*46a0*/  EXIT ;  /* 0x000000000000794d */ /* 0x000fea0003800000 */
.L_x_48627:
[----:B-1234-:R-:W-:Y:S01]  /*46b0*/  HFMA2 R117, -RZ, RZ, 0, 5.9604644775390625e-08 ;  /* 0x00000001ff757431 */ /* 0x01efe200000001ff */
[----:B------:R-:W-:Y:S01]  /*46c0*/  BSSY B0, `(.L_x_48653) ;  /* 0x0000007000007945 */ /* 0x000fe20003800000 */
[----:B-----5:R-:W-:Y:S02]  /*46d0*/  MOV R166, R13 ;  /* 0x0000000d00a67202 */ /* 0x020fe40000000f00 */
[----:B------:R-:W-:Y:S02]  /*46e0*/  MOV R116, 0x1f ;  /* 0x0000001f00747802 */ /* 0x000fe40000000f00 */
[----:B------:R-:W-:-:S07]  /*46f0*/  MOV R15, 0xffffffff ;  /* 0xffffffff000f7802 */ /* 0x000fce0000000f00 */
[----:B------:R-:W-:Y:S05]  /*4700*/  WARPSYNC.COLLECTIVE R15, `(.L_x_48654) ;  /* 0x000000000f087348 */ /* 0x000fea0003c00000 */
[----:B------:R0:W1:Y:S02]  /*4710*/  SHFL.BFLY P6, R118, R166, R117, R116 ;  /* 0x0c000075a6767389 */ /* 0x00006400000c0074 */
[----:B01----:R-:W-:Y:S05]  /*4720*/  ENDCOLLECTIVE ;  /* 0x000000000000791b */ /* 0x003fea0003800000 */
.L_x_48654:
[----:B------:R-:W-:Y:S05]  /*4730*/  BSYNC B0 ;  /* 0x0000000000007941 */ /* 0x000fea0003800000 */
.L_x_48653:
        /* <DEDUP_REMOVED lines=9> */
.L_x_48655:
[----:B------:R-:W-:Y:S02]  /*47d0*/  HFMA2 R117, -RZ, RZ, 0, 2.384185791015625e-07 ;  /* 0x00000004ff757431 */ /* 0x000fe400000001ff */
[----:B------:R-:W-:-:S05]  /*47e0*/  FADD.FTZ R121, R120, R118 ;  /* 0x0000007678797221 */ /* 0x000fca0000010000 */
[----:B------:R-:W-:-:S07]  /*47f0*/  MOV R166, R121 ;  /* 0x0000007900a67202 */ /* 0x000fce0000000f00 */
[----:B------:R-:W-:Y:S05]  /*4800*/  WARPSYNC.COLLECTIVE R15, `(.L_x_48656) ;  /* 0x000000000f087348 */ /* 0x000fea0003c00000 */
[----:B------:R0:W1:Y:S02]  /*4810*/  SHFL.BFLY P6, R118, R166, R117, R116 ;  /* 0x0c000075a6767389 */ /* 0x00006400000c0074 */
[----:B01----:R-:W-:Y:S05]  /*4820*/  ENDCOLLECTIVE ;  /* 0x000000000000791b */ /* 0x003fea0003800000 */
.L_x_48656:
[----:B------:R-:W-:Y:S02]  /*4830*/  HFMA2 R117, -RZ, RZ, 0, 4.76837158203125e-07 ;  /* 0x00000008ff757431 */ /* 0x000fe400000001ff */
[----:B------:R-:W-:-:S05]  /*4840*/  FADD.FTZ R122, R121, R118 ;  /* 0x00000076797a7221 */ /* 0x000fca0000010000 */
[----:B------:R-:W-:-:S07]  /*4850*/  MOV R166, R122 ;  /* 0x0000007a00a67202 */ /* 0x000fce0000000f00 */
[----:B------:R-:W-:Y:S05]  /*4860*/  WARPSYNC.COLLECTIVE R15, `(.L_x_48657) ;  /* 0x000000000f087348 */ /* 0x000fea0003c00000 */
[----:B------:R0:W1:Y:S02]  /*4870*/  SHFL.BFLY P6, R118, R166, R117, R116 ;  /* 0x0c000075a6767389 */ /* 0x00006400000c0074 */
[----:B01----:R-:W-:Y:S05]  /*4880*/  ENDCOLLECTIVE ;  /* 0x000000000000791b */ /* 0x003fea0003800000 */
.L_x_48657:
[----:B------:R-:W-:Y:S02]  /*4890*/  HFMA2 R117, -RZ, RZ, 0, 9.5367431640625e-07 ;  /* 0x00000010ff757431 */ /* 0x000fe400000001ff */
[----:B------:R-:W-:-:S05]  /*48a0*/  FADD.FTZ R123, R122, R118 ;  /* 0x000000767a7b7221 */ /* 0x000fca0000010000 */
[----:B------:R-:W-:-:S07]  /*48b0*/  MOV R166, R123 ;  /* 0x0000007b00a67202 */ /* 0x000fce0000000f00 */
[----:B------:R-:W-:Y:S05]  /*48c0*/  WARPSYNC.COLLECTIVE R15, `(.L_x_48658) ;  /* 0x000000000f087348 */ /* 0x000fea0003c00000 */
[----:B------:R0:W1:Y:S02]  /*48d0*/  SHFL.BFLY P6, R118, R166, R117, R116 ;  /* 0x0c000075a6767389 */ /* 0x00006400000c0074 */
[----:B01----:R-:W-:Y:S05]  /*48e0*/  ENDCOLLECTIVE ;  /* 0x000000000000791b */ /* 0x003fea0003800000 */
.L_x_48658:
        /* <DEDUP_REMOVED lines=112> */
.L_x_48659:
[----:B------:R-:W-:Y:S02]  /*4ff0*/  HFMA2 R117, -RZ, RZ, 0, 1.1920928955078125e-07 ;  /* 0x00000002ff757431 */ /* 0x000fe400000001ff */
[----:B------:R-:W-:-:S05]  /*5000*/  FADD.FTZ R13, R12, R118 ;  /* 0x000000760c0d7221 */ /* 0x000fca0000010000 */
[----:B------:R-:W-:-:S07]  /*5010*/  MOV R166, R13 ;  /* 0x0000000d00a67202 */ /* 0x000fce0000000f00 */
[----:B------:R-:W-:Y:S05]  /*5020*/  WARPSYNC.COLLECTIVE R15, `(.L_x_48660) ;  /* 0x000000000f087348 */ /* 0x000fea0003c00000 */
[----:B------:R0:W1:Y:S02]  /*5030*/  SHFL.BFLY P6, R118, R166, R117, R116 ;  /* 0x0c000075a6767389 */ /* 0x00006400000c0074 */
[----:B01----:R-:W-:Y:S05]  /*5040*/  ENDCOLLECTIVE ;  /* 0x000000000000791b */ /* 0x003fea0003800000 */
.L_x_48660:
[----:B------:R-:W-:Y:S02]  /*5050*/  HFMA2 R117, -RZ, RZ, 0, 2.384185791015625e-07 ;  /* 0x00000004ff757431 */ /* 0x000fe400000001ff */
[----:B------:R-:W-:-:S05]  /*5060*/  FADD.FTZ R120, R13, R118 ;  /* 0x000000760d787221 */ /* 0x000fca0000010000 */
[----:B------:R-:W-:-:S07]  /*5070*/  MOV R166, R120 ;  /* 0x0000007800a67202 */ /* 0x000fce0000000f00 */
[----:B------:R-:W-:Y:S05]  /*5080*/  WARPSYNC.COLLECTIVE R15, `(.L_x_48661) ;  /* 0x000000000f087348 */ /* 0x000fea0003c00000 */
[----:B------:R0:W1:Y:S02]  /*5090*/  SHFL.BFLY P6, R118, R166, R117, R116 ;  /* 0x0c000075a6767389 */ /* 0x00006400000c0074 */
[----:B01----:R-:W-:Y:S05]  /*50a0*/  ENDCOLLECTIVE ;  /* 0x000000000000791b */ /* 0x003fea0003800000 */
.L_x_48661:
[----:B------:R-:W-:Y:S02]  /*50b0*/  HFMA2 R117, -RZ, RZ, 0, 4.76837158203125e-07 ;  /* 0x00000008ff757431 */ /* 0x000fe400000001ff */
[----:B------:R-:W-:-:S05]  /*50c0*/  FADD.FTZ R121, R120, R118 ;  /* 0x0000007678797221 */ /* 0x000fca0000010000 */
[----:B------:R-:W-:-:S07]  /*50d0*/  MOV R166, R121 ;  /* 0x0000007900a67202 */ /* 0x000fce0000000f00 */
[----:B------:R-:W-:Y:S05]  /*50e0*/  WARPSYNC.COLLECTIVE R15, `(.L_x_48662) ;  /* 0x000000000f087348 */ /* 0x000fea0003c00000 */
[----:B------:R0:W1:Y:S02]  /*50f0*/  SHFL.BFLY P6, R118, R166, R117, R116 ;  /* 0x0c000075a6767389 */ /* 0x00006400000c0074 */
[----:B01----:R-:W-:Y:S05]  /*5100*/  ENDCOLLECTIVE ;  /* 0x000000000000791b */ /* 0x003fea0003800000 */
.L_x_48662:
[----:B------:R-:W-:Y:S02]  /*5110*/  HFMA2 R117, -RZ, RZ, 0, 9.5367431640625e-07 ;  /* 0x00000010ff757431 */ /* 0x000fe400000001ff */
[----:B------:R-:W-:-:S05]  /*5120*/  FADD.FTZ R122, R121, R118 ;  /* 0x00000076797a7221 */ /* 0x000fca0000010000 */
[----:B------:R-:W-:-:S07]  /*5130*/  MOV R166, R122 ;  /* 0x0000007a00a67202 */ /* 0x000fce0000000f00 */
[----:B------:R-:W-:Y:S05]  /*5140*/  WARPSYNC.COLLECTIVE R15, `(.L_x_48663) ;  /* 0x000000000f087348 */ /* 0x000fea0003c00000 */
[----:B------:R0:W1:Y:S02]  /*5150*/  SHFL.BFLY P6, R118, R166, R117, R116 ;  /* 0x0c000075a6767389 */ /* 0x00006400000c0074 */
[----:B01----:R-:W-:Y:S05]  /*5160*/  ENDCOLLECTIVE ;  /* 0x000000000000791b */ /* 0x003fea0003800000 */
.L_x_48663:
[----:B------:R-:W-:Y:S05]  /*5170*/  BRA `(.L_x_48664) ;  /* 0xffffffe400447947 */ /* 0x000fea000383ffff */
.L_x_48665:
        /* <DEDUP_REMOVED lines=16> */
.L_x_54472:


//--------------------- .text._ZN10layer_norm13ln_fwd_kernelINS_13Kernel_traitsIfffffjLj1536ELj1ELj4ELj1ELj16ENS_18Kernel_traits_baseILj1536EfffffjLj128EEEEELb0ELb0ELb0ELb1EEEvNS_9FwdParamsE --------------------------
	.section	.text._ZN10layer_norm13ln_fwd_kernelINS_13Kernel_traitsIfffffjLj1536ELj1ELj4ELj1ELj16ENS_18Kernel_traits_baseILj1536EfffffjLj128EEEEELb0ELb0ELb0ELb1EEEvNS_9FwdParamsE,"ax",@progbits
	.align	128
        .global         _ZN10layer_norm13ln_fwd_kernelINS_13Kernel_traitsIfffffjLj1536ELj1ELj4ELj1ELj16ENS_18Kernel_traits_baseILj1536EfffffjLj128EEEEELb0ELb0ELb0ELb1EEEvNS_9FwdParamsE
        .type           _ZN10layer_norm13ln_fwd_kernelINS_13Kernel_traitsIfffffjLj1536ELj1ELj4ELj1ELj16ENS_18Kernel_traits_baseILj1536EfffffjLj128EEEEELb0ELb0ELb0ELb1EEEvNS_9FwdParamsE,@function
        .size           _ZN10layer_norm13ln_fwd_kernelINS_13Kernel_traitsIfffffjLj1536ELj1ELj4ELj1ELj16ENS_18Kernel_traits_baseILj1536EfffffjLj128EEEEELb0ELb0ELb0ELb1EEEvNS_9FwdParamsE,(.L_x_54473 - _ZN10layer_norm13ln_fwd_kernelINS_13Kernel_traitsIfffffjLj1536ELj1ELj4ELj1ELj16ENS_18Kernel_traits_baseILj1536EfffffjLj128EEEEELb0ELb0ELb0ELb1EEEvNS_9FwdParamsE)
        .other          _ZN10layer_norm13ln_fwd_kernelINS_13Kernel_traitsIfffffjLj1536ELj1ELj4ELj1ELj16ENS_18Kernel_traits_baseILj1536EfffffjLj128EEEEELb0ELb0ELb0ELb1EEEvNS_9FwdParamsE,@"STO_CUDA_ENTRY STV_DEFAULT"
_ZN10layer_norm13ln_fwd_kernelINS_13Kernel_traitsIfffffjLj1536ELj1ELj4ELj1ELj16ENS_18Kernel_traits_baseILj1536EfffffjLj128EEEEELb0ELb0ELb0ELb1EEEvNS_9FwdParamsE:
.text._ZN10layer_norm13ln_fwd_kernelINS_13Kernel_traitsIfffffjLj1536ELj1ELj4ELj1ELj16ENS_18Kernel_traits_baseILj1536EfffffjLj128EEEEELb0ELb0ELb0ELb1EEEvNS_9FwdParamsE:
        /* <DEDUP_REMOVED lines=45> */
.L_x_48666:
        /* <DEDUP_REMOVED lines=38> */
.L_x_48667:
        /* <DEDUP_REMOVED lines=10> */
.L_x_48681:
[----:B--2---:R-:W2:Y:S01]  /*05d0*/  S2R R169, SR_TID.X ;  /* 0x0000000000a97919 */ /* 0x004ea20000002100 */
[----:B0-----:R-:W-:Y:S01]  /*05e0*/  ISETP.NE.U32.AND P2, PT, RZ, UR8, PT ;  /* 0x00000008ff007c0c */ /* 0x001fe2000bf45070 */
[----:B------:R-:W0:Y:S01]  /*05f0*/  @P1 LDC.64 R104, c[0x0][0x3e0] ;  /* 0x0000f800ff681b82 */ /* 0x000e220000000a00 */
[----:B-1----:R-:W-:Y:S02]  /*0600*/  IMAD R0, R112, UR4, RZ ;  /* 0x0000000470007c24 */ /* 0x002fe4000f8e02ff */
[----:B------:R-:W-:-:S03]  /*0610*/  ISETP.NE.AND.EX P2, PT, RZ, UR9, PT, P2 ;  /* 0x00000009ff007c0c */ /* 0x000fc6000bf45320 */
[----:B------:R-:W-:Y:S02]  /*0620*/  SHF.R.S32.HI R107, RZ, 0x1f, R0 ;  /* 0x0000001fff6b7819 */ /* 0x000fe40000011400 */
[----:B------:R-:W1:Y:S02]  /*0630*/  LDC.64 R2, c[0x0][0x390] ;  /* 0x0000e400ff027b82 */ /* 0x000e640000000a00 */
[----:B------:R-:W-:-:S06]  /*0640*/  LEA.HI R107, R107, R0, RZ, 0x2 ;  /* 0x000000006b6b7211 */ /* 0x000fcc00078f10ff */
[----:B------:R-:W3:Y:S01]  /*0650*/  @P2 LDC.64 R108, c[0x0][0x3a0] ;  /* 0x0000e800ff6c2b82 */ /* 0x000ee20000000a00 */
[----:B0-----:R-:W-:-:S07]  /*0660*/  @P1 IMAD.WIDE R104, R112, 0x4, R104 ;  /* 0x0000000470681825 */ /* 0x001fce00078e0268 */
[----:B------:R-:W0:Y:S01]  /*0670*/  @P0 LDC.64 R110, c[0x0][0x3a8] ;  /* 0x0000ea00ff6e0b82 */ /* 0x000e220000000a00 */
[----:B--2---:R-:W-:-:S07]  /*0680*/  LOP3.LUT R0, R169, 0x1f, RZ, 0xc0, !PT ;  /* 0x0000001fa9007812 */ /* 0x004fce00078ec0ff */
[----:B------:R-:W2:Y:S01]  /*0690*/  @P2 LDC.64 R120, c[0x0][0x3a0] ;  /* 0x0000e800ff782b82 */ /* 0x000ea20000000a00 */
[----:B------:R-:W-:Y:S01]  /*06a0*/  LEA.HI.SX32 R113, R107, R0, 0x1e ;  /* 0x000000006b717211 */ /* 0x000fe200078ff2ff */
[----:B------:R-:W-:-:S04]  /*06b0*/  HFMA2 R0, -RZ, RZ, 1.875, 0 ;  /* 0x3f800000ff007431 */ /* 0x000fc800000001ff */
[----:B-1----:R-:W-:-:S04]  /*06c0*/  IMAD.WIDE.U32 R106, R113, 0x10, R2 ;  /* 0x00000010716a7825 */ /* 0x002fc800078e0002 */
[C---:B---3--:R-:W-:Y:S01]  /*06d0*/  @P2 IMAD.WIDE.U32 R108, R113.reuse, 0x10, R108 ;  /* 0x00000010716c2825 */ /* 0x048fe200078e006c */
[----:B------:R-:W3:Y:S04]  /*06e0*/  LDG.E.128 R124, desc[UR6][R106.64] ;  /* 0x000000066a7c7981 */ /* 0x000ee8000c1e1d00 */
[----:B------:R1:W3:Y:S04]  /*06f0*/  @P1 LDG.E R0, desc[UR6][R104.64] ;  /* 0x0000000668001981 */ /* 0x0002e8000c1e1900 */
[----:B------:R2:W3:Y:S01]  /*0700*/  @P2 LDG.E.128 R116, desc[UR6][R108.64] ;  /* 0x000000066c742981 */ /* 0x0004e2000c1e1d00 */
[C---:B------:R-:W-:Y:S01]  /*0710*/  IADD3 R115, PT, PT, R113.reuse, 0x20, RZ ;  /* 0x0000002071737810 */ /* 0x040fe20007ffe0ff */
[----:B0-----:R-:W-:-:S04]  /*0720*/  @P0 IMAD.WIDE.U32 R110, R113, 0x10, R110 ;  /* 0x00000010716e0825 */ /* 0x001fc800078e006e */
[----:B-1----:R-:W-:-:S04]  /*0730*/  IMAD.WIDE.U32 R104, R115, 0x10, R2 ;  /* 0x0000001073687825 */ /* 0x002fc800078e0002 */
[----:B--2---:R-:W-:-:S04]  /*0740*/  @P2 IMAD.WIDE.U32 R108, R115, 0x10, R120 ;  /* 0x00000010736c2825 */ /* 0x004fc800078e0078 */
[-C--:B---3--:R-:W-:Y:S01]  /*0750*/  @P2 FFMA.FTZ R114, R124, R0.reuse, R116 ;  /* 0x000000007c722223 */ /* 0x088fe20000010074 */
        /* <DEDUP_REMOVED lines=8> */
[----:B----4-:R-:W-:-:S04]  /*07e0*/  UISETP.NE.U32.AND UP0, UPT, UR10, URZ, UPT ;  /* 0x000000ff0a00728c */ /* 0x010fc8000bf05070 */
[----:B------:R-:W-:-:S06]  /*07f0*/  UISETP.NE.AND.EX UP0, UPT, UR11, URZ, UPT, UP0 ;  /* 0x000000ff0b00728c */ /* 0x000fcc000bf05300 */
[----:B------:R-:W-:-:S13]  /*0800*/  PLOP3.LUT P1, PT, PT, PT, UP0, 0x80, 0x8 ;  /* 0x000000000008781c */ /* 0x000fda0003f2f008 */
        /* <DEDUP_REMOVED lines=12> */
.L_x_48668:
[----:B------:R0:W-:Y:S01]  /*08d0*/  @P0 STG.E.128 desc[UR6][R110.64], R4 ;  /* 0x000000046e000986 */ /* 0x0001e2000c101d06 */
[----:B------:R-:W1:Y:S03]  /*08e0*/  @P0 LDC.64 R106, c[0x0][0x3a8] ;  /* 0x0000ea00ff6a0b82 */ /* 0x000e660000000a00 */
[----:B------:R2:W3:Y:S04]  /*08f0*/  LDG.E.128 R128, desc[UR6][R104.64] ;  /* 0x0000000668807981 */ /* 0x0004e8000c1e1d00 */
[----:B------:R-:W3:Y:S01]  /*0900*/  @P2 LDG.E.128 R120, desc[UR6][R108.64] ;  /* 0x000000066c782981 */ /* 0x000ee2000c1e1d00 */
[----:B------:R-:W2:Y:S01]  /*0910*/  @P2 LDC.64 R126, c[0x0][0x3a0] ;  /* 0x0000e800ff7e2b82 */ /* 0x000ea20000000a00 */
[----:B------:R-:W-:-:S05]  /*0920*/  IADD3 R117, PT, PT, R113, 0x40, RZ ;  /* 0x0000004071757810 */ /* 0x000fca0007ffe0ff */
[----:B------:R-:W-:-:S04]  /*0930*/  IMAD.WIDE.U32 R132, R117, 0x10, R2 ;  /* 0x0000001075847825 */ /* 0x000fc800078e0002 */
[----:B-1----:R-:W-:-:S04]  /*0940*/  @P0 IMAD.WIDE.U32 R106, R115, 0x10, R106 ;  /* 0x00000010736a0825 */ /* 0x002fc800078e006a */
[----:B--2---:R-:W-:-:S04]  /*0950*/  @P2 IMAD.WIDE.U32 R104, R117, 0x10, R126 ;  /* 0x0000001075682825 */ /* 0x004fc800078e007e */
[-C--:B---3--:R-:W-:Y:S01]  /*0960*/  @P2 FFMA.FTZ R125, R128, R0.reuse, R120 ;  /* 0x00000000807d2223 */ /* 0x088fe20000010078 */
[-C--:B------:R-:W-:Y:S01]  /*0970*/  @P2 FFMA.FTZ R124, R129, R0.reuse, R121 ;  /* 0x00000000817c2223 */ /* 0x080fe20000010079 */
[-C--:B------:R-:W-:Y:S01]  /*0980*/  @P2 FFMA.FTZ R122, R130, R0.reuse, R122 ;  /* 0x00000000827a2223 */ /* 0x080fe2000001007a */
[----:B------:R-:W-:Y:S02]  /*0990*/  @P2 FFMA.FTZ R120, R131, R0, R123 ;  /* 0x0000000083782223 */ /* 0x000fe4000001007b */
[----:B0-----:R-:W-:Y:S02]  /*09a0*/  @P2 MOV R4, R125 ;  /* 0x0000007d00042202 */ /* 0x001fe40000000f00 */
[----:B------:R-:W-:Y:S02]  /*09b0*/  @P2 MOV R5, R124 ;  /* 0x0000007c00052202 */ /* 0x000fe40000000f00 */
[----:B------:R-:W-:Y:S02]  /*09c0*/  @P2 MOV R6, R122 ;  /* 0x0000007a00062202 */ /* 0x000fe40000000f00 */
[----:B------:R-:W-:Y:S01]  /*09d0*/  @P2 MOV R7, R120 ;  /* 0x0000007800072202 */ /* 0x000fe20000000f00 */
[----:B------:R-:W-:Y:S06]  /*09e0*/  @P2 BRA `(.L_x_48669) ;  /* 0x0000000000282947 */ /* 0x000fec0003800000 */
[----:B----4-:R-:W-:Y:S01]  /*09f0*/  ISETP.NE.U32.AND P3, PT, RZ, UR10, PT ;  /* 0x0000000aff007c0c */ /* 0x010fe2000bf65070 */
        /* <DEDUP_REMOVED lines=9> */
.L_x_48669:
[----:B------:R0:W-:Y:S01]  /*0a90*/  @P0 STG.E.128 desc[UR6][R106.64], R4 ;  /* 0x000000046a000986 */ /* 0x0001e2000c101d06 */
[----:B------:R-:W0:Y:S03]  /*0aa0*/  @P0 LDC.64 R110, c[0x0][0x3a8] ;  /* 0x0000ea00ff6e0b82 */ /* 0x000e260000000a00 */
[----:B------:R-:W2:Y:S04]  /*0ab0*/  LDG.E.128 R140, desc[UR6][R132.64] ;  /* 0x00000006848c7981 */ /* 0x000ea8000c1e1d00 */
[----:B------:R-:W2:Y:S01]  /*0ac0*/  @P2 LDG.E.128 R136, desc[UR6][R104.64] ;  /* 0x0000000668882981 */ /* 0x000ea2000c1e1d00 */
[----:B------:R-:W1:Y:S01]  /*0ad0*/  @P2 LDC.64 R134, c[0x0][0x3a0] ;  /* 0x0000e800ff862b82 */ /* 0x000e620000000a00 */
[----:B------:R-:W-:-:S05]  /*0ae0*/  IADD3 R121, PT, PT, R113, 0x60, RZ ;  /* 0x0000006071797810 */ /* 0x000fca0007ffe0ff */
[----:B------:R-:W-:-:S04]  /*0af0*/  IMAD.WIDE.U32 R108, R121, 0x10, R2 ;  /* 0x00000010796c7825 */ /* 0x000fc800078e0002 */
[----:B0-----:R-:W-:-:S04]  /*0b00*/  @P0 IMAD.WIDE.U32 R106, R117, 0x10, R110 ;  /* 0x00000010756a0825 */ /* 0x001fc800078e006e */
[----:B-1----:R-:W-:-:S04]  /*0b10*/  @P2 IMAD.WIDE.U32 R110, R121, 0x10, R134 ;  /* 0x00000010796e2825 */ /* 0x002fc800078e0086 */
[-C--:B--2---:R-:W-:Y:S01]  /*0b20*/  @P2 FFMA.FTZ R130, R140, R0.reuse, R136 ;  /* 0x000000008c822223 */ /* 0x084fe20000010088 */
        /* <DEDUP_REMOVED lines=18> */
.L_x_48670:
        /* <DEDUP_REMOVED lines=28> */
.L_x_48671:
[----:B------:R0:W-:Y:S01]  /*0e10*/  @P0 STG.E.128 desc[UR6][R140.64], R4 ;  /* 0x000000048c000986 */ /* 0x0001e2000c101d06 */
[----:B------:R-:W1:Y:S03]  /*0e20*/  @P0 LDC.64 R146, c[0x0][0x3a8] ;  /* 0x0000ea00ff920b82 */ /* 0x000e660000000a00 */
[----:B------:R-:W2:Y:S04]  /*0e30*/  LDG.E.128 R104, desc[UR6][R104.64] ;  /* 0x0000000668687981 */ /* 0x000ea8000c1e1d00 */
[----:B------:R-:W2:Y:S01]  /*0e40*/  @P2 LDG.E.128 R148, desc[UR6][R108.64] ;  /* 0x000000066c942981 */ /* 0x000ea2000c1e1d00 */
[----:B------:R-:W3:Y:S01]  /*0e50*/  @P2 LDC.64 R110, c[0x0][0x3a0] ;  /* 0x0000e800ff6e2b82 */ /* 0x000ee20000000a00 */
[----:B------:R-:W-:Y:S01]  /*0e60*/  IADD3 R127, PT, PT, R113, 0xa0, RZ ;  /* 0x000000a0717f7810 */ /* 0x000fe20007ffe0ff */
[----:B-1----:R-:W-:-:S04]  /*0e70*/  @P0 IMAD.WIDE.U32 R146, R123, 0x10, R146 ;  /* 0x000000107b920825 */ /* 0x002fc800078e0092 */
[----:B---3--:R-:W-:-:S04]  /*0e80*/  @P2 IMAD.WIDE.U32 R110, R127, 0x10, R110 ;  /* 0x000000107f6e2825 */ /* 0x008fc800078e006e */
[-C--:B--2---:R-:W-:Y:S01]  /*0e90*/  @P2 FFMA.FTZ R139, R104, R0.reuse, R148 ;  /* 0x00000000688b2223 */ /* 0x084fe20000010094 */
[-C--:B------:R-:W-:Y:S01]  /*0ea0*/  @P2 FFMA.FTZ R138, R105, R0.reuse, R149 ;  /* 0x00000000698a2223 */ /* 0x080fe20000010095 */
[-C--:B------:R-:W-:Y:S01]  /*0eb0*/  @P2 FFMA.FTZ R137, R106, R0.reuse, R150 ;  /* 0x000000006a892223 */ /* 0x080fe20000010096 */
[----:B------:R-:W-:Y:S01]  /*0ec0*/  @P2 FFMA.FTZ R136, R107, R0, R151 ;  /* 0x000000006b882223 */ /* 0x000fe20000010097 */
[----:B------:R-:W-:Y:S01]  /*0ed0*/  IMAD.WIDE.U32 R148, R127, 0x10, R2 ;  /* 0x000000107f947825 */ /* 0x000fe200078e0002 */
        /* <DEDUP_REMOVED lines=15> */
.L_x_48672:
[----:B------:R0:W-:Y:S01]  /*0fd0*/  @P0 STG.E.128 desc[UR6][R146.64], R4 ;  /* 0x0000000492000986 */ /* 0x0001e2000c101d06 */
[----:B------:R-:W1:Y:S03]  /*0fe0*/  @P0 LDC.64 R152, c[0x0][0x3a8] ;  /* 0x0000ea00ff980b82 */ /* 0x000e660000000a00 */
[----:B------:R-:W2:Y:S04]  /*0ff0*/  LDG.E.128 R104, desc[UR6][R148.64] ;  /* 0x0000000694687981 */ /* 0x000ea8000c1e1d00 */
[----:B------:R-:W2:Y:S01]  /*1000*/  @P2 LDG.E.128 R108, desc[UR6][R110.64] ;  /* 0x000000066e6c2981 */ /* 0x000ea2000c1e1d00 */
[----:B------:R-:W3:Y:S01]  /*1010*/  @P2 LDC.64 R150, c[0x0][0x3a0] ;  /* 0x0000e800ff962b82 */ /* 0x000ee20000000a00 */
[----:B------:R-:W-:-:S05]  /*1020*/  IADD3 R131, PT, PT, R113, 0xc0, RZ ;  /* 0x000000c071837810 */ /* 0x000fca0007ffe0ff */
[----:B------:R-:W-:-:S04]  /*1030*/  IMAD.WIDE.U32 R154, R131, 0x10, R2 ;  /* 0x00000010839a7825 */ /* 0x000fc800078e0002 */
[----:B-1----:R-:W-:-:S04]  /*1040*/  @P0 IMAD.WIDE.U32 R152, R127, 0x10, R152 ;  /* 0x000000107f980825 */ /* 0x002fc800078e0098 */
[-C--:B--2---:R-:W-:Y:S01]  /*1050*/  @P2 FFMA.FTZ R142, R104, R0.reuse, R108 ;  /* 0x00000000688e2223 */ /* 0x084fe2000001006c */
[-C--:B------:R-:W-:Y:S01]  /*1060*/  @P2 FFMA.FTZ R140, R105, R0.reuse, R109 ;  /* 0x00000000698c2223 */ /* 0x080fe2000001006d */
[-C--:B------:R-:W-:Y:S01]  /*1070*/  @P2 FFMA.FTZ R144, R106, R0.reuse, R110 ;  /* 0x000000006a902223 */ /* 0x080fe2000001006e */
[----:B------:R-:W-:Y:S01]  /*1080*/  @P2 FFMA.FTZ R143, R107, R0, R111 ;  /* 0x000000006b8f2223 */ /* 0x000fe2000001006f */
[----:B---3--:R-:W-:Y:S01]  /*1090*/  @P2 IMAD.WIDE.U32 R108, R131, 0x10, R150 ;  /* 0x00000010836c2825 */ /* 0x008fe200078e0096 */
        /* <DEDUP_REMOVED lines=15> */
.L_x_48673:
        /* <DEDUP_REMOVED lines=28> */
.L_x_48674:
        /* <DEDUP_REMOVED lines=28> */
.L_x_48675:
        /* <DEDUP_REMOVED lines=28> */
.L_x_48676:
        /* <DEDUP_REMOVED lines=28> */
.L_x_48677:
[----:B------:R0:W-:Y:S01]  /*1890*/  @P0 STG.E.128 desc[UR6][R172.64], R4 ;  /* 0x00000004ac000986 */ /* 0x0001e2000c101d06 */
[----:B------:R-:W1:Y:S03]  /*18a0*/  @P0 LDC.64 R176, c[0x0][0x3a8] ;  /* 0x0000ea00ffb00b82 */ /* 0x000e660000000a00 */
[----:B------:R-:W2:Y:S04]  /*18b0*/  LDG.E.128 R104, desc[UR6][R174.64] ;  /* 0x00000006ae687981 */ /* 0x000ea8000c1e1d00 */
[----:B------:R-:W2:Y:S01]  /*18c0*/  @P2 LDG.E.128 R108, desc[UR6][R108.64] ;  /* 0x000000066c6c2981 */ /* 0x000ea2000c1e1d00 */
[----:B------:R-:W0:Y:S01]  /*18d0*/  @P2 LDC.64 R178, c[0x0][0x3a0] ;  /* 0x0000e800ffb22b82 */ /* 0x000e220000000a00 */
[----:B------:R-:W-:-:S05]  /*18e0*/  IADD3 R161, PT, PT, R113, 0x160, RZ ;  /* 0x0000016071a17810 */ /* 0x000fca0007ffe0ff */
[----:B------:R-:W-:-:S04]  /*18f0*/  IMAD.WIDE.U32 R170, R161, 0x10, R2 ;  /* 0x00000010a1aa7825 */ /* 0x000fc800078e0002 */
[----:B-1----:R-:W-:-:S04]  /*1900*/  @P0 IMAD.WIDE.U32 R2, R155, 0x10, R176 ;  /* 0x000000109b020825 */ /* 0x002fc800078e00b0 */
[----:B0-----:R-:W-:-:S04]  /*1910*/  @P2 IMAD.WIDE.U32 R172, R161, 0x10, R178 ;  /* 0x00000010a1ac2825 */ /* 0x001fc800078e00b2 */
        /* <DEDUP_REMOVED lines=19> */
.L_x_48678:
        /* <DEDUP_REMOVED lines=22> */
.L_x_48679:
        /* <DEDUP_REMOVED lines=171> */
.L_x_48693:
[----:B------:R-:W-:Y:S01]  /*2660*/  FMUL.FTZ R0, R3, R3 ;  /* 0x0000000303007220 */ /* 0x000fe20000410000 */
[----:B------:R-:W-:Y:S01]  /*2670*/  ISETP.NE.AND P3, PT, RZ, UR12, PT ;  /* 0x0000000cff007c0c */ /* 0x000fe2000bf65270 */
[----:B01----:R-:W-:Y:S01]  /*2680*/  FADD.FTZ R169, R169, R170 ;  /* 0x000000aaa9a97221 */ /* 0x003fe20000010000 */
[----:B------:R-:W0:Y:S02]  /*2690*/  @!P2 LDC.64 R106, c[0x0][0x3c0] ;  /* 0x0000f000ff6aab82 */ /* 0x000e240000000a00 */
[----:B------:R-:W-:Y:S01]  /*26a0*/  FSEL R105, R0, RZ, P3 ;  /* 0x000000ff00697208 */ /* 0x000fe20001800000 */
[----:B------:R-:W-:Y:S01]  /*26b0*/  FFMA.FTZ R2, R169, R2, UR5 ;  /* 0x00000005a9027e23 */ /* 0x000fe20008010002 */
[----:B------:R-:W-:-:S03]  /*26c0*/  FSEL R169, R3, RZ, !P3 ;  /* 0x000000ff03a97208 */ /* 0x000fc60005800000 */
[----:B------:R-:W-:Y:S02]  /*26d0*/  FADD.FTZ R2, R2, R105 ;  /* 0x0000006902027221 */ /* 0x000fe40000010000 */
[----:B------:R-:W1:Y:S01]  /*26e0*/  @!P2 LDC.64 R104, c[0x0][0x3c8] ;  /* 0x0000f200ff68ab82 */ /* 0x000e620000000a00 */
[C---:B------:R-:W-:Y:S01]  /*26f0*/  FADD.FTZ R190, -R169.reuse, R108 ;  /* 0x0000006ca9be7221 */ /* 0x040fe20000010100 */
[----:B------:R2:W3:Y:S01]  /*2700*/  MUFU.RSQ R195, R2 ;  /* 0x0000000200c37308 */ /* 0x0004e20000001400 */
        /* <DEDUP_REMOVED lines=8> */
[C---:B--2---:R-:W-:Y:S01]  /*2790*/  FADD.FTZ R2, -R169.reuse, R109 ;  /* 0x0000006da9027221 */ /* 0x044fe20000010100 */
[C---:B------:R-:W-:Y:S01]  /*27a0*/  FADD.FTZ R179, -R169.reuse, R156 ;  /* 0x0000009ca9b37221 */ /* 0x040fe20000010100 */
[----:B------:R-:W2:Y:S01]  /*27b0*/  LDC.64 R108, c[0x0][0x428] ;  /* 0x00010a00ff6c7b82 */ /* 0x000ea20000000a00 */
[----:B------:R-:W-:Y:S01]  /*27c0*/  FADD.FTZ R188, -R169, R167 ;  /* 0x000000a7a9bc7221 */ /* 0x000fe20000010100 */
[----:B0-----:R-:W-:-:S04]  /*27d0*/  @!P2 IMAD.WIDE R106, R112, 0x4, R106 ;  /* 0x00000004706aa825 */ /* 0x001fc800078e026a */
[C---:B------:R-:W-:Y:S01]  /*27e0*/  FADD.FTZ R122, -R169.reuse, R122 ;  /* 0x0000007aa97a7221 */ /* 0x040fe20000010100 */
[C---:B------:R-:W-:Y:S01]  /*27f0*/  FADD.FTZ R125, -R169.reuse, R125 ;  /* 0x0000007da97d7221 */ /* 0x040fe20000010100 */
[----:B------:R-:W-:Y:S01]  /*2800*/  FADD.FTZ R124, -R169, R124 ;  /* 0x0000007ca97c7221 */ /* 0x000fe20000010100 */
[C---:B---3--:R-:W-:Y:S01]  /*2810*/  FMUL.FTZ R119, R195.reuse, R116 ;  /* 0x00000074c3777220 */ /* 0x048fe20000410000 */
[C---:B------:R-:W-:Y:S01]  /*2820*/  FMUL.FTZ R118, R195.reuse, R118 ;  /* 0x00000076c3767220 */ /* 0x040fe20000410000 */
[----:B------:R0:W-:Y:S01]  /*2830*/  @!P2 STG.E desc[UR6][R106.64], R3 ;  /* 0x000000036a00a986 */ /* 0x0001e2000c101906 */
[C---:B------:R-:W-:Y:S01]  /*2840*/  FMUL.FTZ R167, R195.reuse, R142 ;  /* 0x0000008ec3a77220 */ /* 0x040fe20000410000 */
[----:B------:R-:W-:Y:S01]  /*2850*/  FMUL.FTZ R156, R195, R143 ;  /* 0x0000008fc39c7220 */ /* 0x000fe20000410000 */
[----:B-1----:R-:W-:-:S04]  /*2860*/  @!P2 IMAD.WIDE R110, R112, 0x4, R104 ;  /* 0x00000004706ea825 */ /* 0x002fc800078e0268 */
[C---:B------:R-:W-:Y:S01]  /*2870*/  FMUL.FTZ R105, R195.reuse, R0 ;  /* 0x00000000c3697220 */ /* 0x040fe20000410000 */
[----:B------:R-:W-:Y:S01]  /*2880*/  FMUL.FTZ R0, R195, R114 ;  /* 0x00000072c3007220 */ /* 0x000fe20000410000 */
[C---:B------:R-:W-:Y:S01]  /*2890*/  FADD.FTZ R170, -R169.reuse, R120 ;  /* 0x00000078a9aa7221 */ /* 0x040fe20000010100 */
[----:B------:R-:W-:Y:S01]  /*28a0*/  FADD.FTZ R128, -R169, R128 ;  /* 0x00000080a9807221 */ /* 0x000fe20000010100 */
[----:B-----5:R-:W-:Y:S01]  /*28b0*/  FFMA.FTZ R104, R105, R100, R52 ;  /* 0x0000006469687223 */ /* 0x020fe20000010034 */
[----:B------:R-:W-:Y:S01]  /*28c0*/  FFMA.FTZ R105, R0, R101, R53 ;  /* 0x0000006500697223 */ /* 0x000fe20000010035 */
[----:B------:R-:W-:Y:S01]  /*28d0*/  @!P2 STG.E desc[UR6][R110.64], R195 ;  /* 0x000000c36e00a986 */ /* 0x000fe2000c101906 */
[----:B------:R-:W-:Y:S01]  /*28e0*/  FADD.FTZ R130, -R169, R130 ;  /* 0x00000082a9827221 */ /* 0x000fe20000010100 */
[----:B0-----:R-:W-:Y:S01]  /*28f0*/  FFMA.FTZ R106, R119, R102, R54 ;  /* 0x00000066776a7223 */ /* 0x001fe20000010036 */
[----:B------:R-:W-:Y:S01]  /*2900*/  FFMA.FTZ R107, R118, R103, R55 ;  /* 0x00000067766b7223 */ /* 0x000fe20000010037 */
        /* <DEDUP_REMOVED lines=25> */
[----:B0-----:R-:W0:Y:S01]  /*2aa0*/  LDC.64 R142, c[0x0][0x380] ;  /* 0x0000e000ff8e7b82 */ /* 0x001e220000000a00 */
[----:B------:R-:W-:Y:S01]  /*2ab0*/  FMUL.FTZ R153, R195, R128 ;  /* 0x00000080c3997220 */ /* 0x000fe20000410000 */
        /* <DEDUP_REMOVED lines=22> */
[----:B------:R-:W-:-:S04]  /*2c20*/  IMAD.WIDE.U32 R148, R115, 0x10, R108 ;  /* 0x0000001073947825 */ /* 0x000fc800078e006c */
        /* <DEDUP_REMOVED lines=14> */
[C---:B------:R-:W-:Y:S01]  /*2d10*/  FMUL.FTZ R173, R195.reuse, R173 ;  /* 0x000000adc3ad7220 */ /* 0x040fe20000410000 */
[----:B------:R-:W-:Y:S01]  /*2d20*/  FMUL.FTZ R171, R195, R174 ;  /* 0x000000aec3ab7220 */ /* 0x000fe20000410000 */
        /* <DEDUP_REMOVED lines=29> */
[----:B------:R1:W-:Y:S01]  /*2f00*/  STG.E.128 desc[UR6][R148.64], R116 ;  /* 0x0000007494007986 */ /* 0x0003e2000c101d06 */
[C---:B------:R-:W-:Y:S01]  /*2f10*/  FMUL.FTZ R183, R195.reuse, R183 ;  /* 0x000000b7c3b77220 */ /* 0x040fe20000410000 */
[C---:B------:R-:W-:Y:S01]  /*2f20*/  FMUL.FTZ R162, R195.reuse, R162 ;  /* 0x000000a2c3a27220 */ /* 0x040fe20000410000 */
[C---:B------:R-:W-:Y:S01]  /*2f30*/  FMUL.FTZ R185, R195.reuse, R184 ;  /* 0x000000b8c3b97220 */ /* 0x040fe20000410000 */
[C---:B------:R-:W-:Y:S01]  /*2f40*/  FMUL.FTZ R164, R195.reuse, R164 ;  /* 0x000000a4c3a47220 */ /* 0x040fe20000410000 */
[----:B------:R2:W-:Y:S01]  /*2f50*/  STG.E.128 desc[UR6][R114.64], R108 ;  /* 0x0000006c72007986 */ /* 0x0005e2000c101d06 */
[C---:B------:R-:W-:Y:S01]  /*2f60*/  FMUL.FTZ R187, R195.reuse, R186 ;  /* 0x000000bac3bb7220 */ /* 0x040fe20000410000 */
[C---:B------:R-:W-:Y:S01]  /*2f70*/  FMUL.FTZ R166, R195.reuse, R166 ;  /* 0x000000a6c3a67220 */ /* 0x040fe20000410000 */
[C---:B------:R-:W-:Y:S01]  /*2f80*/  FMUL.FTZ R189, R195.reuse, R188 ;  /* 0x000000bcc3bd7220 */ /* 0x040fe20000410000 */
[C---:B------:R-:W-:Y:S01]  /*2f90*/  FMUL.FTZ R168, R195.reuse, R168 ;  /* 0x000000a8c3a87220 */ /* 0x040fe20000410000 */
[----:B------:R-:W-:Y:S01]  /*2fa0*/  STG.E.128 desc[UR6][R132.64], R120 ;  /* 0x0000007884007986 */ /* 0x000fe2000c101d06 */
[C---:B------:R-:W-:Y:S01]  /*2fb0*/  FMUL.FTZ R191, R195.reuse, R190 ;  /* 0x000000bec3bf7220 */ /* 0x040fe20000410000 */
[C---:B------:R-:W-:Y:S01]  /*2fc0*/  FMUL.FTZ R193, R195.reuse, R192 ;  /* 0x000000c0c3c17220 */ /* 0x040fe20000410000 */
[----:B------:R-:W-:Y:S01]  /*2fd0*/  FMUL.FTZ R194, R195, R194 ;  /* 0x000000c2c3c27220 */ /* 0x000fe20000410000 */
[----:B------:R-:W-:Y:S01]  /*2fe0*/  STG.E.128 desc[UR6][R134.64], R128 ;  /* 0x0000008086007986 */ /* 0x000fe2000c101d06 */
[----:B------:R-:W-:Y:S01]  /*2ff0*/  FFMA.FTZ R150, R177, R74, R26 ;  /* 0x0000004ab1967223 */ /* 0x000fe2000001001a */
[----:B------:R-:W-:Y:S01]  /*3000*/  FFMA.FTZ R151, R178, R75, R27 ;  /* 0x0000004bb2977223 */ /* 0x000fe2000001001b */
[----:B------:R-:W-:Y:S01]  /*3010*/  FFMA.FTZ R152, R179, R68, R20 ;  /* 0x00000044b3987223 */ /* 0x000fe20000010014 */
[----:B-1----:R-:W-:Y:S01]  /*3020*/  FFMA.FTZ R116, R173, R76, R28 ;  /* 0x0000004cad747223 */ /* 0x002fe2000001001c */
[----:B------:R-:W-:Y:S01]  /*3030*/  FFMA.FTZ R117, R158, R77, R29 ;  /* 0x0000004d9e757223 */ /* 0x000fe2000001001d */
[----:B------:R-:W-:Y:S01]  /*3040*/  FFMA.FTZ R118, R171, R78, R30 ;  /* 0x0000004eab767223 */ /* 0x000fe2000001001e */
[----:B------:R-:W-:Y:S01]  /*3050*/  FFMA.FTZ R119, R160, R79, R31 ;  /* 0x0000004fa0777223 */ /* 0x000fe2000001001f */
[----:B------:R-:W-:Y:S01]  /*3060*/  FFMA.FTZ R148, R175, R72, R24 ;  /* 0x00000048af947223 */ /* 0x000fe20000010018 */
[----:B------:R-:W-:Y:S01]  /*3070*/  FFMA.FTZ R149, R176, R73, R25 ;  /* 0x00000049b0957223 */ /* 0x000fe20000010019 */
[----:B------:R1:W-:Y:S01]  /*3080*/  STG.E.128 desc[UR6][R126.64], R104 ;  /* 0x000000687e007986 */ /* 0x0003e2000c101d06 */
[----:B------:R-:W-:Y:S01]  /*3090*/  FFMA.FTZ R153, R180, R69, R21 ;  /* 0x00000045b4997223 */ /* 0x000fe20000010015 */
[----:B------:R-:W-:Y:S01]  /*30a0*/  FFMA.FTZ R154, R181, R70, R22 ;  /* 0x00000046b59a7223 */ /* 0x000fe20000010016 */
[----:B------:R-:W-:Y:S01]  /*30b0*/  FFMA.FTZ R155, R182, R71, R23 ;  /* 0x00000047b69b7223 */ /* 0x000fe20000010017 */
[----:B------:R3:W-:Y:S01]  /*30c0*/  STG.E.128 desc[UR6][R136.64], R116 ;  /* 0x0000007488007986 */ /* 0x0007e2000c101d06 */
[----:B--2---:R-:W-:Y:S01]  /*30d0*/  FFMA.FTZ R108, R187, R60, R12 ;  /* 0x0000003cbb6c7223 */ /* 0x004fe2000001000c */
[----:B------:R-:W-:Y:S01]  /*30e0*/  FFMA.FTZ R109, R166, R61, R13 ;  /* 0x0000003da66d7223 */ /* 0x000fe2000001000d */
[----:B------:R-:W-:Y:S01]  /*30f0*/  FFMA.FTZ R110, R189, R62, R14 ;  /* 0x0000003ebd6e7223 */ /* 0x000fe2000001000e */
[----:B------:R-:W-:Y:S01]  /*3100*/  FFMA.FTZ R111, R168, R63, R15 ;  /* 0x0000003fa86f7223 */ /* 0x000fe2000001000f */
[----:B------:R2:W-:Y:S01]  /*3110*/  STG.E.128 desc[UR6][R2.64], R148 ;  /* 0x0000009402007986 */ /* 0x0005e2000c101d06 */
[----:B0-----:R-:W-:-:S03]  /*3120*/  LEA R112, R142, R112, 0x2 ;  /* 0x000000708e707211 */ /* 0x001fc600078e10ff */
[----:B------:R2:W-:Y:S01]  /*3130*/  STG.E.128 desc[UR6][R124.64], R152 ;  /* 0x000000987c007986 */ /* 0x0005e2000c101d06 */
[----:B------:R-:W-:Y:S01]  /*3140*/  ISETP.GE.AND P2, PT, R112, R143, PT ;  /* 0x0000008f7000720c */ /* 0x000fe20003f46270 */
[----:B-1----:R-:W-:Y:S01]  /*3150*/  FFMA.FTZ R104, R183, R64, R16 ;  /* 0x00000040b7687223 */ /* 0x002fe20000010010 */
[----:B------:R-:W-:Y:S01]  /*3160*/  FFMA.FTZ R105, R162, R65, R17 ;  /* 0x00000041a2697223 */ /* 0x000fe20000010011 */
[----:B------:R-:W-:Y:S01]  /*3170*/  FFMA.FTZ R106, R185, R66, R18 ;  /* 0x00000042b96a7223 */ /* 0x000fe20000010012 */
[----:B------:R-:W-:Y:S01]  /*3180*/  FFMA.FTZ R107, R164, R67, R19 ;  /* 0x00000043a46b7223 */ /* 0x000fe20000010013 */
[----:B---3--:R-:W-:Y:S01]  /*3190*/  FFMA.FTZ R116, R191, R56, R8 ;  /* 0x00000038bf747223 */ /* 0x008fe20000010008 */
[----:B------:R-:W-:Y:S01]  /*31a0*/  FFMA.FTZ R117, R172, R57, R9 ;  /* 0x00000039ac757223 */ /* 0x000fe20000010009 */
[----:B------:R-:W-:Y:S01]  /*31b0*/  FFMA.FTZ R118, R193, R58, R10 ;  /* 0x0000003ac1767223 */ /* 0x000fe2000001000a */
[----:B------:R-:W-:Y:S01]  /*31c0*/  FFMA.FTZ R119, R194, R59, R11 ;  /* 0x0000003bc2777223 */ /* 0x000fe2000001000b */
[----:B------:R2:W-:Y:S04]  /*31d0*/  STG.E.128 desc[UR6][R138.64], R104 ;  /* 0x000000688a007986 */ /* 0x0005e8000c101d06 */
[----:B------:R2:W-:Y:S04]  /*31e0*/  STG.E.128 desc[UR6][R140.64], R108 ;  /* 0x0000006c8c007986 */ /* 0x0005e8000c101d06 */
[----:B------:R2:W-:Y:S01]  /*31f0*/  STG.E.128 desc[UR6][R144.64], R116 ;  /* 0x0000007490007986 */ /* 0x0005e2000c101d06 */
[----:B------:R-:W-:Y:S05]  /*3200*/  @!P2 BRA `(.L_x_48681) ;  /* 0xffffffd000f0a947 */ /* 0x000fea000383ffff */
[----:B----4-:R-:W-:Y:S05]  /*3210*/  EXIT ;  /* 0x000000000000794d */ /* 0x010fea0003800000 */
.L_x_48680:
[----:B------:R-:W-:Y:S01]  /*3220*/  HFMA2 R173, -RZ, RZ, 0, 5.9604644775390625e-08 ;  /* 0x00000001ffad7431 */ /* 0x000fe200000001ff */
[----:B------:R-:W-:Y:S01]  /*3230*/  BSSY B0, `(.L_x_48682) ;  /* 0x0000007000007945 */ /* 0x000fe20003800000 */
[----:B------:R-:W-:Y:S02]  /*3240*/  MOV R172, R0 ;  /* 0x0000000000ac7202 */ /* 0x000fe40000000f00 */
[----:B------:R-:W-:Y:S02]  /*3250*/  MOV R174, 0x1f ;  /* 0x0000001f00ae7802 */ /* 0x000fe40000000f00 */
[----:B------:R-:W-:-:S07]  /*3260*/  MOV R171, 0xffffffff ;  /* 0xffffffff00ab7802 */ /* 0x000fce0000000f00 */
[----:B----45:R-:W-:Y:S05]  /*3270*/  WARPSYNC.COLLECTIVE R171, `(.L_x_48683) ;  /* 0x00000000ab087348 */ /* 0x030fea0003c00000 */
[----:B------:R0:W1:Y:S02]  /*3280*/  SHFL.BFLY P3, R170, R172, R173, R174 ;  /* 0x0c0000adacaa7389 */ /* 0x00006400000600ae */
[----:B01--45:R-:W-:Y:S05]  /*3290*/  ENDCOLLECTIVE ;  /* 0x000000000000791b */ /* 0x033fea0003800000 */
.L_x_48683:
[----:B------:R-:W-:Y:S05]  /*32a0*/  BSYNC B0 ;  /* 0x0000000000007941 */ /* 0x000fea0003800000 */
.L_x_48682:
        /* <DEDUP_REMOVED lines=9> */
.L_x_48684:
[----:B------:R-:W-:Y:S01]  /*3340*/  HFMA2 R173, -RZ, RZ, 0, 2.384185791015625e-07 ;  /* 0x00000004ffad7431 */ /* 0x000fe200000001ff */
[----:B------:R-:W-:-:S05]  /*3350*/  MOV R3, R170 ;  /* 0x000000aa00037202 */ /* 0x000fca0000000f00 */
[----:B------:R-:W-:-:S05]  /*3360*/  FADD.FTZ R105, R104, R3 ;  /* 0x0000000368697221 */ /* 0x000fca0000010000 */
[----:B------:R-:W-:-:S07]  /*3370*/  MOV R172, R105 ;  /* 0x0000006900ac7202 */ /* 0x000fce0000000f00 */
[----:B------:R-:W-:Y:S05]  /*3380*/  WARPSYNC.COLLECTIVE R171, `(.L_x_48685) ;  /* 0x00000000ab087348 */ /* 0x000fea0003c00000 */
[----:B------:R0:W1:Y:S02]  /*3390*/  SHFL.BFLY P3, R170, R172, R173, R174 ;  /* 0x0c0000adacaa7389 */ /* 0x00006400000600ae */
[----:B01----:R-:W-:Y:S05]  /*33a0*/  ENDCOLLECTIVE ;  /* 0x000000000000791b */ /* 0x003fea0003800000 */
.L_x_48685:
        /* <DEDUP_REMOVED lines=8> */
.L_x_48686:
[----:B------:R-:W-:Y:S01]  /*3430*/  HFMA2 R173, -RZ, RZ, 0, 9.5367431640625e-07 ;  /* 0x00000010ffad7431 */ /* 0x000fe200000001ff */
[----:B------:R-:W-:-:S05]  /*3440*/  MOV R3, R170 ;  /* 0x000000aa00037202 */ /* 0x000fca0000000f00 */
[----:B------:R-:W-:-:S05]  /*3450*/  FADD.FTZ R107, R106, R3 ;  /* 0x000000036a6b7221 */ /* 0x000fca0000010000 */
[----:B------:R-:W-:-:S07]  /*3460*/  MOV R172, R107 ;  /* 0x0000006b00ac7202 */ /* 0x000fce0000000f00 */
[----:B------:R-:W-:Y:S05]  /*3470*/  WARPSYNC.COLLECTIVE R171, `(.L_x_48687) ;  /* 0x00000000ab087348 */ /* 0x000fea0003c00000 */
[----:B------:R0:W1:Y:S02]  /*3480*/  SHFL.BFLY P3, R170, R172, R173, R174 ;  /* 0x0c0000adacaa7389 */ /* 0x00006400000600ae */
[----:B01----:R-:W-:Y:S05]  /*3490*/  ENDCOLLECTIVE ;  /* 0x000000000000791b */ /* 0x003fea0003800000 */
.L_x_48687:
        /* <DEDUP_REMOVED lines=103> */
.L_x_48688:
[----:B------:R-:W-:Y:S01]  /*3b10*/  HFMA2 R173, -RZ, RZ, 0, 1.1920928955078125e-07 ;  /* 0x00000002ffad7431 */ /* 0x000fe200000001ff */
[----:B------:R-:W-:-:S05]  /*3b20*/  MOV R105, R170 ;  /* 0x000000aa00697202 */ /* 0x000fca0000000f00 */
[----:B------:R-:W-:-:S05]  /*3b30*/  FADD.FTZ R105, R0, R105 ;  /* 0x0000006900697221 */ /* 0x000fca0000010000 */
[----:B------:R-:W-:-:S07]  /*3b40*/  MOV R172, R105 ;  /* 0x0000006900ac7202 */ /* 0x000fce0000000f00 */
[----:B------:R-:W-:Y:S05]  /*3b50*/  WARPSYNC.COLLECTIVE R171, `(.L_x_48689) ;  /* 0x00000000ab087348 */ /* 0x000fea0003c00000 */
[----:B------:R0:W1:Y:S02]  /*3b60*/  SHFL.BFLY P3, R170, R172, R173, R174 ;  /* 0x0c0000adacaa7389 */ /* 0x00006400000600ae */
[----:B01----:R-:W-:Y:S05]  /*3b70*/  ENDCOLLECTIVE ;  /* 0x000000000000791b */ /* 0x003fea0003800000 */
.L_x_48689:
[----:B------:R-:W-:Y:S01]  /*3b80*/  HFMA2 R173, -RZ, RZ, 0, 2.384185791015625e-07 ;  /* 0x00000004ffad7431 */ /* 0x000fe200000001ff */
[----:B------:R-:W-:-:S05]  /*3b90*/  MOV R104, R170 ;  /* 0x000000aa00687202 */ /* 0x000fca0000000f00 */
[----:B------:R-:W-:-:S05]  /*3ba0*/  FADD.FTZ R104, R105, R104 ;  /* 0x0000006869687221 */ /* 0x000fca0000010000 */
[----:B------:R-:W-:-:S07]  /*3bb0*/  MOV R172, R104 ;  /* 0x0000006800ac7202 */ /* 0x000fce0000000f00 */
[----:B------:R-:W-:Y:S05]  /*3bc0*/  WARPSYNC.COLLECTIVE R171, `(.L_x_48690) ;  /* 0x00000000ab087348 */ /* 0x000fea0003c00000 */
[----:B------:R0:W1:Y:S02]  /*3bd0*/  SHFL.BFLY P3, R170, R172, R173, R174 ;  /* 0x0c0000adacaa7389 */ /* 0x00006400000600ae */
[----:B01----:R-:W-:Y:S05]  /*3be0*/  ENDCOLLECTIVE ;  /* 0x000000000000791b */ /* 0x003fea0003800000 */
.L_x_48690:
[----:B------:R-:W-:Y:S01]  /*3bf0*/  HFMA2 R173, -RZ, RZ, 0, 4.76837158203125e-07 ;  /* 0x00000008ffad7431 */ /* 0x000fe200000001ff */
[----:B------:R-:W-:-:S05]  /*3c00*/  MOV R107, R170 ;  /* 0x000000aa006b7202 */ /* 0x000fca0000000f00 */
[----:B------:R-:W-:-:S05]  /*3c10*/  FADD.FTZ R107, R104, R107 ;  /* 0x0000006b686b7221 */ /* 0x000fca0000010000 */
[----:B------:R-:W-:-:S07]  /*3c20*/  MOV R172, R107 ;  /* 0x0000006b00ac7202 */ /* 0x000fce0000000f00 */
[----:B------:R-:W-:Y:S05]  /*3c30*/  WARPSYNC.COLLECTIVE R171, `(.L_x_48691) ;  /* 0x00000000ab087348 */ /* 0x000fea0003c00000 */
[----:B------:R0:W1:Y:S02]  /*3c40*/  SHFL.BFLY P3, R170, R172, R173, R174 ;  /* 0x0c0000adacaa7389 */ /* 0x00006400000600ae */
[----:B01----:R-:W-:Y:S05]  /*3c50*/  ENDCOLLECTIVE ;  /* 0x000000000000791b */ /* 0x003fea0003800000 */
.L_x_48691:
[----:B------:R-:W-:Y:S01]  /*3c60*/  HFMA2 R173, -RZ, RZ, 0, 9.5367431640625e-07 ;  /* 0x00000010ffad7431 */ /* 0x000fe200000001ff */
[----:B------:R-:W-:-:S05]  /*3c70*/  MOV R106, R170 ;  /* 0x000000aa006a7202 */ /* 0x000fca0000000f00 */
[----:B------:R-:W-:-:S05]  /*3c80*/  FADD.FTZ R169, R107, R106 ;  /* 0x0000006a6ba97221 */ /* 0x000fca0000010000 */
[----:B------:R-:W-:-:S07]  /*3c90*/  MOV R172, R169 ;  /* 0x000000a900ac7202 */ /* 0x000fce0000000f00 */
[----:B------:R-:W-:Y:S05]  /*3ca0*/  WARPSYNC.COLLECTIVE R171, `(.L_x_48692) ;  /* 0x00000000ab087348 */ /* 0x000fea0003c00000 */
[----:B------:R0:W1:Y:S02]  /*3cb0*/  SHFL.BFLY P3, R170, R172, R173, R174 ;  /* 0x0c0000adacaa7389 */ /* 0x00006400000600ae */
[----:B01----:R-:W-:Y:S05]  /*3cc0*/  ENDCOLLECTIVE ;  /* 0x000000000000791b */ /* 0x003fea0003800000 */
.L_x_48692:
[----:B------:R-:W-:Y:S05]  /*3cd0*/  BRA `(.L_x_48693) ;  /* 0xffffffe800607947 */ /* 0x000fea000383ffff */
.L_x_48694:
        /* <DEDUP_REMOVED lines=10> */
.L_x_54473:


//--------------------- .text._ZN10layer_norm13ln_fwd_kernelINS_13Kernel_traitsIfffffjLj1536ELj1ELj4ELj1ELj16ENS_18Kernel_traits_baseILj1536EfffffjLj128EEEEELb0ELb0ELb1ELb0EEEvNS_9FwdParamsE --------------------------
	.section	.text._ZN10layer_norm13ln_fwd_kernelINS_13Kernel_traitsIfffffjLj1536ELj1ELj4ELj1ELj16ENS_18Kernel_traits_baseILj1536EfffffjLj128EEEEELb0ELb0ELb1ELb0EEEvNS_9FwdParamsE,"ax",@progbits
	.align	128
        .global         _ZN10layer_norm13ln_fwd_kernelINS_13Kernel_traitsIfffffjLj1536ELj1ELj4ELj1ELj16ENS_18Kernel_traits_baseILj1536EfffffjLj128EEEEELb0ELb0ELb1ELb0EEEvNS_9FwdParamsE
        .type           _ZN10layer_norm13ln_fwd_kernelINS_13Kernel_traitsIfffffjLj1536ELj1ELj4ELj1ELj16ENS_18Kernel_traits_baseILj1536EfffffjLj128EEEEELb0ELb0ELb1ELb0EEEvNS_9FwdParamsE,@function
        .size           _ZN10layer_norm13ln_fwd_kernelINS_13Kernel_traitsIfffffjLj1536ELj1ELj4ELj1ELj16ENS_18Kernel_traits_baseILj1536EfffffjLj128EEEEELb0ELb0ELb1ELb0EEEvNS_9FwdParamsE,(.L_x_54474 - _ZN10layer_norm13ln_fwd_kernelINS_13Kernel_traitsIfffffjLj1536ELj1ELj4ELj1ELj16ENS_18Kernel_traits_baseILj1536EfffffjLj128EEEEELb0ELb0ELb1ELb0EEEvNS_9FwdParamsE)
        .other          _ZN10layer_norm13ln_fwd_kernelINS_13Kernel_traitsIfffffjLj1536ELj1ELj4ELj1ELj16ENS_18Kernel_traits_baseILj1536EfffffjLj128EEEEELb0ELb0ELb1ELb0EEEvNS_9FwdParamsE,@"STO_CUDA_ENTRY STV_DEFAULT"
_ZN10layer_norm13ln_fwd_kernelINS_13Kernel_traitsIfffffjLj1536ELj1ELj4ELj1ELj16ENS_18Kernel_traits_baseILj1536EfffffjLj128EEEEELb0ELb0ELb1ELb0EEEvNS_9FwdParamsE:
.text._ZN10layer_norm13ln_fwd_kernelINS_13Kernel_traitsIfffffjLj1536ELj1ELj4ELj1ELj16ENS_18Kernel_traits_baseILj1536EfffffjLj128EEEEELb0ELb0ELb1ELb0EEEvNS_9FwdParamsE:
        /* <DEDUP_REMOVED lines=23> */
[----:B------:R-:W-:-:S02]  /*0170*/  MOV R92, R3 ;  /* 0x00000003005c7202 */ /* 0x000fc40000000f00 */
[----:B------:R-:W-:Y:S01]  /*0180*/  ISETP.GE.U32.AND P3, PT, R0, 0xc0, PT ;  /* 0x000000c00000780c */ /* 0x000fe20003f66070 */
[----:B------:R-:W0:Y:S01]  /*0190*/  @P4 LDC.64 R94, c[0x0][0x3d0] ;  /* 0x0000f400ff5e4b82 */ /* 0x000e220000000a00 */
[----:B------:R-:W-:-:S07]  /*01a0*/  @P4 LOP3.LUT R92, R3, 0x20, RZ, 0xfc, !PT ;  /* 0x00000020035c4812 */ /* 0x000fce00078efcff */
[----:B------:R-:W1:Y:S08]  /*01b0*/  @P4 LDC.64 R96, c[0x0][0x438] ;  /* 0x00010e00ff604b82 */ /* 0x000e700000000a00 */
[----:B------:R-:W2:Y:S08]  /*01c0*/  @P6 LDC.64 R98, c[0x0][0x3d0] ;  /* 0x0000f400ff626b82 */ /* 0x000eb00000000a00 */
[----:B------:R-:W3:Y:S01]  /*01d0*/  @P6 LDC.64 R100, c[0x0][0x438] ;  /* 0x00010e00ff646b82 */ /* 0x000ee20000000a00 */
[----:B0-----:R-:W-:-:S05]  /*01e0*/  @P4 IMAD.WIDE.U32 R94, R3, 0x10, R94 ;  /* 0x00000010035e4825 */ /* 0x001fca00078e005e */
[----:B------:R0:W5:Y:S02]  /*01f0*/  @P4 LDG.E.128 R4, desc[UR6][R94.64] ;  /* 0x000000065e044981 */ /* 0x000164000c1e1d00 */
[----:B------:R-:W4:Y:S01]  /*0200*/  @P0 LDC.64 R102, c[0x0][0x3d0] ;  /* 0x0000f400ff660b82 */ /* 0x000f220000000a00 */
[----:B-1----:R-:W-:-:S05]  /*0210*/  @P4 IMAD.WIDE.U32 R96, R3, 0x10, R96 ;  /* 0x0000001003604825 */ /* 0x002fca00078e0060 */
        /* <DEDUP_REMOVED lines=9> */
[----:B------:R-:W-:Y:S01]  /*02b0*/  ISETP.GE.U32.AND P5, PT, R0, 0x100, PT ;  /* 0x000001000000780c */ /* 0x000fe20003fa6070 */
        /* <DEDUP_REMOVED lines=67> */
[----:B0-----:R-:W-:-:S04]  /*06f0*/  IMAD.WIDE.U32 R94, R92, 0x10, R94 ;  /* 0x000000105c5e7825 */ /* 0x001fc800078e005e */
[----:B-1----:R-:W-:Y:S02]  /*0700*/  IMAD.WIDE.U32 R96, R92, 0x10, R96 ;  /* 0x000000105c607825 */ /* 0x002fe400078e0060 */
[----:B------:R-:W5:Y:S04]  /*0710*/  LDG.E.128 R92, desc[UR6][R94.64] ;  /* 0x000000065e5c7981 */ /* 0x000f68000c1e1d00 */
[----:B------:R-:W5:Y:S01]  /*0720*/  LDG.E.128 R96, desc[UR6][R96.64] ;  /* 0x0000000660607981 */ /* 0x000f62000c1e1d00 */
[----:B------:R-:W-:Y:S05]  /*0730*/  BRA `(.L_x_48697) ;  /* 0x0000000400507947 */ /* 0x000fea0003800000 */
.L_x_48696:
        /* <DEDUP_REMOVED lines=13> */
[----:B0-----:R-:W-:-:S05]  /*0810*/  @P3 IMAD.WIDE.U32 R10, R3, 0x10, R8 ;  /* 0x00000010030a3825 */ /* 0x001fca00078e0008 */
        /* <DEDUP_REMOVED lines=10> */
[----:B------:R-:W5:Y:S02]  /*08c0*/  @P6 LDG.E.128 R20, desc[UR6][R18.64] ;  /* 0x0000000612146981 */ /* 0x000f64000c1e1d00 */
        /* <DEDUP_REMOVED lines=9> */
[----:B------:R-:W5:Y:S02]  /*0960*/  @P1 LDG.E.128 R36, desc[UR6][R26.64] ;  /* 0x000000061a241981 */ /* 0x000f64000c1e1d00 */
[----:B-1----:R-:W1:Y:S01]  /*0970*/  @P2 LDC.64 R8, c[0x0][0x3d0] ;  /* 0x0000f400ff082b82 */ /* 0x002e620000000a00 */
[----:B------:R-:W-:Y:S01]  /*0980*/  ISETP.GE.U32.AND P1, PT, R0, 0x180, PT ;  /* 0x000001800000780c */ /* 0x000fe20003f26070 */
[C---:B------:R-:W-:Y:S01]  /*0990*/  @P0 IMAD.WIDE.U32 R16, R43.reuse, 0x10, R16 ;  /* 0x000000102b100825 */ /* 0x040fe200078e0010 */
[----:B------:R-:W-:Y:S02]  /*09a0*/  @P0 IADD3 R43, PT, PT, R43, 0x20, RZ ;  /* 0x000000202b2b0810 */ /* 0x000fe40007ffe0ff */
[----:B------:R-:W-:Y:S02]  /*09b0*/  CS2R R90, SRZ ;  /* 0x00000000005a7805 */ /* 0x000fe4000001ff00 */
[----:B------:R-:W-:-:S02]  /*09c0*/  CS2R R88, SRZ ;  /* 0x0000000000587805 */ /* 0x000fc4000001ff00 */
[----:B------:R-:W-:Y:S01]  /*09d0*/  CS2R R82, SRZ ;  /* 0x0000000000527805 */ /* 0x000fe2000001ff00 */
[----:B------:R-:W5:Y:S01]  /*09e0*/  @P0 LDG.E.128 R44, desc[UR6][R16.64] ;  /* 0x00000006102c0981 */ /* 0x000f62000c1e1d00 */
[----:B------:R-:W4:Y:S01]  /*09f0*/  @P6 LDC.64 R34, c[0x0][0x3d0] ;  /* 0x0000f400ff226b82 */ /* 0x000f220000000a00 */
[C---:B--2---:R-:W-:Y:S01]  /*0a00*/  @P4 IMAD.WIDE.U32 R32, R43.reuse, 0x10, R32 ;  /* 0x000000102b204825 */ /* 0x044fe200078e0020 */
[----:B------:R-:W-:-:S06]  /*0a10*/  @P4 IADD3 R43, PT, PT, R43, 0x20, RZ ;  /* 0x000000202b2b4810 */ /* 0x000fcc0007ffe0ff */
[----:B------:R-:W2:Y:S01]  /*0a20*/  @P5 LDC.64 R40, c[0x0][0x3d0] ;  /* 0x0000f400ff285b82 */ /* 0x000ea20000000a00 */
[C---:B0-----:R-:W-:Y:S01]  /*0a30*/  @P3 IMAD.WIDE.U32 R10, R43.reuse, 0x10, R10 ;  /* 0x000000102b0a3825 */ /* 0x041fe200078e000a */
[----:B------:R-:W-:Y:S01]  /*0a40*/  @P3 IADD3 R43, PT, PT, R43, 0x20, RZ ;  /* 0x000000202b2b3810 */ /* 0x000fe20007ffe0ff */
[----:B------:R-:W5:Y:S05]  /*0a50*/  @P4 LDG.E.128 R52, desc[UR6][R32.64] ;  /* 0x0000000620344981 */ /* 0x000f6a000c1e1d00 */
[----:B---3--:R-:W0:Y:S01]  /*0a60*/  @P1 LDC.64 R24, c[0x0][0x3d0] ;  /* 0x0000f400ff181b82 */ /* 0x008e220000000a00 */
[C---:B-1----:R-:W-:Y:S01]  /*0a70*/  @P2 IMAD.WIDE.U32 R18, R43.reuse, 0x10, R8 ;  /* 0x000000102b122825 */ /* 0x042fe200078e0008 */
[----:B------:R-:W-:Y:S01]  /*0a80*/  @P2 IADD3 R43, PT, PT, R43, 0x20, RZ ;  /* 0x000000202b2b2810 */ /* 0x000fe20007ffe0ff */
[----:B------:R-:W5:Y:S01]  /*0a90*/  @P3 LDG.E.128 R60, desc[UR6][R10.64] ;  /* 0x000000060a3c3981 */ /* 0x000f62000c1e1d00 */
[----:B------:R-:W-:-:S02]  /*0aa0*/  CS2R R80, SRZ ;  /* 0x0000000000507805 */ /* 0x000fc4000001ff00 */
[----:B------:R-:W-:Y:S02]  /*0ab0*/  CS2R R74, SRZ ;  /* 0x00000000004a7805 */ /* 0x000fe4000001ff00 */
[----:B------:R-:W-:Y:S01]  /*0ac0*/  CS2R R72, SRZ ;  /* 0x0000000000487805 */ /* 0x000fe2000001ff00 */
[----:B------:R-:W5:Y:S01]  /*0ad0*/  @P2 LDG.E.128 R68, desc[UR6][R18.64] ;  /* 0x0000000612442981 */ /* 0x000f62000c1e1d00 */
[C---:B----4-:R-:W-:Y:S01]  /*0ae0*/  @P6 IMAD.WIDE.U32 R34, R43.reuse, 0x10, R34 ;  /* 0x000000102b226825 */ /* 0x050fe200078e0022 */
[----:B------:R-:W-:Y:S02]  /*0af0*/  @P6 IADD3 R43, PT, PT, R43, 0x20, RZ ;  /* 0x000000202b2b6810 */ /* 0x000fe40007ffe0ff */
[----:B------:R-:W-:Y:S02]  /*0b00*/  CS2R R66, SRZ ;  /* 0x0000000000427805 */ /* 0x000fe4000001ff00 */
[----:B------:R-:W-:Y:S02]  /*0b10*/  CS2R R64, SRZ ;  /* 0x0000000000407805 */ /* 0x000fe4000001ff00 */
[----:B------:R-:W-:Y:S01]  /*0b20*/  CS2R R58, SRZ ;  /* 0x00000000003a7805 */ /* 0x000fe2000001ff00 */
[----:B------:R1:W5:Y:S01]  /*0b30*/  @P6 LDG.E.128 R76, desc[UR6][R34.64] ;  /* 0x00000006224c6981 */ /* 0x000362000c1e1d00 */
[C---:B--2---:R-:W-:Y:S01]  /*0b40*/  @P5 IMAD.WIDE.U32 R40, R43.reuse, 0x10, R40 ;  /* 0x000000102b285825 */ /* 0x044fe200078e0028 */
[----:B------:R-:W-:-:S02]  /*0b50*/  @P5 IADD3 R43, PT, PT, R43, 0x20, RZ ;  /* 0x000000202b2b5810 */ /* 0x000fc40007ffe0ff */
[----:B------:R-:W-:Y:S02]  /*0b60*/  CS2R R56, SRZ ;  /* 0x0000000000387805 */ /* 0x000fe4000001ff00 */
[----:B------:R-:W-:Y:S02]  /*0b70*/  CS2R R50, SRZ ;  /* 0x0000000000327805 */ /* 0x000fe4000001ff00 */
[----:B------:R-:W-:Y:S01]  /*0b80*/  CS2R R48, SRZ ;  /* 0x0000000000307805 */ /* 0x000fe2000001ff00 */
[----:B------:R2:W5:Y:S01]  /*0b90*/  @P5 LDG.E.128 R84, desc[UR6][R40.64] ;  /* 0x0000000628545981 */ /* 0x000562000c1e1d00 */
[----:B0-----:R-:W-:Y:S01]  /*0ba0*/  @P1 IMAD.WIDE.U32 R8, R43, 0x10, R24 ;  /* 0x000000102b081825 */ /* 0x001fe200078e0018 */
[----:B------:R-:W-:Y:S02]  /*0bb0*/  CS2R R42, SRZ ;  /* 0x00000000002a7805 */ /* 0x000fe4000001ff00 */
[----:B-1----:R-:W-:Y:S02]  /*0bc0*/  CS2R R34, SRZ ;  /* 0x0000000000227805 */ /* 0x002fe4000001ff00 */
[----:B------:R-:W-:-:S02]  /*0bd0*/  CS2R R32, SRZ ;  /* 0x0000000000207805 */ /* 0x000fc4000001ff00 */
[----:B------:R-:W-:Y:S01]  /*0be0*/  CS2R R26, SRZ ;  /* 0x00000000001a7805 */ /* 0x000fe2000001ff00 */
[----:B------:R0:W5:Y:S01]  /*0bf0*/  @P1 LDG.E.128 R92, desc[UR6][R8.64] ;  /* 0x00000006085c1981 */ /* 0x000162000c1e1d00 */
[----:B------:R-:W-:Y:S02]  /*0c00*/  CS2R R24, SRZ ;  /* 0x0000000000187805 */ /* 0x000fe4000001ff00 */
[----:B--2---:R-:W-:Y:S02]  /*0c10*/  CS2R R40, SRZ ;  /* 0x0000000000287805 */ /* 0x004fe4000001ff00 */
[----:B------:R-:W-:Y:S02]  /*0c20*/  CS2R R18, SRZ ;  /* 0x0000000000127805 */ /* 0x000fe4000001ff00 */
[----:B------:R-:W-:Y:S02]  /*0c30*/  CS2R R16, SRZ ;  /* 0x0000000000107805 */ /* 0x000fe4000001ff00 */
[----:B------:R-:W-:-:S02]  /*0c40*/  CS2R R10, SRZ ;  /* 0x00000000000a7805 */ /* 0x000fc4000001ff00 */
[----:B------:R-:W-:Y:S02]  /*0c50*/  @P1 CS2R R98, SRZ ;  /* 0x0000000000621805 */ /* 0x000fe4000001ff00 */
[----:B------:R-:W-:Y:S02]  /*0c60*/  @P1 CS2R R96, SRZ ;  /* 0x0000000000601805 */ /* 0x000fe4000001ff00 */
[----:B0-----:R-:W-:-:S07]  /*0c70*/  CS2R R8, SRZ ;  /* 0x0000000000087805 */ /* 0x001fce000001ff00 */
.L_x_48697:
[----:B------:R-:W-:Y:S05]  /*0c80*/  BSYNC.RECONVERGENT B0 ;  /* 0x0000000000007941 */ /* 0x000fea0003800200 */
.L_x_48695:
[----:B------:R-:W0:Y:S01]  /*0c90*/  LDCU UR4, c[0x0][0x384] ;  /* 0x00007080ff0477ac */ /* 0x000e220008000800 */
[----:B------:R-:W1:Y:S01]  /*0ca0*/  LDCU UR5, c[0x0][0x40c] ;  /* 0x00008180ff0577ac */ /* 0x000e620008000800 */
[----:B------:R-:W2:Y:S01]  /*0cb0*/  LDCU.U8 UR10, c[0x0][0x410] ;  /* 0x00008200ff0a77ac */ /* 0x000ea20008000000 */
[----:B------:R-:W3:Y:S01]  /*0cc0*/  LDCU UR11, c[0x0][0x448] ;  /* 0x00008900ff0b77ac */ /* 0x000ee20008000800 */
[----:B------:R-:W4:Y:S01]  /*0cd0*/  LDCU.64 UR8, c[0x0][0x3a0] ;  /* 0x00007400ff0877ac */ /* 0x000f220008000a00 */
[----:B0-----:R-:W-:-:S13]  /*0ce0*/  ISETP.GE.AND P0, PT, R2, UR4, PT ;  /* 0x0000000402007c0c */ /* 0x001fda000bf06270 */
[----:B-1234-:R-:W-:Y:S05]  /*0cf0*/  @P0 EXIT ;  /* 0x000000000000094d */ /* 0x01efea0003800000 */
.L_x_48747:
[----:B------:R-:W0:Y:S08]  /*0d00*/  LDC.64 R154, c[0x0][0x3f0] ;  /* 0x0000fc00ff9a7b82 */ /* 0x000e300000000a00 */
[----:B------:R-:W1:Y:S08]  /*0d10*/  LDC R153, c[0x0][0x388] ;  /* 0x0000e200ff997b82 */ /* 0x000e700000000800 */
[----:B------:R-:W2:Y:S01]  /*0d20*/  LDC.64 R156, c[0x0][0x3f8] ;  /* 0x0000fe00ff9c7b82 */ /* 0x000ea20000000a00 */
[----:B0-----:R-:W-:-:S06]  /*0d30*/  IMAD.WIDE R154, R2, 0x4, R154 ;  /* 0x00000004029a7825 */ /* 0x001fcc00078e029a */
[----:B------:R-:W3:Y:S01]  /*0d40*/  LDG.E R154, desc[UR6][R154.64] ;  /* 0x000000069a9a7981 */ /* 0x000ee2000c1e1900 */
[----:B------:R-:W-:Y:S01]  /*0d50*/  ISETP.GE.U32.AND P4, PT, R0, 0x20, PT ;  /* 0x000000200000780c */ /* 0x000fe20003f86070 */
[----:B-1----:R-:W-:Y:S01]  /*0d60*/  IMAD R158, R2, R153, RZ ;  /* 0x00000099029e7224 */ /* 0x002fe200078e02ff */
[----:B------:R-:W-:Y:S01]  /*0d70*/  ISETP.GE.U32.AND P6, PT, R0, 0x40, PT ;  /* 0x000000400000780c */ /* 0x000fe20003fc6070 */
[----:B--2---:R-:W-:-:S03]  /*0d80*/  IMAD.WIDE R156, R2, 0x4, R156 ;  /* 0x00000004029c7825 */ /* 0x004fc600078e029c */
[----:B------:R-:W-:Y:S02]  /*0d90*/  SHF.R.S32.HI R159, RZ, 0x1f, R158 ;  /* 0x0000001fff9f7819 */ /* 0x000fe4000001149e */
[----:B-----5:R0:W5:Y:S02]  /*0da0*/  LDG.E R152, desc[UR6][R156.64] ;  /* 0x000000069c987981 */ /* 0x020164000c1e1900 */
[----:B------:R-:W-:Y:S01]  /*0db0*/  LEA.HI R158, R159, R158, RZ, 0x2 ;  /* 0x0000009e9f9e7211 */ /* 0x000fe200078f10ff */
[----:B------:R-:W-:Y:S01]  /*0dc0*/  BSSY.RECONVERGENT B0, `(.L_x_48698) ;  /* 0x0000028000007945 */ /* 0x000fe20003800200 */
[----:B------:R-:W-:Y:S01]  /*0dd0*/  ISETP.GE.U32.AND P5, PT, R0, 0x60, PT ;  /* 0x000000600000780c */ /* 0x000fe20003fa6070 */
[----:B0-----:R-:W-:-:S03]  /*0de0*/  HFMA2 R156, -RZ, RZ, 0, 0 ;  /* 0x00000000ff9c7431 */ /* 0x001fc600000001ff */
[----:B------:R-:W-:Y:S02]  /*0df0*/  P2R R157, PR, RZ, 0x20 ;  /* 0x00000020ff9d7803 */ /* 0x000fe40000000000 */
[----:B---3--:R-:W-:-:S13]  /*0e00*/  ISETP.GE.AND P0, PT, R154, 0x1, PT ;  /* 0x000000019a00780c */ /* 0x008fda0003f06270 */
[----:B------:R-:W-:-:S05]  /*0e10*/  @P0 IADD3 R160, PT, PT, R154, -0x1, RZ ;  /* 0xffffffff9aa00810 */ /* 0x000fca0007ffe0ff */
[----:B------:R-:W-:-:S05]  /*0e20*/  @P0 IMAD R160, R160, R153, RZ ;  /* 0x00000099a0a00224 */ /* 0x000fca00078e02ff */
[----:B------:R-:W-:-:S04]  /*0e30*/  @P0 SHF.R.S32.HI R155, RZ, 0x1f, R160 ;  /* 0x0000001fff9b0819 */ /* 0x000fc800000114a0 */
[----:B------:R-:W-:Y:S02]  /*0e40*/  @P0 LEA.HI R160, R155, R160, RZ, 0x2 ;  /* 0x000000a09ba00211 */ /* 0x000fe400078f10ff */
[----:B------:R-:W-:Y:S02]  /*0e50*/  P2R R155, PR, RZ, 0x40 ;  /* 0x00000040ff9b7803 */ /* 0x000fe40000000000 */
[-C--:B------:R-:W-:Y:S02]  /*0e60*/  @P0 LEA.HI.SX32 R156, R160, R3.reuse, 0x1e ;  /* 0x00000003a09c0211 */ /* 0x080fe400078ff2ff */
[----:B------:R-:W-:Y:S01]  /*0e70*/  LEA.HI.SX32 R155, R158, R3, 0x1e ;  /* 0x000000039e9b7211 */ /* 0x000fe200078ff2ff */
[----:B------:R-:W-:Y:S06]  /*0e80*/  @!P4 BRA `(.L_x_48699) ;  /* 0x00000000006cc947 */ /* 0x000fec0003800000 */
        /* <DEDUP_REMOVED lines=9> */
[C---:B------:R-:W-:Y:S01]  /*0f20*/  ISETP.GT.AND P3, PT, R154.reuse, RZ, P1 ;  /* 0x000000ff9a00720c */ /* 0x040fe20000f64270 */
[C---:B-1----:R-:W-:Y:S01]  /*0f30*/  IMAD.WIDE.U32 R158, R155.reuse, 0x10, R158 ;  /* 0x000000109b9e7825 */ /* 0x042fe200078e009e */
[----:B------:R-:W-:Y:S02]  /*0f40*/  ISETP.GT.AND P2, PT, R154, RZ, PT ;  /* 0x000000ff9a00720c */ /* 0x000fe40003f44270 */
[----:B------:R-:W-:Y:S02]  /*0f50*/  IADD3 R156, PT, PT, R156, 0x20, RZ ;  /* 0x000000209c9c7810 */ /* 0x000fe40007ffe0ff */
[----:B------:R-:W-:Y:S01]  /*0f60*/  IADD3 R155, PT, PT, R155, 0x20, RZ ;  /* 0x000000209b9b7810 */ /* 0x000fe20007ffe0ff */
[----:B---3--:R-:W-:Y:S01]  /*0f70*/  @!P1 FMUL.FTZ R157, R100, UR5 ;  /* 0x00000005649d9c20 */ /* 0x008fe20008410000 */
[----:B------:R-:W-:-:S05]  /*0f80*/  @!P1 FMUL.FTZ R160, R101, UR5 ;  /* 0x0000000565a09c20 */ /* 0x000fca0008410000 */
[----:B--2---:R-:W-:Y:S01]  /*0f90*/  @P3 FFMA.FTZ R104, R100, UR5, R104 ;  /* 0x0000000564683c23 */ /* 0x004fe20008010068 */
[----:B------:R-:W-:Y:S01]  /*0fa0*/  @P3 FFMA.FTZ R105, R101, UR5, R105 ;  /* 0x0000000565693c23 */ /* 0x000fe20008010069 */
[----:B------:R-:W-:Y:S01]  /*0fb0*/  @!P1 FSEL R104, R157, RZ, P2 ;  /* 0x000000ff9d689208 */ /* 0x000fe20001000000 */
[----:B------:R-:W-:Y:S01]  /*0fc0*/  @!P1 FMUL.FTZ R157, R102, UR5 ;  /* 0x00000005669d9c20 */ /* 0x000fe20008410000 */
[----:B------:R-:W-:Y:S01]  /*0fd0*/  @!P1 FSEL R105, R160, RZ, P2 ;  /* 0x000000ffa0699208 */ /* 0x000fe20001000000 */
[C---:B------:R-:W-:Y:S01]  /*0fe0*/  @!P1 FMUL.FTZ R160, R103.reuse, UR5 ;  /* 0x0000000567a09c20 */ /* 0x040fe20008410000 */
[----:B------:R-:W-:Y:S01]  /*0ff0*/  @P3 FFMA.FTZ R106, R102, UR5, R106 ;  /* 0x00000005666a3c23 */ /* 0x000fe2000801006a */
[----:B------:R-:W-:Y:S01]  /*1000*/  @P3 FFMA.FTZ R107, R103, UR5, R107 ;  /* 0x00000005676b3c23 */ /* 0x000fe2000801006b */
[----:B------:R-:W-:Y:S02]  /*1010*/  @!P1 FSEL R106, R157, RZ, P2 ;  /* 0x000000ff9d6a9208 */ /* 0x000fe40001000000 */
[----:B------:R-:W-:-:S05]  /*1020*/  @!P1 FSEL R107, R160, RZ, P2 ;  /* 0x000000ffa06b9208 */ /* 0x000fca0001000000 */
[----:B------:R0:W-:Y:S02]  /*1030*/  STG.E.128 desc[UR6][R158.64], R104 ;  /* 0x000000689e007986 */ /* 0x0001e4000c101d06 */
.L_x_48699:
[----:B------:R-:W-:Y:S05]  /*1040*/  BSYNC.RECONVERGENT B0 ;  /* 0x0000000000007941 */ /* 0x000fea0003800200 */
.L_x_48698:
        /* <DEDUP_REMOVED lines=11> */
[C---:B------:R-:W-:Y:S01]  /*1100*/  ISETP.GT.AND P3, PT, R154.reuse, RZ, P1 ;  /* 0x000000ff9a00720c */ /* 0x040fe20000f64270 */
[C---:B0-----:R-:W-:Y:S01]  /*1110*/  IMAD.WIDE.U32 R158, R155.reuse, 0x10, R158 ;  /* 0x000000109b9e7825 */ /* 0x041fe200078e009e */
        /* <DEDUP_REMOVED lines=16> */
.L_x_48701:
[----:B------:R-:W-:Y:S05]  /*1220*/  BSYNC.RECONVERGENT B0 ;  /* 0x0000000000007941 */ /* 0x000fea0003800200 */
.L_x_48700:
        /* <DEDUP_REMOVED lines=11> */
[C---:B------:R-:W-:Y:S01]  /*12e0*/  ISETP.GT.AND P3, PT, R154.reuse, RZ, P1 ;  /* 0x000000ff9a00720c */ /* 0x040fe20000f64270 */
[C---:B0-----:R-:W-:Y:S01]  /*12f0*/  IMAD.WIDE.U32 R158, R155.reuse, 0x10, R158 ;  /* 0x000000109b9e7825 */ /* 0x041fe200078e009e */
[----:B------:R-:W-:Y:S02]  /*1300*/  ISETP.GT.AND P2, PT, R154, RZ, PT ;  /* 0x000000ff9a00720c */ /* 0x000fe40003f44270 */
[----:B------:R-:W-:Y:S02]  /*1310*/  IADD3 R156, PT, PT, R156, 0x20, RZ ;  /* 0x000000209c9c7810 */ /* 0x000fe40007ffe0ff */
[----:B------:R-:W-:Y:S01]  /*1320*/  IADD3 R155, PT, PT, R155, 0x20, RZ ;  /* 0x000000209b9b7810 */ /* 0x000fe20007ffe0ff */
[----:B--2---:R-:W-:Y:S01]  /*1330*/  @!P1 FMUL.FTZ R157, R100, UR5 ;  /* 0x00000005649d9c20 */ /* 0x004fe20008410000 */
[----:B------:R-:W-:-:S05]  /*1340*/  @!P1 FMUL.FTZ R160, R101, UR5 ;  /* 0x0000000565a09c20 */ /* 0x000fca0008410000 */
[----:B---3--:R-:W-:Y:S01]  /*1350*/  @P3 FFMA.FTZ R112, R100, UR5, R112 ;  /* 0x0000000564703c23 */ /* 0x008fe20008010070 */
        /* <DEDUP_REMOVED lines=10> */
.L_x_48703:
[----:B------:R-:W-:Y:S05]  /*1400*/  BSYNC.RECONVERGENT B0 ;  /* 0x0000000000007941 */ /* 0x000fea0003800200 */
.L_x_48702:
[----:B------:R-:W-:Y:S01]  /*1410*/  ISETP.GE.U32.AND P1, PT, R0, 0x80, PT ;  /* 0x000000800000780c */ /* 0x000fe20003f26070 */
[----:B------:R-:W-:Y:S03]  /*1420*/  BSSY.RECONVERGENT B0, `(.L_x_48704) ;  /* 0x000001e000007945 */ /* 0x000fe60003800200 */
[----:B------:R-:W-:-:S09]  /*1430*/  P2R R157, PR, RZ, 0x2 ;  /* 0x00000002ff9d7803 */ /* 0x000fd20000000000 */
[----:B------:R-:W-:Y:S05]  /*1440*/  @!P1 BRA `(.L_x_48705) ;  /* 0x00000000006c9947 */ /* 0x000fea0003800000 */
[----:B------:R-:W-:Y:S01]  /*1450*/  ISETP.NE.U32.AND P1, PT, RZ, UR8, PT ;  /* 0x00000008ff007c0c */ /* 0x000fe2000bf25070 */
[----:B------:R-:W3:Y:S03]  /*1460*/  @P0 LDC.64 R118, c[0x0][0x390] ;  /* 0x0000e400ff760b82 */ /* 0x000ee60000000a00 */
[----:B------:R-:W-:-:S05]  /*1470*/  ISETP.NE.AND.EX P1, PT, RZ, UR9, PT, P1 ;  /* 0x00000009ff007c0c */ /* 0x000fca000bf25310 */
[----:B012---:R-:W0:Y:S08]  /*1480*/  LDC.64 R158, c[0x0][0x3a8] ;  /* 0x0000ea00ff9e7b82 */ /* 0x007e300000000a00 */
[----:B------:R-:W1:Y:S01]  /*1490*/  @P1 LDC.64 R116, c[0x0][0x3a0] ;  /* 0x0000e800ff741b82 */ /* 0x000e620000000a00 */
[----:B---3--:R-:W-:-:S05]  /*14a0*/  @P0 IMAD.WIDE.U32 R160, R156, 0x10, R118 ;  /* 0x000000109ca00825 */ /* 0x008fca00078e0076 */
[----:B------:R-:W2:Y:S01]  /*14b0*/  @P0 LDG.E.128 R100, desc[UR6][R160.64] ;  /* 0x00000006a0640981 */ /* 0x000ea2000c1e1d00 */
[----:B-1----:R-:W-:-:S05]  /*14c0*/  @P1 IMAD.WIDE.U32 R162, R155, 0x10, R116 ;  /* 0x000000109ba21825 */ /* 0x002fca00078e0074 */
[----:B------:R-:W3:Y:S01]  /*14d0*/  @P1 LDG.E.128 R116, desc[UR6][R162.64] ;  /* 0x00000006a2741981 */ /* 0x000ee2000c1e1d00 */
[----:B------:R-:W-:Y:S01]  /*14e0*/  ISETP.GT.AND P2, PT, R154, RZ, P1 ;  /* 0x000000ff9a00720c */ /* 0x000fe20000f44270 */
[C---:B0-----:R-:W-:Y:S01]  /*14f0*/  IMAD.WIDE.U32 R158, R155.reuse, 0x10, R158 ;  /* 0x000000109b9e7825 */ /* 0x041fe200078e009e */
[----:B------:R-:W-:Y:S02]  /*1500*/  IADD3 R156, PT, PT, R156, 0x20, RZ ;  /* 0x000000209c9c7810 */ /* 0x000fe40007ffe0ff */
[----:B------:R-:W-:Y:S01]  /*1510*/  IADD3 R155, PT, PT, R155, 0x20, RZ ;  /* 0x000000209b9b7810 */ /* 0x000fe20007ffe0ff */
[----:B--2---:R-:W-:Y:S01]  /*1520*/  @!P1 FMUL.FTZ R157, R100, UR5 ;  /* 0x00000005649d9c20 */ /* 0x004fe20008410000 */
[----:B------:R-:W-:-:S07]  /*1530*/  @!P1 FMUL.FTZ R160, R101, UR5 ;  /* 0x0000000565a09c20 */ /* 0x000fce0008410000 */
[----:B---3--:R-:W-:Y:S01]  /*1540*/  @P2 FFMA.FTZ R116, R100, UR5, R116 ;  /* 0x0000000564742c23 */ /* 0x008fe20008010074 */
[----:B------:R-:W-:Y:S01]  /*1550*/  @P2 FFMA.FTZ R117, R101, UR5, R117 ;  /* 0x0000000565752c23 */ /* 0x000fe20008010075 */
[----:B------:R-:W-:Y:S01]  /*1560*/  @P2 FFMA.FTZ R118, R102, UR5, R118 ;  /* 0x0000000566762c23 */ /* 0x000fe20008010076 */
[----:B------:R-:W-:Y:S01]  /*1570*/  @P2 FFMA.FTZ R119, R103, UR5, R119 ;  /* 0x0000000567772c23 */ /* 0x000fe20008010077 */
[----:B------:R-:W-:-:S04]  /*1580*/  ISETP.GT.AND P2, PT, R154, RZ, PT ;  /* 0x000000ff9a00720c */ /* 0x000fc80003f44270 */
[----:B------:R-:W-:Y:S01]  /*1590*/  @!P1 FSEL R116, R157, RZ, P2 ;  /* 0x000000ff9d749208 */ /* 0x000fe20001000000 */
[----:B------:R-:W-:Y:S01]  /*15a0*/  @!P1 FMUL.FTZ R157, R102, UR5 ;  /* 0x00000005669d9c20 */ /* 0x000fe20008410000 */
[----:B------:R-:W-:Y:S01]  /*15b0*/  @!P1 FSEL R117, R160, RZ, P2 ;  /* 0x000000ffa0759208 */ /* 0x000fe20001000000 */
[----:B------:R-:W-:-:S03]  /*15c0*/  @!P1 FMUL.FTZ R160, R103, UR5 ;  /* 0x0000000567a09c20 */ /* 0x000fc60008410000 */
[----:B------:R-:W-:Y:S02]  /*15d0*/  @!P1 FSEL R118, R157, RZ, P2 ;  /* 0x000000ff9d769208 */ /* 0x000fe40001000000 */
[----:B------:R-:W-:-:S05]  /*15e0*/  @!P1 FSEL R119, R160, RZ, P2 ;  /* 0x000000ffa0779208 */ /* 0x000fca0001000000 */
[----:B------:R3:W-:Y:S02]  /*15f0*/  STG.E.128 desc[UR6][R158.64], R116 ;  /* 0x000000749e007986 */ /* 0x0007e4000c101d06 */
.L_x_48705:
[----:B------:R-:W-:Y:S05]  /*1600*/  BSYNC.RECONVERGENT B0 ;  /* 0x0000000000007941 */ /* 0x000fea0003800200 */
.L_x_48704:
[----:B------:R-:W-:Y:S01]  /*1610*/  ISETP.GE.U32.AND P1, PT, R0, 0xa0, PT ;  /* 0x000000a00000780c */ /* 0x000fe20003f26070 */
[----:B------:R-:W-:Y:S03]  /*1620*/  BSSY.RECONVERGENT B0, `(.L_x_48706) ;  /* 0x000001e000007945 */ /* 0x000fe60003800200 */
[----:B------:R-:W-:-:S09]  /*1630*/  P2R R157, PR, RZ, 0x2 ;  /* 0x00000002ff9d7803 */ /* 0x000fd20000000000 */
[----:B------:R-:W-:Y:S05]  /*1640*/  @!P1 BRA `(.L_x_48707) ;  /* 0x00000000006c9947 */ /* 0x000fea0003800000 */
[----:B------:R-:W-:Y:S01]  /*1650*/  ISETP.NE.U32.AND P1, PT, RZ, UR8, PT ;  /* 0x00000008ff007c0c */ /* 0x000fe2000bf25070 */
[----:B------:R-:W0:Y:S03]  /*1660*/  @P0 LDC.64 R122, c[0x0][0x390] ;  /* 0x0000e400ff7a0b82 */ /* 0x000e260000000a00 */
[----:B------:R-:W-:-:S13]  /*1670*/  ISETP.NE.AND.EX P1, PT, RZ, UR9, PT, P1 ;  /* 0x00000009ff007c0c */ /* 0x000fda000bf25310 */
[----:B------:R-:W4:Y:S01]  /*1680*/  @P1 LDC.64 R120, c[0x0][0x3a0] ;  /* 0x0000e800ff781b82 */ /* 0x000f220000000a00 */
[----:B0123--:R-:W-:-:S05]  /*1690*/  @P0 IMAD.WIDE.U32 R158, R156, 0x10, R122 ;  /* 0x000000109c9e0825 */ /* 0x00ffca00078e007a */
[----:B------:R-:W2:Y:S01]  /*16a0*/  @P0 LDG.E.128 R100, desc[UR6][R158.64] ;  /* 0x000000069e640981 */ /* 0x000ea2000c1e1d00 */
[----:B----4-:R-:W-:-:S05]  /*16b0*/  @P1 IMAD.WIDE.U32 R160, R155, 0x10, R120 ;  /* 0x000000109ba01825 */ /* 0x010fca00078e0078 */
[----:B------:R-:W3:Y:S01]  /*16c0*/  @P1 LDG.E.128 R120, desc[UR6][R160.64] ;  /* 0x00000006a0781981 */ /* 0x000ee2000c1e1d00 */
[----:B------:R-:W-:Y:S02]  /*16d0*/  ISETP.GT.AND P2, PT, R154, RZ, P1 ;  /* 0x000000ff9a00720c */ /* 0x000fe40000f44270 */
[----:B------:R-:W-:Y:S01]  /*16e0*/  IADD3 R156, PT, PT, R156, 0x20, RZ ;  /* 0x000000209c9c7810 */ /* 0x000fe20007ffe0ff */
[----:B--2---:R-:W-:Y:S01]  /*16f0*/  @!P1 FMUL.FTZ R158, R101, UR5 ;  /* 0x00000005659e9c20 */ /* 0x004fe20008410000 */
[----:B------:R-:W-:-:S09]  /*1700*/  @!P1 FMUL.FTZ R157, R100, UR5 ;  /* 0x00000005649d9c20 */ /* 0x000fd20008410000 */
        /* <DEDUP_REMOVED lines=10> */
[----:B------:R-:W0:Y:S01]  /*17b0*/  LDC.64 R158, c[0x0][0x3a8] ;  /* 0x0000ea00ff9e7b82 */ /* 0x000e220000000a00 */
[----:B------:R-:W-:Y:S01]  /*17c0*/  @!P1 FSEL R122, R157, RZ, P2 ;  /* 0x000000ff9d7a9208 */ /* 0x000fe20001000000 */
[C---:B0-----:R-:W-:Y:S01]  /*17d0*/  IMAD.WIDE.U32 R158, R155.reuse, 0x10, R158 ;  /* 0x000000109b9e7825 */ /* 0x041fe200078e009e */
[----:B------:R-:W-:-:S04]  /*17e0*/  IADD3 R155, PT, PT, R155, 0x20, RZ ;  /* 0x000000209b9b7810 */ /* 0x000fc80007ffe0ff */
[----:B------:R4:W-:Y:S03]  /*17f0*/  STG.E.128 desc[UR6][R158.64], R120 ;  /* 0x000000789e007986 */ /* 0x0009e6000c101d06 */
.L_x_48707:
[----:B------:R-:W-:Y:S05]  /*1800*/  BSYNC.RECONVERGENT B0 ;  /* 0x0000000000007941 */ /* 0x000fea0003800200 */
.L_x_48706:
[----:B------:R-:W-:Y:S01]  /*1810*/  ISETP.GE.U32.AND P1, PT, R0, 0xc0, PT ;  /* 0x000000c00000780c */ /* 0x000fe20003f26070 */
[----:B------:R-:W-:Y:S03]  /*1820*/  BSSY.RECONVERGENT B0, `(.L_x_48708) ;  /* 0x000001e000007945 */ /* 0x000fe60003800200 */
[----:B------:R-:W-:-:S09]  /*1830*/  P2R R157, PR, RZ, 0x2 ;  /* 0x00000002ff9d7803 */ /* 0x000fd20000000000 */
[----:B------:R-:W-:Y:S05]  /*1840*/  @!P1 BRA `(.L_x_48709) ;  /* 0x00000000006c9947 */ /* 0x000fea0003800000 */
[----:B------:R-:W-:Y:S01]  /*1850*/  ISETP.NE.U32.AND P1, PT, RZ, UR8, PT ;  /* 0x00000008ff007c0c */ /* 0x000fe2000bf25070 */
[----:B------:R-:W0:Y:S03]  /*1860*/  @P0 LDC.64 R126, c[0x0][0x390] ;  /* 0x0000e400ff7e0b82 */ /* 0x000e260000000a00 */
[----:B------:R-:W-:-:S13]  /*1870*/  ISETP.NE.AND.EX P1, PT, RZ, UR9, PT, P1 ;  /* 0x00000009ff007c0c */ /* 0x000fda000bf25310 */
[----:B------:R-:W0:Y:S02]  /*1880*/  @P1 LDC.64 R124, c[0x0][0x3a0] ;  /* 0x0000e800ff7c1b82 */ /* 0x000e240000000a00 */
[----:B01234-:R-:W-:-:S05]  /*1890*/  @P0 IMAD.WIDE.U32 R158, R156, 0x10, R126 ;  /* 0x000000109c9e0825 */ /* 0x01ffca00078e007e */
[----:B------:R-:W2:Y:S01]  /*18a0*/  @P0 LDG.E.128 R100, desc[UR6][R158.64] ;  /* 0x000000069e640981 */ /* 0x000ea2000c1e1d00 */
[----:B------:R-:W-:-:S05]  /*18b0*/  @P1 IMAD.WIDE.U32 R160, R155, 0x10, R124 ;  /* 0x000000109ba01825 */ /* 0x000fca00078e007c */
        /* <DEDUP_REMOVED lines=20> */
.L_x_48709:
[----:B------:R-:W-:Y:S05]  /*1a00*/  BSYNC.RECONVERGENT B0 ;  /* 0x0000000000007941 */ /* 0x000fea0003800200 */
.L_x_48708:
        /* <DEDUP_REMOVED lines=31> */
.L_x_48711:
[----:B------:R-:W-:Y:S05]  /*1c00*/  BSYNC.RECONVERGENT B0 ;  /* 0x0000000000007941 */ /* 0x000fea0003800200 */
.L_x_48710:
        /* <DEDUP_REMOVED lines=31> */
.L_x_48713:
[----:B------:R-:W-:Y:S05]  /*1e00*/  BSYNC.RECONVERGENT B0 ;  /* 0x0000000000007941 */ /* 0x000fea0003800200 */
.L_x_48712:
        /* <DEDUP_REMOVED lines=31> */
.L_x_48715:
[----:B------:R-:W-:Y:S05]  /*2000*/  BSYNC.RECONVERGENT B0 ;  /* 0x0000000000007941 */ /* 0x000fea0003800200 */
.L_x_48714:
        /* <DEDUP_REMOVED lines=31> */
.L_x_48717:
[----:B------:R-:W-:Y:S05]  /*2200*/  BSYNC.RECONVERGENT B0 ;  /* 0x0000000000007941 */ /* 0x000fea0003800200 */
.L_x_48716:
        /* <DEDUP_REMOVED lines=31> */
.L_x_48719:
[----:B------:R-:W-:Y:S05]  /*2400*/  BSYNC.RECONVERGENT B0 ;  /* 0x0000000000007941 */ /* 0x000fea0003800200 */
.L_x_48718:
[----:B------:R-:W-:Y:S01]  /*2410*/  ISETP.GE.U32.AND P1, PT, R0, 0x180, PT ;  /* 0x000001800000780c */ /* 0x000fe20003f26070 */
[----:B------:R-:W-:Y:S03]  /*2420*/  BSSY.RECONVERGENT B0, `(.L_x_48720) ;  /* 0x000001c000007945 */ /* 0x000fe60003800200 */
[----:B------:R-:W-:-:S09]  /*2430*/  P2R R157, PR, RZ, 0x2 ;  /* 0x00000002ff9d7803 */ /* 0x000fd20000000000 */
[----:B------:R-:W-:Y:S05]  /*2440*/  @!P1 BRA `(.L_x_48721) ;  /* 0x0000000000649947 */ /* 0x000fea0003800000 */
[----:B------:R-:W0:Y:S02]  /*2450*/  @P0 LDC.64 R148, c[0x0][0x390] ;  /* 0x0000e400ff940b82 */ /* 0x000e240000000a00 */
[----:B0-----:R-:W-:-:S05]  /*2460*/  @P0 IMAD.WIDE.U32 R156, R156, 0x10, R148 ;  /* 0x000000109c9c0825 */ /* 0x001fca00078e0094 */
[----:B------:R-:W2:Y:S01]  /*2470*/  @P0 LDG.E.128 R100, desc[UR6][R156.64] ;  /* 0x000000069c640981 */ /* 0x000ea2000c1e1d00 */
[----:B------:R-:W-:-:S04]  /*2480*/  ISETP.NE.U32.AND P0, PT, RZ, UR8, PT ;  /* 0x00000008ff007c0c */ /* 0x000fc8000bf05070 */
[----:B------:R-:W-:-:S13]  /*2490*/  ISETP.NE.AND.EX P0, PT, RZ, UR9, PT, P0 ;  /* 0x00000009ff007c0c */ /* 0x000fda000bf05300 */
[----:B-1234-:R-:W0:Y:S02]  /*24a0*/  @P0 LDC.64 R158, c[0x0][0x3a0] ;  /* 0x0000e800ff9e0b82 */ /* 0x01ee240000000a00 */
[----:B0-----:R-:W-:-:S05]  /*24b0*/  @P0 IMAD.WIDE.U32 R158, R155, 0x10, R158 ;  /* 0x000000109b9e0825 */ /* 0x001fca00078e009e */
[----:B------:R-:W2:Y:S01]  /*24c0*/  @P0 LDG.E.128 R148, desc[UR6][R158.64] ;  /* 0x000000069e940981 */ /* 0x000ea2000c1e1d00 */
[----:B------:R-:W-:Y:S01]  /*24d0*/  ISETP.GT.AND P1, PT, R154, RZ, P0 ;  /* 0x000000ff9a00720c */ /* 0x000fe20000724270 */
[----:B------:R-:W-:Y:S01]  /*24e0*/  @!P0 FMUL.FTZ R156, R100, UR5 ;  /* 0x00000005649c8c20 */ /* 0x000fe20008410000 */
[----:B------:R-:W-:-:S11]  /*24f0*/  @!P0 FMUL.FTZ R157, R101, UR5 ;  /* 0x00000005659d8c20 */ /* 0x000fd60008410000 */
[----:B--2---:R-:W-:Y:S01]  /*2500*/  @P1 FFMA.FTZ R148, R100, UR5, R148 ;  /* 0x0000000564941c23 */ /* 0x004fe20008010094 */
[----:B------:R-:W-:Y:S01]  /*2510*/  @P1 FFMA.FTZ R149, R101, UR5, R149 ;  /* 0x0000000565951c23 */ /* 0x000fe20008010095 */
[----:B------:R-:W-:Y:S01]  /*2520*/  @P1 FFMA.FTZ R150, R102, UR5, R150 ;  /* 0x0000000566961c23 */ /* 0x000fe20008010096 */
[----:B------:R-:W-:Y:S01]  /*2530*/  @P1 FFMA.FTZ R151, R103, UR5, R151 ;  /* 0x0000000567971c23 */ /* 0x000fe20008010097 */
[----:B------:R-:W-:Y:S01]  /*2540*/  ISETP.GT.AND P1, PT, R154, RZ, PT ;  /* 0x000000ff9a00720c */ /* 0x000fe20003f24270 */
[----:B------:R-:W-:-:S03]  /*2550*/  @!P0 FMUL.FTZ R154, R102, UR5 ;  /* 0x00000005669a8c20 */ /* 0x000fc60008410000 */
[----:B------:R-:W-:Y:S01]  /*2560*/  @!P0 FSEL R148, R156, RZ, P1 ;  /* 0x000000ff9c948208 */ /* 0x000fe20000800000 */
[----:B------:R-:W-:Y:S01]  /*2570*/  @!P0 FMUL.FTZ R156, R103, UR5 ;  /* 0x00000005679c8c20 */ /* 0x000fe20008410000 */
[----:B------:R-:W-:Y:S02]  /*2580*/  @!P0 FSEL R149, R157, RZ, P1 ;  /* 0x000000ff9d958208 */ /* 0x000fe40000800000 */
[----:B------:R-:W-:Y:S02]  /*2590*/  @!P0 FSEL R150, R154, RZ, P1 ;  /* 0x000000ff9a968208 */ /* 0x000fe40000800000 */
[----:B------:R-:W-:Y:S02]  /*25a0*/  @!P0 FSEL R151, R156, RZ, P1 ;  /* 0x000000ff9c978208 */ /* 0x000fe40000800000 */
[----:B------:R-:W0:Y:S02]  /*25b0*/  LDC.64 R156, c[0x0][0x3a8] ;  /* 0x0000ea00ff9c7b82 */ /* 0x000e240000000a00 */
[----:B0-----:R-:W-:-:S05]  /*25c0*/  IMAD.WIDE.U32 R154, R155, 0x10, R156 ;  /* 0x000000109b9a7825 */ /* 0x001fca00078e009c */
[----:B------:R0:W-:Y:S02]  /*25d0*/  STG.E.128 desc[UR6][R154.64], R148 ;  /* 0x000000949a007986 */ /* 0x0001e4000c101d06 */
.L_x_48721:
[----:B------:R-:W-:Y:S05]  /*25e0*/  BSYNC.RECONVERGENT B0 ;  /* 0x0000000000007941 */ /* 0x000fea0003800200 */
.L_x_48720:
        /* <DEDUP_REMOVED lines=10> */
[----:B------:R-:W-:-:S04]  /*2690*/  P2R R156, PR, RZ, 0x20 ;  /* 0x00000020ff9c7803 */ /* 0x000fc80000000000 */
        /* <DEDUP_REMOVED lines=184> */
.L_x_48759:
        /* <DEDUP_REMOVED lines=18> */
[----:B------:R-:W-:-:S03]  /*3340*/  FSEL R156, R161, RZ, !P0 ;  /* 0x000000ffa19c7208 */ /* 0x000fc60004000000 */
[----:B------:R-:W-:-:S05]  /*3350*/  IMAD R152, R152, R153, RZ ;  /* 0x0000009998987224 */ /* 0x000fca00078e02ff */
[----:B------:R-:W-:-:S04]  /*3360*/  SHF.R.S32.HI R153, RZ, 0x1f, R152 ;  /* 0x0000001fff997819 */ /* 0x000fc80000011498 */
[----:B------:R-:W-:-:S04]  /*3370*/  LEA.HI R152, R153, R152, RZ, 0x2 ;  /* 0x0000009899987211 */ /* 0x000fc800078f10ff */
[----:B-1----:R-:W-:Y:S01]  /*3380*/  LEA.HI.SX32 R158, R152, R3, 0x1e ;  /* 0x00000003989e7211 */ /* 0x002fe200078ff2ff */
[----:B------:R-:W-:Y:S06]  /*3390*/  @!P4 BRA `(.L_x_48726) ;  /* 0x000000000040c947 */ /* 0x000fec0003800000 */
[----:B------:R-:W1:Y:S01]  /*33a0*/  LDC.64 R160, c[0x0][0x428] ;  /* 0x00010a00ffa07b82 */ /* 0x000e620000000a00 */
        /* <DEDUP_REMOVED lines=15> */
.L_x_48726:
[----:B------:R-:W-:Y:S05]  /*34a0*/  BSYNC.RECONVERGENT B1 ;  /* 0x0000000000017941 */ /* 0x000fea0003800200 */
.L_x_48725:
[----:B------:R-:W-:Y:S01]  /*34b0*/  ISETP.GE.U32.AND P0, PT, R0, 0x40, PT ;  /* 0x000000400000780c */ /* 0x000fe20003f06070 */
[----:B------:R-:W-:-:S12]  /*34c0*/  BSSY.RECONVERGENT B1, `(.L_x_48727) ;  /* 0x0000012000017945 */ /* 0x000fd80003800200 */
[----:B------:R-:W-:Y:S05]  /*34d0*/  @!P0 BRA `(.L_x_48728) ;  /* 0x0000000000408947 */ /* 0x000fea0003800000 */
[----:B-1----:R-:W1:Y:S01]  /*34e0*/  LDC.64 R160, c[0x0][0x428] ;  /* 0x00010a00ffa07b82 */ /* 0x002e620000000a00 */
        /* <DEDUP_REMOVED lines=15> */
.L_x_48728:
[----:B------:R-:W-:Y:S05]  /*35e0*/  BSYNC.RECONVERGENT B1 ;  /* 0x0000000000017941 */ /* 0x000fea0003800200 */
.L_x_48727:
        /* <DEDUP_REMOVED lines=19> */
.L_x_48730:
[----:B------:R-:W-:Y:S05]  /*3720*/  BSYNC.RECONVERGENT B1 ;  /* 0x0000000000017941 */ /* 0x000fea0003800200 */
.L_x_48729:
[----:B------:R-:W-:Y:S01]  /*3730*/  ISETP.GE.U32.AND P0, PT, R0, 0x80, PT ;  /* 0x000000800000780c */ /* 0x000fe20003f06070 */
[----:B------:R-:W-:-:S12]  /*3740*/  BSSY.RECONVERGENT B1, `(.L_x_48731) ;  /* 0x0000012000017945 */ /* 0x000fd80003800200 */
[----:B------:R-:W-:Y:S05]  /*3750*/  @!P0 BRA `(.L_x_48732) ;  /* 0x0000000000408947 */ /* 0x000fea0003800000 */
[----:B-123--:R-:W1:Y:S01]  /*3760*/  LDC.64 R160, c[0x0][0x428] ;  /* 0x00010a00ffa07b82 */ /* 0x00ee620000000a00 */
        /* <DEDUP_REMOVED lines=15> */
.L_x_48732:
[----:B------:R-:W-:Y:S05]  /*3860*/  BSYNC.RECONVERGENT B1 ;  /* 0x0000000000017941 */ /* 0x000fea0003800200 */
.L_x_48731:
        /* <DEDUP_REMOVED lines=19> */
.L_x_48734:
[----:B------:R-:W-:Y:S05]  /*39a0*/  BSYNC.RECONVERGENT B1 ;  /* 0x0000000000017941 */ /* 0x000fea0003800200 */
.L_x_48733:
        /* <DEDUP_REMOVED lines=19> */
.L_x_48736:
[----:B------:R-:W-:Y:S05]  /*3ae0*/  BSYNC.RECONVERGENT B1 ;  /* 0x0000000000017941 */ /* 0x000fea0003800200 */
.L_x_48735:
        /* <DEDUP_REMOVED lines=19> */
.L_x_48738:
[----:B------:R-:W-:Y:S05]  /*3c20*/  BSYNC.RECONVERGENT B1 ;  /* 0x0000000000017941 */ /* 0x000fea0003800200 */
.L_x_48737:
        /* <DEDUP_REMOVED lines=19> */
.L_x_48740:
[----:B------:R-:W-:Y:S05]  /*3d60*/  BSYNC.RECONVERGENT B1 ;  /* 0x0000000000017941 */ /* 0x000fea0003800200 */
.L_x_48739:
        /* <DEDUP_REMOVED lines=19> */
.L_x_48742:
[----:B------:R-:W-:Y:S05]  /*3ea0*/  BSYNC.RECONVERGENT B1 ;  /* 0x0000000000017941 */ /* 0x000fea0003800200 */
.L_x_48741:
        /* <DEDUP_REMOVED lines=19> */
.L_x_48744:
[----:B------:R-:W-:Y:S05]  /*3fe0*/  BSYNC.RECONVERGENT B1 ;  /* 0x0000000000017941 */ /* 0x000fea0003800200 */
.L_x_48743:
        /* <DEDUP_REMOVED lines=19> */
.L_x_48746:
[----:B------:R-:W-:Y:S05]  /*4120*/  BSYNC.RECONVERGENT B1 ;  /* 0x0000000000017941 */ /* 0x000fea0003800200 */
.L_x_48745:
        /* <DEDUP_REMOVED lines=17> */
.L_x_48724:
[----:B------:R-:W-:Y:S05]  /*4240*/  BSYNC.RECONVERGENT B0 ;  /* 0x0000000000007941 */ /* 0x000fea0003800200 */
.L_x_48723:
[----:B01234-:R-:W0:Y:S02]  /*4250*/  LDC.64 R152, c[0x0][0x380] ;  /* 0x0000e000ff987b82 */ /* 0x01fe240000000a00 */
[----:B0-----:R-:W-:-:S04]  /*4260*/  LEA R2, R152, R2, 0x2 ;  /* 0x0000000298027211 */ /* 0x001fc800078e10ff */
[----:B------:R-:W-:-:S13]  /*4270*/  ISETP.GE.AND P0, PT, R2, R153, PT ;  /* 0x000000990200720c */ /* 0x000fda0003f06270 */
[----:B------:R-:W-:Y:S05]  /*4280*/  @!P0 BRA `(.L_x_48747) ;  /* 0xffffffc8009c8947 */ /* 0x000fea000383ffff */
[----:B------:R-:W-:Y:S05]  /*4290*/  EXIT ;  /* 0x000000000000794d */ /* 0x000fea0003800000 */
.L_x_48722:
        /* <DEDUP_REMOVED lines=8> */
.L_x_48749:
[----:B------:R-:W-:Y:S05]  /*4320*/  BSYNC B0 ;  /* 0x0000000000007941 */ /* 0x000fea0003800000 */
.L_x_48748:
        /* <DEDUP_REMOVED lines=8> */
.L_x_48750:
[----:B------:R-:W-:Y:S02]  /*43b0*/  HFMA2 R159, -RZ, RZ, 0, 2.384185791015625e-07 ;  /* 0x00000004ff9f7431 */ /* 0x000fe400000001ff */
[----:B------:R-:W-:-:S05]  /*43c0*/  FADD.FTZ R163, R162, R160 ;  /* 0x000000a0a2a37221 */ /* 0x000fca0000010000 */
[----:B------:R-:W-:-:S07]  /*43d0*/  MOV R162, R163 ;  /* 0x000000a300a27202 */ /* 0x000fce0000000f00 */
[----:B------:R-:W-:Y:S05]  /*43e0*/  WARPSYNC.COLLECTIVE R157, `(.L_x_48751) ;  /* 0x000000009d087348 */ /* 0x000fea0003c00000 */
[----:B------:R0:W1:Y:S02]  /*43f0*/  SHFL.BFLY P6, R160, R162, R159, R158 ;  /* 0x0c00009fa2a07389 */ /* 0x00006400000c009e */
[----:B01----:R-:W-:Y:S05]  /*4400*/  ENDCOLLECTIVE ;  /* 0x000000000000791b */ /* 0x003fea0003800000 */
.L_x_48751:
[----:B------:R-:W-:Y:S02]  /*4410*/  HFMA2 R159, -RZ, RZ, 0, 4.76837158203125e-07 ;  /* 0x00000008ff9f7431 */ /* 0x000fe400000001ff */
[----:B------:R-:W-:-:S05]  /*4420*/  FADD.FTZ R164, R163, R160 ;  /* 0x000000a0a3a47221 */ /* 0x000fca0000010000 */
[----:B------:R-:W-:-:S07]  /*4430*/  MOV R162, R164 ;  /* 0x000000a400a27202 */ /* 0x000fce0000000f00 */
[----:B------:R-:W-:Y:S05]  /*4440*/  WARPSYNC.COLLECTIVE R157, `(.L_x_48752) ;  /* 0x000000009d087348 */ /* 0x000fea0003c00000 */
[----:B------:R0:W1:Y:S02]  /*4450*/  SHFL.BFLY P6, R160, R162, R159, R158 ;  /* 0x0c00009fa2a07389 */ /* 0x00006400000c009e */
[----:B01----:R-:W-:Y:S05]  /*4460*/  ENDCOLLECTIVE ;  /* 0x000000000000791b */ /* 0x003fea0003800000 */
.L_x_48752:
[----:B------:R-:W-:Y:S02]  /*4470*/  HFMA2 R159, -RZ, RZ, 0, 9.5367431640625e-07 ;  /* 0x00000010ff9f7431 */ /* 0x000fe400000001ff */
[----:B------:R-:W-:-:S05]  /*4480*/  FADD.FTZ R165, R164, R160 ;  /* 0x000000a0a4a57221 */ /* 0x000fca0000010000 */
[----:B------:R-:W-:-:S07]  /*4490*/  MOV R162, R165 ;  /* 0x000000a500a27202 */ /* 0x000fce0000000f00 */
[----:B------:R-:W-:Y:S05]  /*44a0*/  WARPSYNC.COLLECTIVE R157, `(.L_x_48753) ;  /* 0x000000009d087348 */ /* 0x000fea0003c00000 */
[----:B------:R0:W1:Y:S02]  /*44b0*/  SHFL.BFLY P6, R160, R162, R159, R158 ;  /* 0x0c00009fa2a07389 */ /* 0x00006400000c009e */
[----:B01----:R-:W-:Y:S05]  /*44c0*/  ENDCOLLECTIVE ;  /* 0x000000000000791b */ /* 0x003fea0003800000 */
.L_x_48753:
        /* <DEDUP_REMOVED lines=112> */
.L_x_48754:
[----:B------:R-:W-:Y:S02]  /*4bd0*/  HFMA2 R159, -RZ, RZ, 0, 1.1920928955078125e-07 ;  /* 0x00000002ff9f7431 */ /* 0x000fe400000001ff */
[----:B------:R-:W-:-:S05]  /*4be0*/  FADD.FTZ R155, R154, R160 ;  /* 0x000000a09a9b7221 */ /* 0x000fca0000010000 */
[----:B------:R-:W-:-:S07]  /*4bf0*/  MOV R162, R155 ;  /* 0x0000009b00a27202 */ /* 0x000fce0000000f00 */
[----:B------:R-:W-:Y:S05]  /*4c00*/  WARPSYNC.COLLECTIVE R157, `(.L_x_48755) ;  /* 0x000000009d087348 */ /* 0x000fea0003c00000 */
[----:B------:R0:W1:Y:S02]  /*4c10*/  SHFL.BFLY P6, R160, R162, R159, R158 ;  /* 0x0c00009fa2a07389 */ /* 0x00006400000c009e */
[----:B01----:R-:W-:Y:S05]  /*4c20*/  ENDCOLLECTIVE ;  /* 0x000000000000791b */ /* 0x003fea0003800000 */
.L_x_48755:
[----:B------:R-:W-:Y:S01]  /*4c30*/  MOV R159, 0x4 ;  /* 0x00000004009f7802 */ /* 0x000fe20000000f00 */
[----:B------:R-:W-:-:S07]  /*4c40*/  FADD.FTZ R162, R155, R160 ;  /* 0x000000a09ba27221 */ /* 0x000fce0000010000 */
[----:B------:R-:W-:Y:S05]  /*4c50*/  WARPSYNC.COLLECTIVE R157, `(.L_x_48756) ;  /* 0x000000009d087348 */ /* 0x000fea0003c00000 */
[----:B------:R0:W1:Y:S02]  /*4c60*/  SHFL.BFLY P6, R160, R162, R159, R158 ;  /* 0x0c00009fa2a07389 */ /* 0x00006400000c009e */
[----:B01----:R-:W-:Y:S05]  /*4c70*/  ENDCOLLECTIVE ;  /* 0x000000000000791b */ /* 0x003fea0003800000 */
.L_x_48756:
[----:B------:R-:W-:Y:S02]  /*4c80*/  HFMA2 R159, -RZ, RZ, 0, 4.76837158203125e-07 ;  /* 0x00000008ff9f7431 */ /* 0x000fe400000001ff */
[----:B------:R-:W-:-:S05]  /*4c90*/  FADD.FTZ R163, R162, R160 ;  /* 0x000000a0a2a37221 */ /* 0x000fca0000010000 */
[----:B------:R-:W-:-:S07]  /*4ca0*/  MOV R162, R163 ;  /* 0x000000a300a27202 */ /* 0x000fce0000000f00 */
[----:B------:R-:W-:Y:S05]  /*4cb0*/  WARPSYNC.COLLECTIVE R157, `(.L_x_48757) ;  /* 0x000000009d087348 */ /* 0x000fea0003c00000 */
[----:B------:R0:W1:Y:S02]  /*4cc0*/  SHFL.BFLY P6, R160, R162, R159, R158 ;  /* 0x0c00009fa2a07389 */ /* 0x00006400000c009e */
[----:B01----:R-:W-:Y:S05]  /*4cd0*/  ENDCOLLECTIVE ;  /* 0x000000000000791b */ /* 0x003fea0003800000 */
.L_x_48757:
[----:B------:R-:W-:Y:S02]  /*4ce0*/  HFMA2 R159, -RZ, RZ, 0, 9.5367431640625e-07 ;  /* 0x00000010ff9f7431 */ /* 0x000fe400000001ff */
[----:B------:R-:W-:-:S05]  /*4cf0*/  FADD.FTZ R164, R163, R160 ;  /* 0x000000a0a3a47221 */ /* 0x000fca0000010000 */
[----:B------:R-:W-:-:S07]  /*4d00*/  MOV R162, R164 ;  /* 0x000000a400a27202 */ /* 0x000fce0000000f00 */
[----:B------:R-:W-:Y:S05]  /*4d10*/  WARPSYNC.COLLECTIVE R157, `(.L_x_48758) ;  /* 0x000000009d087348 */ /* 0x000fea0003c00000 */
[----:B------:R0:W1:Y:S02]  /*4d20*/  SHFL.BFLY P6, R160, R162, R159, R158 ;  /* 0x0c00009fa2a07389 */ /* 0x00006400000c009e */
[----:B01----:R-:W-:Y:S05]  /*4d30*/  ENDCOLLECTIVE ;  /* 0x000000000000791b */ /* 0x003fea0003800000 */
.L_x_48758:
[----:B------:R-:W-:Y:S05]  /*4d40*/  BRA `(.L_x_48759) ;  /* 0xffffffe400347947 */ /* 0x000fea000383ffff */
.L_x_48760:
        /* <DEDUP_REMOVED lines=11> */
.L_x_54474:


//--------------------- .text._ZN10layer_norm13ln_fwd_kernelINS_13Kernel_traitsIfffffjLj1536ELj1ELj4ELj1ELj16ENS_18Kernel_traits_baseILj1536EfffffjLj128EEEEELb0ELb0ELb1ELb1EEEvNS_9FwdParamsE --------------------------
	.section	.text._ZN10layer_norm13ln_fwd_kernelINS_13Kernel_traitsIfffffjLj1536ELj1ELj4ELj1ELj16ENS_18Kernel_traits_baseILj1536EfffffjLj128EEEEELb0ELb0ELb1ELb1EEEvNS_9FwdParamsE,"ax",@progbits
	.align	128
        .global         _ZN10layer_norm13ln_fwd_kernelINS_13Kernel_traitsIfffffjLj1536ELj1ELj4ELj1ELj16ENS_18Kernel_traits_baseILj1536EfffffjLj128EEEEELb0ELb0ELb1ELb1EEEvNS_9FwdParamsE
        .type           _ZN10layer_norm13ln_fwd_kernelINS_13Kernel_traitsIfffffjLj1536ELj1ELj4ELj1ELj16ENS_18Kernel_traits_baseILj1536EfffffjLj128EEEEELb0ELb0ELb1ELb1EEEvNS_9FwdParamsE,@function
        .size           _ZN10layer_norm13ln_fwd_kernelINS_13Kernel_traitsIfffffjLj1536ELj1ELj4ELj1ELj16ENS_18Kernel_traits_baseILj1536EfffffjLj128EEEEELb0ELb0ELb1ELb1EEEvNS_9FwdParamsE,(.L_x_54475 - _ZN10layer_norm13ln_fwd_kernelINS_13Kernel_traitsIfffffjLj1536ELj1ELj4ELj1ELj16ENS_18Kernel_traits_baseILj1536EfffffjLj128EEEEELb0ELb0ELb1ELb1EEEvNS_9FwdParamsE)
        .other          _ZN10layer_norm13ln_fwd_kernelINS_13Kernel_traitsIfffffjLj1536ELj1ELj4ELj1ELj16ENS_18Kernel_traits_baseILj1536EfffffjLj128EEEEELb0ELb0ELb1ELb1EEEvNS_9FwdParamsE,@"STO_CUDA_ENTRY STV_DEFAULT"
_ZN10layer_norm13ln_fwd_kernelINS_13Kernel_traitsIfffffjLj1536ELj1ELj4ELj1ELj16ENS_18Kernel_traits_baseILj1536EfffffjLj128EEEEELb0ELb0ELb1ELb1EEEvNS_9FwdParamsE:
.text._ZN10layer_norm13ln_fwd_kernelINS_13Kernel_traitsIfffffjLj1536ELj1ELj4ELj1ELj16ENS_18Kernel_traits_baseILj1536EfffffjLj128EEEEELb0ELb0ELb1ELb1EEEvNS_9FwdParamsE:
        /* <DEDUP_REMOVED lines=41> */
.L_x_48761:
        /* <DEDUP_REMOVED lines=38> */
.L_x_48762:
[----:B------:R-:W1:Y:S01]  /*04f0*/  LDCU UR4, c[0x0][0x384] ;  /* 0x00007080ff0477ac */ /* 0x000e620008000800 */
[----:B------:R-:W2:Y:S01]  /*0500*/  LDCU.U8 UR5, c[0x0][0x410] ;  /* 0x00008200ff0577ac */ /* 0x000ea20008000000 */
[----:B------:R-:W3:Y:S01]  /*0510*/  LDCU UR10, c[0x0][0x448] ;  /* 0x00008900ff0a77ac */ /* 0x000ee20008000800 */
[----:B------:R-:W4:Y:S01]  /*0520*/  LDCU.64 UR8, c[0x0][0x3a0] ;  /* 0x00007400ff0877ac */ /* 0x000f220008000a00 */
[----:B-1----:R-:W-:-:S13]  /*0530*/  ISETP.GE.AND P0, PT, R2, UR4, PT ;  /* 0x0000000402007c0c */ /* 0x002fda000bf06270 */
[----:B--234-:R-:W-:Y:S05]  /*0540*/  @P0 EXIT ;  /* 0x000000000000094d */ /* 0x01cfea0003800000 */
.L_x_48766:
[----:B------:R-:W1:Y:S01]  /*0550*/  LDC.64 R104, c[0x0][0x3f0] ;  /* 0x0000fc00ff687b82 */ /* 0x000e620000000a00 */
[----:B------:R-:W-:-:S07]  /*0560*/  ISETP.NE.U32.AND P1, PT, RZ, UR8, PT ;  /* 0x00000008ff007c0c */ /* 0x000fce000bf25070 */
[----:B------:R-:W2:Y:S01]  /*0570*/  LDC R153, c[0x0][0x388] ;  /* 0x0000e200ff997b82 */ /* 0x000ea20000000800 */
[----:B------:R-:W-:Y:S02]  /*0580*/  PLOP3.LUT P6, PT, PT, PT, PT, 0x8, 0x80 ;  /* 0x000000000080781c */ /* 0x000fe40003fce170 */
[----:B------:R-:W-:-:S05]  /*0590*/  PLOP3.LUT P5, PT, PT, PT, PT, 0x8, 0x80 ;  /* 0x000000000080781c */ /* 0x000fca0003fae170 */
[----:B------:R-:W3:Y:S01]  /*05a0*/  LDC.64 R154, c[0x0][0x3a8] ;  /* 0x0000ea00ff9a7b82 */ /* 0x000ee20000000a00 */
[----:B-1----:R-:W-:-:S05]  /*05b0*/  IMAD.WIDE R104, R2, 0x4, R104 ;  /* 0x0000000402687825 */ /* 0x002fca00078e0268 */
[----:B------:R-:W4:Y:S01]  /*05c0*/  LDG.E R110, desc[UR6][R104.64] ;  /* 0x00000006686e7981 */ /* 0x000f22000c1e1900 */
[----:B------:R-:W-:Y:S01]  /*05d0*/  ISETP.NE.AND.EX P1, PT, RZ, UR9, PT, P1 ;  /* 0x00000009ff007c0c */ /* 0x000fe2000bf25310 */
[----:B--2---:R-:W-:-:S12]  /*05e0*/  IMAD R3, R2, R153, RZ ;  /* 0x0000009902037224 */ /* 0x004fd800078e02ff */
[----:B------:R-:W1:Y:S01]  /*05f0*/  @P1 LDC.64 R150, c[0x0][0x3a0] ;  /* 0x0000e800ff961b82 */ /* 0x000e620000000a00 */
[----:B------:R-:W-:-:S07]  /*0600*/  PLOP3.LUT P4, PT, PT, PT, PT, 0x8, 0x80 ;  /* 0x000000000080781c */ /* 0x000fce0003f8e170 */
[----:B------:R-:W2:Y:S08]  /*0610*/  @P1 LDC.64 R144, c[0x0][0x3a0] ;  /* 0x0000e800ff901b82 */ /* 0x000eb00000000a00 */
[----:B------:R-:W3:Y:S08]  /*0620*/  @P1 LDC.64 R140, c[0x0][0x3a0] ;  /* 0x0000e800ff8c1b82 */ /* 0x000ef00000000a00 */
[----:B------:R-:W3:Y:S08]  /*0630*/  @P1 LDC.64 R136, c[0x0][0x3a0] ;  /* 0x0000e800ff881b82 */ /* 0x000ef00000000a00 */
[----:B------:R-:W3:Y:S08]  /*0640*/  @P1 LDC.64 R132, c[0x0][0x3a0] ;  /* 0x0000e800ff841b82 */ /* 0x000ef00000000a00 */
[----:B------:R-:W3:Y:S01]  /*0650*/  @P1 LDC.64 R128, c[0x0][0x3a0] ;  /* 0x0000e800ff801b82 */ /* 0x000ee20000000a00 */
[----:B----4-:R-:W-:-:S13]  /*0660*/  ISETP.GE.AND P3, PT, R110, 0x1, PT ;  /* 0x000000016e00780c */ /* 0x010fda0003f66270 */
[----:B------:R-:W-:Y:S01]  /*0670*/  @P3 IADD3 R108, PT, PT, R110, -0x1, RZ ;  /* 0xffffffff6e6c3810 */ /* 0x000fe20007ffe0ff */
[----:B------:R-:W4:Y:S04]  /*0680*/  @P3 LDC.64 R106, c[0x0][0x390] ;  /* 0x0000e400ff6a3b82 */ /* 0x000f280000000a00 */
[----:B------:R-:W-:Y:S01]  /*0690*/  @P3 IMAD R109, R108, R153, RZ ;  /* 0x000000996c6d3224 */ /* 0x000fe200078e02ff */
[----:B------:R-:W-:Y:S02]  /*06a0*/  SHF.R.S32.HI R108, RZ, 0x1f, R3 ;  /* 0x0000001fff6c7819 */ /* 0x000fe40000011403 */
[----:B------:R-:W-:Y:S01]  /*06b0*/  ISETP.GT.AND P2, PT, R110, RZ, PT ;  /* 0x000000ff6e00720c */ /* 0x000fe20003f44270 */
[----:B------:R-:W3:Y:S01]  /*06c0*/  @P3 LDC.64 R118, c[0x0][0x390] ;  /* 0x0000e400ff763b82 */ /* 0x000ee20000000a00 */
[----:B------:R-:W-:-:S02]  /*06d0*/  @P3 SHF.R.S32.HI R104, RZ, 0x1f, R109 ;  /* 0x0000001fff683819 */ /* 0x000fc4000001146d */
[----:B------:R-:W-:Y:S02]  /*06e0*/  LEA.HI R105, R108, R3, RZ, 0x2 ;  /* 0x000000036c697211 */ /* 0x000fe400078f10ff */
[----:B------:R-:W-:Y:S01]  /*06f0*/  @P3 LEA.HI R109, R104, R109, RZ, 0x2 ;  /* 0x0000006d686d3211 */ /* 0x000fe200078f10ff */
[----:B------:R-:W-:Y:S01]  /*0700*/  HFMA2 R104, -RZ, RZ, 0, 0 ;  /* 0x00000000ff687431 */ /* 0x000fe200000001ff */
[-C--:B------:R-:W-:Y:S01]  /*0710*/  LEA.HI.SX32 R105, R105, R0.reuse, 0x1e ;  /* 0x0000000069697211 */ /* 0x080fe200078ff2ff */
[----:B------:R-:W3:Y:S01]  /*0720*/  LDC R3, c[0x0][0x40c] ;  /* 0x00010300ff037b82 */ /* 0x000ee20000000800 */
[----:B------:R-:W-:-:S03]  /*0730*/  @P3 LEA.HI.SX32 R104, R109, R0, 0x1e ;  /* 0x000000006d683211 */ /* 0x000fc600078ff2ff */
[----:B-1----:R-:W-:-:S04]  /*0740*/  @P1 IMAD.WIDE.U32 R150, R105, 0x10, R150 ;  /* 0x0000001069961825 */ /* 0x002fc800078e0096 */
[----:B------:R-:W1:Y:S01]  /*0750*/  @P3 LDC.64 R110, c[0x0][0x390] ;  /* 0x0000e400ff6e3b82 */ /* 0x000e620000000a00 */
[C---:B----4-:R-:W-:Y:S01]  /*0760*/  @P3 IMAD.WIDE.U32 R106, R104.reuse, 0x10, R106 ;  /* 0x00000010686a3825 */ /* 0x050fe200078e006a */
[----:B------:R-:W3:Y:S04]  /*0770*/  @P1 LDG.E.128 R148, desc[UR6][R150.64] ;  /* 0x0000000696941981 */ /* 0x000ee8000c1e1d00 */
[----:B0-----:R0:W3:Y:S01]  /*0780*/  @P3 LDG.E.128 R100, desc[UR6][R106.64] ;  /* 0x000000066a643981 */ /* 0x0010e2000c1e1d00 */
[----:B------:R-:W-:Y:S01]  /*0790*/  @P1 PLOP3.LUT P0, PT, P2, PT, PT, 0x80, 0x8 ;  /* 0x000000000008181c */ /* 0x000fe2000170f070 */
[----:B------:R-:W4:Y:S01]  /*07a0*/  @P3 LDC.64 R158, c[0x0][0x390] ;  /* 0x0000e400ff9e3b82 */ /* 0x000f220000000a00 */
[----:B------:R-:W-:Y:S02]  /*07b0*/  @P3 IADD3 R113, PT, PT, R104, 0x20, RZ ;  /* 0x0000002068713810 */ /* 0x000fe40007ffe0ff */
[----:B------:R-:W-:-:S02]  /*07c0*/  @P1 PLOP3.LUT P6, PT, P0, PT, PT, 0x80, 0x8 ;  /* 0x000000000008181c */ /* 0x000fc400007cf070 */
[----:B------:R-:W-:Y:S02]  /*07d0*/  @P1 PLOP3.LUT P5, PT, P0, PT, PT, 0x80, 0x8 ;  /* 0x000000000008181c */ /* 0x000fe400007af070 */
[----:B------:R-:W-:Y:S01]  /*07e0*/  @P1 PLOP3.LUT P4, PT, P0, PT, PT, 0x80, 0x8 ;  /* 0x000000000008181c */ /* 0x000fe2000078f070 */
[----:B0-----:R-:W0:Y:S01]  /*07f0*/  LDC.64 R106, c[0x0][0x3f8] ;  /* 0x0000fe00ff6a7b82 */ /* 0x001e220000000a00 */
[----:B------:R-:W-:-:S05]  /*0800*/  IADD3 R115, PT, PT, R105, 0x20, RZ ;  /* 0x0000002069737810 */ /* 0x000fca0007ffe0ff */
[----:B--2---:R-:W-:-:S04]  /*0810*/  @P1 IMAD.WIDE.U32 R144, R115, 0x10, R144 ;  /* 0x0000001073901825 */ /* 0x004fc800078e0090 */
[----:B-1----:R-:W-:Y:S02]  /*0820*/  @P3 IMAD.WIDE.U32 R110, R113, 0x10, R110 ;  /* 0x00000010716e3825 */ /* 0x002fe400078e006e */
[----:B------:R-:W1:Y:S02]  /*0830*/  @P3 LDC.64 R112, c[0x0][0x390] ;  /* 0x0000e400ff703b82 */ /* 0x000e640000000a00 */
[----:B0-----:R-:W-:-:S05]  /*0840*/  IMAD.WIDE R106, R2, 0x4, R106 ;  /* 0x00000004026a7825 */ /* 0x001fca00078e026a */
[----:B-----5:R-:W5:Y:S01]  /*0850*/  LDG.E R152, desc[UR6][R106.64] ;  /* 0x000000066a987981 */ /* 0x020f62000c1e1900 */
[CC--:B---3--:R-:W-:Y:S01]  /*0860*/  @P6 FFMA.FTZ R148, R100.reuse, R3.reuse, R148 ;  /* 0x0000000364946223 */ /* 0x0c8fe20000010094 */
[----:B------:R-:W-:Y:S01]  /*0870*/  PLOP3.LUT P6, PT, PT, PT, PT, 0x8, 0x80 ;  /* 0x000000000080781c */ /* 0x000fe20003fce170 */
[-C--:B------:R-:W-:Y:S01]  /*0880*/  @!P1 FMUL.FTZ R108, R100, R3.reuse ;  /* 0x00000003646c9220 */ /* 0x080fe20000410000 */
[----:B------:R-:W-:Y:S01]  /*0890*/  @P1 PLOP3.LUT P6, PT, P0, PT, PT, 0x80, 0x8 ;  /* 0x000000000008181c */ /* 0x000fe200007cf070 */
[CC--:B------:R-:W-:Y:S01]  /*08a0*/  @!P1 FMUL.FTZ R109, R101.reuse, R3.reuse ;  /* 0x00000003656d9220 */ /* 0x0c0fe20000410000 */
[----:B------:R-:W-:Y:S01]  /*08b0*/  @!P1 PLOP3.LUT P0, PT, P2, PT, PT, 0x80, 0x8 ;  /* 0x000000000008981c */ /* 0x000fe2000170f070 */
[-C--:B------:R-:W-:Y:S01]  /*08c0*/  @P5 FFMA.FTZ R149, R101, R3.reuse, R149 ;  /* 0x0000000365955223 */ /* 0x080fe20000010095 */
[-C--:B------:R-:W-:Y:S02]  /*08d0*/  @P4 FFMA.FTZ R150, R102, R3.reuse, R150 ;  /* 0x0000000366964223 */ /* 0x080fe40000010096 */
[----:B------:R-:W-:Y:S01]  /*08e0*/  @!P1 FSEL R148, R108, RZ, P0 ;  /* 0x000000ff6c949208 */ /* 0x000fe20000000000 */
[-C--:B------:R-:W-:Y:S01]  /*08f0*/  @!P1 FMUL.FTZ R108, R102, R3.reuse ;  /* 0x00000003666c9220 */ /* 0x080fe20000410000 */
[----:B------:R-:W-:Y:S01]  /*0900*/  @!P1 FSEL R149, R109, RZ, P0 ;  /* 0x000000ff6d959208 */ /* 0x000fe20000000000 */
[----:B------:R-:W-:-:S03]  /*0910*/  @!P1 FMUL.FTZ R109, R103, R3 ;  /* 0x00000003676d9220 */ /* 0x000fc60000410000 */
[----:B------:R-:W-:Y:S01]  /*0920*/  @!P1 FSEL R150, R108, RZ, P0 ;  /* 0x000000ff6c969208 */ /* 0x000fe20000000000 */
[----:B------:R-:W-:Y:S01]  /*0930*/  @P6 FFMA.FTZ R151, R103, R3, R151 ;  /* 0x0000000367976223 */ /* 0x000fe20000010097 */
[----:B------:R-:W-:Y:S01]  /*0940*/  @!P1 FSEL R151, R109, RZ, P0 ;  /* 0x000000ff6d979208 */ /* 0x000fe20000000000 */
[----:B------:R-:W-:-:S05]  /*0950*/  IMAD.WIDE.U32 R108, R105, 0x10, R154 ;  /* 0x00000010696c7825 */ /* 0x000fca00078e009a */
[----:B------:R0:W-:Y:S04]  /*0960*/  STG.E.128 desc[UR6][R108.64], R148 ;  /* 0x000000946c007986 */ /* 0x0001e8000c101d06 */
[----:B------:R2:W3:Y:S04]  /*0970*/  @P3 LDG.E.128 R100, desc[UR6][R110.64] ;  /* 0x000000066e643981 */ /* 0x0004e8000c1e1d00 */
[----:B------:R-:W4:Y:S01]  /*0980*/  @P1 LDG.E.128 R144, desc[UR6][R144.64] ;  /* 0x0000000690901981 */ /* 0x000f22000c1e1d00 */
[----:B------:R-:W-:Y:S02]  /*0990*/  PLOP3.LUT P2, PT, PT, PT, PT, 0x8, 0x80 ;  /* 0x000000000080781c */ /* 0x000fe40003f4e170 */
[----:B------:R-:W-:-:S02]  /*09a0*/  PLOP3.LUT P4, PT, PT, PT, PT, 0x8, 0x80 ;  /* 0x000000000080781c */ /* 0x000fc40003f8e170 */
[----:B------:R-:W-:Y:S01]  /*09b0*/  @P1 PLOP3.LUT P2, PT, P0, PT, PT, 0x80, 0x8 ;  /* 0x000000000008181c */ /* 0x000fe2000074f070 */
[----:B--2---:R-:W2:Y:S01]  /*09c0*/  @P3 LDC.64 R110, c[0x0][0x390] ;  /* 0x0000e400ff6e3b82 */ /* 0x004ea20000000a00 */
[----:B------:R-:W-:Y:S02]  /*09d0*/  @P1 PLOP3.LUT P4, PT, P0, PT, PT, 0x80, 0x8 ;  /* 0x000000000008181c */ /* 0x000fe4000078f070 */
[----:B------:R-:W-:Y:S02]  /*09e0*/  PLOP3.LUT P5, PT, PT, PT, PT, 0x8, 0x80 ;  /* 0x000000000080781c */ /* 0x000fe40003fae170 */
[----:B------:R-:W-:Y:S02]  /*09f0*/  PLOP3.LUT P6, PT, PT, PT, PT, 0x8, 0x80 ;  /* 0x000000000080781c */ /* 0x000fe40003fce170 */
[----:B------:R-:W-:Y:S02]  /*0a00*/  @P1 PLOP3.LUT P5, PT, P0, PT, PT, 0x80, 0x8 ;  /* 0x000000000008181c */ /* 0x000fe400007af070 */
[----:B------:R-:W-:-:S02]  /*0a10*/  @P1 PLOP3.LUT P6, PT, P0, PT, PT, 0x80, 0x8 ;  /* 0x000000000008181c */ /* 0x000fc400007cf070 */
[----:B0-----:R-:W-:Y:S02]  /*0a20*/  @P3 IADD3 R109, PT, PT, R104, 0x40, RZ ;  /* 0x00000040686d3810 */ /* 0x001fe40007ffe0ff */
[----:B------:R-:W-:-:S03]  /*0a30*/  IADD3 R117, PT, PT, R105, 0x40, RZ ;  /* 0x0000004069757810 */ /* 0x000fc60007ffe0ff */
[----:B-1----:R-:W-:-:S04]  /*0a40*/  @P3 IMAD.WIDE.U32 R108, R109, 0x10, R112 ;  /* 0x000000106d6c3825 */ /* 0x002fc800078e0070 */
[----:B------:R-:W-:-:S04]  /*0a50*/  @P1 IMAD.WIDE.U32 R140, R117, 0x10, R140 ;  /* 0x00000010758c1825 */ /* 0x000fc800078e008c */
[CC--:B---3--:R-:W-:Y:S01]  /*0a60*/  @!P1 FMUL.FTZ R106, R100.reuse, R3.reuse ;  /* 0x00000003646a9220 */ /* 0x0c8fe20000410000 */
[CC--:B------:R-:W-:Y:S01]  /*0a70*/  @!P1 FMUL.FTZ R107, R101.reuse, R3.reuse ;  /* 0x00000003656b9220 */ /* 0x0c0fe20000410000 */
[-C--:B----4-:R-:W-:Y:S01]  /*0a80*/  @P2 FFMA.FTZ R144, R100, R3.reuse, R144 ;  /* 0x0000000364902223 */ /* 0x090fe20000010090 */
[-C--:B------:R-:W-:Y:S02]  /*0a90*/  @P4 FFMA.FTZ R145, R101, R3.reuse, R145 ;  /* 0x0000000365914223 */ /* 0x080fe40000010091 */
[----:B------:R-:W-:Y:S01]  /*0aa0*/  @!P1 FSEL R144, R106, RZ, P0 ;  /* 0x000000ff6a909208 */ /* 0x000fe20000000000 */
[CC--:B------:R-:W-:Y:S01]  /*0ab0*/  @!P1 FMUL.FTZ R106, R102.reuse, R3.reuse ;  /* 0x00000003666a9220 */ /* 0x0c0fe20000410000 */
[----:B------:R-:W-:Y:S01]  /*0ac0*/  @!P1 FSEL R145, R107, RZ, P0 ;  /* 0x000000ff6b919208 */ /* 0x000fe20000000000 */
[CC--:B------:R-:W-:Y:S01]  /*0ad0*/  @!P1 FMUL.FTZ R107, R103.reuse, R3.reuse ;  /* 0x00000003676b9220 */ /* 0x0c0fe20000410000 */
[-C--:B------:R-:W-:Y:S01]  /*0ae0*/  @P5 FFMA.FTZ R146, R102, R3.reuse, R146 ;  /* 0x0000000366925223 */ /* 0x080fe20000010092 */
[----:B------:R-:W-:Y:S01]  /*0af0*/  @P6 FFMA.FTZ R147, R103, R3, R147 ;  /* 0x0000000367936223 */ /* 0x000fe20000010093 */
[----:B------:R-:W-:-:S02]  /*0b00*/  @!P1 FSEL R146, R106, RZ, P0 ;  /* 0x000000ff6a929208 */ /* 0x000fc40000000000 */
[----:B------:R-:W-:Y:S01]  /*0b10*/  @!P1 FSEL R147, R107, RZ, P0 ;  /* 0x000000ff6b939208 */ /* 0x000fe20000000000 */
[----:B------:R-:W-:-:S05]  /*0b20*/  IMAD.WIDE.U32 R106, R115, 0x10, R154 ;  /* 0x00000010736a7825 */ /* 0x000fca00078e009a */
[----:B------:R0:W-:Y:S04]  /*0b30*/  STG.E.128 desc[UR6][R106.64], R144 ;  /* 0x000000906a007986 */ /* 0x0001e8000c101d06 */
[----:B------:R1:W0:Y:S04]  /*0b40*/  @P3 LDG.E.128 R100, desc[UR6][R108.64] ;  /* 0x000000066c643981 */ /* 0x000228000c1e1d00 */
[----:B------:R-:W3:Y:S01]  /*0b50*/  @P1 LDG.E.128 R140, desc[UR6][R140.64] ;  /* 0x000000068c8c1981 */ /* 0x000ee2000c1e1d00 */
        /* <DEDUP_REMOVED lines=8> */
[----:B-1----:R-:W-:Y:S02]  /*0be0*/  @P3 IADD3 R109, PT, PT, R104, 0x60, RZ ;  /* 0x00000060686d3810 */ /* 0x002fe40007ffe0ff */
[----:B------:R-:W-:-:S03]  /*0bf0*/  IADD3 R113, PT, PT, R105, 0x60, RZ ;  /* 0x0000006069717810 */ /* 0x000fc60007ffe0ff */
[----:B--2---:R-:W-:Y:S02]  /*0c00*/  @P3 IMAD.WIDE.U32 R108, R109, 0x10, R110 ;  /* 0x000000106d6c3825 */ /* 0x004fe400078e006e */
[----:B------:R-:W1:Y:S02]  /*0c10*/  @P3 LDC.64 R110, c[0x0][0x390] ;  /* 0x0000e400ff6e3b82 */ /* 0x000e640000000a00 */
[----:B------:R-:W-:-:S04]  /*0c20*/  @P1 IMAD.WIDE.U32 R136, R113, 0x10, R136 ;  /* 0x0000001071881825 */ /* 0x000fc800078e0088 */
[CC--:B0-----:R-:W-:Y:S01]  /*0c30*/  @!P1 FMUL.FTZ R106, R100.reuse, R3.reuse ;  /* 0x00000003646a9220 */ /* 0x0c1fe20000410000 */
        /* <DEDUP_REMOVED lines=23> */
[----:B--2---:R-:W-:Y:S02]  /*0db0*/  @P3 IADD3 R109, PT, PT, R104, 0x80, RZ ;  /* 0x00000080686d3810 */ /* 0x004fe40007ffe0ff */
[----:B------:R-:W-:-:S03]  /*0dc0*/  IADD3 R115, PT, PT, R105, 0x80, RZ ;  /* 0x0000008069737810 */ /* 0x000fc60007ffe0ff */
[----:B-1----:R-:W-:Y:S02]  /*0dd0*/  @P3 IMAD.WIDE.U32 R108, R109, 0x10, R110 ;  /* 0x000000106d6c3825 */ /* 0x002fe400078e006e */
        /* <DEDUP_REMOVED lines=14> */
[----:B------:R-:W-:Y:S01]  /*0ec0*/  IMAD.WIDE.U32 R106, R113, 0x10, R154 ;  /* 0x00000010716a7825 */ /* 0x000fe200078e009a */
[----:B------:R-:W-:Y:S01]  /*0ed0*/  PLOP3.LUT P2, PT, PT, PT, PT, 0x8, 0x80 ;  /* 0x000000000080781c */ /* 0x000fe20003f4e170 */
[----:B------:R-:W0:Y:S03]  /*0ee0*/  @P3 LDC.64 R112, c[0x0][0x390] ;  /* 0x0000e400ff703b82 */ /* 0x000e260000000a00 */
[----:B------:R2:W-:Y:S04]  /*0ef0*/  STG.E.128 desc[UR6][R106.64], R136 ;  /* 0x000000886a007986 */ /* 0x0005e8000c101d06 */
[----:B------:R3:W2:Y:S04]  /*0f00*/  @P3 LDG.E.128 R100, desc[UR6][R108.64] ;  /* 0x000000066c643981 */ /* 0x0006a8000c1e1d00 */
[----:B------:R-:W4:Y:S01]  /*0f10*/  @P1 LDG.E.128 R132, desc[UR6][R132.64] ;  /* 0x0000000684841981 */ /* 0x000f22000c1e1d00 */
[----:B------:R-:W-:-:S02]  /*0f20*/  PLOP3.LUT P4, PT, PT, PT, PT, 0x8, 0x80 ;  /* 0x000000000080781c */ /* 0x000fc40003f8e170 */
[----:B------:R-:W-:Y:S02]  /*0f30*/  @P1 PLOP3.LUT P2, PT, P0, PT, PT, 0x80, 0x8 ;  /* 0x000000000008181c */ /* 0x000fe4000074f070 */
[----:B------:R-:W-:Y:S02]  /*0f40*/  @P1 PLOP3.LUT P4, PT, P0, PT, PT, 0x80, 0x8 ;  /* 0x000000000008181c */ /* 0x000fe4000078f070 */
[----:B------:R-:W-:Y:S02]  /*0f50*/  PLOP3.LUT P5, PT, PT, PT, PT, 0x8, 0x80 ;  /* 0x000000000080781c */ /* 0x000fe40003fae170 */
[----:B------:R-:W-:Y:S02]  /*0f60*/  PLOP3.LUT P6, PT, PT, PT, PT, 0x8, 0x80 ;  /* 0x000000000080781c */ /* 0x000fe40003fce170 */
[----:B------:R-:W-:Y:S02]  /*0f70*/  @P1 PLOP3.LUT P5, PT, P0, PT, PT, 0x80, 0x8 ;  /* 0x000000000008181c */ /* 0x000fe400007af070 */
[----:B------:R-:W-:-:S02]  /*0f80*/  @P1 PLOP3.LUT P6, PT, P0, PT, PT, 0x80, 0x8 ;  /* 0x000000000008181c */ /* 0x000fc400007cf070 */
[----:B---3--:R-:W-:Y:S02]  /*0f90*/  @P3 IADD3 R109, PT, PT, R104, 0xa0, RZ ;  /* 0x000000a0686d3810 */ /* 0x008fe40007ffe0ff */
[----:B------:R-:W-:-:S03]  /*0fa0*/  IADD3 R117, PT, PT, R105, 0xa0, RZ ;  /* 0x000000a069757810 */ /* 0x000fc60007ffe0ff */
[----:B-1----:R-:W-:-:S04]  /*0fb0*/  @P3 IMAD.WIDE.U32 R108, R109, 0x10, R110 ;  /* 0x000000106d6c3825 */ /* 0x002fc800078e006e */
[----:B------:R-:W-:-:S04]  /*0fc0*/  @P1 IMAD.WIDE.U32 R128, R117, 0x10, R128 ;  /* 0x0000001075801825 */ /* 0x000fc800078e0080 */
[CC--:B--2---:R-:W-:Y:S01]  /*0fd0*/  @!P1 FMUL.FTZ R106, R100.reuse, R3.reuse ;  /* 0x00000003646a9220 */ /* 0x0c4fe20000410000 */
        /* <DEDUP_REMOVED lines=13> */
[----:B------:R-:W2:Y:S04]  /*10b0*/  @P3 LDG.E.128 R100, desc[UR6][R108.64] ;  /* 0x000000066c643981 */ /* 0x000ea8000c1e1d00 */
[----:B------:R-:W3:Y:S01]  /*10c0*/  @P1 LDG.E.128 R128, desc[UR6][R128.64] ;  /* 0x0000000680801981 */ /* 0x000ee2000c1e1d00 */
[----:B------:R-:W-:Y:S02]  /*10d0*/  PLOP3.LUT P2, PT, PT, PT, PT, 0x8, 0x80 ;  /* 0x000000000080781c */ /* 0x000fe40003f4e170 */
[----:B------:R-:W-:-:S02]  /*10e0*/  @P1 PLOP3.LUT P2, PT, P0, PT, PT, 0x80, 0x8 ;  /* 0x000000000008181c */ /* 0x000fc4000074f070 */
[----:B------:R-:W-:Y:S02]  /*10f0*/  PLOP3.LUT P4, PT, PT, PT, PT, 0x8, 0x80 ;  /* 0x000000000080781c */ /* 0x000fe40003f8e170 */
[----:B------:R-:W-:Y:S01]  /*1100*/  @P1 PLOP3.LUT P4, PT, P0, PT, PT, 0x80, 0x8 ;  /* 0x000000000008181c */ /* 0x000fe2000078f070 */
[----:B-1----:R-:W1:Y:S01]  /*1110*/  @P1 LDC.64 R106, c[0x0][0x3a0] ;  /* 0x0000e800ff6a1b82 */ /* 0x002e620000000a00 */
[----:B------:R-:W-:Y:S02]  /*1120*/  PLOP3.LUT P5, PT, PT, PT, PT, 0x8, 0x80 ;  /* 0x000000000080781c */ /* 0x000fe40003fae170 */
[----:B------:R-:W-:Y:S02]  /*1130*/  PLOP3.LUT P6, PT, PT, PT, PT, 0x8, 0x80 ;  /* 0x000000000080781c */ /* 0x000fe40003fce170 */
[----:B------:R-:W-:Y:S02]  /*1140*/  @P1 PLOP3.LUT P5, PT, P0, PT, PT, 0x80, 0x8 ;  /* 0x000000000008181c */ /* 0x000fe400007af070 */
[----:B------:R-:W-:Y:S01]  /*1150*/  @P1 PLOP3.LUT P6, PT, P0, PT, PT, 0x80, 0x8 ;  /* 0x000000000008181c */ /* 0x000fe200007cf070 */
[----:B------:R-:W-:Y:S01]  /*1160*/  IMAD.WIDE.U32 R116, R117, 0x10, R154 ;  /* 0x0000001075747825 */ /* 0x000fe200078e009a */
[----:B------:R-:W-:-:S03]  /*1170*/  IADD3 R115, PT, PT, R105, 0xc0, RZ ;  /* 0x000000c069737810 */ /* 0x000fc60007ffe0ff */
[CC--:B--2---:R-:W-:Y:S01]  /*1180*/  @!P1 FMUL.FTZ R108, R100.reuse, R3.reuse ;  /* 0x00000003646c9220 */ /* 0x0c4fe20000410000 */
[-C--:B------:R-:W-:Y:S01]  /*1190*/  @!P1 FMUL.FTZ R109, R101, R3.reuse ;  /* 0x00000003656d9220 */ /* 0x080fe20000410000 */
[-C--:B------:R-:W-:Y:S01]  /*11a0*/  @!P1 FMUL.FTZ R110, R103, R3.reuse ;  /* 0x00000003676e9220 */ /* 0x080fe20000410000 */
[-C--:B---3--:R-:W-:Y:S01]  /*11b0*/  @P2 FFMA.FTZ R128, R100, R3.reuse, R128 ;  /* 0x0000000364802223 */ /* 0x088fe20000010080 */
[-C--:B------:R-:W-:Y:S01]  /*11c0*/  @P4 FFMA.FTZ R129, R101, R3.reuse, R129 ;  /* 0x0000000365814223 */ /* 0x080fe20000010081 */
[----:B------:R-:W-:Y:S01]  /*11d0*/  @!P1 FSEL R128, R108, RZ, P0 ;  /* 0x000000ff6c809208 */ /* 0x000fe20000000000 */
[-C--:B------:R-:W-:Y:S01]  /*11e0*/  @!P1 FMUL.FTZ R108, R102, R3.reuse ;  /* 0x00000003666c9220 */ /* 0x080fe20000410000 */
[----:B------:R-:W-:Y:S02]  /*11f0*/  @!P1 FSEL R129, R109, RZ, P0 ;  /* 0x000000ff6d819208 */ /* 0x000fe40000000000 */
[----:B------:R-:W-:Y:S01]  /*1200*/  @P3 IADD3 R109, PT, PT, R104, 0xc0, RZ ;  /* 0x000000c0686d3810 */ /* 0x000fe20007ffe0ff */
[-C--:B------:R-:W-:Y:S01]  /*1210*/  @P5 FFMA.FTZ R130, R102, R3.reuse, R130 ;  /* 0x0000000366825223 */ /* 0x080fe20000010082 */
[----:B------:R-:W-:Y:S01]  /*1220*/  @P6 FFMA.FTZ R131, R103, R3, R131 ;  /* 0x0000000367836223 */ /* 0x000fe20000010083 */
[----:B------:R-:W-:-:S02]  /*1230*/  @!P1 FSEL R130, R108, RZ, P0 ;  /* 0x000000ff6c829208 */ /* 0x000fc40000000000 */
[----:B------:R-:W-:Y:S01]  /*1240*/  @!P1 FSEL R131, R110, RZ, P0 ;  /* 0x000000ff6e839208 */ /* 0x000fe20000000000 */
[----:B------:R-:W-:-:S04]  /*1250*/  @P3 IMAD.WIDE.U32 R118, R109, 0x10, R118 ;  /* 0x000000106d763825 */ /* 0x000fc800078e0076 */
[----:B-1----:R-:W-:Y:S01]  /*1260*/  @P1 IMAD.WIDE.U32 R108, R115, 0x10, R106 ;  /* 0x00000010736c1825 */ /* 0x002fe200078e006a */
[----:B------:R1:W-:Y:S01]  /*1270*/  STG.E.128 desc[UR6][R116.64], R128 ;  /* 0x0000008074007986 */ /* 0x0003e2000c101d06 */
[----:B------:R-:W-:Y:S01]  /*1280*/  PLOP3.LUT P2, PT, PT, PT, PT, 0x8, 0x80 ;  /* 0x000000000080781c */ /* 0x000fe20003f4e170 */
[----:B------:R-:W2:Y:S02]  /*1290*/  @P1 LDC.64 R106, c[0x0][0x3a0] ;  /* 0x0000e800ff6a1b82 */ /* 0x000ea40000000a00 */
[----:B------:R3:W4:Y:S04]  /*12a0*/  @P3 LDG.E.128 R100, desc[UR6][R118.64] ;  /* 0x0000000676643981 */ /* 0x000728000c1e1d00 */
        /* <DEDUP_REMOVED lines=8> */
[----:B------:R-:W-:Y:S01]  /*1330*/  @P3 IADD3 R121, PT, PT, R104, 0xe0, RZ ;  /* 0x000000e068793810 */ /* 0x000fe20007ffe0ff */
[----:B---3--:R-:W-:Y:S01]  /*1340*/  IMAD.WIDE.U32 R118, R115, 0x10, R154 ;  /* 0x0000001073767825 */ /* 0x008fe200078e009a */
[----:B-1----:R-:W-:-:S03]  /*1350*/  IADD3 R117, PT, PT, R105, 0xe0, RZ ;  /* 0x000000e069757810 */ /* 0x002fc60007ffe0ff */
[----:B0-----:R-:W-:-:S04]  /*1360*/  @P3 IMAD.WIDE.U32 R112, R121, 0x10, R112 ;  /* 0x0000001079703825 */ /* 0x001fc800078e0070 */
[----:B--2---:R-:W-:Y:S02]  /*1370*/  @P1 IMAD.WIDE.U32 R124, R117, 0x10, R106 ;  /* 0x00000010757c1825 */ /* 0x004fe400078e006a */
[----:B------:R-:W0:Y:S02]  /*1380*/  @P1 LDC.64 R106, c[0x0][0x3a0] ;  /* 0x0000e800ff6a1b82 */ /* 0x000e240000000a00 */
[CC--:B----4-:R-:W-:Y:S01]  /*1390*/  @!P1 FMUL.FTZ R114, R100.reuse, R3.reuse ;  /* 0x0000000364729220 */ /* 0x0d0fe20000410000 */
[CC--:B------:R-:W-:Y:S01]  /*13a0*/  @!P1 FMUL.FTZ R116, R101.reuse, R3.reuse ;  /* 0x0000000365749220 */ /* 0x0c0fe20000410000 */
[-C--:B------:R-:W-:Y:S01]  /*13b0*/  @P2 FFMA.FTZ R108, R100, R3.reuse, R108 ;  /* 0x00000003646c2223 */ /* 0x080fe2000001006c */
[-C--:B------:R-:W-:Y:S02]  /*13c0*/  @P4 FFMA.FTZ R109, R101, R3.reuse, R109 ;  /* 0x00000003656d4223 */ /* 0x080fe4000001006d */
[----:B------:R-:W-:Y:S01]  /*13d0*/  @!P1 FSEL R108, R114, RZ, P0 ;  /* 0x000000ff726c9208 */ /* 0x000fe20000000000 */
[-C--:B------:R-:W-:Y:S01]  /*13e0*/  @!P1 FMUL.FTZ R114, R102, R3.reuse ;  /* 0x0000000366729220 */ /* 0x080fe20000410000 */
[----:B------:R-:W-:Y:S01]  /*13f0*/  @!P1 FSEL R109, R116, RZ, P0 ;  /* 0x000000ff746d9208 */ /* 0x000fe20000000000 */
[CC--:B------:R-:W-:Y:S01]  /*1400*/  @!P1 FMUL.FTZ R116, R103.reuse, R3.reuse ;  /* 0x0000000367749220 */ /* 0x0c0fe20000410000 */
[-C--:B------:R-:W-:Y:S01]  /*1410*/  @P5 FFMA.FTZ R110, R102, R3.reuse, R110 ;  /* 0x00000003666e5223 */ /* 0x080fe2000001006e */
[----:B------:R-:W-:Y:S01]  /*1420*/  @P6 FFMA.FTZ R111, R103, R3, R111 ;  /* 0x00000003676f6223 */ /* 0x000fe2000001006f */
[----:B------:R-:W-:-:S02]  /*1430*/  @!P1 FSEL R110, R114, RZ, P0 ;  /* 0x000000ff726e9208 */ /* 0x000fc40000000000 */
[----:B------:R-:W-:Y:S01]  /*1440*/  @!P1 FSEL R111, R116, RZ, P0 ;  /* 0x000000ff746f9208 */ /* 0x000fe20000000000 */
[----:B------:R-:W1:Y:S04]  /*1450*/  @P3 LDC.64 R114, c[0x0][0x390] ;  /* 0x0000e400ff723b82 */ /* 0x000e680000000a00 */
[----:B------:R2:W-:Y:S04]  /*1460*/  STG.E.128 desc[UR6][R118.64], R108 ;  /* 0x0000006c76007986 */ /* 0x0005e8000c101d06 */
[----:B------:R-:W3:Y:S04]  /*1470*/  @P3 LDG.E.128 R100, desc[UR6][R112.64] ;  /* 0x0000000670643981 */ /* 0x000ee8000c1e1d00 */
[----:B------:R-:W4:Y:S01]  /*1480*/  @P1 LDG.E.128 R124, desc[UR6][R124.64] ;  /* 0x000000067c7c1981 */ /* 0x000f22000c1e1d00 */
[----:B------:R-:W-:-:S02]  /*1490*/  PLOP3.LUT P2, PT, PT, PT, PT, 0x8, 0x80 ;  /* 0x000000000080781c */ /* 0x000fc40003f4e170 */
[----:B------:R-:W-:Y:S02]  /*14a0*/  @P1 PLOP3.LUT P2, PT, P0, PT, PT, 0x80, 0x8 ;  /* 0x000000000008181c */ /* 0x000fe4000074f070 */
[----:B------:R-:W-:Y:S02]  /*14b0*/  PLOP3.LUT P4, PT, PT, PT, PT, 0x8, 0x80 ;  /* 0x000000000080781c */ /* 0x000fe40003f8e170 */
[----:B------:R-:W-:Y:S02]  /*14c0*/  PLOP3.LUT P6, PT, PT, PT, PT, 0x8, 0x80 ;  /* 0x000000000080781c */ /* 0x000fe40003fce170 */
[----:B------:R-:W-:Y:S02]  /*14d0*/  @P1 PLOP3.LUT P4, PT, P0, PT, PT, 0x80, 0x8 ;  /* 0x000000000008181c */ /* 0x000fe4000078f070 */
[----:B------:R-:W-:Y:S02]  /*14e0*/  PLOP3.LUT P5, PT, PT, PT, PT, 0x8, 0x80 ;  /* 0x000000000080781c */ /* 0x000fe40003fae170 */
[----:B------:R-:W-:-:S02]  /*14f0*/  @P1 PLOP3.LUT P6, PT, P0, PT, PT, 0x80, 0x8 ;  /* 0x000000000008181c */ /* 0x000fc400007cf070 */
[----:B------:R-:W-:Y:S02]  /*1500*/  @P1 PLOP3.LUT P5, PT, P0, PT, PT, 0x80, 0x8 ;  /* 0x000000000008181c */ /* 0x000fe400007af070 */
[----:B--2---:R-:W-:-:S05]  /*1510*/  @P3 IADD3 R119, PT, PT, R104, 0x100, RZ ;  /* 0x0000010068773810 */ /* 0x004fca0007ffe0ff */
[----:B-1----:R-:W-:-:S04]  /*1520*/  @P3 IMAD.WIDE.U32 R114, R119, 0x10, R114 ;  /* 0x0000001077723825 */ /* 0x002fc800078e0072 */
[CC--:B---3--:R-:W-:Y:S01]  /*1530*/  @!P1 FMUL.FTZ R112, R100.reuse, R3.reuse ;  /* 0x0000000364709220 */ /* 0x0c8fe20000410000 */
[-C--:B------:R-:W-:Y:S01]  /*1540*/  @!P1 FMUL.FTZ R113, R101, R3.reuse ;  /* 0x0000000365719220 */ /* 0x080fe20000410000 */
[-C--:B------:R-:W-:Y:S01]  /*1550*/  @!P1 FMUL.FTZ R116, R103, R3.reuse ;  /* 0x0000000367749220 */ /* 0x080fe20000410000 */
[-C--:B----4-:R-:W-:Y:S02]  /*1560*/  @P2 FFMA.FTZ R124, R100, R3.reuse, R124 ;  /* 0x00000003647c2223 */ /* 0x090fe4000001007c */
[----:B------:R-:W-:Y:S01]  /*1570*/  @!P1 FSEL R124, R112, RZ, P0 ;  /* 0x000000ff707c9208 */ /* 0x000fe20000000000 */
[CC--:B------:R-:W-:Y:S01]  /*1580*/  @!P1 FMUL.FTZ R112, R102.reuse, R3.reuse ;  /* 0x0000000366709220 */ /* 0x0c0fe20000410000 */
[-C--:B------:R-:W-:Y:S01]  /*1590*/  @P4 FFMA.FTZ R125, R101, R3.reuse, R125 ;  /* 0x00000003657d4223 */ /* 0x080fe2000001007d */
[-C--:B------:R-:W-:Y:S01]  /*15a0*/  @P6 FFMA.FTZ R127, R103, R3.reuse, R127 ;  /* 0x00000003677f6223 */ /* 0x080fe2000001007f */
[----:B------:R-:W-:Y:S01]  /*15b0*/  @P5 FFMA.FTZ R126, R102, R3, R126 ;  /* 0x00000003667e5223 */ /* 0x000fe2000001007e */
[----:B------:R-:W-:-:S02]  /*15c0*/  @!P1 FSEL R125, R113, RZ, P0 ;  /* 0x000000ff717d9208 */ /* 0x000fc40000000000 */
[----:B------:R-:W-:Y:S01]  /*15d0*/  @!P1 FSEL R127, R116, RZ, P0 ;  /* 0x000000ff747f9208 */ /* 0x000fe20000000000 */
[----:B------:R-:W-:Y:S01]  /*15e0*/  IMAD.WIDE.U32 R116, R117, 0x10, R154 ;  /* 0x0000001075747825 */ /* 0x000fe200078e009a */
[----:B------:R-:W-:Y:S02]  /*15f0*/  IADD3 R113, PT, PT, R105, 0x100, RZ ;  /* 0x0000010069717810 */ /* 0x000fe40007ffe0ff */
[----:B------:R-:W-:-:S03]  /*1600*/  @!P1 FSEL R126, R112, RZ, P0 ;  /* 0x000000ff707e9208 */ /* 0x000fc60000000000 */
[----:B0-----:R-:W-:Y:S02]  /*1610*/  @P1 IMAD.WIDE.U32 R106, R113, 0x10, R106 ;  /* 0x00000010716a1825 */ /* 0x001fe400078e006a */
[----:B------:R0:W-:Y:S04]  /*1620*/  STG.E.128 desc[UR6][R116.64], R124 ;  /* 0x0000007c74007986 */ /* 0x0001e8000c101d06 */
[----:B------:R1:W2:Y:S04]  /*1630*/  @P3 LDG.E.128 R100, desc[UR6][R114.64] ;  /* 0x0000000672643981 */ /* 0x0002a8000c1e1d00 */
[----:B------:R-:W3:Y:S01]  /*1640*/  @P1 LDG.E.128 R120, desc[UR6][R106.64] ;  /* 0x000000066a781981 */ /* 0x000ee2000c1e1d00 */
[----:B------:R-:W-:-:S02]  /*1650*/  PLOP3.LUT P2, PT, PT, PT, PT, 0x8, 0x80 ;  /* 0x000000000080781c */ /* 0x000fc40003f4e170 */
[----:B------:R-:W-:Y:S02]  /*1660*/  PLOP3.LUT P4, PT, PT, PT, PT, 0x8, 0x80 ;  /* 0x000000000080781c */ /* 0x000fe40003f8e170 */
[----:B------:R-:W-:Y:S02]  /*1670*/  @P1 PLOP3.LUT P2, PT, P0, PT, PT, 0x80, 0x8 ;  /* 0x000000000008181c */ /* 0x000fe4000074f070 */
[----:B------:R-:W-:Y:S01]  /*1680*/  @P1 PLOP3.LUT P4, PT, P0, PT, PT, 0x80, 0x8 ;  /* 0x000000000008181c */ /* 0x000fe2000078f070 */
[----:B0-----:R-:W0:Y:S01]  /*1690*/  @P3 LDC.64 R116, c[0x0][0x390] ;  /* 0x0000e400ff743b82 */ /* 0x001e220000000a00 */
[----:B------:R-:W-:Y:S02]  /*16a0*/  PLOP3.LUT P5, PT, PT, PT, PT, 0x8, 0x80 ;  /* 0x000000000080781c */ /* 0x000fe40003fae170 */
[----:B------:R-:W-:Y:S02]  /*16b0*/  PLOP3.LUT P6, PT, PT, PT, PT, 0x8, 0x80 ;  /* 0x000000000080781c */ /* 0x000fe40003fce170 */
[----:B------:R-:W-:-:S02]  /*16c0*/  @P1 PLOP3.LUT P5, PT, P0, PT, PT, 0x80, 0x8 ;  /* 0x000000000008181c */ /* 0x000fc400007af070 */
[----:B------:R-:W-:Y:S02]  /*16d0*/  @P1 PLOP3.LUT P6, PT, P0, PT, PT, 0x80, 0x8 ;  /* 0x000000000008181c */ /* 0x000fe400007cf070 */
[----:B------:R-:W-:Y:S02]  /*16e0*/  @P3 IADD3 R157, PT, PT, R104, 0x120, RZ ;  /* 0x00000120689d3810 */ /* 0x000fe40007ffe0ff */
[----:B-1----:R-:W-:-:S03]  /*16f0*/  IADD3 R115, PT, PT, R105, 0x120, RZ ;  /* 0x0000012069737810 */ /* 0x002fc60007ffe0ff */
[----:B0-----:R-:W-:-:S04]  /*1700*/  @P3 IMAD.WIDE.U32 R156, R157, 0x10, R116 ;  /* 0x000000109d9c3825 */ /* 0x001fc800078e0074 */
[CC--:B--2---:R-:W-:Y:S01]  /*1710*/  @!P1 FMUL.FTZ R106, R100.reuse, R3.reuse ;  /* 0x00000003646a9220 */ /* 0x0c4fe20000410000 */
[CC--:B------:R-:W-:Y:S01]  /*1720*/  @!P1 FMUL.FTZ R107, R101.reuse, R3.reuse ;  /* 0x00000003656b9220 */ /* 0x0c0fe20000410000 */
[-C--:B---3--:R-:W-:Y:S01]  /*1730*/  @P2 FFMA.FTZ R120, R100, R3.reuse, R120 ;  /* 0x0000000364782223 */ /* 0x088fe20000010078 */
[-C--:B------:R-:W-:Y:S02]  /*1740*/  @P4 FFMA.FTZ R121, R101, R3.reuse, R121 ;  /* 0x0000000365794223 */ /* 0x080fe40000010079 */
[----:B------:R-:W-:Y:S02]  /*1750*/  @!P1 FSEL R120, R106, RZ, P0 ;  /* 0x000000ff6a789208 */ /* 0x000fe40000000000 */
[----:B------:R-:W-:Y:S02]  /*1760*/  @!P1 FSEL R121, R107, RZ, P0 ;  /* 0x000000ff6b799208 */ /* 0x000fe40000000000 */
[----:B------:R-:W0:Y:S01]  /*1770*/  @P1 LDC.64 R106, c[0x0][0x3a0] ;  /* 0x0000e800ff6a1b82 */ /* 0x000e220000000a00 */
[CC--:B------:R-:W-:Y:S01]  /*1780*/  @!P1 FMUL.FTZ R112, R102.reuse, R3.reuse ;  /* 0x0000000366709220 */ /* 0x0c0fe20000410000 */
[CC--:B------:R-:W-:Y:S01]  /*1790*/  @!P1 FMUL.FTZ R114, R103.reuse, R3.reuse ;  /* 0x0000000367729220 */ /* 0x0c0fe20000410000 */
[-C--:B------:R-:W-:Y:S01]  /*17a0*/  @P5 FFMA.FTZ R122, R102, R3.reuse, R122 ;  /* 0x00000003667a5223 */ /* 0x080fe2000001007a */
[----:B------:R-:W-:-:S02]  /*17b0*/  @P6 FFMA.FTZ R123, R103, R3, R123 ;  /* 0x00000003677b6223 */ /* 0x000fc4000001007b */
[----:B------:R-:W-:Y:S01]  /*17c0*/  @!P1 FSEL R122, R112, RZ, P0 ;  /* 0x000000ff707a9208 */ /* 0x000fe20000000000 */
[----:B------:R-:W-:Y:S01]  /*17d0*/  IMAD.WIDE.U32 R112, R113, 0x10, R154 ;  /* 0x0000001071707825 */ /* 0x000fe200078e009a */
[----:B------:R-:W-:-:S05]  /*17e0*/  @!P1 FSEL R123, R114, RZ, P0 ;  /* 0x000000ff727b9208 */ /* 0x000fca0000000000 */
[----:B------:R1:W-:Y:S04]  /*17f0*/  STG.E.128 desc[UR6][R112.64], R120 ;  /* 0x0000007870007986 */ /* 0x0003e8000c101d06 */
[----:B------:R-:W1:Y:S01]  /*1800*/  @P3 LDG.E.128 R100, desc[UR6][R156.64] ;  /* 0x000000069c643981 */ /* 0x000e62000c1e1d00 */
[----:B0-----:R-:W-:-:S05]  /*1810*/  @P1 IMAD.WIDE.U32 R106, R115, 0x10, R106 ;  /* 0x00000010736a1825 */ /* 0x001fca00078e006a */
[----:B------:R0:W2:Y:S01]  /*1820*/  @P1 LDG.E.128 R116, desc[UR6][R106.64] ;  /* 0x000000066a741981 */ /* 0x0000a2000c1e1d00 */
[----:B------:R-:W-:Y:S02]  /*1830*/  PLOP3.LUT P2, PT, PT, PT, PT, 0x8, 0x80 ;  /* 0x000000000080781c */ /* 0x000fe40003f4e170 */
[----:B------:R-:W-:Y:S02]  /*1840*/  PLOP3.LUT P4, PT, PT, PT, PT, 0x8, 0x80 ;  /* 0x000000000080781c */ /* 0x000fe40003f8e170 */
[----:B------:R-:W-:Y:S02]  /*1850*/  @P1 PLOP3.LUT P2, PT, P0, PT, PT, 0x80, 0x8 ;  /* 0x000000000008181c */ /* 0x000fe4000074f070 */
[----:B------:R-:W-:Y:S02]  /*1860*/  @P1 PLOP3.LUT P4, PT, P0, PT, PT, 0x80, 0x8 ;  /* 0x000000000008181c */ /* 0x000fe4000078f070 */
[----:B------:R-:W-:Y:S02]  /*1870*/  PLOP3.LUT P5, PT, PT, PT, PT, 0x8, 0x80 ;  /* 0x000000000080781c */ /* 0x000fe40003fae170 */
[----:B------:R-:W-:-:S02]  /*1880*/  PLOP3.LUT P6, PT, PT, PT, PT, 0x8, 0x80 ;  /* 0x000000000080781c */ /* 0x000fc40003fce170 */
[----:B------:R-:W-:Y:S02]  /*1890*/  @P1 PLOP3.LUT P5, PT, P0, PT, PT, 0x80, 0x8 ;  /* 0x000000000008181c */ /* 0x000fe400007af070 */
[----:B------:R-:W-:Y:S02]  /*18a0*/  @P1 PLOP3.LUT P6, PT, P0, PT, PT, 0x80, 0x8 ;  /* 0x000000000008181c */ /* 0x000fe400007cf070 */
[----:B0-----:R-:W-:Y:S01]  /*18b0*/  @P3 IADD3 R107, PT, PT, R104, 0x140, RZ ;  /* 0x00000140686b3810 */ /* 0x001fe20007ffe0ff */
[----:B------:R-:W-:-:S04]  /*18c0*/  IMAD.WIDE.U32 R160, R115, 0x10, R154 ;  /* 0x0000001073a07825 */ /* 0x000fc800078e009a */
[----:B------:R-:W-:Y:S01]  /*18d0*/  @P3 IMAD.WIDE.U32 R106, R107, 0x10, R158 ;  /* 0x000000106b6a3825 */ /* 0x000fe200078e009e */
[----:B------:R-:W-:-:S03]  /*18e0*/  IADD3 R159, PT, PT, R105, 0x140, RZ ;  /* 0x00000140699f7810 */ /* 0x000fc60007ffe0ff */
[CC--:B-1----:R-:W-:Y:S01]  /*18f0*/  @!P1 FMUL.FTZ R112, R100.reuse, R3.reuse ;  /* 0x0000000364709220 */ /* 0x0c2fe20000410000 */
[CC--:B------:R-:W-:Y:S01]  /*1900*/  @!P1 FMUL.FTZ R113, R101.reuse, R3.reuse ;  /* 0x0000000365719220 */ /* 0x0c0fe20000410000 */
[-C--:B--2---:R-:W-:Y:S01]  /*1910*/  @P2 FFMA.FTZ R116, R100, R3.reuse, R116 ;  /* 0x0000000364742223 */ /* 0x084fe20000010074 */
        /* <DEDUP_REMOVED lines=8> */
[----:B------:R-:W-:Y:S02]  /*19a0*/  @!P1 FSEL R118, R114, RZ, P0 ;  /* 0x000000ff72769208 */ /* 0x000fe40000000000 */
[----:B------:R-:W-:Y:S02]  /*19b0*/  @!P1 FSEL R119, R156, RZ, P0 ;  /* 0x000000ff9c779208 */ /* 0x000fe40000000000 */
[----:B------:R-:W1:Y:S03]  /*19c0*/  @P3 LDC.64 R156, c[0x0][0x390] ;  /* 0x0000e400ff9c3b82 */ /* 0x000e660000000a00 */
[----:B------:R2:W-:Y:S04]  /*19d0*/  STG.E.128 desc[UR6][R160.64], R116 ;  /* 0x00000074a0007986 */ /* 0x0005e8000c101d06 */
[----:B------:R3:W4:Y:S01]  /*19e0*/  @P3 LDG.E.128 R100, desc[UR6][R106.64] ;  /* 0x000000066a643981 */ /* 0x000722000c1e1d00 */
[----:B0-----:R-:W-:-:S06]  /*19f0*/  @P1 IMAD.WIDE.U32 R112, R159, 0x10, R112 ;  /* 0x000000109f701825 */ /* 0x001fcc00078e0070 */
[----:B------:R-:W2:Y:S01]  /*1a00*/  @P1 LDG.E.128 R112, desc[UR6][R112.64] ;  /* 0x0000000670701981 */ /* 0x000ea2000c1e1d00 */
[----:B------:R-:W-:Y:S02]  /*1a10*/  PLOP3.LUT P4, PT, PT, PT, PT, 0x8, 0x80 ;  /* 0x000000000080781c */ /* 0x000fe40003f8e170 */
[----:B------:R-:W-:Y:S02]  /*1a20*/  @P1 PLOP3.LUT P4, PT, P0, PT, PT, 0x80, 0x8 ;  /* 0x000000000008181c */ /* 0x000fe4000078f070 */
[----:B---3--:R-:W-:Y:S02]  /*1a30*/  @P3 IADD3 R107, PT, PT, R104, 0x160, RZ ;  /* 0x00000160686b3810 */ /* 0x008fe40007ffe0ff */
[----:B------:R-:W-:Y:S02]  /*1a40*/  PLOP3.LUT P2, PT, PT, PT, PT, 0x8, 0x80 ;  /* 0x000000000080781c */ /* 0x000fe40003f4e170 */
[----:B------:R-:W-:Y:S01]  /*1a50*/  @P1 PLOP3.LUT P2, PT, P0, PT, PT, 0x80, 0x8 ;  /* 0x000000000008181c */ /* 0x000fe2000074f070 */
[----:B-1----:R-:W-:Y:S01]  /*1a60*/  @P3 IMAD.WIDE.U32 R156, R107, 0x10, R156 ;  /* 0x000000106b9c3825 */ /* 0x002fe200078e009c */
[----:B------:R-:W-:-:S02]  /*1a70*/  PLOP3.LUT P6, PT, PT, PT, PT, 0x8, 0x80 ;  /* 0x000000000080781c */ /* 0x000fc40003fce170 */
[----:B------:R-:W-:Y:S02]  /*1a80*/  PLOP3.LUT P5, PT, PT, PT, PT, 0x8, 0x80 ;  /* 0x000000000080781c */ /* 0x000fe40003fae170 */
[----:B------:R-:W-:Y:S02]  /*1a90*/  @P1 PLOP3.LUT P6, PT, P0, PT, PT, 0x80, 0x8 ;  /* 0x000000000008181c */ /* 0x000fe400007cf070 */
[----:B------:R-:W-:Y:S02]  /*1aa0*/  @P1 PLOP3.LUT P5, PT, P0, PT, PT, 0x80, 0x8 ;  /* 0x000000000008181c */ /* 0x000fe400007af070 */
[----:B------:R-:W-:Y:S01]  /*1ab0*/  IADD3 R163, PT, PT, R105, 0x160, RZ ;  /* 0x0000016069a37810 */ /* 0x000fe20007ffe0ff */
[CC--:B----4-:R-:W-:Y:S01]  /*1ac0*/  @!P1 FMUL.FTZ R106, R101.reuse, R3.reuse ;  /* 0x00000003656a9220 */ /* 0x0d0fe20000410000 */
[-C--:B------:R-:W-:Y:S01]  /*1ad0*/  @!P1 FMUL.FTZ R104, R100, R3.reuse ;  /* 0x0000000364689220 */ /* 0x080fe20000410000 */
[----:B--2---:R-:W-:-:S03]  /*1ae0*/  @P4 FFMA.FTZ R113, R101, R3, R113 ;  /* 0x0000000365714223 */ /* 0x004fc60000010071 */
[----:B------:R-:W-:Y:S02]  /*1af0*/  @!P1 FSEL R113, R106, RZ, P0 ;  /* 0x000000ff6a719208 */ /* 0x000fe40000000000 */
[----:B------:R-:W0:Y:S01]  /*1b00*/  @P1 LDC.64 R106, c[0x0][0x3a0] ;  /* 0x0000e800ff6a1b82 */ /* 0x000e220000000a00 */
[-C--:B------:R-:W-:Y:S01]  /*1b10*/  @P2 FFMA.FTZ R112, R100, R3.reuse, R112 ;  /* 0x0000000364702223 */ /* 0x080fe20000010070 */
[----:B------:R-:W-:Y:S01]  /*1b20*/  @!P1 FSEL R112, R104, RZ, P0 ;  /* 0x000000ff68709208 */ /* 0x000fe20000000000 */
[CC--:B------:R-:W-:Y:S01]  /*1b30*/  @!P1 FMUL.FTZ R158, R103.reuse, R3.reuse ;  /* 0x00000003679e9220 */ /* 0x0c0fe20000410000 */
[CC--:B------:R-:W-:Y:S01]  /*1b40*/  @!P1 FMUL.FTZ R104, R102.reuse, R3.reuse ;  /* 0x0000000366689220 */ /* 0x0c0fe20000410000 */
[-C--:B------:R-:W-:Y:S01]  /*1b50*/  @P6 FFMA.FTZ R115, R103, R3.reuse, R115 ;  /* 0x0000000367736223 */ /* 0x080fe20000010073 */
[----:B------:R-:W-:Y:S02]  /*1b60*/  @P5 FFMA.FTZ R114, R102, R3, R114 ;  /* 0x0000000366725223 */ /* 0x000fe40000010072 */
[----:B------:R-:W-:Y:S01]  /*1b70*/  @!P1 FSEL R115, R158, RZ, P0 ;  /* 0x000000ff9e739208 */ /* 0x000fe20000000000 */
[----:B------:R-:W-:Y:S01]  /*1b80*/  IMAD.WIDE.U32 R158, R159, 0x10, R154 ;  /* 0x000000109f9e7825 */ /* 0x000fe200078e009a */
[----:B------:R-:W-:-:S05]  /*1b90*/  @!P1 FSEL R114, R104, RZ, P0 ;  /* 0x000000ff68729208 */ /* 0x000fca0000000000 */
[----:B------:R-:W-:Y:S04]  /*1ba0*/  STG.E.128 desc[UR6][R158.64], R112 ;  /* 0x000000709e007986 */ /* 0x000fe8000c101d06 */
[----:B------:R-:W2:Y:S01]  /*1bb0*/  @P3 LDG.E.128 R100, desc[UR6][R156.64] ;  /* 0x000000069c643981 */ /* 0x000ea2000c1e1d00 */
[----:B0-----:R-:W-:-:S05]  /*1bc0*/  @P1 IMAD.WIDE.U32 R160, R163, 0x10, R106 ;  /* 0x00000010a3a01825 */ /* 0x001fca00078e006a */
[----:B------:R-:W3:Y:S01]  /*1bd0*/  @P1 LDG.E.128 R104, desc[UR6][R160.64] ;  /* 0x00000006a0681981 */ /* 0x000ee2000c1e1d00 */
[----:B------:R-:W-:Y:S02]  /*1be0*/  PLOP3.LUT P2, PT, PT, PT, PT, 0x8, 0x80 ;  /* 0x000000000080781c */ /* 0x000fe40003f4e170 */
[----:B------:R-:W-:Y:S02]  /*1bf0*/  @P1 PLOP3.LUT P2, PT, P0, PT, PT, 0x80, 0x8 ;  /* 0x000000000008181c */ /* 0x000fe4000074f070 */
[----:B------:R-:W-:Y:S02]  /*1c00*/  PLOP3.LUT P5, PT, PT, PT, PT, 0x8, 0x80 ;  /* 0x000000000080781c */ /* 0x000fe40003fae170 */
[----:B------:R-:W-:Y:S02]  /*1c10*/  PLOP3.LUT P3, PT, PT, PT, PT, 0x8, 0x80 ;  /* 0x000000000080781c */ /* 0x000fe40003f6e170 */
[----:B------:R-:W-:Y:S02]  /*1c20*/  PLOP3.LUT P4, PT, PT, PT, PT, 0x8, 0x80 ;  /* 0x000000000080781c */ /* 0x000fe40003f8e170 */
[----:B------:R-:W-:-:S02]  /*1c30*/  @P1 PLOP3.LUT P5, PT, P0, PT, PT, 0x80, 0x8 ;  /* 0x000000000008181c */ /* 0x000fc400007af070 */
[----:B------:R-:W-:Y:S02]  /*1c40*/  @P1 PLOP3.LUT P3, PT, P0, PT, PT, 0x80, 0x8 ;  /* 0x000000000008181c */ /* 0x000fe4000076f070 */
[----:B------:R-:W-:Y:S01]  /*1c50*/  @P1 PLOP3.LUT P4, PT, P0, PT, PT, 0x80, 0x8 ;  /* 0x000000000008181c */ /* 0x000fe2000078f070 */
[----:B------:R-:W-:Y:S01]  /*1c60*/  IMAD.WIDE.U32 R154, R163, 0x10, R154 ;  /* 0x00000010a39a7825 */ /* 0x000fe200078e009a */
[----:B------:R-:W-:-:S03]  /*1c70*/  UMOV UR4, 0xffffffff ;  /* 0xffffffff00047882 */ /* 0x000fc60000000000 */
[CC--:B--2---:R-:W-:Y:S01]  /*1c80*/  @!P1 FMUL.FTZ R156, R100.reuse, R3.reuse ;  /* 0x00000003649c9220 */ /* 0x0c4fe20000410000 */
[-C--:B------:R-:W-:Y:S01]  /*1c90*/  @!P1 FMUL.FTZ R157, R103, R3.reuse ;  /* 0x00000003679d9220 */ /* 0x080fe20000410000 */
[----:B---3--:R-:W-:-:S03]  /*1ca0*/  @P2 FFMA.FTZ R104, R100, R3, R104 ;  /* 0x0000000364682223 */ /* 0x008fc60000010068 */
[----:B------:R-:W-:Y:S01]  /*1cb0*/  @!P1 FSEL R104, R156, RZ, P0 ;  /* 0x000000ff9c689208 */ /* 0x000fe20000000000 */
[-C--:B------:R-:W-:Y:S01]  /*1cc0*/  @!P1 FMUL.FTZ R156, R101, R3.reuse ;  /* 0x00000003659c9220 */ /* 0x080fe20000410000 */
[-C--:B------:R-:W-:Y:S01]  /*1cd0*/  @P5 FFMA.FTZ R107, R103, R3.reuse, R107 ;  /* 0x00000003676b5223 */ /* 0x080fe2000001006b */
[-C--:B------:R-:W-:Y:S01]  /*1ce0*/  @P3 FFMA.FTZ R105, R101, R3.reuse, R105 ;  /* 0x0000000365693223 */ /* 0x080fe20000010069 */
[CC--:B------:R-:W-:Y:S01]  /*1cf0*/  @P4 FFMA.FTZ R106, R102.reuse, R3.reuse, R106 ;  /* 0x00000003666a4223 */ /* 0x0c0fe2000001006a */
[----:B------:R-:W-:Y:S01]  /*1d00*/  @!P1 FMUL.FTZ R3, R102, R3 ;  /* 0x0000000366039220 */ /* 0x000fe20000410000 */
[----:B------:R-:W-:Y:S01]  /*1d10*/  @!P1 FSEL R105, R156, RZ, P0 ;  /* 0x000000ff9c699208 */ /* 0x000fe20000000000 */
[----:B------:R-:W-:-:S03]  /*1d20*/  FADD.FTZ R156, RZ, R148 ;  /* 0x00000094ff9c7221 */ /* 0x000fc60000010000 */
[----:B------:R-:W-:Y:S01]  /*1d30*/  @!P1 FSEL R106, R3, RZ, P0 ;  /* 0x000000ff036a9208 */ /* 0x000fe20000000000 */
[----:B------:R-:W-:-:S04]  /*1d40*/  FADD.FTZ R3, R156, R149 ;  /* 0x000000959c037221 */ /* 0x000fc80000010000 */
[----:B------:R-:W-:-:S04]  /*1d50*/  FADD.FTZ R156, R3, R150 ;  /* 0x00000096039c7221 */ /* 0x000fc80000010000 */
[----:B------:R-:W-:-:S04]  /*1d60*/  FADD.FTZ R3, R156, R151 ;  /* 0x000000979c037221 */ /* 0x000fc80000010000 */
[----:B------:R-:W-:-:S04]  /*1d70*/  FADD.FTZ R156, R3, R144 ;  /* 0x00000090039c7221 */ /* 0x000fc80000010000 */
[----:B------:R-:W-:-:S04]  /*1d80*/  FADD.FTZ R3, R156, R145 ;  /* 0x000000919c037221 */ /* 0x000fc80000010000 */
[----:B------:R-:W-:-:S04]  /*1d90*/  FADD.FTZ R156, R3, R146 ;  /* 0x00000092039c7221 */ /* 0x000fc80000010000 */
[----:B------:R-:W-:Y:S01]  /*1da0*/  FADD.FTZ R3, R156, R147 ;  /* 0x000000939c037221 */ /* 0x000fe20000010000 */
[----:B------:R-:W-:-:S03]  /*1db0*/  @!P1 FSEL R107, R157, RZ, P0 ;  /* 0x000000ff9d6b9208 */ /* 0x000fc60000000000 */
[----:B------:R-:W-:-:S04]  /*1dc0*/  FADD.FTZ R156, R3, R140 ;  /* 0x0000008c039c7221 */ /* 0x000fc80000010000 */
[----:B------:R-:W-:Y:S01]  /*1dd0*/  FADD.FTZ R3, R156, R141 ;  /* 0x0000008d9c037221 */ /* 0x000fe20000010000 */
[----:B------:R0:W-:Y:S03]  /*1de0*/  STG.E.128 desc[UR6][R154.64], R104 ;  /* 0x000000689a007986 */ /* 0x0001e6000c101d06 */
        /* <DEDUP_REMOVED lines=37> */
[----:B------:R-:W-:-:S03]  /*2040*/  ISETP.NE.AND P1, PT, R0, RZ, PT ;  /* 0x000000ff0000720c */ /* 0x000fc60003f25270 */
[----:B------:R-:W-:Y:S01]  /*2050*/  FADD.FTZ R154, R154, R107 ;  /* 0x0000006b9a9a7221 */ /* 0x000fe20000010000 */
[----:B------:R-:W-:Y:S09]  /*2060*/  BRA.DIV UR4, `(.L_x_48763) ;  /* 0x0000001604147947 */ /* 0x000ff2000b800000 */
        /* <DEDUP_REMOVED lines=117> */
.L_x_48778:
        /* <DEDUP_REMOVED lines=14> */
[----:B-----5:R-:W-:-:S13]  /*28a0*/  ISETP.GE.AND P1, PT, R152, 0x1, PT ;  /* 0x000000019800780c */ /* 0x020fda0003f26270 */
[----:B-1----:R-:W-:Y:S05]  /*28b0*/  @!P1 BRA `(.L_x_48765) ;  /* 0x0000000800e89947 */ /* 0x002fea0003800000 */
[----:B------:R-:W-:Y:S02]  /*28c0*/  IADD3 R152, PT, PT, R152, -0x1, RZ ;  /* 0xffffffff98987810 */ /* 0x000fe40007ffe0ff */
[----:B------:R-:W-:-:S03]  /*28d0*/  FSEL R154, R154, RZ, !P0 ;  /* 0x000000ff9a9a7208 */ /* 0x000fc60004000000 */
[----:B------:R-:W-:Y:S02]  /*28e0*/  IMAD R155, R152, R153, RZ ;  /* 0x00000099989b7224 */ /* 0x000fe400078e02ff */
[----:B------:R-:W1:Y:S01]  /*28f0*/  LDC.64 R152, c[0x0][0x428] ;  /* 0x00010a00ff987b82 */ /* 0x000e620000000a00 */
[C---:B------:R-:W-:Y:S01]  /*2900*/  FADD.FTZ R150, -R154.reuse, R150 ;  /* 0x000000969a967221 */ /* 0x040fe20000010100 */
[C---:B------:R-:W-:Y:S01]  /*2910*/  FADD.FTZ R158, -R154.reuse, R151 ;  /* 0x000000979a9e7221 */ /* 0x040fe20000010100 */
[----:B------:R-:W-:Y:S01]  /*2920*/  SHF.R.S32.HI R156, RZ, 0x1f, R155 ;  /* 0x0000001fff9c7819 */ /* 0x000fe2000001149b */
[----:B------:R-:W-:Y:S01]  /*2930*/  FADD.FTZ R148, -R154, R148 ;  /* 0x000000949a947221 */ /* 0x000fe20000010100 */
[C---:B------:R-:W-:Y:S01]  /*2940*/  FMUL.FTZ R151, R3.reuse, R150 ;  /* 0x0000009603977220 */ /* 0x040fe20000410000 */
[----:B------:R-:W-:Y:S01]  /*2950*/  FMUL.FTZ R158, R3, R158 ;  /* 0x0000009e039e7220 */ /* 0x000fe20000410000 */
[----:B------:R-:W-:Y:S01]  /*2960*/  LEA.HI R155, R156, R155, RZ, 0x2 ;  /* 0x0000009b9c9b7211 */ /* 0x000fe200078f10ff */
[----:B------:R-:W-:Y:S01]  /*2970*/  FADD.FTZ R156, -R154, R149 ;  /* 0x000000959a9c7221 */ /* 0x000fe20000010100 */
[----:B------:R-:W-:Y:S01]  /*2980*/  FFMA.FTZ R150, R151, R6, R54 ;  /* 0x0000000697967223 */ /* 0x000fe20000010036 */
[----:B------:R-:W-:Y:S01]  /*2990*/  FFMA.FTZ R151, R158, R7, R55 ;  /* 0x000000079e977223 */ /* 0x000fe20000010037 */
[----:B------:R-:W-:Y:S01]  /*29a0*/  LEA.HI.SX32 R155, R155, R0, 0x1e ;  /* 0x000000009b9b7211 */ /* 0x000fe200078ff2ff */
        /* <DEDUP_REMOVED lines=8> */
[----:B------:R-:W-:Y:S01]  /*2a30*/  IADD3 R163, PT, PT, R155, 0x20, RZ ;  /* 0x000000209ba37810 */ /* 0x000fe20007ffe0ff */
[C---:B------:R-:W-:Y:S01]  /*2a40*/  FMUL.FTZ R158, R3.reuse, R158 ;  /* 0x0000009e039e7220 */ /* 0x040fe20000410000 */
[----:B------:R-:W-:Y:S01]  /*2a50*/  FMUL.FTZ R160, R3, R160 ;  /* 0x000000a003a07220 */ /* 0x000fe20000410000 */
[----:B------:R-:W-:Y:S01]  /*2a60*/  FFMA.FTZ R148, R149, R4, R52 ;  /* 0x0000000495947223 */ /* 0x000fe20000010034 */
[----:B------:R-:W-:Y:S01]  /*2a70*/  FFMA.FTZ R149, R156, R5, R53 ;  /* 0x000000059c957223 */ /* 0x000fe20000010035 */
[----:B-1----:R-:W-:-:S04]  /*2a80*/  IMAD.WIDE.U32 R156, R155, 0x10, R152 ;  /* 0x000000109b9c7825 */ /* 0x002fc800078e0098 */
[----:B------:R-:W-:Y:S01]  /*2a90*/  FFMA.FTZ R144, R145, R8, R56 ;  /* 0x0000000891907223 */ /* 0x000fe20000010038 */
[----:B------:R-:W-:Y:S01]  /*2aa0*/  FFMA.FTZ R146, R147, R10, R58 ;  /* 0x0000000a93927223 */ /* 0x000fe2000001003a */
[----:B------:R-:W-:Y:S01]  /*2ab0*/  FFMA.FTZ R145, R158, R9, R57 ;  /* 0x000000099e917223 */ /* 0x000fe20000010039 */
[----:B------:R-:W-:Y:S01]  /*2ac0*/  FFMA.FTZ R147, R160, R11, R59 ;  /* 0x0000000ba0937223 */ /* 0x000fe2000001003b */
[----:B------:R-:W-:Y:S01]  /*2ad0*/  IMAD.WIDE.U32 R162, R163, 0x10, R152 ;  /* 0x00000010a3a27825 */ /* 0x000fe200078e0098 */
[----:B------:R1:W-:Y:S03]  /*2ae0*/  STG.E.128 desc[UR6][R156.64], R148 ;  /* 0x000000949c007986 */ /* 0x0003e6000c101d06 */
[C---:B------:R-:W-:Y:S01]  /*2af0*/  FADD.FTZ R140, -R154.reuse, R140 ;  /* 0x0000008c9a8c7221 */ /* 0x040fe20000010100 */
[C---:B------:R-:W-:Y:S01]  /*2b00*/  FADD.FTZ R142, -R154.reuse, R142 ;  /* 0x0000008e9a8e7221 */ /* 0x040fe20000010100 */
[C---:B------:R-:W-:Y:S01]  /*2b10*/  FADD.FTZ R160, -R154.reuse, R133 ;  /* 0x000000859aa07221 */ /* 0x040fe20000010100 */
[----:B------:R2:W-:Y:S01]  /*2b20*/  STG.E.128 desc[UR6][R162.64], R144 ;  /* 0x00000090a2007986 */ /* 0x0005e2000c101d06 */
[C---:B------:R-:W-:Y:S01]  /*2b30*/  FADD.FTZ R133, -R154.reuse, R111 ;  /* 0x0000006f9a857221 */ /* 0x040fe20000010100 */
        /* <DEDUP_REMOVED lines=14> */
[----:B------:R-:W-:Y:S01]  /*2c20*/  IADD3 R143, PT, PT, R155, 0x40, RZ ;  /* 0x000000409b8f7810 */ /* 0x000fe20007ffe0ff */
[C---:B------:R-:W-:Y:S01]  /*2c30*/  FADD.FTZ R156, -R154.reuse, R137 ;  /* 0x000000899a9c7221 */ /* 0x040fe20000010100 */
[C---:B--2---:R-:W-:Y:S01]  /*2c40*/  FADD.FTZ R146, -R154.reuse, R129 ;  /* 0x000000819a927221 */ /* 0x044fe20000010100 */
[C---:B------:R-:W-:Y:S01]  /*2c50*/  FADD.FTZ R129, -R154.reuse, R109 ;  /* 0x0000006d9a817221 */ /* 0x040fe20000010100 */
[C---:B------:R-:W-:Y:S01]  /*2c60*/  FMUL.FTZ R109, R3.reuse, R140 ;  /* 0x0000008c036d7220 */ /* 0x040fe20000410000 */
[C---:B------:R-:W-:Y:S01]  /*2c70*/  FMUL.FTZ R148, R3.reuse, R148 ;  /* 0x0000009403947220 */ /* 0x040fe20000410000 */
[----:B------:R-:W-:Y:S01]  /*2c80*/  FMUL.FTZ R150, R3, R150 ;  /* 0x0000009603967220 */ /* 0x000fe20000410000 */
[C---:B------:R-:W-:Y:S01]  /*2c90*/  FADD.FTZ R162, -R154.reuse, R131 ;  /* 0x000000839aa27221 */ /* 0x040fe20000010100 */
[C---:B------:R-:W-:Y:S01]  /*2ca0*/  FADD.FTZ R131, -R154.reuse, R110 ;  /* 0x0000006e9a837221 */ /* 0x040fe20000010100 */
[----:B------:R-:W-:Y:S01]  /*2cb0*/  FFMA.FTZ R108, R109, R12, R60 ;  /* 0x0000000c6d6c7223 */ /* 0x000fe2000001003c */
[----:B------:R-:W-:Y:S01]  /*2cc0*/  FFMA.FTZ R110, R111, R14, R62 ;  /* 0x0000000e6f6e7223 */ /* 0x000fe2000001003e */
[----:B------:R-:W-:Y:S01]  /*2cd0*/  FADD.FTZ R144, -R154, R135 ;  /* 0x000000879a907221 */ /* 0x000fe20000010100 */
[----:B------:R-:W-:Y:S01]  /*2ce0*/  FFMA.FTZ R109, R148, R13, R61 ;  /* 0x0000000d946d7223 */ /* 0x000fe2000001003d */
[----:B------:R-:W-:Y:S01]  /*2cf0*/  FFMA.FTZ R111, R150, R15, R63 ;  /* 0x0000000f966f7223 */ /* 0x000fe2000001003f */
[----:B------:R-:W-:-:S04]  /*2d00*/  IMAD.WIDE.U32 R142, R143, 0x10, R152 ;  /* 0x000000108f8e7825 */ /* 0x000fc800078e0098 */
        /* <DEDUP_REMOVED lines=18> */
[----:B------:R-:W-:Y:S01]  /*2e30*/  IADD3 R157, PT, PT, R155, 0x60, RZ ;  /* 0x000000609b9d7810 */ /* 0x000fe20007ffe0ff */
[C---:B------:R-:W-:Y:S01]  /*2e40*/  FMUL.FTZ R105, R3.reuse, R136 ;  /* 0x0000008803697220 */ /* 0x040fe20000410000 */
[C---:B------:R-:W-:Y:S01]  /*2e50*/  FMUL.FTZ R107, R3.reuse, R138 ;  /* 0x0000008a036b7220 */ /* 0x040fe20000410000 */
[C---:B------:R-:W-:Y:S01]  /*2e60*/  FMUL.FTZ R158, R3.reuse, R158 ;  /* 0x0000009e039e7220 */ /* 0x040fe20000410000 */
[----:B------:R-:W-:Y:S01]  /*2e70*/  FMUL.FTZ R139, R3, R128 ;  /* 0x00000080038b7220 */ /* 0x000fe20000410000 */
[----:B------:R-:W-:Y:S01]  /*2e80*/  IADD3 R151, PT, PT, R155, 0x80, RZ ;  /* 0x000000809b977810 */ /* 0x000fe20007ffe0ff */
[C---:B------:R-:W-:Y:S01]  /*2e90*/  FMUL.FTZ R135, R3.reuse, R132 ;  /* 0x0000008403877220 */ /* 0x040fe20000410000 */
        /* <DEDUP_REMOVED lines=17> */
[----:B------:R-:W-:-:S04]  /*2fb0*/  IMAD.WIDE.U32 R150, R151, 0x10, R152 ;  /* 0x0000001097967825 */ /* 0x000fc800078e0098 */
[C---:B------:R-:W-:Y:S01]  /*2fc0*/  FMUL.FTZ R127, R3.reuse, R120 ;  /* 0x00000078037f7220 */ /* 0x040fe20000410000 */
[----:B------:R-:W-:Y:S01]  /*2fd0*/  FMUL.FTZ R120, R3, R121 ;  /* 0x0000007903787220 */ /* 0x000fe20000410000 */
[----:B0-----:R-:W-:Y:S01]  /*2fe0*/  IADD3 R161, PT, PT, R155, 0xa0, RZ ;  /* 0x000000a09ba17810 */ /* 0x001fe20007ffe0ff */
[----:B------:R-:W-:Y:S01]  /*2ff0*/  FMUL.FTZ R146, R3, R146 ;  /* 0x0000009203927220 */ /* 0x000fe20000410000 */
[----:B-1----:R-:W-:Y:S01]  /*3000*/  FFMA.FTZ R109, R156, R17, R65 ;  /* 0x000000119c6d7223 */ /* 0x002fe20000010041 */
[----:B------:R-:W-:Y:S01]  /*3010*/  FFMA.FTZ R108, R105, R16, R64 ;  /* 0x00000010696c7223 */ /* 0x000fe20000010040 */
[----:B------:R-:W-:Y:S01]  /*3020*/  FFMA.FTZ R110, R107, R18, R66 ;  /* 0x000000126b6e7223 */ /* 0x000fe20000010042 */
[----:B------:R-:W-:Y:S01]  /*3030*/  FFMA.FTZ R111, R158, R19, R67 ;  /* 0x000000139e6f7223 */ /* 0x000fe20000010043 */
[----:B------:R-:W-:-:S04]  /*3040*/  IMAD.WIDE.U32 R156, R157, 0x10, R152 ;  /* 0x000000109d9c7825 */ /* 0x000fc800078e0098 */
[C---:B------:R-:W-:Y:S01]  /*3050*/  FMUL.FTZ R143, R3.reuse, R164 ;  /* 0x000000a4038f7220 */ /* 0x040fe20000410000 */
[C---:B------:R-:W-:Y:S01]  /*3060*/  FMUL.FTZ R141, R3.reuse, R130 ;  /* 0x00000082038d7220 */ /* 0x040fe20000410000 */
[C---:B------:R-:W-:Y:S01]  /*3070*/  FMUL.FTZ R162, R3.reuse, R162 ;  /* 0x000000a203a27220 */ /* 0x040fe20000410000 */
[C---:B------:R-:W-:Y:S01]  /*3080*/  FMUL.FTZ R131, R3.reuse, R131 ;  /* 0x0000008303837220 */ /* 0x040fe20000410000 */
[----:B------:R-:W-:Y:S01]  /*3090*/  FMUL.FTZ R121, R3, R122 ;  /* 0x0000007a03797220 */ /* 0x000fe20000410000 */
[----:B------:R-:W-:Y:S01]  /*30a0*/  IADD3 R159, PT, PT, R155, 0xc0, RZ ;  /* 0x000000c09b9f7810 */ /* 0x000fe20007ffe0ff */
[C---:B------:R-:W-:Y:S01]  /*30b0*/  FMUL.FTZ R130, R3.reuse, R133 ;  /* 0x0000008503827220 */ /* 0x040fe20000410000 */
[C---:B------:R-:W-:Y:S01]  /*30c0*/  FMUL.FTZ R122, R3.reuse, R123 ;  /* 0x0000007b037a7220 */ /* 0x040fe20000410000 */
[----:B------:R0:W-:Y:S01]  /*30d0*/  STG.E.128 desc[UR6][R156.64], R108 ;  /* 0x0000006c9c007986 */ /* 0x0001e2000c101d06 */
[C---:B------:R-:W-:Y:S01]  /*30e0*/  FMUL.FTZ R123, R3.reuse, R116 ;  /* 0x00000074037b7220 */ /* 0x040fe20000410000 */
[C---:B------:R-:W-:Y:S01]  /*30f0*/  FMUL.FTZ R133, R3.reuse, R118 ;  /* 0x0000007603857220 */ /* 0x040fe20000410000 */
[C---:B------:R-:W-:Y:S01]  /*3100*/  FMUL.FTZ R149, R3.reuse, R104 ;  /* 0x0000006803957220 */ /* 0x040fe20000410000 */
[----:B------:R1:W-:Y:S01]  /*3110*/  STG.E.128 desc[UR6][R150.64], R112 ;  /* 0x0000007096007986 */ /* 0x0003e2000c101d06 */
[----:B------:R-:W-:Y:S01]  /*3120*/  FMUL.FTZ R135, R3, R106 ;  /* 0x0000006a03877220 */ /* 0x000fe20000410000 */
        /* <DEDUP_REMOVED lines=8> */
[----:B------:R-:W-:Y:S01]  /*31b0*/  IADD3 R143, PT, PT, R155, 0x120, RZ ;  /* 0x000001209b8f7810 */ /* 0x000fe20007ffe0ff */
[----:B------:R-:W-:-:S04]  /*31c0*/  IMAD.WIDE.U32 R160, R161, 0x10, R152 ;  /* 0x00000010a1a07825 */ /* 0x000fc800078e0098 */
[----:B------:R-:W-:Y:S01]  /*31d0*/  FFMA.FTZ R117, R128, R29, R77 ;  /* 0x0000001d80757223 */ /* 0x000fe2000001004d */
[----:B------:R-:W-:Y:S01]  /*31e0*/  FFMA.FTZ R119, R130, R31, R79 ;  /* 0x0000001f82777223 */ /* 0x000fe2000001004f */
[----:B0-----:R-:W-:Y:S01]  /*31f0*/  IADD3 R157, PT, PT, R155, 0xe0, RZ ;  /* 0x000000e09b9d7810 */ /* 0x001fe20007ffe0ff */
[----:B------:R-:W-:Y:S01]  /*3200*/  IMAD.WIDE.U32 R158, R159, 0x10, R152 ;  /* 0x000000109f9e7825 */ /* 0x000fe200078e0098 */
[----:B------:R-:W-:-:S03]  /*3210*/  IADD3 R131, PT, PT, R155, 0x140, RZ ;  /* 0x000001409b837810 */ /* 0x000fc60007ffe0ff */
[----:B------:R-:W-:Y:S01]  /*3220*/  FMUL.FTZ R140, R3, R140 ;  /* 0x0000008c038c7220 */ /* 0x000fe20000410000 */
[----:B-1----:R-:W-:Y:S01]  /*3230*/  IADD3 R151, PT, PT, R155, 0x100, RZ ;  /* 0x000001009b977810 */ /* 0x002fe20007ffe0ff */
[----:B------:R-:W-:Y:S01]  /*3240*/  FMUL.FTZ R154, R3, R154 ;  /* 0x0000009a039a7220 */ /* 0x000fe20000410000 */
[----:B------:R-:W-:Y:S01]  /*3250*/  IADD3 R155, PT, PT, R155, 0x160, RZ ;  /* 0x000001609b9b7810 */ /* 0x000fe20007ffe0ff */
[----:B------:R-:W-:-:S04]  /*3260*/  IMAD.WIDE.U32 R156, R157, 0x10, R152 ;  /* 0x000000109d9c7825 */ /* 0x000fc800078e0098 */
[----:B------:R-:W-:Y:S01]  /*3270*/  FFMA.FTZ R108, R129, R32, R80 ;  /* 0x00000020816c7223 */ /* 0x000fe20000010050 */
[----:B------:R-:W-:Y:S01]  /*3280*/  FFMA.FTZ R109, R124, R33, R81 ;  /* 0x000000217c6d7223 */ /* 0x000fe20000010051 */
        /* <DEDUP_REMOVED lines=8> */
[----:B------:R-:W-:Y:S01]  /*3310*/  IMAD.WIDE.U32 R142, R143, 0x10, R152 ;  /* 0x000000108f8e7825 */ /* 0x000fe200078e0098 */
[----:B------:R0:W-:Y:S03]  /*3320*/  STG.E.128 desc[UR6][R160.64], R104 ;  /* 0x00000068a0007986 */ /* 0x0001e6000c101d06 */
[----:B------:R-:W-:Y:S01]  /*3330*/  FFMA.FTZ R121, R132, R41, R89 ;  /* 0x0000002984797223 */ /* 0x000fe20000010059 */
[----:B------:R-:W-:Y:S01]  /*3340*/  FFMA.FTZ R122, R133, R42, R90 ;  /* 0x0000002a857a7223 */ /* 0x000fe2000001005a */
[----:B------:R-:W-:Y:S01]  /*3350*/  FFMA.FTZ R123, R134, R43, R91 ;  /* 0x0000002b867b7223 */ /* 0x000fe2000001005b */
[--C-:B------:R-:W-:Y:S01]  /*3360*/  IMAD.WIDE.U32 R130, R131, 0x10, R152.reuse ;  /* 0x0000001083827825 */ /* 0x100fe200078e0098 */
[----:B------:R1:W-:Y:S03]  /*3370*/  STG.E.128 desc[UR6][R158.64], R116 ;  /* 0x000000749e007986 */ /* 0x0003e6000c101d06 */
[----:B------:R-:W-:Y:S01]  /*3380*/  IMAD.WIDE.U32 R152, R155, 0x10, R152 ;  /* 0x000000109b987825 */ /* 0x000fe200078e0098 */
[----:B------:R2:W-:Y:S04]  /*3390*/  STG.E.128 desc[UR6][R156.64], R108 ;  /* 0x0000006c9c007986 */ /* 0x0005e8000c101d06 */
[----:B------:R2:W-:Y:S04]  /*33a0*/  STG.E.128 desc[UR6][R150.64], R112 ;  /* 0x0000007096007986 */ /* 0x0005e8000c101d06 */
[----:B------:R2:W-:Y:S01]  /*33b0*/  STG.E.128 desc[UR6][R142.64], R120 ;  /* 0x000000788e007986 */ /* 0x0005e2000c101d06 */
[----:B0-----:R-:W-:Y:S01]  /*33c0*/  FFMA.FTZ R104, R145, R44, R92 ;  /* 0x0000002c91687223 */ /* 0x001fe2000001005c */
[----:B------:R-:W-:Y:S01]  /*33d0*/  FFMA.FTZ R105, R136, R45, R93 ;  /* 0x0000002d88697223 */ /* 0x000fe2000001005d */
[----:B------:R-:W-:Y:S01]  /*33e0*/  FFMA.FTZ R106, R147, R46, R94 ;  /* 0x0000002e936a7223 */ /* 0x000fe2000001005e */
[----:B------:R-:W-:Y:S01]  /*33f0*/  FFMA.FTZ R107, R138, R47, R95 ;  /* 0x0000002f8a6b7223 */ /* 0x000fe2000001005f */
[----:B-1----:R-:W-:Y:S01]  /*3400*/  FFMA.FTZ R116, R149, R48, R96 ;  /* 0x0000003095747223 */ /* 0x002fe20000010060 */
[----:B------:R-:W-:Y:S01]  /*3410*/  FFMA.FTZ R117, R140, R49, R97 ;  /* 0x000000318c757223 */ /* 0x000fe20000010061 */
[----:B------:R-:W-:Y:S01]  /*3420*/  FFMA.FTZ R118, R135, R50, R98 ;  /* 0x0000003287767223 */ /* 0x000fe20000010062 */
[----:B------:R-:W-:Y:S01]  /*3430*/  FFMA.FTZ R119, R154, R51, R99 ;  /* 0x000000339a777223 */ /* 0x000fe20000010063 */
[----:B------:R2:W-:Y:S04]  /*3440*/  STG.E.128 desc[UR6][R130.64], R104 ;  /* 0x0000006882007986 */ /* 0x0005e8000c101d06 */
[----:B------:R2:W-:Y:S02]  /*3450*/  STG.E.128 desc[UR6][R152.64], R116 ;  /* 0x0000007498007986 */ /* 0x0005e4000c101d06 */
.L_x_48765:
[----:B------:R-:W-:Y:S05]  /*3460*/  BSYNC.RECONVERGENT B0 ;  /* 0x0000000000007941 */ /* 0x000fea0003800200 */
.L_x_48764:
[----:B--2---:R-:W1:Y:S02]  /*3470*/  LDC.64 R104, c[0x0][0x380] ;  /* 0x0000e000ff687b82 */ /* 0x004e640000000a00 */
[----:B-1----:R-:W-:-:S04]  /*3480*/  LEA R2, R104, R2, 0x2 ;  /* 0x0000000268027211 */ /* 0x002fc800078e10ff */
[----:B------:R-:W-:-:S13]  /*3490*/  ISETP.GE.AND P0, PT, R2, R105, PT ;  /* 0x000000690200720c */ /* 0x000fda0003f06270 */
[----:B------:R-:W-:Y:S05]  /*34a0*/  @!P0 BRA `(.L_x_48766) ;  /* 0xffffffd000288947 */ /* 0x000fea000383ffff */
[----:B------:R-:W-:Y:S05]  /*34b0*/  EXIT ;  /* 0x000000000000794d */ /* 0x000fea0003800000 */
.L_x_48763:
        /* <DEDUP_REMOVED lines=8> */
.L_x_48768:
[----:B------:R-:W-:Y:S05]  /*3540*/  BSYNC B0 ;  /* 0x0000000000007941 */ /* 0x000fea0003800000 */
.L_x_48767:
        /* <DEDUP_REMOVED lines=10> */
.L_x_48769:
[----:B------:R-:W-:Y:S01]  /*35f0*/  HFMA2 R158, -RZ, RZ, 0, 2.384185791015625e-07 ;  /* 0x00000004ff9e7431 */ /* 0x000fe200000001ff */
[----:B------:R-:W-:-:S05]  /*3600*/  MOV R160, R164 ;  /* 0x000000a400a07202 */ /* 0x000fca0000000f00 */
[----:B------:R-:W-:-:S05]  /*3610*/  FADD.FTZ R160, R159, R160 ;  /* 0x000000a09fa07221 */ /* 0x000fca0000010000 */
[----:B------:R-:W-:-:S07]  /*3620*/  MOV R163, R160 ;  /* 0x000000a000a37202 */ /* 0x000fce0000000f00 */
[----:B------:R-:W-:Y:S05]  /*3630*/  WARPSYNC.COLLECTIVE R156, `(.L_x_48770) ;  /* 0x000000009c087348 */ /* 0x000fea0003c00000 */
[----:B------:R0:W1:Y:S02]  /*3640*/  SHFL.BFLY P0, R164, R163, R158, R157 ;  /* 0x0c00009ea3a47389 */ /* 0x000064000000009d */
[----:B01----:R-:W-:Y:S05]  /*3650*/  ENDCOLLECTIVE ;  /* 0x000000000000791b */ /* 0x003fea0003800000 */
.L_x_48770:
[----:B------:R-:W-:Y:S01]  /*3660*/  HFMA2 R158, -RZ, RZ, 0, 4.76837158203125e-07 ;  /* 0x00000008ff9e7431 */ /* 0x000fe200000001ff */
[----:B------:R-:W-:-:S05]  /*3670*/  MOV R3, R164 ;  /* 0x000000a400037202 */ /* 0x000fca0000000f00 */
[----:B------:R-:W-:-:S05]  /*3680*/  FADD.FTZ R161, R160, R3 ;  /* 0x00000003a0a17221 */ /* 0x000fca0000010000 */
[----:B------:R-:W-:-:S07]  /*3690*/  MOV R163, R161 ;  /* 0x000000a100a37202 */ /* 0x000fce0000000f00 */
[----:B------:R-:W-:Y:S05]  /*36a0*/  WARPSYNC.COLLECTIVE R156, `(.L_x_48771) ;  /* 0x000000009c087348 */ /* 0x000fea0003c00000 */
[----:B------:R0:W1:Y:S02]  /*36b0*/  SHFL.BFLY P0, R164, R163, R158, R157 ;  /* 0x0c00009ea3a47389 */ /* 0x000064000000009d */
[----:B01----:R-:W-:Y:S05]  /*36c0*/  ENDCOLLECTIVE ;  /* 0x000000000000791b */ /* 0x003fea0003800000 */
.L_x_48771:
[----:B------:R-:W-:Y:S01]  /*36d0*/  HFMA2 R158, -RZ, RZ, 0, 9.5367431640625e-07 ;  /* 0x00000010ff9e7431 */ /* 0x000fe200000001ff */
[----:B------:R-:W-:-:S05]  /*36e0*/  MOV R162, R164 ;  /* 0x000000a400a27202 */ /* 0x000fca0000000f00 */
[----:B------:R-:W-:-:S05]  /*36f0*/  FADD.FTZ R162, R161, R162 ;  /* 0x000000a2a1a27221 */ /* 0x000fca0000010000 */
[----:B------:R-:W-:-:S07]  /*3700*/  MOV R163, R162 ;  /* 0x000000a200a37202 */ /* 0x000fce0000000f00 */
[----:B------:R-:W-:Y:S05]  /*3710*/  WARPSYNC.COLLECTIVE R156, `(.L_x_48772) ;  /* 0x000000009c087348 */ /* 0x000fea0003c00000 */
[----:B------:R0:W1:Y:S02]  /*3720*/  SHFL.BFLY P0, R164, R163, R158, R157 ;  /* 0x0c00009ea3a47389 */ /* 0x000064000000009d */
[----:B01----:R-:W-:Y:S05]  /*3730*/  ENDCOLLECTIVE ;  /* 0x000000000000791b */ /* 0x003fea0003800000 */
.L_x_48772:
        /* <DEDUP_REMOVED lines=105> */
.L_x_48773:
[----:B------:R-:W-:Y:S01]  /*3dd0*/  HFMA2 R158, -RZ, RZ, 0, 1.1920928955078125e-07 ;  /* 0x00000002ff9e7431 */ /* 0x000fe200000001ff */
[----:B------:R-:W-:-:S05]  /*3de0*/  MOV R160, R164 ;  /* 0x000000a400a07202 */ /* 0x000fca0000000f00 */
[----:B------:R-:W-:-:S05]  /*3df0*/  FADD.FTZ R160, R3, R160 ;  /* 0x000000a003a07221 */ /* 0x000fca0000010000 */
[----:B------:R-:W-:-:S07]  /*3e00*/  MOV R163, R160 ;  /* 0x000000a000a37202 */ /* 0x000fce0000000f00 */
[----:B------:R-:W-:Y:S05]  /*3e10*/  WARPSYNC.COLLECTIVE R156, `(.L_x_48774) ;  /* 0x000000009c087348 */ /* 0x000fea0003c00000 */
[----:B------:R0:W1:Y:S02]  /*3e20*/  SHFL.BFLY P0, R164, R163, R158, R157 ;  /* 0x0c00009ea3a47389 */ /* 0x000064000000009d */
[----:B01----:R-:W-:Y:S05]  /*3e30*/  ENDCOLLECTIVE ;  /* 0x000000000000791b */ /* 0x003fea0003800000 */
.L_x_48774:
[----:B------:R-:W-:Y:S01]  /*3e40*/  HFMA2 R158, -RZ, RZ, 0, 2.384185791015625e-07 ;  /* 0x00000004ff9e7431 */ /* 0x000fe200000001ff */
[----:B------:R-:W-:-:S05]  /*3e50*/  MOV R159, R164 ;  /* 0x000000a4009f7202 */ /* 0x000fca0000000f00 */
[----:B------:R-:W-:-:S05]  /*3e60*/  FADD.FTZ R159, R160, R159 ;  /* 0x0000009fa09f7221 */ /* 0x000fca0000010000 */
[----:B------:R-:W-:-:S07]  /*3e70*/  MOV R163, R159 ;  /* 0x0000009f00a37202 */ /* 0x000fce0000000f00 */
[----:B------:R-:W-:Y:S05]  /*3e80*/  WARPSYNC.COLLECTIVE R156, `(.L_x_48775) ;  /* 0x000000009c087348 */ /* 0x000fea0003c00000 */
[----:B------:R0:W1:Y:S02]  /*3e90*/  SHFL.BFLY P0, R164, R163, R158, R157 ;  /* 0x0c00009ea3a47389 */ /* 0x000064000000009d */
[----:B01----:R-:W-:Y:S05]  /*3ea0*/  ENDCOLLECTIVE ;  /* 0x000000000000791b */ /* 0x003fea0003800000 */
.L_x_48775:
[----:B------:R-:W-:Y:S01]  /*3eb0*/  HFMA2 R158, -RZ, RZ, 0, 4.76837158203125e-07 ;  /* 0x00000008ff9e7431 */ /* 0x000fe200000001ff */
[----:B------:R-:W-:-:S05]  /*3ec0*/  MOV R162, R164 ;  /* 0x000000a400a27202 */ /* 0x000fca0000000f00 */
[----:B------:R-:W-:-:S05]  /*3ed0*/  FADD.FTZ R162, R159, R162 ;  /* 0x000000a29fa27221 */ /* 0x000fca0000010000 */
[----:B------:R-:W-:-:S07]  /*3ee0*/  MOV R163, R162 ;  /* 0x000000a200a37202 */ /* 0x000fce0000000f00 */
[----:B------:R-:W-:Y:S05]  /*3ef0*/  WARPSYNC.COLLECTIVE R156, `(.L_x_48776) ;  /* 0x000000009c087348 */ /* 0x000fea0003c00000 */
[----:B------:R0:W1:Y:S02]  /*3f00*/  SHFL.BFLY P0, R164, R163, R158, R157 ;  /* 0x0c00009ea3a47389 */ /* 0x000064000000009d */
[----:B01----:R-:W-:Y:S05]  /*3f10*/  ENDCOLLECTIVE ;  /* 0x000000000000791b */ /* 0x003fea0003800000 */
.L_x_48776:
[----:B------:R-:W-:Y:S01]  /*3f20*/  HFMA2 R158, -RZ, RZ, 0, 9.5367431640625e-07 ;  /* 0x00000010ff9e7431 */ /* 0x000fe200000001ff */
[----:B------:R-:W-:-:S05]  /*3f30*/  MOV R161, R164 ;  /* 0x000000a400a17202 */ /* 0x000fca0000000f00 */
[----:B------:R-:W-:-:S05]  /*3f40*/  FADD.FTZ R161, R162, R161 ;  /* 0x000000a1a2a17221 */ /* 0x000fca0000010000 */
[----:B------:R-:W-:-:S07]  /*3f50*/  MOV R163, R161 ;  /* 0x000000a100a37202 */ /* 0x000fce0000000f00 */
[----:B------:R-:W-:Y:S05]  /*3f60*/  WARPSYNC.COLLECTIVE R156, `(.L_x_48777) ;  /* 0x000000009c087348 */ /* 0x000fea0003c00000 */
[----:B------:R0:W1:Y:S02]  /*3f70*/  SHFL.BFLY P0, R164, R163, R158, R157 ;  /* 0x0c00009ea3a47389 */ /* 0x000064000000009d */
[----:B01----:R-:W-:Y:S05]  /*3f80*/  ENDCOLLECTIVE ;  /* 0x000000000000791b */ /* 0x003fea0003800000 */
.L_x_48777:
[----:B------:R-:W-:Y:S05]  /*3f90*/  BRA `(.L_x_48778) ;  /* 0xffffffe800087947 */ /* 0x000fea000383ffff */
.L_x_48779:
        /* <DEDUP_REMOVED lines=14> */
.L_x_54475:


//--------------------- .text._ZN10layer_norm13ln_fwd_kernelINS_13Kernel_traitsIfffffjLj1536ELj1ELj4ELj1ELj16ENS_18Kernel_traits_baseILj1536EfffffjLj128EEEEELb0ELb1ELb0ELb0EEEvNS_9FwdParamsE --------------------------
	.section	.text._ZN10layer_norm13ln_fwd_kernelINS_13Kernel_traitsIfffffjLj1536ELj1ELj4ELj1ELj16ENS_18Kernel_traits_baseILj1536EfffffjLj128EEEEELb0ELb1ELb0ELb0EEEvNS_9FwdParamsE,"ax",@progbits
	.align	128
        .global         _ZN10layer_norm13ln_fwd_kernelINS_13Kernel_traitsIfffffjLj1536ELj1ELj4ELj1ELj16ENS_18Kernel_traits_baseILj1536EfffffjLj128EEEEELb0ELb1ELb0ELb0EEEvNS_9FwdParamsE
        .type           _ZN10layer_norm13ln_fwd_kernelINS_13Kernel_traitsIfffffjLj1536ELj1ELj4ELj1ELj16ENS_18Kernel_traits_baseILj1536EfffffjLj128EEEEELb0ELb1ELb0ELb0EEEvNS_9FwdParamsE,@function
        .size           _ZN10layer_norm13ln_fwd_kernelINS_13Kernel_traitsIfffffjLj1536ELj1ELj4ELj1ELj16ENS_18Kernel_traits_baseILj1536EfffffjLj128EEEEELb0ELb1ELb0ELb0EEEvNS_9FwdParamsE,(.L_x_54476 - _ZN10layer_norm13ln_fwd_kernelINS_13Kernel_traitsIfffffjLj1536ELj1ELj4ELj1ELj16ENS_18Kernel_traits_baseILj1536EfffffjLj128EEEEELb0ELb1ELb0ELb0EEEvNS_9FwdParamsE)
        .other          _ZN10layer_norm13ln_fwd_kernelINS_13Kernel_traitsIfffffjLj1536ELj1ELj4ELj1ELj16ENS_18Kernel_traits_baseILj1536EfffffjLj128EEEEELb0ELb1ELb0ELb0EEEvNS_9FwdParamsE,@"STO_CUDA_ENTRY STV_DEFAULT"
_ZN10layer_norm13ln_fwd_kernelINS_13Kernel_traitsIfffffjLj1536ELj1ELj4ELj1ELj16ENS_18Kernel_traits_baseILj1536EfffffjLj128EEEEELb0ELb1ELb0ELb0EEEvNS_9FwdParamsE:
.text._ZN10layer_norm13ln_fwd_kernelINS_13Kernel_traitsIfffffjLj1536ELj1ELj4ELj1ELj16ENS_18Kernel_traits_baseILj1536EfffffjLj128EEEEELb0ELb1ELb0ELb0EEEvNS_9FwdParamsE:
        /* <DEDUP_REMOVED lines=18> */
[----:B------:R-:W-:-:S07]  /*0120*/  ISETP.GE.U32.AND P1, PT, R3, 0x80, PT ;  /* 0x000000800300780c */ /* 0x000fce0003f26070 */
[----:B------:R-:W0:Y:S08]  /*0130*/  @P2 LDC.64 R4, c[0x0][0x3d0] ;  /* 0x0000f400ff042b82 */ /* 0x000e300000000a00 */
[----:B------:R-:W1:Y:S08]  /*0140*/  @P2 LDC.64 R6, c[0x0][0x438] ;  /* 0x00010e00ff062b82 */ /* 0x000e700000000a00 */
[----:B------:R-:W2:Y:S08]  /*0150*/  @P2 LDC.64 R8, c[0x0][0x3e8] ;  /* 0x0000fa00ff082b82 */ /* 0x000eb00000000a00 */
[----:B------:R-:W3:Y:S01]  /*0160*/  @P3 LDC.64 R10, c[0x0][0x3d0] ;  /* 0x0000f400ff0a3b82 */ /* 0x000ee20000000a00 */
[----:B------:R-:W-:Y:S01]  /*0170*/  ISETP.GE.U32.AND P0, PT, R3, 0xa0, PT ;  /* 0x000000a00300780c */ /* 0x000fe20003f06070 */
[----:B0-----:R-:W-:-:S05]  /*0180*/  @P2 IMAD.WIDE.U32 R4, R148, 0x10, R4 ;  /* 0x0000001094042825 */ /* 0x001fca00078e0004 */
[----:B------:R0:W5:Y:S01]  /*0190*/  @P2 LDG.E.128 R144, desc[UR6][R4.64] ;  /* 0x0000000604902981 */ /* 0x000162000c1e1d00 */
[----:B------:R-:W4:Y:S01]  /*01a0*/  @P3 LDC.64 R12, c[0x0][0x438] ;  /* 0x00010e00ff0c3b82 */ /* 0x000f220000000a00 */
[----:B-1----:R-:W-:-:S05]  /*01b0*/  @P2 IMAD.WIDE.U32 R6, R148, 0x10, R6 ;  /* 0x0000001094062825 */ /* 0x002fca00078e0006 */
[----:B------:R1:W5:Y:S02]  /*01c0*/  @P2 LDG.E.128 R140, desc[UR6][R6.64] ;  /* 0x00000006068c2981 */ /* 0x000364000c1e1d00 */
[----:B------:R-:W0:Y:S01]  /*01d0*/  @P3 LDC.64 R14, c[0x0][0x3e8] ;  /* 0x0000fa00ff0e3b82 */ /* 0x000e220000000a00 */
[----:B--2---:R-:W-:-:S07]  /*01e0*/  @P2 IMAD.WIDE.U32 R8, R148, 0x10, R8 ;  /* 0x0000001094082825 */ /* 0x004fce00078e0008 */
[----:B------:R-:W2:Y:S01]  /*01f0*/  @P4 LDC.64 R150, c[0x0][0x3d0] ;  /* 0x0000f400ff964b82 */ /* 0x000ea20000000a00 */
[----:B------:R-:W-:Y:S01]  /*0200*/  @P2 LOP3.LUT R148, R148, 0x20, RZ, 0xfc, !PT ;  /* 0x0000002094942812 */ /* 0x000fe200078efcff */
[----:B------:R1:W5:Y:S06]  /*0210*/  @P2 LDG.E.128 R136, desc[UR6][R8.64] ;  /* 0x0000000608882981 */ /* 0x00036c000c1e1d00 */
[----:B------:R-:W1:Y:S08]  /*0220*/  @P4 LDC.64 R152, c[0x0][0x438] ;  /* 0x00010e00ff984b82 */ /* 0x000e700000000a00 */
[----:B------:R-:W1:Y:S01]  /*0230*/  @P4 LDC.64 R154, c[0x0][0x3e8] ;  /* 0x0000fa00ff9a4b82 */ /* 0x000e620000000a00 */
[----:B---3--:R-:W-:Y:S01]  /*0240*/  @P3 IMAD.WIDE.U32 R10, R148, 0x10, R10 ;  /* 0x00000010940a3825 */ /* 0x008fe200078e000a */
[----:B------:R-:W-:-:S06]  /*0250*/  ISETP.GE.U32.AND P2, PT, R3, 0xc0, PT ;  /* 0x000000c00300780c */ /* 0x000fcc0003f46070 */
[----:B------:R-:W3:Y:S01]  /*0260*/  @P1 LDC.64 R156, c[0x0][0x3d0] ;  /* 0x0000f400ff9c1b82 */ /* 0x000ee20000000a00 */
[C---:B----4-:R-:W-:Y:S01]  /*0270*/  @P3 IMAD.WIDE.U32 R12, R148.reuse, 0x10, R12 ;  /* 0x00000010940c3825 */ /* 0x050fe200078e000c */
[----:B------:R4:W5:Y:S06]  /*0280*/  @P3 LDG.E.128 R132, desc[UR6][R10.64] ;  /* 0x000000060a843981 */ /* 0x00096c000c1e1d00 */
[----:B------:R-:W3:Y:S01]  /*0290*/  @P1 LDC.64 R158, c[0x0][0x438] ;  /* 0x00010e00ff9e1b82 */ /* 0x000ee20000000a00 */
[----:B0-----:R-:W-:-:S07]  /*02a0*/  @P3 IMAD.WIDE.U32 R14, R148, 0x10, R14 ;  /* 0x00000010940e3825 */ /* 0x001fce00078e000e */
[----:B------:R-:W0:Y:S01]  /*02b0*/  @P1 LDC.64 R160, c[0x0][0x3e8] ;  /* 0x0000fa00ffa01b82 */ /* 0x000e220000000a00 */
[----:B------:R-:W-:Y:S01]  /*02c0*/  @P3 IADD3 R148, PT, PT, R148, 0x20, RZ ;  /* 0x0000002094943810 */ /* 0x000fe20007ffe0ff */
[----:B------:R3:W5:Y:S04]  /*02d0*/  @P3 LDG.E.128 R128, desc[UR6][R12.64] ;  /* 0x000000060c803981 */ /* 0x000768000c1e1d00 */
[----:B------:R0:W5:Y:S02]  /*02e0*/  @P3 LDG.E.128 R124, desc[UR6][R14.64] ;  /* 0x000000060e7c3981 */ /* 0x000164000c1e1d00 */
[----:B------:R-:W0:Y:S01]  /*02f0*/  @P0 LDC.64 R4, c[0x0][0x3d0] ;  /* 0x0000f400ff040b82 */ /* 0x000e220000000a00 */
[C---:B------:R-:W-:Y:S01]  /*0300*/  ISETP.GE.U32.AND P3, PT, R3.reuse, 0xe0, PT ;  /* 0x000000e00300780c */ /* 0x040fe20003f66070 */
[----:B--2---:R-:W-:Y:S01]  /*0310*/  @P4 IMAD.WIDE.U32 R150, R148, 0x10, R150 ;  /* 0x0000001094964825 */ /* 0x004fe200078e0096 */
[----:B------:R-:W-:-:S05]  /*0320*/  ISETP.GE.U32.AND P5, PT, R3, 0x100, PT ;  /* 0x000001000300780c */ /* 0x000fca0003fa6070 */
[----:B-1----:R-:W1:Y:S01]  /*0330*/  @P0 LDC.64 R6, c[0x0][0x438] ;  /* 0x00010e00ff060b82 */ /* 0x002e620000000a00 */
[C---:B------:R-:W-:Y:S01]  /*0340*/  @P4 IMAD.WIDE.U32 R152, R148.reuse, 0x10, R152 ;  /* 0x0000001094984825 */ /* 0x040fe200078e0098 */
[----:B------:R2:W5:Y:S06]  /*0350*/  @P4 LDG.E.128 R120, desc[UR6][R150.64] ;  /* 0x0000000696784981 */ /* 0x00056c000c1e1d00 */
[----:B------:R-:W1:Y:S01]  /*0360*/  @P0 LDC.64 R8, c[0x0][0x3e8] ;  /* 0x0000fa00ff080b82 */ /* 0x000e620000000a00 */
[C---:B------:R-:W-:Y:S01]  /*0370*/  @P4 IMAD.WIDE.U32 R154, R148.reuse, 0x10, R154 ;  /* 0x00000010949a4825 */ /* 0x040fe200078e009a */
[----:B------:R-:W-:Y:S01]  /*0380*/  @P4 IADD3 R148, PT, PT, R148, 0x20, RZ ;  /* 0x0000002094944810 */ /* 0x000fe20007ffe0ff */
[----:B------:R2:W5:Y:S04]  /*0390*/  @P4 LDG.E.128 R116, desc[UR6][R152.64] ;  /* 0x0000000698744981 */ /* 0x000568000c1e1d00 */
[----:B------:R1:W5:Y:S01]  /*03a0*/  @P4 LDG.E.128 R112, desc[UR6][R154.64] ;  /* 0x000000069a704981 */ /* 0x000362000c1e1d00 */
[----:B----4-:R-:W4:Y:S01]  /*03b0*/  @P2 LDC.64 R10, c[0x0][0x3d0] ;  /* 0x0000f400ff0a2b82 */ /* 0x010f220000000a00 */
[----:B------:R-:W-:Y:S01]  /*03c0*/  ISETP.GE.U32.AND P4, PT, R3, 0x120, PT ;  /* 0x000001200300780c */ /* 0x000fe20003f86070 */
[----:B---3--:R-:W-:-:S06]  /*03d0*/  @P1 IMAD.WIDE.U32 R156, R148, 0x10, R156 ;  /* 0x00000010949c1825 */ /* 0x008fcc00078e009c */
[----:B------:R-:W3:Y:S01]  /*03e0*/  @P2 LDC.64 R162, c[0x0][0x438] ;  /* 0x00010e00ffa22b82 */ /* 0x000ee20000000a00 */
[C---:B------:R-:W-:Y:S01]  /*03f0*/  @P1 IMAD.WIDE.U32 R158, R148.reuse, 0x10, R158 ;  /* 0x00000010949e1825 */ /* 0x040fe200078e009e */
[----:B------:R1:W5:Y:S06]  /*0400*/  @P1 LDG.E.128 R108, desc[UR6][R156.64] ;  /* 0x000000069c6c1981 */ /* 0x00036c000c1e1d00 */
[----:B------:R-:W3:Y:S01]  /*0410*/  @P2 LDC.64 R12, c[0x0][0x3e8] ;  /* 0x0000fa00ff0c2b82 */ /* 0x000ee20000000a00 */
[C---:B0-----:R-:W-:Y:S01]  /*0420*/  @P1 IMAD.WIDE.U32 R160, R148.reuse, 0x10, R160 ;  /* 0x0000001094a01825 */ /* 0x041fe200078e00a0 */
[----:B------:R-:W-:Y:S01]  /*0430*/  @P1 IADD3 R148, PT, PT, R148, 0x20, RZ ;  /* 0x0000002094941810 */ /* 0x000fe20007ffe0ff */
[----:B------:R0:W5:Y:S05]  /*0440*/  @P1 LDG.E.128 R104, desc[UR6][R158.64] ;  /* 0x000000069e681981 */ /* 0x00016a000c1e1d00 */
[----:B------:R-:W3:Y:S01]  /*0450*/  @P3 LDC.64 R14, c[0x0][0x3d0] ;  /* 0x0000f400ff0e3b82 */ /* 0x000ee20000000a00 */
[C---:B------:R-:W-:Y:S01]  /*0460*/  ISETP.GE.U32.AND P6, PT, R3.reuse, 0x140, PT ;  /* 0x000001400300780c */ /* 0x040fe20003fc6070 */
[C---:B------:R-:W-:Y:S01]  /*0470*/  @P0 IMAD.WIDE.U32 R4, R148.reuse, 0x10, R4 ;  /* 0x0000001094040825 */ /* 0x040fe200078e0004 */
[----:B------:R3:W5:Y:S05]  /*0480*/  @P1 LDG.E.128 R100, desc[UR6][R160.64] ;  /* 0x00000006a0641981 */ /* 0x00076a000c1e1d00 */
[----:B--2---:R-:W2:Y:S01]  /*0490*/  @P3 LDC.64 R150, c[0x0][0x438] ;  /* 0x00010e00ff963b82 */ /* 0x004ea20000000a00 */
[----:B------:R3:W5:Y:S07]  /*04a0*/  @P0 LDG.E.128 R96, desc[UR6][R4.64] ;  /* 0x0000000604600981 */ /* 0x00076e000c1e1d00 */
[----:B------:R-:W2:Y:S01]  /*04b0*/  @P3 LDC.64 R152, c[0x0][0x3e8] ;  /* 0x0000fa00ff983b82 */ /* 0x000ea20000000a00 */
[----:B------:R-:W-:Y:S01]  /*04c0*/  ISETP.GE.U32.AND P1, PT, R3, 0x160, PT ;  /* 0x000001600300780c */ /* 0x000fe20003f26070 */
[----:B-1----:R-:W-:-:S06]  /*04d0*/  @P0 IMAD.WIDE.U32 R6, R148, 0x10, R6 ;  /* 0x0000001094060825 */ /* 0x002fcc00078e0006 */
[----:B------:R-:W1:Y:S01]  /*04e0*/  @P5 LDC.64 R154, c[0x0][0x3d0] ;  /* 0x0000f400ff9a5b82 */ /* 0x000e620000000a00 */
[----:B------:R-:W-:-:S07]  /*04f0*/  @P0 IMAD.WIDE.U32 R8, R148, 0x10, R8 ;  /* 0x0000001094080825 */ /* 0x000fce00078e0008 */
[----:B------:R-:W1:Y:S01]  /*0500*/  @P5 LDC.64 R156, c[0x0][0x438] ;  /* 0x00010e00ff9c5b82 */ /* 0x000e620000000a00 */
[----:B------:R-:W-:Y:S01]  /*0510*/  @P0 IADD3 R148, PT, PT, R148, 0x20, RZ ;  /* 0x0000002094940810 */ /* 0x000fe20007ffe0ff */
[----:B------:R2:W5:Y:S06]  /*0520*/  @P0 LDG.E.128 R92, desc[UR6][R6.64] ;  /* 0x00000006065c0981 */ /* 0x00056c000c1e1d00 */
[----:B0-----:R-:W0:Y:S01]  /*0530*/  @P5 LDC.64 R158, c[0x0][0x3e8] ;  /* 0x0000fa00ff9e5b82 */ /* 0x001e220000000a00 */
[C---:B----4-:R-:W-:Y:S01]  /*0540*/  @P2 IMAD.WIDE.U32 R10, R148.reuse, 0x10, R10 ;  /* 0x00000010940a2825 */ /* 0x050fe200078e000a */
[----:B------:R4:W5:Y:S06]  /*0550*/  @P0 LDG.E.128 R88, desc[UR6][R8.64] ;  /* 0x0000000608580981 */ /* 0x00096c000c1e1d00 */
[----:B------:R-:W0:Y:S01]  /*0560*/  @P4 LDC.64 R164, c[0x0][0x3d0] ;  /* 0x0000f400ffa44b82 */ /* 0x000e220000000a00 */
[C---:B---3--:R-:W-:Y:S01]  /*0570*/  @P2 IMAD.WIDE.U32 R162, R148.reuse, 0x10, R162 ;  /* 0x0000001094a22825 */ /* 0x048fe200078e00a2 */
[----:B------:R3:W5:Y:S06]  /*0580*/  @P2 LDG.E.128 R84, desc[UR6][R10.64] ;  /* 0x000000060a542981 */ /* 0x00076c000c1e1d00 */
[----:B------:R-:W3:Y:S01]  /*0590*/  @P4 LDC.64 R160, c[0x0][0x438] ;  /* 0x00010e00ffa04b82 */ /* 0x000ee20000000a00 */
[----:B------:R-:W-:-:S07]  /*05a0*/  @P2 IMAD.WIDE.U32 R12, R148, 0x10, R12 ;  /* 0x00000010940c2825 */ /* 0x000fce00078e000c */
[----:B------:R-:W3:Y:S01]  /*05b0*/  @P4 LDC.64 R4, c[0x0][0x3e8] ;  /* 0x0000fa00ff044b82 */ /* 0x000ee20000000a00 */
[----:B------:R-:W-:Y:S01]  /*05c0*/  @P2 IADD3 R148, PT, PT, R148, 0x20, RZ ;  /* 0x0000002094942810 */ /* 0x000fe20007ffe0ff */
[----:B------:R0:W5:Y:S06]  /*05d0*/  @P2 LDG.E.128 R80, desc[UR6][R162.64] ;  /* 0x00000006a2502981 */ /* 0x00016c000c1e1d00 */
[----:B--2---:R-:W2:Y:S01]  /*05e0*/  @P6 LDC.64 R6, c[0x0][0x3d0] ;  /* 0x0000f400ff066b82 */ /* 0x004ea20000000a00 */
[C---:B------:R-:W-:Y:S01]  /*05f0*/  @P3 IMAD.WIDE.U32 R14, R148.reuse, 0x10, R14 ;  /* 0x00000010940e3825 */ /* 0x040fe200078e000e */
[----:B------:R0:W5:Y:S06]  /*0600*/  @P2 LDG.E.128 R76, desc[UR6][R12.64] ;  /* 0x000000060c4c2981 */ /* 0x00016c000c1e1d00 */
[----:B------:R-:W2:Y:S01]  /*0610*/  @P6 LDC.64 R166, c[0x0][0x438] ;  /* 0x00010e00ffa66b82 */ /* 0x000ea20000000a00 */
[C---:B------:R-:W-:Y:S01]  /*0620*/  @P3 IMAD.WIDE.U32 R150, R148.reuse, 0x10, R150 ;  /* 0x0000001094963825 */ /* 0x040fe200078e0096 */
[----:B------:R0:W5:Y:S06]  /*0630*/  @P3 LDG.E.128 R72, desc[UR6][R14.64] ;  /* 0x000000060e483981 */ /* 0x00016c000c1e1d00 */
[----:B------:R-:W2:Y:S01]  /*0640*/  @P6 LDC.64 R168, c[0x0][0x3e8] ;  /* 0x0000fa00ffa86b82 */ /* 0x000ea20000000a00 */
[C---:B------:R-:W-:Y:S01]  /*0650*/  @P3 IMAD.WIDE.U32 R152, R148.reuse, 0x10, R152 ;  /* 0x0000001094983825 */ /* 0x040fe200078e0098 */
[----:B------:R-:W-:Y:S01]  /*0660*/  @P3 IADD3 R148, PT, PT, R148, 0x20, RZ ;  /* 0x0000002094943810 */ /* 0x000fe20007ffe0ff */
[----:B------:R0:W5:Y:S05]  /*0670*/  @P3 LDG.E.128 R68, desc[UR6][R150.64] ;  /* 0x0000000696443981 */ /* 0x00016a000c1e1d00 */
[----:B------:R-:W2:Y:S01]  /*0680*/  @P1 LDC.64 R170, c[0x0][0x3d0] ;  /* 0x0000f400ffaa1b82 */ /* 0x000ea20000000a00 */
[C---:B-1----:R-:W-:Y:S01]  /*0690*/  @P5 IMAD.WIDE.U32 R154, R148.reuse, 0x10, R154 ;  /* 0x00000010949a5825 */ /* 0x042fe200078e009a */
[----:B------:R1:W5:Y:S06]  /*06a0*/  @P3 LDG.E.128 R64, desc[UR6][R152.64] ;  /* 0x0000000698403981 */ /* 0x00036c000c1e1d00 */
[----:B------:R-:W1:Y:S01]  /*06b0*/  @P1 LDC.64 R172, c[0x0][0x438] ;  /* 0x00010e00ffac1b82 */ /* 0x000e620000000a00 */
[C---:B------:R-:W-:Y:S01]  /*06c0*/  @P5 IMAD.WIDE.U32 R156, R148.reuse, 0x10, R156 ;  /* 0x00000010949c5825 */ /* 0x040fe200078e009c */
[----:B------:R1:W5:Y:S06]  /*06d0*/  @P5 LDG.E.128 R60, desc[UR6][R154.64] ;  /* 0x000000069a3c5981 */ /* 0x00036c000c1e1d00 */
[----:B----4-:R-:W4:Y:S01]  /*06e0*/  @P1 LDC.64 R8, c[0x0][0x3e8] ;  /* 0x0000fa00ff081b82 */ /* 0x010f220000000a00 */
[C---:B0-----:R-:W-:Y:S01]  /*06f0*/  @P5 IMAD.WIDE.U32 R158, R148.reuse, 0x10, R158 ;  /* 0x00000010949e5825 */ /* 0x041fe200078e009e */
[----:B------:R-:W-:Y:S01]  /*0700*/  @P5 IADD3 R148, PT, PT, R148, 0x20, RZ ;  /* 0x0000002094945810 */ /* 0x000fe20007ffe0ff */
[----:B------:R0:W5:Y:S04]  /*0710*/  @P5 LDG.E.128 R56, desc[UR6][R156.64] ;  /* 0x000000069c385981 */ /* 0x000168000c1e1d00 */
[C---:B------:R-:W-:Y:S01]  /*0720*/  @P4 IMAD.WIDE.U32 R164, R148.reuse, 0x10, R164 ;  /* 0x0000001094a44825 */ /* 0x040fe200078e00a4 */
[----:B------:R0:W5:Y:S03]  /*0730*/  @P5 LDG.E.128 R52, desc[UR6][R158.64] ;  /* 0x000000069e345981 */ /* 0x000166000c1e1d00 */
[C---:B---3--:R-:W-:Y:S01]  /*0740*/  @P4 IMAD.WIDE.U32 R160, R148.reuse, 0x10, R160 ;  /* 0x0000001094a04825 */ /* 0x048fe200078e00a0 */
[----:B------:R0:W5:Y:S03]  /*0750*/  @P4 LDG.E.128 R48, desc[UR6][R164.64] ;  /* 0x00000006a4304981 */ /* 0x000166000c1e1d00 */
[C---:B------:R-:W-:Y:S01]  /*0760*/  @P4 IMAD.WIDE.U32 R4, R148.reuse, 0x10, R4 ;  /* 0x0000001094044825 */ /* 0x040fe200078e0004 */
[----:B------:R-:W-:Y:S01]  /*0770*/  @P4 IADD3 R148, PT, PT, R148, 0x20, RZ ;  /* 0x0000002094944810 */ /* 0x000fe20007ffe0ff */
[----:B------:R0:W5:Y:S04]  /*0780*/  @P4 LDG.E.128 R44, desc[UR6][R160.64] ;  /* 0x00000006a02c4981 */ /* 0x000168000c1e1d00 */
[C---:B--2---:R-:W-:Y:S01]  /*0790*/  @P6 IMAD.WIDE.U32 R6, R148.reuse, 0x10, R6 ;  /* 0x0000001094066825 */ /* 0x044fe200078e0006 */
[----:B------:R0:W5:Y:S03]  /*07a0*/  @P4 LDG.E.128 R40, desc[UR6][R4.64] ;  /* 0x0000000604284981 */ /* 0x000166000c1e1d00 */
[C---:B------:R-:W-:Y:S01]  /*07b0*/  @P6 IMAD.WIDE.U32 R166, R148.reuse, 0x10, R166 ;  /* 0x0000001094a66825 */ /* 0x040fe200078e00a6 */
[----:B------:R0:W5:Y:S03]  /*07c0*/  @P6 LDG.E.128 R36, desc[UR6][R6.64] ;  /* 0x0000000606246981 */ /* 0x000166000c1e1d00 */
[C---:B------:R-:W-:Y:S01]  /*07d0*/  @P6 IMAD.WIDE.U32 R168, R148.reuse, 0x10, R168 ;  /* 0x0000001094a86825 */ /* 0x040fe200078e00a8 */
[----:B------:R-:W-:Y:S01]  /*07e0*/  @P6 IADD3 R148, PT, PT, R148, 0x20, RZ ;  /* 0x0000002094946810 */ /* 0x000fe20007ffe0ff */
[----:B------:R0:W5:Y:S04]  /*07f0*/  @P6 LDG.E.128 R32, desc[UR6][R166.64] ;  /* 0x00000006a6206981 */ /* 0x000168000c1e1d00 */
[C---:B------:R-:W-:Y:S01]  /*0800*/  @P1 IMAD.WIDE.U32 R170, R148.reuse, 0x10, R170 ;  /* 0x0000001094aa1825 */ /* 0x040fe200078e00aa */
[----:B------:R0:W5:Y:S03]  /*0810*/  @P6 LDG.E.128 R28, desc[UR6][R168.64] ;  /* 0x00000006a81c6981 */ /* 0x000166000c1e1d00 */
[C---:B-1----:R-:W-:Y:S01]  /*0820*/  @P1 IMAD.WIDE.U32 R172, R148.reuse, 0x10, R172 ;  /* 0x0000001094ac1825 */ /* 0x042fe200078e00ac */
[----:B------:R0:W5:Y:S03]  /*0830*/  @P1 LDG.E.128 R24, desc[UR6][R170.64] ;  /* 0x00000006aa181981 */ /* 0x000166000c1e1d00 */
[----:B----4-:R-:W-:Y:S01]  /*0840*/  @P1 IMAD.WIDE.U32 R8, R148, 0x10, R8 ;  /* 0x0000001094081825 */ /* 0x010fe200078e0008 */
[----:B------:R0:W5:Y:S04]  /*0850*/  @P1 LDG.E.128 R20, desc[UR6][R172.64] ;  /* 0x00000006ac141981 */ /* 0x000168000c1e1d00 */
[----:B------:R0:W5:Y:S01]  /*0860*/  @P1 LDG.E.128 R16, desc[UR6][R8.64] ;  /* 0x0000000608101981 */ /* 0x000162000c1e1d00 */
[----:B------:R-:W-:-:S02]  /*0870*/  ISETP.GE.U32.AND P0, PT, R3, 0x180, PT ;  /* 0x000001800300780c */ /* 0x000fc40003f06070 */
[----:B------:R-:W-:-:S11]  /*0880*/  @P1 IADD3 R148, PT, PT, R148, 0x20, RZ ;  /* 0x0000002094941810 */ /* 0x000fd60007ffe0ff */
[----:B0-----:R-:W-:Y:S05]  /*0890*/  @!P0 BRA `(.L_x_48782) ;  /* 0x0000000800048947 */ /* 0x001fea0003800000 */
[----:B------:R-:W0:Y:S08]  /*08a0*/  LDC.64 R12, c[0x0][0x3e8] ;  /* 0x0000fa00ff0c7b82 */ /* 0x000e300000000a00 */
[----:B------:R-:W1:Y:S08]  /*08b0*/  LDC.64 R8, c[0x0][0x3d0] ;  /* 0x0000f400ff087b82 */ /* 0x000e700000000a00 */
[----:B------:R-:W2:Y:S01]  /*08c0*/  LDC.64 R4, c[0x0][0x438] ;  /* 0x00010e00ff047b82 */ /* 0x000ea20000000a00 */
[----:B0-----:R-:W-:-:S06]  /*08d0*/  IMAD.WIDE.U32 R12, R148, 0x10, R12 ;  /* 0x00000010940c7825 */ /* 0x001fcc00078e000c */
[----:B------:R-:W5:Y:S01]  /*08e0*/  LDG.E.128 R12, desc[UR6][R12.64] ;  /* 0x000000060c0c7981 */ /* 0x000f62000c1e1d00 */
[----:B-1----:R-:W-:-:S06]  /*08f0*/  IMAD.WIDE.U32 R8, R148, 0x10, R8 ;  /* 0x0000001094087825 */ /* 0x002fcc00078e0008 */
[----:B------:R-:W5:Y:S01]  /*0900*/  LDG.E.128 R8, desc[UR6][R8.64] ;  /* 0x0000000608087981 */ /* 0x000f62000c1e1d00 */
[----:B--2---:R-:W-:-:S06]  /*0910*/  IMAD.WIDE.U32 R4, R148, 0x10, R4 ;  /* 0x0000001094047825 */ /* 0x004fcc00078e0004 */
[----:B------:R-:W5:Y:S01]  /*0920*/  LDG.E.128 R4, desc[UR6][R4.64] ;  /* 0x0000000604047981 */ /* 0x000f62000c1e1d00 */
[----:B------:R-:W-:Y:S05]  /*0930*/  BRA `(.L_x_48782) ;  /* 0x0000000400dc7947 */ /* 0x000fea0003800000 */
.L_x_48781:
        /* <DEDUP_REMOVED lines=12> */
[----:B------:R0:W5:Y:S02]  /*0a00*/  @P2 LDG.E.128 R144, desc[UR6][R20.64] ;  /* 0x0000000614902981 */ /* 0x000164000c1e1d00 */
[----:B------:R-:W4:Y:S01]  /*0a10*/  @P6 LDC.64 R44, c[0x0][0x3d0] ;  /* 0x0000f400ff2c6b82 */ /* 0x000f220000000a00 */
[C---:B-1----:R-:W-:Y:S01]  /*0a20*/  @P2 IMAD.WIDE.U32 R22, R148.reuse, 0x10, R22 ;  /* 0x0000001094162825 */ /* 0x042fe200078e0016 */
[----:B------:R-:W-:-:S04]  /*0a30*/  @P2 LOP3.LUT R148, R148, 0x20, RZ, 0xfc, !PT ;  /* 0x0000002094942812 */ /* 0x000fc800078efcff */
[----:B------:R1:W5:Y:S02]  /*0a40*/  @P2 LDG.E.128 R136, desc[UR6][R22.64] ;  /* 0x0000000616882981 */ /* 0x000364000c1e1d00 */
[----:B------:R-:W1:Y:S08]  /*0a50*/  @P6 LDC.64 R46, c[0x0][0x3e8] ;  /* 0x0000fa00ff2e6b82 */ /* 0x000e700000000a00 */
[----:B------:R-:W1:Y:S08]  /*0a60*/  @P5 LDC.64 R56, c[0x0][0x3d0] ;  /* 0x0000f400ff385b82 */ /* 0x000e700000000a00 */
[----:B------:R-:W1:Y:S01]  /*0a70*/  @P5 LDC.64 R58, c[0x0][0x3e8] ;  /* 0x0000fa00ff3a5b82 */ /* 0x000e620000000a00 */
[----:B--2---:R-:W-:-:S07]  /*0a80*/  @P3 IMAD.WIDE.U32 R32, R148, 0x10, R32 ;  /* 0x0000001094203825 */ /* 0x004fce00078e0020 */
[----:B------:R-:W2:Y:S01]  /*0a90*/  @P4 LDC.64 R68, c[0x0][0x3d0] ;  /* 0x0000f400ff444b82 */ /* 0x000ea20000000a00 */
[----:B---3--:R-:W-:-:S07]  /*0aa0*/  @P3 IMAD.WIDE.U32 R34, R148, 0x10, R34 ;  /* 0x0000001094223825 */ /* 0x008fce00078e0022 */
[----:B------:R-:W3:Y:S01]  /*0ab0*/  @P4 LDC.64 R70, c[0x0][0x3e8] ;  /* 0x0000fa00ff464b82 */ /* 0x000ee20000000a00 */
[----:B------:R-:W-:Y:S01]  /*0ac0*/  @P3 IADD3 R148, PT, PT, R148, 0x20, RZ ;  /* 0x0000002094943810 */ /* 0x000fe20007ffe0ff */
[----:B------:R1:W5:Y:S04]  /*0ad0*/  @P3 LDG.E.128 R132, desc[UR6][R32.64] ;  /* 0x0000000620843981 */ /* 0x000368000c1e1d00 */
[----:B------:R-:W5:Y:S01]  /*0ae0*/  @P3 LDG.E.128 R124, desc[UR6][R34.64] ;  /* 0x00000006227c3981 */ /* 0x000f62000c1e1d00 */
[C---:B------:R-:W-:Y:S01]  /*0af0*/  ISETP.GE.U32.AND P3, PT, R3.reuse, 0x100, PT ;  /* 0x000001000300780c */ /* 0x040fe20003f66070 */
[C---:B----4-:R-:W-:Y:S01]  /*0b00*/  @P6 IMAD.WIDE.U32 R44, R148.reuse, 0x10, R44 ;  /* 0x00000010942c6825 */ /* 0x050fe200078e002c */
[----:B0-----:R-:W0:Y:S03]  /*0b10*/  @P0 LDC.64 R20, c[0x0][0x3d0] ;  /* 0x0000f400ff140b82 */ /* 0x001e260000000a00 */
[C---:B-1----:R-:W-:Y:S01]  /*0b20*/  @P6 IMAD.WIDE.U32 R46, R148.reuse, 0x10, R46 ;  /* 0x00000010942e6825 */ /* 0x042fe200078e002e */
[----:B------:R-:W-:Y:S01]  /*0b30*/  @P6 IADD3 R148, PT, PT, R148, 0x20, RZ ;  /* 0x0000002094946810 */ /* 0x000fe20007ffe0ff */
[----:B------:R1:W5:Y:S03]  /*0b40*/  @P6 LDG.E.128 R120, desc[UR6][R44.64] ;  /* 0x000000062c786981 */ /* 0x000366000c1e1d00 */
[----:B------:R-:W4:Y:S01]  /*0b50*/  @P0 LDC.64 R80, c[0x0][0x3e8] ;  /* 0x0000fa00ff500b82 */ /* 0x000f220000000a00 */
[C---:B------:R-:W-:Y:S01]  /*0b60*/  ISETP.GE.U32.AND P2, PT, R3.reuse, 0x120, PT ;  /* 0x000001200300780c */ /* 0x040fe20003f46070 */
[C---:B------:R-:W-:Y:S01]  /*0b70*/  @P5 IMAD.WIDE.U32 R56, R148.reuse, 0x10, R56 ;  /* 0x0000001094385825 */ /* 0x040fe200078e0038 */
[----:B------:R-:W5:Y:S03]  /*0b80*/  @P6 LDG.E.128 R112, desc[UR6][R46.64] ;  /* 0x000000062e706981 */ /* 0x000f66000c1e1d00 */
[C---:B------:R-:W-:Y:S01]  /*0b90*/  @P5 IMAD.WIDE.U32 R58, R148.reuse, 0x10, R58 ;  /* 0x00000010943a5825 */ /* 0x040fe200078e003a */
[----:B------:R-:W-:Y:S01]  /*0ba0*/  @P5 IADD3 R148, PT, PT, R148, 0x20, RZ ;  /* 0x0000002094945810 */ /* 0x000fe20007ffe0ff */
[----:B------:R-:W4:Y:S01]  /*0bb0*/  @P1 LDC.64 R22, c[0x0][0x3d0] ;  /* 0x0000f400ff161b82 */ /* 0x000f220000000a00 */
[C---:B------:R-:W-:Y:S01]  /*0bc0*/  ISETP.GE.U32.AND P6, PT, R3.reuse, 0x140, PT ;  /* 0x000001400300780c */ /* 0x040fe20003fc6070 */
[----:B------:R0:W5:Y:S06]  /*0bd0*/  @P5 LDG.E.128 R108, desc[UR6][R56.64] ;  /* 0x00000006386c5981 */ /* 0x00016c000c1e1d00 */
[----:B------:R-:W4:Y:S01]  /*0be0*/  @P1 LDC.64 R32, c[0x0][0x3e8] ;  /* 0x0000fa00ff201b82 */ /* 0x000f220000000a00 */
[C---:B--2---:R-:W-:Y:S01]  /*0bf0*/  @P4 IMAD.WIDE.U32 R68, R148.reuse, 0x10, R68 ;  /* 0x0000001094444825 */ /* 0x044fe200078e0044 */
[----:B------:R-:W5:Y:S03]  /*0c00*/  @P5 LDG.E.128 R100, desc[UR6][R58.64] ;  /* 0x000000063a645981 */ /* 0x000f66000c1e1d00 */
[C---:B---3--:R-:W-:Y:S01]  /*0c10*/  @P4 IMAD.WIDE.U32 R70, R148.reuse, 0x10, R70 ;  /* 0x0000001094464825 */ /* 0x048fe200078e0046 */
[----:B------:R2:W5:Y:S02]  /*0c20*/  @P4 LDG.E.128 R96, desc[UR6][R68.64] ;  /* 0x0000000644604981 */ /* 0x000564000c1e1d00 */
[----:B-1----:R-:W1:Y:S01]  /*0c30*/  @P3 LDC.64 R44, c[0x0][0x3e8] ;  /* 0x0000fa00ff2c3b82 */ /* 0x002e620000000a00 */
[----:B------:R-:W-:Y:S01]  /*0c40*/  @P4 IADD3 R148, PT, PT, R148, 0x20, RZ ;  /* 0x0000002094944810 */ /* 0x000fe20007ffe0ff */
[----:B------:R3:W5:Y:S01]  /*0c50*/  @P4 LDG.E.128 R88, desc[UR6][R70.64] ;  /* 0x0000000646584981 */ /* 0x000762000c1e1d00 */
[----:B------:R-:W-:-:S05]  /*0c60*/  ISETP.GE.U32.AND P4, PT, R3, 0x160, PT ;  /* 0x000001600300780c */ /* 0x000fca0003f86070 */
[----:B------:R-:W3:Y:S01]  /*0c70*/  @P3 LDC.64 R34, c[0x0][0x3d0] ;  /* 0x0000f400ff223b82 */ /* 0x000ee20000000a00 */
[----:B0-----:R-:W-:Y:S01]  /*0c80*/  @P0 IMAD.WIDE.U32 R20, R148, 0x10, R20 ;  /* 0x0000001094140825 */ /* 0x001fe200078e0014 */
[----:B------:R-:W-:-:S06]  /*0c90*/  ISETP.GE.U32.AND P5, PT, R3, 0x180, PT ;  /* 0x000001800300780c */ /* 0x000fcc0003fa6070 */
[----:B------:R-:W0:Y:S01]  /*0ca0*/  @P2 LDC.64 R56, c[0x0][0x3d0] ;  /* 0x0000f400ff382b82 */ /* 0x000e220000000a00 */
[C---:B----4-:R-:W-:Y:S01]  /*0cb0*/  @P0 IMAD.WIDE.U32 R80, R148.reuse, 0x10, R80 ;  /* 0x0000001094500825 */ /* 0x050fe200078e0050 */
[----:B------:R-:W-:Y:S01]  /*0cc0*/  @P0 IADD3 R148, PT, PT, R148, 0x20, RZ ;  /* 0x0000002094940810 */ /* 0x000fe20007ffe0ff */
[----:B------:R-:W5:Y:S05]  /*0cd0*/  @P0 LDG.E.128 R84, desc[UR6][R20.64] ;  /* 0x0000000614540981 */ /* 0x000f6a000c1e1d00 */
[----:B------:R-:W4:Y:S01]  /*0ce0*/  @P2 LDC.64 R82, c[0x0][0x3e8] ;  /* 0x0000fa00ff522b82 */ /* 0x000f220000000a00 */
[C---:B------:R-:W-:Y:S01]  /*0cf0*/  @P1 IMAD.WIDE.U32 R22, R148.reuse, 0x10, R22 ;  /* 0x0000001094161825 */ /* 0x040fe200078e0016 */
[----:B------:R-:W5:Y:S06]  /*0d00*/  @P0 LDG.E.128 R76, desc[UR6][R80.64] ;  /* 0x00000006504c0981 */ /* 0x000f6c000c1e1d00 */
[----:B------:R-:W4:Y:S01]  /*0d10*/  @P6 LDC.64 R92, c[0x0][0x3d0] ;  /* 0x0000f400ff5c6b82 */ /* 0x000f220000000a00 */
[C---:B------:R-:W-:Y:S01]  /*0d20*/  @P1 IMAD.WIDE.U32 R32, R148.reuse, 0x10, R32 ;  /* 0x0000001094201825 */ /* 0x040fe200078e0020 */
[----:B------:R-:W-:Y:S01]  /*0d30*/  @P1 IADD3 R148, PT, PT, R148, 0x20, RZ ;  /* 0x0000002094941810 */ /* 0x000fe20007ffe0ff */
[----:B------:R4:W5:Y:S05]  /*0d40*/  @P1 LDG.E.128 R72, desc[UR6][R22.64] ;  /* 0x0000000616481981 */ /* 0x00096a000c1e1d00 */
[----:B--2---:R-:W2:Y:S01]  /*0d50*/  @P6 LDC.64 R68, c[0x0][0x3e8] ;  /* 0x0000fa00ff446b82 */ /* 0x004ea20000000a00 */
[C---:B-1----:R-:W-:Y:S01]  /*0d60*/  @P3 IMAD.WIDE.U32 R46, R148.reuse, 0x10, R44 ;  /* 0x00000010942e3825 */ /* 0x042fe200078e002c */
[----:B------:R-:W5:Y:S06]  /*0d70*/  @P1 LDG.E.128 R64, desc[UR6][R32.64] ;  /* 0x0000000620401981 */ /* 0x000f6c000c1e1d00 */
[----:B---3--:R-:W1:Y:S01]  /*0d80*/  @P4 LDC.64 R70, c[0x0][0x3d0] ;  /* 0x0000f400ff464b82 */ /* 0x008e620000000a00 */
[----:B------:R-:W-:-:S07]  /*0d90*/  @P3 IMAD.WIDE.U32 R34, R148, 0x10, R34 ;  /* 0x0000001094223825 */ /* 0x000fce00078e0022 */
[----:B------:R-:W3:Y:S01]  /*0da0*/  @P4 LDC.64 R94, c[0x0][0x3e8] ;  /* 0x0000fa00ff5e4b82 */ /* 0x000ee20000000a00 */
[----:B------:R-:W-:Y:S01]  /*0db0*/  @P3 IADD3 R148, PT, PT, R148, 0x20, RZ ;  /* 0x0000002094943810 */ /* 0x000fe20007ffe0ff */
[----:B------:R3:W5:Y:S06]  /*0dc0*/  @P3 LDG.E.128 R60, desc[UR6][R34.64] ;  /* 0x00000006223c3981 */ /* 0x00076c000c1e1d00 */
[----:B------:R-:W3:Y:S01]  /*0dd0*/  @P5 LDC.64 R104, c[0x0][0x3e8] ;  /* 0x0000fa00ff685b82 */ /* 0x000ee20000000a00 */
[C---:B0-----:R-:W-:Y:S01]  /*0de0*/  @P2 IMAD.WIDE.U32 R58, R148.reuse, 0x10, R56 ;  /* 0x00000010943a2825 */ /* 0x041fe200078e0038 */
[----:B------:R0:W5:Y:S06]  /*0df0*/  @P3 LDG.E.128 R52, desc[UR6][R46.64] ;  /* 0x000000062e343981 */ /* 0x00016c000c1e1d00 */
[----:B------:R-:W0:Y:S01]  /*0e00*/  @P5 LDC.64 R44, c[0x0][0x3d0] ;  /* 0x0000f400ff2c5b82 */ /* 0x000e220000000a00 */
[C---:B----4-:R-:W-:Y:S01]  /*0e10*/  @P2 IMAD.WIDE.U32 R82, R148.reuse, 0x10, R82 ;  /* 0x0000001094522825 */ /* 0x050fe200078e0052 */
[----:B------:R-:W-:Y:S01]  /*0e20*/  @P2 IADD3 R148, PT, PT, R148, 0x20, RZ ;  /* 0x0000002094942810 */ /* 0x000fe20007ffe0ff */
[----:B------:R4:W5:Y:S04]  /*0e30*/  @P2 LDG.E.128 R48, desc[UR6][R58.64] ;  /* 0x000000063a302981 */ /* 0x000968000c1e1d00 */
[C---:B------:R-:W-:Y:S01]  /*0e40*/  @P6 IMAD.WIDE.U32 R92, R148.reuse, 0x10, R92 ;  /* 0x00000010945c6825 */ /* 0x040fe200078e005c */
[----:B------:R-:W5:Y:S03]  /*0e50*/  @P2 LDG.E.128 R40, desc[UR6][R82.64] ;  /* 0x0000000652282981 */ /* 0x000f66000c1e1d00 */
[C---:B--2---:R-:W-:Y:S01]  /*0e60*/  @P6 IMAD.WIDE.U32 R68, R148.reuse, 0x10, R68 ;  /* 0x0000001094446825 */ /* 0x044fe200078e0044 */
[----:B------:R-:W-:Y:S01]  /*0e70*/  @P6 IADD3 R148, PT, PT, R148, 0x20, RZ ;  /* 0x0000002094946810 */ /* 0x000fe20007ffe0ff */
[----:B------:R-:W5:Y:S04]  /*0e80*/  @P6 LDG.E.128 R36, desc[UR6][R92.64] ;  /* 0x000000065c246981 */ /* 0x000f68000c1e1d00 */
[C---:B-1----:R-:W-:Y:S01]  /*0e90*/  @P4 IMAD.WIDE.U32 R70, R148.reuse, 0x10, R70 ;  /* 0x0000001094464825 */ /* 0x042fe200078e0046 */
[----:B------:R-:W5:Y:S03]  /*0ea0*/  @P6 LDG.E.128 R28, desc[UR6][R68.64] ;  /* 0x00000006441c6981 */ /* 0x000f66000c1e1d00 */
[C---:B---3--:R-:W-:Y:S01]  /*0eb0*/  @P4 IMAD.WIDE.U32 R94, R148.reuse, 0x10, R94 ;  /* 0x00000010945e4825 */ /* 0x048fe200078e005e */
[----:B------:R-:W-:Y:S01]  /*0ec0*/  @P4 IADD3 R148, PT, PT, R148, 0x20, RZ ;  /* 0x0000002094944810 */ /* 0x000fe20007ffe0ff */
[----:B------:R1:W5:Y:S04]  /*0ed0*/  @P4 LDG.E.128 R24, desc[UR6][R70.64] ;  /* 0x0000000646184981 */ /* 0x000368000c1e1d00 */
[C---:B------:R-:W-:Y:S01]  /*0ee0*/  @P5 IMAD.WIDE.U32 R56, R148.reuse, 0x10, R104 ;  /* 0x0000001094385825 */ /* 0x040fe200078e0068 */
[----:B------:R-:W5:Y:S03]  /*0ef0*/  @P4 LDG.E.128 R16, desc[UR6][R94.64] ;  /* 0x000000065e104981 */ /* 0x000f66000c1e1d00 */
[----:B0-----:R-:W-:Y:S01]  /*0f00*/  @P5 IMAD.WIDE.U32 R44, R148, 0x10, R44 ;  /* 0x00000010942c5825 */ /* 0x001fe200078e002c */
[----:B------:R0:W5:Y:S01]  /*0f10*/  @P5 LDG.E.128 R12, desc[UR6][R56.64] ;  /* 0x00000006380c5981 */ /* 0x000162000c1e1d00 */
[----:B------:R-:W-:-:S02]  /*0f20*/  CS2R R22, SRZ ;  /* 0x0000000000167805 */ /* 0x000fc4000001ff00 */
[----:B------:R-:W-:Y:S02]  /*0f30*/  CS2R R20, SRZ ;  /* 0x0000000000147805 */ /* 0x000fe4000001ff00 */
[----:B------:R-:W-:Y:S01]  /*0f40*/  CS2R R34, SRZ ;  /* 0x0000000000227805 */ /* 0x000fe2000001ff00 */
[----:B------:R2:W5:Y:S01]  /*0f50*/  @P5 LDG.E.128 R8, desc[UR6][R44.64] ;  /* 0x000000062c085981 */ /* 0x000562000c1e1d00 */
[----:B------:R-:W-:Y:S02]  /*0f60*/  CS2R R32, SRZ ;  /* 0x0000000000207805 */ /* 0x000fe4000001ff00 */
[----:B------:R-:W-:Y:S02]  /*0f70*/  CS2R R46, SRZ ;  /* 0x00000000002e7805 */ /* 0x000fe4000001ff00 */
[----:B----4-:R-:W-:Y:S02]  /*0f80*/  CS2R R58, SRZ ;  /* 0x00000000003a7805 */ /* 0x010fe4000001ff00 */
[----:B-1----:R-:W-:-:S02]  /*0f90*/  CS2R R70, SRZ ;  /* 0x0000000000467805 */ /* 0x002fc4000001ff00 */
[----:B------:R-:W-:Y:S02]  /*0fa0*/  CS2R R68, SRZ ;  /* 0x0000000000447805 */ /* 0x000fe4000001ff00 */
[----:B0-----:R-:W-:Y:S02]  /*0fb0*/  CS2R R56, SRZ ;  /* 0x0000000000387805 */ /* 0x001fe4000001ff00 */
[----:B------:R-:W-:Y:S02]  /*0fc0*/  CS2R R82, SRZ ;  /* 0x0000000000527805 */ /* 0x000fe4000001ff00 */
[----:B------:R-:W-:Y:S02]  /*0fd0*/  CS2R R80, SRZ ;  /* 0x0000000000507805 */ /* 0x000fe4000001ff00 */
[----:B------:R-:W-:Y:S02]  /*0fe0*/  CS2R R94, SRZ ;  /* 0x00000000005e7805 */ /* 0x000fe4000001ff00 */
[----:B--2---:R-:W-:-:S02]  /*0ff0*/  CS2R R44, SRZ ;  /* 0x00000000002c7805 */ /* 0x004fc4000001ff00 */
        /* <DEDUP_REMOVED lines=9> */
[----:B------:R-:W-:Y:S02]  /*1090*/  @P5 CS2R R6, SRZ ;  /* 0x0000000000065805 */ /* 0x000fe4000001ff00 */
[----:B------:R-:W-:-:S07]  /*10a0*/  @P5 CS2R R4, SRZ ;  /* 0x0000000000045805 */ /* 0x000fce000001ff00 */
.L_x_48782:
[----:B------:R-:W-:Y:S05]  /*10b0*/  BSYNC.RECONVERGENT B0 ;  /* 0x0000000000007941 */ /* 0x000fea0003800200 */
.L_x_48780:
        /* <DEDUP_REMOVED lines=8> */
[----:B------:R-:W-:Y:S01]  /*1140*/  LOP3.LUT R208, R208, 0xfffbffff, RZ, 0xc0, !PT ;  /* 0xfffbffffd0d07812 */ /* 0x000fe200078ec0ff */
[----:B------:R-:W1:Y:S01]  /*1150*/  LDCU UR12, c[0x0][0x388] ;  /* 0x00007100ff0c77ac */ /* 0x000e620008000800 */
[----:B------:R-:W2:Y:S01]  /*1160*/  LDCU.U8 UR10, c[0x0][0x410] ;  /* 0x00008200ff0a77ac */ /* 0x000ea20008000000 */
[----:B------:R-:W3:Y:S01]  /*1170*/  LDCU UR11, c[0x0][0x448] ;  /* 0x00008900ff0b77ac */ /* 0x000ee20008000800 */
[----:B------:R-:W4:Y:S01]  /*1180*/  LDCU.64 UR8, c[0x0][0x3a0] ;  /* 0x00007400ff0877ac */ /* 0x000f220008000a00 */
[----:B0-----:R-:W-:-:S04]  /*1190*/  ISETP.NE.U32.AND P0, PT, RZ, UR4, PT ;  /* 0x00000004ff007c0c */ /* 0x001fc8000bf05070 */
[----:B------:R-:W-:-:S13]  /*11a0*/  ISETP.NE.AND.EX P0, PT, RZ, UR5, PT, P0 ;  /* 0x00000005ff007c0c */ /* 0x000fda000bf05300 */
[----:B-1234-:R-:W-:-:S07]  /*11b0*/  @P0 LOP3.LUT R208, R208, 0x40000, RZ, 0xfc, !PT ;  /* 0x00040000d0d00812 */ /* 0x01efce00078efcff */
.L_x_48832:
[----:B------:R-:W-:Y:S01]  /*11c0*/  LOP3.LUT P0, RZ, R208, 0x40000, RZ, 0xc0, !PT ;  /* 0x00040000d0ff7812 */ /* 0x000fe2000780c0ff */
[----:B------:R-:W-:Y:S01]  /*11d0*/  IMAD R0, R200, UR12, RZ ;  /* 0x0000000cc8007c24 */ /* 0x000fe2000f8e02ff */
[C---:B------:R-:W-:Y:S02]  /*11e0*/  ISETP.GE.U32.AND P4, PT, R3.reuse, 0x40, PT ;  /* 0x000000400300780c */ /* 0x040fe40003f86070 */
[----:B------:R-:W-:Y:S02]  /*11f0*/  ISETP.GE.U32.AND P3, PT, R3, 0x60, PT ;  /* 0x000000600300780c */ /* 0x000fe40003f66070 */
[----:B------:R-:W-:Y:S02]  /*1200*/  SHF.R.S32.HI R201, RZ, 0x1f, R0 ;  /* 0x0000001fffc97819 */ /* 0x000fe40000011400 */
[----:B------:R-:W-:Y:S02]  /*1210*/  LOP3.LUT R208, R208, 0xffffdfff, RZ, 0xc0, !PT ;  /* 0xffffdfffd0d07812 */ /* 0x000fe400078ec0ff */
[----:B------:R-:W-:Y:S01]  /*1220*/  LEA.HI R201, R201, R0, RZ, 0x2 ;  /* 0x00000000c9c97211 */ /* 0x000fe200078f10ff */
[----:B------:R-:W-:Y:S01]  /*1230*/  HFMA2 R0, -RZ, RZ, 1.875, 0 ;  /* 0x3f800000ff007431 */ /* 0x000fe200000001ff */
[C---:B------:R-:W-:Y:S01]  /*1240*/  ISETP.GE.U32.AND P2, PT, R3.reuse, 0x80, PT ;  /* 0x000000800300780c */ /* 0x040fe20003f46070 */
[----:B--234-:R-:W0:Y:S01]  /*1250*/  @P0 LDC.64 R204, c[0x0][0x3e0] ;  /* 0x0000f800ffcc0b82 */ /* 0x01ce220000000a00 */
[----:B------:R-:W-:-:S02]  /*1260*/  ISETP.GE.U32.AND P5, PT, R3, 0x20, PT ;  /* 0x000000200300780c */ /* 0x000fc40003fa6070 */
[----:B------:R-:W-:Y:S02]  /*1270*/  @P4 LOP3.LUT R208, R208, 0x2000, RZ, 0xfc, !PT ;  /* 0x00002000d0d04812 */ /* 0x000fe400078efcff */
[----:B------:R-:W-:Y:S02]  /*1280*/  ISETP.GE.U32.AND P1, PT, R3, 0xa0, PT ;  /* 0x000000a00300780c */ /* 0x000fe40003f26070 */
[----:B------:R-:W-:Y:S01]  /*1290*/  LOP3.LUT R208, R208, 0xffffbfff, RZ, 0xc0, !PT ;  /* 0xffffbfffd0d07812 */ /* 0x000fe200078ec0ff */
[----:B------:R-:W-:Y:S01]  /*12a0*/  BSSY.RECONVERGENT B0, `(.L_x_48783) ;  /* 0x0000023000007945 */ /* 0x000fe20003800200 */
[----:B------:R-:W-:Y:S02]  /*12b0*/  LEA.HI.SX32 R201, R201, R2, 0x1e ;  /* 0x00000002c9c97211 */ /* 0x000fe400078ff2ff */
[----:B------:R-:W-:-:S04]  /*12c0*/  @P3 LOP3.LUT R208, R208, 0x4000, RZ, 0xfc, !PT ;  /* 0x00004000d0d03812 */ /* 0x000fc800078efcff */
[----:B------:R-:W-:-:S04]  /*12d0*/  LOP3.LUT R208, R208, 0xffff7fff, RZ, 0xc0, !PT ;  /* 0xffff7fffd0d07812 */ /* 0x000fc800078ec0ff */
[----:B------:R-:W-:-:S04]  /*12e0*/  @P2 LOP3.LUT R208, R208, 0x8000, RZ, 0xfc, !PT ;  /* 0x00008000d0d02812 */ /* 0x000fc800078efcff */
[----:B------:R-:W-:Y:S01]  /*12f0*/  LOP3.LUT R208, R208, 0xfffeffff, RZ, 0xc0, !PT ;  /* 0xfffeffffd0d07812 */ /* 0x000fe200078ec0ff */
[----:B0-----:R-:W-:Y:S01]  /*1300*/  @P0 IMAD.WIDE R204, R200, 0x4, R204 ;  /* 0x00000004c8cc0825 */ /* 0x001fe200078e02cc */
[----:B------:R-:W-:Y:S02]  /*1310*/  MOV R202, R201 ;  /* 0x000000c900ca7202 */ /* 0x000fe40000000f00 */
[----:B------:R-:W-:Y:S02]  /*1320*/  @P1 LOP3.LUT R208, R208, 0x10000, RZ, 0xfc, !PT ;  /* 0x00010000d0d01812 */ /* 0x000fe400078efcff */
[----:B-----5:R0:W5:Y:S01]  /*1330*/  @P0 LDG.E R0, desc[UR6][R204.64] ;  /* 0x00000006cc000981 */ /* 0x020162000c1e1900 */
[----:B------:R-:W-:Y:S05]  /*1340*/  @!P5 BRA `(.L_x_48784) ;  /* 0x000000000060d947 */ /* 0x000fea0003800000 */
[----:B------:R-:W-:Y:S01]  /*1350*/  ISETP.NE.U32.AND P0, PT, RZ, UR8, PT ;  /* 0x00000008ff007c0c */ /* 0x000fe2000bf05070 */
[----:B------:R-:W1:Y:S03]  /*1360*/  LDC.64 R202, c[0x0][0x390] ;  /* 0x0000e400ffca7b82 */ /* 0x000e660000000a00 */
[----:B------:R-:W-:-:S05]  /*1370*/  ISETP.NE.AND.EX P0, PT, RZ, UR9, PT, P0 ;  /* 0x00000009ff007c0c */ /* 0x000fca000bf05300 */
[----:B------:R-:W2:Y:S08]  /*1380*/  LDC.64 R206, c[0x0][0x3a8] ;  /* 0x0000ea00ffce7b82 */ /* 0x000eb00000000a00 */
[----:B0-----:R-:W0:Y:S01]  /*1390*/  @P0 LDC.64 R204, c[0x0][0x3a0] ;  /* 0x0000e800ffcc0b82 */ /* 0x001e220000000a00 */
[----:B-1----:R-:W-:-:S05]  /*13a0*/  IMAD.WIDE.U32 R202, R201, 0x10, R202 ;  /* 0x00000010c9ca7825 */ /* 0x002fca00078e00ca */
[----:B------:R-:W3:Y:S01]  /*13b0*/  LDG.E.128 R152, desc[UR6][R202.64] ;  /* 0x00000006ca987981 */ /* 0x000ee2000c1e1d00 */
[----:B0-----:R-:W-:-:S05]  /*13c0*/  @P0 IMAD.WIDE.U32 R204, R201, 0x10, R204 ;  /* 0x00000010c9cc0825 */ /* 0x001fca00078e00cc */
[----:B------:R2:W4:Y:S02]  /*13d0*/  @P0 LDG.E.128 R148, desc[UR6][R204.64] ;  /* 0x00000006cc940981 */ /* 0x000524000c1e1d00 */
[C---:B--2---:R-:W-:Y:S01]  /*13e0*/  IMAD.WIDE.U32 R204, R201.reuse, 0x10, R206 ;  /* 0x00000010c9cc7825 */ /* 0x044fe200078e00ce */
[----:B------:R-:W-:-:S03]  /*13f0*/  IADD3 R202, PT, PT, R201, 0x20, RZ ;  /* 0x00000020c9ca7810 */ /* 0x000fc60007ffe0ff */
[-C--:B---3-5:R-:W-:Y:S01]  /*1400*/  FMUL.FTZ R209, R152, R0.reuse ;  /* 0x0000000098d17220 */ /* 0x0a8fe20000410000 */
[-C--:B------:R-:W-:Y:S01]  /*1410*/  FMUL.FTZ R210, R153, R0.reuse ;  /* 0x0000000099d27220 */ /* 0x080fe20000410000 */
[-C--:B------:R-:W-:Y:S01]  /*1420*/  FMUL.FTZ R211, R154, R0.reuse ;  /* 0x000000009ad37220 */ /* 0x080fe20000410000 */
[----:B------:R-:W-:Y:S01]  /*1430*/  FMUL.FTZ R212, R155, R0 ;  /* 0x000000009bd47220 */ /* 0x000fe20000410000 */
[----:B----4-:R-:W-:Y:S01]  /*1440*/  @P0 FFMA.FTZ R152, R209, R136, R148 ;  /* 0x00000088d1980223 */ /* 0x010fe20000010094 */
[----:B------:R-:W-:Y:S01]  /*1450*/  @P0 FFMA.FTZ R153, R210, R137, R149 ;  /* 0x00000089d2990223 */ /* 0x000fe20000010095 */
[----:B------:R-:W-:Y:S01]  /*1460*/  @P0 FFMA.FTZ R154, R211, R138, R150 ;  /* 0x0000008ad39a0223 */ /* 0x000fe20000010096 */
[----:B------:R-:W-:Y:S01]  /*1470*/  @P0 FFMA.FTZ R155, R212, R139, R151 ;  /* 0x0000008bd49b0223 */ /* 0x000fe20000010097 */
[----:B------:R-:W-:Y:S01]  /*1480*/  @!P0 FMUL.FTZ R152, R209, R136 ;  /* 0x00000088d1988220 */ /* 0x000fe20000410000 */
[----:B------:R-:W-:Y:S01]  /*1490*/  @!P0 FMUL.FTZ R153, R210, R137 ;  /* 0x00000089d2998220 */ /* 0x000fe20000410000 */
[----:B------:R-:W-:Y:S01]  /*14a0*/  @!P0 FMUL.FTZ R154, R211, R138 ;  /* 0x0000008ad39a8220 */ /* 0x000fe20000410000 */
[----:B------:R-:W-:-:S05]  /*14b0*/  @!P0 FMUL.FTZ R155, R212, R139 ;  /* 0x0000008bd49b8220 */ /* 0x000fca0000410000 */
[----:B------:R1:W-:Y:S02]  /*14c0*/  STG.E.128 desc[UR6][R204.64], R152 ;  /* 0x00000098cc007986 */ /* 0x0003e4000c101d06 */
.L_x_48784:
[----:B------:R-:W-:Y:S05]  /*14d0*/  BSYNC.RECONVERGENT B0 ;  /* 0x0000000000007941 */ /* 0x000fea0003800200 */
.L_x_48783:
[----:B------:R-:W-:Y:S04]  /*14e0*/  BSSY.RECONVERGENT B0, `(.L_x_48785) ;  /* 0x000001a000007945 */ /* 0x000fe80003800200 */
[----:B------:R-:W-:Y:S05]  /*14f0*/  @!P4 BRA `(.L_x_48786) ;  /* 0x000000000060c947 */ /* 0x000fea0003800000 */
[----:B------:R-:W-:Y:S01]  /*1500*/  ISETP.NE.U32.AND P0, PT, RZ, UR8, PT ;  /* 0x00000008ff007c0c */ /* 0x000fe2000bf05070 */
[----:B01----:R-:W0:Y:S03]  /*1510*/  LDC.64 R204, c[0x0][0x390] ;  /* 0x0000e400ffcc7b82 */ /* 0x003e260000000a00 */
[----:B------:R-:W-:-:S05]  /*1520*/  ISETP.NE.AND.EX P0, PT, RZ, UR9, PT, P0 ;  /* 0x00000009ff007c0c */ /* 0x000fca000bf05300 */
[----:B------:R-:W1:Y:S08]  /*1530*/  LDC.64 R210, c[0x0][0x3a8] ;  /* 0x0000ea00ffd27b82 */ /* 0x000e700000000a00 */
[----:B------:R-:W2:Y:S01]  /*1540*/  @P0 LDC.64 R206, c[0x0][0x3a0] ;  /* 0x0000e800ffce0b82 */ /* 0x000ea20000000a00 */
[----:B0-----:R-:W-:-:S05]  /*1550*/  IMAD.WIDE.U32 R204, R202, 0x10, R204 ;  /* 0x00000010cacc7825 */ /* 0x001fca00078e00cc */
[----:B------:R1:W3:Y:S01]  /*1560*/  LDG.E.128 R156, desc[UR6][R204.64] ;  /* 0x00000006cc9c7981 */ /* 0x0002e2000c1e1d00 */
[----:B--2---:R-:W-:-:S05]  /*1570*/  @P0 IMAD.WIDE.U32 R206, R202, 0x10, R206 ;  /* 0x00000010cace0825 */ /* 0x004fca00078e00ce */
[----:B------:R-:W2:Y:S01]  /*1580*/  @P0 LDG.E.128 R148, desc[UR6][R206.64] ;  /* 0x00000006ce940981 */ /* 0x000ea2000c1e1d00 */
[C---:B-1----:R-:W-:Y:S01]  /*1590*/  IMAD.WIDE.U32 R204, R202.reuse, 0x10, R210 ;  /* 0x00000010cacc7825 */ /* 0x042fe200078e00d2 */
[----:B------:R-:W-:-:S03]  /*15a0*/  IADD3 R202, PT, PT, R202, 0x20, RZ ;  /* 0x00000020caca7810 */ /* 0x000fc60007ffe0ff */
[-C--:B---3-5:R-:W-:Y:S01]  /*15b0*/  FMUL.FTZ R203, R156, R0.reuse ;  /* 0x000000009ccb7220 */ /* 0x0a8fe20000410000 */
[-C--:B------:R-:W-:Y:S01]  /*15c0*/  FMUL.FTZ R212, R157, R0.reuse ;  /* 0x000000009dd47220 */ /* 0x080fe20000410000 */
[-C--:B------:R-:W-:Y:S01]  /*15d0*/  FMUL.FTZ R209, R158, R0.reuse ;  /* 0x000000009ed17220 */ /* 0x080fe20000410000 */
[----:B------:R-:W-:Y:S01]  /*15e0*/  FMUL.FTZ R214, R159, R0 ;  /* 0x000000009fd67220 */ /* 0x000fe20000410000 */
[----:B--2---:R-:W-:Y:S01]  /*15f0*/  @P0 FFMA.FTZ R156, R203, R124, R148 ;  /* 0x0000007ccb9c0223 */ /* 0x004fe20000010094 */
        /* <DEDUP_REMOVED lines=8> */
.L_x_48786:
[----:B------:R-:W-:Y:S05]  /*1680*/  BSYNC.RECONVERGENT B0 ;  /* 0x0000000000007941 */ /* 0x000fea0003800200 */
.L_x_48785:
[----:B------:R-:W-:Y:S04]  /*1690*/  BSSY.RECONVERGENT B0, `(.L_x_48787) ;  /* 0x000001a000007945 */ /* 0x000fe80003800200 */
[----:B------:R-:W-:Y:S05]  /*16a0*/  @!P3 BRA `(.L_x_48788) ;  /* 0x000000000060b947 */ /* 0x000fea0003800000 */
[----:B------:R-:W-:Y:S01]  /*16b0*/  ISETP.NE.U32.AND P0, PT, RZ, UR8, PT ;  /* 0x00000008ff007c0c */ /* 0x000fe2000bf05070 */
[----:B------:R-:W0:Y:S03]  /*16c0*/  LDC.64 R160, c[0x0][0x390] ;  /* 0x0000e400ffa07b82 */ /* 0x000e260000000a00 */
[----:B------:R-:W-:-:S05]  /*16d0*/  ISETP.NE.AND.EX P0, PT, RZ, UR9, PT, P0 ;  /* 0x00000009ff007c0c */ /* 0x000fca000bf05300 */
[----:B------:R-:W3:Y:S08]  /*16e0*/  LDC.64 R210, c[0x0][0x3a8] ;  /* 0x0000ea00ffd27b82 */ /* 0x000ef00000000a00 */
[----:B------:R-:W4:Y:S01]  /*16f0*/  @P0 LDC.64 R162, c[0x0][0x3a0] ;  /* 0x0000e800ffa20b82 */ /* 0x000f220000000a00 */
[----:B012---:R-:W-:-:S04]  /*1700*/  IMAD.WIDE.U32 R204, R202, 0x10, R160 ;  /* 0x00000010cacc7825 */ /* 0x007fc800078e00a0 */
[C---:B----4-:R-:W-:Y:S02]  /*1710*/  @P0 IMAD.WIDE.U32 R206, R202.reuse, 0x10, R162 ;  /* 0x00000010cace0825 */ /* 0x050fe400078e00a2 */
[----:B------:R-:W2:Y:S04]  /*1720*/  LDG.E.128 R160, desc[UR6][R204.64] ;  /* 0x00000006cca07981 */ /* 0x000ea8000c1e1d00 */
[----:B------:R-:W4:Y:S01]  /*1730*/  @P0 LDG.E.128 R148, desc[UR6][R206.64] ;  /* 0x00000006ce940981 */ /* 0x000f22000c1e1d00 */
[C---:B---3--:R-:W-:Y:S01]  /*1740*/  IMAD.WIDE.U32 R210, R202.reuse, 0x10, R210 ;  /* 0x00000010cad27825 */ /* 0x048fe200078e00d2 */
[----:B------:R-:W-:-:S03]  /*1750*/  IADD3 R202, PT, PT, R202, 0x20, RZ ;  /* 0x00000020caca7810 */ /* 0x000fc60007ffe0ff */
[-C--:B--2--5:R-:W-:Y:S01]  /*1760*/  FMUL.FTZ R203, R160, R0.reuse ;  /* 0x00000000a0cb7220 */ /* 0x0a4fe20000410000 */
        /* <DEDUP_REMOVED lines=12> */
.L_x_48788:
[----:B------:R-:W-:Y:S05]  /*1830*/  BSYNC.RECONVERGENT B0 ;  /* 0x0000000000007941 */ /* 0x000fea0003800200 */
.L_x_48787:
[----:B------:R-:W-:Y:S04]  /*1840*/  BSSY.RECONVERGENT B0, `(.L_x_48789) ;  /* 0x000001a000007945 */ /* 0x000fe80003800200 */
[----:B------:R-:W-:Y:S05]  /*1850*/  @!P2 BRA `(.L_x_48790) ;  /* 0x000000000060a947 */ /* 0x000fea0003800000 */
[----:B------:R-:W-:Y:S01]  /*1860*/  ISETP.NE.U32.AND P0, PT, RZ, UR8, PT ;  /* 0x00000008ff007c0c */ /* 0x000fe2000bf05070 */
[----:B------:R-:W0:Y:S03]  /*1870*/  LDC.64 R164, c[0x0][0x390] ;  /* 0x0000e400ffa47b82 */ /* 0x000e260000000a00 */
[----:B------:R-:W-:-:S05]  /*1880*/  ISETP.NE.AND.EX P0, PT, RZ, UR9, PT, P0 ;  /* 0x00000009ff007c0c */ /* 0x000fca000bf05300 */
[----:B---3--:R-:W3:Y:S08]  /*1890*/  LDC.64 R210, c[0x0][0x3a8] ;  /* 0x0000ea00ffd27b82 */ /* 0x008ef00000000a00 */
        /* <DEDUP_REMOVED lines=20> */
.L_x_48790:
[----:B------:R-:W-:Y:S05]  /*19e0*/  BSYNC.RECONVERGENT B0 ;  /* 0x0000000000007941 */ /* 0x000fea0003800200 */
.L_x_48789:
[----:B------:R-:W-:Y:S04]  /*19f0*/  BSSY.RECONVERGENT B0, `(.L_x_48791) ;  /* 0x000001a000007945 */ /* 0x000fe80003800200 */
[----:B------:R-:W-:Y:S05]  /*1a00*/  @!P1 BRA `(.L_x_48792) ;  /* 0x0000000000609947 */ /* 0x000fea0003800000 */
[----:B------:R-:W-:Y:S01]  /*1a10*/  ISETP.NE.U32.AND P0, PT, RZ, UR8, PT ;  /* 0x00000008ff007c0c */ /* 0x000fe2000bf05070 */
[----:B------:R-:W0:Y:S03]  /*1a20*/  LDC.64 R168, c[0x0][0x390] ;  /* 0x0000e400ffa87b82 */ /* 0x000e260000000a00 */
[----:B------:R-:W-:-:S05]  /*1a30*/  ISETP.NE.AND.EX P0, PT, RZ, UR9, PT, P0 ;  /* 0x00000009ff007c0c */ /* 0x000fca000bf05300 */
[----:B---34-:R-:W3:Y:S08]  /*1a40*/  LDC.64 R210, c[0x0][0x3a8] ;  /* 0x0000ea00ffd27b82 */ /* 0x018ef00000000a00 */
        /* <DEDUP_REMOVED lines=20> */
.L_x_48792:
[----:B------:R-:W-:Y:S05]  /*1b90*/  BSYNC.RECONVERGENT B0 ;  /* 0x0000000000007941 */ /* 0x000fea0003800200 */
.L_x_48791:
        /* <DEDUP_REMOVED lines=8> */
[----:B------:R-:W3:Y:S01]  /*1c20*/  @P0 LDC.64 R174, c[0x0][0x3a0] ;  /* 0x0000e800ffae0b82 */ /* 0x000ee20000000a00 */
[----:B012---:R-:W-:-:S04]  /*1c30*/  IMAD.WIDE.U32 R204, R202, 0x10, R172 ;  /* 0x00000010cacc7825 */ /* 0x007fc800078e00ac */
[C---:B---3--:R-:W-:Y:S02]  /*1c40*/  @P0 IMAD.WIDE.U32 R206, R202.reuse, 0x10, R174 ;  /* 0x00000010cace0825 */ /* 0x048fe400078e00ae */
[----:B------:R0:W2:Y:S04]  /*1c50*/  LDG.E.128 R172, desc[UR6][R204.64] ;  /* 0x00000006ccac7981 */ /* 0x0000a8000c1e1d00 */
[----:B------:R-:W3:Y:S01]  /*1c60*/  @P0 LDG.E.128 R148, desc[UR6][R206.64] ;  /* 0x00000006ce940981 */ /* 0x000ee2000c1e1d00 */
[----:B0-----:R-:W0:Y:S02]  /*1c70*/  LDC.64 R204, c[0x0][0x3a8] ;  /* 0x0000ea00ffcc7b82 */ /* 0x001e240000000a00 */
[C---:B0-----:R-:W-:Y:S01]  /*1c80*/  IMAD.WIDE.U32 R204, R202.reuse, 0x10, R204 ;  /* 0x00000010cacc7825 */ /* 0x041fe200078e00cc */
[----:B------:R-:W-:-:S03]  /*1c90*/  IADD3 R202, PT, PT, R202, 0x20, RZ ;  /* 0x00000020caca7810 */ /* 0x000fc60007ffe0ff */
[-C--:B--2--5:R-:W-:Y:S01]  /*1ca0*/  FMUL.FTZ R203, R172, R0.reuse ;  /* 0x00000000accb7220 */ /* 0x0a4fe20000410000 */
[-C--:B----4-:R-:W-:Y:S01]  /*1cb0*/  FMUL.FTZ R210, R173, R0.reuse ;  /* 0x00000000add27220 */ /* 0x090fe20000410000 */
[-C--:B------:R-:W-:Y:S01]  /*1cc0*/  FMUL.FTZ R209, R174, R0.reuse ;  /* 0x00000000aed17220 */ /* 0x080fe20000410000 */
[----:B------:R-:W-:Y:S01]  /*1cd0*/  FMUL.FTZ R212, R175, R0 ;  /* 0x00000000afd47220 */ /* 0x000fe20000410000 */
[----:B---3--:R-:W-:Y:S01]  /*1ce0*/  @P0 FFMA.FTZ R172, R203, R76, R148 ;  /* 0x0000004ccbac0223 */ /* 0x008fe20000010094 */
        /* <DEDUP_REMOVED lines=8> */
.L_x_48794:
[----:B------:R-:W-:Y:S05]  /*1d70*/  BSYNC.RECONVERGENT B0 ;  /* 0x0000000000007941 */ /* 0x000fea0003800200 */
.L_x_48793:
        /* <DEDUP_REMOVED lines=29> */
.L_x_48796:
[----:B------:R-:W-:Y:S05]  /*1f50*/  BSYNC.RECONVERGENT B0 ;  /* 0x0000000000007941 */ /* 0x000fea0003800200 */
.L_x_48795:
        /* <DEDUP_REMOVED lines=29> */
.L_x_48798:
[----:B------:R-:W-:Y:S05]  /*2130*/  BSYNC.RECONVERGENT B0 ;  /* 0x0000000000007941 */ /* 0x000fea0003800200 */
.L_x_48797:
        /* <DEDUP_REMOVED lines=29> */
.L_x_48800:
[----:B------:R-:W-:Y:S05]  /*2310*/  BSYNC.RECONVERGENT B0 ;  /* 0x0000000000007941 */ /* 0x000fea0003800200 */
.L_x_48799:
        /* <DEDUP_REMOVED lines=29> */
.L_x_48802:
[----:B------:R-:W-:Y:S05]  /*24f0*/  BSYNC.RECONVERGENT B0 ;  /* 0x0000000000007941 */ /* 0x000fea0003800200 */
.L_x_48801:
        /* <DEDUP_REMOVED lines=29> */
.L_x_48804:
[----:B------:R-:W-:Y:S05]  /*26d0*/  BSYNC.RECONVERGENT B0 ;  /* 0x0000000000007941 */ /* 0x000fea0003800200 */
.L_x_48803:
        /* <DEDUP_REMOVED lines=9> */
[----:B0-----:R-:W-:-:S05]  /*2770*/  IMAD.WIDE.U32 R204, R202, 0x10, R204 ;  /* 0x00000010cacc7825 */ /* 0x001fca00078e00cc */
[----:B------:R0:W2:Y:S02]  /*2780*/  LDG.E.128 R196, desc[UR6][R204.64] ;  /* 0x00000006ccc47981 */ /* 0x0000a4000c1e1d00 */
[----:B0-----:R-:W0:Y:S01]  /*2790*/  LDC.64 R204, c[0x0][0x3a8] ;  /* 0x0000ea00ffcc7b82 */ /* 0x001e220000000a00 */
[----:B-1----:R-:W-:-:S05]  /*27a0*/  @P0 IMAD.WIDE.U32 R206, R202, 0x10, R206 ;  /* 0x00000010cace0825 */ /* 0x002fca00078e00ce */
[----:B------:R-:W3:Y:S01]  /*27b0*/  @P0 LDG.E.128 R148, desc[UR6][R206.64] ;  /* 0x00000006ce940981 */ /* 0x000ee2000c1e1d00 */
[-C--:B--2--5:R-:W-:Y:S01]  /*27c0*/  FMUL.FTZ R203, R196, R0.reuse ;  /* 0x00000000c4cb7220 */ /* 0x0a4fe20000410000 */
[-C--:B---34-:R-:W-:Y:S01]  /*27d0*/  FMUL.FTZ R210, R197, R0.reuse ;  /* 0x00000000c5d27220 */ /* 0x098fe20000410000 */
[-C--:B------:R-:W-:Y:S01]  /*27e0*/  FMUL.FTZ R209, R198, R0.reuse ;  /* 0x00000000c6d17220 */ /* 0x080fe20000410000 */
[----:B------:R-:W-:Y:S01]  /*27f0*/  FMUL.FTZ R0, R199, R0 ;  /* 0x00000000c7007220 */ /* 0x000fe20000410000 */
[----:B------:R-:W-:Y:S01]  /*2800*/  @P0 FFMA.FTZ R196, R203, R12, R148 ;  /* 0x0000000ccbc40223 */ /* 0x000fe20000010094 */
[----:B------:R-:W-:Y:S01]  /*2810*/  @P0 FFMA.FTZ R197, R210, R13, R149 ;  /* 0x0000000dd2c50223 */ /* 0x000fe20000010095 */
[----:B------:R-:W-:Y:S01]  /*2820*/  @P0 FFMA.FTZ R198, R209, R14, R150 ;  /* 0x0000000ed1c60223 */ /* 0x000fe20000010096 */
[----:B------:R-:W-:Y:S01]  /*2830*/  @P0 FFMA.FTZ R199, R0, R15, R151 ;  /* 0x0000000f00c70223 */ /* 0x000fe20000010097 */
[----:B------:R-:W-:Y:S01]  /*2840*/  @!P0 FMUL.FTZ R196, R203, R12 ;  /* 0x0000000ccbc48220 */ /* 0x000fe20000410000 */
[----:B------:R-:W-:Y:S01]  /*2850*/  @!P0 FMUL.FTZ R197, R210, R13 ;  /* 0x0000000dd2c58220 */ /* 0x000fe20000410000 */
[----:B------:R-:W-:Y:S01]  /*2860*/  @!P0 FMUL.FTZ R198, R209, R14 ;  /* 0x0000000ed1c68220 */ /* 0x000fe20000410000 */
[----:B------:R-:W-:Y:S01]  /*2870*/  @!P0 FMUL.FTZ R199, R0, R15 ;  /* 0x0000000f00c78220 */ /* 0x000fe20000410000 */
[----:B0-----:R-:W-:-:S05]  /*2880*/  IMAD.WIDE.U32 R202, R202, 0x10, R204 ;  /* 0x00000010caca7825 */ /* 0x001fca00078e00cc */
[----:B------:R0:W-:Y:S02]  /*2890*/  STG.E.128 desc[UR6][R202.64], R196 ;  /* 0x000000c4ca007986 */ /* 0x0001e4000c101d06 */
.L_x_48806:
[----:B------:R-:W-:Y:S05]  /*28a0*/  BSYNC.RECONVERGENT B0 ;  /* 0x0000000000007941 */ /* 0x000fea0003800200 */
.L_x_48805:
[----:B-----5:R-:W-:Y:S01]  /*28b0*/  FADD.FTZ R0, RZ, R152 ;  /* 0x00000098ff007221 */ /* 0x020fe20000010000 */
[C---:B------:R-:W-:Y:S01]  /*28c0*/  ISETP.GT.U32.AND P4, PT, R3.reuse, 0x3f, PT ;  /* 0x0000003f0300780c */ /* 0x040fe20003f84070 */
[----:B0--34-:R-:W0:Y:S01]  /*28d0*/  S2R R210, SR_TID.X ;  /* 0x0000000000d27919 */ /* 0x019e220000002100 */
[----:B------:R-:W-:Y:S01]  /*28e0*/  ISETP.GT.U32.AND P3, PT, R3, 0x5f, PT ;  /* 0x0000005f0300780c */ /* 0x000fe20003f64070 */
[----:B------:R-:W-:Y:S01]  /*28f0*/  FADD.FTZ R203, R153, R0 ;  /* 0x0000000099cb7221 */ /* 0x000fe20000010000 */
[C---:B------:R-:W-:Y:S01]  /*2900*/  ISETP.GT.U32.AND P2, PT, R3.reuse, 0x7f, PT ;  /* 0x0000007f0300780c */ /* 0x040fe20003f44070 */
[----:B------:R-:W-:Y:S01]  /*2910*/  UMOV UR4, 0xffffffff ;  /* 0xffffffff00047882 */ /* 0x000fe20000000000 */
[C---:B------:R-:W-:Y:S01]  /*2920*/  ISETP.GT.U32.AND P1, PT, R3.reuse, 0x9f, PT ;  /* 0x0000009f0300780c */ /* 0x040fe20003f24070 */
        /* <DEDUP_REMOVED lines=8> */
[----:B-12---:R-:W-:Y:S02]  /*29b0*/  FADD.FTZ R205, R157, R0 ;  /* 0x000000009dcd7221 */ /* 0x006fe40000010000 */
        /* <DEDUP_REMOVED lines=57> */
[----:B0-----:R-:W-:Y:S02]  /*2d50*/  LOP3.LUT P6, RZ, R210, 0x1f, RZ, 0xc0, !PT ;  /* 0x0000001fd2ff7812 */ /* 0x001fe400078cc0ff */
        /* <DEDUP_REMOVED lines=127> */
.L_x_48844:
        /* <DEDUP_REMOVED lines=30> */
[C---:B0-----:R-:W-:Y:S01]  /*3730*/  IMAD.WIDE.U32 R204, R201.reuse, 0x10, R204 ;  /* 0x00000010c9cc7825 */ /* 0x041fe200078e00cc */
[----:B------:R-:W-:-:S04]  /*3740*/  IADD3 R201, PT, PT, R201, 0x20, RZ ;  /* 0x00000020c9c97810 */ /* 0x000fc80007ffe0ff */
[----:B------:R0:W-:Y:S03]  /*3750*/  STG.E.128 desc[UR6][R204.64], R212 ;  /* 0x000000d4cc007986 */ /* 0x0001e6000c101d06 */
.L_x_48809:
[----:B------:R-:W-:Y:S05]  /*3760*/  BSYNC.RECONVERGENT B0 ;  /* 0x0000000000007941 */ /* 0x000fea0003800200 */
.L_x_48808:
[----:B------:R-:W-:Y:S01]  /*3770*/  ISETP.GE.U32.AND P0, PT, R3, 0x40, PT ;  /* 0x000000400300780c */ /* 0x000fe20003f06070 */
[----:B------:R-:W-:-:S12]  /*3780*/  BSSY.RECONVERGENT B0, `(.L_x_48810) ;  /* 0x0000012000007945 */ /* 0x000fd80003800200 */
[----:B------:R-:W-:Y:S05]  /*3790*/  @!P0 BRA `(.L_x_48811) ;  /* 0x0000000000408947 */ /* 0x000fea0003800000 */
[----:B01----:R-:W0:Y:S01]  /*37a0*/  LDC.64 R204, c[0x0][0x428] ;  /* 0x00010a00ffcc7b82 */ /* 0x003e220000000a00 */
        /* <DEDUP_REMOVED lines=15> */
.L_x_48811:
[----:B------:R-:W-:Y:S05]  /*38a0*/  BSYNC.RECONVERGENT B0 ;  /* 0x0000000000007941 */ /* 0x000fea0003800200 */
.L_x_48810:
        /* <DEDUP_REMOVED lines=19> */
.L_x_48813:
[----:B------:R-:W-:Y:S05]  /*39e0*/  BSYNC.RECONVERGENT B0 ;  /* 0x0000000000007941 */ /* 0x000fea0003800200 */
.L_x_48812:
[----:B------:R-:W-:Y:S01]  /*39f0*/  ISETP.GE.U32.AND P0, PT, R3, 0x80, PT ;  /* 0x000000800300780c */ /* 0x000fe20003f06070 */
[----:B------:R-:W-:-:S12]  /*3a00*/  BSSY.RECONVERGENT B0, `(.L_x_48814) ;  /* 0x0000012000007945 */ /* 0x000fd80003800200 */
[----:B------:R-:W-:Y:S05]  /*3a10*/  @!P0 BRA `(.L_x_48815) ;  /* 0x0000000000408947 */ /* 0x000fea0003800000 */
[----:B0123--:R-:W0:Y:S01]  /*3a20*/  LDC.64 R204, c[0x0][0x428] ;  /* 0x00010a00ffcc7b82 */ /* 0x00fe220000000a00 */
        /* <DEDUP_REMOVED lines=15> */
.L_x_48815:
[----:B------:R-:W-:Y:S05]  /*3b20*/  BSYNC.RECONVERGENT B0 ;  /* 0x0000000000007941 */ /* 0x000fea0003800200 */
.L_x_48814:
        /* <DEDUP_REMOVED lines=19> */
.L_x_48817:
[----:B------:R-:W-:Y:S05]  /*3c60*/  BSYNC.RECONVERGENT B0 ;  /* 0x0000000000007941 */ /* 0x000fea0003800200 */
.L_x_48816:
        /* <DEDUP_REMOVED lines=19> */
.L_x_48819:
[----:B------:R-:W-:Y:S05]  /*3da0*/  BSYNC.RECONVERGENT B0 ;  /* 0x0000000000007941 */ /* 0x000fea0003800200 */
.L_x_48818:
        /* <DEDUP_REMOVED lines=19> */
.L_x_48821:
[----:B------:R-:W-:Y:S05]  /*3ee0*/  BSYNC.RECONVERGENT B0 ;  /* 0x0000000000007941 */ /* 0x000fea0003800200 */
.L_x_48820:
        /* <DEDUP_REMOVED lines=19> */
.L_x_48823:
[----:B------:R-:W-:Y:S05]  /*4020*/  BSYNC.RECONVERGENT B0 ;  /* 0x0000000000007941 */ /* 0x000fea0003800200 */
.L_x_48822:
        /* <DEDUP_REMOVED lines=19> */
.L_x_48825:
[----:B------:R-:W-:Y:S05]  /*4160*/  BSYNC.RECONVERGENT B0 ;  /* 0x0000000000007941 */ /* 0x000fea0003800200 */
.L_x_48824:
        /* <DEDUP_REMOVED lines=19> */
.L_x_48827:
[----:B------:R-:W-:Y:S05]  /*42a0*/  BSYNC.RECONVERGENT B0 ;  /* 0x0000000000007941 */ /* 0x000fea0003800200 */
.L_x_48826:
        /* <DEDUP_REMOVED lines=19> */
.L_x_48829:
[----:B------:R-:W-:Y:S05]  /*43e0*/  BSYNC.RECONVERGENT B0 ;  /* 0x0000000000007941 */ /* 0x000fea0003800200 */
.L_x_48828:
        /* <DEDUP_REMOVED lines=18> */
.L_x_48831:
[----:B------:R-:W-:Y:S05]  /*4510*/  BSYNC.RECONVERGENT B0 ;  /* 0x0000000000007941 */ /* 0x000fea0003800200 */
.L_x_48830:
[----:B01----:R-:W0:Y:S02]  /*4520*/  LDC.64 R202, c[0x0][0x380] ;  /* 0x0000e000ffca7b82 */ /* 0x003e240000000a00 */
[----:B0-----:R-:W-:-:S04]  /*4530*/  LEA R200, R202, R200, 0x2 ;  /* 0x000000c8cac87211 */ /* 0x001fc800078e10ff */
[----:B------:R-:W-:-:S13]  /*4540*/  ISETP.GE.AND P0, PT, R200, R203, PT ;  /* 0x000000cbc800720c */ /* 0x000fda0003f06270 */
[----:B------:R-:W-:Y:S05]  /*4550*/  @!P0 BRA `(.L_x_48832) ;  /* 0xffffffcc00188947 */ /* 0x000fea000383ffff */
[----:B------:R-:W-:Y:S05]  /*4560*/  EXIT ;  /* 0x000000000000794d */ /* 0x000fea0003800000 */
.L_x_48807:
        /* <DEDUP_REMOVED lines=8> */
.L_x_48834:
[----:B------:R-:W-:Y:S05]  /*45f0*/  BSYNC B0 ;  /* 0x0000000000007941 */ /* 0x000fea0003800000 */
.L_x_48833:
        /* <DEDUP_REMOVED lines=10> */
.L_x_48835:
[----:B------:R-:W-:Y:S01]  /*46a0*/  HFMA2 R213, -RZ, RZ, 0, 2.384185791015625e-07 ;  /* 0x00000004ffd57431 */ /* 0x000fe200000001ff */
[----:B------:R-:W-:-:S05]  /*46b0*/  MOV R205, R209 ;  /* 0x000000d100cd7202 */ /* 0x000fca0000000f00 */
[----:B------:R-:W-:-:S05]  /*46c0*/  FADD.FTZ R205, R204, R205 ;  /* 0x000000cdcccd7221 */ /* 0x000fca0000010000 */
[----:B------:R-:W-:-:S07]  /*46d0*/  MOV R212, R205 ;  /* 0x000000cd00d47202 */ /* 0x000fce0000000f00 */
[----:B------:R-:W-:Y:S05]  /*46e0*/  WARPSYNC.COLLECTIVE R211, `(.L_x_48836) ;  /* 0x00000000d3087348 */ /* 0x000fea0003c00000 */
[----:B------:R0:W1:Y:S02]  /*46f0*/  SHFL.BFLY P6, R209, R212, R213, R214 ;  /* 0x0c0000d5d4d17389 */ /* 0x00006400000c00d6 */
[----:B01----:R-:W-:Y:S05]  /*4700*/  ENDCOLLECTIVE ;  /* 0x000000000000791b */ /* 0x003fea0003800000 */
.L_x_48836:
[----:B------:R-:W-:Y:S01]  /*4710*/  HFMA2 R213, -RZ, RZ, 0, 4.76837158203125e-07 ;  /* 0x00000008ffd57431 */ /* 0x000fe200000001ff */
[----:B------:R-:W-:-:S05]  /*4720*/  MOV R0, R209 ;  /* 0x000000d100007202 */ /* 0x000fca0000000f00 */
[----:B------:R-:W-:-:S05]  /*4730*/  FADD.FTZ R206, R205, R0 ;  /* 0x00000000cdce7221 */ /* 0x000fca0000010000 */
[----:B------:R-:W-:-:S07]  /*4740*/  MOV R212, R206 ;  /* 0x000000ce00d47202 */ /* 0x000fce0000000f00 */
[----:B------:R-:W-:Y:S05]  /*4750*/  WARPSYNC.COLLECTIVE R211, `(.L_x_48837) ;  /* 0x00000000d3087348 */ /* 0x000fea0003c00000 */
[----:B------:R0:W1:Y:S02]  /*4760*/  SHFL.BFLY P6, R209, R212, R213, R214 ;  /* 0x0c0000d5d4d17389 */ /* 0x00006400000c00d6 */
[----:B01----:R-:W-:Y:S05]  /*4770*/  ENDCOLLECTIVE ;  /* 0x000000000000791b */ /* 0x003fea0003800000 */
.L_x_48837:
[----:B------:R-:W-:Y:S01]  /*4780*/  HFMA2 R213, -RZ, RZ, 0, 9.5367431640625e-07 ;  /* 0x00000010ffd57431 */ /* 0x000fe200000001ff */
[----:B------:R-:W-:-:S05]  /*4790*/  MOV R207, R209 ;  /* 0x000000d100cf7202 */ /* 0x000fca0000000f00 */
[----:B------:R-:W-:-:S05]  /*47a0*/  FADD.FTZ R207, R206, R207 ;  /* 0x000000cfcecf7221 */ /* 0x000fca0000010000 */
[----:B------:R-:W-:-:S07]  /*47b0*/  MOV R212, R207 ;  /* 0x000000cf00d47202 */ /* 0x000fce0000000f00 */
[----:B------:R-:W-:Y:S05]  /*47c0*/  WARPSYNC.COLLECTIVE R211, `(.L_x_48838) ;  /* 0x00000000d3087348 */ /* 0x000fea0003c00000 */
[----:B------:R0:W1:Y:S02]  /*47d0*/  SHFL.BFLY P6, R209, R212, R213, R214 ;  /* 0x0c0000d5d4d17389 */ /* 0x00006400000c00d6 */
[----:B01----:R-:W-:Y:S05]  /*47e0*/  ENDCOLLECTIVE ;  /* 0x000000000000791b */ /* 0x003fea0003800000 */
.L_x_48838:
        /* <DEDUP_REMOVED lines=111> */
.L_x_48839:
[----:B------:R-:W-:Y:S01]  /*4ee0*/  HFMA2 R213, -RZ, RZ, 0, 1.1920928955078125e-07 ;  /* 0x00000002ffd57431 */ /* 0x000fe200000001ff */
[----:B------:R-:W-:-:S05]  /*4ef0*/  MOV R205, R209 ;  /* 0x000000d100cd7202 */ /* 0x000fca0000000f00 */
[----:B------:R-:W-:-:S05]  /*4f00*/  FADD.FTZ R205, R0, R205 ;  /* 0x000000cd00cd7221 */ /* 0x000fca0000010000 */
[----:B------:R-:W-:-:S07]  /*4f10*/  MOV R212, R205 ;  /* 0x000000cd00d47202 */ /* 0x000fce0000000f00 */
[----:B------:R-:W-:Y:S05]  /*4f20*/  WARPSYNC.COLLECTIVE R211, `(.L_x_48840) ;  /* 0x00000000d3087348 */ /* 0x000fea0003c00000 */
[----:B------:R0:W1:Y:S02]  /*4f30*/  SHFL.BFLY P6, R209, R212, R213, R214 ;  /* 0x0c0000d5d4d17389 */ /* 0x00006400000c00d6 */
[----:B01----:R-:W-:Y:S05]  /*4f40*/  ENDCOLLECTIVE ;  /* 0x000000000000791b */ /* 0x003fea0003800000 */
.L_x_48840:
[----:B------:R-:W-:Y:S01]  /*4f50*/  HFMA2 R213, -RZ, RZ, 0, 2.384185791015625e-07 ;  /* 0x00000004ffd57431 */ /* 0x000fe200000001ff */
[----:B------:R-:W-:-:S05]  /*4f60*/  MOV R204, R209 ;  /* 0x000000d100cc7202 */ /* 0x000fca0000000f00 */
[----:B------:R-:W-:-:S05]  /*4f70*/  FADD.FTZ R204, R205, R204 ;  /* 0x000000cccdcc7221 */ /* 0x000fca0000010000 */
[----:B------:R-:W-:-:S07]  /*4f80*/  MOV R212, R204 ;  /* 0x000000cc00d47202 */ /* 0x000fce0000000f00 */
[----:B------:R-:W-:Y:S05]  /*4f90*/  WARPSYNC.COLLECTIVE R211, `(.L_x_48841) ;  /* 0x00000000d3087348 */ /* 0x000fea0003c00000 */
[----:B------:R0:W1:Y:S02]  /*4fa0*/  SHFL.BFLY P6, R209, R212, R213, R214 ;  /* 0x0c0000d5d4d17389 */ /* 0x00006400000c00d6 */
[----:B01----:R-:W-:Y:S05]  /*4fb0*/  ENDCOLLECTIVE ;  /* 0x000000000000791b */ /* 0x003fea0003800000 */
.L_x_48841:
[----:B------:R-:W-:Y:S01]  /*4fc0*/  HFMA2 R213, -RZ, RZ, 0, 4.76837158203125e-07 ;  /* 0x00000008ffd57431 */ /* 0x000fe200000001ff */
[----:B------:R-:W-:-:S05]  /*4fd0*/  MOV R207, R209 ;  /* 0x000000d100cf7202 */ /* 0x000fca0000000f00 */
[----:B------:R-:W-:-:S05]  /*4fe0*/  FADD.FTZ R207, R204, R207 ;  /* 0x000000cfcccf7221 */ /* 0x000fca0000010000 */
[----:B------:R-:W-:-:S07]  /*4ff0*/  MOV R212, R207 ;  /* 0x000000cf00d47202 */ /* 0x000fce0000000f00 */
[----:B------:R-:W-:Y:S05]  /*5000*/  WARPSYNC.COLLECTIVE R211, `(.L_x_48842) ;  /* 0x00000000d3087348 */ /* 0x000fea0003c00000 */
[----:B------:R0:W1:Y:S02]  /*5010*/  SHFL.BFLY P6, R209, R212, R213, R214 ;  /* 0x0c0000d5d4d17389 */ /* 0x00006400000c00d6 */
[----:B01----:R-:W-:Y:S05]  /*5020*/  ENDCOLLECTIVE ;  /* 0x000000000000791b */ /* 0x003fea0003800000 */
.L_x_48842:
[----:B------:R-:W-:Y:S01]  /*5030*/  HFMA2 R213, -RZ, RZ, 0, 9.5367431640625e-07 ;  /* 0x00000010ffd57431 */ /* 0x000fe200000001ff */
[----:B------:R-:W-:-:S05]  /*5040*/  MOV R206, R209 ;  /* 0x000000d100ce7202 */ /* 0x000fca0000000f00 */
[----:B------:R-:W-:-:S05]  /*5050*/  FADD.FTZ R206, R207, R206 ;  /* 0x000000cecfce7221 */ /* 0x000fca0000010000 */
[----:B------:R-:W-:-:S07]  /*5060*/  MOV R212, R206 ;  /* 0x000000ce00d47202 */ /* 0x000fce0000000f00 */
[----:B------:R-:W-:Y:S05]  /*5070*/  WARPSYNC.COLLECTIVE R211, `(.L_x_48843) ;  /* 0x00000000d3087348 */ /* 0x000fea0003c00000 */
[----:B------:R0:W1:Y:S02]  /*5080*/  SHFL.BFLY P6, R209, R212, R213, R214 ;  /* 0x0c0000d5d4d17389 */ /* 0x00006400000c00d6 */
[----:B01----:R-:W-:Y:S05]  /*5090*/  ENDCOLLECTIVE ;  /* 0x000000000000791b */ /* 0x003fea0003800000 */
.L_x_48843:
[----:B------:R-:W-:Y:S05]  /*50a0*/  BRA `(.L_x_48844) ;  /* 0xffffffe400287947 */ /* 0x000fea000383ffff */
.L_x_48845:
        /* <DEDUP_REMOVED lines=13> */
.L_x_54476:


//--------------------- .text._ZN10layer_norm13ln_fwd_kernelINS_13Kernel_traitsIfffffjLj1536ELj1ELj4ELj1ELj16ENS_18Kernel_traits_baseILj1536EfffffjLj128EEEEELb0ELb1ELb0ELb1EEEvNS_9FwdParamsE --------------------------
	.section	.text._ZN10layer_norm13ln_fwd_kernelINS_13Kernel_traitsIfffffjLj1536ELj1ELj4ELj1ELj16ENS_18Kernel_traits_baseILj1536EfffffjLj128EEEEELb0ELb1ELb0ELb1EEEvNS_9FwdParamsE,"ax",@progbits
	.align	128
        .global         _ZN10layer_norm13ln_fwd_kernelINS_13Kernel_traitsIfffffjLj1536ELj1ELj4ELj1ELj16ENS_18Kernel_traits_baseILj1536EfffffjLj128EEEEELb0ELb1ELb0ELb1EEEvNS_9FwdParamsE
        .type           _ZN10layer_norm13ln_fwd_kernelINS_13Kernel_traitsIfffffjLj1536ELj1ELj4ELj1ELj16ENS_18Kernel_traits_baseILj1536EfffffjLj128EEEEELb0ELb1ELb0ELb1EEEvNS_9FwdParamsE,@function
        .size           _ZN10layer_norm13ln_fwd_kernelINS_13Kernel_traitsIfffffjLj1536ELj1ELj4ELj1ELj16ENS_18Kernel_traits_baseILj1536EfffffjLj128EEEEELb0ELb1ELb0ELb1EEEvNS_9FwdParamsE,(.L_x_54477 - _ZN10layer_norm13ln_fwd_kernelINS_13Kernel_traitsIfffffjLj1536ELj1ELj4ELj1ELj16ENS_18Kernel_traits_baseILj1536EfffffjLj128EEEEELb0ELb1ELb0ELb1EEEvNS_9FwdParamsE)
        .other          _ZN10layer_norm13ln_fwd_kernelINS_13Kernel_traitsIfffffjLj1536ELj1ELj4ELj1ELj16ENS_18Kernel_traits_baseILj1536EfffffjLj128EEEEELb0ELb1ELb0ELb1EEEvNS_9FwdParamsE,@"STO_CUDA_ENTRY STV_DEFAULT"
_ZN10layer_norm13ln_fwd_kernelINS_13Kernel_traitsIfffffjLj1536ELj1ELj4ELj1ELj16ENS_18Kernel_traits_baseILj1536EfffffjLj128EEEEELb0ELb1ELb0ELb1EEEvNS_9FwdParamsE:
.text._ZN10layer_norm13ln_fwd_kernelINS_13Kernel_traitsIfffffjLj1536ELj1ELj4ELj1ELj16ENS_18Kernel_traits_baseILj1536EfffffjLj128EEEEELb0ELb1ELb0ELb1EEEvNS_9FwdParamsE:
        /* <DEDUP_REMOVED lines=8> */
[----:B0-----:R-:W-:-:S05]  /*0080*/  SHF.R.U32.HI R0, RZ, 0x5, R3 ;  /* 0x00000005ff007819 */ /* 0x001fca0000011603 */
[----:B------:R-:W-:Y:S02]  /*0090*/  LOP3.LUT R2, R0, UR4, RZ, 0xfc, !PT ;  /* 0x0000000400027c12 */ /* 0x000fe4000f8efcff */
[----:B------:R-:W-:Y:S01]  /*00a0*/  LOP3.LUT R0, R3, 0x1f, RZ, 0xc0, !PT ;  /* 0x0000001f03007812 */ /* 0x000fe200078ec0ff */
        /* <DEDUP_REMOVED lines=44> */
.L_x_48846:
        /* <DEDUP_REMOVED lines=52> */
.L_x_48847:
        /* <DEDUP_REMOVED lines=15> */
.L_x_48850:
[----:B0---4-:R-:W0:Y:S01]  /*07a0*/  LDC.64 R4, c[0x0][0x3e0] ;  /* 0x0000f800ff047b82 */ /* 0x011e220000000a00 */
[----:B------:R-:W-:-:S05]  /*07b0*/  IMAD R3, R2, UR8, RZ ;  /* 0x0000000802037c24 */ /* 0x000fca000f8e02ff */
[----:B------:R-:W-:Y:S02]  /*07c0*/  SHF.R.S32.HI R6, RZ, 0x1f, R3 ;  /* 0x0000001fff067819 */ /* 0x000fe40000011403 */
[----:B------:R-:W2:Y:S02]  /*07d0*/  LDC.64 R208, c[0x0][0x390] ;  /* 0x0000e400ffd07b82 */ /* 0x000ea40000000a00 */
[----:B------:R-:W-:-:S04]  /*07e0*/  LEA.HI R3, R6, R3, RZ, 0x2 ;  /* 0x0000000306037211 */ /* 0x000fc800078f10ff */
[----:B------:R-:W-:Y:S02]  /*07f0*/  LEA.HI.SX32 R14, R3, R0, 0x1e ;  /* 0x00000000030e7211 */ /* 0x000fe400078ff2ff */
[----:B------:R-:W3:Y:S01]  /*0800*/  @P1 LDC.64 R8, c[0x0][0x3a0] ;  /* 0x0000e800ff081b82 */ /* 0x000ee20000000a00 */
[----:B0-----:R-:W-:Y:S01]  /*0810*/  IMAD.WIDE R4, R2, 0x4, R4 ;  /* 0x0000000402047825 */ /* 0x001fe200078e0204 */
[----:B------:R-:W-:-:S06]  /*0820*/  UISETP.NE.U32.AND UP0, UPT, UR10, URZ, UPT ;  /* 0x000000ff0a00728c */ /* 0x000fcc000bf05070 */
[----:B------:R-:W0:Y:S01]  /*0830*/  LDC.64 R212, c[0x0][0x3a8] ;  /* 0x0000ea00ffd47b82 */ /* 0x000e220000000a00 */
[----:B------:R4:W4:Y:S01]  /*0840*/  LDG.E R15, desc[UR6][R4.64] ;  /* 0x00000006040f7981 */ /* 0x000922000c1e1900 */
[----:B--2---:R-:W-:-:S05]  /*0850*/  IMAD.WIDE.U32 R6, R14, 0x10, R208 ;  /* 0x000000100e067825 */ /* 0x004fca00078e00d0 */
[----:B------:R0:W2:Y:S01]  /*0860*/  LDG.E.128 R164, desc[UR6][R6.64] ;  /* 0x0000000606a47981 */ /* 0x0000a2000c1e1d00 */
[----:B---3--:R-:W-:-:S05]  /*0870*/  @P1 IMAD.WIDE.U32 R8, R14, 0x10, R8 ;  /* 0x000000100e081825 */ /* 0x008fca00078e0008 */
[----:B------:R3:W2:Y:S01]  /*0880*/  @P1 LDG.E.128 R16, desc[UR6][R8.64] ;  /* 0x0000000608101981 */ /* 0x0006a2000c1e1d00 */
[----:B------:R-:W-:Y:S01]  /*0890*/  UISETP.NE.AND.EX UP0, UPT, UR11, URZ, UPT, UP0 ;  /* 0x000000ff0b00728c */ /* 0x000fe2000bf05300 */
[C---:B----4-:R-:W-:Y:S01]  /*08a0*/  IADD3 R4, PT, PT, R14.reuse, 0x20, RZ ;  /* 0x000000200e047810 */ /* 0x050fe20007ffe0ff */
[----:B0-----:R-:W-:-:S04]  /*08b0*/  IMAD.WIDE.U32 R6, R14, 0x10, R212 ;  /* 0x000000100e067825 */ /* 0x001fc800078e00d4 */
[----:B---3--:R-:W-:-:S04]  /*08c0*/  IMAD.WIDE.U32 R8, R4, 0x10, R208 ;  /* 0x0000001004087825 */ /* 0x008fc800078e00d0 */
[C---:B--2---:R-:W-:Y:S01]  /*08d0*/  FMUL.FTZ R3, R15.reuse, R164 ;  /* 0x000000a40f037220 */ /* 0x044fe20000410000 */
[C---:B------:R-:W-:Y:S01]  /*08e0*/  FMUL.FTZ R10, R15.reuse, R165 ;  /* 0x000000a50f0a7220 */ /* 0x040fe20000410000 */
[C---:B------:R-:W-:Y:S01]  /*08f0*/  FMUL.FTZ R11, R15.reuse, R166 ;  /* 0x000000a60f0b7220 */ /* 0x040fe20000410000 */
[----:B------:R-:W-:Y:S01]  /*0900*/  FMUL.FTZ R12, R15, R167 ;  /* 0x000000a70f0c7220 */ /* 0x000fe20000410000 */
[----:B-----5:R-:W-:Y:S01]  /*0910*/  @P1 FFMA.FTZ R164, R3, R116, R16 ;  /* 0x0000007403a41223 */ /* 0x020fe20000010010 */
        /* <DEDUP_REMOVED lines=10> */
[----:B------:R-:W3:Y:S03]  /*09c0*/  LDG.E.128 R168, desc[UR6][R8.64] ;  /* 0x0000000608a87981 */ /* 0x000ee6000c1e1d00 */
[----:B------:R-:W4:Y:S08]  /*09d0*/  @P1 LDC.64 R172, c[0x0][0x3a0] ;  /* 0x0000e800ffac1b82 */ /* 0x000f300000000a00 */
[----:B------:R-:W1:Y:S01]  /*09e0*/  @P1 LDC.64 R178, c[0x0][0x3a0] ;  /* 0x0000e800ffb21b82 */ /* 0x000e620000000a00 */
[----:B0-----:R-:W-:-:S07]  /*09f0*/  @P1 IMAD.WIDE.U32 R10, R4, 0x10, R10 ;  /* 0x00000010040a1825 */ /* 0x001fce00078e000a */
[----:B------:R-:W0:Y:S01]  /*0a00*/  @P1 LDC.64 R184, c[0x0][0x3a0] ;  /* 0x0000e800ffb81b82 */ /* 0x000e220000000a00 */
[----:B------:R-:W4:Y:S07]  /*0a10*/  @P1 LDG.E.128 R16, desc[UR6][R10.64] ;  /* 0x000000060a101981 */ /* 0x000f2e000c1e1d00 */
[----:B------:R-:W0:Y:S08]  /*0a20*/  @P1 LDC.64 R190, c[0x0][0x3a0] ;  /* 0x0000e800ffbe1b82 */ /* 0x000e300000000a00 */
[----:B------:R-:W0:Y:S08]  /*0a30*/  @P1 LDC.64 R194, c[0x0][0x3a0] ;  /* 0x0000e800ffc21b82 */ /* 0x000e300000000a00 */
[----:B------:R-:W0:Y:S08]  /*0a40*/  @P1 LDC.64 R198, c[0x0][0x3a0] ;  /* 0x0000e800ffc61b82 */ /* 0x000e300000000a00 */
[----:B------:R-:W0:Y:S01]  /*0a50*/  @P1 LDC.64 R216, c[0x0][0x3a0] ;  /* 0x0000e800ffd81b82 */ /* 0x000e220000000a00 */
[CC--:B---3--:R-:W-:Y:S01]  /*0a60*/  @P1 FMUL.FTZ R3, R15.reuse, R168.reuse ;  /* 0x000000a80f031220 */ /* 0x0c8fe20000410000 */
[CC--:B------:R-:W-:Y:S01]  /*0a70*/  @P1 FMUL.FTZ R12, R15.reuse, R169.reuse ;  /* 0x000000a90f0c1220 */ /* 0x0c0fe20000410000 */
[C---:B------:R-:W-:Y:S01]  /*0a80*/  @!P1 FMUL.FTZ R13, R15.reuse, R168 ;  /* 0x000000a80f0d9220 */ /* 0x040fe20000410000 */
[C---:B------:R-:W-:Y:S01]  /*0a90*/  @!P1 FMUL.FTZ R174, R15.reuse, R169 ;  /* 0x000000a90fae9220 */ /* 0x040fe20000410000 */
[C---:B------:R-:W-:Y:S01]  /*0aa0*/  @P1 FMUL.FTZ R5, R15.reuse, R170 ;  /* 0x000000aa0f051220 */ /* 0x040fe20000410000 */
[CC--:B--2---:R-:W-:Y:S01]  /*0ab0*/  @P1 FMUL.FTZ R6, R15.reuse, R171.reuse ;  /* 0x000000ab0f061220 */ /* 0x0c4fe20000410000 */
[----:B------:R-:W-:Y:S01]  /*0ac0*/  @!P1 FMUL.FTZ R8, R15, R171 ;  /* 0x000000ab0f089220 */ /* 0x000fe20000410000 */
[----:B----4-:R-:W-:Y:S01]  /*0ad0*/  @P1 FFMA.FTZ R168, R3, R120, R16 ;  /* 0x0000007803a81223 */ /* 0x010fe20000010010 */
[----:B------:R-:W-:Y:S01]  /*0ae0*/  @P1 FFMA.FTZ R169, R12, R121, R17 ;  /* 0x000000790ca91223 */ /* 0x000fe20000010011 */
[----:B------:R-:W-:Y:S01]  /*0af0*/  @!P1 FMUL.FTZ R3, R15, R170 ;  /* 0x000000aa0f039220 */ /* 0x000fe20000410000 */
[----:B------:R-:W-:Y:S01]  /*0b00*/  IADD3 R12, PT, PT, R14, 0x40, RZ ;  /* 0x000000400e0c7810 */ /* 0x000fe20007ffe0ff */
[----:B------:R-:W-:Y:S01]  /*0b10*/  @P1 FFMA.FTZ R170, R5, R122, R18 ;  /* 0x0000007a05aa1223 */ /* 0x000fe20000010012 */
[----:B------:R-:W-:Y:S01]  /*0b20*/  @P1 FFMA.FTZ R171, R6, R123, R19 ;  /* 0x0000007b06ab1223 */ /* 0x000fe20000010013 */
[----:B------:R-:W-:Y:S01]  /*0b30*/  @!P1 FMUL.FTZ R168, R13, R120 ;  /* 0x000000780da89220 */ /* 0x000fe20000410000 */
[----:B------:R-:W-:Y:S01]  /*0b40*/  @!P1 FMUL.FTZ R169, R174, R121 ;  /* 0x00000079aea99220 */ /* 0x000fe20000410000 */
[----:B------:R-:W-:Y:S01]  /*0b50*/  @!P1 FMUL.FTZ R170, R3, R122 ;  /* 0x0000007a03aa9220 */ /* 0x000fe20000410000 */
[----:B------:R-:W-:Y:S01]  /*0b60*/  @!P1 FMUL.FTZ R171, R8, R123 ;  /* 0x0000007b08ab9220 */ /* 0x000fe20000410000 */
[----:B------:R-:W-:-:S04]  /*0b70*/  IMAD.WIDE.U32 R6, R4, 0x10, R212 ;  /* 0x0000001004067825 */ /* 0x000fc800078e00d4 */
[C---:B------:R-:W-:Y:S01]  /*0b80*/  IMAD.WIDE.U32 R8, R12.reuse, 0x10, R208 ;  /* 0x000000100c087825 */ /* 0x040fe200078e00d0 */
[----:B------:R2:W-:Y:S03]  /*0b90*/  STG.E.128 desc[UR6][R6.64], R168 ;  /* 0x000000a806007986 */ /* 0x0005e6000c101d06 */
[----:B------:R-:W-:Y:S01]  /*0ba0*/  @P1 IMAD.WIDE.U32 R10, R12, 0x10, R172 ;  /* 0x000000100c0a1825 */ /* 0x000fe200078e00ac */
[----:B------:R-:W3:Y:S04]  /*0bb0*/  LDG.E.128 R180, desc[UR6][R8.64] ;  /* 0x0000000608b47981 */ /* 0x000ee8000c1e1d00 */
[----:B------:R-:W4:Y:S01]  /*0bc0*/  @P1 LDG.E.128 R16, desc[UR6][R10.64] ;  /* 0x000000060a101981 */ /* 0x000f22000c1e1d00 */
[C---:B---3--:R-:W-:Y:S01]  /*0bd0*/  @P1 FMUL.FTZ R3, R15.reuse, R180 ;  /* 0x000000b40f031220 */ /* 0x048fe20000410000 */
[C---:B--2---:R-:W-:Y:S01]  /*0be0*/  @P1 FMUL.FTZ R6, R15.reuse, R183 ;  /* 0x000000b70f061220 */ /* 0x044fe20000410000 */
[C---:B------:R-:W-:Y:S01]  /*0bf0*/  @P1 FMUL.FTZ R174, R15.reuse, R181 ;  /* 0x000000b50fae1220 */ /* 0x040fe20000410000 */
[----:B------:R-:W-:Y:S01]  /*0c00*/  @P1 FMUL.FTZ R5, R15, R182 ;  /* 0x000000b60f051220 */ /* 0x000fe20000410000 */
[----:B----4-:R-:W-:Y:S01]  /*0c10*/  @P1 FFMA.FTZ R172, R3, R124, R16 ;  /* 0x0000007c03ac1223 */ /* 0x010fe20000010010 */
[C---:B------:R-:W-:Y:S01]  /*0c20*/  @!P1 FMUL.FTZ R8, R15.reuse, R183 ;  /* 0x000000b70f089220 */ /* 0x040fe20000410000 */
[----:B------:R-:W-:Y:S01]  /*0c30*/  @P1 FFMA.FTZ R175, R6, R127, R19 ;  /* 0x0000007f06af1223 */ /* 0x000fe20000010013 */
[C---:B------:R-:W-:Y:S01]  /*0c40*/  @!P1 FMUL.FTZ R13, R15.reuse, R180 ;  /* 0x000000b40f0d9220 */ /* 0x040fe20000410000 */
[C---:B------:R-:W-:Y:S01]  /*0c50*/  @!P1 FMUL.FTZ R176, R15.reuse, R181 ;  /* 0x000000b50fb09220 */ /* 0x040fe20000410000 */
        /* <DEDUP_REMOVED lines=11> */
[----:B-1----:R-:W-:Y:S01]  /*0d10*/  @P1 IMAD.WIDE.U32 R178, R6, 0x10, R178 ;  /* 0x0000001006b21825 */ /* 0x002fe200078e00b2 */
[----:B------:R1:W3:Y:S04]  /*0d20*/  LDG.E.128 R180, desc[UR6][R10.64] ;  /* 0x000000060ab47981 */ /* 0x0002e8000c1e1d00 */
[----:B------:R-:W4:Y:S01]  /*0d30*/  @P1 LDG.E.128 R16, desc[UR6][R178.64] ;  /* 0x00000006b2101981 */ /* 0x000f22000c1e1d00 */
[----:B-1----:R-:W-:-:S05]  /*0d40*/  IADD3 R10, PT, PT, R14, 0x80, RZ ;  /* 0x000000800e0a7810 */ /* 0x002fca0007ffe0ff */
[----:B0-----:R-:W-:-:S04]  /*0d50*/  @P1 IMAD.WIDE.U32 R184, R10, 0x10, R184 ;  /* 0x000000100ab81825 */ /* 0x001fc800078e00b8 */
[CC--:B---3--:R-:W-:Y:S01]  /*0d60*/  @P1 FMUL.FTZ R3, R15.reuse, R180.reuse ;  /* 0x000000b40f031220 */ /* 0x0c8fe20000410000 */
[C---:B------:R-:W-:Y:S01]  /*0d70*/  @!P1 FMUL.FTZ R7, R15.reuse, R180 ;  /* 0x000000b40f079220 */ /* 0x040fe20000410000 */
[C---:B------:R-:W-:Y:S01]  /*0d80*/  @P1 FMUL.FTZ R5, R15.reuse, R182 ;  /* 0x000000b60f051220 */ /* 0x040fe20000410000 */
[----:B--2---:R-:W-:Y:S01]  /*0d90*/  @P1 FMUL.FTZ R8, R15, R183 ;  /* 0x000000b70f081220 */ /* 0x004fe20000410000 */
[----:B----4-:R-:W-:Y:S01]  /*0da0*/  @P1 FFMA.FTZ R176, R3, R128, R16 ;  /* 0x0000008003b01223 */ /* 0x010fe20000010010 */
[C---:B------:R-:W-:Y:S01]  /*0db0*/  @!P1 FMUL.FTZ R3, R15.reuse, R182 ;  /* 0x000000b60f039220 */ /* 0x040fe20000410000 */
[C---:B------:R-:W-:Y:S01]  /*0dc0*/  @P1 FMUL.FTZ R180, R15.reuse, R181 ;  /* 0x000000b50fb41220 */ /* 0x040fe20000410000 */
[C---:B------:R-:W-:Y:S01]  /*0dd0*/  @!P1 FMUL.FTZ R182, R15.reuse, R183 ;  /* 0x000000b70fb69220 */ /* 0x040fe20000410000 */
[----:B------:R-:W-:Y:S01]  /*0de0*/  @!P1 FMUL.FTZ R186, R15, R181 ;  /* 0x000000b50fba9220 */ /* 0x000fe20000410000 */
[----:B------:R-:W-:Y:S01]  /*0df0*/  @P1 FFMA.FTZ R179, R8, R131, R19 ;  /* 0x0000008308b31223 */ /* 0x000fe20000010013 */
[----:B------:R-:W-:Y:S01]  /*0e00*/  @P1 FFMA.FTZ R177, R180, R129, R17 ;  /* 0x00000081b4b11223 */ /* 0x000fe20000010011 */
[----:B------:R-:W-:Y:S01]  /*0e10*/  @P1 FFMA.FTZ R178, R5, R130, R18 ;  /* 0x0000008205b21223 */ /* 0x000fe20000010012 */
[----:B------:R-:W-:Y:S01]  /*0e20*/  @!P1 FMUL.FTZ R179, R182, R131 ;  /* 0x00000083b6b39220 */ /* 0x000fe20000410000 */
[----:B------:R-:W-:Y:S01]  /*0e30*/  @!P1 FMUL.FTZ R176, R7, R128 ;  /* 0x0000008007b09220 */ /* 0x000fe20000410000 */
[----:B------:R-:W-:Y:S01]  /*0e40*/  @!P1 FMUL.FTZ R177, R186, R129 ;  /* 0x00000081bab19220 */ /* 0x000fe20000410000 */
[----:B------:R-:W-:Y:S01]  /*0e50*/  @!P1 FMUL.FTZ R178, R3, R130 ;  /* 0x0000008203b29220 */ /* 0x000fe20000410000 */
[----:B------:R-:W-:-:S04]  /*0e60*/  IMAD.WIDE.U32 R8, R6, 0x10, R212 ;  /* 0x0000001006087825 */ /* 0x000fc800078e00d4 */
[----:B------:R-:W-:Y:S01]  /*0e70*/  IMAD.WIDE.U32 R182, R10, 0x10, R208 ;  /* 0x000000100ab67825 */ /* 0x000fe200078e00d0 */
[----:B------:R0:W-:Y:S04]  /*0e80*/  STG.E.128 desc[UR6][R8.64], R176 ;  /* 0x000000b008007986 */ /* 0x0001e8000c101d06 */
[----:B------:R-:W2:Y:S04]  /*0e90*/  @P1 LDG.E.128 R16, desc[UR6][R184.64] ;  /* 0x00000006b8101981 */ /* 0x000ea8000c1e1d00 */
[----:B------:R-:W3:Y:S01]  /*0ea0*/  LDG.E.128 R180, desc[UR6][R182.64] ;  /* 0x00000006b6b47981 */ /* 0x000ee2000c1e1d00 */
[----:B0-----:R-:W-:-:S05]  /*0eb0*/  IADD3 R9, PT, PT, R14, 0xa0, RZ ;  /* 0x000000a00e097810 */ /* 0x001fca0007ffe0ff */
[----:B------:R-:W-:-:S04]  /*0ec0*/  @P1 IMAD.WIDE.U32 R190, R9, 0x10, R190 ;  /* 0x0000001009be1825 */ /* 0x000fc800078e00be */
[CC--:B---3--:R-:W-:Y:S01]  /*0ed0*/  @P1 FMUL.FTZ R3, R15.reuse, R180.reuse ;  /* 0x000000b40f031220 */ /* 0x0c8fe20000410000 */
[C---:B------:R-:W-:Y:S01]  /*0ee0*/  @!P1 FMUL.FTZ R7, R15.reuse, R180 ;  /* 0x000000b40f079220 */ /* 0x040fe20000410000 */
[CC--:B------:R-:W-:Y:S01]  /*0ef0*/  @P1 FMUL.FTZ R186, R15.reuse, R181.reuse ;  /* 0x000000b50fba1220 */ /* 0x0c0fe20000410000 */
[C---:B------:R-:W-:Y:S01]  /*0f00*/  @!P1 FMUL.FTZ R188, R15.reuse, R181 ;  /* 0x000000b50fbc9220 */ /* 0x040fe20000410000 */
[----:B------:R-:W-:Y:S01]  /*0f10*/  @P1 FMUL.FTZ R5, R15, R182 ;  /* 0x000000b60f051220 */ /* 0x000fe20000410000 */
[----:B--2---:R-:W-:Y:S01]  /*0f20*/  @P1 FFMA.FTZ R180, R3, R132, R16 ;  /* 0x0000008403b41223 */ /* 0x004fe20000010010 */
[CC--:B------:R-:W-:Y:S01]  /*0f30*/  @P1 FMUL.FTZ R8, R15.reuse, R183.reuse ;  /* 0x000000b70f081220 */ /* 0x0c0fe20000410000 */
        /* <DEDUP_REMOVED lines=13> */
[----:B------:R-:W3:Y:S02]  /*1010*/  LDG.E.128 R184, desc[UR6][R186.64] ;  /* 0x00000006bab87981 */ /* 0x000ee4000c1e1d00 */
[CC--:B---3--:R-:W-:Y:S01]  /*1020*/  @P1 FMUL.FTZ R8, R15.reuse, R185.reuse ;  /* 0x000000b90f081220 */ /* 0x0c8fe20000410000 */
[CC--:B------:R-:W-:Y:S01]  /*1030*/  @P1 FMUL.FTZ R3, R15.reuse, R184.reuse ;  /* 0x000000b80f031220 */ /* 0x0c0fe20000410000 */
[C---:B------:R-:W-:Y:S01]  /*1040*/  @!P1 FMUL.FTZ R192, R15.reuse, R185 ;  /* 0x000000b90fc09220 */ /* 0x040fe20000410000 */
[C---:B------:R-:W-:Y:S01]  /*1050*/  @!P1 FMUL.FTZ R7, R15.reuse, R184 ;  /* 0x000000b80f079220 */ /* 0x040fe20000410000 */
[----:B--2---:R-:W-:Y:S01]  /*1060*/  @P1 FFMA.FTZ R185, R8, R137, R17 ;  /* 0x0000008908b91223 */ /* 0x004fe20000010011 */
[----:B------:R-:W-:Y:S01]  /*1070*/  @P1 FMUL.FTZ R5, R15, R186 ;  /* 0x000000ba0f051220 */ /* 0x000fe20000410000 */
[----:B------:R-:W-:Y:S01]  /*1080*/  @P1 FFMA.FTZ R184, R3, R136, R16 ;  /* 0x0000008803b81223 */ /* 0x000fe20000010010 */
[CC--:B0-----:R-:W-:Y:S01]  /*1090*/  @P1 FMUL.FTZ R188, R15.reuse, R187.reuse ;  /* 0x000000bb0fbc1220 */ /* 0x0c1fe20000410000 */
[----:B------:R-:W-:Y:S01]  /*10a0*/  IADD3 R8, PT, PT, R14, 0xc0, RZ ;  /* 0x000000c00e087810 */ /* 0x000fe20007ffe0ff */
[C---:B------:R-:W-:Y:S01]  /*10b0*/  @!P1 FMUL.FTZ R3, R15.reuse, R186 ;  /* 0x000000ba0f039220 */ /* 0x040fe20000410000 */
[----:B------:R-:W-:Y:S01]  /*10c0*/  @!P1 FMUL.FTZ R196, R15, R187 ;  /* 0x000000bb0fc49220 */ /* 0x000fe20000410000 */
        /* <DEDUP_REMOVED lines=9> */
[----:B------:R-:W-:Y:S02]  /*1160*/  @P1 IMAD.WIDE.U32 R194, R8, 0x10, R194 ;  /* 0x0000001008c21825 */ /* 0x000fe400078e00c2 */
[----:B------:R-:W2:Y:S04]  /*1170*/  LDG.E.128 R188, desc[UR6][R190.64] ;  /* 0x00000006bebc7981 */ /* 0x000ea8000c1e1d00 */
[----:B------:R-:W3:Y:S01]  /*1180*/  @P1 LDG.E.128 R16, desc[UR6][R194.64] ;  /* 0x00000006c2101981 */ /* 0x000ee2000c1e1d00 */
[CC--:B--2---:R-:W-:Y:S01]  /*1190*/  @P1 FMUL.FTZ R3, R15.reuse, R188.reuse ;  /* 0x000000bc0f031220 */ /* 0x0c4fe20000410000 */
[C---:B------:R-:W-:Y:S01]  /*11a0*/  @!P1 FMUL.FTZ R7, R15.reuse, R188 ;  /* 0x000000bc0f079220 */ /* 0x040fe20000410000 */
[----:B------:R-:W-:-:S02]  /*11b0*/  @P1 FMUL.FTZ R196, R15, R189 ;  /* 0x000000bd0fc41220 */ /* 0x000fc40000410000 */
[-C--:B---3--:R-:W-:Y:S01]  /*11c0*/  @P1 FFMA.FTZ R188, R3, R140.reuse, R16 ;  /* 0x0000008c03bc1223 */ /* 0x088fe20000010010 */
[----:B------:R-:W-:Y:S01]  /*11d0*/  @!P1 FMUL.FTZ R188, R7, R140 ;  /* 0x0000008c07bc9220 */ /* 0x000fe20000410000 */
[CC--:B------:R-:W-:Y:S01]  /*11e0*/  @P1 FMUL.FTZ R5, R15.reuse, R190.reuse ;  /* 0x000000be0f051220 */ /* 0x0c0fe20000410000 */
[C---:B0-----:R-:W-:Y:S01]  /*11f0*/  @P1 FMUL.FTZ R192, R15.reuse, R191 ;  /* 0x000000bf0fc01220 */ /* 0x041fe20000410000 */
[----:B------:R-:W-:Y:S01]  /*1200*/  IADD3 R7, PT, PT, R14, 0xe0, RZ ;  /* 0x000000e00e077810 */ /* 0x000fe20007ffe0ff */
[C---:B------:R-:W-:Y:S01]  /*1210*/  @!P1 FMUL.FTZ R200, R15.reuse, R189 ;  /* 0x000000bd0fc89220 */ /* 0x040fe20000410000 */
[C---:B------:R-:W-:Y:S01]  /*1220*/  @!P1 FMUL.FTZ R3, R15.reuse, R190 ;  /* 0x000000be0f039220 */ /* 0x040fe20000410000 */
[----:B------:R-:W-:Y:S01]  /*1230*/  @!P1 FMUL.FTZ R202, R15, R191 ;  /* 0x000000bf0fca9220 */ /* 0x000fe20000410000 */
[----:B------:R-:W-:Y:S01]  /*1240*/  @P1 FFMA.FTZ R189, R196, R141, R17 ;  /* 0x0000008dc4bd1223 */ /* 0x000fe20000010011 */
[-C--:B------:R-:W-:Y:S01]  /*1250*/  @P1 FFMA.FTZ R190, R5, R142.reuse, R18 ;  /* 0x0000008e05be1223 */ /* 0x080fe20000010012 */
[----:B------:R-:W-:Y:S01]  /*1260*/  @P1 FFMA.FTZ R191, R192, R143, R19 ;  /* 0x0000008fc0bf1223 */ /* 0x000fe20000010013 */
[----:B------:R-:W-:Y:S01]  /*1270*/  @!P1 FMUL.FTZ R189, R200, R141 ;  /* 0x0000008dc8bd9220 */ /* 0x000fe20000410000 */
[----:B------:R-:W-:Y:S01]  /*1280*/  @!P1 FMUL.FTZ R190, R3, R142 ;  /* 0x0000008e03be9220 */ /* 0x000fe20000410000 */
[----:B------:R-:W-:Y:S01]  /*1290*/  @!P1 FMUL.FTZ R191, R202, R143 ;  /* 0x0000008fcabf9220 */ /* 0x000fe20000410000 */
[----:B------:R-:W-:Y:S01]  /*12a0*/  IMAD.WIDE.U32 R196, R8, 0x10, R212 ;  /* 0x0000001008c47825 */ /* 0x000fe200078e00d4 */
[----:B------:R-:W0:Y:S03]  /*12b0*/  @P1 LDC.64 R202, c[0x0][0x3a0] ;  /* 0x0000e800ffca1b82 */ /* 0x000e260000000a00 */
[C---:B------:R-:W-:Y:S01]  /*12c0*/  IMAD.WIDE.U32 R194, R7.reuse, 0x10, R208 ;  /* 0x0000001007c27825 */ /* 0x040fe200078e00d0 */
[----:B------:R1:W-:Y:S03]  /*12d0*/  STG.E.128 desc[UR6][R196.64], R188 ;  /* 0x000000bcc4007986 */ /* 0x0003e6000c101d06 */
[----:B------:R-:W-:-:S02]  /*12e0*/  @P1 IMAD.WIDE.U32 R198, R7, 0x10, R198 ;  /* 0x0000001007c61825 */ /* 0x000fc400078e00c6 */
[----:B------:R-:W2:Y:S04]  /*12f0*/  LDG.E.128 R192, desc[UR6][R194.64] ;  /* 0x00000006c2c07981 */ /* 0x000ea8000c1e1d00 */
[----:B------:R-:W3:Y:S01]  /*1300*/  @P1 LDG.E.128 R16, desc[UR6][R198.64] ;  /* 0x00000006c6101981 */ /* 0x000ee2000c1e1d00 */
[CC--:B--2---:R-:W-:Y:S01]  /*1310*/  @P1 FMUL.FTZ R3, R15.reuse, R192.reuse ;  /* 0x000000c00f031220 */ /* 0x0c4fe20000410000 */
[C---:B------:R-:W-:Y:S01]  /*1320*/  @!P1 FMUL.FTZ R11, R15.reuse, R192 ;  /* 0x000000c00f0b9220 */ /* 0x040fe20000410000 */
[C---:B------:R-:W-:Y:S01]  /*1330*/  @P1 FMUL.FTZ R200, R15.reuse, R193 ;  /* 0x000000c10fc81220 */ /* 0x040fe20000410000 */
[----:B------:R-:W-:Y:S01]  /*1340*/  @P1 FMUL.FTZ R5, R15, R194 ;  /* 0x000000c20f051220 */ /* 0x000fe20000410000 */
[----:B---3--:R-:W-:Y:S01]  /*1350*/  @P1 FFMA.FTZ R192, R3, R144, R16 ;  /* 0x0000009003c01223 */ /* 0x008fe20000010010 */
[C---:B-1----:R-:W-:Y:S01]  /*1360*/  @P1 FMUL.FTZ R196, R15.reuse, R195 ;  /* 0x000000c30fc41220 */ /* 0x042fe20000410000 */
[----:B------:R-:W-:Y:S01]  /*1370*/  IADD3 R3, PT, PT, R14, 0x100, RZ ;  /* 0x000001000e037810 */ /* 0x000fe20007ffe0ff */
[C---:B------:R-:W-:Y:S01]  /*1380*/  @!P1 FMUL.FTZ R204, R15.reuse, R193 ;  /* 0x000000c10fcc9220 */ /* 0x040fe20000410000 */
        /* <DEDUP_REMOVED lines=9> */
[----:B------:R-:W-:Y:S01]  /*1420*/  IMAD.WIDE.U32 R200, R7, 0x10, R212 ;  /* 0x0000001007c87825 */ /* 0x000fe200078e00d4 */
[----:B------:R-:W1:Y:S03]  /*1430*/  @P1 LDC.64 R206, c[0x0][0x3a0] ;  /* 0x0000e800ffce1b82 */ /* 0x000e660000000a00 */
[C---:B------:R-:W-:Y:S01]  /*1440*/  IMAD.WIDE.U32 R198, R3.reuse, 0x10, R208 ;  /* 0x0000001003c67825 */ /* 0x040fe200078e00d0 */
[----:B------:R2:W-:Y:S03]  /*1450*/  STG.E.128 desc[UR6][R200.64], R192 ;  /* 0x000000c0c8007986 */ /* 0x0005e6000c101d06 */
[----:B0-----:R-:W-:-:S02]  /*1460*/  @P1 IMAD.WIDE.U32 R202, R3, 0x10, R202 ;  /* 0x0000001003ca1825 */ /* 0x001fc400078e00ca */
[----:B------:R-:W3:Y:S04]  /*1470*/  LDG.E.128 R196, desc[UR6][R198.64] ;  /* 0x00000006c6c47981 */ /* 0x000ee8000c1e1d00 */
[----:B------:R-:W4:Y:S01]  /*1480*/  @P1 LDG.E.128 R16, desc[UR6][R202.64] ;  /* 0x00000006ca101981 */ /* 0x000f22000c1e1d00 */
[C---:B---3--:R-:W-:Y:S01]  /*1490*/  @P1 FMUL.FTZ R5, R15.reuse, R196 ;  /* 0x000000c40f051220 */ /* 0x048fe20000410000 */
[C---:B------:R-:W-:Y:S01]  /*14a0*/  @P1 FMUL.FTZ R11, R15.reuse, R198 ;  /* 0x000000c60f0b1220 */ /* 0x040fe20000410000 */
[----:B------:R-:W-:Y:S02]  /*14b0*/  @!P1 FMUL.FTZ R13, R15, R196 ;  /* 0x000000c40f0d9220 */ /* 0x000fe40000410000 */
[----:B----4-:R-:W-:Y:S01]  /*14c0*/  @P1 FFMA.FTZ R196, R5, R148, R16 ;  /* 0x0000009405c41223 */ /* 0x010fe20000010010 */
[----:B------:R-:W-:Y:S01]  /*14d0*/  @!P1 FMUL.FTZ R5, R15, R198 ;  /* 0x000000c60f059220 */ /* 0x000fe20000410000 */
[----:B------:R-:W-:Y:S01]  /*14e0*/  @P1 FFMA.FTZ R198, R11, R150, R18 ;  /* 0x000000960bc61223 */ /* 0x000fe20000010012 */
[C---:B------:R-:W-:Y:S01]  /*14f0*/  @P1 FMUL.FTZ R204, R15.reuse, R197 ;  /* 0x000000c50fcc1220 */ /* 0x040fe20000410000 */
[C---:B--2---:R-:W-:Y:S01]  /*1500*/  @P1 FMUL.FTZ R200, R15.reuse, R199 ;  /* 0x000000c70fc81220 */ /* 0x044fe20000410000 */
        /* <DEDUP_REMOVED lines=12> */
[----:B-1----:R-:W-:Y:S02]  /*15d0*/  @P1 IMAD.WIDE.U32 R206, R11, 0x10, R206 ;  /* 0x000000100bce1825 */ /* 0x002fe400078e00ce */
[----:B------:R-:W2:Y:S04]  /*15e0*/  LDG.E.128 R200, desc[UR6][R202.64] ;  /* 0x00000006cac87981 */ /* 0x000ea8000c1e1d00 */
[----:B------:R-:W3:Y:S01]  /*15f0*/  @P1 LDG.E.128 R16, desc[UR6][R206.64] ;  /* 0x00000006ce101981 */ /* 0x000ee2000c1e1d00 */
[CC--:B--2---:R-:W-:Y:S01]  /*1600*/  @P1 FMUL.FTZ R5, R15.reuse, R200.reuse ;  /* 0x000000c80f051220 */ /* 0x0c4fe20000410000 */
[C---:B------:R-:W-:Y:S01]  /*1610*/  @!P1 FMUL.FTZ R211, R15.reuse, R200 ;  /* 0x000000c80fd39220 */ /* 0x040fe20000410000 */
[C---:B------:R-:W-:Y:S01]  /*1620*/  @P1 FMUL.FTZ R210, R15.reuse, R201 ;  /* 0x000000c90fd21220 */ /* 0x040fe20000410000 */
[----:B------:R-:W-:Y:S01]  /*1630*/  @P1 FMUL.FTZ R13, R15, R202 ;  /* 0x000000ca0f0d1220 */ /* 0x000fe20000410000 */
[----:B---3--:R-:W-:Y:S01]  /*1640*/  @P1 FFMA.FTZ R200, R5, R152, R16 ;  /* 0x0000009805c81223 */ /* 0x008fe20000010010 */
[C---:B0-----:R-:W-:Y:S01]  /*1650*/  @P1 FMUL.FTZ R204, R15.reuse, R203 ;  /* 0x000000cb0fcc1220 */ /* 0x041fe20000410000 */
[----:B------:R-:W-:Y:S01]  /*1660*/  IADD3 R5, PT, PT, R14, 0x140, RZ ;  /* 0x000001400e057810 */ /* 0x000fe20007ffe0ff */
[C---:B------:R-:W-:Y:S01]  /*1670*/  @!P1 FMUL.FTZ R214, R15.reuse, R201 ;  /* 0x000000c90fd69220 */ /* 0x040fe20000410000 */
[C---:B------:R-:W-:Y:S01]  /*1680*/  @!P1 FMUL.FTZ R215, R15.reuse, R202 ;  /* 0x000000ca0fd79220 */ /* 0x040fe20000410000 */
[----:B------:R-:W-:Y:S01]  /*1690*/  @!P1 FMUL.FTZ R218, R15, R203 ;  /* 0x000000cb0fda9220 */ /* 0x000fe20000410000 */
        /* <DEDUP_REMOVED lines=13> */
[----:B------:R3:W4:Y:S02]  /*1770*/  @P1 LDG.E.128 R16, desc[UR6][R216.64] ;  /* 0x00000006d8101981 */ /* 0x000724000c1e1d00 */
[----:B---3--:R-:W-:-:S04]  /*1780*/  IMAD.WIDE.U32 R216, R5, 0x10, R212 ;  /* 0x0000001005d87825 */ /* 0x008fc800078e00d4 */
[CC--:B--2---:R-:W-:Y:S01]  /*1790*/  @P1 FMUL.FTZ R13, R15.reuse, R204.reuse ;  /* 0x000000cc0f0d1220 */ /* 0x0c4fe20000410000 */
[C---:B------:R-:W-:Y:S01]  /*17a0*/  @!P1 FMUL.FTZ R221, R15.reuse, R204 ;  /* 0x000000cc0fdd9220 */ /* 0x040fe20000410000 */
[C---:B------:R-:W-:Y:S01]  /*17b0*/  @P1 FMUL.FTZ R218, R15.reuse, R205 ;  /* 0x000000cd0fda1220 */ /* 0x040fe20000410000 */
[----:B------:R-:W-:Y:S01]  /*17c0*/  @P1 FMUL.FTZ R219, R15, R206 ;  /* 0x000000ce0fdb1220 */ /* 0x000fe20000410000 */
[----:B----4-:R-:W-:Y:S01]  /*17d0*/  @P1 FFMA.FTZ R204, R13, R156, R16 ;  /* 0x0000009c0dcc1223 */ /* 0x010fe20000010010 */
        /* <DEDUP_REMOVED lines=13> */
[----:B------:R1:W-:Y:S01]  /*18b0*/  STG.E.128 desc[UR6][R216.64], R204 ;  /* 0x000000ccd8007986 */ /* 0x0003e2000c101d06 */
[----:B0-----:R-:W-:-:S03]  /*18c0*/  @P1 IMAD.WIDE.U32 R214, R13, 0x10, R214 ;  /* 0x000000100dd61825 */ /* 0x001fc600078e00d6 */
[----:B------:R-:W2:Y:S04]  /*18d0*/  LDG.E.128 R208, desc[UR6][R208.64] ;  /* 0x00000006d0d07981 */ /* 0x000ea8000c1e1d00 */
[----:B------:R0:W3:Y:S01]  /*18e0*/  @P1 LDG.E.128 R16, desc[UR6][R214.64] ;  /* 0x00000006d6101981 */ /* 0x0000e2000c1e1d00 */
[----:B------:R-:W-:-:S04]  /*18f0*/  FADD.FTZ R218, RZ, R164 ;  /* 0x000000a4ffda7221 */ /* 0x000fc80000010000 */
[----:B------:R-:W-:-:S04]  /*1900*/  FADD.FTZ R219, R218, R165 ;  /* 0x000000a5dadb7221 */ /* 0x000fc80000010000 */
[----:B------:R-:W-:-:S04]  /*1910*/  FADD.FTZ R218, R219, R166 ;  /* 0x000000a6dbda7221 */ /* 0x000fc80000010000 */
[----:B------:R-:W-:-:S04]  /*1920*/  FADD.FTZ R219, R218, R167 ;  /* 0x000000a7dadb7221 */ /* 0x000fc80000010000 */
[----:B------:R-:W-:-:S04]  /*1930*/  FADD.FTZ R218, R219, R168 ;  /* 0x000000a8dbda7221 */ /* 0x000fc80000010000 */
[----:B------:R-:W-:-:S04]  /*1940*/  FADD.FTZ R219, R218, R169 ;  /* 0x000000a9dadb7221 */ /* 0x000fc80000010000 */
[----:B------:R-:W-:-:S04]  /*1950*/  FADD.FTZ R218, R219, R170 ;  /* 0x000000aadbda7221 */ /* 0x000fc80000010000 */
[----:B-1----:R-:W-:-:S04]  /*1960*/  FADD.FTZ R217, R218, R171 ;  /* 0x000000abdad97221 */ /* 0x002fc80000010000 */
        /* <DEDUP_REMOVED lines=31> */
[----:B------:R-:W0:Y:S01]  /*1b60*/  S2R R223, SR_TID.X ;  /* 0x0000000000df7919 */ /* 0x000e220000002100 */
[----:B------:R-:W-:Y:S01]  /*1b70*/  IMAD.WIDE.U32 R212, R13, 0x10, R212 ;  /* 0x000000100dd47825 */ /* 0x000fe200078e00d4 */
[----:B------:R-:W-:Y:S01]  /*1b80*/  UMOV UR5, 0xffffffff ;  /* 0xffffffff00057882 */ /* 0x000fe20000000000 */
[----:B0-----:R-:W-:Y:S02]  /*1b90*/  LOP3.LUT P2, RZ, R223, 0x1f, RZ, 0xc0, !PT ;  /* 0x0000001fdfff7812 */ /* 0x001fe4000784c0ff */
[CC--:B--2---:R-:W-:Y:S01]  /*1ba0*/  @P1 FMUL.FTZ R216, R15.reuse, R211.reuse ;  /* 0x000000d30fd81220 */ /* 0x0c4fe20000410000 */
[C---:B------:R-:W-:Y:S01]  /*1bb0*/  @!P1 FMUL.FTZ R222, R15.reuse, R211 ;  /* 0x000000d30fde9220 */ /* 0x040fe20000410000 */
[CC--:B------:R-:W-:Y:S01]  /*1bc0*/  @P1 FMUL.FTZ R215, R15.reuse, R208.reuse ;  /* 0x000000d00fd71220 */ /* 0x0c0fe20000410000 */
[C---:B------:R-:W-:Y:S01]  /*1bd0*/  @!P1 FMUL.FTZ R219, R15.reuse, R208 ;  /* 0x000000d00fdb9220 */ /* 0x040fe20000410000 */
[CC--:B------:R-:W-:Y:S01]  /*1be0*/  @P1 FMUL.FTZ R214, R15.reuse, R209.reuse ;  /* 0x000000d10fd61220 */ /* 0x0c0fe20000410000 */
[C---:B------:R-:W-:Y:S01]  /*1bf0*/  @!P1 FMUL.FTZ R220, R15.reuse, R209 ;  /* 0x000000d10fdc9220 */ /* 0x040fe20000410000 */
[CC--:B------:R-:W-:Y:S01]  /*1c00*/  @P1 FMUL.FTZ R217, R15.reuse, R210.reuse ;  /* 0x000000d20fd91220 */ /* 0x0c0fe20000410000 */
[----:B------:R-:W-:Y:S01]  /*1c10*/  @!P1 FMUL.FTZ R221, R15, R210 ;  /* 0x000000d20fdd9220 */ /* 0x000fe20000410000 */
[----:B------:R-:W-:Y:S01]  /*1c20*/  FADD.FTZ R15, R218, R203 ;  /* 0x000000cbda0f7221 */ /* 0x000fe20000010000 */
[----:B---3--:R-:W-:Y:S01]  /*1c30*/  @P1 FFMA.FTZ R209, R214, R161, R17 ;  /* 0x000000a1d6d11223 */ /* 0x008fe20000010011 */
[----:B------:R-:W-:-:S02]  /*1c40*/  @P1 FFMA.FTZ R211, R216, R163, R19 ;  /* 0x000000a3d8d31223 */ /* 0x000fc40000010013 */
[----:B------:R-:W-:Y:S01]  /*1c50*/  FADD.FTZ R214, R15, R204 ;  /* 0x000000cc0fd67221 */ /* 0x000fe20000010000 */
[----:B------:R-:W-:Y:S01]  /*1c60*/  @P1 FFMA.FTZ R208, R215, R160, R16 ;  /* 0x000000a0d7d01223 */ /* 0x000fe20000010010 */
[----:B------:R-:W-:Y:S01]  /*1c70*/  @P1 FFMA.FTZ R210, R217, R162, R18 ;  /* 0x000000a2d9d21223 */ /* 0x000fe20000010012 */
[----:B------:R-:W-:Y:S01]  /*1c80*/  @!P1 FMUL.FTZ R211, R222, R163 ;  /* 0x000000a3ded39220 */ /* 0x000fe20000410000 */
[----:B------:R-:W-:Y:S01]  /*1c90*/  @!P1 FMUL.FTZ R208, R219, R160 ;  /* 0x000000a0dbd09220 */ /* 0x000fe20000410000 */
[----:B------:R-:W-:Y:S01]  /*1ca0*/  @!P1 FMUL.FTZ R209, R220, R161 ;  /* 0x000000a1dcd19220 */ /* 0x000fe20000410000 */
[----:B------:R-:W-:Y:S01]  /*1cb0*/  @!P1 FMUL.FTZ R210, R221, R162 ;  /* 0x000000a2ddd29220 */ /* 0x000fe20000410000 */
        /* <DEDUP_REMOVED lines=126> */
.L_x_48864:
[----:B------:R-:W-:Y:S01]  /*24a0*/  FMUL.FTZ R212, R15, R15 ;  /* 0x0000000f0fd47220 */ /* 0x000fe20000410000 */
[----:B------:R-:W-:Y:S01]  /*24b0*/  ISETP.NE.AND P0, PT, RZ, UR9, PT ;  /* 0x00000009ff007c0c */ /* 0x000fe2000bf05270 */
[----:B-1----:R-:W-:-:S03]  /*24c0*/  FADD.FTZ R216, R221, R216 ;  /* 0x000000d8ddd87221 */ /* 0x002fc60000010000 */
[----:B------:R-:W-:Y:S01]  /*24d0*/  FSEL R214, R212, RZ, P0 ;  /* 0x000000ffd4d67208 */ /* 0x000fe20000000000 */
[----:B------:R-:W-:Y:S01]  /*24e0*/  FFMA.FTZ R213, R216, R217, UR4 ;  /* 0x00000004d8d57e23 */ /* 0x000fe200080100d9 */
        /* <DEDUP_REMOVED lines=27> */
[C---:B------:R-:W-:Y:S01]  /*26a0*/  FMUL.FTZ R166, R213.reuse, R167 ;  /* 0x000000a7d5a67220 */ /* 0x040fe20000410000 */
[C---:B------:R-:W-:Y:S01]  /*26b0*/  FADD.FTZ R177, -R212.reuse, R177 ;  /* 0x000000b1d4b17221 */ /* 0x040fe20000010100 */
[C---:B------:R-:W-:Y:S01]  /*26c0*/  FMUL.FTZ R167, R213.reuse, R168 ;  /* 0x000000a8d5a77220 */ /* 0x040fe20000410000 */
[C---:B------:R-:W-:Y:S01]  /*26d0*/  FADD.FTZ R175, -R212.reuse, R175 ;  /* 0x000000afd4af7221 */ /* 0x040fe20000010100 */
[----:B------:R1:W-:Y:S01]  /*26e0*/  @!P2 STG.E desc[UR6][R228.64], R15 ;  /* 0x0000000fe400a986 */ /* 0x0003e2000c101906 */
[C---:B------:R-:W-:Y:S01]  /*26f0*/  FADD.FTZ R180, -R212.reuse, R180 ;  /* 0x000000b4d4b47221 */ /* 0x040fe20000010100 */
[----:B------:R-:W-:Y:S01]  /*2700*/  FMUL.FTZ R168, R213, R169 ;  /* 0x000000a9d5a87220 */ /* 0x000fe20000410000 */
[C---:B------:R-:W-:Y:S01]  /*2710*/  FADD.FTZ R178, -R212.reuse, R178 ;  /* 0x000000b2d4b27221 */ /* 0x040fe20000010100 */
[C---:B------:R-:W-:Y:S01]  /*2720*/  FADD.FTZ R181, -R212.reuse, R181 ;  /* 0x000000b5d4b57221 */ /* 0x040fe20000010100 */
[C---:B------:R-:W-:Y:S01]  /*2730*/  FADD.FTZ R185, -R212.reuse, R185 ;  /* 0x000000b9d4b97221 */ /* 0x040fe20000010100 */
[----:B------:R-:W-:Y:S01]  /*2740*/  FADD.FTZ R188, -R212, R188 ;  /* 0x000000bcd4bc7221 */ /* 0x000fe20000010100 */
[----:B---3--:R-:W-:-:S04]  /*2750*/  @!P2 IMAD.WIDE R186, R2, 0x4, R186 ;  /* 0x0000000402baa825 */ /* 0x008fc800078e02ba */
[C---:B------:R-:W-:Y:S01]  /*2760*/  FMUL.FTZ R169, R213.reuse, R170 ;  /* 0x000000aad5a97220 */ /* 0x040fe20000410000 */
[C---:B------:R-:W-:Y:S01]  /*2770*/  FADD.FTZ R179, -R212.reuse, R179 ;  /* 0x000000b3d4b37221 */ /* 0x040fe20000010100 */
[C---:B------:R-:W-:Y:S01]  /*2780*/  FADD.FTZ R184, -R212.reuse, R184 ;  /* 0x000000b8d4b87221 */ /* 0x040fe20000010100 */
[C---:B------:R-:W-:Y:S01]  /*2790*/  FADD.FTZ R189, -R212.reuse, R189 ;  /* 0x000000bdd4bd7221 */ /* 0x040fe20000010100 */
[C---:B-1----:R-:W-:Y:S01]  /*27a0*/  FMUL.FTZ R15, R213.reuse, R172 ;  /* 0x000000acd50f7220 */ /* 0x042fe20000410000 */
[C---:B------:R-:W-:Y:S01]  /*27b0*/  FMUL.FTZ R172, R213.reuse, R173 ;  /* 0x000000add5ac7220 */ /* 0x040fe20000410000 */
[C---:B------:R-:W-:Y:S01]  /*27c0*/  FMUL.FTZ R170, R213.reuse, R171 ;  /* 0x000000abd5aa7220 */ /* 0x040fe20000410000 */
[C---:B------:R-:W-:Y:S01]  /*27d0*/  FMUL.FTZ R173, R213.reuse, R176 ;  /* 0x000000b0d5ad7220 */ /* 0x040fe20000410000 */
[C---:B------:R-:W-:Y:S01]  /*27e0*/  FADD.FTZ R182, -R212.reuse, R182 ;  /* 0x000000b6d4b67221 */ /* 0x040fe20000010100 */
[C---:B------:R-:W-:Y:S01]  /*27f0*/  FADD.FTZ R190, -R212.reuse, R190 ;  /* 0x000000bed4be7221 */ /* 0x040fe20000010100 */
[C---:B------:R-:W-:Y:S01]  /*2800*/  FMUL.FTZ R171, R213.reuse, R174 ;  /* 0x000000aed5ab7220 */ /* 0x040fe20000410000 */
[C---:B------:R-:W-:Y:S01]  /*2810*/  FMUL.FTZ R176, R213.reuse, R177 ;  /* 0x000000b1d5b07220 */ /* 0x040fe20000410000 */
[C---:B------:R-:W-:Y:S01]  /*2820*/  FADD.FTZ R183, -R212.reuse, R183 ;  /* 0x000000b7d4b77221 */ /* 0x040fe20000010100 */
[C---:B------:R-:W-:Y:S01]  /*2830*/  FADD.FTZ R191, -R212.reuse, R191 ;  /* 0x000000bfd4bf7221 */ /* 0x040fe20000010100 */
[C---:B------:R-:W-:Y:S01]  /*2840*/  FADD.FTZ R224, -R212.reuse, R205 ;  /* 0x000000cdd4e07221 */ /* 0x040fe20000010100 */
[C---:B------:R-:W-:Y:S01]  /*2850*/  FMUL.FTZ R174, R213.reuse, R175 ;  /* 0x000000afd5ae7220 */ /* 0x040fe20000410000 */
[C---:B------:R-:W-:Y:S01]  /*2860*/  FMUL.FTZ R177, R213.reuse, R180 ;  /* 0x000000b4d5b17220 */ /* 0x040fe20000410000 */
[C---:B------:R-:W-:Y:S01]  /*2870*/  FADD.FTZ R192, -R212.reuse, R192 ;  /* 0x000000c0d4c07221 */ /* 0x040fe20000010100 */
[C---:B------:R-:W-:Y:S01]  /*2880*/  FMUL.FTZ R175, R213.reuse, R178 ;  /* 0x000000b2d5af7220 */ /* 0x040fe20000410000 */
[C---:B------:R-:W-:Y:S01]  /*2890*/  FMUL.FTZ R180, R213.reuse, R181 ;  /* 0x000000b5d5b47220 */ /* 0x040fe20000410000 */
[C---:B------:R-:W-:Y:S01]  /*28a0*/  FMUL.FTZ R228, R213.reuse, R185 ;  /* 0x000000b9d5e47220 */ /* 0x040fe20000410000 */
[C---:B------:R-:W-:Y:S01]  /*28b0*/  FMUL.FTZ R205, R213.reuse, R188 ;  /* 0x000000bcd5cd7220 */ /* 0x040fe20000410000 */
[----:B------:R-:W-:Y:S01]  /*28c0*/  FADD.FTZ R193, -R212, R193 ;  /* 0x000000c1d4c17221 */ /* 0x000fe20000010100 */
[C---:B------:R-:W-:Y:S01]  /*28d0*/  FMUL.FTZ R178, R213.reuse, R179 ;  /* 0x000000b3d5b27220 */ /* 0x040fe20000410000 */
[C---:B------:R-:W-:Y:S01]  /*28e0*/  FMUL.FTZ R181, R213.reuse, R184 ;  /* 0x000000b8d5b57220 */ /* 0x040fe20000410000 */
[C---:B------:R-:W-:Y:S01]  /*28f0*/  FMUL.FTZ R188, R213.reuse, R189 ;  /* 0x000000bdd5bc7220 */ /* 0x040fe20000410000 */
[----:B------:R1:W-:Y:S01]  /*2900*/  @!P2 STG.E desc[UR6][R186.64], R213 ;  /* 0x000000d5ba00a986 */ /* 0x0003e2000c101906 */
        /* <DEDUP_REMOVED lines=11> */
[----:B----4-:R-:W-:-:S04]  /*29c0*/  IMAD.WIDE.U32 R242, R14, 0x10, R200 ;  /* 0x000000100ef27825 */ /* 0x010fc800078e00c8 */
[----:B------:R-:W-:Y:S01]  /*29d0*/  FFMA.FTZ R184, R203, R20, R68 ;  /* 0x00000014cbb87223 */ /* 0x000fe20000010044 */
[----:B-1----:R-:W-:Y:S01]  /*29e0*/  FFMA.FTZ R186, R165, R22, R70 ;  /* 0x00000016a5ba7223 */ /* 0x002fe20000010046 */
[----:B------:R-:W-:Y:S01]  /*29f0*/  FFMA.FTZ R187, R166, R23, R71 ;  /* 0x00000017a6bb7223 */ /* 0x000fe20000010047 */
[----:B------:R-:W-:Y:S01]  /*2a00*/  FFMA.FTZ R164, R167, R24, R72 ;  /* 0x00000018a7a47223 */ /* 0x000fe20000010048 */
[C---:B------:R-:W-:Y:S01]  /*2a10*/  FMUL.FTZ R182, R213.reuse, R183 ;  /* 0x000000b7d5b67220 */ /* 0x040fe20000410000 */
[----:B------:R-:W-:Y:S01]  /*2a20*/  FMUL.FTZ R190, R213, R191 ;  /* 0x000000bfd5be7220 */ /* 0x000fe20000410000 */
[----:B------:R-:W-:-:S04]  /*2a30*/  IMAD.WIDE.U32 R244, R4, 0x10, R200 ;  /* 0x0000001004f47825 */ /* 0x000fc800078e00c8 */
        /* <DEDUP_REMOVED lines=20> */
[----:B0-----:R-:W-:Y:S01]  /*2b80*/  FMUL.FTZ R221, R213, R206 ;  /* 0x000000ced5dd7220 */ /* 0x001fe20000410000 */
[----:B------:R-:W-:Y:S01]  /*2b90*/  IMAD.WIDE.U32 R194, R12, 0x10, R200 ;  /* 0x000000100cc27825 */ /* 0x000fe200078e00c8 */
[----:B------:R-:W-:Y:S03]  /*2ba0*/  STG.E.128 desc[UR6][R242.64], R184 ;  /* 0x000000b8f2007986 */ /* 0x000fe6000c101d06 */
[----:B------:R-:W-:Y:S01]  /*2bb0*/  FFMA.FTZ R4, R15, R28, R76 ;  /* 0x0000001c0f047223 */ /* 0x000fe2000001004c */
[----:B------:R-:W-:Y:S01]  /*2bc0*/  FFMA.FTZ R12, R177, R36, R84 ;  /* 0x00000024b10c7223 */ /* 0x000fe20000010054 */
[----:B------:R-:W-:Y:S01]  /*2bd0*/  IMAD.WIDE.U32 R196, R6, 0x10, R200 ;  /* 0x0000001006c47825 */ /* 0x000fe200078e00c8 */
[----:B------:R0:W-:Y:S03]  /*2be0*/  STG.E.128 desc[UR6][R244.64], R164 ;  /* 0x000000a4f4007986 */ /* 0x0001e6000c101d06 */
[----:B------:R-:W-:Y:S01]  /*2bf0*/  FFMA.FTZ R6, R171, R30, R78 ;  /* 0x0000001eab067223 */ /* 0x000fe2000001004e */
[----:B------:R-:W-:Y:S01]  /*2c00*/  FFMA.FTZ R14, R179, R38, R86 ;  /* 0x00000026b30e7223 */ /* 0x000fe20000010056 */
[----:B------:R-:W-:-:S04]  /*2c10*/  IMAD.WIDE.U32 R198, R10, 0x10, R200 ;  /* 0x000000100ac67825 */ /* 0x000fc800078e00c8 */
[----:B------:R-:W-:Y:S01]  /*2c20*/  FFMA.FTZ R10, R175, R34, R82 ;  /* 0x00000022af0a7223 */ /* 0x000fe20000010052 */
[----:B------:R-:W-:Y:S01]  /*2c30*/  FFMA.FTZ R15, R182, R39, R87 ;  /* 0x00000027b60f7223 */ /* 0x000fe20000010057 */
[----:B------:R-:W-:Y:S01]  /*2c40*/  FMUL.FTZ R215, R213, R218 ;  /* 0x000000dad5d77220 */ /* 0x000fe20000410000 */
[----:B------:R-:W-:-:S04]  /*2c50*/  IMAD.WIDE.U32 R206, R9, 0x10, R200 ;  /* 0x0000001009ce7825 */ /* 0x000fc800078e00c8 */
[----:B------:R-:W-:Y:S01]  /*2c60*/  FFMA.FTZ R9, R176, R33, R81 ;  /* 0x00000021b0097223 */ /* 0x000fe20000010051 */
[C---:B------:R-:W-:Y:S01]  /*2c70*/  FMUL.FTZ R220, R213.reuse, R220 ;  /* 0x000000dcd5dc7220 */ /* 0x040fe20000410000 */
[----:B------:R-:W-:Y:S01]  /*2c80*/  FMUL.FTZ R222, R213, R222 ;  /* 0x000000ded5de7220 */ /* 0x000fe20000410000 */
[----:B------:R-:W-:-:S04]  /*2c90*/  IMAD.WIDE.U32 R236, R8, 0x10, R200 ;  /* 0x0000001008ec7825 */ /* 0x000fc800078e00c8 */
[----:B------:R-:W-:Y:S01]  /*2ca0*/  FFMA.FTZ R8, R173, R32, R80 ;  /* 0x00000020ad087223 */ /* 0x000fe20000010050 */
[C---:B------:R-:W-:Y:S01]  /*2cb0*/  FMUL.FTZ R219, R213.reuse, R204 ;  /* 0x000000ccd5db7220 */ /* 0x040fe20000410000 */
[----:B------:R-:W-:Y:S01]  /*2cc0*/  FMUL.FTZ R224, R213, R224 ;  /* 0x000000e0d5e07220 */ /* 0x000fe20000410000 */
[----:B------:R-:W-:-:S04]  /*2cd0*/  IMAD.WIDE.U32 R238, R7, 0x10, R200 ;  /* 0x0000001007ee7825 */ /* 0x000fc800078e00c8 */
[----:B------:R-:W-:Y:S01]  /*2ce0*/  FFMA.FTZ R7, R174, R31, R79 ;  /* 0x0000001fae077223 */ /* 0x000fe2000001004f */
[----:B------:R-:W-:Y:S01]  /*2cf0*/  FMUL.FTZ R226, R213, R226 ;  /* 0x000000e2d5e27220 */ /* 0x000fe20000410000 */
[----:B0-----:R-:W-:Y:S01]  /*2d00*/  FFMA.FTZ R164, R181, R40, R88 ;  /* 0x00000028b5a47223 */ /* 0x001fe20000010058 */
        /* <DEDUP_REMOVED lines=14> */
[C---:B------:R-:W-:Y:S01]  /*2df0*/  FMUL.FTZ R223, R213.reuse, R208 ;  /* 0x000000d0d5df7220 */ /* 0x040fe20000410000 */
[----:B------:R-:W0:Y:S01]  /*2e00*/  LDC.64 R180, c[0x0][0x380] ;  /* 0x0000e000ffb47b82 */ /* 0x000e220000000a00 */
[C---:B------:R-:W-:Y:S01]  /*2e10*/  FMUL.FTZ R214, R213.reuse, R214 ;  /* 0x000000d6d5d67220 */ /* 0x040fe20000410000 */
[C---:B------:R-:W-:Y:S01]  /*2e20*/  FMUL.FTZ R225, R213.reuse, R210 ;  /* 0x000000d2d5e17220 */ /* 0x040fe20000410000 */
[----:B------:R-:W-:Y:S01]  /*2e30*/  FMUL.FTZ R212, R213, R212 ;  /* 0x000000d4d5d47220 */ /* 0x000fe20000410000 */
[----:B------:R1:W-:Y:S01]  /*2e40*/  STG.E.128 desc[UR6][R194.64], R4 ;  /* 0x00000004c2007986 */ /* 0x0003e2000c101d06 */
        /* <DEDUP_REMOVED lines=8> */
[----:B------:R-:W-:Y:S01]  /*2ed0*/  FFMA.FTZ R179, R234, R55, R103 ;  /* 0x00000037eab37223 */ /* 0x000fe20000010067 */
[----:B------:R3:W-:Y:S04]  /*2ee0*/  STG.E.128 desc[UR6][R198.64], R12 ;  /* 0x0000000cc6007986 */ /* 0x0007e8000c101d06 */
[----:B------:R4:W-:Y:S01]  /*2ef0*/  STG.E.128 desc[UR6][R206.64], R164 ;  /* 0x000000a4ce007986 */ /* 0x0009e2000c101d06 */
[----:B-1----:R-:W-:Y:S01]  /*2f00*/  FFMA.FTZ R4, R215, R56, R104 ;  /* 0x00000038d7047223 */ /* 0x002fe20000010068 */
        /* <DEDUP_REMOVED lines=9> */
[----:B---3--:R-:W-:Y:S01]  /*2fa0*/  FFMA.FTZ R12, R223, R64, R112 ;  /* 0x00000040df0c7223 */ /* 0x008fe20000010070 */
[----:B------:R-:W-:Y:S01]  /*2fb0*/  FFMA.FTZ R13, R214, R65, R113 ;  /* 0x00000041d60d7223 */ /* 0x000fe20000010071 */
[----:B------:R-:W-:Y:S01]  /*2fc0*/  FFMA.FTZ R14, R225, R66, R114 ;  /* 0x00000042e10e7223 */ /* 0x000fe20000010072 */
[----:B------:R-:W-:Y:S01]  /*2fd0*/  FFMA.FTZ R15, R212, R67, R115 ;  /* 0x00000043d40f7223 */ /* 0x000fe20000010073 */
[----:B------:R4:W-:Y:S01]  /*2fe0*/  STG.E.128 desc[UR6][R240.64], R176 ;  /* 0x000000b0f0007986 */ /* 0x0009e2000c101d06 */
[----:B0-----:R-:W-:-:S03]  /*2ff0*/  LEA R2, R180, R2, 0x2 ;  /* 0x00000002b4027211 */ /* 0x001fc600078e10ff */
[----:B------:R4:W-:Y:S01]  /*3000*/  STG.E.128 desc[UR6][R202.64], R4 ;  /* 0x00000004ca007986 */ /* 0x0009e2000c101d06 */
[----:B------:R-:W-:-:S03]  /*3010*/  ISETP.GE.AND P0, PT, R2, R181, PT ;  /* 0x000000b50200720c */ /* 0x000fc60003f06270 */
[----:B------:R4:W-:Y:S04]  /*3020*/  STG.E.128 desc[UR6][R246.64], R8 ;  /* 0x00000008f6007986 */ /* 0x0009e8000c101d06 */
[----:B------:R4:W-:Y:S06]  /*3030*/  STG.E.128 desc[UR6][R200.64], R12 ;  /* 0x0000000cc8007986 */ /* 0x0009ec000c101d06 */
[----:B------:R-:W-:Y:S05]  /*3040*/  @!P0 BRA `(.L_x_48850) ;  /* 0xffffffd400d48947 */ /* 0x000fea000383ffff */
[----:B------:R-:W-:Y:S05]  /*3050*/  EXIT ;  /* 0x000000000000794d */ /* 0x000fea0003800000 */
.L_x_48848:
        /* <DEDUP_REMOVED lines=8> */
.L_x_48852:
[----:B0---4-:R-:W0:Y:S01]  /*30e0*/  @P1 LDC.64 R6, c[0x0][0x3a0] ;  /* 0x0000e800ff061b82 */ /* 0x011e220000000a00 */
[----:B------:R-:W-:-:S05]  /*30f0*/  IMAD R3, R2, UR8, RZ ;  /* 0x0000000802037c24 */ /* 0x000fca000f8e02ff */
[----:B------:R-:W-:Y:S02]  /*3100*/  SHF.R.S32.HI R4, RZ, 0x1f, R3 ;  /* 0x0000001fff047819 */ /* 0x000fe40000011403 */
[----:B------:R-:W2:Y:S02]  /*3110*/  LDC.64 R212, c[0x0][0x390] ;  /* 0x0000e400ffd47b82 */ /* 0x000ea40000000a00 */
[----:B------:R-:W-:-:S04]  /*3120*/  LEA.HI R209, R4, R3, RZ, 0x2 ;  /* 0x0000000304d17211 */ /* 0x000fc800078f10ff */
[----:B------:R-:W-:Y:S01]  /*3130*/  LEA.HI.SX32 R209, R209, R0, 0x1e ;  /* 0x00000000d1d17211 */ /* 0x000fe200078ff2ff */
[----:B-1----:R-:W-:Y:S01]  /*3140*/  UISETP.NE.U32.AND UP0, UPT, UR4, URZ, UPT ;  /* 0x000000ff0400728c */ /* 0x002fe2000bf05070 */
[----:B------:R-:W1:Y:S03]  /*3150*/  LDC.64 R216, c[0x0][0x3a8] ;  /* 0x0000ea00ffd87b82 */ /* 0x000e660000000a00 */
[----:B0-----:R-:W-:-:S05]  /*3160*/  @P1 IMAD.WIDE.U32 R6, R209, 0x10, R6 ;  /* 0x00000010d1061825 */ /* 0x001fca00078e0006 */
[----:B------:R1:W3:Y:S01]  /*3170*/  @P1 LDG.E.128 R176, desc[UR6][R6.64] ;  /* 0x0000000606b01981 */ /* 0x0002e2000c1e1d00 */
[----:B--2---:R-:W-:-:S05]  /*3180*/  IMAD.WIDE.U32 R4, R209, 0x10, R212 ;  /* 0x00000010d1047825 */ /* 0x004fca00078e00d4 */
[----:B------:R0:W3:Y:S01]  /*3190*/  LDG.E.128 R8, desc[UR6][R4.64] ;  /* 0x0000000604087981 */ /* 0x0000e2000c1e1d00 */
[----:B------:R-:W-:Y:S01]  /*31a0*/  UISETP.NE.AND.EX UP0, UPT, UR5, URZ, UPT, UP0 ;  /* 0x000000ff0500728c */ /* 0x000fe2000bf05300 */
[C---:B-1----:R-:W-:Y:S01]  /*31b0*/  IMAD.WIDE.U32 R6, R209.reuse, 0x10, R216 ;  /* 0x00000010d1067825 */ /* 0x042fe200078e00d8 */
[----:B0-----:R-:W-:-:S03]  /*31c0*/  IADD3 R4, PT, PT, R209, 0x20, RZ ;  /* 0x00000020d1047810 */ /* 0x001fc60007ffe0ff */
[----:B---3-5:R-:W-:Y:S01]  /*31d0*/  @P1 FFMA.FTZ R172, R8, R116, R176 ;  /* 0x0000007408ac1223 */ /* 0x028fe200000100b0 */
        /* <DEDUP_REMOVED lines=9> */
[----:B------:R-:W-:Y:S01]  /*3270*/  IMAD.WIDE.U32 R8, R4, 0x10, R212 ;  /* 0x0000001004087825 */ /* 0x000fe200078e00d4 */
[----:B------:R1:W-:Y:S04]  /*3280*/  STG.E.128 desc[UR6][R6.64], R172 ;  /* 0x000000ac06007986 */ /* 0x0003e8000c101d06 */
[----:B------:R2:W3:Y:S02]  /*3290*/  LDG.E.128 R16, desc[UR6][R8.64] ;  /* 0x0000000608107981 */ /* 0x0004e4000c1e1d00 */
[----:B------:R-:W4:Y:S01]  /*32a0*/  @P1 LDC.64 R12, c[0x0][0x3a0] ;  /* 0x0000e800ff0c1b82 */ /* 0x000f220000000a00 */
[----:B------:R-:W-:-:S07]  /*32b0*/  IADD3 R208, PT, PT, R209, 0x40, RZ ;  /* 0x00000040d1d07810 */ /* 0x000fce0007ffe0ff */
[----:B------:R-:W1:Y:S01]  /*32c0*/  @P1 LDC.64 R14, c[0x0][0x3a0] ;  /* 0x0000e800ff0e1b82 */ /* 0x000e620000000a00 */
[----:B0-----:R-:W-:-:S07]  /*32d0*/  @P1 IMAD.WIDE.U32 R10, R4, 0x10, R10 ;  /* 0x00000010040a1825 */ /* 0x001fce00078e000a */
[----:B------:R-:W0:Y:S01]  /*32e0*/  @P1 LDC.64 R184, c[0x0][0x3a0] ;  /* 0x0000e800ffb81b82 */ /* 0x000e220000000a00 */
[----:B------:R1:W3:Y:S01]  /*32f0*/  @P1 LDG.E.128 R176, desc[UR6][R10.64] ;  /* 0x000000060ab01981 */ /* 0x0002e2000c1e1d00 */
[----:B--2---:R-:W-:-:S06]  /*3300*/  IMAD.WIDE.U32 R8, R4, 0x10, R216 ;  /* 0x0000001004087825 */ /* 0x004fcc00078e00d8 */
[----:B------:R-:W2:Y:S01]  /*3310*/  @P1 LDC.64 R188, c[0x0][0x3a0] ;  /* 0x0000e800ffbc1b82 */ /* 0x000ea20000000a00 */
[----:B----4-:R-:W-:-:S04]  /*3320*/  @P1 IMAD.WIDE.U32 R12, R208, 0x10, R12 ;  /* 0x00000010d00c1825 */ /* 0x010fc800078e000c */
[----:B-1----:R-:W-:Y:S01]  /*3330*/  IMAD.WIDE.U32 R10, R208, 0x10, R212 ;  /* 0x00000010d00a7825 */ /* 0x002fe200078e00d4 */
[----:B------:R-:W-:Y:S02]  /*3340*/  IADD3 R3, PT, PT, R209, 0x100, RZ ;  /* 0x00000100d1037810 */ /* 0x000fe40007ffe0ff */
[----:B------:R-:W1:Y:S01]  /*3350*/  @P1 LDC.64 R218, c[0x0][0x3a0] ;  /* 0x0000e800ffda1b82 */ /* 0x000e620000000a00 */
        /* <DEDUP_REMOVED lines=8> */
[----:B------:R3:W-:Y:S04]  /*33e0*/  STG.E.128 desc[UR6][R8.64], R168 ;  /* 0x000000a808007986 */ /* 0x0007e8000c101d06 */
[----:B------:R4:W2:Y:S04]  /*33f0*/  @P1 LDG.E.128 R176, desc[UR6][R12.64] ;  /* 0x000000060cb01981 */ /* 0x0008a8000c1e1d00 */
[----:B------:R-:W2:Y:S01]  /*3400*/  LDG.E.128 R16, desc[UR6][R10.64] ;  /* 0x000000060a107981 */ /* 0x000ea2000c1e1d00 */
[----:B------:R-:W-:-:S05]  /*3410*/  IADD3 R6, PT, PT, R209, 0x60, RZ ;  /* 0x00000060d1067810 */ /* 0x000fca0007ffe0ff */
[----:B------:R-:W-:-:S04]  /*3420*/  @P1 IMAD.WIDE.U32 R14, R6, 0x10, R14 ;  /* 0x00000010060e1825 */ /* 0x000fc800078e000e */
[----:B---3--:R-:W-:-:S04]  /*3430*/  IMAD.WIDE.U32 R8, R208, 0x10, R216 ;  /* 0x00000010d0087825 */ /* 0x008fc800078e00d8 */
[----:B----4-:R-:W-:-:S04]  /*3440*/  IMAD.WIDE.U32 R12, R6, 0x10, R212 ;  /* 0x00000010060c7825 */ /* 0x010fc800078e00d4 */
        /* <DEDUP_REMOVED lines=9> */
[----:B------:R-:W3:Y:S04]  /*34e0*/  @P1 LDG.E.128 R176, desc[UR6][R14.64] ;  /* 0x000000060eb01981 */ /* 0x000ee8000c1e1d00 */
[----:B------:R-:W3:Y:S01]  /*34f0*/  LDG.E.128 R180, desc[UR6][R12.64] ;  /* 0x000000060cb47981 */ /* 0x000ee2000c1e1d00 */
[----:B------:R-:W-:-:S05]  /*3500*/  IADD3 R10, PT, PT, R209, 0x80, RZ ;  /* 0x00000080d10a7810 */ /* 0x000fca0007ffe0ff */
[----:B0-----:R-:W-:-:S04]  /*3510*/  @P1 IMAD.WIDE.U32 R184, R10, 0x10, R184 ;  /* 0x000000100ab81825 */ /* 0x001fc800078e00b8 */
[CC--:B---3--:R-:W-:Y:S01]  /*3520*/  @P1 FFMA.FTZ R16, R180.reuse, R128.reuse, R176 ;  /* 0x00000080b4101223 */ /* 0x0c8fe200000100b0 */
[----:B------:R-:W-:Y:S01]  /*3530*/  @P1 FFMA.FTZ R17, R181, R129, R177 ;  /* 0x00000081b5111223 */ /* 0x000fe200000100b1 */
[----:B------:R-:W-:Y:S01]  /*3540*/  @!P1 FMUL.FTZ R16, R180, R128 ;  /* 0x00000080b4109220 */ /* 0x000fe20000410000 */
[CC--:B------:R-:W-:Y:S01]  /*3550*/  @P1 FFMA.FTZ R18, R182.reuse, R130.reuse, R178 ;  /* 0x00000082b6121223 */ /* 0x0c0fe200000100b2 */
[----:B------:R-:W-:Y:S01]  /*3560*/  @P1 FFMA.FTZ R19, R183, R131, R179 ;  /* 0x00000083b7131223 */ /* 0x000fe200000100b3 */
[----:B------:R-:W-:Y:S01]  /*3570*/  @!P1 FMUL.FTZ R17, R181, R129 ;  /* 0x00000081b5119220 */ /* 0x000fe20000410000 */
[----:B------:R-:W-:Y:S01]  /*3580*/  @!P1 FMUL.FTZ R18, R182, R130 ;  /* 0x00000082b6129220 */ /* 0x000fe20000410000 */
[----:B------:R-:W-:Y:S01]  /*3590*/  @!P1 FMUL.FTZ R19, R183, R131 ;  /* 0x00000083b7139220 */ /* 0x000fe20000410000 */
[----:B------:R-:W-:-:S04]  /*35a0*/  IMAD.WIDE.U32 R180, R6, 0x10, R216 ;  /* 0x0000001006b47825 */ /* 0x000fc800078e00d8 */
[C---:B------:R-:W-:Y:S01]  /*35b0*/  IMAD.WIDE.U32 R182, R10.reuse, 0x10, R212 ;  /* 0x000000100ab67825 */ /* 0x040fe200078e00d4 */
[----:B------:R0:W-:Y:S04]  /*35c0*/  STG.E.128 desc[UR6][R180.64], R16 ;  /* 0x00000010b4007986 */ /* 0x0001e8000c101d06 */
[----:B------:R3:W4:Y:S04]  /*35d0*/  @P1 LDG.E.128 R176, desc[UR6][R184.64] ;  /* 0x00000006b8b01981 */ /* 0x000728000c1e1d00 */
[----:B------:R-:W4:Y:S01]  /*35e0*/  LDG.E.128 R192, desc[UR6][R182.64] ;  /* 0x00000006b6c07981 */ /* 0x000f22000c1e1d00 */
[----:B--2---:R-:W-:Y:S01]  /*35f0*/  IADD3 R9, PT, PT, R209, 0xa0, RZ ;  /* 0x000000a0d1097810 */ /* 0x004fe20007ffe0ff */
[----:B---3--:R-:W-:-:S04]  /*3600*/  IMAD.WIDE.U32 R184, R10, 0x10, R216 ;  /* 0x000000100ab87825 */ /* 0x008fc800078e00d8 */
[----:B------:R-:W-:-:S04]  /*3610*/  @P1 IMAD.WIDE.U32 R188, R9, 0x10, R188 ;  /* 0x0000001009bc1825 */ /* 0x000fc800078e00bc */
[----:B------:R-:W-:-:S04]  /*3620*/  IMAD.WIDE.U32 R186, R9, 0x10, R212 ;  /* 0x0000001009ba7825 */ /* 0x000fc800078e00d4 */
[----:B----4-:R-:W-:Y:S01]  /*3630*/  @P1 FFMA.FTZ R12, R192, R132, R176 ;  /* 0x00000084c00c1223 */ /* 0x010fe200000100b0 */
[----:B------:R-:W-:Y:S01]  /*3640*/  @P1 FFMA.FTZ R13, R193, R133, R177 ;  /* 0x00000085c10d1223 */ /* 0x000fe200000100b1 */
[----:B------:R-:W-:Y:S01]  /*3650*/  @P1 FFMA.FTZ R14, R194, R134, R178 ;  /* 0x00000086c20e1223 */ /* 0x000fe200000100b2 */
[----:B------:R-:W-:Y:S01]  /*3660*/  @P1 FFMA.FTZ R15, R195, R135, R179 ;  /* 0x00000087c30f1223 */ /* 0x000fe200000100b3 */
[----:B------:R-:W-:Y:S01]  /*3670*/  @!P1 FMUL.FTZ R12, R192, R132 ;  /* 0x00000084c00c9220 */ /* 0x000fe20000410000 */
[----:B------:R-:W-:Y:S01]  /*3680*/  @!P1 FMUL.FTZ R13, R193, R133 ;  /* 0x00000085c10d9220 */ /* 0x000fe20000410000 */
[----:B------:R-:W-:Y:S01]  /*3690*/  @!P1 FMUL.FTZ R14, R194, R134 ;  /* 0x00000086c20e9220 */ /* 0x000fe20000410000 */
[----:B------:R-:W-:Y:S01]  /*36a0*/  @!P1 FMUL.FTZ R15, R195, R135 ;  /* 0x00000087c30f9220 */ /* 0x000fe20000410000 */
[----:B------:R-:W2:Y:S04]  /*36b0*/  @P1 LDC.64 R192, c[0x0][0x3a0] ;  /* 0x0000e800ffc01b82 */ /* 0x000ea80000000a00 */
[----:B------:R3:W-:Y:S04]  /*36c0*/  STG.E.128 desc[UR6][R184.64], R12 ;  /* 0x0000000cb8007986 */ /* 0x0007e8000c101d06 */
[----:B------:R4:W0:Y:S04]  /*36d0*/  @P1 LDG.E.128 R176, desc[UR6][R188.64] ;  /* 0x00000006bcb01981 */ /* 0x000828000c1e1d00 */
[----:B------:R-:W0:Y:S01]  /*36e0*/  LDG.E.128 R196, desc[UR6][R186.64] ;  /* 0x00000006bac47981 */ /* 0x000e22000c1e1d00 */
[----:B------:R-:W-:Y:S01]  /*36f0*/  IADD3 R8, PT, PT, R209, 0xc0, RZ ;  /* 0x000000c0d1087810 */ /* 0x000fe20007ffe0ff */
[----:B----4-:R-:W-:-:S04]  /*3700*/  IMAD.WIDE.U32 R188, R9, 0x10, R216 ;  /* 0x0000001009bc7825 */ /* 0x010fc800078e00d8 */
[----:B------:R-:W-:-:S04]  /*3710*/  IMAD.WIDE.U32 R190, R8, 0x10, R212 ;  /* 0x0000001008be7825 */ /* 0x000fc800078e00d4 */
[----:B--2---:R-:W-:-:S04]  /*3720*/  @P1 IMAD.WIDE.U32 R192, R8, 0x10, R192 ;  /* 0x0000001008c01825 */ /* 0x004fc800078e00c0 */
[----:B0-----:R-:W-:Y:S01]  /*3730*/  @P1 FFMA.FTZ R180, R196, R136, R176 ;  /* 0x00000088c4b41223 */ /* 0x001fe200000100b0 */
[----:B------:R-:W-:Y:S01]  /*3740*/  @P1 FFMA.FTZ R181, R197, R137, R177 ;  /* 0x00000089c5b51223 */ /* 0x000fe200000100b1 */
[----:B------:R-:W-:Y:S01]  /*3750*/  @P1 FFMA.FTZ R182, R198, R138, R178 ;  /* 0x0000008ac6b61223 */ /* 0x000fe200000100b2 */
[----:B------:R-:W-:Y:S01]  /*3760*/  @P1 FFMA.FTZ R183, R199, R139, R179 ;  /* 0x0000008bc7b71223 */ /* 0x000fe200000100b3 */
[----:B------:R-:W-:Y:S01]  /*3770*/  @!P1 FMUL.FTZ R180, R196, R136 ;  /* 0x00000088c4b49220 */ /* 0x000fe20000410000 */
[----:B------:R-:W-:Y:S01]  /*3780*/  @!P1 FMUL.FTZ R181, R197, R137 ;  /* 0x00000089c5b59220 */ /* 0x000fe20000410000 */
[----:B------:R-:W-:Y:S01]  /*3790*/  @!P1 FMUL.FTZ R182, R198, R138 ;  /* 0x0000008ac6b69220 */ /* 0x000fe20000410000 */
[----:B------:R-:W-:Y:S01]  /*37a0*/  @!P1 FMUL.FTZ R183, R199, R139 ;  /* 0x0000008bc7b79220 */ /* 0x000fe20000410000 */
[----:B------:R-:W0:Y:S04]  /*37b0*/  @P1 LDC.64 R196, c[0x0][0x3a0] ;  /* 0x0000e800ffc41b82 */ /* 0x000e280000000a00 */
[----:B------:R2:W-:Y:S04]  /*37c0*/  STG.E.128 desc[UR6][R188.64], R180 ;  /* 0x000000b4bc007986 */ /* 0x0005e8000c101d06 */
[----:B------:R4:W3:Y:S04]  /*37d0*/  @P1 LDG.E.128 R176, desc[UR6][R192.64] ;  /* 0x00000006c0b01981 */ /* 0x0008e8000c1e1d00 */
[----:B------:R-:W3:Y:S01]  /*37e0*/  LDG.E.128 R200, desc[UR6][R190.64] ;  /* 0x00000006bec87981 */ /* 0x000ee2000c1e1d00 */
[----:B------:R-:W-:Y:S01]  /*37f0*/  IADD3 R7, PT, PT, R209, 0xe0, RZ ;  /* 0x000000e0d1077810 */ /* 0x000fe20007ffe0ff */
[----:B----4-:R-:W-:-:S04]  /*3800*/  IMAD.WIDE.U32 R192, R8, 0x10, R216 ;  /* 0x0000001008c07825 */ /* 0x010fc800078e00d8 */
[----:B------:R-:W-:-:S04]  /*3810*/  IMAD.WIDE.U32 R194, R7, 0x10, R212 ;  /* 0x0000001007c27825 */ /* 0x000fc800078e00d4 */
[----:B0-----:R-:W-:-:S04]  /*3820*/  @P1 IMAD.WIDE.U32 R196, R7, 0x10, R196 ;  /* 0x0000001007c41825 */ /* 0x001fc800078e00c4 */
        /* <DEDUP_REMOVED lines=10> */
[----:B------:R4:W2:Y:S04]  /*38d0*/  @P1 LDG.E.128 R176, desc[UR6][R196.64] ;  /* 0x00000006c4b01981 */ /* 0x0008a8000c1e1d00 */
[----:B------:R-:W2:Y:S01]  /*38e0*/  LDG.E.128 R204, desc[UR6][R194.64] ;  /* 0x00000006c2cc7981 */ /* 0x000ea2000c1e1d00 */
[----:B------:R-:W-:-:S04]  /*38f0*/  IMAD.WIDE.U32 R198, R3, 0x10, R212 ;  /* 0x0000001003c67825 */ /* 0x000fc800078e00d4 */
[----:B----4-:R-:W-:-:S04]  /*3900*/  IMAD.WIDE.U32 R196, R7, 0x10, R216 ;  /* 0x0000001007c47825 */ /* 0x010fc800078e00d8 */
[----:B0-----:R-:W-:-:S04]  /*3910*/  @P1 IMAD.WIDE.U32 R200, R3, 0x10, R200 ;  /* 0x0000001003c81825 */ /* 0x001fc800078e00c8 */
[----:B--2---:R-:W-:Y:S01]  /*3920*/  @P1 FFMA.FTZ R188, R204, R144, R176 ;  /* 0x00000090ccbc1223 */ /* 0x004fe200000100b0 */
[----:B------:R-:W-:Y:S01]  /*3930*/  @P1 FFMA.FTZ R189, R205, R145, R177 ;  /* 0x00000091cdbd1223 */ /* 0x000fe200000100b1 */
[----:B------:R-:W-:Y:S01]  /*3940*/  @P1 FFMA.FTZ R190, R206, R146, R178 ;  /* 0x00000092cebe1223 */ /* 0x000fe200000100b2 */
[----:B------:R-:W-:Y:S01]  /*3950*/  @P1 FFMA.FTZ R191, R207, R147, R179 ;  /* 0x00000093cfbf1223 */ /* 0x000fe200000100b3 */
[----:B------:R-:W-:Y:S01]  /*3960*/  @!P1 FMUL.FTZ R188, R204, R144 ;  /* 0x00000090ccbc9220 */ /* 0x000fe20000410000 */
[----:B------:R-:W-:Y:S01]  /*3970*/  @!P1 FMUL.FTZ R189, R205, R145 ;  /* 0x00000091cdbd9220 */ /* 0x000fe20000410000 */
[----:B------:R-:W-:Y:S01]  /*3980*/  @!P1 FMUL.FTZ R190, R206, R146 ;  /* 0x00000092cebe9220 */ /* 0x000fe20000410000 */
[----:B------:R-:W-:Y:S02]  /*3990*/  @!P1 FMUL.FTZ R191, R207, R147 ;  /* 0x00000093cfbf9220 */ /* 0x000fe40000410000 */
[----:B------:R-:W0:Y:S03]  /*39a0*/  @P1 LDC.64 R206, c[0x0][0x3a0] ;  /* 0x0000e800ffce1b82 */ /* 0x000e260000000a00 */
[----:B------:R-:W-:Y:S04]  /*39b0*/  STG.E.128 desc[UR6][R196.64], R188 ;  /* 0x000000bcc4007986 */ /* 0x000fe8000c101d06 */
[----:B------:R2:W3:Y:S04]  /*39c0*/  @P1 LDG.E.128 R176, desc[UR6][R200.64] ;  /* 0x00000006c8b01981 */ /* 0x0004e8000c1e1d00 */
[----:B------:R-:W3:Y:S01]  /*39d0*/  LDG.E.128 R220, desc[UR6][R198.64] ;  /* 0x00000006c6dc7981 */ /* 0x000ee2000c1e1d00 */
[----:B------:R-:W-:Y:S01]  /*39e0*/  IADD3 R11, PT, PT, R209, 0x120, RZ ;  /* 0x00000120d10b7810 */ /* 0x000fe20007ffe0ff */
[----:B------:R-:W-:-:S04]  /*39f0*/  IMAD.WIDE.U32 R204, R3, 0x10, R216 ;  /* 0x0000001003cc7825 */ /* 0x000fc800078e00d8 */
[----:B--2---:R-:W-:-:S04]  /*3a00*/  IMAD.WIDE.U32 R200, R11, 0x10, R212 ;  /* 0x000000100bc87825 */ /* 0x004fc800078e00d4 */
        /* <DEDUP_REMOVED lines=9> */
[----:B------:R-:W-:Y:S01]  /*3aa0*/  IADD3 R5, PT, PT, R209, 0x140, RZ ;  /* 0x00000140d1057810 */ /* 0x000fe20007ffe0ff */
[----:B------:R-:W-:Y:S01]  /*3ab0*/  IMAD.WIDE.U32 R214, R11, 0x10, R216 ;  /* 0x000000100bd67825 */ /* 0x000fe200078e00d8 */
[----:B------:R-:W0:Y:S02]  /*3ac0*/  @P1 LDC.64 R220, c[0x0][0x3a0] ;  /* 0x0000e800ffdc1b82 */ /* 0x000e240000000a00 */
[----:B------:R2:W-:Y:S04]  /*3ad0*/  STG.E.128 desc[UR6][R204.64], R192 ;  /* 0x000000c0cc007986 */ /* 0x0005e8000c101d06 */
[----:B------:R-:W3:Y:S04]  /*3ae0*/  @P1 LDG.E.128 R176, desc[UR6][R206.64] ;  /* 0x00000006ceb01981 */ /* 0x000ee8000c1e1d00 */
[----:B------:R-:W3:Y:S01]  /*3af0*/  LDG.E.128 R200, desc[UR6][R200.64] ;  /* 0x00000006c8c87981 */ /* 0x000ee2000c1e1d00 */
[----:B-1----:R-:W-:-:S04]  /*3b00*/  @P1 IMAD.WIDE.U32 R218, R5, 0x10, R218 ;  /* 0x0000001005da1825 */ /* 0x002fc800078e00da */
[----:B--2---:R-:W-:-:S04]  /*3b10*/  IMAD.WIDE.U32 R204, R5, 0x10, R212 ;  /* 0x0000001005cc7825 */ /* 0x004fc800078e00d4 */
        /* <DEDUP_REMOVED lines=9> */
[----:B------:R2:W3:Y:S04]  /*3bb0*/  @P1 LDG.E.128 R176, desc[UR6][R218.64] ;  /* 0x00000006dab01981 */ /* 0x0004e8000c1e1d00 */
[----:B------:R-:W3:Y:S01]  /*3bc0*/  LDG.E.128 R204, desc[UR6][R204.64] ;  /* 0x00000006cccc7981 */ /* 0x000ee2000c1e1d00 */
[----:B------:R-:W-:-:S05]  /*3bd0*/  IADD3 R210, PT, PT, R209, 0x160, RZ ;  /* 0x00000160d1d27810 */ /* 0x000fca0007ffe0ff */
[----:B------:R-:W-:-:S04]  /*3be0*/  IMAD.WIDE.U32 R212, R210, 0x10, R212 ;  /* 0x00000010d2d47825 */ /* 0x000fc800078e00d4 */
[----:B--2---:R-:W-:-:S04]  /*3bf0*/  FADD.FTZ R218, RZ, R172 ;  /* 0x000000acffda7221 */ /* 0x004fc80000010000 */
[----:B------:R-:W-:-:S04]  /*3c00*/  FADD.FTZ R211, R218, R173 ;  /* 0x000000addad37221 */ /* 0x000fc80000010000 */
[----:B------:R-:W-:-:S04]  /*3c10*/  FADD.FTZ R218, R211, R174 ;  /* 0x000000aed3da7221 */ /* 0x000fc80000010000 */
[----:B------:R-:W-:-:S04]  /*3c20*/  FADD.FTZ R211, R218, R175 ;  /* 0x000000afdad37221 */ /* 0x000fc80000010000 */
[----:B------:R-:W-:-:S04]  /*3c30*/  FADD.FTZ R218, R211, R168 ;  /* 0x000000a8d3da7221 */ /* 0x000fc80000010000 */
[----:B------:R-:W-:-:S04]  /*3c40*/  FADD.FTZ R211, R218, R169 ;  /* 0x000000a9dad37221 */ /* 0x000fc80000010000 */
[----:B------:R-:W-:-:S04]  /*3c50*/  FADD.FTZ R218, R211, R170 ;  /* 0x000000aad3da7221 */ /* 0x000fc80000010000 */
[----:B------:R-:W-:Y:S01]  /*3c60*/  FADD.FTZ R211, R218, R171 ;  /* 0x000000abdad37221 */ /* 0x000fe20000010000 */
        /* <DEDUP_REMOVED lines=9> */
[----:B0-----:R-:W-:Y:S01]  /*3d00*/  @P1 IMAD.WIDE.U32 R206, R210, 0x10, R220 ;  /* 0x00000010d2ce1825 */ /* 0x001fe200078e00dc */
[----:B------:R0:W-:Y:S04]  /*3d10*/  STG.E.128 desc[UR6][R204.64], R200 ;  /* 0x000000c8cc007986 */ /* 0x0001e8000c101d06 */
[----:B------:R2:W3:Y:S04]  /*3d20*/  @P1 LDG.E.128 R176, desc[UR6][R206.64] ;  /* 0x00000006ceb01981 */ /* 0x0004e8000c1e1d00 */
[----:B-1----:R-:W3:Y:S01]  /*3d30*/  LDG.E.128 R212, desc[UR6][R212.64] ;  /* 0x00000006d4d47981 */ /* 0x002ee2000c1e1d00 */
        /* <DEDUP_REMOVED lines=30> */
[----:B--2---:R-:W-:Y:S01]  /*3f20*/  FADD.FTZ R206, R205, R198 ;  /* 0x000000c6cdce7221 */ /* 0x004fe20000010000 */
[----:B------:R-:W0:Y:S03]  /*3f30*/  S2R R218, SR_TID.X ;  /* 0x0000000000da7919 */ /* 0x000e260000002100 */
[----:B------:R-:W-:Y:S01]  /*3f40*/  FADD.FTZ R207, R206, R199 ;  /* 0x000000c7cecf7221 */ /* 0x000fe20000010000 */
[----:B------:R-:W-:Y:S01]  /*3f50*/  IMAD.WIDE.U32 R216, R210, 0x10, R216 ;  /* 0x00000010d2d87825 */ /* 0x000fe200078e00d8 */
[----:B------:R-:W-:Y:S01]  /*3f60*/  UMOV UR11, 0xffffffff ;  /* 0xffffffff000b7882 */ /* 0x000fe20000000000 */
[----:B0-----:R-:W-:Y:S02]  /*3f70*/  LOP3.LUT P2, RZ, R218, 0x1f, RZ, 0xc0, !PT ;  /* 0x0000001fdaff7812 */ /* 0x001fe4000784c0ff */
[CC--:B---3--:R-:W-:Y:S01]  /*3f80*/  @P1 FFMA.FTZ R204, R212.reuse, R160.reuse, R176 ;  /* 0x000000a0d4cc1223 */ /* 0x0c8fe200000100b0 */
[----:B------:R-:W-:Y:S01]  /*3f90*/  @!P1 FMUL.FTZ R204, R212, R160 ;  /* 0x000000a0d4cc9220 */ /* 0x000fe20000410000 */
[----:B------:R-:W-:Y:S01]  /*3fa0*/  FADD.FTZ R212, R207, R200 ;  /* 0x000000c8cfd47221 */ /* 0x000fe20000010000 */
[----:B------:R-:W-:Y:S01]  /*3fb0*/  @P1 FFMA.FTZ R205, R213, R161, R177 ;  /* 0x000000a1d5cd1223 */ /* 0x000fe200000100b1 */
[CC--:B------:R-:W-:Y:S01]  /*3fc0*/  @P1 FFMA.FTZ R206, R214.reuse, R162.reuse, R178 ;  /* 0x000000a2d6ce1223 */ /* 0x0c0fe200000100b2 */
[----:B------:R-:W-:Y:S01]  /*3fd0*/  @P1 FFMA.FTZ R207, R215, R163, R179 ;  /* 0x000000a3d7cf1223 */ /* 0x000fe200000100b3 */
        /* <DEDUP_REMOVED lines=129> */
.L_x_48876:
        /* <DEDUP_REMOVED lines=22> */
[C---:B------:R-:W-:Y:S01]  /*4950*/  FADD.FTZ R171, -R212.reuse, R171 ;  /* 0x000000abd4ab7221 */ /* 0x040fe20000010100 */
[----:B------:R-:W4:Y:S01]  /*4960*/  @!P2 LDC.64 R182, c[0x0][0x3c8] ;  /* 0x0000f200ffb6ab82 */ /* 0x000f220000000a00 */
[C---:B------:R-:W-:Y:S01]  /*4970*/  FADD.FTZ R164, -R212.reuse, R164 ;  /* 0x000000a4d4a47221 */ /* 0x040fe20000010100 */
[C---:B------:R-:W-:Y:S01]  /*4980*/  FADD.FTZ R165, -R212.reuse, R165 ;  /* 0x000000a5d4a57221 */ /* 0x040fe20000010100 */
[C---:B------:R-:W-:Y:S01]  /*4990*/  FADD.FTZ R166, -R212.reuse, R166 ;  /* 0x000000a6d4a67221 */ /* 0x040fe20000010100 */
[----:B------:R-:W-:Y:S01]  /*49a0*/  FADD.FTZ R181, -R212, R181 ;  /* 0x000000b5d4b57221 */ /* 0x000fe20000010100 */
[C---:B--2---:R-:W-:Y:S01]  /*49b0*/  FMUL.FTZ R199, R213.reuse, R172 ;  /* 0x000000acd5c77220 */ /* 0x044fe20000410000 */
[C---:B------:R-:W-:Y:S01]  /*49c0*/  FMUL.FTZ R172, R213.reuse, R173 ;  /* 0x000000add5ac7220 */ /* 0x040fe20000410000 */
[C---:B------:R-:W-:Y:S01]  /*49d0*/  FMUL.FTZ R173, R213.reuse, R174 ;  /* 0x000000aed5ad7220 */ /* 0x040fe20000410000 */
[----:B------:R-:W-:Y:S01]  /*49e0*/  FMUL.FTZ R174, R213, R175 ;  /* 0x000000afd5ae7220 */ /* 0x000fe20000410000 */
[----:B-1----:R-:W-:-:S04]  /*49f0*/  @!P2 IMAD.WIDE R228, R2, 0x4, R214 ;  /* 0x0000000402e4a825 */ /* 0x002fc800078e02d6 */
[C---:B------:R-:W-:Y:S01]  /*4a00*/  FMUL.FTZ R175, R213.reuse, R168 ;  /* 0x000000a8d5af7220 */ /* 0x040fe20000410000 */
[C---:B------:R-:W-:Y:S01]  /*4a10*/  FMUL.FTZ R168, R213.reuse, R169 ;  /* 0x000000a9d5a87220 */ /* 0x040fe20000410000 */
[C---:B------:R-:W-:Y:S01]  /*4a20*/  FMUL.FTZ R169, R213.reuse, R170 ;  /* 0x000000aad5a97220 */ /* 0x040fe20000410000 */
[C---:B------:R-:W-:Y:S01]  /*4a30*/  FADD.FTZ R167, -R212.reuse, R167 ;  /* 0x000000a7d4a77221 */ /* 0x040fe20000010100 */
[C---:B------:R-:W-:Y:S01]  /*4a40*/  FMUL.FTZ R170, R213.reuse, R171 ;  /* 0x000000abd5aa7220 */ /* 0x040fe20000410000 */
[C---:B------:R-:W-:Y:S01]  /*4a50*/  FADD.FTZ R16, -R212.reuse, R16 ;  /* 0x00000010d4107221 */ /* 0x040fe20000010100 */
[C---:B------:R-:W-:Y:S01]  /*4a60*/  FMUL.FTZ R171, R213.reuse, R164 ;  /* 0x000000a4d5ab7220 */ /* 0x040fe20000410000 */
[C---:B------:R-:W-:Y:S01]  /*4a70*/  FADD.FTZ R17, -R212.reuse, R17 ;  /* 0x00000011d4117221 */ /* 0x040fe20000010100 */
[----:B------:R1:W-:Y:S01]  /*4a80*/  @!P2 STG.E desc[UR6][R228.64], R211 ;  /* 0x000000d3e400a986 */ /* 0x0003e2000c101906 */
[C---:B------:R-:W-:Y:S01]  /*4a90*/  FMUL.FTZ R164, R213.reuse, R165 ;  /* 0x000000a5d5a47220 */ /* 0x040fe20000410000 */
[C---:B------:R-:W-:Y:S01]  /*4aa0*/  FADD.FTZ R18, -R212.reuse, R18 ;  /* 0x00000012d4127221 */ /* 0x040fe20000010100 */
[C---:B------:R-:W-:Y:S01]  /*4ab0*/  FMUL.FTZ R165, R213.reuse, R166 ;  /* 0x000000a6d5a57220 */ /* 0x040fe20000410000 */
[C---:B------:R-:W-:Y:S01]  /*4ac0*/  FADD.FTZ R19, -R212.reuse, R19 ;  /* 0x00000013d4137221 */ /* 0x040fe20000010100 */
[C---:B------:R-:W-:Y:S01]  /*4ad0*/  FADD.FTZ R184, -R212.reuse, R184 ;  /* 0x000000b8d4b87221 */ /* 0x040fe20000010100 */
[C---:B------:R-:W-:Y:S01]  /*4ae0*/  FMUL.FTZ R166, R213.reuse, R167 ;  /* 0x000000a7d5a67220 */ /* 0x040fe20000410000 */
[C---:B------:R-:W-:Y:S01]  /*4af0*/  FADD.FTZ R12, -R212.reuse, R12 ;  /* 0x0000000cd40c7221 */ /* 0x040fe20000010100 */
[----:B------:R-:W-:Y:S01]  /*4b00*/  FADD.FTZ R185, -R212, R185 ;  /* 0x000000b9d4b97221 */ /* 0x000fe20000010100 */
[----:B------:R-:W-:Y:S01]  /*4b10*/  FMUL.FTZ R167, R213, R16 ;  /* 0x00000010d5a77220 */ /* 0x000fe20000410000 */
[----:B---3--:R-:W-:-:S04]  /*4b20*/  IMAD.WIDE.U32 R244, R4, 0x10, R196 ;  /* 0x0000001004f47825 */ /* 0x008fc800078e00c4 */
[----:B------:R-:W-:Y:S01]  /*4b30*/  FADD.FTZ R13, -R212, R13 ;  /* 0x0000000dd40d7221 */ /* 0x000fe20000010100 */
[----:B-1----:R-:W-:Y:S01]  /*4b40*/  FMUL.FTZ R228, R213, R181 ;  /* 0x000000b5d5e47220 */ /* 0x002fe20000410000 */
[----:B------:R-:W-:Y:S01]  /*4b50*/  FFMA.FTZ R181, R172, R21, R69 ;  /* 0x00000015acb57223 */ /* 0x000fe20000010045 */
[----:B------:R-:W-:Y:S01]  /*4b60*/  FFMA.FTZ R172, R175, R24, R72 ;  /* 0x00000018afac7223 */ /* 0x000fe20000010048 */
[----:B------:R-:W-:Y:S01]  /*4b70*/  FADD.FTZ R186, -R212, R186 ;  /* 0x000000bad4ba7221 */ /* 0x000fe20000010100 */
[----:B------:R-:W-:Y:S01]  /*4b80*/  FMUL.FTZ R16, R213, R17 ;  /* 0x00000011d5107220 */ /* 0x000fe20000410000 */
[----:B------:R-:W-:Y:S01]  /*4b90*/  FFMA.FTZ R175, R170, R27, R75 ;  /* 0x0000001baaaf7223 */ /* 0x000fe2000001004b */
[----:B------:R-:W-:Y:S01]  /*4ba0*/  FFMA.FTZ R4, R171, R28, R76 ;  /* 0x0000001cab047223 */ /* 0x000fe2000001004c */
[C---:B------:R-:W-:Y:S01]  /*4bb0*/  FADD.FTZ R14, -R212.reuse, R14 ;  /* 0x0000000ed40e7221 */ /* 0x040fe20000010100 */
[C---:B------:R-:W-:Y:S01]  /*4bc0*/  FADD.FTZ R187, -R212.reuse, R187 ;  /* 0x000000bbd4bb7221 */ /* 0x040fe20000010100 */
[C---:B------:R-:W-:Y:S01]  /*4bd0*/  FADD.FTZ R226, -R212.reuse, R203 ;  /* 0x000000cbd4e27221 */ /* 0x040fe20000010100 */
[----:B------:R-:W-:Y:S01]  /*4be0*/  FMUL.FTZ R17, R213, R18 ;  /* 0x00000012d5117220 */ /* 0x000fe20000410000 */
[----:B------:R-:W1:Y:S01]  /*4bf0*/  LDC.64 R170, c[0x0][0x380] ;  /* 0x0000e000ffaa7b82 */ /* 0x000e620000000a00 */
[C---:B------:R-:W-:Y:S01]  /*4c00*/  FADD.FTZ R15, -R212.reuse, R15 ;  /* 0x0000000fd40f7221 */ /* 0x040fe20000010100 */
[----:B------:R-:W-:Y:S01]  /*4c10*/  FADD.FTZ R188, -R212, R188 ;  /* 0x000000bcd4bc7221 */ /* 0x000fe20000010100 */
[----:B----4-:R-:W-:-:S04]  /*4c20*/  @!P2 IMAD.WIDE R182, R2, 0x4, R182 ;  /* 0x0000000402b6a825 */ /* 0x010fc800078e02b6 */
        /* <DEDUP_REMOVED lines=39> */
[----:B------:R-:W-:Y:S01]  /*4ea0*/  FMUL.FTZ R216, R213, R217 ;  /* 0x000000d9d5d87220 */ /* 0x000fe20000410000 */
[----:B--2---:R-:W-:Y:S01]  /*4eb0*/  FFMA.FTZ R182, R173, R22, R70 ;  /* 0x00000016adb67223 */ /* 0x004fe20000010046 */
        /* <DEDUP_REMOVED lines=19> */
[----:B------:R-:W-:Y:S01]  /*4ff0*/  FMUL.FTZ R222, R213, R222 ;  /* 0x000000ded5de7220 */ /* 0x000fe20000410000 */
[----:B------:R2:W-:Y:S01]  /*5000*/  STG.E.128 desc[UR6][R242.64], R180 ;  /* 0x000000b4f2007986 */ /* 0x0005e2000c101d06 */
        /* <DEDUP_REMOVED lines=12> */
[----:B------:R-:W-:Y:S01]  /*50d0*/  FMUL.FTZ R226, R213, R226 ;  /* 0x000000e2d5e27220 */ /* 0x000fe20000410000 */
[----:B------:R3:W-:Y:S01]  /*50e0*/  STG.E.128 desc[UR6][R244.64], R172 ;  /* 0x000000acf4007986 */ /* 0x0007e2000c101d06 */
[----:B------:R-:W-:Y:S01]  /*50f0*/  FFMA.FTZ R164, R203, R44, R92 ;  /* 0x0000002ccba47223 */ /* 0x000fe2000001005c */
[----:B------:R-:W-:Y:S01]  /*5100*/  FFMA.FTZ R165, R184, R45, R93 ;  /* 0x0000002db8a57223 */ /* 0x000fe2000001005d */
[----:B------:R-:W-:Y:S01]  /*5110*/  FFMA.FTZ R166, R185, R46, R94 ;  /* 0x0000002eb9a67223 */ /* 0x000fe2000001005e */
[----:B------:R-:W-:Y:S01]  /*5120*/  FFMA.FTZ R167, R186, R47, R95 ;  /* 0x0000002fbaa77223 */ /* 0x000fe2000001005f */
[C---:B0-----:R-:W-:Y:S01]  /*5130*/  FMUL.FTZ R221, R213.reuse, R204 ;  /* 0x000000ccd5dd7220 */ /* 0x041fe20000410000 */
[C---:B------:R-:W-:Y:S01]  /*5140*/  FMUL.FTZ R214, R213.reuse, R214 ;  /* 0x000000d6d5d67220 */ /* 0x040fe20000410000 */
[C---:B------:R-:W-:Y:S01]  /*5150*/  FMUL.FTZ R223, R213.reuse, R206 ;  /* 0x000000ced5df7220 */ /* 0x040fe20000410000 */
[----:B------:R-:W-:Y:S01]  /*5160*/  FMUL.FTZ R212, R213, R212 ;  /* 0x000000d4d5d47220 */ /* 0x000fe20000410000 */
[----:B------:R0:W-:Y:S01]  /*5170*/  STG.E.128 desc[UR6][R208.64], R4 ;  /* 0x00000004d0007986 */ /* 0x0001e2000c101d06 */
[----:B------:R-:W-:-:S04]  /*5180*/  IMAD.WIDE.U32 R240, R3, 0x10, R196 ;  /* 0x0000001003f07825 */ /* 0x000fc800078e00c4 */
[----:B--2---:R-:W-:Y:S01]  /*5190*/  FFMA.FTZ R180, R205, R52, R100 ;  /* 0x00000034cdb47223 */ /* 0x004fe20000010064 */
[----:B------:R-:W-:Y:S01]  /*51a0*/  FFMA.FTZ R181, R232, R53, R101 ;  /* 0x00000035e8b57223 */ /* 0x000fe20000010065 */
[----:B------:R2:W-:Y:S01]  /*51b0*/  STG.E.128 desc[UR6][R190.64], R8 ;  /* 0x00000008be007986 */ /* 0x0005e2000c101d06 */
[----:B------:R-:W-:Y:S01]  /*51c0*/  FFMA.FTZ R182, R207, R54, R102 ;  /* 0x00000036cfb67223 */ /* 0x000fe20000010066 */
[----:B------:R-:W-:Y:S01]  /*51d0*/  FFMA.FTZ R183, R234, R55, R103 ;  /* 0x00000037eab77223 */ /* 0x000fe20000010067 */
[----:B------:R-:W-:Y:S01]  /*51e0*/  IMAD.WIDE.U32 R196, R210, 0x10, R196 ;  /* 0x00000010d2c47825 */ /* 0x000fe200078e00c4 */
[----:B------:R-:W-:Y:S03]  /*51f0*/  STG.E.128 desc[UR6][R192.64], R16 ;  /* 0x00000010c0007986 */ /* 0x000fe6000c101d06 */
[----:B---3--:R-:W-:Y:S01]  /*5200*/  FFMA.FTZ R172, R187, R48, R96 ;  /* 0x00000030bbac7223 */ /* 0x008fe20000010060 */
[----:B------:R-:W-:Y:S01]  /*5210*/  FFMA.FTZ R173, R188, R49, R97 ;  /* 0x00000031bcad7223 */ /* 0x000fe20000010061 */
[----:B------:R-:W-:Y:S01]  /*5220*/  FFMA.FTZ R174, R189, R50, R98 ;  /* 0x00000032bdae7223 */ /* 0x000fe20000010062 */
[----:B------:R-:W-:Y:S01]  /*5230*/  FFMA.FTZ R175, R230, R51, R99 ;  /* 0x00000033e6af7223 */ /* 0x000fe20000010063 */
[----:B------:R3:W-:Y:S01]  /*5240*/  STG.E.128 desc[UR6][R194.64], R12 ;  /* 0x0000000cc2007986 */ /* 0x0007e2000c101d06 */
[----:B-1----:R-:W-:-:S03]  /*5250*/  LEA R2, R170, R2, 0x2 ;  /* 0x00000002aa027211 */ /* 0x002fc600078e10ff */
[----:B------:R4:W-:Y:S01]  /*5260*/  STG.E.128 desc[UR6][R236.64], R164 ;  /* 0x000000a4ec007986 */ /* 0x0009e2000c101d06 */
[----:B0-----:R-:W-:Y:S01]  /*5270*/  FFMA.FTZ R4, R211, R56, R104 ;  /* 0x00000038d3047223 */ /* 0x001fe20000010068 */
[----:B------:R-:W-:Y:S01]  /*5280*/  FFMA.FTZ R5, R220, R57, R105 ;  /* 0x00000039dc057223 */ /* 0x000fe20000010069 */
[----:B------:R-:W-:Y:S01]  /*5290*/  FFMA.FTZ R6, R215, R58, R106 ;  /* 0x0000003ad7067223 */ /* 0x000fe2000001006a */
[----:B------:R-:W-:Y:S01]  /*52a0*/  FFMA.FTZ R7, R222, R59, R107 ;  /* 0x0000003bde077223 */ /* 0x000fe2000001006b */
[----:B--2---:R-:W-:Y:S01]  /*52b0*/  FFMA.FTZ R8, R217, R60, R108 ;  /* 0x0000003cd9087223 */ /* 0x004fe2000001006c */
[----:B------:R-:W-:Y:S01]  /*52c0*/  FFMA.FTZ R9, R224, R61, R109 ;  /* 0x0000003de0097223 */ /* 0x000fe2000001006d */
[----:B------:R-:W-:Y:S01]  /*52d0*/  FFMA.FTZ R10, R219, R62, R110 ;  /* 0x0000003edb0a7223 */ /* 0x000fe2000001006e */
[----:B------:R-:W-:Y:S01]  /*52e0*/  FFMA.FTZ R11, R226, R63, R111 ;  /* 0x0000003fe20b7223 */ /* 0x000fe2000001006f */
[----:B------:R4:W-:Y:S01]  /*52f0*/  STG.E.128 desc[UR6][R238.64], R172 ;  /* 0x000000acee007986 */ /* 0x0009e2000c101d06 */
[----:B------:R-:W-:-:S03]  /*5300*/  ISETP.GE.AND P0, PT, R2, R171, PT ;  /* 0x000000ab0200720c */ /* 0x000fc60003f06270 */
[----:B------:R4:W-:Y:S01]  /*5310*/  STG.E.128 desc[UR6][R240.64], R180 ;  /* 0x000000b4f0007986 */ /* 0x0009e2000c101d06 */
        /* <DEDUP_REMOVED lines=8> */
[----:B------:R-:W-:Y:S05]  /*53a0*/  EXIT ;  /* 0x000000000000794d */ /* 0x000fea0003800000 */
.L_x_48849:
[----:B------:R-:W-:Y:S01]  /*53b0*/  HFMA2 R214, -RZ, RZ, 0, 5.9604644775390625e-08 ;  /* 0x00000001ffd67431 */ /* 0x000fe200000001ff */
[----:B------:R-:W-:Y:S01]  /*53c0*/  BSSY B0, `(.L_x_48853) ;  /* 0x0000006000007945 */ /* 0x000fe20003800000 */
[----:B------:R-:W-:Y:S02]  /*53d0*/  MOV R213, 0x1f ;  /* 0x0000001f00d57802 */ /* 0x000fe40000000f00 */
[----:B------:R-:W-:-:S07]  /*53e0*/  MOV R212, 0xffffffff ;  /* 0xffffffff00d47802 */ /* 0x000fce0000000f00 */
[----:B------:R-:W-:Y:S05]  /*53f0*/  WARPSYNC.COLLECTIVE R212, `(.L_x_48854) ;  /* 0x00000000d4087348 */ /* 0x000fea0003c00000 */
[----:B------:R0:W1:Y:S02]  /*5400*/  SHFL.BFLY P0, R216, R215, R214, R213 ;  /* 0x0c0000d6d7d87389 */ /* 0x00006400000000d5 */
[----:B01----:R-:W-:Y:S05]  /*5410*/  ENDCOLLECTIVE ;  /* 0x000000000000791b */ /* 0x003fea0003800000 */
.L_x_48854:
[----:B------:R-:W-:Y:S05]  /*5420*/  BSYNC B0 ;  /* 0x0000000000007941 */ /* 0x000fea0003800000 */
.L_x_48853:
        /* <DEDUP_REMOVED lines=8> */
.L_x_48855:
[----:B------:R-:W-:Y:S02]  /*54b0*/  HFMA2 R214, -RZ, RZ, 0, 2.384185791015625e-07 ;  /* 0x00000004ffd67431 */ /* 0x000fe400000001ff */
[----:B------:R-:W-:-:S05]  /*54c0*/  FADD.FTZ R218, R215, R216 ;  /* 0x000000d8d7da7221 */ /* 0x000fca0000010000 */
[----:B------:R-:W-:-:S07]  /*54d0*/  MOV R215, R218 ;  /* 0x000000da00d77202 */ /* 0x000fce0000000f00 */
[----:B------:R-:W-:Y:S05]  /*54e0*/  WARPSYNC.COLLECTIVE R212, `(.L_x_48856) ;  /* 0x00000000d4087348 */ /* 0x000fea0003c00000 */
[----:B------:R0:W1:Y:S02]  /*54f0*/  SHFL.BFLY P0, R216, R215, R214, R213 ;  /* 0x0c0000d6d7d87389 */ /* 0x00006400000000d5 */
[----:B01----:R-:W-:Y:S05]  /*5500*/  ENDCOLLECTIVE ;  /* 0x000000000000791b */ /* 0x003fea0003800000 */
.L_x_48856:
[----:B------:R-:W-:Y:S02]  /*5510*/  HFMA2 R214, -RZ, RZ, 0, 4.76837158203125e-07 ;  /* 0x00000008ffd67431 */ /* 0x000fe400000001ff */
[----:B------:R-:W-:-:S05]  /*5520*/  FADD.FTZ R219, R218, R216 ;  /* 0x000000d8dadb7221 */ /* 0x000fca0000010000 */
[----:B------:R-:W-:-:S07]  /*5530*/  MOV R215, R219 ;  /* 0x000000db00d77202 */ /* 0x000fce0000000f00 */
[----:B------:R-:W-:Y:S05]  /*5540*/  WARPSYNC.COLLECTIVE R212, `(.L_x_48857) ;  /* 0x00000000d4087348 */ /* 0x000fea0003c00000 */
[----:B------:R0:W1:Y:S02]  /*5550*/  SHFL.BFLY P0, R216, R215, R214, R213 ;  /* 0x0c0000d6d7d87389 */ /* 0x00006400000000d5 */
[----:B01----:R-:W-:Y:S05]  /*5560*/  ENDCOLLECTIVE ;  /* 0x000000000000791b */ /* 0x003fea0003800000 */
.L_x_48857:
[----:B------:R-:W-:Y:S02]  /*5570*/  HFMA2 R214, -RZ, RZ, 0, 9.5367431640625e-07 ;  /* 0x00000010ffd67431 */ /* 0x000fe400000001ff */
[----:B------:R-:W-:-:S05]  /*5580*/  FADD.FTZ R220, R219, R216 ;  /* 0x000000d8dbdc7221 */ /* 0x000fca0000010000 */
[----:B------:R-:W-:-:S07]  /*5590*/  MOV R215, R220 ;  /* 0x000000dc00d77202 */ /* 0x000fce0000000f00 */
[----:B------:R-:W-:Y:S05]  /*55a0*/  WARPSYNC.COLLECTIVE R212, `(.L_x_48858) ;  /* 0x00000000d4087348 */ /* 0x000fea0003c00000 */
[----:B------:R0:W1:Y:S02]  /*55b0*/  SHFL.BFLY P0, R216, R215, R214, R213 ;  /* 0x0c0000d6d7d87389 */ /* 0x00006400000000d5 */
[----:B01----:R-:W-:Y:S05]  /*55c0*/  ENDCOLLECTIVE ;  /* 0x000000000000791b */ /* 0x003fea0003800000 */
.L_x_48858:
        /* <DEDUP_REMOVED lines=103> */
.L_x_48859:
[----:B------:R-:W-:Y:S02]  /*5c40*/  HFMA2 R214, -RZ, RZ, 0, 1.1920928955078125e-07 ;  /* 0x00000002ffd67431 */ /* 0x000fe400000001ff */
[----:B------:R-:W-:-:S05]  /*5c50*/  FADD.FTZ R218, R215, R216 ;  /* 0x000000d8d7da7221 */ /* 0x000fca0000010000 */
[----:B------:R-:W-:-:S07]  /*5c60*/  MOV R215, R218 ;  /* 0x000000da00d77202 */ /* 0x000fce0000000f00 */
[----:B------:R-:W-:Y:S05]  /*5c70*/  WARPSYNC.COLLECTIVE R212, `(.L_x_48860) ;  /* 0x00000000d4087348 */ /* 0x000fea0003c00000 */
[----:B------:R0:W1:Y:S02]  /*5c80*/  SHFL.BFLY P0, R216, R215, R214, R213 ;  /* 0x0c0000d6d7d87389 */ /* 0x00006400000000d5 */
[----:B01----:R-:W-:Y:S05]  /*5c90*/  ENDCOLLECTIVE ;  /* 0x000000000000791b */ /* 0x003fea0003800000 */
.L_x_48860:
[----:B------:R-:W-:Y:S02]  /*5ca0*/  HFMA2 R214, -RZ, RZ, 0, 2.384185791015625e-07 ;  /* 0x00000004ffd67431 */ /* 0x000fe400000001ff */
[----:B------:R-:W-:-:S05]  /*5cb0*/  FADD.FTZ R219, R218, R216 ;  /* 0x000000d8dadb7221 */ /* 0x000fca0000010000 */
[----:B------:R-:W-:-:S07]  /*5cc0*/  MOV R215, R219 ;  /* 0x000000db00d77202 */ /* 0x000fce0000000f00 */
[----:B------:R-:W-:Y:S05]  /*5cd0*/  WARPSYNC.COLLECTIVE R212, `(.L_x_48861) ;  /* 0x00000000d4087348 */ /* 0x000fea0003c00000 */
[----:B------:R0:W1:Y:S02]  /*5ce0*/  SHFL.BFLY P0, R216, R215, R214, R213 ;  /* 0x0c0000d6d7d87389 */ /* 0x00006400000000d5 */
[----:B01----:R-:W-:Y:S05]  /*5cf0*/  ENDCOLLECTIVE ;  /* 0x000000000000791b */ /* 0x003fea0003800000 */
.L_x_48861:
[----:B------:R-:W-:Y:S02]  /*5d00*/  HFMA2 R214, -RZ, RZ, 0, 4.76837158203125e-07 ;  /* 0x00000008ffd67431 */ /* 0x000fe400000001ff */
[----:B------:R-:W-:-:S05]  /*5d10*/  FADD.FTZ R220, R219, R216 ;  /* 0x000000d8dbdc7221 */ /* 0x000fca0000010000 */
[----:B------:R-:W-:-:S07]  /*5d20*/  MOV R215, R220 ;  /* 0x000000dc00d77202 */ /* 0x000fce0000000f00 */
[----:B------:R-:W-:Y:S05]  /*5d30*/  WARPSYNC.COLLECTIVE R212, `(.L_x_48862) ;  /* 0x00000000d4087348 */ /* 0x000fea0003c00000 */
[----:B------:R0:W1:Y:S02]  /*5d40*/  SHFL.BFLY P0, R216, R215, R214, R213 ;  /* 0x0c0000d6d7d87389 */ /* 0x00006400000000d5 */
[----:B01----:R-:W-:Y:S05]  /*5d50*/  ENDCOLLECTIVE ;  /* 0x000000000000791b */ /* 0x003fea0003800000 */
.L_x_48862:
[----:B------:R-:W-:Y:S02]  /*5d60*/  HFMA2 R214, -RZ, RZ, 0, 9.5367431640625e-07 ;  /* 0x00000010ffd67431 */ /* 0x000fe400000001ff */
[----:B------:R-:W-:-:S05]  /*5d70*/  FADD.FTZ R221, R220, R216 ;  /* 0x000000d8dcdd7221 */ /* 0x000fca0000010000 */
[----:B------:R-:W-:-:S07]  /*5d80*/  MOV R215, R221 ;  /* 0x000000dd00d77202 */ /* 0x000fce0000000f00 */
[----:B------:R-:W-:Y:S05]  /*5d90*/  WARPSYNC.COLLECTIVE R212, `(.L_x_48863) ;  /* 0x00000000d4087348 */ /* 0x000fea0003c00000 */
[----:B------:R0:W1:Y:S02]  /*5da0*/  SHFL.BFLY P0, R216, R215, R214, R213 ;  /* 0x0c0000d6d7d87389 */ /* 0x00006400000000d5 */
[----:B01----:R-:W-:Y:S05]  /*5db0*/  ENDCOLLECTIVE ;  /* 0x000000000000791b */ /* 0x003fea0003800000 */
.L_x_48863:
[----:B------:R-:W-:Y:S05]  /*5dc0*/  BRA `(.L_x_48864) ;  /* 0xffffffc400b47947 */ /* 0x000fea000383ffff */
.L_x_48851:
[----:B------:R-:W-:Y:S01]  /*5dd0*/  HFMA2 R213, -RZ, RZ, 0, 1.847743988037109375e-06 ;  /* 0x0000001fffd57431 */ /* 0x000fe200000001ff */
[----:B------:R-:W-:Y:S01]  /*5de0*/  BSSY B0, `(.L_x_48865) ;  /* 0x0000006000007945 */ /* 0x000fe20003800000 */
[----:B------:R-:W-:Y:S02]  /*5df0*/  MOV R214, 0x1 ;  /* 0x0000000100d67802 */ /* 0x000fe40000000f00 */
[----:B------:R-:W-:-:S07]  /*5e00*/  MOV R212, 0xffffffff ;  /* 0xffffffff00d47802 */ /* 0x000fce0000000f00 */
[----:B------:R-:W-:Y:S05]  /*5e10*/  WARPSYNC.COLLECTIVE R212, `(.L_x_48866) ;  /* 0x00000000d4087348 */ /* 0x000fea0003c00000 */
[----:B------:R0:W1:Y:S02]  /*5e20*/  SHFL.BFLY P0, R216, R215, R214, R213 ;  /* 0x0c0000d6d7d87389 */ /* 0x00006400000000d5 */
[----:B01----:R-:W-:Y:S05]  /*5e30*/  ENDCOLLECTIVE ;  /* 0x000000000000791b */ /* 0x003fea0003800000 */
.L_x_48866:
[----:B------:R-:W-:Y:S05]  /*5e40*/  BSYNC B0 ;  /* 0x0000000000007941 */ /* 0x000fea0003800000 */
.L_x_48865:
        /* <DEDUP_REMOVED lines=8> */
.L_x_48867:
[----:B------:R-:W-:Y:S02]  /*5ed0*/  HFMA2 R214, -RZ, RZ, 0, 2.384185791015625e-07 ;  /* 0x00000004ffd67431 */ /* 0x000fe400000001ff */
[----:B------:R-:W-:-:S05]  /*5ee0*/  FADD.FTZ R218, R215, R216 ;  /* 0x000000d8d7da7221 */ /* 0x000fca0000010000 */
[----:B------:R-:W-:-:S07]  /*5ef0*/  MOV R215, R218 ;  /* 0x000000da00d77202 */ /* 0x000fce0000000f00 */
[----:B------:R-:W-:Y:S05]  /*5f00*/  WARPSYNC.COLLECTIVE R212, `(.L_x_48868) ;  /* 0x00000000d4087348 */ /* 0x000fea0003c00000 */
[----:B------:R0:W1:Y:S02]  /*5f10*/  SHFL.BFLY P0, R216, R215, R214, R213 ;  /* 0x0c0000d6d7d87389 */ /* 0x00006400000000d5 */
[----:B01----:R-:W-:Y:S05]  /*5f20*/  ENDCOLLECTIVE ;  /* 0x000000000000791b */ /* 0x003fea0003800000 */
.L_x_48868:
[----:B------:R-:W-:Y:S02]  /*5f30*/  HFMA2 R214, -RZ, RZ, 0, 4.76837158203125e-07 ;  /* 0x00000008ffd67431 */ /* 0x000fe400000001ff */
[----:B------:R-:W-:-:S05]  /*5f40*/  FADD.FTZ R219, R218, R216 ;  /* 0x000000d8dadb7221 */ /* 0x000fca0000010000 */
[----:B------:R-:W-:-:S07]  /*5f50*/  MOV R215, R219 ;  /* 0x000000db00d77202 */ /* 0x000fce0000000f00 */
[----:B------:R-:W-:Y:S05]  /*5f60*/  WARPSYNC.COLLECTIVE R212, `(.L_x_48869) ;  /* 0x00000000d4087348 */ /* 0x000fea0003c00000 */
[----:B------:R0:W1:Y:S02]  /*5f70*/  SHFL.BFLY P0, R216, R215, R214, R213 ;  /* 0x0c0000d6d7d87389 */ /* 0x00006400000000d5 */
[----:B01----:R-:W-:Y:S05]  /*5f80*/  ENDCOLLECTIVE ;  /* 0x000000000000791b */ /* 0x003fea0003800000 */
.L_x_48869:
[----:B------:R-:W-:Y:S02]  /*5f90*/  HFMA2 R214, -RZ, RZ, 0, 9.5367431640625e-07 ;  /* 0x00000010ffd67431 */ /* 0x000fe400000001ff */
[----:B------:R-:W-:-:S05]  /*5fa0*/  FADD.FTZ R220, R219, R216 ;  /* 0x000000d8dbdc7221 */ /* 0x000fca0000010000 */
[----:B------:R-:W-:-:S07]  /*5fb0*/  MOV R215, R220 ;  /* 0x000000dc00d77202 */ /* 0x000fce0000000f00 */
[----:B------:R-:W-:Y:S05]  /*5fc0*/  WARPSYNC.COLLECTIVE R212, `(.L_x_48870) ;  /* 0x00000000d4087348 */ /* 0x000fea0003c00000 */
[----:B------:R0:W1:Y:S02]  /*5fd0*/  SHFL.BFLY P0, R216, R215, R214, R213 ;  /* 0x0c0000d6d7d87389 */ /* 0x00006400000000d5 */
[----:B01----:R-:W-:Y:S05]  /*5fe0*/  ENDCOLLECTIVE ;  /* 0x000000000000791b */ /* 0x003fea0003800000 */
.L_x_48870:
        /* <DEDUP_REMOVED lines=103> */
.L_x_48871:
[----:B------:R-:W-:Y:S02]  /*6660*/  HFMA2 R214, -RZ, RZ, 0, 1.1920928955078125e-07 ;  /* 0x00000002ffd67431 */ /* 0x000fe400000001ff */
[----:B------:R-:W-:-:S05]  /*6670*/  FADD.FTZ R218, R215, R216 ;  /* 0x000000d8d7da7221 */ /* 0x000fca0000010000 */
[----:B------:R-:W-:-:S07]  /*6680*/  MOV R215, R218 ;  /* 0x000000da00d77202 */ /* 0x000fce0000000f00 */
[----:B------:R-:W-:Y:S05]  /*6690*/  WARPSYNC.COLLECTIVE R212, `(.L_x_48872) ;  /* 0x00000000d4087348 */ /* 0x000fea0003c00000 */
[----:B------:R0:W1:Y:S02]  /*66a0*/  SHFL.BFLY P0, R216, R215, R214, R213 ;  /* 0x0c0000d6d7d87389 */ /* 0x00006400000000d5 */
[----:B01----:R-:W-:Y:S05]  /*66b0*/  ENDCOLLECTIVE ;  /* 0x000000000000791b */ /* 0x003fea0003800000 */
.L_x_48872:
[----:B------:R-:W-:Y:S02]  /*66c0*/  HFMA2 R214, -RZ, RZ, 0, 2.384185791015625e-07 ;  /* 0x00000004ffd67431 */ /* 0x000fe400000001ff */
[----:B------:R-:W-:-:S05]  /*66d0*/  FADD.FTZ R219, R218, R216 ;  /* 0x000000d8dadb7221 */ /* 0x000fca0000010000 */
[----:B------:R-:W-:-:S07]  /*66e0*/  MOV R215, R219 ;  /* 0x000000db00d77202 */ /* 0x000fce0000000f00 */
[----:B------:R-:W-:Y:S05]  /*66f0*/  WARPSYNC.COLLECTIVE R212, `(.L_x_48873) ;  /* 0x00000000d4087348 */ /* 0x000fea0003c00000 */
[----:B------:R0:W1:Y:S02]  /*6700*/  SHFL.BFLY P0, R216, R215, R214, R213 ;  /* 0x0c0000d6d7d87389 */ /* 0x00006400000000d5 */
[----:B01----:R-:W-:Y:S05]  /*6710*/  ENDCOLLECTIVE ;  /* 0x000000000000791b */ /* 0x003fea0003800000 */
.L_x_48873:
[----:B------:R-:W-:Y:S02]  /*6720*/  HFMA2 R214, -RZ, RZ, 0, 4.76837158203125e-07 ;  /* 0x00000008ffd67431 */ /* 0x000fe400000001ff */
[----:B------:R-:W-:-:S05]  /*6730*/  FADD.FTZ R220, R219, R216 ;  /* 0x000000d8dbdc7221 */ /* 0x000fca0000010000 */
[----:B------:R-:W-:-:S07]  /*6740*/  MOV R215, R220 ;  /* 0x000000dc00d77202 */ /* 0x000fce0000000f00 */
[----:B------:R-:W-:Y:S05]  /*6750*/  WARPSYNC.COLLECTIVE R212, `(.L_x_48874) ;  /* 0x00000000d4087348 */ /* 0x000fea0003c00000 */
[----:B------:R0:W1:Y:S02]  /*6760*/  SHFL.BFLY P0, R216, R215, R214, R213 ;  /* 0x0c0000d6d7d87389 */ /* 0x00006400000000d5 */
[----:B01----:R-:W-:Y:S05]  /*6770*/  ENDCOLLECTIVE ;  /* 0x000000000000791b */ /* 0x003fea0003800000 */
.L_x_48874:
[----:B------:R-:W-:Y:S02]  /*6780*/  HFMA2 R214, -RZ, RZ, 0, 9.5367431640625e-07 ;  /* 0x00000010ffd67431 */ /* 0x000fe400000001ff */
[----:B------:R-:W-:-:S05]  /*6790*/  FADD.FTZ R221, R220, R216 ;  /* 0x000000d8dcdd7221 */ /* 0x000fca0000010000 */
[----:B------:R-:W-:-:S07]  /*67a0*/  MOV R215, R221 ;  /* 0x000000dd00d77202 */ /* 0x000fce0000000f00 */
[----:B------:R-:W-:Y:S05]  /*67b0*/  WARPSYNC.COLLECTIVE R212, `(.L_x_48875) ;  /* 0x00000000d4087348 */ /* 0x000fea0003c00000 */
[----:B------:R0:W1:Y:S02]  /*67c0*/  SHFL.BFLY P0, R216, R215, R214, R213 ;  /* 0x0c0000d6d7d87389 */ /* 0x00006400000000d5 */
[----:B01----:R-:W-:Y:S05]  /*67d0*/  ENDCOLLECTIVE ;  /* 0x000000000000791b */ /* 0x003fea0003800000 */
.L_x_48875:
[----:B------:R-:W-:Y:S05]  /*67e0*/  BRA `(.L_x_48876) ;  /* 0xffffffe000007947 */ /* 0x000fea000383ffff */
.L_x_48877:
        /* <DEDUP_REMOVED lines=9> */
.L_x_54477:


//--------------------- .text._ZN10layer_norm13ln_fwd_kernelINS_13Kernel_traitsIfffffjLj1536ELj1ELj4ELj1ELj16ENS_18Kernel_traits_baseILj1536EfffffjLj128EEEEELb0ELb1ELb1ELb0EEEvNS_9FwdParamsE --------------------------
	.section	.text._ZN10layer_norm13ln_fwd_kernelINS_13Kernel_traitsIfffffjLj1536ELj1ELj4ELj1ELj16ENS_18Kernel_traits_baseILj1536EfffffjLj128EEEEELb0ELb1ELb1ELb0EEEvNS_9FwdParamsE,"ax",@progbits
	.align	128
        .global         _ZN10layer_norm13ln_fwd_kernelINS_13Kernel_traitsIfffffjLj1536ELj1ELj4ELj1ELj16ENS_18Kernel_traits_baseILj1536EfffffjLj128EEEEELb0ELb1ELb1ELb0EEEvNS_9FwdParamsE
        .type           _ZN10layer_norm13ln_fwd_kernelINS_13Kernel_traitsIfffffjLj1536ELj1ELj4ELj1ELj16ENS_18Kernel_traits_baseILj1536EfffffjLj128EEEEELb0ELb1ELb1ELb0EEEvNS_9FwdParamsE,@function
        .size           _ZN10layer_norm13ln_fwd_kernelINS_13Kernel_traitsIfffffjLj1536ELj1ELj4ELj1ELj16ENS_18Kernel_traits_baseILj1536EfffffjLj128EEEEELb0ELb1ELb1ELb0EEEvNS_9FwdParamsE,(.L_x_54478 - _ZN10layer_norm13ln_fwd_kernelINS_13Kernel_traitsIfffffjLj1536ELj1ELj4ELj1ELj16ENS_18Kernel_traits_baseILj1536EfffffjLj128EEEEELb0ELb1ELb1ELb0EEEvNS_9FwdParamsE)
        .other          _ZN10layer_norm13ln_fwd_kernelINS_13Kernel_traitsIfffffjLj1536ELj1ELj4ELj1ELj16ENS_18Kernel_traits_baseILj1536EfffffjLj128EEEEELb0ELb1ELb1ELb0EEEvNS_9FwdParamsE,@"STO_CUDA_ENTRY STV_DEFAULT"
_ZN10layer_norm13ln_fwd_kernelINS_13Kernel_traitsIfffffjLj1536ELj1ELj4ELj1ELj16ENS_18Kernel_traits_baseILj1536EfffffjLj128EEEEELb0ELb1ELb1ELb0EEEvNS_9FwdParamsE:
.text._ZN10layer_norm13ln_fwd_kernelINS_13Kernel_traitsIfffffjLj1536ELj1ELj4ELj1ELj16ENS_18Kernel_traits_baseILj1536EfffffjLj128EEEEELb0ELb1ELb1ELb0EEEvNS_9FwdParamsE:
        /* <DEDUP_REMOVED lines=152> */
.L_x_48879:
        /* <DEDUP_REMOVED lines=119> */
.L_x_48880:
[----:B------:R-:W-:Y:S05]  /*10f0*/  BSYNC.RECONVERGENT B0 ;  /* 0x0000000000007941 */ /* 0x000fea0003800200 */
.L_x_48878:
[----:B------:R-:W0:Y:S01]  /*1100*/  LDCU UR4, c[0x0][0x384] ;  /* 0x00007080ff0477ac */ /* 0x000e220008000800 */
[----:B------:R-:W1:Y:S01]  /*1110*/  LDCU UR11, c[0x0][0x40c] ;  /* 0x00008180ff0b77ac */ /* 0x000e620008000800 */
[----:B------:R-:W2:Y:S01]  /*1120*/  LDCU.U8 UR5, c[0x0][0x410] ;  /* 0x00008200ff0577ac */ /* 0x000ea20008000000 */
[----:B------:R-:W3:Y:S01]  /*1130*/  LDCU UR10, c[0x0][0x448] ;  /* 0x00008900ff0a77ac */ /* 0x000ee20008000800 */
[----:B------:R-:W4:Y:S01]  /*1140*/  LDCU.64 UR8, c[0x0][0x3a0] ;  /* 0x00007400ff0877ac */ /* 0x000f220008000a00 */
[----:B0-----:R-:W-:-:S13]  /*1150*/  ISETP.GE.AND P0, PT, R208, UR4, PT ;  /* 0x00000004d0007c0c */ /* 0x001fda000bf06270 */
[----:B-1234-:R-:W-:Y:S05]  /*1160*/  @P0 EXIT ;  /* 0x000000000000094d */ /* 0x01efea0003800000 */
.L_x_48968:
[----:B------:R-:W0:Y:S08]  /*1170*/  LDC.64 R204, c[0x0][0x3f0] ;  /* 0x0000fc00ffcc7b82 */ /* 0x000e300000000a00 */
[----:B-1234-:R-:W1:Y:S08]  /*1180*/  LDC R211, c[0x0][0x388] ;  /* 0x0000e200ffd37b82 */ /* 0x01ee700000000800 */
[----:B------:R-:W2:Y:S01]  /*1190*/  LDC.64 R212, c[0x0][0x3f8] ;  /* 0x0000fe00ffd47b82 */ /* 0x000ea20000000a00 */
[----:B0-----:R-:W-:-:S05]  /*11a0*/  IMAD.WIDE R204, R208, 0x4, R204 ;  /* 0x00000004d0cc7825 */ /* 0x001fca00078e02cc */
[----:B------:R-:W3:Y:S01]  /*11b0*/  LDG.E R0, desc[UR6][R204.64] ;  /* 0x00000006cc007981 */ /* 0x000ee2000c1e1900 */
[----:B-1----:R-:W-:Y:S01]  /*11c0*/  IMAD R203, R208, R211, RZ ;  /* 0x000000d3d0cb7224 */ /* 0x002fe200078e02ff */
[----:B------:R-:W-:-:S04]  /*11d0*/  ISETP.GE.U32.AND P5, PT, R3, 0x20, PT ;  /* 0x000000200300780c */ /* 0x000fc80003fa6070 */
[----:B------:R-:W-:Y:S01]  /*11e0*/  SHF.R.S32.HI R206, RZ, 0x1f, R203 ;  /* 0x0000001fffce7819 */ /* 0x000fe200000114cb */
[----:B--2---:R-:W-:-:S03]  /*11f0*/  IMAD.WIDE R212, R208, 0x4, R212 ;  /* 0x00000004d0d47825 */ /* 0x004fc600078e02d4 */
[----:B------:R-:W-:Y:S02]  /*1200*/  LEA.HI R203, R206, R203, RZ, 0x2 ;  /* 0x000000cbcecb7211 */ /* 0x000fe400078f10ff */
[----:B-----5:R0:W5:Y:S01]  /*1210*/  LDG.E R209, desc[UR6][R212.64] ;  /* 0x00000006d4d17981 */ /* 0x020162000c1e1900 */
[----:B------:R-:W-:Y:S01]  /*1220*/  BSSY.RECONVERGENT B0, `(.L_x_48881) ;  /* 0x000003f000007945 */ /* 0x000fe20003800200 */
[----:B0-----:R-:W-:Y:S01]  /*1230*/  HFMA2 R212, -RZ, RZ, 0, 0 ;  /* 0x00000000ffd47431 */ /* 0x001fe200000001ff */
[----:B---3--:R-:W-:-:S13]  /*1240*/  ISETP.GE.AND P0, PT, R0, 0x1, PT ;  /* 0x000000010000780c */ /* 0x008fda0003f06270 */
[----:B------:R-:W0:Y:S01]  /*1250*/  @P0 S2R R215, SR_TID.X ;  /* 0x0000000000d70919 */ /* 0x000e220000002100 */
[----:B------:R-:W-:-:S05]  /*1260*/  @P0 IADD3 R210, PT, PT, R0, -0x1, RZ ;  /* 0xffffffff00d20810 */ /* 0x000fca0007ffe0ff */
[----:B------:R-:W-:Y:S01]  /*1270*/  @P0 IMAD R214, R210, R211, RZ ;  /* 0x000000d3d2d60224 */ /* 0x000fe200078e02ff */
[----:B------:R-:W-:-:S04]  /*1280*/  LEA.HI.SX32 R210, R203, R2, 0x1e ;  /* 0x00000002cbd27211 */ /* 0x000fc800078ff2ff */
[----:B------:R-:W-:-:S04]  /*1290*/  @P0 SHF.R.S32.HI R205, RZ, 0x1f, R214 ;  /* 0x0000001fffcd0819 */ /* 0x000fc800000114d6 */
[----:B------:R-:W-:Y:S02]  /*12a0*/  @P0 LEA.HI R205, R205, R214, RZ, 0x2 ;  /* 0x000000d6cdcd0211 */ /* 0x000fe400078f10ff */
[----:B0-----:R-:W-:-:S04]  /*12b0*/  @P0 LOP3.LUT R2, R215, 0x1f, RZ, 0xc0, !PT ;  /* 0x0000001fd7020812 */ /* 0x001fc800078ec0ff */
[----:B------:R-:W-:Y:S01]  /*12c0*/  @P0 LEA.HI.SX32 R212, R205, R2, 0x1e ;  /* 0x00000002cdd40211 */ /* 0x000fe200078ff2ff */
[----:B------:R-:W-:Y:S06]  /*12d0*/  @!P5 BRA `(.L_x_48882) ;  /* 0x0000000000ccd947 */ /* 0x000fec0003800000 */
[----:B------:R-:W-:Y:S04]  /*12e0*/  BSSY.RECONVERGENT B1, `(.L_x_48883) ;  /* 0x0000005000017945 */ /* 0x000fe80003800200 */
[----:B------:R-:W-:Y:S05]  /*12f0*/  @!P0 BRA `(.L_x_48884) ;  /* 0x00000000000c8947 */ /* 0x000fea0003800000 */
[----:B------:R-:W0:Y:S02]  /*1300*/  LDC.64 R148, c[0x0][0x390] ;  /* 0x0000e400ff947b82 */ /* 0x000e240000000a00 */
[----:B0-----:R-:W-:-:S06]  /*1310*/  IMAD.WIDE.U32 R148, R212, 0x10, R148 ;  /* 0x00000010d4947825 */ /* 0x001fcc00078e0094 */
[----:B------:R-:W5:Y:S02]  /*1320*/  LDG.E.128 R148, desc[UR6][R148.64] ;  /* 0x0000000694947981 */ /* 0x000f64000c1e1d00 */
.L_x_48884:
[----:B------:R-:W-:Y:S05]  /*1330*/  BSYNC.RECONVERGENT B1 ;  /* 0x0000000000017941 */ /* 0x000fea0003800200 */
.L_x_48883:
        /* <DEDUP_REMOVED lines=8> */
[----:B------:R-:W0:Y:S08]  /*13c0*/  @P1 LDC R203, c[0x0][0x40c] ;  /* 0x00010300ffcb1b82 */ /* 0x000e300000000800 */
        /* <DEDUP_REMOVED lines=13> */
[----:B------:R-:W-:-:S04]  /*14a0*/  FMUL.FTZ R204, R151, UR11 ;  /* 0x0000000b97cc7c20 */ /* 0x000fc80008410000 */
[----:B------:R-:W-:Y:S01]  /*14b0*/  FFMA.FTZ R155, R204, R139, R155 ;  /* 0x0000008bcc9b7223 */ /* 0x000fe2000001009b */
[----:B------:R-:W-:Y:S06]  /*14c0*/  BRA `(.L_x_48887) ;  /* 0x0000000000347947 */ /* 0x000fec0003800000 */
.L_x_48886:
[----:B-----5:R-:W-:Y:S01]  /*14d0*/  FMUL.FTZ R155, R148, UR11 ;  /* 0x0000000b949b7c20 */ /* 0x020fe20008410000 */
[----:B------:R-:W-:Y:S01]  /*14e0*/  FMUL.FTZ R202, R149, UR11 ;  /* 0x0000000b95ca7c20 */ /* 0x000fe20008410000 */
[----:B------:R-:W-:Y:S01]  /*14f0*/  FMUL.FTZ R203, R150, UR11 ;  /* 0x0000000b96cb7c20 */ /* 0x000fe20008410000 */
[----:B------:R-:W-:Y:S01]  /*1500*/  FMUL.FTZ R204, R151, UR11 ;  /* 0x0000000b97cc7c20 */ /* 0x000fe20008410000 */
[----:B------:R-:W-:Y:S01]  /*1510*/  FMUL.FTZ R200, R155, R136 ;  /* 0x000000889bc87220 */ /* 0x000fe20000410000 */
[----:B------:R-:W-:Y:S01]  /*1520*/  FMUL.FTZ R201, R202, R137 ;  /* 0x00000089cac97220 */ /* 0x000fe20000410000 */
[----:B------:R-:W-:Y:S01]  /*1530*/  FMUL.FTZ R202, R203, R138 ;  /* 0x0000008acbca7220 */ /* 0x000fe20000410000 */
[----:B------:R-:W-:Y:S01]  /*1540*/  FMUL.FTZ R155, R204, R139 ;  /* 0x0000008bcc9b7220 */ /* 0x000fe20000410000 */
[----:B------:R-:W-:-:S04]  /*1550*/  ISETP.GT.AND P1, PT, R0, RZ, PT ;  /* 0x000000ff0000720c */ /* 0x000fc80003f24270 */
[----:B------:R-:W-:Y:S02]  /*1560*/  FSEL R200, R200, RZ, P1 ;  /* 0x000000ffc8c87208 */ /* 0x000fe40000800000 */
[----:B------:R-:W-:Y:S02]  /*1570*/  FSEL R201, R201, RZ, P1 ;  /* 0x000000ffc9c97208 */ /* 0x000fe40000800000 */
[----:B------:R-:W-:Y:S02]  /*1580*/  FSEL R202, R202, RZ, P1 ;  /* 0x000000ffcaca7208 */ /* 0x000fe40000800000 */
[----:B------:R-:W-:-:S07]  /*1590*/  FSEL R155, R155, RZ, P1 ;  /* 0x000000ff9b9b7208 */ /* 0x000fce0000800000 */
.L_x_48887:
[----:B------:R-:W-:Y:S05]  /*15a0*/  BSYNC.RECONVERGENT B1 ;  /* 0x0000000000017941 */ /* 0x000fea0003800200 */
.L_x_48885:
[----:B------:R-:W0:Y:S01]  /*15b0*/  LDC.64 R204, c[0x0][0x3a8] ;  /* 0x0000ea00ffcc7b82 */ /* 0x000e220000000a00 */
[----:B------:R-:W-:Y:S02]  /*15c0*/  MOV R203, R155 ;  /* 0x0000009b00cb7202 */ /* 0x000fe40000000f00 */
[----:B------:R-:W-:Y:S01]  /*15d0*/  IADD3 R212, PT, PT, R212, 0x20, RZ ;  /* 0x00000020d4d47810 */ /* 0x000fe20007ffe0ff */
[C---:B0-----:R-:W-:Y:S01]  /*15e0*/  IMAD.WIDE.U32 R204, R210.reuse, 0x10, R204 ;  /* 0x00000010d2cc7825 */ /* 0x041fe200078e00cc */
[----:B------:R-:W-:-:S04]  /*15f0*/  IADD3 R210, PT, PT, R210, 0x20, RZ ;  /* 0x00000020d2d27810 */ /* 0x000fc80007ffe0ff */
[----:B------:R0:W-:Y:S03]  /*1600*/  STG.E.128 desc[UR6][R204.64], R200 ;  /* 0x000000c8cc007986 */ /* 0x0001e6000c101d06 */
.L_x_48882:
[----:B------:R-:W-:Y:S05]  /*1610*/  BSYNC.RECONVERGENT B0 ;  /* 0x0000000000007941 */ /* 0x000fea0003800200 */
.L_x_48881:
        /* <DEDUP_REMOVED lines=12> */
[----:B0-----:R-:W2:Y:S01]  /*16e0*/  @P1 LDG.E.128 R204, desc[UR6][R158.64] ;  /* 0x000000069ecc1981 */ /* 0x001ea2000c1e1d00 */
[----:B------:R-:W-:Y:S01]  /*16f0*/  BSSY.RECONVERGENT B1, `(.L_x_48890) ;  /* 0x0000024000017945 */ /* 0x000fe20003800200 */
[----:B--2---:R-:W-:Y:S02]  /*1700*/  @P1 MOV R154, R206 ;  /* 0x000000ce009a1202 */ /* 0x004fe40000000f00 */
[----:B------:R-:W-:Y:S02]  /*1710*/  @P1 MOV R153, R205 ;  /* 0x000000cd00991202 */ /* 0x000fe40000000f00 */
[----:B------:R-:W-:Y:S01]  /*1720*/  @P1 MOV R152, R204 ;  /* 0x000000cc00981202 */ /* 0x000fe20000000f00 */
[----:B-1----:R-:W-:Y:S06]  /*1730*/  @!P1 BRA `(.L_x_48891) ;  /* 0x0000000000489947 */ /* 0x002fec0003800000 */
[----:B------:R-:W-:Y:S02]  /*1740*/  ISETP.GT.AND P1, PT, R0, RZ, PT ;  /* 0x000000ff0000720c */ /* 0x000fe40003f24270 */
[----:B------:R-:W-:Y:S02]  /*1750*/  MOV R156, R152 ;  /* 0x00000098009c7202 */ /* 0x000fe40000000f00 */
[----:B------:R-:W-:Y:S02]  /*1760*/  MOV R157, R153 ;  /* 0x00000099009d7202 */ /* 0x000fe40000000f00 */
[----:B------:R-:W-:-:S07]  /*1770*/  MOV R158, R154 ;  /* 0x0000009a009e7202 */ /* 0x000fce0000000f00 */
[----:B------:R-:W0:Y:S08]  /*1780*/  @P1 LDC R159, c[0x0][0x40c] ;  /* 0x00010300ff9f1b82 */ /* 0x000e300000000800 */
[----:B------:R-:W1:Y:S08]  /*1790*/  @P1 LDC R204, c[0x0][0x40c] ;  /* 0x00010300ffcc1b82 */ /* 0x000e700000000800 */
[----:B------:R-:W2:Y:S01]  /*17a0*/  @P1 LDC R203, c[0x0][0x40c] ;  /* 0x00010300ffcb1b82 */ /* 0x000ea20000000800 */
[----:B0----5:R-:W-:-:S04]  /*17b0*/  @P1 FMUL.FTZ R159, R148, R159 ;  /* 0x0000009f949f1220 */ /* 0x021fc80000410000 */
[----:B------:R-:W-:Y:S01]  /*17c0*/  @P1 FFMA.FTZ R156, R159, R124, R152 ;  /* 0x0000007c9f9c1223 */ /* 0x000fe20000010098 */
[----:B------:R-:W-:Y:S01]  /*17d0*/  MOV R159, R207 ;  /* 0x000000cf009f7202 */ /* 0x000fe20000000f00 */
[----:B-1----:R-:W-:-:S04]  /*17e0*/  @P1 FMUL.FTZ R204, R149, R204 ;  /* 0x000000cc95cc1220 */ /* 0x002fc80000410000 */
[----:B------:R-:W-:Y:S01]  /*17f0*/  @P1 FFMA.FTZ R157, R204, R125, R153 ;  /* 0x0000007dcc9d1223 */ /* 0x000fe20000010099 */
[----:B--2---:R-:W-:-:S04]  /*1800*/  @P1 FMUL.FTZ R203, R150, R203 ;  /* 0x000000cb96cb1220 */ /* 0x004fc80000410000 */
[----:B------:R-:W-:Y:S01]  /*1810*/  @P1 FFMA.FTZ R158, R203, R126, R154 ;  /* 0x0000007ecb9e1223 */ /* 0x000fe2000001009a */
[----:B------:R-:W-:Y:S06]  /*1820*/  @!P1 BRA `(.L_x_48892) ;  /* 0x0000000000409947 */ /* 0x000fec0003800000 */
[----:B------:R-:W-:-:S04]  /*1830*/  FMUL.FTZ R204, R151, UR11 ;  /* 0x0000000b97cc7c20 */ /* 0x000fc80008410000 */
[----:B------:R-:W-:Y:S01]  /*1840*/  FFMA.FTZ R159, R204, R127, R207 ;  /* 0x0000007fcc9f7223 */ /* 0x000fe200000100cf */
[----:B------:R-:W-:Y:S06]  /*1850*/  BRA `(.L_x_48892) ;  /* 0x0000000000347947 */ /* 0x000fec0003800000 */
.L_x_48891:
        /* <DEDUP_REMOVED lines=13> */
.L_x_48892:
[----:B------:R-:W-:Y:S05]  /*1930*/  BSYNC.RECONVERGENT B1 ;  /* 0x0000000000017941 */ /* 0x000fea0003800200 */
.L_x_48890:
[----:B------:R-:W0:Y:S01]  /*1940*/  LDC.64 R204, c[0x0][0x3a8] ;  /* 0x0000ea00ffcc7b82 */ /* 0x000e220000000a00 */
[----:B------:R-:W-:Y:S01]  /*1950*/  IADD3 R212, PT, PT, R212, 0x20, RZ ;  /* 0x00000020d4d47810 */ /* 0x000fe20007ffe0ff */
[C---:B0-----:R-:W-:Y:S01]  /*1960*/  IMAD.WIDE.U32 R204, R210.reuse, 0x10, R204 ;  /* 0x00000010d2cc7825 */ /* 0x041fe200078e00cc */
[----:B------:R-:W-:-:S04]  /*1970*/  IADD3 R210, PT, PT, R210, 0x20, RZ ;  /* 0x00000020d2d27810 */ /* 0x000fc80007ffe0ff */
[----:B------:R1:W-:Y:S03]  /*1980*/  STG.E.128 desc[UR6][R204.64], R156 ;  /* 0x0000009ccc007986 */ /* 0x0003e6000c101d06 */
.L_x_48889:
[----:B------:R-:W-:Y:S05]  /*1990*/  BSYNC.RECONVERGENT B0 ;  /* 0x0000000000007941 */ /* 0x000fea0003800200 */
.L_x_48888:
        /* <DEDUP_REMOVED lines=12> */
[----:B------:R-:W3:Y:S01]  /*1a60*/  @P1 LDG.E.128 R220, desc[UR6][R162.64] ;  /* 0x00000006a2dc1981 */ /* 0x000ee2000c1e1d00 */
[----:B------:R-:W-:Y:S01]  /*1a70*/  BSSY.RECONVERGENT B1, `(.L_x_48895) ;  /* 0x0000025000017945 */ /* 0x000fe20003800200 */
[----:B---3--:R-:W-:Y:S02]  /*1a80*/  @P1 MOV R207, R223 ;  /* 0x000000df00cf1202 */ /* 0x008fe40000000f00 */
[----:B------:R-:W-:Y:S02]  /*1a90*/  @P1 MOV R154, R222 ;  /* 0x000000de009a1202 */ /* 0x000fe40000000f00 */
[----:B------:R-:W-:Y:S02]  /*1aa0*/  @P1 MOV R153, R221 ;  /* 0x000000dd00991202 */ /* 0x000fe40000000f00 */
[----:B------:R-:W-:Y:S01]  /*1ab0*/  @P1 MOV R152, R220 ;  /* 0x000000dc00981202 */ /* 0x000fe20000000f00 */
[----:B--2---:R-:W-:Y:S06]  /*1ac0*/  @!P1 BRA `(.L_x_48896) ;  /* 0x0000000000489947 */ /* 0x004fec0003800000 */
[----:B------:R-:W-:Y:S02]  /*1ad0*/  ISETP.GT.AND P1, PT, R0, RZ, PT ;  /* 0x000000ff0000720c */ /* 0x000fe40003f24270 */
[----:B------:R-:W-:Y:S02]  /*1ae0*/  MOV R160, R152 ;  /* 0x0000009800a07202 */ /* 0x000fe40000000f00 */
[----:B------:R-:W-:Y:S02]  /*1af0*/  MOV R161, R153 ;  /* 0x0000009900a17202 */ /* 0x000fe40000000f00 */
[----:B------:R-:W-:-:S07]  /*1b00*/  MOV R162, R154 ;  /* 0x0000009a00a27202 */ /* 0x000fce0000000f00 */
[----:B------:R-:W2:Y:S08]  /*1b10*/  @P1 LDC R163, c[0x0][0x40c] ;  /* 0x00010300ffa31b82 */ /* 0x000eb00000000800 */
[----:B01----:R-:W0:Y:S08]  /*1b20*/  @P1 LDC R204, c[0x0][0x40c] ;  /* 0x00010300ffcc1b82 */ /* 0x003e300000000800 */
[----:B------:R-:W1:Y:S01]  /*1b30*/  @P1 LDC R203, c[0x0][0x40c] ;  /* 0x00010300ffcb1b82 */ /* 0x000e620000000800 */
[----:B--2--5:R-:W-:-:S04]  /*1b40*/  @P1 FMUL.FTZ R163, R148, R163 ;  /* 0x000000a394a31220 */ /* 0x024fc80000410000 */
[----:B------:R-:W-:Y:S01]  /*1b50*/  @P1 FFMA.FTZ R160, R163, R112, R152 ;  /* 0x00000070a3a01223 */ /* 0x000fe20000010098 */
[----:B------:R-:W-:Y:S01]  /*1b60*/  MOV R163, R207 ;  /* 0x000000cf00a37202 */ /* 0x000fe20000000f00 */
[----:B0-----:R-:W-:-:S04]  /*1b70*/  @P1 FMUL.FTZ R204, R149, R204 ;  /* 0x000000cc95cc1220 */ /* 0x001fc80000410000 */
[----:B------:R-:W-:Y:S01]  /*1b80*/  @P1 FFMA.FTZ R161, R204, R113, R153 ;  /* 0x00000071cca11223 */ /* 0x000fe20000010099 */
[----:B-1----:R-:W-:-:S04]  /*1b90*/  @P1 FMUL.FTZ R203, R150, R203 ;  /* 0x000000cb96cb1220 */ /* 0x002fc80000410000 */
[----:B------:R-:W-:Y:S01]  /*1ba0*/  @P1 FFMA.FTZ R162, R203, R114, R154 ;  /* 0x00000072cba21223 */ /* 0x000fe2000001009a */
[----:B------:R-:W-:Y:S06]  /*1bb0*/  @!P1 BRA `(.L_x_48897) ;  /* 0x0000000000409947 */ /* 0x000fec0003800000 */
[----:B------:R-:W-:-:S04]  /*1bc0*/  FMUL.FTZ R204, R151, UR11 ;  /* 0x0000000b97cc7c20 */ /* 0x000fc80008410000 */
[----:B------:R-:W-:Y:S01]  /*1bd0*/  FFMA.FTZ R163, R204, R115, R207 ;  /* 0x00000073cca37223 */ /* 0x000fe200000100cf */
[----:B------:R-:W-:Y:S06]  /*1be0*/  BRA `(.L_x_48897) ;  /* 0x0000000000347947 */ /* 0x000fec0003800000 */
.L_x_48896:
[----:B-----5:R-:W-:Y:S01]  /*1bf0*/  FMUL.FTZ R161, R148, UR11 ;  /* 0x0000000b94a17c20 */ /* 0x020fe20008410000 */
[----:B------:R-:W-:Y:S01]  /*1c00*/  FMUL.FTZ R162, R149, UR11 ;  /* 0x0000000b95a27c20 */ /* 0x000fe20008410000 */
[----:B------:R-:W-:Y:S01]  /*1c10*/  FMUL.FTZ R163, R150, UR11 ;  /* 0x0000000b96a37c20 */ /* 0x000fe20008410000 */
[----:B01----:R-:W-:Y:S01]  /*1c20*/  FMUL.FTZ R204, R151, UR11 ;  /* 0x0000000b97cc7c20 */ /* 0x003fe20008410000 */
        /* <DEDUP_REMOVED lines=9> */
.L_x_48897:
[----:B------:R-:W-:Y:S05]  /*1cc0*/  BSYNC.RECONVERGENT B1 ;  /* 0x0000000000017941 */ /* 0x000fea0003800200 */
.L_x_48895:
[----:B------:R-:W0:Y:S01]  /*1cd0*/  LDC.64 R204, c[0x0][0x3a8] ;  /* 0x0000ea00ffcc7b82 */ /* 0x000e220000000a00 */
[----:B------:R-:W-:Y:S01]  /*1ce0*/  IADD3 R212, PT, PT, R212, 0x20, RZ ;  /* 0x00000020d4d47810 */ /* 0x000fe20007ffe0ff */
[C---:B0-----:R-:W-:Y:S01]  /*1cf0*/  IMAD.WIDE.U32 R204, R210.reuse, 0x10, R204 ;  /* 0x00000010d2cc7825 */ /* 0x041fe200078e00cc */
[----:B------:R-:W-:-:S04]  /*1d00*/  IADD3 R210, PT, PT, R210, 0x20, RZ ;  /* 0x00000020d2d27810 */ /* 0x000fc80007ffe0ff */
[----:B------:R2:W-:Y:S03]  /*1d10*/  STG.E.128 desc[UR6][R204.64], R160 ;  /* 0x000000a0cc007986 */ /* 0x0005e6000c101d06 */
.L_x_48894:
[----:B------:R-:W-:Y:S05]  /*1d20*/  BSYNC.RECONVERGENT B0 ;  /* 0x0000000000007941 */ /* 0x000fea0003800200 */
.L_x_48893:
        /* <DEDUP_REMOVED lines=12> */
[----:B------:R-:W4:Y:S01]  /*1df0*/  @P1 LDG.E.128 R220, desc[UR6][R166.64] ;  /* 0x00000006a6dc1981 */ /* 0x000f22000c1e1d00 */
[----:B------:R-:W-:Y:S01]  /*1e00*/  BSSY.RECONVERGENT B1, `(.L_x_48900) ;  /* 0x0000025000017945 */ /* 0x000fe20003800200 */
[----:B----4-:R-:W-:Y:S02]  /*1e10*/  @P1 MOV R207, R223 ;  /* 0x000000df00cf1202 */ /* 0x010fe40000000f00 */
[----:B------:R-:W-:Y:S02]  /*1e20*/  @P1 MOV R154, R222 ;  /* 0x000000de009a1202 */ /* 0x000fe40000000f00 */
[----:B------:R-:W-:Y:S02]  /*1e30*/  @P1 MOV R153, R221 ;  /* 0x000000dd00991202 */ /* 0x000fe40000000f00 */
[----:B------:R-:W-:Y:S01]  /*1e40*/  @P1 MOV R152, R220 ;  /* 0x000000dc00981202 */ /* 0x000fe20000000f00 */
[----:B---3--:R-:W-:Y:S06]  /*1e50*/  @!P1 BRA `(.L_x_48901) ;  /* 0x0000000000489947 */ /* 0x008fec0003800000 */
[----:B------:R-:W-:Y:S02]  /*1e60*/  ISETP.GT.AND P1, PT, R0, RZ, PT ;  /* 0x000000ff0000720c */ /* 0x000fe40003f24270 */
[----:B------:R-:W-:Y:S02]  /*1e70*/  MOV R164, R152 ;  /* 0x0000009800a47202 */ /* 0x000fe40000000f00 */
[----:B------:R-:W-:Y:S02]  /*1e80*/  MOV R165, R153 ;  /* 0x0000009900a57202 */ /* 0x000fe40000000f00 */
[----:B------:R-:W-:-:S07]  /*1e90*/  MOV R166, R154 ;  /* 0x0000009a00a67202 */ /* 0x000fce0000000f00 */
[----:B------:R-:W3:Y:S08]  /*1ea0*/  @P1 LDC R167, c[0x0][0x40c] ;  /* 0x00010300ffa71b82 */ /* 0x000ef00000000800 */
[----:B012---:R-:W0:Y:S08]  /*1eb0*/  @P1 LDC R204, c[0x0][0x40c] ;  /* 0x00010300ffcc1b82 */ /* 0x007e300000000800 */
[----:B------:R-:W1:Y:S01]  /*1ec0*/  @P1 LDC R203, c[0x0][0x40c] ;  /* 0x00010300ffcb1b82 */ /* 0x000e620000000800 */
[----:B---3-5:R-:W-:-:S04]  /*1ed0*/  @P1 FMUL.FTZ R167, R148, R167 ;  /* 0x000000a794a71220 */ /* 0x028fc80000410000 */
        /* <DEDUP_REMOVED lines=10> */
.L_x_48901:
[----:B-----5:R-:W-:Y:S01]  /*1f80*/  FMUL.FTZ R165, R148, UR11 ;  /* 0x0000000b94a57c20 */ /* 0x020fe20008410000 */
[----:B------:R-:W-:Y:S01]  /*1f90*/  FMUL.FTZ R166, R149, UR11 ;  /* 0x0000000b95a67c20 */ /* 0x000fe20008410000 */
[----:B------:R-:W-:Y:S01]  /*1fa0*/  FMUL.FTZ R167, R150, UR11 ;  /* 0x0000000b96a77c20 */ /* 0x000fe20008410000 */
[----:B012---:R-:W-:Y:S01]  /*1fb0*/  FMUL.FTZ R204, R151, UR11 ;  /* 0x0000000b97cc7c20 */ /* 0x007fe20008410000 */
        /* <DEDUP_REMOVED lines=9> */
.L_x_48902:
[----:B------:R-:W-:Y:S05]  /*2050*/  BSYNC.RECONVERGENT B1 ;  /* 0x0000000000017941 */ /* 0x000fea0003800200 */
.L_x_48900:
[----:B------:R-:W0:Y:S01]  /*2060*/  LDC.64 R204, c[0x0][0x3a8] ;  /* 0x0000ea00ffcc7b82 */ /* 0x000e220000000a00 */
[----:B------:R-:W-:Y:S01]  /*2070*/  IADD3 R212, PT, PT, R212, 0x20, RZ ;  /* 0x00000020d4d47810 */ /* 0x000fe20007ffe0ff */
[C---:B0-----:R-:W-:Y:S01]  /*2080*/  IMAD.WIDE.U32 R204, R210.reuse, 0x10, R204 ;  /* 0x00000010d2cc7825 */ /* 0x041fe200078e00cc */
[----:B------:R-:W-:-:S04]  /*2090*/  IADD3 R210, PT, PT, R210, 0x20, RZ ;  /* 0x00000020d2d27810 */ /* 0x000fc80007ffe0ff */
[----:B------:R3:W-:Y:S03]  /*20a0*/  STG.E.128 desc[UR6][R204.64], R164 ;  /* 0x000000a4cc007986 */ /* 0x0007e6000c101d06 */
.L_x_48899:
[----:B------:R-:W-:Y:S05]  /*20b0*/  BSYNC.RECONVERGENT B0 ;  /* 0x0000000000007941 */ /* 0x000fea0003800200 */
.L_x_48898:
        /* <DEDUP_REMOVED lines=12> */
[----:B------:R-:W2:Y:S01]  /*2180*/  @P1 LDG.E.128 R220, desc[UR6][R170.64] ;  /* 0x00000006aadc1981 */ /* 0x000ea2000c1e1d00 */
[----:B------:R-:W-:Y:S01]  /*2190*/  BSSY.RECONVERGENT B1, `(.L_x_48905) ;  /* 0x0000025000017945 */ /* 0x000fe20003800200 */
[----:B--2---:R-:W-:Y:S02]  /*21a0*/  @P1 MOV R207, R223 ;  /* 0x000000df00cf1202 */ /* 0x004fe40000000f00 */
[----:B------:R-:W-:Y:S02]  /*21b0*/  @P1 MOV R154, R222 ;  /* 0x000000de009a1202 */ /* 0x000fe40000000f00 */
[----:B------:R-:W-:Y:S02]  /*21c0*/  @P1 MOV R153, R221 ;  /* 0x000000dd00991202 */ /* 0x000fe40000000f00 */
[----:B------:R-:W-:Y:S01]  /*21d0*/  @P1 MOV R152, R220 ;  /* 0x000000dc00981202 */ /* 0x000fe20000000f00 */
[----:B----4-:R-:W-:Y:S06]  /*21e0*/  @!P1 BRA `(.L_x_48906) ;  /* 0x0000000000489947 */ /* 0x010fec0003800000 */
[----:B------:R-:W-:Y:S02]  /*21f0*/  ISETP.GT.AND P1, PT, R0, RZ, PT ;  /* 0x000000ff0000720c */ /* 0x000fe40003f24270 */
[----:B------:R-:W-:Y:S02]  /*2200*/  MOV R168, R152 ;  /* 0x0000009800a87202 */ /* 0x000fe40000000f00 */
[----:B------:R-:W-:Y:S02]  /*2210*/  MOV R169, R153 ;  /* 0x0000009900a97202 */ /* 0x000fe40000000f00 */
[----:B------:R-:W-:-:S07]  /*2220*/  MOV R170, R154 ;  /* 0x0000009a00aa7202 */ /* 0x000fce0000000f00 */
[----:B------:R-:W0:Y:S08]  /*2230*/  @P1 LDC R171, c[0x0][0x40c] ;  /* 0x00010300ffab1b82 */ /* 0x000e300000000800 */
[----:B-1-3--:R-:W1:Y:S08]  /*2240*/  @P1 LDC R204, c[0x0][0x40c] ;  /* 0x00010300ffcc1b82 */ /* 0x00ae700000000800 */
        /* <DEDUP_REMOVED lines=12> */
.L_x_48906:
[----:B-----5:R-:W-:Y:S01]  /*2310*/  FMUL.FTZ R169, R148, UR11 ;  /* 0x0000000b94a97c20 */ /* 0x020fe20008410000 */
[----:B------:R-:W-:Y:S01]  /*2320*/  FMUL.FTZ R170, R149, UR11 ;  /* 0x0000000b95aa7c20 */ /* 0x000fe20008410000 */
[----:B------:R-:W-:Y:S01]  /*2330*/  FMUL.FTZ R171, R150, UR11 ;  /* 0x0000000b96ab7c20 */ /* 0x000fe20008410000 */
[----:B-1-3--:R-:W-:Y:S01]  /*2340*/  FMUL.FTZ R204, R151, UR11 ;  /* 0x0000000b97cc7c20 */ /* 0x00afe20008410000 */
        /* <DEDUP_REMOVED lines=9> */
.L_x_48907:
[----:B------:R-:W-:Y:S05]  /*23e0*/  BSYNC.RECONVERGENT B1 ;  /* 0x0000000000017941 */ /* 0x000fea0003800200 */
.L_x_48905:
[----:B------:R-:W0:Y:S01]  /*23f0*/  LDC.64 R204, c[0x0][0x3a8] ;  /* 0x0000ea00ffcc7b82 */ /* 0x000e220000000a00 */
[----:B------:R-:W-:Y:S01]  /*2400*/  IADD3 R212, PT, PT, R212, 0x20, RZ ;  /* 0x00000020d4d47810 */ /* 0x000fe20007ffe0ff */
[C---:B0-----:R-:W-:Y:S01]  /*2410*/  IMAD.WIDE.U32 R204, R210.reuse, 0x10, R204 ;  /* 0x00000010d2cc7825 */ /* 0x041fe200078e00cc */
[----:B------:R-:W-:-:S04]  /*2420*/  IADD3 R210, PT, PT, R210, 0x20, RZ ;  /* 0x00000020d2d27810 */ /* 0x000fc80007ffe0ff */
[----:B------:R4:W-:Y:S03]  /*2430*/  STG.E.128 desc[UR6][R204.64], R168 ;  /* 0x000000a8cc007986 */ /* 0x0009e6000c101d06 */
.L_x_48904:
[----:B------:R-:W-:Y:S05]  /*2440*/  BSYNC.RECONVERGENT B0 ;  /* 0x0000000000007941 */ /* 0x000fea0003800200 */
.L_x_48903:
        /* <DEDUP_REMOVED lines=12> */
[----:B------:R-:W2:Y:S01]  /*2510*/  @P1 LDG.E.128 R220, desc[UR6][R174.64] ;  /* 0x00000006aedc1981 */ /* 0x000ea2000c1e1d00 */
[----:B------:R-:W-:Y:S01]  /*2520*/  BSSY.RECONVERGENT B1, `(.L_x_48910) ;  /* 0x0000025000017945 */ /* 0x000fe20003800200 */
[----:B--2---:R-:W-:Y:S02]  /*2530*/  @P1 MOV R207, R223 ;  /* 0x000000df00cf1202 */ /* 0x004fe40000000f00 */
[----:B------:R-:W-:Y:S02]  /*2540*/  @P1 MOV R154, R222 ;  /* 0x000000de009a1202 */ /* 0x000fe40000000f00 */
[----:B------:R-:W-:Y:S02]  /*2550*/  @P1 MOV R153, R221 ;  /* 0x000000dd00991202 */ /* 0x000fe40000000f00 */
[----:B------:R-:W-:Y:S01]  /*2560*/  @P1 MOV R152, R220 ;  /* 0x000000dc00981202 */ /* 0x000fe20000000f00 */
[----:B0-----:R-:W-:Y:S06]  /*2570*/  @!P1 BRA `(.L_x_48911) ;  /* 0x0000000000489947 */ /* 0x001fec0003800000 */
[----:B------:R-:W-:Y:S02]  /*2580*/  ISETP.GT.AND P1, PT, R0, RZ, PT ;  /* 0x000000ff0000720c */ /* 0x000fe40003f24270 */
[----:B------:R-:W-:Y:S02]  /*2590*/  MOV R172, R152 ;  /* 0x0000009800ac7202 */ /* 0x000fe40000000f00 */
[----:B------:R-:W-:Y:S02]  /*25a0*/  MOV R173, R153 ;  /* 0x0000009900ad7202 */ /* 0x000fe40000000f00 */
[----:B------:R-:W-:-:S07]  /*25b0*/  MOV R174, R154 ;  /* 0x0000009a00ae7202 */ /* 0x000fce0000000f00 */
[----:B------:R-:W0:Y:S08]  /*25c0*/  @P1 LDC R175, c[0x0][0x40c] ;  /* 0x00010300ffaf1b82 */ /* 0x000e300000000800 */
[----:B---34-:R-:W1:Y:S08]  /*25d0*/  @P1 LDC R204, c[0x0][0x40c] ;  /* 0x00010300ffcc1b82 */ /* 0x018e700000000800 */
        /* <DEDUP_REMOVED lines=12> */
.L_x_48911:
[----:B-----5:R-:W-:Y:S01]  /*26a0*/  FMUL.FTZ R173, R148, UR11 ;  /* 0x0000000b94ad7c20 */ /* 0x020fe20008410000 */
[----:B------:R-:W-:Y:S01]  /*26b0*/  FMUL.FTZ R174, R149, UR11 ;  /* 0x0000000b95ae7c20 */ /* 0x000fe20008410000 */
[----:B------:R-:W-:Y:S01]  /*26c0*/  FMUL.FTZ R175, R150, UR11 ;  /* 0x0000000b96af7c20 */ /* 0x000fe20008410000 */
[----:B---34-:R-:W-:Y:S01]  /*26d0*/  FMUL.FTZ R204, R151, UR11 ;  /* 0x0000000b97cc7c20 */ /* 0x018fe20008410000 */
        /* <DEDUP_REMOVED lines=9> */
.L_x_48912:
[----:B------:R-:W-:Y:S05]  /*2770*/  BSYNC.RECONVERGENT B1 ;  /* 0x0000000000017941 */ /* 0x000fea0003800200 */
.L_x_48910:
[----:B------:R-:W0:Y:S01]  /*2780*/  LDC.64 R204, c[0x0][0x3a8] ;  /* 0x0000ea00ffcc7b82 */ /* 0x000e220000000a00 */
[----:B------:R-:W-:Y:S01]  /*2790*/  IADD3 R212, PT, PT, R212, 0x20, RZ ;  /* 0x00000020d4d47810 */ /* 0x000fe20007ffe0ff */
[C---:B0-----:R-:W-:Y:S01]  /*27a0*/  IMAD.WIDE.U32 R204, R210.reuse, 0x10, R204 ;  /* 0x00000010d2cc7825 */ /* 0x041fe200078e00cc */
[----:B------:R-:W-:-:S04]  /*27b0*/  IADD3 R210, PT, PT, R210, 0x20, RZ ;  /* 0x00000020d2d27810 */ /* 0x000fc80007ffe0ff */
[----:B------:R0:W-:Y:S03]  /*27c0*/  STG.E.128 desc[UR6][R204.64], R172 ;  /* 0x000000accc007986 */ /* 0x0001e6000c101d06 */
.L_x_48909:
[----:B------:R-:W-:Y:S05]  /*27d0*/  BSYNC.RECONVERGENT B0 ;  /* 0x0000000000007941 */ /* 0x000fea0003800200 */
.L_x_48908:
        /* <DEDUP_REMOVED lines=37> */
.L_x_48916:
        /* <DEDUP_REMOVED lines=13> */
.L_x_48917:
[----:B------:R-:W-:Y:S05]  /*2b00*/  BSYNC.RECONVERGENT B1 ;  /* 0x0000000000017941 */ /* 0x000fea0003800200 */
.L_x_48915:
[----:B------:R-:W0:Y:S01]  /*2b10*/  LDC.64 R204, c[0x0][0x3a8] ;  /* 0x0000ea00ffcc7b82 */ /* 0x000e220000000a00 */
[----:B------:R-:W-:Y:S01]  /*2b20*/  IADD3 R212, PT, PT, R212, 0x20, RZ ;  /* 0x00000020d4d47810 */ /* 0x000fe20007ffe0ff */
[C---:B0-----:R-:W-:Y:S01]  /*2b30*/  IMAD.WIDE.U32 R204, R210.reuse, 0x10, R204 ;  /* 0x00000010d2cc7825 */ /* 0x041fe200078e00cc */
[----:B------:R-:W-:-:S04]  /*2b40*/  IADD3 R210, PT, PT, R210, 0x20, RZ ;  /* 0x00000020d2d27810 */ /* 0x000fc80007ffe0ff */
[----:B------:R0:W-:Y:S03]  /*2b50*/  STG.E.128 desc[UR6][R204.64], R176 ;  /* 0x000000b0cc007986 */ /* 0x0001e6000c101d06 */
.L_x_48914:
[----:B------:R-:W-:Y:S05]  /*2b60*/  BSYNC.RECONVERGENT B0 ;  /* 0x0000000000007941 */ /* 0x000fea0003800200 */
.L_x_48913:
        /* <DEDUP_REMOVED lines=37> */
.L_x_48921:
        /* <DEDUP_REMOVED lines=13> */
.L_x_48922:
[----:B------:R-:W-:Y:S05]  /*2e90*/  BSYNC.RECONVERGENT B1 ;  /* 0x0000000000017941 */ /* 0x000fea0003800200 */
.L_x_48920:
[----:B------:R-:W0:Y:S01]  /*2ea0*/  LDC.64 R204, c[0x0][0x3a8] ;  /* 0x0000ea00ffcc7b82 */ /* 0x000e220000000a00 */
[----:B------:R-:W-:Y:S01]  /*2eb0*/  IADD3 R212, PT, PT, R212, 0x20, RZ ;  /* 0x00000020d4d47810 */ /* 0x000fe20007ffe0ff */
[C---:B0-----:R-:W-:Y:S01]  /*2ec0*/  IMAD.WIDE.U32 R204, R210.reuse, 0x10, R204 ;  /* 0x00000010d2cc7825 */ /* 0x041fe200078e00cc */
[----:B------:R-:W-:-:S04]  /*2ed0*/  IADD3 R210, PT, PT, R210, 0x20, RZ ;  /* 0x00000020d2d27810 */ /* 0x000fc80007ffe0ff */
[----:B------:R0:W-:Y:S03]  /*2ee0*/  STG.E.128 desc[UR6][R204.64], R180 ;  /* 0x000000b4cc007986 */ /* 0x0001e6000c101d06 */
.L_x_48919:
[----:B------:R-:W-:Y:S05]  /*2ef0*/  BSYNC.RECONVERGENT B0 ;  /* 0x0000000000007941 */ /* 0x000fea0003800200 */
.L_x_48918:
        /* <DEDUP_REMOVED lines=37> */
.L_x_48926:
        /* <DEDUP_REMOVED lines=13> */
.L_x_48927:
[----:B------:R-:W-:Y:S05]  /*3220*/  BSYNC.RECONVERGENT B1 ;  /* 0x0000000000017941 */ /* 0x000fea0003800200 */
.L_x_48925:
[----:B------:R-:W0:Y:S01]  /*3230*/  LDC.64 R204, c[0x0][0x3a8] ;  /* 0x0000ea00ffcc7b82 */ /* 0x000e220000000a00 */
[----:B------:R-:W-:Y:S01]  /*3240*/  IADD3 R212, PT, PT, R212, 0x20, RZ ;  /* 0x00000020d4d47810 */ /* 0x000fe20007ffe0ff */
[C---:B0-----:R-:W-:Y:S01]  /*3250*/  IMAD.WIDE.U32 R204, R210.reuse, 0x10, R204 ;  /* 0x00000010d2cc7825 */ /* 0x041fe200078e00cc */
[----:B------:R-:W-:-:S04]  /*3260*/  IADD3 R210, PT, PT, R210, 0x20, RZ ;  /* 0x00000020d2d27810 */ /* 0x000fc80007ffe0ff */
[----:B------:R0:W-:Y:S03]  /*3270*/  STG.E.128 desc[UR6][R204.64], R184 ;  /* 0x000000b8cc007986 */ /* 0x0001e6000c101d06 */
.L_x_48924:
[----:B------:R-:W-:Y:S05]  /*3280*/  BSYNC.RECONVERGENT B0 ;  /* 0x0000000000007941 */ /* 0x000fea0003800200 */
.L_x_48923:
        /* <DEDUP_REMOVED lines=37> */
.L_x_48931:
        /* <DEDUP_REMOVED lines=13> */
.L_x_48932:
[----:B------:R-:W-:Y:S05]  /*35b0*/  BSYNC.RECONVERGENT B1 ;  /* 0x0000000000017941 */ /* 0x000fea0003800200 */
.L_x_48930:
[----:B------:R-:W0:Y:S01]  /*35c0*/  LDC.64 R204, c[0x0][0x3a8] ;  /* 0x0000ea00ffcc7b82 */ /* 0x000e220000000a00 */
[----:B------:R-:W-:Y:S01]  /*35d0*/  IADD3 R212, PT, PT, R212, 0x20, RZ ;  /* 0x00000020d4d47810 */ /* 0x000fe20007ffe0ff */
[C---:B0-----:R-:W-:Y:S01]  /*35e0*/  IMAD.WIDE.U32 R204, R210.reuse, 0x10, R204 ;  /* 0x00000010d2cc7825 */ /* 0x041fe200078e00cc */
[----:B------:R-:W-:-:S04]  /*35f0*/  IADD3 R210, PT, PT, R210, 0x20, RZ ;  /* 0x00000020d2d27810 */ /* 0x000fc80007ffe0ff */
[----:B------:R0:W-:Y:S03]  /*3600*/  STG.E.128 desc[UR6][R204.64], R188 ;  /* 0x000000bccc007986 */ /* 0x0001e6000c101d06 */
.L_x_48929:
[----:B------:R-:W-:Y:S05]  /*3610*/  BSYNC.RECONVERGENT B0 ;  /* 0x0000000000007941 */ /* 0x000fea0003800200 */
.L_x_48928:
        /* <DEDUP_REMOVED lines=37> */
.L_x_48936:
        /* <DEDUP_REMOVED lines=13> */
.L_x_48937:
[----:B------:R-:W-:Y:S05]  /*3940*/  BSYNC.RECONVERGENT B1 ;  /* 0x0000000000017941 */ /* 0x000fea0003800200 */
.L_x_48935:
[----:B------:R-:W0:Y:S01]  /*3950*/  LDC.64 R204, c[0x0][0x3a8] ;  /* 0x0000ea00ffcc7b82 */ /* 0x000e220000000a00 */
[----:B------:R-:W-:Y:S01]  /*3960*/  IADD3 R212, PT, PT, R212, 0x20, RZ ;  /* 0x00000020d4d47810 */ /* 0x000fe20007ffe0ff */
[C---:B0-----:R-:W-:Y:S01]  /*3970*/  IMAD.WIDE.U32 R204, R210.reuse, 0x10, R204 ;  /* 0x00000010d2cc7825 */ /* 0x041fe200078e00cc */
[----:B------:R-:W-:-:S04]  /*3980*/  IADD3 R210, PT, PT, R210, 0x20, RZ ;  /* 0x00000020d2d27810 */ /* 0x000fc80007ffe0ff */
[----:B------:R0:W-:Y:S03]  /*3990*/  STG.E.128 desc[UR6][R204.64], R192 ;  /* 0x000000c0cc007986 */ /* 0x0001e6000c101d06 */
.L_x_48934:
[----:B------:R-:W-:Y:S05]  /*39a0*/  BSYNC.RECONVERGENT B0 ;  /* 0x0000000000007941 */ /* 0x000fea0003800200 */
.L_x_48933:
[----:B------:R-:W-:Y:S01]  /*39b0*/  ISETP.GE.U32.AND P1, PT, R3, 0x180, PT ;  /* 0x000001800300780c */ /* 0x000fe20003f26070 */
[----:B------:R-:W-:Y:S01]  /*39c0*/  BSSY.RECONVERGENT B0, `(.L_x_48938) ;  /* 0x0000035000007945 */ /* 0x000fe20003800200 */
[----:B------:R-:W-:-:S11]  /*39d0*/  LOP3.LUT R216, R216, 0xffffffbf, RZ, 0xc0, !PT ;  /* 0xffffffbfd8d87812 */ /* 0x000fd600078ec0ff */
[----:B------:R-:W-:Y:S01]  /*39e0*/  @P1 LOP3.LUT R216, R216, 0x40, RZ, 0xfc, !PT ;  /* 0x00000040d8d81812 */ /* 0x000fe200078efcff */
[----:B------:R-:W-:Y:S06]  /*39f0*/  @!P1 BRA `(.L_x_48939) ;  /* 0x0000000000c49947 */ /* 0x000fec0003800000 */
[----:B------:R-:W0:Y:S02]  /*3a00*/  @P0 LDC.64 R196, c[0x0][0x390] ;  /* 0x0000e400ffc40b82 */ /* 0x000e240000000a00 */
[----:B0-----:R-:W-:-:S05]  /*3a10*/  @P0 IMAD.WIDE.U32 R212, R212, 0x10, R196 ;  /* 0x00000010d4d40825 */ /* 0x001fca00078e00c4 */
[----:B------:R0:W5:Y:S01]  /*3a20*/  @P0 LDG.E.128 R148, desc[UR6][R212.64] ;  /* 0x00000006d4940981 */ /* 0x000162000c1e1d00 */
[----:B------:R-:W-:-:S04]  /*3a30*/  ISETP.NE.U32.AND P0, PT, RZ, UR8, PT ;  /* 0x00000008ff007c0c */ /* 0x000fc8000bf05070 */
[----:B------:R-:W-:-:S13]  /*3a40*/  ISETP.NE.AND.EX P0, PT, RZ, UR9, PT, P0 ;  /* 0x00000009ff007c0c */ /* 0x000fda000bf05300 */
[----:B------:R-:W1:Y:S02]  /*3a50*/  @P0 LDC.64 R196, c[0x0][0x3a0] ;  /* 0x0000e800ffc40b82 */ /* 0x000e640000000a00 */
[----:B-1----:R-:W-:-:S06]  /*3a60*/  @P0 IMAD.WIDE.U32 R196, R210, 0x10, R196 ;  /* 0x00000010d2c40825 */ /* 0x002fcc00078e00c4 */
        /* <DEDUP_REMOVED lines=25> */
.L_x_48941:
        /* <DEDUP_REMOVED lines=13> */
.L_x_48942:
[----:B------:R-:W-:Y:S05]  /*3cd0*/  BSYNC.RECONVERGENT B1 ;  /* 0x0000000000017941 */ /* 0x000fea0003800200 */
.L_x_48940:
[----:B---34-:R-:W0:Y:S02]  /*3ce0*/  LDC.64 R204, c[0x0][0x3a8] ;  /* 0x0000ea00ffcc7b82 */ /* 0x018e240000000a00 */
[----:B0-----:R-:W-:-:S05]  /*3cf0*/  IMAD.WIDE.U32 R204, R210, 0x10, R204 ;  /* 0x00000010d2cc7825 */ /* 0x001fca00078e00cc */
[----:B------:R0:W-:Y:S02]  /*3d00*/  STG.E.128 desc[UR6][R204.64], R196 ;  /* 0x000000c4cc007986 */ /* 0x0001e4000c101d06 */
.L_x_48939:
[----:B------:R-:W-:Y:S05]  /*3d10*/  BSYNC.RECONVERGENT B0 ;  /* 0x0000000000007941 */ /* 0x000fea0003800200 */
.L_x_48938:
[----:B------:R-:W-:Y:S01]  /*3d20*/  FADD.FTZ R0, RZ, R200 ;  /* 0x000000c8ff007221 */ /* 0x000fe20000010000 */
[C---:B------:R-:W-:Y:S01]  /*3d30*/  ISETP.GT.U32.AND P4, PT, R3.reuse, 0x3f, PT ;  /* 0x0000003f0300780c */ /* 0x040fe20003f84070 */
[----:B01234-:R-:W0:Y:S01]  /*3d40*/  S2R R204, SR_TID.X ;  /* 0x0000000000cc7919 */ /* 0x01fe220000002100 */
        /* <DEDUP_REMOVED lines=199> */
.L_x_48980:
[----:B------:R-:W-:Y:S01]  /*49c0*/  LOP3.LUT P1, RZ, R204, 0x1f, RZ, 0xc0, !PT ;  /* 0x0000001fccff7812 */ /* 0x000fe2000782c0ff */
[----:B------:R-:W-:Y:S01]  /*49d0*/  FMUL.FTZ R0, R203, R203 ;  /* 0x000000cbcb007220 */ /* 0x000fe20000410000 */
[----:B------:R-:W-:Y:S01]  /*49e0*/  ISETP.NE.AND P0, PT, RZ, UR5, PT ;  /* 0x00000005ff007c0c */ /* 0x000fe2000bf05270 */
[----:B01----:R-:W-:Y:S01]  /*49f0*/  FADD.FTZ R210, R210, R217 ;  /* 0x000000d9d2d27221 */ /* 0x003fe20000010000 */
[----:B------:R-:W-:Y:S02]  /*4a00*/  BSSY.RECONVERGENT B0, `(.L_x_48944) ;  /* 0x0000100000007945 */ /* 0x000fe40003800200 */
[----:B------:R-:W-:Y:S01]  /*4a10*/  FSEL R0, R0, RZ, P0 ;  /* 0x000000ff00007208 */ /* 0x000fe20000000000 */
[----:B------:R-:W-:-:S04]  /*4a20*/  FFMA.FTZ R205, R210, R205, UR10 ;  /* 0x0000000ad2cd7e23 */ /* 0x000fc800080100cd */
        /* <DEDUP_REMOVED lines=35> */
.L_x_48947:
[----:B------:R-:W-:Y:S05]  /*4c60*/  BSYNC.RECONVERGENT B1 ;  /* 0x0000000000017941 */ /* 0x000fea0003800200 */
.L_x_48946:
[----:B------:R-:W-:Y:S01]  /*4c70*/  LOP3.LUT P0, RZ, R216, 0x2000, RZ, 0xc0, !PT ;  /* 0x00002000d8ff7812 */ /* 0x000fe2000780c0ff */
[----:B------:R-:W-:-:S12]  /*4c80*/  BSSY.RECONVERGENT B1, `(.L_x_48948) ;  /* 0x0000012000017945 */ /* 0x000fd80003800200 */
[----:B------:R-:W-:Y:S05]  /*4c90*/  @!P0 BRA `(.L_x_48949) ;  /* 0x0000000000408947 */ /* 0x000fea0003800000 */
[----:B0-----:R-:W0:Y:S01]  /*4ca0*/  LDC.64 R210, c[0x0][0x428] ;  /* 0x00010a00ffd27b82 */ /* 0x001e220000000a00 */
        /* <DEDUP_REMOVED lines=15> */
.L_x_48949:
[----:B------:R-:W-:Y:S05]  /*4da0*/  BSYNC.RECONVERGENT B1 ;  /* 0x0000000000017941 */ /* 0x000fea0003800200 */
.L_x_48948:
[----:B------:R-:W-:Y:S01]  /*4db0*/  LOP3.LUT P0, RZ, R216, 0x4000, RZ, 0xc0, !PT ;  /* 0x00004000d8ff7812 */ /* 0x000fe2000780c0ff */
        /* <DEDUP_REMOVED lines=18> */
.L_x_48951:
[----:B------:R-:W-:Y:S05]  /*4ee0*/  BSYNC.RECONVERGENT B1 ;  /* 0x0000000000017941 */ /* 0x000fea0003800200 */
.L_x_48950:
[----:B------:R-:W-:Y:S01]  /*4ef0*/  LOP3.LUT P0, RZ, R216, 0x8000, RZ, 0xc0, !PT ;  /* 0x00008000d8ff7812 */ /* 0x000fe2000780c0ff */
        /* <DEDUP_REMOVED lines=18> */
.L_x_48953:
[----:B------:R-:W-:Y:S05]  /*5020*/  BSYNC.RECONVERGENT B1 ;  /* 0x0000000000017941 */ /* 0x000fea0003800200 */
.L_x_48952:
[----:B------:R-:W-:Y:S01]  /*5030*/  LOP3.LUT P0, RZ, R216, 0x10000, RZ, 0xc0, !PT ;  /* 0x00010000d8ff7812 */ /* 0x000fe2000780c0ff */
        /* <DEDUP_REMOVED lines=18> */
.L_x_48955:
[----:B------:R-:W-:Y:S05]  /*5160*/  BSYNC.RECONVERGENT B1 ;  /* 0x0000000000017941 */ /* 0x000fea0003800200 */
.L_x_48954:
        /* <DEDUP_REMOVED lines=19> */
.L_x_48957:
[----:B------:R-:W-:Y:S05]  /*52a0*/  BSYNC.RECONVERGENT B1 ;  /* 0x0000000000017941 */ /* 0x000fea0003800200 */
.L_x_48956:
        /* <DEDUP_REMOVED lines=19> */
.L_x_48959:
[----:B------:R-:W-:Y:S05]  /*53e0*/  BSYNC.RECONVERGENT B1 ;  /* 0x0000000000017941 */ /* 0x000fea0003800200 */
.L_x_48958:
        /* <DEDUP_REMOVED lines=19> */
.L_x_48961:
[----:B------:R-:W-:Y:S05]  /*5520*/  BSYNC.RECONVERGENT B1 ;  /* 0x0000000000017941 */ /* 0x000fea0003800200 */
.L_x_48960:
        /* <DEDUP_REMOVED lines=19> */
.L_x_48963:
[----:B------:R-:W-:Y:S05]  /*5660*/  BSYNC.RECONVERGENT B1 ;  /* 0x0000000000017941 */ /* 0x000fea0003800200 */
.L_x_48962:
        /* <DEDUP_REMOVED lines=19> */
.L_x_48965:
[----:B------:R-:W-:Y:S05]  /*57a0*/  BSYNC.RECONVERGENT B1 ;  /* 0x0000000000017941 */ /* 0x000fea0003800200 */
.L_x_48964:
        /* <DEDUP_REMOVED lines=19> */
.L_x_48967:
[----:B------:R-:W-:Y:S05]  /*58e0*/  BSYNC.RECONVERGENT B1 ;  /* 0x0000000000017941 */ /* 0x000fea0003800200 */
.L_x_48966:
        /* <DEDUP_REMOVED lines=17> */
.L_x_48945:
[----:B------:R-:W-:Y:S05]  /*5a00*/  BSYNC.RECONVERGENT B0 ;  /* 0x0000000000007941 */ /* 0x000fea0003800200 */
.L_x_48944:
[----:B0-----:R-:W0:Y:S02]  /*5a10*/  LDC.64 R204, c[0x0][0x380] ;  /* 0x0000e000ffcc7b82 */ /* 0x001e240000000a00 */
[----:B0-----:R-:W-:-:S04]  /*5a20*/  LEA R208, R204, R208, 0x2 ;  /* 0x000000d0ccd07211 */ /* 0x001fc800078e10ff */
[----:B------:R-:W-:-:S13]  /*5a30*/  ISETP.GE.AND P0, PT, R208, R205, PT ;  /* 0x000000cdd000720c */ /* 0x000fda0003f06270 */
[----:B------:R-:W-:Y:S05]  /*5a40*/  @!P0 BRA `(.L_x_48968) ;  /* 0xffffffb400c88947 */ /* 0x000fea000383ffff */
[----:B------:R-:W-:Y:S05]  /*5a50*/  EXIT ;  /* 0x000000000000794d */ /* 0x000fea0003800000 */
.L_x_48943:
        /* <DEDUP_REMOVED lines=8> */
.L_x_48970:
[----:B------:R-:W-:Y:S05]  /*5ae0*/  BSYNC B0 ;  /* 0x0000000000007941 */ /* 0x000fea0003800000 */
.L_x_48969:
        /* <DEDUP_REMOVED lines=9> */
.L_x_48971:
[----:B------:R-:W-:Y:S01]  /*5b80*/  HFMA2 R218, -RZ, RZ, 0, 2.384185791015625e-07 ;  /* 0x00000004ffda7431 */ /* 0x000fe200000001ff */
[----:B------:R-:W-:-:S05]  /*5b90*/  MOV R205, R217 ;  /* 0x000000d900cd7202 */ /* 0x000fca0000000f00 */
[----:B------:R-:W-:-:S05]  /*5ba0*/  FADD.FTZ R210, R206, R205 ;  /* 0x000000cdced27221 */ /* 0x000fca0000010000 */
[----:B------:R-:W-:-:S07]  /*5bb0*/  MOV R219, R210 ;  /* 0x000000d200db7202 */ /* 0x000fce0000000f00 */
[----:B------:R-:W-:Y:S05]  /*5bc0*/  WARPSYNC.COLLECTIVE R214, `(.L_x_48972) ;  /* 0x00000000d6087348 */ /* 0x000fea0003c00000 */
[----:B------:R0:W1:Y:S02]  /*5bd0*/  SHFL.BFLY P6, R217, R219, R218, R221 ;  /* 0x0c0000dadbd97389 */ /* 0x00006400000c00dd */
[----:B01----:R-:W-:Y:S05]  /*5be0*/  ENDCOLLECTIVE ;  /* 0x000000000000791b */ /* 0x003fea0003800000 */
.L_x_48972:
[----:B------:R-:W-:Y:S01]  /*5bf0*/  HFMA2 R218, -RZ, RZ, 0, 4.76837158203125e-07 ;  /* 0x00000008ffda7431 */ /* 0x000fe200000001ff */
[----:B------:R-:W-:-:S05]  /*5c00*/  MOV R205, R217 ;  /* 0x000000d900cd7202 */ /* 0x000fca0000000f00 */
[----:B------:R-:W-:-:S05]  /*5c10*/  FADD.FTZ R212, R210, R205 ;  /* 0x000000cdd2d47221 */ /* 0x000fca0000010000 */
[----:B------:R-:W-:-:S07]  /*5c20*/  MOV R219, R212 ;  /* 0x000000d400db7202 */ /* 0x000fce0000000f00 */
[----:B------:R-:W-:Y:S05]  /*5c30*/  WARPSYNC.COLLECTIVE R214, `(.L_x_48973) ;  /* 0x00000000d6087348 */ /* 0x000fea0003c00000 */
[----:B------:R0:W1:Y:S02]  /*5c40*/  SHFL.BFLY P6, R217, R219, R218, R221 ;  /* 0x0c0000dadbd97389 */ /* 0x00006400000c00dd */
[----:B01----:R-:W-:Y:S05]  /*5c50*/  ENDCOLLECTIVE ;  /* 0x000000000000791b */ /* 0x003fea0003800000 */
.L_x_48973:
        /* <DEDUP_REMOVED lines=8> */
.L_x_48974:
        /* <DEDUP_REMOVED lines=24> */
[----:B------:R-:W-:Y:S02]  /*5e60*/  LOP3.LUT P4, RZ, R216, 0x1, RZ, 0xc0, !PT ;  /* 0x00000001d8ff7812 */ /* 0x000fe4000788c0ff */
        /* <DEDUP_REMOVED lines=86> */
.L_x_48975:
[----:B------:R-:W-:Y:S01]  /*63d0*/  HFMA2 R218, -RZ, RZ, 0, 1.1920928955078125e-07 ;  /* 0x00000002ffda7431 */ /* 0x000fe200000001ff */
[----:B------:R-:W-:-:S05]  /*63e0*/  MOV R213, R217 ;  /* 0x000000d900d57202 */ /* 0x000fca0000000f00 */
[----:B------:R-:W-:-:S05]  /*63f0*/  FADD.FTZ R213, R0, R213 ;  /* 0x000000d500d57221 */ /* 0x000fca0000010000 */
[----:B------:R-:W-:-:S07]  /*6400*/  MOV R219, R213 ;  /* 0x000000d500db7202 */ /* 0x000fce0000000f00 */
[----:B------:R-:W-:Y:S05]  /*6410*/  WARPSYNC.COLLECTIVE R214, `(.L_x_48976) ;  /* 0x00000000d6087348 */ /* 0x000fea0003c00000 */
[----:B------:R0:W1:Y:S02]  /*6420*/  SHFL.BFLY P6, R217, R219, R218, R221 ;  /* 0x0c0000dadbd97389 */ /* 0x00006400000c00dd */
[----:B01----:R-:W-:Y:S05]  /*6430*/  ENDCOLLECTIVE ;  /* 0x000000000000791b */ /* 0x003fea0003800000 */
.L_x_48976:
[----:B------:R-:W-:Y:S01]  /*6440*/  HFMA2 R218, -RZ, RZ, 0, 2.384185791015625e-07 ;  /* 0x00000004ffda7431 */ /* 0x000fe200000001ff */
[----:B------:R-:W-:-:S05]  /*6450*/  MOV R206, R217 ;  /* 0x000000d900ce7202 */ /* 0x000fca0000000f00 */
[----:B------:R-:W-:-:S05]  /*6460*/  FADD.FTZ R206, R213, R206 ;  /* 0x000000ced5ce7221 */ /* 0x000fca0000010000 */
[----:B------:R-:W-:-:S07]  /*6470*/  MOV R219, R206 ;  /* 0x000000ce00db7202 */ /* 0x000fce0000000f00 */
[----:B------:R-:W-:Y:S05]  /*6480*/  WARPSYNC.COLLECTIVE R214, `(.L_x_48977) ;  /* 0x00000000d6087348 */ /* 0x000fea0003c00000 */
[----:B------:R0:W1:Y:S02]  /*6490*/  SHFL.BFLY P6, R217, R219, R218, R221 ;  /* 0x0c0000dadbd97389 */ /* 0x00006400000c00dd */
[----:B01----:R-:W-:Y:S05]  /*64a0*/  ENDCOLLECTIVE ;  /* 0x000000000000791b */ /* 0x003fea0003800000 */
.L_x_48977:
[----:B------:R-:W-:Y:S01]  /*64b0*/  HFMA2 R218, -RZ, RZ, 0, 4.76837158203125e-07 ;  /* 0x00000008ffda7431 */ /* 0x000fe200000001ff */
[----:B------:R-:W-:-:S05]  /*64c0*/  MOV R215, R217 ;  /* 0x000000d900d77202 */ /* 0x000fca0000000f00 */
[----:B------:R-:W-:-:S05]  /*64d0*/  FADD.FTZ R215, R206, R215 ;  /* 0x000000d7ced77221 */ /* 0x000fca0000010000 */
[----:B------:R-:W-:-:S07]  /*64e0*/  MOV R219, R215 ;  /* 0x000000d700db7202 */ /* 0x000fce0000000f00 */
[----:B------:R-:W-:Y:S05]  /*64f0*/  WARPSYNC.COLLECTIVE R214, `(.L_x_48978) ;  /* 0x00000000d6087348 */ /* 0x000fea0003c00000 */
[----:B------:R0:W1:Y:S02]  /*6500*/  SHFL.BFLY P6, R217, R219, R218, R221 ;  /* 0x0c0000dadbd97389 */ /* 0x00006400000c00dd */
[----:B01----:R-:W-:Y:S05]  /*6510*/  ENDCOLLECTIVE ;  /* 0x000000000000791b */ /* 0x003fea0003800000 */
.L_x_48978:
[----:B------:R-:W-:Y:S01]  /*6520*/  HFMA2 R218, -RZ, RZ, 0, 9.5367431640625e-07 ;  /* 0x00000010ffda7431 */ /* 0x000fe200000001ff */
[----:B------:R-:W-:-:S05]  /*6530*/  MOV R210, R217 ;  /* 0x000000d900d27202 */ /* 0x000fca0000000f00 */
[----:B------:R-:W-:-:S05]  /*6540*/  FADD.FTZ R210, R215, R210 ;  /* 0x000000d2d7d27221 */ /* 0x000fca0000010000 */
[----:B------:R-:W-:-:S07]  /*6550*/  MOV R219, R210 ;  /* 0x000000d200db7202 */ /* 0x000fce0000000f00 */
[----:B------:R-:W-:Y:S05]  /*6560*/  WARPSYNC.COLLECTIVE R214, `(.L_x_48979) ;  /* 0x00000000d6087348 */ /* 0x000fea0003c00000 */
[----:B------:R0:W1:Y:S02]  /*6570*/  SHFL.BFLY P6, R217, R219, R218, R221 ;  /* 0x0c0000dadbd97389 */ /* 0x00006400000c00dd */
[----:B01----:R-:W-:Y:S05]  /*6580*/  ENDCOLLECTIVE ;  /* 0x000000000000791b */ /* 0x003fea0003800000 */
.L_x_48979:
[----:B------:R-:W-:Y:S05]  /*6590*/  BRA `(.L_x_48980) ;  /* 0xffffffe400087947 */ /* 0x000fea000383ffff */
.L_x_48981:
        /* <DEDUP_REMOVED lines=14> */
.L_x_54478:


//--------------------- .text._ZN10layer_norm13ln_fwd_kernelINS_13Kernel_traitsIfffffjLj1536ELj1ELj4ELj1ELj16ENS_18Kernel_traits_baseILj1536EfffffjLj128EEEEELb0ELb1ELb1ELb1EEEvNS_9FwdParamsE --------------------------
	.section	.text._ZN10layer_norm13ln_fwd_kernelINS_13Kernel_traitsIfffffjLj1536ELj1ELj4ELj1ELj16ENS_18Kernel_traits_baseILj1536EfffffjLj128EEEEELb0ELb1ELb1ELb1EEEvNS_9FwdParamsE,"ax",@progbits
	.align	128
        .global         _ZN10layer_norm13ln_fwd_kernelINS_13Kernel_traitsIfffffjLj1536ELj1ELj4ELj1ELj16ENS_18Kernel_traits_baseILj1536EfffffjLj128EEEEELb0ELb1ELb1ELb1EEEvNS_9FwdParamsE
        .type           _ZN10layer_norm13ln_fwd_kernelINS_13Kernel_traitsIfffffjLj1536ELj1ELj4ELj1ELj16ENS_18Kernel_traits_baseILj1536EfffffjLj128EEEEELb0ELb1ELb1ELb1EEEvNS_9FwdParamsE,@function
        .size           _ZN10layer_norm13ln_fwd_kernelINS_13Kernel_traitsIfffffjLj1536ELj1ELj4ELj1ELj16ENS_18Kernel_traits_baseILj1536EfffffjLj128EEEEELb0ELb1ELb1ELb1EEEvNS_9FwdParamsE,(.L_x_54479 - _ZN10layer_norm13ln_fwd_kernelINS_13Kernel_traitsIfffffjLj1536ELj1ELj4ELj1ELj16ENS_18Kernel_traits_baseILj1536EfffffjLj128EEEEELb0ELb1ELb1ELb1EEEvNS_9FwdParamsE)
        .other          _ZN10layer_norm13ln_fwd_kernelINS_13Kernel_traitsIfffffjLj1536ELj1ELj4ELj1ELj16ENS_18Kernel_traits_baseILj1536EfffffjLj128EEEEELb0ELb1ELb1ELb1EEEvNS_9FwdParamsE,@"STO_CUDA_ENTRY STV_DEFAULT"
_ZN10layer_norm13ln_fwd_kernelINS_13Kernel_traitsIfffffjLj1536ELj1ELj4ELj1ELj16ENS_18Kernel_traits_baseILj1536EfffffjLj128EEEEELb0ELb1ELb1ELb1EEEvNS_9FwdParamsE:
.text._ZN10layer_norm13ln_fwd_kernelINS_13Kernel_traitsIfffffjLj1536ELj1ELj4ELj1ELj16ENS_18Kernel_traits_baseILj1536EfffffjLj128EEEEELb0ELb1ELb1ELb1EEEvNS_9FwdParamsE:
        /* <DEDUP_REMOVED lines=55> */
.L_x_48982:
        /* <DEDUP_REMOVED lines=52> */
.L_x_48983:
[----:B------:R-:W1:Y:S01]  /*06b0*/  LDCU UR4, c[0x0][0x384] ;  /* 0x00007080ff0477ac */ /* 0x000e620008000800 */
[----:B------:R-:W2:Y:S01]  /*06c0*/  LDCU UR5, c[0x0][0x40c] ;  /* 0x00008180ff0577ac */ /* 0x000ea20008000800 */
[----:B------:R-:W3:Y:S01]  /*06d0*/  LDCU.U8 UR10, c[0x0][0x410] ;  /* 0x00008200ff0a77ac */ /* 0x000ee20008000000 */
[----:B------:R-:W4:Y:S01]  /*06e0*/  LDCU UR11, c[0x0][0x448] ;  /* 0x00008900ff0b77ac */ /* 0x000f220008000800 */
[----:B------:R-:W0:Y:S01]  /*06f0*/  LDCU.64 UR8, c[0x0][0x3a0] ;  /* 0x00007400ff0877ac */ /* 0x000e220008000a00 */
[----:B-1----:R-:W-:-:S13]  /*0700*/  ISETP.GE.AND P0, PT, R194, UR4, PT ;  /* 0x00000004c2007c0c */ /* 0x002fda000bf06270 */
[----:B0-234-:R-:W-:Y:S05]  /*0710*/  @P0 EXIT ;  /* 0x000000000000094d */ /* 0x01dfea0003800000 */
.L_x_49022:
[----:B------:R-:W0:Y:S08]  /*0720*/  LDC.64 R156, c[0x0][0x3f0] ;  /* 0x0000fc00ff9c7b82 */ /* 0x000e300000000a00 */
[----:B------:R-:W1:Y:S08]  /*0730*/  LDC R3, c[0x0][0x388] ;  /* 0x0000e200ff037b82 */ /* 0x000e700000000800 */
[----:B------:R-:W2:Y:S01]  /*0740*/  LDC.64 R192, c[0x0][0x3f8] ;  /* 0x0000fe00ffc07b82 */ /* 0x000ea20000000a00 */
[----:B0-----:R-:W-:-:S05]  /*0750*/  IMAD.WIDE R156, R194, 0x4, R156 ;  /* 0x00000004c29c7825 */ /* 0x001fca00078e029c */
[----:B------:R-:W3:Y:S01]  /*0760*/  LDG.E R158, desc[UR6][R156.64] ;  /* 0x000000069c9e7981 */ /* 0x000ee2000c1e1900 */
[----:B-1----:R-:W-:-:S05]  /*0770*/  IMAD R0, R194, R3, RZ ;  /* 0x00000003c2007224 */ /* 0x002fca00078e02ff */
[----:B------:R-:W-:Y:S01]  /*0780*/  SHF.R.S32.HI R155, RZ, 0x1f, R0 ;  /* 0x0000001fff9b7819 */ /* 0x000fe20000011400 */
[----:B--2---:R-:W-:-:S03]  /*0790*/  IMAD.WIDE R192, R194, 0x4, R192 ;  /* 0x00000004c2c07825 */ /* 0x004fc600078e02c0 */
[----:B------:R-:W-:-:S04]  /*07a0*/  LEA.HI R0, R155, R0, RZ, 0x2 ;  /* 0x000000009b007211 */ /* 0x000fc800078f10ff */
[----:B------:R-:W-:Y:S01]  /*07b0*/  LEA.HI.SX32 R161, R0, R195, 0x1e ;  /* 0x000000c300a17211 */ /* 0x000fe200078ff2ff */
[----:B------:R-:W-:Y:S01]  /*07c0*/  HFMA2 R0, -RZ, RZ, 0, 0 ;  /* 0x00000000ff007431 */ /* 0x000fe200000001ff */
        /* <DEDUP_REMOVED lines=14> */
[----:B0-----:R-:W-:Y:S05]  /*08b0*/  @P0 BRA `(.L_x_48984) ;  /* 0x0000000000380947 */ /* 0x001fea0003800000 */
[----:B-----5:R-:W-:Y:S01]  /*08c0*/  FMUL.FTZ R155, R148, UR5 ;  /* 0x00000005949b7c20 */ /* 0x020fe20008410000 */
[----:B------:R-:W-:Y:S01]  /*08d0*/  FMUL.FTZ R2, R149, UR5 ;  /* 0x0000000595027c20 */ /* 0x000fe20008410000 */
[----:B------:R-:W-:Y:S01]  /*08e0*/  FMUL.FTZ R157, R150, UR5 ;  /* 0x00000005969d7c20 */ /* 0x000fe20008410000 */
[----:B------:R-:W-:Y:S01]  /*08f0*/  FMUL.FTZ R156, R151, UR5 ;  /* 0x00000005979c7c20 */ /* 0x000fe20008410000 */
[----:B------:R-:W-:Y:S01]  /*0900*/  FMUL.FTZ R155, R155, R100 ;  /* 0x000000649b9b7220 */ /* 0x000fe20000410000 */
[----:B------:R-:W-:Y:S01]  /*0910*/  ISETP.GT.AND P2, PT, R158, RZ, PT ;  /* 0x000000ff9e00720c */ /* 0x000fe20003f44270 */
[----:B------:R-:W-:Y:S01]  /*0920*/  FMUL.FTZ R2, R2, R101 ;  /* 0x0000006502027220 */ /* 0x000fe20000410000 */
[----:B------:R-:W-:Y:S01]  /*0930*/  FMUL.FTZ R157, R157, R102 ;  /* 0x000000669d9d7220 */ /* 0x000fe20000410000 */
[----:B------:R-:W-:Y:S01]  /*0940*/  FMUL.FTZ R156, R156, R103 ;  /* 0x000000679c9c7220 */ /* 0x000fe20000410000 */
[----:B------:R-:W-:Y:S02]  /*0950*/  FSEL R208, R155, RZ, P2 ;  /* 0x000000ff9bd07208 */ /* 0x000fe40001000000 */
[----:B------:R-:W-:-:S02]  /*0960*/  FSEL R209, R2, RZ, P2 ;  /* 0x000000ff02d17208 */ /* 0x000fc40001000000 */
[----:B------:R-:W-:Y:S02]  /*0970*/  FSEL R210, R157, RZ, P2 ;  /* 0x000000ff9dd27208 */ /* 0x000fe40001000000 */
[----:B------:R-:W-:Y:S01]  /*0980*/  FSEL R155, R156, RZ, P2 ;  /* 0x000000ff9c9b7208 */ /* 0x000fe20001000000 */
[----:B------:R-:W-:Y:S06]  /*0990*/  BRA `(.L_x_48985) ;  /* 0x0000000000507947 */ /* 0x000fec0003800000 */
.L_x_48984:
[----:B------:R-:W0:Y:S02]  /*09a0*/  LDC.64 R152, c[0x0][0x3a0] ;  /* 0x0000e800ff987b82 */ /* 0x000e240000000a00 */
[----:B0-----:R-:W-:-:S06]  /*09b0*/  IMAD.WIDE.U32 R152, R161, 0x10, R152 ;  /* 0x00000010a1987825 */ /* 0x001fcc00078e0098 */
[----:B------:R-:W2:Y:S01]  /*09c0*/  LDG.E.128 R152, desc[UR6][R152.64] ;  /* 0x0000000698987981 */ /* 0x000ea2000c1e1d00 */
[----:B------:R-:W-:-:S13]  /*09d0*/  ISETP.GT.AND P2, PT, R158, RZ, PT ;  /* 0x000000ff9e00720c */ /* 0x000fda0003f44270 */
[----:B------:R-:W0:Y:S08]  /*09e0*/  @P2 LDC R159, c[0x0][0x40c] ;  /* 0x00010300ff9f2b82 */ /* 0x000e300000000800 */
[----:B------:R-:W1:Y:S08]  /*09f0*/  @P2 LDC R157, c[0x0][0x40c] ;  /* 0x00010300ff9d2b82 */ /* 0x000e700000000800 */
[----:B------:R-:W3:Y:S08]  /*0a00*/  @P2 LDC R2, c[0x0][0x40c] ;  /* 0x00010300ff022b82 */ /* 0x000ef00000000800 */
[----:B------:R-:W4:Y:S01]  /*0a10*/  @P2 LDC R156, c[0x0][0x40c] ;  /* 0x00010300ff9c2b82 */ /* 0x000f220000000800 */
[----:B0----5:R-:W-:Y:S01]  /*0a20*/  @P2 FMUL.FTZ R159, R150, R159 ;  /* 0x0000009f969f2220 */ /* 0x021fe20000410000 */
[----:B-1----:R-:W-:Y:S01]  /*0a30*/  @P2 FMUL.FTZ R157, R148, R157 ;  /* 0x0000009d949d2220 */ /* 0x002fe20000410000 */
[----:B---3--:R-:W-:Y:S01]  /*0a40*/  @P2 FMUL.FTZ R2, R149, R2 ;  /* 0x0000000295022220 */ /* 0x008fe20000410000 */
[----:B----4-:R-:W-:Y:S01]  /*0a50*/  @P2 FMUL.FTZ R156, R151, R156 ;  /* 0x0000009c979c2220 */ /* 0x010fe20000410000 */
[----:B--2---:R-:W-:Y:S01]  /*0a60*/  MOV R210, R154 ;  /* 0x0000009a00d27202 */ /* 0x004fe20000000f00 */
[----:B------:R-:W-:Y:S01]  /*0a70*/  @P2 FFMA.FTZ R210, R159, R102, R154 ;  /* 0x000000669fd22223 */ /* 0x000fe2000001009a */
[----:B------:R-:W-:Y:S01]  /*0a80*/  @!P2 MOV R208, R152 ;  /* 0x0000009800d0a202 */ /* 0x000fe20000000f00 */
[----:B------:R-:W-:Y:S01]  /*0a90*/  @P2 FFMA.FTZ R208, R157, R100, R152 ;  /* 0x000000649dd02223 */ /* 0x000fe20000010098 */
[----:B------:R-:W-:Y:S01]  /*0aa0*/  MOV R209, R153 ;  /* 0x0000009900d17202 */ /* 0x000fe20000000f00 */
[----:B------:R-:W-:Y:S01]  /*0ab0*/  @P2 FFMA.FTZ R209, R2, R101, R153 ;  /* 0x0000006502d12223 */ /* 0x000fe20000010099 */
[----:B------:R-:W-:Y:S01]  /*0ac0*/  MOV R159, R155 ;  /* 0x0000009b009f7202 */ /* 0x000fe20000000f00 */
[----:B------:R-:W-:-:S07]  /*0ad0*/  @P2 FFMA.FTZ R155, R156, R103, R155 ;  /* 0x000000679c9b2223 */ /* 0x000fce000001009b */
.L_x_48985:
[----:B------:R-:W0:Y:S01]  /*0ae0*/  @P0 LDC.64 R156, c[0x0][0x3a0] ;  /* 0x0000e800ff9c0b82 */ /* 0x000e220000000a00 */
[----:B------:R-:W-:Y:S02]  /*0af0*/  @P0 IADD3 R167, PT, PT, R161, 0x20, RZ ;  /* 0x00000020a1a70810 */ /* 0x000fe40007ffe0ff */
[----:B------:R-:W-:-:S05]  /*0b00*/  MOV R211, R155 ;  /* 0x0000009b00d37202 */ /* 0x000fca0000000f00 */
[----:B------:R-:W1:Y:S08]  /*0b10*/  LDC.64 R212, c[0x0][0x3a8] ;  /* 0x0000ea00ffd47b82 */ /* 0x000e700000000a00 */
[----:B------:R-:W2:Y:S01]  /*0b20*/  @P1 LDC.64 R164, c[0x0][0x390] ;  /* 0x0000e400ffa41b82 */ /* 0x000ea20000000a00 */
[----:B0-----:R-:W-:Y:S01]  /*0b30*/  @P0 IMAD.WIDE.U32 R156, R167, 0x10, R156 ;  /* 0x00000010a79c0825 */ /* 0x001fe200078e009c */
[----:B------:R-:W-:-:S03]  /*0b40*/  @P1 IADD3 R167, PT, PT, R0, 0x20, RZ ;  /* 0x0000002000a71810 */ /* 0x000fc60007ffe0ff */
[----:B-1----:R-:W-:-:S05]  /*0b50*/  IMAD.WIDE.U32 R162, R161, 0x10, R212 ;  /* 0x00000010a1a27825 */ /* 0x002fca00078e00d4 */
[----:B------:R0:W-:Y:S01]  /*0b60*/  STG.E.128 desc[UR6][R162.64], R208 ;  /* 0x000000d0a2007986 */ /* 0x0001e2000c101d06 */
[----:B--2---:R-:W-:-:S03]  /*0b70*/  @P1 IMAD.WIDE.U32 R164, R167, 0x10, R164 ;  /* 0x00000010a7a41825 */ /* 0x004fc600078e00a4 */
[----:B------:R-:W2:Y:S04]  /*0b80*/  @P0 LDG.E.128 R156, desc[UR6][R156.64] ;  /* 0x000000069c9c0981 */ /* 0x000ea8000c1e1d00 */
[----:B------:R0:W5:Y:S01]  /*0b90*/  @P1 LDG.E.128 R148, desc[UR6][R164.64] ;  /* 0x00000006a4941981 */ /* 0x000162000c1e1d00 */
[----:B------:R-:W-:Y:S01]  /*0ba0*/  BSSY.RECONVERGENT B0, `(.L_x_48986) ;  /* 0x0000022000007945 */ /* 0x000fe20003800200 */
[----:B--2---:R-:W-:Y:S02]  /*0bb0*/  @P0 MOV R154, R158 ;  /* 0x0000009e009a0202 */ /* 0x004fe40000000f00 */
[----:B------:R-:W-:Y:S02]  /*0bc0*/  @P0 MOV R153, R157 ;  /* 0x0000009d00990202 */ /* 0x000fe40000000f00 */
[----:B------:R-:W-:Y:S01]  /*0bd0*/  @P0 MOV R152, R156 ;  /* 0x0000009c00980202 */ /* 0x000fe20000000f00 */
[----:B0-----:R-:W-:Y:S06]  /*0be0*/  @!P0 BRA `(.L_x_48987) ;  /* 0x0000000000448947 */ /* 0x001fec0003800000 */
[----:B------:R-:W0:Y:S01]  /*0bf0*/  @P2 LDC R157, c[0x0][0x40c] ;  /* 0x00010300ff9d2b82 */ /* 0x000e220000000800 */
[----:B------:R-:W-:Y:S02]  /*0c00*/  MOV R164, R152 ;  /* 0x0000009800a47202 */ /* 0x000fe40000000f00 */
[----:B------:R-:W-:Y:S02]  /*0c10*/  MOV R165, R153 ;  /* 0x0000009900a57202 */ /* 0x000fe40000000f00 */
[----:B------:R-:W-:Y:S02]  /*0c20*/  MOV R166, R154 ;  /* 0x0000009a00a67202 */ /* 0x000fe40000000f00 */
[----:B------:R-:W-:Y:S01]  /*0c30*/  MOV R167, R159 ;  /* 0x0000009f00a77202 */ /* 0x000fe20000000f00 */
[----:B------:R-:W1:Y:S08]  /*0c40*/  @P2 LDC R2, c[0x0][0x40c] ;  /* 0x00010300ff022b82 */ /* 0x000e700000000800 */
[----:B------:R-:W2:Y:S01]  /*0c50*/  @P2 LDC R163, c[0x0][0x40c] ;  /* 0x00010300ffa32b82 */ /* 0x000ea20000000800 */
[----:B0----5:R-:W-:-:S04]  /*0c60*/  @P2 FMUL.FTZ R157, R148, R157 ;  /* 0x0000009d949d2220 */ /* 0x021fc80000410000 */
[----:B------:R-:W-:Y:S01]  /*0c70*/  @P2 FFMA.FTZ R164, R157, R104, R152 ;  /* 0x000000689da42223 */ /* 0x000fe20000010098 */
        /* <DEDUP_REMOVED lines=8> */
.L_x_48987:
[----:B-----5:R-:W-:Y:S01]  /*0d00*/  FMUL.FTZ R157, R148, UR5 ;  /* 0x00000005949d7c20 */ /* 0x020fe20008410000 */
[----:B------:R-:W-:Y:S01]  /*0d10*/  FMUL.FTZ R2, R149, UR5 ;  /* 0x0000000595027c20 */ /* 0x000fe20008410000 */
[----:B------:R-:W-:Y:S01]  /*0d20*/  FMUL.FTZ R163, R150, UR5 ;  /* 0x0000000596a37c20 */ /* 0x000fe20008410000 */
[----:B------:R-:W-:Y:S01]  /*0d30*/  FMUL.FTZ R156, R151, UR5 ;  /* 0x00000005979c7c20 */ /* 0x000fe20008410000 */
[----:B------:R-:W-:Y:S01]  /*0d40*/  FMUL.FTZ R164, R157, R104 ;  /* 0x000000689da47220 */ /* 0x000fe20000410000 */
[----:B------:R-:W-:Y:S01]  /*0d50*/  FMUL.FTZ R165, R2, R105 ;  /* 0x0000006902a57220 */ /* 0x000fe20000410000 */
[----:B------:R-:W-:Y:S01]  /*0d60*/  FMUL.FTZ R166, R163, R106 ;  /* 0x0000006aa3a67220 */ /* 0x000fe20000410000 */
[----:B------:R-:W-:Y:S02]  /*0d70*/  FMUL.FTZ R167, R156, R107 ;  /* 0x0000006b9ca77220 */ /* 0x000fe40000410000 */
[----:B------:R-:W-:Y:S02]  /*0d80*/  FSEL R164, R164, RZ, P2 ;  /* 0x000000ffa4a47208 */ /* 0x000fe40001000000 */
[----:B------:R-:W-:-:S02]  /*0d90*/  FSEL R165, R165, RZ, P2 ;  /* 0x000000ffa5a57208 */ /* 0x000fc40001000000 */
[----:B------:R-:W-:Y:S02]  /*0da0*/  FSEL R166, R166, RZ, P2 ;  /* 0x000000ffa6a67208 */ /* 0x000fe40001000000 */
[----:B------:R-:W-:-:S07]  /*0db0*/  FSEL R167, R167, RZ, P2 ;  /* 0x000000ffa7a77208 */ /* 0x000fce0001000000 */
.L_x_48988:
[----:B------:R-:W-:Y:S05]  /*0dc0*/  BSYNC.RECONVERGENT B0 ;  /* 0x0000000000007941 */ /* 0x000fea0003800200 */
.L_x_48986:
[----:B------:R-:W0:Y:S01]  /*0dd0*/  @P0 LDC.64 R168, c[0x0][0x3a0] ;  /* 0x0000e800ffa80b82 */ /* 0x000e220000000a00 */
[C---:B------:R-:W-:Y:S02]  /*0de0*/  @P0 IADD3 R171, PT, PT, R161.reuse, 0x40, RZ ;  /* 0x00000040a1ab0810 */ /* 0x040fe40007ffe0ff */
[----:B------:R-:W-:-:S05]  /*0df0*/  IADD3 R157, PT, PT, R161, 0x20, RZ ;  /* 0x00000020a19d7810 */ /* 0x000fca0007ffe0ff */
[----:B------:R-:W1:Y:S01]  /*0e00*/  @P1 LDC.64 R162, c[0x0][0x390] ;  /* 0x0000e400ffa21b82 */ /* 0x000e620000000a00 */
[----:B------:R-:W-:-:S05]  /*0e10*/  IMAD.WIDE.U32 R156, R157, 0x10, R212 ;  /* 0x000000109d9c7825 */ /* 0x000fca00078e00d4 */
[----:B------:R2:W-:Y:S01]  /*0e20*/  STG.E.128 desc[UR6][R156.64], R164 ;  /* 0x000000a49c007986 */ /* 0x0005e2000c101d06 */
[----:B0-----:R-:W-:Y:S01]  /*0e30*/  @P0 IMAD.WIDE.U32 R168, R171, 0x10, R168 ;  /* 0x00000010aba80825 */ /* 0x001fe200078e00a8 */
[----:B------:R-:W-:-:S04]  /*0e40*/  @P1 IADD3 R171, PT, PT, R0, 0x40, RZ ;  /* 0x0000004000ab1810 */ /* 0x000fc80007ffe0ff */
[----:B------:R-:W3:Y:S01]  /*0e50*/  @P0 LDG.E.128 R172, desc[UR6][R168.64] ;  /* 0x00000006a8ac0981 */ /* 0x000ee2000c1e1d00 */
[----:B-1----:R-:W-:-:S05]  /*0e60*/  @P1 IMAD.WIDE.U32 R162, R171, 0x10, R162 ;  /* 0x00000010aba21825 */ /* 0x002fca00078e00a2 */
[----:B------:R2:W5:Y:S01]  /*0e70*/  @P1 LDG.E.128 R148, desc[UR6][R162.64] ;  /* 0x00000006a2941981 */ /* 0x000562000c1e1d00 */
[----:B------:R-:W-:Y:S01]  /*0e80*/  BSSY.RECONVERGENT B0, `(.L_x_48989) ;  /* 0x0000023000007945 */ /* 0x000fe20003800200 */
[----:B---3--:R-:W-:Y:S02]  /*0e90*/  @P0 MOV R159, R175 ;  /* 0x000000af009f0202 */ /* 0x008fe40000000f00 */
[----:B------:R-:W-:Y:S02]  /*0ea0*/  @P0 MOV R154, R174 ;  /* 0x000000ae009a0202 */ /* 0x000fe40000000f00 */
[----:B------:R-:W-:Y:S02]  /*0eb0*/  @P0 MOV R153, R173 ;  /* 0x000000ad00990202 */ /* 0x000fe40000000f00 */
[----:B------:R-:W-:Y:S01]  /*0ec0*/  @P0 MOV R152, R172 ;  /* 0x000000ac00980202 */ /* 0x000fe20000000f00 */
[----:B--2---:R-:W-:Y:S06]  /*0ed0*/  @!P0 BRA `(.L_x_48990) ;  /* 0x0000000000448947 */ /* 0x004fec0003800000 */
        /* <DEDUP_REMOVED lines=17> */
.L_x_48990:
        /* <DEDUP_REMOVED lines=12> */
.L_x_48991:
[----:B------:R-:W-:Y:S05]  /*10b0*/  BSYNC.RECONVERGENT B0 ;  /* 0x0000000000007941 */ /* 0x000fea0003800200 */
.L_x_48989:
        /* <DEDUP_REMOVED lines=34> */
.L_x_48993:
        /* <DEDUP_REMOVED lines=12> */
.L_x_48994:
[----:B------:R-:W-:Y:S05]  /*13a0*/  BSYNC.RECONVERGENT B0 ;  /* 0x0000000000007941 */ /* 0x000fea0003800200 */
.L_x_48992:
        /* <DEDUP_REMOVED lines=34> */
.L_x_48996:
        /* <DEDUP_REMOVED lines=12> */
.L_x_48997:
[----:B------:R-:W-:Y:S05]  /*1690*/  BSYNC.RECONVERGENT B0 ;  /* 0x0000000000007941 */ /* 0x000fea0003800200 */
.L_x_48995:
        /* <DEDUP_REMOVED lines=34> */
.L_x_48999:
        /* <DEDUP_REMOVED lines=12> */
.L_x_49000:
[----:B------:R-:W-:Y:S05]  /*1980*/  BSYNC.RECONVERGENT B0 ;  /* 0x0000000000007941 */ /* 0x000fea0003800200 */
.L_x_48998:
        /* <DEDUP_REMOVED lines=34> */
.L_x_49002:
        /* <DEDUP_REMOVED lines=12> */
.L_x_49003:
[----:B------:R-:W-:Y:S05]  /*1c70*/  BSYNC.RECONVERGENT B0 ;  /* 0x0000000000007941 */ /* 0x000fea0003800200 */
.L_x_49001:
        /* <DEDUP_REMOVED lines=34> */
.L_x_49005:
        /* <DEDUP_REMOVED lines=12> */
.L_x_49006:
[----:B------:R-:W-:Y:S05]  /*1f60*/  BSYNC.RECONVERGENT B0 ;  /* 0x0000000000007941 */ /* 0x000fea0003800200 */
.L_x_49004:
[----:B------:R-:W0:Y:S01]  /*1f70*/  @P0 LDC.64 R196, c[0x0][0x3a0] ;  /* 0x0000e800ffc40b82 */ /* 0x000e220000000a00 */
[C---:B------:R-:W-:Y:S02]  /*1f80*/  @P0 IADD3 R193, PT, PT, R161.reuse, 0x100, RZ ;  /* 0x00000100a1c10810 */ /* 0x040fe40007ffe0ff */
[----:B------:R-:W-:-:S05]  /*1f90*/  IADD3 R157, PT, PT, R161, 0xe0, RZ ;  /* 0x000000e0a19d7810 */ /* 0x000fca0007ffe0ff */
[----:B------:R-:W1:Y:S01]  /*1fa0*/  @P1 LDC.64 R162, c[0x0][0x390] ;  /* 0x0000e400ffa21b82 */ /* 0x000e620000000a00 */
[----:B------:R-:W-:-:S05]  /*1fb0*/  IMAD.WIDE.U32 R156, R157, 0x10, R212 ;  /* 0x000000109d9c7825 */ /* 0x000fca00078e00d4 */
[----:B------:R2:W-:Y:S01]  /*1fc0*/  STG.E.128 desc[UR6][R156.64], R188 ;  /* 0x000000bc9c007986 */ /* 0x0005e2000c101d06 */
[----:B0-----:R-:W-:Y:S01]  /*1fd0*/  @P0 IMAD.WIDE.U32 R196, R193, 0x10, R196 ;  /* 0x00000010c1c40825 */ /* 0x001fe200078e00c4 */
[----:B------:R-:W-:-:S05]  /*1fe0*/  @P1 IADD3 R193, PT, PT, R0, 0x100, RZ ;  /* 0x0000010000c11810 */ /* 0x000fca0007ffe0ff */
        /* <DEDUP_REMOVED lines=26> */
.L_x_49008:
        /* <DEDUP_REMOVED lines=12> */
.L_x_49009:
[----:B------:R-:W-:Y:S05]  /*2250*/  BSYNC.RECONVERGENT B0 ;  /* 0x0000000000007941 */ /* 0x000fea0003800200 */
.L_x_49007:
        /* <DEDUP_REMOVED lines=34> */
.L_x_49011:
        /* <DEDUP_REMOVED lines=12> */
.L_x_49012:
[----:B------:R-:W-:Y:S05]  /*2540*/  BSYNC.RECONVERGENT B0 ;  /* 0x0000000000007941 */ /* 0x000fea0003800200 */
.L_x_49010:
        /* <DEDUP_REMOVED lines=34> */
.L_x_49014:
        /* <DEDUP_REMOVED lines=12> */
.L_x_49015:
[----:B------:R-:W-:Y:S05]  /*2830*/  BSYNC.RECONVERGENT B0 ;  /* 0x0000000000007941 */ /* 0x000fea0003800200 */
.L_x_49013:
[----:B------:R-:W0:Y:S01]  /*2840*/  @P0 LDC.64 R214, c[0x0][0x3a0] ;  /* 0x0000e800ffd60b82 */ /* 0x000e220000000a00 */
[C---:B------:R-:W-:Y:S02]  /*2850*/  IADD3 R193, PT, PT, R161.reuse, 0x140, RZ ;  /* 0x00000140a1c17810 */ /* 0x040fe40007ffe0ff */
[----:B------:R-:W-:-:S03]  /*2860*/  IADD3 R157, PT, PT, R161, 0x160, RZ ;  /* 0x00000160a19d7810 */ /* 0x000fc60007ffe0ff */
[----:B------:R-:W-:Y:S01]  /*2870*/  IMAD.WIDE.U32 R160, R193, 0x10, R212 ;  /* 0x00000010c1a07825 */ /* 0x000fe200078e00d4 */
[----:B------:R-:W-:Y:S01]  /*2880*/  @P1 IADD3 R193, PT, PT, R0, 0x160, RZ ;  /* 0x0000016000c11810 */ /* 0x000fe20007ffe0ff */
[----:B------:R-:W1:Y:S03]  /*2890*/  @P1 LDC.64 R162, c[0x0][0x390] ;  /* 0x0000e400ffa21b82 */ /* 0x000e660000000a00 */
[----:B------:R2:W-:Y:S01]  /*28a0*/  STG.E.128 desc[UR6][R160.64], R204 ;  /* 0x000000cca0007986 */ /* 0x0005e2000c101d06 */
[----:B0-----:R-:W-:-:S05]  /*28b0*/  @P0 IMAD.WIDE.U32 R214, R157, 0x10, R214 ;  /* 0x000000109dd60825 */ /* 0x001fca00078e00d6 */
        /* <DEDUP_REMOVED lines=12> */
[----:B------:R-:W-:-:S03]  /*2980*/  MOV R162, R154 ;  /* 0x0000009a00a27202 */ /* 0x000fc60000000f00 */
        /* <DEDUP_REMOVED lines=13> */
.L_x_49017:
        /* <DEDUP_REMOVED lines=12> */
.L_x_49018:
[----:B------:R-:W-:Y:S05]  /*2b20*/  BSYNC.RECONVERGENT B0 ;  /* 0x0000000000007941 */ /* 0x000fea0003800200 */
.L_x_49016:
        /* <DEDUP_REMOVED lines=171> */
.L_x_49034:
[----:B------:R-:W-:Y:S01]  /*35e0*/  FMUL.FTZ R0, R156, R156 ;  /* 0x0000009c9c007220 */ /* 0x000fe20000410000 */
[----:B------:R-:W-:Y:S01]  /*35f0*/  ISETP.NE.AND P1, PT, RZ, UR10, PT ;  /* 0x0000000aff007c0c */ /* 0x000fe2000bf25270 */
[----:B------:R-:W2:Y:S01]  /*3600*/  @!P0 LDC.64 R214, c[0x0][0x3c0] ;  /* 0x0000f000ffd68b82 */ /* 0x000ea20000000a00 */
[----:B01----:R-:W-:Y:S01]  /*3610*/  FADD.FTZ R212, R212, R213 ;  /* 0x000000d5d4d47221 */ /* 0x003fe20000010000 */
[----:B------:R-:W-:Y:S01]  /*3620*/  BSSY.RECONVERGENT B0, `(.L_x_49020) ;  /* 0x00000c7000007945 */ /* 0x000fe20003800200 */
[----:B------:R-:W-:Y:S02]  /*3630*/  FSEL R0, R0, RZ, P1 ;  /* 0x000000ff00007208 */ /* 0x000fe40000800000 */
[----:B------:R-:W-:-:S03]  /*3640*/  FFMA.FTZ R157, R212, R157, UR11 ;  /* 0x0000000bd49d7e23 */ /* 0x000fc6000801009d */
[----:B------:R-:W0:Y:S01]  /*3650*/  @!P0 LDC.64 R216, c[0x0][0x3c8] ;  /* 0x0000f200ffd88b82 */ /* 0x000e220000000a00 */
[----:B------:R-:W-:-:S04]  /*3660*/  FADD.FTZ R0, R157, R0 ;  /* 0x000000009d007221 */ /* 0x000fc80000010000 */
[----:B------:R-:W1:Y:S01]  /*3670*/  MUFU.RSQ R212, R0 ;  /* 0x0000000000d47308 */ /* 0x000e620000001400 */
[----:B--2---:R-:W-:-:S05]  /*3680*/  @!P0 IMAD.WIDE R214, R194, 0x4, R214 ;  /* 0x00000004c2d68825 */ /* 0x004fca00078e02d6 */
[----:B------:R2:W-:Y:S01]  /*3690*/  @!P0 STG.E desc[UR6][R214.64], R156 ;  /* 0x0000009cd6008986 */ /* 0x0005e2000c101906 */
[----:B0-----:R-:W-:-:S05]  /*36a0*/  @!P0 IMAD.WIDE R216, R194, 0x4, R216 ;  /* 0x00000004c2d88825 */ /* 0x001fca00078e02d8 */
[----:B-1----:R2:W-:Y:S01]  /*36b0*/  @!P0 STG.E desc[UR6][R216.64], R212 ;  /* 0x000000d4d8008986 */ /* 0x0025e2000c101906 */
[----:B------:R-:W-:-:S13]  /*36c0*/  ISETP.GE.AND P0, PT, R192, 0x1, PT ;  /* 0x00000001c000780c */ /* 0x000fda0003f06270 */
[----:B--2---:R-:W-:Y:S05]  /*36d0*/  @!P0 BRA `(.L_x_49021) ;  /* 0x0000000800ec8947 */ /* 0x004fea0003800000 */
[----:B------:R-:W-:Y:S02]  /*36e0*/  IADD3 R0, PT, PT, R192, -0x1, RZ ;  /* 0xffffffffc0007810 */ /* 0x000fe40007ffe0ff */
[----:B------:R-:W0:Y:S01]  /*36f0*/  LDC.64 R192, c[0x0][0x428] ;  /* 0x00010a00ffc07b82 */ /* 0x000e220000000a00 */
[----:B------:R-:W-:Y:S02]  /*3700*/  FSEL R156, R156, RZ, !P1 ;  /* 0x000000ff9c9c7208 */ /* 0x000fe40004800000 */
[----:B------:R-:W-:Y:S01]  /*3710*/  IMAD R0, R0, R3, RZ ;  /* 0x0000000300007224 */ /* 0x000fe200078e02ff */
[----:B------:R-:W-:Y:S02]  /*3720*/  LOP3.LUT R195, R2, 0x1f, RZ, 0xc0, !PT ;  /* 0x0000001f02c37812 */ /* 0x000fe400078ec0ff */
[C---:B------:R-:W-:Y:S01]  /*3730*/  FADD.FTZ R241, -R156.reuse, R185 ;  /* 0x000000b99cf17221 */ /* 0x040fe20000010100 */
        /* <DEDUP_REMOVED lines=11> */
[----:B------:R-:W-:Y:S01]  /*37f0*/  LEA.HI R160, R155, R0, RZ, 0x2 ;  /* 0x000000009ba07211 */ /* 0x000fe200078f10ff */
        /* <DEDUP_REMOVED lines=15> */
[C---:B------:R-:W-:Y:S01]  /*38f0*/  FADD.FTZ R233, -R156.reuse, R197 ;  /* 0x000000c59ce97221 */ /* 0x040fe20000010100 */
[C---:B------:R-:W-:Y:S01]  /*3900*/  FADD.FTZ R227, -R156.reuse, R199 ;  /* 0x000000c79ce37221 */ /* 0x040fe20000010100 */
[----:B------:R-:W-:Y:S01]  /*3910*/  FADD.FTZ R173, -R156, R163 ;  /* 0x000000a39cad7221 */ /* 0x000fe20000010100 */
[----:B------:R-:W-:Y:S01]  /*3920*/  LEA.HI.SX32 R187, R160, R195, 0x1e ;  /* 0x000000c3a0bb7211 */ /* 0x000fe200078ff2ff */
        /* <DEDUP_REMOVED lines=27> */
[----:B------:R-:W-:Y:S01]  /*3ae0*/  IADD3 R171, PT, PT, R187, 0x20, RZ ;  /* 0x00000020bbab7810 */ /* 0x000fe20007ffe0ff */
[C---:B------:R-:W-:Y:S01]  /*3af0*/  FMUL.FTZ R157, R212.reuse, R210 ;  /* 0x000000d2d49d7220 */ /* 0x040fe20000410000 */
[C---:B------:R-:W-:Y:S01]  /*3b00*/  FMUL.FTZ R249, R212.reuse, R249 ;  /* 0x000000f9d4f97220 */ /* 0x040fe20000410000 */
[----:B------:R-:W-:Y:S01]  /*3b10*/  FMUL.FTZ R166, R212, R169 ;  /* 0x000000a9d4a67220 */ /* 0x000fe20000410000 */
[----:B------:R-:W-:Y:S01]  /*3b20*/  FFMA.FTZ R160, R3, R4, R52 ;  /* 0x0000000403a07223 */ /* 0x000fe20000010034 */
[----:B------:R-:W-:Y:S01]  /*3b30*/  FFMA.FTZ R161, R2, R5, R53 ;  /* 0x0000000502a17223 */ /* 0x000fe20000010035 */
[----:B------:R-:W-:Y:S01]  /*3b40*/  FFMA.FTZ R162, R163, R6, R54 ;  /* 0x00000006a3a27223 */ /* 0x000fe20000010036 */
[C---:B------:R-:W-:Y:S01]  /*3b50*/  FMUL.FTZ R222, R212.reuse, R167 ;  /* 0x000000a7d4de7220 */ /* 0x040fe20000410000 */
[C---:B------:R-:W-:Y:S01]  /*3b60*/  FMUL.FTZ R169, R212.reuse, R158 ;  /* 0x0000009ed4a97220 */ /* 0x040fe20000410000 */
[C---:B------:R-:W-:Y:S01]  /*3b70*/  FMUL.FTZ R176, R212.reuse, R177 ;  /* 0x000000b1d4b07220 */ /* 0x040fe20000410000 */
[C---:B------:R-:W-:Y:S01]  /*3b80*/  FMUL.FTZ R180, R212.reuse, R181 ;  /* 0x000000b5d4b47220 */ /* 0x040fe20000410000 */
[----:B------:R-:W-:Y:S01]  /*3b90*/  FMUL.FTZ R184, R212, R185 ;  /* 0x000000b9d4b87220 */ /* 0x000fe20000410000 */
[----:B------:R-:W-:Y:S01]  /*3ba0*/  FFMA.FTZ R163, R172, R7, R55 ;  /* 0x00000007aca37223 */ /* 0x000fe20000010037 */
        /* <DEDUP_REMOVED lines=37> */
[----:B------:R-:W-:Y:S01]  /*3e00*/  IMAD.WIDE.U32 R170, R171, 0x10, R192 ;  /* 0x00000010abaa7825 */ /* 0x000fe200078e00c0 */
[----:B------:R0:W-:Y:S01]  /*3e10*/  STG.E.128 desc[UR6][R2.64], R160 ;  /* 0x000000a002007986 */ /* 0x0001e2000c101d06 */
[----:B------:R-:W-:-:S02]  /*3e20*/  IADD3 R157, PT, PT, R187, 0x40, RZ ;  /* 0x00000040bb9d7810 */ /* 0x000fc40007ffe0ff */
[C---:B------:R-:W-:Y:S01]  /*3e30*/  IADD3 R197, PT, PT, R187.reuse, 0x60, RZ ;  /* 0x00000060bbc57810 */ /* 0x040fe20007ffe0ff */
[----:B------:R1:W-:Y:S01]  /*3e40*/  STG.E.128 desc[UR6][R170.64], R172 ;  /* 0x000000acaa007986 */ /* 0x0003e2000c101d06 */
[C---:B------:R-:W-:Y:S02]  /*3e50*/  IADD3 R199, PT, PT, R187.reuse, 0x80, RZ ;  /* 0x00000080bbc77810 */ /* 0x040fe40007ffe0ff */
[----:B------:R-:W-:Y:S01]  /*3e60*/  IADD3 R201, PT, PT, R187, 0xa0, RZ ;  /* 0x000000a0bbc97810 */ /* 0x000fe20007ffe0ff */
[--C-:B------:R-:W-:Y:S01]  /*3e70*/  IMAD.WIDE.U32 R196, R197, 0x10, R192.reuse ;  /* 0x00000010c5c47825 */ /* 0x100fe200078e00c0 */
[C---:B------:R-:W-:Y:S02]  /*3e80*/  IADD3 R203, PT, PT, R187.reuse, 0xc0, RZ ;  /* 0x000000c0bbcb7810 */ /* 0x040fe40007ffe0ff */
[----:B------:R-:W-:Y:S01]  /*3e90*/  IADD3 R189, PT, PT, R187, 0x120, RZ ;  /* 0x00000120bbbd7810 */ /* 0x000fe20007ffe0ff */
[----:B------:R-:W-:Y:S01]  /*3ea0*/  IMAD.WIDE.U32 R198, R199, 0x10, R192 ;  /* 0x00000010c7c67825 */ /* 0x000fe200078e00c0 */
[----:B------:R-:W-:-:S03]  /*3eb0*/  IADD3 R191, PT, PT, R187, 0x140, RZ ;  /* 0x00000140bbbf7810 */ /* 0x000fc60007ffe0ff */
[----:B------:R-:W-:Y:S01]  /*3ec0*/  IMAD.WIDE.U32 R200, R201, 0x10, R192 ;  /* 0x00000010c9c87825 */ /* 0x000fe200078e00c0 */
[----:B0-----:R-:W-:-:S03]  /*3ed0*/  IADD3 R3, PT, PT, R187, 0xe0, RZ ;  /* 0x000000e0bb037810 */ /* 0x001fc60007ffe0ff */
[----:B------:R-:W-:Y:S01]  /*3ee0*/  FFMA.FTZ R162, R165, R14, R62 ;  /* 0x0000000ea5a27223 */ /* 0x000fe2000001003e */
[----:B------:R-:W-:Y:S01]  /*3ef0*/  IADD3 R161, PT, PT, R187, 0x100, RZ ;  /* 0x00000100bba17810 */ /* 0x000fe20007ffe0ff */
[----:B------:R-:W-:Y:S01]  /*3f00*/  IMAD.WIDE.U32 R202, R203, 0x10, R192 ;  /* 0x00000010cbca7825 */ /* 0x000fe200078e00c0 */
[----:B------:R-:W-:-:S03]  /*3f10*/  IADD3 R163, PT, PT, R187, 0x160, RZ ;  /* 0x00000160bba37810 */ /* 0x000fc60007ffe0ff */
[----:B-1----:R-:W-:Y:S01]  /*3f20*/  FFMA.FTZ R175, R176, R27, R75 ;  /* 0x0000001bb0af7223 */ /* 0x002fe2000001004b */
        /* <DEDUP_REMOVED lines=26> */
[----:B------:R-:W-:Y:S01]  /*40d0*/  FFMA.FTZ R182, R183, R34, R82 ;  /* 0x00000022b7b67223 */ /* 0x000fe20000010052 */
[----:B------:R-:W-:Y:S01]  /*40e0*/  FFMA.FTZ R183, R184, R35, R83 ;  /* 0x00000023b8b77223 */ /* 0x000fe20000010053 */
[----:B------:R0:W-:Y:S01]  /*40f0*/  STG.E.128 desc[UR6][R186.64], R160 ;  /* 0x000000a0ba007986 */ /* 0x0001e2000c101d06 */
[----:B------:R-:W-:Y:S01]  /*4100*/  FFMA.FTZ R184, R185, R36, R84 ;  /* 0x00000024b9b87223 */ /* 0x000fe20000010054 */
[----:B------:R-:W-:Y:S02]  /*4110*/  FFMA.FTZ R185, R214, R37, R85 ;  /* 0x00000025d6b97223 */ /* 0x000fe40000010055 */
[----:B------:R1:W-:Y:S04]  /*4120*/  STG.E.128 desc[UR6][R196.64], R164 ;  /* 0x000000a4c4007986 */ /* 0x0003e8000c101d06 */
[----:B------:R2:W-:Y:S04]  /*4130*/  STG.E.128 desc[UR6][R198.64], R168 ;  /* 0x000000a8c6007986 */ /* 0x0005e8000c101d06 */
[----:B------:R3:W-:Y:S04]  /*4140*/  STG.E.128 desc[UR6][R200.64], R172 ;  /* 0x000000acc8007986 */ /* 0x0007e8000c101d06 */
[----:B------:R3:W-:Y:S01]  /*4150*/  STG.E.128 desc[UR6][R202.64], R176 ;  /* 0x000000b0ca007986 */ /* 0x0007e2000c101d06 */
[----:B0-----:R-:W-:Y:S01]  /*4160*/  FFMA.FTZ R186, R215, R38, R86 ;  /* 0x00000026d7ba7223 */ /* 0x001fe20000010056 */
[----:B------:R-:W-:Y:S01]  /*4170*/  FFMA.FTZ R187, R210, R39, R87 ;  /* 0x00000027d2bb7223 */ /* 0x000fe20000010057 */
[----:B------:R-:W-:Y:S01]  /*4180*/  FFMA.FTZ R160, R155, R40, R88 ;  /* 0x000000289ba07223 */ /* 0x000fe20000010058 */
[----:B------:R-:W-:Y:S01]  /*4190*/  FFMA.FTZ R161, R0, R41, R89 ;  /* 0x0000002900a17223 */ /* 0x000fe20000010059 */
[----:B------:R-:W-:Y:S01]  /*41a0*/  FFMA.FTZ R162, R205, R42, R90 ;  /* 0x0000002acda27223 */ /* 0x000fe2000001005a */
[----:B------:R-:W-:Y:S01]  /*41b0*/  FFMA.FTZ R163, R158, R43, R91 ;  /* 0x0000002b9ea37223 */ /* 0x000fe2000001005b */
[----:B-1----:R-:W-:Y:S01]  /*41c0*/  FFMA.FTZ R164, R207, R44, R92 ;  /* 0x0000002ccfa47223 */ /* 0x002fe2000001005c */
[----:B------:R-:W-:Y:S01]  /*41d0*/  FFMA.FTZ R165, R204, R45, R93 ;  /* 0x0000002dcca57223 */ /* 0x000fe2000001005d */
[----:B------:R-:W-:Y:S01]  /*41e0*/  FFMA.FTZ R166, R209, R46, R94 ;  /* 0x0000002ed1a67223 */ /* 0x000fe2000001005e */
[----:B------:R-:W-:Y:S01]  /*41f0*/  FFMA.FTZ R167, R206, R47, R95 ;  /* 0x0000002fcea77223 */ /* 0x000fe2000001005f */
[----:B--2---:R-:W-:Y:S01]  /*4200*/  FFMA.FTZ R168, R211, R48, R96 ;  /* 0x00000030d3a87223 */ /* 0x004fe20000010060 */
[----:B------:R-:W-:Y:S01]  /*4210*/  FFMA.FTZ R169, R208, R49, R97 ;  /* 0x00000031d0a97223 */ /* 0x000fe20000010061 */
[----:B------:R-:W-:Y:S01]  /*4220*/  FFMA.FTZ R170, R213, R50, R98 ;  /* 0x00000032d5aa7223 */ /* 0x000fe20000010062 */
[----:B------:R-:W-:Y:S01]  /*4230*/  FFMA.FTZ R171, R212, R51, R99 ;  /* 0x00000033d4ab7223 */ /* 0x000fe20000010063 */
[----:B------:R3:W-:Y:S04]  /*4240*/  STG.E.128 desc[UR6][R2.64], R180 ;  /* 0x000000b402007986 */ /* 0x0007e8000c101d06 */
[----:B------:R3:W-:Y:S04]  /*4250*/  STG.E.128 desc[UR6][R156.64], R184 ;  /* 0x000000b89c007986 */ /* 0x0007e8000c101d06 */
[----:B------:R3:W-:Y:S04]  /*4260*/  STG.E.128 desc[UR6][R188.64], R160 ;  /* 0x000000a0bc007986 */ /* 0x0007e8000c101d06 */
[----:B------:R3:W-:Y:S04]  /*4270*/  STG.E.128 desc[UR6][R190.64], R164 ;  /* 0x000000a4be007986 */ /* 0x0007e8000c101d06 */
[----:B------:R3:W-:Y:S02]  /*4280*/  STG.E.128 desc[UR6][R192.64], R168 ;  /* 0x000000a8c0007986 */ /* 0x0007e4000c101d06 */
.L_x_49021:
[----:B------:R-:W-:Y:S05]  /*4290*/  BSYNC.RECONVERGENT B0 ;  /* 0x0000000000007941 */ /* 0x000fea0003800200 */
.L_x_49020:
[----:B---3--:R-:W0:Y:S02]  /*42a0*/  LDC.64 R2, c[0x0][0x380] ;  /* 0x0000e000ff027b82 */ /* 0x008e240000000a00 */
[----:B0-----:R-:W-:-:S04]  /*42b0*/  LEA R194, R2, R194, 0x2 ;  /* 0x000000c202c27211 */ /* 0x001fc800078e10ff */
[----:B------:R-:W-:-:S13]  /*42c0*/  ISETP.GE.AND P0, PT, R194, R3, PT ;  /* 0x00000003c200720c */ /* 0x000fda0003f06270 */
[----:B------:R-:W-:Y:S05]  /*42d0*/  @!P0 BRA `(.L_x_49022) ;  /* 0xffffffc400108947 */ /* 0x000fea000383ffff */
[----:B------:R-:W-:Y:S05]  /*42e0*/  EXIT ;  /* 0x000000000000794d */ /* 0x000fea0003800000 */
.L_x_49019:
        /* <DEDUP_REMOVED lines=8> */
.L_x_49024:
[----:B------:R-:W-:Y:S05]  /*4370*/  BSYNC B0 ;  /* 0x0000000000007941 */ /* 0x000fea0003800000 */
.L_x_49023:
        /* <DEDUP_REMOVED lines=9> */
.L_x_49025:
        /* <DEDUP_REMOVED lines=8> */
.L_x_49026:
[----:B------:R-:W-:Y:S01]  /*4490*/  HFMA2 R216, -RZ, RZ, 0, 4.76837158203125e-07 ;  /* 0x00000008ffd87431 */ /* 0x000fe200000001ff */
[----:B------:R-:W-:-:S05]  /*44a0*/  MOV R156, R213 ;  /* 0x000000d5009c7202 */ /* 0x000fca0000000f00 */
[----:B------:R-:W-:-:S05]  /*44b0*/  FADD.FTZ R211, R193, R156 ;  /* 0x0000009cc1d37221 */ /* 0x000fca0000010000 */
[----:B------:R-:W-:-:S07]  /*44c0*/  MOV R215, R211 ;  /* 0x000000d300d77202 */ /* 0x000fce0000000f00 */
[----:B------:R-:W-:Y:S05]  /*44d0*/  WARPSYNC.COLLECTIVE R214, `(.L_x_49027) ;  /* 0x00000000d6087348 */ /* 0x000fea0003c00000 */
[----:B------:R0:W1:Y:S02]  /*44e0*/  SHFL.BFLY P1, R213, R215, R216, R217 ;  /* 0x0c0000d8d7d57389 */ /* 0x00006400000200d9 */
[----:B01----:R-:W-:Y:S05]  /*44f0*/  ENDCOLLECTIVE ;  /* 0x000000000000791b */ /* 0x003fea0003800000 */
.L_x_49027:
[----:B------:R-:W-:Y:S01]  /*4500*/  HFMA2 R216, -RZ, RZ, 0, 9.5367431640625e-07 ;  /* 0x00000010ffd87431 */ /* 0x000fe200000001ff */
[----:B------:R-:W-:-:S05]  /*4510*/  MOV R156, R213 ;  /* 0x000000d5009c7202 */ /* 0x000fca0000000f00 */
[----:B------:R-:W-:-:S05]  /*4520*/  FADD.FTZ R212, R211, R156 ;  /* 0x0000009cd3d47221 */ /* 0x000fca0000010000 */
[----:B------:R-:W-:-:S07]  /*4530*/  MOV R215, R212 ;  /* 0x000000d400d77202 */ /* 0x000fce0000000f00 */
[----:B------:R-:W-:Y:S05]  /*4540*/  WARPSYNC.COLLECTIVE R214, `(.L_x_49028) ;  /* 0x00000000d6087348 */ /* 0x000fea0003c00000 */
[----:B------:R0:W1:Y:S02]  /*4550*/  SHFL.BFLY P1, R213, R215, R216, R217 ;  /* 0x0c0000d8d7d57389 */ /* 0x00006400000200d9 */
[----:B01----:R-:W-:Y:S05]  /*4560*/  ENDCOLLECTIVE ;  /* 0x000000000000791b */ /* 0x003fea0003800000 */
.L_x_49028:
        /* <DEDUP_REMOVED lines=103> */
.L_x_49029:
[----:B------:R-:W-:Y:S01]  /*4be0*/  HFMA2 R216, -RZ, RZ, 0, 1.1920928955078125e-07 ;  /* 0x00000002ffd87431 */ /* 0x000fe200000001ff */
[----:B------:R-:W-:-:S05]  /*4bf0*/  MOV R193, R213 ;  /* 0x000000d500c17202 */ /* 0x000fca0000000f00 */
[----:B------:R-:W-:-:S05]  /*4c00*/  FADD.FTZ R193, R0, R193 ;  /* 0x000000c100c17221 */ /* 0x000fca0000010000 */
[----:B------:R-:W-:-:S07]  /*4c10*/  MOV R215, R193 ;  /* 0x000000c100d77202 */ /* 0x000fce0000000f00 */
[----:B------:R-:W-:Y:S05]  /*4c20*/  WARPSYNC.COLLECTIVE R214, `(.L_x_49030) ;  /* 0x00000000d6087348 */ /* 0x000fea0003c00000 */
[----:B------:R0:W1:Y:S02]  /*4c30*/  SHFL.BFLY P1, R213, R215, R216, R217 ;  /* 0x0c0000d8d7d57389 */ /* 0x00006400000200d9 */
[----:B01----:R-:W-:Y:S05]  /*4c40*/  ENDCOLLECTIVE ;  /* 0x000000000000791b */ /* 0x003fea0003800000 */
.L_x_49030:
[----:B------:R-:W-:Y:S01]  /*4c50*/  HFMA2 R216, -RZ, RZ, 0, 2.384185791015625e-07 ;  /* 0x00000004ffd87431 */ /* 0x000fe200000001ff */
[----:B------:R-:W-:-:S05]  /*4c60*/  MOV R158, R213 ;  /* 0x000000d5009e7202 */ /* 0x000fca0000000f00 */
[----:B------:R-:W-:-:S05]  /*4c70*/  FADD.FTZ R158, R193, R158 ;  /* 0x0000009ec19e7221 */ /* 0x000fca0000010000 */
[----:B------:R-:W-:-:S07]  /*4c80*/  MOV R215, R158 ;  /* 0x0000009e00d77202 */ /* 0x000fce0000000f00 */
[----:B------:R-:W-:Y:S05]  /*4c90*/  WARPSYNC.COLLECTIVE R214, `(.L_x_49031) ;  /* 0x00000000d6087348 */ /* 0x000fea0003c00000 */
[----:B------:R0:W1:Y:S02]  /*4ca0*/  SHFL.BFLY P1, R213, R215, R216, R217 ;  /* 0x0c0000d8d7d57389 */ /* 0x00006400000200d9 */
[----:B01----:R-:W-:Y:S05]  /*4cb0*/  ENDCOLLECTIVE ;  /* 0x000000000000791b */ /* 0x003fea0003800000 */
.L_x_49031:
[----:B------:R-:W-:Y:S01]  /*4cc0*/  HFMA2 R216, -RZ, RZ, 0, 4.76837158203125e-07 ;  /* 0x00000008ffd87431 */ /* 0x000fe200000001ff */
[----:B------:R-:W-:-:S05]  /*4cd0*/  MOV R211, R213 ;  /* 0x000000d500d37202 */ /* 0x000fca0000000f00 */
[----:B------:R-:W-:-:S05]  /*4ce0*/  FADD.FTZ R211, R158, R211 ;  /* 0x000000d39ed37221 */ /* 0x000fca0000010000 */
[----:B------:R-:W-:-:S07]  /*4cf0*/  MOV R215, R211 ;  /* 0x000000d300d77202 */ /* 0x000fce0000000f00 */
[----:B------:R-:W-:Y:S05]  /*4d00*/  WARPSYNC.COLLECTIVE R214, `(.L_x_49032) ;  /* 0x00000000d6087348 */ /* 0x000fea0003c00000 */
[----:B------:R0:W1:Y:S02]  /*4d10*/  SHFL.BFLY P1, R213, R215, R216, R217 ;  /* 0x0c0000d8d7d57389 */ /* 0x00006400000200d9 */
[----:B01----:R-:W-:Y:S05]  /*4d20*/  ENDCOLLECTIVE ;  /* 0x000000000000791b */ /* 0x003fea0003800000 */
.L_x_49032:
[----:B------:R-:W-:Y:S01]  /*4d30*/  HFMA2 R216, -RZ, RZ, 0, 9.5367431640625e-07 ;  /* 0x00000010ffd87431 */ /* 0x000fe200000001ff */
[----:B------:R-:W-:-:S05]  /*4d40*/  MOV R212, R213 ;  /* 0x000000d500d47202 */ /* 0x000fca0000000f00 */
[----:B------:R-:W-:-:S05]  /*4d50*/  FADD.FTZ R212, R211, R212 ;  /* 0x000000d4d3d47221 */ /* 0x000fca0000010000 */
[----:B------:R-:W-:-:S07]  /*4d60*/  MOV R215, R212 ;  /* 0x000000d400d77202 */ /* 0x000fce0000000f00 */
[----:B------:R-:W-:Y:S05]  /*4d70*/  WARPSYNC.COLLECTIVE R214, `(.L_x_49033) ;  /* 0x00000000d6087348 */ /* 0x000fea0003c00000 */
[----:B------:R0:W1:Y:S02]  /*4d80*/  SHFL.BFLY P1, R213, R215, R216, R217 ;  /* 0x0c0000d8d7d57389 */ /* 0x00006400000200d9 */
[----:B01----:R-:W-:Y:S05]  /*4d90*/  ENDCOLLECTIVE ;  /* 0x000000000000791b */ /* 0x003fea0003800000 */
.L_x_49033:
[----:B------:R-:W-:Y:S05]  /*4da0*/  BRA `(.L_x_49034) ;  /* 0xffffffe8000c7947 */ /* 0x000fea000383ffff */
.L_x_49035:
        /* <DEDUP_REMOVED lines=13> */
.L_x_54479:


//--------------------- .text._ZN10layer_norm13ln_fwd_kernelINS_13Kernel_traitsIfffffjLj1536ELj1ELj4ELj1ELj16ENS_18Kernel_traits_baseILj1536EfffffjLj128EEEEELb1ELb0ELb0ELb0EEEvNS_9FwdParamsE --------------------------
	.section	.text._ZN10layer_norm13ln_fwd_kernelINS_13Kernel_traitsIfffffjLj1536ELj1ELj4ELj1ELj16ENS_18Kernel_traits_baseILj1536EfffffjLj128EEEEELb1ELb0ELb0ELb0EEEvNS_9FwdParamsE,"ax",@progbits
	.align	128
        .global         _ZN10layer_norm13ln_fwd_kernelINS_13Kernel_traitsIfffffjLj1536ELj1ELj4ELj1ELj16ENS_18Kernel_traits_baseILj1536EfffffjLj128EEEEELb1ELb0ELb0ELb0EEEvNS_9FwdParamsE
        .type           _ZN10layer_norm13ln_fwd_kernelINS_13Kernel_traitsIfffffjLj1536ELj1ELj4ELj1ELj16ENS_18Kernel_traits_baseILj1536EfffffjLj128EEEEELb1ELb0ELb0ELb0EEEvNS_9FwdParamsE,@function
        .size           _ZN10layer_norm13ln_fwd_kernelINS_13Kernel_traitsIfffffjLj1536ELj1ELj4ELj1ELj16ENS_18Kernel_traits_baseILj1536EfffffjLj128EEEEELb1ELb0ELb0ELb0EEEvNS_9FwdParamsE,(.L_x_54480 - _ZN10layer_norm13ln_fwd_kernelINS_13Kernel_traitsIfffffjLj1536ELj1ELj4ELj1ELj16ENS_18Kernel_traits_baseILj1536EfffffjLj128EEEEELb1ELb0ELb0ELb0EEEvNS_9FwdParamsE)
        .other          _ZN10layer_norm13ln_fwd_kernelINS_13Kernel_traitsIfffffjLj1536ELj1ELj4ELj1ELj16ENS_18Kernel_traits_baseILj1536EfffffjLj128EEEEELb1ELb0ELb0ELb0EEEvNS_9FwdParamsE,@"STO_CUDA_ENTRY STV_DEFAULT"
_ZN10layer_norm13ln_fwd_kernelINS_13Kernel_traitsIfffffjLj1536ELj1ELj4ELj1ELj16ENS_18Kernel_traits_baseILj1536EfffffjLj128EEEEELb1ELb0ELb0ELb0EEEvNS_9FwdParamsE:
.text._ZN10layer_norm13ln_fwd_kernelINS_13Kernel_traitsIfffffjLj1536ELj1ELj4ELj1ELj16ENS_18Kernel_traits_baseILj1536EfffffjLj128EEEEELb1ELb0ELb0ELb0EEEvNS_9FwdParamsE:
        /* <DEDUP_REMOVED lines=76> */
[----:B------:R-:W-:Y:S01]  /*04c0*/  ISETP.GE.U32.AND P5, PT, R150, 0x100, PT ;  /* 0x000001009600780c */ /* 0x000fe20003fa6070 */
[----:B------:R-:W2:Y:S01]  /*04d0*/  @P2 LDC.64 R106, c[0x0][0x3d0] ;  /* 0x0000f400ff6a2b82 */ /* 0x000ea20000000a00 */
[----:B------:R3:W5:Y:S01]  /*04e0*/  @P6 LDG.E.128 R88, desc[UR6][R6.64] ;  /* 0x0000000606586981 */ /* 0x000762000c1e1d00 */
[----:B------:R-:W-:-:S03]  /*04f0*/  @P6 VIADD R119, R119, 0x20 ;  /* 0x0000002077776836 */ /* 0x000fc60000000000 */
[----:B------:R3:W5:Y:S01]  /*0500*/  @P6 LDG.E.128 R84, desc[UR6][R8.64] ;  /* 0x0000000608546981 */ /* 0x000762000c1e1d00 */
[C---:B----4-:R-:W-:Y:S02]  /*0510*/  @P0 IMAD.WIDE.U32 R10, R119.reuse, 0x10, R10 ;  /* 0x00000010770a0825 */ /* 0x050fe400078e000a */
[----:B------:R-:W4:Y:S02]  /*0520*/  @P2 LDC.64 R108, c[0x0][0x438] ;  /* 0x00010e00ff6c2b82 */ /* 0x000f240000000a00 */
[C---:B0-----:R-:W-:Y:S01]  /*0530*/  @P0 IMAD.WIDE.U32 R100, R119.reuse, 0x10, R100 ;  /* 0x0000001077640825 */ /* 0x041fe200078e0064 */
[----:B------:R-:W-:Y:S01]  /*0540*/  ISETP.GE.U32.AND P6, PT, R150, 0x120, PT ;  /* 0x000001209600780c */ /* 0x000fe20003fc6070 */
[----:B------:R0:W5:Y:S02]  /*0550*/  @P0 LDG.E.128 R80, desc[UR6][R10.64] ;  /* 0x000000060a500981 */ /* 0x000164000c1e1d00 */
[----:B------:R-:W-:Y:S02]  /*0560*/  @P0 VIADD R119, R119, 0x20 ;  /* 0x0000002077770836 */ /* 0x000fe40000000000 */
[----:B------:R-:W4:Y:S01]  /*0570*/  @P3 LDC.64 R110, c[0x0][0x3d0] ;  /* 0x0000f400ff6e3b82 */ /* 0x000f220000000a00 */
[----:B------:R4:W5:Y:S01]  /*0580*/  @P0 LDG.E.128 R76, desc[UR6][R100.64] ;  /* 0x00000006644c0981 */ /* 0x000962000c1e1d00 */
[----:B-1----:R-:W-:-:S04]  /*0590*/  @P1 IMAD.WIDE.U32 R102, R119, 0x10, R102 ;  /* 0x0000001077661825 */ /* 0x002fc800078e0066 */
[C---:B------:R-:W-:Y:S01]  /*05a0*/  @P1 IMAD.WIDE.U32 R104, R119.reuse, 0x10, R104 ;  /* 0x0000001077681825 */ /* 0x040fe200078e0068 */
[----:B------:R1:W5:Y:S01]  /*05b0*/  @P1 LDG.E.128 R72, desc[UR6][R102.64] ;  /* 0x0000000666481981 */ /* 0x000362000c1e1d00 */
[----:B------:R-:W1:Y:S01]  /*05c0*/  @P3 LDC.64 R2, c[0x0][0x438] ;  /* 0x00010e00ff023b82 */ /* 0x000e620000000a00 */
[----:B------:R-:W-:Y:S02]  /*05d0*/  @P1 IADD3 R119, PT, PT, R119, 0x20, RZ ;  /* 0x0000002077771810 */ /* 0x000fe40007ffe0ff */
[----:B------:R1:W5:Y:S01]  /*05e0*/  @P1 LDG.E.128 R68, desc[UR6][R104.64] ;  /* 0x0000000668441981 */ /* 0x000362000c1e1d00 */
[----:B------:R-:W-:-:S04]  /*05f0*/  ISETP.GE.U32.AND P1, PT, R150, 0x140, PT ;  /* 0x000001409600780c */ /* 0x000fc80003f26070 */
[----:B------:R-:W1:Y:S08]  /*0600*/  @P4 LDC.64 R4, c[0x0][0x3d0] ;  /* 0x0000f400ff044b82 */ /* 0x000e700000000a00 */
[----:B---3--:R-:W3:Y:S01]  /*0610*/  @P4 LDC.64 R6, c[0x0][0x438] ;  /* 0x00010e00ff064b82 */ /* 0x008ee20000000a00 */
[----:B------:R-:W-:-:S07]  /*0620*/  ISETP.GE.U32.AND P0, PT, R150, 0x160, PT ;  /* 0x000001609600780c */ /* 0x000fce0003f06070 */
[----:B------:R-:W3:Y:S08]  /*0630*/  @P5 LDC.64 R8, c[0x0][0x3d0] ;  /* 0x0000f400ff085b82 */ /* 0x000ef00000000a00 */
[----:B0-----:R-:W0:Y:S01]  /*0640*/  @P5 LDC.64 R10, c[0x0][0x438] ;  /* 0x00010e00ff0a5b82 */ /* 0x001e220000000a00 */
[----:B--2---:R-:W-:-:S04]  /*0650*/  @P2 IMAD.WIDE.U32 R106, R119, 0x10, R106 ;  /* 0x00000010776a2825 */ /* 0x004fc800078e006a */
[C---:B----4-:R-:W-:Y:S01]  /*0660*/  @P2 IMAD.WIDE.U32 R108, R119.reuse, 0x10, R108 ;  /* 0x00000010776c2825 */ /* 0x050fe200078e006c */
[----:B------:R2:W5:Y:S02]  /*0670*/  @P2 LDG.E.128 R64, desc[UR6][R106.64] ;  /* 0x000000066a402981 */ /* 0x000564000c1e1d00 */
[----:B------:R-:W4:Y:S01]  /*0680*/  @P6 LDC.64 R100, c[0x0][0x3d0] ;  /* 0x0000f400ff646b82 */ /* 0x000f220000000a00 */
[----:B------:R-:W-:Y:S01]  /*0690*/  @P2 VIADD R119, R119, 0x20 ;  /* 0x0000002077772836 */ /* 0x000fe20000000000 */
[----:B------:R2:W5:Y:S06]  /*06a0*/  @P2 LDG.E.128 R60, desc[UR6][R108.64] ;  /* 0x000000066c3c2981 */ /* 0x00056c000c1e1d00 */
[----:B-1----:R-:W1:Y:S01]  /*06b0*/  @P6 LDC.64 R102, c[0x0][0x438] ;  /* 0x00010e00ff666b82 */ /* 0x002e620000000a00 */
[----:B------:R-:W-:-:S04]  /*06c0*/  @P3 IMAD.WIDE.U32 R110, R119, 0x10, R110 ;  /* 0x00000010776e3825 */ /* 0x000fc800078e006e */
[C---:B------:R-:W-:Y:S01]  /*06d0*/  @P3 IMAD.WIDE.U32 R2, R119.reuse, 0x10, R2 ;  /* 0x0000001077023825 */ /* 0x040fe200078e0002 */
[----:B------:R2:W5:Y:S02]  /*06e0*/  @P3 LDG.E.128 R56, desc[UR6][R110.64] ;  /* 0x000000066e383981 */ /* 0x000564000c1e1d00 */
[----:B------:R-:W2:Y:S01]  /*06f0*/  @P1 LDC.64 R104, c[0x0][0x3d0] ;  /* 0x0000f400ff681b82 */ /* 0x000ea20000000a00 */
[----:B------:R-:W-:Y:S01]  /*0700*/  @P3 VIADD R119, R119, 0x20 ;  /* 0x0000002077773836 */ /* 0x000fe20000000000 */
[----:B------:R0:W5:Y:S06]  /*0710*/  @P3 LDG.E.128 R52, desc[UR6][R2.64] ;  /* 0x0000000602343981 */ /* 0x00016c000c1e1d00 */
[----:B------:R-:W2:Y:S01]  /*0720*/  @P1 LDC.64 R112, c[0x0][0x438] ;  /* 0x00010e00ff701b82 */ /* 0x000ea20000000a00 */
[----:B------:R-:W-:-:S04]  /*0730*/  @P4 IMAD.WIDE.U32 R4, R119, 0x10, R4 ;  /* 0x0000001077044825 */ /* 0x000fc800078e0004 */
[----:B---3--:R-:W-:-:S03]  /*0740*/  @P4 IMAD.WIDE.U32 R6, R119, 0x10, R6 ;  /* 0x0000001077064825 */ /* 0x008fc600078e0006 */
[----:B------:R-:W3:Y:S01]  /*0750*/  @P0 LDC.64 R114, c[0x0][0x3d0] ;  /* 0x0000f400ff720b82 */ /* 0x000ee20000000a00 */
[----:B------:R-:W-:Y:S01]  /*0760*/  @P4 IADD3 R119, PT, PT, R119, 0x20, RZ ;  /* 0x0000002077774810 */ /* 0x000fe20007ffe0ff */
[----:B------:R0:W5:Y:S06]  /*0770*/  @P4 LDG.E.128 R48, desc[UR6][R4.64] ;  /* 0x0000000604304981 */ /* 0x00016c000c1e1d00 */
[----:B------:R-:W3:Y:S01]  /*0780*/  @P0 LDC.64 R116, c[0x0][0x438] ;  /* 0x00010e00ff740b82 */ /* 0x000ee20000000a00 */
[C---:B------:R-:W-:Y:S01]  /*0790*/  @P5 IMAD.WIDE.U32 R8, R119.reuse, 0x10, R8 ;  /* 0x0000001077085825 */ /* 0x040fe200078e0008 */
[----:B------:R1:W5:Y:S03]  /*07a0*/  @P4 LDG.E.128 R44, desc[UR6][R6.64] ;  /* 0x00000006062c4981 */ /* 0x000366000c1e1d00 */
[C---:B0-----:R-:W-:Y:S01]  /*07b0*/  @P5 IMAD.WIDE.U32 R10, R119.reuse, 0x10, R10 ;  /* 0x00000010770a5825 */ /* 0x041fe200078e000a */
[----:B------:R0:W5:Y:S03]  /*07c0*/  @P5 LDG.E.128 R40, desc[UR6][R8.64] ;  /* 0x0000000608285981 */ /* 0x000166000c1e1d00 */
[----:B------:R-:W-:Y:S01]  /*07d0*/  @P5 VIADD R119, R119, 0x20 ;  /* 0x0000002077775836 */ /* 0x000fe20000000000 */
[----:B------:R0:W5:Y:S03]  /*07e0*/  @P5 LDG.E.128 R36, desc[UR6][R10.64] ;  /* 0x000000060a245981 */ /* 0x000166000c1e1d00 */
[----:B----4-:R-:W-:-:S04]  /*07f0*/  @P6 IMAD.WIDE.U32 R100, R119, 0x10, R100 ;  /* 0x0000001077646825 */ /* 0x010fc800078e0064 */
[C---:B-1----:R-:W-:Y:S01]  /*0800*/  @P6 IMAD.WIDE.U32 R102, R119.reuse, 0x10, R102 ;  /* 0x0000001077666825 */ /* 0x042fe200078e0066 */
[----:B------:R0:W5:Y:S03]  /*0810*/  @P6 LDG.E.128 R32, desc[UR6][R100.64] ;  /* 0x0000000664206981 */ /* 0x000166000c1e1d00 */
[----:B------:R-:W-:Y:S01]  /*0820*/  @P6 VIADD R119, R119, 0x20 ;  /* 0x0000002077776836 */ /* 0x000fe20000000000 */
[----:B------:R0:W5:Y:S03]  /*0830*/  @P6 LDG.E.128 R28, desc[UR6][R102.64] ;  /* 0x00000006661c6981 */ /* 0x000166000c1e1d00 */
[----:B--2---:R-:W-:-:S04]  /*0840*/  @P1 IMAD.WIDE.U32 R104, R119, 0x10, R104 ;  /* 0x0000001077681825 */ /* 0x004fc800078e0068 */
[C---:B------:R-:W-:Y:S01]  /*0850*/  @P1 IMAD.WIDE.U32 R112, R119.reuse, 0x10, R112 ;  /* 0x0000001077701825 */ /* 0x040fe200078e0070 */
[----:B------:R-:W-:Y:S01]  /*0860*/  @P1 IADD3 R119, PT, PT, R119, 0x20, RZ ;  /* 0x0000002077771810 */ /* 0x000fe20007ffe0ff */
[----:B------:R0:W5:Y:S04]  /*0870*/  @P1 LDG.E.128 R24, desc[UR6][R104.64] ;  /* 0x0000000668181981 */ /* 0x000168000c1e1d00 */
[C---:B---3--:R-:W-:Y:S01]  /*0880*/  @P0 IMAD.WIDE.U32 R114, R119.reuse, 0x10, R114 ;  /* 0x0000001077720825 */ /* 0x048fe200078e0072 */
[----:B------:R0:W5:Y:S03]  /*0890*/  @P1 LDG.E.128 R20, desc[UR6][R112.64] ;  /* 0x0000000670141981 */ /* 0x000166000c1e1d00 */
[C---:B------:R-:W-:Y:S01]  /*08a0*/  @P0 IMAD.WIDE.U32 R116, R119.reuse, 0x10, R116 ;  /* 0x0000001077740825 */ /* 0x040fe200078e0074 */
[----:B------:R0:W5:Y:S04]  /*08b0*/  @P0 LDG.E.128 R16, desc[UR6][R114.64] ;  /* 0x0000000672100981 */ /* 0x000168000c1e1d00 */
[----:B------:R0:W5:Y:S01]  /*08c0*/  @P0 LDG.E.128 R12, desc[UR6][R116.64] ;  /* 0x00000006740c0981 */ /* 0x000162000c1e1d00 */
        /* <DEDUP_REMOVED lines=10> */
.L_x_49037:
        /* <DEDUP_REMOVED lines=15> */
[----:B-1----:R-:W-:Y:S01]  /*0a60*/  @P2 IMAD.WIDE.U32 R12, R119, 0x10, R12 ;  /* 0x00000010770c2825 */ /* 0x002fe200078e000c */
[----:B------:R-:W-:-:S03]  /*0a70*/  ISETP.GE.U32.AND P3, PT, R150, 0x100, PT ;  /* 0x000001009600780c */ /* 0x000fc60003f66070 */
[----:B------:R-:W-:Y:S01]  /*0a80*/  @P2 VIADD R119, R119, 0x20 ;  /* 0x0000002077772836 */ /* 0x000fe20000000000 */
[----:B------:R1:W5:Y:S02]  /*0a90*/  @P2 LDG.E.128 R88, desc[UR6][R12.64] ;  /* 0x000000060c582981 */ /* 0x000364000c1e1d00 */
[----:B------:R-:W1:Y:S01]  /*0aa0*/  @P0 LDC.64 R28, c[0x0][0x3d0] ;  /* 0x0000f400ff1c0b82 */ /* 0x000e620000000a00 */
[C---:B--2---:R-:W-:Y:S01]  /*0ab0*/  @P6 IMAD.WIDE.U32 R14, R119.reuse, 0x10, R14 ;  /* 0x00000010770e6825 */ /* 0x044fe200078e000e */
[----:B------:R-:W-:Y:S02]  /*0ac0*/  @P6 IADD3 R119, PT, PT, R119, 0x20, RZ ;  /* 0x0000002077776810 */ /* 0x000fe40007ffe0ff */
[C---:B------:R-:W-:Y:S02]  /*0ad0*/  ISETP.GE.U32.AND P2, PT, R150.reuse, 0x120, PT ;  /* 0x000001209600780c */ /* 0x040fe40003f46070 */
[----:B------:R2:W5:Y:S02]  /*0ae0*/  @P6 LDG.E.128 R80, desc[UR6][R14.64] ;  /* 0x000000060e506981 */ /* 0x000564000c1e1d00 */
[----:B------:R-:W2:Y:S01]  /*0af0*/  @P4 LDC.64 R30, c[0x0][0x3d0] ;  /* 0x0000f400ff1e4b82 */ /* 0x000ea20000000a00 */
[----:B---3--:R-:W-:Y:S01]  /*0b00*/  @P5 IMAD.WIDE.U32 R20, R119, 0x10, R20 ;  /* 0x0000001077145825 */ /* 0x008fe200078e0014 */
[----:B------:R-:W-:-:S03]  /*0b10*/  ISETP.GE.U32.AND P6, PT, R150, 0x140, PT ;  /* 0x000001409600780c */ /* 0x000fc60003fc6070 */
[----:B------:R-:W-:Y:S01]  /*0b20*/  @P5 VIADD R119, R119, 0x20 ;  /* 0x0000002077775836 */ /* 0x000fe20000000000 */
[----:B------:R3:W5:Y:S02]  /*0b30*/  @P5 LDG.E.128 R72, desc[UR6][R20.64] ;  /* 0x0000000614485981 */ /* 0x000764000c1e1d00 */
[----:B0-----:R-:W3:Y:S01]  /*0b40*/  @P3 LDC.64 R2, c[0x0][0x3d0] ;  /* 0x0000f400ff023b82 */ /* 0x001ee20000000a00 */
[----:B----4-:R-:W-:Y:S01]  /*0b50*/  @P1 IMAD.WIDE.U32 R22, R119, 0x10, R22 ;  /* 0x0000001077161825 */ /* 0x010fe200078e0016 */
[----:B------:R-:W-:-:S03]  /*0b60*/  ISETP.GE.U32.AND P5, PT, R150, 0x160, PT ;  /* 0x000001609600780c */ /* 0x000fc60003fa6070 */
[----:B------:R-:W-:Y:S01]  /*0b70*/  @P1 VIADD R119, R119, 0x20 ;  /* 0x0000002077771836 */ /* 0x000fe20000000000 */
[----:B------:R0:W5:Y:S02]  /*0b80*/  @P1 LDG.E.128 R64, desc[UR6][R22.64] ;  /* 0x0000000616401981 */ /* 0x000164000c1e1d00 */
        /* <DEDUP_REMOVED lines=9> */
[----:B--2---:R-:W-:-:S07]  /*0c20*/  @P4 IMAD.WIDE.U32 R30, R119, 0x10, R30 ;  /* 0x00000010771e4825 */ /* 0x004fce00078e001e */
[----:B------:R-:W2:Y:S01]  /*0c30*/  @P5 LDC.64 R14, c[0x0][0x3d0] ;  /* 0x0000f400ff0e5b82 */ /* 0x000ea20000000a00 */
[----:B------:R-:W-:Y:S01]  /*0c40*/  @P4 VIADD R119, R119, 0x20 ;  /* 0x0000002077774836 */ /* 0x000fe20000000000 */
[----:B------:R0:W5:Y:S03]  /*0c50*/  @P4 LDG.E.128 R48, desc[UR6][R30.64] ;  /* 0x000000061e304981 */ /* 0x000166000c1e1d00 */
[----:B---3--:R-:W-:-:S03]  /*0c60*/  @P3 IMAD.WIDE.U32 R20, R119, 0x10, R2 ;  /* 0x0000001077143825 */ /* 0x008fc600078e0002 */
[----:B------:R-:W3:Y:S01]  /*0c70*/  @P1 LDC.64 R46, c[0x0][0x3d0] ;  /* 0x0000f400ff2e1b82 */ /* 0x000ee20000000a00 */
[----:B------:R-:W-:Y:S01]  /*0c80*/  @P3 VIADD R119, R119, 0x20 ;  /* 0x0000002077773836 */ /* 0x000fe20000000000 */
[----:B------:R3:W5:Y:S03]  /*0c90*/  @P3 LDG.E.128 R40, desc[UR6][R20.64] ;  /* 0x0000000614283981 */ /* 0x000766000c1e1d00 */
[C---:B-1----:R-:W-:Y:S01]  /*0ca0*/  @P2 IMAD.WIDE.U32 R36, R119.reuse, 0x10, R12 ;  /* 0x0000001077242825 */ /* 0x042fe200078e000c */
[----:B------:R-:W-:Y:S02]  /*0cb0*/  @P2 IADD3 R119, PT, PT, R119, 0x20, RZ ;  /* 0x0000002077772810 */ /* 0x000fe40007ffe0ff */
[----:B------:R-:W-:Y:S02]  /*0cc0*/  CS2R R12, SRZ ;  /* 0x00000000000c7805 */ /* 0x000fe4000001ff00 */
[----:B0-----:R-:W-:-:S02]  /*0cd0*/  CS2R R22, SRZ ;  /* 0x0000000000167805 */ /* 0x001fc4000001ff00 */
[----:B------:R-:W-:Y:S01]  /*0ce0*/  CS2R R30, SRZ ;  /* 0x00000000001e7805 */ /* 0x000fe2000001ff00 */
[----:B------:R-:W5:Y:S01]  /*0cf0*/  @P2 LDG.E.128 R32, desc[UR6][R36.64] ;  /* 0x0000000624202981 */ /* 0x000f62000c1e1d00 */
[----:B----4-:R-:W-:-:S04]  /*0d00*/  @P6 IMAD.WIDE.U32 R38, R119, 0x10, R38 ;  /* 0x0000001077266825 */ /* 0x010fc800078e0026 */
[----:B------:R-:W-:Y:S01]  /*0d10*/  @P6 VIADD R119, R119, 0x20 ;  /* 0x0000002077776836 */ /* 0x000fe20000000000 */
[----:B------:R0:W5:Y:S03]  /*0d20*/  @P6 LDG.E.128 R24, desc[UR6][R38.64] ;  /* 0x0000000626186981 */ /* 0x000166000c1e1d00 */
[----:B--2---:R-:W-:-:S04]  /*0d30*/  @P5 IMAD.WIDE.U32 R44, R119, 0x10, R14 ;  /* 0x00000010772c5825 */ /* 0x004fc800078e000e */
[----:B------:R-:W-:Y:S01]  /*0d40*/  @P5 VIADD R119, R119, 0x20 ;  /* 0x0000002077775836 */ /* 0x000fe20000000000 */
[----:B------:R1:W5:Y:S03]  /*0d50*/  @P5 LDG.E.128 R16, desc[UR6][R44.64] ;  /* 0x000000062c105981 */ /* 0x000366000c1e1d00 */
[----:B---3--:R-:W-:-:S05]  /*0d60*/  @P1 IMAD.WIDE.U32 R2, R119, 0x10, R46 ;  /* 0x0000001077021825 */ /* 0x008fca00078e002e */
[----:B------:R2:W5:Y:S01]  /*0d70*/  @P1 LDG.E.128 R8, desc[UR6][R2.64] ;  /* 0x0000000602081981 */ /* 0x000562000c1e1d00 */
[----:B------:R-:W-:Y:S02]  /*0d80*/  CS2R R14, SRZ ;  /* 0x00000000000e7805 */ /* 0x000fe4000001ff00 */
[----:B------:R-:W-:Y:S02]  /*0d90*/  CS2R R20, SRZ ;  /* 0x0000000000147805 */ /* 0x000fe4000001ff00 */
[----:B------:R-:W-:Y:S02]  /*0da0*/  CS2R R28, SRZ ;  /* 0x00000000001c7805 */ /* 0x000fe4000001ff00 */
[----:B0-----:R-:W-:Y:S02]  /*0db0*/  CS2R R38, SRZ ;  /* 0x0000000000267805 */ /* 0x001fe4000001ff00 */
[----:B------:R-:W-:Y:S02]  /*0dc0*/  CS2R R36, SRZ ;  /* 0x0000000000247805 */ /* 0x000fe4000001ff00 */
[----:B------:R-:W-:-:S02]  /*0dd0*/  CS2R R46, SRZ ;  /* 0x00000000002e7805 */ /* 0x000fc4000001ff00 */
[----:B-1----:R-:W-:Y:S02]  /*0de0*/  CS2R R44, SRZ ;  /* 0x00000000002c7805 */ /* 0x002fe4000001ff00 */
        /* <DEDUP_REMOVED lines=10> */
[----:B--2---:R-:W-:-:S07]  /*0e90*/  @P1 CS2R R4, SRZ ;  /* 0x0000000000041805 */ /* 0x004fce000001ff00 */
.L_x_49038:
[----:B------:R-:W-:Y:S05]  /*0ea0*/  BSYNC.RECONVERGENT B0 ;  /* 0x0000000000007941 */ /* 0x000fea0003800200 */
.L_x_49036:
[----:B------:R-:W0:Y:S02]  /*0eb0*/  LDCU UR8, c[0x0][0x384] ;  /* 0x00007080ff0877ac */ /* 0x000e240008000800 */
[----:B0-----:R-:W-:-:S13]  /*0ec0*/  ISETP.GE.AND P0, PT, R149, UR8, PT ;  /* 0x0000000895007c0c */ /* 0x001fda000bf06270 */
[----:B------:R-:W-:Y:S05]  /*0ed0*/  @P0 EXIT ;  /* 0x000000000000094d */ /* 0x000fea0003800000 */
[----:B------:R-:W-:-:S04]  /*0ee0*/  IMAD.HI.U32 R3, R151, -0x326172a9, RZ ;  /* 0xcd9e8d5797037827 */ /* 0x000fc800078e00ff */
[----:B------:R-:W-:Y:S01]  /*0ef0*/  HFMA2 R155, -RZ, RZ, 0, 0 ;  /* 0x00000000ff9b7431 */ /* 0x000fe200000001ff */
[----:B------:R-:W-:Y:S01]  /*0f00*/  LOP3.LUT R156, R156, 0x3, RZ, 0xc0, !PT ;  /* 0x000000039c9c7812 */ /* 0x000fe200078ec0ff */
[----:B------:R-:W0:Y:S01]  /*0f10*/  LDCU.U8 UR11, c[0x0][0x410] ;  /* 0x00008200ff0b77ac */ /* 0x000e220008000000 */
        /* <DEDUP_REMOVED lines=64> */
[----:B012---:R-:W-:-:S07]  /*1320*/  IMAD R154, R101, -0x326172a9, RZ ;  /* 0xcd9e8d57659a7824 */ /* 0x007fce00078e02ff */
.L_x_49591:
[----:B------:R-:W0:Y:S01]  /*1330*/  @UP0 LDCU.64 UR14, c[0x0][0x3e0] ;  /* 0x00007c00ff0e07ac */ /* 0x000e220008000a00 */
[----:B------:R-:W-:Y:S01]  /*1340*/  PLOP3.LUT P0, PT, PT, PT, UP0, 0x80, 0x8 ;  /* 0x000000000008781c */ /* 0x000fe20003f0f008 */
[----:B--234-:R-:W-:Y:S01]  /*1350*/  IMAD.MOV.U32 R160, RZ, RZ, 0x4 ;  /* 0x00000004ffa07424 */ /* 0x01cfe200078e00ff */
[----:B------:R-:W-:Y:S01]  /*1360*/  PLOP3.LUT P1, PT, PT, PT, UP0, 0x80, 0x8 ;  /* 0x000000000008781c */ /* 0x000fe20003f2f008 */
[----:B------:R-:W-:-:S10]  /*1370*/  IMAD.MOV.U32 R0, RZ, RZ, 0x3f800000 ;  /* 0x3f800000ff007424 */ /* 0x000fd400078e00ff */
[----:B0-----:R-:W-:-:S05]  /*1380*/  @P0 IMAD.WIDE R160, R149, R160, UR14 ;  /* 0x0000000e95a00e25 */ /* 0x001fca000f8e02a0 */
[----:B-----5:R0:W5:Y:S01]  /*1390*/  @P1 LDG.E R0, desc[UR6][R160.64] ;  /* 0x00000006a0001981 */ /* 0x020162000c1e1900 */
        /* <DEDUP_REMOVED lines=13> */
[----:B---3--:R-:W-:-:S04]  /*1470*/  UISETP.NE.U32.AND UP1, UPT, UR8, URZ, UPT ;  /* 0x000000ff0800728c */ /* 0x008fc8000bf25070 */
        /* <DEDUP_REMOVED lines=16> */
.L_x_54312:
[----:B------:R-:W-:Y:S05]  /*1580*/  BRX R164 -0x1590                                       (*"BRANCH_TARGETS .L_x_54313,.L_x_54314,.L_x_54315"*) ;  /* 0xffffffe8a49c7949 */ /* 0x000fea000383ffff */
.L_x_54315:
[----:B------:R-:W-:Y:S01]  /*1590*/  IADD3 R165, PT, PT, R156, 0x1, RZ ;  /* 0x000000019ca57810 */ /* 0x000fe20007ffe0ff */
[----:B------:R-:W-:Y:S02]  /*15a0*/  IMAD.MOV.U32 R164, RZ, RZ, R158 ;  /* 0x000000ffffa47224 */ /* 0x000fe400078e009e */
[----:B------:R-:W-:Y:S01]  /*15b0*/  IMAD.MOV.U32 R159, RZ, RZ, R2 ;  /* 0x000000ffff9f7224 */ /* 0x000fe200078e0002 */
[----:B------:R-:W-:Y:S06]  /*15c0*/  BRA `(.L_x_49043) ;  /* 0x0000000400387947 */ /* 0x000fec0003800000 */
.L_x_54313:
[----:B------:R-:W-:Y:S01]  /*15d0*/  MOV R164, R158 ;  /* 0x0000009e00a47202 */ /* 0x000fe20000000f00 */
[----:B------:R-:W-:Y:S02]  /*15e0*/  IMAD.MOV.U32 R165, RZ, RZ, 0x3 ;  /* 0x00000003ffa57424 */ /* 0x000fe400078e00ff */
[----:B------:R-:W-:Y:S01]  /*15f0*/  IMAD.MOV.U32 R159, RZ, RZ, R3 ;  /* 0x000000ffff9f7224 */ /* 0x000fe200078e0003 */
[----:B------:R-:W-:Y:S06]  /*1600*/  BRA `(.L_x_49043) ;  /* 0x0000000400287947 */ /* 0x000fec0003800000 */
.L_x_54314:
        /* <DEDUP_REMOVED lines=13> */
.L_x_49045:
[----:B------:R-:W-:Y:S05]  /*16e0*/  BSYNC.RECONVERGENT B2 ;  /* 0x0000000000027941 */ /* 0x000fea0003800200 */
.L_x_49044:
        /* <DEDUP_REMOVED lines=59> */
[----:B------:R-:W-:-:S07]  /*1aa0*/  HFMA2 R165, -RZ, RZ, 0, 0 ;  /* 0x00000000ffa57431 */ /* 0x000fce00000001ff */
.L_x_49043:
[----:B------:R-:W-:Y:S05]  /*1ab0*/  BSYNC.RECONVERGENT B1 ;  /* 0x0000000000017941 */ /* 0x000fea0003800200 */
.L_x_49042:
[----:B------:R-:W0:Y:S01]  /*1ac0*/  LDC R157, c[0x0][0x408] ;  /* 0x00010200ff9d7b82 */ /* 0x000e220000000800 */
[----:B------:R-:W-:Y:S01]  /*1ad0*/  I2FP.F32.U32 R156, R159 ;  /* 0x0000009f009c7245 */ /* 0x000fe20000201000 */
[----:B------:R-:W-:Y:S01]  /*1ae0*/  IMAD.MOV.U32 R159, RZ, RZ, 0x2f800000 ;  /* 0x2f800000ff9f7424 */ /* 0x000fe200078e00ff */
[----:B------:R-:W-:Y:S01]  /*1af0*/  ISETP.NE.AND P1, PT, R165, 0x1, PT ;  /* 0x00000001a500780c */ /* 0x000fe20003f25270 */
[----:B-----5:R-:W-:Y:S01]  /*1b00*/  FMUL.FTZ R144, R144, R0 ;  /* 0x0000000090907220 */ /* 0x020fe20000410000 */
[----:B------:R-:W-:Y:S01]  /*1b10*/  BSSY.RECONVERGENT B1, `(.L_x_49046) ;  /* 0x000005e000017945 */ /* 0x000fe20003800200 */
[----:B------:R-:W-:Y:S01]  /*1b20*/  FFMA.FTZ R169, R156, R159, 1.1641532182693481445e-10 ;  /* 0x2f0000009ca97423 */ /* 0x000fe2000001009f */
[----:B------:R-:W-:Y:S01]  /*1b30*/  IMAD.MOV.U32 R168, RZ, RZ, 0x2 ;  /* 0x00000002ffa87424 */ /* 0x000fe200078e00ff */
[----:B------:R-:W1:Y:S01]  /*1b40*/  LDC R158, c[0x0][0x404] ;  /* 0x00010100ff9e7b82 */ /* 0x000e620000000800 */
[----:B------:R-:W-:Y:S01]  /*1b50*/  MOV R156, R154 ;  /* 0x0000009a009c7202 */ /* 0x000fe20000000f00 */
        /* <DEDUP_REMOVED lines=14> */
.L_x_49048:
        /* <DEDUP_REMOVED lines=13> */
.L_x_49050:
[----:B------:R-:W-:Y:S05]  /*1d10*/  BSYNC.RECONVERGENT B2 ;  /* 0x0000000000027941 */ /* 0x000fea0003800200 */
.L_x_49049:
        /* <DEDUP_REMOVED lines=61> */
.L_x_49047:
[----:B------:R-:W-:Y:S05]  /*20f0*/  BSYNC.RECONVERGENT B1 ;  /* 0x0000000000017941 */ /* 0x000fea0003800200 */
.L_x_49046:
[----:B------:R-:W-:Y:S01]  /*2100*/  I2FP.F32.U32 R156, R156 ;  /* 0x0000009c009c7245 */ /* 0x000fe20000201000 */
[----:B------:R-:W-:Y:S01]  /*2110*/  FMUL.FTZ R160, R145, R0 ;  /* 0x0000000091a07220 */ /* 0x000fe20000410000 */
[----:B------:R-:W-:Y:S01]  /*2120*/  ISETP.NE.AND P2, PT, R168, 0x1, PT ;  /* 0x00000001a800780c */ /* 0x000fe20003f45270 */
[----:B------:R-:W-:Y:S01]  /*2130*/  BSSY.RECONVERGENT B1, `(.L_x_49051) ;  /* 0x000005d000017945 */ /* 0x000fe20003800200 */
[----:B------:R-:W-:Y:S02]  /*2140*/  IMAD.MOV.U32 R165, RZ, RZ, 0x2 ;  /* 0x00000002ffa57424 */ /* 0x000fe400078e00ff */
        /* <DEDUP_REMOVED lines=16> */
.L_x_49053:
        /* <DEDUP_REMOVED lines=13> */
.L_x_49055:
[----:B------:R-:W-:Y:S05]  /*2320*/  BSYNC.RECONVERGENT B2 ;  /* 0x0000000000027941 */ /* 0x000fea0003800200 */
.L_x_49054:
        /* <DEDUP_REMOVED lines=61> */
.L_x_49052:
[----:B------:R-:W-:Y:S05]  /*2700*/  BSYNC.RECONVERGENT B1 ;  /* 0x0000000000017941 */ /* 0x000fea0003800200 */
.L_x_49051:
[----:B------:R-:W-:Y:S01]  /*2710*/  I2FP.F32.U32 R156, R156 ;  /* 0x0000009c009c7245 */ /* 0x000fe20000201000 */
[----:B------:R-:W-:Y:S01]  /*2720*/  FMUL.FTZ R146, R146, R0 ;  /* 0x0000000092927220 */ /* 0x000fe20000410000 */
[----:B------:R-:W-:Y:S01]  /*2730*/  ISETP.NE.AND P3, PT, R165, 0x1, PT ;  /* 0x00000001a500780c */ /* 0x000fe20003f65270 */
[----:B------:R-:W-:Y:S01]  /*2740*/  BSSY.RECONVERGENT B1, `(.L_x_49056) ;  /* 0x000005d000017945 */ /* 0x000fe20003800200 */
[----:B------:R-:W-:Y:S02]  /*2750*/  IMAD.MOV.U32 R160, RZ, RZ, R154 ;  /* 0x000000ffffa07224 */ /* 0x000fe400078e009a */
[----:B------:R-:W-:Y:S01]  /*2760*/  FFMA.FTZ R161, R156, R159, 1.1641532182693481445e-10 ;  /* 0x2f0000009ca17423 */ /* 0x000fe2000001009f */
[----:B------:R-:W-:Y:S01]  /*2770*/  FMUL.FTZ R146, R146, R157 ;  /* 0x0000009d92927220 */ /* 0x000fe20000410000 */
[----:B------:R-:W-:-:S03]  /*2780*/  HFMA2 R156, -RZ, RZ, 0, 1.1920928955078125e-07 ;  /* 0x00000002ff9c7431 */ /* 0x000fc600000001ff */
        /* <DEDUP_REMOVED lines=13> */
.L_x_49058:
        /* <DEDUP_REMOVED lines=13> */
.L_x_49060:
[----:B------:R-:W-:Y:S05]  /*2930*/  BSYNC.RECONVERGENT B2 ;  /* 0x0000000000027941 */ /* 0x000fea0003800200 */
.L_x_49059:
        /* <DEDUP_REMOVED lines=61> */
.L_x_49057:
[----:B------:R-:W-:Y:S05]  /*2d10*/  BSYNC.RECONVERGENT B1 ;  /* 0x0000000000017941 */ /* 0x000fea0003800200 */
.L_x_49056:
        /* <DEDUP_REMOVED lines=9> */
.L_x_49041:
        /* <DEDUP_REMOVED lines=16> */
.L_x_49064:
        /* <DEDUP_REMOVED lines=13> */
.L_x_49066:
[----:B------:R-:W-:Y:S05]  /*2f80*/  BSYNC.RECONVERGENT B2 ;  /* 0x0000000000027941 */ /* 0x000fea0003800200 */
.L_x_49065:
        /* <DEDUP_REMOVED lines=56> */
[----:B------:R-:W-:Y:S02]  /*3310*/  MOV R154, R160 ;  /* 0x000000a0009a7202 */ /* 0x000fe40000000f00 */
[----:B------:R-:W-:Y:S01]  /*3320*/  LOP3.LUT R2, R2, UR13, R161, 0x96, !PT ;  /* 0x0000000d02027c12 */ /* 0x000fe2000f8e96a1 */
[----:B------:R-:W-:Y:S01]  /*3330*/  IMAD.MOV.U32 R160, RZ, RZ, RZ ;  /* 0x000000ffffa07224 */ /* 0x000fe200078e00ff */
[----:B------:R-:W-:-:S07]  /*3340*/  LOP3.LUT R3, R156, UR14, R165, 0x96, !PT ;  /* 0x0000000e9c037c12 */ /* 0x000fce000f8e96a5 */
.L_x_49063:
[----:B------:R-:W-:Y:S05]  /*3350*/  BSYNC.RECONVERGENT B1 ;  /* 0x0000000000017941 */ /* 0x000fea0003800200 */
.L_x_49062:
[----:B------:R-:W0:Y:S01]  /*3360*/  LDC R157, c[0x0][0x404] ;  /* 0x00010100ff9d7b82 */ /* 0x000e220000000800 */
[----:B------:R-:W-:Y:S01]  /*3370*/  I2FP.F32.U32 R156, R159 ;  /* 0x0000009f009c7245 */ /* 0x000fe20000201000 */
[----:B------:R-:W-:Y:S01]  /*3380*/  HFMA2 R159, -RZ, RZ, 0.1171875, 0 ;  /* 0x2f800000ff9f7431 */ /* 0x000fe200000001ff */
[----:B------:R-:W-:Y:S01]  /*3390*/  ISETP.NE.AND P1, PT, R160, 0x1, PT ;  /* 0x00000001a000780c */ /* 0x000fe20003f25270 */
[----:B-----5:R-:W-:Y:S01]  /*33a0*/  FMUL.FTZ R161, R144, R0 ;  /* 0x0000000090a17220 */ /* 0x020fe20000410000 */
[----:B------:R-:W-:Y:S01]  /*33b0*/  BSSY.RECONVERGENT B1, `(.L_x_49067) ;  /* 0x000005b000017945 */ /* 0x000fe20003800200 */
[----:B------:R-:W-:Y:S02]  /*33c0*/  IMAD.MOV.U32 R162, RZ, RZ, 0x2 ;  /* 0x00000002ffa27424 */ /* 0x000fe400078e00ff */
[----:B------:R-:W1:Y:S01]  /*33d0*/  LDC R158, c[0x0][0x408] ;  /* 0x00010200ff9e7b82 */ /* 0x000e620000000800 */
[----:B------:R-:W-:-:S05]  /*33e0*/  FFMA.FTZ R156, R156, R159, 1.1641532182693481445e-10 ;  /* 0x2f0000009c9c7423 */ /* 0x000fca000001009f */
        /* <DEDUP_REMOVED lines=12> */
.L_x_49069:
        /* <DEDUP_REMOVED lines=13> */
.L_x_49071:
[----:B------:R-:W-:Y:S05]  /*3580*/  BSYNC.RECONVERGENT B2 ;  /* 0x0000000000027941 */ /* 0x000fea0003800200 */
.L_x_49070:
        /* <DEDUP_REMOVED lines=61> */
.L_x_49068:
[----:B------:R-:W-:Y:S05]  /*3960*/  BSYNC.RECONVERGENT B1 ;  /* 0x0000000000017941 */ /* 0x000fea0003800200 */
.L_x_49067:
        /* <DEDUP_REMOVED lines=18> */
.L_x_49074:
        /* <DEDUP_REMOVED lines=13> */
.L_x_49076:
[----:B------:R-:W-:Y:S05]  /*3b60*/  BSYNC.RECONVERGENT B2 ;  /* 0x0000000000027941 */ /* 0x000fea0003800200 */
.L_x_49075:
        /* <DEDUP_REMOVED lines=61> */
.L_x_49073:
[----:B------:R-:W-:Y:S05]  /*3f40*/  BSYNC.RECONVERGENT B1 ;  /* 0x0000000000017941 */ /* 0x000fea0003800200 */
.L_x_49072:
        /* <DEDUP_REMOVED lines=18> */
.L_x_49079:
        /* <DEDUP_REMOVED lines=13> */
.L_x_49081:
[----:B------:R-:W-:Y:S05]  /*4140*/  BSYNC.RECONVERGENT B2 ;  /* 0x0000000000027941 */ /* 0x000fea0003800200 */
.L_x_49080:
        /* <DEDUP_REMOVED lines=61> */
.L_x_49078:
[----:B------:R-:W-:Y:S05]  /*4520*/  BSYNC.RECONVERGENT B1 ;  /* 0x0000000000017941 */ /* 0x000fea0003800200 */
.L_x_49077:
[----:B------:R-:W-:Y:S01]  /*4530*/  I2FP.F32.U32 R146, R146 ;  /* 0x0000009200927245 */ /* 0x000fe20000201000 */
[----:B------:R-:W-:Y:S01]  /*4540*/  FMUL.FTZ R147, R147, R0 ;  /* 0x0000000093937220 */ /* 0x000fe20000410000 */
[----:B------:R-:W-:Y:S02]  /*4550*/  FSEL R144, R144, RZ, P0 ;  /* 0x000000ff90907208 */ /* 0x000fe40000000000 */
[----:B------:R-:W-:Y:S01]  /*4560*/  FSEL R145, R145, RZ, P1 ;  /* 0x000000ff91917208 */ /* 0x000fe20000800000 */
[----:B------:R-:W-:Y:S01]  /*4570*/  FFMA.FTZ R146, R146, R159, 1.1641532182693481445e-10 ;  /* 0x2f00000092927423 */ /* 0x000fe2000001009f */
[----:B------:R-:W-:-:S04]  /*4580*/  FMUL.FTZ R147, R147, R158 ;  /* 0x0000009e93937220 */ /* 0x000fc80000410000 */
[----:B------:R-:W-:Y:S02]  /*4590*/  FSETP.GTU.FTZ.AND P4, PT, R146, R157, PT ;  /* 0x0000009d9200720b */ /* 0x000fe40003f9c000 */
[----:B------:R-:W-:Y:S02]  /*45a0*/  FSEL R146, R165, RZ, P2 ;  /* 0x000000ffa5927208 */ /* 0x000fe40001000000 */
[----:B------:R-:W-:Y:S02]  /*45b0*/  PLOP3.LUT P3, PT, P4, PT, PT, 0x8, 0x80 ;  /* 0x000000000080781c */ /* 0x000fe4000276e170 */
[----:B------:R-:W-:-:S11]  /*45c0*/  FSEL R147, R147, RZ, !P4 ;  /* 0x000000ff93937208 */ /* 0x000fd60006000000 */
.L_x_49061:
        /* <DEDUP_REMOVED lines=8> */
[C---:B------:R-:W-:Y:S01]  /*4650*/  IADD3 R157, PT, PT, R152.reuse, 0x20, RZ ;  /* 0x00000020989d7810 */ /* 0x040fe20007ffe0ff */
[----:B------:R-:W-:Y:S02]  /*4660*/  IMAD.MOV.U32 R158, RZ, RZ, R164 ;  /* 0x000000ffff9e7224 */ /* 0x000fe400078e00a4 */
[----:B0-----:R-:W-:-:S05]  /*4670*/  IMAD.WIDE.U32 R160, R152, 0x10, R160 ;  /* 0x0000001098a07825 */ /* 0x001fca00078e00a0 */
[----:B------:R0:W-:Y:S01]  /*4680*/  STG.E.128 desc[UR6][R160.64], R144 ;  /* 0x00000090a0007986 */ /* 0x0001e2000c101d06 */
[----:B-1----:R-:W-:-:S05]  /*4690*/  IMAD.WIDE.U32 R162, R152, 0x4, R162 ;  /* 0x0000000498a27825 */ /* 0x002fca00078e00a2 */
[----:B------:R0:W-:Y:S02]  /*46a0*/  STG.E desc[UR6][R162.64], R159 ;  /* 0x0000009fa2007986 */ /* 0x0001e4000c101906 */
.L_x_49040:
[----:B---3--:R-:W-:Y:S05]  /*46b0*/  BSYNC.RECONVERGENT B0 ;  /* 0x0000000000007941 */ /* 0x008fea0003800200 */
.L_x_49039:
        /* <DEDUP_REMOVED lines=30> */
.L_x_49087:
        /* <DEDUP_REMOVED lines=13> */
.L_x_49089:
[----:B------:R-:W-:Y:S05]  /*4970*/  BSYNC.RECONVERGENT B2 ;  /* 0x0000000000027941 */ /* 0x000fea0003800200 */
.L_x_49088:
        /* <DEDUP_REMOVED lines=60> */
[----:B------:R-:W-:-:S07]  /*4d40*/  IMAD.MOV.U32 R168, RZ, RZ, RZ ;  /* 0x000000ffffa87224 */ /* 0x000fce00078e00ff */
.L_x_49086:
[----:B------:R-:W-:Y:S05]  /*4d50*/  BSYNC.RECONVERGENT B1 ;  /* 0x0000000000017941 */ /* 0x000fea0003800200 */
.L_x_49085:
        /* <DEDUP_REMOVED lines=24> */
.L_x_49092:
        /* <DEDUP_REMOVED lines=13> */
.L_x_49094:
[----:B------:R-:W-:Y:S05]  /*4fb0*/  BSYNC.RECONVERGENT B2 ;  /* 0x0000000000027941 */ /* 0x000fea0003800200 */
.L_x_49093:
        /* <DEDUP_REMOVED lines=61> */
.L_x_49091:
[----:B------:R-:W-:Y:S05]  /*5390*/  BSYNC.RECONVERGENT B1 ;  /* 0x0000000000017941 */ /* 0x000fea0003800200 */
.L_x_49090:
        /* <DEDUP_REMOVED lines=21> */
.L_x_49097:
        /* <DEDUP_REMOVED lines=13> */
.L_x_49099:
[----:B------:R-:W-:Y:S05]  /*55c0*/  BSYNC.RECONVERGENT B2 ;  /* 0x0000000000027941 */ /* 0x000fea0003800200 */
.L_x_49098:
        /* <DEDUP_REMOVED lines=58> */
[----:B------:R-:W-:Y:S01]  /*5970*/  MOV R164, R168 ;  /* 0x000000a800a47202 */ /* 0x000fe20000000f00 */
[----:B------:R-:W-:Y:S01]  /*5980*/  IMAD.MOV.U32 R168, RZ, RZ, RZ ;  /* 0x000000ffffa87224 */ /* 0x000fe200078e00ff */
[----:B------:R-:W-:-:S07]  /*5990*/  LOP3.LUT R3, R160, UR14, R169, 0x96, !PT ;  /* 0x0000000ea0037c12 */ /* 0x000fce000f8e96a9 */
.L_x_49096:
[----:B------:R-:W-:Y:S05]  /*59a0*/  BSYNC.RECONVERGENT B1 ;  /* 0x0000000000017941 */ /* 0x000fea0003800200 */
.L_x_49095:
        /* <DEDUP_REMOVED lines=21> */
.L_x_49102:
        /* <DEDUP_REMOVED lines=13> */
.L_x_49104:
[----:B------:R-:W-:Y:S05]  /*5bd0*/  BSYNC.RECONVERGENT B2 ;  /* 0x0000000000027941 */ /* 0x000fea0003800200 */
.L_x_49103:
        /* <DEDUP_REMOVED lines=61> */
.L_x_49101:
[----:B------:R-:W-:Y:S05]  /*5fb0*/  BSYNC.RECONVERGENT B1 ;  /* 0x0000000000017941 */ /* 0x000fea0003800200 */
.L_x_49100:
        /* <DEDUP_REMOVED lines=9> */
.L_x_49084:
        /* <DEDUP_REMOVED lines=16> */
.L_x_49108:
        /* <DEDUP_REMOVED lines=13> */
.L_x_49110:
[----:B------:R-:W-:Y:S05]  /*6220*/  BSYNC.RECONVERGENT B2 ;  /* 0x0000000000027941 */ /* 0x000fea0003800200 */
.L_x_49109:
        /* <DEDUP_REMOVED lines=60> */
.L_x_49107:
[----:B------:R-:W-:Y:S05]  /*65f0*/  BSYNC.RECONVERGENT B1 ;  /* 0x0000000000017941 */ /* 0x000fea0003800200 */
.L_x_49106:
[----:B------:R-:W0:Y:S01]  /*6600*/  LDC R158, c[0x0][0x404] ;  /* 0x00010100ff9e7b82 */ /* 0x000e220000000800 */
[----:B------:R-:W-:Y:S01]  /*6610*/  ISETP.NE.AND P1, PT, R162, 0x1, PT ;  /* 0x00000001a200780c */ /* 0x000fe20003f25270 */
[----:B-----5:R-:W-:Y:S01]  /*6620*/  FMUL.FTZ R136, R136, R0 ;  /* 0x0000000088887220 */ /* 0x020fe20000410000 */
[----:B------:R-:W-:Y:S01]  /*6630*/  I2FP.F32.U32 R161, R160 ;  /* 0x000000a000a17245 */ /* 0x000fe20000201000 */
[----:B------:R-:W-:Y:S01]  /*6640*/  IMAD.MOV.U32 R160, RZ, RZ, 0x2f800000 ;  /* 0x2f800000ffa07424 */ /* 0x000fe200078e00ff */
[----:B------:R-:W-:Y:S01]  /*6650*/  BSSY.RECONVERGENT B1, `(.L_x_49111) ;  /* 0x000005b000017945 */ /* 0x000fe20003800200 */
[----:B------:R-:W-:Y:S02]  /*6660*/  HFMA2 R163, -RZ, RZ, 0, 1.1920928955078125e-07 ;  /* 0x00000002ffa37431 */ /* 0x000fe400000001ff */
[----:B------:R-:W-:Y:S01]  /*6670*/  IMAD.MOV.U32 R156, RZ, RZ, R154 ;  /* 0x000000ffff9c7224 */ /* 0x000fe200078e009a */
[----:B------:R-:W1:Y:S01]  /*6680*/  LDC R159, c[0x0][0x408] ;  /* 0x00010200ff9f7b82 */ /* 0x000e620000000800 */
[----:B------:R-:W-:-:S05]  /*6690*/  FFMA.FTZ R161, R161, R160, 1.1641532182693481445e-10 ;  /* 0x2f000000a1a17423 */ /* 0x000fca00000100a0 */
[----:B0-----:R-:W-:Y:S01]  /*66a0*/  FSETP.LE.FTZ.AND P0, PT, R161, R158, PT ;  /* 0x0000009ea100720b */ /* 0x001fe20003f13000 */
[----:B-1----:R-:W-:Y:S01]  /*66b0*/  FMUL.FTZ R136, R136, R159 ;  /* 0x0000009f88887220 */ /* 0x002fe20000410000 */
        /* <DEDUP_REMOVED lines=9> */
.L_x_49113:
        /* <DEDUP_REMOVED lines=13> */
.L_x_49115:
[----:B------:R-:W-:Y:S05]  /*6820*/  BSYNC.RECONVERGENT B2 ;  /* 0x0000000000027941 */ /* 0x000fea0003800200 */
.L_x_49114:
        /* <DEDUP_REMOVED lines=61> */
.L_x_49112:
[----:B------:R-:W-:Y:S05]  /*6c00*/  BSYNC.RECONVERGENT B1 ;  /* 0x0000000000017941 */ /* 0x000fea0003800200 */
.L_x_49111:
        /* <DEDUP_REMOVED lines=18> */
.L_x_49118:
        /* <DEDUP_REMOVED lines=13> */
.L_x_49120:
[----:B------:R-:W-:Y:S05]  /*6e00*/  BSYNC.RECONVERGENT B2 ;  /* 0x0000000000027941 */ /* 0x000fea0003800200 */
.L_x_49119:
        /* <DEDUP_REMOVED lines=58> */
[----:B------:R-:W-:Y:S02]  /*71b0*/  IMAD.MOV.U32 R164, RZ, RZ, R168 ;  /* 0x000000ffffa47224 */ /* 0x000fe400078e00a8 */
[----:B------:R-:W-:Y:S01]  /*71c0*/  HFMA2 R168, -RZ, RZ, 0, 0 ;  /* 0x00000000ffa87431 */ /* 0x000fe200000001ff */
[----:B------:R-:W-:-:S07]  /*71d0*/  LOP3.LUT R3, R162, UR14, R169, 0x96, !PT ;  /* 0x0000000ea2037c12 */ /* 0x000fce000f8e96a9 */
.L_x_49117:
[----:B------:R-:W-:Y:S05]  /*71e0*/  BSYNC.RECONVERGENT B1 ;  /* 0x0000000000017941 */ /* 0x000fea0003800200 */
.L_x_49116:
[----:B------:R-:W-:Y:S01]  /*71f0*/  ISETP.NE.AND P3, PT, R168, 0x1, PT ;  /* 0x00000001a800780c */ /* 0x000fe20003f65270 */
[----:B------:R-:W-:Y:S01]  /*7200*/  FMUL.FTZ R162, R138, R0 ;  /* 0x000000008aa27220 */ /* 0x000fe20000410000 */
[----:B------:R-:W-:Y:S01]  /*7210*/  I2FP.F32.U32 R161, R156 ;  /* 0x0000009c00a17245 */ /* 0x000fe20000201000 */
[----:B------:R-:W-:Y:S01]  /*7220*/  BSSY.RECONVERGENT B1, `(.L_x_49121) ;  /* 0x000005a000017945 */ /* 0x000fe20003800200 */
[----:B------:R-:W-:Y:S02]  /*7230*/  IMAD.MOV.U32 R156, RZ, RZ, 0x2 ;  /* 0x00000002ff9c7424 */ /* 0x000fe400078e00ff */
[----:B------:R-:W-:Y:S01]  /*7240*/  FMUL.FTZ R165, R162, R159 ;  /* 0x0000009fa2a57220 */ /* 0x000fe20000410000 */
[----:B------:R-:W-:Y:S02]  /*7250*/  IMAD.MOV.U32 R138, RZ, RZ, R154 ;  /* 0x000000ffff8a7224 */ /* 0x000fe400078e009a */
[----:B------:R-:W-:-:S05]  /*7260*/  FFMA.FTZ R161, R161, R160, 1.1641532182693481445e-10 ;  /* 0x2f000000a1a17423 */ /* 0x000fca00000100a0 */
        /* <DEDUP_REMOVED lines=10> */
.L_x_49123:
        /* <DEDUP_REMOVED lines=13> */
.L_x_49125:
[----:B------:R-:W-:Y:S05]  /*73e0*/  BSYNC.RECONVERGENT B2 ;  /* 0x0000000000027941 */ /* 0x000fea0003800200 */
.L_x_49124:
        /* <DEDUP_REMOVED lines=61> */
.L_x_49122:
[----:B------:R-:W-:Y:S05]  /*77c0*/  BSYNC.RECONVERGENT B1 ;  /* 0x0000000000017941 */ /* 0x000fea0003800200 */
.L_x_49121:
        /* <DEDUP_REMOVED lines=10> */
.L_x_49105:
        /* <DEDUP_REMOVED lines=14> */
.L_x_49083:
[----:B------:R-:W-:Y:S05]  /*7950*/  BSYNC.RECONVERGENT B0 ;  /* 0x0000000000007941 */ /* 0x000fea0003800200 */
.L_x_49082:
        /* <DEDUP_REMOVED lines=30> */
.L_x_49131:
        /* <DEDUP_REMOVED lines=13> */
.L_x_49133:
[----:B------:R-:W-:Y:S05]  /*7c10*/  BSYNC.RECONVERGENT B2 ;  /* 0x0000000000027941 */ /* 0x000fea0003800200 */
.L_x_49132:
        /* <DEDUP_REMOVED lines=61> */
.L_x_49130:
[----:B------:R-:W-:Y:S05]  /*7ff0*/  BSYNC.RECONVERGENT B1 ;  /* 0x0000000000017941 */ /* 0x000fea0003800200 */
.L_x_49129:
        /* <DEDUP_REMOVED lines=24> */
.L_x_49136:
        /* <DEDUP_REMOVED lines=13> */
.L_x_49138:
[----:B------:R-:W-:Y:S05]  /*8250*/  BSYNC.RECONVERGENT B2 ;  /* 0x0000000000027941 */ /* 0x000fea0003800200 */
.L_x_49137:
        /* <DEDUP_REMOVED lines=61> */
.L_x_49135:
[----:B------:R-:W-:Y:S05]  /*8630*/  BSYNC.RECONVERGENT B1 ;  /* 0x0000000000017941 */ /* 0x000fea0003800200 */
.L_x_49134:
        /* <DEDUP_REMOVED lines=21> */
.L_x_49141:
        /* <DEDUP_REMOVED lines=13> */
.L_x_49143:
[----:B------:R-:W-:Y:S05]  /*8860*/  BSYNC.RECONVERGENT B2 ;  /* 0x0000000000027941 */ /* 0x000fea0003800200 */
.L_x_49142:
        /* <DEDUP_REMOVED lines=61> */
.L_x_49140:
[----:B------:R-:W-:Y:S05]  /*8c40*/  BSYNC.RECONVERGENT B1 ;  /* 0x0000000000017941 */ /* 0x000fea0003800200 */
.L_x_49139:
        /* <DEDUP_REMOVED lines=21> */
.L_x_49146:
        /* <DEDUP_REMOVED lines=13> */
.L_x_49148:
[----:B------:R-:W-:Y:S05]  /*8e70*/  BSYNC.RECONVERGENT B2 ;  /* 0x0000000000027941 */ /* 0x000fea0003800200 */
.L_x_49147:
        /* <DEDUP_REMOVED lines=61> */
.L_x_49145:
[----:B------:R-:W-:Y:S05]  /*9250*/  BSYNC.RECONVERGENT B1 ;  /* 0x0000000000017941 */ /* 0x000fea0003800200 */
.L_x_49144:
        /* <DEDUP_REMOVED lines=9> */
.L_x_49128:
[----:B------:R-:W-:Y:S01]  /*92f0*/  ISETP.NE.AND P0, PT, R156, 0x1, PT ;  /* 0x000000019c00780c */ /* 0x000fe20003f05270 */
[----:B------:R-:W-:Y:S01]  /*9300*/  BSSY.RECONVERGENT B1, `(.L_x_49150) ;  /* 0x0000059000017945 */ /* 0x000fe20003800200 */
[----:B0-2---:R-:W-:Y:S02]  /*9310*/  HFMA2 R162, -RZ, RZ, 0, 1.1920928955078125e-07 ;  /* 0x00000002ffa27431 */ /* 0x005fe400000001ff */
        /* <DEDUP_REMOVED lines=13> */
.L_x_49152:
        /* <DEDUP_REMOVED lines=13> */
.L_x_49154:
[----:B------:R-:W-:Y:S05]  /*94c0*/  BSYNC.RECONVERGENT B2 ;  /* 0x0000000000027941 */ /* 0x000fea0003800200 */
.L_x_49153:
        /* <DEDUP_REMOVED lines=58> */
[----:B------:R-:W-:Y:S01]  /*9870*/  LOP3.LUT R3, R160, UR14, R165, 0x96, !PT ;  /* 0x0000000ea0037c12 */ /* 0x000fe2000f8e96a5 */
[----:B------:R-:W-:-:S07]  /*9880*/  IMAD.MOV.U32 R160, RZ, RZ, R158 ;  /* 0x000000ffffa07224 */ /* 0x000fce00078e009e */
.L_x_49151:
[----:B------:R-:W-:Y:S05]  /*9890*/  BSYNC.RECONVERGENT B1 ;  /* 0x0000000000017941 */ /* 0x000fea0003800200 */
.L_x_49150:
[----:B------:R-:W0:Y:S01]  /*98a0*/  LDC R158, c[0x0][0x404] ;  /* 0x00010100ff9e7b82 */ /* 0x000e220000000800 */
[----:B------:R-:W-:Y:S01]  /*98b0*/  ISETP.NE.AND P1, PT, R162, 0x1, PT ;  /* 0x00000001a200780c */ /* 0x000fe20003f25270 */
[----:B-----5:R-:W-:Y:S01]  /*98c0*/  FMUL.FTZ R100, R100, R0 ;  /* 0x0000000064647220 */ /* 0x020fe20000410000 */
[----:B------:R-:W-:Y:S01]  /*98d0*/  I2FP.F32.U32 R161, R160 ;  /* 0x000000a000a17245 */ /* 0x000fe20000201000 */
[----:B------:R-:W-:Y:S01]  /*98e0*/  IMAD.MOV.U32 R160, RZ, RZ, 0x2f800000 ;  /* 0x2f800000ffa07424 */ /* 0x000fe200078e00ff */
[----:B------:R-:W-:Y:S01]  /*98f0*/  BSSY.RECONVERGENT B1, `(.L_x_49155) ;  /* 0x000005b000017945 */ /* 0x000fe20003800200 */
[----:B------:R-:W-:Y:S01]  /*9900*/  IMAD.MOV.U32 R163, RZ, RZ, 0x2 ;  /* 0x00000002ffa37424 */ /* 0x000fe200078e00ff */
[----:B------:R-:W-:Y:S01]  /*9910*/  MOV R156, R154 ;  /* 0x0000009a009c7202 */ /* 0x000fe20000000f00 */
        /* <DEDUP_REMOVED lines=13> */
.L_x_49157:
        /* <DEDUP_REMOVED lines=13> */
.L_x_49159:
[----:B------:R-:W-:Y:S05]  /*9ac0*/  BSYNC.RECONVERGENT B2 ;  /* 0x0000000000027941 */ /* 0x000fea0003800200 */
.L_x_49158:
        /* <DEDUP_REMOVED lines=61> */
.L_x_49156:
[----:B------:R-:W-:Y:S05]  /*9ea0*/  BSYNC.RECONVERGENT B1 ;  /* 0x0000000000017941 */ /* 0x000fea0003800200 */
.L_x_49155:
        /* <DEDUP_REMOVED lines=18> */
.L_x_49162:
        /* <DEDUP_REMOVED lines=13> */
.L_x_49164:
[----:B------:R-:W-:Y:S05]  /*a0a0*/  BSYNC.RECONVERGENT B2 ;  /* 0x0000000000027941 */ /* 0x000fea0003800200 */
.L_x_49163:
        /* <DEDUP_REMOVED lines=61> */
.L_x_49161:
[----:B------:R-:W-:Y:S05]  /*a480*/  BSYNC.RECONVERGENT B1 ;  /* 0x0000000000017941 */ /* 0x000fea0003800200 */
.L_x_49160:
[----:B------:R-:W-:Y:S01]  /*a490*/  ISETP.NE.AND P3, PT, R168, 0x1, PT ;  /* 0x00000001a800780c */ /* 0x000fe20003f65270 */
[----:B------:R-:W-:Y:S01]  /*a4a0*/  FMUL.FTZ R162, R102, R0 ;  /* 0x0000000066a27220 */ /* 0x000fe20000410000 */
[----:B------:R-:W-:Y:S01]  /*a4b0*/  I2FP.F32.U32 R161, R156 ;  /* 0x0000009c00a17245 */ /* 0x000fe20000201000 */
[----:B------:R-:W-:Y:S01]  /*a4c0*/  BSSY.RECONVERGENT B1, `(.L_x_49165) ;  /* 0x000005a000017945 */ /* 0x000fe20003800200 */
[----:B------:R-:W-:Y:S02]  /*a4d0*/  HFMA2 R156, -RZ, RZ, 0, 1.1920928955078125e-07 ;  /* 0x00000002ff9c7431 */ /* 0x000fe400000001ff */
[----:B------:R-:W-:Y:S02]  /*a4e0*/  IMAD.MOV.U32 R102, RZ, RZ, R154 ;  /* 0x000000ffff667224 */ /* 0x000fe400078e009a */
        /* <DEDUP_REMOVED lines=12> */
.L_x_49167:
        /* <DEDUP_REMOVED lines=13> */
.L_x_49169:
[----:B------:R-:W-:Y:S05]  /*a680*/  BSYNC.RECONVERGENT B2 ;  /* 0x0000000000027941 */ /* 0x000fea0003800200 */
.L_x_49168:
        /* <DEDUP_REMOVED lines=61> */
.L_x_49166:
[----:B------:R-:W-:Y:S05]  /*aa60*/  BSYNC.RECONVERGENT B1 ;  /* 0x0000000000017941 */ /* 0x000fea0003800200 */
.L_x_49165:
[----:B------:R-:W-:Y:S01]  /*aa70*/  I2FP.F32.U32 R161, R102 ;  /* 0x0000006600a17245 */ /* 0x000fe20000201000 */
[----:B------:R-:W-:Y:S01]  /*aa80*/  FMUL.FTZ R102, R103, R0 ;  /* 0x0000000067667220 */ /* 0x000fe20000410000 */
[----:B------:R-:W-:Y:S02]  /*aa90*/  FSEL R100, R100, RZ, P0 ;  /* 0x000000ff64647208 */ /* 0x000fe40000000000 */
[----:B------:R-:W-:Y:S01]  /*aaa0*/  FSEL R101, R101, RZ, P1 ;  /* 0x000000ff65657208 */ /* 0x000fe20000800000 */
[----:B------:R-:W-:Y:S01]  /*aab0*/  FFMA.FTZ R161, R161, R160, 1.1641532182693481445e-10 ;  /* 0x2f000000a1a17423 */ /* 0x000fe200000100a0 */
[----:B------:R-:W-:-:S04]  /*aac0*/  FMUL.FTZ R102, R102, R159 ;  /* 0x0000009f66667220 */ /* 0x000fc80000410000 */
[----:B------:R-:W-:-:S04]  /*aad0*/  FSETP.GTU.FTZ.AND P3, PT, R161, R158, PT ;  /* 0x0000009ea100720b */ /* 0x000fc80003f7c000 */
[----:B------:R-:W-:Y:S02]  /*aae0*/  FSEL R103, R102, RZ, !P3 ;  /* 0x000000ff66677208 */ /* 0x000fe40005800000 */
[----:B------:R-:W-:Y:S02]  /*aaf0*/  PLOP3.LUT P3, PT, P3, PT, PT, 0x8, 0x80 ;  /* 0x000000000080781c */ /* 0x000fe40001f6e170 */
[----:B------:R-:W-:-:S11]  /*ab00*/  FSEL R102, R165, RZ, P2 ;  /* 0x000000ffa5667208 */ /* 0x000fd60001000000 */
.L_x_49149:
[----:B------:R-:W0:Y:S01]  /*ab10*/  LDC.64 R158, c[0x0][0x3a8] ;  /* 0x0000ea00ff9e7b82 */ /* 0x000e220000000a00 */
[----:B------:R-:W-:Y:S02]  /*ab20*/  SEL R160, RZ, 0x1000000, !P3 ;  /* 0x01000000ffa07807 */ /* 0x000fe40005800000 */
[----:B------:R-:W-:Y:S02]  /*ab30*/  SEL R161, RZ, 0x10000, !P2 ;  /* 0x00010000ffa17807 */ /* 0x000fe40005000000 */
[----:B------:R-:W-:Y:S02]  /*ab40*/  SEL R165, RZ, 0x100, !P1 ;  /* 0x00000100ffa57807 */ /* 0x000fe40004800000 */
[----:B------:R-:W-:Y:S01]  /*ab50*/  SEL R168, RZ, 0x1, !P0 ;  /* 0x00000001ffa87807 */ /* 0x000fe20004000000 */
[----:B------:R-:W1:Y:S01]  /*ab60*/  LDC.64 R162, c[0x0][0x3b0] ;  /* 0x0000ec00ffa27b82 */ /* 0x000e620000000a00 */
[----:B------:R-:W-:-:S05]  /*ab70*/  IADD3 R165, PT, PT, R165, R160, R161 ;  /* 0x000000a0a5a57210 */ /* 0x000fca0007ffe0a1 */
[----:B------:R-:W-:Y:S02]  /*ab80*/  IMAD.IADD R165, R165, 0x1, R168 ;  /* 0x00000001a5a57824 */ /* 0x000fe400078e02a8 */
[----:B0-----:R-:W-:Y:S01]  /*ab90*/  IMAD.WIDE.U32 R160, R157, 0x10, R158 ;  /* 0x000000109da07825 */ /* 0x001fe200078e009e */
[----:B------:R-:W-:-:S04]  /*aba0*/  MOV R158, R164 ;  /* 0x000000a4009e7202 */ /* 0x000fc80000000f00 */
[----:B------:R3:W-:Y:S01]  /*abb0*/  STG.E.128 desc[UR6][R160.64], R100 ;  /* 0x00000064a0007986 */ /* 0x0007e2000c101d06 */
[----:B-1----:R-:W-:-:S04]  /*abc0*/  IMAD.WIDE.U32 R162, R157, 0x4, R162 ;  /* 0x000000049da27825 */ /* 0x002fc800078e00a2 */
[----:B------:R-:W-:Y:S01]  /*abd0*/  VIADD R157, R157, 0x20 ;  /* 0x000000209d9d7836 */ /* 0x000fe20000000000 */
[----:B------:R3:W-:Y:S06]  /*abe0*/  STG.E desc[UR6][R162.64], R165 ;  /* 0x000000a5a2007986 */ /* 0x0007ec000c101906 */
.L_x_49127:
[----:B------:R-:W-:Y:S05]  /*abf0*/  BSYNC.RECONVERGENT B0 ;  /* 0x0000000000007941 */ /* 0x000fea0003800200 */
.L_x_49126:
        /* <DEDUP_REMOVED lines=30> */
.L_x_49175:
        /* <DEDUP_REMOVED lines=13> */
.L_x_49177:
[----:B------:R-:W-:Y:S05]  /*aeb0*/  BSYNC.RECONVERGENT B2 ;  /* 0x0000000000027941 */ /* 0x000fea0003800200 */
.L_x_49176:
        /* <DEDUP_REMOVED lines=60> */
[----:B------:R-:W-:-:S07]  /*b280*/  HFMA2 R168, -RZ, RZ, 0, 0 ;  /* 0x00000000ffa87431 */ /* 0x000fce00000001ff */
.L_x_49174:
[----:B------:R-:W-:Y:S05]  /*b290*/  BSYNC.RECONVERGENT B1 ;  /* 0x0000000000017941 */ /* 0x000fea0003800200 */
.L_x_49173:
        /* <DEDUP_REMOVED lines=9> */
[----:B-1----:R-:W-:Y:S02]  /*b330*/  FSETP.GTU.FTZ.AND P0, PT, R156, R159, PT ;  /* 0x0000009f9c00720b */ /* 0x002fe40003f1c000 */
        /* <DEDUP_REMOVED lines=14> */
.L_x_49180:
        /* <DEDUP_REMOVED lines=13> */
.L_x_49182:
[----:B------:R-:W-:Y:S05]  /*b4f0*/  BSYNC.RECONVERGENT B2 ;  /* 0x0000000000027941 */ /* 0x000fea0003800200 */
.L_x_49181:
        /* <DEDUP_REMOVED lines=61> */
.L_x_49179:
[----:B------:R-:W-:Y:S05]  /*b8d0*/  BSYNC.RECONVERGENT B1 ;  /* 0x0000000000017941 */ /* 0x000fea0003800200 */
.L_x_49178:
        /* <DEDUP_REMOVED lines=21> */
.L_x_49185:
        /* <DEDUP_REMOVED lines=13> */
.L_x_49187:
[----:B------:R-:W-:Y:S05]  /*bb00*/  BSYNC.RECONVERGENT B2 ;  /* 0x0000000000027941 */ /* 0x000fea0003800200 */
.L_x_49186:
        /* <DEDUP_REMOVED lines=61> */
.L_x_49184:
[----:B------:R-:W-:Y:S05]  /*bee0*/  BSYNC.RECONVERGENT B1 ;  /* 0x0000000000017941 */ /* 0x000fea0003800200 */
.L_x_49183:
        /* <DEDUP_REMOVED lines=21> */
.L_x_49190:
        /* <DEDUP_REMOVED lines=13> */
.L_x_49192:
[----:B------:R-:W-:Y:S05]  /*c110*/  BSYNC.RECONVERGENT B2 ;  /* 0x0000000000027941 */ /* 0x000fea0003800200 */
.L_x_49191:
        /* <DEDUP_REMOVED lines=61> */
.L_x_49189:
[----:B------:R-:W-:Y:S05]  /*c4f0*/  BSYNC.RECONVERGENT B1 ;  /* 0x0000000000017941 */ /* 0x000fea0003800200 */
.L_x_49188:
        /* <DEDUP_REMOVED lines=9> */
.L_x_49172:
[----:B------:R-:W-:Y:S01]  /*c590*/  ISETP.NE.AND P0, PT, R156, 0x1, PT ;  /* 0x000000019c00780c */ /* 0x000fe20003f05270 */
[----:B------:R-:W-:Y:S01]  /*c5a0*/  BSSY.RECONVERGENT B1, `(.L_x_49194) ;  /* 0x0000059000017945 */ /* 0x000fe20003800200 */
[----:B0-23--:R-:W-:Y:S01]  /*c5b0*/  IMAD.MOV.U32 R162, RZ, RZ, 0x2 ;  /* 0x00000002ffa27424 */ /* 0x00dfe200078e00ff */
        /* <DEDUP_REMOVED lines=13> */
.L_x_49196:
        /* <DEDUP_REMOVED lines=13> */
.L_x_49198:
[----:B------:R-:W-:Y:S05]  /*c760*/  BSYNC.RECONVERGENT B2 ;  /* 0x0000000000027941 */ /* 0x000fea0003800200 */
.L_x_49197:
        /* <DEDUP_REMOVED lines=58> */
[----:B------:R-:W-:Y:S01]  /*cb10*/  LOP3.LUT R3, R160, UR14, R165, 0x96, !PT ;  /* 0x0000000ea0037c12 */ /* 0x000fe2000f8e96a5 */
[----:B------:R-:W-:-:S07]  /*cb20*/  IMAD.MOV.U32 R160, RZ, RZ, R158 ;  /* 0x000000ffffa07224 */ /* 0x000fce00078e009e */
.L_x_49195:
[----:B------:R-:W-:Y:S05]  /*cb30*/  BSYNC.RECONVERGENT B1 ;  /* 0x0000000000017941 */ /* 0x000fea0003800200 */
.L_x_49194:
        /* <DEDUP_REMOVED lines=8> */
[----:B------:R-:W-:Y:S02]  /*cbc0*/  IMAD.MOV.U32 R156, RZ, RZ, R154 ;  /* 0x000000ffff9c7224 */ /* 0x000fe400078e009a */
[----:B------:R-:W-:-:S05]  /*cbd0*/  FFMA.FTZ R161, R161, R160, 1.1641532182693481445e-10 ;  /* 0x2f000000a1a17423 */ /* 0x000fca00000100a0 */
[----:B0-----:R-:W-:Y:S01]  /*cbe0*/  FSETP.LE.FTZ.AND P0, PT, R161, R158, PT ;  /* 0x0000009ea100720b */ /* 0x001fe20003f13000 */
[----:B-1----:R-:W-:Y:S01]  /*cbf0*/  FMUL.FTZ R104, R104, R159 ;  /* 0x0000009f68687220 */ /* 0x002fe20000410000 */
        /* <DEDUP_REMOVED lines=9> */
.L_x_49201:
        /* <DEDUP_REMOVED lines=13> */
.L_x_49203:
[----:B------:R-:W-:Y:S05]  /*cd60*/  BSYNC.RECONVERGENT B2 ;  /* 0x0000000000027941 */ /* 0x000fea0003800200 */
.L_x_49202:
        /* <DEDUP_REMOVED lines=61> */
.L_x_49200:
[----:B------:R-:W-:Y:S05]  /*d140*/  BSYNC.RECONVERGENT B1 ;  /* 0x0000000000017941 */ /* 0x000fea0003800200 */
.L_x_49199:
        /* <DEDUP_REMOVED lines=18> */
.L_x_49206:
        /* <DEDUP_REMOVED lines=13> */
.L_x_49208:
[----:B------:R-:W-:Y:S05]  /*d340*/  BSYNC.RECONVERGENT B2 ;  /* 0x0000000000027941 */ /* 0x000fea0003800200 */
.L_x_49207:
        /* <DEDUP_REMOVED lines=61> */
.L_x_49205:
[----:B------:R-:W-:Y:S05]  /*d720*/  BSYNC.RECONVERGENT B1 ;  /* 0x0000000000017941 */ /* 0x000fea0003800200 */
.L_x_49204:
        /* <DEDUP_REMOVED lines=18> */
.L_x_49211:
        /* <DEDUP_REMOVED lines=13> */
.L_x_49213:
[----:B------:R-:W-:Y:S05]  /*d920*/  BSYNC.RECONVERGENT B2 ;  /* 0x0000000000027941 */ /* 0x000fea0003800200 */
.L_x_49212:
        /* <DEDUP_REMOVED lines=61> */
.L_x_49210:
[----:B------:R-:W-:Y:S05]  /*dd00*/  BSYNC.RECONVERGENT B1 ;  /* 0x0000000000017941 */ /* 0x000fea0003800200 */
.L_x_49209:
        /* <DEDUP_REMOVED lines=10> */
.L_x_49193:
        /* <DEDUP_REMOVED lines=8> */
[----:B0-----:R-:W-:-:S04]  /*de30*/  IMAD.WIDE.U32 R160, R157, 0x10, R158 ;  /* 0x000000109da07825 */ /* 0x001fc800078e009e */
[----:B------:R-:W-:Y:S01]  /*de40*/  IMAD.MOV.U32 R158, RZ, RZ, R164 ;  /* 0x000000ffff9e7224 */ /* 0x000fe200078e00a4 */
[----:B------:R4:W-:Y:S01]  /*de50*/  STG.E.128 desc[UR6][R160.64], R104 ;  /* 0x00000068a0007986 */ /* 0x0009e2000c101d06 */
[C---:B-1----:R-:W-:Y:S01]  /*de60*/  IMAD.WIDE.U32 R162, R157.reuse, 0x4, R162 ;  /* 0x000000049da27825 */ /* 0x042fe200078e00a2 */
[----:B------:R-:W-:-:S04]  /*de70*/  IADD3 R157, PT, PT, R157, 0x20, RZ ;  /* 0x000000209d9d7810 */ /* 0x000fc80007ffe0ff */
[----:B------:R4:W-:Y:S03]  /*de80*/  STG.E desc[UR6][R162.64], R165 ;  /* 0x000000a5a2007986 */ /* 0x0009e6000c101906 */
.L_x_49171:
[----:B------:R-:W-:Y:S05]  /*de90*/  BSYNC.RECONVERGENT B0 ;  /* 0x0000000000007941 */ /* 0x000fea0003800200 */
.L_x_49170:
        /* <DEDUP_REMOVED lines=30> */
.L_x_49219:
        /* <DEDUP_REMOVED lines=13> */
.L_x_49221:
[----:B------:R-:W-:Y:S05]  /*e150*/  BSYNC.RECONVERGENT B2 ;  /* 0x0000000000027941 */ /* 0x000fea0003800200 */
.L_x_49220:
        /* <DEDUP_REMOVED lines=61> */
.L_x_49218:
[----:B------:R-:W-:Y:S05]  /*e530*/  BSYNC.RECONVERGENT B1 ;  /* 0x0000000000017941 */ /* 0x000fea0003800200 */
.L_x_49217:
        /* <DEDUP_REMOVED lines=24> */
.L_x_49224:
        /* <DEDUP_REMOVED lines=13> */
.L_x_49226:
[----:B------:R-:W-:Y:S05]  /*e790*/  BSYNC.RECONVERGENT B2 ;  /* 0x0000000000027941 */ /* 0x000fea0003800200 */
.L_x_49225:
        /* <DEDUP_REMOVED lines=61> */
.L_x_49223:
[----:B------:R-:W-:Y:S05]  /*eb70*/  BSYNC.RECONVERGENT B1 ;  /* 0x0000000000017941 */ /* 0x000fea0003800200 */
.L_x_49222:
        /* <DEDUP_REMOVED lines=21> */
.L_x_49229:
        /* <DEDUP_REMOVED lines=13> */
.L_x_49231:
[----:B------:R-:W-:Y:S05]  /*eda0*/  BSYNC.RECONVERGENT B2 ;  /* 0x0000000000027941 */ /* 0x000fea0003800200 */
.L_x_49230:
        /* <DEDUP_REMOVED lines=61> */
.L_x_49228:
[----:B------:R-:W-:Y:S05]  /*f180*/  BSYNC.RECONVERGENT B1 ;  /* 0x0000000000017941 */ /* 0x000fea0003800200 */
.L_x_49227:
        /* <DEDUP_REMOVED lines=21> */
.L_x_49234:
        /* <DEDUP_REMOVED lines=13> */
.L_x_49236:
[----:B------:R-:W-:Y:S05]  /*f3b0*/  BSYNC.RECONVERGENT B2 ;  /* 0x0000000000027941 */ /* 0x000fea0003800200 */
.L_x_49235:
        /* <DEDUP_REMOVED lines=61> */
.L_x_49233:
[----:B------:R-:W-:Y:S05]  /*f790*/  BSYNC.RECONVERGENT B1 ;  /* 0x0000000000017941 */ /* 0x000fea0003800200 */
.L_x_49232:
        /* <DEDUP_REMOVED lines=9> */
.L_x_49216:
        /* <DEDUP_REMOVED lines=16> */
.L_x_49240:
        /* <DEDUP_REMOVED lines=13> */
.L_x_49242:
[----:B------:R-:W-:Y:S05]  /*fa00*/  BSYNC.RECONVERGENT B2 ;  /* 0x0000000000027941 */ /* 0x000fea0003800200 */
.L_x_49241:
        /* <DEDUP_REMOVED lines=60> */
.L_x_49239:
[----:B------:R-:W-:Y:S05]  /*fdd0*/  BSYNC.RECONVERGENT B1 ;  /* 0x0000000000017941 */ /* 0x000fea0003800200 */
.L_x_49238:
        /* <DEDUP_REMOVED lines=21> */
.L_x_49245:
        /* <DEDUP_REMOVED lines=13> */
.L_x_49247:
[----:B------:R-:W-:Y:S05]  /*10000*/  BSYNC.RECONVERGENT B2 ;  /* 0x0000000000027941 */ /* 0x000fea0003800200 */
.L_x_49246:
        /* <DEDUP_REMOVED lines=61> */
.L_x_49244:
[----:B------:R-:W-:Y:S05]  /*103e0*/  BSYNC.RECONVERGENT B1 ;  /* 0x0000000000017941 */ /* 0x000fea0003800200 */
.L_x_49243:
        /* <DEDUP_REMOVED lines=18> */
.L_x_49250:
        /* <DEDUP_REMOVED lines=13> */
.L_x_49252:
[----:B------:R-:W-:Y:S05]  /*105e0*/  BSYNC.RECONVERGENT B2 ;  /* 0x0000000000027941 */ /* 0x000fea0003800200 */
.L_x_49251:
        /* <DEDUP_REMOVED lines=61> */
.L_x_49249:
[----:B------:R-:W-:Y:S05]  /*109c0*/  BSYNC.RECONVERGENT B1 ;  /* 0x0000000000017941 */ /* 0x000fea0003800200 */
.L_x_49248:
        /* <DEDUP_REMOVED lines=18> */
.L_x_49255:
        /* <DEDUP_REMOVED lines=13> */
.L_x_49257:
[----:B------:R-:W-:Y:S05]  /*10bc0*/  BSYNC.RECONVERGENT B2 ;  /* 0x0000000000027941 */ /* 0x000fea0003800200 */
.L_x_49256:
        /* <DEDUP_REMOVED lines=61> */
.L_x_49254:
[----:B------:R-:W-:Y:S05]  /*10fa0*/  BSYNC.RECONVERGENT B1 ;  /* 0x0000000000017941 */ /* 0x000fea0003800200 */
.L_x_49253:
        /* <DEDUP_REMOVED lines=10> */
.L_x_49237:
        /* <DEDUP_REMOVED lines=8> */
[----:B0-----:R-:W-:-:S04]  /*110d0*/  IMAD.WIDE.U32 R160, R157, 0x10, R158 ;  /* 0x000000109da07825 */ /* 0x001fc800078e009e */
[----:B------:R-:W-:Y:S01]  /*110e0*/  IMAD.MOV.U32 R158, RZ, RZ, R164 ;  /* 0x000000ffff9e7224 */ /* 0x000fe200078e00a4 */
[----:B------:R0:W-:Y:S01]  /*110f0*/  STG.E.128 desc[UR6][R160.64], R108 ;  /* 0x0000006ca0007986 */ /* 0x0001e2000c101d06 */
[----:B-1----:R-:W-:-:S04]  /*11100*/  IMAD.WIDE.U32 R162, R157, 0x4, R162 ;  /* 0x000000049da27825 */ /* 0x002fc800078e00a2 */
[----:B------:R-:W-:Y:S01]  /*11110*/  VIADD R157, R157, 0x20 ;  /* 0x000000209d9d7836 */ /* 0x000fe20000000000 */
[----:B------:R0:W-:Y:S06]  /*11120*/  STG.E desc[UR6][R162.64], R165 ;  /* 0x000000a5a2007986 */ /* 0x0001ec000c101906 */
.L_x_49215:
[----:B------:R-:W-:Y:S05]  /*11130*/  BSYNC.RECONVERGENT B0 ;  /* 0x0000000000007941 */ /* 0x000fea0003800200 */
.L_x_49214:
        /* <DEDUP_REMOVED lines=30> */
.L_x_49263:
        /* <DEDUP_REMOVED lines=13> */
.L_x_49265:
[----:B------:R-:W-:Y:S05]  /*113f0*/  BSYNC.RECONVERGENT B2 ;  /* 0x0000000000027941 */ /* 0x000fea0003800200 */
.L_x_49264:
        /* <DEDUP_REMOVED lines=61> */
.L_x_49262:
[----:B------:R-:W-:Y:S05]  /*117d0*/  BSYNC.RECONVERGENT B1 ;  /* 0x0000000000017941 */ /* 0x000fea0003800200 */
.L_x_49261:
[----:B------:R-:W0:Y:S01]  /*117e0*/  LDC R158, c[0x0][0x408] ;  /* 0x00010200ff9e7b82 */ /* 0x000e220000000800 */
[----:B------:R-:W-:Y:S01]  /*117f0*/  I2FP.F32.U32 R156, R165 ;  /* 0x000000a5009c7245 */ /* 0x000fe20000201000 */
[----:B------:R-:W-:Y:S01]  /*11800*/  IMAD.MOV.U32 R165, RZ, RZ, 0x2f800000 ;  /* 0x2f800000ffa57424 */ /* 0x000fe200078e00ff */
[----:B------:R-:W-:Y:S01]  /*11810*/  ISETP.NE.AND P1, PT, R168, 0x1, PT ;  /* 0x00000001a800780c */ /* 0x000fe20003f25270 */
[----:B-----5:R-:W-:Y:S01]  /*11820*/  FMUL.FTZ R169, R112, R0 ;  /* 0x0000000070a97220 */ /* 0x020fe20000410000 */
[----:B------:R-:W-:Y:S01]  /*11830*/  BSSY.RECONVERGENT B1, `(.L_x_49266) ;  /* 0x000005e000017945 */ /* 0x000fe20003800200 */
[----:B------:R-:W-:Y:S01]  /*11840*/  FFMA.FTZ R156, R156, R165, 1.1641532182693481445e-10 ;  /* 0x2f0000009c9c7423 */ /* 0x000fe200000100a5 */
[----:B------:R-:W-:Y:S01]  /*11850*/  HFMA2 R170, -RZ, RZ, 0, 1.1920928955078125e-07 ;  /* 0x00000002ffaa7431 */ /* 0x000fe200000001ff */
[----:B------:R-:W1:Y:S01]  /*11860*/  LDC R159, c[0x0][0x404] ;  /* 0x00010100ff9f7b82 */ /* 0x000e620000000800 */
[----:B0-----:R-:W-:Y:S02]  /*11870*/  FMUL.FTZ R169, R169, R158 ;  /* 0x0000009ea9a97220 */ /* 0x001fe40000410000 */
[----:B-1----:R-:W-:Y:S01]  /*11880*/  FSETP.GTU.FTZ.AND P0, PT, R156, R159, PT ;  /* 0x0000009f9c00720b */ /* 0x002fe20003f1c000 */
        /* <DEDUP_REMOVED lines=13> */
.L_x_49268:
        /* <DEDUP_REMOVED lines=13> */
.L_x_49270:
[----:B------:R-:W-:Y:S05]  /*11a30*/  BSYNC.RECONVERGENT B2 ;  /* 0x0000000000027941 */ /* 0x000fea0003800200 */
.L_x_49269:
        /* <DEDUP_REMOVED lines=61> */
.L_x_49267:
[----:B------:R-:W-:Y:S05]  /*11e10*/  BSYNC.RECONVERGENT B1 ;  /* 0x0000000000017941 */ /* 0x000fea0003800200 */
.L_x_49266:
        /* <DEDUP_REMOVED lines=21> */
.L_x_49273:
        /* <DEDUP_REMOVED lines=13> */
.L_x_49275:
[----:B------:R-:W-:Y:S05]  /*12040*/  BSYNC.RECONVERGENT B2 ;  /* 0x0000000000027941 */ /* 0x000fea0003800200 */
.L_x_49274:
        /* <DEDUP_REMOVED lines=61> */
.L_x_49272:
[----:B------:R-:W-:Y:S05]  /*12420*/  BSYNC.RECONVERGENT B1 ;  /* 0x0000000000017941 */ /* 0x000fea0003800200 */
.L_x_49271:
        /* <DEDUP_REMOVED lines=21> */
.L_x_49278:
        /* <DEDUP_REMOVED lines=13> */
.L_x_49280:
[----:B------:R-:W-:Y:S05]  /*12650*/  BSYNC.RECONVERGENT B2 ;  /* 0x0000000000027941 */ /* 0x000fea0003800200 */
.L_x_49279:
        /* <DEDUP_REMOVED lines=61> */
.L_x_49277:
[----:B------:R-:W-:Y:S05]  /*12a30*/  BSYNC.RECONVERGENT B1 ;  /* 0x0000000000017941 */ /* 0x000fea0003800200 */
.L_x_49276:
        /* <DEDUP_REMOVED lines=9> */
.L_x_49260:
[----:B------:R-:W-:Y:S01]  /*12ad0*/  ISETP.NE.AND P0, PT, R156, 0x1, PT ;  /* 0x000000019c00780c */ /* 0x000fe20003f05270 */
[----:B------:R-:W-:Y:S01]  /*12ae0*/  BSSY.RECONVERGENT B1, `(.L_x_49282) ;  /* 0x0000059000017945 */ /* 0x000fe20003800200 */
[----:B0-234-:R-:W-:Y:S02]  /*12af0*/  HFMA2 R162, -RZ, RZ, 0, 1.1920928955078125e-07 ;  /* 0x00000002ffa27431 */ /* 0x01dfe400000001ff */
        /* <DEDUP_REMOVED lines=13> */
.L_x_49284:
        /* <DEDUP_REMOVED lines=13> */
.L_x_49286:
[----:B------:R-:W-:Y:S05]  /*12ca0*/  BSYNC.RECONVERGENT B2 ;  /* 0x0000000000027941 */ /* 0x000fea0003800200 */
.L_x_49285:
        /* <DEDUP_REMOVED lines=60> */
.L_x_49283:
[----:B------:R-:W-:Y:S05]  /*13070*/  BSYNC.RECONVERGENT B1 ;  /* 0x0000000000017941 */ /* 0x000fea0003800200 */
.L_x_49282:
[----:B------:R-:W0:Y:S01]  /*13080*/  LDC R158, c[0x0][0x404] ;  /* 0x00010100ff9e7b82 */ /* 0x000e220000000800 */
[----:B------:R-:W-:Y:S01]  /*13090*/  I2FP.F32.U32 R161, R160 ;  /* 0x000000a000a17245 */ /* 0x000fe20000201000 */
[----:B------:R-:W-:Y:S01]  /*130a0*/  HFMA2 R160, -RZ, RZ, 0.1171875, 0 ;  /* 0x2f800000ffa07431 */ /* 0x000fe200000001ff */
[----:B------:R-:W-:Y:S01]  /*130b0*/  ISETP.NE.AND P1, PT, R162, 0x1, PT ;  /* 0x00000001a200780c */ /* 0x000fe20003f25270 */
[----:B-----5:R-:W-:Y:S01]  /*130c0*/  FMUL.FTZ R112, R112, R0 ;  /* 0x0000000070707220 */ /* 0x020fe20000410000 */
        /* <DEDUP_REMOVED lines=16> */
.L_x_49289:
        /* <DEDUP_REMOVED lines=13> */
.L_x_49291:
[----:B------:R-:W-:Y:S05]  /*132a0*/  BSYNC.RECONVERGENT B2 ;  /* 0x0000000000027941 */ /* 0x000fea0003800200 */
.L_x_49290:
        /* <DEDUP_REMOVED lines=59> */
[----:B------:R-:W-:Y:S02]  /*13660*/  LOP3.LUT R3, R162, UR14, R169, 0x96, !PT ;  /* 0x0000000ea2037c12 */ /* 0x000fe4000f8e96a9 */
[----:B------:R-:W-:-:S07]  /*13670*/  MOV R164, R168 ;  /* 0x000000a800a47202 */ /* 0x000fce0000000f00 */
.L_x_49288:
[----:B------:R-:W-:Y:S05]  /*13680*/  BSYNC.RECONVERGENT B1 ;  /* 0x0000000000017941 */ /* 0x000fea0003800200 */
.L_x_49287:
        /* <DEDUP_REMOVED lines=18> */
.L_x_49294:
        /* <DEDUP_REMOVED lines=13> */
.L_x_49296:
[----:B------:R-:W-:Y:S05]  /*13880*/  BSYNC.RECONVERGENT B2 ;  /* 0x0000000000027941 */ /* 0x000fea0003800200 */
.L_x_49295:
        /* <DEDUP_REMOVED lines=57> */
[----:B------:R-:W-:Y:S02]  /*13c20*/  IMAD.MOV.U32 R164, RZ, RZ, R168 ;  /* 0x000000ffffa47224 */ /* 0x000fe400078e00a8 */
[----:B------:R-:W-:Y:S02]  /*13c30*/  HFMA2 R168, -RZ, RZ, 0, 0 ;  /* 0x00000000ffa87431 */ /* 0x000fe400000001ff */
[----:B------:R-:W-:Y:S01]  /*13c40*/  IMAD.MOV.U32 R154, RZ, RZ, R170 ;  /* 0x000000ffff9a7224 */ /* 0x000fe200078e00aa */
[----:B------:R-:W-:-:S07]  /*13c50*/  LOP3.LUT R3, R162, UR14, R169, 0x96, !PT ;  /* 0x0000000ea2037c12 */ /* 0x000fce000f8e96a9 */
.L_x_49293:
[----:B------:R-:W-:Y:S05]  /*13c60*/  BSYNC.RECONVERGENT B1 ;  /* 0x0000000000017941 */ /* 0x000fea0003800200 */
.L_x_49292:
        /* <DEDUP_REMOVED lines=18> */
.L_x_49299:
        /* <DEDUP_REMOVED lines=13> */
.L_x_49301:
[----:B------:R-:W-:Y:S05]  /*13e60*/  BSYNC.RECONVERGENT B2 ;  /* 0x0000000000027941 */ /* 0x000fea0003800200 */
.L_x_49300:
        /* <DEDUP_REMOVED lines=61> */
.L_x_49298:
[----:B------:R-:W-:Y:S05]  /*14240*/  BSYNC.RECONVERGENT B1 ;  /* 0x0000000000017941 */ /* 0x000fea0003800200 */
.L_x_49297:
        /* <DEDUP_REMOVED lines=10> */
.L_x_49281:
        /* <DEDUP_REMOVED lines=11> */
[C---:B-1----:R-:W-:Y:S01]  /*143a0*/  IMAD.WIDE.U32 R162, R157.reuse, 0x4, R162 ;  /* 0x000000049da27825 */ /* 0x042fe200078e00a2 */
[----:B------:R-:W-:-:S04]  /*143b0*/  IADD3 R157, PT, PT, R157, 0x20, RZ ;  /* 0x000000209d9d7810 */ /* 0x000fc80007ffe0ff */
[----:B------:R0:W-:Y:S03]  /*143c0*/  STG.E desc[UR6][R162.64], R165 ;  /* 0x000000a5a2007986 */ /* 0x0001e6000c101906 */
.L_x_49259:
[----:B------:R-:W-:Y:S05]  /*143d0*/  BSYNC.RECONVERGENT B0 ;  /* 0x0000000000007941 */ /* 0x000fea0003800200 */
.L_x_49258:
        /* <DEDUP_REMOVED lines=30> */
.L_x_49307:
        /* <DEDUP_REMOVED lines=13> */
.L_x_49309:
[----:B------:R-:W-:Y:S05]  /*14690*/  BSYNC.RECONVERGENT B2 ;  /* 0x0000000000027941 */ /* 0x000fea0003800200 */
.L_x_49308:
        /* <DEDUP_REMOVED lines=61> */
.L_x_49306:
[----:B------:R-:W-:Y:S05]  /*14a70*/  BSYNC.RECONVERGENT B1 ;  /* 0x0000000000017941 */ /* 0x000fea0003800200 */
.L_x_49305:
        /* <DEDUP_REMOVED lines=24> */
.L_x_49312:
        /* <DEDUP_REMOVED lines=13> */
.L_x_49314:
[----:B------:R-:W-:Y:S05]  /*14cd0*/  BSYNC.RECONVERGENT B2 ;  /* 0x0000000000027941 */ /* 0x000fea0003800200 */
.L_x_49313:
        /* <DEDUP_REMOVED lines=61> */
.L_x_49311:
[----:B------:R-:W-:Y:S05]  /*150b0*/  BSYNC.RECONVERGENT B1 ;  /* 0x0000000000017941 */ /* 0x000fea0003800200 */
.L_x_49310:
        /* <DEDUP_REMOVED lines=21> */
.L_x_49317:
        /* <DEDUP_REMOVED lines=13> */
.L_x_49319:
[----:B------:R-:W-:Y:S05]  /*152e0*/  BSYNC.RECONVERGENT B2 ;  /* 0x0000000000027941 */ /* 0x000fea0003800200 */
.L_x_49318:
        /* <DEDUP_REMOVED lines=61> */
.L_x_49316:
[----:B------:R-:W-:Y:S05]  /*156c0*/  BSYNC.RECONVERGENT B1 ;  /* 0x0000000000017941 */ /* 0x000fea0003800200 */
.L_x_49315:
        /* <DEDUP_REMOVED lines=21> */
.L_x_49322:
        /* <DEDUP_REMOVED lines=13> */
.L_x_49324:
[----:B------:R-:W-:Y:S05]  /*158f0*/  BSYNC.RECONVERGENT B2 ;  /* 0x0000000000027941 */ /* 0x000fea0003800200 */
.L_x_49323:
        /* <DEDUP_REMOVED lines=61> */
.L_x_49321:
[----:B------:R-:W-:Y:S05]  /*15cd0*/  BSYNC.RECONVERGENT B1 ;  /* 0x0000000000017941 */ /* 0x000fea0003800200 */
.L_x_49320:
        /* <DEDUP_REMOVED lines=9> */
.L_x_49304:
        /* <DEDUP_REMOVED lines=16> */
.L_x_49328:
        /* <DEDUP_REMOVED lines=13> */
.L_x_49330:
[----:B------:R-:W-:Y:S05]  /*15f40*/  BSYNC.RECONVERGENT B2 ;  /* 0x0000000000027941 */ /* 0x000fea0003800200 */
.L_x_49329:
        /* <DEDUP_REMOVED lines=60> */
.L_x_49327:
[----:B------:R-:W-:Y:S05]  /*16310*/  BSYNC.RECONVERGENT B1 ;  /* 0x0000000000017941 */ /* 0x000fea0003800200 */
.L_x_49326:
        /* <DEDUP_REMOVED lines=8> */
[----:B------:R-:W-:Y:S01]  /*163a0*/  FFMA.FTZ R156, R161, R160, 1.1641532182693481445e-10 ;  /* 0x2f000000a19c7423 */ /* 0x000fe200000100a0 */
[----:B------:R-:W-:Y:S01]  /*163b0*/  MOV R161, R154 ;  /* 0x0000009a00a17202 */ /* 0x000fe20000000f00 */
[----:B0-----:R-:W-:-:S03]  /*163c0*/  FMUL.FTZ R116, R163, R158 ;  /* 0x0000009ea3747220 */ /* 0x001fc60000410000 */
        /* <DEDUP_REMOVED lines=10> */
.L_x_49333:
        /* <DEDUP_REMOVED lines=13> */
.L_x_49335:
[----:B------:R-:W-:Y:S05]  /*16540*/  BSYNC.RECONVERGENT B2 ;  /* 0x0000000000027941 */ /* 0x000fea0003800200 */
.L_x_49334:
        /* <DEDUP_REMOVED lines=61> */
.L_x_49332:
[----:B------:R-:W-:Y:S05]  /*16920*/  BSYNC.RECONVERGENT B1 ;  /* 0x0000000000017941 */ /* 0x000fea0003800200 */
.L_x_49331:
        /* <DEDUP_REMOVED lines=18> */
.L_x_49338:
        /* <DEDUP_REMOVED lines=13> */
.L_x_49340:
[----:B------:R-:W-:Y:S05]  /*16b20*/  BSYNC.RECONVERGENT B2 ;  /* 0x0000000000027941 */ /* 0x000fea0003800200 */
.L_x_49339:
        /* <DEDUP_REMOVED lines=61> */
.L_x_49337:
[----:B------:R-:W-:Y:S05]  /*16f00*/  BSYNC.RECONVERGENT B1 ;  /* 0x0000000000017941 */ /* 0x000fea0003800200 */
.L_x_49336:
        /* <DEDUP_REMOVED lines=18> */
.L_x_49343:
        /* <DEDUP_REMOVED lines=13> */
.L_x_49345:
[----:B------:R-:W-:Y:S05]  /*17100*/  BSYNC.RECONVERGENT B2 ;  /* 0x0000000000027941 */ /* 0x000fea0003800200 */
.L_x_49344:
        /* <DEDUP_REMOVED lines=61> */
.L_x_49342:
[----:B------:R-:W-:Y:S05]  /*174e0*/  BSYNC.RECONVERGENT B1 ;  /* 0x0000000000017941 */ /* 0x000fea0003800200 */
.L_x_49341:
        /* <DEDUP_REMOVED lines=10> */
.L_x_49325:
        /* <DEDUP_REMOVED lines=14> */
.L_x_49303:
[----:B------:R-:W-:Y:S05]  /*17670*/  BSYNC.RECONVERGENT B0 ;  /* 0x0000000000007941 */ /* 0x000fea0003800200 */
.L_x_49302:
        /* <DEDUP_REMOVED lines=30> */
.L_x_49351:
        /* <DEDUP_REMOVED lines=13> */
.L_x_49353:
[----:B------:R-:W-:Y:S05]  /*17930*/  BSYNC.RECONVERGENT B2 ;  /* 0x0000000000027941 */ /* 0x000fea0003800200 */
.L_x_49352:
        /* <DEDUP_REMOVED lines=61> */
.L_x_49350:
[----:B------:R-:W-:Y:S05]  /*17d10*/  BSYNC.RECONVERGENT B1 ;  /* 0x0000000000017941 */ /* 0x000fea0003800200 */
.L_x_49349:
        /* <DEDUP_REMOVED lines=24> */
.L_x_49356:
        /* <DEDUP_REMOVED lines=13> */
.L_x_49358:
[----:B------:R-:W-:Y:S05]  /*17f70*/  BSYNC.RECONVERGENT B2 ;  /* 0x0000000000027941 */ /* 0x000fea0003800200 */
.L_x_49357:
        /* <DEDUP_REMOVED lines=61> */
.L_x_49355:
[----:B------:R-:W-:Y:S05]  /*18350*/  BSYNC.RECONVERGENT B1 ;  /* 0x0000000000017941 */ /* 0x000fea0003800200 */
.L_x_49354:
        /* <DEDUP_REMOVED lines=21> */
.L_x_49361:
        /* <DEDUP_REMOVED lines=13> */
.L_x_49363:
[----:B------:R-:W-:Y:S05]  /*18580*/  BSYNC.RECONVERGENT B2 ;  /* 0x0000000000027941 */ /* 0x000fea0003800200 */
.L_x_49362:
        /* <DEDUP_REMOVED lines=61> */
.L_x_49360:
[----:B------:R-:W-:Y:S05]  /*18960*/  BSYNC.RECONVERGENT B1 ;  /* 0x0000000000017941 */ /* 0x000fea0003800200 */
.L_x_49359:
        /* <DEDUP_REMOVED lines=21> */
.L_x_49366:
        /* <DEDUP_REMOVED lines=13> */
.L_x_49368:
[----:B------:R-:W-:Y:S05]  /*18b90*/  BSYNC.RECONVERGENT B2 ;  /* 0x0000000000027941 */ /* 0x000fea0003800200 */
.L_x_49367:
        /* <DEDUP_REMOVED lines=61> */
.L_x_49365:
[----:B------:R-:W-:Y:S05]  /*18f70*/  BSYNC.RECONVERGENT B1 ;  /* 0x0000000000017941 */ /* 0x000fea0003800200 */
.L_x_49364:
        /* <DEDUP_REMOVED lines=9> */
.L_x_49348:
        /* <DEDUP_REMOVED lines=16> */
.L_x_49372:
        /* <DEDUP_REMOVED lines=13> */
.L_x_49374:
[----:B------:R-:W-:Y:S05]  /*191e0*/  BSYNC.RECONVERGENT B2 ;  /* 0x0000000000027941 */ /* 0x000fea0003800200 */
.L_x_49373:
        /* <DEDUP_REMOVED lines=60> */
.L_x_49371:
[----:B------:R-:W-:Y:S05]  /*195b0*/  BSYNC.RECONVERGENT B1 ;  /* 0x0000000000017941 */ /* 0x000fea0003800200 */
.L_x_49370:
        /* <DEDUP_REMOVED lines=21> */
.L_x_49377:
        /* <DEDUP_REMOVED lines=13> */
.L_x_49379:
[----:B------:R-:W-:Y:S05]  /*197e0*/  BSYNC.RECONVERGENT B2 ;  /* 0x0000000000027941 */ /* 0x000fea0003800200 */
.L_x_49378:
        /* <DEDUP_REMOVED lines=61> */
.L_x_49376:
[----:B------:R-:W-:Y:S05]  /*19bc0*/  BSYNC.RECONVERGENT B1 ;  /* 0x0000000000017941 */ /* 0x000fea0003800200 */
.L_x_49375:
        /* <DEDUP_REMOVED lines=18> */
.L_x_49382:
        /* <DEDUP_REMOVED lines=13> */
.L_x_49384:
[----:B------:R-:W-:Y:S05]  /*19dc0*/  BSYNC.RECONVERGENT B2 ;  /* 0x0000000000027941 */ /* 0x000fea0003800200 */
.L_x_49383:
        /* <DEDUP_REMOVED lines=61> */
.L_x_49381:
[----:B------:R-:W-:Y:S05]  /*1a1a0*/  BSYNC.RECONVERGENT B1 ;  /* 0x0000000000017941 */ /* 0x000fea0003800200 */
.L_x_49380:
        /* <DEDUP_REMOVED lines=18> */
.L_x_49387:
        /* <DEDUP_REMOVED lines=13> */
.L_x_49389:
[----:B------:R-:W-:Y:S05]  /*1a3a0*/  BSYNC.RECONVERGENT B2 ;  /* 0x0000000000027941 */ /* 0x000fea0003800200 */
.L_x_49388:
        /* <DEDUP_REMOVED lines=61> */
.L_x_49386:
[----:B------:R-:W-:Y:S05]  /*1a780*/  BSYNC.RECONVERGENT B1 ;  /* 0x0000000000017941 */ /* 0x000fea0003800200 */
.L_x_49385:
        /* <DEDUP_REMOVED lines=10> */
.L_x_49369:
        /* <DEDUP_REMOVED lines=14> */
.L_x_49347:
[----:B------:R-:W-:Y:S05]  /*1a910*/  BSYNC.RECONVERGENT B0 ;  /* 0x0000000000007941 */ /* 0x000fea0003800200 */
.L_x_49346:
        /* <DEDUP_REMOVED lines=30> */
.L_x_49395:
        /* <DEDUP_REMOVED lines=13> */
.L_x_49397:
[----:B------:R-:W-:Y:S05]  /*1abd0*/  BSYNC.RECONVERGENT B2 ;  /* 0x0000000000027941 */ /* 0x000fea0003800200 */
.L_x_49396:
        /* <DEDUP_REMOVED lines=61> */
.L_x_49394:
[----:B------:R-:W-:Y:S05]  /*1afb0*/  BSYNC.RECONVERGENT B1 ;  /* 0x0000000000017941 */ /* 0x000fea0003800200 */
.L_x_49393:
        /* <DEDUP_REMOVED lines=24> */
.L_x_49400:
        /* <DEDUP_REMOVED lines=13> */
.L_x_49402:
[----:B------:R-:W-:Y:S05]  /*1b210*/  BSYNC.RECONVERGENT B2 ;  /* 0x0000000000027941 */ /* 0x000fea0003800200 */
.L_x_49401:
        /* <DEDUP_REMOVED lines=61> */
.L_x_49399:
[----:B------:R-:W-:Y:S05]  /*1b5f0*/  BSYNC.RECONVERGENT B1 ;  /* 0x0000000000017941 */ /* 0x000fea0003800200 */
.L_x_49398:
        /* <DEDUP_REMOVED lines=21> */
.L_x_49405:
        /* <DEDUP_REMOVED lines=13> */
.L_x_49407:
[----:B------:R-:W-:Y:S05]  /*1b820*/  BSYNC.RECONVERGENT B2 ;  /* 0x0000000000027941 */ /* 0x000fea0003800200 */
.L_x_49406:
        /* <DEDUP_REMOVED lines=61> */
.L_x_49404:
[----:B------:R-:W-:Y:S05]  /*1bc00*/  BSYNC.RECONVERGENT B1 ;  /* 0x0000000000017941 */ /* 0x000fea0003800200 */
.L_x_49403:
        /* <DEDUP_REMOVED lines=21> */
.L_x_49410:
        /* <DEDUP_REMOVED lines=13> */
.L_x_49412:
[----:B------:R-:W-:Y:S05]  /*1be30*/  BSYNC.RECONVERGENT B2 ;  /* 0x0000000000027941 */ /* 0x000fea0003800200 */
.L_x_49411:
        /* <DEDUP_REMOVED lines=61> */
.L_x_49409:
[----:B------:R-:W-:Y:S05]  /*1c210*/  BSYNC.RECONVERGENT B1 ;  /* 0x0000000000017941 */ /* 0x000fea0003800200 */
.L_x_49408:
        /* <DEDUP_REMOVED lines=9> */
.L_x_49392:
        /* <DEDUP_REMOVED lines=16> */
.L_x_49416:
        /* <DEDUP_REMOVED lines=13> */
.L_x_49418:
[----:B------:R-:W-:Y:S05]  /*1c480*/  BSYNC.RECONVERGENT B2 ;  /* 0x0000000000027941 */ /* 0x000fea0003800200 */
.L_x_49417:
        /* <DEDUP_REMOVED lines=60> */
.L_x_49415:
[----:B------:R-:W-:Y:S05]  /*1c850*/  BSYNC.RECONVERGENT B1 ;  /* 0x0000000000017941 */ /* 0x000fea0003800200 */
.L_x_49414:
        /* <DEDUP_REMOVED lines=21> */
.L_x_49421:
        /* <DEDUP_REMOVED lines=13> */
.L_x_49423:
[----:B------:R-:W-:Y:S05]  /*1ca80*/  BSYNC.RECONVERGENT B2 ;  /* 0x0000000000027941 */ /* 0x000fea0003800200 */
.L_x_49422:
        /* <DEDUP_REMOVED lines=61> */
.L_x_49420:
[----:B------:R-:W-:Y:S05]  /*1ce60*/  BSYNC.RECONVERGENT B1 ;  /* 0x0000000000017941 */ /* 0x000fea0003800200 */
.L_x_49419:
        /* <DEDUP_REMOVED lines=18> */
.L_x_49426:
        /* <DEDUP_REMOVED lines=13> */
.L_x_49428:
[----:B------:R-:W-:Y:S05]  /*1d060*/  BSYNC.RECONVERGENT B2 ;  /* 0x0000000000027941 */ /* 0x000fea0003800200 */
.L_x_49427:
        /* <DEDUP_REMOVED lines=61> */
.L_x_49425:
[----:B------:R-:W-:Y:S05]  /*1d440*/  BSYNC.RECONVERGENT B1 ;  /* 0x0000000000017941 */ /* 0x000fea0003800200 */
.L_x_49424:
        /* <DEDUP_REMOVED lines=18> */
.L_x_49431:
        /* <DEDUP_REMOVED lines=13> */
.L_x_49433:
[----:B------:R-:W-:Y:S05]  /*1d640*/  BSYNC.RECONVERGENT B2 ;  /* 0x0000000000027941 */ /* 0x000fea0003800200 */
.L_x_49432:
        /* <DEDUP_REMOVED lines=61> */
.L_x_49430:
[----:B------:R-:W-:Y:S05]  /*1da20*/  BSYNC.RECONVERGENT B1 ;  /* 0x0000000000017941 */ /* 0x000fea0003800200 */
.L_x_49429:
        /* <DEDUP_REMOVED lines=10> */
.L_x_49413:
        /* <DEDUP_REMOVED lines=14> */
.L_x_49391:
[----:B------:R-:W-:Y:S05]  /*1dbb0*/  BSYNC.RECONVERGENT B0 ;  /* 0x0000000000007941 */ /* 0x000fea0003800200 */
.L_x_49390:
        /* <DEDUP_REMOVED lines=30> */
.L_x_49439:
        /* <DEDUP_REMOVED lines=13> */
.L_x_49441:
[----:B------:R-:W-:Y:S05]  /*1de70*/  BSYNC.RECONVERGENT B2 ;  /* 0x0000000000027941 */ /* 0x000fea0003800200 */
.L_x_49440:
        /* <DEDUP_REMOVED lines=61> */
.L_x_49438:
[----:B------:R-:W-:Y:S05]  /*1e250*/  BSYNC.RECONVERGENT B1 ;  /* 0x0000000000017941 */ /* 0x000fea0003800200 */
.L_x_49437:
        /* <DEDUP_REMOVED lines=24> */
.L_x_49444:
        /* <DEDUP_REMOVED lines=13> */
.L_x_49446:
[----:B------:R-:W-:Y:S05]  /*1e4b0*/  BSYNC.RECONVERGENT B2 ;  /* 0x0000000000027941 */ /* 0x000fea0003800200 */
.L_x_49445:
        /* <DEDUP_REMOVED lines=61> */
.L_x_49443:
[----:B------:R-:W-:Y:S05]  /*1e890*/  BSYNC.RECONVERGENT B1 ;  /* 0x0000000000017941 */ /* 0x000fea0003800200 */
.L_x_49442:
        /* <DEDUP_REMOVED lines=21> */
.L_x_49449:
        /* <DEDUP_REMOVED lines=13> */
.L_x_49451:
[----:B------:R-:W-:Y:S05]  /*1eac0*/  BSYNC.RECONVERGENT B2 ;  /* 0x0000000000027941 */ /* 0x000fea0003800200 */
.L_x_49450:
        /* <DEDUP_REMOVED lines=61> */
.L_x_49448:
[----:B------:R-:W-:Y:S05]  /*1eea0*/  BSYNC.RECONVERGENT B1 ;  /* 0x0000000000017941 */ /* 0x000fea0003800200 */
.L_x_49447:
        /* <DEDUP_REMOVED lines=21> */
.L_x_49454:
        /* <DEDUP_REMOVED lines=13> */
.L_x_49456:
[----:B------:R-:W-:Y:S05]  /*1f0d0*/  BSYNC.RECONVERGENT B2 ;  /* 0x0000000000027941 */ /* 0x000fea0003800200 */
.L_x_49455:
        /* <DEDUP_REMOVED lines=61> */
.L_x_49453:
[----:B------:R-:W-:Y:S05]  /*1f4b0*/  BSYNC.RECONVERGENT B1 ;  /* 0x0000000000017941 */ /* 0x000fea0003800200 */
.L_x_49452:
        /* <DEDUP_REMOVED lines=9> */
.L_x_49436:
        /* <DEDUP_REMOVED lines=16> */
.L_x_49460:
        /* <DEDUP_REMOVED lines=13> */
.L_x_49462:
[----:B------:R-:W-:Y:S05]  /*1f720*/  BSYNC.RECONVERGENT B2 ;  /* 0x0000000000027941 */ /* 0x000fea0003800200 */
.L_x_49461:
        /* <DEDUP_REMOVED lines=60> */
.L_x_49459:
[----:B------:R-:W-:Y:S05]  /*1faf0*/  BSYNC.RECONVERGENT B1 ;  /* 0x0000000000017941 */ /* 0x000fea0003800200 */
.L_x_49458:
        /* <DEDUP_REMOVED lines=21> */
.L_x_49465:
        /* <DEDUP_REMOVED lines=13> */
.L_x_49467:
[----:B------:R-:W-:Y:S05]  /*1fd20*/  BSYNC.RECONVERGENT B2 ;  /* 0x0000000000027941 */ /* 0x000fea0003800200 */
.L_x_49466:
        /* <DEDUP_REMOVED lines=61> */
.L_x_49464:
[----:B------:R-:W-:Y:S05]  /*20100*/  BSYNC.RECONVERGENT B1 ;  /* 0x0000000000017941 */ /* 0x000fea0003800200 */
.L_x_49463:
        /* <DEDUP_REMOVED lines=18> */
.L_x_49470:
        /* <DEDUP_REMOVED lines=13> */
.L_x_49472:
[----:B------:R-:W-:Y:S05]  /*20300*/  BSYNC.RECONVERGENT B2 ;  /* 0x0000000000027941 */ /* 0x000fea0003800200 */
.L_x_49471:
        /* <DEDUP_REMOVED lines=61> */
.L_x_49469:
[----:B------:R-:W-:Y:S05]  /*206e0*/  BSYNC.RECONVERGENT B1 ;  /* 0x0000000000017941 */ /* 0x000fea0003800200 */
.L_x_49468:
        /* <DEDUP_REMOVED lines=18> */
.L_x_49475:
        /* <DEDUP_REMOVED lines=13> */
.L_x_49477:
[----:B------:R-:W-:Y:S05]  /*208e0*/  BSYNC.RECONVERGENT B2 ;  /* 0x0000000000027941 */ /* 0x000fea0003800200 */
.L_x_49476:
        /* <DEDUP_REMOVED lines=61> */
.L_x_49474:
[----:B------:R-:W-:Y:S05]  /*20cc0*/  BSYNC.RECONVERGENT B1 ;  /* 0x0000000000017941 */ /* 0x000fea0003800200 */
.L_x_49473:
        /* <DEDUP_REMOVED lines=10> */
.L_x_49457:
        /* <DEDUP_REMOVED lines=14> */
.L_x_49435:
[----:B------:R-:W-:Y:S05]  /*20e50*/  BSYNC.RECONVERGENT B0 ;  /* 0x0000000000007941 */ /* 0x000fea0003800200 */
.L_x_49434:
        /* <DEDUP_REMOVED lines=30> */
.L_x_49483:
        /* <DEDUP_REMOVED lines=13> */
.L_x_49485:
[----:B------:R-:W-:Y:S05]  /*21110*/  BSYNC.RECONVERGENT B2 ;  /* 0x0000000000027941 */ /* 0x000fea0003800200 */
.L_x_49484:
        /* <DEDUP_REMOVED lines=61> */
.L_x_49482:
[----:B------:R-:W-:Y:S05]  /*214f0*/  BSYNC.RECONVERGENT B1 ;  /* 0x0000000000017941 */ /* 0x000fea0003800200 */
.L_x_49481:
        /* <DEDUP_REMOVED lines=24> */
.L_x_49488:
        /* <DEDUP_REMOVED lines=13> */
.L_x_49490:
[----:B------:R-:W-:Y:S05]  /*21750*/  BSYNC.RECONVERGENT B2 ;  /* 0x0000000000027941 */ /* 0x000fea0003800200 */
.L_x_49489:
        /* <DEDUP_REMOVED lines=61> */
.L_x_49487:
[----:B------:R-:W-:Y:S05]  /*21b30*/  BSYNC.RECONVERGENT B1 ;  /* 0x0000000000017941 */ /* 0x000fea0003800200 */
.L_x_49486:
        /* <DEDUP_REMOVED lines=21> */
.L_x_49493:
        /* <DEDUP_REMOVED lines=13> */
.L_x_49495:
[----:B------:R-:W-:Y:S05]  /*21d60*/  BSYNC.RECONVERGENT B2 ;  /* 0x0000000000027941 */ /* 0x000fea0003800200 */
.L_x_49494:
        /* <DEDUP_REMOVED lines=61> */
.L_x_49492:
[----:B------:R-:W-:Y:S05]  /*22140*/  BSYNC.RECONVERGENT B1 ;  /* 0x0000000000017941 */ /* 0x000fea0003800200 */
.L_x_49491:
        /* <DEDUP_REMOVED lines=21> */
.L_x_49498:
        /* <DEDUP_REMOVED lines=13> */
.L_x_49500:
[----:B------:R-:W-:Y:S05]  /*22370*/  BSYNC.RECONVERGENT B2 ;  /* 0x0000000000027941 */ /* 0x000fea0003800200 */
.L_x_49499:
        /* <DEDUP_REMOVED lines=61> */
.L_x_49497:
[----:B------:R-:W-:Y:S05]  /*22750*/  BSYNC.RECONVERGENT B1 ;  /* 0x0000000000017941 */ /* 0x000fea0003800200 */
.L_x_49496:
        /* <DEDUP_REMOVED lines=9> */
.L_x_49480:
        /* <DEDUP_REMOVED lines=16> */
.L_x_49504:
        /* <DEDUP_REMOVED lines=13> */
.L_x_49506:
[----:B------:R-:W-:Y:S05]  /*229c0*/  BSYNC.RECONVERGENT B2 ;  /* 0x0000000000027941 */ /* 0x000fea0003800200 */
.L_x_49505:
        /* <DEDUP_REMOVED lines=60> */
.L_x_49503:
[----:B------:R-:W-:Y:S05]  /*22d90*/  BSYNC.RECONVERGENT B1 ;  /* 0x0000000000017941 */ /* 0x000fea0003800200 */
.L_x_49502:
        /* <DEDUP_REMOVED lines=21> */
.L_x_49509:
        /* <DEDUP_REMOVED lines=13> */
.L_x_49511:
[----:B------:R-:W-:Y:S05]  /*22fc0*/  BSYNC.RECONVERGENT B2 ;  /* 0x0000000000027941 */ /* 0x000fea0003800200 */
.L_x_49510:
        /* <DEDUP_REMOVED lines=61> */
.L_x_49508:
[----:B------:R-:W-:Y:S05]  /*233a0*/  BSYNC.RECONVERGENT B1 ;  /* 0x0000000000017941 */ /* 0x000fea0003800200 */
.L_x_49507:
        /* <DEDUP_REMOVED lines=18> */
.L_x_49514:
        /* <DEDUP_REMOVED lines=13> */
.L_x_49516:
[----:B------:R-:W-:Y:S05]  /*235a0*/  BSYNC.RECONVERGENT B2 ;  /* 0x0000000000027941 */ /* 0x000fea0003800200 */
.L_x_49515:
        /* <DEDUP_REMOVED lines=61> */
.L_x_49513:
[----:B------:R-:W-:Y:S05]  /*23980*/  BSYNC.RECONVERGENT B1 ;  /* 0x0000000000017941 */ /* 0x000fea0003800200 */
.L_x_49512:
        /* <DEDUP_REMOVED lines=18> */
.L_x_49519:
        /* <DEDUP_REMOVED lines=13> */
.L_x_49521:
[----:B------:R-:W-:Y:S05]  /*23b80*/  BSYNC.RECONVERGENT B2 ;  /* 0x0000000000027941 */ /* 0x000fea0003800200 */
.L_x_49520:
        /* <DEDUP_REMOVED lines=61> */
.L_x_49518:
[----:B------:R-:W-:Y:S05]  /*23f60*/  BSYNC.RECONVERGENT B1 ;  /* 0x0000000000017941 */ /* 0x000fea0003800200 */
.L_x_49517:
        /* <DEDUP_REMOVED lines=10> */
.L_x_49501:
        /* <DEDUP_REMOVED lines=14> */
.L_x_49479:
[----:B------:R-:W-:Y:S05]  /*240f0*/  BSYNC.RECONVERGENT B0 ;  /* 0x0000000000007941 */ /* 0x000fea0003800200 */
.L_x_49478:
        /* <DEDUP_REMOVED lines=30> */
.L_x_49527:
        /* <DEDUP_REMOVED lines=13> */
.L_x_49529:
[----:B------:R-:W-:Y:S05]  /*243b0*/  BSYNC.RECONVERGENT B2 ;  /* 0x0000000000027941 */ /* 0x000fea0003800200 */
.L_x_49528:
        /* <DEDUP_REMOVED lines=61> */
.L_x_49526:
[----:B------:R-:W-:Y:S05]  /*24790*/  BSYNC.RECONVERGENT B1 ;  /* 0x0000000000017941 */ /* 0x000fea0003800200 */
.L_x_49525:
        /* <DEDUP_REMOVED lines=24> */
.L_x_49532:
        /* <DEDUP_REMOVED lines=13> */
.L_x_49534:
[----:B------:R-:W-:Y:S05]  /*249f0*/  BSYNC.RECONVERGENT B2 ;  /* 0x0000000000027941 */ /* 0x000fea0003800200 */
.L_x_49533:
        /* <DEDUP_REMOVED lines=61> */
.L_x_49531:
[----:B------:R-:W-:Y:S05]  /*24dd0*/  BSYNC.RECONVERGENT B1 ;  /* 0x0000000000017941 */ /* 0x000fea0003800200 */
.L_x_49530:
        /* <DEDUP_REMOVED lines=21> */
.L_x_49537:
        /* <DEDUP_REMOVED lines=13> */
.L_x_49539:
[----:B------:R-:W-:Y:S05]  /*25000*/  BSYNC.RECONVERGENT B2 ;  /* 0x0000000000027941 */ /* 0x000fea0003800200 */
.L_x_49538:
        /* <DEDUP_REMOVED lines=61> */
.L_x_49536:
[----:B------:R-:W-:Y:S05]  /*253e0*/  BSYNC.RECONVERGENT B1 ;  /* 0x0000000000017941 */ /* 0x000fea0003800200 */
.L_x_49535:
        /* <DEDUP_REMOVED lines=21> */
.L_x_49542:
        /* <DEDUP_REMOVED lines=13> */
.L_x_49544:
[----:B------:R-:W-:Y:S05]  /*25610*/  BSYNC.RECONVERGENT B2 ;  /* 0x0000000000027941 */ /* 0x000fea0003800200 */
.L_x_49543:
        /* <DEDUP_REMOVED lines=61> */
.L_x_49541:
[----:B------:R-:W-:Y:S05]  /*259f0*/  BSYNC.RECONVERGENT B1 ;  /* 0x0000000000017941 */ /* 0x000fea0003800200 */
.L_x_49540:
        /* <DEDUP_REMOVED lines=9> */
.L_x_49524:
        /* <DEDUP_REMOVED lines=16> */
.L_x_49548:
        /* <DEDUP_REMOVED lines=13> */
.L_x_49550:
[----:B------:R-:W-:Y:S05]  /*25c60*/  BSYNC.RECONVERGENT B2 ;  /* 0x0000000000027941 */ /* 0x000fea0003800200 */
.L_x_49549:
        /* <DEDUP_REMOVED lines=60> */
.L_x_49547:
[----:B------:R-:W-:Y:S05]  /*26030*/  BSYNC.RECONVERGENT B1 ;  /* 0x0000000000017941 */ /* 0x000fea0003800200 */
.L_x_49546:
        /* <DEDUP_REMOVED lines=21> */
.L_x_49553:
        /* <DEDUP_REMOVED lines=13> */
.L_x_49555:
[----:B------:R-:W-:Y:S05]  /*26260*/  BSYNC.RECONVERGENT B2 ;  /* 0x0000000000027941 */ /* 0x000fea0003800200 */
.L_x_49554:
        /* <DEDUP_REMOVED lines=61> */
.L_x_49552:
[----:B------:R-:W-:Y:S05]  /*26640*/  BSYNC.RECONVERGENT B1 ;  /* 0x0000000000017941 */ /* 0x000fea0003800200 */
.L_x_49551:
        /* <DEDUP_REMOVED lines=18> */
.L_x_49558:
        /* <DEDUP_REMOVED lines=13> */
.L_x_49560:
[----:B------:R-:W-:Y:S05]  /*26840*/  BSYNC.RECONVERGENT B2 ;  /* 0x0000000000027941 */ /* 0x000fea0003800200 */
.L_x_49559:
        /* <DEDUP_REMOVED lines=61> */
.L_x_49557:
[----:B------:R-:W-:Y:S05]  /*26c20*/  BSYNC.RECONVERGENT B1 ;  /* 0x0000000000017941 */ /* 0x000fea0003800200 */
.L_x_49556:
        /* <DEDUP_REMOVED lines=18> */
.L_x_49563:
        /* <DEDUP_REMOVED lines=13> */
.L_x_49565:
[----:B------:R-:W-:Y:S05]  /*26e20*/  BSYNC.RECONVERGENT B2 ;  /* 0x0000000000027941 */ /* 0x000fea0003800200 */
.L_x_49564:
        /* <DEDUP_REMOVED lines=61> */
.L_x_49562:
[----:B------:R-:W-:Y:S05]  /*27200*/  BSYNC.RECONVERGENT B1 ;  /* 0x0000000000017941 */ /* 0x000fea0003800200 */
.L_x_49561:
        /* <DEDUP_REMOVED lines=10> */
.L_x_49545:
[----:B------:R-:W0:Y:S01]  /*272b0*/  LDC.64 R160, c[0x0][0x3a8] ;  /* 0x0000ea00ffa07b82 */ /* 0x000e220000000a00 */
[----:B------:R-:W-:Y:S02]  /*272c0*/  SEL R0, RZ, 0x1000000, !P3 ;  /* 0x01000000ff007807 */ /* 0x000fe40005800000 */
[----:B------:R-:W-:Y:S02]  /*272d0*/  SEL R159, RZ, 0x10000, !P2 ;  /* 0x00010000ff9f7807 */ /* 0x000fe40005000000 */
[----:B------:R-:W-:Y:S02]  /*272e0*/  SEL R158, RZ, 0x100, !P1 ;  /* 0x00000100ff9e7807 */ /* 0x000fe40004800000 */
[----:B------:R-:W-:Y:S01]  /*272f0*/  SEL R165, RZ, 0x1, !P0 ;  /* 0x00000001ffa57807 */ /* 0x000fe20004000000 */
[----:B------:R-:W1:Y:S01]  /*27300*/  LDC.64 R162, c[0x0][0x3b0] ;  /* 0x0000ec00ffa27b82 */ /* 0x000e620000000a00 */
[----:B------:R-:W-:Y:S01]  /*27310*/  IADD3 R0, PT, PT, R158, R0, R159 ;  /* 0x000000009e007210 */ /* 0x000fe20007ffe09f */
[----:B------:R-:W-:-:S03]  /*27320*/  IMAD.MOV.U32 R158, RZ, RZ, R164 ;  /* 0x000000ffff9e7224 */ /* 0x000fc600078e00a4 */
[----:B------:R-:W-:Y:S01]  /*27330*/  IADD3 R165, PT, PT, R0, R165, RZ ;  /* 0x000000a500a57210 */ /* 0x000fe20007ffe0ff */
[----:B0-----:R-:W-:-:S05]  /*27340*/  IMAD.WIDE.U32 R160, R157, 0x10, R160 ;  /* 0x000000109da07825 */ /* 0x001fca00078e00a0 */
[----:B------:R0:W-:Y:S01]  /*27350*/  STG.E.128 desc[UR6][R160.64], R140 ;  /* 0x0000008ca0007986 */ /* 0x0001e2000c101d06 */
[----:B-1----:R-:W-:-:S05]  /*27360*/  IMAD.WIDE.U32 R162, R157, 0x4, R162 ;  /* 0x000000049da27825 */ /* 0x002fca00078e00a2 */
[----:B------:R0:W-:Y:S02]  /*27370*/  STG.E desc[UR6][R162.64], R165 ;  /* 0x000000a5a2007986 */ /* 0x0001e4000c101906 */
.L_x_49523:
[----:B------:R-:W-:Y:S05]  /*27380*/  BSYNC.RECONVERGENT B0 ;  /* 0x0000000000007941 */ /* 0x000fea0003800200 */
.L_x_49522:
[----:B-----5:R-:W-:Y:S01]  /*27390*/  FADD.FTZ R0, RZ, R144 ;  /* 0x00000090ff007221 */ /* 0x020fe20000010000 */
        /* <DEDUP_REMOVED lines=14> */
[----:B0-2---:R-:W-:Y:S02]  /*27480*/  FADD.FTZ R159, R137, R0 ;  /* 0x00000000899f7221 */ /* 0x005fe40000010000 */
        /* <DEDUP_REMOVED lines=61> */
[----:B------:R-:W3:Y:S01]  /*27860*/  SHFL.BFLY PT, R0, R157, 0x1, 0x1f ;  /* 0x0c201f009d007f89 */ /* 0x000ee200000e0000 */
[----:B------:R-:W-:Y:S01]  /*27870*/  LOP3.LUT P6, RZ, R167, 0x2, RZ, 0xc0, !PT ;  /* 0x00000002a7ff7812 */ /* 0x000fe200078cc0ff */
[----:B---34-:R-:W-:-:S05]  /*27880*/  FADD.FTZ R160, R157, R0 ;  /* 0x000000009da07221 */ /* 0x018fca0000010000 */
        /* <DEDUP_REMOVED lines=121> */
.L_x_49603:
[----:B------:R-:W-:Y:S01]  /*28020*/  LOP3.LUT P1, RZ, R153, 0x1f, RZ, 0xc0, !PT ;  /* 0x0000001f99ff7812 */ /* 0x000fe2000782c0ff */
[C---:B------:R-:W-:Y:S01]  /*28030*/  FMUL.FTZ R0, R157.reuse, R157 ;  /* 0x0000009d9d007220 */ /* 0x040fe20000410000 */
        /* <DEDUP_REMOVED lines=31> */
.L_x_49568:
[----:B------:R-:W-:Y:S05]  /*28230*/  BSYNC.RECONVERGENT B0 ;  /* 0x0000000000007941 */ /* 0x000fea0003800200 */
.L_x_49567:
        /* <DEDUP_REMOVED lines=16> */
[----:B0-----:R-:W-:-:S04]  /*28340*/  IMAD.WIDE.U32 R160, R152, 0x10, R160 ;  /* 0x0000001098a07825 */ /* 0x001fc800078e00a0 */
[----:B------:R-:W-:Y:S01]  /*28350*/  VIADD R152, R152, 0x20 ;  /* 0x0000002098987836 */ /* 0x000fe20000000000 */
[----:B------:R2:W-:Y:S06]  /*28360*/  STG.E.128 desc[UR6][R160.64], R168 ;  /* 0x000000a8a0007986 */ /* 0x0005ec000c101d06 */
.L_x_49570:
[----:B------:R-:W-:Y:S05]  /*28370*/  BSYNC.RECONVERGENT B0 ;  /* 0x0000000000007941 */ /* 0x000fea0003800200 */
.L_x_49569:
        /* <DEDUP_REMOVED lines=19> */
.L_x_49572:
[----:B------:R-:W-:Y:S05]  /*284b0*/  BSYNC.RECONVERGENT B0 ;  /* 0x0000000000007941 */ /* 0x000fea0003800200 */
.L_x_49571:
        /* <DEDUP_REMOVED lines=19> */
.L_x_49574:
[----:B------:R-:W-:Y:S05]  /*285f0*/  BSYNC.RECONVERGENT B0 ;  /* 0x0000000000007941 */ /* 0x000fea0003800200 */
.L_x_49573:
        /* <DEDUP_REMOVED lines=19> */
.L_x_49576:
[----:B------:R-:W-:Y:S05]  /*28730*/  BSYNC.RECONVERGENT B0 ;  /* 0x0000000000007941 */ /* 0x000fea0003800200 */
.L_x_49575:
        /* <DEDUP_REMOVED lines=19> */
.L_x_49578:
[----:B------:R-:W-:Y:S05]  /*28870*/  BSYNC.RECONVERGENT B0 ;  /* 0x0000000000007941 */ /* 0x000fea0003800200 */
.L_x_49577:
        /* <DEDUP_REMOVED lines=19> */
.L_x_49580:
[----:B------:R-:W-:Y:S05]  /*289b0*/  BSYNC.RECONVERGENT B0 ;  /* 0x0000000000007941 */ /* 0x000fea0003800200 */
.L_x_49579:
        /* <DEDUP_REMOVED lines=19> */
.L_x_49582:
[----:B------:R-:W-:Y:S05]  /*28af0*/  BSYNC.RECONVERGENT B0 ;  /* 0x0000000000007941 */ /* 0x000fea0003800200 */
.L_x_49581:
        /* <DEDUP_REMOVED lines=19> */
.L_x_49584:
[----:B------:R-:W-:Y:S05]  /*28c30*/  BSYNC.RECONVERGENT B0 ;  /* 0x0000000000007941 */ /* 0x000fea0003800200 */
.L_x_49583:
        /* <DEDUP_REMOVED lines=19> */
.L_x_49586:
[----:B------:R-:W-:Y:S05]  /*28d70*/  BSYNC.RECONVERGENT B0 ;  /* 0x0000000000007941 */ /* 0x000fea0003800200 */
.L_x_49585:
        /* <DEDUP_REMOVED lines=19> */
.L_x_49588:
[----:B------:R-:W-:Y:S05]  /*28eb0*/  BSYNC.RECONVERGENT B0 ;  /* 0x0000000000007941 */ /* 0x000fea0003800200 */
.L_x_49587:
        /* <DEDUP_REMOVED lines=13> */
[----:B------:R-:W-:Y:S01]  /*28f90*/  FFMA.FTZ R163, R0, R11, R7 ;  /* 0x0000000b00a37223 */ /* 0x000fe20000010007 */
[----:B0-----:R-:W-:-:S04]  /*28fa0*/  IMAD.WIDE.U32 R152, R152, 0x10, R160 ;  /* 0x0000001098987825 */ /* 0x001fc800078e00a0 */
[----:B------:R-:W-:Y:S01]  /*28fb0*/  FFMA.FTZ R160, R157, R8, R4 ;  /* 0x000000089da07223 */ /* 0x000fe20000010004 */
[----:B------:R-:W-:-:S05]  /*28fc0*/  FFMA.FTZ R161, R164, R9, R5 ;  /* 0x00000009a4a17223 */ /* 0x000fca0000010005 */
[----:B------:R0:W-:Y:S02]  /*28fd0*/  STG.E.128 desc[UR6][R152.64], R160 ;  /* 0x000000a098007986 */ /* 0x0001e4000c101d06 */
.L_x_49590:
[----:B------:R-:W-:Y:S05]  /*28fe0*/  BSYNC.RECONVERGENT B0 ;  /* 0x0000000000007941 */ /* 0x000fea0003800200 */
.L_x_49589:
[----:B01----:R-:W0:Y:S02]  /*28ff0*/  LDC.64 R152, c[0x0][0x380] ;  /* 0x0000e000ff987b82 */ /* 0x003e240000000a00 */
[----:B0-----:R-:W-:-:S05]  /*29000*/  IMAD R149, R152, 0x4, R149 ;  /* 0x0000000498957824 */ /* 0x001fca00078e0295 */
[----:B------:R-:W-:-:S13]  /*29010*/  ISETP.GE.AND P0, PT, R149, R153, PT ;  /* 0x000000999500720c */ /* 0x000fda0003f06270 */
[----:B------:R-:W-:Y:S05]  /*29020*/  @!P0 BRA `(.L_x_49591) ;  /* 0xfffffd8000c08947 */ /* 0x000fea000383ffff */
[----:B------:R-:W-:Y:S05]  /*29030*/  EXIT ;  /* 0x000000000000794d */ /* 0x000fea0003800000 */
.L_x_49566:
[----:B------:R-:W-:Y:S01]  /*29040*/  HFMA2 R171, -RZ, RZ, 0, 1.847743988037109375e-06 ;  /* 0x0000001fffab7431 */ /* 0x000fe200000001ff */
[----:B------:R-:W-:Y:S01]  /*29050*/  BSSY B0, `(.L_x_49592) ;  /* 0x0000007000007945 */ /* 0x000fe20003800000 */
[----:B------:R-:W-:Y:S01]  /*29060*/  MOV R169, R157 ;  /* 0x0000009d00a97202 */ /* 0x000fe20000000f00 */
[----:B------:R-:W-:Y:S02]  /*29070*/  IMAD.MOV.U32 R168, RZ, RZ, 0x1 ;  /* 0x00000001ffa87424 */ /* 0x000fe400078e00ff */
[----:B------:R-:W-:-:S07]  /*29080*/  IMAD.MOV.U32 R164, RZ, RZ, -0x1 ;  /* 0xffffffffffa47424 */ /* 0x000fce00078e00ff */
[----:B---34-:R-:W-:Y:S05]  /*29090*/  WARPSYNC.COLLECTIVE R164, `(.L_x_49593) ;  /* 0x00000000a4087348 */ /* 0x018fea0003c00000 */
[----:B---34-:R0:W1:Y:S02]  /*290a0*/  SHFL.BFLY P6, R165, R169, R168, R171 ;  /* 0x0c0000a8a9a57389 */ /* 0x01806400000c00ab */
[----:B01----:R-:W-:Y:S05]  /*290b0*/  ENDCOLLECTIVE ;  /* 0x000000000000791b */ /* 0x003fea0003800000 */
.L_x_49593:
[----:B------:R-:W-:Y:S05]  /*290c0*/  BSYNC B0 ;  /* 0x0000000000007941 */ /* 0x000fea0003800000 */
.L_x_49592:
        /* <DEDUP_REMOVED lines=9> */
.L_x_49594:
[----:B------:R-:W-:Y:S02]  /*29160*/  IMAD.MOV.U32 R168, RZ, RZ, 0x4 ;  /* 0x00000004ffa87424 */ /* 0x000fe400078e00ff */
[----:B------:R-:W-:-:S04]  /*29170*/  IMAD.MOV.U32 R159, RZ, RZ, R165 ;  /* 0x000000ffff9f7224 */ /* 0x000fc800078e00a5 */
[----:B------:R-:W-:-:S05]  /*29180*/  FADD.FTZ R161, R160, R159 ;  /* 0x0000009fa0a17221 */ /* 0x000fca0000010000 */
[----:B------:R-:W-:-:S07]  /*29190*/  MOV R169, R161 ;  /* 0x000000a100a97202 */ /* 0x000fce0000000f00 */
[----:B------:R-:W-:Y:S05]  /*291a0*/  WARPSYNC.COLLECTIVE R164, `(.L_x_49595) ;  /* 0x00000000a4087348 */ /* 0x000fea0003c00000 */
[----:B------:R0:W1:Y:S02]  /*291b0*/  SHFL.BFLY P6, R165, R169, R168, R171 ;  /* 0x0c0000a8a9a57389 */ /* 0x00006400000c00ab */
[----:B01----:R-:W-:Y:S05]  /*291c0*/  ENDCOLLECTIVE ;  /* 0x000000000000791b */ /* 0x003fea0003800000 */
.L_x_49595:
[----:B------:R-:W-:Y:S01]  /*291d0*/  HFMA2 R168, -RZ, RZ, 0, 4.76837158203125e-07 ;  /* 0x00000008ffa87431 */ /* 0x000fe200000001ff */
[----:B------:R-:W-:-:S05]  /*291e0*/  MOV R0, R165 ;  /* 0x000000a500007202 */ /* 0x000fca0000000f00 */
[----:B------:R-:W-:-:S04]  /*291f0*/  FADD.FTZ R162, R161, R0 ;  /* 0x00000000a1a27221 */ /* 0x000fc80000010000 */
[----:B------:R-:W-:-:S07]  /*29200*/  IMAD.MOV.U32 R169, RZ, RZ, R162 ;  /* 0x000000ffffa97224 */ /* 0x000fce00078e00a2 */
[----:B------:R-:W-:Y:S05]  /*29210*/  WARPSYNC.COLLECTIVE R164, `(.L_x_49596) ;  /* 0x00000000a4087348 */ /* 0x000fea0003c00000 */
[----:B------:R0:W1:Y:S02]  /*29220*/  SHFL.BFLY P6, R165, R169, R168, R171 ;  /* 0x0c0000a8a9a57389 */ /* 0x00006400000c00ab */
[----:B01----:R-:W-:Y:S05]  /*29230*/  ENDCOLLECTIVE ;  /* 0x000000000000791b */ /* 0x003fea0003800000 */
.L_x_49596:
        /* <DEDUP_REMOVED lines=8> */
.L_x_49597:
        /* <DEDUP_REMOVED lines=111> */
.L_x_49598:
[----:B------:R-:W-:Y:S02]  /*299b0*/  IMAD.MOV.U32 R168, RZ, RZ, 0x2 ;  /* 0x00000002ffa87424 */ /* 0x000fe400078e00ff */
[----:B------:R-:W-:-:S04]  /*299c0*/  IMAD.MOV.U32 R161, RZ, RZ, R165 ;  /* 0x000000ffffa17224 */ /* 0x000fc800078e00a5 */
[----:B------:R-:W-:-:S05]  /*299d0*/  FADD.FTZ R161, R0, R161 ;  /* 0x000000a100a17221 */ /* 0x000fca0000010000 */
[----:B------:R-:W-:-:S07]  /*299e0*/  MOV R169, R161 ;  /* 0x000000a100a97202 */ /* 0x000fce0000000f00 */
[----:B------:R-:W-:Y:S05]  /*299f0*/  WARPSYNC.COLLECTIVE R164, `(.L_x_49599) ;  /* 0x00000000a4087348 */ /* 0x000fea0003c00000 */
[----:B------:R0:W1:Y:S02]  /*29a00*/  SHFL.BFLY P6, R165, R169, R168, R171 ;  /* 0x0c0000a8a9a57389 */ /* 0x00006400000c00ab */
[----:B01----:R-:W-:Y:S05]  /*29a10*/  ENDCOLLECTIVE ;  /* 0x000000000000791b */ /* 0x003fea0003800000 */
.L_x_49599:
[----:B------:R-:W-:Y:S01]  /*29a20*/  HFMA2 R168, -RZ, RZ, 0, 2.384185791015625e-07 ;  /* 0x00000004ffa87431 */ /* 0x000fe200000001ff */
[----:B------:R-:W-:-:S05]  /*29a30*/  MOV R160, R165 ;  /* 0x000000a500a07202 */ /* 0x000fca0000000f00 */
[----:B------:R-:W-:-:S04]  /*29a40*/  FADD.FTZ R160, R161, R160 ;  /* 0x000000a0a1a07221 */ /* 0x000fc80000010000 */
[----:B------:R-:W-:-:S07]  /*29a50*/  IMAD.MOV.U32 R169, RZ, RZ, R160 ;  /* 0x000000ffffa97224 */ /* 0x000fce00078e00a0 */
[----:B------:R-:W-:Y:S05]  /*29a60*/  WARPSYNC.COLLECTIVE R164, `(.L_x_49600) ;  /* 0x00000000a4087348 */ /* 0x000fea0003c00000 */
[----:B------:R0:W1:Y:S02]  /*29a70*/  SHFL.BFLY P6, R165, R169, R168, R171 ;  /* 0x0c0000a8a9a57389 */ /* 0x00006400000c00ab */
[----:B01----:R-:W-:Y:S05]  /*29a80*/  ENDCOLLECTIVE ;  /* 0x000000000000791b */ /* 0x003fea0003800000 */
.L_x_49600:
[----:B------:R-:W-:Y:S02]  /*29a90*/  IMAD.MOV.U32 R168, RZ, RZ, 0x8 ;  /* 0x00000008ffa87424 */ /* 0x000fe400078e00ff */
[----:B------:R-:W-:-:S04]  /*29aa0*/  IMAD.MOV.U32 R163, RZ, RZ, R165 ;  /* 0x000000ffffa37224 */ /* 0x000fc800078e00a5 */
[----:B------:R-:W-:-:S05]  /*29ab0*/  FADD.FTZ R163, R160, R163 ;  /* 0x000000a3a0a37221 */ /* 0x000fca0000010000 */
[----:B------:R-:W-:-:S07]  /*29ac0*/  MOV R169, R163 ;  /* 0x000000a300a97202 */ /* 0x000fce0000000f00 */
[----:B------:R-:W-:Y:S05]  /*29ad0*/  WARPSYNC.COLLECTIVE R164, `(.L_x_49601) ;  /* 0x00000000a4087348 */ /* 0x000fea0003c00000 */
[----:B------:R0:W1:Y:S02]  /*29ae0*/  SHFL.BFLY P6, R165, R169, R168, R171 ;  /* 0x0c0000a8a9a57389 */ /* 0x00006400000c00ab */
[----:B01----:R-:W-:Y:S05]  /*29af0*/  ENDCOLLECTIVE ;  /* 0x000000000000791b */ /* 0x003fea0003800000 */
.L_x_49601:
[----:B------:R-:W-:Y:S01]  /*29b00*/  HFMA2 R168, -RZ, RZ, 0, 9.5367431640625e-07 ;  /* 0x00000010ffa87431 */ /* 0x000fe200000001ff */
[----:B------:R-:W-:-:S05]  /*29b10*/  MOV R162, R165 ;  /* 0x000000a500a27202 */ /* 0x000fca0000000f00 */
[----:B------:R-:W-:-:S04]  /*29b20*/  FADD.FTZ R162, R163, R162 ;  /* 0x000000a2a3a27221 */ /* 0x000fc80000010000 */
[----:B------:R-:W-:-:S07]  /*29b30*/  IMAD.MOV.U32 R169, RZ, RZ, R162 ;  /* 0x000000ffffa97224 */ /* 0x000fce00078e00a2 */
[----:B------:R-:W-:Y:S05]  /*29b40*/  WARPSYNC.COLLECTIVE R164, `(.L_x_49602) ;  /* 0x00000000a4087348 */ /* 0x000fea0003c00000 */
[----:B------:R0:W1:Y:S02]  /*29b50*/  SHFL.BFLY P6, R165, R169, R168, R171 ;  /* 0x0c0000a8a9a57389 */ /* 0x00006400000c00ab */
[----:B01----:R-:W-:Y:S05]  /*29b60*/  ENDCOLLECTIVE ;  /* 0x000000000000791b */ /* 0x003fea0003800000 */
.L_x_49602:
[----:B------:R-:W-:Y:S05]  /*29b70*/  BRA `(.L_x_49603) ;  /* 0xffffffe400287947 */ /* 0x000fea000383ffff */
.L_x_49604:
        /* <DEDUP_REMOVED lines=16> */
.L_x_54480:


//--------------------- .text._ZN10layer_norm13ln_fwd_kernelINS_13Kernel_traitsIfffffjLj1536ELj1ELj4ELj1ELj16ENS_18Kernel_traits_baseILj1536EfffffjLj128EEEEELb1ELb0ELb0ELb1EEEvNS_9FwdParamsE --------------------------
	.section	.text._ZN10layer_norm13ln_fwd_kernelINS_13Kernel_traitsIfffffjLj1536ELj1ELj4ELj1ELj16ENS_18Kernel_traits_baseILj1536EfffffjLj128EEEEELb1ELb0ELb0ELb1EEEvNS_9FwdParamsE,"ax",@progbits
	.align	128
        .global         _ZN10layer_norm13ln_fwd_kernelINS_13Kernel_traitsIfffffjLj1536ELj1ELj4ELj1ELj16ENS_18Kernel_traits_baseILj1536EfffffjLj128EEEEELb1ELb0ELb0ELb1EEEvNS_9FwdParamsE
        .type           _ZN10layer_norm13ln_fwd_kernelINS_13Kernel_traitsIfffffjLj1536ELj1ELj4ELj1ELj16ENS_18Kernel_traits_baseILj1536EfffffjLj128EEEEELb1ELb0ELb0ELb1EEEvNS_9FwdParamsE,@function
        .size           _ZN10layer_norm13ln_fwd_kernelINS_13Kernel_traitsIfffffjLj1536ELj1ELj4ELj1ELj16ENS_18Kernel_traits_baseILj1536EfffffjLj128EEEEELb1ELb0ELb0ELb1EEEvNS_9FwdParamsE,(.L_x_54481 - _ZN10layer_norm13ln_fwd_kernelINS_13Kernel_traitsIfffffjLj1536ELj1ELj4ELj1ELj16ENS_18Kernel_traits_baseILj1536EfffffjLj128EEEEELb1ELb0ELb0ELb1EEEvNS_9FwdParamsE)
        .other          _ZN10layer_norm13ln_fwd_kernelINS_13Kernel_traitsIfffffjLj1536ELj1ELj4ELj1ELj16ENS_18Kernel_traits_baseILj1536EfffffjLj128EEEEELb1ELb0ELb0ELb1EEEvNS_9FwdParamsE,@"STO_CUDA_ENTRY STV_DEFAULT"
_ZN10layer_norm13ln_fwd_kernelINS_13Kernel_traitsIfffffjLj1536ELj1ELj4ELj1ELj16ENS_18Kernel_traits_baseILj1536EfffffjLj128EEEEELb1ELb0ELb0ELb1EEEvNS_9FwdParamsE:
.text._ZN10layer_norm13ln_fwd_kernelINS_13Kernel_traitsIfffffjLj1536ELj1ELj4ELj1ELj16ENS_18Kernel_traits_baseILj1536EfffffjLj128EEEEELb1ELb0ELb0ELb1EEEvNS_9FwdParamsE:
        /* <DEDUP_REMOVED lines=77> */
.L_x_49605:
        /* <DEDUP_REMOVED lines=38> */
.L_x_49606:
[----:B------:R-:W1:Y:S02]  /*0730*/  LDCU UR4, c[0x0][0x384] ;  /* 0x00007080ff0477ac */ /* 0x000e640008000800 */
[----:B-1----:R-:W-:-:S13]  /*0740*/  ISETP.GE.AND P0, PT, R11, UR4, PT ;  /* 0x000000040b007c0c */ /* 0x002fda000bf06270 */
[----:B------:R-:W-:Y:S05]  /*0750*/  @P0 EXIT ;  /* 0x000000000000094d */ /* 0x000fea0003800000 */
[----:B------:R-:W-:Y:S01]  /*0760*/  IMAD.HI.U32 R0, R12, -0x326172a9, RZ ;  /* 0xcd9e8d570c007827 */ /* 0x000fe200078e00ff */
[----:B------:R-:W1:Y:S01]  /*0770*/  LDCU.64 UR4, c[0x0][0x3e0] ;  /* 0x00007c00ff0477ac */ /* 0x000e620008000a00 */
[----:B------:R-:W-:Y:S02]  /*0780*/  LOP3.LUT R168, R168, 0x3, RZ, 0xc0, !PT ;  /* 0x00000003a8a87812 */ /* 0x000fe400078ec0ff */
[C---:B0-----:R-:W-:Y:S01]  /*0790*/  IMAD.HI.U32 R3, R10.reuse, -0x2daee0ad, RZ ;  /* 0xd2511f530a037827 */ /* 0x041fe200078e00ff */
[----:B------:R-:W-:Y:S01]  /*07a0*/  LOP3.LUT R0, R9, R0, R188, 0x96, !PT ;  /* 0x0000000009007212 */ /* 0x000fe200078e96bc */
[----:B------:R-:W0:Y:S02]  /*07b0*/  LDCU UR13, c[0x0][0x404] ;  /* 0x00008080ff0d77ac */ /* 0x000e240008000800 */
        /* <DEDUP_REMOVED lines=55> */
[----:B------:R-:W-:Y:S02]  /*0b30*/  HFMA2 R5, -RZ, RZ, 0, 0 ;  /* 0x00000000ff057431 */ /* 0x000fe400000001ff */
        /* <DEDUP_REMOVED lines=9> */
.L_x_50111:
[----:B------:R-:W0:Y:S01]  /*0bd0*/  S2R R4, SR_TID.X ;  /* 0x0000000000047919 */ /* 0x000e220000002100 */
[----:B-1----:R-:W1:Y:S01]  /*0be0*/  LDC.64 R172, c[0x0][0x390] ;  /* 0x0000e400ffac7b82 */ /* 0x002e620000000a00 */
        /* <DEDUP_REMOVED lines=8> */
[----:B------:R-:W-:Y:S01]  /*0c70*/  ISETP.NE.U32.AND P0, PT, RZ, UR8, PT ;  /* 0x00000008ff007c0c */ /* 0x000fe2000bf05070 */
[----:B-----5:R0:W5:Y:S02]  /*0c80*/  @P1 LDG.E R183, desc[UR6][R14.64] ;  /* 0x000000060eb71981 */ /* 0x020164000c1e1900 */
[----:B-1----:R-:W-:-:S06]  /*0c90*/  IMAD.WIDE.U32 R28, R3, 0x10, R172 ;  /* 0x00000010031c7825 */ /* 0x002fcc00078e00ac */
[----:B------:R-:W5:Y:S01]  /*0ca0*/  LDG.E.128 R28, desc[UR6][R28.64] ;  /* 0x000000061c1c7981 */ /* 0x000f62000c1e1d00 */
        /* <DEDUP_REMOVED lines=13> */
[----:B------:R-:W-:-:S02]  /*0d80*/  VIADD R24, R188, 0x9e3779b9 ;  /* 0x9e3779b9bc187836 */ /* 0x000fc40000000000 */
[C---:B------:R-:W-:Y:S02]  /*0d90*/  VIADD R22, R188.reuse, 0x5384540f ;  /* 0x5384540fbc167836 */ /* 0x040fe40000000000 */
[C---:B------:R-:W-:Y:S02]  /*0da0*/  VIADD R21, R188.reuse, 0x1715609d ;  /* 0x1715609dbc157836 */ /* 0x040fe40000000000 */
[C---:B------:R-:W-:Y:S02]  /*0db0*/  VIADD R19, R189.reuse, 0xbb67ae85 ;  /* 0xbb67ae85bd137836 */ /* 0x040fe40000000000 */
[----:B------:R-:W-:Y:S02]  /*0dc0*/  VIADD R18, R188, 0xf1bbcdc8 ;  /* 0xf1bbcdc8bc127836 */ /* 0x000fe40000000000 */
[----:B------:R-:W-:Y:S02]  /*0dd0*/  VIADD R16, R189, 0xdb3d7428 ;  /* 0xdb3d7428bd107836 */ /* 0x000fe40000000000 */
[----:B0-----:R-:W-:Y:S01]  /*0de0*/  IMAD.MOV.U32 R15, RZ, RZ, 0x2f800000 ;  /* 0x2f800000ff0f7424 */ /* 0x001fe200078e00ff */
        /* <DEDUP_REMOVED lines=15> */
.L_x_54316:
[----:B------:R-:W-:Y:S05]  /*0ee0*/  BRX R32 -0xef0                                         (*"BRANCH_TARGETS .L_x_54317,.L_x_54318,.L_x_54319"*) ;  /* 0xfffffff020447949 */ /* 0x000fea000383ffff */
.L_x_54319:
[----:B------:R-:W-:Y:S01]  /*0ef0*/  VIADD R2, R168, 0x1 ;  /* 0x00000001a8027836 */ /* 0x000fe20000000000 */
[----:B------:R-:W-:Y:S01]  /*0f00*/  MOV R0, R190 ;  /* 0x000000be00007202 */ /* 0x000fe20000000f00 */
[----:B------:R-:W-:Y:S01]  /*0f10*/  IMAD.MOV.U32 R13, RZ, RZ, R7 ;  /* 0x000000ffff0d7224 */ /* 0x000fe200078e0007 */
[----:B------:R-:W-:Y:S06]  /*0f20*/  BRA `(.L_x_49609) ;  /* 0x0000000000f47947 */ /* 0x000fec0003800000 */
.L_x_54317:
[----:B------:R-:W-:Y:S01]  /*0f30*/  IMAD.MOV.U32 R0, RZ, RZ, R190 ;  /* 0x000000ffff007224 */ /* 0x000fe200078e00be */
[----:B------:R-:W-:Y:S01]  /*0f40*/  MOV R2, 0x3 ;  /* 0x0000000300027802 */ /* 0x000fe20000000f00 */
[----:B------:R-:W-:Y:S01]  /*0f50*/  IMAD.MOV.U32 R13, RZ, RZ, R8 ;  /* 0x000000ffff0d7224 */ /* 0x000fe200078e0008 */
[----:B------:R-:W-:Y:S06]  /*0f60*/  BRA `(.L_x_49609) ;  /* 0x0000000000e47947 */ /* 0x000fec0003800000 */
.L_x_54318:
        /* <DEDUP_REMOVED lines=13> */
.L_x_49611:
[----:B------:R-:W-:Y:S05]  /*1040*/  BSYNC.RECONVERGENT B1 ;  /* 0x0000000000017941 */ /* 0x000fea0003800200 */
.L_x_49610:
        /* <DEDUP_REMOVED lines=43> */
.L_x_49609:
[----:B------:R-:W-:Y:S05]  /*1300*/  BSYNC.RECONVERGENT B0 ;  /* 0x0000000000007941 */ /* 0x000fea0003800200 */
.L_x_49608:
[----:B------:R-:W-:Y:S01]  /*1310*/  I2FP.F32.U32 R26, R13 ;  /* 0x0000000d001a7245 */ /* 0x000fe20000201000 */
[----:B-----5:R-:W-:Y:S01]  /*1320*/  FMUL.FTZ R33, R28, R183 ;  /* 0x000000b71c217220 */ /* 0x020fe20000410000 */
[----:B------:R-:W-:Y:S01]  /*1330*/  ISETP.NE.AND P3, PT, R2, 0x1, PT ;  /* 0x000000010200780c */ /* 0x000fe20003f65270 */
[----:B------:R-:W-:Y:S01]  /*1340*/  IMAD.U32 R14, RZ, RZ, UR14 ;  /* 0x0000000eff0e7e24 */ /* 0x000fe2000f8e00ff */
[----:B------:R-:W-:Y:S01]  /*1350*/  BSSY.RECONVERGENT B0, `(.L_x_49612) ;  /* 0x000004c000007945 */ /* 0x000fe20003800200 */
[----:B------:R-:W-:Y:S01]  /*1360*/  FFMA.FTZ R26, R26, R15, 1.1641532182693481445e-10 ;  /* 0x2f0000001a1a7423 */ /* 0x000fe2000001000f */
[----:B------:R-:W-:Y:S02]  /*1370*/  IMAD.U32 R13, RZ, RZ, UR13 ;  /* 0x0000000dff0d7e24 */ /* 0x000fe4000f8e00ff */
[----:B------:R-:W-:Y:S01]  /*1380*/  FMUL.FTZ R33, R33, R14 ;  /* 0x0000000e21217220 */ /* 0x000fe20000410000 */
[----:B------:R-:W-:Y:S02]  /*1390*/  HFMA2 R28, -RZ, RZ, 0, 1.1920928955078125e-07 ;  /* 0x00000002ff1c7431 */ /* 0x000fe400000001ff */
        /* <DEDUP_REMOVED lines=14> */
.L_x_49614:
        /* <DEDUP_REMOVED lines=13> */
.L_x_49616:
[----:B------:R-:W-:Y:S05]  /*1550*/  BSYNC.RECONVERGENT B1 ;  /* 0x0000000000017941 */ /* 0x000fea0003800200 */
.L_x_49615:
        /* <DEDUP_REMOVED lines=43> */
.L_x_49613:
[----:B------:R-:W-:Y:S05]  /*1810*/  BSYNC.RECONVERGENT B0 ;  /* 0x0000000000007941 */ /* 0x000fea0003800200 */
.L_x_49612:
        /* <DEDUP_REMOVED lines=21> */
.L_x_49619:
        /* <DEDUP_REMOVED lines=13> */
.L_x_49621:
[----:B------:R-:W-:Y:S05]  /*1a40*/  BSYNC.RECONVERGENT B1 ;  /* 0x0000000000017941 */ /* 0x000fea0003800200 */
.L_x_49620:
        /* <DEDUP_REMOVED lines=43> */
.L_x_49618:
[----:B------:R-:W-:Y:S05]  /*1d00*/  BSYNC.RECONVERGENT B0 ;  /* 0x0000000000007941 */ /* 0x000fea0003800200 */
.L_x_49617:
[----:B------:R-:W-:Y:S01]  /*1d10*/  I2FP.F32.U32 R2, R2 ;  /* 0x0000000200027245 */ /* 0x000fe20000201000 */
[----:B------:R-:W-:Y:S01]  /*1d20*/  FMUL.FTZ R29, R30, R183 ;  /* 0x000000b71e1d7220 */ /* 0x000fe20000410000 */
[----:B------:R-:W-:Y:S01]  /*1d30*/  ISETP.NE.AND P5, PT, R26, 0x1, PT ;  /* 0x000000011a00780c */ /* 0x000fe20003fa5270 */
[----:B------:R-:W-:Y:S01]  /*1d40*/  BSSY.RECONVERGENT B0, `(.L_x_49622) ;  /* 0x000004b000007945 */ /* 0x000fe20003800200 */
[----:B------:R-:W-:Y:S02]  /*1d50*/  IMAD.MOV.U32 R138, RZ, RZ, 0x2 ;  /* 0x00000002ff8a7424 */ /* 0x000fe400078e00ff */
        /* <DEDUP_REMOVED lines=16> */
.L_x_49624:
        /* <DEDUP_REMOVED lines=13> */
.L_x_49626:
[----:B------:R-:W-:Y:S05]  /*1f30*/  BSYNC.RECONVERGENT B1 ;  /* 0x0000000000017941 */ /* 0x000fea0003800200 */
.L_x_49625:
        /* <DEDUP_REMOVED lines=43> */
.L_x_49623:
[----:B------:R-:W-:Y:S05]  /*21f0*/  BSYNC.RECONVERGENT B0 ;  /* 0x0000000000007941 */ /* 0x000fea0003800200 */
.L_x_49622:
        /* <DEDUP_REMOVED lines=9> */
.L_x_49607:
        /* <DEDUP_REMOVED lines=16> */
.L_x_49630:
        /* <DEDUP_REMOVED lines=13> */
.L_x_49632:
[----:B------:R-:W-:Y:S05]  /*2460*/  BSYNC.RECONVERGENT B1 ;  /* 0x0000000000017941 */ /* 0x000fea0003800200 */
.L_x_49631:
        /* <DEDUP_REMOVED lines=43> */
.L_x_49629:
[----:B------:R-:W-:Y:S05]  /*2720*/  BSYNC.RECONVERGENT B0 ;  /* 0x0000000000007941 */ /* 0x000fea0003800200 */
.L_x_49628:
[----:B------:R-:W-:Y:S01]  /*2730*/  ISETP.NE.AND P3, PT, R26, 0x1, PT ;  /* 0x000000011a00780c */ /* 0x000fe20003f65270 */
[----:B------:R-:W-:Y:S01]  /*2740*/  IMAD.U32 R13, RZ, RZ, UR13 ;  /* 0x0000000dff0d7e24 */ /* 0x000fe2000f8e00ff */
[----:B------:R-:W-:Y:S01]  /*2750*/  I2FP.F32.U32 R2, R2 ;  /* 0x0000000200027245 */ /* 0x000fe20000201000 */
[----:B-----5:R-:W-:Y:S01]  /*2760*/  FMUL.FTZ R33, R28, R183 ;  /* 0x000000b71c217220 */ /* 0x020fe20000410000 */
[----:B------:R-:W-:Y:S01]  /*2770*/  MOV R14, UR14 ;  /* 0x0000000e000e7c02 */ /* 0x000fe20008000f00 */
[----:B------:R-:W-:Y:S01]  /*2780*/  BSSY.RECONVERGENT B0, `(.L_x_49633) ;  /* 0x0000048000007945 */ /* 0x000fe20003800200 */
[----:B------:R-:W-:Y:S02]  /*2790*/  IMAD.MOV.U32 R28, RZ, RZ, 0x2 ;  /* 0x00000002ff1c7424 */ /* 0x000fe400078e00ff */
[----:B------:R-:W-:Y:S01]  /*27a0*/  FFMA.FTZ R2, R2, R15, 1.1641532182693481445e-10 ;  /* 0x2f00000002027423 */ /* 0x000fe2000001000f */
[----:B------:R-:W-:-:S04]  /*27b0*/  FMUL.FTZ R36, R33, R14 ;  /* 0x0000000e21247220 */ /* 0x000fc80000410000 */
        /* <DEDUP_REMOVED lines=11> */
.L_x_49635:
        /* <DEDUP_REMOVED lines=13> */
.L_x_49637:
[----:B------:R-:W-:Y:S05]  /*2940*/  BSYNC.RECONVERGENT B1 ;  /* 0x0000000000017941 */ /* 0x000fea0003800200 */
.L_x_49636:
        /* <DEDUP_REMOVED lines=43> */
.L_x_49634:
[----:B------:R-:W-:Y:S05]  /*2c00*/  BSYNC.RECONVERGENT B0 ;  /* 0x0000000000007941 */ /* 0x000fea0003800200 */
.L_x_49633:
        /* <DEDUP_REMOVED lines=18> */
.L_x_49640:
        /* <DEDUP_REMOVED lines=13> */
.L_x_49642:
[----:B------:R-:W-:Y:S05]  /*2e00*/  BSYNC.RECONVERGENT B1 ;  /* 0x0000000000017941 */ /* 0x000fea0003800200 */
.L_x_49641:
        /* <DEDUP_REMOVED lines=43> */
.L_x_49639:
[----:B------:R-:W-:Y:S05]  /*30c0*/  BSYNC.RECONVERGENT B0 ;  /* 0x0000000000007941 */ /* 0x000fea0003800200 */
.L_x_49638:
        /* <DEDUP_REMOVED lines=18> */
.L_x_49645:
        /* <DEDUP_REMOVED lines=13> */
.L_x_49647:
[----:B------:R-:W-:Y:S05]  /*32c0*/  BSYNC.RECONVERGENT B1 ;  /* 0x0000000000017941 */ /* 0x000fea0003800200 */
.L_x_49646:
        /* <DEDUP_REMOVED lines=43> */
.L_x_49644:
[----:B------:R-:W-:Y:S05]  /*3580*/  BSYNC.RECONVERGENT B0 ;  /* 0x0000000000007941 */ /* 0x000fea0003800200 */
.L_x_49643:
        /* <DEDUP_REMOVED lines=10> */
.L_x_49627:
[----:B------:R-:W0:Y:S01]  /*3630*/  LDC.64 R186, c[0x0][0x3a8] ;  /* 0x0000ea00ffba7b82 */ /* 0x000e220000000a00 */
[----:B------:R-:W-:Y:S02]  /*3640*/  SEL R2, RZ, 0x1000000, !P5 ;  /* 0x01000000ff027807 */ /* 0x000fe40006800000 */
[----:B------:R-:W-:Y:S02]  /*3650*/  SEL R29, RZ, 0x10000, !P4 ;  /* 0x00010000ff1d7807 */ /* 0x000fe40006000000 */
[----:B------:R-:W-:-:S03]  /*3660*/  SEL R26, RZ, 0x100, !P3 ;  /* 0x00000100ff1a7807 */ /* 0x000fc60005800000 */
[----:B------:R-:W1:Y:S01]  /*3670*/  LDC.64 R184, c[0x0][0x3b0] ;  /* 0x0000ec00ffb87b82 */ /* 0x000e620000000a00 */
[----:B------:R-:W-:Y:S01]  /*3680*/  IADD3 R26, PT, PT, R26, R2, R29 ;  /* 0x000000021a1a7210 */ /* 0x000fe20007ffe01d */
[----:B------:R-:W-:Y:S01]  /*3690*/  VIADD R2, R3, 0x20 ;  /* 0x0000002003027836 */ /* 0x000fe20000000000 */
[----:B------:R-:W-:-:S05]  /*36a0*/  SEL R29, RZ, 0x1, !P2 ;  /* 0x00000001ff1d7807 */ /* 0x000fca0005000000 */
[----:B------:R-:W-:Y:S02]  /*36b0*/  IMAD.IADD R137, R26, 0x1, R29 ;  /* 0x000000011a897824 */ /* 0x000fe400078e021d */
[----:B------:R-:W-:-:S04]  /*36c0*/  IMAD.WIDE.U32 R28, R2, 0x10, R172 ;  /* 0x00000010021c7825 */ /* 0x000fc800078e00ac */
[----:B0-----:R-:W-:-:S05]  /*36d0*/  IMAD.WIDE.U32 R32, R3, 0x10, R186 ;  /* 0x0000001003207825 */ /* 0x001fca00078e00ba */
[----:B------:R0:W-:Y:S01]  /*36e0*/  STG.E.128 desc[UR6][R32.64], R36 ;  /* 0x0000002420007986 */ /* 0x0001e2000c101d06 */
[----:B-1----:R-:W-:-:S05]  /*36f0*/  IMAD.WIDE.U32 R34, R3, 0x4, R184 ;  /* 0x0000000403227825 */ /* 0x002fca00078e00b8 */
[----:B------:R0:W-:Y:S04]  /*3700*/  STG.E desc[UR6][R34.64], R137 ;  /* 0x0000008922007986 */ /* 0x0001e8000c101906 */
        /* <DEDUP_REMOVED lines=21> */
.L_x_49651:
        /* <DEDUP_REMOVED lines=13> */
.L_x_49653:
[----:B------:R-:W-:Y:S05]  /*3930*/  BSYNC.RECONVERGENT B1 ;  /* 0x0000000000017941 */ /* 0x000fea0003800200 */
.L_x_49652:
        /* <DEDUP_REMOVED lines=43> */
.L_x_49650:
[----:B------:R-:W-:Y:S05]  /*3bf0*/  BSYNC.RECONVERGENT B0 ;  /* 0x0000000000007941 */ /* 0x000fea0003800200 */
.L_x_49649:
[----:B------:R-:W-:Y:S01]  /*3c00*/  I2FP.F32.U32 R0, R137 ;  /* 0x0000008900007245 */ /* 0x000fe20000201000 */
[----:B-----5:R-:W-:Y:S01]  /*3c10*/  FMUL.FTZ R137, R28, R183 ;  /* 0x000000b71c897220 */ /* 0x020fe20000410000 */
[----:B------:R-:W-:Y:S01]  /*3c20*/  ISETP.NE.AND P3, PT, R136, 0x1, PT ;  /* 0x000000018800780c */ /* 0x000fe20003f65270 */
[----:B------:R-:W-:Y:S01]  /*3c30*/  BSSY.RECONVERGENT B0, `(.L_x_49654) ;  /* 0x000004b000007945 */ /* 0x000fe20003800200 */
[----:B------:R-:W-:Y:S02]  /*3c40*/  IMAD.MOV.U32 R28, RZ, RZ, 0x2 ;  /* 0x00000002ff1c7424 */ /* 0x000fe400078e00ff */
[----:B------:R-:W-:Y:S01]  /*3c50*/  FFMA.FTZ R0, R0, R15, 1.1641532182693481445e-10 ;  /* 0x2f00000000007423 */ /* 0x000fe2000001000f */
[----:B------:R-:W-:-:S04]  /*3c60*/  FMUL.FTZ R137, R137, R14 ;  /* 0x0000000e89897220 */ /* 0x000fc80000410000 */
        /* <DEDUP_REMOVED lines=14> */
.L_x_49656:
        /* <DEDUP_REMOVED lines=13> */
.L_x_49658:
[----:B------:R-:W-:Y:S05]  /*3e20*/  BSYNC.RECONVERGENT B1 ;  /* 0x0000000000017941 */ /* 0x000fea0003800200 */
.L_x_49657:
        /* <DEDUP_REMOVED lines=43> */
.L_x_49655:
[----:B------:R-:W-:Y:S05]  /*40e0*/  BSYNC.RECONVERGENT B0 ;  /* 0x0000000000007941 */ /* 0x000fea0003800200 */
.L_x_49654:
        /* <DEDUP_REMOVED lines=21> */
.L_x_49661:
        /* <DEDUP_REMOVED lines=13> */
.L_x_49663:
[----:B------:R-:W-:Y:S05]  /*4310*/  BSYNC.RECONVERGENT B1 ;  /* 0x0000000000017941 */ /* 0x000fea0003800200 */
.L_x_49662:
        /* <DEDUP_REMOVED lines=43> */
.L_x_49660:
[----:B------:R-:W-:Y:S05]  /*45d0*/  BSYNC.RECONVERGENT B0 ;  /* 0x0000000000007941 */ /* 0x000fea0003800200 */
.L_x_49659:
        /* <DEDUP_REMOVED lines=21> */
.L_x_49666:
        /* <DEDUP_REMOVED lines=13> */
.L_x_49668:
[----:B------:R-:W-:Y:S05]  /*4800*/  BSYNC.RECONVERGENT B1 ;  /* 0x0000000000017941 */ /* 0x000fea0003800200 */
.L_x_49667:
        /* <DEDUP_REMOVED lines=43> */
.L_x_49665:
[----:B------:R-:W-:Y:S05]  /*4ac0*/  BSYNC.RECONVERGENT B0 ;  /* 0x0000000000007941 */ /* 0x000fea0003800200 */
.L_x_49664:
        /* <DEDUP_REMOVED lines=9> */
.L_x_49648:
        /* <DEDUP_REMOVED lines=16> */
.L_x_49672:
        /* <DEDUP_REMOVED lines=13> */
.L_x_49674:
[----:B------:R-:W-:Y:S05]  /*4d30*/  BSYNC.RECONVERGENT B1 ;  /* 0x0000000000017941 */ /* 0x000fea0003800200 */
.L_x_49673:
        /* <DEDUP_REMOVED lines=43> */
.L_x_49671:
[----:B------:R-:W-:Y:S05]  /*4ff0*/  BSYNC.RECONVERGENT B0 ;  /* 0x0000000000007941 */ /* 0x000fea0003800200 */
.L_x_49670:
        /* <DEDUP_REMOVED lines=18> */
.L_x_49677:
        /* <DEDUP_REMOVED lines=13> */
.L_x_49679:
[----:B------:R-:W-:Y:S05]  /*51f0*/  BSYNC.RECONVERGENT B1 ;  /* 0x0000000000017941 */ /* 0x000fea0003800200 */
.L_x_49678:
        /* <DEDUP_REMOVED lines=43> */
.L_x_49676:
[----:B------:R-:W-:Y:S05]  /*54b0*/  BSYNC.RECONVERGENT B0 ;  /* 0x0000000000007941 */ /* 0x000fea0003800200 */
.L_x_49675:
        /* <DEDUP_REMOVED lines=18> */
.L_x_49682:
        /* <DEDUP_REMOVED lines=13> */
.L_x_49684:
[----:B------:R-:W-:Y:S05]  /*56b0*/  BSYNC.RECONVERGENT B1 ;  /* 0x0000000000017941 */ /* 0x000fea0003800200 */
.L_x_49683:
        /* <DEDUP_REMOVED lines=43> */
.L_x_49681:
[----:B------:R-:W-:Y:S05]  /*5970*/  BSYNC.RECONVERGENT B0 ;  /* 0x0000000000007941 */ /* 0x000fea0003800200 */
.L_x_49680:
        /* <DEDUP_REMOVED lines=18> */
.L_x_49687:
        /* <DEDUP_REMOVED lines=13> */
.L_x_49689:
[----:B------:R-:W-:Y:S05]  /*5b70*/  BSYNC.RECONVERGENT B1 ;  /* 0x0000000000017941 */ /* 0x000fea0003800200 */
.L_x_49688:
        /* <DEDUP_REMOVED lines=43> */
.L_x_49686:
[----:B------:R-:W-:Y:S05]  /*5e30*/  BSYNC.RECONVERGENT B0 ;  /* 0x0000000000007941 */ /* 0x000fea0003800200 */
.L_x_49685:
        /* <DEDUP_REMOVED lines=10> */
.L_x_49669:
[----:B------:R-:W-:Y:S01]  /*5ee0*/  SEL R0, RZ, 0x1000000, !P5 ;  /* 0x01000000ff007807 */ /* 0x000fe20006800000 */
[C---:B------:R-:W-:Y:S01]  /*5ef0*/  IMAD.WIDE.U32 R136, R2.reuse, 0x10, R186 ;  /* 0x0000001002887825 */ /* 0x040fe200078e00ba */
[----:B------:R-:W-:Y:S02]  /*5f00*/  SEL R29, RZ, 0x10000, !P4 ;  /* 0x00010000ff1d7807 */ /* 0x000fe40006000000 */
[----:B------:R-:W-:Y:S01]  /*5f10*/  SEL R28, RZ, 0x100, !P3 ;  /* 0x00000100ff1c7807 */ /* 0x000fe20005800000 */
[----:B------:R-:W-:Y:S01]  /*5f20*/  IMAD.WIDE.U32 R138, R2, 0x4, R184 ;  /* 0x00000004028a7825 */ /* 0x000fe200078e00b8 */
[----:B------:R-:W-:Y:S01]  /*5f30*/  SEL R31, RZ, 0x1, !P2 ;  /* 0x00000001ff1f7807 */ /* 0x000fe20005000000 */
[----:B------:R0:W-:Y:S01]  /*5f40*/  STG.E.128 desc[UR6][R136.64], R32 ;  /* 0x0000002088007986 */ /* 0x0001e2000c101d06 */
[----:B------:R-:W-:Y:S01]  /*5f50*/  IADD3 R28, PT, PT, R28, R0, R29 ;  /* 0x000000001c1c7210 */ /* 0x000fe20007ffe01d */
[----:B------:R-:W-:-:S04]  /*5f60*/  VIADD R0, R3, 0x40 ;  /* 0x0000004003007836 */ /* 0x000fc80000000000 */
[----:B------:R-:W-:Y:S02]  /*5f70*/  IMAD.IADD R141, R28, 0x1, R31 ;  /* 0x000000011c8d7824 */ /* 0x000fe400078e021f */
[----:B------:R-:W-:-:S03]  /*5f80*/  IMAD.WIDE.U32 R28, R0, 0x10, R172 ;  /* 0x00000010001c7825 */ /* 0x000fc600078e00ac */
        /* <DEDUP_REMOVED lines=22> */
.L_x_49693:
        /* <DEDUP_REMOVED lines=13> */
.L_x_49695:
[----:B------:R-:W-:Y:S05]  /*61c0*/  BSYNC.RECONVERGENT B1 ;  /* 0x0000000000017941 */ /* 0x000fea0003800200 */
.L_x_49694:
        /* <DEDUP_REMOVED lines=42> */
.L_x_49692:
[----:B------:R-:W-:Y:S05]  /*6470*/  BSYNC.RECONVERGENT B0 ;  /* 0x0000000000007941 */ /* 0x000fea0003800200 */
.L_x_49691:
[----:B------:R-:W-:Y:S01]  /*6480*/  I2FP.F32.U32 R26, R141 ;  /* 0x0000008d001a7245 */ /* 0x000fe20000201000 */
[----:B-----5:R-:W-:Y:S01]  /*6490*/  FMUL.FTZ R141, R28, R183 ;  /* 0x000000b71c8d7220 */ /* 0x020fe20000410000 */
[----:B------:R-:W-:Y:S01]  /*64a0*/  ISETP.NE.AND P3, PT, R140, 0x1, PT ;  /* 0x000000018c00780c */ /* 0x000fe20003f65270 */
[----:B------:R-:W-:Y:S02]  /*64b0*/  BSSY.RECONVERGENT B0, `(.L_x_49696) ;  /* 0x000004b000007945 */ /* 0x000fe40003800200 */
[----:B------:R-:W-:Y:S01]  /*64c0*/  FFMA.FTZ R26, R26, R15, 1.1641532182693481445e-10 ;  /* 0x2f0000001a1a7423 */ /* 0x000fe2000001000f */
[----:B------:R-:W-:-:S04]  /*64d0*/  FMUL.FTZ R141, R141, R14 ;  /* 0x0000000e8d8d7220 */ /* 0x000fc80000410000 */
        /* <DEDUP_REMOVED lines=15> */
.L_x_49698:
        /* <DEDUP_REMOVED lines=13> */
.L_x_49700:
[----:B------:R-:W-:Y:S05]  /*66a0*/  BSYNC.RECONVERGENT B1 ;  /* 0x0000000000017941 */ /* 0x000fea0003800200 */
.L_x_49699:
        /* <DEDUP_REMOVED lines=43> */
.L_x_49697:
[----:B------:R-:W-:Y:S05]  /*6960*/  BSYNC.RECONVERGENT B0 ;  /* 0x0000000000007941 */ /* 0x000fea0003800200 */
.L_x_49696:
        /* <DEDUP_REMOVED lines=21> */
.L_x_49703:
        /* <DEDUP_REMOVED lines=13> */
.L_x_49705:
[----:B------:R-:W-:Y:S05]  /*6b90*/  BSYNC.RECONVERGENT B1 ;  /* 0x0000000000017941 */ /* 0x000fea0003800200 */
.L_x_49704:
        /* <DEDUP_REMOVED lines=43> */
.L_x_49702:
[----:B------:R-:W-:Y:S05]  /*6e50*/  BSYNC.RECONVERGENT B0 ;  /* 0x0000000000007941 */ /* 0x000fea0003800200 */
.L_x_49701:
[----:B------:R-:W-:Y:S01]  /*6e60*/  I2FP.F32.U32 R26, R26 ;  /* 0x0000001a001a7245 */ /* 0x000fe20000201000 */
[----:B------:R-:W-:Y:S01]  /*6e70*/  FMUL.FTZ R137, R30, R183 ;  /* 0x000000b71e897220 */ /* 0x000fe20000410000 */
        /* <DEDUP_REMOVED lines=19> */
.L_x_49708:
        /* <DEDUP_REMOVED lines=13> */
.L_x_49710:
[----:B------:R-:W-:Y:S05]  /*7080*/  BSYNC.RECONVERGENT B1 ;  /* 0x0000000000017941 */ /* 0x000fea0003800200 */
.L_x_49709:
        /* <DEDUP_REMOVED lines=43> */
.L_x_49707:
[----:B------:R-:W-:Y:S05]  /*7340*/  BSYNC.RECONVERGENT B0 ;  /* 0x0000000000007941 */ /* 0x000fea0003800200 */
.L_x_49706:
        /* <DEDUP_REMOVED lines=9> */
.L_x_49690:
        /* <DEDUP_REMOVED lines=16> */
.L_x_49714:
        /* <DEDUP_REMOVED lines=13> */
.L_x_49716:
[----:B------:R-:W-:Y:S05]  /*75b0*/  BSYNC.RECONVERGENT B1 ;  /* 0x0000000000017941 */ /* 0x000fea0003800200 */
.L_x_49715:
        /* <DEDUP_REMOVED lines=42> */
.L_x_49713:
[----:B------:R-:W-:Y:S05]  /*7860*/  BSYNC.RECONVERGENT B0 ;  /* 0x0000000000007941 */ /* 0x000fea0003800200 */
.L_x_49712:
[----:B------:R-:W-:Y:S01]  /*7870*/  ISETP.NE.AND P3, PT, R138, 0x1, PT ;  /* 0x000000018a00780c */ /* 0x000fe20003f65270 */
[----:B-----5:R-:W-:Y:S01]  /*7880*/  FMUL.FTZ R137, R28, R183 ;  /* 0x000000b71c897220 */ /* 0x020fe20000410000 */
        /* <DEDUP_REMOVED lines=16> */
.L_x_49719:
        /* <DEDUP_REMOVED lines=13> */
.L_x_49721:
[----:B------:R-:W-:Y:S05]  /*7a60*/  BSYNC.RECONVERGENT B1 ;  /* 0x0000000000017941 */ /* 0x000fea0003800200 */
.L_x_49720:
        /* <DEDUP_REMOVED lines=43> */
.L_x_49718:
[----:B------:R-:W-:Y:S05]  /*7d20*/  BSYNC.RECONVERGENT B0 ;  /* 0x0000000000007941 */ /* 0x000fea0003800200 */
.L_x_49717:
        /* <DEDUP_REMOVED lines=18> */
.L_x_49724:
        /* <DEDUP_REMOVED lines=13> */
.L_x_49726:
[----:B------:R-:W-:Y:S05]  /*7f20*/  BSYNC.RECONVERGENT B1 ;  /* 0x0000000000017941 */ /* 0x000fea0003800200 */
.L_x_49725:
        /* <DEDUP_REMOVED lines=43> */
.L_x_49723:
[----:B------:R-:W-:Y:S05]  /*81e0*/  BSYNC.RECONVERGENT B0 ;  /* 0x0000000000007941 */ /* 0x000fea0003800200 */
.L_x_49722:
        /* <DEDUP_REMOVED lines=18> */
.L_x_49729:
        /* <DEDUP_REMOVED lines=13> */
.L_x_49731:
[----:B------:R-:W-:Y:S05]  /*83e0*/  BSYNC.RECONVERGENT B1 ;  /* 0x0000000000017941 */ /* 0x000fea0003800200 */
.L_x_49730:
        /* <DEDUP_REMOVED lines=43> */
.L_x_49728:
[----:B------:R-:W-:Y:S05]  /*86a0*/  BSYNC.RECONVERGENT B0 ;  /* 0x0000000000007941 */ /* 0x000fea0003800200 */
.L_x_49727:
        /* <DEDUP_REMOVED lines=10> */
.L_x_49711:
        /* <DEDUP_REMOVED lines=8> */
[----:B------:R-:W-:-:S03]  /*87d0*/  VIADD R26, R3, 0x60 ;  /* 0x00000060031a7836 */ /* 0x000fc60000000000 */
[----:B------:R-:W-:Y:S01]  /*87e0*/  IADD3 R145, PT, PT, R136, R139, RZ ;  /* 0x0000008b88917210 */ /* 0x000fe20007ffe0ff */
[----:B------:R-:W-:-:S04]  /*87f0*/  IMAD.WIDE.U32 R136, R26, 0x10, R172 ;  /* 0x000000101a887825 */ /* 0x000fc800078e00ac */
        /* <DEDUP_REMOVED lines=22> */
.L_x_49735:
        /* <DEDUP_REMOVED lines=13> */
.L_x_49737:
[----:B------:R-:W-:Y:S05]  /*8a30*/  BSYNC.RECONVERGENT B1 ;  /* 0x0000000000017941 */ /* 0x000fea0003800200 */
.L_x_49736:
        /* <DEDUP_REMOVED lines=42> */
.L_x_49734:
[----:B------:R-:W-:Y:S05]  /*8ce0*/  BSYNC.RECONVERGENT B0 ;  /* 0x0000000000007941 */ /* 0x000fea0003800200 */
.L_x_49733:
        /* <DEDUP_REMOVED lines=21> */
.L_x_49740:
        /* <DEDUP_REMOVED lines=13> */
.L_x_49742:
[----:B------:R-:W-:Y:S05]  /*8f10*/  BSYNC.RECONVERGENT B1 ;  /* 0x0000000000017941 */ /* 0x000fea0003800200 */
.L_x_49741:
        /* <DEDUP_REMOVED lines=43> */
.L_x_49739:
[----:B------:R-:W-:Y:S05]  /*91d0*/  BSYNC.RECONVERGENT B0 ;  /* 0x0000000000007941 */ /* 0x000fea0003800200 */
.L_x_49738:
        /* <DEDUP_REMOVED lines=21> */
.L_x_49745:
        /* <DEDUP_REMOVED lines=13> */
.L_x_49747:
[----:B------:R-:W-:Y:S05]  /*9400*/  BSYNC.RECONVERGENT B1 ;  /* 0x0000000000017941 */ /* 0x000fea0003800200 */
.L_x_49746:
        /* <DEDUP_REMOVED lines=43> */
.L_x_49744:
[----:B------:R-:W-:Y:S05]  /*96c0*/  BSYNC.RECONVERGENT B0 ;  /* 0x0000000000007941 */ /* 0x000fea0003800200 */
.L_x_49743:
        /* <DEDUP_REMOVED lines=21> */
.L_x_49750:
        /* <DEDUP_REMOVED lines=13> */
.L_x_49752:
[----:B------:R-:W-:Y:S05]  /*98f0*/  BSYNC.RECONVERGENT B1 ;  /* 0x0000000000017941 */ /* 0x000fea0003800200 */
.L_x_49751:
        /* <DEDUP_REMOVED lines=43> */
.L_x_49749:
[----:B------:R-:W-:Y:S05]  /*9bb0*/  BSYNC.RECONVERGENT B0 ;  /* 0x0000000000007941 */ /* 0x000fea0003800200 */
.L_x_49748:
        /* <DEDUP_REMOVED lines=9> */
.L_x_49732:
        /* <DEDUP_REMOVED lines=16> */
.L_x_49756:
        /* <DEDUP_REMOVED lines=13> */
.L_x_49758:
[----:B------:R-:W-:Y:S05]  /*9e20*/  BSYNC.RECONVERGENT B1 ;  /* 0x0000000000017941 */ /* 0x000fea0003800200 */
.L_x_49757:
        /* <DEDUP_REMOVED lines=42> */
.L_x_49755:
[----:B------:R-:W-:Y:S05]  /*a0d0*/  BSYNC.RECONVERGENT B0 ;  /* 0x0000000000007941 */ /* 0x000fea0003800200 */
.L_x_49754:
        /* <DEDUP_REMOVED lines=18> */
.L_x_49761:
        /* <DEDUP_REMOVED lines=13> */
.L_x_49763:
[----:B------:R-:W-:Y:S05]  /*a2d0*/  BSYNC.RECONVERGENT B1 ;  /* 0x0000000000017941 */ /* 0x000fea0003800200 */
.L_x_49762:
        /* <DEDUP_REMOVED lines=43> */
.L_x_49760:
[----:B------:R-:W-:Y:S05]  /*a590*/  BSYNC.RECONVERGENT B0 ;  /* 0x0000000000007941 */ /* 0x000fea0003800200 */
.L_x_49759:
        /* <DEDUP_REMOVED lines=18> */
.L_x_49766:
        /* <DEDUP_REMOVED lines=13> */
.L_x_49768:
[----:B------:R-:W-:Y:S05]  /*a790*/  BSYNC.RECONVERGENT B1 ;  /* 0x0000000000017941 */ /* 0x000fea0003800200 */
.L_x_49767:
        /* <DEDUP_REMOVED lines=43> */
.L_x_49765:
[----:B------:R-:W-:Y:S05]  /*aa50*/  BSYNC.RECONVERGENT B0 ;  /* 0x0000000000007941 */ /* 0x000fea0003800200 */
.L_x_49764:
        /* <DEDUP_REMOVED lines=18> */
.L_x_49771:
        /* <DEDUP_REMOVED lines=13> */
.L_x_49773:
[----:B------:R-:W-:Y:S05]  /*ac50*/  BSYNC.RECONVERGENT B1 ;  /* 0x0000000000017941 */ /* 0x000fea0003800200 */
.L_x_49772:
        /* <DEDUP_REMOVED lines=43> */
.L_x_49770:
[----:B------:R-:W-:Y:S05]  /*af10*/  BSYNC.RECONVERGENT B0 ;  /* 0x0000000000007941 */ /* 0x000fea0003800200 */
.L_x_49769:
        /* <DEDUP_REMOVED lines=10> */
.L_x_49753:
[----:B------:R-:W-:Y:S01]  /*afc0*/  SEL R140, RZ, 0x1000000, !P5 ;  /* 0x01000000ff8c7807 */ /* 0x000fe20006800000 */
[C---:B------:R-:W-:Y:S01]  /*afd0*/  IMAD.WIDE.U32 R144, R26.reuse, 0x10, R186 ;  /* 0x000000101a907825 */ /* 0x040fe200078e00ba */
[----:B------:R-:W-:Y:S02]  /*afe0*/  SEL R141, RZ, 0x10000, !P4 ;  /* 0x00010000ff8d7807 */ /* 0x000fe40006000000 */
[----:B------:R-:W-:Y:S01]  /*aff0*/  SEL R142, RZ, 0x100, !P3 ;  /* 0x00000100ff8e7807 */ /* 0x000fe20005800000 */
[----:B------:R-:W-:Y:S01]  /*b000*/  IMAD.WIDE.U32 R146, R26, 0x4, R184 ;  /* 0x000000041a927825 */ /* 0x000fe200078e00b8 */
[----:B------:R-:W-:Y:S01]  /*b010*/  SEL R143, RZ, 0x1, !P2 ;  /* 0x00000001ff8f7807 */ /* 0x000fe20005000000 */
[----:B------:R0:W-:Y:S01]  /*b020*/  STG.E.128 desc[UR6][R144.64], R136 ;  /* 0x0000008890007986 */ /* 0x0001e2000c101d06 */
[----:B------:R-:W-:Y:S02]  /*b030*/  IADD3 R140, PT, PT, R142, R140, R141 ;  /* 0x0000008c8e8c7210 */ /* 0x000fe40007ffe08d */
[----:B------:R-:W-:-:S03]  /*b040*/  IADD3 R191, PT, PT, R3, 0x80, RZ ;  /* 0x0000008003bf7810 */ /* 0x000fc60007ffe0ff */
        /* <DEDUP_REMOVED lines=24> */
.L_x_49777:
        /* <DEDUP_REMOVED lines=13> */
.L_x_49779:
[----:B------:R-:W-:Y:S05]  /*b2a0*/  BSYNC.RECONVERGENT B1 ;  /* 0x0000000000017941 */ /* 0x000fea0003800200 */
.L_x_49778:
        /* <DEDUP_REMOVED lines=42> */
.L_x_49776:
[----:B------:R-:W-:Y:S05]  /*b550*/  BSYNC.RECONVERGENT B0 ;  /* 0x0000000000007941 */ /* 0x000fea0003800200 */
.L_x_49775:
        /* <DEDUP_REMOVED lines=21> */
.L_x_49782:
        /* <DEDUP_REMOVED lines=13> */
.L_x_49784:
[----:B------:R-:W-:Y:S05]  /*b780*/  BSYNC.RECONVERGENT B1 ;  /* 0x0000000000017941 */ /* 0x000fea0003800200 */
.L_x_49783:
        /* <DEDUP_REMOVED lines=43> */
.L_x_49781:
[----:B------:R-:W-:Y:S05]  /*ba40*/  BSYNC.RECONVERGENT B0 ;  /* 0x0000000000007941 */ /* 0x000fea0003800200 */
.L_x_49780:
        /* <DEDUP_REMOVED lines=21> */
.L_x_49787:
        /* <DEDUP_REMOVED lines=13> */
.L_x_49789:
[----:B------:R-:W-:Y:S05]  /*bc70*/  BSYNC.RECONVERGENT B1 ;  /* 0x0000000000017941 */ /* 0x000fea0003800200 */
.L_x_49788:
        /* <DEDUP_REMOVED lines=43> */
.L_x_49786:
[----:B------:R-:W-:Y:S05]  /*bf30*/  BSYNC.RECONVERGENT B0 ;  /* 0x0000000000007941 */ /* 0x000fea0003800200 */
.L_x_49785:
        /* <DEDUP_REMOVED lines=21> */
.L_x_49792:
        /* <DEDUP_REMOVED lines=13> */
.L_x_49794:
[----:B------:R-:W-:Y:S05]  /*c160*/  BSYNC.RECONVERGENT B1 ;  /* 0x0000000000017941 */ /* 0x000fea0003800200 */
.L_x_49793:
        /* <DEDUP_REMOVED lines=43> */
.L_x_49791:
[----:B------:R-:W-:Y:S05]  /*c420*/  BSYNC.RECONVERGENT B0 ;  /* 0x0000000000007941 */ /* 0x000fea0003800200 */
.L_x_49790:
        /* <DEDUP_REMOVED lines=9> */
.L_x_49774:
        /* <DEDUP_REMOVED lines=16> */
.L_x_49798:
        /* <DEDUP_REMOVED lines=13> */
.L_x_49800:
[----:B------:R-:W-:Y:S05]  /*c690*/  BSYNC.RECONVERGENT B1 ;  /* 0x0000000000017941 */ /* 0x000fea0003800200 */
.L_x_49799:
        /* <DEDUP_REMOVED lines=42> */
.L_x_49797:
[----:B------:R-:W-:Y:S05]  /*c940*/  BSYNC.RECONVERGENT B0 ;  /* 0x0000000000007941 */ /* 0x000fea0003800200 */
.L_x_49796:
        /* <DEDUP_REMOVED lines=18> */
.L_x_49803:
        /* <DEDUP_REMOVED lines=13> */
.L_x_49805:
[----:B------:R-:W-:Y:S05]  /*cb40*/  BSYNC.RECONVERGENT B1 ;  /* 0x0000000000017941 */ /* 0x000fea0003800200 */
.L_x_49804:
        /* <DEDUP_REMOVED lines=43> */
.L_x_49802:
[----:B------:R-:W-:Y:S05]  /*ce00*/  BSYNC.RECONVERGENT B0 ;  /* 0x0000000000007941 */ /* 0x000fea0003800200 */
.L_x_49801:
        /* <DEDUP_REMOVED lines=18> */
.L_x_49808:
        /* <DEDUP_REMOVED lines=13> */
.L_x_49810:
[----:B------:R-:W-:Y:S05]  /*d000*/  BSYNC.RECONVERGENT B1 ;  /* 0x0000000000017941 */ /* 0x000fea0003800200 */
.L_x_49809:
        /* <DEDUP_REMOVED lines=43> */
.L_x_49807:
[----:B------:R-:W-:Y:S05]  /*d2c0*/  BSYNC.RECONVERGENT B0 ;  /* 0x0000000000007941 */ /* 0x000fea0003800200 */
.L_x_49806:
        /* <DEDUP_REMOVED lines=18> */
.L_x_49813:
        /* <DEDUP_REMOVED lines=13> */
.L_x_49815:
[----:B------:R-:W-:Y:S05]  /*d4c0*/  BSYNC.RECONVERGENT B1 ;  /* 0x0000000000017941 */ /* 0x000fea0003800200 */
.L_x_49814:
        /* <DEDUP_REMOVED lines=43> */
.L_x_49812:
[----:B------:R-:W-:Y:S05]  /*d780*/  BSYNC.RECONVERGENT B0 ;  /* 0x0000000000007941 */ /* 0x000fea0003800200 */
.L_x_49811:
        /* <DEDUP_REMOVED lines=10> */
.L_x_49795:
        /* <DEDUP_REMOVED lines=33> */
.L_x_49819:
        /* <DEDUP_REMOVED lines=13> */
.L_x_49821:
[----:B------:R-:W-:Y:S05]  /*db10*/  BSYNC.RECONVERGENT B1 ;  /* 0x0000000000017941 */ /* 0x000fea0003800200 */
.L_x_49820:
        /* <DEDUP_REMOVED lines=42> */
.L_x_49818:
[----:B------:R-:W-:Y:S05]  /*ddc0*/  BSYNC.RECONVERGENT B0 ;  /* 0x0000000000007941 */ /* 0x000fea0003800200 */
.L_x_49817:
        /* <DEDUP_REMOVED lines=21> */
.L_x_49824:
        /* <DEDUP_REMOVED lines=13> */
.L_x_49826:
[----:B------:R-:W-:Y:S05]  /*dff0*/  BSYNC.RECONVERGENT B1 ;  /* 0x0000000000017941 */ /* 0x000fea0003800200 */
.L_x_49825:
        /* <DEDUP_REMOVED lines=42> */
.L_x_49823:
[----:B------:R-:W-:Y:S05]  /*e2a0*/  BSYNC.RECONVERGENT B0 ;  /* 0x0000000000007941 */ /* 0x000fea0003800200 */
.L_x_49822:
        /* <DEDUP_REMOVED lines=21> */
.L_x_49829:
        /* <DEDUP_REMOVED lines=13> */
.L_x_49831:
[----:B------:R-:W-:Y:S05]  /*e4d0*/  BSYNC.RECONVERGENT B1 ;  /* 0x0000000000017941 */ /* 0x000fea0003800200 */
.L_x_49830:
        /* <DEDUP_REMOVED lines=42> */
.L_x_49828:
[----:B------:R-:W-:Y:S05]  /*e780*/  BSYNC.RECONVERGENT B0 ;  /* 0x0000000000007941 */ /* 0x000fea0003800200 */
.L_x_49827:
        /* <DEDUP_REMOVED lines=21> */
.L_x_49834:
        /* <DEDUP_REMOVED lines=13> */
.L_x_49836:
[----:B------:R-:W-:Y:S05]  /*e9b0*/  BSYNC.RECONVERGENT B1 ;  /* 0x0000000000017941 */ /* 0x000fea0003800200 */
.L_x_49835:
        /* <DEDUP_REMOVED lines=43> */
.L_x_49833:
[----:B------:R-:W-:Y:S05]  /*ec70*/  BSYNC.RECONVERGENT B0 ;  /* 0x0000000000007941 */ /* 0x000fea0003800200 */
.L_x_49832:
        /* <DEDUP_REMOVED lines=9> */
.L_x_49816:
        /* <DEDUP_REMOVED lines=16> */
.L_x_49840:
        /* <DEDUP_REMOVED lines=13> */
.L_x_49842:
[----:B------:R-:W-:Y:S05]  /*eee0*/  BSYNC.RECONVERGENT B1 ;  /* 0x0000000000017941 */ /* 0x000fea0003800200 */
.L_x_49841:
        /* <DEDUP_REMOVED lines=42> */
.L_x_49839:
[----:B------:R-:W-:Y:S05]  /*f190*/  BSYNC.RECONVERGENT B0 ;  /* 0x0000000000007941 */ /* 0x000fea0003800200 */
.L_x_49838:
        /* <DEDUP_REMOVED lines=18> */
.L_x_49845:
        /* <DEDUP_REMOVED lines=13> */
.L_x_49847:
[----:B------:R-:W-:Y:S05]  /*f390*/  BSYNC.RECONVERGENT B1 ;  /* 0x0000000000017941 */ /* 0x000fea0003800200 */
.L_x_49846:
        /* <DEDUP_REMOVED lines=43> */
.L_x_49844:
[----:B------:R-:W-:Y:S05]  /*f650*/  BSYNC.RECONVERGENT B0 ;  /* 0x0000000000007941 */ /* 0x000fea0003800200 */
.L_x_49843:
        /* <DEDUP_REMOVED lines=18> */
.L_x_49850:
        /* <DEDUP_REMOVED lines=13> */
.L_x_49852:
[----:B------:R-:W-:Y:S05]  /*f850*/  BSYNC.RECONVERGENT B1 ;  /* 0x0000000000017941 */ /* 0x000fea0003800200 */
.L_x_49851:
        /* <DEDUP_REMOVED lines=43> */
.L_x_49849:
[----:B------:R-:W-:Y:S05]  /*fb10*/  BSYNC.RECONVERGENT B0 ;  /* 0x0000000000007941 */ /* 0x000fea0003800200 */
.L_x_49848:
        /* <DEDUP_REMOVED lines=18> */
.L_x_49855:
        /* <DEDUP_REMOVED lines=13> */
.L_x_49857:
[----:B------:R-:W-:Y:S05]  /*fd10*/  BSYNC.RECONVERGENT B1 ;  /* 0x0000000000017941 */ /* 0x000fea0003800200 */
.L_x_49856:
        /* <DEDUP_REMOVED lines=43> */
.L_x_49854:
[----:B------:R-:W-:Y:S05]  /*ffd0*/  BSYNC.RECONVERGENT B0 ;  /* 0x0000000000007941 */ /* 0x000fea0003800200 */
.L_x_49853:
        /* <DEDUP_REMOVED lines=10> */
.L_x_49837:
        /* <DEDUP_REMOVED lines=33> */
.L_x_49861:
        /* <DEDUP_REMOVED lines=13> */
.L_x_49863:
[----:B------:R-:W-:Y:S05]  /*10360*/  BSYNC.RECONVERGENT B1 ;  /* 0x0000000000017941 */ /* 0x000fea0003800200 */
.L_x_49862:
        /* <DEDUP_REMOVED lines=42> */
.L_x_49860:
[----:B------:R-:W-:Y:S05]  /*10610*/  BSYNC.RECONVERGENT B0 ;  /* 0x0000000000007941 */ /* 0x000fea0003800200 */
.L_x_49859:
        /* <DEDUP_REMOVED lines=21> */
.L_x_49866:
        /* <DEDUP_REMOVED lines=13> */
.L_x_49868:
[----:B------:R-:W-:Y:S05]  /*10840*/  BSYNC.RECONVERGENT B1 ;  /* 0x0000000000017941 */ /* 0x000fea0003800200 */
.L_x_49867:
        /* <DEDUP_REMOVED lines=43> */
.L_x_49865:
[----:B------:R-:W-:Y:S05]  /*10b00*/  BSYNC.RECONVERGENT B0 ;  /* 0x0000000000007941 */ /* 0x000fea0003800200 */
.L_x_49864:
        /* <DEDUP_REMOVED lines=21> */
.L_x_49871:
        /* <DEDUP_REMOVED lines=13> */
.L_x_49873:
[----:B------:R-:W-:Y:S05]  /*10d30*/  BSYNC.RECONVERGENT B1 ;  /* 0x0000000000017941 */ /* 0x000fea0003800200 */
.L_x_49872:
        /* <DEDUP_REMOVED lines=42> */
.L_x_49870:
[----:B------:R-:W-:Y:S05]  /*10fe0*/  BSYNC.RECONVERGENT B0 ;  /* 0x0000000000007941 */ /* 0x000fea0003800200 */
.L_x_49869:
        /* <DEDUP_REMOVED lines=21> */
.L_x_49876:
        /* <DEDUP_REMOVED lines=13> */
.L_x_49878:
[----:B------:R-:W-:Y:S05]  /*11210*/  BSYNC.RECONVERGENT B1 ;  /* 0x0000000000017941 */ /* 0x000fea0003800200 */
.L_x_49877:
        /* <DEDUP_REMOVED lines=43> */
.L_x_49875:
[----:B------:R-:W-:Y:S05]  /*114d0*/  BSYNC.RECONVERGENT B0 ;  /* 0x0000000000007941 */ /* 0x000fea0003800200 */
.L_x_49874:
        /* <DEDUP_REMOVED lines=9> */
.L_x_49858:
        /* <DEDUP_REMOVED lines=16> */
.L_x_49882:
        /* <DEDUP_REMOVED lines=13> */
.L_x_49884:
[----:B------:R-:W-:Y:S05]  /*11740*/  BSYNC.RECONVERGENT B1 ;  /* 0x0000000000017941 */ /* 0x000fea0003800200 */
.L_x_49883:
        /* <DEDUP_REMOVED lines=42> */
.L_x_49881:
[----:B------:R-:W-:Y:S05]  /*119f0*/  BSYNC.RECONVERGENT B0 ;  /* 0x0000000000007941 */ /* 0x000fea0003800200 */
.L_x_49880:
        /* <DEDUP_REMOVED lines=18> */
.L_x_49887:
        /* <DEDUP_REMOVED lines=13> */
.L_x_49889:
[----:B------:R-:W-:Y:S05]  /*11bf0*/  BSYNC.RECONVERGENT B1 ;  /* 0x0000000000017941 */ /* 0x000fea0003800200 */
.L_x_49888:
        /* <DEDUP_REMOVED lines=43> */
.L_x_49886:
[----:B------:R-:W-:Y:S05]  /*11eb0*/  BSYNC.RECONVERGENT B0 ;  /* 0x0000000000007941 */ /* 0x000fea0003800200 */
.L_x_49885:
        /* <DEDUP_REMOVED lines=18> */
.L_x_49892:
        /* <DEDUP_REMOVED lines=13> */
.L_x_49894:
[----:B------:R-:W-:Y:S05]  /*120b0*/  BSYNC.RECONVERGENT B1 ;  /* 0x0000000000017941 */ /* 0x000fea0003800200 */
.L_x_49893:
        /* <DEDUP_REMOVED lines=43> */
.L_x_49891:
[----:B------:R-:W-:Y:S05]  /*12370*/  BSYNC.RECONVERGENT B0 ;  /* 0x0000000000007941 */ /* 0x000fea0003800200 */
.L_x_49890:
        /* <DEDUP_REMOVED lines=18> */
.L_x_49897:
        /* <DEDUP_REMOVED lines=13> */
.L_x_49899:
[----:B------:R-:W-:Y:S05]  /*12570*/  BSYNC.RECONVERGENT B1 ;  /* 0x0000000000017941 */ /* 0x000fea0003800200 */
.L_x_49898:
        /* <DEDUP_REMOVED lines=43> */
.L_x_49896:
[----:B------:R-:W-:Y:S05]  /*12830*/  BSYNC.RECONVERGENT B0 ;  /* 0x0000000000007941 */ /* 0x000fea0003800200 */
.L_x_49895:
        /* <DEDUP_REMOVED lines=10> */
.L_x_49879:
        /* <DEDUP_REMOVED lines=33> */
.L_x_49903:
        /* <DEDUP_REMOVED lines=13> */
.L_x_49905:
[----:B------:R-:W-:Y:S05]  /*12bc0*/  BSYNC.RECONVERGENT B1 ;  /* 0x0000000000017941 */ /* 0x000fea0003800200 */
.L_x_49904:
        /* <DEDUP_REMOVED lines=42> */
.L_x_49902:
[----:B------:R-:W-:Y:S05]  /*12e70*/  BSYNC.RECONVERGENT B0 ;  /* 0x0000000000007941 */ /* 0x000fea0003800200 */
.L_x_49901:
        /* <DEDUP_REMOVED lines=21> */
.L_x_49908:
        /* <DEDUP_REMOVED lines=13> */
.L_x_49910:
[----:B------:R-:W-:Y:S05]  /*130a0*/  BSYNC.RECONVERGENT B1 ;  /* 0x0000000000017941 */ /* 0x000fea0003800200 */
.L_x_49909:
        /* <DEDUP_REMOVED lines=43> */
.L_x_49907:
[----:B------:R-:W-:Y:S05]  /*13360*/  BSYNC.RECONVERGENT B0 ;  /* 0x0000000000007941 */ /* 0x000fea0003800200 */
.L_x_49906:
        /* <DEDUP_REMOVED lines=21> */
.L_x_49913:
        /* <DEDUP_REMOVED lines=13> */
.L_x_49915:
[----:B------:R-:W-:Y:S05]  /*13590*/  BSYNC.RECONVERGENT B1 ;  /* 0x0000000000017941 */ /* 0x000fea0003800200 */
.L_x_49914:
        /* <DEDUP_REMOVED lines=43> */
.L_x_49912:
[----:B------:R-:W-:Y:S05]  /*13850*/  BSYNC.RECONVERGENT B0 ;  /* 0x0000000000007941 */ /* 0x000fea0003800200 */
.L_x_49911:
        /* <DEDUP_REMOVED lines=21> */
.L_x_49918:
        /* <DEDUP_REMOVED lines=13> */
.L_x_49920:
[----:B------:R-:W-:Y:S05]  /*13a80*/  BSYNC.RECONVERGENT B1 ;  /* 0x0000000000017941 */ /* 0x000fea0003800200 */
.L_x_49919:
        /* <DEDUP_REMOVED lines=43> */
.L_x_49917:
[----:B------:R-:W-:Y:S05]  /*13d40*/  BSYNC.RECONVERGENT B0 ;  /* 0x0000000000007941 */ /* 0x000fea0003800200 */
.L_x_49916:
        /* <DEDUP_REMOVED lines=9> */
.L_x_49900:
        /* <DEDUP_REMOVED lines=16> */
.L_x_49924:
        /* <DEDUP_REMOVED lines=13> */
.L_x_49926:
[----:B------:R-:W-:Y:S05]  /*13fb0*/  BSYNC.RECONVERGENT B1 ;  /* 0x0000000000017941 */ /* 0x000fea0003800200 */
.L_x_49925:
        /* <DEDUP_REMOVED lines=42> */
.L_x_49923:
[----:B------:R-:W-:Y:S05]  /*14260*/  BSYNC.RECONVERGENT B0 ;  /* 0x0000000000007941 */ /* 0x000fea0003800200 */
.L_x_49922:
        /* <DEDUP_REMOVED lines=18> */
.L_x_49929:
        /* <DEDUP_REMOVED lines=13> */
.L_x_49931:
[----:B------:R-:W-:Y:S05]  /*14460*/  BSYNC.RECONVERGENT B1 ;  /* 0x0000000000017941 */ /* 0x000fea0003800200 */
.L_x_49930:
        /* <DEDUP_REMOVED lines=43> */
.L_x_49928:
[----:B------:R-:W-:Y:S05]  /*14720*/  BSYNC.RECONVERGENT B0 ;  /* 0x0000000000007941 */ /* 0x000fea0003800200 */
.L_x_49927:
        /* <DEDUP_REMOVED lines=18> */
.L_x_49934:
        /* <DEDUP_REMOVED lines=13> */
.L_x_49936:
[----:B------:R-:W-:Y:S05]  /*14920*/  BSYNC.RECONVERGENT B1 ;  /* 0x0000000000017941 */ /* 0x000fea0003800200 */
.L_x_49935:
        /* <DEDUP_REMOVED lines=43> */
.L_x_49933:
[----:B------:R-:W-:Y:S05]  /*14be0*/  BSYNC.RECONVERGENT B0 ;  /* 0x0000000000007941 */ /* 0x000fea0003800200 */
.L_x_49932:
        /* <DEDUP_REMOVED lines=18> */
.L_x_49939:
        /* <DEDUP_REMOVED lines=13> */
.L_x_49941:
[----:B------:R-:W-:Y:S05]  /*14de0*/  BSYNC.RECONVERGENT B1 ;  /* 0x0000000000017941 */ /* 0x000fea0003800200 */
.L_x_49940:
        /* <DEDUP_REMOVED lines=43> */
.L_x_49938:
[----:B------:R-:W-:Y:S05]  /*150a0*/  BSYNC.RECONVERGENT B0 ;  /* 0x0000000000007941 */ /* 0x000fea0003800200 */
.L_x_49937:
        /* <DEDUP_REMOVED lines=10> */
.L_x_49921:
        /* <DEDUP_REMOVED lines=33> */
.L_x_49945:
        /* <DEDUP_REMOVED lines=13> */
.L_x_49947:
[----:B------:R-:W-:Y:S05]  /*15430*/  BSYNC.RECONVERGENT B1 ;  /* 0x0000000000017941 */ /* 0x000fea0003800200 */
.L_x_49946:
        /* <DEDUP_REMOVED lines=42> */
.L_x_49944:
[----:B------:R-:W-:Y:S05]  /*156e0*/  BSYNC.RECONVERGENT B0 ;  /* 0x0000000000007941 */ /* 0x000fea0003800200 */
.L_x_49943:
        /* <DEDUP_REMOVED lines=21> */
.L_x_49950:
        /* <DEDUP_REMOVED lines=13> */
.L_x_49952:
[----:B------:R-:W-:Y:S05]  /*15910*/  BSYNC.RECONVERGENT B1 ;  /* 0x0000000000017941 */ /* 0x000fea0003800200 */
.L_x_49951:
        /* <DEDUP_REMOVED lines=43> */
.L_x_49949:
[----:B------:R-:W-:Y:S05]  /*15bd0*/  BSYNC.RECONVERGENT B0 ;  /* 0x0000000000007941 */ /* 0x000fea0003800200 */
.L_x_49948:
        /* <DEDUP_REMOVED lines=21> */
.L_x_49955:
        /* <DEDUP_REMOVED lines=13> */
.L_x_49957:
[----:B------:R-:W-:Y:S05]  /*15e00*/  BSYNC.RECONVERGENT B1 ;  /* 0x0000000000017941 */ /* 0x000fea0003800200 */
.L_x_49956:
        /* <DEDUP_REMOVED lines=43> */
.L_x_49954:
[----:B------:R-:W-:Y:S05]  /*160c0*/  BSYNC.RECONVERGENT B0 ;  /* 0x0000000000007941 */ /* 0x000fea0003800200 */
.L_x_49953:
        /* <DEDUP_REMOVED lines=21> */
.L_x_49960:
        /* <DEDUP_REMOVED lines=13> */
.L_x_49962:
[----:B------:R-:W-:Y:S05]  /*162f0*/  BSYNC.RECONVERGENT B1 ;  /* 0x0000000000017941 */ /* 0x000fea0003800200 */
.L_x_49961:
        /* <DEDUP_REMOVED lines=43> */
.L_x_49959:
[----:B------:R-:W-:Y:S05]  /*165b0*/  BSYNC.RECONVERGENT B0 ;  /* 0x0000000000007941 */ /* 0x000fea0003800200 */
.L_x_49958:
        /* <DEDUP_REMOVED lines=9> */
.L_x_49942:
        /* <DEDUP_REMOVED lines=16> */
.L_x_49966:
        /* <DEDUP_REMOVED lines=13> */
.L_x_49968:
[----:B------:R-:W-:Y:S05]  /*16820*/  BSYNC.RECONVERGENT B1 ;  /* 0x0000000000017941 */ /* 0x000fea0003800200 */
.L_x_49967:
        /* <DEDUP_REMOVED lines=42> */
.L_x_49965:
[----:B------:R-:W-:Y:S05]  /*16ad0*/  BSYNC.RECONVERGENT B0 ;  /* 0x0000000000007941 */ /* 0x000fea0003800200 */
.L_x_49964:
        /* <DEDUP_REMOVED lines=18> */
.L_x_49971:
        /* <DEDUP_REMOVED lines=13> */
.L_x_49973:
[----:B------:R-:W-:Y:S05]  /*16cd0*/  BSYNC.RECONVERGENT B1 ;  /* 0x0000000000017941 */ /* 0x000fea0003800200 */
.L_x_49972:
        /* <DEDUP_REMOVED lines=43> */
.L_x_49970:
[----:B------:R-:W-:Y:S05]  /*16f90*/  BSYNC.RECONVERGENT B0 ;  /* 0x0000000000007941 */ /* 0x000fea0003800200 */
.L_x_49969:
        /* <DEDUP_REMOVED lines=18> */
.L_x_49976:
        /* <DEDUP_REMOVED lines=13> */
.L_x_49978:
[----:B------:R-:W-:Y:S05]  /*17190*/  BSYNC.RECONVERGENT B1 ;  /* 0x0000000000017941 */ /* 0x000fea0003800200 */
.L_x_49977:
        /* <DEDUP_REMOVED lines=43> */
.L_x_49975:
[----:B------:R-:W-:Y:S05]  /*17450*/  BSYNC.RECONVERGENT B0 ;  /* 0x0000000000007941 */ /* 0x000fea0003800200 */
.L_x_49974:
        /* <DEDUP_REMOVED lines=18> */
.L_x_49981:
        /* <DEDUP_REMOVED lines=13> */
.L_x_49983:
[----:B------:R-:W-:Y:S05]  /*17650*/  BSYNC.RECONVERGENT B1 ;  /* 0x0000000000017941 */ /* 0x000fea0003800200 */
.L_x_49982:
        /* <DEDUP_REMOVED lines=43> */
.L_x_49980:
[----:B------:R-:W-:Y:S05]  /*17910*/  BSYNC.RECONVERGENT B0 ;  /* 0x0000000000007941 */ /* 0x000fea0003800200 */
.L_x_49979:
        /* <DEDUP_REMOVED lines=10> */
.L_x_49963:
        /* <DEDUP_REMOVED lines=33> */
.L_x_49987:
        /* <DEDUP_REMOVED lines=13> */
.L_x_49989:
[----:B------:R-:W-:Y:S05]  /*17ca0*/  BSYNC.RECONVERGENT B1 ;  /* 0x0000000000017941 */ /* 0x000fea0003800200 */
.L_x_49988:
        /* <DEDUP_REMOVED lines=42> */
.L_x_49986:
[----:B------:R-:W-:Y:S05]  /*17f50*/  BSYNC.RECONVERGENT B0 ;  /* 0x0000000000007941 */ /* 0x000fea0003800200 */
.L_x_49985:
        /* <DEDUP_REMOVED lines=21> */
.L_x_49992:
        /* <DEDUP_REMOVED lines=13> */
.L_x_49994:
[----:B------:R-:W-:Y:S05]  /*18180*/  BSYNC.RECONVERGENT B1 ;  /* 0x0000000000017941 */ /* 0x000fea0003800200 */
.L_x_49993:
        /* <DEDUP_REMOVED lines=43> */
.L_x_49991:
[----:B------:R-:W-:Y:S05]  /*18440*/  BSYNC.RECONVERGENT B0 ;  /* 0x0000000000007941 */ /* 0x000fea0003800200 */
.L_x_49990:
        /* <DEDUP_REMOVED lines=21> */
.L_x_49997:
        /* <DEDUP_REMOVED lines=13> */
.L_x_49999:
[----:B------:R-:W-:Y:S05]  /*18670*/  BSYNC.RECONVERGENT B1 ;  /* 0x0000000000017941 */ /* 0x000fea0003800200 */
.L_x_49998:
        /* <DEDUP_REMOVED lines=43> */
.L_x_49996:
[----:B------:R-:W-:Y:S05]  /*18930*/  BSYNC.RECONVERGENT B0 ;  /* 0x0000000000007941 */ /* 0x000fea0003800200 */
.L_x_49995:
        /* <DEDUP_REMOVED lines=21> */
.L_x_50002:
        /* <DEDUP_REMOVED lines=13> */
.L_x_50004:
[----:B------:R-:W-:Y:S05]  /*18b60*/  BSYNC.RECONVERGENT B1 ;  /* 0x0000000000017941 */ /* 0x000fea0003800200 */
.L_x_50003:
        /* <DEDUP_REMOVED lines=43> */
.L_x_50001:
[----:B------:R-:W-:Y:S05]  /*18e20*/  BSYNC.RECONVERGENT B0 ;  /* 0x0000000000007941 */ /* 0x000fea0003800200 */
.L_x_50000:
        /* <DEDUP_REMOVED lines=9> */
.L_x_49984:
        /* <DEDUP_REMOVED lines=16> */
.L_x_50008:
        /* <DEDUP_REMOVED lines=13> */
.L_x_50010:
[----:B------:R-:W-:Y:S05]  /*19090*/  BSYNC.RECONVERGENT B1 ;  /* 0x0000000000017941 */ /* 0x000fea0003800200 */
.L_x_50009:
        /* <DEDUP_REMOVED lines=42> */
.L_x_50007:
[----:B------:R-:W-:Y:S05]  /*19340*/  BSYNC.RECONVERGENT B0 ;  /* 0x0000000000007941 */ /* 0x000fea0003800200 */
.L_x_50006:
        /* <DEDUP_REMOVED lines=18> */
.L_x_50013:
        /* <DEDUP_REMOVED lines=13> */
.L_x_50015:
[----:B------:R-:W-:Y:S05]  /*19540*/  BSYNC.RECONVERGENT B1 ;  /* 0x0000000000017941 */ /* 0x000fea0003800200 */
.L_x_50014:
        /* <DEDUP_REMOVED lines=43> */
.L_x_50012:
[----:B------:R-:W-:Y:S05]  /*19800*/  BSYNC.RECONVERGENT B0 ;  /* 0x0000000000007941 */ /* 0x000fea0003800200 */
.L_x_50011:
        /* <DEDUP_REMOVED lines=18> */
.L_x_50018:
        /* <DEDUP_REMOVED lines=13> */
.L_x_50020:
[----:B------:R-:W-:Y:S05]  /*19a00*/  BSYNC.RECONVERGENT B1 ;  /* 0x0000000000017941 */ /* 0x000fea0003800200 */
.L_x_50019:
        /* <DEDUP_REMOVED lines=43> */
.L_x_50017:
[----:B------:R-:W-:Y:S05]  /*19cc0*/  BSYNC.RECONVERGENT B0 ;  /* 0x0000000000007941 */ /* 0x000fea0003800200 */
.L_x_50016:
        /* <DEDUP_REMOVED lines=18> */
.L_x_50023:
        /* <DEDUP_REMOVED lines=13> */
.L_x_50025:
[----:B------:R-:W-:Y:S05]  /*19ec0*/  BSYNC.RECONVERGENT B1 ;  /* 0x0000000000017941 */ /* 0x000fea0003800200 */
.L_x_50024:
        /* <DEDUP_REMOVED lines=43> */
.L_x_50022:
[----:B------:R-:W-:Y:S05]  /*1a180*/  BSYNC.RECONVERGENT B0 ;  /* 0x0000000000007941 */ /* 0x000fea0003800200 */
.L_x_50021:
        /* <DEDUP_REMOVED lines=10> */
.L_x_50005:
        /* <DEDUP_REMOVED lines=33> */
.L_x_50029:
        /* <DEDUP_REMOVED lines=13> */
.L_x_50031:
[----:B------:R-:W-:Y:S05]  /*1a510*/  BSYNC.RECONVERGENT B1 ;  /* 0x0000000000017941 */ /* 0x000fea0003800200 */
.L_x_50030:
        /* <DEDUP_REMOVED lines=43> */
.L_x_50028:
[----:B------:R-:W-:Y:S05]  /*1a7d0*/  BSYNC.RECONVERGENT B0 ;  /* 0x0000000000007941 */ /* 0x000fea0003800200 */
.L_x_50027:
        /* <DEDUP_REMOVED lines=21> */
.L_x_50034:
        /* <DEDUP_REMOVED lines=13> */
.L_x_50036:
[----:B------:R-:W-:Y:S05]  /*1aa00*/  BSYNC.RECONVERGENT B1 ;  /* 0x0000000000017941 */ /* 0x000fea0003800200 */
.L_x_50035:
        /* <DEDUP_REMOVED lines=42> */
.L_x_50033:
[----:B------:R-:W-:Y:S05]  /*1acb0*/  BSYNC.RECONVERGENT B0 ;  /* 0x0000000000007941 */ /* 0x000fea0003800200 */
.L_x_50032:
        /* <DEDUP_REMOVED lines=21> */
.L_x_50039:
        /* <DEDUP_REMOVED lines=13> */
.L_x_50041:
[----:B------:R-:W-:Y:S05]  /*1aee0*/  BSYNC.RECONVERGENT B1 ;  /* 0x0000000000017941 */ /* 0x000fea0003800200 */
.L_x_50040:
        /* <DEDUP_REMOVED lines=43> */
.L_x_50038:
[----:B------:R-:W-:Y:S05]  /*1b1a0*/  BSYNC.RECONVERGENT B0 ;  /* 0x0000000000007941 */ /* 0x000fea0003800200 */
.L_x_50037:
        /* <DEDUP_REMOVED lines=21> */
.L_x_50044:
        /* <DEDUP_REMOVED lines=13> */
.L_x_50046:
[----:B------:R-:W-:Y:S05]  /*1b3d0*/  BSYNC.RECONVERGENT B1 ;  /* 0x0000000000017941 */ /* 0x000fea0003800200 */
.L_x_50045:
        /* <DEDUP_REMOVED lines=42> */
.L_x_50043:
[----:B------:R-:W-:Y:S05]  /*1b680*/  BSYNC.RECONVERGENT B0 ;  /* 0x0000000000007941 */ /* 0x000fea0003800200 */
.L_x_50042:
        /* <DEDUP_REMOVED lines=9> */
.L_x_50026:
        /* <DEDUP_REMOVED lines=16> */
.L_x_50050:
        /* <DEDUP_REMOVED lines=13> */
.L_x_50052:
[----:B------:R-:W-:Y:S05]  /*1b8f0*/  BSYNC.RECONVERGENT B1 ;  /* 0x0000000000017941 */ /* 0x000fea0003800200 */
.L_x_50051:
        /* <DEDUP_REMOVED lines=43> */
.L_x_50049:
[----:B------:R-:W-:Y:S05]  /*1bbb0*/  BSYNC.RECONVERGENT B0 ;  /* 0x0000000000007941 */ /* 0x000fea0003800200 */
.L_x_50048:
        /* <DEDUP_REMOVED lines=18> */
.L_x_50055:
        /* <DEDUP_REMOVED lines=13> */
.L_x_50057:
[----:B------:R-:W-:Y:S05]  /*1bdb0*/  BSYNC.RECONVERGENT B1 ;  /* 0x0000000000017941 */ /* 0x000fea0003800200 */
.L_x_50056:
        /* <DEDUP_REMOVED lines=43> */
.L_x_50054:
[----:B------:R-:W-:Y:S05]  /*1c070*/  BSYNC.RECONVERGENT B0 ;  /* 0x0000000000007941 */ /* 0x000fea0003800200 */
.L_x_50053:
        /* <DEDUP_REMOVED lines=18> */
.L_x_50060:
        /* <DEDUP_REMOVED lines=13> */
.L_x_50062:
[----:B------:R-:W-:Y:S05]  /*1c270*/  BSYNC.RECONVERGENT B1 ;  /* 0x0000000000017941 */ /* 0x000fea0003800200 */
.L_x_50061:
        /* <DEDUP_REMOVED lines=43> */
.L_x_50059:
[----:B------:R-:W-:Y:S05]  /*1c530*/  BSYNC.RECONVERGENT B0 ;  /* 0x0000000000007941 */ /* 0x000fea0003800200 */
.L_x_50058:
        /* <DEDUP_REMOVED lines=18> */
.L_x_50065:
        /* <DEDUP_REMOVED lines=13> */
.L_x_50067:
[----:B------:R-:W-:Y:S05]  /*1c730*/  BSYNC.RECONVERGENT B1 ;  /* 0x0000000000017941 */ /* 0x000fea0003800200 */
.L_x_50066:
        /* <DEDUP_REMOVED lines=42> */
.L_x_50064:
[----:B------:R-:W-:Y:S05]  /*1c9e0*/  BSYNC.RECONVERGENT B0 ;  /* 0x0000000000007941 */ /* 0x000fea0003800200 */
.L_x_50063:
        /* <DEDUP_REMOVED lines=10> */
.L_x_50047:
        /* <DEDUP_REMOVED lines=14> */
[----:B------:R-:W1:Y:S02]  /*1cb70*/  LDC.64 R172, c[0x0][0x3a0] ;  /* 0x0000e800ffac7b82 */ /* 0x000e640000000a00 */
[----:B-1----:R-:W-:-:S06]  /*1cb80*/  IMAD.WIDE.U32 R172, R205, 0x10, R172 ;  /* 0x00000010cdac7825 */ /* 0x002fcc00078e00ac */
[----:B0-----:R-:W5:Y:S01]  /*1cb90*/  LDG.E.128 R172, desc[UR6][R172.64] ;  /* 0x00000006acac7981 */ /* 0x001f62000c1e1d00 */
        /* <DEDUP_REMOVED lines=16> */
.L_x_50071:
        /* <DEDUP_REMOVED lines=13> */
.L_x_50073:
[----:B------:R-:W-:Y:S05]  /*1cd70*/  BSYNC.RECONVERGENT B1 ;  /* 0x0000000000017941 */ /* 0x000fea0003800200 */
.L_x_50072:
        /* <DEDUP_REMOVED lines=42> */
.L_x_50070:
[----:B------:R-:W-:Y:S05]  /*1d020*/  BSYNC.RECONVERGENT B0 ;  /* 0x0000000000007941 */ /* 0x000fea0003800200 */
.L_x_50069:
        /* <DEDUP_REMOVED lines=21> */
.L_x_50076:
        /* <DEDUP_REMOVED lines=13> */
.L_x_50078:
[----:B------:R-:W-:Y:S05]  /*1d250*/  BSYNC.RECONVERGENT B1 ;  /* 0x0000000000017941 */ /* 0x000fea0003800200 */
.L_x_50077:
        /* <DEDUP_REMOVED lines=42> */
.L_x_50075:
[----:B------:R-:W-:Y:S05]  /*1d500*/  BSYNC.RECONVERGENT B0 ;  /* 0x0000000000007941 */ /* 0x000fea0003800200 */
.L_x_50074:
        /* <DEDUP_REMOVED lines=21> */
.L_x_50081:
        /* <DEDUP_REMOVED lines=13> */
.L_x_50083:
[----:B------:R-:W-:Y:S05]  /*1d730*/  BSYNC.RECONVERGENT B1 ;  /* 0x0000000000017941 */ /* 0x000fea0003800200 */
.L_x_50082:
        /* <DEDUP_REMOVED lines=42> */
.L_x_50080:
[----:B------:R-:W-:Y:S05]  /*1d9e0*/  BSYNC.RECONVERGENT B0 ;  /* 0x0000000000007941 */ /* 0x000fea0003800200 */
.L_x_50079:
        /* <DEDUP_REMOVED lines=21> */
.L_x_50086:
        /* <DEDUP_REMOVED lines=13> */
.L_x_50088:
[----:B------:R-:W-:Y:S05]  /*1dc10*/  BSYNC.RECONVERGENT B1 ;  /* 0x0000000000017941 */ /* 0x000fea0003800200 */
.L_x_50087:
        /* <DEDUP_REMOVED lines=42> */
.L_x_50085:
[----:B------:R-:W-:Y:S05]  /*1dec0*/  BSYNC.RECONVERGENT B0 ;  /* 0x0000000000007941 */ /* 0x000fea0003800200 */
.L_x_50084:
        /* <DEDUP_REMOVED lines=9> */
.L_x_50068:
        /* <DEDUP_REMOVED lines=16> */
.L_x_50092:
        /* <DEDUP_REMOVED lines=13> */
.L_x_50094:
[----:B------:R-:W-:Y:S05]  /*1e130*/  BSYNC.RECONVERGENT B1 ;  /* 0x0000000000017941 */ /* 0x000fea0003800200 */
.L_x_50093:
        /* <DEDUP_REMOVED lines=42> */
.L_x_50091:
[----:B------:R-:W-:Y:S05]  /*1e3e0*/  BSYNC.RECONVERGENT B0 ;  /* 0x0000000000007941 */ /* 0x000fea0003800200 */
.L_x_50090:
[----:B------:R-:W-:Y:S01]  /*1e3f0*/  ISETP.NE.AND P2, PT, R174, 0x1, PT ;  /* 0x00000001ae00780c */ /* 0x000fe20003f45270 */
[----:B-----5:R-:W-:Y:S01]  /*1e400*/  FMUL.FTZ R173, R168, R183 ;  /* 0x000000b7a8ad7220 */ /* 0x020fe20000410000 */
[----:B------:R-:W-:Y:S01]  /*1e410*/  I2FP.F32.U32 R172, R172 ;  /* 0x000000ac00ac7245 */ /* 0x000fe20000201000 */
[----:B------:R-:W-:Y:S01]  /*1e420*/  BSSY.RECONVERGENT B0, `(.L_x_50095) ;  /* 0x0000047000007945 */ /* 0x000fe20003800200 */
[----:B------:R-:W-:Y:S02]  /*1e430*/  HFMA2 R175, -RZ, RZ, 0, 1.1920928955078125e-07 ;  /* 0x00000002ffaf7431 */ /* 0x000fe400000001ff */
        /* <DEDUP_REMOVED lines=13> */
.L_x_50097:
        /* <DEDUP_REMOVED lines=13> */
.L_x_50099:
[----:B------:R-:W-:Y:S05]  /*1e5e0*/  BSYNC.RECONVERGENT B1 ;  /* 0x0000000000017941 */ /* 0x000fea0003800200 */
.L_x_50098:
        /* <DEDUP_REMOVED lines=42> */
.L_x_50096:
[----:B------:R-:W-:Y:S05]  /*1e890*/  BSYNC.RECONVERGENT B0 ;  /* 0x0000000000007941 */ /* 0x000fea0003800200 */
.L_x_50095:
        /* <DEDUP_REMOVED lines=18> */
.L_x_50102:
        /* <DEDUP_REMOVED lines=13> */
.L_x_50104:
[----:B------:R-:W-:Y:S05]  /*1ea90*/  BSYNC.RECONVERGENT B1 ;  /* 0x0000000000017941 */ /* 0x000fea0003800200 */
.L_x_50103:
        /* <DEDUP_REMOVED lines=42> */
.L_x_50101:
[----:B------:R-:W-:Y:S05]  /*1ed40*/  BSYNC.RECONVERGENT B0 ;  /* 0x0000000000007941 */ /* 0x000fea0003800200 */
.L_x_50100:
        /* <DEDUP_REMOVED lines=18> */
.L_x_50107:
        /* <DEDUP_REMOVED lines=13> */
.L_x_50109:
[----:B------:R-:W-:Y:S05]  /*1ef40*/  BSYNC.RECONVERGENT B1 ;  /* 0x0000000000017941 */ /* 0x000fea0003800200 */
.L_x_50108:
        /* <DEDUP_REMOVED lines=42> */
.L_x_50106:
[----:B------:R-:W-:Y:S05]  /*1f1f0*/  BSYNC.RECONVERGENT B0 ;  /* 0x0000000000007941 */ /* 0x000fea0003800200 */
.L_x_50105:
        /* <DEDUP_REMOVED lines=10> */
.L_x_50089:
        /* <DEDUP_REMOVED lines=50> */
[----:B------:R-:W-:Y:S02]  /*1f5c0*/  LOP3.LUT P0, RZ, R4, 0x1f, RZ, 0xc0, !PT ;  /* 0x0000001f04ff7812 */ /* 0x000fe4000780c0ff */
[----:B------:R-:W-:Y:S01]  /*1f5d0*/  IADD3 R13, PT, PT, R13, R16, RZ ;  /* 0x000000100d0d7210 */ /* 0x000fe20007ffe0ff */
        /* <DEDUP_REMOVED lines=126> */
.L_x_50123:
[----:B------:R-:W-:Y:S01]  /*1fdc0*/  FMUL.FTZ R4, R13, R13 ;  /* 0x0000000d0d047220 */ /* 0x000fe20000410000 */
[----:B-1----:R-:W-:Y:S01]  /*1fdd0*/  FADD.FTZ R19, R18, R19 ;  /* 0x0000001312137221 */ /* 0x002fe20000010000 */
[----:B------:R-:W-:-:S03]  /*1fde0*/  ISETP.NE.AND P2, PT, RZ, UR12, PT ;  /* 0x0000000cff007c0c */ /* 0x000fc6000bf45270 */
[----:B------:R-:W-:Y:S01]  /*1fdf0*/  FFMA.FTZ R14, R19, R14, UR11 ;  /* 0x0000000b130e7e23 */ /* 0x000fe2000801000e */
[----:B------:R-:W-:Y:S01]  /*1fe00*/  FSEL R15, R4, RZ, P2 ;  /* 0x000000ff040f7208 */ /* 0x000fe20001000000 */
[----:B0-----:R-:W0:Y:S01]  /*1fe10*/  @!P0 LDC.64 R18, c[0x0][0x3c8] ;  /* 0x0000f200ff128b82 */ /* 0x001e220000000a00 */
[----:B------:R-:W-:-:S03]  /*1fe20*/  FSEL R20, R13, RZ, !P2 ;  /* 0x000000ff0d147208 */ /* 0x000fc60005000000 */
[----:B------:R-:W-:Y:S02]  /*1fe30*/  FADD.FTZ R4, R14, R15 ;  /* 0x0000000f0e047221 */ /* 0x000fe40000010000 */
[C---:B------:R-:W-:Y:S01]  /*1fe40*/  FADD.FTZ R36, -R20.reuse, R36 ;  /* 0x0000002414247221 */ /* 0x040fe20000010100 */
[C---:B------:R-:W-:Y:S01]  /*1fe50*/  FADD.FTZ R37, -R20.reuse, R37 ;  /* 0x0000002514257221 */ /* 0x040fe20000010100 */
[----:B------:R-:W1:Y:S01]  /*1fe60*/  @!P0 LDC.64 R14, c[0x0][0x3c0] ;  /* 0x0000f000ff0e8b82 */ /* 0x000e620000000a00 */
        /* <DEDUP_REMOVED lines=61> */
[--C-:B0-----:R-:W-:Y:S01]  /*20240*/  IMAD.WIDE.U32 R34, R3, 0x10, R14.reuse ;  /* 0x0000001003227825 */ /* 0x101fe200078e000e */
[----:B------:R0:W-:Y:S03]  /*20250*/  @!P0 STG.E desc[UR6][R18.64], R194 ;  /* 0x000000c212008986 */ /* 0x0001e6000c101906 */
[C---:B------:R-:W-:Y:S01]  /*20260*/  FMUL.FTZ R32, R194.reuse, R137 ;  /* 0x00000089c2207220 */ /* 0x040fe20000410000 */
[----:B------:R-:W-:Y:S01]  /*20270*/  FMUL.FTZ R33, R194, R138 ;  /* 0x0000008ac2217220 */ /* 0x000fe20000410000 */
[----:B------:R-:W-:-:S04]  /*20280*/  IMAD.WIDE.U32 R144, R2, 0x10, R14 ;  /* 0x0000001002907825 */ /* 0x000fc800078e000e */
[C---:B------:R-:W-:Y:S01]  /*20290*/  FMUL.FTZ R150, R194.reuse, R139 ;  /* 0x0000008bc2967220 */ /* 0x040fe20000410000 */
[C---:B------:R-:W-:Y:S01]  /*202a0*/  FMUL.FTZ R151, R194.reuse, R140 ;  /* 0x0000008cc2977220 */ /* 0x040fe20000410000 */
[C---:B------:R-:W-:Y:S01]  /*202b0*/  FMUL.FTZ R152, R194.reuse, R141 ;  /* 0x0000008dc2987220 */ /* 0x040fe20000410000 */
[----:B------:R-:W-:Y:S01]  /*202c0*/  FMUL.FTZ R153, R194, R142 ;  /* 0x0000008ec2997220 */ /* 0x000fe20000410000 */
[----:B-1----:R-:W-:Y:S01]  /*202d0*/  FFMA.FTZ R16, R21, R132, R84 ;  /* 0x0000008415107223 */ /* 0x002fe20000010054 */
[----:B------:R-:W-:Y:S01]  /*202e0*/  FFMA.FTZ R17, R4, R133, R85 ;  /* 0x0000008504117223 */ /* 0x000fe20000010055 */
[----:B------:R-:W-:Y:S01]  /*202f0*/  FFMA.FTZ R21, R22, R129, R81 ;  /* 0x0000008116157223 */ /* 0x000fe20000010051 */
[----:B------:R-:W-:Y:S01]  /*20300*/  FFMA.FTZ R22, R27, R130, R82 ;  /* 0x000000821b167223 */ /* 0x000fe20000010052 */
[----:B0-----:R-:W-:Y:S01]  /*20310*/  FFMA.FTZ R18, R23, R134, R86 ;  /* 0x0000008617127223 */ /* 0x001fe20000010056 */
[----:B------:R-:W-:Y:S01]  /*20320*/  FFMA.FTZ R19, R20, R135, R87 ;  /* 0x0000008714137223 */ /* 0x000fe20000010057 */
[----:B------:R-:W-:Y:S01]  /*20330*/  FFMA.FTZ R20, R25, R128, R80 ;  /* 0x0000008019147223 */ /* 0x000fe20000010050 */
[----:B------:R-:W-:Y:S01]  /*20340*/  FFMA.FTZ R23, R24, R131, R83 ;  /* 0x0000008318177223 */ /* 0x000fe20000010053 */
[C---:B------:R-:W-:Y:S01]  /*20350*/  FMUL.FTZ R13, R194.reuse, R28 ;  /* 0x0000001cc20d7220 */ /* 0x040fe20000410000 */
[C---:B------:R-:W-:Y:S01]  /*20360*/  FMUL.FTZ R28, R194.reuse, R29 ;  /* 0x0000001dc21c7220 */ /* 0x040fe20000410000 */
[----:B------:R-:W-:Y:S01]  /*20370*/  STG.E.128 desc[UR6][R34.64], R16 ;  /* 0x0000001022007986 */ /* 0x000fe2000c101d06 */
[C---:B------:R-:W-:Y:S01]  /*20380*/  FMUL.FTZ R29, R194.reuse, R30 ;  /* 0x0000001ec21d7220 */ /* 0x040fe20000410000 */
[C---:B------:R-:W-:Y:S01]  /*20390*/  FMUL.FTZ R30, R194.reuse, R31 ;  /* 0x0000001fc21e7220 */ /* 0x040fe20000410000 */
[C---:B------:R-:W-:Y:S01]  /*203a0*/  FMUL.FTZ R31, R194.reuse, R136 ;  /* 0x00000088c21f7220 */ /* 0x040fe20000410000 */
[----:B------:R0:W-:Y:S01]  /*203b0*/  STG.E.128 desc[UR6][R144.64], R20 ;  /* 0x0000001490007986 */ /* 0x0001e2000c101d06 */
        /* <DEDUP_REMOVED lines=17> */
[----:B0-----:R-:W0:Y:S01]  /*204d0*/  LDC.64 R144, c[0x0][0x380] ;  /* 0x0000e000ff907b82 */ /* 0x001e220000000a00 */
[----:B------:R-:W-:-:S04]  /*204e0*/  IMAD.WIDE.U32 R38, R191, 0x10, R14 ;  /* 0x00000010bf267825 */ /* 0x000fc800078e000e */
[----:B------:R-:W-:Y:S01]  /*204f0*/  FFMA.FTZ R32, R151, R116, R68 ;  /* 0x0000007497207223 */ /* 0x000fe20000010044 */
[----:B------:R-:W-:Y:S01]  /*20500*/  FFMA.FTZ R33, R152, R117, R69 ;  /* 0x0000007598217223 */ /* 0x000fe20000010045 */
[----:B------:R-:W-:Y:S01]  /*20510*/  FFMA.FTZ R34, R153, R118, R70 ;  /* 0x0000007699227223 */ /* 0x000fe20000010046 */
        /* <DEDUP_REMOVED lines=31> */
[C---:B------:R-:W-:Y:S01]  /*20710*/  FMUL.FTZ R165, R194.reuse, R192 ;  /* 0x000000c0c2a57220 */ /* 0x040fe20000410000 */
[----:B------:R-:W-:Y:S01]  /*20720*/  FMUL.FTZ R184, R194, R175 ;  /* 0x000000afc2b87220 */ /* 0x000fe20000410000 */
[----:B------:R-:W-:Y:S01]  /*20730*/  IMAD.WIDE.U32 R136, R197, 0x10, R14 ;  /* 0x00000010c5887825 */ /* 0x000fe200078e000e */
[----:B------:R-:W-:Y:S03]  /*20740*/  STG.E.128 desc[UR6][R38.64], R32 ;  /* 0x0000002026007986 */ /* 0x000fe6000c101d06 */
        /* <DEDUP_REMOVED lines=9> */
[----:B------:R-:W-:Y:S01]  /*207e0*/  FFMA.FTZ R159, R182, R103, R55 ;  /* 0x00000067b69f7223 */ /* 0x000fe20000010037 */
[----:B------:R-:W-:Y:S01]  /*207f0*/  IMAD.WIDE.U32 R146, R201, 0x10, R14 ;  /* 0x00000010c9927825 */ /* 0x000fe200078e000e */
[----:B------:R3:W-:Y:S03]  /*20800*/  STG.E.128 desc[UR6][R142.64], R20 ;  /* 0x000000148e007986 */ /* 0x0007e6000c101d06 */
[----:B-1----:R-:W-:Y:S01]  /*20810*/  FFMA.FTZ R24, R187, R88, R40 ;  /* 0x00000058bb187223 */ /* 0x002fe20000010028 */
[----:B------:R-:W-:Y:S01]  /*20820*/  FFMA.FTZ R25, R174, R89, R41 ;  /* 0x00000059ae197223 */ /* 0x000fe20000010029 */
[----:B------:R-:W-:-:S04]  /*20830*/  IMAD.WIDE.U32 R148, R203, 0x10, R14 ;  /* 0x00000010cb947825 */ /* 0x000fc800078e000e */
[----:B------:R-:W-:Y:S01]  /*20840*/  FFMA.FTZ R26, R165, R90, R42 ;  /* 0x0000005aa51a7223 */ /* 0x000fe2000001002a */
[----:B------:R-:W-:Y:S01]  /*20850*/  FFMA.FTZ R27, R184, R91, R43 ;  /* 0x0000005bb81b7223 */ /* 0x000fe2000001002b */
[----:B------:R1:W-:Y:S01]  /*20860*/  STG.E.128 desc[UR6][R136.64], R152 ;  /* 0x0000009888007986 */ /* 0x0003e2000c101d06 */
[----:B------:R-:W-:-:S03]  /*20870*/  IMAD.WIDE.U32 R14, R205, 0x10, R14 ;  /* 0x00000010cd0e7825 */ /* 0x000fc600078e000e */
[----:B------:R1:W-:Y:S01]  /*20880*/  STG.E.128 desc[UR6][R138.64], R156 ;  /* 0x0000009c8a007986 */ /* 0x0003e2000c101d06 */
[----:B0-----:R-:W-:Y:S02]  /*20890*/  IMAD R11, R144, 0x4, R11 ;  /* 0x00000004900b7824 */ /* 0x001fe400078e020b */
[----:B--2---:R-:W-:Y:S01]  /*208a0*/  FFMA.FTZ R16, R183, R96, R48 ;  /* 0x00000060b7107223 */ /* 0x004fe20000010030 */
[----:B------:R-:W-:Y:S01]  /*208b0*/  FFMA.FTZ R17, R162, R97, R49 ;  /* 0x00000061a2117223 */ /* 0x000fe20000010031 */
[----:B------:R-:W-:Y:S01]  /*208c0*/  FFMA.FTZ R18, R161, R98, R50 ;  /* 0x00000062a1127223 */ /* 0x000fe20000010032 */
[----:B------:R-:W-:Y:S01]  /*208d0*/  FFMA.FTZ R19, R164, R99, R51 ;  /* 0x00000063a4137223 */ /* 0x000fe20000010033 */
[----:B------:R-:W-:Y:S01]  /*208e0*/  ISETP.GE.AND P0, PT, R11, R145, PT ;  /* 0x000000910b00720c */ /* 0x000fe20003f06270 */
        /* <DEDUP_REMOVED lines=9> */
.L_x_50110:
        /* <DEDUP_REMOVED lines=8> */
.L_x_50113:
[----:B------:R-:W-:Y:S05]  /*20a00*/  BSYNC B0 ;  /* 0x0000000000007941 */ /* 0x000fea0003800000 */
.L_x_50112:
        /* <DEDUP_REMOVED lines=9> */
.L_x_50114:
[----:B------:R-:W-:Y:S02]  /*20aa0*/  IMAD.MOV.U32 R22, RZ, RZ, 0x4 ;  /* 0x00000004ff167424 */ /* 0x000fe400078e00ff */
[----:B------:R-:W-:-:S04]  /*20ab0*/  IMAD.MOV.U32 R14, RZ, RZ, R19 ;  /* 0x000000ffff0e7224 */ /* 0x000fc800078e0013 */
[----:B------:R-:W-:-:S05]  /*20ac0*/  FADD.FTZ R16, R15, R14 ;  /* 0x0000000e0f107221 */ /* 0x000fca0000010000 */
[----:B------:R-:W-:-:S07]  /*20ad0*/  MOV R21, R16 ;  /* 0x0000001000157202 */ /* 0x000fce0000000f00 */
[----:B------:R-:W-:Y:S05]  /*20ae0*/  WARPSYNC.COLLECTIVE R20, `(.L_x_50115) ;  /* 0x0000000014087348 */ /* 0x000fea0003c00000 */
[----:B------:R0:W1:Y:S02]  /*20af0*/  SHFL.BFLY P2, R19, R21, R22, R23 ;  /* 0x0c00001615137389 */ /* 0x0000640000040017 */
[----:B01----:R-:W-:Y:S05]  /*20b00*/  ENDCOLLECTIVE ;  /* 0x000000000000791b */ /* 0x003fea0003800000 */
.L_x_50115:
[----:B------:R-:W-:Y:S01]  /*20b10*/  HFMA2 R22, -RZ, RZ, 0, 4.76837158203125e-07 ;  /* 0x00000008ff167431 */ /* 0x000fe200000001ff */
[----:B------:R-:W-:-:S05]  /*20b20*/  MOV R13, R19 ;  /* 0x00000013000d7202 */ /* 0x000fca0000000f00 */
[----:B------:R-:W-:-:S04]  /*20b30*/  FADD.FTZ R17, R16, R13 ;  /* 0x0000000d10117221 */ /* 0x000fc80000010000 */
[----:B------:R-:W-:-:S07]  /*20b40*/  IMAD.MOV.U32 R21, RZ, RZ, R17 ;  /* 0x000000ffff157224 */ /* 0x000fce00078e0011 */
[----:B------:R-:W-:Y:S05]  /*20b50*/  WARPSYNC.COLLECTIVE R20, `(.L_x_50116) ;  /* 0x0000000014087348 */ /* 0x000fea0003c00000 */
[----:B------:R0:W1:Y:S02]  /*20b60*/  SHFL.BFLY P2, R19, R21, R22, R23 ;  /* 0x0c00001615137389 */ /* 0x0000640000040017 */
[----:B01----:R-:W-:Y:S05]  /*20b70*/  ENDCOLLECTIVE ;  /* 0x000000000000791b */ /* 0x003fea0003800000 */
.L_x_50116:
        /* <DEDUP_REMOVED lines=8> */
.L_x_50117:
        /* <DEDUP_REMOVED lines=104> */
.L_x_50118:
[----:B------:R-:W-:Y:S02]  /*21280*/  IMAD.MOV.U32 R22, RZ, RZ, 0x2 ;  /* 0x00000002ff167424 */ /* 0x000fe400078e00ff */
[----:B------:R-:W-:-:S04]  /*21290*/  IMAD.MOV.U32 R15, RZ, RZ, R19 ;  /* 0x000000ffff0f7224 */ /* 0x000fc800078e0013 */
[----:B------:R-:W-:-:S05]  /*212a0*/  FADD.FTZ R15, R4, R15 ;  /* 0x0000000f040f7221 */ /* 0x000fca0000010000 */
[----:B------:R-:W-:-:S07]  /*212b0*/  MOV R21, R15 ;  /* 0x0000000f00157202 */ /* 0x000fce0000000f00 */
[----:B------:R-:W-:Y:S05]  /*212c0*/  WARPSYNC.COLLECTIVE R20, `(.L_x_50119) ;  /* 0x0000000014087348 */ /* 0x000fea0003c00000 */
[----:B------:R0:W1:Y:S02]  /*212d0*/  SHFL.BFLY P2, R19, R21, R22, R23 ;  /* 0x0c00001615137389 */ /* 0x0000640000040017 */
[----:B01----:R-:W-:Y:S05]  /*212e0*/  ENDCOLLECTIVE ;  /* 0x000000000000791b */ /* 0x003fea0003800000 */
.L_x_50119:
[----:B------:R-:W-:Y:S01]  /*212f0*/  HFMA2 R22, -RZ, RZ, 0, 2.384185791015625e-07 ;  /* 0x00000004ff167431 */ /* 0x000fe200000001ff */
[----:B------:R-:W-:-:S05]  /*21300*/  MOV R16, R19 ;  /* 0x0000001300107202 */ /* 0x000fca0000000f00 */
[----:B------:R-:W-:-:S04]  /*21310*/  FADD.FTZ R16, R15, R16 ;  /* 0x000000100f107221 */ /* 0x000fc80000010000 */
[----:B------:R-:W-:-:S07]  /*21320*/  IMAD.MOV.U32 R21, RZ, RZ, R16 ;  /* 0x000000ffff157224 */ /* 0x000fce00078e0010 */
[----:B------:R-:W-:Y:S05]  /*21330*/  WARPSYNC.COLLECTIVE R20, `(.L_x_50120) ;  /* 0x0000000014087348 */ /* 0x000fea0003c00000 */
[----:B------:R0:W1:Y:S02]  /*21340*/  SHFL.BFLY P2, R19, R21, R22, R23 ;  /* 0x0c00001615137389 */ /* 0x0000640000040017 */
[----:B01----:R-:W-:Y:S05]  /*21350*/  ENDCOLLECTIVE ;  /* 0x000000000000791b */ /* 0x003fea0003800000 */
.L_x_50120:
[----:B------:R-:W-:Y:S02]  /*21360*/  IMAD.MOV.U32 R22, RZ, RZ, 0x8 ;  /* 0x00000008ff167424 */ /* 0x000fe400078e00ff */
[----:B------:R-:W-:-:S04]  /*21370*/  IMAD.MOV.U32 R17, RZ, RZ, R19 ;  /* 0x000000ffff117224 */ /* 0x000fc800078e0013 */
[----:B------:R-:W-:-:S05]  /*21380*/  FADD.FTZ R17, R16, R17 ;  /* 0x0000001110117221 */ /* 0x000fca0000010000 */
[----:B------:R-:W-:-:S07]  /*21390*/  MOV R21, R17 ;  /* 0x0000001100157202 */ /* 0x000fce0000000f00 */
[----:B------:R-:W-:Y:S05]  /*213a0*/  WARPSYNC.COLLECTIVE R20, `(.L_x_50121) ;  /* 0x0000000014087348 */ /* 0x000fea0003c00000 */
[----:B------:R0:W1:Y:S02]  /*213b0*/  SHFL.BFLY P2, R19, R21, R22, R23 ;  /* 0x0c00001615137389 */ /* 0x0000640000040017 */
[----:B01----:R-:W-:Y:S05]  /*213c0*/  ENDCOLLECTIVE ;  /* 0x000000000000791b */ /* 0x003fea0003800000 */
.L_x_50121:
[----:B------:R-:W-:Y:S01]  /*213d0*/  HFMA2 R22, -RZ, RZ, 0, 9.5367431640625e-07 ;  /* 0x00000010ff167431 */ /* 0x000fe200000001ff */
[----:B------:R-:W-:-:S05]  /*213e0*/  MOV R18, R19 ;  /* 0x0000001300127202 */ /* 0x000fca0000000f00 */
[----:B------:R-:W-:-:S04]  /*213f0*/  FADD.FTZ R18, R17, R18 ;  /* 0x0000001211127221 */ /* 0x000fc80000010000 */
[----:B------:R-:W-:-:S07]  /*21400*/  IMAD.MOV.U32 R21, RZ, RZ, R18 ;  /* 0x000000ffff157224 */ /* 0x000fce00078e0012 */
[----:B------:R-:W-:Y:S05]  /*21410*/  WARPSYNC.COLLECTIVE R20, `(.L_x_50122) ;  /* 0x0000000014087348 */ /* 0x000fea0003c00000 */
[----:B------:R0:W1:Y:S02]  /*21420*/  SHFL.BFLY P2, R19, R21, R22, R23 ;  /* 0x0c00001615137389 */ /* 0x0000640000040017 */
[----:B01----:R-:W-:Y:S05]  /*21430*/  ENDCOLLECTIVE ;  /* 0x000000000000791b */ /* 0x003fea0003800000 */
.L_x_50122:
[----:B------:R-:W-:Y:S05]  /*21440*/  BRA `(.L_x_50123) ;  /* 0xffffffe8005c7947 */ /* 0x000fea000383ffff */
.L_x_50124:
        /* <DEDUP_REMOVED lines=11> */
.L_x_54481:


//--------------------- .text._ZN10layer_norm13ln_fwd_kernelINS_13Kernel_traitsIfffffjLj1536ELj1ELj4ELj1ELj16ENS_18Kernel_traits_baseILj1536EfffffjLj128EEEEELb1ELb0ELb1ELb0EEEvNS_9FwdParamsE --------------------------
	.section	.text._ZN10layer_norm13ln_fwd_kernelINS_13Kernel_traitsIfffffjLj1536ELj1ELj4ELj1ELj16ENS_18Kernel_traits_baseILj1536EfffffjLj128EEEEELb1ELb0ELb1ELb0EEEvNS_9FwdParamsE,"ax",@progbits
	.align	128
        .global         _ZN10layer_norm13ln_fwd_kernelINS_13Kernel_traitsIfffffjLj1536ELj1ELj4ELj1ELj16ENS_18Kernel_traits_baseILj1536EfffffjLj128EEEEELb1ELb0ELb1ELb0EEEvNS_9FwdParamsE
        .type           _ZN10layer_norm13ln_fwd_kernelINS_13Kernel_traitsIfffffjLj1536ELj1ELj4ELj1ELj16ENS_18Kernel_traits_baseILj1536EfffffjLj128EEEEELb1ELb0ELb1ELb0EEEvNS_9FwdParamsE,@function
        .size           _ZN10layer_norm13ln_fwd_kernelINS_13Kernel_traitsIfffffjLj1536ELj1ELj4ELj1ELj16ENS_18Kernel_traits_baseILj1536EfffffjLj128EEEEELb1ELb0ELb1ELb0EEEvNS_9FwdParamsE,(.L_x_54482 - _ZN10layer_norm13ln_fwd_kernelINS_13Kernel_traitsIfffffjLj1536ELj1ELj4ELj1ELj16ENS_18Kernel_traits_baseILj1536EfffffjLj128EEEEELb1ELb0ELb1ELb0EEEvNS_9FwdParamsE)
        .other          _ZN10layer_norm13ln_fwd_kernelINS_13Kernel_traitsIfffffjLj1536ELj1ELj4ELj1ELj16ENS_18Kernel_traits_baseILj1536EfffffjLj128EEEEELb1ELb0ELb1ELb0EEEvNS_9FwdParamsE,@"STO_CUDA_ENTRY STV_DEFAULT"
_ZN10layer_norm13ln_fwd_kernelINS_13Kernel_traitsIfffffjLj1536ELj1ELj4ELj1ELj16ENS_18Kernel_traits_baseILj1536EfffffjLj128EEEEELb1ELb0ELb1ELb0EEEvNS_9FwdParamsE:
.text._ZN10layer_norm13ln_fwd_kernelINS_13Kernel_traitsIfffffjLj1536ELj1ELj4ELj1ELj16ENS_18Kernel_traits_baseILj1536EfffffjLj128EEEEELb1ELb0ELb1ELb0EEEvNS_9FwdParamsE:
        /* <DEDUP_REMOVED lines=73> */
[----:B--2---:R-:W-:Y:S01]  /*0490*/  @P6 IMAD.WIDE.U32 R12, R115, 0x10, R12 ;  /* 0x00000010730c6825 */ /* 0x004fe200078e000c */
[----:B------:R-:W-:-:S03]  /*04a0*/  ISETP.GE.U32.AND P4, PT, R154, 0xe0, PT ;  /* 0x000000e09a00780c */ /* 0x000fc60003f86070 */
[C---:B---3--:R-:W-:Y:S01]  /*04b0*/  @P6 IMAD.WIDE.U32 R14, R115.reuse, 0x10, R14 ;  /* 0x00000010730e6825 */ /* 0x048fe200078e000e */
[----:B------:R-:W-:Y:S01]  /*04c0*/  @P6 IADD3 R115, PT, PT, R115, 0x20, RZ ;  /* 0x0000002073736810 */ /* 0x000fe20007ffe0ff */
[----:B------:R2:W5:Y:S01]  /*04d0*/  @P6 LDG.E.128 R92, desc[UR6][R12.64] ;  /* 0x000000060c5c6981 */ /* 0x000562000c1e1d00 */
[----:B------:R-:W3:Y:S01]  /*04e0*/  @P2 LDC.64 R124, c[0x0][0x3d0] ;  /* 0x0000f400ff7c2b82 */ /* 0x000ee20000000a00 */
[----:B------:R-:W-:Y:S02]  /*04f0*/  ISETP.GE.U32.AND P5, PT, R154, 0x100, PT ;  /* 0x000001009a00780c */ /* 0x000fe40003fa6070 */
[C---:B----4-:R-:W-:Y:S01]  /*0500*/  @P0 IMAD.WIDE.U32 R116, R115.reuse, 0x10, R116 ;  /* 0x0000001073740825 */ /* 0x050fe200078e0074 */
[----:B------:R4:W5:Y:S04]  /*0510*/  @P6 LDG.E.128 R88, desc[UR6][R14.64] ;  /* 0x000000060e586981 */ /* 0x000968000c1e1d00 */
[----:B------:R-:W3:Y:S01]  /*0520*/  @P2 LDC.64 R126, c[0x0][0x438] ;  /* 0x00010e00ff7e2b82 */ /* 0x000ee20000000a00 */
[C---:B0-----:R-:W-:Y:S01]  /*0530*/  @P0 IMAD.WIDE.U32 R118, R115.reuse, 0x10, R118 ;  /* 0x0000001073760825 */ /* 0x041fe200078e0076 */
[----:B------:R0:W5:Y:S03]  /*0540*/  @P0 LDG.E.128 R84, desc[UR6][R116.64] ;  /* 0x0000000674540981 */ /* 0x000166000c1e1d00 */
[----:B------:R-:W-:-:S03]  /*0550*/  @P0 VIADD R115, R115, 0x20 ;  /* 0x0000002073730836 */ /* 0x000fc60000000000 */
[----:B------:R-:W3:Y:S01]  /*0560*/  @P3 LDC.64 R128, c[0x0][0x3d0] ;  /* 0x0000f400ff803b82 */ /* 0x000ee20000000a00 */
[C---:B-1----:R-:W-:Y:S01]  /*0570*/  @P1 IMAD.WIDE.U32 R120, R115.reuse, 0x10, R120 ;  /* 0x0000001073781825 */ /* 0x042fe200078e0078 */
[C---:B------:R-:W-:Y:S01]  /*0580*/  ISETP.GE.U32.AND P6, PT, R154.reuse, 0x120, PT ;  /* 0x000001209a00780c */ /* 0x040fe20003fc6070 */
[----:B------:R1:W5:Y:S02]  /*0590*/  @P0 LDG.E.128 R80, desc[UR6][R118.64] ;  /* 0x0000000676500981 */ /* 0x000364000c1e1d00 */
[C---:B------:R-:W-:Y:S02]  /*05a0*/  @P1 IMAD.WIDE.U32 R122, R115.reuse, 0x10, R122 ;  /* 0x00000010737a1825 */ /* 0x040fe400078e007a */
[----:B------:R1:W5:Y:S01]  /*05b0*/  @P1 LDG.E.128 R76, desc[UR6][R120.64] ;  /* 0x00000006784c1981 */ /* 0x000362000c1e1d00 */
[----:B------:R-:W1:Y:S01]  /*05c0*/  @P3 LDC.64 R8, c[0x0][0x438] ;  /* 0x00010e00ff083b82 */ /* 0x000e620000000a00 */
[----:B------:R-:W-:Y:S02]  /*05d0*/  @P1 VIADD R115, R115, 0x20 ;  /* 0x0000002073731836 */ /* 0x000fe40000000000 */
[----:B------:R1:W5:Y:S01]  /*05e0*/  @P1 LDG.E.128 R72, desc[UR6][R122.64] ;  /* 0x000000067a481981 */ /* 0x000362000c1e1d00 */
[----:B------:R-:W-:-:S04]  /*05f0*/  ISETP.GE.U32.AND P1, PT, R154, 0x140, PT ;  /* 0x000001409a00780c */ /* 0x000fc80003f26070 */
[----:B------:R-:W1:Y:S08]  /*0600*/  @P4 LDC.64 R10, c[0x0][0x3d0] ;  /* 0x0000f400ff0a4b82 */ /* 0x000e700000000a00 */
[----:B--2---:R-:W2:Y:S01]  /*0610*/  @P4 LDC.64 R12, c[0x0][0x438] ;  /* 0x00010e00ff0c4b82 */ /* 0x004ea20000000a00 */
[----:B------:R-:W-:-:S07]  /*0620*/  ISETP.GE.U32.AND P0, PT, R154, 0x160, PT ;  /* 0x000001609a00780c */ /* 0x000fce0003f06070 */
[----:B----4-:R-:W4:Y:S08]  /*0630*/  @P5 LDC.64 R14, c[0x0][0x3d0] ;  /* 0x0000f400ff0e5b82 */ /* 0x010f300000000a00 */
[----:B0-----:R-:W0:Y:S01]  /*0640*/  @P5 LDC.64 R116, c[0x0][0x438] ;  /* 0x00010e00ff745b82 */ /* 0x001e220000000a00 */
[----:B---3--:R-:W-:-:S04]  /*0650*/  @P2 IMAD.WIDE.U32 R124, R115, 0x10, R124 ;  /* 0x00000010737c2825 */ /* 0x008fc800078e007c */
[----:B------:R-:W-:-:S03]  /*0660*/  @P2 IMAD.WIDE.U32 R126, R115, 0x10, R126 ;  /* 0x00000010737e2825 */ /* 0x000fc600078e007e */
[----:B-1----:R-:W1:Y:S01]  /*0670*/  @P6 LDC.64 R118, c[0x0][0x3d0] ;  /* 0x0000f400ff766b82 */ /* 0x002e620000000a00 */
[----:B------:R-:W-:Y:S01]  /*0680*/  @P2 IADD3 R115, PT, PT, R115, 0x20, RZ ;  /* 0x0000002073732810 */ /* 0x000fe20007ffe0ff */
[----:B------:R3:W5:Y:S06]  /*0690*/  @P2 LDG.E.128 R68, desc[UR6][R124.64] ;  /* 0x000000067c442981 */ /* 0x00076c000c1e1d00 */
[----:B------:R-:W3:Y:S01]  /*06a0*/  @P6 LDC.64 R120, c[0x0][0x438] ;  /* 0x00010e00ff786b82 */ /* 0x000ee20000000a00 */
[C---:B------:R-:W-:Y:S01]  /*06b0*/  @P3 IMAD.WIDE.U32 R128, R115.reuse, 0x10, R128 ;  /* 0x0000001073803825 */ /* 0x040fe200078e0080 */
[----:B------:R0:W5:Y:S03]  /*06c0*/  @P2 LDG.E.128 R64, desc[UR6][R126.64] ;  /* 0x000000067e402981 */ /* 0x000166000c1e1d00 */
[C---:B------:R-:W-:Y:S01]  /*06d0*/  @P3 IMAD.WIDE.U32 R8, R115.reuse, 0x10, R8 ;  /* 0x0000001073083825 */ /* 0x040fe200078e0008 */
[----:B------:R0:W5:Y:S02]  /*06e0*/  @P3 LDG.E.128 R60, desc[UR6][R128.64] ;  /* 0x00000006803c3981 */ /* 0x000164000c1e1d00 */
[----:B------:R-:W3:Y:S01]  /*06f0*/  @P1 LDC.64 R122, c[0x0][0x3d0] ;  /* 0x0000f400ff7a1b82 */ /* 0x000ee20000000a00 */
[----:B------:R-:W-:Y:S01]  /*0700*/  @P3 VIADD R115, R115, 0x20 ;  /* 0x0000002073733836 */ /* 0x000fe20000000000 */
[----:B------:R0:W5:Y:S06]  /*0710*/  @P3 LDG.E.128 R56, desc[UR6][R8.64] ;  /* 0x0000000608383981 */ /* 0x00016c000c1e1d00 */
[----:B------:R-:W3:Y:S01]  /*0720*/  @P1 LDC.64 R130, c[0x0][0x438] ;  /* 0x00010e00ff821b82 */ /* 0x000ee20000000a00 */
[----:B------:R-:W-:-:S04]  /*0730*/  @P4 IMAD.WIDE.U32 R10, R115, 0x10, R10 ;  /* 0x00000010730a4825 */ /* 0x000fc800078e000a */
[C---:B--2---:R-:W-:Y:S01]  /*0740*/  @P4 IMAD.WIDE.U32 R12, R115.reuse, 0x10, R12 ;  /* 0x00000010730c4825 */ /* 0x044fe200078e000c */
[----:B------:R2:W5:Y:S02]  /*0750*/  @P4 LDG.E.128 R52, desc[UR6][R10.64] ;  /* 0x000000060a344981 */ /* 0x000564000c1e1d00 */
[----:B------:R-:W2:Y:S01]  /*0760*/  @P0 LDC.64 R132, c[0x0][0x3d0] ;  /* 0x0000f400ff840b82 */ /* 0x000ea20000000a00 */
[----:B------:R-:W-:Y:S01]  /*0770*/  @P4 VIADD R115, R115, 0x20 ;  /* 0x0000002073734836 */ /* 0x000fe20000000000 */
[----:B------:R0:W5:Y:S06]  /*0780*/  @P4 LDG.E.128 R48, desc[UR6][R12.64] ;  /* 0x000000060c304981 */ /* 0x00016c000c1e1d00 */
[----:B------:R-:W2:Y:S01]  /*0790*/  @P0 LDC.64 R134, c[0x0][0x438] ;  /* 0x00010e00ff860b82 */ /* 0x000ea20000000a00 */
[----:B----4-:R-:W-:-:S04]  /*07a0*/  @P5 IMAD.WIDE.U32 R14, R115, 0x10, R14 ;  /* 0x00000010730e5825 */ /* 0x010fc800078e000e */
[C---:B0-----:R-:W-:Y:S01]  /*07b0*/  @P5 IMAD.WIDE.U32 R116, R115.reuse, 0x10, R116 ;  /* 0x0000001073745825 */ /* 0x041fe200078e0074 */
[----:B------:R-:W-:Y:S01]  /*07c0*/  @P5 IADD3 R115, PT, PT, R115, 0x20, RZ ;  /* 0x0000002073735810 */ /* 0x000fe20007ffe0ff */
[----:B------:R0:W5:Y:S04]  /*07d0*/  @P5 LDG.E.128 R44, desc[UR6][R14.64] ;  /* 0x000000060e2c5981 */ /* 0x000168000c1e1d00 */
[C---:B-1----:R-:W-:Y:S01]  /*07e0*/  @P6 IMAD.WIDE.U32 R118, R115.reuse, 0x10, R118 ;  /* 0x0000001073766825 */ /* 0x042fe200078e0076 */
[----:B------:R0:W5:Y:S03]  /*07f0*/  @P5 LDG.E.128 R40, desc[UR6][R116.64] ;  /* 0x0000000674285981 */ /* 0x000166000c1e1d00 */
[C---:B---3--:R-:W-:Y:S01]  /*0800*/  @P6 IMAD.WIDE.U32 R120, R115.reuse, 0x10, R120 ;  /* 0x0000001073786825 */ /* 0x048fe200078e0078 */
[----:B------:R0:W5:Y:S03]  /*0810*/  @P6 LDG.E.128 R36, desc[UR6][R118.64] ;  /* 0x0000000676246981 */ /* 0x000166000c1e1d00 */
[----:B------:R-:W-:Y:S01]  /*0820*/  @P6 VIADD R115, R115, 0x20 ;  /* 0x0000002073736836 */ /* 0x000fe20000000000 */
[----:B------:R0:W5:Y:S03]  /*0830*/  @P6 LDG.E.128 R32, desc[UR6][R120.64] ;  /* 0x0000000678206981 */ /* 0x000166000c1e1d00 */
[----:B------:R-:W-:-:S04]  /*0840*/  @P1 IMAD.WIDE.U32 R122, R115, 0x10, R122 ;  /* 0x00000010737a1825 */ /* 0x000fc800078e007a */
[C---:B------:R-:W-:Y:S01]  /*0850*/  @P1 IMAD.WIDE.U32 R130, R115.reuse, 0x10, R130 ;  /* 0x0000001073821825 */ /* 0x040fe200078e0082 */
[----:B------:R0:W5:Y:S03]  /*0860*/  @P1 LDG.E.128 R28, desc[UR6][R122.64] ;  /* 0x000000067a1c1981 */ /* 0x000166000c1e1d00 */
[----:B------:R-:W-:Y:S01]  /*0870*/  @P1 VIADD R115, R115, 0x20 ;  /* 0x0000002073731836 */ /* 0x000fe20000000000 */
[----:B------:R0:W5:Y:S03]  /*0880*/  @P1 LDG.E.128 R24, desc[UR6][R130.64] ;  /* 0x0000000682181981 */ /* 0x000166000c1e1d00 */
[----:B--2---:R-:W-:-:S04]  /*0890*/  @P0 IMAD.WIDE.U32 R132, R115, 0x10, R132 ;  /* 0x0000001073840825 */ /* 0x004fc800078e0084 */
[C---:B------:R-:W-:Y:S01]  /*08a0*/  @P0 IMAD.WIDE.U32 R134, R115.reuse, 0x10, R134 ;  /* 0x0000001073860825 */ /* 0x040fe200078e0086 */
[----:B------:R0:W5:Y:S04]  /*08b0*/  @P0 LDG.E.128 R20, desc[UR6][R132.64] ;  /* 0x0000000684140981 */ /* 0x000168000c1e1d00 */
[----:B------:R0:W5:Y:S01]  /*08c0*/  @P0 LDG.E.128 R16, desc[UR6][R134.64] ;  /* 0x0000000686100981 */ /* 0x000162000c1e1d00 */
        /* <DEDUP_REMOVED lines=10> */
.L_x_50126:
        /* <DEDUP_REMOVED lines=20> */
[----:B--2---:R-:W-:Y:S01]  /*0ab0*/  @P6 IMAD.WIDE.U32 R24, R115, 0x10, R24 ;  /* 0x0000001073186825 */ /* 0x004fe200078e0018 */
[----:B------:R-:W-:-:S03]  /*0ac0*/  ISETP.GE.U32.AND P2, PT, R154, 0x120, PT ;  /* 0x000001209a00780c */ /* 0x000fc60003f46070 */
[----:B------:R-:W-:Y:S01]  /*0ad0*/  @P6 VIADD R115, R115, 0x20 ;  /* 0x0000002073736836 */ /* 0x000fe20000000000 */
[----:B------:R-:W5:Y:S02]  /*0ae0*/  @P6 LDG.E.128 R84, desc[UR6][R24.64] ;  /* 0x0000000618546981 */ /* 0x000f64000c1e1d00 */
[----:B------:R-:W2:Y:S01]  /*0af0*/  @P4 LDC.64 R40, c[0x0][0x3d0] ;  /* 0x0000f400ff284b82 */ /* 0x000ea20000000a00 */
[C---:B---3--:R-:W-:Y:S01]  /*0b00*/  @P5 IMAD.WIDE.U32 R26, R115.reuse, 0x10, R26 ;  /* 0x00000010731a5825 */ /* 0x048fe200078e001a */
[----:B------:R-:W-:Y:S02]  /*0b10*/  @P5 IADD3 R115, PT, PT, R115, 0x20, RZ ;  /* 0x0000002073735810 */ /* 0x000fe40007ffe0ff */
[C---:B------:R-:W-:Y:S02]  /*0b20*/  ISETP.GE.U32.AND P6, PT, R154.reuse, 0x140, PT ;  /* 0x000001409a00780c */ /* 0x040fe40003fc6070 */
[----:B------:R3:W5:Y:S02]  /*0b30*/  @P5 LDG.E.128 R76, desc[UR6][R26.64] ;  /* 0x000000061a4c5981 */ /* 0x000764000c1e1d00 */
[----:B0-----:R-:W0:Y:S01]  /*0b40*/  @P3 LDC.64 R16, c[0x0][0x3d0] ;  /* 0x0000f400ff103b82 */ /* 0x001e220000000a00 */
[----:B----4-:R-:W-:Y:S01]  /*0b50*/  @P1 IMAD.WIDE.U32 R32, R115, 0x10, R32 ;  /* 0x0000001073201825 */ /* 0x010fe200078e0020 */
[----:B------:R-:W-:-:S03]  /*0b60*/  ISETP.GE.U32.AND P5, PT, R154, 0x160, PT ;  /* 0x000001609a00780c */ /* 0x000fc60003fa6070 */
[----:B------:R-:W-:Y:S01]  /*0b70*/  @P1 VIADD R115, R115, 0x20 ;  /* 0x0000002073731836 */ /* 0x000fe20000000000 */
[----:B------:R-:W5:Y:S02]  /*0b80*/  @P1 LDG.E.128 R68, desc[UR6][R32.64] ;  /* 0x0000000620441981 */ /* 0x000f64000c1e1d00 */
[----:B-1----:R-:W1:Y:S01]  /*0b90*/  @P2 LDC.64 R18, c[0x0][0x3d0] ;  /* 0x0000f400ff122b82 */ /* 0x002e620000000a00 */
[----:B------:R-:W-:Y:S01]  /*0ba0*/  ISETP.GE.U32.AND P1, PT, R154, 0x180, PT ;  /* 0x000001809a00780c */ /* 0x000fe20003f26070 */
[----:B------:R-:W-:-:S06]  /*0bb0*/  @P0 IMAD.WIDE.U32 R34, R115, 0x10, R34 ;  /* 0x0000001073220825 */ /* 0x000fcc00078e0022 */
[----:B------:R-:W4:Y:S01]  /*0bc0*/  @P6 LDC.64 R48, c[0x0][0x3d0] ;  /* 0x0000f400ff306b82 */ /* 0x000f220000000a00 */
[----:B------:R-:W-:Y:S01]  /*0bd0*/  @P0 VIADD R115, R115, 0x20 ;  /* 0x0000002073730836 */ /* 0x000fe20000000000 */
[----:B------:R-:W5:Y:S03]  /*0be0*/  @P0 LDG.E.128 R60, desc[UR6][R34.64] ;  /* 0x00000006223c0981 */ /* 0x000f66000c1e1d00 */
[----:B--2---:R-:W-:-:S03]  /*0bf0*/  @P4 IMAD.WIDE.U32 R40, R115, 0x10, R40 ;  /* 0x0000001073284825 */ /* 0x004fc600078e0028 */
[----:B------:R-:W2:Y:S01]  /*0c00*/  @P5 LDC.64 R50, c[0x0][0x3d0] ;  /* 0x0000f400ff325b82 */ /* 0x000ea20000000a00 */
[----:B------:R-:W-:Y:S01]  /*0c10*/  @P4 IADD3 R115, PT, PT, R115, 0x20, RZ ;  /* 0x0000002073734810 */ /* 0x000fe20007ffe0ff */
[----:B------:R-:W5:Y:S06]  /*0c20*/  @P4 LDG.E.128 R52, desc[UR6][R40.64] ;  /* 0x0000000628344981 */ /* 0x000f6c000c1e1d00 */
[----:B---3--:R-:W3:Y:S01]  /*0c30*/  @P1 LDC.64 R26, c[0x0][0x3d0] ;  /* 0x0000f400ff1a1b82 */ /* 0x008ee20000000a00 */
[----:B0-----:R-:W-:-:S04]  /*0c40*/  @P3 IMAD.WIDE.U32 R24, R115, 0x10, R16 ;  /* 0x0000001073183825 */ /* 0x001fc800078e0010 */
[----:B------:R-:W-:Y:S01]  /*0c50*/  @P3 VIADD R115, R115, 0x20 ;  /* 0x0000002073733836 */ /* 0x000fe20000000000 */
[----:B------:R0:W5:Y:S03]  /*0c60*/  @P3 LDG.E.128 R44, desc[UR6][R24.64] ;  /* 0x00000006182c3981 */ /* 0x000166000c1e1d00 */
[----:B-1----:R-:W-:-:S04]  /*0c70*/  @P2 IMAD.WIDE.U32 R42, R115, 0x10, R18 ;  /* 0x00000010732a2825 */ /* 0x002fc800078e0012 */
[----:B------:R-:W-:Y:S01]  /*0c80*/  @P2 VIADD R115, R115, 0x20 ;  /* 0x0000002073732836 */ /* 0x000fe20000000000 */
[----:B------:R1:W5:Y:S03]  /*0c90*/  @P2 LDG.E.128 R36, desc[UR6][R42.64] ;  /* 0x000000062a242981 */ /* 0x000366000c1e1d00 */
[C---:B----4-:R-:W-:Y:S01]  /*0ca0*/  @P6 IMAD.WIDE.U32 R48, R115.reuse, 0x10, R48 ;  /* 0x0000001073306825 */ /* 0x050fe200078e0030 */
[----:B------:R-:W-:Y:S02]  /*0cb0*/  @P6 IADD3 R115, PT, PT, R115, 0x20, RZ ;  /* 0x0000002073736810 */ /* 0x000fe40007ffe0ff */
[----:B------:R-:W-:Y:S02]  /*0cc0*/  CS2R R18, SRZ ;  /* 0x0000000000127805 */ /* 0x000fe4000001ff00 */
[----:B------:R-:W-:Y:S02]  /*0cd0*/  CS2R R16, SRZ ;  /* 0x0000000000107805 */ /* 0x000fe4000001ff00 */
[----:B0-----:R-:W-:Y:S01]  /*0ce0*/  CS2R R24, SRZ ;  /* 0x0000000000187805 */ /* 0x001fe2000001ff00 */
[----:B------:R0:W5:Y:S01]  /*0cf0*/  @P6 LDG.E.128 R28, desc[UR6][R48.64] ;  /* 0x00000006301c6981 */ /* 0x000162000c1e1d00 */
[----:B--2---:R-:W-:-:S04]  /*0d00*/  @P5 IMAD.WIDE.U32 R50, R115, 0x10, R50 ;  /* 0x0000001073325825 */ /* 0x004fc800078e0032 */
[----:B------:R-:W-:Y:S01]  /*0d10*/  @P5 VIADD R115, R115, 0x20 ;  /* 0x0000002073735836 */ /* 0x000fe20000000000 */
[----:B------:R2:W5:Y:S03]  /*0d20*/  @P5 LDG.E.128 R20, desc[UR6][R50.64] ;  /* 0x0000000632145981 */ /* 0x000566000c1e1d00 */
[----:B---3--:R-:W-:Y:S01]  /*0d30*/  @P1 IMAD.WIDE.U32 R32, R115, 0x10, R26 ;  /* 0x0000001073201825 */ /* 0x008fe200078e001a */
[----:B------:R-:W-:Y:S02]  /*0d40*/  CS2R R26, SRZ ;  /* 0x00000000001a7805 */ /* 0x000fe4000001ff00 */
[----:B------:R-:W-:Y:S02]  /*0d50*/  CS2R R34, SRZ ;  /* 0x0000000000227805 */ /* 0x000fe4000001ff00 */
[----:B-1----:R-:W-:Y:S02]  /*0d60*/  CS2R R42, SRZ ;  /* 0x00000000002a7805 */ /* 0x002fe4000001ff00 */
[----:B------:R-:W-:Y:S01]  /*0d70*/  CS2R R40, SRZ ;  /* 0x0000000000287805 */ /* 0x000fe2000001ff00 */
[----:B------:R1:W5:Y:S01]  /*0d80*/  @P1 LDG.E.128 R12, desc[UR6][R32.64] ;  /* 0x00000006200c1981 */ /* 0x000362000c1e1d00 */
[----:B0-----:R-:W-:-:S02]  /*0d90*/  CS2R R48, SRZ ;  /* 0x0000000000307805 */ /* 0x001fc4000001ff00 */
[----:B--2---:R-:W-:Y:S02]  /*0da0*/  CS2R R50, SRZ ;  /* 0x0000000000327805 */ /* 0x004fe4000001ff00 */
[----:B------:R-:W-:Y:S02]  /*0db0*/  CS2R R58, SRZ ;  /* 0x00000000003a7805 */ /* 0x000fe4000001ff00 */
[----:B------:R-:W-:Y:S02]  /*0dc0*/  CS2R R56, SRZ ;  /* 0x0000000000387805 */ /* 0x000fe4000001ff00 */
[----:B------:R-:W-:Y:S02]  /*0dd0*/  CS2R R66, SRZ ;  /* 0x0000000000427805 */ /* 0x000fe4000001ff00 */
[----:B------:R-:W-:Y:S02]  /*0de0*/  CS2R R64, SRZ ;  /* 0x0000000000407805 */ /* 0x000fe4000001ff00 */
[----:B------:R-:W-:-:S02]  /*0df0*/  CS2R R74, SRZ ;  /* 0x00000000004a7805 */ /* 0x000fc4000001ff00 */
[----:B------:R-:W-:Y:S02]  /*0e00*/  CS2R R72, SRZ ;  /* 0x0000000000487805 */ /* 0x000fe4000001ff00 */
[----:B------:R-:W-:Y:S02]  /*0e10*/  CS2R R82, SRZ ;  /* 0x0000000000527805 */ /* 0x000fe4000001ff00 */
[----:B-1----:R-:W-:Y:S02]  /*0e20*/  CS2R R32, SRZ ;  /* 0x0000000000207805 */ /* 0x002fe4000001ff00 */
[----:B------:R-:W-:Y:S02]  /*0e30*/  CS2R R80, SRZ ;  /* 0x0000000000507805 */ /* 0x000fe4000001ff00 */
[----:B------:R-:W-:Y:S02]  /*0e40*/  CS2R R90, SRZ ;  /* 0x00000000005a7805 */ /* 0x000fe4000001ff00 */
[----:B------:R-:W-:-:S02]  /*0e50*/  CS2R R88, SRZ ;  /* 0x0000000000587805 */ /* 0x000fc4000001ff00 */
[----:B------:R-:W-:Y:S02]  /*0e60*/  CS2R R98, SRZ ;  /* 0x0000000000627805 */ /* 0x000fe4000001ff00 */
[----:B------:R-:W-:Y:S02]  /*0e70*/  CS2R R96, SRZ ;  /* 0x0000000000607805 */ /* 0x000fe4000001ff00 */
[----:B------:R-:W-:Y:S02]  /*0e80*/  @P1 CS2R R10, SRZ ;  /* 0x00000000000a1805 */ /* 0x000fe4000001ff00 */
[----:B------:R-:W-:-:S07]  /*0e90*/  @P1 CS2R R8, SRZ ;  /* 0x0000000000081805 */ /* 0x000fce000001ff00 */
.L_x_50127:
[----:B------:R-:W-:Y:S05]  /*0ea0*/  BSYNC.RECONVERGENT B0 ;  /* 0x0000000000007941 */ /* 0x000fea0003800200 */
.L_x_50125:
[----:B------:R-:W0:Y:S02]  /*0eb0*/  LDCU UR4, c[0x0][0x384] ;  /* 0x00007080ff0477ac */ /* 0x000e240008000800 */
[----:B0-----:R-:W-:-:S13]  /*0ec0*/  ISETP.GE.AND P0, PT, R152, UR4, PT ;  /* 0x0000000498007c0c */ /* 0x001fda000bf06270 */
[----:B------:R-:W-:Y:S05]  /*0ed0*/  @P0 EXIT ;  /* 0x000000000000094d */ /* 0x000fea0003800000 */
[----:B------:R-:W-:Y:S01]  /*0ee0*/  IMAD.HI.U32 R115, R155, -0x326172a9, RZ ;  /* 0xcd9e8d579b737827 */ /* 0x000fe200078e00ff */
[----:B------:R-:W-:Y:S01]  /*0ef0*/  LOP3.LUT R168, R168, 0x3, RZ, 0xc0, !PT ;  /* 0x00000003a8a87812 */ /* 0x000fe200078ec0ff */
[----:B------:R-:W0:Y:S02]  /*0f00*/  LDCU UR8, c[0x0][0x404] ;  /* 0x00008080ff0877ac */ /* 0x000e240008000800 */
        /* <DEDUP_REMOVED lines=63> */
[----:B01234-:R-:W-:-:S07]  /*1300*/  IMAD R172, R4, -0x2daee0ad, RZ ;  /* 0xd2511f5304ac7824 */ /* 0x01ffce00078e02ff */
.L_x_50883:
[----:B------:R-:W0:Y:S08]  /*1310*/  LDC.64 R174, c[0x0][0x3f0] ;  /* 0x0000fc00ffae7b82 */ /* 0x000e300000000a00 */
[----:B-1234-:R-:W1:Y:S08]  /*1320*/  LDC.64 R176, c[0x0][0x3f8] ;  /* 0x0000fe00ffb07b82 */ /* 0x01ee700000000a00 */
[----:B------:R-:W2:Y:S01]  /*1330*/  LDC R165, c[0x0][0x388] ;  /* 0x0000e200ffa57b82 */ /* 0x000ea20000000800 */
[----:B0-----:R-:W-:-:S05]  /*1340*/  IMAD.WIDE R174, R152, 0x4, R174 ;  /* 0x0000000498ae7825 */ /* 0x001fca00078e02ae */
[----:B------:R-:W3:Y:S01]  /*1350*/  LDG.E R170, desc[UR6][R174.64] ;  /* 0x00000006aeaa7981 */ /* 0x000ee2000c1e1900 */
[----:B-1----:R-:W-:-:S05]  /*1360*/  IMAD.WIDE R176, R152, 0x4, R176 ;  /* 0x0000000498b07825 */ /* 0x002fca00078e02b0 */
[----:B-----5:R0:W5:Y:S01]  /*1370*/  LDG.E R166, desc[UR6][R176.64] ;  /* 0x00000006b0a67981 */ /* 0x020162000c1e1900 */
[----:B------:R-:W-:Y:S01]  /*1380*/  ISETP.GE.U32.AND P5, PT, R154, 0x20, PT ;  /* 0x000000209a00780c */ /* 0x000fe20003fa6070 */
[----:B------:R-:W-:Y:S01]  /*1390*/  BSSY.RECONVERGENT B0, `(.L_x_50128) ;  /* 0x0000372000007945 */ /* 0x000fe20003800200 */
[----:B------:R-:W1:Y:S01]  /*13a0*/  S2R R167, SR_TID.X ;  /* 0x0000000000a77919 */ /* 0x000e620000002100 */
[----:B---3--:R-:W-:-:S13]  /*13b0*/  ISETP.GE.AND P0, PT, R170, 0x1, PT ;  /* 0x00000001aa00780c */ /* 0x008fda0003f06270 */
[----:B------:R-:W-:-:S05]  /*13c0*/  @P0 IADD3 R0, PT, PT, R170, -0x1, RZ ;  /* 0xffffffffaa000810 */ /* 0x000fca0007ffe0ff */
[-C--:B--2---:R-:W-:Y:S02]  /*13d0*/  @P0 IMAD R164, R0, R165.reuse, RZ ;  /* 0x000000a500a40224 */ /* 0x084fe400078e02ff */
[----:B------:R-:W-:-:S03]  /*13e0*/  IMAD R0, R152, R165, RZ ;  /* 0x000000a598007224 */ /* 0x000fc600078e02ff */
[----:B------:R-:W-:Y:S02]  /*13f0*/  @P0 SHF.R.S32.HI R169, RZ, 0x1f, R164 ;  /* 0x0000001fffa90819 */ /* 0x000fe400000114a4 */
[----:B------:R-:W-:Y:S02]  /*1400*/  SHF.R.S32.HI R175, RZ, 0x1f, R0 ;  /* 0x0000001fffaf7819 */ /* 0x000fe40000011400 */
[----:B------:R-:W-:Y:S01]  /*1410*/  @P0 LEA.HI R179, R169, R164, RZ, 0x2 ;  /* 0x000000a4a9b30211 */ /* 0x000fe200078f10ff */
[----:B------:R-:W-:Y:S01]  /*1420*/  IMAD.MOV.U32 R169, RZ, RZ, RZ ;  /* 0x000000ffffa97224 */ /* 0x000fe200078e00ff */
[----:B-1----:R-:W-:Y:S02]  /*1430*/  LOP3.LUT R164, R167, 0x1f, RZ, 0xc0, !PT ;  /* 0x0000001fa7a47812 */ /* 0x002fe400078ec0ff */
[----:B------:R-:W-:Y:S02]  /*1440*/  LEA.HI R175, R175, R0, RZ, 0x2 ;  /* 0x00000000afaf7211 */ /* 0x000fe400078f10ff */
[----:B------:R-:W-:-:S02]  /*1450*/  @P0 LEA.HI.SX32 R169, R179, R164, 0x1e ;  /* 0x000000a4b3a90211 */ /* 0x000fc400078ff2ff */
[----:B------:R-:W-:Y:S01]  /*1460*/  LEA.HI.SX32 R0, R175, R164, 0x1e ;  /* 0x000000a4af007211 */ /* 0x000fe200078ff2ff */
[----:B0-----:R-:W-:Y:S06]  /*1470*/  @!P5 BRA `(.L_x_50129) ;  /* 0x00000034008cd947 */ /* 0x001fec0003800000 */
[----:B------:R-:W-:Y:S04]  /*1480*/  BSSY.RECONVERGENT B1, `(.L_x_50130) ;  /* 0x0000005000017945 */ /* 0x000fe80003800200 */
[----:B------:R-:W-:Y:S05]  /*1490*/  @!P0 BRA `(.L_x_50131) ;  /* 0x00000000000c8947 */ /* 0x000fea0003800000 */
[----:B------:R-:W0:Y:S02]  /*14a0*/  LDC.64 R4, c[0x0][0x390] ;  /* 0x0000e400ff047b82 */ /* 0x000e240000000a00 */
[----:B0-----:R-:W-:-:S06]  /*14b0*/  IMAD.WIDE.U32 R4, R169, 0x10, R4 ;  /* 0x00000010a9047825 */ /* 0x001fcc00078e0004 */
[----:B------:R-:W5:Y:S02]  /*14c0*/  LDG.E.128 R4, desc[UR6][R4.64] ;  /* 0x0000000604047981 */ /* 0x000f64000c1e1d00 */
.L_x_50131:
[----:B------:R-:W-:Y:S05]  /*14d0*/  BSYNC.RECONVERGENT B1 ;  /* 0x0000000000017941 */ /* 0x000fea0003800200 */
.L_x_50130:
        /* <DEDUP_REMOVED lines=28> */
.L_x_50138:
        /* <DEDUP_REMOVED lines=13> */
.L_x_50140:
[----:B------:R-:W-:Y:S05]  /*1770*/  BSYNC.RECONVERGENT B4 ;  /* 0x0000000000047941 */ /* 0x000fea0003800200 */
.L_x_50139:
        /* <DEDUP_REMOVED lines=55> */
[----:B------:R-:W-:Y:S01]  /*1af0*/  VIADD R161, R3, 0x96a522ad ;  /* 0x96a522ad03a17836 */ /* 0x000fe20000000000 */
[----:B------:R-:W-:Y:S01]  /*1b00*/  MOV R174, R176 ;  /* 0x000000b000ae7202 */ /* 0x000fe20000000f00 */
[----:B------:R-:W-:Y:S02]  /*1b10*/  IMAD.MOV.U32 R162, RZ, RZ, R178 ;  /* 0x000000ffffa27224 */ /* 0x000fe400078e00b2 */
[----:B------:R-:W-:Y:S01]  /*1b20*/  IMAD.MOV.U32 R175, RZ, RZ, RZ ;  /* 0x000000ffffaf7224 */ /* 0x000fe200078e00ff */
[----:B------:R-:W-:Y:S01]  /*1b30*/  LOP3.LUT R156, R161, R156, R177, 0x96, !PT ;  /* 0x0000009ca19c7212 */ /* 0x000fe200078e96b1 */
[----:B------:R-:W-:-:S07]  /*1b40*/  IMAD.MOV.U32 R161, RZ, RZ, R172 ;  /* 0x000000ffffa17224 */ /* 0x000fce00078e00ac */
.L_x_50137:
[----:B------:R-:W-:Y:S05]  /*1b50*/  BSYNC.RECONVERGENT B3 ;  /* 0x0000000000037941 */ /* 0x000fea0003800200 */
.L_x_50136:
        /* <DEDUP_REMOVED lines=8> */
[----:B------:R-:W-:-:S07]  /*1be0*/  FADD.FTZ R124, R124, R177 ;  /* 0x000000b17c7c7221 */ /* 0x000fce0000010000 */
.L_x_50135:
[----:B------:R-:W-:Y:S05]  /*1bf0*/  BSYNC.RECONVERGENT B2 ;  /* 0x0000000000027941 */ /* 0x000fea0003800200 */
.L_x_50134:
        /* <DEDUP_REMOVED lines=20> */
.L_x_50145:
        /* <DEDUP_REMOVED lines=13> */
.L_x_50147:
[----:B------:R-:W-:Y:S05]  /*1e10*/  BSYNC.RECONVERGENT B4 ;  /* 0x0000000000047941 */ /* 0x000fea0003800200 */
.L_x_50146:
        /* <DEDUP_REMOVED lines=59> */
[----:B------:R-:W-:Y:S02]  /*21d0*/  IMAD.MOV.U32 R168, RZ, RZ, R178 ;  /* 0x000000ffffa87224 */ /* 0x000fe400078e00b2 */
[----:B------:R-:W-:-:S07]  /*21e0*/  IMAD.MOV.U32 R176, RZ, RZ, RZ ;  /* 0x000000ffffb07224 */ /* 0x000fce00078e00ff */
.L_x_50144:
[----:B------:R-:W-:Y:S05]  /*21f0*/  BSYNC.RECONVERGENT B3 ;  /* 0x0000000000037941 */ /* 0x000fea0003800200 */
.L_x_50143:
        /* <DEDUP_REMOVED lines=8> */
[----:B------:R-:W-:-:S07]  /*2280*/  FADD.FTZ R125, R125, R172 ;  /* 0x000000ac7d7d7221 */ /* 0x000fce0000010000 */
.L_x_50142:
[----:B------:R-:W-:Y:S05]  /*2290*/  BSYNC.RECONVERGENT B2 ;  /* 0x0000000000027941 */ /* 0x000fea0003800200 */
.L_x_50141:
        /* <DEDUP_REMOVED lines=20> */
.L_x_50152:
        /* <DEDUP_REMOVED lines=13> */
.L_x_50154:
[----:B------:R-:W-:Y:S05]  /*24b0*/  BSYNC.RECONVERGENT B4 ;  /* 0x0000000000047941 */ /* 0x000fea0003800200 */
.L_x_50153:
        /* <DEDUP_REMOVED lines=52> */
[----:B------:R-:W-:Y:S02]  /*2800*/  HFMA2 R175, -RZ, RZ, 0, 0 ;  /* 0x00000000ffaf7431 */ /* 0x000fe400000001ff */
[----:B------:R-:W-:-:S04]  /*2810*/  IMAD.WIDE.U32 R178, R177, -0x326172a9, RZ ;  /* 0xcd9e8d57b1b27825 */ /* 0x000fc800078e00ff */
[----:B------:R-:W-:Y:S01]  /*2820*/  IMAD.WIDE.U32 R176, R159, -0x2daee0ad, RZ ;  /* 0xd2511f539fb07825 */ /* 0x000fe200078e00ff */
[----:B------:R-:W-:Y:S02]  /*2830*/  LOP3.LUT R157, R157, R174, R179, 0x96, !PT ;  /* 0x000000ae9d9d7212 */ /* 0x000fe400078e96b3 */
[----:B------:R-:W-:Y:S01]  /*2840*/  MOV R162, R178 ;  /* 0x000000b200a27202 */ /* 0x000fe20000000f00 */
[----:B------:R-:W-:Y:S02]  /*2850*/  VIADD R159, R3, 0x96a522ad ;  /* 0x96a522ad039f7836 */ /* 0x000fe40000000000 */
[----:B------:R-:W-:-:S03]  /*2860*/  IMAD.MOV.U32 R172, RZ, RZ, R176 ;  /* 0x000000ffffac7224 */ /* 0x000fc600078e00b0 */
[----:B------:R-:W-:Y:S01]  /*2870*/  LOP3.LUT R156, R159, R156, R177, 0x96, !PT ;  /* 0x0000009c9f9c7212 */ /* 0x000fe200078e96b1 */
[----:B------:R-:W-:-:S07]  /*2880*/  IMAD.MOV.U32 R159, RZ, RZ, R168 ;  /* 0x000000ffff9f7224 */ /* 0x000fce00078e00a8 */
.L_x_50151:
[----:B------:R-:W-:Y:S05]  /*2890*/  BSYNC.RECONVERGENT B3 ;  /* 0x0000000000037941 */ /* 0x000fea0003800200 */
.L_x_50150:
        /* <DEDUP_REMOVED lines=9> */
.L_x_50149:
[----:B------:R-:W-:Y:S05]  /*2930*/  BSYNC.RECONVERGENT B2 ;  /* 0x0000000000027941 */ /* 0x000fea0003800200 */
.L_x_50148:
        /* <DEDUP_REMOVED lines=19> */
.L_x_50158:
        /* <DEDUP_REMOVED lines=13> */
.L_x_50160:
[----:B------:R-:W-:Y:S05]  /*2b40*/  BSYNC.RECONVERGENT B3 ;  /* 0x0000000000037941 */ /* 0x000fea0003800200 */
.L_x_50159:
        /* <DEDUP_REMOVED lines=15> */
[----:B------:R-:W-:Y:S02]  /*2c40*/  IMAD.MOV.U32 R158, RZ, RZ, R172 ;  /* 0x000000ffff9e7224 */ /* 0x000fe400078e00ac */
        /* <DEDUP_REMOVED lines=43> */
[----:B------:R-:W-:-:S03]  /*2f00*/  IMAD.MOV.U32 R162, RZ, RZ, R178 ;  /* 0x000000ffffa27224 */ /* 0x000fc600078e00b2 */
[----:B------:R-:W-:-:S07]  /*2f10*/  LOP3.LUT R156, R175, R156, R177, 0x96, !PT ;  /* 0x0000009caf9c7212 */ /* 0x000fce00078e96b1 */
.L_x_50157:
[----:B------:R-:W-:Y:S05]  /*2f20*/  BSYNC.RECONVERGENT B2 ;  /* 0x0000000000027941 */ /* 0x000fea0003800200 */
.L_x_50156:
        /* <DEDUP_REMOVED lines=9> */
[----:B------:R-:W-:Y:S06]  /*2fc0*/  BRA `(.L_x_50155) ;  /* 0x0000001800647947 */ /* 0x000fec0003800000 */
.L_x_50133:
        /* <DEDUP_REMOVED lines=21> */
.L_x_50165:
        /* <DEDUP_REMOVED lines=13> */
.L_x_50167:
[----:B------:R-:W-:Y:S05]  /*31f0*/  BSYNC.RECONVERGENT B4 ;  /* 0x0000000000047941 */ /* 0x000fea0003800200 */
.L_x_50166:
        /* <DEDUP_REMOVED lines=59> */
[----:B------:R-:W-:-:S07]  /*35b0*/  MOV R124, R172 ;  /* 0x000000ac007c7202 */ /* 0x000fce0000000f00 */
.L_x_50164:
[----:B------:R-:W-:Y:S05]  /*35c0*/  BSYNC.RECONVERGENT B3 ;  /* 0x0000000000037941 */ /* 0x000fea0003800200 */
.L_x_50163:
[----:B------:R-:W-:Y:S01]  /*35d0*/  I2FP.F32.U32 R124, R124 ;  /* 0x0000007c007c7245 */ /* 0x000fe20000201000 */
[----:B------:R-:W-:-:S04]  /*35e0*/  IMAD.MOV.U32 R125, RZ, RZ, 0x2f800000 ;  /* 0x2f800000ff7d7424 */ /* 0x000fc800078e00ff */
[----:B------:R-:W-:Y:S01]  /*35f0*/  FFMA.FTZ R124, R124, R125, 1.1641532182693481445e-10 ;  /* 0x2f0000007c7c7423 */ /* 0x000fe2000001007d */
[----:B-----5:R-:W-:-:S04]  /*3600*/  FMUL.FTZ R125, R4, UR11 ;  /* 0x0000000b047d7c20 */ /* 0x020fc80008410000 */
[----:B------:R-:W-:Y:S01]  /*3610*/  FMUL.FTZ R125, R125, UR10 ;  /* 0x0000000a7d7d7c20 */ /* 0x000fe20008410000 */
[----:B------:R-:W-:-:S04]  /*3620*/  FSETP.GTU.FTZ.AND P1, PT, R124, UR8, PT ;  /* 0x000000087c007c0b */ /* 0x000fc8000bf3c000 */
[----:B------:R-:W-:Y:S02]  /*3630*/  SEL R161, RZ, 0x1, P1 ;  /* 0x00000001ffa17807 */ /* 0x000fe40000800000 */
[----:B------:R-:W-:-:S07]  /*3640*/  FSEL R124, R125, RZ, !P1 ;  /* 0x000000ff7d7c7208 */ /* 0x000fce0004800000 */
.L_x_50162:
[----:B------:R-:W-:Y:S05]  /*3650*/  BSYNC.RECONVERGENT B2 ;  /* 0x0000000000027941 */ /* 0x000fea0003800200 */
.L_x_50161:
        /* <DEDUP_REMOVED lines=17> */
.L_x_50172:
        /* <DEDUP_REMOVED lines=13> */
.L_x_50174:
[----:B------:R-:W-:Y:S05]  /*3840*/  BSYNC.RECONVERGENT B4 ;  /* 0x0000000000047941 */ /* 0x000fea0003800200 */
.L_x_50173:
        /* <DEDUP_REMOVED lines=61> */
.L_x_50171:
[----:B------:R-:W-:Y:S05]  /*3c20*/  BSYNC.RECONVERGENT B3 ;  /* 0x0000000000037941 */ /* 0x000fea0003800200 */
.L_x_50170:
        /* <DEDUP_REMOVED lines=8> */
.L_x_50169:
[----:B------:R-:W-:Y:S05]  /*3cb0*/  BSYNC.RECONVERGENT B2 ;  /* 0x0000000000027941 */ /* 0x000fea0003800200 */
.L_x_50168:
        /* <DEDUP_REMOVED lines=17> */
.L_x_50179:
        /* <DEDUP_REMOVED lines=13> */
.L_x_50181:
[----:B------:R-:W-:Y:S05]  /*3ea0*/  BSYNC.RECONVERGENT B4 ;  /* 0x0000000000047941 */ /* 0x000fea0003800200 */
.L_x_50180:
        /* <DEDUP_REMOVED lines=61> */
.L_x_50178:
[----:B------:R-:W-:Y:S05]  /*4280*/  BSYNC.RECONVERGENT B3 ;  /* 0x0000000000037941 */ /* 0x000fea0003800200 */
.L_x_50177:
[----:B------:R-:W-:Y:S01]  /*4290*/  HFMA2 R127, -RZ, RZ, 0.1171875, 0 ;  /* 0x2f800000ff7f7431 */ /* 0x000fe200000001ff */
[----:B------:R-:W-:-:S05]  /*42a0*/  I2FP.F32.U32 R126, R126 ;  /* 0x0000007e007e7245 */ /* 0x000fca0000201000 */
[----:B------:R-:W-:Y:S01]  /*42b0*/  FFMA.FTZ R126, R126, R127, 1.1641532182693481445e-10 ;  /* 0x2f0000007e7e7423 */ /* 0x000fe2000001007f */
[----:B-----5:R-:W-:-:S04]  /*42c0*/  FMUL.FTZ R127, R6, UR11 ;  /* 0x0000000b067f7c20 */ /* 0x020fc80008410000 */
[----:B------:R-:W-:Y:S01]  /*42d0*/  FMUL.FTZ R127, R127, UR10 ;  /* 0x0000000a7f7f7c20 */ /* 0x000fe20008410000 */
[----:B------:R-:W-:-:S04]  /*42e0*/  FSETP.GTU.FTZ.AND P1, PT, R126, UR8, PT ;  /* 0x000000087e007c0b */ /* 0x000fc8000bf3c000 */
[----:B------:R-:W-:Y:S02]  /*42f0*/  SEL R159, RZ, 0x1, P1 ;  /* 0x00000001ff9f7807 */ /* 0x000fe40000800000 */
[----:B------:R-:W-:-:S07]  /*4300*/  FSEL R126, R127, RZ, !P1 ;  /* 0x000000ff7f7e7208 */ /* 0x000fce0004800000 */
.L_x_50176:
[----:B------:R-:W-:Y:S05]  /*4310*/  BSYNC.RECONVERGENT B2 ;  /* 0x0000000000027941 */ /* 0x000fea0003800200 */
.L_x_50175:
        /* <DEDUP_REMOVED lines=16> */
.L_x_50184:
        /* <DEDUP_REMOVED lines=13> */
.L_x_50186:
[----:B------:R-:W-:Y:S05]  /*44f0*/  BSYNC.RECONVERGENT B3 ;  /* 0x0000000000037941 */ /* 0x000fea0003800200 */
.L_x_50185:
        /* <DEDUP_REMOVED lines=60> */
[----:B------:R-:W-:-:S07]  /*48c0*/  MOV R174, R178 ;  /* 0x000000b200ae7202 */ /* 0x000fce0000000f00 */
.L_x_50183:
[----:B------:R-:W-:Y:S05]  /*48d0*/  BSYNC.RECONVERGENT B2 ;  /* 0x0000000000027941 */ /* 0x000fea0003800200 */
.L_x_50182:
[----:B------:R-:W-:Y:S01]  /*48e0*/  I2FP.F32.U32 R127, R127 ;  /* 0x0000007f007f7245 */ /* 0x000fe20000201000 */
[----:B------:R-:W-:-:S04]  /*48f0*/  IMAD.MOV.U32 R158, RZ, RZ, 0x2f800000 ;  /* 0x2f800000ff9e7424 */ /* 0x000fc800078e00ff */
[----:B------:R-:W-:Y:S01]  /*4900*/  FFMA.FTZ R127, R127, R158, 1.1641532182693481445e-10 ;  /* 0x2f0000007f7f7423 */ /* 0x000fe2000001009e */
[----:B-----5:R-:W-:-:S04]  /*4910*/  FMUL.FTZ R158, R7, UR11 ;  /* 0x0000000b079e7c20 */ /* 0x020fc80008410000 */
[----:B------:R-:W-:Y:S01]  /*4920*/  FSETP.GTU.FTZ.AND P1, PT, R127, UR8, PT ;  /* 0x000000087f007c0b */ /* 0x000fe2000bf3c000 */
[----:B------:R-:W-:-:S03]  /*4930*/  FMUL.FTZ R127, R158, UR10 ;  /* 0x0000000a9e7f7c20 */ /* 0x000fc60008410000 */
[----:B------:R-:W-:Y:S02]  /*4940*/  SEL R158, RZ, 0x1, P1 ;  /* 0x00000001ff9e7807 */ /* 0x000fe40000800000 */
[----:B------:R-:W-:-:S07]  /*4950*/  FSEL R127, R127, RZ, !P1 ;  /* 0x000000ff7f7f7208 */ /* 0x000fce0004800000 */
.L_x_50155:
[----:B------:R-:W-:Y:S05]  /*4960*/  BSYNC.RECONVERGENT B1 ;  /* 0x0000000000017941 */ /* 0x000fea0003800200 */
.L_x_50132:
        /* <DEDUP_REMOVED lines=10> */
[----:B------:R-:W-:-:S05]  /*4a10*/  LOP3.LUT R177, R177, 0xff0000, RZ, 0xc0, !PT ;  /* 0x00ff0000b1b17812 */ /* 0x000fca00078ec0ff */
[----:B------:R-:W-:Y:S01]  /*4a20*/  IMAD R176, R176, 0x1000000, R177 ;  /* 0x01000000b0b07824 */ /* 0x000fe200078e02b1 */
[----:B------:R-:W-:-:S04]  /*4a30*/  LOP3.LUT R177, R161, 0xff, RZ, 0xc0, !PT ;  /* 0x000000ffa1b17812 */ /* 0x000fc800078ec0ff */
[----:B------:R-:W-:-:S05]  /*4a40*/  LEA R176, R179, R176, 0x8 ;  /* 0x000000b0b3b07211 */ /* 0x000fca00078e40ff */
[----:B------:R-:W-:Y:S02]  /*4a50*/  IMAD.IADD R177, R176, 0x1, R177 ;  /* 0x00000001b0b17824 */ /* 0x000fe400078e02b1 */
[----:B-1----:R-:W-:-:S05]  /*4a60*/  IMAD.WIDE.U32 R174, R169, 0x4, R174 ;  /* 0x00000004a9ae7825 */ /* 0x002fca00078e00ae */
[----:B------:R1:W-:Y:S02]  /*4a70*/  STG.E desc[UR6][R174.64], R177 ;  /* 0x000000b1ae007986 */ /* 0x0003e4000c101906 */
.L_x_50188:
[----:B------:R-:W-:Y:S05]  /*4a80*/  BSYNC.RECONVERGENT B1 ;  /* 0x0000000000017941 */ /* 0x000fea0003800200 */
.L_x_50187:
[----:B------:R-:W-:Y:S01]  /*4a90*/  VIADD R0, R0, 0x20 ;  /* 0x0000002000007836 */ /* 0x000fe20000000000 */
[----:B------:R-:W-:-:S07]  /*4aa0*/  IADD3 R169, PT, PT, R169, 0x20, RZ ;  /* 0x00000020a9a97810 */ /* 0x000fce0007ffe0ff */
.L_x_50129:
[----:B------:R-:W-:Y:S05]  /*4ab0*/  BSYNC.RECONVERGENT B0 ;  /* 0x0000000000007941 */ /* 0x000fea0003800200 */
.L_x_50128:
[----:B------:R-:W-:Y:S01]  /*4ac0*/  ISETP.GE.U32.AND P1, PT, R154, 0x40, PT ;  /* 0x000000409a00780c */ /* 0x000fe20003f26070 */
[----:B------:R-:W-:Y:S01]  /*4ad0*/  BSSY.RECONVERGENT B0, `(.L_x_50189) ;  /* 0x0000367000007945 */ /* 0x000fe20003800200 */
[----:B------:R-:W-:-:S11]  /*4ae0*/  LOP3.LUT R173, R173, 0xffffdfff, RZ, 0xc0, !PT ;  /* 0xffffdfffadad7812 */ /* 0x000fd600078ec0ff */
[----:B------:R-:W-:Y:S01]  /*4af0*/  @P1 LOP3.LUT R173, R173, 0x2000, RZ, 0xfc, !PT ;  /* 0x00002000adad1812 */ /* 0x000fe200078efcff */
[----:B------:R-:W-:Y:S06]  /*4b00*/  @!P1 BRA `(.L_x_50190) ;  /* 0x00000034008c9947 */ /* 0x000fec0003800000 */
[----:B------:R-:W-:Y:S04]  /*4b10*/  BSSY.RECONVERGENT B1, `(.L_x_50191) ;  /* 0x0000005000017945 */ /* 0x000fe80003800200 */
[----:B------:R-:W-:Y:S05]  /*4b20*/  @!P0 BRA `(.L_x_50192) ;  /* 0x00000000000c8947 */ /* 0x000fea0003800000 */
[----:B------:R-:W2:Y:S02]  /*4b30*/  LDC.64 R4, c[0x0][0x390] ;  /* 0x0000e400ff047b82 */ /* 0x000ea40000000a00 */
[----:B--2---:R-:W-:-:S06]  /*4b40*/  IMAD.WIDE.U32 R4, R169, 0x10, R4 ;  /* 0x00000010a9047825 */ /* 0x004fcc00078e0004 */
[----:B------:R-:W5:Y:S02]  /*4b50*/  LDG.E.128 R4, desc[UR6][R4.64] ;  /* 0x0000000604047981 */ /* 0x000f64000c1e1d00 */
.L_x_50192:
[----:B------:R-:W-:Y:S05]  /*4b60*/  BSYNC.RECONVERGENT B1 ;  /* 0x0000000000017941 */ /* 0x000fea0003800200 */
.L_x_50191:
[----:B------:R-:W-:Y:S01]  /*4b70*/  UISETP.NE.U32.AND UP0, UPT, UR4, URZ, UPT ;  /* 0x000000ff0400728c */ /* 0x000fe2000bf05070 */
[----:B------:R-:W-:Y:S03]  /*4b80*/  BSSY.RECONVERGENT B1, `(.L_x_50193) ;  /* 0x0000347000017945 */ /* 0x000fe60003800200 */
[----:B------:R-:W-:-:S09]  /*4b90*/  UISETP.NE.AND.EX UP0, UPT, UR5, URZ, UPT, UP0 ;  /* 0x000000ff0500728c */ /* 0x000fd2000bf05300 */
[----:B------:R-:W-:Y:S05]  /*4ba0*/  BRA.U !UP0, `(.L_x_50194) ;  /* 0x0000001908ac7547 */ /* 0x000fea000b800000 */
[----:B------:R-:W2:Y:S02]  /*4bb0*/  LDC.64 R128, c[0x0][0x3a0] ;  /* 0x0000e800ff807b82 */ /* 0x000ea40000000a00 */
[----:B--2---:R-:W-:-:S06]  /*4bc0*/  IMAD.WIDE.U32 R130, R0, 0x10, R128 ;  /* 0x0000001000827825 */ /* 0x004fcc00078e0080 */
[----:B------:R-:W5:Y:S01]  /*4bd0*/  LDG.E.128 R128, desc[UR6][R130.64] ;  /* 0x0000000682807981 */ /* 0x000f62000c1e1d00 */
[----:B------:R-:W-:Y:S01]  /*4be0*/  ISETP.GT.AND P1, PT, R170, RZ, PT ;  /* 0x000000ffaa00720c */ /* 0x000fe20003f24270 */
[----:B------:R-:W-:-:S12]  /*4bf0*/  BSSY.RECONVERGENT B2, `(.L_x_50195) ;  /* 0x0000069000027945 */ /* 0x000fd80003800200 */
[----:B-1----:R-:W-:Y:S02]  /*4c00*/  @!P1 IMAD.MOV.U32 R175, RZ, RZ, R168 ;  /* 0x000000ffffaf9224 */ /* 0x002fe400078e00a8 */
        /* <DEDUP_REMOVED lines=18> */
.L_x_50199:
        /* <DEDUP_REMOVED lines=13> */
.L_x_50201:
[----:B------:R-:W-:Y:S05]  /*4e00*/  BSYNC.RECONVERGENT B4 ;  /* 0x0000000000047941 */ /* 0x000fea0003800200 */
.L_x_50200:
[----:B------:R-:W-:Y:S01]  /*4e10*/  IMAD.WIDE.U32 R174, R155, -0x326172a9, RZ ;  /* 0xcd9e8d579bae7825 */ /* 0x000fe200078e00ff */
[----:B------:R-:W-:-:S03]  /*4e20*/  LOP3.LUT R178, R163, R157, R3, 0x96, !PT ;  /* 0x0000009da3b27212 */ /* 0x000fc600078e9603 */
[----:B------:R-:W-:Y:S01]  /*4e30*/  VIADD R157, R2, 0x9e3779b9 ;  /* 0x9e3779b9029d7836 */ /* 0x000fe20000000000 */
[----:B0-----:R-:W-:Y:S01]  /*4e40*/  LOP3.LUT R176, R153, R175, R2, 0x96, !PT ;  /* 0x000000af99b07212 */ /* 0x001fe200078e9602 */
        /* <DEDUP_REMOVED lines=57> */
.L_x_50198:
[----:B------:R-:W-:Y:S05]  /*51e0*/  BSYNC.RECONVERGENT B3 ;  /* 0x0000000000037941 */ /* 0x000fea0003800200 */
.L_x_50197:
[----:B------:R-:W-:Y:S01]  /*51f0*/  I2FP.F32.U32 R161, R161 ;  /* 0x000000a100a17245 */ /* 0x000fe20000201000 */
[----:B------:R-:W-:Y:S02]  /*5200*/  IMAD.MOV.U32 R168, RZ, RZ, 0x2f800000 ;  /* 0x2f800000ffa87424 */ /* 0x000fe400078e00ff */
[----:B-----5:R-:W-:Y:S02]  /*5210*/  FMUL.FTZ R172, R4, UR11 ;  /* 0x0000000b04ac7c20 */ /* 0x020fe40008410000 */
[----:B------:R-:W-:Y:S02]  /*5220*/  FFMA.FTZ R161, R161, R168, 1.1641532182693481445e-10 ;  /* 0x2f000000a1a17423 */ /* 0x000fe400000100a8 */
[----:B------:R-:W-:-:S03]  /*5230*/  FMUL.FTZ R172, R172, UR10 ;  /* 0x0000000aacac7c20 */ /* 0x000fc60008410000 */
[----:B------:R-:W-:-:S04]  /*5240*/  FSETP.GTU.FTZ.AND P2, PT, R161, UR8, PT ;  /* 0x00000008a1007c0b */ /* 0x000fc8000bf5c000 */
[----:B0-----:R-:W-:Y:S02]  /*5250*/  FSEL R177, R172, RZ, !P2 ;  /* 0x000000ffacb17208 */ /* 0x001fe40005000000 */
[----:B------:R-:W-:-:S03]  /*5260*/  SEL R161, RZ, 0x1, P2 ;  /* 0x00000001ffa17807 */ /* 0x000fc60001000000 */
[----:B------:R-:W-:-:S07]  /*5270*/  FADD.FTZ R128, R128, R177 ;  /* 0x000000b180807221 */ /* 0x000fce0000010000 */
.L_x_50196:
[----:B------:R-:W-:Y:S05]  /*5280*/  BSYNC.RECONVERGENT B2 ;  /* 0x0000000000027941 */ /* 0x000fea0003800200 */
.L_x_50195:
[----:B------:R-:W-:Y:S01]  /*5290*/  BSSY.RECONVERGENT B2, `(.L_x_50202) ;  /* 0x0000069000027945 */ /* 0x000fe20003800200 */
[----:B0-----:R-:W-:Y:S01]  /*52a0*/  @!P1 MOV R176, R175 ;  /* 0x000000af00b09202 */ /* 0x001fe20000000f00 */
        /* <DEDUP_REMOVED lines=18> */
.L_x_50206:
        /* <DEDUP_REMOVED lines=13> */
.L_x_50208:
[----:B------:R-:W-:Y:S05]  /*54a0*/  BSYNC.RECONVERGENT B4 ;  /* 0x0000000000047941 */ /* 0x000fea0003800200 */
.L_x_50207:
        /* <DEDUP_REMOVED lines=61> */
.L_x_50205:
[----:B------:R-:W-:Y:S05]  /*5880*/  BSYNC.RECONVERGENT B3 ;  /* 0x0000000000037941 */ /* 0x000fea0003800200 */
.L_x_50204:
        /* <DEDUP_REMOVED lines=9> */
.L_x_50203:
[----:B------:R-:W-:Y:S05]  /*5920*/  BSYNC.RECONVERGENT B2 ;  /* 0x0000000000027941 */ /* 0x000fea0003800200 */
.L_x_50202:
        /* <DEDUP_REMOVED lines=20> */
.L_x_50213:
        /* <DEDUP_REMOVED lines=13> */
.L_x_50215:
[----:B------:R-:W-:Y:S05]  /*5b40*/  BSYNC.RECONVERGENT B4 ;  /* 0x0000000000047941 */ /* 0x000fea0003800200 */
.L_x_50214:
        /* <DEDUP_REMOVED lines=61> */
.L_x_50212:
[----:B------:R-:W-:Y:S05]  /*5f20*/  BSYNC.RECONVERGENT B3 ;  /* 0x0000000000037941 */ /* 0x000fea0003800200 */
.L_x_50211:
        /* <DEDUP_REMOVED lines=9> */
.L_x_50210:
[----:B------:R-:W-:Y:S05]  /*5fc0*/  BSYNC.RECONVERGENT B2 ;  /* 0x0000000000027941 */ /* 0x000fea0003800200 */
.L_x_50209:
        /* <DEDUP_REMOVED lines=19> */
.L_x_50219:
        /* <DEDUP_REMOVED lines=13> */
.L_x_50221:
[----:B------:R-:W-:Y:S05]  /*61d0*/  BSYNC.RECONVERGENT B3 ;  /* 0x0000000000037941 */ /* 0x000fea0003800200 */
.L_x_50220:
[----:B------:R-:W-:Y:S01]  /*61e0*/  IMAD.WIDE.U32 R174, R155, -0x326172a9, RZ ;  /* 0xcd9e8d579bae7825 */ /* 0x000fe200078e00ff */
[----:B------:R-:W-:Y:S02]  /*61f0*/  LOP3.LUT R178, R163, R157, R3, 0x96, !PT ;  /* 0x0000009da3b27212 */ /* 0x000fe400078e9603 */
[----:B------:R-:W-:Y:S01]  /*6200*/  MOV R158, R172 ;  /* 0x000000ac009e7202 */ /* 0x000fe20000000f00 */
        /* <DEDUP_REMOVED lines=58> */
.L_x_50218:
[----:B------:R-:W-:Y:S05]  /*65b0*/  BSYNC.RECONVERGENT B2 ;  /* 0x0000000000027941 */ /* 0x000fea0003800200 */
.L_x_50217:
        /* <DEDUP_REMOVED lines=9> */
[----:B------:R-:W-:Y:S06]  /*6650*/  BRA `(.L_x_50216) ;  /* 0x0000001800647947 */ /* 0x000fec0003800000 */
.L_x_50194:
[----:B------:R-:W-:Y:S01]  /*6660*/  BSSY.RECONVERGENT B2, `(.L_x_50222) ;  /* 0x0000068000027945 */ /* 0x000fe20003800200 */
[----:B------:R-:W-:Y:S01]  /*6670*/  MOV R130, R168 ;  /* 0x000000a800827202 */ /* 0x000fe20000000f00 */
[----:B-1----:R-:W-:Y:S02]  /*6680*/  IMAD.MOV.U32 R174, RZ, RZ, R172 ;  /* 0x000000ffffae7224 */ /* 0x002fe400078e00ac */
        /* <DEDUP_REMOVED lines=18> */
.L_x_50226:
        /* <DEDUP_REMOVED lines=13> */
.L_x_50228:
[----:B------:R-:W-:Y:S05]  /*6880*/  BSYNC.RECONVERGENT B4 ;  /* 0x0000000000047941 */ /* 0x000fea0003800200 */
.L_x_50227:
        /* <DEDUP_REMOVED lines=56> */
[----:B------:R-:W-:Y:S02]  /*6c10*/  HFMA2 R130, -RZ, RZ, 0, 0 ;  /* 0x00000000ff827431 */ /* 0x000fe400000001ff */
[----:B------:R-:W-:Y:S01]  /*6c20*/  IMAD.MOV.U32 R162, RZ, RZ, R156 ;  /* 0x000000ffffa27224 */ /* 0x000fe200078e009c */
[----:B------:R-:W-:Y:S01]  /*6c30*/  LOP3.LUT R156, R131, R128, R175, 0x96, !PT ;  /* 0x00000080839c7212 */ /* 0x000fe200078e96af */
[----:B------:R-:W-:-:S07]  /*6c40*/  IMAD.MOV.U32 R128, RZ, RZ, R172 ;  /* 0x000000ffff807224 */ /* 0x000fce00078e00ac */
.L_x_50225:
[----:B------:R-:W-:Y:S05]  /*6c50*/  BSYNC.RECONVERGENT B3 ;  /* 0x0000000000037941 */ /* 0x000fea0003800200 */
.L_x_50224:
        /* <DEDUP_REMOVED lines=8> */
.L_x_50223:
[----:B------:R-:W-:Y:S05]  /*6ce0*/  BSYNC.RECONVERGENT B2 ;  /* 0x0000000000027941 */ /* 0x000fea0003800200 */
.L_x_50222:
        /* <DEDUP_REMOVED lines=17> */
.L_x_50233:
        /* <DEDUP_REMOVED lines=13> */
.L_x_50235:
[----:B------:R-:W-:Y:S05]  /*6ed0*/  BSYNC.RECONVERGENT B4 ;  /* 0x0000000000047941 */ /* 0x000fea0003800200 */
.L_x_50234:
        /* <DEDUP_REMOVED lines=61> */
.L_x_50232:
[----:B------:R-:W-:Y:S05]  /*72b0*/  BSYNC.RECONVERGENT B3 ;  /* 0x0000000000037941 */ /* 0x000fea0003800200 */
.L_x_50231:
        /* <DEDUP_REMOVED lines=8> */
.L_x_50230:
[----:B------:R-:W-:Y:S05]  /*7340*/  BSYNC.RECONVERGENT B2 ;  /* 0x0000000000027941 */ /* 0x000fea0003800200 */
.L_x_50229:
        /* <DEDUP_REMOVED lines=17> */
.L_x_50240:
        /* <DEDUP_REMOVED lines=13> */
.L_x_50242:
[----:B------:R-:W-:Y:S05]  /*7530*/  BSYNC.RECONVERGENT B4 ;  /* 0x0000000000047941 */ /* 0x000fea0003800200 */
.L_x_50241:
[----:B------:R-:W-:Y:S01]  /*7540*/  IMAD.WIDE.U32 R156, R155, -0x326172a9, RZ ;  /* 0xcd9e8d579b9c7825 */ /* 0x000fe200078e00ff */
[----:B------:R-:W-:Y:S02]  /*7550*/  LOP3.LUT R178, R163, R131, R3, 0x96, !PT ;  /* 0x00000083a3b27212 */ /* 0x000fe400078e9603 */
[----:B------:R-:W-:Y:S01]  /*7560*/  IADD3 R175, PT, PT, R3, 0x76cf5d0a, RZ ;  /* 0x76cf5d0a03af7810 */ /* 0x000fe20007ffe0ff */
[----:B------:R-:W-:Y:S01]  /*7570*/  VIADD R131, R2, 0x9e3779b9 ;  /* 0x9e3779b902837836 */ /* 0x000fe20000000000 */
[----:B0-----:R-:W-:Y:S01]  /*7580*/  LOP3.LUT R176, R153, R157, R2, 0x96, !PT ;  /* 0x0000009d99b07212 */ /* 0x001fe200078e9602 */
[----:B------:R-:W-:-:S04]  /*7590*/  IMAD.WIDE.U32 R178, R178, -0x326172a9, RZ ;  /* 0xcd9e8d57b2b27825 */ /* 0x000fc800078e00ff */
        /* <DEDUP_REMOVED lines=55> */
.L_x_50239:
[----:B------:R-:W-:Y:S05]  /*7910*/  BSYNC.RECONVERGENT B3 ;  /* 0x0000000000037941 */ /* 0x000fea0003800200 */
.L_x_50238:
        /* <DEDUP_REMOVED lines=8> */
.L_x_50237:
[----:B------:R-:W-:Y:S05]  /*79a0*/  BSYNC.RECONVERGENT B2 ;  /* 0x0000000000027941 */ /* 0x000fea0003800200 */
.L_x_50236:
        /* <DEDUP_REMOVED lines=16> */
.L_x_50245:
        /* <DEDUP_REMOVED lines=13> */
.L_x_50247:
[----:B------:R-:W-:Y:S05]  /*7b80*/  BSYNC.RECONVERGENT B3 ;  /* 0x0000000000037941 */ /* 0x000fea0003800200 */
.L_x_50246:
[----:B0-----:R-:W-:Y:S01]  /*7b90*/  IMAD.WIDE.U32 R176, R155, -0x326172a9, RZ ;  /* 0xcd9e8d579bb07825 */ /* 0x001fe200078e00ff */
        /* <DEDUP_REMOVED lines=60> */
.L_x_50244:
[----:B------:R-:W-:Y:S05]  /*7f60*/  BSYNC.RECONVERGENT B2 ;  /* 0x0000000000027941 */ /* 0x000fea0003800200 */
.L_x_50243:
        /* <DEDUP_REMOVED lines=8> */
.L_x_50216:
[----:B------:R-:W-:Y:S05]  /*7ff0*/  BSYNC.RECONVERGENT B1 ;  /* 0x0000000000017941 */ /* 0x000fea0003800200 */
.L_x_50193:
[----:B0-----:R-:W0:Y:S01]  /*8000*/  LDC.64 R176, c[0x0][0x3a8] ;  /* 0x0000ea00ffb07b82 */ /* 0x001e220000000a00 */
[----:B------:R-:W-:Y:S01]  /*8010*/  BSSY.RECONVERGENT B1, `(.L_x_50248) ;  /* 0x0000010000017945 */ /* 0x000fe20003800200 */
[----:B------:R-:W-:Y:S02]  /*8020*/  IMAD.MOV.U32 R172, RZ, RZ, R174 ;  /* 0x000000ffffac7224 */ /* 0x000fe400078e00ae */
[----:B0-----:R-:W-:-:S05]  /*8030*/  IMAD.WIDE.U32 R176, R0, 0x10, R176 ;  /* 0x0000001000b07825 */ /* 0x001fca00078e00b0 */
[----:B-----5:R0:W-:Y:S01]  /*8040*/  STG.E.128 desc[UR6][R176.64], R128 ;  /* 0x00000080b0007986 */ /* 0x0201e2000c101d06 */
[----:B------:R-:W-:Y:S05]  /*8050*/  @!P0 BRA `(.L_x_50249) ;  /* 0x00000000002c8947 */ /* 0x000fea0003800000 */
[----:B------:R-:W1:Y:S01]  /*8060*/  LDC.64 R174, c[0x0][0x3b0] ;  /* 0x0000ec00ffae7b82 */ /* 0x000e620000000a00 */
[----:B0-----:R-:W-:Y:S02]  /*8070*/  SHF.L.U32 R177, R159, 0x10, RZ ;  /* 0x000000109fb17819 */ /* 0x001fe400000006ff */
[----:B------:R-:W-:Y:S02]  /*8080*/  LOP3.LUT R176, R158, 0xffff, RZ, 0xc0, !PT ;  /* 0x0000ffff9eb07812 */ /* 0x000fe400078ec0ff */
[----:B------:R-:W-:Y:S02]  /*8090*/  LOP3.LUT R177, R177, 0xff0000, RZ, 0xc0, !PT ;  /* 0x00ff0000b1b17812 */ /* 0x000fe400078ec0ff */
[----:B------:R-:W-:-:S03]  /*80a0*/  LOP3.LUT R179, R160, 0xff, RZ, 0xc0, !PT ;  /* 0x000000ffa0b37812 */ /* 0x000fc600078ec0ff */
[----:B------:R-:W-:Y:S01]  /*80b0*/  IMAD R176, R176, 0x1000000, R177 ;  /* 0x01000000b0b07824 */ /* 0x000fe200078e02b1 */
[----:B------:R-:W-:-:S03]  /*80c0*/  LOP3.LUT R177, R161, 0xff, RZ, 0xc0, !PT ;  /* 0x000000ffa1b17812 */ /* 0x000fc600078ec0ff */
[----:B------:R-:W-:-:S05]  /*80d0*/  IMAD R176, R179, 0x100, R176 ;  /* 0x00000100b3b07824 */ /* 0x000fca00078e02b0 */
[----:B------:R-:W-:Y:S01]  /*80e0*/  IADD3 R177, PT, PT, R176, R177, RZ ;  /* 0x000000b1b0b17210 */ /* 0x000fe20007ffe0ff */
[----:B-1----:R-:W-:-:S05]  /*80f0*/  IMAD.WIDE.U32 R174, R169, 0x4, R174 ;  /* 0x00000004a9ae7825 */ /* 0x002fca00078e00ae */
[----:B------:R1:W-:Y:S02]  /*8100*/  STG.E desc[UR6][R174.64], R177 ;  /* 0x000000b1ae007986 */ /* 0x0003e4000c101906 */
.L_x_50249:
[----:B------:R-:W-:Y:S05]  /*8110*/  BSYNC.RECONVERGENT B1 ;  /* 0x0000000000017941 */ /* 0x000fea0003800200 */
.L_x_50248:
[----:B------:R-:W-:Y:S02]  /*8120*/  VIADD R0, R0, 0x20 ;  /* 0x0000002000007836 */ /* 0x000fe40000000000 */
[----:B------:R-:W-:-:S07]  /*8130*/  VIADD R169, R169, 0x20 ;  /* 0x00000020a9a97836 */ /* 0x000fce0000000000 */
.L_x_50190:
[----:B------:R-:W-:Y:S05]  /*8140*/  BSYNC.RECONVERGENT B0 ;  /* 0x0000000000007941 */ /* 0x000fea0003800200 */
.L_x_50189:
        /* <DEDUP_REMOVED lines=10> */
.L_x_50253:
[----:B------:R-:W-:Y:S05]  /*81f0*/  BSYNC.RECONVERGENT B1 ;  /* 0x0000000000017941 */ /* 0x000fea0003800200 */
.L_x_50252:
        /* <DEDUP_REMOVED lines=9> */
[----:B-1----:R-:W-:Y:S01]  /*8290*/  @!P1 MOV R175, R168 ;  /* 0x000000a800af9202 */ /* 0x002fe20000000f00 */
        /* <DEDUP_REMOVED lines=18> */
.L_x_50260:
        /* <DEDUP_REMOVED lines=13> */
.L_x_50262:
[----:B------:R-:W-:Y:S05]  /*8490*/  BSYNC.RECONVERGENT B4 ;  /* 0x0000000000047941 */ /* 0x000fea0003800200 */
.L_x_50261:
[----:B------:R-:W-:Y:S01]  /*84a0*/  IMAD.WIDE.U32 R174, R155, -0x326172a9, RZ ;  /* 0xcd9e8d579bae7825 */ /* 0x000fe200078e00ff */
[----:B------:R-:W-:Y:S02]  /*84b0*/  LOP3.LUT R178, R163, R157, R3, 0x96, !PT ;  /* 0x0000009da3b27212 */ /* 0x000fe400078e9603 */
[----:B------:R-:W-:Y:S01]  /*84c0*/  IADD3 R157, PT, PT, R2, -0x61c88647, RZ ;  /* 0x9e3779b9029d7810 */ /* 0x000fe20007ffe0ff */
[----:B------:R-:W-:Y:S01]  /*84d0*/  VIADD R161, R3, 0xbb67ae85 ;  /* 0xbb67ae8503a17836 */ /* 0x000fe20000000000 */
[----:B0-----:R-:W-:Y:S01]  /*84e0*/  LOP3.LUT R176, R153, R175, R2, 0x96, !PT ;  /* 0x000000af99b07212 */ /* 0x001fe200078e9602 */
        /* <DEDUP_REMOVED lines=56> */
.L_x_50259:
[----:B------:R-:W-:Y:S05]  /*8870*/  BSYNC.RECONVERGENT B3 ;  /* 0x0000000000037941 */ /* 0x000fea0003800200 */
.L_x_50258:
        /* <DEDUP_REMOVED lines=9> */
.L_x_50257:
[----:B------:R-:W-:Y:S05]  /*8910*/  BSYNC.RECONVERGENT B2 ;  /* 0x0000000000027941 */ /* 0x000fea0003800200 */
.L_x_50256:
[----:B------:R-:W-:Y:S01]  /*8920*/  BSSY.RECONVERGENT B2, `(.L_x_50263) ;  /* 0x0000069000027945 */ /* 0x000fe20003800200 */
[----:B0-----:R-:W-:Y:S01]  /*8930*/  @!P1 IMAD.MOV.U32 R176, RZ, RZ, R175 ;  /* 0x000000ffffb09224 */ /* 0x001fe200078e00af */
        /* <DEDUP_REMOVED lines=18> */
.L_x_50267:
        /* <DEDUP_REMOVED lines=13> */
.L_x_50269:
[----:B------:R-:W-:Y:S05]  /*8b30*/  BSYNC.RECONVERGENT B4 ;  /* 0x0000000000047941 */ /* 0x000fea0003800200 */
.L_x_50268:
        /* <DEDUP_REMOVED lines=60> */
[----:B------:R-:W-:-:S07]  /*8f00*/  LOP3.LUT R156, R175, R156, R179, 0x96, !PT ;  /* 0x0000009caf9c7212 */ /* 0x000fce00078e96b3 */
.L_x_50266:
[----:B------:R-:W-:Y:S05]  /*8f10*/  BSYNC.RECONVERGENT B3 ;  /* 0x0000000000037941 */ /* 0x000fea0003800200 */
.L_x_50265:
        /* <DEDUP_REMOVED lines=9> */
.L_x_50264:
[----:B------:R-:W-:Y:S05]  /*8fb0*/  BSYNC.RECONVERGENT B2 ;  /* 0x0000000000027941 */ /* 0x000fea0003800200 */
.L_x_50263:
        /* <DEDUP_REMOVED lines=20> */
.L_x_50274:
        /* <DEDUP_REMOVED lines=13> */
.L_x_50276:
[----:B------:R-:W-:Y:S05]  /*91d0*/  BSYNC.RECONVERGENT B4 ;  /* 0x0000000000047941 */ /* 0x000fea0003800200 */
.L_x_50275:
        /* <DEDUP_REMOVED lines=61> */
.L_x_50273:
[----:B------:R-:W-:Y:S05]  /*95b0*/  BSYNC.RECONVERGENT B3 ;  /* 0x0000000000037941 */ /* 0x000fea0003800200 */
.L_x_50272:
        /* <DEDUP_REMOVED lines=9> */
.L_x_50271:
[----:B------:R-:W-:Y:S05]  /*9650*/  BSYNC.RECONVERGENT B2 ;  /* 0x0000000000027941 */ /* 0x000fea0003800200 */
.L_x_50270:
        /* <DEDUP_REMOVED lines=19> */
.L_x_50280:
        /* <DEDUP_REMOVED lines=13> */
.L_x_50282:
[----:B------:R-:W-:Y:S05]  /*9860*/  BSYNC.RECONVERGENT B3 ;  /* 0x0000000000037941 */ /* 0x000fea0003800200 */
.L_x_50281:
[----:B------:R-:W-:Y:S01]  /*9870*/  IMAD.WIDE.U32 R174, R155, -0x326172a9, RZ ;  /* 0xcd9e8d579bae7825 */ /* 0x000fe200078e00ff */
[----:B------:R-:W-:-:S03]  /*9880*/  LOP3.LUT R178, R163, R157, R3, 0x96, !PT ;  /* 0x0000009da3b27212 */ /* 0x000fc600078e9603 */
[----:B------:R-:W-:Y:S01]  /*9890*/  HFMA2 R168, -RZ, RZ, 0, 0 ;  /* 0x00000000ffa87431 */ /* 0x000fe200000001ff */
        /* <DEDUP_REMOVED lines=58> */
.L_x_50279:
[----:B------:R-:W-:Y:S05]  /*9c40*/  BSYNC.RECONVERGENT B2 ;  /* 0x0000000000027941 */ /* 0x000fea0003800200 */
.L_x_50278:
        /* <DEDUP_REMOVED lines=10> */
.L_x_50255:
[----:B------:R-:W-:Y:S01]  /*9cf0*/  BSSY.RECONVERGENT B2, `(.L_x_50283) ;  /* 0x0000068000027945 */ /* 0x000fe20003800200 */
[----:B------:R-:W-:Y:S01]  /*9d00*/  IMAD.MOV.U32 R134, RZ, RZ, R168 ;  /* 0x000000ffff867224 */ /* 0x000fe200078e00a8 */
[----:B-1----:R-:W-:Y:S01]  /*9d10*/  MOV R174, R172 ;  /* 0x000000ac00ae7202 */ /* 0x002fe20000000f00 */
        /* <DEDUP_REMOVED lines=18> */
.L_x_50287:
        /* <DEDUP_REMOVED lines=13> */
.L_x_50289:
[----:B------:R-:W-:Y:S05]  /*9f10*/  BSYNC.RECONVERGENT B4 ;  /* 0x0000000000047941 */ /* 0x000fea0003800200 */
.L_x_50288:
        /* <DEDUP_REMOVED lines=56> */
[----:B------:R-:W-:Y:S02]  /*a2a0*/  VIADD R135, R3, 0x96a522ad ;  /* 0x96a522ad03877836 */ /* 0x000fe40000000000 */
[----:B------:R-:W-:-:S03]  /*a2b0*/  IMAD.MOV.U32 R134, RZ, RZ, RZ ;  /* 0x000000ffff867224 */ /* 0x000fc600078e00ff */
[----:B------:R-:W-:Y:S01]  /*a2c0*/  LOP3.LUT R156, R135, R132, R175, 0x96, !PT ;  /* 0x00000084879c7212 */ /* 0x000fe200078e96af */
[----:B------:R-:W-:-:S07]  /*a2d0*/  IMAD.MOV.U32 R132, RZ, RZ, R172 ;  /* 0x000000ffff847224 */ /* 0x000fce00078e00ac */
.L_x_50286:
[----:B------:R-:W-:Y:S05]  /*a2e0*/  BSYNC.RECONVERGENT B3 ;  /* 0x0000000000037941 */ /* 0x000fea0003800200 */
.L_x_50285:
        /* <DEDUP_REMOVED lines=8> */
.L_x_50284:
[----:B------:R-:W-:Y:S05]  /*a370*/  BSYNC.RECONVERGENT B2 ;  /* 0x0000000000027941 */ /* 0x000fea0003800200 */
.L_x_50283:
        /* <DEDUP_REMOVED lines=17> */
.L_x_50294:
        /* <DEDUP_REMOVED lines=13> */
.L_x_50296:
[----:B------:R-:W-:Y:S05]  /*a560*/  BSYNC.RECONVERGENT B4 ;  /* 0x0000000000047941 */ /* 0x000fea0003800200 */
.L_x_50295:
        /* <DEDUP_REMOVED lines=61> */
.L_x_50293:
[----:B------:R-:W-:Y:S05]  /*a940*/  BSYNC.RECONVERGENT B3 ;  /* 0x0000000000037941 */ /* 0x000fea0003800200 */
.L_x_50292:
        /* <DEDUP_REMOVED lines=8> */
.L_x_50291:
[----:B------:R-:W-:Y:S05]  /*a9d0*/  BSYNC.RECONVERGENT B2 ;  /* 0x0000000000027941 */ /* 0x000fea0003800200 */
.L_x_50290:
        /* <DEDUP_REMOVED lines=17> */
.L_x_50301:
        /* <DEDUP_REMOVED lines=13> */
.L_x_50303:
[----:B------:R-:W-:Y:S05]  /*abc0*/  BSYNC.RECONVERGENT B4 ;  /* 0x0000000000047941 */ /* 0x000fea0003800200 */
.L_x_50302:
[----:B------:R-:W-:Y:S01]  /*abd0*/  IMAD.WIDE.U32 R156, R155, -0x326172a9, RZ ;  /* 0xcd9e8d579b9c7825 */ /* 0x000fe200078e00ff */
[----:B------:R-:W-:-:S03]  /*abe0*/  LOP3.LUT R178, R163, R135, R3, 0x96, !PT ;  /* 0x00000087a3b27212 */ /* 0x000fc600078e9603 */
[----:B------:R-:W-:Y:S01]  /*abf0*/  HFMA2 R172, -RZ, RZ, 0, 0 ;  /* 0x00000000ffac7431 */ /* 0x000fe200000001ff */
[C---:B------:R-:W-:Y:S01]  /*ac00*/  IADD3 R159, PT, PT, R2.reuse, 0x3c6ef372, RZ ;  /* 0x3c6ef372029f7810 */ /* 0x040fe20007ffe0ff */
[----:B------:R-:W-:Y:S01]  /*ac10*/  VIADD R135, R2, 0x9e3779b9 ;  /* 0x9e3779b902877836 */ /* 0x000fe20000000000 */
[----:B0-----:R-:W-:Y:S01]  /*ac20*/  LOP3.LUT R176, R153, R157, R2, 0x96, !PT ;  /* 0x0000009d99b07212 */ /* 0x001fe200078e9602 */
        /* <DEDUP_REMOVED lines=55> */
.L_x_50300:
[----:B------:R-:W-:Y:S05]  /*afa0*/  BSYNC.RECONVERGENT B3 ;  /* 0x0000000000037941 */ /* 0x000fea0003800200 */
.L_x_50299:
        /* <DEDUP_REMOVED lines=8> */
.L_x_50298:
[----:B------:R-:W-:Y:S05]  /*b030*/  BSYNC.RECONVERGENT B2 ;  /* 0x0000000000027941 */ /* 0x000fea0003800200 */
.L_x_50297:
        /* <DEDUP_REMOVED lines=16> */
.L_x_50306:
        /* <DEDUP_REMOVED lines=13> */
.L_x_50308:
[----:B------:R-:W-:Y:S05]  /*b210*/  BSYNC.RECONVERGENT B3 ;  /* 0x0000000000037941 */ /* 0x000fea0003800200 */
.L_x_50307:
        /* <DEDUP_REMOVED lines=60> */
[----:B------:R-:W-:-:S07]  /*b5e0*/  IMAD.MOV.U32 R174, RZ, RZ, R178 ;  /* 0x000000ffffae7224 */ /* 0x000fce00078e00b2 */
.L_x_50305:
[----:B------:R-:W-:Y:S05]  /*b5f0*/  BSYNC.RECONVERGENT B2 ;  /* 0x0000000000027941 */ /* 0x000fea0003800200 */
.L_x_50304:
        /* <DEDUP_REMOVED lines=8> */
.L_x_50277:
[----:B------:R-:W-:Y:S05]  /*b680*/  BSYNC.RECONVERGENT B1 ;  /* 0x0000000000017941 */ /* 0x000fea0003800200 */
.L_x_50254:
[----:B0-----:R-:W0:Y:S01]  /*b690*/  LDC.64 R176, c[0x0][0x3a8] ;  /* 0x0000ea00ffb07b82 */ /* 0x001e220000000a00 */
        /* <DEDUP_REMOVED lines=9> */
[----:B------:R-:W-:-:S04]  /*b730*/  LOP3.LUT R177, R177, 0xff0000, RZ, 0xc0, !PT ;  /* 0x00ff0000b1b17812 */ /* 0x000fc800078ec0ff */
[----:B------:R-:W-:Y:S02]  /*b740*/  LEA R176, R176, R177, 0x18 ;  /* 0x000000b1b0b07211 */ /* 0x000fe400078ec0ff */
[----:B------:R-:W-:-:S03]  /*b750*/  LOP3.LUT R177, R161, 0xff, RZ, 0xc0, !PT ;  /* 0x000000ffa1b17812 */ /* 0x000fc600078ec0ff */
[----:B------:R-:W-:-:S05]  /*b760*/  IMAD R176, R179, 0x100, R176 ;  /* 0x00000100b3b07824 */ /* 0x000fca00078e02b0 */
[----:B------:R-:W-:Y:S01]  /*b770*/  IADD3 R177, PT, PT, R176, R177, RZ ;  /* 0x000000b1b0b17210 */ /* 0x000fe20007ffe0ff */
[----:B-1----:R-:W-:-:S05]  /*b780*/  IMAD.WIDE.U32 R174, R169, 0x4, R174 ;  /* 0x00000004a9ae7825 */ /* 0x002fca00078e00ae */
[----:B------:R1:W-:Y:S02]  /*b790*/  STG.E desc[UR6][R174.64], R177 ;  /* 0x000000b1ae007986 */ /* 0x0003e4000c101906 */
.L_x_50310:
[----:B------:R-:W-:Y:S05]  /*b7a0*/  BSYNC.RECONVERGENT B1 ;  /* 0x0000000000017941 */ /* 0x000fea0003800200 */
.L_x_50309:
[----:B------:R-:W-:Y:S01]  /*b7b0*/  VIADD R0, R0, 0x20 ;  /* 0x0000002000007836 */ /* 0x000fe20000000000 */
[----:B------:R-:W-:-:S07]  /*b7c0*/  IADD3 R169, PT, PT, R169, 0x20, RZ ;  /* 0x00000020a9a97810 */ /* 0x000fce0007ffe0ff */
.L_x_50251:
[----:B------:R-:W-:Y:S05]  /*b7d0*/  BSYNC.RECONVERGENT B0 ;  /* 0x0000000000007941 */ /* 0x000fea0003800200 */
.L_x_50250:
        /* <DEDUP_REMOVED lines=10> */
.L_x_50314:
[----:B------:R-:W-:Y:S05]  /*b880*/  BSYNC.RECONVERGENT B1 ;  /* 0x0000000000017941 */ /* 0x000fea0003800200 */
.L_x_50313:
        /* <DEDUP_REMOVED lines=9> */
[----:B-1----:R-:W-:Y:S01]  /*b920*/  @!P1 IMAD.MOV.U32 R175, RZ, RZ, R168 ;  /* 0x000000ffffaf9224 */ /* 0x002fe200078e00a8 */
        /* <DEDUP_REMOVED lines=18> */
.L_x_50321:
        /* <DEDUP_REMOVED lines=13> */
.L_x_50323:
[----:B------:R-:W-:Y:S05]  /*bb20*/  BSYNC.RECONVERGENT B4 ;  /* 0x0000000000047941 */ /* 0x000fea0003800200 */
.L_x_50322:
        /* <DEDUP_REMOVED lines=61> */
.L_x_50320:
[----:B------:R-:W-:Y:S05]  /*bf00*/  BSYNC.RECONVERGENT B3 ;  /* 0x0000000000037941 */ /* 0x000fea0003800200 */
.L_x_50319:
        /* <DEDUP_REMOVED lines=9> */
.L_x_50318:
[----:B------:R-:W-:Y:S05]  /*bfa0*/  BSYNC.RECONVERGENT B2 ;  /* 0x0000000000027941 */ /* 0x000fea0003800200 */
.L_x_50317:
[----:B------:R-:W-:Y:S01]  /*bfb0*/  BSSY.RECONVERGENT B2, `(.L_x_50324) ;  /* 0x0000069000027945 */ /* 0x000fe20003800200 */
[----:B0-----:R-:W-:Y:S01]  /*bfc0*/  @!P1 MOV R176, R175 ;  /* 0x000000af00b09202 */ /* 0x001fe20000000f00 */
        /* <DEDUP_REMOVED lines=18> */
.L_x_50328:
        /* <DEDUP_REMOVED lines=13> */
.L_x_50330:
[----:B------:R-:W-:Y:S05]  /*c1c0*/  BSYNC.RECONVERGENT B4 ;  /* 0x0000000000047941 */ /* 0x000fea0003800200 */
.L_x_50329:
        /* <DEDUP_REMOVED lines=61> */
.L_x_50327:
[----:B------:R-:W-:Y:S05]  /*c5a0*/  BSYNC.RECONVERGENT B3 ;  /* 0x0000000000037941 */ /* 0x000fea0003800200 */
.L_x_50326:
        /* <DEDUP_REMOVED lines=9> */
.L_x_50325:
[----:B------:R-:W-:Y:S05]  /*c640*/  BSYNC.RECONVERGENT B2 ;  /* 0x0000000000027941 */ /* 0x000fea0003800200 */
.L_x_50324:
        /* <DEDUP_REMOVED lines=20> */
.L_x_50335:
        /* <DEDUP_REMOVED lines=13> */
.L_x_50337:
[----:B------:R-:W-:Y:S05]  /*c860*/  BSYNC.RECONVERGENT B4 ;  /* 0x0000000000047941 */ /* 0x000fea0003800200 */
.L_x_50336:
        /* <DEDUP_REMOVED lines=61> */
.L_x_50334:
[----:B------:R-:W-:Y:S05]  /*cc40*/  BSYNC.RECONVERGENT B3 ;  /* 0x0000000000037941 */ /* 0x000fea0003800200 */
.L_x_50333:
        /* <DEDUP_REMOVED lines=9> */
.L_x_50332:
[----:B------:R-:W-:Y:S05]  /*cce0*/  BSYNC.RECONVERGENT B2 ;  /* 0x0000000000027941 */ /* 0x000fea0003800200 */
.L_x_50331:
        /* <DEDUP_REMOVED lines=19> */
.L_x_50341:
        /* <DEDUP_REMOVED lines=13> */
.L_x_50343:
[----:B------:R-:W-:Y:S05]  /*cef0*/  BSYNC.RECONVERGENT B3 ;  /* 0x0000000000037941 */ /* 0x000fea0003800200 */
.L_x_50342:
[----:B------:R-:W-:Y:S01]  /*cf00*/  IMAD.WIDE.U32 R174, R155, -0x326172a9, RZ ;  /* 0xcd9e8d579bae7825 */ /* 0x000fe200078e00ff */
[----:B------:R-:W-:Y:S02]  /*cf10*/  LOP3.LUT R178, R163, R157, R3, 0x96, !PT ;  /* 0x0000009da3b27212 */ /* 0x000fe400078e9603 */
[----:B------:R-:W-:Y:S01]  /*cf20*/  IADD3 R157, PT, PT, R2, -0x61c88647, RZ ;  /* 0x9e3779b9029d7810 */ /* 0x000fe20007ffe0ff */
[----:B------:R-:W-:Y:S01]  /*cf30*/  IMAD.MOV.U32 R168, RZ, RZ, RZ ;  /* 0x000000ffffa87224 */ /* 0x000fe200078e00ff */
        /* <DEDUP_REMOVED lines=57> */
.L_x_50340:
[----:B------:R-:W-:Y:S05]  /*d2d0*/  BSYNC.RECONVERGENT B2 ;  /* 0x0000000000027941 */ /* 0x000fea0003800200 */
.L_x_50339:
        /* <DEDUP_REMOVED lines=10> */
.L_x_50316:
        /* <DEDUP_REMOVED lines=21> */
.L_x_50348:
        /* <DEDUP_REMOVED lines=13> */
.L_x_50350:
[----:B------:R-:W-:Y:S05]  /*d5a0*/  BSYNC.RECONVERGENT B4 ;  /* 0x0000000000047941 */ /* 0x000fea0003800200 */
.L_x_50349:
        /* <DEDUP_REMOVED lines=60> */
.L_x_50347:
[----:B------:R-:W-:Y:S05]  /*d970*/  BSYNC.RECONVERGENT B3 ;  /* 0x0000000000037941 */ /* 0x000fea0003800200 */
.L_x_50346:
        /* <DEDUP_REMOVED lines=8> */
.L_x_50345:
[----:B------:R-:W-:Y:S05]  /*da00*/  BSYNC.RECONVERGENT B2 ;  /* 0x0000000000027941 */ /* 0x000fea0003800200 */
.L_x_50344:
        /* <DEDUP_REMOVED lines=17> */
.L_x_50355:
        /* <DEDUP_REMOVED lines=13> */
.L_x_50357:
[----:B------:R-:W-:Y:S05]  /*dbf0*/  BSYNC.RECONVERGENT B4 ;  /* 0x0000000000047941 */ /* 0x000fea0003800200 */
.L_x_50356:
        /* <DEDUP_REMOVED lines=53> */
[----:B------:R-:W-:Y:S02]  /*df50*/  HFMA2 R139, -RZ, RZ, 0, 0 ;  /* 0x00000000ff8b7431 */ /* 0x000fe400000001ff */
[----:B------:R-:W-:Y:S01]  /*df60*/  IMAD.WIDE.U32 R176, R137, -0x2daee0ad, RZ ;  /* 0xd2511f5389b07825 */ /* 0x000fe200078e00ff */
[----:B------:R-:W-:Y:S02]  /*df70*/  IADD3 R137, PT, PT, R3, -0x695add53, RZ ;  /* 0x96a522ad03897810 */ /* 0x000fe40007ffe0ff */
[----:B------:R-:W-:Y:S01]  /*df80*/  LOP3.LUT R157, R157, R138, R179, 0x96, !PT ;  /* 0x0000008a9d9d7212 */ /* 0x000fe200078e96b3 */
[----:B------:R-:W-:Y:S01]  /*df90*/  IMAD.MOV.U32 R162, RZ, RZ, R178 ;  /* 0x000000ffffa27224 */ /* 0x000fe200078e00b2 */
[----:B------:R-:W-:Y:S02]  /*dfa0*/  LOP3.LUT R156, R137, R156, R177, 0x96, !PT ;  /* 0x0000009c899c7212 */ /* 0x000fe400078e96b1 */
[----:B------:R-:W-:Y:S01]  /*dfb0*/  MOV R137, R174 ;  /* 0x000000ae00897202 */ /* 0x000fe20000000f00 */
[----:B------:R-:W-:-:S07]  /*dfc0*/  IMAD.MOV.U32 R174, RZ, RZ, R176 ;  /* 0x000000ffffae7224 */ /* 0x000fce00078e00b0 */
.L_x_50354:
[----:B------:R-:W-:Y:S05]  /*dfd0*/  BSYNC.RECONVERGENT B3 ;  /* 0x0000000000037941 */ /* 0x000fea0003800200 */
.L_x_50353:
        /* <DEDUP_REMOVED lines=8> */
.L_x_50352:
[----:B------:R-:W-:Y:S05]  /*e060*/  BSYNC.RECONVERGENT B2 ;  /* 0x0000000000027941 */ /* 0x000fea0003800200 */
.L_x_50351:
        /* <DEDUP_REMOVED lines=17> */
.L_x_50362:
        /* <DEDUP_REMOVED lines=13> */
.L_x_50364:
[----:B------:R-:W-:Y:S05]  /*e250*/  BSYNC.RECONVERGENT B4 ;  /* 0x0000000000047941 */ /* 0x000fea0003800200 */
.L_x_50363:
        /* <DEDUP_REMOVED lines=61> */
.L_x_50361:
[----:B------:R-:W-:Y:S05]  /*e630*/  BSYNC.RECONVERGENT B3 ;  /* 0x0000000000037941 */ /* 0x000fea0003800200 */
.L_x_50360:
        /* <DEDUP_REMOVED lines=8> */
.L_x_50359:
[----:B------:R-:W-:Y:S05]  /*e6c0*/  BSYNC.RECONVERGENT B2 ;  /* 0x0000000000027941 */ /* 0x000fea0003800200 */
.L_x_50358:
        /* <DEDUP_REMOVED lines=16> */
.L_x_50367:
        /* <DEDUP_REMOVED lines=13> */
.L_x_50369:
[----:B------:R-:W-:Y:S05]  /*e8a0*/  BSYNC.RECONVERGENT B3 ;  /* 0x0000000000037941 */ /* 0x000fea0003800200 */
.L_x_50368:
        /* <DEDUP_REMOVED lines=61> */
.L_x_50366:
[----:B------:R-:W-:Y:S05]  /*ec80*/  BSYNC.RECONVERGENT B2 ;  /* 0x0000000000027941 */ /* 0x000fea0003800200 */
.L_x_50365:
        /* <DEDUP_REMOVED lines=8> */
.L_x_50338:
[----:B------:R-:W-:Y:S05]  /*ed10*/  BSYNC.RECONVERGENT B1 ;  /* 0x0000000000017941 */ /* 0x000fea0003800200 */
.L_x_50315:
        /* <DEDUP_REMOVED lines=17> */
.L_x_50371:
[----:B------:R-:W-:Y:S05]  /*ee30*/  BSYNC.RECONVERGENT B1 ;  /* 0x0000000000017941 */ /* 0x000fea0003800200 */
.L_x_50370:
[----:B------:R-:W-:Y:S01]  /*ee40*/  VIADD R0, R0, 0x20 ;  /* 0x0000002000007836 */ /* 0x000fe20000000000 */
[----:B------:R-:W-:-:S07]  /*ee50*/  IADD3 R169, PT, PT, R169, 0x20, RZ ;  /* 0x00000020a9a97810 */ /* 0x000fce0007ffe0ff */
.L_x_50312:
[----:B------:R-:W-:Y:S05]  /*ee60*/  BSYNC.RECONVERGENT B0 ;  /* 0x0000000000007941 */ /* 0x000fea0003800200 */
.L_x_50311:
        /* <DEDUP_REMOVED lines=10> */
.L_x_50375:
[----:B------:R-:W-:Y:S05]  /*ef10*/  BSYNC.RECONVERGENT B1 ;  /* 0x0000000000017941 */ /* 0x000fea0003800200 */
.L_x_50374:
        /* <DEDUP_REMOVED lines=28> */
.L_x_50382:
        /* <DEDUP_REMOVED lines=13> */
.L_x_50384:
[----:B------:R-:W-:Y:S05]  /*f1b0*/  BSYNC.RECONVERGENT B4 ;  /* 0x0000000000047941 */ /* 0x000fea0003800200 */
.L_x_50383:
        /* <DEDUP_REMOVED lines=61> */
.L_x_50381:
[----:B------:R-:W-:Y:S05]  /*f590*/  BSYNC.RECONVERGENT B3 ;  /* 0x0000000000037941 */ /* 0x000fea0003800200 */
.L_x_50380:
        /* <DEDUP_REMOVED lines=9> */
.L_x_50379:
[----:B------:R-:W-:Y:S05]  /*f630*/  BSYNC.RECONVERGENT B2 ;  /* 0x0000000000027941 */ /* 0x000fea0003800200 */
.L_x_50378:
        /* <DEDUP_REMOVED lines=20> */
.L_x_50389:
        /* <DEDUP_REMOVED lines=13> */
.L_x_50391:
[----:B------:R-:W-:Y:S05]  /*f850*/  BSYNC.RECONVERGENT B4 ;  /* 0x0000000000047941 */ /* 0x000fea0003800200 */
.L_x_50390:
        /* <DEDUP_REMOVED lines=61> */
.L_x_50388:
[----:B------:R-:W-:Y:S05]  /*fc30*/  BSYNC.RECONVERGENT B3 ;  /* 0x0000000000037941 */ /* 0x000fea0003800200 */
.L_x_50387:
        /* <DEDUP_REMOVED lines=9> */
.L_x_50386:
[----:B------:R-:W-:Y:S05]  /*fcd0*/  BSYNC.RECONVERGENT B2 ;  /* 0x0000000000027941 */ /* 0x000fea0003800200 */
.L_x_50385:
        /* <DEDUP_REMOVED lines=20> */
.L_x_50396:
        /* <DEDUP_REMOVED lines=13> */
.L_x_50398:
[----:B------:R-:W-:Y:S05]  /*fef0*/  BSYNC.RECONVERGENT B4 ;  /* 0x0000000000047941 */ /* 0x000fea0003800200 */
.L_x_50397:
        /* <DEDUP_REMOVED lines=61> */
.L_x_50395:
[----:B------:R-:W-:Y:S05]  /*102d0*/  BSYNC.RECONVERGENT B3 ;  /* 0x0000000000037941 */ /* 0x000fea0003800200 */
.L_x_50394:
        /* <DEDUP_REMOVED lines=9> */
.L_x_50393:
[----:B------:R-:W-:Y:S05]  /*10370*/  BSYNC.RECONVERGENT B2 ;  /* 0x0000000000027941 */ /* 0x000fea0003800200 */
.L_x_50392:
        /* <DEDUP_REMOVED lines=19> */
.L_x_50402:
        /* <DEDUP_REMOVED lines=13> */
.L_x_50404:
[----:B------:R-:W-:Y:S05]  /*10580*/  BSYNC.RECONVERGENT B3 ;  /* 0x0000000000037941 */ /* 0x000fea0003800200 */
.L_x_50403:
        /* <DEDUP_REMOVED lines=61> */
.L_x_50401:
[----:B------:R-:W-:Y:S05]  /*10960*/  BSYNC.RECONVERGENT B2 ;  /* 0x0000000000027941 */ /* 0x000fea0003800200 */
.L_x_50400:
        /* <DEDUP_REMOVED lines=10> */
.L_x_50377:
        /* <DEDUP_REMOVED lines=21> */
.L_x_50409:
        /* <DEDUP_REMOVED lines=13> */
.L_x_50411:
[----:B------:R-:W-:Y:S05]  /*10c30*/  BSYNC.RECONVERGENT B4 ;  /* 0x0000000000047941 */ /* 0x000fea0003800200 */
.L_x_50410:
        /* <DEDUP_REMOVED lines=60> */
.L_x_50408:
[----:B------:R-:W-:Y:S05]  /*11000*/  BSYNC.RECONVERGENT B3 ;  /* 0x0000000000037941 */ /* 0x000fea0003800200 */
.L_x_50407:
[----:B------:R-:W-:Y:S01]  /*11010*/  I2FP.F32.U32 R140, R140 ;  /* 0x0000008c008c7245 */ /* 0x000fe20000201000 */
[----:B------:R-:W-:Y:S02]  /*11020*/  IMAD.MOV.U32 R141, RZ, RZ, 0x2f800000 ;  /* 0x2f800000ff8d7424 */ /* 0x000fe400078e00ff */
[----:B-----5:R-:W-:Y:S02]  /*11030*/  FMUL.FTZ R143, R4, UR11 ;  /* 0x0000000b048f7c20 */ /* 0x020fe40008410000 */
[----:B------:R-:W-:Y:S02]  /*11040*/  FFMA.FTZ R140, R140, R141, 1.1641532182693481445e-10 ;  /* 0x2f0000008c8c7423 */ /* 0x000fe4000001008d */
[----:B------:R-:W-:-:S03]  /*11050*/  FMUL.FTZ R143, R143, UR10 ;  /* 0x0000000a8f8f7c20 */ /* 0x000fc60008410000 */
[----:B------:R-:W-:-:S04]  /*11060*/  FSETP.GTU.FTZ.AND P1, PT, R140, UR8, PT ;  /* 0x000000088c007c0b */ /* 0x000fc8000bf3c000 */
[----:B------:R-:W-:Y:S02]  /*11070*/  FSEL R140, R143, RZ, !P1 ;  /* 0x000000ff8f8c7208 */ /* 0x000fe40004800000 */
[----:B------:R-:W-:-:S07]  /*11080*/  SEL R161, RZ, 0x1, P1 ;  /* 0x00000001ffa17807 */ /* 0x000fce0000800000 */
.L_x_50406:
[----:B------:R-:W-:Y:S05]  /*11090*/  BSYNC.RECONVERGENT B2 ;  /* 0x0000000000027941 */ /* 0x000fea0003800200 */
.L_x_50405:
        /* <DEDUP_REMOVED lines=17> */
.L_x_50416:
        /* <DEDUP_REMOVED lines=13> */
.L_x_50418:
[----:B------:R-:W-:Y:S05]  /*11280*/  BSYNC.RECONVERGENT B4 ;  /* 0x0000000000047941 */ /* 0x000fea0003800200 */
.L_x_50417:
        /* <DEDUP_REMOVED lines=61> */
.L_x_50415:
[----:B------:R-:W-:Y:S05]  /*11660*/  BSYNC.RECONVERGENT B3 ;  /* 0x0000000000037941 */ /* 0x000fea0003800200 */
.L_x_50414:
        /* <DEDUP_REMOVED lines=8> */
.L_x_50413:
[----:B------:R-:W-:Y:S05]  /*116f0*/  BSYNC.RECONVERGENT B2 ;  /* 0x0000000000027941 */ /* 0x000fea0003800200 */
.L_x_50412:
        /* <DEDUP_REMOVED lines=17> */
.L_x_50423:
        /* <DEDUP_REMOVED lines=13> */
.L_x_50425:
[----:B------:R-:W-:Y:S05]  /*118e0*/  BSYNC.RECONVERGENT B4 ;  /* 0x0000000000047941 */ /* 0x000fea0003800200 */
.L_x_50424:
        /* <DEDUP_REMOVED lines=61> */
.L_x_50422:
[----:B------:R-:W-:Y:S05]  /*11cc0*/  BSYNC.RECONVERGENT B3 ;  /* 0x0000000000037941 */ /* 0x000fea0003800200 */
.L_x_50421:
        /* <DEDUP_REMOVED lines=8> */
.L_x_50420:
[----:B------:R-:W-:Y:S05]  /*11d50*/  BSYNC.RECONVERGENT B2 ;  /* 0x0000000000027941 */ /* 0x000fea0003800200 */
.L_x_50419:
        /* <DEDUP_REMOVED lines=16> */
.L_x_50428:
        /* <DEDUP_REMOVED lines=13> */
.L_x_50430:
[----:B------:R-:W-:Y:S05]  /*11f30*/  BSYNC.RECONVERGENT B3 ;  /* 0x0000000000037941 */ /* 0x000fea0003800200 */
.L_x_50429:
        /* <DEDUP_REMOVED lines=61> */
.L_x_50427:
[----:B------:R-:W-:Y:S05]  /*12310*/  BSYNC.RECONVERGENT B2 ;  /* 0x0000000000027941 */ /* 0x000fea0003800200 */
.L_x_50426:
        /* <DEDUP_REMOVED lines=8> */
.L_x_50399:
[----:B------:R-:W-:Y:S05]  /*123a0*/  BSYNC.RECONVERGENT B1 ;  /* 0x0000000000017941 */ /* 0x000fea0003800200 */
.L_x_50376:
        /* <DEDUP_REMOVED lines=17> */
.L_x_50432:
[----:B------:R-:W-:Y:S05]  /*124c0*/  BSYNC.RECONVERGENT B1 ;  /* 0x0000000000017941 */ /* 0x000fea0003800200 */
.L_x_50431:
[----:B------:R-:W-:Y:S01]  /*124d0*/  VIADD R0, R0, 0x20 ;  /* 0x0000002000007836 */ /* 0x000fe20000000000 */
[----:B------:R-:W-:-:S07]  /*124e0*/  IADD3 R169, PT, PT, R169, 0x20, RZ ;  /* 0x00000020a9a97810 */ /* 0x000fce0007ffe0ff */
.L_x_50373:
[----:B------:R-:W-:Y:S05]  /*124f0*/  BSYNC.RECONVERGENT B0 ;  /* 0x0000000000007941 */ /* 0x000fea0003800200 */
.L_x_50372:
        /* <DEDUP_REMOVED lines=10> */
.L_x_50436:
[----:B------:R-:W-:Y:S05]  /*125a0*/  BSYNC.RECONVERGENT B1 ;  /* 0x0000000000017941 */ /* 0x000fea0003800200 */
.L_x_50435:
        /* <DEDUP_REMOVED lines=28> */
.L_x_50443:
        /* <DEDUP_REMOVED lines=13> */
.L_x_50445:
[----:B------:R-:W-:Y:S05]  /*12840*/  BSYNC.RECONVERGENT B4 ;  /* 0x0000000000047941 */ /* 0x000fea0003800200 */
.L_x_50444:
        /* <DEDUP_REMOVED lines=61> */
.L_x_50442:
[----:B------:R-:W-:Y:S05]  /*12c20*/  BSYNC.RECONVERGENT B3 ;  /* 0x0000000000037941 */ /* 0x000fea0003800200 */
.L_x_50441:
        /* <DEDUP_REMOVED lines=9> */
.L_x_50440:
[----:B------:R-:W-:Y:S05]  /*12cc0*/  BSYNC.RECONVERGENT B2 ;  /* 0x0000000000027941 */ /* 0x000fea0003800200 */
.L_x_50439:
        /* <DEDUP_REMOVED lines=20> */
.L_x_50450:
        /* <DEDUP_REMOVED lines=13> */
.L_x_50452:
[----:B------:R-:W-:Y:S05]  /*12ee0*/  BSYNC.RECONVERGENT B4 ;  /* 0x0000000000047941 */ /* 0x000fea0003800200 */
.L_x_50451:
        /* <DEDUP_REMOVED lines=61> */
.L_x_50449:
[----:B------:R-:W-:Y:S05]  /*132c0*/  BSYNC.RECONVERGENT B3 ;  /* 0x0000000000037941 */ /* 0x000fea0003800200 */
.L_x_50448:
        /* <DEDUP_REMOVED lines=9> */
.L_x_50447:
[----:B------:R-:W-:Y:S05]  /*13360*/  BSYNC.RECONVERGENT B2 ;  /* 0x0000000000027941 */ /* 0x000fea0003800200 */
.L_x_50446:
        /* <DEDUP_REMOVED lines=20> */
.L_x_50457:
        /* <DEDUP_REMOVED lines=13> */
.L_x_50459:
[----:B------:R-:W-:Y:S05]  /*13580*/  BSYNC.RECONVERGENT B4 ;  /* 0x0000000000047941 */ /* 0x000fea0003800200 */
.L_x_50458:
        /* <DEDUP_REMOVED lines=61> */
.L_x_50456:
[----:B------:R-:W-:Y:S05]  /*13960*/  BSYNC.RECONVERGENT B3 ;  /* 0x0000000000037941 */ /* 0x000fea0003800200 */
.L_x_50455:
        /* <DEDUP_REMOVED lines=9> */
.L_x_50454:
[----:B------:R-:W-:Y:S05]  /*13a00*/  BSYNC.RECONVERGENT B2 ;  /* 0x0000000000027941 */ /* 0x000fea0003800200 */
.L_x_50453:
        /* <DEDUP_REMOVED lines=19> */
.L_x_50463:
        /* <DEDUP_REMOVED lines=13> */
.L_x_50465:
[----:B------:R-:W-:Y:S05]  /*13c10*/  BSYNC.RECONVERGENT B3 ;  /* 0x0000000000037941 */ /* 0x000fea0003800200 */
.L_x_50464:
        /* <DEDUP_REMOVED lines=61> */
.L_x_50462:
[----:B------:R-:W-:Y:S05]  /*13ff0*/  BSYNC.RECONVERGENT B2 ;  /* 0x0000000000027941 */ /* 0x000fea0003800200 */
.L_x_50461:
        /* <DEDUP_REMOVED lines=10> */
.L_x_50438:
        /* <DEDUP_REMOVED lines=21> */
.L_x_50470:
        /* <DEDUP_REMOVED lines=13> */
.L_x_50472:
[----:B------:R-:W-:Y:S05]  /*142c0*/  BSYNC.RECONVERGENT B4 ;  /* 0x0000000000047941 */ /* 0x000fea0003800200 */
.L_x_50471:
        /* <DEDUP_REMOVED lines=60> */
.L_x_50469:
[----:B------:R-:W-:Y:S05]  /*14690*/  BSYNC.RECONVERGENT B3 ;  /* 0x0000000000037941 */ /* 0x000fea0003800200 */
.L_x_50468:
[----:B------:R-:W-:Y:S01]  /*146a0*/  I2FP.F32.U32 R144, R144 ;  /* 0x0000009000907245 */ /* 0x000fe20000201000 */
[----:B------:R-:W-:Y:S02]  /*146b0*/  IMAD.MOV.U32 R145, RZ, RZ, 0x2f800000 ;  /* 0x2f800000ff917424 */ /* 0x000fe400078e00ff */
[----:B-----5:R-:W-:Y:S02]  /*146c0*/  FMUL.FTZ R147, R4, UR11 ;  /* 0x0000000b04937c20 */ /* 0x020fe40008410000 */
[----:B------:R-:W-:Y:S02]  /*146d0*/  FFMA.FTZ R144, R144, R145, 1.1641532182693481445e-10 ;  /* 0x2f00000090907423 */ /* 0x000fe40000010091 */
[----:B------:R-:W-:-:S03]  /*146e0*/  FMUL.FTZ R147, R147, UR10 ;  /* 0x0000000a93937c20 */ /* 0x000fc60008410000 */
[----:B------:R-:W-:-:S04]  /*146f0*/  FSETP.GTU.FTZ.AND P1, PT, R144, UR8, PT ;  /* 0x0000000890007c0b */ /* 0x000fc8000bf3c000 */
[----:B------:R-:W-:Y:S02]  /*14700*/  SEL R161, RZ, 0x1, P1 ;  /* 0x00000001ffa17807 */ /* 0x000fe40000800000 */
[----:B------:R-:W-:-:S07]  /*14710*/  FSEL R144, R147, RZ, !P1 ;  /* 0x000000ff93907208 */ /* 0x000fce0004800000 */
.L_x_50467:
[----:B------:R-:W-:Y:S05]  /*14720*/  BSYNC.RECONVERGENT B2 ;  /* 0x0000000000027941 */ /* 0x000fea0003800200 */
.L_x_50466:
        /* <DEDUP_REMOVED lines=17> */
.L_x_50477:
        /* <DEDUP_REMOVED lines=13> */
.L_x_50479:
[----:B------:R-:W-:Y:S05]  /*14910*/  BSYNC.RECONVERGENT B4 ;  /* 0x0000000000047941 */ /* 0x000fea0003800200 */
.L_x_50478:
        /* <DEDUP_REMOVED lines=61> */
.L_x_50476:
[----:B------:R-:W-:Y:S05]  /*14cf0*/  BSYNC.RECONVERGENT B3 ;  /* 0x0000000000037941 */ /* 0x000fea0003800200 */
.L_x_50475:
        /* <DEDUP_REMOVED lines=8> */
.L_x_50474:
[----:B------:R-:W-:Y:S05]  /*14d80*/  BSYNC.RECONVERGENT B2 ;  /* 0x0000000000027941 */ /* 0x000fea0003800200 */
.L_x_50473:
        /* <DEDUP_REMOVED lines=17> */
.L_x_50484:
        /* <DEDUP_REMOVED lines=13> */
.L_x_50486:
[----:B------:R-:W-:Y:S05]  /*14f70*/  BSYNC.RECONVERGENT B4 ;  /* 0x0000000000047941 */ /* 0x000fea0003800200 */
.L_x_50485:
        /* <DEDUP_REMOVED lines=61> */
.L_x_50483:
[----:B------:R-:W-:Y:S05]  /*15350*/  BSYNC.RECONVERGENT B3 ;  /* 0x0000000000037941 */ /* 0x000fea0003800200 */
.L_x_50482:
        /* <DEDUP_REMOVED lines=8> */
.L_x_50481:
[----:B------:R-:W-:Y:S05]  /*153e0*/  BSYNC.RECONVERGENT B2 ;  /* 0x0000000000027941 */ /* 0x000fea0003800200 */
.L_x_50480:
        /* <DEDUP_REMOVED lines=16> */
.L_x_50489:
        /* <DEDUP_REMOVED lines=13> */
.L_x_50491:
[----:B------:R-:W-:Y:S05]  /*155c0*/  BSYNC.RECONVERGENT B3 ;  /* 0x0000000000037941 */ /* 0x000fea0003800200 */
.L_x_50490:
        /* <DEDUP_REMOVED lines=61> */
.L_x_50488:
[----:B------:R-:W-:Y:S05]  /*159a0*/  BSYNC.RECONVERGENT B2 ;  /* 0x0000000000027941 */ /* 0x000fea0003800200 */
.L_x_50487:
        /* <DEDUP_REMOVED lines=8> */
.L_x_50460:
[----:B------:R-:W-:Y:S05]  /*15a30*/  BSYNC.RECONVERGENT B1 ;  /* 0x0000000000017941 */ /* 0x000fea0003800200 */
.L_x_50437:
        /* <DEDUP_REMOVED lines=17> */
.L_x_50493:
[----:B------:R-:W-:Y:S05]  /*15b50*/  BSYNC.RECONVERGENT B1 ;  /* 0x0000000000017941 */ /* 0x000fea0003800200 */
.L_x_50492:
[----:B------:R-:W-:Y:S01]  /*15b60*/  VIADD R0, R0, 0x20 ;  /* 0x0000002000007836 */ /* 0x000fe20000000000 */
[----:B------:R-:W-:-:S07]  /*15b70*/  IADD3 R169, PT, PT, R169, 0x20, RZ ;  /* 0x00000020a9a97810 */ /* 0x000fce0007ffe0ff */
.L_x_50434:
[----:B------:R-:W-:Y:S05]  /*15b80*/  BSYNC.RECONVERGENT B0 ;  /* 0x0000000000007941 */ /* 0x000fea0003800200 */
.L_x_50433:
        /* <DEDUP_REMOVED lines=10> */
.L_x_50497:
[----:B------:R-:W-:Y:S05]  /*15c30*/  BSYNC.RECONVERGENT B1 ;  /* 0x0000000000017941 */ /* 0x000fea0003800200 */
.L_x_50496:
        /* <DEDUP_REMOVED lines=28> */
.L_x_50504:
        /* <DEDUP_REMOVED lines=13> */
.L_x_50506:
[----:B------:R-:W-:Y:S05]  /*15ed0*/  BSYNC.RECONVERGENT B4 ;  /* 0x0000000000047941 */ /* 0x000fea0003800200 */
.L_x_50505:
        /* <DEDUP_REMOVED lines=61> */
.L_x_50503:
[----:B------:R-:W-:Y:S05]  /*162b0*/  BSYNC.RECONVERGENT B3 ;  /* 0x0000000000037941 */ /* 0x000fea0003800200 */
.L_x_50502:
        /* <DEDUP_REMOVED lines=9> */
.L_x_50501:
[----:B------:R-:W-:Y:S05]  /*16350*/  BSYNC.RECONVERGENT B2 ;  /* 0x0000000000027941 */ /* 0x000fea0003800200 */
.L_x_50500:
        /* <DEDUP_REMOVED lines=20> */
.L_x_50511:
        /* <DEDUP_REMOVED lines=13> */
.L_x_50513:
[----:B------:R-:W-:Y:S05]  /*16570*/  BSYNC.RECONVERGENT B4 ;  /* 0x0000000000047941 */ /* 0x000fea0003800200 */
.L_x_50512:
        /* <DEDUP_REMOVED lines=61> */
.L_x_50510:
[----:B------:R-:W-:Y:S05]  /*16950*/  BSYNC.RECONVERGENT B3 ;  /* 0x0000000000037941 */ /* 0x000fea0003800200 */
.L_x_50509:
        /* <DEDUP_REMOVED lines=9> */
.L_x_50508:
[----:B------:R-:W-:Y:S05]  /*169f0*/  BSYNC.RECONVERGENT B2 ;  /* 0x0000000000027941 */ /* 0x000fea0003800200 */
.L_x_50507:
        /* <DEDUP_REMOVED lines=20> */
.L_x_50518:
        /* <DEDUP_REMOVED lines=13> */
.L_x_50520:
[----:B------:R-:W-:Y:S05]  /*16c10*/  BSYNC.RECONVERGENT B4 ;  /* 0x0000000000047941 */ /* 0x000fea0003800200 */
.L_x_50519:
        /* <DEDUP_REMOVED lines=61> */
.L_x_50517:
[----:B------:R-:W-:Y:S05]  /*16ff0*/  BSYNC.RECONVERGENT B3 ;  /* 0x0000000000037941 */ /* 0x000fea0003800200 */
.L_x_50516:
        /* <DEDUP_REMOVED lines=9> */
.L_x_50515:
[----:B------:R-:W-:Y:S05]  /*17090*/  BSYNC.RECONVERGENT B2 ;  /* 0x0000000000027941 */ /* 0x000fea0003800200 */
.L_x_50514:
        /* <DEDUP_REMOVED lines=19> */
.L_x_50524:
        /* <DEDUP_REMOVED lines=13> */
.L_x_50526:
[----:B------:R-:W-:Y:S05]  /*172a0*/  BSYNC.RECONVERGENT B3 ;  /* 0x0000000000037941 */ /* 0x000fea0003800200 */
.L_x_50525:
        /* <DEDUP_REMOVED lines=61> */
.L_x_50523:
[----:B------:R-:W-:Y:S05]  /*17680*/  BSYNC.RECONVERGENT B2 ;  /* 0x0000000000027941 */ /* 0x000fea0003800200 */
.L_x_50522:
        /* <DEDUP_REMOVED lines=10> */
.L_x_50499:
        /* <DEDUP_REMOVED lines=21> */
.L_x_50531:
        /* <DEDUP_REMOVED lines=13> */
.L_x_50533:
[----:B------:R-:W-:Y:S05]  /*17950*/  BSYNC.RECONVERGENT B4 ;  /* 0x0000000000047941 */ /* 0x000fea0003800200 */
.L_x_50532:
        /* <DEDUP_REMOVED lines=60> */
.L_x_50530:
[----:B------:R-:W-:Y:S05]  /*17d20*/  BSYNC.RECONVERGENT B3 ;  /* 0x0000000000037941 */ /* 0x000fea0003800200 */
.L_x_50529:
        /* <DEDUP_REMOVED lines=8> */
.L_x_50528:
[----:B------:R-:W-:Y:S05]  /*17db0*/  BSYNC.RECONVERGENT B2 ;  /* 0x0000000000027941 */ /* 0x000fea0003800200 */
.L_x_50527:
        /* <DEDUP_REMOVED lines=17> */
.L_x_50538:
        /* <DEDUP_REMOVED lines=13> */
.L_x_50540:
[----:B------:R-:W-:Y:S05]  /*17fa0*/  BSYNC.RECONVERGENT B4 ;  /* 0x0000000000047941 */ /* 0x000fea0003800200 */
.L_x_50539:
        /* <DEDUP_REMOVED lines=61> */
.L_x_50537:
[----:B------:R-:W-:Y:S05]  /*18380*/  BSYNC.RECONVERGENT B3 ;  /* 0x0000000000037941 */ /* 0x000fea0003800200 */
.L_x_50536:
        /* <DEDUP_REMOVED lines=8> */
.L_x_50535:
[----:B------:R-:W-:Y:S05]  /*18410*/  BSYNC.RECONVERGENT B2 ;  /* 0x0000000000027941 */ /* 0x000fea0003800200 */
.L_x_50534:
        /* <DEDUP_REMOVED lines=17> */
.L_x_50545:
        /* <DEDUP_REMOVED lines=13> */
.L_x_50547:
[----:B------:R-:W-:Y:S05]  /*18600*/  BSYNC.RECONVERGENT B4 ;  /* 0x0000000000047941 */ /* 0x000fea0003800200 */
.L_x_50546:
        /* <DEDUP_REMOVED lines=61> */
.L_x_50544:
[----:B------:R-:W-:Y:S05]  /*189e0*/  BSYNC.RECONVERGENT B3 ;  /* 0x0000000000037941 */ /* 0x000fea0003800200 */
.L_x_50543:
        /* <DEDUP_REMOVED lines=8> */
.L_x_50542:
[----:B------:R-:W-:Y:S05]  /*18a70*/  BSYNC.RECONVERGENT B2 ;  /* 0x0000000000027941 */ /* 0x000fea0003800200 */
.L_x_50541:
        /* <DEDUP_REMOVED lines=16> */
.L_x_50550:
        /* <DEDUP_REMOVED lines=13> */
.L_x_50552:
[----:B------:R-:W-:Y:S05]  /*18c50*/  BSYNC.RECONVERGENT B3 ;  /* 0x0000000000037941 */ /* 0x000fea0003800200 */
.L_x_50551:
        /* <DEDUP_REMOVED lines=61> */
.L_x_50549:
[----:B------:R-:W-:Y:S05]  /*19030*/  BSYNC.RECONVERGENT B2 ;  /* 0x0000000000027941 */ /* 0x000fea0003800200 */
.L_x_50548:
        /* <DEDUP_REMOVED lines=8> */
.L_x_50521:
[----:B------:R-:W-:Y:S05]  /*190c0*/  BSYNC.RECONVERGENT B1 ;  /* 0x0000000000017941 */ /* 0x000fea0003800200 */
.L_x_50498:
        /* <DEDUP_REMOVED lines=17> */
.L_x_50554:
[----:B------:R-:W-:Y:S05]  /*191e0*/  BSYNC.RECONVERGENT B1 ;  /* 0x0000000000017941 */ /* 0x000fea0003800200 */
.L_x_50553:
[----:B------:R-:W-:Y:S01]  /*191f0*/  VIADD R0, R0, 0x20 ;  /* 0x0000002000007836 */ /* 0x000fe20000000000 */
[----:B------:R-:W-:-:S07]  /*19200*/  IADD3 R169, PT, PT, R169, 0x20, RZ ;  /* 0x00000020a9a97810 */ /* 0x000fce0007ffe0ff */
.L_x_50495:
[----:B------:R-:W-:Y:S05]  /*19210*/  BSYNC.RECONVERGENT B0 ;  /* 0x0000000000007941 */ /* 0x000fea0003800200 */
.L_x_50494:
        /* <DEDUP_REMOVED lines=10> */
.L_x_50558:
[----:B------:R-:W-:Y:S05]  /*192c0*/  BSYNC.RECONVERGENT B1 ;  /* 0x0000000000017941 */ /* 0x000fea0003800200 */
.L_x_50557:
        /* <DEDUP_REMOVED lines=28> */
.L_x_50565:
        /* <DEDUP_REMOVED lines=13> */
.L_x_50567:
[----:B------:R-:W-:Y:S05]  /*19560*/  BSYNC.RECONVERGENT B4 ;  /* 0x0000000000047941 */ /* 0x000fea0003800200 */
.L_x_50566:
        /* <DEDUP_REMOVED lines=61> */
.L_x_50564:
[----:B------:R-:W-:Y:S05]  /*19940*/  BSYNC.RECONVERGENT B3 ;  /* 0x0000000000037941 */ /* 0x000fea0003800200 */
.L_x_50563:
        /* <DEDUP_REMOVED lines=9> */
.L_x_50562:
[----:B------:R-:W-:Y:S05]  /*199e0*/  BSYNC.RECONVERGENT B2 ;  /* 0x0000000000027941 */ /* 0x000fea0003800200 */
.L_x_50561:
        /* <DEDUP_REMOVED lines=20> */
.L_x_50572:
        /* <DEDUP_REMOVED lines=13> */
.L_x_50574:
[----:B------:R-:W-:Y:S05]  /*19c00*/  BSYNC.RECONVERGENT B4 ;  /* 0x0000000000047941 */ /* 0x000fea0003800200 */
.L_x_50573:
        /* <DEDUP_REMOVED lines=61> */
.L_x_50571:
[----:B------:R-:W-:Y:S05]  /*19fe0*/  BSYNC.RECONVERGENT B3 ;  /* 0x0000000000037941 */ /* 0x000fea0003800200 */
.L_x_50570:
        /* <DEDUP_REMOVED lines=9> */
.L_x_50569:
[----:B------:R-:W-:Y:S05]  /*1a080*/  BSYNC.RECONVERGENT B2 ;  /* 0x0000000000027941 */ /* 0x000fea0003800200 */
.L_x_50568:
        /* <DEDUP_REMOVED lines=20> */
.L_x_50579:
        /* <DEDUP_REMOVED lines=13> */
.L_x_50581:
[----:B------:R-:W-:Y:S05]  /*1a2a0*/  BSYNC.RECONVERGENT B4 ;  /* 0x0000000000047941 */ /* 0x000fea0003800200 */
.L_x_50580:
        /* <DEDUP_REMOVED lines=61> */
.L_x_50578:
[----:B------:R-:W-:Y:S05]  /*1a680*/  BSYNC.RECONVERGENT B3 ;  /* 0x0000000000037941 */ /* 0x000fea0003800200 */
.L_x_50577:
        /* <DEDUP_REMOVED lines=9> */
.L_x_50576:
[----:B------:R-:W-:Y:S05]  /*1a720*/  BSYNC.RECONVERGENT B2 ;  /* 0x0000000000027941 */ /* 0x000fea0003800200 */
.L_x_50575:
        /* <DEDUP_REMOVED lines=19> */
.L_x_50585:
        /* <DEDUP_REMOVED lines=13> */
.L_x_50587:
[----:B------:R-:W-:Y:S05]  /*1a930*/  BSYNC.RECONVERGENT B3 ;  /* 0x0000000000037941 */ /* 0x000fea0003800200 */
.L_x_50586:
        /* <DEDUP_REMOVED lines=61> */
.L_x_50584:
[----:B------:R-:W-:Y:S05]  /*1ad10*/  BSYNC.RECONVERGENT B2 ;  /* 0x0000000000027941 */ /* 0x000fea0003800200 */
.L_x_50583:
        /* <DEDUP_REMOVED lines=10> */
.L_x_50560:
        /* <DEDUP_REMOVED lines=21> */
.L_x_50592:
        /* <DEDUP_REMOVED lines=13> */
.L_x_50594:
[----:B------:R-:W-:Y:S05]  /*1afe0*/  BSYNC.RECONVERGENT B4 ;  /* 0x0000000000047941 */ /* 0x000fea0003800200 */
.L_x_50593:
        /* <DEDUP_REMOVED lines=60> */
.L_x_50591:
[----:B------:R-:W-:Y:S05]  /*1b3b0*/  BSYNC.RECONVERGENT B3 ;  /* 0x0000000000037941 */ /* 0x000fea0003800200 */
.L_x_50590:
        /* <DEDUP_REMOVED lines=8> */
.L_x_50589:
[----:B------:R-:W-:Y:S05]  /*1b440*/  BSYNC.RECONVERGENT B2 ;  /* 0x0000000000027941 */ /* 0x000fea0003800200 */
.L_x_50588:
        /* <DEDUP_REMOVED lines=17> */
.L_x_50599:
        /* <DEDUP_REMOVED lines=13> */
.L_x_50601:
[----:B------:R-:W-:Y:S05]  /*1b630*/  BSYNC.RECONVERGENT B4 ;  /* 0x0000000000047941 */ /* 0x000fea0003800200 */
.L_x_50600:
        /* <DEDUP_REMOVED lines=61> */
.L_x_50598:
[----:B------:R-:W-:Y:S05]  /*1ba10*/  BSYNC.RECONVERGENT B3 ;  /* 0x0000000000037941 */ /* 0x000fea0003800200 */
.L_x_50597:
        /* <DEDUP_REMOVED lines=8> */
.L_x_50596:
[----:B------:R-:W-:Y:S05]  /*1baa0*/  BSYNC.RECONVERGENT B2 ;  /* 0x0000000000027941 */ /* 0x000fea0003800200 */
.L_x_50595:
        /* <DEDUP_REMOVED lines=17> */
.L_x_50606:
        /* <DEDUP_REMOVED lines=13> */
.L_x_50608:
[----:B------:R-:W-:Y:S05]  /*1bc90*/  BSYNC.RECONVERGENT B4 ;  /* 0x0000000000047941 */ /* 0x000fea0003800200 */
.L_x_50607:
        /* <DEDUP_REMOVED lines=61> */
.L_x_50605:
[----:B------:R-:W-:Y:S05]  /*1c070*/  BSYNC.RECONVERGENT B3 ;  /* 0x0000000000037941 */ /* 0x000fea0003800200 */
.L_x_50604:
        /* <DEDUP_REMOVED lines=8> */
.L_x_50603:
[----:B------:R-:W-:Y:S05]  /*1c100*/  BSYNC.RECONVERGENT B2 ;  /* 0x0000000000027941 */ /* 0x000fea0003800200 */
.L_x_50602:
        /* <DEDUP_REMOVED lines=16> */
.L_x_50611:
        /* <DEDUP_REMOVED lines=13> */
.L_x_50613:
[----:B------:R-:W-:Y:S05]  /*1c2e0*/  BSYNC.RECONVERGENT B3 ;  /* 0x0000000000037941 */ /* 0x000fea0003800200 */
.L_x_50612:
        /* <DEDUP_REMOVED lines=61> */
.L_x_50610:
[----:B------:R-:W-:Y:S05]  /*1c6c0*/  BSYNC.RECONVERGENT B2 ;  /* 0x0000000000027941 */ /* 0x000fea0003800200 */
.L_x_50609:
        /* <DEDUP_REMOVED lines=8> */
.L_x_50582:
[----:B------:R-:W-:Y:S05]  /*1c750*/  BSYNC.RECONVERGENT B1 ;  /* 0x0000000000017941 */ /* 0x000fea0003800200 */
.L_x_50559:
        /* <DEDUP_REMOVED lines=17> */
.L_x_50615:
[----:B------:R-:W-:Y:S05]  /*1c870*/  BSYNC.RECONVERGENT B1 ;  /* 0x0000000000017941 */ /* 0x000fea0003800200 */
.L_x_50614:
[----:B------:R-:W-:Y:S01]  /*1c880*/  VIADD R0, R0, 0x20 ;  /* 0x0000002000007836 */ /* 0x000fe20000000000 */
[----:B------:R-:W-:-:S07]  /*1c890*/  IADD3 R169, PT, PT, R169, 0x20, RZ ;  /* 0x00000020a9a97810 */ /* 0x000fce0007ffe0ff */
.L_x_50556:
[----:B------:R-:W-:Y:S05]  /*1c8a0*/  BSYNC.RECONVERGENT B0 ;  /* 0x0000000000007941 */ /* 0x000fea0003800200 */
.L_x_50555:
        /* <DEDUP_REMOVED lines=10> */
.L_x_50619:
[----:B------:R-:W-:Y:S05]  /*1c950*/  BSYNC.RECONVERGENT B1 ;  /* 0x0000000000017941 */ /* 0x000fea0003800200 */
.L_x_50618:
        /* <DEDUP_REMOVED lines=28> */
.L_x_50626:
        /* <DEDUP_REMOVED lines=13> */
.L_x_50628:
[----:B------:R-:W-:Y:S05]  /*1cbf0*/  BSYNC.RECONVERGENT B4 ;  /* 0x0000000000047941 */ /* 0x000fea0003800200 */
.L_x_50627:
        /* <DEDUP_REMOVED lines=61> */
.L_x_50625:
[----:B------:R-:W-:Y:S05]  /*1cfd0*/  BSYNC.RECONVERGENT B3 ;  /* 0x0000000000037941 */ /* 0x000fea0003800200 */
.L_x_50624:
        /* <DEDUP_REMOVED lines=9> */
.L_x_50623:
[----:B------:R-:W-:Y:S05]  /*1d070*/  BSYNC.RECONVERGENT B2 ;  /* 0x0000000000027941 */ /* 0x000fea0003800200 */
.L_x_50622:
        /* <DEDUP_REMOVED lines=20> */
.L_x_50633:
        /* <DEDUP_REMOVED lines=13> */
.L_x_50635:
[----:B------:R-:W-:Y:S05]  /*1d290*/  BSYNC.RECONVERGENT B4 ;  /* 0x0000000000047941 */ /* 0x000fea0003800200 */
.L_x_50634:
        /* <DEDUP_REMOVED lines=61> */
.L_x_50632:
[----:B------:R-:W-:Y:S05]  /*1d670*/  BSYNC.RECONVERGENT B3 ;  /* 0x0000000000037941 */ /* 0x000fea0003800200 */
.L_x_50631:
        /* <DEDUP_REMOVED lines=9> */
.L_x_50630:
[----:B------:R-:W-:Y:S05]  /*1d710*/  BSYNC.RECONVERGENT B2 ;  /* 0x0000000000027941 */ /* 0x000fea0003800200 */
.L_x_50629:
        /* <DEDUP_REMOVED lines=20> */
.L_x_50640:
        /* <DEDUP_REMOVED lines=13> */
.L_x_50642:
[----:B------:R-:W-:Y:S05]  /*1d930*/  BSYNC.RECONVERGENT B4 ;  /* 0x0000000000047941 */ /* 0x000fea0003800200 */
.L_x_50641:
        /* <DEDUP_REMOVED lines=61> */
.L_x_50639:
[----:B------:R-:W-:Y:S05]  /*1dd10*/  BSYNC.RECONVERGENT B3 ;  /* 0x0000000000037941 */ /* 0x000fea0003800200 */
.L_x_50638:
        /* <DEDUP_REMOVED lines=9> */
.L_x_50637:
[----:B------:R-:W-:Y:S05]  /*1ddb0*/  BSYNC.RECONVERGENT B2 ;  /* 0x0000000000027941 */ /* 0x000fea0003800200 */
.L_x_50636:
        /* <DEDUP_REMOVED lines=19> */
.L_x_50646:
        /* <DEDUP_REMOVED lines=13> */
.L_x_50648:
[----:B------:R-:W-:Y:S05]  /*1dfc0*/  BSYNC.RECONVERGENT B3 ;  /* 0x0000000000037941 */ /* 0x000fea0003800200 */
.L_x_50647:
        /* <DEDUP_REMOVED lines=61> */
.L_x_50645:
[----:B------:R-:W-:Y:S05]  /*1e3a0*/  BSYNC.RECONVERGENT B2 ;  /* 0x0000000000027941 */ /* 0x000fea0003800200 */
.L_x_50644:
        /* <DEDUP_REMOVED lines=10> */
.L_x_50621:
        /* <DEDUP_REMOVED lines=21> */
.L_x_50653:
        /* <DEDUP_REMOVED lines=13> */
.L_x_50655:
[----:B------:R-:W-:Y:S05]  /*1e670*/  BSYNC.RECONVERGENT B4 ;  /* 0x0000000000047941 */ /* 0x000fea0003800200 */
.L_x_50654:
        /* <DEDUP_REMOVED lines=60> */
.L_x_50652:
[----:B------:R-:W-:Y:S05]  /*1ea40*/  BSYNC.RECONVERGENT B3 ;  /* 0x0000000000037941 */ /* 0x000fea0003800200 */
.L_x_50651:
        /* <DEDUP_REMOVED lines=8> */
.L_x_50650:
[----:B------:R-:W-:Y:S05]  /*1ead0*/  BSYNC.RECONVERGENT B2 ;  /* 0x0000000000027941 */ /* 0x000fea0003800200 */
.L_x_50649:
        /* <DEDUP_REMOVED lines=17> */
.L_x_50660:
        /* <DEDUP_REMOVED lines=13> */
.L_x_50662:
[----:B------:R-:W-:Y:S05]  /*1ecc0*/  BSYNC.RECONVERGENT B4 ;  /* 0x0000000000047941 */ /* 0x000fea0003800200 */
.L_x_50661:
        /* <DEDUP_REMOVED lines=61> */
.L_x_50659:
[----:B------:R-:W-:Y:S05]  /*1f0a0*/  BSYNC.RECONVERGENT B3 ;  /* 0x0000000000037941 */ /* 0x000fea0003800200 */
.L_x_50658:
        /* <DEDUP_REMOVED lines=8> */
.L_x_50657:
[----:B------:R-:W-:Y:S05]  /*1f130*/  BSYNC.RECONVERGENT B2 ;  /* 0x0000000000027941 */ /* 0x000fea0003800200 */
.L_x_50656:
        /* <DEDUP_REMOVED lines=17> */
.L_x_50667:
        /* <DEDUP_REMOVED lines=13> */
.L_x_50669:
[----:B------:R-:W-:Y:S05]  /*1f320*/  BSYNC.RECONVERGENT B4 ;  /* 0x0000000000047941 */ /* 0x000fea0003800200 */
.L_x_50668:
        /* <DEDUP_REMOVED lines=61> */
.L_x_50666:
[----:B------:R-:W-:Y:S05]  /*1f700*/  BSYNC.RECONVERGENT B3 ;  /* 0x0000000000037941 */ /* 0x000fea0003800200 */
.L_x_50665:
        /* <DEDUP_REMOVED lines=8> */
.L_x_50664:
[----:B------:R-:W-:Y:S05]  /*1f790*/  BSYNC.RECONVERGENT B2 ;  /* 0x0000000000027941 */ /* 0x000fea0003800200 */
.L_x_50663:
        /* <DEDUP_REMOVED lines=16> */
.L_x_50672:
        /* <DEDUP_REMOVED lines=13> */
.L_x_50674:
[----:B------:R-:W-:Y:S05]  /*1f970*/  BSYNC.RECONVERGENT B3 ;  /* 0x0000000000037941 */ /* 0x000fea0003800200 */
.L_x_50673:
        /* <DEDUP_REMOVED lines=61> */
.L_x_50671:
[----:B------:R-:W-:Y:S05]  /*1fd50*/  BSYNC.RECONVERGENT B2 ;  /* 0x0000000000027941 */ /* 0x000fea0003800200 */
.L_x_50670:
        /* <DEDUP_REMOVED lines=8> */
.L_x_50643:
[----:B------:R-:W-:Y:S05]  /*1fde0*/  BSYNC.RECONVERGENT B1 ;  /* 0x0000000000017941 */ /* 0x000fea0003800200 */
.L_x_50620:
        /* <DEDUP_REMOVED lines=17> */
.L_x_50676:
[----:B------:R-:W-:Y:S05]  /*1ff00*/  BSYNC.RECONVERGENT B1 ;  /* 0x0000000000017941 */ /* 0x000fea0003800200 */
.L_x_50675:
[----:B------:R-:W-:Y:S01]  /*1ff10*/  VIADD R0, R0, 0x20 ;  /* 0x0000002000007836 */ /* 0x000fe20000000000 */
[----:B------:R-:W-:-:S07]  /*1ff20*/  IADD3 R169, PT, PT, R169, 0x20, RZ ;  /* 0x00000020a9a97810 */ /* 0x000fce0007ffe0ff */
.L_x_50617:
[----:B------:R-:W-:Y:S05]  /*1ff30*/  BSYNC.RECONVERGENT B0 ;  /* 0x0000000000007941 */ /* 0x000fea0003800200 */
.L_x_50616:
        /* <DEDUP_REMOVED lines=10> */
.L_x_50680:
[----:B------:R-:W-:Y:S05]  /*1ffe0*/  BSYNC.RECONVERGENT B1 ;  /* 0x0000000000017941 */ /* 0x000fea0003800200 */
.L_x_50679:
        /* <DEDUP_REMOVED lines=28> */
.L_x_50687:
        /* <DEDUP_REMOVED lines=13> */
.L_x_50689:
[----:B------:R-:W-:Y:S05]  /*20280*/  BSYNC.RECONVERGENT B4 ;  /* 0x0000000000047941 */ /* 0x000fea0003800200 */
.L_x_50688:
        /* <DEDUP_REMOVED lines=61> */
.L_x_50686:
[----:B------:R-:W-:Y:S05]  /*20660*/  BSYNC.RECONVERGENT B3 ;  /* 0x0000000000037941 */ /* 0x000fea0003800200 */
.L_x_50685:
        /* <DEDUP_REMOVED lines=9> */
.L_x_50684:
[----:B------:R-:W-:Y:S05]  /*20700*/  BSYNC.RECONVERGENT B2 ;  /* 0x0000000000027941 */ /* 0x000fea0003800200 */
.L_x_50683:
        /* <DEDUP_REMOVED lines=20> */
.L_x_50694:
        /* <DEDUP_REMOVED lines=13> */
.L_x_50696:
[----:B------:R-:W-:Y:S05]  /*20920*/  BSYNC.RECONVERGENT B4 ;  /* 0x0000000000047941 */ /* 0x000fea0003800200 */
.L_x_50695:
        /* <DEDUP_REMOVED lines=61> */
.L_x_50693:
[----:B------:R-:W-:Y:S05]  /*20d00*/  BSYNC.RECONVERGENT B3 ;  /* 0x0000000000037941 */ /* 0x000fea0003800200 */
.L_x_50692:
        /* <DEDUP_REMOVED lines=9> */
.L_x_50691:
[----:B------:R-:W-:Y:S05]  /*20da0*/  BSYNC.RECONVERGENT B2 ;  /* 0x0000000000027941 */ /* 0x000fea0003800200 */
.L_x_50690:
        /* <DEDUP_REMOVED lines=20> */
.L_x_50701:
        /* <DEDUP_REMOVED lines=13> */
.L_x_50703:
[----:B------:R-:W-:Y:S05]  /*20fc0*/  BSYNC.RECONVERGENT B4 ;  /* 0x0000000000047941 */ /* 0x000fea0003800200 */
.L_x_50702:
        /* <DEDUP_REMOVED lines=61> */
.L_x_50700:
[----:B------:R-:W-:Y:S05]  /*213a0*/  BSYNC.RECONVERGENT B3 ;  /* 0x0000000000037941 */ /* 0x000fea0003800200 */
.L_x_50699:
        /* <DEDUP_REMOVED lines=9> */
.L_x_50698:
[----:B------:R-:W-:Y:S05]  /*21440*/  BSYNC.RECONVERGENT B2 ;  /* 0x0000000000027941 */ /* 0x000fea0003800200 */
.L_x_50697:
        /* <DEDUP_REMOVED lines=19> */
.L_x_50707:
        /* <DEDUP_REMOVED lines=13> */
.L_x_50709:
[----:B------:R-:W-:Y:S05]  /*21650*/  BSYNC.RECONVERGENT B3 ;  /* 0x0000000000037941 */ /* 0x000fea0003800200 */
.L_x_50708:
        /* <DEDUP_REMOVED lines=61> */
.L_x_50706:
[----:B------:R-:W-:Y:S05]  /*21a30*/  BSYNC.RECONVERGENT B2 ;  /* 0x0000000000027941 */ /* 0x000fea0003800200 */
.L_x_50705:
        /* <DEDUP_REMOVED lines=10> */
.L_x_50682:
        /* <DEDUP_REMOVED lines=21> */
.L_x_50714:
        /* <DEDUP_REMOVED lines=13> */
.L_x_50716:
[----:B------:R-:W-:Y:S05]  /*21d00*/  BSYNC.RECONVERGENT B4 ;  /* 0x0000000000047941 */ /* 0x000fea0003800200 */
.L_x_50715:
        /* <DEDUP_REMOVED lines=60> */
.L_x_50713:
[----:B------:R-:W-:Y:S05]  /*220d0*/  BSYNC.RECONVERGENT B3 ;  /* 0x0000000000037941 */ /* 0x000fea0003800200 */
.L_x_50712:
        /* <DEDUP_REMOVED lines=8> */
.L_x_50711:
[----:B------:R-:W-:Y:S05]  /*22160*/  BSYNC.RECONVERGENT B2 ;  /* 0x0000000000027941 */ /* 0x000fea0003800200 */
.L_x_50710:
        /* <DEDUP_REMOVED lines=17> */
.L_x_50721:
        /* <DEDUP_REMOVED lines=13> */
.L_x_50723:
[----:B------:R-:W-:Y:S05]  /*22350*/  BSYNC.RECONVERGENT B4 ;  /* 0x0000000000047941 */ /* 0x000fea0003800200 */
.L_x_50722:
        /* <DEDUP_REMOVED lines=61> */
.L_x_50720:
[----:B------:R-:W-:Y:S05]  /*22730*/  BSYNC.RECONVERGENT B3 ;  /* 0x0000000000037941 */ /* 0x000fea0003800200 */
.L_x_50719:
        /* <DEDUP_REMOVED lines=8> */
.L_x_50718:
[----:B------:R-:W-:Y:S05]  /*227c0*/  BSYNC.RECONVERGENT B2 ;  /* 0x0000000000027941 */ /* 0x000fea0003800200 */
.L_x_50717:
        /* <DEDUP_REMOVED lines=17> */
.L_x_50728:
        /* <DEDUP_REMOVED lines=13> */
.L_x_50730:
[----:B------:R-:W-:Y:S05]  /*229b0*/  BSYNC.RECONVERGENT B4 ;  /* 0x0000000000047941 */ /* 0x000fea0003800200 */
.L_x_50729:
        /* <DEDUP_REMOVED lines=61> */
.L_x_50727:
[----:B------:R-:W-:Y:S05]  /*22d90*/  BSYNC.RECONVERGENT B3 ;  /* 0x0000000000037941 */ /* 0x000fea0003800200 */
.L_x_50726:
        /* <DEDUP_REMOVED lines=8> */
.L_x_50725:
[----:B------:R-:W-:Y:S05]  /*22e20*/  BSYNC.RECONVERGENT B2 ;  /* 0x0000000000027941 */ /* 0x000fea0003800200 */
.L_x_50724:
        /* <DEDUP_REMOVED lines=16> */
.L_x_50733:
        /* <DEDUP_REMOVED lines=13> */
.L_x_50735:
[----:B------:R-:W-:Y:S05]  /*23000*/  BSYNC.RECONVERGENT B3 ;  /* 0x0000000000037941 */ /* 0x000fea0003800200 */
.L_x_50734:
        /* <DEDUP_REMOVED lines=61> */
.L_x_50732:
[----:B------:R-:W-:Y:S05]  /*233e0*/  BSYNC.RECONVERGENT B2 ;  /* 0x0000000000027941 */ /* 0x000fea0003800200 */
.L_x_50731:
        /* <DEDUP_REMOVED lines=8> */
.L_x_50704:
[----:B------:R-:W-:Y:S05]  /*23470*/  BSYNC.RECONVERGENT B1 ;  /* 0x0000000000017941 */ /* 0x000fea0003800200 */
.L_x_50681:
        /* <DEDUP_REMOVED lines=17> */
.L_x_50737:
[----:B------:R-:W-:Y:S05]  /*23590*/  BSYNC.RECONVERGENT B1 ;  /* 0x0000000000017941 */ /* 0x000fea0003800200 */
.L_x_50736:
[----:B------:R-:W-:Y:S01]  /*235a0*/  VIADD R0, R0, 0x20 ;  /* 0x0000002000007836 */ /* 0x000fe20000000000 */
[----:B------:R-:W-:-:S07]  /*235b0*/  IADD3 R169, PT, PT, R169, 0x20, RZ ;  /* 0x00000020a9a97810 */ /* 0x000fce0007ffe0ff */
.L_x_50678:
[----:B------:R-:W-:Y:S05]  /*235c0*/  BSYNC.RECONVERGENT B0 ;  /* 0x0000000000007941 */ /* 0x000fea0003800200 */
.L_x_50677:
        /* <DEDUP_REMOVED lines=10> */
.L_x_50741:
[----:B------:R-:W-:Y:S05]  /*23670*/  BSYNC.RECONVERGENT B1 ;  /* 0x0000000000017941 */ /* 0x000fea0003800200 */
.L_x_50740:
        /* <DEDUP_REMOVED lines=28> */
.L_x_50748:
        /* <DEDUP_REMOVED lines=13> */
.L_x_50750:
[----:B------:R-:W-:Y:S05]  /*23910*/  BSYNC.RECONVERGENT B4 ;  /* 0x0000000000047941 */ /* 0x000fea0003800200 */
.L_x_50749:
        /* <DEDUP_REMOVED lines=61> */
.L_x_50747:
[----:B------:R-:W-:Y:S05]  /*23cf0*/  BSYNC.RECONVERGENT B3 ;  /* 0x0000000000037941 */ /* 0x000fea0003800200 */
.L_x_50746:
        /* <DEDUP_REMOVED lines=9> */
.L_x_50745:
[----:B------:R-:W-:Y:S05]  /*23d90*/  BSYNC.RECONVERGENT B2 ;  /* 0x0000000000027941 */ /* 0x000fea0003800200 */
.L_x_50744:
        /* <DEDUP_REMOVED lines=20> */
.L_x_50755:
        /* <DEDUP_REMOVED lines=13> */
.L_x_50757:
[----:B------:R-:W-:Y:S05]  /*23fb0*/  BSYNC.RECONVERGENT B4 ;  /* 0x0000000000047941 */ /* 0x000fea0003800200 */
.L_x_50756:
        /* <DEDUP_REMOVED lines=61> */
.L_x_50754:
[----:B------:R-:W-:Y:S05]  /*24390*/  BSYNC.RECONVERGENT B3 ;  /* 0x0000000000037941 */ /* 0x000fea0003800200 */
.L_x_50753:
        /* <DEDUP_REMOVED lines=9> */
.L_x_50752:
[----:B------:R-:W-:Y:S05]  /*24430*/  BSYNC.RECONVERGENT B2 ;  /* 0x0000000000027941 */ /* 0x000fea0003800200 */
.L_x_50751:
        /* <DEDUP_REMOVED lines=20> */
.L_x_50762:
        /* <DEDUP_REMOVED lines=13> */
.L_x_50764:
[----:B------:R-:W-:Y:S05]  /*24650*/  BSYNC.RECONVERGENT B4 ;  /* 0x0000000000047941 */ /* 0x000fea0003800200 */
.L_x_50763:
        /* <DEDUP_REMOVED lines=61> */
.L_x_50761:
[----:B------:R-:W-:Y:S05]  /*24a30*/  BSYNC.RECONVERGENT B3 ;  /* 0x0000000000037941 */ /* 0x000fea0003800200 */
.L_x_50760:
        /* <DEDUP_REMOVED lines=9> */
.L_x_50759:
[----:B------:R-:W-:Y:S05]  /*24ad0*/  BSYNC.RECONVERGENT B2 ;  /* 0x0000000000027941 */ /* 0x000fea0003800200 */
.L_x_50758:
        /* <DEDUP_REMOVED lines=19> */
.L_x_50768:
        /* <DEDUP_REMOVED lines=13> */
.L_x_50770:
[----:B------:R-:W-:Y:S05]  /*24ce0*/  BSYNC.RECONVERGENT B3 ;  /* 0x0000000000037941 */ /* 0x000fea0003800200 */
.L_x_50769:
        /* <DEDUP_REMOVED lines=61> */
.L_x_50767:
[----:B------:R-:W-:Y:S05]  /*250c0*/  BSYNC.RECONVERGENT B2 ;  /* 0x0000000000027941 */ /* 0x000fea0003800200 */
.L_x_50766:
        /* <DEDUP_REMOVED lines=10> */
.L_x_50743:
        /* <DEDUP_REMOVED lines=21> */
.L_x_50775:
        /* <DEDUP_REMOVED lines=13> */
.L_x_50777:
[----:B------:R-:W-:Y:S05]  /*25390*/  BSYNC.RECONVERGENT B4 ;  /* 0x0000000000047941 */ /* 0x000fea0003800200 */
.L_x_50776:
        /* <DEDUP_REMOVED lines=60> */
.L_x_50774:
[----:B------:R-:W-:Y:S05]  /*25760*/  BSYNC.RECONVERGENT B3 ;  /* 0x0000000000037941 */ /* 0x000fea0003800200 */
.L_x_50773:
        /* <DEDUP_REMOVED lines=8> */
.L_x_50772:
[----:B------:R-:W-:Y:S05]  /*257f0*/  BSYNC.RECONVERGENT B2 ;  /* 0x0000000000027941 */ /* 0x000fea0003800200 */
.L_x_50771:
        /* <DEDUP_REMOVED lines=17> */
.L_x_50782:
        /* <DEDUP_REMOVED lines=13> */
.L_x_50784:
[----:B------:R-:W-:Y:S05]  /*259e0*/  BSYNC.RECONVERGENT B4 ;  /* 0x0000000000047941 */ /* 0x000fea0003800200 */
.L_x_50783:
        /* <DEDUP_REMOVED lines=61> */
.L_x_50781:
[----:B------:R-:W-:Y:S05]  /*25dc0*/  BSYNC.RECONVERGENT B3 ;  /* 0x0000000000037941 */ /* 0x000fea0003800200 */
.L_x_50780:
        /* <DEDUP_REMOVED lines=8> */
.L_x_50779:
[----:B------:R-:W-:Y:S05]  /*25e50*/  BSYNC.RECONVERGENT B2 ;  /* 0x0000000000027941 */ /* 0x000fea0003800200 */
.L_x_50778:
        /* <DEDUP_REMOVED lines=17> */
.L_x_50789:
        /* <DEDUP_REMOVED lines=13> */
.L_x_50791:
[----:B------:R-:W-:Y:S05]  /*26040*/  BSYNC.RECONVERGENT B4 ;  /* 0x0000000000047941 */ /* 0x000fea0003800200 */
.L_x_50790:
        /* <DEDUP_REMOVED lines=61> */
.L_x_50788:
[----:B------:R-:W-:Y:S05]  /*26420*/  BSYNC.RECONVERGENT B3 ;  /* 0x0000000000037941 */ /* 0x000fea0003800200 */
.L_x_50787:
        /* <DEDUP_REMOVED lines=8> */
.L_x_50786:
[----:B------:R-:W-:Y:S05]  /*264b0*/  BSYNC.RECONVERGENT B2 ;  /* 0x0000000000027941 */ /* 0x000fea0003800200 */
.L_x_50785:
        /* <DEDUP_REMOVED lines=16> */
.L_x_50794:
        /* <DEDUP_REMOVED lines=13> */
.L_x_50796:
[----:B------:R-:W-:Y:S05]  /*26690*/  BSYNC.RECONVERGENT B3 ;  /* 0x0000000000037941 */ /* 0x000fea0003800200 */
.L_x_50795:
        /* <DEDUP_REMOVED lines=61> */
.L_x_50793:
[----:B------:R-:W-:Y:S05]  /*26a70*/  BSYNC.RECONVERGENT B2 ;  /* 0x0000000000027941 */ /* 0x000fea0003800200 */
.L_x_50792:
        /* <DEDUP_REMOVED lines=8> */
.L_x_50765:
[----:B------:R-:W-:Y:S05]  /*26b00*/  BSYNC.RECONVERGENT B1 ;  /* 0x0000000000017941 */ /* 0x000fea0003800200 */
.L_x_50742:
        /* <DEDUP_REMOVED lines=17> */
.L_x_50798:
[----:B------:R-:W-:Y:S05]  /*26c20*/  BSYNC.RECONVERGENT B1 ;  /* 0x0000000000017941 */ /* 0x000fea0003800200 */
.L_x_50797:
[----:B------:R-:W-:Y:S01]  /*26c30*/  VIADD R0, R0, 0x20 ;  /* 0x0000002000007836 */ /* 0x000fe20000000000 */
[----:B------:R-:W-:-:S07]  /*26c40*/  IADD3 R169, PT, PT, R169, 0x20, RZ ;  /* 0x00000020a9a97810 */ /* 0x000fce0007ffe0ff */
.L_x_50739:
[----:B------:R-:W-:Y:S05]  /*26c50*/  BSYNC.RECONVERGENT B0 ;  /* 0x0000000000007941 */ /* 0x000fea0003800200 */
.L_x_50738:
        /* <DEDUP_REMOVED lines=10> */
.L_x_50802:
[----:B------:R-:W-:Y:S05]  /*26d00*/  BSYNC.RECONVERGENT B1 ;  /* 0x0000000000017941 */ /* 0x000fea0003800200 */
.L_x_50801:
        /* <DEDUP_REMOVED lines=28> */
.L_x_50809:
        /* <DEDUP_REMOVED lines=13> */
.L_x_50811:
[----:B------:R-:W-:Y:S05]  /*26fa0*/  BSYNC.RECONVERGENT B4 ;  /* 0x0000000000047941 */ /* 0x000fea0003800200 */
.L_x_50810:
        /* <DEDUP_REMOVED lines=61> */
.L_x_50808:
[----:B------:R-:W-:Y:S05]  /*27380*/  BSYNC.RECONVERGENT B3 ;  /* 0x0000000000037941 */ /* 0x000fea0003800200 */
.L_x_50807:
        /* <DEDUP_REMOVED lines=9> */
.L_x_50806:
[----:B------:R-:W-:Y:S05]  /*27420*/  BSYNC.RECONVERGENT B2 ;  /* 0x0000000000027941 */ /* 0x000fea0003800200 */
.L_x_50805:
        /* <DEDUP_REMOVED lines=20> */
.L_x_50816:
        /* <DEDUP_REMOVED lines=13> */
.L_x_50818:
[----:B------:R-:W-:Y:S05]  /*27640*/  BSYNC.RECONVERGENT B4 ;  /* 0x0000000000047941 */ /* 0x000fea0003800200 */
.L_x_50817:
[----:B------:R-:W-:Y:S01]  /*27650*/  IMAD.WIDE.U32 R174, R155, -0x326172a9, RZ ;  /* 0xcd9e8d579bae7825 */ /* 0x000fe200078e00ff */
[----:B------:R-:W-:Y:S02]  /*27660*/  LOP3.LUT R178, R163, R157, R3, 0x96, !PT ;  /* 0x0000009da3b27212 */ /* 0x000fe400078e9603 */
[----:B------:R-:W-:Y:S01]  /*27670*/  IADD3 R157, PT, PT, R2, -0x61c88647, RZ ;  /* 0x9e3779b9029d7810 */ /* 0x000fe20007ffe0ff */
[----:B------:R-:W-:Y:S01]  /*27680*/  IMAD.MOV.U32 R172, RZ, RZ, RZ ;  /* 0x000000ffffac7224 */ /* 0x000fe200078e00ff */
[----:B0-----:R-:W-:Y:S01]  /*27690*/  LOP3.LUT R176, R153, R175, R2, 0x96, !PT ;  /* 0x000000af99b07212 */ /* 0x001fe200078e9602 */
        /* <DEDUP_REMOVED lines=56> */
.L_x_50815:
[----:B------:R-:W-:Y:S05]  /*27a20*/  BSYNC.RECONVERGENT B3 ;  /* 0x0000000000037941 */ /* 0x000fea0003800200 */
.L_x_50814:
        /* <DEDUP_REMOVED lines=9> */
.L_x_50813:
[----:B------:R-:W-:Y:S05]  /*27ac0*/  BSYNC.RECONVERGENT B2 ;  /* 0x0000000000027941 */ /* 0x000fea0003800200 */
.L_x_50812:
        /* <DEDUP_REMOVED lines=20> */
.L_x_50823:
        /* <DEDUP_REMOVED lines=13> */
.L_x_50825:
[----:B------:R-:W-:Y:S05]  /*27ce0*/  BSYNC.RECONVERGENT B4 ;  /* 0x0000000000047941 */ /* 0x000fea0003800200 */
.L_x_50824:
        /* <DEDUP_REMOVED lines=61> */
.L_x_50822:
[----:B------:R-:W-:Y:S05]  /*280c0*/  BSYNC.RECONVERGENT B3 ;  /* 0x0000000000037941 */ /* 0x000fea0003800200 */
.L_x_50821:
        /* <DEDUP_REMOVED lines=9> */
.L_x_50820:
[----:B------:R-:W-:Y:S05]  /*28160*/  BSYNC.RECONVERGENT B2 ;  /* 0x0000000000027941 */ /* 0x000fea0003800200 */
.L_x_50819:
        /* <DEDUP_REMOVED lines=19> */
.L_x_50829:
        /* <DEDUP_REMOVED lines=13> */
.L_x_50831:
[----:B------:R-:W-:Y:S05]  /*28370*/  BSYNC.RECONVERGENT B3 ;  /* 0x0000000000037941 */ /* 0x000fea0003800200 */
.L_x_50830:
        /* <DEDUP_REMOVED lines=61> */
.L_x_50828:
[----:B------:R-:W-:Y:S05]  /*28750*/  BSYNC.RECONVERGENT B2 ;  /* 0x0000000000027941 */ /* 0x000fea0003800200 */
.L_x_50827:
        /* <DEDUP_REMOVED lines=10> */
.L_x_50804:
        /* <DEDUP_REMOVED lines=21> */
.L_x_50836:
        /* <DEDUP_REMOVED lines=13> */
.L_x_50838:
[----:B------:R-:W-:Y:S05]  /*28a20*/  BSYNC.RECONVERGENT B4 ;  /* 0x0000000000047941 */ /* 0x000fea0003800200 */
.L_x_50837:
[----:B------:R-:W-:Y:S01]  /*28a30*/  IMAD.WIDE.U32 R122, R155, -0x326172a9, RZ ;  /* 0xcd9e8d579b7a7825 */ /* 0x000fe200078e00ff */
[----:B-1----:R-:W-:Y:S02]  /*28a40*/  LOP3.LUT R174, R163, R121, R3, 0x96, !PT ;  /* 0x00000079a3ae7212 */ /* 0x002fe400078e9603 */
        /* <DEDUP_REMOVED lines=52> */
[----:B------:R-:W-:Y:S02]  /*28d90*/  MOV R162, R156 ;  /* 0x0000009c00a27202 */ /* 0x000fe40000000f00 */
[----:B------:R-:W-:Y:S01]  /*28da0*/  LOP3.LUT R157, R121, R122, R157, 0x96, !PT ;  /* 0x0000007a799d7212 */ /* 0x000fe200078e969d */
[----:B------:R-:W-:Y:S02]  /*28db0*/  VIADD R123, R3, 0x96a522ad ;  /* 0x96a522ad037b7836 */ /* 0x000fe40000000000 */
[----:B------:R-:W-:Y:S02]  /*28dc0*/  IMAD.MOV.U32 R170, RZ, RZ, R174 ;  /* 0x000000ffffaa7224 */ /* 0x000fe400078e00ae */
[----:B------:R-:W-:Y:S01]  /*28dd0*/  IMAD.MOV.U32 R122, RZ, RZ, RZ ;  /* 0x000000ffff7a7224 */ /* 0x000fe200078e00ff */
[----:B------:R-:W-:Y:S02]  /*28de0*/  LOP3.LUT R156, R123, R120, R175, 0x96, !PT ;  /* 0x000000787b9c7212 */ /* 0x000fe400078e96af */
[----:B------:R-:W-:-:S07]  /*28df0*/  MOV R120, R172 ;  /* 0x000000ac00787202 */ /* 0x000fce0000000f00 */
.L_x_50835:
[----:B------:R-:W-:Y:S05]  /*28e00*/  BSYNC.RECONVERGENT B3 ;  /* 0x0000000000037941 */ /* 0x000fea0003800200 */
.L_x_50834:
[----:B------:R-:W-:Y:S01]  /*28e10*/  HFMA2 R121, -RZ, RZ, 0.1171875, 0 ;  /* 0x2f800000ff797431 */ /* 0x000fe200000001ff */
[----:B------:R-:W-:Y:S01]  /*28e20*/  I2FP.F32.U32 R120, R120 ;  /* 0x0000007800787245 */ /* 0x000fe20000201000 */
[----:B-----5:R-:W-:-:S04]  /*28e30*/  FMUL.FTZ R123, R4, UR11 ;  /* 0x0000000b047b7c20 */ /* 0x020fc80008410000 */
[----:B------:R-:W-:Y:S01]  /*28e40*/  FMUL.FTZ R123, R123, UR10 ;  /* 0x0000000a7b7b7c20 */ /* 0x000fe20008410000 */
[----:B------:R-:W-:-:S05]  /*28e50*/  FFMA.FTZ R120, R120, R121, 1.1641532182693481445e-10 ;  /* 0x2f00000078787423 */ /* 0x000fca0000010079 */
[----:B------:R-:W-:-:S04]  /*28e60*/  FSETP.GTU.FTZ.AND P1, PT, R120, UR8, PT ;  /* 0x0000000878007c0b */ /* 0x000fc8000bf3c000 */
[----:B------:R-:W-:Y:S02]  /*28e70*/  SEL R161, RZ, 0x1, P1 ;  /* 0x00000001ffa17807 */ /* 0x000fe40000800000 */
[----:B------:R-:W-:-:S07]  /*28e80*/  FSEL R120, R123, RZ, !P1 ;  /* 0x000000ff7b787208 */ /* 0x000fce0004800000 */
.L_x_50833:
[----:B------:R-:W-:Y:S05]  /*28e90*/  BSYNC.RECONVERGENT B2 ;  /* 0x0000000000027941 */ /* 0x000fea0003800200 */
.L_x_50832:
        /* <DEDUP_REMOVED lines=17> */
.L_x_50843:
        /* <DEDUP_REMOVED lines=13> */
.L_x_50845:
[----:B------:R-:W-:Y:S05]  /*29080*/  BSYNC.RECONVERGENT B4 ;  /* 0x0000000000047941 */ /* 0x000fea0003800200 */
.L_x_50844:
[----:B------:R-:W-:Y:S01]  /*29090*/  IMAD.WIDE.U32 R156, R155, -0x326172a9, RZ ;  /* 0xcd9e8d579b9c7825 */ /* 0x000fe200078e00ff */
[----:B0-----:R-:W-:Y:S02]  /*290a0*/  LOP3.LUT R176, R163, R123, R3, 0x96, !PT ;  /* 0x0000007ba3b07212 */ /* 0x001fe400078e9603 */
[----:B------:R-:W-:Y:S01]  /*290b0*/  IADD3 R121, PT, PT, R2, -0x61c88647, RZ ;  /* 0x9e3779b902797810 */ /* 0x000fe20007ffe0ff */
[----:B------:R-:W-:Y:S01]  /*290c0*/  VIADD R123, R3, 0xbb67ae85 ;  /* 0xbb67ae85037b7836 */ /* 0x000fe20000000000 */
[----:B-1----:R-:W-:Y:S01]  /*290d0*/  LOP3.LUT R174, R153, R157, R2, 0x96, !PT ;  /* 0x0000009d99ae7212 */ /* 0x002fe200078e9602 */
        /* <DEDUP_REMOVED lines=52> */
[----:B------:R-:W-:-:S03]  /*29420*/  IMAD.MOV.U32 R123, RZ, RZ, RZ ;  /* 0x000000ffff7b7224 */ /* 0x000fc600078e00ff */
[----:B------:R-:W-:Y:S01]  /*29430*/  LOP3.LUT R156, R121, R156, R175, 0x96, !PT ;  /* 0x0000009c799c7212 */ /* 0x000fe200078e96af */
[----:B------:R-:W-:Y:S01]  /*29440*/  IMAD.MOV.U32 R121, RZ, RZ, R170 ;  /* 0x000000ffff797224 */ /* 0x000fe200078e00aa */
[----:B------:R-:W-:-:S07]  /*29450*/  MOV R170, R174 ;  /* 0x000000ae00aa7202 */ /* 0x000fce0000000f00 */
.L_x_50842:
[----:B------:R-:W-:Y:S05]  /*29460*/  BSYNC.RECONVERGENT B3 ;  /* 0x0000000000037941 */ /* 0x000fea0003800200 */
.L_x_50841:
[----:B------:R-:W-:Y:S01]  /*29470*/  HFMA2 R122, -RZ, RZ, 0.1171875, 0 ;  /* 0x2f800000ff7a7431 */ /* 0x000fe200000001ff */
[----:B------:R-:W-:Y:S01]  /*29480*/  I2FP.F32.U32 R121, R121 ;  /* 0x0000007900797245 */ /* 0x000fe20000201000 */
[----:B-----5:R-:W-:-:S04]  /*29490*/  FMUL.FTZ R160, R5, UR11 ;  /* 0x0000000b05a07c20 */ /* 0x020fc80008410000 */
[----:B------:R-:W-:Y:S01]  /*294a0*/  FFMA.FTZ R121, R121, R122, 1.1641532182693481445e-10 ;  /* 0x2f00000079797423 */ /* 0x000fe2000001007a */
[----:B------:R-:W-:-:S04]  /*294b0*/  FMUL.FTZ R122, R160, UR10 ;  /* 0x0000000aa07a7c20 */ /* 0x000fc80008410000 */
[----:B------:R-:W-:-:S04]  /*294c0*/  FSETP.GTU.FTZ.AND P1, PT, R121, UR8, PT ;  /* 0x0000000879007c0b */ /* 0x000fc8000bf3c000 */
[----:B------:R-:W-:Y:S02]  /*294d0*/  SEL R160, RZ, 0x1, P1 ;  /* 0x00000001ffa07807 */ /* 0x000fe40000800000 */
[----:B------:R-:W-:-:S07]  /*294e0*/  FSEL R121, R122, RZ, !P1 ;  /* 0x000000ff7a797208 */ /* 0x000fce0004800000 */
.L_x_50840:
[----:B------:R-:W-:Y:S05]  /*294f0*/  BSYNC.RECONVERGENT B2 ;  /* 0x0000000000027941 */ /* 0x000fea0003800200 */
.L_x_50839:
        /* <DEDUP_REMOVED lines=17> */
.L_x_50850:
        /* <DEDUP_REMOVED lines=13> */
.L_x_50852:
[----:B------:R-:W-:Y:S05]  /*296e0*/  BSYNC.RECONVERGENT B4 ;  /* 0x0000000000047941 */ /* 0x000fea0003800200 */
.L_x_50851:
[----:B------:R-:W-:Y:S01]  /*296f0*/  IMAD.WIDE.U32 R156, R155, -0x326172a9, RZ ;  /* 0xcd9e8d579b9c7825 */ /* 0x000fe200078e00ff */
[----:B0-----:R-:W-:Y:S02]  /*29700*/  LOP3.LUT R176, R163, R123, R3, 0x96, !PT ;  /* 0x0000007ba3b07212 */ /* 0x001fe400078e9603 */
        /* <DEDUP_REMOVED lines=59> */
.L_x_50849:
[----:B------:R-:W-:Y:S05]  /*29ac0*/  BSYNC.RECONVERGENT B3 ;  /* 0x0000000000037941 */ /* 0x000fea0003800200 */
.L_x_50848:
        /* <DEDUP_REMOVED lines=8> */
.L_x_50847:
[----:B------:R-:W-:Y:S05]  /*29b50*/  BSYNC.RECONVERGENT B2 ;  /* 0x0000000000027941 */ /* 0x000fea0003800200 */
.L_x_50846:
        /* <DEDUP_REMOVED lines=20> */
.L_x_50855:
        /* <DEDUP_REMOVED lines=13> */
.L_x_50857:
[----:B------:R-:W-:Y:S05]  /*29d70*/  BSYNC.RECONVERGENT B3 ;  /* 0x0000000000037941 */ /* 0x000fea0003800200 */
.L_x_50856:
        /* <DEDUP_REMOVED lines=59> */
[----:B------:R-:W-:Y:S02]  /*2a130*/  LOP3.LUT R156, R123, R156, R177, 0x96, !PT ;  /* 0x0000009c7b9c7212 */ /* 0x000fe400078e96b1 */
[----:B------:R-:W-:-:S07]  /*2a140*/  MOV R123, R170 ;  /* 0x000000aa007b7202 */ /* 0x000fce0000000f00 */
.L_x_50854:
[----:B------:R-:W-:Y:S05]  /*2a150*/  BSYNC.RECONVERGENT B2 ;  /* 0x0000000000027941 */ /* 0x000fea0003800200 */
.L_x_50853:
        /* <DEDUP_REMOVED lines=8> */
.L_x_50826:
[----:B------:R-:W-:Y:S05]  /*2a1e0*/  BSYNC.RECONVERGENT B1 ;  /* 0x0000000000017941 */ /* 0x000fea0003800200 */
.L_x_50803:
[----:B------:R-:W1:Y:S02]  /*2a1f0*/  LDC.64 R174, c[0x0][0x3a8] ;  /* 0x0000ea00ffae7b82 */ /* 0x000e640000000a00 */
[----:B-1----:R-:W-:-:S05]  /*2a200*/  IMAD.WIDE.U32 R174, R0, 0x10, R174 ;  /* 0x0000001000ae7825 */ /* 0x002fca00078e00ae */
[----:B-----5:R2:W-:Y:S01]  /*2a210*/  STG.E.128 desc[UR6][R174.64], R120 ;  /* 0x00000078ae007986 */ /* 0x0205e2000c101d06 */
[----:B------:R-:W-:Y:S05]  /*2a220*/  @!P0 BRA `(.L_x_50800) ;  /* 0x00000000002c8947 */ /* 0x000fea0003800000 */
[----:B--2---:R-:W1:Y:S01]  /*2a230*/  LDC.64 R174, c[0x0][0x3b0] ;  /* 0x0000ec00ffae7b82 */ /* 0x004e620000000a00 */
[----:B------:R-:W-:Y:S01]  /*2a240*/  IMAD.U32 R170, R159, 0x10000, RZ ;  /* 0x000100009faa7824 */ /* 0x000fe200078e00ff */
[----:B------:R-:W-:Y:S02]  /*2a250*/  LOP3.LUT R0, R158, 0xffff, RZ, 0xc0, !PT ;  /* 0x0000ffff9e007812 */ /* 0x000fe400078ec0ff */
[----:B------:R-:W-:Y:S02]  /*2a260*/  LOP3.LUT R179, R160, 0xff, RZ, 0xc0, !PT ;  /* 0x000000ffa0b37812 */ /* 0x000fe400078ec0ff */
[----:B0-----:R-:W-:-:S04]  /*2a270*/  LOP3.LUT R177, R170, 0xff0000, RZ, 0xc0, !PT ;  /* 0x00ff0000aab17812 */ /* 0x001fc800078ec0ff */
[----:B------:R-:W-:Y:S02]  /*2a280*/  LEA R0, R0, R177, 0x18 ;  /* 0x000000b100007211 */ /* 0x000fe400078ec0ff */
[----:B------:R-:W-:-:S03]  /*2a290*/  LOP3.LUT R177, R161, 0xff, RZ, 0xc0, !PT ;  /* 0x000000ffa1b17812 */ /* 0x000fc600078ec0ff */
[----:B------:R-:W-:-:S05]  /*2a2a0*/  IMAD R0, R179, 0x100, R0 ;  /* 0x00000100b3007824 */ /* 0x000fca00078e0200 */
[----:B------:R-:W-:Y:S01]  /*2a2b0*/  IADD3 R177, PT, PT, R0, R177, RZ ;  /* 0x000000b100b17210 */ /* 0x000fe20007ffe0ff */
[----:B-1----:R-:W-:-:S05]  /*2a2c0*/  IMAD.WIDE.U32 R174, R169, 0x4, R174 ;  /* 0x00000004a9ae7825 */ /* 0x002fca00078e00ae */
[----:B------:R3:W-:Y:S02]  /*2a2d0*/  STG.E desc[UR6][R174.64], R177 ;  /* 0x000000b1ae007986 */ /* 0x0007e4000c101906 */
.L_x_50800:
[----:B------:R-:W-:Y:S05]  /*2a2e0*/  BSYNC.RECONVERGENT B0 ;  /* 0x0000000000007941 */ /* 0x000fea0003800200 */
.L_x_50799:
        /* <DEDUP_REMOVED lines=15> */
[----:B-123--:R-:W-:Y:S02]  /*2a3e0*/  FADD.FTZ R175, R129, R0 ;  /* 0x0000000081af7221 */ /* 0x00efe40000010000 */
        /* <DEDUP_REMOVED lines=61> */
[----:B------:R-:W1:Y:S01]  /*2a7c0*/  SHFL.BFLY PT, R0, R169, 0x1, 0x1f ;  /* 0x0c201f00a9007f89 */ /* 0x000e6200000e0000 */
[----:B------:R-:W2:Y:S01]  /*2a7d0*/  LDC R170, c[0x0][0x400] ;  /* 0x00010000ffaa7b82 */ /* 0x000ea20000000800 */
[----:B------:R-:W-:Y:S01]  /*2a7e0*/  LOP3.LUT P6, RZ, R173, 0x2, RZ, 0xc0, !PT ;  /* 0x00000002adff7812 */ /* 0x000fe200078cc0ff */
[----:B-1----:R-:W-:-:S05]  /*2a7f0*/  FADD.FTZ R174, R169, R0 ;  /* 0x00000000a9ae7221 */ /* 0x002fca0000010000 */
        /* <DEDUP_REMOVED lines=120> */
.L_x_50895:
        /* <DEDUP_REMOVED lines=41> */
.L_x_50862:
[----:B------:R-:W-:Y:S05]  /*2b210*/  BSYNC.RECONVERGENT B1 ;  /* 0x0000000000017941 */ /* 0x000fea0003800200 */
.L_x_50861:
        /* <DEDUP_REMOVED lines=19> */
.L_x_50864:
[----:B------:R-:W-:Y:S05]  /*2b350*/  BSYNC.RECONVERGENT B1 ;  /* 0x0000000000017941 */ /* 0x000fea0003800200 */
.L_x_50863:
        /* <DEDUP_REMOVED lines=19> */
.L_x_50866:
[----:B------:R-:W-:Y:S05]  /*2b490*/  BSYNC.RECONVERGENT B1 ;  /* 0x0000000000017941 */ /* 0x000fea0003800200 */
.L_x_50865:
        /* <DEDUP_REMOVED lines=19> */
.L_x_50868:
[----:B------:R-:W-:Y:S05]  /*2b5d0*/  BSYNC.RECONVERGENT B1 ;  /* 0x0000000000017941 */ /* 0x000fea0003800200 */
.L_x_50867:
        /* <DEDUP_REMOVED lines=19> */
.L_x_50870:
[----:B------:R-:W-:Y:S05]  /*2b710*/  BSYNC.RECONVERGENT B1 ;  /* 0x0000000000017941 */ /* 0x000fea0003800200 */
.L_x_50869:
        /* <DEDUP_REMOVED lines=19> */
.L_x_50872:
[----:B------:R-:W-:Y:S05]  /*2b850*/  BSYNC.RECONVERGENT B1 ;  /* 0x0000000000017941 */ /* 0x000fea0003800200 */
.L_x_50871:
        /* <DEDUP_REMOVED lines=19> */
.L_x_50874:
[----:B------:R-:W-:Y:S05]  /*2b990*/  BSYNC.RECONVERGENT B1 ;  /* 0x0000000000017941 */ /* 0x000fea0003800200 */
.L_x_50873:
        /* <DEDUP_REMOVED lines=19> */
.L_x_50876:
[----:B------:R-:W-:Y:S05]  /*2bad0*/  BSYNC.RECONVERGENT B1 ;  /* 0x0000000000017941 */ /* 0x000fea0003800200 */
.L_x_50875:
        /* <DEDUP_REMOVED lines=19> */
.L_x_50878:
[----:B------:R-:W-:Y:S05]  /*2bc10*/  BSYNC.RECONVERGENT B1 ;  /* 0x0000000000017941 */ /* 0x000fea0003800200 */
.L_x_50877:
        /* <DEDUP_REMOVED lines=19> */
.L_x_50880:
[----:B------:R-:W-:Y:S05]  /*2bd50*/  BSYNC.RECONVERGENT B1 ;  /* 0x0000000000017941 */ /* 0x000fea0003800200 */
.L_x_50879:
        /* <DEDUP_REMOVED lines=19> */
.L_x_50882:
[----:B------:R-:W-:Y:S05]  /*2be90*/  BSYNC.RECONVERGENT B1 ;  /* 0x0000000000017941 */ /* 0x000fea0003800200 */
.L_x_50881:
        /* <DEDUP_REMOVED lines=17> */
.L_x_50860:
[----:B------:R-:W-:Y:S05]  /*2bfb0*/  BSYNC.RECONVERGENT B0 ;  /* 0x0000000000007941 */ /* 0x000fea0003800200 */
.L_x_50859:
[----:B0-----:R-:W0:Y:S02]  /*2bfc0*/  LDC.64 R164, c[0x0][0x380] ;  /* 0x0000e000ffa47b82 */ /* 0x001e240000000a00 */
[----:B0-----:R-:W-:-:S05]  /*2bfd0*/  IMAD R152, R164, 0x4, R152 ;  /* 0x00000004a4987824 */ /* 0x001fca00078e0298 */
[----:B------:R-:W-:-:S13]  /*2bfe0*/  ISETP.GE.AND P0, PT, R152, R165, PT ;  /* 0x000000a59800720c */ /* 0x000fda0003f06270 */
[----:B------:R-:W-:Y:S05]  /*2bff0*/  @!P0 BRA `(.L_x_50883) ;  /* 0xfffffd5000c48947 */ /* 0x000fea000383ffff */
[----:B------:R-:W-:Y:S05]  /*2c000*/  EXIT ;  /* 0x000000000000794d */ /* 0x000fea0003800000 */
.L_x_50858:
        /* <DEDUP_REMOVED lines=8> */
.L_x_50885:
[----:B------:R-:W-:Y:S05]  /*2c090*/  BSYNC B0 ;  /* 0x0000000000007941 */ /* 0x000fea0003800000 */
.L_x_50884:
        /* <DEDUP_REMOVED lines=10> */
.L_x_50886:
[----:B------:R-:W-:Y:S02]  /*2c140*/  IMAD.MOV.U32 R180, RZ, RZ, 0x4 ;  /* 0x00000004ffb47424 */ /* 0x000fe400078e00ff */
[----:B------:R-:W-:-:S04]  /*2c150*/  IMAD.MOV.U32 R175, RZ, RZ, R179 ;  /* 0x000000ffffaf7224 */ /* 0x000fc800078e00b3 */
[----:B------:R-:W-:-:S05]  /*2c160*/  FADD.FTZ R175, R174, R175 ;  /* 0x000000afaeaf7221 */ /* 0x000fca0000010000 */
[----:B------:R-:W-:-:S07]  /*2c170*/  MOV R181, R175 ;  /* 0x000000af00b57202 */ /* 0x000fce0000000f00 */
[----:B------:R-:W-:Y:S05]  /*2c180*/  WARPSYNC.COLLECTIVE R178, `(.L_x_50887) ;  /* 0x00000000b2087348 */ /* 0x000fea0003c00000 */
[----:B------:R0:W1:Y:S02]  /*2c190*/  SHFL.BFLY P6, R179, R181, R180, R183 ;  /* 0x0c0000b4b5b37389 */ /* 0x00006400000c00b7 */
[----:B01----:R-:W-:Y:S05]  /*2c1a0*/  ENDCOLLECTIVE ;  /* 0x000000000000791b */ /* 0x003fea0003800000 */
.L_x_50887:
[----:B------:R-:W-:Y:S01]  /*2c1b0*/  HFMA2 R180, -RZ, RZ, 0, 4.76837158203125e-07 ;  /* 0x00000008ffb47431 */ /* 0x000fe200000001ff */
[----:B------:R-:W-:-:S05]  /*2c1c0*/  MOV R0, R179 ;  /* 0x000000b300007202 */ /* 0x000fca0000000f00 */
[----:B------:R-:W-:-:S04]  /*2c1d0*/  FADD.FTZ R176, R175, R0 ;  /* 0x00000000afb07221 */ /* 0x000fc80000010000 */
[----:B------:R-:W-:-:S07]  /*2c1e0*/  IMAD.MOV.U32 R181, RZ, RZ, R176 ;  /* 0x000000ffffb57224 */ /* 0x000fce00078e00b0 */
[----:B------:R-:W-:Y:S05]  /*2c1f0*/  WARPSYNC.COLLECTIVE R178, `(.L_x_50888) ;  /* 0x00000000b2087348 */ /* 0x000fea0003c00000 */
[----:B------:R0:W1:Y:S02]  /*2c200*/  SHFL.BFLY P6, R179, R181, R180, R183 ;  /* 0x0c0000b4b5b37389 */ /* 0x00006400000c00b7 */
[----:B01----:R-:W-:Y:S05]  /*2c210*/  ENDCOLLECTIVE ;  /* 0x000000000000791b */ /* 0x003fea0003800000 */
.L_x_50888:
[----:B------:R-:W-:Y:S02]  /*2c220*/  IMAD.MOV.U32 R180, RZ, RZ, 0x10 ;  /* 0x00000010ffb47424 */ /* 0x000fe400078e00ff */
[----:B------:R-:W-:-:S04]  /*2c230*/  IMAD.MOV.U32 R177, RZ, RZ, R179 ;  /* 0x000000ffffb17224 */ /* 0x000fc800078e00b3 */
[----:B------:R-:W-:-:S05]  /*2c240*/  FADD.FTZ R177, R176, R177 ;  /* 0x000000b1b0b17221 */ /* 0x000fca0000010000 */
[----:B------:R-:W-:-:S07]  /*2c250*/  MOV R181, R177 ;  /* 0x000000b100b57202 */ /* 0x000fce0000000f00 */
[----:B------:R-:W-:Y:S05]  /*2c260*/  WARPSYNC.COLLECTIVE R178, `(.L_x_50889) ;  /* 0x00000000b2087348 */ /* 0x000fea0003c00000 */
[----:B------:R0:W1:Y:S02]  /*2c270*/  SHFL.BFLY P6, R179, R181, R180, R183 ;  /* 0x0c0000b4b5b37389 */ /* 0x00006400000c00b7 */
[----:B01----:R-:W-:Y:S05]  /*2c280*/  ENDCOLLECTIVE ;  /* 0x000000000000791b */ /* 0x003fea0003800000 */
.L_x_50889:
        /* <DEDUP_REMOVED lines=111> */
.L_x_50890:
[----:B------:R-:W-:Y:S02]  /*2c980*/  IMAD.MOV.U32 R180, RZ, RZ, 0x2 ;  /* 0x00000002ffb47424 */ /* 0x000fe400078e00ff */
[----:B------:R-:W-:-:S04]  /*2c990*/  IMAD.MOV.U32 R175, RZ, RZ, R179 ;  /* 0x000000ffffaf7224 */ /* 0x000fc800078e00b3 */
[----:B------:R-:W-:-:S05]  /*2c9a0*/  FADD.FTZ R175, R0, R175 ;  /* 0x000000af00af7221 */ /* 0x000fca0000010000 */
[----:B------:R-:W-:-:S07]  /*2c9b0*/  MOV R181, R175 ;  /* 0x000000af00b57202 */ /* 0x000fce0000000f00 */
[----:B------:R-:W-:Y:S05]  /*2c9c0*/  WARPSYNC.COLLECTIVE R178, `(.L_x_50891) ;  /* 0x00000000b2087348 */ /* 0x000fea0003c00000 */
[----:B------:R0:W1:Y:S02]  /*2c9d0*/  SHFL.BFLY P6, R179, R181, R180, R183 ;  /* 0x0c0000b4b5b37389 */ /* 0x00006400000c00b7 */
[----:B01----:R-:W-:Y:S05]  /*2c9e0*/  ENDCOLLECTIVE ;  /* 0x000000000000791b */ /* 0x003fea0003800000 */
.L_x_50891:
[----:B------:R-:W-:Y:S01]  /*2c9f0*/  HFMA2 R180, -RZ, RZ, 0, 2.384185791015625e-07 ;  /* 0x00000004ffb47431 */ /* 0x000fe200000001ff */
[----:B------:R-:W-:-:S05]  /*2ca00*/  MOV R174, R179 ;  /* 0x000000b300ae7202 */ /* 0x000fca0000000f00 */
[----:B------:R-:W-:-:S04]  /*2ca10*/  FADD.FTZ R174, R175, R174 ;  /* 0x000000aeafae7221 */ /* 0x000fc80000010000 */
[----:B------:R-:W-:-:S07]  /*2ca20*/  IMAD.MOV.U32 R181, RZ, RZ, R174 ;  /* 0x000000ffffb57224 */ /* 0x000fce00078e00ae */
[----:B------:R-:W-:Y:S05]  /*2ca30*/  WARPSYNC.COLLECTIVE R178, `(.L_x_50892) ;  /* 0x00000000b2087348 */ /* 0x000fea0003c00000 */
[----:B------:R0:W1:Y:S02]  /*2ca40*/  SHFL.BFLY P6, R179, R181, R180, R183 ;  /* 0x0c0000b4b5b37389 */ /* 0x00006400000c00b7 */
[----:B01----:R-:W-:Y:S05]  /*2ca50*/  ENDCOLLECTIVE ;  /* 0x000000000000791b */ /* 0x003fea0003800000 */
.L_x_50892:
[----:B------:R-:W-:Y:S02]  /*2ca60*/  IMAD.MOV.U32 R180, RZ, RZ, 0x8 ;  /* 0x00000008ffb47424 */ /* 0x000fe400078e00ff */
[----:B------:R-:W-:-:S04]  /*2ca70*/  IMAD.MOV.U32 R177, RZ, RZ, R179 ;  /* 0x000000ffffb17224 */ /* 0x000fc800078e00b3 */
[----:B------:R-:W-:-:S05]  /*2ca80*/  FADD.FTZ R177, R174, R177 ;  /* 0x000000b1aeb17221 */ /* 0x000fca0000010000 */
[----:B------:R-:W-:-:S07]  /*2ca90*/  MOV R181, R177 ;  /* 0x000000b100b57202 */ /* 0x000fce0000000f00 */
[----:B------:R-:W-:Y:S05]  /*2caa0*/  WARPSYNC.COLLECTIVE R178, `(.L_x_50893) ;  /* 0x00000000b2087348 */ /* 0x000fea0003c00000 */
[----:B------:R0:W1:Y:S02]  /*2cab0*/  SHFL.BFLY P6, R179, R181, R180, R183 ;  /* 0x0c0000b4b5b37389 */ /* 0x00006400000c00b7 */
[----:B01----:R-:W-:Y:S05]  /*2cac0*/  ENDCOLLECTIVE ;  /* 0x000000000000791b */ /* 0x003fea0003800000 */
.L_x_50893:
[----:B------:R-:W-:Y:S01]  /*2cad0*/  HFMA2 R180, -RZ, RZ, 0, 9.5367431640625e-07 ;  /* 0x00000010ffb47431 */ /* 0x000fe200000001ff */
[----:B------:R-:W-:-:S05]  /*2cae0*/  MOV R176, R179 ;  /* 0x000000b300b07202 */ /* 0x000fca0000000f00 */
[----:B------:R-:W-:-:S04]  /*2caf0*/  FADD.FTZ R176, R177, R176 ;  /* 0x000000b0b1b07221 */ /* 0x000fc80000010000 */
[----:B------:R-:W-:-:S07]  /*2cb00*/  IMAD.MOV.U32 R181, RZ, RZ, R176 ;  /* 0x000000ffffb57224 */ /* 0x000fce00078e00b0 */
[----:B------:R-:W-:Y:S05]  /*2cb10*/  WARPSYNC.COLLECTIVE R178, `(.L_x_50894) ;  /* 0x00000000b2087348 */ /* 0x000fea0003c00000 */
[----:B------:R0:W1:Y:S02]  /*2cb20*/  SHFL.BFLY P6, R179, R181, R180, R183 ;  /* 0x0c0000b4b5b37389 */ /* 0x00006400000c00b7 */
[----:B01----:R-:W-:Y:S05]  /*2cb30*/  ENDCOLLECTIVE ;  /* 0x000000000000791b */ /* 0x003fea0003800000 */
.L_x_50894:
[----:B------:R-:W-:Y:S05]  /*2cb40*/  BRA `(.L_x_50895) ;  /* 0xffffffe4000c7947 */ /* 0x000fea000383ffff */
.L_x_50896:
        /* <DEDUP_REMOVED lines=11> */
.L_x_54482:


//--------------------- .text._ZN10layer_norm13ln_fwd_kernelINS_13Kernel_traitsIfffffjLj1536ELj1ELj4ELj1ELj16ENS_18Kernel_traits_baseILj1536EfffffjLj128EEEEELb1ELb0ELb1ELb1EEEvNS_9FwdParamsE --------------------------
	.section	.text._ZN10layer_norm13ln_fwd_kernelINS_13Kernel_traitsIfffffjLj1536ELj1ELj4ELj1ELj16ENS_18Kernel_traits_baseILj1536EfffffjLj128EEEEELb1ELb0ELb1ELb1EEEvNS_9FwdParamsE,"ax",@progbits
	.align	128
        .global         _ZN10layer_norm13ln_fwd_kernelINS_13Kernel_traitsIfffffjLj1536ELj1ELj4ELj1ELj16ENS_18Kernel_traits_baseILj1536EfffffjLj128EEEEELb1ELb0ELb1ELb1EEEvNS_9FwdParamsE
        .type           _ZN10layer_norm13ln_fwd_kernelINS_13Kernel_traitsIfffffjLj1536ELj1ELj4ELj1ELj16ENS_18Kernel_traits_baseILj1536EfffffjLj128EEEEELb1ELb0ELb1ELb1EEEvNS_9FwdParamsE,@function
        .size           _ZN10layer_norm13ln_fwd_kernelINS_13Kernel_traitsIfffffjLj1536ELj1ELj4ELj1ELj16ENS_18Kernel_traits_baseILj1536EfffffjLj128EEEEELb1ELb0ELb1ELb1EEEvNS_9FwdParamsE,(.L_x_54483 - _ZN10layer_norm13ln_fwd_kernelINS_13Kernel_traitsIfffffjLj1536ELj1ELj4ELj1ELj16ENS_18Kernel_traits_baseILj1536EfffffjLj128EEEEELb1ELb0ELb1ELb1EEEvNS_9FwdParamsE)
        .other          _ZN10layer_norm13ln_fwd_kernelINS_13Kernel_traitsIfffffjLj1536ELj1ELj4ELj1ELj16ENS_18Kernel_traits_baseILj1536EfffffjLj128EEEEELb1ELb0ELb1ELb1EEEvNS_9FwdParamsE,@"STO_CUDA_ENTRY STV_DEFAULT"
_ZN10layer_norm13ln_fwd_kernelINS_13Kernel_traitsIfffffjLj1536ELj1ELj4ELj1ELj16ENS_18Kernel_traits_baseILj1536EfffffjLj128EEEEELb1ELb0ELb1ELb1EEEvNS_9FwdParamsE:
.text._ZN10layer_norm13ln_fwd_kernelINS_13Kernel_traitsIfffffjLj1536ELj1ELj4ELj1ELj16ENS_18Kernel_traits_baseILj1536EfffffjLj128EEEEELb1ELb0ELb1ELb1EEEvNS_9FwdParamsE:
        /* <DEDUP_REMOVED lines=77> */
.L_x_50897:
        /* <DEDUP_REMOVED lines=38> */
.L_x_50898:
        /* <DEDUP_REMOVED lines=70> */
.L_x_51608:
        /* <DEDUP_REMOVED lines=34> */
[----:B------:R-:W-:Y:S01]  /*0db0*/  IADD3 R171, PT, PT, R3, 0x646e171e, RZ ;  /* 0x646e171e03ab7810 */ /* 0x000fe20007ffe0ff */
[C---:B------:R-:W-:Y:S01]  /*0dc0*/  VIADD R176, R2.reuse, 0x9e3779b9 ;  /* 0x9e3779b902b07836 */ /* 0x040fe20000000000 */
[----:B------:R-:W-:Y:S01]  /*0dd0*/  LEA.HI.SX32 R149, R109, R166, 0x1e ;  /* 0x000000a66d957211 */ /* 0x000fe200078ff2ff */
[----:B------:R-:W-:-:S02]  /*0de0*/  VIADD R175, R2, 0xdaa66d2b ;  /* 0xdaa66d2b02af7836 */ /* 0x000fc40000000000 */
[C---:B------:R-:W-:Y:S02]  /*0df0*/  VIADD R173, R2.reuse, 0x8ff34781 ;  /* 0x8ff3478102ad7836 */ /* 0x040fe40000000000 */
[C---:B------:R-:W-:Y:S02]  /*0e00*/  VIADD R172, R3.reuse, 0xed9eba14 ;  /* 0xed9eba1403ac7836 */ /* 0x040fe40000000000 */
[----:B------:R-:W-:Y:S02]  /*0e10*/  VIADD R170, R3, 0xdb3d7428 ;  /* 0xdb3d742803aa7836 */ /* 0x000fe40000000000 */
[----:B------:R-:W-:Y:S01]  /*0e20*/  VIADD R0, R2, 0x3c6ef372 ;  /* 0x3c6ef37202007836 */ /* 0x000fe20000000000 */
[----:B0-----:R-:W-:Y:S06]  /*0e30*/  @!P0 BRA `(.L_x_50900) ;  /* 0x0000001400888947 */ /* 0x001fec0003800000 */
        /* <DEDUP_REMOVED lines=24> */
.L_x_50905:
        /* <DEDUP_REMOVED lines=13> */
.L_x_50907:
[----:B------:R-:W-:Y:S05]  /*1090*/  BSYNC.RECONVERGENT B3 ;  /* 0x0000000000037941 */ /* 0x000fea0003800200 */
.L_x_50906:
        /* <DEDUP_REMOVED lines=43> */
.L_x_50904:
[----:B------:R-:W-:Y:S05]  /*1350*/  BSYNC.RECONVERGENT B2 ;  /* 0x0000000000027941 */ /* 0x000fea0003800200 */
.L_x_50903:
        /* <DEDUP_REMOVED lines=9> */
.L_x_50902:
[----:B------:R-:W-:Y:S05]  /*13f0*/  BSYNC.RECONVERGENT B1 ;  /* 0x0000000000017941 */ /* 0x000fea0003800200 */
.L_x_50901:
        /* <DEDUP_REMOVED lines=20> */
.L_x_50912:
        /* <DEDUP_REMOVED lines=13> */
.L_x_50914:
[----:B------:R-:W-:Y:S05]  /*1610*/  BSYNC.RECONVERGENT B3 ;  /* 0x0000000000037941 */ /* 0x000fea0003800200 */
.L_x_50913:
        /* <DEDUP_REMOVED lines=43> */
.L_x_50911:
[----:B------:R-:W-:Y:S05]  /*18d0*/  BSYNC.RECONVERGENT B2 ;  /* 0x0000000000027941 */ /* 0x000fea0003800200 */
.L_x_50910:
        /* <DEDUP_REMOVED lines=9> */
.L_x_50909:
[----:B------:R-:W-:Y:S05]  /*1970*/  BSYNC.RECONVERGENT B1 ;  /* 0x0000000000017941 */ /* 0x000fea0003800200 */
.L_x_50908:
        /* <DEDUP_REMOVED lines=20> */
.L_x_50919:
        /* <DEDUP_REMOVED lines=13> */
.L_x_50921:
[----:B------:R-:W-:Y:S05]  /*1b90*/  BSYNC.RECONVERGENT B3 ;  /* 0x0000000000037941 */ /* 0x000fea0003800200 */
.L_x_50920:
        /* <DEDUP_REMOVED lines=43> */
.L_x_50918:
[----:B------:R-:W-:Y:S05]  /*1e50*/  BSYNC.RECONVERGENT B2 ;  /* 0x0000000000027941 */ /* 0x000fea0003800200 */
.L_x_50917:
        /* <DEDUP_REMOVED lines=9> */
.L_x_50916:
[----:B------:R-:W-:Y:S05]  /*1ef0*/  BSYNC.RECONVERGENT B1 ;  /* 0x0000000000017941 */ /* 0x000fea0003800200 */
.L_x_50915:
        /* <DEDUP_REMOVED lines=19> */
.L_x_50925:
        /* <DEDUP_REMOVED lines=13> */
.L_x_50927:
[----:B------:R-:W-:Y:S05]  /*2100*/  BSYNC.RECONVERGENT B2 ;  /* 0x0000000000027941 */ /* 0x000fea0003800200 */
.L_x_50926:
        /* <DEDUP_REMOVED lines=42> */
.L_x_50924:
[----:B------:R-:W-:Y:S05]  /*23b0*/  BSYNC.RECONVERGENT B1 ;  /* 0x0000000000017941 */ /* 0x000fea0003800200 */
.L_x_50923:
        /* <DEDUP_REMOVED lines=10> */
.L_x_50900:
        /* <DEDUP_REMOVED lines=21> */
.L_x_50932:
        /* <DEDUP_REMOVED lines=13> */
.L_x_50934:
[----:B------:R-:W-:Y:S05]  /*2680*/  BSYNC.RECONVERGENT B3 ;  /* 0x0000000000037941 */ /* 0x000fea0003800200 */
.L_x_50933:
        /* <DEDUP_REMOVED lines=42> */
.L_x_50931:
[----:B------:R-:W-:Y:S05]  /*2930*/  BSYNC.RECONVERGENT B2 ;  /* 0x0000000000027941 */ /* 0x000fea0003800200 */
.L_x_50930:
        /* <DEDUP_REMOVED lines=8> */
.L_x_50929:
[----:B------:R-:W-:Y:S05]  /*29c0*/  BSYNC.RECONVERGENT B1 ;  /* 0x0000000000017941 */ /* 0x000fea0003800200 */
.L_x_50928:
        /* <DEDUP_REMOVED lines=17> */
.L_x_50939:
        /* <DEDUP_REMOVED lines=13> */
.L_x_50941:
[----:B------:R-:W-:Y:S05]  /*2bb0*/  BSYNC.RECONVERGENT B3 ;  /* 0x0000000000037941 */ /* 0x000fea0003800200 */
.L_x_50940:
        /* <DEDUP_REMOVED lines=43> */
.L_x_50938:
[----:B------:R-:W-:Y:S05]  /*2e70*/  BSYNC.RECONVERGENT B2 ;  /* 0x0000000000027941 */ /* 0x000fea0003800200 */
.L_x_50937:
        /* <DEDUP_REMOVED lines=8> */
.L_x_50936:
[----:B------:R-:W-:Y:S05]  /*2f00*/  BSYNC.RECONVERGENT B1 ;  /* 0x0000000000017941 */ /* 0x000fea0003800200 */
.L_x_50935:
        /* <DEDUP_REMOVED lines=17> */
.L_x_50946:
        /* <DEDUP_REMOVED lines=13> */
.L_x_50948:
[----:B------:R-:W-:Y:S05]  /*30f0*/  BSYNC.RECONVERGENT B3 ;  /* 0x0000000000037941 */ /* 0x000fea0003800200 */
.L_x_50947:
        /* <DEDUP_REMOVED lines=43> */
.L_x_50945:
[----:B------:R-:W-:Y:S05]  /*33b0*/  BSYNC.RECONVERGENT B2 ;  /* 0x0000000000027941 */ /* 0x000fea0003800200 */
.L_x_50944:
        /* <DEDUP_REMOVED lines=8> */
.L_x_50943:
[----:B------:R-:W-:Y:S05]  /*3440*/  BSYNC.RECONVERGENT B1 ;  /* 0x0000000000017941 */ /* 0x000fea0003800200 */
.L_x_50942:
        /* <DEDUP_REMOVED lines=16> */
.L_x_50951:
        /* <DEDUP_REMOVED lines=13> */
.L_x_50953:
[----:B------:R-:W-:Y:S05]  /*3620*/  BSYNC.RECONVERGENT B2 ;  /* 0x0000000000027941 */ /* 0x000fea0003800200 */
.L_x_50952:
        /* <DEDUP_REMOVED lines=43> */
.L_x_50950:
[----:B------:R-:W-:Y:S05]  /*38e0*/  BSYNC.RECONVERGENT B1 ;  /* 0x0000000000017941 */ /* 0x000fea0003800200 */
.L_x_50949:
        /* <DEDUP_REMOVED lines=8> */
.L_x_50922:
[----:B------:R-:W-:Y:S05]  /*3970*/  BSYNC.RECONVERGENT B0 ;  /* 0x0000000000007941 */ /* 0x000fea0003800200 */
.L_x_50899:
[----:B------:R-:W0:Y:S01]  /*3980*/  LDC.64 R152, c[0x0][0x3a8] ;  /* 0x0000ea00ff987b82 */ /* 0x000e220000000a00 */
[----:B------:R-:W-:Y:S01]  /*3990*/  BSSY.RECONVERGENT B0, `(.L_x_50954) ;  /* 0x000000f000007945 */ /* 0x000fe20003800200 */
[----:B0-----:R-:W-:-:S05]  /*39a0*/  IMAD.WIDE.U32 R108, R149, 0x10, R152 ;  /* 0x00000010956c7825 */ /* 0x001fca00078e0098 */
[----:B-----5:R0:W-:Y:S01]  /*39b0*/  STG.E.128 desc[UR6][R108.64], R104 ;  /* 0x000000686c007986 */ /* 0x0201e2000c101d06 */
        /* <DEDUP_REMOVED lines=12> */
.L_x_50955:
[----:B------:R-:W-:Y:S05]  /*3a80*/  BSYNC.RECONVERGENT B0 ;  /* 0x0000000000007941 */ /* 0x000fea0003800200 */
.L_x_50954:
[----:B------:R-:W-:Y:S04]  /*3a90*/  BSSY.RECONVERGENT B0, `(.L_x_50956) ;  /* 0x0000006000007945 */ /* 0x000fe80003800200 */
[----:B------:R-:W-:Y:S05]  /*3aa0*/  @!P1 BRA `(.L_x_50957) ;  /* 0x0000000000109947 */ /* 0x000fea0003800000 */
[----:B------:R-:W2:Y:S01]  /*3ab0*/  LDC.64 R100, c[0x0][0x390] ;  /* 0x0000e400ff647b82 */ /* 0x000ea20000000a00 */
[----:B------:R-:W-:-:S04]  /*3ac0*/  VIADD R103, R148, 0x20 ;  /* 0x0000002094677836 */ /* 0x000fc80000000000 */
[----:B--2---:R-:W-:-:S06]  /*3ad0*/  IMAD.WIDE.U32 R100, R103, 0x10, R100 ;  /* 0x0000001067647825 */ /* 0x004fcc00078e0064 */
[----:B------:R-:W5:Y:S02]  /*3ae0*/  LDG.E.128 R100, desc[UR6][R100.64] ;  /* 0x0000000664647981 */ /* 0x000f64000c1e1d00 */
.L_x_50957:
[----:B------:R-:W-:Y:S05]  /*3af0*/  BSYNC.RECONVERGENT B0 ;  /* 0x0000000000007941 */ /* 0x000fea0003800200 */
.L_x_50956:
[----:B------:R-:W-:Y:S04]  /*3b00*/  BSSY.RECONVERGENT B0, `(.L_x_50958) ;  /* 0x00002b6000007945 */ /* 0x000fe80003800200 */
[----:B------:R-:W-:Y:S05]  /*3b10*/  @!P0 BRA `(.L_x_50959) ;  /* 0x00000014008c8947 */ /* 0x000fea0003800000 */
[----:B-1----:R-:W1:Y:S01]  /*3b20*/  LDC.64 R110, c[0x0][0x3a0] ;  /* 0x0000e800ff6e7b82 */ /* 0x002e620000000a00 */
[----:B0-----:R-:W-:-:S04]  /*3b30*/  VIADD R109, R149, 0x20 ;  /* 0x00000020956d7836 */ /* 0x001fc80000000000 */
[----:B-1----:R-:W-:-:S06]  /*3b40*/  IMAD.WIDE.U32 R110, R109, 0x10, R110 ;  /* 0x000000106d6e7825 */ /* 0x002fcc00078e006e */
        /* <DEDUP_REMOVED lines=22> */
.L_x_50964:
        /* <DEDUP_REMOVED lines=13> */
.L_x_50966:
[----:B------:R-:W-:Y:S05]  /*3d80*/  BSYNC.RECONVERGENT B3 ;  /* 0x0000000000037941 */ /* 0x000fea0003800200 */
.L_x_50965:
        /* <DEDUP_REMOVED lines=43> */
.L_x_50963:
[----:B------:R-:W-:Y:S05]  /*4040*/  BSYNC.RECONVERGENT B2 ;  /* 0x0000000000027941 */ /* 0x000fea0003800200 */
.L_x_50962:
        /* <DEDUP_REMOVED lines=9> */
.L_x_50961:
[----:B------:R-:W-:Y:S05]  /*40e0*/  BSYNC.RECONVERGENT B1 ;  /* 0x0000000000017941 */ /* 0x000fea0003800200 */
.L_x_50960:
        /* <DEDUP_REMOVED lines=20> */
.L_x_50971:
        /* <DEDUP_REMOVED lines=13> */
.L_x_50973:
[----:B------:R-:W-:Y:S05]  /*4300*/  BSYNC.RECONVERGENT B3 ;  /* 0x0000000000037941 */ /* 0x000fea0003800200 */
.L_x_50972:
        /* <DEDUP_REMOVED lines=43> */
.L_x_50970:
[----:B------:R-:W-:Y:S05]  /*45c0*/  BSYNC.RECONVERGENT B2 ;  /* 0x0000000000027941 */ /* 0x000fea0003800200 */
.L_x_50969:
        /* <DEDUP_REMOVED lines=8> */
[----:B------:R-:W-:-:S07]  /*4650*/  FADD.FTZ R109, R109, R114 ;  /* 0x000000726d6d7221 */ /* 0x000fce0000010000 */
.L_x_50968:
[----:B------:R-:W-:Y:S05]  /*4660*/  BSYNC.RECONVERGENT B1 ;  /* 0x0000000000017941 */ /* 0x000fea0003800200 */
.L_x_50967:
        /* <DEDUP_REMOVED lines=20> */
.L_x_50978:
        /* <DEDUP_REMOVED lines=13> */
.L_x_50980:
[----:B------:R-:W-:Y:S05]  /*4880*/  BSYNC.RECONVERGENT B3 ;  /* 0x0000000000037941 */ /* 0x000fea0003800200 */
.L_x_50979:
        /* <DEDUP_REMOVED lines=43> */
.L_x_50977:
[----:B------:R-:W-:Y:S05]  /*4b40*/  BSYNC.RECONVERGENT B2 ;  /* 0x0000000000027941 */ /* 0x000fea0003800200 */
.L_x_50976:
        /* <DEDUP_REMOVED lines=9> */
.L_x_50975:
[----:B------:R-:W-:Y:S05]  /*4be0*/  BSYNC.RECONVERGENT B1 ;  /* 0x0000000000017941 */ /* 0x000fea0003800200 */
.L_x_50974:
        /* <DEDUP_REMOVED lines=19> */
.L_x_50984:
        /* <DEDUP_REMOVED lines=13> */
.L_x_50986:
[----:B------:R-:W-:Y:S05]  /*4df0*/  BSYNC.RECONVERGENT B2 ;  /* 0x0000000000027941 */ /* 0x000fea0003800200 */
.L_x_50985:
        /* <DEDUP_REMOVED lines=41> */
[----:B------:R-:W-:-:S07]  /*5090*/  IMAD.MOV.U32 R117, RZ, RZ, RZ ;  /* 0x000000ffff757224 */ /* 0x000fce00078e00ff */
.L_x_50983:
[----:B------:R-:W-:Y:S05]  /*50a0*/  BSYNC.RECONVERGENT B1 ;  /* 0x0000000000017941 */ /* 0x000fea0003800200 */
.L_x_50982:
        /* <DEDUP_REMOVED lines=10> */
.L_x_50959:
[----:B------:R-:W-:Y:S01]  /*5150*/  BSSY.RECONVERGENT B1, `(.L_x_50987) ;  /* 0x0000056000017945 */ /* 0x000fe20003800200 */
[----:B------:R-:W-:Y:S01]  /*5160*/  IMAD.MOV.U32 R110, RZ, RZ, R113 ;  /* 0x000000ffff6e7224 */ /* 0x000fe200078e0071 */
[----:B01----:R-:W-:Y:S01]  /*5170*/  MOV R108, RZ ;  /* 0x000000ff006c7202 */ /* 0x003fe20000000f00 */
        /* <DEDUP_REMOVED lines=18> */
.L_x_50991:
        /* <DEDUP_REMOVED lines=13> */
.L_x_50993:
[----:B------:R-:W-:Y:S05]  /*5370*/  BSYNC.RECONVERGENT B3 ;  /* 0x0000000000037941 */ /* 0x000fea0003800200 */
.L_x_50992:
        /* <DEDUP_REMOVED lines=42> */
.L_x_50990:
[----:B------:R-:W-:Y:S05]  /*5620*/  BSYNC.RECONVERGENT B2 ;  /* 0x0000000000027941 */ /* 0x000fea0003800200 */
.L_x_50989:
        /* <DEDUP_REMOVED lines=8> */
.L_x_50988:
[----:B------:R-:W-:Y:S05]  /*56b0*/  BSYNC.RECONVERGENT B1 ;  /* 0x0000000000017941 */ /* 0x000fea0003800200 */
.L_x_50987:
        /* <DEDUP_REMOVED lines=17> */
.L_x_50998:
        /* <DEDUP_REMOVED lines=13> */
.L_x_51000:
[----:B------:R-:W-:Y:S05]  /*58a0*/  BSYNC.RECONVERGENT B3 ;  /* 0x0000000000037941 */ /* 0x000fea0003800200 */
.L_x_50999:
        /* <DEDUP_REMOVED lines=43> */
.L_x_50997:
[----:B------:R-:W-:Y:S05]  /*5b60*/  BSYNC.RECONVERGENT B2 ;  /* 0x0000000000027941 */ /* 0x000fea0003800200 */
.L_x_50996:
        /* <DEDUP_REMOVED lines=8> */
.L_x_50995:
[----:B------:R-:W-:Y:S05]  /*5bf0*/  BSYNC.RECONVERGENT B1 ;  /* 0x0000000000017941 */ /* 0x000fea0003800200 */
.L_x_50994:
        /* <DEDUP_REMOVED lines=17> */
.L_x_51005:
        /* <DEDUP_REMOVED lines=13> */
.L_x_51007:
[----:B------:R-:W-:Y:S05]  /*5de0*/  BSYNC.RECONVERGENT B3 ;  /* 0x0000000000037941 */ /* 0x000fea0003800200 */
.L_x_51006:
        /* <DEDUP_REMOVED lines=43> */
.L_x_51004:
[----:B------:R-:W-:Y:S05]  /*60a0*/  BSYNC.RECONVERGENT B2 ;  /* 0x0000000000027941 */ /* 0x000fea0003800200 */
.L_x_51003:
        /* <DEDUP_REMOVED lines=8> */
.L_x_51002:
[----:B------:R-:W-:Y:S05]  /*6130*/  BSYNC.RECONVERGENT B1 ;  /* 0x0000000000017941 */ /* 0x000fea0003800200 */
.L_x_51001:
        /* <DEDUP_REMOVED lines=16> */
.L_x_51010:
        /* <DEDUP_REMOVED lines=13> */
.L_x_51012:
[----:B------:R-:W-:Y:S05]  /*6310*/  BSYNC.RECONVERGENT B2 ;  /* 0x0000000000027941 */ /* 0x000fea0003800200 */
.L_x_51011:
        /* <DEDUP_REMOVED lines=43> */
.L_x_51009:
[----:B------:R-:W-:Y:S05]  /*65d0*/  BSYNC.RECONVERGENT B1 ;  /* 0x0000000000017941 */ /* 0x000fea0003800200 */
.L_x_51008:
        /* <DEDUP_REMOVED lines=8> */
.L_x_50981:
[----:B------:R-:W-:Y:S05]  /*6660*/  BSYNC.RECONVERGENT B0 ;  /* 0x0000000000007941 */ /* 0x000fea0003800200 */
.L_x_50958:
        /* <DEDUP_REMOVED lines=11> */
[----:B------:R-:W-:-:S03]  /*6720*/  IADD3 R115, PT, PT, R148, 0x20, RZ ;  /* 0x0000002094737810 */ /* 0x000fc60007ffe0ff */
[----:B------:R-:W-:Y:S01]  /*6730*/  IMAD R114, R119, 0x100, R114 ;  /* 0x0000010077727824 */ /* 0x000fe200078e0272 */
[----:B------:R-:W-:-:S05]  /*6740*/  LOP3.LUT R119, R157, 0xff, RZ, 0xc0, !PT ;  /* 0x000000ff9d777812 */ /* 0x000fca00078ec0ff */
[----:B------:R-:W-:Y:S02]  /*6750*/  IMAD.IADD R119, R114, 0x1, R119 ;  /* 0x0000000172777824 */ /* 0x000fe400078e0277 */
[----:B0-----:R-:W-:-:S05]  /*6760*/  IMAD.WIDE.U32 R112, R115, 0x4, R112 ;  /* 0x0000000473707825 */ /* 0x001fca00078e0070 */
[----:B------:R1:W-:Y:S02]  /*6770*/  STG.E desc[UR6][R112.64], R119 ;  /* 0x0000007770007986 */ /* 0x0003e4000c101906 */
.L_x_51014:
[----:B------:R-:W-:Y:S05]  /*6780*/  BSYNC.RECONVERGENT B0 ;  /* 0x0000000000007941 */ /* 0x000fea0003800200 */
.L_x_51013:
[----:B------:R-:W-:Y:S04]  /*6790*/  BSSY.RECONVERGENT B0, `(.L_x_51015) ;  /* 0x0000006000007945 */ /* 0x000fe80003800200 */
[----:B------:R-:W-:Y:S05]  /*67a0*/  @!P1 BRA `(.L_x_51016) ;  /* 0x0000000000109947 */ /* 0x000fea0003800000 */
[----:B------:R-:W2:Y:S01]  /*67b0*/  LDC.64 R100, c[0x0][0x390] ;  /* 0x0000e400ff647b82 */ /* 0x000ea20000000a00 */
[----:B------:R-:W-:-:S05]  /*67c0*/  IADD3 R103, PT, PT, R148, 0x40, RZ ;  /* 0x0000004094677810 */ /* 0x000fca0007ffe0ff */
[----:B--2---:R-:W-:-:S06]  /*67d0*/  IMAD.WIDE.U32 R100, R103, 0x10, R100 ;  /* 0x0000001067647825 */ /* 0x004fcc00078e0064 */
[----:B------:R-:W5:Y:S02]  /*67e0*/  LDG.E.128 R100, desc[UR6][R100.64] ;  /* 0x0000000664647981 */ /* 0x000f64000c1e1d00 */
.L_x_51016:
[----:B------:R-:W-:Y:S05]  /*67f0*/  BSYNC.RECONVERGENT B0 ;  /* 0x0000000000007941 */ /* 0x000fea0003800200 */
.L_x_51015:
[----:B------:R-:W-:Y:S04]  /*6800*/  BSSY.RECONVERGENT B0, `(.L_x_51017) ;  /* 0x00002b6000007945 */ /* 0x000fe80003800200 */
[----:B------:R-:W-:Y:S05]  /*6810*/  @!P0 BRA `(.L_x_51018) ;  /* 0x00000014008c8947 */ /* 0x000fea0003800000 */
[----:B------:R-:W2:Y:S01]  /*6820*/  LDC.64 R114, c[0x0][0x3a0] ;  /* 0x0000e800ff727b82 */ /* 0x000ea20000000a00 */
[----:B01----:R-:W-:-:S04]  /*6830*/  VIADD R113, R149, 0x40 ;  /* 0x0000004095717836 */ /* 0x003fc80000000000 */
[----:B--2---:R-:W-:-:S06]  /*6840*/  IMAD.WIDE.U32 R114, R113, 0x10, R114 ;  /* 0x0000001071727825 */ /* 0x004fcc00078e0072 */
        /* <DEDUP_REMOVED lines=22> */
.L_x_51023:
        /* <DEDUP_REMOVED lines=13> */
.L_x_51025:
[----:B------:R-:W-:Y:S05]  /*6a80*/  BSYNC.RECONVERGENT B3 ;  /* 0x0000000000037941 */ /* 0x000fea0003800200 */
.L_x_51024:
        /* <DEDUP_REMOVED lines=43> */
.L_x_51022:
[----:B------:R-:W-:Y:S05]  /*6d40*/  BSYNC.RECONVERGENT B2 ;  /* 0x0000000000027941 */ /* 0x000fea0003800200 */
.L_x_51021:
        /* <DEDUP_REMOVED lines=9> */
.L_x_51020:
[----:B------:R-:W-:Y:S05]  /*6de0*/  BSYNC.RECONVERGENT B1 ;  /* 0x0000000000017941 */ /* 0x000fea0003800200 */
.L_x_51019:
        /* <DEDUP_REMOVED lines=20> */
.L_x_51030:
        /* <DEDUP_REMOVED lines=13> */
.L_x_51032:
[----:B------:R-:W-:Y:S05]  /*7000*/  BSYNC.RECONVERGENT B3 ;  /* 0x0000000000037941 */ /* 0x000fea0003800200 */
.L_x_51031:
        /* <DEDUP_REMOVED lines=43> */
.L_x_51029:
[----:B------:R-:W-:Y:S05]  /*72c0*/  BSYNC.RECONVERGENT B2 ;  /* 0x0000000000027941 */ /* 0x000fea0003800200 */
.L_x_51028:
        /* <DEDUP_REMOVED lines=9> */
.L_x_51027:
[----:B------:R-:W-:Y:S05]  /*7360*/  BSYNC.RECONVERGENT B1 ;  /* 0x0000000000017941 */ /* 0x000fea0003800200 */
.L_x_51026:
        /* <DEDUP_REMOVED lines=20> */
.L_x_51037:
        /* <DEDUP_REMOVED lines=13> */
.L_x_51039:
[----:B------:R-:W-:Y:S05]  /*7580*/  BSYNC.RECONVERGENT B3 ;  /* 0x0000000000037941 */ /* 0x000fea0003800200 */
.L_x_51038:
        /* <DEDUP_REMOVED lines=43> */
.L_x_51036:
[----:B------:R-:W-:Y:S05]  /*7840*/  BSYNC.RECONVERGENT B2 ;  /* 0x0000000000027941 */ /* 0x000fea0003800200 */
.L_x_51035:
        /* <DEDUP_REMOVED lines=9> */
.L_x_51034:
[----:B------:R-:W-:Y:S05]  /*78e0*/  BSYNC.RECONVERGENT B1 ;  /* 0x0000000000017941 */ /* 0x000fea0003800200 */
.L_x_51033:
        /* <DEDUP_REMOVED lines=19> */
.L_x_51043:
        /* <DEDUP_REMOVED lines=13> */
.L_x_51045:
[----:B------:R-:W-:Y:S05]  /*7af0*/  BSYNC.RECONVERGENT B2 ;  /* 0x0000000000027941 */ /* 0x000fea0003800200 */
.L_x_51044:
        /* <DEDUP_REMOVED lines=42> */
.L_x_51042:
[----:B------:R-:W-:Y:S05]  /*7da0*/  BSYNC.RECONVERGENT B1 ;  /* 0x0000000000017941 */ /* 0x000fea0003800200 */
.L_x_51041:
        /* <DEDUP_REMOVED lines=10> */
.L_x_51018:
[----:B------:R-:W-:Y:S01]  /*7e50*/  BSSY.RECONVERGENT B1, `(.L_x_51046) ;  /* 0x0000056000017945 */ /* 0x000fe20003800200 */
[----:B------:R-:W-:Y:S01]  /*7e60*/  MOV R114, R117 ;  /* 0x0000007500727202 */ /* 0x000fe20000000f00 */
[----:B------:R-:W-:Y:S02]  /*7e70*/  IMAD.MOV.U32 R120, RZ, RZ, R116 ;  /* 0x000000ffff787224 */ /* 0x000fe400078e0074 */
[----:B01----:R-:W-:Y:S01]  /*7e80*/  IMAD.MOV.U32 R112, RZ, RZ, RZ ;  /* 0x000000ffff707224 */ /* 0x003fe200078e00ff */
        /* <DEDUP_REMOVED lines=17> */
.L_x_51050:
        /* <DEDUP_REMOVED lines=13> */
.L_x_51052:
[----:B------:R-:W-:Y:S05]  /*8070*/  BSYNC.RECONVERGENT B3 ;  /* 0x0000000000037941 */ /* 0x000fea0003800200 */
.L_x_51051:
        /* <DEDUP_REMOVED lines=42> */
.L_x_51049:
[----:B------:R-:W-:Y:S05]  /*8320*/  BSYNC.RECONVERGENT B2 ;  /* 0x0000000000027941 */ /* 0x000fea0003800200 */
.L_x_51048:
        /* <DEDUP_REMOVED lines=8> */
.L_x_51047:
[----:B------:R-:W-:Y:S05]  /*83b0*/  BSYNC.RECONVERGENT B1 ;  /* 0x0000000000017941 */ /* 0x000fea0003800200 */
.L_x_51046:
        /* <DEDUP_REMOVED lines=17> */
.L_x_51057:
        /* <DEDUP_REMOVED lines=13> */
.L_x_51059:
[----:B------:R-:W-:Y:S05]  /*85a0*/  BSYNC.RECONVERGENT B3 ;  /* 0x0000000000037941 */ /* 0x000fea0003800200 */
.L_x_51058:
        /* <DEDUP_REMOVED lines=43> */
.L_x_51056:
[----:B------:R-:W-:Y:S05]  /*8860*/  BSYNC.RECONVERGENT B2 ;  /* 0x0000000000027941 */ /* 0x000fea0003800200 */
.L_x_51055:
        /* <DEDUP_REMOVED lines=8> */
.L_x_51054:
[----:B------:R-:W-:Y:S05]  /*88f0*/  BSYNC.RECONVERGENT B1 ;  /* 0x0000000000017941 */ /* 0x000fea0003800200 */
.L_x_51053:
        /* <DEDUP_REMOVED lines=17> */
.L_x_51064:
        /* <DEDUP_REMOVED lines=13> */
.L_x_51066:
[----:B------:R-:W-:Y:S05]  /*8ae0*/  BSYNC.RECONVERGENT B3 ;  /* 0x0000000000037941 */ /* 0x000fea0003800200 */
.L_x_51065:
        /* <DEDUP_REMOVED lines=43> */
.L_x_51063:
[----:B------:R-:W-:Y:S05]  /*8da0*/  BSYNC.RECONVERGENT B2 ;  /* 0x0000000000027941 */ /* 0x000fea0003800200 */
.L_x_51062:
        /* <DEDUP_REMOVED lines=8> */
.L_x_51061:
[----:B------:R-:W-:Y:S05]  /*8e30*/  BSYNC.RECONVERGENT B1 ;  /* 0x0000000000017941 */ /* 0x000fea0003800200 */
.L_x_51060:
        /* <DEDUP_REMOVED lines=16> */
.L_x_51069:
        /* <DEDUP_REMOVED lines=13> */
.L_x_51071:
[----:B------:R-:W-:Y:S05]  /*9010*/  BSYNC.RECONVERGENT B2 ;  /* 0x0000000000027941 */ /* 0x000fea0003800200 */
.L_x_51070:
        /* <DEDUP_REMOVED lines=43> */
.L_x_51068:
[----:B------:R-:W-:Y:S05]  /*92d0*/  BSYNC.RECONVERGENT B1 ;  /* 0x0000000000017941 */ /* 0x000fea0003800200 */
.L_x_51067:
        /* <DEDUP_REMOVED lines=8> */
.L_x_51040:
[----:B------:R-:W-:Y:S05]  /*9360*/  BSYNC.RECONVERGENT B0 ;  /* 0x0000000000007941 */ /* 0x000fea0003800200 */
.L_x_51017:
        /* <DEDUP_REMOVED lines=17> */
.L_x_51073:
[----:B------:R-:W-:Y:S05]  /*9480*/  BSYNC.RECONVERGENT B0 ;  /* 0x0000000000007941 */ /* 0x000fea0003800200 */
.L_x_51072:
[----:B------:R-:W-:Y:S04]  /*9490*/  BSSY.RECONVERGENT B0, `(.L_x_51074) ;  /* 0x0000006000007945 */ /* 0x000fe80003800200 */
[----:B------:R-:W-:Y:S05]  /*94a0*/  @!P1 BRA `(.L_x_51075) ;  /* 0x0000000000109947 */ /* 0x000fea0003800000 */
[----:B------:R-:W2:Y:S01]  /*94b0*/  LDC.64 R100, c[0x0][0x390] ;  /* 0x0000e400ff647b82 */ /* 0x000ea20000000a00 */
[----:B------:R-:W-:-:S04]  /*94c0*/  VIADD R103, R148, 0x60 ;  /* 0x0000006094677836 */ /* 0x000fc80000000000 */
[----:B--2---:R-:W-:-:S06]  /*94d0*/  IMAD.WIDE.U32 R100, R103, 0x10, R100 ;  /* 0x0000001067647825 */ /* 0x004fcc00078e0064 */
[----:B------:R-:W5:Y:S02]  /*94e0*/  LDG.E.128 R100, desc[UR6][R100.64] ;  /* 0x0000000664647981 */ /* 0x000f64000c1e1d00 */
.L_x_51075:
[----:B------:R-:W-:Y:S05]  /*94f0*/  BSYNC.RECONVERGENT B0 ;  /* 0x0000000000007941 */ /* 0x000fea0003800200 */
.L_x_51074:
[----:B------:R-:W-:Y:S04]  /*9500*/  BSSY.RECONVERGENT B0, `(.L_x_51076) ;  /* 0x00002b6000007945 */ /* 0x000fe80003800200 */
[----:B------:R-:W-:Y:S05]  /*9510*/  @!P0 BRA `(.L_x_51077) ;  /* 0x00000014008c8947 */ /* 0x000fea0003800000 */
[----:B------:R-:W2:Y:S01]  /*9520*/  LDC.64 R118, c[0x0][0x3a0] ;  /* 0x0000e800ff767b82 */ /* 0x000ea20000000a00 */
[----:B01----:R-:W-:-:S05]  /*9530*/  IADD3 R117, PT, PT, R149, 0x60, RZ ;  /* 0x0000006095757810 */ /* 0x003fca0007ffe0ff */
[----:B--2---:R-:W-:-:S06]  /*9540*/  IMAD.WIDE.U32 R118, R117, 0x10, R118 ;  /* 0x0000001075767825 */ /* 0x004fcc00078e0076 */
[----:B------:R-:W5:Y:S01]  /*9550*/  LDG.E.128 R116, desc[UR6][R118.64] ;  /* 0x0000000676747981 */ /* 0x000f62000c1e1d00 */
[----:B------:R-:W-:Y:S01]  /*9560*/  ISETP.GT.AND P2, PT, R187, RZ, PT ;  /* 0x000000ffbb00720c */ /* 0x000fe20003f44270 */
[----:B------:R-:W-:-:S12]  /*9570*/  BSSY.RECONVERGENT B1, `(.L_x_51078) ;  /* 0x0000057000017945 */ /* 0x000fd80003800200 */
        /* <DEDUP_REMOVED lines=19> */
.L_x_51082:
        /* <DEDUP_REMOVED lines=13> */
.L_x_51084:
[----:B------:R-:W-:Y:S05]  /*9780*/  BSYNC.RECONVERGENT B3 ;  /* 0x0000000000037941 */ /* 0x000fea0003800200 */
.L_x_51083:
        /* <DEDUP_REMOVED lines=43> */
.L_x_51081:
[----:B------:R-:W-:Y:S05]  /*9a40*/  BSYNC.RECONVERGENT B2 ;  /* 0x0000000000027941 */ /* 0x000fea0003800200 */
.L_x_51080:
        /* <DEDUP_REMOVED lines=9> */
.L_x_51079:
[----:B------:R-:W-:Y:S05]  /*9ae0*/  BSYNC.RECONVERGENT B1 ;  /* 0x0000000000017941 */ /* 0x000fea0003800200 */
.L_x_51078:
        /* <DEDUP_REMOVED lines=20> */
.L_x_51089:
        /* <DEDUP_REMOVED lines=13> */
.L_x_51091:
[----:B------:R-:W-:Y:S05]  /*9d00*/  BSYNC.RECONVERGENT B3 ;  /* 0x0000000000037941 */ /* 0x000fea0003800200 */
.L_x_51090:
        /* <DEDUP_REMOVED lines=43> */
.L_x_51088:
[----:B------:R-:W-:Y:S05]  /*9fc0*/  BSYNC.RECONVERGENT B2 ;  /* 0x0000000000027941 */ /* 0x000fea0003800200 */
.L_x_51087:
        /* <DEDUP_REMOVED lines=9> */
.L_x_51086:
[----:B------:R-:W-:Y:S05]  /*a060*/  BSYNC.RECONVERGENT B1 ;  /* 0x0000000000017941 */ /* 0x000fea0003800200 */
.L_x_51085:
        /* <DEDUP_REMOVED lines=20> */
.L_x_51096:
        /* <DEDUP_REMOVED lines=13> */
.L_x_51098:
[----:B------:R-:W-:Y:S05]  /*a280*/  BSYNC.RECONVERGENT B3 ;  /* 0x0000000000037941 */ /* 0x000fea0003800200 */
.L_x_51097:
        /* <DEDUP_REMOVED lines=43> */
.L_x_51095:
[----:B------:R-:W-:Y:S05]  /*a540*/  BSYNC.RECONVERGENT B2 ;  /* 0x0000000000027941 */ /* 0x000fea0003800200 */
.L_x_51094:
        /* <DEDUP_REMOVED lines=9> */
.L_x_51093:
[----:B------:R-:W-:Y:S05]  /*a5e0*/  BSYNC.RECONVERGENT B1 ;  /* 0x0000000000017941 */ /* 0x000fea0003800200 */
.L_x_51092:
        /* <DEDUP_REMOVED lines=19> */
.L_x_51102:
        /* <DEDUP_REMOVED lines=13> */
.L_x_51104:
[----:B------:R-:W-:Y:S05]  /*a7f0*/  BSYNC.RECONVERGENT B2 ;  /* 0x0000000000027941 */ /* 0x000fea0003800200 */
.L_x_51103:
        /* <DEDUP_REMOVED lines=42> */
.L_x_51101:
[----:B------:R-:W-:Y:S05]  /*aaa0*/  BSYNC.RECONVERGENT B1 ;  /* 0x0000000000017941 */ /* 0x000fea0003800200 */
.L_x_51100:
        /* <DEDUP_REMOVED lines=10> */
.L_x_51077:
[----:B------:R-:W-:Y:S01]  /*ab50*/  BSSY.RECONVERGENT B1, `(.L_x_51105) ;  /* 0x0000056000017945 */ /* 0x000fe20003800200 */
[----:B------:R-:W-:Y:S01]  /*ab60*/  IMAD.MOV.U32 R118, RZ, RZ, R121 ;  /* 0x000000ffff767224 */ /* 0x000fe200078e0079 */
[----:B------:R-:W-:Y:S01]  /*ab70*/  MOV R124, R120 ;  /* 0x00000078007c7202 */ /* 0x000fe20000000f00 */
[----:B01----:R-:W-:Y:S01]  /*ab80*/  IMAD.MOV.U32 R116, RZ, RZ, RZ ;  /* 0x000000ffff747224 */ /* 0x003fe200078e00ff */
        /* <DEDUP_REMOVED lines=17> */
.L_x_51109:
        /* <DEDUP_REMOVED lines=13> */
.L_x_51111:
[----:B------:R-:W-:Y:S05]  /*ad70*/  BSYNC.RECONVERGENT B3 ;  /* 0x0000000000037941 */ /* 0x000fea0003800200 */
.L_x_51110:
        /* <DEDUP_REMOVED lines=42> */
.L_x_51108:
[----:B------:R-:W-:Y:S05]  /*b020*/  BSYNC.RECONVERGENT B2 ;  /* 0x0000000000027941 */ /* 0x000fea0003800200 */
.L_x_51107:
        /* <DEDUP_REMOVED lines=8> */
.L_x_51106:
[----:B------:R-:W-:Y:S05]  /*b0b0*/  BSYNC.RECONVERGENT B1 ;  /* 0x0000000000017941 */ /* 0x000fea0003800200 */
.L_x_51105:
        /* <DEDUP_REMOVED lines=17> */
.L_x_51116:
        /* <DEDUP_REMOVED lines=13> */
.L_x_51118:
[----:B------:R-:W-:Y:S05]  /*b2a0*/  BSYNC.RECONVERGENT B3 ;  /* 0x0000000000037941 */ /* 0x000fea0003800200 */
.L_x_51117:
        /* <DEDUP_REMOVED lines=43> */
.L_x_51115:
[----:B------:R-:W-:Y:S05]  /*b560*/  BSYNC.RECONVERGENT B2 ;  /* 0x0000000000027941 */ /* 0x000fea0003800200 */
.L_x_51114:
        /* <DEDUP_REMOVED lines=8> */
.L_x_51113:
[----:B------:R-:W-:Y:S05]  /*b5f0*/  BSYNC.RECONVERGENT B1 ;  /* 0x0000000000017941 */ /* 0x000fea0003800200 */
.L_x_51112:
        /* <DEDUP_REMOVED lines=17> */
.L_x_51123:
        /* <DEDUP_REMOVED lines=13> */
.L_x_51125:
[----:B------:R-:W-:Y:S05]  /*b7e0*/  BSYNC.RECONVERGENT B3 ;  /* 0x0000000000037941 */ /* 0x000fea0003800200 */
.L_x_51124:
        /* <DEDUP_REMOVED lines=43> */
.L_x_51122:
[----:B------:R-:W-:Y:S05]  /*baa0*/  BSYNC.RECONVERGENT B2 ;  /* 0x0000000000027941 */ /* 0x000fea0003800200 */
.L_x_51121:
        /* <DEDUP_REMOVED lines=8> */
.L_x_51120:
[----:B------:R-:W-:Y:S05]  /*bb30*/  BSYNC.RECONVERGENT B1 ;  /* 0x0000000000017941 */ /* 0x000fea0003800200 */
.L_x_51119:
        /* <DEDUP_REMOVED lines=16> */
.L_x_51128:
        /* <DEDUP_REMOVED lines=13> */
.L_x_51130:
[----:B------:R-:W-:Y:S05]  /*bd10*/  BSYNC.RECONVERGENT B2 ;  /* 0x0000000000027941 */ /* 0x000fea0003800200 */
.L_x_51129:
        /* <DEDUP_REMOVED lines=43> */
.L_x_51127:
[----:B------:R-:W-:Y:S05]  /*bfd0*/  BSYNC.RECONVERGENT B1 ;  /* 0x0000000000017941 */ /* 0x000fea0003800200 */
.L_x_51126:
        /* <DEDUP_REMOVED lines=8> */
.L_x_51099:
[----:B------:R-:W-:Y:S05]  /*c060*/  BSYNC.RECONVERGENT B0 ;  /* 0x0000000000007941 */ /* 0x000fea0003800200 */
.L_x_51076:
        /* <DEDUP_REMOVED lines=17> */
.L_x_51132:
[----:B------:R-:W-:Y:S05]  /*c180*/  BSYNC.RECONVERGENT B0 ;  /* 0x0000000000007941 */ /* 0x000fea0003800200 */
.L_x_51131:
[----:B------:R-:W-:Y:S04]  /*c190*/  BSSY.RECONVERGENT B0, `(.L_x_51133) ;  /* 0x0000006000007945 */ /* 0x000fe80003800200 */
[----:B------:R-:W-:Y:S05]  /*c1a0*/  @!P1 BRA `(.L_x_51134) ;  /* 0x0000000000109947 */ /* 0x000fea0003800000 */
[----:B------:R-:W2:Y:S01]  /*c1b0*/  LDC.64 R100, c[0x0][0x390] ;  /* 0x0000e400ff647b82 */ /* 0x000ea20000000a00 */
[----:B------:R-:W-:-:S05]  /*c1c0*/  IADD3 R103, PT, PT, R148, 0x80, RZ ;  /* 0x0000008094677810 */ /* 0x000fca0007ffe0ff */
[----:B--2---:R-:W-:-:S06]  /*c1d0*/  IMAD.WIDE.U32 R100, R103, 0x10, R100 ;  /* 0x0000001067647825 */ /* 0x004fcc00078e0064 */
[----:B------:R-:W5:Y:S02]  /*c1e0*/  LDG.E.128 R100, desc[UR6][R100.64] ;  /* 0x0000000664647981 */ /* 0x000f64000c1e1d00 */
.L_x_51134:
[----:B------:R-:W-:Y:S05]  /*c1f0*/  BSYNC.RECONVERGENT B0 ;  /* 0x0000000000007941 */ /* 0x000fea0003800200 */
.L_x_51133:
        /* <DEDUP_REMOVED lines=27> */
.L_x_51141:
        /* <DEDUP_REMOVED lines=13> */
.L_x_51143:
[----:B------:R-:W-:Y:S05]  /*c480*/  BSYNC.RECONVERGENT B3 ;  /* 0x0000000000037941 */ /* 0x000fea0003800200 */
.L_x_51142:
        /* <DEDUP_REMOVED lines=43> */
.L_x_51140:
[----:B------:R-:W-:Y:S05]  /*c740*/  BSYNC.RECONVERGENT B2 ;  /* 0x0000000000027941 */ /* 0x000fea0003800200 */
.L_x_51139:
        /* <DEDUP_REMOVED lines=9> */
.L_x_51138:
[----:B------:R-:W-:Y:S05]  /*c7e0*/  BSYNC.RECONVERGENT B1 ;  /* 0x0000000000017941 */ /* 0x000fea0003800200 */
.L_x_51137:
        /* <DEDUP_REMOVED lines=20> */
.L_x_51148:
        /* <DEDUP_REMOVED lines=13> */
.L_x_51150:
[----:B------:R-:W-:Y:S05]  /*ca00*/  BSYNC.RECONVERGENT B3 ;  /* 0x0000000000037941 */ /* 0x000fea0003800200 */
.L_x_51149:
        /* <DEDUP_REMOVED lines=43> */
.L_x_51147:
[----:B------:R-:W-:Y:S05]  /*ccc0*/  BSYNC.RECONVERGENT B2 ;  /* 0x0000000000027941 */ /* 0x000fea0003800200 */
.L_x_51146:
        /* <DEDUP_REMOVED lines=9> */
.L_x_51145:
[----:B------:R-:W-:Y:S05]  /*cd60*/  BSYNC.RECONVERGENT B1 ;  /* 0x0000000000017941 */ /* 0x000fea0003800200 */
.L_x_51144:
        /* <DEDUP_REMOVED lines=20> */
.L_x_51155:
        /* <DEDUP_REMOVED lines=13> */
.L_x_51157:
[----:B------:R-:W-:Y:S05]  /*cf80*/  BSYNC.RECONVERGENT B3 ;  /* 0x0000000000037941 */ /* 0x000fea0003800200 */
.L_x_51156:
        /* <DEDUP_REMOVED lines=43> */
.L_x_51154:
[----:B------:R-:W-:Y:S05]  /*d240*/  BSYNC.RECONVERGENT B2 ;  /* 0x0000000000027941 */ /* 0x000fea0003800200 */
.L_x_51153:
        /* <DEDUP_REMOVED lines=9> */
.L_x_51152:
[----:B------:R-:W-:Y:S05]  /*d2e0*/  BSYNC.RECONVERGENT B1 ;  /* 0x0000000000017941 */ /* 0x000fea0003800200 */
.L_x_51151:
        /* <DEDUP_REMOVED lines=19> */
.L_x_51161:
        /* <DEDUP_REMOVED lines=13> */
.L_x_51163:
[----:B------:R-:W-:Y:S05]  /*d4f0*/  BSYNC.RECONVERGENT B2 ;  /* 0x0000000000027941 */ /* 0x000fea0003800200 */
.L_x_51162:
        /* <DEDUP_REMOVED lines=42> */
.L_x_51160:
[----:B------:R-:W-:Y:S05]  /*d7a0*/  BSYNC.RECONVERGENT B1 ;  /* 0x0000000000017941 */ /* 0x000fea0003800200 */
.L_x_51159:
        /* <DEDUP_REMOVED lines=10> */
.L_x_51136:
        /* <DEDUP_REMOVED lines=21> */
.L_x_51168:
        /* <DEDUP_REMOVED lines=13> */
.L_x_51170:
[----:B------:R-:W-:Y:S05]  /*da70*/  BSYNC.RECONVERGENT B3 ;  /* 0x0000000000037941 */ /* 0x000fea0003800200 */
.L_x_51169:
        /* <DEDUP_REMOVED lines=42> */
.L_x_51167:
[----:B------:R-:W-:Y:S05]  /*dd20*/  BSYNC.RECONVERGENT B2 ;  /* 0x0000000000027941 */ /* 0x000fea0003800200 */
.L_x_51166:
        /* <DEDUP_REMOVED lines=8> */
.L_x_51165:
[----:B------:R-:W-:Y:S05]  /*ddb0*/  BSYNC.RECONVERGENT B1 ;  /* 0x0000000000017941 */ /* 0x000fea0003800200 */
.L_x_51164:
        /* <DEDUP_REMOVED lines=17> */
.L_x_51175:
        /* <DEDUP_REMOVED lines=13> */
.L_x_51177:
[----:B------:R-:W-:Y:S05]  /*dfa0*/  BSYNC.RECONVERGENT B3 ;  /* 0x0000000000037941 */ /* 0x000fea0003800200 */
.L_x_51176:
        /* <DEDUP_REMOVED lines=43> */
.L_x_51174:
[----:B------:R-:W-:Y:S05]  /*e260*/  BSYNC.RECONVERGENT B2 ;  /* 0x0000000000027941 */ /* 0x000fea0003800200 */
.L_x_51173:
        /* <DEDUP_REMOVED lines=8> */
.L_x_51172:
[----:B------:R-:W-:Y:S05]  /*e2f0*/  BSYNC.RECONVERGENT B1 ;  /* 0x0000000000017941 */ /* 0x000fea0003800200 */
.L_x_51171:
        /* <DEDUP_REMOVED lines=17> */
.L_x_51182:
        /* <DEDUP_REMOVED lines=13> */
.L_x_51184:
[----:B------:R-:W-:Y:S05]  /*e4e0*/  BSYNC.RECONVERGENT B3 ;  /* 0x0000000000037941 */ /* 0x000fea0003800200 */
.L_x_51183:
        /* <DEDUP_REMOVED lines=43> */
.L_x_51181:
[----:B------:R-:W-:Y:S05]  /*e7a0*/  BSYNC.RECONVERGENT B2 ;  /* 0x0000000000027941 */ /* 0x000fea0003800200 */
.L_x_51180:
        /* <DEDUP_REMOVED lines=8> */
.L_x_51179:
[----:B------:R-:W-:Y:S05]  /*e830*/  BSYNC.RECONVERGENT B1 ;  /* 0x0000000000017941 */ /* 0x000fea0003800200 */
.L_x_51178:
        /* <DEDUP_REMOVED lines=16> */
.L_x_51187:
        /* <DEDUP_REMOVED lines=13> */
.L_x_51189:
[----:B------:R-:W-:Y:S05]  /*ea10*/  BSYNC.RECONVERGENT B2 ;  /* 0x0000000000027941 */ /* 0x000fea0003800200 */
.L_x_51188:
        /* <DEDUP_REMOVED lines=43> */
.L_x_51186:
[----:B------:R-:W-:Y:S05]  /*ecd0*/  BSYNC.RECONVERGENT B1 ;  /* 0x0000000000017941 */ /* 0x000fea0003800200 */
.L_x_51185:
        /* <DEDUP_REMOVED lines=8> */
.L_x_51158:
[----:B------:R-:W-:Y:S05]  /*ed60*/  BSYNC.RECONVERGENT B0 ;  /* 0x0000000000007941 */ /* 0x000fea0003800200 */
.L_x_51135:
        /* <DEDUP_REMOVED lines=17> */
.L_x_51191:
[----:B------:R-:W-:Y:S05]  /*ee80*/  BSYNC.RECONVERGENT B0 ;  /* 0x0000000000007941 */ /* 0x000fea0003800200 */
.L_x_51190:
[----:B------:R-:W-:Y:S04]  /*ee90*/  BSSY.RECONVERGENT B0, `(.L_x_51192) ;  /* 0x0000006000007945 */ /* 0x000fe80003800200 */
[----:B------:R-:W-:Y:S05]  /*eea0*/  @!P1 BRA `(.L_x_51193) ;  /* 0x0000000000109947 */ /* 0x000fea0003800000 */
[----:B------:R-:W2:Y:S01]  /*eeb0*/  LDC.64 R100, c[0x0][0x390] ;  /* 0x0000e400ff647b82 */ /* 0x000ea20000000a00 */
[----:B------:R-:W-:-:S05]  /*eec0*/  IADD3 R103, PT, PT, R148, 0xa0, RZ ;  /* 0x000000a094677810 */ /* 0x000fca0007ffe0ff */
[----:B--2---:R-:W-:-:S06]  /*eed0*/  IMAD.WIDE.U32 R100, R103, 0x10, R100 ;  /* 0x0000001067647825 */ /* 0x004fcc00078e0064 */
[----:B------:R-:W5:Y:S02]  /*eee0*/  LDG.E.128 R100, desc[UR6][R100.64] ;  /* 0x0000000664647981 */ /* 0x000f64000c1e1d00 */
.L_x_51193:
[----:B------:R-:W-:Y:S05]  /*eef0*/  BSYNC.RECONVERGENT B0 ;  /* 0x0000000000007941 */ /* 0x000fea0003800200 */
.L_x_51192:
        /* <DEDUP_REMOVED lines=27> */
.L_x_51200:
        /* <DEDUP_REMOVED lines=13> */
.L_x_51202:
[----:B------:R-:W-:Y:S05]  /*f180*/  BSYNC.RECONVERGENT B3 ;  /* 0x0000000000037941 */ /* 0x000fea0003800200 */
.L_x_51201:
        /* <DEDUP_REMOVED lines=43> */
.L_x_51199:
[----:B------:R-:W-:Y:S05]  /*f440*/  BSYNC.RECONVERGENT B2 ;  /* 0x0000000000027941 */ /* 0x000fea0003800200 */
.L_x_51198:
        /* <DEDUP_REMOVED lines=9> */
.L_x_51197:
[----:B------:R-:W-:Y:S05]  /*f4e0*/  BSYNC.RECONVERGENT B1 ;  /* 0x0000000000017941 */ /* 0x000fea0003800200 */
.L_x_51196:
        /* <DEDUP_REMOVED lines=20> */
.L_x_51207:
        /* <DEDUP_REMOVED lines=13> */
.L_x_51209:
[----:B------:R-:W-:Y:S05]  /*f700*/  BSYNC.RECONVERGENT B3 ;  /* 0x0000000000037941 */ /* 0x000fea0003800200 */
.L_x_51208:
        /* <DEDUP_REMOVED lines=43> */
.L_x_51206:
[----:B------:R-:W-:Y:S05]  /*f9c0*/  BSYNC.RECONVERGENT B2 ;  /* 0x0000000000027941 */ /* 0x000fea0003800200 */
.L_x_51205:
        /* <DEDUP_REMOVED lines=9> */
.L_x_51204:
[----:B------:R-:W-:Y:S05]  /*fa60*/  BSYNC.RECONVERGENT B1 ;  /* 0x0000000000017941 */ /* 0x000fea0003800200 */
.L_x_51203:
        /* <DEDUP_REMOVED lines=20> */
.L_x_51214:
        /* <DEDUP_REMOVED lines=13> */
.L_x_51216:
[----:B------:R-:W-:Y:S05]  /*fc80*/  BSYNC.RECONVERGENT B3 ;  /* 0x0000000000037941 */ /* 0x000fea0003800200 */
.L_x_51215:
        /* <DEDUP_REMOVED lines=43> */
.L_x_51213:
[----:B------:R-:W-:Y:S05]  /*ff40*/  BSYNC.RECONVERGENT B2 ;  /* 0x0000000000027941 */ /* 0x000fea0003800200 */
.L_x_51212:
        /* <DEDUP_REMOVED lines=9> */
.L_x_51211:
[----:B------:R-:W-:Y:S05]  /*ffe0*/  BSYNC.RECONVERGENT B1 ;  /* 0x0000000000017941 */ /* 0x000fea0003800200 */
.L_x_51210:
        /* <DEDUP_REMOVED lines=19> */
.L_x_51220:
        /* <DEDUP_REMOVED lines=13> */
.L_x_51222:
[----:B------:R-:W-:Y:S05]  /*101f0*/  BSYNC.RECONVERGENT B2 ;  /* 0x0000000000027941 */ /* 0x000fea0003800200 */
.L_x_51221:
        /* <DEDUP_REMOVED lines=42> */
.L_x_51219:
[----:B------:R-:W-:Y:S05]  /*104a0*/  BSYNC.RECONVERGENT B1 ;  /* 0x0000000000017941 */ /* 0x000fea0003800200 */
.L_x_51218:
        /* <DEDUP_REMOVED lines=10> */
.L_x_51195:
        /* <DEDUP_REMOVED lines=21> */
.L_x_51227:
        /* <DEDUP_REMOVED lines=13> */
.L_x_51229:
[----:B------:R-:W-:Y:S05]  /*10770*/  BSYNC.RECONVERGENT B3 ;  /* 0x0000000000037941 */ /* 0x000fea0003800200 */
.L_x_51228:
        /* <DEDUP_REMOVED lines=42> */
.L_x_51226:
[----:B------:R-:W-:Y:S05]  /*10a20*/  BSYNC.RECONVERGENT B2 ;  /* 0x0000000000027941 */ /* 0x000fea0003800200 */
.L_x_51225:
        /* <DEDUP_REMOVED lines=8> */
.L_x_51224:
[----:B------:R-:W-:Y:S05]  /*10ab0*/  BSYNC.RECONVERGENT B1 ;  /* 0x0000000000017941 */ /* 0x000fea0003800200 */
.L_x_51223:
        /* <DEDUP_REMOVED lines=17> */
.L_x_51234:
        /* <DEDUP_REMOVED lines=13> */
.L_x_51236:
[----:B------:R-:W-:Y:S05]  /*10ca0*/  BSYNC.RECONVERGENT B3 ;  /* 0x0000000000037941 */ /* 0x000fea0003800200 */
.L_x_51235:
        /* <DEDUP_REMOVED lines=43> */
.L_x_51233:
[----:B------:R-:W-:Y:S05]  /*10f60*/  BSYNC.RECONVERGENT B2 ;  /* 0x0000000000027941 */ /* 0x000fea0003800200 */
.L_x_51232:
        /* <DEDUP_REMOVED lines=8> */
.L_x_51231:
[----:B------:R-:W-:Y:S05]  /*10ff0*/  BSYNC.RECONVERGENT B1 ;  /* 0x0000000000017941 */ /* 0x000fea0003800200 */
.L_x_51230:
        /* <DEDUP_REMOVED lines=17> */
.L_x_51241:
        /* <DEDUP_REMOVED lines=13> */
.L_x_51243:
[----:B------:R-:W-:Y:S05]  /*111e0*/  BSYNC.RECONVERGENT B3 ;  /* 0x0000000000037941 */ /* 0x000fea0003800200 */
.L_x_51242:
        /* <DEDUP_REMOVED lines=43> */
.L_x_51240:
[----:B------:R-:W-:Y:S05]  /*114a0*/  BSYNC.RECONVERGENT B2 ;  /* 0x0000000000027941 */ /* 0x000fea0003800200 */
.L_x_51239:
        /* <DEDUP_REMOVED lines=8> */
.L_x_51238:
[----:B------:R-:W-:Y:S05]  /*11530*/  BSYNC.RECONVERGENT B1 ;  /* 0x0000000000017941 */ /* 0x000fea0003800200 */
.L_x_51237:
        /* <DEDUP_REMOVED lines=16> */
.L_x_51246:
        /* <DEDUP_REMOVED lines=13> */
.L_x_51248:
[----:B------:R-:W-:Y:S05]  /*11710*/  BSYNC.RECONVERGENT B2 ;  /* 0x0000000000027941 */ /* 0x000fea0003800200 */
.L_x_51247:
        /* <DEDUP_REMOVED lines=43> */
.L_x_51245:
[----:B------:R-:W-:Y:S05]  /*119d0*/  BSYNC.RECONVERGENT B1 ;  /* 0x0000000000017941 */ /* 0x000fea0003800200 */
.L_x_51244:
        /* <DEDUP_REMOVED lines=8> */
.L_x_51217:
[----:B------:R-:W-:Y:S05]  /*11a60*/  BSYNC.RECONVERGENT B0 ;  /* 0x0000000000007941 */ /* 0x000fea0003800200 */
.L_x_51194:
        /* <DEDUP_REMOVED lines=17> */
.L_x_51250:
[----:B------:R-:W-:Y:S05]  /*11b80*/  BSYNC.RECONVERGENT B0 ;  /* 0x0000000000007941 */ /* 0x000fea0003800200 */
.L_x_51249:
[----:B------:R-:W-:Y:S04]  /*11b90*/  BSSY.RECONVERGENT B0, `(.L_x_51251) ;  /* 0x0000006000007945 */ /* 0x000fe80003800200 */
[----:B------:R-:W-:Y:S05]  /*11ba0*/  @!P1 BRA `(.L_x_51252) ;  /* 0x0000000000109947 */ /* 0x000fea0003800000 */
[----:B------:R-:W2:Y:S01]  /*11bb0*/  LDC.64 R100, c[0x0][0x390] ;  /* 0x0000e400ff647b82 */ /* 0x000ea20000000a00 */
[----:B------:R-:W-:-:S05]  /*11bc0*/  IADD3 R103, PT, PT, R148, 0xc0, RZ ;  /* 0x000000c094677810 */ /* 0x000fca0007ffe0ff */
[----:B--2---:R-:W-:-:S06]  /*11bd0*/  IMAD.WIDE.U32 R100, R103, 0x10, R100 ;  /* 0x0000001067647825 */ /* 0x004fcc00078e0064 */
[----:B------:R-:W5:Y:S02]  /*11be0*/  LDG.E.128 R100, desc[UR6][R100.64] ;  /* 0x0000000664647981 */ /* 0x000f64000c1e1d00 */
.L_x_51252:
[----:B------:R-:W-:Y:S05]  /*11bf0*/  BSYNC.RECONVERGENT B0 ;  /* 0x0000000000007941 */ /* 0x000fea0003800200 */
.L_x_51251:
        /* <DEDUP_REMOVED lines=27> */
.L_x_51259:
        /* <DEDUP_REMOVED lines=13> */
.L_x_51261:
[----:B------:R-:W-:Y:S05]  /*11e80*/  BSYNC.RECONVERGENT B3 ;  /* 0x0000000000037941 */ /* 0x000fea0003800200 */
.L_x_51260:
        /* <DEDUP_REMOVED lines=43> */
.L_x_51258:
[----:B------:R-:W-:Y:S05]  /*12140*/  BSYNC.RECONVERGENT B2 ;  /* 0x0000000000027941 */ /* 0x000fea0003800200 */
.L_x_51257:
        /* <DEDUP_REMOVED lines=9> */
.L_x_51256:
[----:B------:R-:W-:Y:S05]  /*121e0*/  BSYNC.RECONVERGENT B1 ;  /* 0x0000000000017941 */ /* 0x000fea0003800200 */
.L_x_51255:
        /* <DEDUP_REMOVED lines=20> */
.L_x_51266:
        /* <DEDUP_REMOVED lines=13> */
.L_x_51268:
[----:B------:R-:W-:Y:S05]  /*12400*/  BSYNC.RECONVERGENT B3 ;  /* 0x0000000000037941 */ /* 0x000fea0003800200 */
.L_x_51267:
        /* <DEDUP_REMOVED lines=43> */
.L_x_51265:
[----:B------:R-:W-:Y:S05]  /*126c0*/  BSYNC.RECONVERGENT B2 ;  /* 0x0000000000027941 */ /* 0x000fea0003800200 */
.L_x_51264:
        /* <DEDUP_REMOVED lines=9> */
.L_x_51263:
[----:B------:R-:W-:Y:S05]  /*12760*/  BSYNC.RECONVERGENT B1 ;  /* 0x0000000000017941 */ /* 0x000fea0003800200 */
.L_x_51262:
        /* <DEDUP_REMOVED lines=20> */
.L_x_51273:
        /* <DEDUP_REMOVED lines=13> */
.L_x_51275:
[----:B------:R-:W-:Y:S05]  /*12980*/  BSYNC.RECONVERGENT B3 ;  /* 0x0000000000037941 */ /* 0x000fea0003800200 */
.L_x_51274:
        /* <DEDUP_REMOVED lines=43> */
.L_x_51272:
[----:B------:R-:W-:Y:S05]  /*12c40*/  BSYNC.RECONVERGENT B2 ;  /* 0x0000000000027941 */ /* 0x000fea0003800200 */
.L_x_51271:
        /* <DEDUP_REMOVED lines=9> */
.L_x_51270:
[----:B------:R-:W-:Y:S05]  /*12ce0*/  BSYNC.RECONVERGENT B1 ;  /* 0x0000000000017941 */ /* 0x000fea0003800200 */
.L_x_51269:
        /* <DEDUP_REMOVED lines=19> */
.L_x_51279:
        /* <DEDUP_REMOVED lines=13> */
.L_x_51281:
[----:B------:R-:W-:Y:S05]  /*12ef0*/  BSYNC.RECONVERGENT B2 ;  /* 0x0000000000027941 */ /* 0x000fea0003800200 */
.L_x_51280:
        /* <DEDUP_REMOVED lines=42> */
.L_x_51278:
[----:B------:R-:W-:Y:S05]  /*131a0*/  BSYNC.RECONVERGENT B1 ;  /* 0x0000000000017941 */ /* 0x000fea0003800200 */
.L_x_51277:
        /* <DEDUP_REMOVED lines=10> */
.L_x_51254:
        /* <DEDUP_REMOVED lines=21> */
.L_x_51286:
        /* <DEDUP_REMOVED lines=13> */
.L_x_51288:
[----:B------:R-:W-:Y:S05]  /*13470*/  BSYNC.RECONVERGENT B3 ;  /* 0x0000000000037941 */ /* 0x000fea0003800200 */
.L_x_51287:
        /* <DEDUP_REMOVED lines=42> */
.L_x_51285:
[----:B------:R-:W-:Y:S05]  /*13720*/  BSYNC.RECONVERGENT B2 ;  /* 0x0000000000027941 */ /* 0x000fea0003800200 */
.L_x_51284:
        /* <DEDUP_REMOVED lines=8> */
.L_x_51283:
[----:B------:R-:W-:Y:S05]  /*137b0*/  BSYNC.RECONVERGENT B1 ;  /* 0x0000000000017941 */ /* 0x000fea0003800200 */
.L_x_51282:
        /* <DEDUP_REMOVED lines=17> */
.L_x_51293:
        /* <DEDUP_REMOVED lines=13> */
.L_x_51295:
[----:B------:R-:W-:Y:S05]  /*139a0*/  BSYNC.RECONVERGENT B3 ;  /* 0x0000000000037941 */ /* 0x000fea0003800200 */
.L_x_51294:
        /* <DEDUP_REMOVED lines=43> */
.L_x_51292:
[----:B------:R-:W-:Y:S05]  /*13c60*/  BSYNC.RECONVERGENT B2 ;  /* 0x0000000000027941 */ /* 0x000fea0003800200 */
.L_x_51291:
        /* <DEDUP_REMOVED lines=8> */
.L_x_51290:
[----:B------:R-:W-:Y:S05]  /*13cf0*/  BSYNC.RECONVERGENT B1 ;  /* 0x0000000000017941 */ /* 0x000fea0003800200 */
.L_x_51289:
        /* <DEDUP_REMOVED lines=17> */
.L_x_51300:
        /* <DEDUP_REMOVED lines=13> */
.L_x_51302:
[----:B------:R-:W-:Y:S05]  /*13ee0*/  BSYNC.RECONVERGENT B3 ;  /* 0x0000000000037941 */ /* 0x000fea0003800200 */
.L_x_51301:
        /* <DEDUP_REMOVED lines=43> */
.L_x_51299:
[----:B------:R-:W-:Y:S05]  /*141a0*/  BSYNC.RECONVERGENT B2 ;  /* 0x0000000000027941 */ /* 0x000fea0003800200 */
.L_x_51298:
        /* <DEDUP_REMOVED lines=8> */
.L_x_51297:
[----:B------:R-:W-:Y:S05]  /*14230*/  BSYNC.RECONVERGENT B1 ;  /* 0x0000000000017941 */ /* 0x000fea0003800200 */
.L_x_51296:
        /* <DEDUP_REMOVED lines=16> */
.L_x_51305:
        /* <DEDUP_REMOVED lines=13> */
.L_x_51307:
[----:B------:R-:W-:Y:S05]  /*14410*/  BSYNC.RECONVERGENT B2 ;  /* 0x0000000000027941 */ /* 0x000fea0003800200 */
.L_x_51306:
        /* <DEDUP_REMOVED lines=43> */
.L_x_51304:
[----:B------:R-:W-:Y:S05]  /*146d0*/  BSYNC.RECONVERGENT B1 ;  /* 0x0000000000017941 */ /* 0x000fea0003800200 */
.L_x_51303:
        /* <DEDUP_REMOVED lines=8> */
.L_x_51276:
[----:B------:R-:W-:Y:S05]  /*14760*/  BSYNC.RECONVERGENT B0 ;  /* 0x0000000000007941 */ /* 0x000fea0003800200 */
.L_x_51253:
        /* <DEDUP_REMOVED lines=17> */
.L_x_51309:
[----:B------:R-:W-:Y:S05]  /*14880*/  BSYNC.RECONVERGENT B0 ;  /* 0x0000000000007941 */ /* 0x000fea0003800200 */
.L_x_51308:
[----:B------:R-:W-:Y:S04]  /*14890*/  BSSY.RECONVERGENT B0, `(.L_x_51310) ;  /* 0x0000006000007945 */ /* 0x000fe80003800200 */
[----:B------:R-:W-:Y:S05]  /*148a0*/  @!P1 BRA `(.L_x_51311) ;  /* 0x0000000000109947 */ /* 0x000fea0003800000 */
[----:B------:R-:W2:Y:S01]  /*148b0*/  LDC.64 R100, c[0x0][0x390] ;  /* 0x0000e400ff647b82 */ /* 0x000ea20000000a00 */
[----:B------:R-:W-:-:S05]  /*148c0*/  IADD3 R103, PT, PT, R148, 0xe0, RZ ;  /* 0x000000e094677810 */ /* 0x000fca0007ffe0ff */
[----:B--2---:R-:W-:-:S06]  /*148d0*/  IMAD.WIDE.U32 R100, R103, 0x10, R100 ;  /* 0x0000001067647825 */ /* 0x004fcc00078e0064 */
[----:B------:R-:W5:Y:S02]  /*148e0*/  LDG.E.128 R100, desc[UR6][R100.64] ;  /* 0x0000000664647981 */ /* 0x000f64000c1e1d00 */
.L_x_51311:
[----:B------:R-:W-:Y:S05]  /*148f0*/  BSYNC.RECONVERGENT B0 ;  /* 0x0000000000007941 */ /* 0x000fea0003800200 */
.L_x_51310:
        /* <DEDUP_REMOVED lines=27> */
.L_x_51318:
        /* <DEDUP_REMOVED lines=13> */
.L_x_51320:
[----:B------:R-:W-:Y:S05]  /*14b80*/  BSYNC.RECONVERGENT B3 ;  /* 0x0000000000037941 */ /* 0x000fea0003800200 */
.L_x_51319:
        /* <DEDUP_REMOVED lines=43> */
.L_x_51317:
[----:B------:R-:W-:Y:S05]  /*14e40*/  BSYNC.RECONVERGENT B2 ;  /* 0x0000000000027941 */ /* 0x000fea0003800200 */
.L_x_51316:
        /* <DEDUP_REMOVED lines=9> */
.L_x_51315:
[----:B------:R-:W-:Y:S05]  /*14ee0*/  BSYNC.RECONVERGENT B1 ;  /* 0x0000000000017941 */ /* 0x000fea0003800200 */
.L_x_51314:
        /* <DEDUP_REMOVED lines=20> */
.L_x_51325:
        /* <DEDUP_REMOVED lines=13> */
.L_x_51327:
[----:B------:R-:W-:Y:S05]  /*15100*/  BSYNC.RECONVERGENT B3 ;  /* 0x0000000000037941 */ /* 0x000fea0003800200 */
.L_x_51326:
        /* <DEDUP_REMOVED lines=43> */
.L_x_51324:
[----:B------:R-:W-:Y:S05]  /*153c0*/  BSYNC.RECONVERGENT B2 ;  /* 0x0000000000027941 */ /* 0x000fea0003800200 */
.L_x_51323:
        /* <DEDUP_REMOVED lines=9> */
.L_x_51322:
[----:B------:R-:W-:Y:S05]  /*15460*/  BSYNC.RECONVERGENT B1 ;  /* 0x0000000000017941 */ /* 0x000fea0003800200 */
.L_x_51321:
        /* <DEDUP_REMOVED lines=20> */
.L_x_51332:
        /* <DEDUP_REMOVED lines=13> */
.L_x_51334:
[----:B------:R-:W-:Y:S05]  /*15680*/  BSYNC.RECONVERGENT B3 ;  /* 0x0000000000037941 */ /* 0x000fea0003800200 */
.L_x_51333:
        /* <DEDUP_REMOVED lines=43> */
.L_x_51331:
[----:B------:R-:W-:Y:S05]  /*15940*/  BSYNC.RECONVERGENT B2 ;  /* 0x0000000000027941 */ /* 0x000fea0003800200 */
.L_x_51330:
        /* <DEDUP_REMOVED lines=9> */
.L_x_51329:
[----:B------:R-:W-:Y:S05]  /*159e0*/  BSYNC.RECONVERGENT B1 ;  /* 0x0000000000017941 */ /* 0x000fea0003800200 */
.L_x_51328:
        /* <DEDUP_REMOVED lines=19> */
.L_x_51338:
        /* <DEDUP_REMOVED lines=13> */
.L_x_51340:
[----:B------:R-:W-:Y:S05]  /*15bf0*/  BSYNC.RECONVERGENT B2 ;  /* 0x0000000000027941 */ /* 0x000fea0003800200 */
.L_x_51339:
        /* <DEDUP_REMOVED lines=42> */
.L_x_51337:
[----:B------:R-:W-:Y:S05]  /*15ea0*/  BSYNC.RECONVERGENT B1 ;  /* 0x0000000000017941 */ /* 0x000fea0003800200 */
.L_x_51336:
        /* <DEDUP_REMOVED lines=10> */
.L_x_51313:
        /* <DEDUP_REMOVED lines=21> */
.L_x_51345:
        /* <DEDUP_REMOVED lines=13> */
.L_x_51347:
[----:B------:R-:W-:Y:S05]  /*16170*/  BSYNC.RECONVERGENT B3 ;  /* 0x0000000000037941 */ /* 0x000fea0003800200 */
.L_x_51346:
        /* <DEDUP_REMOVED lines=42> */
.L_x_51344:
[----:B------:R-:W-:Y:S05]  /*16420*/  BSYNC.RECONVERGENT B2 ;  /* 0x0000000000027941 */ /* 0x000fea0003800200 */
.L_x_51343:
        /* <DEDUP_REMOVED lines=8> */
.L_x_51342:
[----:B------:R-:W-:Y:S05]  /*164b0*/  BSYNC.RECONVERGENT B1 ;  /* 0x0000000000017941 */ /* 0x000fea0003800200 */
.L_x_51341:
        /* <DEDUP_REMOVED lines=17> */
.L_x_51352:
        /* <DEDUP_REMOVED lines=13> */
.L_x_51354:
[----:B------:R-:W-:Y:S05]  /*166a0*/  BSYNC.RECONVERGENT B3 ;  /* 0x0000000000037941 */ /* 0x000fea0003800200 */
.L_x_51353:
        /* <DEDUP_REMOVED lines=43> */
.L_x_51351:
[----:B------:R-:W-:Y:S05]  /*16960*/  BSYNC.RECONVERGENT B2 ;  /* 0x0000000000027941 */ /* 0x000fea0003800200 */
.L_x_51350:
        /* <DEDUP_REMOVED lines=8> */
.L_x_51349:
[----:B------:R-:W-:Y:S05]  /*169f0*/  BSYNC.RECONVERGENT B1 ;  /* 0x0000000000017941 */ /* 0x000fea0003800200 */
.L_x_51348:
        /* <DEDUP_REMOVED lines=17> */
.L_x_51359:
        /* <DEDUP_REMOVED lines=13> */
.L_x_51361:
[----:B------:R-:W-:Y:S05]  /*16be0*/  BSYNC.RECONVERGENT B3 ;  /* 0x0000000000037941 */ /* 0x000fea0003800200 */
.L_x_51360:
        /* <DEDUP_REMOVED lines=43> */
.L_x_51358:
[----:B------:R-:W-:Y:S05]  /*16ea0*/  BSYNC.RECONVERGENT B2 ;  /* 0x0000000000027941 */ /* 0x000fea0003800200 */
.L_x_51357:
        /* <DEDUP_REMOVED lines=8> */
.L_x_51356:
[----:B------:R-:W-:Y:S05]  /*16f30*/  BSYNC.RECONVERGENT B1 ;  /* 0x0000000000017941 */ /* 0x000fea0003800200 */
.L_x_51355:
        /* <DEDUP_REMOVED lines=16> */
.L_x_51364:
        /* <DEDUP_REMOVED lines=13> */
.L_x_51366:
[----:B------:R-:W-:Y:S05]  /*17110*/  BSYNC.RECONVERGENT B2 ;  /* 0x0000000000027941 */ /* 0x000fea0003800200 */
.L_x_51365:
        /* <DEDUP_REMOVED lines=43> */
.L_x_51363:
[----:B------:R-:W-:Y:S05]  /*173d0*/  BSYNC.RECONVERGENT B1 ;  /* 0x0000000000017941 */ /* 0x000fea0003800200 */
.L_x_51362:
        /* <DEDUP_REMOVED lines=8> */
.L_x_51335:
[----:B------:R-:W-:Y:S05]  /*17460*/  BSYNC.RECONVERGENT B0 ;  /* 0x0000000000007941 */ /* 0x000fea0003800200 */
.L_x_51312:
        /* <DEDUP_REMOVED lines=17> */
.L_x_51368:
[----:B------:R-:W-:Y:S05]  /*17580*/  BSYNC.RECONVERGENT B0 ;  /* 0x0000000000007941 */ /* 0x000fea0003800200 */
.L_x_51367:
[----:B------:R-:W-:Y:S04]  /*17590*/  BSSY.RECONVERGENT B0, `(.L_x_51369) ;  /* 0x0000006000007945 */ /* 0x000fe80003800200 */
[----:B------:R-:W-:Y:S05]  /*175a0*/  @!P1 BRA `(.L_x_51370) ;  /* 0x0000000000109947 */ /* 0x000fea0003800000 */
[----:B------:R-:W2:Y:S01]  /*175b0*/  LDC.64 R100, c[0x0][0x390] ;  /* 0x0000e400ff647b82 */ /* 0x000ea20000000a00 */
[----:B------:R-:W-:-:S05]  /*175c0*/  IADD3 R103, PT, PT, R148, 0x100, RZ ;  /* 0x0000010094677810 */ /* 0x000fca0007ffe0ff */
[----:B--2---:R-:W-:-:S06]  /*175d0*/  IMAD.WIDE.U32 R100, R103, 0x10, R100 ;  /* 0x0000001067647825 */ /* 0x004fcc00078e0064 */
[----:B------:R-:W5:Y:S02]  /*175e0*/  LDG.E.128 R100, desc[UR6][R100.64] ;  /* 0x0000000664647981 */ /* 0x000f64000c1e1d00 */
.L_x_51370:
[----:B------:R-:W-:Y:S05]  /*175f0*/  BSYNC.RECONVERGENT B0 ;  /* 0x0000000000007941 */ /* 0x000fea0003800200 */
.L_x_51369:
        /* <DEDUP_REMOVED lines=27> */
.L_x_51377:
        /* <DEDUP_REMOVED lines=13> */
.L_x_51379:
[----:B------:R-:W-:Y:S05]  /*17880*/  BSYNC.RECONVERGENT B3 ;  /* 0x0000000000037941 */ /* 0x000fea0003800200 */
.L_x_51378:
        /* <DEDUP_REMOVED lines=43> */
.L_x_51376:
[----:B------:R-:W-:Y:S05]  /*17b40*/  BSYNC.RECONVERGENT B2 ;  /* 0x0000000000027941 */ /* 0x000fea0003800200 */
.L_x_51375:
        /* <DEDUP_REMOVED lines=9> */
.L_x_51374:
[----:B------:R-:W-:Y:S05]  /*17be0*/  BSYNC.RECONVERGENT B1 ;  /* 0x0000000000017941 */ /* 0x000fea0003800200 */
.L_x_51373:
        /* <DEDUP_REMOVED lines=20> */
.L_x_51384:
        /* <DEDUP_REMOVED lines=13> */
.L_x_51386:
[----:B------:R-:W-:Y:S05]  /*17e00*/  BSYNC.RECONVERGENT B3 ;  /* 0x0000000000037941 */ /* 0x000fea0003800200 */
.L_x_51385:
        /* <DEDUP_REMOVED lines=43> */
.L_x_51383:
[----:B------:R-:W-:Y:S05]  /*180c0*/  BSYNC.RECONVERGENT B2 ;  /* 0x0000000000027941 */ /* 0x000fea0003800200 */
.L_x_51382:
        /* <DEDUP_REMOVED lines=9> */
.L_x_51381:
[----:B------:R-:W-:Y:S05]  /*18160*/  BSYNC.RECONVERGENT B1 ;  /* 0x0000000000017941 */ /* 0x000fea0003800200 */
.L_x_51380:
        /* <DEDUP_REMOVED lines=20> */
.L_x_51391:
        /* <DEDUP_REMOVED lines=13> */
.L_x_51393:
[----:B------:R-:W-:Y:S05]  /*18380*/  BSYNC.RECONVERGENT B3 ;  /* 0x0000000000037941 */ /* 0x000fea0003800200 */
.L_x_51392:
        /* <DEDUP_REMOVED lines=43> */
.L_x_51390:
[----:B------:R-:W-:Y:S05]  /*18640*/  BSYNC.RECONVERGENT B2 ;  /* 0x0000000000027941 */ /* 0x000fea0003800200 */
.L_x_51389:
        /* <DEDUP_REMOVED lines=9> */
.L_x_51388:
[----:B------:R-:W-:Y:S05]  /*186e0*/  BSYNC.RECONVERGENT B1 ;  /* 0x0000000000017941 */ /* 0x000fea0003800200 */
.L_x_51387:
        /* <DEDUP_REMOVED lines=19> */
.L_x_51397:
        /* <DEDUP_REMOVED lines=13> */
.L_x_51399:
[----:B------:R-:W-:Y:S05]  /*188f0*/  BSYNC.RECONVERGENT B2 ;  /* 0x0000000000027941 */ /* 0x000fea0003800200 */
.L_x_51398:
        /* <DEDUP_REMOVED lines=42> */
.L_x_51396:
[----:B------:R-:W-:Y:S05]  /*18ba0*/  BSYNC.RECONVERGENT B1 ;  /* 0x0000000000017941 */ /* 0x000fea0003800200 */
.L_x_51395:
        /* <DEDUP_REMOVED lines=10> */
.L_x_51372:
        /* <DEDUP_REMOVED lines=21> */
.L_x_51404:
        /* <DEDUP_REMOVED lines=13> */
.L_x_51406:
[----:B------:R-:W-:Y:S05]  /*18e70*/  BSYNC.RECONVERGENT B3 ;  /* 0x0000000000037941 */ /* 0x000fea0003800200 */
.L_x_51405:
        /* <DEDUP_REMOVED lines=38> */
[----:B------:R-:W-:Y:S02]  /*190e0*/  MOV R160, R136 ;  /* 0x0000008800a07202 */ /* 0x000fe40000000f00 */
[----:B------:R-:W-:Y:S01]  /*190f0*/  LOP3.LUT R162, R173, R162, R137, 0x96, !PT ;  /* 0x000000a2ada27212 */ /* 0x000fe200078e9689 */
[----:B------:R-:W-:Y:S01]  /*19100*/  IMAD.MOV.U32 R136, RZ, RZ, R140 ;  /* 0x000000ffff887224 */ /* 0x000fe200078e008c */
[----:B------:R-:W-:-:S07]  /*19110*/  LOP3.LUT R163, R178, R142, R145, 0x96, !PT ;  /* 0x0000008eb2a37212 */ /* 0x000fce00078e9691 */
.L_x_51403:
[----:B------:R-:W-:Y:S05]  /*19120*/  BSYNC.RECONVERGENT B2 ;  /* 0x0000000000027941 */ /* 0x000fea0003800200 */
.L_x_51402:
        /* <DEDUP_REMOVED lines=8> */
.L_x_51401:
[----:B------:R-:W-:Y:S05]  /*191b0*/  BSYNC.RECONVERGENT B1 ;  /* 0x0000000000017941 */ /* 0x000fea0003800200 */
.L_x_51400:
        /* <DEDUP_REMOVED lines=17> */
.L_x_51411:
        /* <DEDUP_REMOVED lines=13> */
.L_x_51413:
[----:B------:R-:W-:Y:S05]  /*193a0*/  BSYNC.RECONVERGENT B3 ;  /* 0x0000000000037941 */ /* 0x000fea0003800200 */
.L_x_51412:
        /* <DEDUP_REMOVED lines=43> */
.L_x_51410:
[----:B------:R-:W-:Y:S05]  /*19660*/  BSYNC.RECONVERGENT B2 ;  /* 0x0000000000027941 */ /* 0x000fea0003800200 */
.L_x_51409:
        /* <DEDUP_REMOVED lines=8> */
.L_x_51408:
[----:B------:R-:W-:Y:S05]  /*196f0*/  BSYNC.RECONVERGENT B1 ;  /* 0x0000000000017941 */ /* 0x000fea0003800200 */
.L_x_51407:
        /* <DEDUP_REMOVED lines=17> */
.L_x_51418:
        /* <DEDUP_REMOVED lines=13> */
.L_x_51420:
[----:B------:R-:W-:Y:S05]  /*198e0*/  BSYNC.RECONVERGENT B3 ;  /* 0x0000000000037941 */ /* 0x000fea0003800200 */
.L_x_51419:
        /* <DEDUP_REMOVED lines=43> */
.L_x_51417:
[----:B------:R-:W-:Y:S05]  /*19ba0*/  BSYNC.RECONVERGENT B2 ;  /* 0x0000000000027941 */ /* 0x000fea0003800200 */
.L_x_51416:
        /* <DEDUP_REMOVED lines=8> */
.L_x_51415:
[----:B------:R-:W-:Y:S05]  /*19c30*/  BSYNC.RECONVERGENT B1 ;  /* 0x0000000000017941 */ /* 0x000fea0003800200 */
.L_x_51414:
        /* <DEDUP_REMOVED lines=16> */
.L_x_51423:
        /* <DEDUP_REMOVED lines=13> */
.L_x_51425:
[----:B------:R-:W-:Y:S05]  /*19e10*/  BSYNC.RECONVERGENT B2 ;  /* 0x0000000000027941 */ /* 0x000fea0003800200 */
.L_x_51424:
        /* <DEDUP_REMOVED lines=43> */
.L_x_51422:
[----:B------:R-:W-:Y:S05]  /*1a0d0*/  BSYNC.RECONVERGENT B1 ;  /* 0x0000000000017941 */ /* 0x000fea0003800200 */
.L_x_51421:
        /* <DEDUP_REMOVED lines=8> */
.L_x_51394:
[----:B------:R-:W-:Y:S05]  /*1a160*/  BSYNC.RECONVERGENT B0 ;  /* 0x0000000000007941 */ /* 0x000fea0003800200 */
.L_x_51371:
        /* <DEDUP_REMOVED lines=17> */
.L_x_51427:
[----:B------:R-:W-:Y:S05]  /*1a280*/  BSYNC.RECONVERGENT B0 ;  /* 0x0000000000007941 */ /* 0x000fea0003800200 */
.L_x_51426:
[----:B------:R-:W-:Y:S04]  /*1a290*/  BSSY.RECONVERGENT B0, `(.L_x_51428) ;  /* 0x0000006000007945 */ /* 0x000fe80003800200 */
[----:B------:R-:W-:Y:S05]  /*1a2a0*/  @!P1 BRA `(.L_x_51429) ;  /* 0x0000000000109947 */ /* 0x000fea0003800000 */
[----:B------:R-:W2:Y:S01]  /*1a2b0*/  LDC.64 R100, c[0x0][0x390] ;  /* 0x0000e400ff647b82 */ /* 0x000ea20000000a00 */
[----:B------:R-:W-:-:S05]  /*1a2c0*/  IADD3 R103, PT, PT, R148, 0x120, RZ ;  /* 0x0000012094677810 */ /* 0x000fca0007ffe0ff */
[----:B--2---:R-:W-:-:S06]  /*1a2d0*/  IMAD.WIDE.U32 R100, R103, 0x10, R100 ;  /* 0x0000001067647825 */ /* 0x004fcc00078e0064 */
[----:B------:R-:W5:Y:S02]  /*1a2e0*/  LDG.E.128 R100, desc[UR6][R100.64] ;  /* 0x0000000664647981 */ /* 0x000f64000c1e1d00 */
.L_x_51429:
[----:B------:R-:W-:Y:S05]  /*1a2f0*/  BSYNC.RECONVERGENT B0 ;  /* 0x0000000000007941 */ /* 0x000fea0003800200 */
.L_x_51428:
        /* <DEDUP_REMOVED lines=27> */
.L_x_51436:
        /* <DEDUP_REMOVED lines=13> */
.L_x_51438:
[----:B------:R-:W-:Y:S05]  /*1a580*/  BSYNC.RECONVERGENT B3 ;  /* 0x0000000000037941 */ /* 0x000fea0003800200 */
.L_x_51437:
        /* <DEDUP_REMOVED lines=43> */
.L_x_51435:
[----:B------:R-:W-:Y:S05]  /*1a840*/  BSYNC.RECONVERGENT B2 ;  /* 0x0000000000027941 */ /* 0x000fea0003800200 */
.L_x_51434:
        /* <DEDUP_REMOVED lines=9> */
.L_x_51433:
[----:B------:R-:W-:Y:S05]  /*1a8e0*/  BSYNC.RECONVERGENT B1 ;  /* 0x0000000000017941 */ /* 0x000fea0003800200 */
.L_x_51432:
        /* <DEDUP_REMOVED lines=20> */
.L_x_51443:
        /* <DEDUP_REMOVED lines=13> */
.L_x_51445:
[----:B------:R-:W-:Y:S05]  /*1ab00*/  BSYNC.RECONVERGENT B3 ;  /* 0x0000000000037941 */ /* 0x000fea0003800200 */
.L_x_51444:
        /* <DEDUP_REMOVED lines=43> */
.L_x_51442:
[----:B------:R-:W-:Y:S05]  /*1adc0*/  BSYNC.RECONVERGENT B2 ;  /* 0x0000000000027941 */ /* 0x000fea0003800200 */
.L_x_51441:
        /* <DEDUP_REMOVED lines=9> */
.L_x_51440:
[----:B------:R-:W-:Y:S05]  /*1ae60*/  BSYNC.RECONVERGENT B1 ;  /* 0x0000000000017941 */ /* 0x000fea0003800200 */
.L_x_51439:
        /* <DEDUP_REMOVED lines=20> */
.L_x_51450:
        /* <DEDUP_REMOVED lines=13> */
.L_x_51452:
[----:B------:R-:W-:Y:S05]  /*1b080*/  BSYNC.RECONVERGENT B3 ;  /* 0x0000000000037941 */ /* 0x000fea0003800200 */
.L_x_51451:
        /* <DEDUP_REMOVED lines=43> */
.L_x_51449:
[----:B------:R-:W-:Y:S05]  /*1b340*/  BSYNC.RECONVERGENT B2 ;  /* 0x0000000000027941 */ /* 0x000fea0003800200 */
.L_x_51448:
        /* <DEDUP_REMOVED lines=9> */
.L_x_51447:
[----:B------:R-:W-:Y:S05]  /*1b3e0*/  BSYNC.RECONVERGENT B1 ;  /* 0x0000000000017941 */ /* 0x000fea0003800200 */
.L_x_51446:
        /* <DEDUP_REMOVED lines=19> */
.L_x_51456:
        /* <DEDUP_REMOVED lines=13> */
.L_x_51458:
[----:B------:R-:W-:Y:S05]  /*1b5f0*/  BSYNC.RECONVERGENT B2 ;  /* 0x0000000000027941 */ /* 0x000fea0003800200 */
.L_x_51457:
        /* <DEDUP_REMOVED lines=43> */
.L_x_51455:
[----:B------:R-:W-:Y:S05]  /*1b8b0*/  BSYNC.RECONVERGENT B1 ;  /* 0x0000000000017941 */ /* 0x000fea0003800200 */
.L_x_51454:
        /* <DEDUP_REMOVED lines=10> */
.L_x_51431:
        /* <DEDUP_REMOVED lines=21> */
.L_x_51463:
        /* <DEDUP_REMOVED lines=13> */
.L_x_51465:
[----:B------:R-:W-:Y:S05]  /*1bb80*/  BSYNC.RECONVERGENT B3 ;  /* 0x0000000000037941 */ /* 0x000fea0003800200 */
.L_x_51464:
        /* <DEDUP_REMOVED lines=42> */
.L_x_51462:
[----:B------:R-:W-:Y:S05]  /*1be30*/  BSYNC.RECONVERGENT B2 ;  /* 0x0000000000027941 */ /* 0x000fea0003800200 */
.L_x_51461:
        /* <DEDUP_REMOVED lines=8> */
.L_x_51460:
[----:B------:R-:W-:Y:S05]  /*1bec0*/  BSYNC.RECONVERGENT B1 ;  /* 0x0000000000017941 */ /* 0x000fea0003800200 */
.L_x_51459:
        /* <DEDUP_REMOVED lines=17> */
.L_x_51470:
        /* <DEDUP_REMOVED lines=13> */
.L_x_51472:
[----:B------:R-:W-:Y:S05]  /*1c0b0*/  BSYNC.RECONVERGENT B3 ;  /* 0x0000000000037941 */ /* 0x000fea0003800200 */
.L_x_51471:
        /* <DEDUP_REMOVED lines=43> */
.L_x_51469:
[----:B------:R-:W-:Y:S05]  /*1c370*/  BSYNC.RECONVERGENT B2 ;  /* 0x0000000000027941 */ /* 0x000fea0003800200 */
.L_x_51468:
        /* <DEDUP_REMOVED lines=8> */
.L_x_51467:
[----:B------:R-:W-:Y:S05]  /*1c400*/  BSYNC.RECONVERGENT B1 ;  /* 0x0000000000017941 */ /* 0x000fea0003800200 */
.L_x_51466:
        /* <DEDUP_REMOVED lines=17> */
.L_x_51477:
        /* <DEDUP_REMOVED lines=13> */
.L_x_51479:
[----:B------:R-:W-:Y:S05]  /*1c5f0*/  BSYNC.RECONVERGENT B3 ;  /* 0x0000000000037941 */ /* 0x000fea0003800200 */
.L_x_51478:
        /* <DEDUP_REMOVED lines=43> */
.L_x_51476:
[----:B------:R-:W-:Y:S05]  /*1c8b0*/  BSYNC.RECONVERGENT B2 ;  /* 0x0000000000027941 */ /* 0x000fea0003800200 */
.L_x_51475:
        /* <DEDUP_REMOVED lines=8> */
.L_x_51474:
[----:B------:R-:W-:Y:S05]  /*1c940*/  BSYNC.RECONVERGENT B1 ;  /* 0x0000000000017941 */ /* 0x000fea0003800200 */
.L_x_51473:
        /* <DEDUP_REMOVED lines=16> */
.L_x_51482:
        /* <DEDUP_REMOVED lines=13> */
.L_x_51484:
[----:B------:R-:W-:Y:S05]  /*1cb20*/  BSYNC.RECONVERGENT B2 ;  /* 0x0000000000027941 */ /* 0x000fea0003800200 */
.L_x_51483:
        /* <DEDUP_REMOVED lines=43> */
.L_x_51481:
[----:B------:R-:W-:Y:S05]  /*1cde0*/  BSYNC.RECONVERGENT B1 ;  /* 0x0000000000017941 */ /* 0x000fea0003800200 */
.L_x_51480:
        /* <DEDUP_REMOVED lines=8> */
.L_x_51453:
[----:B------:R-:W-:Y:S05]  /*1ce70*/  BSYNC.RECONVERGENT B0 ;  /* 0x0000000000007941 */ /* 0x000fea0003800200 */
.L_x_51430:
        /* <DEDUP_REMOVED lines=11> */
[----:B------:R-:W-:-:S03]  /*1cf30*/  IADD3 R147, PT, PT, R148, 0x120, RZ ;  /* 0x0000012094937810 */ /* 0x000fc60007ffe0ff */
[----:B------:R-:W-:Y:S01]  /*1cf40*/  IMAD R146, R169, 0x100, R146 ;  /* 0x00000100a9927824 */ /* 0x000fe200078e0292 */
[----:B------:R-:W-:-:S04]  /*1cf50*/  LOP3.LUT R169, R157, 0xff, RZ, 0xc0, !PT ;  /* 0x000000ff9da97812 */ /* 0x000fc800078ec0ff */
[----:B------:R-:W-:Y:S01]  /*1cf60*/  IADD3 R169, PT, PT, R146, R169, RZ ;  /* 0x000000a992a97210 */ /* 0x000fe20007ffe0ff */
[----:B0-----:R-:W-:-:S05]  /*1cf70*/  IMAD.WIDE.U32 R144, R147, 0x4, R144 ;  /* 0x0000000493907825 */ /* 0x001fca00078e0090 */
[----:B------:R1:W-:Y:S02]  /*1cf80*/  STG.E desc[UR6][R144.64], R169 ;  /* 0x000000a990007986 */ /* 0x0003e4000c101906 */
.L_x_51486:
[----:B------:R-:W-:Y:S05]  /*1cf90*/  BSYNC.RECONVERGENT B0 ;  /* 0x0000000000007941 */ /* 0x000fea0003800200 */
.L_x_51485:
[----:B------:R-:W-:Y:S04]  /*1cfa0*/  BSSY.RECONVERGENT B0, `(.L_x_51487) ;  /* 0x0000006000007945 */ /* 0x000fe80003800200 */
[----:B------:R-:W-:Y:S05]  /*1cfb0*/  @!P1 BRA `(.L_x_51488) ;  /* 0x0000000000109947 */ /* 0x000fea0003800000 */
[----:B------:R-:W2:Y:S01]  /*1cfc0*/  LDC.64 R100, c[0x0][0x390] ;  /* 0x0000e400ff647b82 */ /* 0x000ea20000000a00 */
[----:B------:R-:W-:-:S04]  /*1cfd0*/  VIADD R103, R148, 0x140 ;  /* 0x0000014094677836 */ /* 0x000fc80000000000 */
[----:B--2---:R-:W-:-:S06]  /*1cfe0*/  IMAD.WIDE.U32 R100, R103, 0x10, R100 ;  /* 0x0000001067647825 */ /* 0x004fcc00078e0064 */
[----:B------:R-:W5:Y:S02]  /*1cff0*/  LDG.E.128 R100, desc[UR6][R100.64] ;  /* 0x0000000664647981 */ /* 0x000f64000c1e1d00 */
.L_x_51488:
[----:B------:R-:W-:Y:S05]  /*1d000*/  BSYNC.RECONVERGENT B0 ;  /* 0x0000000000007941 */ /* 0x000fea0003800200 */
.L_x_51487:
        /* <DEDUP_REMOVED lines=27> */
.L_x_51495:
        /* <DEDUP_REMOVED lines=13> */
.L_x_51497:
[----:B------:R-:W-:Y:S05]  /*1d290*/  BSYNC.RECONVERGENT B3 ;  /* 0x0000000000037941 */ /* 0x000fea0003800200 */
.L_x_51496:
        /* <DEDUP_REMOVED lines=42> */
.L_x_51494:
[----:B------:R-:W-:Y:S05]  /*1d540*/  BSYNC.RECONVERGENT B2 ;  /* 0x0000000000027941 */ /* 0x000fea0003800200 */
.L_x_51493:
        /* <DEDUP_REMOVED lines=9> */
.L_x_51492:
[----:B------:R-:W-:Y:S05]  /*1d5e0*/  BSYNC.RECONVERGENT B1 ;  /* 0x0000000000017941 */ /* 0x000fea0003800200 */
.L_x_51491:
        /* <DEDUP_REMOVED lines=20> */
.L_x_51502:
        /* <DEDUP_REMOVED lines=13> */
.L_x_51504:
[----:B------:R-:W-:Y:S05]  /*1d800*/  BSYNC.RECONVERGENT B3 ;  /* 0x0000000000037941 */ /* 0x000fea0003800200 */
.L_x_51503:
        /* <DEDUP_REMOVED lines=43> */
.L_x_51501:
[----:B------:R-:W-:Y:S05]  /*1dac0*/  BSYNC.RECONVERGENT B2 ;  /* 0x0000000000027941 */ /* 0x000fea0003800200 */
.L_x_51500:
        /* <DEDUP_REMOVED lines=9> */
.L_x_51499:
[----:B------:R-:W-:Y:S05]  /*1db60*/  BSYNC.RECONVERGENT B1 ;  /* 0x0000000000017941 */ /* 0x000fea0003800200 */
.L_x_51498:
        /* <DEDUP_REMOVED lines=20> */
.L_x_51509:
        /* <DEDUP_REMOVED lines=13> */
.L_x_51511:
[----:B------:R-:W-:Y:S05]  /*1dd80*/  BSYNC.RECONVERGENT B3 ;  /* 0x0000000000037941 */ /* 0x000fea0003800200 */
.L_x_51510:
        /* <DEDUP_REMOVED lines=43> */
.L_x_51508:
[----:B------:R-:W-:Y:S05]  /*1e040*/  BSYNC.RECONVERGENT B2 ;  /* 0x0000000000027941 */ /* 0x000fea0003800200 */
.L_x_51507:
        /* <DEDUP_REMOVED lines=9> */
.L_x_51506:
[----:B------:R-:W-:Y:S05]  /*1e0e0*/  BSYNC.RECONVERGENT B1 ;  /* 0x0000000000017941 */ /* 0x000fea0003800200 */
.L_x_51505:
        /* <DEDUP_REMOVED lines=19> */
.L_x_51515:
        /* <DEDUP_REMOVED lines=13> */
.L_x_51517:
[----:B------:R-:W-:Y:S05]  /*1e2f0*/  BSYNC.RECONVERGENT B2 ;  /* 0x0000000000027941 */ /* 0x000fea0003800200 */
.L_x_51516:
        /* <DEDUP_REMOVED lines=42> */
.L_x_51514:
[----:B------:R-:W-:Y:S05]  /*1e5a0*/  BSYNC.RECONVERGENT B1 ;  /* 0x0000000000017941 */ /* 0x000fea0003800200 */
.L_x_51513:
        /* <DEDUP_REMOVED lines=10> */
.L_x_51490:
        /* <DEDUP_REMOVED lines=21> */
.L_x_51522:
        /* <DEDUP_REMOVED lines=13> */
.L_x_51524:
[----:B------:R-:W-:Y:S05]  /*1e870*/  BSYNC.RECONVERGENT B3 ;  /* 0x0000000000037941 */ /* 0x000fea0003800200 */
.L_x_51523:
        /* <DEDUP_REMOVED lines=41> */
[----:B------:R-:W-:-:S07]  /*1eb10*/  IMAD.MOV.U32 R144, RZ, RZ, R150 ;  /* 0x000000ffff907224 */ /* 0x000fce00078e0096 */
.L_x_51521:
[----:B------:R-:W-:Y:S05]  /*1eb20*/  BSYNC.RECONVERGENT B2 ;  /* 0x0000000000027941 */ /* 0x000fea0003800200 */
.L_x_51520:
        /* <DEDUP_REMOVED lines=8> */
.L_x_51519:
[----:B------:R-:W-:Y:S05]  /*1ebb0*/  BSYNC.RECONVERGENT B1 ;  /* 0x0000000000017941 */ /* 0x000fea0003800200 */
.L_x_51518:
        /* <DEDUP_REMOVED lines=17> */
.L_x_51529:
        /* <DEDUP_REMOVED lines=13> */
.L_x_51531:
[----:B------:R-:W-:Y:S05]  /*1eda0*/  BSYNC.RECONVERGENT B3 ;  /* 0x0000000000037941 */ /* 0x000fea0003800200 */
.L_x_51530:
        /* <DEDUP_REMOVED lines=43> */
.L_x_51528:
[----:B------:R-:W-:Y:S05]  /*1f060*/  BSYNC.RECONVERGENT B2 ;  /* 0x0000000000027941 */ /* 0x000fea0003800200 */
.L_x_51527:
        /* <DEDUP_REMOVED lines=8> */
.L_x_51526:
[----:B------:R-:W-:Y:S05]  /*1f0f0*/  BSYNC.RECONVERGENT B1 ;  /* 0x0000000000017941 */ /* 0x000fea0003800200 */
.L_x_51525:
        /* <DEDUP_REMOVED lines=17> */
.L_x_51536:
        /* <DEDUP_REMOVED lines=13> */
.L_x_51538:
[----:B------:R-:W-:Y:S05]  /*1f2e0*/  BSYNC.RECONVERGENT B3 ;  /* 0x0000000000037941 */ /* 0x000fea0003800200 */
.L_x_51537:
        /* <DEDUP_REMOVED lines=43> */
.L_x_51535:
[----:B------:R-:W-:Y:S05]  /*1f5a0*/  BSYNC.RECONVERGENT B2 ;  /* 0x0000000000027941 */ /* 0x000fea0003800200 */
.L_x_51534:
        /* <DEDUP_REMOVED lines=8> */
.L_x_51533:
[----:B------:R-:W-:Y:S05]  /*1f630*/  BSYNC.RECONVERGENT B1 ;  /* 0x0000000000017941 */ /* 0x000fea0003800200 */
.L_x_51532:
        /* <DEDUP_REMOVED lines=16> */
.L_x_51541:
        /* <DEDUP_REMOVED lines=13> */
.L_x_51543:
[----:B------:R-:W-:Y:S05]  /*1f810*/  BSYNC.RECONVERGENT B2 ;  /* 0x0000000000027941 */ /* 0x000fea0003800200 */
.L_x_51542:
        /* <DEDUP_REMOVED lines=43> */
.L_x_51540:
[----:B------:R-:W-:Y:S05]  /*1fad0*/  BSYNC.RECONVERGENT B1 ;  /* 0x0000000000017941 */ /* 0x000fea0003800200 */
.L_x_51539:
        /* <DEDUP_REMOVED lines=8> */
.L_x_51512:
[----:B------:R-:W-:Y:S05]  /*1fb60*/  BSYNC.RECONVERGENT B0 ;  /* 0x0000000000007941 */ /* 0x000fea0003800200 */
.L_x_51489:
[----:B------:R-:W-:Y:S01]  /*1fb70*/  IADD3 R151, PT, PT, R149, 0x140, RZ ;  /* 0x0000014095977810 */ /* 0x000fe20007ffe0ff */
[----:B------:R-:W-:Y:S01]  /*1fb80*/  BSSY.RECONVERGENT B0, `(.L_x_51544) ;  /* 0x0000011000007945 */ /* 0x000fe20003800200 */
[----:B------:R-:W-:-:S03]  /*1fb90*/  VIADD R189, R148, 0x160 ;  /* 0x0000016094bd7836 */ /* 0x000fc60000000000 */
        /* <DEDUP_REMOVED lines=15> */
.L_x_51545:
[----:B------:R-:W-:Y:S05]  /*1fc90*/  BSYNC.RECONVERGENT B0 ;  /* 0x0000000000007941 */ /* 0x000fea0003800200 */
.L_x_51544:
[----:B------:R-:W-:Y:S04]  /*1fca0*/  BSSY.RECONVERGENT B0, `(.L_x_51546) ;  /* 0x0000005000007945 */ /* 0x000fe80003800200 */
[----:B------:R-:W-:Y:S05]  /*1fcb0*/  @!P1 BRA `(.L_x_51547) ;  /* 0x00000000000c9947 */ /* 0x000fea0003800000 */
[----:B------:R-:W2:Y:S02]  /*1fcc0*/  LDC.64 R100, c[0x0][0x390] ;  /* 0x0000e400ff647b82 */ /* 0x000ea40000000a00 */
[----:B--2---:R-:W-:-:S06]  /*1fcd0*/  IMAD.WIDE.U32 R100, R189, 0x10, R100 ;  /* 0x00000010bd647825 */ /* 0x004fcc00078e0064 */
[----:B------:R-:W5:Y:S02]  /*1fce0*/  LDG.E.128 R100, desc[UR6][R100.64] ;  /* 0x0000000664647981 */ /* 0x000f64000c1e1d00 */
.L_x_51547:
[----:B------:R-:W-:Y:S05]  /*1fcf0*/  BSYNC.RECONVERGENT B0 ;  /* 0x0000000000007941 */ /* 0x000fea0003800200 */
.L_x_51546:
[----:B------:R-:W-:Y:S01]  /*1fd00*/  BSSY.RECONVERGENT B0, `(.L_x_51548) ;  /* 0x00002b6000007945 */ /* 0x000fe20003800200 */
[----:B-1----:R-:W-:-:S03]  /*1fd10*/  VIADD R191, R149, 0x160 ;  /* 0x0000016095bf7836 */ /* 0x002fc60000000000 */
[----:B------:R-:W-:Y:S05]  /*1fd20*/  @!P0 BRA `(.L_x_51549) ;  /* 0x0000001400888947 */ /* 0x000fea0003800000 */
[----:B0-----:R-:W0:Y:S02]  /*1fd30*/  LDC.64 R150, c[0x0][0x3a0] ;  /* 0x0000e800ff967b82 */ /* 0x001e240000000a00 */
        /* <DEDUP_REMOVED lines=23> */
.L_x_51554:
        /* <DEDUP_REMOVED lines=13> */
.L_x_51556:
[----:B------:R-:W-:Y:S05]  /*1ff80*/  BSYNC.RECONVERGENT B3 ;  /* 0x0000000000037941 */ /* 0x000fea0003800200 */
.L_x_51555:
        /* <DEDUP_REMOVED lines=43> */
.L_x_51553:
[----:B------:R-:W-:Y:S05]  /*20240*/  BSYNC.RECONVERGENT B2 ;  /* 0x0000000000027941 */ /* 0x000fea0003800200 */
.L_x_51552:
        /* <DEDUP_REMOVED lines=9> */
.L_x_51551:
[----:B------:R-:W-:Y:S05]  /*202e0*/  BSYNC.RECONVERGENT B1 ;  /* 0x0000000000017941 */ /* 0x000fea0003800200 */
.L_x_51550:
        /* <DEDUP_REMOVED lines=20> */
.L_x_51561:
        /* <DEDUP_REMOVED lines=13> */
.L_x_51563:
[----:B------:R-:W-:Y:S05]  /*20500*/  BSYNC.RECONVERGENT B3 ;  /* 0x0000000000037941 */ /* 0x000fea0003800200 */
.L_x_51562:
        /* <DEDUP_REMOVED lines=43> */
.L_x_51560:
[----:B------:R-:W-:Y:S05]  /*207c0*/  BSYNC.RECONVERGENT B2 ;  /* 0x0000000000027941 */ /* 0x000fea0003800200 */
.L_x_51559:
        /* <DEDUP_REMOVED lines=9> */
.L_x_51558:
[----:B------:R-:W-:Y:S05]  /*20860*/  BSYNC.RECONVERGENT B1 ;  /* 0x0000000000017941 */ /* 0x000fea0003800200 */
.L_x_51557:
        /* <DEDUP_REMOVED lines=20> */
.L_x_51568:
        /* <DEDUP_REMOVED lines=13> */
.L_x_51570:
[----:B------:R-:W-:Y:S05]  /*20a80*/  BSYNC.RECONVERGENT B3 ;  /* 0x0000000000037941 */ /* 0x000fea0003800200 */
.L_x_51569:
        /* <DEDUP_REMOVED lines=41> */
[----:B------:R-:W-:-:S07]  /*20d20*/  HFMA2 R193, -RZ, RZ, 0, 0 ;  /* 0x00000000ffc17431 */ /* 0x000fce00000001ff */
.L_x_51567:
[----:B------:R-:W-:Y:S05]  /*20d30*/  BSYNC.RECONVERGENT B2 ;  /* 0x0000000000027941 */ /* 0x000fea0003800200 */
.L_x_51566:
        /* <DEDUP_REMOVED lines=9> */
.L_x_51565:
[----:B------:R-:W-:Y:S05]  /*20dd0*/  BSYNC.RECONVERGENT B1 ;  /* 0x0000000000017941 */ /* 0x000fea0003800200 */
.L_x_51564:
        /* <DEDUP_REMOVED lines=19> */
.L_x_51574:
        /* <DEDUP_REMOVED lines=13> */
.L_x_51576:
[----:B------:R-:W-:Y:S05]  /*20fe0*/  BSYNC.RECONVERGENT B2 ;  /* 0x0000000000027941 */ /* 0x000fea0003800200 */
.L_x_51575:
        /* <DEDUP_REMOVED lines=43> */
.L_x_51573:
[----:B------:R-:W-:Y:S05]  /*212a0*/  BSYNC.RECONVERGENT B1 ;  /* 0x0000000000017941 */ /* 0x000fea0003800200 */
.L_x_51572:
        /* <DEDUP_REMOVED lines=10> */
.L_x_51549:
[----:B------:R-:W-:Y:S01]  /*21350*/  BSSY.RECONVERGENT B1, `(.L_x_51577) ;  /* 0x0000056000017945 */ /* 0x000fe20003800200 */
[----:B0-----:R-:W-:Y:S01]  /*21360*/  IMAD.MOV.U32 R150, RZ, RZ, R192 ;  /* 0x000000ffff967224 */ /* 0x001fe200078e00c0 */
        /* <DEDUP_REMOVED lines=19> */
.L_x_51581:
        /* <DEDUP_REMOVED lines=13> */
.L_x_51583:
[----:B------:R-:W-:Y:S05]  /*21570*/  BSYNC.RECONVERGENT B3 ;  /* 0x0000000000037941 */ /* 0x000fea0003800200 */
.L_x_51582:
        /* <DEDUP_REMOVED lines=42> */
.L_x_51580:
[----:B------:R-:W-:Y:S05]  /*21820*/  BSYNC.RECONVERGENT B2 ;  /* 0x0000000000027941 */ /* 0x000fea0003800200 */
.L_x_51579:
        /* <DEDUP_REMOVED lines=8> */
.L_x_51578:
[----:B------:R-:W-:Y:S05]  /*218b0*/  BSYNC.RECONVERGENT B1 ;  /* 0x0000000000017941 */ /* 0x000fea0003800200 */
.L_x_51577:
        /* <DEDUP_REMOVED lines=17> */
.L_x_51588:
        /* <DEDUP_REMOVED lines=13> */
.L_x_51590:
[----:B------:R-:W-:Y:S05]  /*21aa0*/  BSYNC.RECONVERGENT B3 ;  /* 0x0000000000037941 */ /* 0x000fea0003800200 */
.L_x_51589:
        /* <DEDUP_REMOVED lines=43> */
.L_x_51587:
[----:B------:R-:W-:Y:S05]  /*21d60*/  BSYNC.RECONVERGENT B2 ;  /* 0x0000000000027941 */ /* 0x000fea0003800200 */
.L_x_51586:
        /* <DEDUP_REMOVED lines=8> */
.L_x_51585:
[----:B------:R-:W-:Y:S05]  /*21df0*/  BSYNC.RECONVERGENT B1 ;  /* 0x0000000000017941 */ /* 0x000fea0003800200 */
.L_x_51584:
        /* <DEDUP_REMOVED lines=17> */
.L_x_51595:
        /* <DEDUP_REMOVED lines=13> */
.L_x_51597:
[----:B------:R-:W-:Y:S05]  /*21fe0*/  BSYNC.RECONVERGENT B3 ;  /* 0x0000000000037941 */ /* 0x000fea0003800200 */
.L_x_51596:
        /* <DEDUP_REMOVED lines=43> */
.L_x_51594:
[----:B------:R-:W-:Y:S05]  /*222a0*/  BSYNC.RECONVERGENT B2 ;  /* 0x0000000000027941 */ /* 0x000fea0003800200 */
.L_x_51593:
        /* <DEDUP_REMOVED lines=8> */
.L_x_51592:
[----:B------:R-:W-:Y:S05]  /*22330*/  BSYNC.RECONVERGENT B1 ;  /* 0x0000000000017941 */ /* 0x000fea0003800200 */
.L_x_51591:
        /* <DEDUP_REMOVED lines=16> */
.L_x_51600:
        /* <DEDUP_REMOVED lines=13> */
.L_x_51602:
[----:B------:R-:W-:Y:S05]  /*22510*/  BSYNC.RECONVERGENT B2 ;  /* 0x0000000000027941 */ /* 0x000fea0003800200 */
.L_x_51601:
        /* <DEDUP_REMOVED lines=43> */
.L_x_51599:
[----:B------:R-:W-:Y:S05]  /*227d0*/  BSYNC.RECONVERGENT B1 ;  /* 0x0000000000017941 */ /* 0x000fea0003800200 */
.L_x_51598:
        /* <DEDUP_REMOVED lines=8> */
.L_x_51571:
[----:B------:R-:W-:Y:S05]  /*22860*/  BSYNC.RECONVERGENT B0 ;  /* 0x0000000000007941 */ /* 0x000fea0003800200 */
.L_x_51548:
        /* <DEDUP_REMOVED lines=64> */
.L_x_51604:
[----:B------:R-:W-:Y:S05]  /*22c70*/  BSYNC.RECONVERGENT B0 ;  /* 0x0000000000007941 */ /* 0x000fea0003800200 */
.L_x_51603:
        /* <DEDUP_REMOVED lines=120> */
.L_x_51620:
        /* <DEDUP_REMOVED lines=16> */
[----:B------:R-:W-:Y:S02]  /*23500*/  FSEL R152, R152, RZ, !P1 ;  /* 0x000000ff98987208 */ /* 0x000fe40004800000 */
[----:B------:R-:W-:Y:S02]  /*23510*/  IADD3 R158, PT, PT, R158, -0x1, RZ ;  /* 0xffffffff9e9e7810 */ /* 0x000fe40007ffe0ff */
[----:B------:R-:W-:Y:S01]  /*23520*/  LOP3.LUT R166, R170, 0x1f, RZ, 0xc0, !PT ;  /* 0x0000001faaa67812 */ /* 0x000fe200078ec0ff */
[C---:B------:R-:W-:Y:S01]  /*23530*/  FADD.FTZ R177, -R152.reuse, R112 ;  /* 0x0000007098b17221 */ /* 0x040fe20000010100 */
[----:B------:R-:W-:Y:S01]  /*23540*/  FADD.FTZ R179, -R152, R113 ;  /* 0x0000007198b37221 */ /* 0x000fe20000010100 */
[----:B------:R-:W-:Y:S01]  /*23550*/  IMAD R158, R158, R159, RZ ;  /* 0x0000009f9e9e7224 */ /* 0x000fe200078e02ff */
[----:B------:R-:W0:Y:S01]  /*23560*/  LDC.64 R112, c[0x0][0x428] ;  /* 0x00010a00ff707b82 */ /* 0x000e220000000a00 */
[C---:B------:R-:W-:Y:S01]  /*23570*/  FADD.FTZ R159, -R152.reuse, R105 ;  /* 0x00000069989f7221 */ /* 0x040fe20000010100 */
[C---:B------:R-:W-:Y:S01]  /*23580*/  FADD.FTZ R117, -R152.reuse, R117 ;  /* 0x0000007598757221 */ /* 0x040fe20000010100 */
[C---:B------:R-:W-:Y:S01]  /*23590*/  FADD.FTZ R211, -R152.reuse, R144 ;  /* 0x0000009098d37221 */ /* 0x040fe20000010100 */
[----:B------:R-:W-:Y:S01]  /*235a0*/  SHF.R.S32.HI R105, RZ, 0x1f, R158 ;  /* 0x0000001fff697819 */ /* 0x000fe2000001149e */
[C---:B------:R-:W-:Y:S01]  /*235b0*/  FADD.FTZ R153, -R152.reuse, R104 ;  /* 0x0000006898997221 */ /* 0x040fe20000010100 */
[C---:B------:R-:W-:Y:S01]  /*235c0*/  FADD.FTZ R171, -R152.reuse, R106 ;  /* 0x0000006a98ab7221 */ /* 0x040fe20000010100 */
[----:B------:R-:W-:Y:S01]  /*235d0*/  FADD.FTZ R107, -R152, R107 ;  /* 0x0000006b986b7221 */ /* 0x000fe20000010100 */
[----:B------:R-:W-:Y:S01]  /*235e0*/  LEA.HI R105, R105, R158, RZ, 0x2 ;  /* 0x0000009e69697211 */ /* 0x000fe200078f10ff */
[----:B------:R-:W-:Y:S01]  /*235f0*/  FMUL.FTZ R144, R0, R117 ;  /* 0x0000007500907220 */ /* 0x000fe20000410000 */
[C---:B------:R-:W-:Y:S01]  /*23600*/  FADD.FTZ R111, -R152.reuse, R111 ;  /* 0x0000006f986f7221 */ /* 0x040fe20000010100 */
[C---:B------:R-:W-:Y:S01]  /*23610*/  FADD.FTZ R119, -R152.reuse, R119 ;  /* 0x0000007798777221 */ /* 0x040fe20000010100 */
        /* <DEDUP_REMOVED lines=27> */
[C---:B------:R-:W-:Y:S01]  /*237d0*/  FMUL.FTZ R116, R0.reuse, R109 ;  /* 0x0000006d00747220 */ /* 0x040fe20000410000 */
[----:B------:R-:W-:Y:S01]  /*237e0*/  FMUL.FTZ R175, R0, R175 ;  /* 0x000000af00af7220 */ /* 0x000fe20000410000 */
[----:B------:R-:W-:-:S02]  /*237f0*/  VIADD R119, R117, 0x20 ;  /* 0x0000002075777836 */ /* 0x000fc40000000000 */
        /* <DEDUP_REMOVED lines=30> */
[C---:B------:R-:W-:Y:S01]  /*239e0*/  FMUL.FTZ R158, R0.reuse, R127 ;  /* 0x0000007f009e7220 */ /* 0x040fe20000410000 */
[C---:B------:R-:W-:Y:S01]  /*239f0*/  FMUL.FTZ R172, R0.reuse, R131 ;  /* 0x0000008300ac7220 */ /* 0x040fe20000410000 */
[C---:B------:R-:W-:Y:S01]  /*23a00*/  FMUL.FTZ R174, R0.reuse, R133 ;  /* 0x0000008500ae7220 */ /* 0x040fe20000410000 */
[C---:B------:R-:W-:Y:S01]  /*23a10*/  FMUL.FTZ R180, R0.reuse, R139 ;  /* 0x0000008b00b47220 */ /* 0x040fe20000410000 */
[----:B------:R-:W-:Y:S01]  /*23a20*/  FMUL.FTZ R182, R0, R141 ;  /* 0x0000008d00b67220 */ /* 0x000fe20000410000 */
[----:B------:R-:W-:Y:S01]  /*23a30*/  FFMA.FTZ R107, R118, R95, R47 ;  /* 0x0000005f766b7223 */ /* 0x000fe2000001002f */
[C---:B------:R-:W-:Y:S01]  /*23a40*/  IADD3 R125, PT, PT, R117.reuse, 0x40, RZ ;  /* 0x00000040757d7810 */ /* 0x040fe20007ffe0ff */
[C---:B------:R-:W-:Y:S01]  /*23a50*/  FMUL.FTZ R177, R0.reuse, R177 ;  /* 0x000000b100b17220 */ /* 0x040fe20000410000 */
[C---:B------:R-:W-:Y:S01]  /*23a60*/  IADD3 R137, PT, PT, R117.reuse, 0x80, RZ ;  /* 0x0000008075897810 */ /* 0x040fe20007ffe0ff */
[C---:B------:R-:W-:Y:S01]  /*23a70*/  FMUL.FTZ R120, R0.reuse, R179 ;  /* 0x000000b300787220 */ /* 0x040fe20000410000 */
[C---:B------:R-:W-:Y:S01]  /*23a80*/  IADD3 R143, PT, PT, R117.reuse, 0xc0, RZ ;  /* 0x000000c0758f7810 */ /* 0x040fe20007ffe0ff */
[----:B------:R-:W-:Y:S01]  /*23a90*/  FMUL.FTZ R181, R0, R181 ;  /* 0x000000b500b57220 */ /* 0x000fe20000410000 */
[----:B------:R-:W-:Y:S01]  /*23aa0*/  IADD3 R129, PT, PT, R117, 0x100, RZ ;  /* 0x0000010075817810 */ /* 0x000fe20007ffe0ff */
[----:B------:R-:W-:Y:S01]  /*23ab0*/  FFMA.FTZ R104, R173, R92, R44 ;  /* 0x0000005cad687223 */ /* 0x000fe2000001002c */
[----:B------:R-:W-:Y:S01]  /*23ac0*/  IADD3 R135, PT, PT, R117, 0x140, RZ ;  /* 0x0000014075877810 */ /* 0x000fe20007ffe0ff */
[----:B------:R-:W-:Y:S01]  /*23ad0*/  FFMA.FTZ R105, R116, R93, R45 ;  /* 0x0000005d74697223 */ /* 0x000fe2000001002d */
[----:B------:R-:W-:Y:S01]  /*23ae0*/  FFMA.FTZ R106, R175, R94, R46 ;  /* 0x0000005eaf6a7223 */ /* 0x000fe2000001002e */
[----:B------:R-:W-:-:S02]  /*23af0*/  VIADD R131, R117, 0x60 ;  /* 0x0000006075837836 */ /* 0x000fc40000000000 */
[C---:B------:R-:W-:Y:S01]  /*23b00*/  FMUL.FTZ R183, R0.reuse, R183 ;  /* 0x000000b700b77220 */ /* 0x040fe20000410000 */
[C---:B------:R-:W-:Y:S02]  /*23b10*/  VIADD R141, R117.reuse, 0xa0 ;  /* 0x000000a0758d7836 */ /* 0x040fe40000000000 */
[C---:B------:R-:W-:Y:S01]  /*23b20*/  FMUL.FTZ R185, R0.reuse, R185 ;  /* 0x000000b900b97220 */ /* 0x040fe20000410000 */
[C---:B------:R-:W-:Y:S02]  /*23b30*/  VIADD R127, R117.reuse, 0xe0 ;  /* 0x000000e0757f7836 */ /* 0x040fe40000000000 */
[C---:B------:R-:W-:Y:S01]  /*23b40*/  FMUL.FTZ R187, R0.reuse, R187 ;  /* 0x000000bb00bb7220 */ /* 0x040fe20000410000 */
[C---:B------:R-:W-:Y:S02]  /*23b50*/  VIADD R133, R117.reuse, 0x120 ;  /* 0x0000012075857836 */ /* 0x040fe40000000000 */
[----:B------:R-:W-:Y:S01]  /*23b60*/  FMUL.FTZ R148, R0, R121 ;  /* 0x0000007900947220 */ /* 0x000fe20000410000 */
[----:B------:R-:W-:-:S02]  /*23b70*/  VIADD R139, R117, 0x160 ;  /* 0x00000160758b7836 */ /* 0x000fc40000000000 */
[----:B------:R-:W-:Y:S01]  /*23b80*/  FMUL.FTZ R189, R0, R189 ;  /* 0x000000bd00bd7220 */ /* 0x000fe20000410000 */
[----:B------:R-:W-:-:S04]  /*23b90*/  IMAD.WIDE.U32 R118, R119, 0x10, R112 ;  /* 0x0000001077767825 */ /* 0x000fc800078e0070 */
[C---:B------:R-:W-:Y:S01]  /*23ba0*/  FMUL.FTZ R150, R0.reuse, R123 ;  /* 0x0000007b00967220 */ /* 0x040fe20000410000 */
[C---:B------:R-:W-:Y:S01]  /*23bb0*/  FMUL.FTZ R191, R0.reuse, R191 ;  /* 0x000000bf00bf7220 */ /* 0x040fe20000410000 */
[----:B------:R-:W-:Y:S01]  /*23bc0*/  FMUL.FTZ R193, R0, R193 ;  /* 0x000000c100c17220 */ /* 0x000fe20000410000 */
[----:B------:R0:W-:Y:S01]  /*23bd0*/  STG.E.128 desc[UR6][R114.64], R108 ;  /* 0x0000006c72007986 */ /* 0x0001e2000c101d06 */
[----:B------:R-:W-:-:S04]  /*23be0*/  IMAD.WIDE.U32 R124, R125, 0x10, R112 ;  /* 0x000000107d7c7825 */ /* 0x000fc800078e0070 */
[C---:B------:R-:W-:Y:S01]  /*23bf0*/  FMUL.FTZ R195, R0.reuse, R195 ;  /* 0x000000c300c37220 */ /* 0x040fe20000410000 */
[----:B------:R-:W-:Y:S01]  /*23c00*/  FMUL.FTZ R197, R0, R197 ;  /* 0x000000c500c57220 */ /* 0x000fe20000410000 */
[----:B------:R1:W-:Y:S01]  /*23c10*/  STG.E.128 desc[UR6][R118.64], R104 ;  /* 0x0000006876007986 */ /* 0x0003e2000c101d06 */
[----:B------:R-:W-:-:S04]  /*23c20*/  IMAD.WIDE.U32 R130, R131, 0x10, R112 ;  /* 0x0000001083827825 */ /* 0x000fc800078e0070 */
[C---:B------:R-:W-:Y:S01]  /*23c30*/  FMUL.FTZ R199, R0.reuse, R199 ;  /* 0x000000c700c77220 */ /* 0x040fe20000410000 */
[----:B------:R-:W-:Y:S01]  /*23c40*/  FMUL.FTZ R201, R0, R201 ;  /* 0x000000c900c97220 */ /* 0x000fe20000410000 */
[----:B------:R-:W-:Y:S01]  /*23c50*/  FFMA.FTZ R116, R187, R80, R32 ;  /* 0x00000050bb747223 */ /* 0x000fe20000010020 */
[----:B------:R-:W-:-:S04]  /*23c60*/  IMAD.WIDE.U32 R136, R137, 0x10, R112 ;  /* 0x0000001089887825 */ /* 0x000fc800078e0070 */
[----:B------:R-:W-:Y:S01]  /*23c70*/  FFMA.FTZ R117, R148, R81, R33 ;  /* 0x0000005194757223 */ /* 0x000fe20000010021 */
[C---:B------:R-:W-:Y:S01]  /*23c80*/  FMUL.FTZ R203, R0.reuse, R203 ;  /* 0x000000cb00cb7220 */ /* 0x040fe20000410000 */
[----:B------:R-:W-:Y:S01]  /*23c90*/  FMUL.FTZ R205, R0, R205 ;  /* 0x000000cd00cd7220 */ /* 0x000fe20000410000 */
[----:B------:R-:W-:-:S04]  /*23ca0*/  IMAD.WIDE.U32 R140, R141, 0x10, R112 ;  /* 0x000000108d8c7825 */ /* 0x000fc800078e0070 */
[C---:B------:R-:W-:Y:S01]  /*23cb0*/  FMUL.FTZ R207, R0.reuse, R207 ;  /* 0x000000cf00cf7220 */ /* 0x040fe20000410000 */
[C---:B------:R-:W-:Y:S01]  /*23cc0*/  FMUL.FTZ R209, R0.reuse, R209 ;  /* 0x000000d100d17220 */ /* 0x040fe20000410000 */
[----:B------:R-:W-:Y:S01]  /*23cd0*/  FMUL.FTZ R211, R0, R211 ;  /* 0x000000d300d37220 */ /* 0x000fe20000410000 */
[----:B------:R-:W-:-:S04]  /*23ce0*/  IMAD.WIDE.U32 R142, R143, 0x10, R112 ;  /* 0x000000108f8e7825 */ /* 0x000fc800078e0070 */
[----:B0-----:R-:W-:Y:S01]  /*23cf0*/  FFMA.FTZ R108, R177, R88, R40 ;  /* 0x00000058b16c7223 */ /* 0x001fe20000010028 */
[----:B------:R-:W-:Y:S01]  /*23d00*/  FFMA.FTZ R109, R120, R89, R41 ;  /* 0x00000059786d7223 */ /* 0x000fe20000010029 */
[----:B------:R-:W-:Y:S01]  /*23d10*/  FFMA.FTZ R110, R181, R90, R42 ;  /* 0x0000005ab56e7223 */ /* 0x000fe2000001002a */
[----:B------:R-:W-:-:S04]  /*23d20*/  IMAD.WIDE.U32 R126, R127, 0x10, R112 ;  /* 0x000000107f7e7825 */ /* 0x000fc800078e0070 */
[----:B------:R-:W-:Y:S01]  /*23d30*/  FFMA.FTZ R111, R122, R91, R43 ;  /* 0x0000005b7a6f7223 */ /* 0x000fe2000001002b */
[----:B------:R-:W-:Y:S01]  /*23d40*/  FFMA.FTZ R114, R185, R86, R38 ;  /* 0x00000056b9727223 */ /* 0x000fe20000010026 */
[----:B------:R-:W-:Y:S01]  /*23d50*/  FFMA.FTZ R115, R146, R87, R39 ;  /* 0x0000005792737223 */ /* 0x000fe20000010027 */
[----:B------:R-:W-:-:S04]  /*23d60*/  IMAD.WIDE.U32 R128, R129, 0x10, R112 ;  /* 0x0000001081807825 */ /* 0x000fc800078e0070 */
[----:B-1----:R-:W-:Y:S01]  /*23d70*/  FFMA.FTZ R118, R189, R82, R34 ;  /* 0x00000052bd767223 */ /* 0x002fe20000010022 */
        /* <DEDUP_REMOVED lines=8> */
[C---:B------:R-:W-:Y:S01]  /*23e00*/  FMUL.FTZ R213, R0.reuse, R213 ;  /* 0x000000d500d57220 */ /* 0x040fe20000410000 */
[----:B------:R-:W-:Y:S01]  /*23e10*/  FMUL.FTZ R188, R0, R147 ;  /* 0x0000009300bc7220 */ /* 0x000fe20000410000 */
[----:B------:R-:W-:-:S04]  /*23e20*/  IMAD.WIDE.U32 R138, R139, 0x10, R112 ;  /* 0x000000108b8a7825 */ /* 0x000fc800078e0070 */
[----:B------:R-:W-:Y:S01]  /*23e30*/  FFMA.FTZ R112, R183, R84, R36 ;  /* 0x00000054b7707223 */ /* 0x000fe20000010024 */
[----:B------:R-:W-:Y:S01]  /*23e40*/  FFMA.FTZ R113, R144, R85, R37 ;  /* 0x0000005590717223 */ /* 0x000fe20000010025 */
[C---:B------:R-:W-:Y:S01]  /*23e50*/  FMUL.FTZ R215, R0.reuse, R215 ;  /* 0x000000d700d77220 */ /* 0x040fe20000410000 */
[C---:B------:R-:W-:Y:S01]  /*23e60*/  FMUL.FTZ R192, R0.reuse, R149 ;  /* 0x0000009500c07220 */ /* 0x040fe20000410000 */
[----:B------:R-:W-:Y:S01]  /*23e70*/  FMUL.FTZ R217, R0, R217 ;  /* 0x000000d900d97220 */ /* 0x000fe20000410000 */
[----:B------:R-:W-:Y:S01]  /*23e80*/  FFMA.FTZ R120, R195, R72, R24 ;  /* 0x00000048c3787223 */ /* 0x000fe20000010018 */
[----:B------:R-:W-:Y:S01]  /*23e90*/  FFMA.FTZ R121, R170, R73, R25 ;  /* 0x00000049aa797223 */ /* 0x000fe20000010019 */
[----:B------:R-:W-:Y:S01]  /*23ea0*/  FFMA.FTZ R122, R197, R74, R26 ;  /* 0x0000004ac57a7223 */ /* 0x000fe2000001001a */
[----:B------:R-:W-:Y:S01]  /*23eb0*/  FFMA.FTZ R123, R172, R75, R27 ;  /* 0x0000004bac7b7223 */ /* 0x000fe2000001001b */
[----:B------:R0:W-:Y:S01]  /*23ec0*/  STG.E.128 desc[UR6][R124.64], R108 ;  /* 0x0000006c7c007986 */ /* 0x0001e2000c101d06 */
[----:B------:R-:W-:Y:S01]  /*23ed0*/  FMUL.FTZ R0, R0, R151 ;  /* 0x0000009700007220 */ /* 0x000fe20000410000 */
[----:B------:R-:W-:Y:S01]  /*23ee0*/  FFMA.FTZ R144, R199, R68, R20 ;  /* 0x00000044c7907223 */ /* 0x000fe20000010014 */
[----:B------:R-:W-:Y:S01]  /*23ef0*/  FFMA.FTZ R145, R174, R69, R21 ;  /* 0x00000045ae917223 */ /* 0x000fe20000010015 */
[----:B------:R1:W-:Y:S01]  /*23f00*/  STG.E.128 desc[UR6][R130.64], R112 ;  /* 0x0000007082007986 */ /* 0x0003e2000c101d06 */
[----:B------:R-:W-:Y:S01]  /*23f10*/  FFMA.FTZ R146, R201, R70, R22 ;  /* 0x00000046c9927223 */ /* 0x000fe20000010016 */
[----:B------:R-:W-:Y:S01]  /*23f20*/  FFMA.FTZ R147, R176, R71, R23 ;  /* 0x00000047b0937223 */ /* 0x000fe20000010017 */
[----:B------:R-:W-:Y:S01]  /*23f30*/  FFMA.FTZ R148, R203, R64, R16 ;  /* 0x00000040cb947223 */ /* 0x000fe20000010010 */
[----:B------:R-:W-:Y:S01]  /*23f40*/  STG.E.128 desc[UR6][R136.64], R116 ;  /* 0x0000007488007986 */ /* 0x000fe2000c101d06 */
[----:B------:R-:W-:Y:S01]  /*23f50*/  FFMA.FTZ R149, R178, R65, R17 ;  /* 0x00000041b2957223 */ /* 0x000fe20000010011 */
[----:B------:R-:W-:Y:S01]  /*23f60*/  FFMA.FTZ R150, R205, R66, R18 ;  /* 0x00000042cd967223 */ /* 0x000fe20000010012 */
[----:B------:R-:W-:Y:S01]  /*23f70*/  FFMA.FTZ R151, R180, R67, R19 ;  /* 0x00000043b4977223 */ /* 0x000fe20000010013 */
        /* <DEDUP_REMOVED lines=15> */
[----:B------:R3:W-:Y:S04]  /*24070*/  STG.E.128 desc[UR6][R128.64], R148 ;  /* 0x0000009480007986 */ /* 0x0007e8000c101d06 */
[----:B------:R3:W-:Y:S04]  /*24080*/  STG.E.128 desc[UR6][R132.64], R108 ;  /* 0x0000006c84007986 */ /* 0x0007e8000c101d06 */
[----:B------:R3:W-:Y:S04]  /*24090*/  STG.E.128 desc[UR6][R134.64], R104 ;  /* 0x0000006886007986 */ /* 0x0007e8000c101d06 */
[----:B------:R3:W-:Y:S02]  /*240a0*/  STG.E.128 desc[UR6][R138.64], R112 ;  /* 0x000000708a007986 */ /* 0x0007e4000c101d06 */
.L_x_51607:
[----:B------:R-:W-:Y:S05]  /*240b0*/  BSYNC.RECONVERGENT B0 ;  /* 0x0000000000007941 */ /* 0x000fea0003800200 */
.L_x_51606:
[----:B---3--:R-:W0:Y:S02]  /*240c0*/  LDC.64 R104, c[0x0][0x380] ;  /* 0x0000e000ff687b82 */ /* 0x008e240000000a00 */
[----:B0-----:R-:W-:-:S04]  /*240d0*/  LEA R164, R104, R164, 0x2 ;  /* 0x000000a468a47211 */ /* 0x001fc800078e10ff */
[----:B------:R-:W-:-:S13]  /*240e0*/  ISETP.GE.AND P0, PT, R164, R105, PT ;  /* 0x00000069a400720c */ /* 0x000fda0003f06270 */
[----:B------:R-:W-:Y:S05]  /*240f0*/  @!P0 BRA `(.L_x_51608) ;  /* 0xfffffdc800a48947 */ /* 0x000fea000383ffff */
[----:B------:R-:W-:Y:S05]  /*24100*/  EXIT ;  /* 0x000000000000794d */ /* 0x000fea0003800000 */
.L_x_51605:
        /* <DEDUP_REMOVED lines=8> */
.L_x_51610:
[----:B------:R-:W-:Y:S05]  /*24190*/  BSYNC B0 ;  /* 0x0000000000007941 */ /* 0x000fea0003800000 */
.L_x_51609:
        /* <DEDUP_REMOVED lines=9> */
.L_x_51611:
[----:B------:R-:W-:Y:S01]  /*24230*/  HFMA2 R178, -RZ, RZ, 0, 2.384185791015625e-07 ;  /* 0x00000004ffb27431 */ /* 0x000fe200000001ff */
[----:B------:R-:W-:-:S05]  /*24240*/  MOV R152, R175 ;  /* 0x000000af00987202 */ /* 0x000fca0000000f00 */
[----:B------:R-:W-:-:S04]  /*24250*/  FADD.FTZ R172, R171, R152 ;  /* 0x00000098abac7221 */ /* 0x000fc80000010000 */
[----:B------:R-:W-:-:S07]  /*24260*/  IMAD.MOV.U32 R177, RZ, RZ, R172 ;  /* 0x000000ffffb17224 */ /* 0x000fce00078e00ac */
[----:B------:R-:W-:Y:S05]  /*24270*/  WARPSYNC.COLLECTIVE R176, `(.L_x_51612) ;  /* 0x00000000b0087348 */ /* 0x000fea0003c00000 */
[----:B------:R0:W1:Y:S02]  /*24280*/  SHFL.BFLY P1, R175, R177, R178, R179 ;  /* 0x0c0000b2b1af7389 */ /* 0x00006400000200b3 */
[----:B01----:R-:W-:Y:S05]  /*24290*/  ENDCOLLECTIVE ;  /* 0x000000000000791b */ /* 0x003fea0003800000 */
.L_x_51612:
        /* <DEDUP_REMOVED lines=8> */
.L_x_51613:
[----:B------:R-:W-:Y:S01]  /*24320*/  HFMA2 R178, -RZ, RZ, 0, 9.5367431640625e-07 ;  /* 0x00000010ffb27431 */ /* 0x000fe200000001ff */
[----:B------:R-:W-:-:S05]  /*24330*/  MOV R152, R175 ;  /* 0x000000af00987202 */ /* 0x000fca0000000f00 */
[----:B------:R-:W-:-:S04]  /*24340*/  FADD.FTZ R174, R173, R152 ;  /* 0x00000098adae7221 */ /* 0x000fc80000010000 */
[----:B------:R-:W-:-:S07]  /*24350*/  IMAD.MOV.U32 R177, RZ, RZ, R174 ;  /* 0x000000ffffb17224 */ /* 0x000fce00078e00ae */
[----:B------:R-:W-:Y:S05]  /*24360*/  WARPSYNC.COLLECTIVE R176, `(.L_x_51614) ;  /* 0x00000000b0087348 */ /* 0x000fea0003c00000 */
[----:B------:R0:W1:Y:S02]  /*24370*/  SHFL.BFLY P1, R175, R177, R178, R179 ;  /* 0x0c0000b2b1af7389 */ /* 0x00006400000200b3 */
[----:B01----:R-:W-:Y:S05]  /*24380*/  ENDCOLLECTIVE ;  /* 0x000000000000791b */ /* 0x003fea0003800000 */
.L_x_51614:
        /* <DEDUP_REMOVED lines=103> */
.L_x_51615:
[----:B------:R-:W-:Y:S02]  /*24a00*/  IMAD.MOV.U32 R178, RZ, RZ, 0x2 ;  /* 0x00000002ffb27424 */ /* 0x000fe400078e00ff */
[----:B------:R-:W-:-:S04]  /*24a10*/  IMAD.MOV.U32 R171, RZ, RZ, R175 ;  /* 0x000000ffffab7224 */ /* 0x000fc800078e00af */
[----:B------:R-:W-:-:S05]  /*24a20*/  FADD.FTZ R171, R0, R171 ;  /* 0x000000ab00ab7221 */ /* 0x000fca0000010000 */
[----:B------:R-:W-:-:S07]  /*24a30*/  MOV R177, R171 ;  /* 0x000000ab00b17202 */ /* 0x000fce0000000f00 */
[----:B------:R-:W-:Y:S05]  /*24a40*/  WARPSYNC.COLLECTIVE R176, `(.L_x_51616) ;  /* 0x00000000b0087348 */ /* 0x000fea0003c00000 */
[----:B------:R0:W1:Y:S02]  /*24a50*/  SHFL.BFLY P1, R175, R177, R178, R179 ;  /* 0x0c0000b2b1af7389 */ /* 0x00006400000200b3 */
[----:B01----:R-:W-:Y:S05]  /*24a60*/  ENDCOLLECTIVE ;  /* 0x000000000000791b */ /* 0x003fea0003800000 */
.L_x_51616:
[----:B------:R-:W-:Y:S01]  /*24a70*/  HFMA2 R178, -RZ, RZ, 0, 2.384185791015625e-07 ;  /* 0x00000004ffb27431 */ /* 0x000fe200000001ff */
[----:B------:R-:W-:-:S05]  /*24a80*/  MOV R172, R175 ;  /* 0x000000af00ac7202 */ /* 0x000fca0000000f00 */
[----:B------:R-:W-:-:S04]  /*24a90*/  FADD.FTZ R172, R171, R172 ;  /* 0x000000acabac7221 */ /* 0x000fc80000010000 */
[----:B------:R-:W-:-:S07]  /*24aa0*/  IMAD.MOV.U32 R177, RZ, RZ, R172 ;  /* 0x000000ffffb17224 */ /* 0x000fce00078e00ac */
[----:B------:R-:W-:Y:S05]  /*24ab0*/  WARPSYNC.COLLECTIVE R176, `(.L_x_51617) ;  /* 0x00000000b0087348 */ /* 0x000fea0003c00000 */
[----:B------:R0:W1:Y:S02]  /*24ac0*/  SHFL.BFLY P1, R175, R177, R178, R179 ;  /* 0x0c0000b2b1af7389 */ /* 0x00006400000200b3 */
[----:B01----:R-:W-:Y:S05]  /*24ad0*/  ENDCOLLECTIVE ;  /* 0x000000000000791b */ /* 0x003fea0003800000 */
.L_x_51617:
[----:B------:R-:W-:Y:S02]  /*24ae0*/  IMAD.MOV.U32 R178, RZ, RZ, 0x8 ;  /* 0x00000008ffb27424 */ /* 0x000fe400078e00ff */
[----:B------:R-:W-:-:S04]  /*24af0*/  IMAD.MOV.U32 R173, RZ, RZ, R175 ;  /* 0x000000ffffad7224 */ /* 0x000fc800078e00af */
[----:B------:R-:W-:-:S05]  /*24b00*/  FADD.FTZ R173, R172, R173 ;  /* 0x000000adacad7221 */ /* 0x000fca0000010000 */
[----:B------:R-:W-:-:S07]  /*24b10*/  MOV R177, R173 ;  /* 0x000000ad00b17202 */ /* 0x000fce0000000f00 */
[----:B------:R-:W-:Y:S05]  /*24b20*/  WARPSYNC.COLLECTIVE R176, `(.L_x_51618) ;  /* 0x00000000b0087348 */ /* 0x000fea0003c00000 */
[----:B------:R0:W1:Y:S02]  /*24b30*/  SHFL.BFLY P1, R175, R177, R178, R179 ;  /* 0x0c0000b2b1af7389 */ /* 0x00006400000200b3 */
[----:B01----:R-:W-:Y:S05]  /*24b40*/  ENDCOLLECTIVE ;  /* 0x000000000000791b */ /* 0x003fea0003800000 */
.L_x_51618:
[----:B------:R-:W-:Y:S01]  /*24b50*/  HFMA2 R178, -RZ, RZ, 0, 9.5367431640625e-07 ;  /* 0x00000010ffb27431 */ /* 0x000fe200000001ff */
[----:B------:R-:W-:-:S05]  /*24b60*/  MOV R174, R175 ;  /* 0x000000af00ae7202 */ /* 0x000fca0000000f00 */
[----:B------:R-:W-:-:S04]  /*24b70*/  FADD.FTZ R174, R173, R174 ;  /* 0x000000aeadae7221 */ /* 0x000fc80000010000 */
[----:B------:R-:W-:-:S07]  /*24b80*/  IMAD.MOV.U32 R177, RZ, RZ, R174 ;  /* 0x000000ffffb17224 */ /* 0x000fce00078e00ae */
[----:B------:R-:W-:Y:S05]  /*24b90*/  WARPSYNC.COLLECTIVE R176, `(.L_x_51619) ;  /* 0x00000000b0087348 */ /* 0x000fea0003c00000 */
[----:B------:R0:W1:Y:S02]  /*24ba0*/  SHFL.BFLY P1, R175, R177, R178, R179 ;  /* 0x0c0000b2b1af7389 */ /* 0x00006400000200b3 */
[----:B01----:R-:W-:Y:S05]  /*24bb0*/  ENDCOLLECTIVE ;  /* 0x000000000000791b */ /* 0x003fea0003800000 */
.L_x_51619:
[----:B------:R-:W-:Y:S05]  /*24bc0*/  BRA `(.L_x_51620) ;  /* 0xffffffe8000c7947 */ /* 0x000fea000383ffff */
.L_x_51621:
        /* <DEDUP_REMOVED lines=11> */
.L_x_54483:


//--------------------- .text._ZN10layer_norm13ln_fwd_kernelINS_13Kernel_traitsIfffffjLj1536ELj1ELj4ELj1ELj16ENS_18Kernel_traits_baseILj1536EfffffjLj128EEEEELb1ELb1ELb0ELb0EEEvNS_9FwdParamsE --------------------------
	.section	.text._ZN10layer_norm13ln_fwd_kernelINS_13Kernel_traitsIfffffjLj1536ELj1ELj4ELj1ELj16ENS_18Kernel_traits_baseILj1536EfffffjLj128EEEEELb1ELb1ELb0ELb0EEEvNS_9FwdParamsE,"ax",@progbits
	.align	128
        .global         _ZN10layer_norm13ln_fwd_kernelINS_13Kernel_traitsIfffffjLj1536ELj1ELj4ELj1ELj16ENS_18Kernel_traits_baseILj1536EfffffjLj128EEEEELb1ELb1ELb0ELb0EEEvNS_9FwdParamsE
        .type           _ZN10layer_norm13ln_fwd_kernelINS_13Kernel_traitsIfffffjLj1536ELj1ELj4ELj1ELj16ENS_18Kernel_traits_baseILj1536EfffffjLj128EEEEELb1ELb1ELb0ELb0EEEvNS_9FwdParamsE,@function
        .size           _ZN10layer_norm13ln_fwd_kernelINS_13Kernel_traitsIfffffjLj1536ELj1ELj4ELj1ELj16ENS_18Kernel_traits_baseILj1536EfffffjLj128EEEEELb1ELb1ELb0ELb0EEEvNS_9FwdParamsE,(.L_x_54484 - _ZN10layer_norm13ln_fwd_kernelINS_13Kernel_traitsIfffffjLj1536ELj1ELj4ELj1ELj16ENS_18Kernel_traits_baseILj1536EfffffjLj128EEEEELb1ELb1ELb0ELb0EEEvNS_9FwdParamsE)
        .other          _ZN10layer_norm13ln_fwd_kernelINS_13Kernel_traitsIfffffjLj1536ELj1ELj4ELj1ELj16ENS_18Kernel_traits_baseILj1536EfffffjLj128EEEEELb1ELb1ELb0ELb0EEEvNS_9FwdParamsE,@"STO_CUDA_ENTRY STV_DEFAULT"
_ZN10layer_norm13ln_fwd_kernelINS_13Kernel_traitsIfffffjLj1536ELj1ELj4ELj1ELj16ENS_18Kernel_traits_baseILj1536EfffffjLj128EEEEELb1ELb1ELb0ELb0EEEvNS_9FwdParamsE:
.text._ZN10layer_norm13ln_fwd_kernelINS_13Kernel_traitsIfffffjLj1536ELj1ELj4ELj1ELj16ENS_18Kernel_traits_baseILj1536EfffffjLj128EEEEELb1ELb1ELb0ELb0EEEvNS_9FwdParamsE:
        /* <DEDUP_REMOVED lines=64> */
[C---:B0-----:R-:W-:Y:S01]  /*0400*/  @P2 IMAD.WIDE.U32 R8, R3.reuse, 0x10, R8 ;  /* 0x0000001003082825 */ /* 0x041fe200078e0008 */
[----:B------:R-:W-:-:S04]  /*0410*/  @P2 LOP3.LUT R7, R3, 0x20, RZ, 0xfc, !PT ;  /* 0x0000002003072812 */ /* 0x000fc800078efcff */
[----:B------:R0:W5:Y:S01]  /*0420*/  @P2 LDG.E.128 R16, desc[UR8][R8.64] ;  /* 0x0000000808102981 */ /* 0x000162000c1e1d00 */
[----:B------:R-:W4:Y:S01]  /*0430*/  @P3 LDC.64 R150, c[0x0][0x438] ;  /* 0x00010e00ff963b82 */ /* 0x000f220000000a00 */
[----:B-1----:R-:W-:-:S05]  /*0440*/  @P2 IMAD.WIDE.U32 R12, R3, 0x10, R12 ;  /* 0x00000010030c2825 */ /* 0x002fca00078e000c */
[----:B------:R1:W5:Y:S02]  /*0450*/  @P2 LDG.E.128 R20, desc[UR8][R12.64] ;  /* 0x000000080c142981 */ /* 0x000364000c1e1d00 */
[----:B------:R-:W0:Y:S01]  /*0460*/  @P3 LDC.64 R152, c[0x0][0x3e8] ;  /* 0x0000fa00ff983b82 */ /* 0x000e220000000a00 */
[----:B--2---:R-:W-:-:S05]  /*0470*/  @P2 IMAD.WIDE.U32 R14, R3, 0x10, R14 ;  /* 0x00000010030e2825 */ /* 0x004fca00078e000e */
[----:B------:R2:W5:Y:S02]  /*0480*/  @P2 LDG.E.128 R24, desc[UR8][R14.64] ;  /* 0x000000080e182981 */ /* 0x000564000c1e1d00 */
[----:B------:R-:W1:Y:S08]  /*0490*/  @P4 LDC.64 R154, c[0x0][0x3d0] ;  /* 0x0000f400ff9a4b82 */ /* 0x000e700000000a00 */
[----:B------:R-:W2:Y:S08]  /*04a0*/  @P4 LDC.64 R156, c[0x0][0x438] ;  /* 0x00010e00ff9c4b82 */ /* 0x000eb00000000a00 */
[----:B------:R-:W2:Y:S01]  /*04b0*/  @P4 LDC.64 R158, c[0x0][0x3e8] ;  /* 0x0000fa00ff9e4b82 */ /* 0x000ea20000000a00 */
[----:B---3--:R-:W-:Y:S01]  /*04c0*/  @P3 IMAD.WIDE.U32 R148, R7, 0x10, R148 ;  /* 0x0000001007943825 */ /* 0x008fe200078e0094 */
[----:B------:R-:W-:-:S06]  /*04d0*/  ISETP.GE.U32.AND P2, PT, R0, 0xc0, PT ;  /* 0x000000c00000780c */ /* 0x000fcc0003f46070 */
[----:B------:R-:W3:Y:S01]  /*04e0*/  @P1 LDC.64 R160, c[0x0][0x3d0] ;  /* 0x0000f400ffa01b82 */ /* 0x000ee20000000a00 */
[C---:B----4-:R-:W-:Y:S01]  /*04f0*/  @P3 IMAD.WIDE.U32 R150, R7.reuse, 0x10, R150 ;  /* 0x0000001007963825 */ /* 0x050fe200078e0096 */
[----:B------:R4:W5:Y:S06]  /*0500*/  @P3 LDG.E.128 R28, desc[UR8][R148.64] ;  /* 0x00000008941c3981 */ /* 0x00096c000c1e1d00 */
[----:B------:R-:W3:Y:S01]  /*0510*/  @P1 LDC.64 R162, c[0x0][0x438] ;  /* 0x00010e00ffa21b82 */ /* 0x000ee20000000a00 */
[C---:B0-----:R-:W-:Y:S01]  /*0520*/  @P3 IMAD.WIDE.U32 R152, R7.reuse, 0x10, R152 ;  /* 0x0000001007983825 */ /* 0x041fe200078e0098 */
[----:B------:R0:W5:Y:S06]  /*0530*/  @P3 LDG.E.128 R32, desc[UR8][R150.64] ;  /* 0x0000000896203981 */ /* 0x00016c000c1e1d00 */
[----:B------:R-:W0:Y:S01]  /*0540*/  @P1 LDC.64 R164, c[0x0][0x3e8] ;  /* 0x0000fa00ffa41b82 */ /* 0x000e220000000a00 */
[----:B------:R-:W-:Y:S01]  /*0550*/  @P3 VIADD R7, R7, 0x20 ;  /* 0x0000002007073836 */ /* 0x000fe20000000000 */
[----:B------:R0:W5:Y:S06]  /*0560*/  @P3 LDG.E.128 R36, desc[UR8][R152.64] ;  /* 0x0000000898243981 */ /* 0x00016c000c1e1d00 */
[----:B------:R-:W0:Y:S01]  /*0570*/  @P0 LDC.64 R8, c[0x0][0x3d0] ;  /* 0x0000f400ff080b82 */ /* 0x000e220000000a00 */
[----:B------:R-:W-:Y:S01]  /*0580*/  ISETP.GE.U32.AND P3, PT, R0, 0xe0, PT ;  /* 0x000000e00000780c */ /* 0x000fe20003f66070 */
[----:B-1----:R-:W-:-:S06]  /*0590*/  @P4 IMAD.WIDE.U32 R154, R7, 0x10, R154 ;  /* 0x00000010079a4825 */ /* 0x002fcc00078e009a */
[----:B------:R-:W1:Y:S01]  /*05a0*/  @P0 LDC.64 R12, c[0x0][0x438] ;  /* 0x00010e00ff0c0b82 */ /* 0x000e620000000a00 */
[C---:B--2---:R-:W-:Y:S01]  /*05b0*/  @P4 IMAD.WIDE.U32 R156, R7.reuse, 0x10, R156 ;  /* 0x00000010079c4825 */ /* 0x044fe200078e009c */
[----:B------:R-:W-:Y:S01]  /*05c0*/  ISETP.GE.U32.AND P5, PT, R0, 0x100, PT ;  /* 0x000001000000780c */ /* 0x000fe20003fa6070 */
[----:B------:R2:W5:Y:S02]  /*05d0*/  @P4 LDG.E.128 R40, desc[UR8][R154.64] ;  /* 0x000000089a284981 */ /* 0x000564000c1e1d00 */
[----:B------:R-:W-:-:S03]  /*05e0*/  @P4 IMAD.WIDE.U32 R158, R7, 0x10, R158 ;  /* 0x00000010079e4825 */ /* 0x000fc600078e009e */
[----:B------:R-:W1:Y:S01]  /*05f0*/  @P0 LDC.64 R14, c[0x0][0x3e8] ;  /* 0x0000fa00ff0e0b82 */ /* 0x000e620000000a00 */
[----:B------:R-:W-:Y:S01]  /*0600*/  @P4 IADD3 R7, PT, PT, R7, 0x20, RZ ;  /* 0x0000002007074810 */ /* 0x000fe20007ffe0ff */
[----:B------:R2:W5:Y:S04]  /*0610*/  @P4 LDG.E.128 R44, desc[UR8][R156.64] ;  /* 0x000000089c2c4981 */ /* 0x000568000c1e1d00 */
[----:B------:R1:W5:Y:S02]  /*0620*/  @P4 LDG.E.128 R48, desc[UR8][R158.64] ;  /* 0x000000089e304981 */ /* 0x000364000c1e1d00 */
[----:B----4-:R-:W4:Y:S01]  /*0630*/  @P2 LDC.64 R148, c[0x0][0x3d0] ;  /* 0x0000f400ff942b82 */ /* 0x010f220000000a00 */
[----:B------:R-:W-:Y:S01]  /*0640*/  ISETP.GE.U32.AND P4, PT, R0, 0x120, PT ;  /* 0x000001200000780c */ /* 0x000fe20003f86070 */
[----:B---3--:R-:W-:-:S06]  /*0650*/  @P1 IMAD.WIDE.U32 R160, R7, 0x10, R160 ;  /* 0x0000001007a01825 */ /* 0x008fcc00078e00a0 */
[----:B------:R-:W3:Y:S01]  /*0660*/  @P2 LDC.64 R166, c[0x0][0x438] ;  /* 0x00010e00ffa62b82 */ /* 0x000ee20000000a00 */
[C---:B------:R-:W-:Y:S01]  /*0670*/  @P1 IMAD.WIDE.U32 R162, R7.reuse, 0x10, R162 ;  /* 0x0000001007a21825 */ /* 0x040fe200078e00a2 */
[----:B------:R-:W-:Y:S01]  /*0680*/  ISETP.GE.U32.AND P6, PT, R0, 0x140, PT ;  /* 0x000001400000780c */ /* 0x000fe20003fc6070 */
[----:B------:R1:W5:Y:S05]  /*0690*/  @P1 LDG.E.128 R52, desc[UR8][R160.64] ;  /* 0x00000008a0341981 */ /* 0x00036a000c1e1d00 */
[----:B0-----:R-:W0:Y:S01]  /*06a0*/  @P2 LDC.64 R150, c[0x0][0x3e8] ;  /* 0x0000fa00ff962b82 */ /* 0x001e220000000a00 */
[C---:B------:R-:W-:Y:S01]  /*06b0*/  @P1 IMAD.WIDE.U32 R164, R7.reuse, 0x10, R164 ;  /* 0x0000001007a41825 */ /* 0x040fe200078e00a4 */
[----:B------:R4:W5:Y:S03]  /*06c0*/  @P1 LDG.E.128 R56, desc[UR8][R162.64] ;  /* 0x00000008a2381981 */ /* 0x000966000c1e1d00 */
[----:B------:R-:W-:Y:S01]  /*06d0*/  @P1 VIADD R7, R7, 0x20 ;  /* 0x0000002007071836 */ /* 0x000fe20000000000 */
[----:B------:R4:W5:Y:S02]  /*06e0*/  @P1 LDG.E.128 R60, desc[UR8][R164.64] ;  /* 0x00000008a43c1981 */ /* 0x000964000c1e1d00 */
[----:B------:R-:W0:Y:S01]  /*06f0*/  @P3 LDC.64 R152, c[0x0][0x3d0] ;  /* 0x0000f400ff983b82 */ /* 0x000e220000000a00 */
[----:B------:R-:W-:-:S07]  /*0700*/  @P0 IMAD.WIDE.U32 R8, R7, 0x10, R8 ;  /* 0x0000001007080825 */ /* 0x000fce00078e0008 */
[----:B--2---:R-:W2:Y:S08]  /*0710*/  @P3 LDC.64 R154, c[0x0][0x438] ;  /* 0x00010e00ff9a3b82 */ /* 0x004eb00000000a00 */
[----:B------:R-:W2:Y:S01]  /*0720*/  @P3 LDC.64 R156, c[0x0][0x3e8] ;  /* 0x0000fa00ff9c3b82 */ /* 0x000ea20000000a00 */
[----:B------:R-:W-:Y:S01]  /*0730*/  ISETP.GE.U32.AND P1, PT, R0, 0x160, PT ;  /* 0x000001600000780c */ /* 0x000fe20003f26070 */
[----:B------:R3:W5:Y:S01]  /*0740*/  @P0 LDG.E.128 R64, desc[UR8][R8.64] ;  /* 0x0000000808400981 */ /* 0x000762000c1e1d00 */
[----:B-1----:R-:W-:-:S05]  /*0750*/  @P0 IMAD.WIDE.U32 R12, R7, 0x10, R12 ;  /* 0x00000010070c0825 */ /* 0x002fca00078e000c */
[----:B------:R-:W1:Y:S08]  /*0760*/  @P5 LDC.64 R158, c[0x0][0x3d0] ;  /* 0x0000f400ff9e5b82 */ /* 0x000e700000000a00 */
[----:B------:R-:W1:Y:S08]  /*0770*/  @P5 LDC.64 R160, c[0x0][0x438] ;  /* 0x00010e00ffa05b82 */ /* 0x000e700000000a00 */
[----:B----4-:R-:W4:Y:S01]  /*0780*/  @P5 LDC.64 R162, c[0x0][0x3e8] ;  /* 0x0000fa00ffa25b82 */ /* 0x010f220000000a00 */
[C---:B------:R-:W-:Y:S01]  /*0790*/  @P0 IMAD.WIDE.U32 R14, R7.reuse, 0x10, R14 ;  /* 0x00000010070e0825 */ /* 0x040fe200078e000e */
[----:B------:R0:W5:Y:S06]  /*07a0*/  @P0 LDG.E.128 R68, desc[UR8][R12.64] ;  /* 0x000000080c440981 */ /* 0x00016c000c1e1d00 */
[----:B------:R-:W4:Y:S01]  /*07b0*/  @P4 LDC.64 R168, c[0x0][0x3d0] ;  /* 0x0000f400ffa84b82 */ /* 0x000f220000000a00 */
[----:B------:R-:W-:Y:S01]  /*07c0*/  @P0 VIADD R7, R7, 0x20 ;  /* 0x0000002007070836 */ /* 0x000fe20000000000 */
[----:B------:R2:W5:Y:S06]  /*07d0*/  @P0 LDG.E.128 R72, desc[UR8][R14.64] ;  /* 0x000000080e480981 */ /* 0x00056c000c1e1d00 */
[----:B------:R-:W4:Y:S08]  /*07e0*/  @P4 LDC.64 R164, c[0x0][0x438] ;  /* 0x00010e00ffa44b82 */ /* 0x000f300000000a00 */
[----:B---3--:R-:W3:Y:S01]  /*07f0*/  @P4 LDC.64 R8, c[0x0][0x3e8] ;  /* 0x0000fa00ff084b82 */ /* 0x008ee20000000a00 */
[----:B------:R-:W-:-:S04]  /*0800*/  @P2 IMAD.WIDE.U32 R148, R7, 0x10, R148 ;  /* 0x0000001007942825 */ /* 0x000fc800078e0094 */
[C---:B------:R-:W-:Y:S01]  /*0810*/  @P2 IMAD.WIDE.U32 R166, R7.reuse, 0x10, R166 ;  /* 0x0000001007a62825 */ /* 0x040fe200078e00a6 */
[----:B------:R1:W5:Y:S02]  /*0820*/  @P2 LDG.E.128 R76, desc[UR8][R148.64] ;  /* 0x00000008944c2981 */ /* 0x000364000c1e1d00 */
[----:B0-----:R-:W0:Y:S01]  /*0830*/  @P6 LDC.64 R12, c[0x0][0x3d0] ;  /* 0x0000f400ff0c6b82 */ /* 0x001e220000000a00 */
[C---:B------:R-:W-:Y:S01]  /*0840*/  @P2 IMAD.WIDE.U32 R150, R7.reuse, 0x10, R150 ;  /* 0x0000001007962825 */ /* 0x040fe200078e0096 */
[----:B------:R-:W-:Y:S01]  /*0850*/  @P2 IADD3 R7, PT, PT, R7, 0x20, RZ ;  /* 0x0000002007072810 */ /* 0x000fe20007ffe0ff */
[----:B------:R0:W5:Y:S05]  /*0860*/  @P2 LDG.E.128 R80, desc[UR8][R166.64] ;  /* 0x00000008a6502981 */ /* 0x00016a000c1e1d00 */
[----:B------:R-:W0:Y:S08]  /*0870*/  @P6 LDC.64 R170, c[0x0][0x438] ;  /* 0x00010e00ffaa6b82 */ /* 0x000e300000000a00 */
[----:B------:R-:W0:Y:S01]  /*0880*/  @P6 LDC.64 R172, c[0x0][0x3e8] ;  /* 0x0000fa00ffac6b82 */ /* 0x000e220000000a00 */
[C---:B------:R-:W-:Y:S01]  /*0890*/  @P3 IMAD.WIDE.U32 R152, R7.reuse, 0x10, R152 ;  /* 0x0000001007983825 */ /* 0x040fe200078e0098 */
[----:B------:R0:W5:Y:S03]  /*08a0*/  @P2 LDG.E.128 R84, desc[UR8][R150.64] ;  /* 0x0000000896542981 */ /* 0x000166000c1e1d00 */
[C---:B--2---:R-:W-:Y:S01]  /*08b0*/  @P3 IMAD.WIDE.U32 R154, R7.reuse, 0x10, R154 ;  /* 0x00000010079a3825 */ /* 0x044fe200078e009a */
[----:B------:R2:W5:Y:S02]  /*08c0*/  @P3 LDG.E.128 R88, desc[UR8][R152.64] ;  /* 0x0000000898583981 */ /* 0x000564000c1e1d00 */
[----:B------:R-:W2:Y:S01]  /*08d0*/  @P1 LDC.64 R174, c[0x0][0x3d0] ;  /* 0x0000f400ffae1b82 */ /* 0x000ea20000000a00 */
[C---:B------:R-:W-:Y:S01]  /*08e0*/  @P3 IMAD.WIDE.U32 R156, R7.reuse, 0x10, R156 ;  /* 0x00000010079c3825 */ /* 0x040fe200078e009c */
[----:B------:R0:W5:Y:S06]  /*08f0*/  @P3 LDG.E.128 R92, desc[UR8][R154.64] ;  /* 0x000000089a5c3981 */ /* 0x00016c000c1e1d00 */
[----:B------:R-:W2:Y:S01]  /*0900*/  @P1 LDC.64 R176, c[0x0][0x438] ;  /* 0x00010e00ffb01b82 */ /* 0x000ea20000000a00 */
[----:B------:R-:W-:Y:S01]  /*0910*/  @P3 VIADD R7, R7, 0x20 ;  /* 0x0000002007073836 */ /* 0x000fe20000000000 */
[----:B------:R0:W5:Y:S06]  /*0920*/  @P3 LDG.E.128 R96, desc[UR8][R156.64] ;  /* 0x000000089c603981 */ /* 0x00016c000c1e1d00 */
[----:B------:R-:W2:Y:S01]  /*0930*/  @P1 LDC.64 R14, c[0x0][0x3e8] ;  /* 0x0000fa00ff0e1b82 */ /* 0x000ea20000000a00 */
[----:B-1----:R-:W-:-:S04]  /*0940*/  @P5 IMAD.WIDE.U32 R158, R7, 0x10, R158 ;  /* 0x00000010079e5825 */ /* 0x002fc800078e009e */
[C---:B------:R-:W-:Y:S01]  /*0950*/  @P5 IMAD.WIDE.U32 R160, R7.reuse, 0x10, R160 ;  /* 0x0000001007a05825 */ /* 0x040fe200078e00a0 */
[----:B------:R1:W5:Y:S03]  /*0960*/  @P5 LDG.E.128 R100, desc[UR8][R158.64] ;  /* 0x000000089e645981 */ /* 0x000366000c1e1d00 */
[C---:B----4-:R-:W-:Y:S01]  /*0970*/  @P5 IMAD.WIDE.U32 R162, R7.reuse, 0x10, R162 ;  /* 0x0000001007a25825 */ /* 0x050fe200078e00a2 */
[----:B------:R1:W5:Y:S03]  /*0980*/  @P5 LDG.E.128 R104, desc[UR8][R160.64] ;  /* 0x00000008a0685981 */ /* 0x000366000c1e1d00 */
[----:B------:R-:W-:Y:S01]  /*0990*/  @P5 VIADD R7, R7, 0x20 ;  /* 0x0000002007075836 */ /* 0x000fe20000000000 */
[----:B------:R1:W5:Y:S03]  /*09a0*/  @P5 LDG.E.128 R108, desc[UR8][R162.64] ;  /* 0x00000008a26c5981 */ /* 0x000366000c1e1d00 */
[----:B------:R-:W-:-:S04]  /*09b0*/  @P4 IMAD.WIDE.U32 R168, R7, 0x10, R168 ;  /* 0x0000001007a84825 */ /* 0x000fc800078e00a8 */
[C---:B------:R-:W-:Y:S01]  /*09c0*/  @P4 IMAD.WIDE.U32 R164, R7.reuse, 0x10, R164 ;  /* 0x0000001007a44825 */ /* 0x040fe200078e00a4 */
[----:B------:R1:W5:Y:S03]  /*09d0*/  @P4 LDG.E.128 R112, desc[UR8][R168.64] ;  /* 0x00000008a8704981 */ /* 0x000366000c1e1d00 */
[C---:B---3--:R-:W-:Y:S01]  /*09e0*/  @P4 IMAD.WIDE.U32 R8, R7.reuse, 0x10, R8 ;  /* 0x0000001007084825 */ /* 0x048fe200078e0008 */
[----:B------:R-:W-:Y:S01]  /*09f0*/  @P4 IADD3 R7, PT, PT, R7, 0x20, RZ ;  /* 0x0000002007074810 */ /* 0x000fe20007ffe0ff */
[----:B------:R1:W5:Y:S04]  /*0a00*/  @P4 LDG.E.128 R116, desc[UR8][R164.64] ;  /* 0x00000008a4744981 */ /* 0x000368000c1e1d00 */
[C---:B0-----:R-:W-:Y:S01]  /*0a10*/  @P6 IMAD.WIDE.U32 R12, R7.reuse, 0x10, R12 ;  /* 0x00000010070c6825 */ /* 0x041fe200078e000c */
[----:B------:R1:W5:Y:S03]  /*0a20*/  @P4 LDG.E.128 R120, desc[UR8][R8.64] ;  /* 0x0000000808784981 */ /* 0x000366000c1e1d00 */
[C---:B------:R-:W-:Y:S01]  /*0a30*/  @P6 IMAD.WIDE.U32 R170, R7.reuse, 0x10, R170 ;  /* 0x0000001007aa6825 */ /* 0x040fe200078e00aa */
[----:B------:R1:W5:Y:S03]  /*0a40*/  @P6 LDG.E.128 R124, desc[UR8][R12.64] ;  /* 0x000000080c7c6981 */ /* 0x000366000c1e1d00 */
[C---:B------:R-:W-:Y:S01]  /*0a50*/  @P6 IMAD.WIDE.U32 R172, R7.reuse, 0x10, R172 ;  /* 0x0000001007ac6825 */ /* 0x040fe200078e00ac */
[----:B------:R1:W5:Y:S03]  /*0a60*/  @P6 LDG.E.128 R128, desc[UR8][R170.64] ;  /* 0x00000008aa806981 */ /* 0x000366000c1e1d00 */
[----:B------:R-:W-:Y:S01]  /*0a70*/  @P6 VIADD R7, R7, 0x20 ;  /* 0x0000002007076836 */ /* 0x000fe20000000000 */
[----:B------:R1:W5:Y:S03]  /*0a80*/  @P6 LDG.E.128 R132, desc[UR8][R172.64] ;  /* 0x00000008ac846981 */ /* 0x000366000c1e1d00 */
[----:B--2---:R-:W-:-:S04]  /*0a90*/  @P1 IMAD.WIDE.U32 R174, R7, 0x10, R174 ;  /* 0x0000001007ae1825 */ /* 0x004fc800078e00ae */
[C---:B------:R-:W-:Y:S01]  /*0aa0*/  @P1 IMAD.WIDE.U32 R176, R7.reuse, 0x10, R176 ;  /* 0x0000001007b01825 */ /* 0x040fe200078e00b0 */
[----:B------:R1:W5:Y:S03]  /*0ab0*/  @P1 LDG.E.128 R136, desc[UR8][R174.64] ;  /* 0x00000008ae881981 */ /* 0x000366000c1e1d00 */
[C---:B------:R-:W-:Y:S01]  /*0ac0*/  @P1 IMAD.WIDE.U32 R14, R7.reuse, 0x10, R14 ;  /* 0x00000010070e1825 */ /* 0x040fe200078e000e */
[----:B------:R1:W5:Y:S04]  /*0ad0*/  @P1 LDG.E.128 R140, desc[UR8][R176.64] ;  /* 0x00000008b08c1981 */ /* 0x000368000c1e1d00 */
[----:B------:R1:W5:Y:S01]  /*0ae0*/  @P1 LDG.E.128 R144, desc[UR8][R14.64] ;  /* 0x000000080e901981 */ /* 0x000362000c1e1d00 */
[----:B------:R-:W-:Y:S01]  /*0af0*/  ISETP.GE.U32.AND P0, PT, R0, 0x180, PT ;  /* 0x000001800000780c */ /* 0x000fe20003f06070 */
[----:B------:R-:W-:-:S12]  /*0b00*/  @P1 VIADD R7, R7, 0x20 ;  /* 0x0000002007071836 */ /* 0x000fd80000000000 */
[----:B-1----:R-:W-:Y:S05]  /*0b10*/  @!P0 BRA `(.L_x_51624) ;  /* 0x0000000800088947 */ /* 0x002fea0003800000 */
        /* <DEDUP_REMOVED lines=10> */
.L_x_51623:
[C---:B------:R-:W-:Y:S02]  /*0bc0*/  ISETP.GE.U32.AND P2, PT, R0.reuse, 0x20, PT ;  /* 0x000000200000780c */ /* 0x040fe40003f46070 */
[C---:B------:R-:W-:Y:S02]  /*0bd0*/  ISETP.GE.U32.AND P3, PT, R0.reuse, 0x40, PT ;  /* 0x000000400000780c */ /* 0x040fe40003f66070 */
[C---:B------:R-:W-:Y:S02]  /*0be0*/  ISETP.GE.U32.AND P6, PT, R0.reuse, 0x60, PT ;  /* 0x000000600000780c */ /* 0x040fe40003fc6070 */
[C---:B------:R-:W-:Y:S02]  /*0bf0*/  ISETP.GE.U32.AND P5, PT, R0.reuse, 0x80, PT ;  /* 0x000000800000780c */ /* 0x040fe40003fa6070 */
[----:B------:R-:W-:Y:S02]  /*0c00*/  ISETP.GE.U32.AND P4, PT, R0, 0xa0, PT ;  /* 0x000000a00000780c */ /* 0x000fe40003f86070 */
[----:B------:R-:W-:-:S03]  /*0c10*/  MOV R7, R3 ;  /* 0x0000000300077202 */ /* 0x000fc60000000f00 */
[----:B------:R-:W0:Y:S08]  /*0c20*/  @P2 LDC.64 R8, c[0x0][0x3d0] ;  /* 0x0000f400ff082b82 */ /* 0x000e300000000a00 */
[----:B------:R-:W1:Y:S08]  /*0c30*/  @P2 LDC.64 R12, c[0x0][0x3e8] ;  /* 0x0000fa00ff0c2b82 */ /* 0x000e700000000a00 */
[----:B------:R-:W2:Y:S08]  /*0c40*/  @P3 LDC.64 R22, c[0x0][0x3d0] ;  /* 0x0000f400ff163b82 */ /* 0x000eb00000000a00 */
[----:B------:R-:W3:Y:S08]  /*0c50*/  @P3 LDC.64 R32, c[0x0][0x3e8] ;  /* 0x0000fa00ff203b82 */ /* 0x000ef00000000a00 */
[----:B------:R-:W4:Y:S08]  /*0c60*/  @P6 LDC.64 R34, c[0x0][0x3d0] ;  /* 0x0000f400ff226b82 */ /* 0x000f300000000a00 */
[----:B------:R-:W4:Y:S01]  /*0c70*/  @P6 LDC.64 R44, c[0x0][0x3e8] ;  /* 0x0000fa00ff2c6b82 */ /* 0x000f220000000a00 */
[C---:B------:R-:W-:Y:S01]  /*0c80*/  @P2 LOP3.LUT R7, R3.reuse, 0x20, RZ, 0xfc, !PT ;  /* 0x0000002003072812 */ /* 0x040fe200078efcff */
[----:B0-----:R-:W-:Y:S01]  /*0c90*/  @P2 IMAD.WIDE.U32 R14, R3, 0x10, R8 ;  /* 0x00000010030e2825 */ /* 0x001fe200078e0008 */
[----:B------:R-:W-:-:S05]  /*0ca0*/  ISETP.GE.U32.AND P0, PT, R0, 0xc0, PT ;  /* 0x000000c00000780c */ /* 0x000fca0003f06070 */
[----:B------:R-:W0:Y:S08]  /*0cb0*/  @P5 LDC.64 R46, c[0x0][0x3d0] ;  /* 0x0000f400ff2e5b82 */ /* 0x000e300000000a00 */
[----:B------:R-:W0:Y:S01]  /*0cc0*/  @P5 LDC.64 R56, c[0x0][0x3e8] ;  /* 0x0000fa00ff385b82 */ /* 0x000e220000000a00 */
[----:B-1----:R-:W-:Y:S01]  /*0cd0*/  @P2 IMAD.WIDE.U32 R20, R3, 0x10, R12 ;  /* 0x0000001003142825 */ /* 0x002fe200078e000c */
[----:B------:R-:W-:Y:S01]  /*0ce0*/  ISETP.GE.U32.AND P1, PT, R0, 0xe0, PT ;  /* 0x000000e00000780c */ /* 0x000fe20003f26070 */
[----:B------:R1:W5:Y:S02]  /*0cf0*/  @P2 LDG.E.128 R16, desc[UR8][R14.64] ;  /* 0x000000080e102981 */ /* 0x000364000c1e1d00 */
[----:B--2---:R-:W-:-:S02]  /*0d00*/  @P3 IMAD.WIDE.U32 R8, R7, 0x10, R22 ;  /* 0x0000001007083825 */ /* 0x004fc400078e0016 */
[----:B------:R2:W5:Y:S01]  /*0d10*/  @P2 LDG.E.128 R24, desc[UR8][R20.64] ;  /* 0x0000000814182981 */ /* 0x000562000c1e1d00 */
[----:B------:R-:W2:Y:S01]  /*0d20*/  @P4 LDC.64 R58, c[0x0][0x3d0] ;  /* 0x0000f400ff3a4b82 */ /* 0x000ea20000000a00 */
[C---:B---3--:R-:W-:Y:S02]  /*0d30*/  @P3 IMAD.WIDE.U32 R12, R7.reuse, 0x10, R32 ;  /* 0x00000010070c3825 */ /* 0x048fe400078e0020 */
[----:B------:R3:W5:Y:S02]  /*0d40*/  @P3 LDG.E.128 R28, desc[UR8][R8.64] ;  /* 0x00000008081c3981 */ /* 0x000764000c1e1d00 */
[----:B------:R-:W-:Y:S02]  /*0d50*/  @P3 VIADD R7, R7, 0x20 ;  /* 0x0000002007073836 */ /* 0x000fe40000000000 */
[----:B------:R3:W5:Y:S01]  /*0d60*/  @P3 LDG.E.128 R36, desc[UR8][R12.64] ;  /* 0x000000080c243981 */ /* 0x000762000c1e1d00 */
[----:B------:R-:W3:Y:S01]  /*0d70*/  @P4 LDC.64 R68, c[0x0][0x3e8] ;  /* 0x0000fa00ff444b82 */ /* 0x000ee20000000a00 */
[----:B------:R-:W-:Y:S01]  /*0d80*/  ISETP.GE.U32.AND P3, PT, R0, 0x100, PT ;  /* 0x000001000000780c */ /* 0x000fe20003f66070 */
[----:B----4-:R-:W-:-:S04]  /*0d90*/  @P6 IMAD.WIDE.U32 R34, R7, 0x10, R34 ;  /* 0x0000001007226825 */ /* 0x010fc800078e0022 */
[C---:B------:R-:W-:Y:S02]  /*0da0*/  @P6 IMAD.WIDE.U32 R44, R7.reuse, 0x10, R44 ;  /* 0x00000010072c6825 */ /* 0x040fe400078e002c */
[----:B-1----:R-:W1:Y:S01]  /*0db0*/  @P0 LDC.64 R14, c[0x0][0x3d0] ;  /* 0x0000f400ff0e0b82 */ /* 0x002e620000000a00 */
[C---:B------:R-:W-:Y:S01]  /*0dc0*/  ISETP.GE.U32.AND P2, PT, R0.reuse, 0x120, PT ;  /* 0x000001200000780c */ /* 0x040fe20003f46070 */
[----:B------:R-:W-:Y:S01]  /*0dd0*/  @P6 VIADD R7, R7, 0x20 ;  /* 0x0000002007076836 */ /* 0x000fe20000000000 */
[----:B------:R-:W5:Y:S05]  /*0de0*/  @P6 LDG.E.128 R40, desc[UR8][R34.64] ;  /* 0x0000000822286981 */ /* 0x000f6a000c1e1d00 */
[----:B------:R-:W4:Y:S01]  /*0df0*/  @P0 LDC.64 R22, c[0x0][0x3e8] ;  /* 0x0000fa00ff160b82 */ /* 0x000f220000000a00 */
[C---:B0-----:R-:W-:Y:S01]  /*0e00*/  @P5 IMAD.WIDE.U32 R46, R7.reuse, 0x10, R46 ;  /* 0x00000010072e5825 */ /* 0x041fe200078e002e */
[----:B------:R0:W5:Y:S03]  /*0e10*/  @P6 LDG.E.128 R48, desc[UR8][R44.64] ;  /* 0x000000082c306981 */ /* 0x000166000c1e1d00 */
[C---:B------:R-:W-:Y:S01]  /*0e20*/  @P5 IMAD.WIDE.U32 R56, R7.reuse, 0x10, R56 ;  /* 0x0000001007385825 */ /* 0x040fe200078e0038 */
[----:B------:R-:W-:Y:S01]  /*0e30*/  @P5 IADD3 R7, PT, PT, R7, 0x20, RZ ;  /* 0x0000002007075810 */ /* 0x000fe20007ffe0ff */
[----:B------:R4:W5:Y:S01]  /*0e40*/  @P5 LDG.E.128 R52, desc[UR8][R46.64] ;  /* 0x000000082e345981 */ /* 0x000962000c1e1d00 */
[----:B--2---:R-:W2:Y:S01]  /*0e50*/  @P1 LDC.64 R20, c[0x0][0x3d0] ;  /* 0x0000f400ff141b82 */ /* 0x004ea20000000a00 */
[----:B------:R-:W-:-:S07]  /*0e60*/  ISETP.GE.U32.AND P6, PT, R0, 0x140, PT ;  /* 0x000001400000780c */ /* 0x000fce0003fc6070 */
[----:B---3--:R-:W3:Y:S01]  /*0e70*/  @P1 LDC.64 R8, c[0x0][0x3e8] ;  /* 0x0000fa00ff081b82 */ /* 0x008ee20000000a00 */
[C---:B------:R-:W-:Y:S01]  /*0e80*/  @P4 IMAD.WIDE.U32 R58, R7.reuse, 0x10, R58 ;  /* 0x00000010073a4825 */ /* 0x040fe200078e003a */
[----:B------:R4:W5:Y:S03]  /*0e90*/  @P5 LDG.E.128 R60, desc[UR8][R56.64] ;  /* 0x00000008383c5981 */ /* 0x000966000c1e1d00 */
[C---:B------:R-:W-:Y:S01]  /*0ea0*/  @P4 IMAD.WIDE.U32 R68, R7.reuse, 0x10, R68 ;  /* 0x0000001007444825 */ /* 0x040fe200078e0044 */
[----:B------:R2:W5:Y:S02]  /*0eb0*/  @P4 LDG.E.128 R64, desc[UR8][R58.64] ;  /* 0x000000083a404981 */ /* 0x000564000c1e1d00 */
[----:B------:R-:W3:Y:S01]  /*0ec0*/  @P3 LDC.64 R12, c[0x0][0x3d0] ;  /* 0x0000f400ff0c3b82 */ /* 0x000ee20000000a00 */
[----:B------:R-:W-:Y:S01]  /*0ed0*/  @P4 VIADD R7, R7, 0x20 ;  /* 0x0000002007074836 */ /* 0x000fe20000000000 */
[----:B------:R3:W5:Y:S01]  /*0ee0*/  @P4 LDG.E.128 R72, desc[UR8][R68.64] ;  /* 0x0000000844484981 */ /* 0x000762000c1e1d00 */
[----:B------:R-:W-:-:S05]  /*0ef0*/  ISETP.GE.U32.AND P4, PT, R0, 0x160, PT ;  /* 0x000001600000780c */ /* 0x000fca0003f86070 */
[----:B------:R-:W3:Y:S01]  /*0f00*/  @P3 LDC.64 R70, c[0x0][0x3e8] ;  /* 0x0000fa00ff463b82 */ /* 0x000ee20000000a00 */
[----:B------:R-:W-:Y:S01]  /*0f10*/  ISETP.GE.U32.AND P5, PT, R0, 0x180, PT ;  /* 0x000001800000780c */ /* 0x000fe20003fa6070 */
[----:B-1----:R-:W-:-:S06]  /*0f20*/  @P0 IMAD.WIDE.U32 R14, R7, 0x10, R14 ;  /* 0x00000010070e0825 */ /* 0x002fcc00078e000e */
[----:B0-----:R-:W0:Y:S01]  /*0f30*/  @P2 LDC.64 R44, c[0x0][0x3d0] ;  /* 0x0000f400ff2c2b82 */ /* 0x001e220000000a00 */
[C---:B----4-:R-:W-:Y:S01]  /*0f40*/  @P0 IMAD.WIDE.U32 R22, R7.reuse, 0x10, R22 ;  /* 0x0000001007160825 */ /* 0x050fe200078e0016 */
[----:B------:R-:W5:Y:S06]  /*0f50*/  @P0 LDG.E.128 R76, desc[UR8][R14.64] ;  /* 0x000000080e4c0981 */ /* 0x000f6c000c1e1d00 */
[----:B------:R-:W1:Y:S01]  /*0f60*/  @P2 LDC.64 R46, c[0x0][0x3e8] ;  /* 0x0000fa00ff2e2b82 */ /* 0x000e620000000a00 */
[----:B------:R-:W-:Y:S01]  /*0f70*/  @P0 VIADD R7, R7, 0x20 ;  /* 0x0000002007070836 */ /* 0x000fe20000000000 */
[----:B------:R-:W5:Y:S06]  /*0f80*/  @P0 LDG.E.128 R84, desc[UR8][R22.64] ;  /* 0x0000000816540981 */ /* 0x000f6c000c1e1d00 */
[----:B------:R-:W4:Y:S01]  /*0f90*/  @P6 LDC.64 R56, c[0x0][0x3d0] ;  /* 0x0000f400ff386b82 */ /* 0x000f220000000a00 */
[----:B--2---:R-:W-:-:S07]  /*0fa0*/  @P1 IMAD.WIDE.U32 R20, R7, 0x10, R20 ;  /* 0x0000001007141825 */ /* 0x004fce00078e0014 */
[----:B------:R-:W2:Y:S01]  /*0fb0*/  @P6 LDC.64 R58, c[0x0][0x3e8] ;  /* 0x0000fa00ff3a6b82 */ /* 0x000ea20000000a00 */
[C---:B---3--:R-:W-:Y:S01]  /*0fc0*/  @P1 IMAD.WIDE.U32 R32, R7.reuse, 0x10, R8 ;  /* 0x0000001007201825 */ /* 0x048fe200078e0008 */
[----:B------:R-:W-:Y:S01]  /*0fd0*/  @P1 IADD3 R7, PT, PT, R7, 0x20, RZ ;  /* 0x0000002007071810 */ /* 0x000fe20007ffe0ff */
[----:B------:R-:W5:Y:S05]  /*0fe0*/  @P1 LDG.E.128 R88, desc[UR8][R20.64] ;  /* 0x0000000814581981 */ /* 0x000f6a000c1e1d00 */
[----:B------:R-:W3:Y:S01]  /*0ff0*/  @P4 LDC.64 R8, c[0x0][0x3d0] ;  /* 0x0000f400ff084b82 */ /* 0x000ee20000000a00 */
[C---:B------:R-:W-:Y:S01]  /*1000*/  @P3 IMAD.WIDE.U32 R34, R7.reuse, 0x10, R12 ;  /* 0x0000001007223825 */ /* 0x040fe200078e000c */
[----:B------:R-:W5:Y:S06]  /*1010*/  @P1 LDG.E.128 R96, desc[UR8][R32.64] ;  /* 0x0000000820601981 */ /* 0x000f6c000c1e1d00 */
[----:B------:R-:W3:Y:S01]  /*1020*/  @P4 LDC.64 R80, c[0x0][0x3e8] ;  /* 0x0000fa00ff504b82 */ /* 0x000ee20000000a00 */
[C---:B------:R-:W-:Y:S01]  /*1030*/  @P3 IMAD.WIDE.U32 R70, R7.reuse, 0x10, R70 ;  /* 0x0000001007463825 */ /* 0x040fe200078e0046 */
[----:B------:R-:W5:Y:S06]  /*1040*/  @P3 LDG.E.128 R100, desc[UR8][R34.64] ;  /* 0x0000000822643981 */ /* 0x000f6c000c1e1d00 */
[----:B------:R-:W3:Y:S01]  /*1050*/  @P5 LDC.64 R12, c[0x0][0x3d0] ;  /* 0x0000f400ff0c5b82 */ /* 0x000ee20000000a00 */
[----:B------:R-:W-:Y:S01]  /*1060*/  @P3 VIADD R7, R7, 0x20 ;  /* 0x0000002007073836 */ /* 0x000fe20000000000 */
[----:B------:R-:W5:Y:S06]  /*1070*/  @P3 LDG.E.128 R108, desc[UR8][R70.64] ;  /* 0x00000008466c3981 */ /* 0x000f6c000c1e1d00 */
[----:B------:R-:W3:Y:S01]  /*1080*/  @P5 LDC.64 R82, c[0x0][0x3e8] ;  /* 0x0000fa00ff525b82 */ /* 0x000ee20000000a00 */
[----:B0-----:R-:W-:-:S04]  /*1090*/  @P2 IMAD.WIDE.U32 R44, R7, 0x10, R44 ;  /* 0x00000010072c2825 */ /* 0x001fc800078e002c */
[C---:B-1----:R-:W-:Y:S01]  /*10a0*/  @P2 IMAD.WIDE.U32 R46, R7.reuse, 0x10, R46 ;  /* 0x00000010072e2825 */ /* 0x042fe200078e002e */
[----:B------:R-:W5:Y:S03]  /*10b0*/  @P2 LDG.E.128 R112, desc[UR8][R44.64] ;  /* 0x000000082c702981 */ /* 0x000f66000c1e1d00 */
[----:B------:R-:W-:Y:S01]  /*10c0*/  @P2 VIADD R7, R7, 0x20 ;  /* 0x0000002007072836 */ /* 0x000fe20000000000 */
[----:B------:R-:W5:Y:S03]  /*10d0*/  @P2 LDG.E.128 R120, desc[UR8][R46.64] ;  /* 0x000000082e782981 */ /* 0x000f66000c1e1d00 */
[----:B----4-:R-:W-:-:S04]  /*10e0*/  @P6 IMAD.WIDE.U32 R56, R7, 0x10, R56 ;  /* 0x0000001007386825 */ /* 0x010fc800078e0038 */
[C---:B--2---:R-:W-:Y:S01]  /*10f0*/  @P6 IMAD.WIDE.U32 R58, R7.reuse, 0x10, R58 ;  /* 0x00000010073a6825 */ /* 0x044fe200078e003a */
[----:B------:R-:W-:Y:S01]  /*1100*/  @P6 IADD3 R7, PT, PT, R7, 0x20, RZ ;  /* 0x0000002007076810 */ /* 0x000fe20007ffe0ff */
[----:B------:R-:W5:Y:S04]  /*1110*/  @P6 LDG.E.128 R124, desc[UR8][R56.64] ;  /* 0x00000008387c6981 */ /* 0x000f68000c1e1d00 */
[C---:B---3--:R-:W-:Y:S01]  /*1120*/  @P4 IMAD.WIDE.U32 R68, R7.reuse, 0x10, R8 ;  /* 0x0000001007444825 */ /* 0x048fe200078e0008 */
[----:B------:R-:W5:Y:S03]  /*1130*/  @P6 LDG.E.128 R132, desc[UR8][R58.64] ;  /* 0x000000083a846981 */ /* 0x000f66000c1e1d00 */
[C---:B------:R-:W-:Y:S01]  /*1140*/  @P4 IMAD.WIDE.U32 R80, R7.reuse, 0x10, R80 ;  /* 0x0000001007504825 */ /* 0x040fe200078e0050 */
[----:B------:R-:W5:Y:S03]  /*1150*/  @P4 LDG.E.128 R136, desc[UR8][R68.64] ;  /* 0x0000000844884981 */ /* 0x000f66000c1e1d00 */
[----:B------:R-:W-:Y:S01]  /*1160*/  @P4 VIADD R7, R7, 0x20 ;  /* 0x0000002007074836 */ /* 0x000fe20000000000 */
[----:B------:R0:W5:Y:S03]  /*1170*/  @P4 LDG.E.128 R144, desc[UR8][R80.64] ;  /* 0x0000000850904981 */ /* 0x000166000c1e1d00 */
[----:B------:R-:W-:-:S04]  /*1180*/  @P5 IMAD.WIDE.U32 R8, R7, 0x10, R12 ;  /* 0x0000001007085825 */ /* 0x000fc800078e000c */
[----:B------:R-:W-:Y:S01]  /*1190*/  @P5 IMAD.WIDE.U32 R12, R7, 0x10, R82 ;  /* 0x00000010070c5825 */ /* 0x000fe200078e0052 */
[----:B------:R1:W5:Y:S04]  /*11a0*/  @P5 LDG.E.128 R148, desc[UR8][R8.64] ;  /* 0x0000000808945981 */ /* 0x000368000c1e1d00 */
[----:B------:R1:W5:Y:S01]  /*11b0*/  @P5 LDG.E.128 R156, desc[UR8][R12.64] ;  /* 0x000000080c9c5981 */ /* 0x000362000c1e1d00 */
        /* <DEDUP_REMOVED lines=11> */
[----:B0-----:R-:W-:Y:S02]  /*1270*/  CS2R R80, SRZ ;  /* 0x0000000000507805 */ /* 0x001fe4000001ff00 */
        /* <DEDUP_REMOVED lines=10> */
[----:B------:R-:W-:Y:S02]  /*1320*/  @P5 CS2R R154, SRZ ;  /* 0x00000000009a5805 */ /* 0x000fe4000001ff00 */
[----:B-1----:R-:W-:-:S07]  /*1330*/  @P5 CS2R R152, SRZ ;  /* 0x0000000000985805 */ /* 0x002fce000001ff00 */
.L_x_51624:
[----:B------:R-:W-:Y:S05]  /*1340*/  BSYNC.RECONVERGENT B0 ;  /* 0x0000000000007941 */ /* 0x000fea0003800200 */
.L_x_51622:
[----:B------:R-:W0:Y:S02]  /*1350*/  LDCU UR4, c[0x0][0x384] ;  /* 0x00007080ff0477ac */ /* 0x000e240008000800 */
[----:B0-----:R-:W-:-:S13]  /*1360*/  ISETP.GE.AND P0, PT, R4, UR4, PT ;  /* 0x0000000404007c0c */ /* 0x001fda000bf06270 */
[----:B------:R-:W-:Y:S05]  /*1370*/  @P0 EXIT ;  /* 0x000000000000094d */ /* 0x000fea0003800000 */
[----:B------:R-:W-:Y:S01]  /*1380*/  IMAD.HI.U32 R7, R2, -0x326172a9, RZ ;  /* 0xcd9e8d5702077827 */ /* 0x000fe200078e00ff */
[----:B------:R-:W0:Y:S01]  /*1390*/  LDCU.U8 UR4, c[0x0][0x410] ;  /* 0x00008200ff0477ac */ /* 0x000e220008000000 */
[----:B------:R-:W-:Y:S02]  /*13a0*/  BSSY B0, `(.L_x_51625) ;  /* 0x00021ad000007945 */ /* 0x000fe40003800000 */
[----:B------:R-:W-:Y:S01]  /*13b0*/  IMAD.HI.U32 R8, R5, -0x2daee0ad, RZ ;  /* 0xd2511f5305087827 */ /* 0x000fe200078e00ff */
[----:B------:R-:W-:-:S03]  /*13c0*/  LOP3.LUT R7, R6, UR6, R7, 0x96, !PT ;  /* 0x0000000606077c12 */ /* 0x000fc6000f8e9607 */
[----:B------:R-:W-:Y:S01]  /*13d0*/  IMAD R14, R5, -0x2daee0ad, RZ ;  /* 0xd2511f53050e7824 */ /* 0x000fe200078e02ff */
[----:B------:R-:W-:Y:S01]  /*13e0*/  LOP3.LUT R8, R8, UR7, RZ, 0x3c, !PT ;  /* 0x0000000708087c12 */ /* 0x000fe2000f8e3cff */
[----:B------:R-:W-:-:S04]  /*13f0*/  IMAD.HI.U32 R11, R7, -0x2daee0ad, RZ ;  /* 0xd2511f53070b7827 */ /* 0x000fc800078e00ff */
[----:B------:R-:W-:Y:S01]  /*1400*/  IMAD R12, R2, -0x326172a9, RZ ;  /* 0xcd9e8d57020c7824 */ /* 0x000fe200078e02ff */
[----:B------:R-:W-:Y:S01]  /*1410*/  LOP3.LUT R11, R14, UR11, R11, 0x96, !PT ;  /* 0x0000000b0e0b7c12 */ /* 0x000fe2000f8e960b */
[----:B------:R-:W-:Y:S01]  /*1420*/  IMAD.HI.U32 R9, R8, -0x326172a9, RZ ;  /* 0xcd9e8d5708097827 */ /* 0x000fe200078e00ff */
[----:B0-----:R-:W-:-:S03]  /*1430*/  UISETP.NE.AND UP2, UPT, UR4, URZ, UPT ;  /* 0x000000ff0400728c */ /* 0x001fc6000bf45270 */
[----:B------:R-:W-:Y:S01]  /*1440*/  IMAD R13, R8, -0x326172a9, RZ ;  /* 0xcd9e8d57080d7824 */ /* 0x000fe200078e02ff */
[----:B------:R-:W-:Y:S01]  /*1450*/  LOP3.LUT R9, R12, UR10, R9, 0x96, !PT ;  /* 0x0000000a0c097c12 */ /* 0x000fe2000f8e9609 */
[----:B------:R-:W-:Y:S01]  /*1460*/  IMAD.HI.U32 R8, R11, -0x326172a9, RZ ;  /* 0xcd9e8d570b087827 */ /* 0x000fe200078e00ff */
[----:B------:R-:W0:Y:S03]  /*1470*/  LDCU.64 UR10, c[0x0][0x3e0] ;  /* 0x00007c00ff0a77ac */ /* 0x000e260008000a00 */
[----:B------:R-:W-:Y:S01]  /*1480*/  IMAD R12, R7, -0x2daee0ad, RZ ;  /* 0xd2511f53070c7824 */ /* 0x000fe200078e02ff */
[----:B------:R-:W-:Y:S01]  /*1490*/  LOP3.LUT R8, R13, UR12, R8, 0x96, !PT ;  /* 0x0000000c0d087c12 */ /* 0x000fe2000f8e9608 */
[----:B------:R-:W-:-:S04]  /*14a0*/  IMAD.HI.U32 R7, R9, -0x2daee0ad, RZ ;  /* 0xd2511f5309077827 */ /* 0x000fc800078e00ff */
[----:B------:R-:W-:Y:S01]  /*14b0*/  IMAD R14, R9, -0x2daee0ad, RZ ;  /* 0xd2511f53090e7824 */ /* 0x000fe200078e02ff */
[----:B------:R-:W-:Y:S01]  /*14c0*/  LOP3.LUT R7, R12, UR13, R7, 0x96, !PT ;  /* 0x0000000d0c077c12 */ /* 0x000fe2000f8e9607 */
[----:B------:R-:W-:Y:S01]  /*14d0*/  IMAD.HI.U32 R13, R8, -0x2daee0ad, RZ ;  /* 0xd2511f53080d7827 */ /* 0x000fe200078e00ff */
[----:B------:R-:W1:Y:S03]  /*14e0*/  LDCU.64 UR12, c[0x0][0x3a0] ;  /* 0x00007400ff0c77ac */ /* 0x000e660008000a00 */
[----:B------:R-:W-:Y:S01]  /*14f0*/  IMAD R12, R11, -0x326172a9, RZ ;  /* 0xcd9e8d570b0c7824 */ /* 0x000fe200078e02ff */
[----:B------:R-:W-:Y:S01]  /*1500*/  LOP3.LUT R13, R14, UR15, R13, 0x96, !PT ;  /* 0x0000000f0e0d7c12 */ /* 0x000fe2000f8e960d */
[C---:B------:R-:W-:Y:S01]  /*1510*/  IMAD.HI.U32 R9, R7.reuse, -0x326172a9, RZ ;  /* 0xcd9e8d5707097827 */ /* 0x040fe200078e00ff */
[----:B0-----:R-:W-:Y:S01]  /*1520*/  UISETP.NE.U32.AND UP0, UPT, UR10, URZ, UPT ;  /* 0x000000ff0a00728c */ /* 0x001fe2000bf05070 */
[----:B------:R-:W0:Y:S02]  /*1530*/  LDCU UR15, c[0x0][0x388] ;  /* 0x00007100ff0f77ac */ /* 0x000e240008000800 */
[----:B------:R-:W-:Y:S01]  /*1540*/  IMAD R11, R8, -0x2daee0ad, RZ ;  /* 0xd2511f53080b7824 */ /* 0x000fe200078e02ff */
[----:B------:R-:W-:Y:S01]  /*1550*/  LOP3.LUT R9, R12, UR14, R9, 0x96, !PT ;  /* 0x0000000e0c097c12 */ /* 0x000fe2000f8e9609 */
[----:B------:R-:W-:Y:S01]  /*1560*/  IMAD R12, R7, -0x326172a9, RZ ;  /* 0xcd9e8d57070c7824 */ /* 0x000fe200078e02ff */
[----:B------:R-:W2:Y:S01]  /*1570*/  LDCU UR14, c[0x0][0x448] ;  /* 0x00008900ff0e77ac */ /* 0x000ea20008000800 */
[----:B------:R-:W-:Y:S01]  /*1580*/  IMAD.HI.U32 R7, R13, -0x326172a9, RZ ;  /* 0xcd9e8d570d077827 */ /* 0x000fe200078e00ff */
[----:B------:R-:W-:-:S03]  /*1590*/  UISETP.NE.AND.EX UP0, UPT, UR11, URZ, UPT, UP0 ;  /* 0x000000ff0b00728c */ /* 0x000fc6000bf05300 */
        /* <DEDUP_REMOVED lines=36> */
[----:B012---:R-:W-:-:S07]  /*17e0*/  IMAD.MOV.U32 R10, RZ, RZ, RZ ;  /* 0x000000ffff0a7224 */ /* 0x007fce00078e00ff */
.L_x_52178:
[----:B------:R-:W0:Y:S01]  /*17f0*/  @UP0 LDCU.64 UR4, c[0x0][0x3e0] ;  /* 0x00007c00ff0407ac */ /* 0x000e220008000a00 */
[----:B------:R-:W-:Y:S01]  /*1800*/  PLOP3.LUT P0, PT, PT, PT, UP0, 0x80, 0x8 ;  /* 0x000000000008781c */ /* 0x000fe20003f0f008 */
[----:B------:R-:W-:Y:S01]  /*1810*/  HFMA2 R15, -RZ, RZ, 0, 2.384185791015625e-07 ;  /* 0x00000004ff0f7431 */ /* 0x000fe200000001ff */
[----:B------:R-:W-:Y:S01]  /*1820*/  PLOP3.LUT P1, PT, PT, PT, UP0, 0x80, 0x8 ;  /* 0x000000000008781c */ /* 0x000fe20003f2f008 */
[----:B-1234-:R-:W-:Y:S01]  /*1830*/  IMAD R212, R4, UR15, RZ ;  /* 0x0000000f04d47c24 */ /* 0x01efe2000f8e02ff */
[----:B------:R-:W-:Y:S01]  /*1840*/  ISETP.GE.U32.AND P4, PT, R0, 0x20, PT ;  /* 0x000000200000780c */ /* 0x000fe20003f86070 */
[----:B------:R-:W-:-:S03]  /*1850*/  IMAD.MOV.U32 R217, RZ, RZ, 0x3f800000 ;  /* 0x3f800000ffd97424 */ /* 0x000fc600078e00ff */
[----:B------:R-:W-:-:S04]  /*1860*/  SHF.R.S32.HI R213, RZ, 0x1f, R212 ;  /* 0x0000001fffd57819 */ /* 0x000fc800000114d4 */
[----:B------:R-:W-:Y:S01]  /*1870*/  LEA.HI R212, R213, R212, RZ, 0x2 ;  /* 0x000000d4d5d47211 */ /* 0x000fe200078f10ff */
[----:B0-----:R-:W-:Y:S01]  /*1880*/  @P0 IMAD.WIDE R14, R4, R15, UR4 ;  /* 0x00000004040e0e25 */ /* 0x001fe2000f8e020f */
[----:B------:R-:W-:Y:S01]  /*1890*/  MOV R218, UR6 ;  /* 0x0000000600da7c02 */ /* 0x000fe20008000f00 */
[----:B------:R-:W-:Y:S01]  /*18a0*/  BSSY.RECONVERGENT B1, `(.L_x_51626) ;  /* 0x00002ae000017945 */ /* 0x000fe20003800200 */
[----:B------:R-:W-:Y:S02]  /*18b0*/  MOV R215, UR6 ;  /* 0x0000000600d77c02 */ /* 0x000fe40008000f00 */
[----:B-----5:R0:W5:Y:S01]  /*18c0*/  @P1 LDG.E R217, desc[UR8][R14.64] ;  /* 0x000000080ed91981 */ /* 0x020162000c1e1900 */
[----:B------:R-:W-:Y:S01]  /*18d0*/  IMAD.U32 R216, RZ, RZ, UR7 ;  /* 0x00000007ffd87e24 */ /* 0x000fe2000f8e00ff */
[----:B------:R-:W-:Y:S01]  /*18e0*/  IADD3 R215, PT, PT, R215, -0x61c88647, RZ ;  /* 0x9e3779b9d7d77810 */ /* 0x000fe20007ffe0ff */
[----:B------:R-:W-:Y:S02]  /*18f0*/  IMAD.U32 R214, RZ, RZ, UR7 ;  /* 0x00000007ffd67e24 */ /* 0x000fe4000f8e00ff */
[----:B------:R-:W-:-:S02]  /*1900*/  IMAD.U32 R213, RZ, RZ, UR6 ;  /* 0x00000006ffd57e24 */ /* 0x000fc4000f8e00ff */
[----:B------:R-:W-:Y:S02]  /*1910*/  IMAD.U32 R219, RZ, RZ, UR7 ;  /* 0x00000007ffdb7e24 */ /* 0x000fe4000f8e00ff */
[----:B------:R-:W-:Y:S01]  /*1920*/  VIADD R216, R216, 0x76cf5d0a ;  /* 0x76cf5d0ad8d87836 */ /* 0x000fe20000000000 */
[----:B0-----:R-:W-:Y:S01]  /*1930*/  LEA.HI.SX32 R14, R212, R3, 0x1e ;  /* 0x00000003d40e7211 */ /* 0x001fe200078ff2ff */
[----:B------:R-:W-:Y:S01]  /*1940*/  VIADD R214, R214, 0xbb67ae85 ;  /* 0xbb67ae85d6d67836 */ /* 0x000fe20000000000 */
[----:B------:R-:W-:Y:S01]  /*1950*/  IADD3 R212, PT, PT, R218, -0x255992d5, RZ ;  /* 0xdaa66d2bdad47810 */ /* 0x000fe20007ffe0ff */
[----:B------:R-:W-:Y:S02]  /*1960*/  VIADD R213, R213, 0x3c6ef372 ;  /* 0x3c6ef372d5d57836 */ /* 0x000fe40000000000 */
[----:B------:R-:W-:Y:S02]  /*1970*/  VIADD R15, R219, 0x32370b8f ;  /* 0x32370b8fdb0f7836 */ /* 0x000fe40000000000 */
        /* <DEDUP_REMOVED lines=22> */
.L_x_54320:
[----:B------:R-:W-:Y:S05]  /*1ae0*/  BRX R218 -0x1af0                                       (*"BRANCH_TARGETS .L_x_54321,.L_x_54322,.L_x_54323"*) ;  /* 0xffffffe4da447949 */ /* 0x000fea000383ffff */
.L_x_54323:
[----:B------:R-:W-:Y:S01]  /*1af0*/  VIADD R220, R9, 0x1 ;  /* 0x0000000109dc7836 */ /* 0x000fe20000000000 */
[----:B------:R-:W-:Y:S01]  /*1b00*/  MOV R222, R11 ;  /* 0x0000000b00de7202 */ /* 0x000fe20000000f00 */
[----:B------:R-:W-:Y:S01]  /*1b10*/  IMAD.MOV.U32 R219, RZ, RZ, R8 ;  /* 0x000000ffffdb7224 */ /* 0x000fe200078e0008 */
[----:B------:R-:W-:Y:S06]  /*1b20*/  BRA `(.L_x_51630) ;  /* 0x0000000000f07947 */ /* 0x000fec0003800000 */
.L_x_54321:
[----:B------:R-:W-:Y:S01]  /*1b30*/  IMAD.MOV.U32 R222, RZ, RZ, R11 ;  /* 0x000000ffffde7224 */ /* 0x000fe200078e000b */
[----:B------:R-:W-:Y:S01]  /*1b40*/  MOV R220, 0x3 ;  /* 0x0000000300dc7802 */ /* 0x000fe20000000f00 */
[----:B------:R-:W-:Y:S01]  /*1b50*/  IMAD.MOV.U32 R219, RZ, RZ, R7 ;  /* 0x000000ffffdb7224 */ /* 0x000fe200078e0007 */
[----:B------:R-:W-:Y:S06]  /*1b60*/  BRA `(.L_x_51630) ;  /* 0x0000000000e07947 */ /* 0x000fec0003800000 */
.L_x_54322:
        /* <DEDUP_REMOVED lines=13> */
.L_x_51632:
[----:B------:R-:W-:Y:S05]  /*1c40*/  BSYNC.RECONVERGENT B3 ;  /* 0x0000000000037941 */ /* 0x000fea0003800200 */
.L_x_51631:
        /* <DEDUP_REMOVED lines=38> */
[----:B------:R-:W-:Y:S02]  /*1eb0*/  MOV R12, R220 ;  /* 0x000000dc000c7202 */ /* 0x000fe40000000f00 */
[----:B------:R-:W-:Y:S01]  /*1ec0*/  LOP3.LUT R8, R8, UR26, R221, 0x96, !PT ;  /* 0x0000001a08087c12 */ /* 0x000fe2000f8e96dd */
[----:B------:R-:W-:Y:S01]  /*1ed0*/  IMAD.MOV.U32 R220, RZ, RZ, RZ ;  /* 0x000000ffffdc7224 */ /* 0x000fe200078e00ff */
[----:B------:R-:W-:-:S07]  /*1ee0*/  LOP3.LUT R7, R218, UR27, R223, 0x96, !PT ;  /* 0x0000001bda077c12 */ /* 0x000fce000f8e96df */
.L_x_51630:
[----:B------:R-:W-:Y:S05]  /*1ef0*/  BSYNC.RECONVERGENT B2 ;  /* 0x0000000000027941 */ /* 0x000fea0003800200 */
.L_x_51629:
        /* <DEDUP_REMOVED lines=9> */
[----:B------:R-:W-:Y:S01]  /*1f90*/  FFMA.FTZ R9, R224, R219, 1.1641532182693481445e-10 ;  /* 0x2f000000e0097423 */ /* 0x000fe200000100db */
[----:B0-----:R-:W-:-:S04]  /*1fa0*/  FMUL.FTZ R164, R164, R11 ;  /* 0x0000000ba4a47220 */ /* 0x001fc80000410000 */
[----:B-1----:R-:W-:-:S04]  /*1fb0*/  FSETP.GTU.FTZ.AND P1, PT, R9, R218, PT ;  /* 0x000000da0900720b */ /* 0x002fc80003f3c000 */
        /* <DEDUP_REMOVED lines=12> */
.L_x_51635:
        /* <DEDUP_REMOVED lines=13> */
.L_x_51637:
[----:B------:R-:W-:Y:S05]  /*2150*/  BSYNC.RECONVERGENT B3 ;  /* 0x0000000000037941 */ /* 0x000fea0003800200 */
.L_x_51636:
        /* <DEDUP_REMOVED lines=43> */
.L_x_51634:
[----:B------:R-:W-:Y:S05]  /*2410*/  BSYNC.RECONVERGENT B2 ;  /* 0x0000000000027941 */ /* 0x000fea0003800200 */
.L_x_51633:
        /* <DEDUP_REMOVED lines=21> */
.L_x_51640:
        /* <DEDUP_REMOVED lines=13> */
.L_x_51642:
[----:B------:R-:W-:Y:S05]  /*2640*/  BSYNC.RECONVERGENT B3 ;  /* 0x0000000000037941 */ /* 0x000fea0003800200 */
.L_x_51641:
        /* <DEDUP_REMOVED lines=43> */
.L_x_51639:
[----:B------:R-:W-:Y:S05]  /*2900*/  BSYNC.RECONVERGENT B2 ;  /* 0x0000000000027941 */ /* 0x000fea0003800200 */
.L_x_51638:
        /* <DEDUP_REMOVED lines=21> */
.L_x_51645:
        /* <DEDUP_REMOVED lines=13> */
.L_x_51647:
[----:B------:R-:W-:Y:S05]  /*2b30*/  BSYNC.RECONVERGENT B3 ;  /* 0x0000000000037941 */ /* 0x000fea0003800200 */
.L_x_51646:
        /* <DEDUP_REMOVED lines=43> */
.L_x_51644:
[----:B------:R-:W-:Y:S05]  /*2df0*/  BSYNC.RECONVERGENT B2 ;  /* 0x0000000000027941 */ /* 0x000fea0003800200 */
.L_x_51643:
[----:B------:R-:W-:Y:S01]  /*2e00*/  I2FP.F32.U32 R220, R220 ;  /* 0x000000dc00dc7245 */ /* 0x000fe20000201000 */
[----:B------:R-:W-:-:S04]  /*2e10*/  FMUL.FTZ R224, R167, R217 ;  /* 0x000000d9a7e07220 */ /* 0x000fc80000410000 */
[----:B------:R-:W-:Y:S01]  /*2e20*/  FFMA.FTZ R219, R220, R219, 1.1641532182693481445e-10 ;  /* 0x2f000000dcdb7423 */ /* 0x000fe200000100db */
[----:B------:R-:W-:-:S04]  /*2e30*/  FMUL.FTZ R224, R224, R11 ;  /* 0x0000000be0e07220 */ /* 0x000fc80000410000 */
[----:B------:R-:W-:-:S04]  /*2e40*/  FSETP.GTU.FTZ.AND P5, PT, R219, R218, PT ;  /* 0x000000dadb00720b */ /* 0x000fc80003fbc000 */
[----:B------:R-:W-:Y:S02]  /*2e50*/  FSEL R224, R224, RZ, !P5 ;  /* 0x000000ffe0e07208 */ /* 0x000fe40006800000 */
[----:B------:R-:W-:-:S03]  /*2e60*/  PLOP3.LUT P3, PT, P5, PT, PT, 0x8, 0x80 ;  /* 0x000000000080781c */ /* 0x000fc60002f6e170 */
[----:B------:R-:W-:Y:S01]  /*2e70*/  FFMA.FTZ R167, R224, R27, R163 ;  /* 0x0000001be0a77223 */ /* 0x000fe200000100a3 */
[----:B------:R-:W-:Y:S09]  /*2e80*/  BRA `(.L_x_51648) ;  /* 0x0000001400047947 */ /* 0x000ff20003800000 */
.L_x_51628:
        /* <DEDUP_REMOVED lines=16> */
.L_x_51651:
        /* <DEDUP_REMOVED lines=13> */
.L_x_51653:
[----:B------:R-:W-:Y:S05]  /*3060*/  BSYNC.RECONVERGENT B3 ;  /* 0x0000000000037941 */ /* 0x000fea0003800200 */
.L_x_51652:
        /* <DEDUP_REMOVED lines=42> */
.L_x_51650:
[----:B------:R-:W-:Y:S05]  /*3310*/  BSYNC.RECONVERGENT B2 ;  /* 0x0000000000027941 */ /* 0x000fea0003800200 */
.L_x_51649:
[----:B------:R-:W0:Y:S01]  /*3320*/  LDC R223, c[0x0][0x408] ;  /* 0x00010200ffdf7b82 */ /* 0x000e220000000800 */
[----:B------:R-:W-:Y:S01]  /*3330*/  ISETP.NE.AND P2, PT, R219, 0x1, PT ;  /* 0x00000001db00780c */ /* 0x000fe20003f45270 */
[----:B------:R-:W-:Y:S01]  /*3340*/  IMAD.MOV.U32 R224, RZ, RZ, 0x2f800000 ;  /* 0x2f800000ffe07424 */ /* 0x000fe200078e00ff */
[----:B------:R-:W-:Y:S01]  /*3350*/  I2FP.F32.U32 R9, R218 ;  /* 0x000000da00097245 */ /* 0x000fe20000201000 */
[----:B-----5:R-:W-:Y:S01]  /*3360*/  FMUL.FTZ R164, R164, R217 ;  /* 0x000000d9a4a47220 */ /* 0x020fe20000410000 */
[----:B------:R-:W-:Y:S03]  /*3370*/  BSSY.RECONVERGENT B2, `(.L_x_51654) ;  /* 0x000004b000027945 */ /* 0x000fe60003800200 */
[----:B------:R-:W1:Y:S01]  /*3380*/  LDC R11, c[0x0][0x404] ;  /* 0x00010100ff0b7b82 */ /* 0x000e620000000800 */
[----:B------:R-:W-:Y:S01]  /*3390*/  FFMA.FTZ R218, R9, R224, 1.1641532182693481445e-10 ;  /* 0x2f00000009da7423 */ /* 0x000fe200000100e0 */
[----:B------:R-:W-:-:S02]  /*33a0*/  IMAD.MOV.U32 R9, RZ, RZ, R12 ;  /* 0x000000ffff097224 */ /* 0x000fc400078e000c */
[----:B0-----:R-:W-:Y:S02]  /*33b0*/  FMUL.FTZ R164, R164, R223 ;  /* 0x000000dfa4a47220 */ /* 0x001fe40000410000 */
[----:B-1----:R-:W-:Y:S01]  /*33c0*/  FSETP.GTU.FTZ.AND P1, PT, R218, R11, PT ;  /* 0x0000000bda00720b */ /* 0x002fe20003f3c000 */
        /* <DEDUP_REMOVED lines=12> */
.L_x_51656:
        /* <DEDUP_REMOVED lines=13> */
.L_x_51658:
[----:B------:R-:W-:Y:S05]  /*3560*/  BSYNC.RECONVERGENT B3 ;  /* 0x0000000000037941 */ /* 0x000fea0003800200 */
.L_x_51657:
        /* <DEDUP_REMOVED lines=43> */
.L_x_51655:
[----:B------:R-:W-:Y:S05]  /*3820*/  BSYNC.RECONVERGENT B2 ;  /* 0x0000000000027941 */ /* 0x000fea0003800200 */
.L_x_51654:
[----:B------:R-:W-:Y:S01]  /*3830*/  I2FP.F32.U32 R9, R9 ;  /* 0x0000000900097245 */ /* 0x000fe20000201000 */
[----:B------:R-:W-:Y:S01]  /*3840*/  BSSY.RECONVERGENT B2, `(.L_x_51659) ;  /* 0x000004c000027945 */ /* 0x000fe20003800200 */
[----:B------:R-:W-:-:S03]  /*3850*/  ISETP.NE.AND P3, PT, R218, 0x1, PT ;  /* 0x00000001da00780c */ /* 0x000fc60003f65270 */
[----:B------:R-:W-:Y:S01]  /*3860*/  FFMA.FTZ R164, R9, R224, 1.1641532182693481445e-10 ;  /* 0x2f00000009a47423 */ /* 0x000fe200000100e0 */
[----:B------:R-:W-:-:S04]  /*3870*/  MOV R9, R12 ;  /* 0x0000000c00097202 */ /* 0x000fc80000000f00 */
[----:B------:R-:W-:Y:S01]  /*3880*/  FSETP.GTU.FTZ.AND P2, PT, R164, R11, PT ;  /* 0x0000000ba400720b */ /* 0x000fe20003f5c000 */
[----:B------:R-:W-:Y:S01]  /*3890*/  FMUL.FTZ R164, R165, R217 ;  /* 0x000000d9a5a47220 */ /* 0x000fe20000410000 */
[----:B------:R-:W-:Y:S02]  /*38a0*/  IMAD.MOV.U32 R165, RZ, RZ, 0x2 ;  /* 0x00000002ffa57424 */ /* 0x000fe400078e00ff */
        /* <DEDUP_REMOVED lines=12> */
.L_x_51661:
        /* <DEDUP_REMOVED lines=13> */
.L_x_51663:
[----:B------:R-:W-:Y:S05]  /*3a40*/  BSYNC.RECONVERGENT B3 ;  /* 0x0000000000037941 */ /* 0x000fea0003800200 */
.L_x_51662:
        /* <DEDUP_REMOVED lines=43> */
.L_x_51660:
[----:B------:R-:W-:Y:S05]  /*3d00*/  BSYNC.RECONVERGENT B2 ;  /* 0x0000000000027941 */ /* 0x000fea0003800200 */
.L_x_51659:
[----:B------:R-:W-:Y:S01]  /*3d10*/  ISETP.NE.AND P5, PT, R165, 0x1, PT ;  /* 0x00000001a500780c */ /* 0x000fe20003fa5270 */
[----:B------:R-:W-:Y:S01]  /*3d20*/  FMUL.FTZ R166, R166, R217 ;  /* 0x000000d9a6a67220 */ /* 0x000fe20000410000 */
[----:B------:R-:W-:Y:S01]  /*3d30*/  I2FP.F32.U32 R9, R9 ;  /* 0x0000000900097245 */ /* 0x000fe20000201000 */
[----:B------:R-:W-:Y:S02]  /*3d40*/  BSSY.RECONVERGENT B2, `(.L_x_51664) ;  /* 0x000004a000027945 */ /* 0x000fe40003800200 */
[----:B------:R-:W-:Y:S02]  /*3d50*/  FMUL.FTZ R166, R166, R223 ;  /* 0x000000dfa6a67220 */ /* 0x000fe40000410000 */
[----:B------:R-:W-:Y:S01]  /*3d60*/  FFMA.FTZ R164, R9, R224, 1.1641532182693481445e-10 ;  /* 0x2f00000009a47423 */ /* 0x000fe200000100e0 */
[----:B------:R-:W-:-:S04]  /*3d70*/  IMAD.MOV.U32 R9, RZ, RZ, 0x2 ;  /* 0x00000002ff097424 */ /* 0x000fc800078e00ff */
        /* <DEDUP_REMOVED lines=13> */
.L_x_51666:
        /* <DEDUP_REMOVED lines=13> */
.L_x_51668:
[----:B------:R-:W-:Y:S05]  /*3f20*/  BSYNC.RECONVERGENT B3 ;  /* 0x0000000000037941 */ /* 0x000fea0003800200 */
.L_x_51667:
        /* <DEDUP_REMOVED lines=43> */
.L_x_51665:
[----:B------:R-:W-:Y:S05]  /*41e0*/  BSYNC.RECONVERGENT B2 ;  /* 0x0000000000027941 */ /* 0x000fea0003800200 */
.L_x_51664:
[----:B------:R-:W-:Y:S01]  /*41f0*/  I2FP.F32.U32 R165, R164 ;  /* 0x000000a400a57245 */ /* 0x000fe20000201000 */
[----:B------:R-:W-:Y:S01]  /*4200*/  FMUL.FTZ R164, R167, R217 ;  /* 0x000000d9a7a47220 */ /* 0x000fe20000410000 */
[----:B------:R-:W-:-:S03]  /*4210*/  FMUL.FTZ R166, R227, R26 ;  /* 0x0000001ae3a67220 */ /* 0x000fc60000410000 */
[----:B------:R-:W-:Y:S01]  /*4220*/  FFMA.FTZ R224, R165, R224, 1.1641532182693481445e-10 ;  /* 0x2f000000a5e07423 */ /* 0x000fe200000100e0 */
[----:B------:R-:W-:Y:S01]  /*4230*/  FMUL.FTZ R164, R164, R223 ;  /* 0x000000dfa4a47220 */ /* 0x000fe20000410000 */
[----:B------:R-:W-:-:S03]  /*4240*/  FMUL.FTZ R165, R226, R25 ;  /* 0x00000019e2a57220 */ /* 0x000fc60000410000 */
[----:B------:R-:W-:-:S04]  /*4250*/  FSETP.GTU.FTZ.AND P5, PT, R224, R11, PT ;  /* 0x0000000be000720b */ /* 0x000fc80003fbc000 */
[----:B------:R-:W-:Y:S01]  /*4260*/  FSEL R218, R164, RZ, !P5 ;  /* 0x000000ffa4da7208 */ /* 0x000fe20006800000 */
[----:B------:R-:W-:Y:S01]  /*4270*/  FMUL.FTZ R164, R225, R24 ;  /* 0x00000018e1a47220 */ /* 0x000fe20000410000 */
[----:B------:R-:W-:-:S03]  /*4280*/  PLOP3.LUT P3, PT, P5, PT, PT, 0x8, 0x80 ;  /* 0x000000000080781c */ /* 0x000fc60002f6e170 */
[----:B------:R-:W-:-:S10]  /*4290*/  FMUL.FTZ R167, R218, R27 ;  /* 0x0000001bdaa77220 */ /* 0x000fd40000410000 */
.L_x_51648:
[----:B------:R-:W0:Y:S01]  /*42a0*/  LDC.64 R220, c[0x0][0x3a8] ;  /* 0x0000ea00ffdc7b82 */ /* 0x000e220000000a00 */
[----:B------:R-:W-:Y:S02]  /*42b0*/  SEL R11, RZ, 0x1000000, !P3 ;  /* 0x01000000ff0b7807 */ /* 0x000fe40005800000 */
[----:B------:R-:W-:Y:S02]  /*42c0*/  SEL R224, RZ, 0x10000, !P2 ;  /* 0x00010000ffe07807 */ /* 0x000fe40005000000 */
[----:B------:R-:W-:Y:S02]  /*42d0*/  SEL R223, RZ, 0x100, !P1 ;  /* 0x00000100ffdf7807 */ /* 0x000fe40004800000 */
[----:B------:R-:W-:Y:S01]  /*42e0*/  SEL R226, RZ, 0x1, !P0 ;  /* 0x00000001ffe27807 */ /* 0x000fe20004000000 */
[----:B------:R-:W1:Y:S01]  /*42f0*/  LDC.64 R218, c[0x0][0x3b0] ;  /* 0x0000ec00ffda7b82 */ /* 0x000e620000000a00 */
[----:B------:R-:W-:Y:S01]  /*4300*/  IADD3 R11, PT, PT, R223, R11, R224 ;  /* 0x0000000bdf0b7210 */ /* 0x000fe20007ffe0e0 */
[----:B0-----:R-:W-:-:S05]  /*4310*/  IMAD.WIDE.U32 R220, R14, 0x10, R220 ;  /* 0x000000100edc7825 */ /* 0x001fca00078e00dc */
[----:B------:R0:W-:Y:S01]  /*4320*/  STG.E.128 desc[UR8][R220.64], R164 ;  /* 0x000000a4dc007986 */ /* 0x0001e2000c101d08 */
[----:B-1----:R-:W-:Y:S01]  /*4330*/  IMAD.WIDE.U32 R224, R14, 0x4, R218 ;  /* 0x000000040ee07825 */ /* 0x002fe200078e00da */
[----:B------:R-:W-:-:S03]  /*4340*/  IADD3 R219, PT, PT, R11, R226, RZ ;  /* 0x000000e20bdb7210 */ /* 0x000fc60007ffe0ff */
[----:B------:R-:W-:Y:S02]  /*4350*/  IMAD.MOV.U32 R11, RZ, RZ, R222 ;  /* 0x000000ffff0b7224 */ /* 0x000fe400078e00de */
[----:B------:R0:W-:Y:S01]  /*4360*/  STG.E desc[UR8][R224.64], R219 ;  /* 0x000000dbe0007986 */ /* 0x0001e2000c101908 */
[----:B------:R-:W-:-:S07]  /*4370*/  VIADD R218, R14, 0x20 ;  /* 0x000000200eda7836 */ /* 0x000fce0000000000 */
.L_x_51627:
[----:B------:R-:W-:Y:S05]  /*4380*/  BSYNC.RECONVERGENT B1 ;  /* 0x0000000000017941 */ /* 0x000fea0003800200 */
.L_x_51626:
        /* <DEDUP_REMOVED lines=8> */
[----:B0-----:R-:W0:Y:S01]  /*4410*/  @P0 LDC.64 R220, c[0x0][0x3a0] ;  /* 0x0000e800ffdc0b82 */ /* 0x001e220000000a00 */
[----:B-1----:R-:W-:-:S06]  /*4420*/  IMAD.WIDE.U32 R168, R218, 0x10, R168 ;  /* 0x00000010daa87825 */ /* 0x002fcc00078e00a8 */
[----:B------:R-:W5:Y:S01]  /*4430*/  LDG.E.128 R168, desc[UR8][R168.64] ;  /* 0x00000008a8a87981 */ /* 0x000f62000c1e1d00 */
[----:B0-----:R-:W-:-:S05]  /*4440*/  @P0 IMAD.WIDE.U32 R220, R218, 0x10, R220 ;  /* 0x00000010dadc0825 */ /* 0x001fca00078e00dc */
        /* <DEDUP_REMOVED lines=18> */
.L_x_51674:
        /* <DEDUP_REMOVED lines=13> */
.L_x_51676:
[----:B------:R-:W-:Y:S05]  /*4640*/  BSYNC.RECONVERGENT B3 ;  /* 0x0000000000037941 */ /* 0x000fea0003800200 */
.L_x_51675:
        /* <DEDUP_REMOVED lines=42> */
.L_x_51673:
[----:B------:R-:W-:Y:S05]  /*48f0*/  BSYNC.RECONVERGENT B2 ;  /* 0x0000000000027941 */ /* 0x000fea0003800200 */
.L_x_51672:
        /* <DEDUP_REMOVED lines=9> */
[----:B0-----:R-:W-:Y:S02]  /*4990*/  FMUL.FTZ R168, R168, R11 ;  /* 0x0000000ba8a87220 */ /* 0x001fe40000410000 */
[----:B-1----:R-:W-:-:S02]  /*49a0*/  FSETP.GTU.FTZ.AND P1, PT, R220, R219, PT ;  /* 0x000000dbdc00720b */ /* 0x002fc40003f3c000 */
        /* <DEDUP_REMOVED lines=13> */
.L_x_51679:
        /* <DEDUP_REMOVED lines=13> */
.L_x_51681:
[----:B------:R-:W-:Y:S05]  /*4b50*/  BSYNC.RECONVERGENT B3 ;  /* 0x0000000000037941 */ /* 0x000fea0003800200 */
.L_x_51680:
        /* <DEDUP_REMOVED lines=43> */
.L_x_51678:
[----:B------:R-:W-:Y:S05]  /*4e10*/  BSYNC.RECONVERGENT B2 ;  /* 0x0000000000027941 */ /* 0x000fea0003800200 */
.L_x_51677:
        /* <DEDUP_REMOVED lines=21> */
.L_x_51684:
        /* <DEDUP_REMOVED lines=13> */
.L_x_51686:
[----:B------:R-:W-:Y:S05]  /*5040*/  BSYNC.RECONVERGENT B3 ;  /* 0x0000000000037941 */ /* 0x000fea0003800200 */
.L_x_51685:
        /* <DEDUP_REMOVED lines=43> */
.L_x_51683:
[----:B------:R-:W-:Y:S05]  /*5300*/  BSYNC.RECONVERGENT B2 ;  /* 0x0000000000027941 */ /* 0x000fea0003800200 */
.L_x_51682:
        /* <DEDUP_REMOVED lines=21> */
.L_x_51689:
        /* <DEDUP_REMOVED lines=13> */
.L_x_51691:
[----:B------:R-:W-:Y:S05]  /*5530*/  BSYNC.RECONVERGENT B3 ;  /* 0x0000000000037941 */ /* 0x000fea0003800200 */
.L_x_51690:
        /* <DEDUP_REMOVED lines=43> */
.L_x_51688:
[----:B------:R-:W-:Y:S05]  /*57f0*/  BSYNC.RECONVERGENT B2 ;  /* 0x0000000000027941 */ /* 0x000fea0003800200 */
.L_x_51687:
        /* <DEDUP_REMOVED lines=9> */
.L_x_51671:
        /* <DEDUP_REMOVED lines=16> */
.L_x_51695:
        /* <DEDUP_REMOVED lines=13> */
.L_x_51697:
[----:B------:R-:W-:Y:S05]  /*5a60*/  BSYNC.RECONVERGENT B3 ;  /* 0x0000000000037941 */ /* 0x000fea0003800200 */
.L_x_51696:
        /* <DEDUP_REMOVED lines=42> */
.L_x_51694:
[----:B------:R-:W-:Y:S05]  /*5d10*/  BSYNC.RECONVERGENT B2 ;  /* 0x0000000000027941 */ /* 0x000fea0003800200 */
.L_x_51693:
[----:B------:R-:W0:Y:S01]  /*5d20*/  LDC R219, c[0x0][0x408] ;  /* 0x00010200ffdb7b82 */ /* 0x000e220000000800 */
[----:B------:R-:W-:Y:S01]  /*5d30*/  HFMA2 R225, -RZ, RZ, 0.1171875, 0 ;  /* 0x2f800000ffe17431 */ /* 0x000fe200000001ff */
[----:B------:R-:W-:Y:S01]  /*5d40*/  ISETP.NE.AND P2, PT, R221, 0x1, PT ;  /* 0x00000001dd00780c */ /* 0x000fe20003f45270 */
[----:B-----5:R-:W-:Y:S01]  /*5d50*/  FMUL.FTZ R168, R168, R217 ;  /* 0x000000d9a8a87220 */ /* 0x020fe20000410000 */
[----:B------:R-:W-:Y:S01]  /*5d60*/  I2FP.F32.U32 R220, R220 ;  /* 0x000000dc00dc7245 */ /* 0x000fe20000201000 */
[----:B------:R-:W-:Y:S01]  /*5d70*/  BSSY.RECONVERGENT B2, `(.L_x_51698) ;  /* 0x000004b000027945 */ /* 0x000fe20003800200 */
[----:B------:R-:W-:Y:S02]  /*5d80*/  IMAD.MOV.U32 R9, RZ, RZ, R12 ;  /* 0x000000ffff097224 */ /* 0x000fe400078e000c */
[----:B------:R-:W1:Y:S01]  /*5d90*/  LDC R11, c[0x0][0x404] ;  /* 0x00010100ff0b7b82 */ /* 0x000e620000000800 */
[----:B------:R-:W-:Y:S01]  /*5da0*/  FFMA.FTZ R220, R220, R225, 1.1641532182693481445e-10 ;  /* 0x2f000000dcdc7423 */ /* 0x000fe200000100e1 */
[----:B0-----:R-:W-:-:S04]  /*5db0*/  FMUL.FTZ R168, R168, R219 ;  /* 0x000000dba8a87220 */ /* 0x001fc80000410000 */
[----:B-1----:R-:W-:Y:S01]  /*5dc0*/  FSETP.GTU.FTZ.AND P1, PT, R220, R11, PT ;  /* 0x0000000bdc00720b */ /* 0x002fe20003f3c000 */
[----:B------:R-:W-:-:S03]  /*5dd0*/  IMAD.MOV.U32 R220, RZ, RZ, 0x2 ;  /* 0x00000002ffdc7424 */ /* 0x000fc600078e00ff */
        /* <DEDUP_REMOVED lines=11> */
.L_x_51700:
        /* <DEDUP_REMOVED lines=13> */
.L_x_51702:
[----:B------:R-:W-:Y:S05]  /*5f60*/  BSYNC.RECONVERGENT B3 ;  /* 0x0000000000037941 */ /* 0x000fea0003800200 */
.L_x_51701:
        /* <DEDUP_REMOVED lines=43> */
.L_x_51699:
[----:B------:R-:W-:Y:S05]  /*6220*/  BSYNC.RECONVERGENT B2 ;  /* 0x0000000000027941 */ /* 0x000fea0003800200 */
.L_x_51698:
[----:B------:R-:W-:Y:S01]  /*6230*/  I2FP.F32.U32 R168, R9 ;  /* 0x0000000900a87245 */ /* 0x000fe20000201000 */
[----:B------:R-:W-:Y:S01]  /*6240*/  BSSY.RECONVERGENT B2, `(.L_x_51703) ;  /* 0x000004c000027945 */ /* 0x000fe20003800200 */
[----:B------:R-:W-:Y:S01]  /*6250*/  ISETP.NE.AND P3, PT, R220, 0x1, PT ;  /* 0x00000001dc00780c */ /* 0x000fe20003f65270 */
[----:B------:R-:W-:Y:S02]  /*6260*/  IMAD.MOV.U32 R9, RZ, RZ, R12 ;  /* 0x000000ffff097224 */ /* 0x000fe400078e000c */
[----:B------:R-:W-:-:S05]  /*6270*/  FFMA.FTZ R168, R168, R225, 1.1641532182693481445e-10 ;  /* 0x2f000000a8a87423 */ /* 0x000fca00000100e1 */
[----:B------:R-:W-:Y:S01]  /*6280*/  FSETP.GTU.FTZ.AND P2, PT, R168, R11, PT ;  /* 0x0000000ba800720b */ /* 0x000fe20003f5c000 */
[----:B------:R-:W-:Y:S01]  /*6290*/  FMUL.FTZ R168, R169, R217 ;  /* 0x000000d9a9a87220 */ /* 0x000fe20000410000 */
[----:B------:R-:W-:Y:S02]  /*62a0*/  HFMA2 R169, -RZ, RZ, 0, 1.1920928955078125e-07 ;  /* 0x00000002ffa97431 */ /* 0x000fe400000001ff */
        /* <DEDUP_REMOVED lines=12> */
.L_x_51705:
        /* <DEDUP_REMOVED lines=13> */
.L_x_51707:
[----:B------:R-:W-:Y:S05]  /*6440*/  BSYNC.RECONVERGENT B3 ;  /* 0x0000000000037941 */ /* 0x000fea0003800200 */
.L_x_51706:
        /* <DEDUP_REMOVED lines=43> */
.L_x_51704:
[----:B------:R-:W-:Y:S05]  /*6700*/  BSYNC.RECONVERGENT B2 ;  /* 0x0000000000027941 */ /* 0x000fea0003800200 */
.L_x_51703:
[----:B------:R-:W-:Y:S01]  /*6710*/  ISETP.NE.AND P5, PT, R169, 0x1, PT ;  /* 0x00000001a900780c */ /* 0x000fe20003fa5270 */
[----:B------:R-:W-:Y:S01]  /*6720*/  FMUL.FTZ R170, R170, R217 ;  /* 0x000000d9aaaa7220 */ /* 0x000fe20000410000 */
[----:B------:R-:W-:Y:S01]  /*6730*/  I2FP.F32.U32 R168, R9 ;  /* 0x0000000900a87245 */ /* 0x000fe20000201000 */
[----:B------:R-:W-:Y:S01]  /*6740*/  BSSY.RECONVERGENT B2, `(.L_x_51708) ;  /* 0x000004a000027945 */ /* 0x000fe20003800200 */
[----:B------:R-:W-:Y:S02]  /*6750*/  IMAD.MOV.U32 R9, RZ, RZ, 0x2 ;  /* 0x00000002ff097424 */ /* 0x000fe400078e00ff */
[----:B------:R-:W-:Y:S01]  /*6760*/  FMUL.FTZ R170, R170, R219 ;  /* 0x000000dbaaaa7220 */ /* 0x000fe20000410000 */
[----:B------:R-:W-:-:S05]  /*6770*/  FFMA.FTZ R168, R168, R225, 1.1641532182693481445e-10 ;  /* 0x2f000000a8a87423 */ /* 0x000fca00000100e1 */
        /* <DEDUP_REMOVED lines=13> */
.L_x_51710:
        /* <DEDUP_REMOVED lines=13> */
.L_x_51712:
[----:B------:R-:W-:Y:S05]  /*6920*/  BSYNC.RECONVERGENT B3 ;  /* 0x0000000000037941 */ /* 0x000fea0003800200 */
.L_x_51711:
        /* <DEDUP_REMOVED lines=43> */
.L_x_51709:
[----:B------:R-:W-:Y:S05]  /*6be0*/  BSYNC.RECONVERGENT B2 ;  /* 0x0000000000027941 */ /* 0x000fea0003800200 */
.L_x_51708:
[----:B------:R-:W-:Y:S01]  /*6bf0*/  I2FP.F32.U32 R168, R168 ;  /* 0x000000a800a87245 */ /* 0x000fe20000201000 */
[----:B------:R-:W-:Y:S01]  /*6c00*/  FMUL.FTZ R170, R171, R217 ;  /* 0x000000d9abaa7220 */ /* 0x000fe20000410000 */
[----:B------:R-:W-:-:S03]  /*6c10*/  FMUL.FTZ R169, R226, R37 ;  /* 0x00000025e2a97220 */ /* 0x000fc60000410000 */
[----:B------:R-:W-:Y:S01]  /*6c20*/  FFMA.FTZ R168, R168, R225, 1.1641532182693481445e-10 ;  /* 0x2f000000a8a87423 */ /* 0x000fe200000100e1 */
[----:B------:R-:W-:-:S04]  /*6c30*/  FMUL.FTZ R170, R170, R219 ;  /* 0x000000dbaaaa7220 */ /* 0x000fc80000410000 */
[----:B------:R-:W-:Y:S01]  /*6c40*/  FSETP.GTU.FTZ.AND P5, PT, R168, R11, PT ;  /* 0x0000000ba800720b */ /* 0x000fe20003fbc000 */
[----:B------:R-:W-:-:S03]  /*6c50*/  FMUL.FTZ R168, R227, R36 ;  /* 0x00000024e3a87220 */ /* 0x000fc60000410000 */
[----:B------:R-:W-:Y:S01]  /*6c60*/  FSEL R220, R170, RZ, !P5 ;  /* 0x000000ffaadc7208 */ /* 0x000fe20006800000 */
[----:B------:R-:W-:Y:S01]  /*6c70*/  FMUL.FTZ R170, R231, R38 ;  /* 0x00000026e7aa7220 */ /* 0x000fe20000410000 */
[----:B------:R-:W-:-:S03]  /*6c80*/  PLOP3.LUT P3, PT, P5, PT, PT, 0x8, 0x80 ;  /* 0x000000000080781c */ /* 0x000fc60002f6e170 */
[----:B------:R-:W-:-:S10]  /*6c90*/  FMUL.FTZ R171, R220, R39 ;  /* 0x00000027dcab7220 */ /* 0x000fd40000410000 */
.L_x_51692:
        /* <DEDUP_REMOVED lines=8> */
[----:B------:R-:W-:Y:S02]  /*6d20*/  IMAD.MOV.U32 R11, RZ, RZ, R224 ;  /* 0x000000ffff0b7224 */ /* 0x000fe400078e00e0 */
[----:B0-----:R-:W-:-:S05]  /*6d30*/  IMAD.WIDE.U32 R222, R218, 0x10, R222 ;  /* 0x00000010dade7825 */ /* 0x001fca00078e00de */
[----:B------:R2:W-:Y:S01]  /*6d40*/  STG.E.128 desc[UR8][R222.64], R168 ;  /* 0x000000a8de007986 */ /* 0x0005e2000c101d08 */
[C---:B-1----:R-:W-:Y:S01]  /*6d50*/  IMAD.WIDE.U32 R220, R218.reuse, 0x4, R220 ;  /* 0x00000004dadc7825 */ /* 0x042fe200078e00dc */
[----:B------:R-:W-:-:S04]  /*6d60*/  IADD3 R218, PT, PT, R218, 0x20, RZ ;  /* 0x00000020dada7810 */ /* 0x000fc80007ffe0ff */
[----:B------:R2:W-:Y:S03]  /*6d70*/  STG.E desc[UR8][R220.64], R219 ;  /* 0x000000dbdc007986 */ /* 0x0005e6000c101908 */
.L_x_51670:
[----:B------:R-:W-:Y:S05]  /*6d80*/  BSYNC.RECONVERGENT B1 ;  /* 0x0000000000017941 */ /* 0x000fea0003800200 */
.L_x_51669:
        /* <DEDUP_REMOVED lines=9> */
[----:B-1----:R-:W-:-:S04]  /*6e20*/  IMAD.WIDE.U32 R172, R218, 0x10, R172 ;  /* 0x00000010daac7825 */ /* 0x002fc800078e00ac */
[----:B0-2---:R-:W-:Y:S02]  /*6e30*/  @P0 IMAD.WIDE.U32 R220, R218, 0x10, R174 ;  /* 0x00000010dadc0825 */ /* 0x005fe400078e00ae */
        /* <DEDUP_REMOVED lines=19> */
.L_x_51718:
        /* <DEDUP_REMOVED lines=13> */
.L_x_51720:
[----:B------:R-:W-:Y:S05]  /*7040*/  BSYNC.RECONVERGENT B3 ;  /* 0x0000000000037941 */ /* 0x000fea0003800200 */
.L_x_51719:
        /* <DEDUP_REMOVED lines=42> */
.L_x_51717:
[----:B------:R-:W-:Y:S05]  /*72f0*/  BSYNC.RECONVERGENT B2 ;  /* 0x0000000000027941 */ /* 0x000fea0003800200 */
.L_x_51716:
        /* <DEDUP_REMOVED lines=24> */
.L_x_51723:
        /* <DEDUP_REMOVED lines=13> */
.L_x_51725:
[----:B------:R-:W-:Y:S05]  /*7550*/  BSYNC.RECONVERGENT B3 ;  /* 0x0000000000037941 */ /* 0x000fea0003800200 */
.L_x_51724:
        /* <DEDUP_REMOVED lines=43> */
.L_x_51722:
[----:B------:R-:W-:Y:S05]  /*7810*/  BSYNC.RECONVERGENT B2 ;  /* 0x0000000000027941 */ /* 0x000fea0003800200 */
.L_x_51721:
        /* <DEDUP_REMOVED lines=21> */
.L_x_51728:
        /* <DEDUP_REMOVED lines=13> */
.L_x_51730:
[----:B------:R-:W-:Y:S05]  /*7a40*/  BSYNC.RECONVERGENT B3 ;  /* 0x0000000000037941 */ /* 0x000fea0003800200 */
.L_x_51729:
        /* <DEDUP_REMOVED lines=43> */
.L_x_51727:
[----:B------:R-:W-:Y:S05]  /*7d00*/  BSYNC.RECONVERGENT B2 ;  /* 0x0000000000027941 */ /* 0x000fea0003800200 */
.L_x_51726:
        /* <DEDUP_REMOVED lines=21> */
.L_x_51733:
        /* <DEDUP_REMOVED lines=13> */
.L_x_51735:
[----:B------:R-:W-:Y:S05]  /*7f30*/  BSYNC.RECONVERGENT B3 ;  /* 0x0000000000037941 */ /* 0x000fea0003800200 */
.L_x_51734:
        /* <DEDUP_REMOVED lines=43> */
.L_x_51732:
[----:B------:R-:W-:Y:S05]  /*81f0*/  BSYNC.RECONVERGENT B2 ;  /* 0x0000000000027941 */ /* 0x000fea0003800200 */
.L_x_51731:
        /* <DEDUP_REMOVED lines=9> */
.L_x_51715:
        /* <DEDUP_REMOVED lines=16> */
.L_x_51739:
        /* <DEDUP_REMOVED lines=13> */
.L_x_51741:
[----:B------:R-:W-:Y:S05]  /*8460*/  BSYNC.RECONVERGENT B3 ;  /* 0x0000000000037941 */ /* 0x000fea0003800200 */
.L_x_51740:
        /* <DEDUP_REMOVED lines=42> */
.L_x_51738:
[----:B------:R-:W-:Y:S05]  /*8710*/  BSYNC.RECONVERGENT B2 ;  /* 0x0000000000027941 */ /* 0x000fea0003800200 */
.L_x_51737:
[----:B------:R-:W0:Y:S01]  /*8720*/  LDC R219, c[0x0][0x408] ;  /* 0x00010200ffdb7b82 */ /* 0x000e220000000800 */
[----:B------:R-:W-:Y:S01]  /*8730*/  ISETP.NE.AND P2, PT, R221, 0x1, PT ;  /* 0x00000001dd00780c */ /* 0x000fe20003f45270 */
[----:B------:R-:W-:Y:S01]  /*8740*/  IMAD.MOV.U32 R225, RZ, RZ, 0x2f800000 ;  /* 0x2f800000ffe17424 */ /* 0x000fe200078e00ff */
[----:B------:R-:W-:Y:S01]  /*8750*/  I2FP.F32.U32 R220, R220 ;  /* 0x000000dc00dc7245 */ /* 0x000fe20000201000 */
        /* <DEDUP_REMOVED lines=19> */
.L_x_51744:
        /* <DEDUP_REMOVED lines=13> */
.L_x_51746:
[----:B------:R-:W-:Y:S05]  /*8960*/  BSYNC.RECONVERGENT B3 ;  /* 0x0000000000037941 */ /* 0x000fea0003800200 */
.L_x_51745:
        /* <DEDUP_REMOVED lines=43> */
.L_x_51743:
[----:B------:R-:W-:Y:S05]  /*8c20*/  BSYNC.RECONVERGENT B2 ;  /* 0x0000000000027941 */ /* 0x000fea0003800200 */
.L_x_51742:
[----:B------:R-:W-:Y:S01]  /*8c30*/  I2FP.F32.U32 R172, R9 ;  /* 0x0000000900ac7245 */ /* 0x000fe20000201000 */
[----:B------:R-:W-:Y:S01]  /*8c40*/  BSSY.RECONVERGENT B2, `(.L_x_51747) ;  /* 0x000004c000027945 */ /* 0x000fe20003800200 */
[----:B------:R-:W-:Y:S01]  /*8c50*/  ISETP.NE.AND P3, PT, R220, 0x1, PT ;  /* 0x00000001dc00780c */ /* 0x000fe20003f65270 */
[----:B------:R-:W-:Y:S02]  /*8c60*/  IMAD.MOV.U32 R9, RZ, RZ, R12 ;  /* 0x000000ffff097224 */ /* 0x000fe400078e000c */
[----:B------:R-:W-:-:S05]  /*8c70*/  FFMA.FTZ R172, R172, R225, 1.1641532182693481445e-10 ;  /* 0x2f000000acac7423 */ /* 0x000fca00000100e1 */
        /* <DEDUP_REMOVED lines=15> */
.L_x_51749:
        /* <DEDUP_REMOVED lines=13> */
.L_x_51751:
[----:B------:R-:W-:Y:S05]  /*8e40*/  BSYNC.RECONVERGENT B3 ;  /* 0x0000000000037941 */ /* 0x000fea0003800200 */
.L_x_51750:
        /* <DEDUP_REMOVED lines=43> */
.L_x_51748:
[----:B------:R-:W-:Y:S05]  /*9100*/  BSYNC.RECONVERGENT B2 ;  /* 0x0000000000027941 */ /* 0x000fea0003800200 */
.L_x_51747:
        /* <DEDUP_REMOVED lines=20> */
.L_x_51754:
        /* <DEDUP_REMOVED lines=13> */
.L_x_51756:
[----:B------:R-:W-:Y:S05]  /*9320*/  BSYNC.RECONVERGENT B3 ;  /* 0x0000000000037941 */ /* 0x000fea0003800200 */
.L_x_51755:
        /* <DEDUP_REMOVED lines=43> */
.L_x_51753:
[----:B------:R-:W-:Y:S05]  /*95e0*/  BSYNC.RECONVERGENT B2 ;  /* 0x0000000000027941 */ /* 0x000fea0003800200 */
.L_x_51752:
        /* <DEDUP_REMOVED lines=11> */
.L_x_51736:
        /* <DEDUP_REMOVED lines=14> */
.L_x_51714:
[----:B------:R-:W-:Y:S05]  /*9780*/  BSYNC.RECONVERGENT B1 ;  /* 0x0000000000017941 */ /* 0x000fea0003800200 */
.L_x_51713:
        /* <DEDUP_REMOVED lines=10> */
[----:B0-23--:R-:W-:Y:S02]  /*9830*/  @P0 IMAD.WIDE.U32 R220, R218, 0x10, R178 ;  /* 0x00000010dadc0825 */ /* 0x00dfe400078e00b2 */
        /* <DEDUP_REMOVED lines=19> */
.L_x_51762:
        /* <DEDUP_REMOVED lines=13> */
.L_x_51764:
[----:B------:R-:W-:Y:S05]  /*9a40*/  BSYNC.RECONVERGENT B3 ;  /* 0x0000000000037941 */ /* 0x000fea0003800200 */
.L_x_51763:
        /* <DEDUP_REMOVED lines=42> */
.L_x_51761:
[----:B------:R-:W-:Y:S05]  /*9cf0*/  BSYNC.RECONVERGENT B2 ;  /* 0x0000000000027941 */ /* 0x000fea0003800200 */
.L_x_51760:
[----:B------:R-:W0:Y:S01]  /*9d00*/  LDC R11, c[0x0][0x408] ;  /* 0x00010200ff0b7b82 */ /* 0x000e220000000800 */
[----:B------:R-:W-:Y:S01]  /*9d10*/  HFMA2 R225, -RZ, RZ, 0.1171875, 0 ;  /* 0x2f800000ffe17431 */ /* 0x000fe200000001ff */
[----:B------:R-:W-:Y:S01]  /*9d20*/  I2FP.F32.U32 R220, R220 ;  /* 0x000000dc00dc7245 */ /* 0x000fe20000201000 */
[----:B-----5:R-:W-:Y:S01]  /*9d30*/  FMUL.FTZ R176, R176, R217 ;  /* 0x000000d9b0b07220 */ /* 0x020fe20000410000 */
[----:B------:R-:W-:Y:S01]  /*9d40*/  ISETP.NE.AND P2, PT, R221, 0x1, PT ;  /* 0x00000001dd00780c */ /* 0x000fe20003f45270 */
[----:B------:R-:W-:Y:S01]  /*9d50*/  BSSY.RECONVERGENT B2, `(.L_x_51765) ;  /* 0x000004c000027945 */ /* 0x000fe20003800200 */
[----:B------:R-:W-:Y:S02]  /*9d60*/  IMAD.MOV.U32 R223, RZ, RZ, 0x2 ;  /* 0x00000002ffdf7424 */ /* 0x000fe400078e00ff */
[----:B------:R-:W1:Y:S01]  /*9d70*/  LDC R219, c[0x0][0x404] ;  /* 0x00010100ffdb7b82 */ /* 0x000e620000000800 */
[----:B------:R-:W-:Y:S01]  /*9d80*/  FFMA.FTZ R220, R220, R225, 1.1641532182693481445e-10 ;  /* 0x2f000000dcdc7423 */ /* 0x000fe200000100e1 */
[----:B0-----:R-:W-:-:S04]  /*9d90*/  FMUL.FTZ R176, R176, R11 ;  /* 0x0000000bb0b07220 */ /* 0x001fc80000410000 */
        /* <DEDUP_REMOVED lines=14> */
.L_x_51767:
        /* <DEDUP_REMOVED lines=13> */
.L_x_51769:
[----:B------:R-:W-:Y:S05]  /*9f50*/  BSYNC.RECONVERGENT B3 ;  /* 0x0000000000037941 */ /* 0x000fea0003800200 */
.L_x_51768:
        /* <DEDUP_REMOVED lines=43> */
.L_x_51766:
[----:B------:R-:W-:Y:S05]  /*a210*/  BSYNC.RECONVERGENT B2 ;  /* 0x0000000000027941 */ /* 0x000fea0003800200 */
.L_x_51765:
        /* <DEDUP_REMOVED lines=21> */
.L_x_51772:
        /* <DEDUP_REMOVED lines=13> */
.L_x_51774:
[----:B------:R-:W-:Y:S05]  /*a440*/  BSYNC.RECONVERGENT B3 ;  /* 0x0000000000037941 */ /* 0x000fea0003800200 */
.L_x_51773:
        /* <DEDUP_REMOVED lines=43> */
.L_x_51771:
[----:B------:R-:W-:Y:S05]  /*a700*/  BSYNC.RECONVERGENT B2 ;  /* 0x0000000000027941 */ /* 0x000fea0003800200 */
.L_x_51770:
        /* <DEDUP_REMOVED lines=21> */
.L_x_51777:
        /* <DEDUP_REMOVED lines=13> */
.L_x_51779:
[----:B------:R-:W-:Y:S05]  /*a930*/  BSYNC.RECONVERGENT B3 ;  /* 0x0000000000037941 */ /* 0x000fea0003800200 */
.L_x_51778:
        /* <DEDUP_REMOVED lines=43> */
.L_x_51776:
[----:B------:R-:W-:Y:S05]  /*abf0*/  BSYNC.RECONVERGENT B2 ;  /* 0x0000000000027941 */ /* 0x000fea0003800200 */
.L_x_51775:
        /* <DEDUP_REMOVED lines=9> */
.L_x_51759:
        /* <DEDUP_REMOVED lines=16> */
.L_x_51783:
        /* <DEDUP_REMOVED lines=13> */
.L_x_51785:
[----:B------:R-:W-:Y:S05]  /*ae60*/  BSYNC.RECONVERGENT B3 ;  /* 0x0000000000037941 */ /* 0x000fea0003800200 */
.L_x_51784:
        /* <DEDUP_REMOVED lines=42> */
.L_x_51782:
[----:B------:R-:W-:Y:S05]  /*b110*/  BSYNC.RECONVERGENT B2 ;  /* 0x0000000000027941 */ /* 0x000fea0003800200 */
.L_x_51781:
[----:B------:R-:W0:Y:S01]  /*b120*/  LDC R219, c[0x0][0x408] ;  /* 0x00010200ffdb7b82 */ /* 0x000e220000000800 */
[----:B------:R-:W-:Y:S01]  /*b130*/  ISETP.NE.AND P2, PT, R221, 0x1, PT ;  /* 0x00000001dd00780c */ /* 0x000fe20003f45270 */
[----:B------:R-:W-:Y:S01]  /*b140*/  IMAD.MOV.U32 R225, RZ, RZ, 0x2f800000 ;  /* 0x2f800000ffe17424 */ /* 0x000fe200078e00ff */
[----:B------:R-:W-:Y:S01]  /*b150*/  I2FP.F32.U32 R220, R220 ;  /* 0x000000dc00dc7245 */ /* 0x000fe20000201000 */
[----:B-----5:R-:W-:Y:S01]  /*b160*/  FMUL.FTZ R176, R176, R217 ;  /* 0x000000d9b0b07220 */ /* 0x020fe20000410000 */
[----:B------:R-:W-:Y:S01]  /*b170*/  BSSY.RECONVERGENT B2, `(.L_x_51786) ;  /* 0x000004b000027945 */ /* 0x000fe20003800200 */
[----:B------:R-:W-:Y:S02]  /*b180*/  HFMA2 R222, -RZ, RZ, 0, 1.1920928955078125e-07 ;  /* 0x00000002ffde7431 */ /* 0x000fe400000001ff */
[----:B------:R-:W-:Y:S01]  /*b190*/  IMAD.MOV.U32 R9, RZ, RZ, R12 ;  /* 0x000000ffff097224 */ /* 0x000fe200078e000c */
[----:B------:R-:W1:Y:S01]  /*b1a0*/  LDC R11, c[0x0][0x404] ;  /* 0x00010100ff0b7b82 */ /* 0x000e620000000800 */
[----:B------:R-:W-:Y:S01]  /*b1b0*/  FFMA.FTZ R220, R220, R225, 1.1641532182693481445e-10 ;  /* 0x2f000000dcdc7423 */ /* 0x000fe200000100e1 */
[----:B0-----:R-:W-:-:S04]  /*b1c0*/  FMUL.FTZ R176, R176, R219 ;  /* 0x000000dbb0b07220 */ /* 0x001fc80000410000 */
[----:B-1----:R-:W-:-:S04]  /*b1d0*/  FSETP.GTU.FTZ.AND P1, PT, R220, R11, PT ;  /* 0x0000000bdc00720b */ /* 0x002fc80003f3c000 */
        /* <DEDUP_REMOVED lines=11> */
.L_x_51788:
        /* <DEDUP_REMOVED lines=13> */
.L_x_51790:
[----:B------:R-:W-:Y:S05]  /*b360*/  BSYNC.RECONVERGENT B3 ;  /* 0x0000000000037941 */ /* 0x000fea0003800200 */
.L_x_51789:
        /* <DEDUP_REMOVED lines=43> */
.L_x_51787:
[----:B------:R-:W-:Y:S05]  /*b620*/  BSYNC.RECONVERGENT B2 ;  /* 0x0000000000027941 */ /* 0x000fea0003800200 */
.L_x_51786:
        /* <DEDUP_REMOVED lines=20> */
.L_x_51793:
        /* <DEDUP_REMOVED lines=13> */
.L_x_51795:
[----:B------:R-:W-:Y:S05]  /*b840*/  BSYNC.RECONVERGENT B3 ;  /* 0x0000000000037941 */ /* 0x000fea0003800200 */
.L_x_51794:
        /* <DEDUP_REMOVED lines=43> */
.L_x_51792:
[----:B------:R-:W-:Y:S05]  /*bb00*/  BSYNC.RECONVERGENT B2 ;  /* 0x0000000000027941 */ /* 0x000fea0003800200 */
.L_x_51791:
        /* <DEDUP_REMOVED lines=20> */
.L_x_51798:
        /* <DEDUP_REMOVED lines=13> */
.L_x_51800:
[----:B------:R-:W-:Y:S05]  /*bd20*/  BSYNC.RECONVERGENT B3 ;  /* 0x0000000000037941 */ /* 0x000fea0003800200 */
.L_x_51799:
        /* <DEDUP_REMOVED lines=43> */
.L_x_51797:
[----:B------:R-:W-:Y:S05]  /*bfe0*/  BSYNC.RECONVERGENT B2 ;  /* 0x0000000000027941 */ /* 0x000fea0003800200 */
.L_x_51796:
        /* <DEDUP_REMOVED lines=11> */
.L_x_51780:
        /* <DEDUP_REMOVED lines=14> */
.L_x_51758:
[----:B------:R-:W-:Y:S05]  /*c180*/  BSYNC.RECONVERGENT B1 ;  /* 0x0000000000017941 */ /* 0x000fea0003800200 */
.L_x_51757:
        /* <DEDUP_REMOVED lines=10> */
[----:B0-234-:R-:W-:Y:S02]  /*c230*/  @P0 IMAD.WIDE.U32 R220, R218, 0x10, R182 ;  /* 0x00000010dadc0825 */ /* 0x01dfe400078e00b6 */
[----:B------:R-:W5:Y:S04]  /*c240*/  LDG.E.128 R180, desc[UR8][R180.64] ;  /* 0x00000008b4b47981 */ /* 0x000f68000c1e1d00 */
        /* <DEDUP_REMOVED lines=18> */
.L_x_51806:
        /* <DEDUP_REMOVED lines=13> */
.L_x_51808:
[----:B------:R-:W-:Y:S05]  /*c440*/  BSYNC.RECONVERGENT B3 ;  /* 0x0000000000037941 */ /* 0x000fea0003800200 */
.L_x_51807:
        /* <DEDUP_REMOVED lines=42> */
.L_x_51805:
[----:B------:R-:W-:Y:S05]  /*c6f0*/  BSYNC.RECONVERGENT B2 ;  /* 0x0000000000027941 */ /* 0x000fea0003800200 */
.L_x_51804:
        /* <DEDUP_REMOVED lines=24> */
.L_x_51811:
        /* <DEDUP_REMOVED lines=13> */
.L_x_51813:
[----:B------:R-:W-:Y:S05]  /*c950*/  BSYNC.RECONVERGENT B3 ;  /* 0x0000000000037941 */ /* 0x000fea0003800200 */
.L_x_51812:
        /* <DEDUP_REMOVED lines=43> */
.L_x_51810:
[----:B------:R-:W-:Y:S05]  /*cc10*/  BSYNC.RECONVERGENT B2 ;  /* 0x0000000000027941 */ /* 0x000fea0003800200 */
.L_x_51809:
        /* <DEDUP_REMOVED lines=21> */
.L_x_51816:
        /* <DEDUP_REMOVED lines=13> */
.L_x_51818:
[----:B------:R-:W-:Y:S05]  /*ce40*/  BSYNC.RECONVERGENT B3 ;  /* 0x0000000000037941 */ /* 0x000fea0003800200 */
.L_x_51817:
        /* <DEDUP_REMOVED lines=43> */
.L_x_51815:
[----:B------:R-:W-:Y:S05]  /*d100*/  BSYNC.RECONVERGENT B2 ;  /* 0x0000000000027941 */ /* 0x000fea0003800200 */
.L_x_51814:
        /* <DEDUP_REMOVED lines=21> */
.L_x_51821:
        /* <DEDUP_REMOVED lines=13> */
.L_x_51823:
[----:B------:R-:W-:Y:S05]  /*d330*/  BSYNC.RECONVERGENT B3 ;  /* 0x0000000000037941 */ /* 0x000fea0003800200 */
.L_x_51822:
        /* <DEDUP_REMOVED lines=43> */
.L_x_51820:
[----:B------:R-:W-:Y:S05]  /*d5f0*/  BSYNC.RECONVERGENT B2 ;  /* 0x0000000000027941 */ /* 0x000fea0003800200 */
.L_x_51819:
        /* <DEDUP_REMOVED lines=9> */
.L_x_51803:
        /* <DEDUP_REMOVED lines=16> */
.L_x_51827:
        /* <DEDUP_REMOVED lines=13> */
.L_x_51829:
[----:B------:R-:W-:Y:S05]  /*d860*/  BSYNC.RECONVERGENT B3 ;  /* 0x0000000000037941 */ /* 0x000fea0003800200 */
.L_x_51828:
        /* <DEDUP_REMOVED lines=42> */
.L_x_51826:
[----:B------:R-:W-:Y:S05]  /*db10*/  BSYNC.RECONVERGENT B2 ;  /* 0x0000000000027941 */ /* 0x000fea0003800200 */
.L_x_51825:
        /* <DEDUP_REMOVED lines=23> */
.L_x_51832:
        /* <DEDUP_REMOVED lines=13> */
.L_x_51834:
[----:B------:R-:W-:Y:S05]  /*dd60*/  BSYNC.RECONVERGENT B3 ;  /* 0x0000000000037941 */ /* 0x000fea0003800200 */
.L_x_51833:
        /* <DEDUP_REMOVED lines=43> */
.L_x_51831:
[----:B------:R-:W-:Y:S05]  /*e020*/  BSYNC.RECONVERGENT B2 ;  /* 0x0000000000027941 */ /* 0x000fea0003800200 */
.L_x_51830:
        /* <DEDUP_REMOVED lines=20> */
.L_x_51837:
        /* <DEDUP_REMOVED lines=13> */
.L_x_51839:
[----:B------:R-:W-:Y:S05]  /*e240*/  BSYNC.RECONVERGENT B3 ;  /* 0x0000000000037941 */ /* 0x000fea0003800200 */
.L_x_51838:
        /* <DEDUP_REMOVED lines=43> */
.L_x_51836:
[----:B------:R-:W-:Y:S05]  /*e500*/  BSYNC.RECONVERGENT B2 ;  /* 0x0000000000027941 */ /* 0x000fea0003800200 */
.L_x_51835:
        /* <DEDUP_REMOVED lines=20> */
.L_x_51842:
        /* <DEDUP_REMOVED lines=13> */
.L_x_51844:
[----:B------:R-:W-:Y:S05]  /*e720*/  BSYNC.RECONVERGENT B3 ;  /* 0x0000000000037941 */ /* 0x000fea0003800200 */
.L_x_51843:
        /* <DEDUP_REMOVED lines=43> */
.L_x_51841:
[----:B------:R-:W-:Y:S05]  /*e9e0*/  BSYNC.RECONVERGENT B2 ;  /* 0x0000000000027941 */ /* 0x000fea0003800200 */
.L_x_51840:
        /* <DEDUP_REMOVED lines=11> */
.L_x_51824:
        /* <DEDUP_REMOVED lines=14> */
.L_x_51802:
[----:B------:R-:W-:Y:S05]  /*eb80*/  BSYNC.RECONVERGENT B1 ;  /* 0x0000000000017941 */ /* 0x000fea0003800200 */
.L_x_51801:
        /* <DEDUP_REMOVED lines=30> */
.L_x_51850:
        /* <DEDUP_REMOVED lines=13> */
.L_x_51852:
[----:B------:R-:W-:Y:S05]  /*ee40*/  BSYNC.RECONVERGENT B3 ;  /* 0x0000000000037941 */ /* 0x000fea0003800200 */
.L_x_51851:
        /* <DEDUP_REMOVED lines=42> */
.L_x_51849:
[----:B------:R-:W-:Y:S05]  /*f0f0*/  BSYNC.RECONVERGENT B2 ;  /* 0x0000000000027941 */ /* 0x000fea0003800200 */
.L_x_51848:
        /* <DEDUP_REMOVED lines=24> */
.L_x_51855:
        /* <DEDUP_REMOVED lines=13> */
.L_x_51857:
[----:B------:R-:W-:Y:S05]  /*f350*/  BSYNC.RECONVERGENT B3 ;  /* 0x0000000000037941 */ /* 0x000fea0003800200 */
.L_x_51856:
        /* <DEDUP_REMOVED lines=43> */
.L_x_51854:
[----:B------:R-:W-:Y:S05]  /*f610*/  BSYNC.RECONVERGENT B2 ;  /* 0x0000000000027941 */ /* 0x000fea0003800200 */
.L_x_51853:
        /* <DEDUP_REMOVED lines=21> */
.L_x_51860:
        /* <DEDUP_REMOVED lines=13> */
.L_x_51862:
[----:B------:R-:W-:Y:S05]  /*f840*/  BSYNC.RECONVERGENT B3 ;  /* 0x0000000000037941 */ /* 0x000fea0003800200 */
.L_x_51861:
        /* <DEDUP_REMOVED lines=43> */
.L_x_51859:
[----:B------:R-:W-:Y:S05]  /*fb00*/  BSYNC.RECONVERGENT B2 ;  /* 0x0000000000027941 */ /* 0x000fea0003800200 */
.L_x_51858:
        /* <DEDUP_REMOVED lines=21> */
.L_x_51865:
        /* <DEDUP_REMOVED lines=13> */
.L_x_51867:
[----:B------:R-:W-:Y:S05]  /*fd30*/  BSYNC.RECONVERGENT B3 ;  /* 0x0000000000037941 */ /* 0x000fea0003800200 */
.L_x_51866:
        /* <DEDUP_REMOVED lines=43> */
.L_x_51864:
[----:B------:R-:W-:Y:S05]  /*fff0*/  BSYNC.RECONVERGENT B2 ;  /* 0x0000000000027941 */ /* 0x000fea0003800200 */
.L_x_51863:
        /* <DEDUP_REMOVED lines=9> */
.L_x_51847:
        /* <DEDUP_REMOVED lines=16> */
.L_x_51871:
        /* <DEDUP_REMOVED lines=13> */
.L_x_51873:
[----:B------:R-:W-:Y:S05]  /*10260*/  BSYNC.RECONVERGENT B3 ;  /* 0x0000000000037941 */ /* 0x000fea0003800200 */
.L_x_51872:
        /* <DEDUP_REMOVED lines=42> */
.L_x_51870:
[----:B------:R-:W-:Y:S05]  /*10510*/  BSYNC.RECONVERGENT B2 ;  /* 0x0000000000027941 */ /* 0x000fea0003800200 */
.L_x_51869:
[----:B------:R-:W0:Y:S01]  /*10520*/  LDC R11, c[0x0][0x408] ;  /* 0x00010200ff0b7b82 */ /* 0x000e220000000800 */
[----:B------:R-:W-:Y:S01]  /*10530*/  HFMA2 R225, -RZ, RZ, 0.1171875, 0 ;  /* 0x2f800000ffe17431 */ /* 0x000fe200000001ff */
[----:B------:R-:W-:Y:S01]  /*10540*/  I2FP.F32.U32 R220, R220 ;  /* 0x000000dc00dc7245 */ /* 0x000fe20000201000 */
[----:B-----5:R-:W-:Y:S01]  /*10550*/  FMUL.FTZ R184, R184, R217 ;  /* 0x000000d9b8b87220 */ /* 0x020fe20000410000 */
[----:B------:R-:W-:Y:S01]  /*10560*/  ISETP.NE.AND P1, PT, R221, 0x1, PT ;  /* 0x00000001dd00780c */ /* 0x000fe20003f25270 */
[----:B------:R-:W-:Y:S01]  /*10570*/  BSSY.RECONVERGENT B2, `(.L_x_51874) ;  /* 0x000004b000027945 */ /* 0x000fe20003800200 */
[----:B------:R-:W-:Y:S01]  /*10580*/  IMAD.MOV.U32 R222, RZ, RZ, 0x2 ;  /* 0x00000002ffde7424 */ /* 0x000fe200078e00ff */
[----:B------:R-:W-:Y:S01]  /*10590*/  MOV R9, R12 ;  /* 0x0000000c00097202 */ /* 0x000fe20000000f00 */
[----:B------:R-:W1:Y:S01]  /*105a0*/  LDC R219, c[0x0][0x404] ;  /* 0x00010100ffdb7b82 */ /* 0x000e620000000800 */
        /* <DEDUP_REMOVED lines=14> */
.L_x_51876:
        /* <DEDUP_REMOVED lines=13> */
.L_x_51878:
[----:B------:R-:W-:Y:S05]  /*10760*/  BSYNC.RECONVERGENT B3 ;  /* 0x0000000000037941 */ /* 0x000fea0003800200 */
.L_x_51877:
        /* <DEDUP_REMOVED lines=43> */
.L_x_51875:
[----:B------:R-:W-:Y:S05]  /*10a20*/  BSYNC.RECONVERGENT B2 ;  /* 0x0000000000027941 */ /* 0x000fea0003800200 */
.L_x_51874:
        /* <DEDUP_REMOVED lines=20> */
.L_x_51881:
        /* <DEDUP_REMOVED lines=13> */
.L_x_51883:
[----:B------:R-:W-:Y:S05]  /*10c40*/  BSYNC.RECONVERGENT B3 ;  /* 0x0000000000037941 */ /* 0x000fea0003800200 */
.L_x_51882:
        /* <DEDUP_REMOVED lines=43> */
.L_x_51880:
[----:B------:R-:W-:Y:S05]  /*10f00*/  BSYNC.RECONVERGENT B2 ;  /* 0x0000000000027941 */ /* 0x000fea0003800200 */
.L_x_51879:
        /* <DEDUP_REMOVED lines=20> */
.L_x_51886:
        /* <DEDUP_REMOVED lines=13> */
.L_x_51888:
[----:B------:R-:W-:Y:S05]  /*11120*/  BSYNC.RECONVERGENT B3 ;  /* 0x0000000000037941 */ /* 0x000fea0003800200 */
.L_x_51887:
        /* <DEDUP_REMOVED lines=43> */
.L_x_51885:
[----:B------:R-:W-:Y:S05]  /*113e0*/  BSYNC.RECONVERGENT B2 ;  /* 0x0000000000027941 */ /* 0x000fea0003800200 */
.L_x_51884:
        /* <DEDUP_REMOVED lines=11> */
.L_x_51868:
        /* <DEDUP_REMOVED lines=11> */
[C---:B-1----:R-:W-:Y:S01]  /*11550*/  IMAD.WIDE.U32 R220, R218.reuse, 0x4, R220 ;  /* 0x00000004dadc7825 */ /* 0x042fe200078e00dc */
[----:B------:R-:W-:-:S04]  /*11560*/  IADD3 R218, PT, PT, R218, 0x20, RZ ;  /* 0x00000020dada7810 */ /* 0x000fc80007ffe0ff */
[----:B------:R0:W-:Y:S03]  /*11570*/  STG.E desc[UR8][R220.64], R219 ;  /* 0x000000dbdc007986 */ /* 0x0001e6000c101908 */
.L_x_51846:
[----:B------:R-:W-:Y:S05]  /*11580*/  BSYNC.RECONVERGENT B1 ;  /* 0x0000000000017941 */ /* 0x000fea0003800200 */
.L_x_51845:
        /* <DEDUP_REMOVED lines=30> */
.L_x_51894:
        /* <DEDUP_REMOVED lines=13> */
.L_x_51896:
[----:B------:R-:W-:Y:S05]  /*11840*/  BSYNC.RECONVERGENT B3 ;  /* 0x0000000000037941 */ /* 0x000fea0003800200 */
.L_x_51895:
        /* <DEDUP_REMOVED lines=42> */
.L_x_51893:
[----:B------:R-:W-:Y:S05]  /*11af0*/  BSYNC.RECONVERGENT B2 ;  /* 0x0000000000027941 */ /* 0x000fea0003800200 */
.L_x_51892:
        /* <DEDUP_REMOVED lines=10> */
[----:B-1----:R-:W-:Y:S02]  /*11ba0*/  FSETP.GTU.FTZ.AND P0, PT, R220, R219, PT ;  /* 0x000000dbdc00720b */ /* 0x002fe40003f1c000 */
        /* <DEDUP_REMOVED lines=13> */
.L_x_51899:
        /* <DEDUP_REMOVED lines=13> */
.L_x_51901:
[----:B------:R-:W-:Y:S05]  /*11d50*/  BSYNC.RECONVERGENT B3 ;  /* 0x0000000000037941 */ /* 0x000fea0003800200 */
.L_x_51900:
        /* <DEDUP_REMOVED lines=43> */
.L_x_51898:
[----:B------:R-:W-:Y:S05]  /*12010*/  BSYNC.RECONVERGENT B2 ;  /* 0x0000000000027941 */ /* 0x000fea0003800200 */
.L_x_51897:
        /* <DEDUP_REMOVED lines=21> */
.L_x_51904:
        /* <DEDUP_REMOVED lines=13> */
.L_x_51906:
[----:B------:R-:W-:Y:S05]  /*12240*/  BSYNC.RECONVERGENT B3 ;  /* 0x0000000000037941 */ /* 0x000fea0003800200 */
.L_x_51905:
        /* <DEDUP_REMOVED lines=43> */
.L_x_51903:
[----:B------:R-:W-:Y:S05]  /*12500*/  BSYNC.RECONVERGENT B2 ;  /* 0x0000000000027941 */ /* 0x000fea0003800200 */
.L_x_51902:
        /* <DEDUP_REMOVED lines=21> */
.L_x_51909:
        /* <DEDUP_REMOVED lines=13> */
.L_x_51911:
[----:B------:R-:W-:Y:S05]  /*12730*/  BSYNC.RECONVERGENT B3 ;  /* 0x0000000000037941 */ /* 0x000fea0003800200 */
.L_x_51910:
        /* <DEDUP_REMOVED lines=43> */
.L_x_51908:
[----:B------:R-:W-:Y:S05]  /*129f0*/  BSYNC.RECONVERGENT B2 ;  /* 0x0000000000027941 */ /* 0x000fea0003800200 */
.L_x_51907:
        /* <DEDUP_REMOVED lines=9> */
.L_x_51891:
        /* <DEDUP_REMOVED lines=16> */
.L_x_51915:
        /* <DEDUP_REMOVED lines=13> */
.L_x_51917:
[----:B------:R-:W-:Y:S05]  /*12c60*/  BSYNC.RECONVERGENT B3 ;  /* 0x0000000000037941 */ /* 0x000fea0003800200 */
.L_x_51916:
        /* <DEDUP_REMOVED lines=42> */
.L_x_51914:
[----:B------:R-:W-:Y:S05]  /*12f10*/  BSYNC.RECONVERGENT B2 ;  /* 0x0000000000027941 */ /* 0x000fea0003800200 */
.L_x_51913:
        /* <DEDUP_REMOVED lines=23> */
.L_x_51920:
        /* <DEDUP_REMOVED lines=13> */
.L_x_51922:
[----:B------:R-:W-:Y:S05]  /*13160*/  BSYNC.RECONVERGENT B3 ;  /* 0x0000000000037941 */ /* 0x000fea0003800200 */
.L_x_51921:
        /* <DEDUP_REMOVED lines=43> */
.L_x_51919:
[----:B------:R-:W-:Y:S05]  /*13420*/  BSYNC.RECONVERGENT B2 ;  /* 0x0000000000027941 */ /* 0x000fea0003800200 */
.L_x_51918:
        /* <DEDUP_REMOVED lines=20> */
.L_x_51925:
        /* <DEDUP_REMOVED lines=13> */
.L_x_51927:
[----:B------:R-:W-:Y:S05]  /*13640*/  BSYNC.RECONVERGENT B3 ;  /* 0x0000000000037941 */ /* 0x000fea0003800200 */
.L_x_51926:
        /* <DEDUP_REMOVED lines=43> */
.L_x_51924:
[----:B------:R-:W-:Y:S05]  /*13900*/  BSYNC.RECONVERGENT B2 ;  /* 0x0000000000027941 */ /* 0x000fea0003800200 */
.L_x_51923:
        /* <DEDUP_REMOVED lines=20> */
.L_x_51930:
        /* <DEDUP_REMOVED lines=13> */
.L_x_51932:
[----:B------:R-:W-:Y:S05]  /*13b20*/  BSYNC.RECONVERGENT B3 ;  /* 0x0000000000037941 */ /* 0x000fea0003800200 */
.L_x_51931:
        /* <DEDUP_REMOVED lines=43> */
.L_x_51929:
[----:B------:R-:W-:Y:S05]  /*13de0*/  BSYNC.RECONVERGENT B2 ;  /* 0x0000000000027941 */ /* 0x000fea0003800200 */
.L_x_51928:
        /* <DEDUP_REMOVED lines=11> */
.L_x_51912:
        /* <DEDUP_REMOVED lines=14> */
.L_x_51890:
[----:B------:R-:W-:Y:S05]  /*13f80*/  BSYNC.RECONVERGENT B1 ;  /* 0x0000000000017941 */ /* 0x000fea0003800200 */
.L_x_51889:
        /* <DEDUP_REMOVED lines=30> */
.L_x_51938:
        /* <DEDUP_REMOVED lines=13> */
.L_x_51940:
[----:B------:R-:W-:Y:S05]  /*14240*/  BSYNC.RECONVERGENT B3 ;  /* 0x0000000000037941 */ /* 0x000fea0003800200 */
.L_x_51939:
        /* <DEDUP_REMOVED lines=42> */
.L_x_51937:
[----:B------:R-:W-:Y:S05]  /*144f0*/  BSYNC.RECONVERGENT B2 ;  /* 0x0000000000027941 */ /* 0x000fea0003800200 */
.L_x_51936:
        /* <DEDUP_REMOVED lines=24> */
.L_x_51943:
        /* <DEDUP_REMOVED lines=13> */
.L_x_51945:
[----:B------:R-:W-:Y:S05]  /*14750*/  BSYNC.RECONVERGENT B3 ;  /* 0x0000000000037941 */ /* 0x000fea0003800200 */
.L_x_51944:
        /* <DEDUP_REMOVED lines=43> */
.L_x_51942:
[----:B------:R-:W-:Y:S05]  /*14a10*/  BSYNC.RECONVERGENT B2 ;  /* 0x0000000000027941 */ /* 0x000fea0003800200 */
.L_x_51941:
        /* <DEDUP_REMOVED lines=21> */
.L_x_51948:
        /* <DEDUP_REMOVED lines=13> */
.L_x_51950:
[----:B------:R-:W-:Y:S05]  /*14c40*/  BSYNC.RECONVERGENT B3 ;  /* 0x0000000000037941 */ /* 0x000fea0003800200 */
.L_x_51949:
        /* <DEDUP_REMOVED lines=43> */
.L_x_51947:
[----:B------:R-:W-:Y:S05]  /*14f00*/  BSYNC.RECONVERGENT B2 ;  /* 0x0000000000027941 */ /* 0x000fea0003800200 */
.L_x_51946:
        /* <DEDUP_REMOVED lines=21> */
.L_x_51953:
        /* <DEDUP_REMOVED lines=13> */
.L_x_51955:
[----:B------:R-:W-:Y:S05]  /*15130*/  BSYNC.RECONVERGENT B3 ;  /* 0x0000000000037941 */ /* 0x000fea0003800200 */
.L_x_51954:
        /* <DEDUP_REMOVED lines=43> */
.L_x_51952:
[----:B------:R-:W-:Y:S05]  /*153f0*/  BSYNC.RECONVERGENT B2 ;  /* 0x0000000000027941 */ /* 0x000fea0003800200 */
.L_x_51951:
        /* <DEDUP_REMOVED lines=9> */
.L_x_51935:
        /* <DEDUP_REMOVED lines=16> */
.L_x_51959:
        /* <DEDUP_REMOVED lines=13> */
.L_x_51961:
[----:B------:R-:W-:Y:S05]  /*15660*/  BSYNC.RECONVERGENT B3 ;  /* 0x0000000000037941 */ /* 0x000fea0003800200 */
.L_x_51960:
        /* <DEDUP_REMOVED lines=42> */
.L_x_51958:
[----:B------:R-:W-:Y:S05]  /*15910*/  BSYNC.RECONVERGENT B2 ;  /* 0x0000000000027941 */ /* 0x000fea0003800200 */
.L_x_51957:
        /* <DEDUP_REMOVED lines=23> */
.L_x_51964:
        /* <DEDUP_REMOVED lines=13> */
.L_x_51966:
[----:B------:R-:W-:Y:S05]  /*15b60*/  BSYNC.RECONVERGENT B3 ;  /* 0x0000000000037941 */ /* 0x000fea0003800200 */
.L_x_51965:
        /* <DEDUP_REMOVED lines=43> */
.L_x_51963:
[----:B------:R-:W-:Y:S05]  /*15e20*/  BSYNC.RECONVERGENT B2 ;  /* 0x0000000000027941 */ /* 0x000fea0003800200 */
.L_x_51962:
        /* <DEDUP_REMOVED lines=20> */
.L_x_51969:
        /* <DEDUP_REMOVED lines=13> */
.L_x_51971:
[----:B------:R-:W-:Y:S05]  /*16040*/  BSYNC.RECONVERGENT B3 ;  /* 0x0000000000037941 */ /* 0x000fea0003800200 */
.L_x_51970:
        /* <DEDUP_REMOVED lines=43> */
.L_x_51968:
[----:B------:R-:W-:Y:S05]  /*16300*/  BSYNC.RECONVERGENT B2 ;  /* 0x0000000000027941 */ /* 0x000fea0003800200 */
.L_x_51967:
        /* <DEDUP_REMOVED lines=20> */
.L_x_51974:
        /* <DEDUP_REMOVED lines=13> */
.L_x_51976:
[----:B------:R-:W-:Y:S05]  /*16520*/  BSYNC.RECONVERGENT B3 ;  /* 0x0000000000037941 */ /* 0x000fea0003800200 */
.L_x_51975:
        /* <DEDUP_REMOVED lines=43> */
.L_x_51973:
[----:B------:R-:W-:Y:S05]  /*167e0*/  BSYNC.RECONVERGENT B2 ;  /* 0x0000000000027941 */ /* 0x000fea0003800200 */
.L_x_51972:
        /* <DEDUP_REMOVED lines=11> */
.L_x_51956:
        /* <DEDUP_REMOVED lines=14> */
.L_x_51934:
[----:B------:R-:W-:Y:S05]  /*16980*/  BSYNC.RECONVERGENT B1 ;  /* 0x0000000000017941 */ /* 0x000fea0003800200 */
.L_x_51933:
        /* <DEDUP_REMOVED lines=30> */
.L_x_51982:
        /* <DEDUP_REMOVED lines=13> */
.L_x_51984:
[----:B------:R-:W-:Y:S05]  /*16c40*/  BSYNC.RECONVERGENT B3 ;  /* 0x0000000000037941 */ /* 0x000fea0003800200 */
.L_x_51983:
        /* <DEDUP_REMOVED lines=42> */
.L_x_51981:
[----:B------:R-:W-:Y:S05]  /*16ef0*/  BSYNC.RECONVERGENT B2 ;  /* 0x0000000000027941 */ /* 0x000fea0003800200 */
.L_x_51980:
        /* <DEDUP_REMOVED lines=24> */
.L_x_51987:
        /* <DEDUP_REMOVED lines=13> */
.L_x_51989:
[----:B------:R-:W-:Y:S05]  /*17150*/  BSYNC.RECONVERGENT B3 ;  /* 0x0000000000037941 */ /* 0x000fea0003800200 */
.L_x_51988:
        /* <DEDUP_REMOVED lines=43> */
.L_x_51986:
[----:B------:R-:W-:Y:S05]  /*17410*/  BSYNC.RECONVERGENT B2 ;  /* 0x0000000000027941 */ /* 0x000fea0003800200 */
.L_x_51985:
        /* <DEDUP_REMOVED lines=21> */
.L_x_51992:
        /* <DEDUP_REMOVED lines=13> */
.L_x_51994:
[----:B------:R-:W-:Y:S05]  /*17640*/  BSYNC.RECONVERGENT B3 ;  /* 0x0000000000037941 */ /* 0x000fea0003800200 */
.L_x_51993:
        /* <DEDUP_REMOVED lines=43> */
.L_x_51991:
[----:B------:R-:W-:Y:S05]  /*17900*/  BSYNC.RECONVERGENT B2 ;  /* 0x0000000000027941 */ /* 0x000fea0003800200 */
.L_x_51990:
        /* <DEDUP_REMOVED lines=21> */
.L_x_51997:
        /* <DEDUP_REMOVED lines=13> */
.L_x_51999:
[----:B------:R-:W-:Y:S05]  /*17b30*/  BSYNC.RECONVERGENT B3 ;  /* 0x0000000000037941 */ /* 0x000fea0003800200 */
.L_x_51998:
        /* <DEDUP_REMOVED lines=43> */
.L_x_51996:
[----:B------:R-:W-:Y:S05]  /*17df0*/  BSYNC.RECONVERGENT B2 ;  /* 0x0000000000027941 */ /* 0x000fea0003800200 */
.L_x_51995:
        /* <DEDUP_REMOVED lines=9> */
.L_x_51979:
        /* <DEDUP_REMOVED lines=16> */
.L_x_52003:
        /* <DEDUP_REMOVED lines=13> */
.L_x_52005:
[----:B------:R-:W-:Y:S05]  /*18060*/  BSYNC.RECONVERGENT B3 ;  /* 0x0000000000037941 */ /* 0x000fea0003800200 */
.L_x_52004:
        /* <DEDUP_REMOVED lines=42> */
.L_x_52002:
[----:B------:R-:W-:Y:S05]  /*18310*/  BSYNC.RECONVERGENT B2 ;  /* 0x0000000000027941 */ /* 0x000fea0003800200 */
.L_x_52001:
        /* <DEDUP_REMOVED lines=23> */
.L_x_52008:
        /* <DEDUP_REMOVED lines=13> */
.L_x_52010:
[----:B------:R-:W-:Y:S05]  /*18560*/  BSYNC.RECONVERGENT B3 ;  /* 0x0000000000037941 */ /* 0x000fea0003800200 */
.L_x_52009:
        /* <DEDUP_REMOVED lines=43> */
.L_x_52007:
[----:B------:R-:W-:Y:S05]  /*18820*/  BSYNC.RECONVERGENT B2 ;  /* 0x0000000000027941 */ /* 0x000fea0003800200 */
.L_x_52006:
        /* <DEDUP_REMOVED lines=20> */
.L_x_52013:
        /* <DEDUP_REMOVED lines=13> */
.L_x_52015:
[----:B------:R-:W-:Y:S05]  /*18a40*/  BSYNC.RECONVERGENT B3 ;  /* 0x0000000000037941 */ /* 0x000fea0003800200 */
.L_x_52014:
        /* <DEDUP_REMOVED lines=43> */
.L_x_52012:
[----:B------:R-:W-:Y:S05]  /*18d00*/  BSYNC.RECONVERGENT B2 ;  /* 0x0000000000027941 */ /* 0x000fea0003800200 */
.L_x_52011:
        /* <DEDUP_REMOVED lines=20> */
.L_x_52018:
        /* <DEDUP_REMOVED lines=13> */
.L_x_52020:
[----:B------:R-:W-:Y:S05]  /*18f20*/  BSYNC.RECONVERGENT B3 ;  /* 0x0000000000037941 */ /* 0x000fea0003800200 */
.L_x_52019:
        /* <DEDUP_REMOVED lines=43> */
.L_x_52017:
[----:B------:R-:W-:Y:S05]  /*191e0*/  BSYNC.RECONVERGENT B2 ;  /* 0x0000000000027941 */ /* 0x000fea0003800200 */
.L_x_52016:
        /* <DEDUP_REMOVED lines=11> */
.L_x_52000:
        /* <DEDUP_REMOVED lines=14> */
.L_x_51978:
[----:B------:R-:W-:Y:S05]  /*19380*/  BSYNC.RECONVERGENT B1 ;  /* 0x0000000000017941 */ /* 0x000fea0003800200 */
.L_x_51977:
        /* <DEDUP_REMOVED lines=30> */
.L_x_52026:
        /* <DEDUP_REMOVED lines=13> */
.L_x_52028:
[----:B------:R-:W-:Y:S05]  /*19640*/  BSYNC.RECONVERGENT B3 ;  /* 0x0000000000037941 */ /* 0x000fea0003800200 */
.L_x_52027:
        /* <DEDUP_REMOVED lines=42> */
.L_x_52025:
[----:B------:R-:W-:Y:S05]  /*198f0*/  BSYNC.RECONVERGENT B2 ;  /* 0x0000000000027941 */ /* 0x000fea0003800200 */
.L_x_52024:
        /* <DEDUP_REMOVED lines=24> */
.L_x_52031:
        /* <DEDUP_REMOVED lines=13> */
.L_x_52033:
[----:B------:R-:W-:Y:S05]  /*19b50*/  BSYNC.RECONVERGENT B3 ;  /* 0x0000000000037941 */ /* 0x000fea0003800200 */
.L_x_52032:
        /* <DEDUP_REMOVED lines=43> */
.L_x_52030:
[----:B------:R-:W-:Y:S05]  /*19e10*/  BSYNC.RECONVERGENT B2 ;  /* 0x0000000000027941 */ /* 0x000fea0003800200 */
.L_x_52029:
        /* <DEDUP_REMOVED lines=21> */
.L_x_52036:
        /* <DEDUP_REMOVED lines=13> */
.L_x_52038:
[----:B------:R-:W-:Y:S05]  /*1a040*/  BSYNC.RECONVERGENT B3 ;  /* 0x0000000000037941 */ /* 0x000fea0003800200 */
.L_x_52037:
        /* <DEDUP_REMOVED lines=43> */
.L_x_52035:
[----:B------:R-:W-:Y:S05]  /*1a300*/  BSYNC.RECONVERGENT B2 ;  /* 0x0000000000027941 */ /* 0x000fea0003800200 */
.L_x_52034:
        /* <DEDUP_REMOVED lines=21> */
.L_x_52041:
        /* <DEDUP_REMOVED lines=13> */
.L_x_52043:
[----:B------:R-:W-:Y:S05]  /*1a530*/  BSYNC.RECONVERGENT B3 ;  /* 0x0000000000037941 */ /* 0x000fea0003800200 */
.L_x_52042:
        /* <DEDUP_REMOVED lines=43> */
.L_x_52040:
[----:B------:R-:W-:Y:S05]  /*1a7f0*/  BSYNC.RECONVERGENT B2 ;  /* 0x0000000000027941 */ /* 0x000fea0003800200 */
.L_x_52039:
        /* <DEDUP_REMOVED lines=9> */
.L_x_52023:
        /* <DEDUP_REMOVED lines=16> */
.L_x_52047:
        /* <DEDUP_REMOVED lines=13> */
.L_x_52049:
[----:B------:R-:W-:Y:S05]  /*1aa60*/  BSYNC.RECONVERGENT B3 ;  /* 0x0000000000037941 */ /* 0x000fea0003800200 */
.L_x_52048:
        /* <DEDUP_REMOVED lines=42> */
.L_x_52046:
[----:B------:R-:W-:Y:S05]  /*1ad10*/  BSYNC.RECONVERGENT B2 ;  /* 0x0000000000027941 */ /* 0x000fea0003800200 */
.L_x_52045:
        /* <DEDUP_REMOVED lines=23> */
.L_x_52052:
        /* <DEDUP_REMOVED lines=13> */
.L_x_52054:
[----:B------:R-:W-:Y:S05]  /*1af60*/  BSYNC.RECONVERGENT B3 ;  /* 0x0000000000037941 */ /* 0x000fea0003800200 */
.L_x_52053:
        /* <DEDUP_REMOVED lines=43> */
.L_x_52051:
[----:B------:R-:W-:Y:S05]  /*1b220*/  BSYNC.RECONVERGENT B2 ;  /* 0x0000000000027941 */ /* 0x000fea0003800200 */
.L_x_52050:
        /* <DEDUP_REMOVED lines=20> */
.L_x_52057:
        /* <DEDUP_REMOVED lines=13> */
.L_x_52059:
[----:B------:R-:W-:Y:S05]  /*1b440*/  BSYNC.RECONVERGENT B3 ;  /* 0x0000000000037941 */ /* 0x000fea0003800200 */
.L_x_52058:
        /* <DEDUP_REMOVED lines=43> */
.L_x_52056:
[----:B------:R-:W-:Y:S05]  /*1b700*/  BSYNC.RECONVERGENT B2 ;  /* 0x0000000000027941 */ /* 0x000fea0003800200 */
.L_x_52055:
        /* <DEDUP_REMOVED lines=20> */
.L_x_52062:
        /* <DEDUP_REMOVED lines=13> */
.L_x_52064:
[----:B------:R-:W-:Y:S05]  /*1b920*/  BSYNC.RECONVERGENT B3 ;  /* 0x0000000000037941 */ /* 0x000fea0003800200 */
.L_x_52063:
        /* <DEDUP_REMOVED lines=43> */
.L_x_52061:
[----:B------:R-:W-:Y:S05]  /*1bbe0*/  BSYNC.RECONVERGENT B2 ;  /* 0x0000000000027941 */ /* 0x000fea0003800200 */
.L_x_52060:
        /* <DEDUP_REMOVED lines=11> */
.L_x_52044:
        /* <DEDUP_REMOVED lines=14> */
.L_x_52022:
[----:B------:R-:W-:Y:S05]  /*1bd80*/  BSYNC.RECONVERGENT B1 ;  /* 0x0000000000017941 */ /* 0x000fea0003800200 */
.L_x_52021:
        /* <DEDUP_REMOVED lines=30> */
.L_x_52070:
        /* <DEDUP_REMOVED lines=13> */
.L_x_52072:
[----:B------:R-:W-:Y:S05]  /*1c040*/  BSYNC.RECONVERGENT B3 ;  /* 0x0000000000037941 */ /* 0x000fea0003800200 */
.L_x_52071:
        /* <DEDUP_REMOVED lines=42> */
.L_x_52069:
[----:B------:R-:W-:Y:S05]  /*1c2f0*/  BSYNC.RECONVERGENT B2 ;  /* 0x0000000000027941 */ /* 0x000fea0003800200 */
.L_x_52068:
        /* <DEDUP_REMOVED lines=24> */
.L_x_52075:
        /* <DEDUP_REMOVED lines=13> */
.L_x_52077:
[----:B------:R-:W-:Y:S05]  /*1c550*/  BSYNC.RECONVERGENT B3 ;  /* 0x0000000000037941 */ /* 0x000fea0003800200 */
.L_x_52076:
        /* <DEDUP_REMOVED lines=43> */
.L_x_52074:
[----:B------:R-:W-:Y:S05]  /*1c810*/  BSYNC.RECONVERGENT B2 ;  /* 0x0000000000027941 */ /* 0x000fea0003800200 */
.L_x_52073:
        /* <DEDUP_REMOVED lines=21> */
.L_x_52080:
        /* <DEDUP_REMOVED lines=13> */
.L_x_52082:
[----:B------:R-:W-:Y:S05]  /*1ca40*/  BSYNC.RECONVERGENT B3 ;  /* 0x0000000000037941 */ /* 0x000fea0003800200 */
.L_x_52081:
        /* <DEDUP_REMOVED lines=43> */
.L_x_52079:
[----:B------:R-:W-:Y:S05]  /*1cd00*/  BSYNC.RECONVERGENT B2 ;  /* 0x0000000000027941 */ /* 0x000fea0003800200 */
.L_x_52078:
        /* <DEDUP_REMOVED lines=21> */
.L_x_52085:
        /* <DEDUP_REMOVED lines=13> */
.L_x_52087:
[----:B------:R-:W-:Y:S05]  /*1cf30*/  BSYNC.RECONVERGENT B3 ;  /* 0x0000000000037941 */ /* 0x000fea0003800200 */
.L_x_52086:
        /* <DEDUP_REMOVED lines=43> */
.L_x_52084:
[----:B------:R-:W-:Y:S05]  /*1d1f0*/  BSYNC.RECONVERGENT B2 ;  /* 0x0000000000027941 */ /* 0x000fea0003800200 */
.L_x_52083:
        /* <DEDUP_REMOVED lines=9> */
.L_x_52067:
        /* <DEDUP_REMOVED lines=16> */
.L_x_52091:
        /* <DEDUP_REMOVED lines=13> */
.L_x_52093:
[----:B------:R-:W-:Y:S05]  /*1d460*/  BSYNC.RECONVERGENT B3 ;  /* 0x0000000000037941 */ /* 0x000fea0003800200 */
.L_x_52092:
        /* <DEDUP_REMOVED lines=42> */
.L_x_52090:
[----:B------:R-:W-:Y:S05]  /*1d710*/  BSYNC.RECONVERGENT B2 ;  /* 0x0000000000027941 */ /* 0x000fea0003800200 */
.L_x_52089:
        /* <DEDUP_REMOVED lines=23> */
.L_x_52096:
        /* <DEDUP_REMOVED lines=13> */
.L_x_52098:
[----:B------:R-:W-:Y:S05]  /*1d960*/  BSYNC.RECONVERGENT B3 ;  /* 0x0000000000037941 */ /* 0x000fea0003800200 */
.L_x_52097:
        /* <DEDUP_REMOVED lines=43> */
.L_x_52095:
[----:B------:R-:W-:Y:S05]  /*1dc20*/  BSYNC.RECONVERGENT B2 ;  /* 0x0000000000027941 */ /* 0x000fea0003800200 */
.L_x_52094:
        /* <DEDUP_REMOVED lines=20> */
.L_x_52101:
        /* <DEDUP_REMOVED lines=13> */
.L_x_52103:
[----:B------:R-:W-:Y:S05]  /*1de40*/  BSYNC.RECONVERGENT B3 ;  /* 0x0000000000037941 */ /* 0x000fea0003800200 */
.L_x_52102:
        /* <DEDUP_REMOVED lines=43> */
.L_x_52100:
[----:B------:R-:W-:Y:S05]  /*1e100*/  BSYNC.RECONVERGENT B2 ;  /* 0x0000000000027941 */ /* 0x000fea0003800200 */
.L_x_52099:
        /* <DEDUP_REMOVED lines=20> */
.L_x_52106:
        /* <DEDUP_REMOVED lines=13> */
.L_x_52108:
[----:B------:R-:W-:Y:S05]  /*1e320*/  BSYNC.RECONVERGENT B3 ;  /* 0x0000000000037941 */ /* 0x000fea0003800200 */
.L_x_52107:
        /* <DEDUP_REMOVED lines=43> */
.L_x_52105:
[----:B------:R-:W-:Y:S05]  /*1e5e0*/  BSYNC.RECONVERGENT B2 ;  /* 0x0000000000027941 */ /* 0x000fea0003800200 */
.L_x_52104:
        /* <DEDUP_REMOVED lines=11> */
.L_x_52088:
        /* <DEDUP_REMOVED lines=14> */
.L_x_52066:
[----:B------:R-:W-:Y:S05]  /*1e780*/  BSYNC.RECONVERGENT B1 ;  /* 0x0000000000017941 */ /* 0x000fea0003800200 */
.L_x_52065:
        /* <DEDUP_REMOVED lines=30> */
.L_x_52114:
        /* <DEDUP_REMOVED lines=13> */
.L_x_52116:
[----:B------:R-:W-:Y:S05]  /*1ea40*/  BSYNC.RECONVERGENT B3 ;  /* 0x0000000000037941 */ /* 0x000fea0003800200 */
.L_x_52115:
        /* <DEDUP_REMOVED lines=43> */
.L_x_52113:
[----:B------:R-:W-:Y:S05]  /*1ed00*/  BSYNC.RECONVERGENT B2 ;  /* 0x0000000000027941 */ /* 0x000fea0003800200 */
.L_x_52112:
        /* <DEDUP_REMOVED lines=24> */
.L_x_52119:
        /* <DEDUP_REMOVED lines=13> */
.L_x_52121:
[----:B------:R-:W-:Y:S05]  /*1ef60*/  BSYNC.RECONVERGENT B3 ;  /* 0x0000000000037941 */ /* 0x000fea0003800200 */
.L_x_52120:
        /* <DEDUP_REMOVED lines=43> */
.L_x_52118:
[----:B------:R-:W-:Y:S05]  /*1f220*/  BSYNC.RECONVERGENT B2 ;  /* 0x0000000000027941 */ /* 0x000fea0003800200 */
.L_x_52117:
        /* <DEDUP_REMOVED lines=21> */
.L_x_52124:
        /* <DEDUP_REMOVED lines=13> */
.L_x_52126:
[----:B------:R-:W-:Y:S05]  /*1f450*/  BSYNC.RECONVERGENT B3 ;  /* 0x0000000000037941 */ /* 0x000fea0003800200 */
.L_x_52125:
        /* <DEDUP_REMOVED lines=43> */
.L_x_52123:
[----:B------:R-:W-:Y:S05]  /*1f710*/  BSYNC.RECONVERGENT B2 ;  /* 0x0000000000027941 */ /* 0x000fea0003800200 */
.L_x_52122:
        /* <DEDUP_REMOVED lines=21> */
.L_x_52129:
        /* <DEDUP_REMOVED lines=13> */
.L_x_52131:
[----:B------:R-:W-:Y:S05]  /*1f940*/  BSYNC.RECONVERGENT B3 ;  /* 0x0000000000037941 */ /* 0x000fea0003800200 */
.L_x_52130:
        /* <DEDUP_REMOVED lines=43> */
.L_x_52128:
[----:B------:R-:W-:Y:S05]  /*1fc00*/  BSYNC.RECONVERGENT B2 ;  /* 0x0000000000027941 */ /* 0x000fea0003800200 */
.L_x_52127:
[----:B------:R-:W-:Y:S01]  /*1fc10*/  HFMA2 R212, -RZ, RZ, 0.1171875, 0 ;  /* 0x2f800000ffd47431 */ /* 0x000fe200000001ff */
[----:B------:R-:W-:Y:S01]  /*1fc20*/  I2FP.F32.U32 R15, R223 ;  /* 0x000000df000f7245 */ /* 0x000fe20000201000 */
[----:B------:R-:W-:-:S04]  /*1fc30*/  FMUL.FTZ R214, R211, R217 ;  /* 0x000000d9d3d67220 */ /* 0x000fc80000410000 */
[----:B------:R-:W-:Y:S01]  /*1fc40*/  FMUL.FTZ R214, R214, R11 ;  /* 0x0000000bd6d67220 */ /* 0x000fe20000410000 */
[----:B------:R-:W-:-:S05]  /*1fc50*/  FFMA.FTZ R212, R15, R212, 1.1641532182693481445e-10 ;  /* 0x2f0000000fd47423 */ /* 0x000fca00000100d4 */
[----:B------:R-:W-:-:S04]  /*1fc60*/  FSETP.GTU.FTZ.AND P3, PT, R212, R219, PT ;  /* 0x000000dbd400720b */ /* 0x000fc80003f7c000 */
[----:B------:R-:W-:Y:S02]  /*1fc70*/  FSEL R214, R214, RZ, !P3 ;  /* 0x000000ffd6d67208 */ /* 0x000fe40005800000 */
[----:B------:R-:W-:-:S03]  /*1fc80*/  PLOP3.LUT P3, PT, P3, PT, PT, 0x8, 0x80 ;  /* 0x000000000080781c */ /* 0x000fc60001f6e170 */
[----:B------:R-:W-:Y:S01]  /*1fc90*/  FFMA.FTZ R211, R214, R159, R163 ;  /* 0x0000009fd6d37223 */ /* 0x000fe200000100a3 */
[----:B------:R-:W-:Y:S09]  /*1fca0*/  BRA `(.L_x_52132) ;  /* 0x00000014000c7947 */ /* 0x000ff20003800000 */
.L_x_52111:
        /* <DEDUP_REMOVED lines=16> */
.L_x_52135:
        /* <DEDUP_REMOVED lines=13> */
.L_x_52137:
[----:B------:R-:W-:Y:S05]  /*1fe80*/  BSYNC.RECONVERGENT B3 ;  /* 0x0000000000037941 */ /* 0x000fea0003800200 */
.L_x_52136:
        /* <DEDUP_REMOVED lines=43> */
.L_x_52134:
[----:B------:R-:W-:Y:S05]  /*20140*/  BSYNC.RECONVERGENT B2 ;  /* 0x0000000000027941 */ /* 0x000fea0003800200 */
.L_x_52133:
        /* <DEDUP_REMOVED lines=23> */
.L_x_52140:
        /* <DEDUP_REMOVED lines=13> */
.L_x_52142:
[----:B------:R-:W-:Y:S05]  /*20390*/  BSYNC.RECONVERGENT B3 ;  /* 0x0000000000037941 */ /* 0x000fea0003800200 */
.L_x_52141:
        /* <DEDUP_REMOVED lines=43> */
.L_x_52139:
[----:B------:R-:W-:Y:S05]  /*20650*/  BSYNC.RECONVERGENT B2 ;  /* 0x0000000000027941 */ /* 0x000fea0003800200 */
.L_x_52138:
        /* <DEDUP_REMOVED lines=20> */
.L_x_52145:
        /* <DEDUP_REMOVED lines=13> */
.L_x_52147:
[----:B------:R-:W-:Y:S05]  /*20870*/  BSYNC.RECONVERGENT B3 ;  /* 0x0000000000037941 */ /* 0x000fea0003800200 */
.L_x_52146:
        /* <DEDUP_REMOVED lines=43> */
.L_x_52144:
[----:B------:R-:W-:Y:S05]  /*20b30*/  BSYNC.RECONVERGENT B2 ;  /* 0x0000000000027941 */ /* 0x000fea0003800200 */
.L_x_52143:
        /* <DEDUP_REMOVED lines=20> */
.L_x_52150:
        /* <DEDUP_REMOVED lines=13> */
.L_x_52152:
[----:B------:R-:W-:Y:S05]  /*20d50*/  BSYNC.RECONVERGENT B3 ;  /* 0x0000000000037941 */ /* 0x000fea0003800200 */
.L_x_52151:
        /* <DEDUP_REMOVED lines=43> */
.L_x_52149:
[----:B------:R-:W-:Y:S05]  /*21010*/  BSYNC.RECONVERGENT B2 ;  /* 0x0000000000027941 */ /* 0x000fea0003800200 */
.L_x_52148:
[----:B------:R-:W-:Y:S01]  /*21020*/  I2FP.F32.U32 R15, R209 ;  /* 0x000000d1000f7245 */ /* 0x000fe20000201000 */
[----:B------:R-:W-:Y:S02]  /*21030*/  IMAD.MOV.U32 R208, RZ, RZ, 0x2f800000 ;  /* 0x2f800000ffd07424 */ /* 0x000fe400078e00ff */
[----:B------:R-:W-:Y:S01]  /*21040*/  FMUL.FTZ R210, R211, R217 ;  /* 0x000000d9d3d27220 */ /* 0x000fe20000410000 */
[----:B------:R-:W-:Y:S01]  /*21050*/  FMUL.FTZ R209, R226, R157 ;  /* 0x0000009de2d17220 */ /* 0x000fe20000410000 */
[----:B------:R-:W-:Y:S02]  /*21060*/  FFMA.FTZ R208, R15, R208, 1.1641532182693481445e-10 ;  /* 0x2f0000000fd07423 */ /* 0x000fe400000100d0 */
[----:B------:R-:W-:-:S03]  /*21070*/  FMUL.FTZ R210, R210, R11 ;  /* 0x0000000bd2d27220 */ /* 0x000fc60000410000 */
[----:B------:R-:W-:Y:S01]  /*21080*/  FSETP.GTU.FTZ.AND P3, PT, R208, R219, PT ;  /* 0x000000dbd000720b */ /* 0x000fe20003f7c000 */
[----:B------:R-:W-:-:S03]  /*21090*/  FMUL.FTZ R208, R229, R156 ;  /* 0x0000009ce5d07220 */ /* 0x000fc60000410000 */
[----:B------:R-:W-:Y:S01]  /*210a0*/  FSEL R212, R210, RZ, !P3 ;  /* 0x000000ffd2d47208 */ /* 0x000fe20005800000 */
[----:B------:R-:W-:Y:S01]  /*210b0*/  FMUL.FTZ R210, R221, R158 ;  /* 0x0000009eddd27220 */ /* 0x000fe20000410000 */
[----:B------:R-:W-:-:S03]  /*210c0*/  PLOP3.LUT P3, PT, P3, PT, PT, 0x8, 0x80 ;  /* 0x000000000080781c */ /* 0x000fc60001f6e170 */
[----:B------:R-:W-:-:S10]  /*210d0*/  FMUL.FTZ R211, R212, R159 ;  /* 0x0000009fd4d37220 */ /* 0x000fd40000410000 */
.L_x_52132:
        /* <DEDUP_REMOVED lines=13> */
.L_x_52110:
[----:B------:R-:W-:Y:S05]  /*211b0*/  BSYNC.RECONVERGENT B1 ;  /* 0x0000000000017941 */ /* 0x000fea0003800200 */
.L_x_52109:
        /* <DEDUP_REMOVED lines=85> */
[----:B0----5:R-:W-:Y:S02]  /*21710*/  FADD.FTZ R217, R216, R213 ;  /* 0x000000d5d8d97221 */ /* 0x021fe40000010000 */
        /* <DEDUP_REMOVED lines=116> */
.L_x_52190:
[----:B------:R-:W-:Y:S01]  /*21e60*/  FMUL.FTZ R15, R212, R212 ;  /* 0x000000d4d40f7220 */ /* 0x000fe20000410000 */
[----:B------:R-:W-:Y:S01]  /*21e70*/  PLOP3.LUT P0, PT, PT, PT, UP2, 0x40, 0x4 ;  /* 0x000000000004781c */ /* 0x000fe20003f0e828 */
[----:B-1234-:R-:W-:Y:S01]  /*21e80*/  FADD.FTZ R220, R217, R218 ;  /* 0x000000dad9dc7221 */ /* 0x01efe20000010000 */
[----:B------:R-:W1:Y:S01]  /*21e90*/  @!P5 LDC.64 R214, c[0x0][0x3c0] ;  /* 0x0000f000ffd6db82 */ /* 0x000e620000000a00 */
[----:B------:R-:W-:Y:S01]  /*21ea0*/  BSSY.RECONVERGENT B1, `(.L_x_52154) ;  /* 0x000001d000017945 */ /* 0x000fe20003800200 */
[----:B------:R-:W-:Y:S01]  /*21eb0*/  FSEL R216, R15, RZ, !P0 ;  /* 0x000000ff0fd87208 */ /* 0x000fe20004000000 */
[----:B------:R-:W-:Y:S01]  /*21ec0*/  FFMA.FTZ R213, R220, R213, UR14 ;  /* 0x0000000edcd57e23 */ /* 0x000fe200080100d5 */
[----:B------:R-:W-:-:S03]  /*21ed0*/  PLOP3.LUT P0, PT, PT, PT, UP2, 0x40, 0x4 ;  /* 0x000000000004781c */ /* 0x000fc60003f0e828 */
[----:B------:R-:W-:Y:S01]  /*21ee0*/  FADD.FTZ R216, R213, R216 ;  /* 0x000000d8d5d87221 */ /* 0x000fe20000010000 */
[----:B------:R-:W2:Y:S01]  /*21ef0*/  @!P5 LDC.64 R218, c[0x0][0x3c8] ;  /* 0x0000f200ffdadb82 */ /* 0x000ea20000000a00 */
[----:B------:R-:W-:-:S04]  /*21f00*/  FSEL R15, R212, RZ, P0 ;  /* 0x000000ffd40f7208 */ /* 0x000fc80000000000 */
[----:B------:R-:W3:Y:S01]  /*21f10*/  MUFU.RSQ R216, R216 ;  /* 0x000000d800d87308 */ /* 0x000ee20000001400 */
[----:B-1----:R-:W-:-:S05]  /*21f20*/  @!P5 IMAD.WIDE R214, R4, 0x4, R214 ;  /* 0x0000000404d6d825 */ /* 0x002fca00078e02d6 */
[----:B------:R1:W-:Y:S01]  /*21f30*/  @!P5 STG.E desc[UR8][R214.64], R212 ;  /* 0x000000d4d600d986 */ /* 0x0003e2000c101908 */
[----:B--2---:R-:W-:-:S05]  /*21f40*/  @!P5 IMAD.WIDE R218, R4, 0x4, R218 ;  /* 0x0000000404dad825 */ /* 0x004fca00078e02da */
[----:B---3--:R1:W-:Y:S01]  /*21f50*/  @!P5 STG.E desc[UR8][R218.64], R216 ;  /* 0x000000d8da00d986 */ /* 0x0083e2000c101908 */
[----:B------:R-:W-:Y:S05]  /*21f60*/  @!P4 BRA `(.L_x_52155) ;  /* 0x000000000040c947 */ /* 0x000fea0003800000 */
[----:B-1----:R-:W1:Y:S01]  /*21f70*/  LDC.64 R218, c[0x0][0x428] ;  /* 0x00010a00ffda7b82 */ /* 0x002e620000000a00 */
[--C-:B------:R-:W-:Y:S01]  /*21f80*/  FADD.FTZ R213, R164, -R15.reuse ;  /* 0x8000000fa4d57221 */ /* 0x100fe20000010000 */
[--C-:B------:R-:W-:Y:S01]  /*21f90*/  FADD.FTZ R215, R165, -R15.reuse ;  /* 0x8000000fa5d77221 */ /* 0x100fe20000010000 */
[--C-:B0-----:R-:W-:Y:S01]  /*21fa0*/  FADD.FTZ R217, R166, -R15.reuse ;  /* 0x8000000fa6d97221 */ /* 0x101fe20000010000 */
        /* <DEDUP_REMOVED lines=9> */
[C---:B-1----:R-:W-:Y:S01]  /*22040*/  IMAD.WIDE.U32 R218, R14.reuse, 0x10, R218 ;  /* 0x000000100eda7825 */ /* 0x042fe200078e00da */
[----:B------:R-:W-:-:S04]  /*22050*/  IADD3 R14, PT, PT, R14, 0x20, RZ ;  /* 0x000000200e0e7810 */ /* 0x000fc80007ffe0ff */
[----:B------:R2:W-:Y:S03]  /*22060*/  STG.E.128 desc[UR8][R218.64], R212 ;  /* 0x000000d4da007986 */ /* 0x0005e6000c101d08 */
.L_x_52155:
[----:B------:R-:W-:Y:S05]  /*22070*/  BSYNC.RECONVERGENT B1 ;  /* 0x0000000000017941 */ /* 0x000fea0003800200 */
.L_x_52154:
[----:B------:R-:W-:Y:S01]  /*22080*/  ISETP.GE.U32.AND P0, PT, R0, 0x40, PT ;  /* 0x000000400000780c */ /* 0x000fe20003f06070 */
[----:B------:R-:W-:-:S12]  /*22090*/  BSSY.RECONVERGENT B1, `(.L_x_52156) ;  /* 0x0000012000017945 */ /* 0x000fd80003800200 */
[----:B------:R-:W-:Y:S05]  /*220a0*/  @!P0 BRA `(.L_x_52157) ;  /* 0x0000000000408947 */ /* 0x000fea0003800000 */
[----:B-12---:R-:W1:Y:S01]  /*220b0*/  LDC.64 R212, c[0x0][0x428] ;  /* 0x00010a00ffd47b82 */ /* 0x006e620000000a00 */
[--C-:B------:R-:W-:Y:S01]  /*220c0*/  FADD.FTZ R215, R168, -R15.reuse ;  /* 0x8000000fa8d77221 */ /* 0x100fe20000010000 */
[--C-:B0-----:R-:W-:Y:S01]  /*220d0*/  FADD.FTZ R217, R169, -R15.reuse ;  /* 0x8000000fa9d97221 */ /* 0x101fe20000010000 */
        /* <DEDUP_REMOVED lines=10> */
[----:B------:R-:W-:Y:S01]  /*22180*/  FFMA.FTZ R215, R220, R31, R35 ;  /* 0x0000001fdcd77223 */ /* 0x000fe20000010023 */
[----:B------:R-:W-:-:S04]  /*22190*/  VIADD R14, R14, 0x20 ;  /* 0x000000200e0e7836 */ /* 0x000fc80000000000 */
[----:B------:R3:W-:Y:S03]  /*221a0*/  STG.E.128 desc[UR8][R218.64], R212 ;  /* 0x000000d4da007986 */ /* 0x0007e6000c101d08 */
.L_x_52157:
[----:B------:R-:W-:Y:S05]  /*221b0*/  BSYNC.RECONVERGENT B1 ;  /* 0x0000000000017941 */ /* 0x000fea0003800200 */
.L_x_52156:
[----:B------:R-:W-:Y:S01]  /*221c0*/  ISETP.GE.U32.AND P0, PT, R0, 0x60, PT ;  /* 0x000000600000780c */ /* 0x000fe20003f06070 */
[----:B------:R-:W-:-:S12]  /*221d0*/  BSSY.RECONVERGENT B1, `(.L_x_52158) ;  /* 0x0000012000017945 */ /* 0x000fd80003800200 */
[----:B------:R-:W-:Y:S05]  /*221e0*/  @!P0 BRA `(.L_x_52159) ;  /* 0x0000000000408947 */ /* 0x000fea0003800000 */
[----:B-123--:R-:W1:Y:S01]  /*221f0*/  LDC.64 R212, c[0x0][0x428] ;  /* 0x00010a00ffd47b82 */ /* 0x00ee620000000a00 */
        /* <DEDUP_REMOVED lines=13> */
[----:B------:R-:W-:-:S04]  /*222d0*/  IADD3 R14, PT, PT, R14, 0x20, RZ ;  /* 0x000000200e0e7810 */ /* 0x000fc80007ffe0ff */
[----:B------:R4:W-:Y:S03]  /*222e0*/  STG.E.128 desc[UR8][R218.64], R212 ;  /* 0x000000d4da007986 */ /* 0x0009e6000c101d08 */
.L_x_52159:
[----:B------:R-:W-:Y:S05]  /*222f0*/  BSYNC.RECONVERGENT B1 ;  /* 0x0000000000017941 */ /* 0x000fea0003800200 */
.L_x_52158:
[----:B------:R-:W-:Y:S01]  /*22300*/  ISETP.GE.U32.AND P0, PT, R0, 0x80, PT ;  /* 0x000000800000780c */ /* 0x000fe20003f06070 */
[----:B------:R-:W-:-:S12]  /*22310*/  BSSY.RECONVERGENT B1, `(.L_x_52160) ;  /* 0x0000012000017945 */ /* 0x000fd80003800200 */
[----:B------:R-:W-:Y:S05]  /*22320*/  @!P0 BRA `(.L_x_52161) ;  /* 0x0000000000408947 */ /* 0x000fea0003800000 */
[----:B-1234-:R-:W1:Y:S01]  /*22330*/  LDC.64 R212, c[0x0][0x428] ;  /* 0x00010a00ffd47b82 */ /* 0x01ee620000000a00 */
        /* <DEDUP_REMOVED lines=15> */
.L_x_52161:
[----:B------:R-:W-:Y:S05]  /*22430*/  BSYNC.RECONVERGENT B1 ;  /* 0x0000000000017941 */ /* 0x000fea0003800200 */
.L_x_52160:
        /* <DEDUP_REMOVED lines=16> */
[----:B------:R-:W-:Y:S01]  /*22540*/  FFMA.FTZ R215, R220, R67, R71 ;  /* 0x00000043dcd77223 */ /* 0x000fe20000010047 */
[----:B------:R-:W-:-:S04]  /*22550*/  IADD3 R14, PT, PT, R14, 0x20, RZ ;  /* 0x000000200e0e7810 */ /* 0x000fc80007ffe0ff */
[----:B------:R0:W-:Y:S03]  /*22560*/  STG.E.128 desc[UR8][R218.64], R212 ;  /* 0x000000d4da007986 */ /* 0x0001e6000c101d08 */
.L_x_52163:
[----:B------:R-:W-:Y:S05]  /*22570*/  BSYNC.RECONVERGENT B1 ;  /* 0x0000000000017941 */ /* 0x000fea0003800200 */
.L_x_52162:
        /* <DEDUP_REMOVED lines=17> */
[----:B------:R-:W-:-:S04]  /*22690*/  VIADD R14, R14, 0x20 ;  /* 0x000000200e0e7836 */ /* 0x000fc80000000000 */
[----:B------:R0:W-:Y:S03]  /*226a0*/  STG.E.128 desc[UR8][R218.64], R212 ;  /* 0x000000d4da007986 */ /* 0x0001e6000c101d08 */
.L_x_52165:
[----:B------:R-:W-:Y:S05]  /*226b0*/  BSYNC.RECONVERGENT B1 ;  /* 0x0000000000017941 */ /* 0x000fea0003800200 */
.L_x_52164:
        /* <DEDUP_REMOVED lines=19> */
.L_x_52167:
[----:B------:R-:W-:Y:S05]  /*227f0*/  BSYNC.RECONVERGENT B1 ;  /* 0x0000000000017941 */ /* 0x000fea0003800200 */
.L_x_52166:
        /* <DEDUP_REMOVED lines=19> */
.L_x_52169:
[----:B------:R-:W-:Y:S05]  /*22930*/  BSYNC.RECONVERGENT B1 ;  /* 0x0000000000017941 */ /* 0x000fea0003800200 */
.L_x_52168:
        /* <DEDUP_REMOVED lines=19> */
.L_x_52171:
[----:B------:R-:W-:Y:S05]  /*22a70*/  BSYNC.RECONVERGENT B1 ;  /* 0x0000000000017941 */ /* 0x000fea0003800200 */
.L_x_52170:
        /* <DEDUP_REMOVED lines=19> */
.L_x_52173:
[----:B------:R-:W-:Y:S05]  /*22bb0*/  BSYNC.RECONVERGENT B1 ;  /* 0x0000000000017941 */ /* 0x000fea0003800200 */
.L_x_52172:
        /* <DEDUP_REMOVED lines=19> */
.L_x_52175:
[----:B------:R-:W-:Y:S05]  /*22cf0*/  BSYNC.RECONVERGENT B1 ;  /* 0x0000000000017941 */ /* 0x000fea0003800200 */
.L_x_52174:
        /* <DEDUP_REMOVED lines=18> */
.L_x_52177:
[----:B------:R-:W-:Y:S05]  /*22e20*/  BSYNC.RECONVERGENT B1 ;  /* 0x0000000000017941 */ /* 0x000fea0003800200 */
.L_x_52176:
[----:B0-----:R-:W0:Y:S02]  /*22e30*/  LDC.64 R14, c[0x0][0x380] ;  /* 0x0000e000ff0e7b82 */ /* 0x001e240000000a00 */
[----:B0-----:R-:W-:-:S05]  /*22e40*/  IMAD R4, R14, 0x4, R4 ;  /* 0x000000040e047824 */ /* 0x001fca00078e0204 */
[----:B------:R-:W-:-:S13]  /*22e50*/  ISETP.GE.AND P0, PT, R4, R15, PT ;  /* 0x0000000f0400720c */ /* 0x000fda0003f06270 */
[----:B------:R-:W-:Y:S05]  /*22e60*/  @!P0 BRA `(.L_x_52178) ;  /* 0xfffffde800608947 */ /* 0x000fea000383ffff */
[----:B------:R-:W-:Y:S05]  /*22e70*/  BSYNC B0 ;  /* 0x0000000000007941 */ /* 0x000fea0003800000 */
.L_x_51625:
[----:B------:R-:W-:Y:S05]  /*22e80*/  EXIT ;  /* 0x000000000000794d */ /* 0x000fea0003800000 */
.L_x_52153:
[----:B--234-:R-:W-:Y:S01]  /*22e90*/  HFMA2 R222, -RZ, RZ, 0, 1.847743988037109375e-06 ;  /* 0x0000001fffde7431 */ /* 0x01cfe200000001ff */
[----:B------:R-:W-:Y:S01]  /*22ea0*/  BSSY B1, `(.L_x_52179) ;  /* 0x0000007000017945 */ /* 0x000fe20003800000 */
[----:B------:R-:W-:Y:S01]  /*22eb0*/  MOV R220, R15 ;  /* 0x0000000f00dc7202 */ /* 0x000fe20000000f00 */
[----:B------:R-:W-:Y:S02]  /*22ec0*/  IMAD.MOV.U32 R221, RZ, RZ, 0x1 ;  /* 0x00000001ffdd7424 */ /* 0x000fe400078e00ff */
[----:B------:R-:W-:-:S07]  /*22ed0*/  IMAD.MOV.U32 R219, RZ, RZ, -0x1 ;  /* 0xffffffffffdb7424 */ /* 0x000fce00078e00ff */
[----:B-----5:R-:W-:Y:S05]  /*22ee0*/  WARPSYNC.COLLECTIVE R219, `(.L_x_52180) ;  /* 0x00000000db087348 */ /* 0x020fea0003c00000 */
[----:B------:R0:W1:Y:S02]  /*22ef0*/  SHFL.BFLY P6, R218, R220, R221, R222 ;  /* 0x0c0000dddcda7389 */ /* 0x00006400000c00de */
[----:B01---5:R-:W-:Y:S05]  /*22f00*/  ENDCOLLECTIVE ;  /* 0x000000000000791b */ /* 0x023fea0003800000 */
.L_x_52180:
[----:B------:R-:W-:Y:S05]  /*22f10*/  BSYNC B1 ;  /* 0x0000000000017941 */ /* 0x000fea0003800000 */
.L_x_52179:
        /* <DEDUP_REMOVED lines=9> */
.L_x_52181:
[----:B------:R-:W-:Y:S02]  /*22fb0*/  IMAD.MOV.U32 R221, RZ, RZ, 0x4 ;  /* 0x00000004ffdd7424 */ /* 0x000fe400078e00ff */
[----:B------:R-:W-:-:S04]  /*22fc0*/  IMAD.MOV.U32 R213, RZ, RZ, R218 ;  /* 0x000000ffffd57224 */ /* 0x000fc800078e00da */
[----:B------:R-:W-:-:S05]  /*22fd0*/  FADD.FTZ R215, R214, R213 ;  /* 0x000000d5d6d77221 */ /* 0x000fca0000010000 */
[----:B------:R-:W-:-:S07]  /*22fe0*/  MOV R220, R215 ;  /* 0x000000d700dc7202 */ /* 0x000fce0000000f00 */
[----:B------:R-:W-:Y:S05]  /*22ff0*/  WARPSYNC.COLLECTIVE R219, `(.L_x_52182) ;  /* 0x00000000db087348 */ /* 0x000fea0003c00000 */
[----:B------:R0:W1:Y:S02]  /*23000*/  SHFL.BFLY P6, R218, R220, R221, R222 ;  /* 0x0c0000dddcda7389 */ /* 0x00006400000c00de */
[----:B01----:R-:W-:Y:S05]  /*23010*/  ENDCOLLECTIVE ;  /* 0x000000000000791b */ /* 0x003fea0003800000 */
.L_x_52182:
[----:B------:R-:W-:Y:S01]  /*23020*/  HFMA2 R221, -RZ, RZ, 0, 4.76837158203125e-07 ;  /* 0x00000008ffdd7431 */ /* 0x000fe200000001ff */
[----:B------:R-:W-:-:S05]  /*23030*/  MOV R212, R218 ;  /* 0x000000da00d47202 */ /* 0x000fca0000000f00 */
[----:B------:R-:W-:-:S04]  /*23040*/  FADD.FTZ R216, R215, R212 ;  /* 0x000000d4d7d87221 */ /* 0x000fc80000010000 */
[----:B------:R-:W-:-:S07]  /*23050*/  IMAD.MOV.U32 R220, RZ, RZ, R216 ;  /* 0x000000ffffdc7224 */ /* 0x000fce00078e00d8 */
[----:B------:R-:W-:Y:S05]  /*23060*/  WARPSYNC.COLLECTIVE R219, `(.L_x_52183) ;  /* 0x00000000db087348 */ /* 0x000fea0003c00000 */
[----:B------:R0:W1:Y:S02]  /*23070*/  SHFL.BFLY P6, R218, R220, R221, R222 ;  /* 0x0c0000dddcda7389 */ /* 0x00006400000c00de */
[----:B01----:R-:W-:Y:S05]  /*23080*/  ENDCOLLECTIVE ;  /* 0x000000000000791b */ /* 0x003fea0003800000 */
.L_x_52183:
        /* <DEDUP_REMOVED lines=8> */
.L_x_52184:
        /* <DEDUP_REMOVED lines=112> */
.L_x_52185:
[----:B------:R-:W-:Y:S02]  /*23810*/  IMAD.MOV.U32 R221, RZ, RZ, 0x2 ;  /* 0x00000002ffdd7424 */ /* 0x000fe400078e00ff */
[----:B------:R-:W-:-:S04]  /*23820*/  IMAD.MOV.U32 R214, RZ, RZ, R218 ;  /* 0x000000ffffd67224 */ /* 0x000fc800078e00da */
[----:B------:R-:W-:-:S05]  /*23830*/  FADD.FTZ R214, R15, R214 ;  /* 0x000000d60fd67221 */ /* 0x000fca0000010000 */
[----:B------:R-:W-:-:S07]  /*23840*/  MOV R220, R214 ;  /* 0x000000d600dc7202 */ /* 0x000fce0000000f00 */
[----:B------:R-:W-:Y:S05]  /*23850*/  WARPSYNC.COLLECTIVE R219, `(.L_x_52186) ;  /* 0x00000000db087348 */ /* 0x000fea0003c00000 */
[----:B------:R0:W1:Y:S02]  /*23860*/  SHFL.BFLY P6, R218, R220, R221, R222 ;  /* 0x0c0000dddcda7389 */ /* 0x00006400000c00de */
[----:B01----:R-:W-:Y:S05]  /*23870*/  ENDCOLLECTIVE ;  /* 0x000000000000791b */ /* 0x003fea0003800000 */
.L_x_52186:
[----:B------:R-:W-:Y:S01]  /*23880*/  HFMA2 R221, -RZ, RZ, 0, 2.384185791015625e-07 ;  /* 0x00000004ffdd7431 */ /* 0x000fe200000001ff */
[----:B------:R-:W-:-:S05]  /*23890*/  MOV R215, R218 ;  /* 0x000000da00d77202 */ /* 0x000fca0000000f00 */
[----:B------:R-:W-:-:S04]  /*238a0*/  FADD.FTZ R215, R214, R215 ;  /* 0x000000d7d6d77221 */ /* 0x000fc80000010000 */
[----:B------:R-:W-:-:S07]  /*238b0*/  IMAD.MOV.U32 R220, RZ, RZ, R215 ;  /* 0x000000ffffdc7224 */ /* 0x000fce00078e00d7 */
[----:B------:R-:W-:Y:S05]  /*238c0*/  WARPSYNC.COLLECTIVE R219, `(.L_x_52187) ;  /* 0x00000000db087348 */ /* 0x000fea0003c00000 */
[----:B------:R0:W1:Y:S02]  /*238d0*/  SHFL.BFLY P6, R218, R220, R221, R222 ;  /* 0x0c0000dddcda7389 */ /* 0x00006400000c00de */
[----:B01----:R-:W-:Y:S05]  /*238e0*/  ENDCOLLECTIVE ;  /* 0x000000000000791b */ /* 0x003fea0003800000 */
.L_x_52187:
[----:B------:R-:W-:Y:S02]  /*238f0*/  IMAD.MOV.U32 R221, RZ, RZ, 0x8 ;  /* 0x00000008ffdd7424 */ /* 0x000fe400078e00ff */
[----:B------:R-:W-:-:S04]  /*23900*/  IMAD.MOV.U32 R216, RZ, RZ, R218 ;  /* 0x000000ffffd87224 */ /* 0x000fc800078e00da */
[----:B------:R-:W-:-:S05]  /*23910*/  FADD.FTZ R216, R215, R216 ;  /* 0x000000d8d7d87221 */ /* 0x000fca0000010000 */
[----:B------:R-:W-:-:S07]  /*23920*/  MOV R220, R216 ;  /* 0x000000d800dc7202 */ /* 0x000fce0000000f00 */
[----:B------:R-:W-:Y:S05]  /*23930*/  WARPSYNC.COLLECTIVE R219, `(.L_x_52188) ;  /* 0x00000000db087348 */ /* 0x000fea0003c00000 */
[----:B------:R0:W1:Y:S02]  /*23940*/  SHFL.BFLY P6, R218, R220, R221, R222 ;  /* 0x0c0000dddcda7389 */ /* 0x00006400000c00de */
[----:B01----:R-:W-:Y:S05]  /*23950*/  ENDCOLLECTIVE ;  /* 0x000000000000791b */ /* 0x003fea0003800000 */
.L_x_52188:
[----:B------:R-:W-:Y:S01]  /*23960*/  HFMA2 R221, -RZ, RZ, 0, 9.5367431640625e-07 ;  /* 0x00000010ffdd7431 */ /* 0x000fe200000001ff */
[----:B------:R-:W-:-:S05]  /*23970*/  MOV R217, R218 ;  /* 0x000000da00d97202 */ /* 0x000fca0000000f00 */
[----:B------:R-:W-:-:S04]  /*23980*/  FADD.FTZ R217, R216, R217 ;  /* 0x000000d9d8d97221 */ /* 0x000fc80000010000 */
[----:B------:R-:W-:-:S07]  /*23990*/  IMAD.MOV.U32 R220, RZ, RZ, R217 ;  /* 0x000000ffffdc7224 */ /* 0x000fce00078e00d9 */
[----:B------:R-:W-:Y:S05]  /*239a0*/  WARPSYNC.COLLECTIVE R219, `(.L_x_52189) ;  /* 0x00000000db087348 */ /* 0x000fea0003c00000 */
[----:B------:R0:W1:Y:S02]  /*239b0*/  SHFL.BFLY P6, R218, R220, R221, R222 ;  /* 0x0c0000dddcda7389 */ /* 0x00006400000c00de */
[----:B01----:R-:W-:Y:S05]  /*239c0*/  ENDCOLLECTIVE ;  /* 0x000000000000791b */ /* 0x003fea0003800000 */
.L_x_52189:
[----:B------:R-:W-:Y:S05]  /*239d0*/  BRA `(.L_x_52190) ;  /* 0xffffffe400207947 */ /* 0x000fea000383ffff */
.L_x_52191:
        /* <DEDUP_REMOVED lines=10> */
.L_x_54484:


//--------------------- .text._ZN10layer_norm13ln_fwd_kernelINS_13Kernel_traitsIfffffjLj1536ELj1ELj4ELj1ELj16ENS_18Kernel_traits_baseILj1536EfffffjLj128EEEEELb1ELb1ELb0ELb1EEEvNS_9FwdParamsE --------------------------
	.section	.text._ZN10layer_norm13ln_fwd_kernelINS_13Kernel_traitsIfffffjLj1536ELj1ELj4ELj1ELj16ENS_18Kernel_traits_baseILj1536EfffffjLj128EEEEELb1ELb1ELb0ELb1EEEvNS_9FwdParamsE,"ax",@progbits
	.align	128
        .global         _ZN10layer_norm13ln_fwd_kernelINS_13Kernel_traitsIfffffjLj1536ELj1ELj4ELj1ELj16ENS_18Kernel_traits_baseILj1536EfffffjLj128EEEEELb1ELb1ELb0ELb1EEEvNS_9FwdParamsE
        .type           _ZN10layer_norm13ln_fwd_kernelINS_13Kernel_traitsIfffffjLj1536ELj1ELj4ELj1ELj16ENS_18Kernel_traits_baseILj1536EfffffjLj128EEEEELb1ELb1ELb0ELb1EEEvNS_9FwdParamsE,@function
        .size           _ZN10layer_norm13ln_fwd_kernelINS_13Kernel_traitsIfffffjLj1536ELj1ELj4ELj1ELj16ENS_18Kernel_traits_baseILj1536EfffffjLj128EEEEELb1ELb1ELb0ELb1EEEvNS_9FwdParamsE,(.L_x_54485 - _ZN10layer_norm13ln_fwd_kernelINS_13Kernel_traitsIfffffjLj1536ELj1ELj4ELj1ELj16ENS_18Kernel_traits_baseILj1536EfffffjLj128EEEEELb1ELb1ELb0ELb1EEEvNS_9FwdParamsE)
        .other          _ZN10layer_norm13ln_fwd_kernelINS_13Kernel_traitsIfffffjLj1536ELj1ELj4ELj1ELj16ENS_18Kernel_traits_baseILj1536EfffffjLj128EEEEELb1ELb1ELb0ELb1EEEvNS_9FwdParamsE,@"STO_CUDA_ENTRY STV_DEFAULT"
_ZN10layer_norm13ln_fwd_kernelINS_13Kernel_traitsIfffffjLj1536ELj1ELj4ELj1ELj16ENS_18Kernel_traits_baseILj1536EfffffjLj128EEEEELb1ELb1ELb0ELb1EEEvNS_9FwdParamsE:
.text._ZN10layer_norm13ln_fwd_kernelINS_13Kernel_traitsIfffffjLj1536ELj1ELj4ELj1ELj16ENS_18Kernel_traits_baseILj1536EfffffjLj128EEEEELb1ELb1ELb0ELb1EEEvNS_9FwdParamsE:
        /* <DEDUP_REMOVED lines=93> */
.L_x_52192:
        /* <DEDUP_REMOVED lines=52> */
.L_x_52193:
        /* <DEDUP_REMOVED lines=12> */
[----:B------:R-:W-:Y:S01]  /*09d0*/  IMAD.HI.U32 R10, R5, -0x2daee0ad, RZ ;  /* 0xd2511f53050a7827 */ /* 0x000fe200078e00ff */
[----:B------:R-:W2:Y:S03]  /*09e0*/  LDCU UR33, c[0x0][0x408] ;  /* 0x00008100ff2177ac */ /* 0x000ea60008000800 */
[----:B------:R-:W-:Y:S01]  /*09f0*/  IMAD R8, R0, -0x326172a9, RZ ;  /* 0xcd9e8d5700087824 */ /* 0x000fe200078e02ff */
[----:B------:R-:W-:Y:S01]  /*0a00*/  LOP3.LUT R10, R11, UR14, R10, 0x96, !PT ;  /* 0x0000000e0b0a7c12 */ /* 0x000fe2000f8e960a */
[----:B------:R-:W-:Y:S01]  /*0a10*/  IMAD.HI.U32 R7, R6, -0x326172a9, RZ ;  /* 0xcd9e8d5706077827 */ /* 0x000fe200078e00ff */
[----:B------:R-:W3:Y:S01]  /*0a20*/  LDCU UR12, c[0x0][0x388] ;  /* 0x00007100ff0c77ac */ /* 0x000ee20008000800 */
[----:B-1----:R-:W-:-:S02]  /*0a30*/  ISETP.NE.U32.AND P0, PT, RZ, UR4, PT ;  /* 0x00000004ff007c0c */ /* 0x002fc4000bf05070 */
[----:B------:R-:W-:Y:S01]  /*0a40*/  IMAD R11, R5, -0x2daee0ad, RZ ;  /* 0xd2511f53050b7824 */ /* 0x000fe200078e02ff */
[----:B------:R-:W-:Y:S01]  /*0a50*/  LOP3.LUT R7, R8, UR10, R7, 0x96, !PT ;  /* 0x0000000a08077c12 */ /* 0x000fe2000f8e9607 */
[----:B------:R-:W-:Y:S01]  /*0a60*/  IMAD R6, R6, -0x326172a9, RZ ;  /* 0xcd9e8d5706067824 */ /* 0x000fe200078e02ff */
[----:B------:R-:W-:Y:S01]  /*0a70*/  ISETP.NE.AND.EX P0, PT, RZ, UR5, PT, P0 ;  /* 0x00000005ff007c0c */ /* 0x000fe2000bf05300 */
[----:B------:R-:W-:Y:S01]  /*0a80*/  IMAD.HI.U32 R5, R10, -0x326172a9, RZ ;  /* 0xcd9e8d570a057827 */ /* 0x000fe200078e00ff */
[----:B------:R-:W1:Y:S03]  /*0a90*/  LDCU.U8 UR31, c[0x0][0x410] ;  /* 0x00008200ff1f77ac */ /* 0x000e660008000000 */
[----:B------:R-:W-:Y:S01]  /*0aa0*/  IMAD.HI.U32 R8, R7, -0x2daee0ad, RZ ;  /* 0xd2511f5307087827 */ /* 0x000fe200078e00ff */
[----:B------:R-:W-:Y:S01]  /*0ab0*/  LOP3.LUT R5, R6, UR15, R5, 0x96, !PT ;  /* 0x0000000f06057c12 */ /* 0x000fe2000f8e9605 */
[----:B------:R-:W4:Y:S03]  /*0ac0*/  LDCU UR13, c[0x0][0x448] ;  /* 0x00008900ff0d77ac */ /* 0x000f260008000800 */
[----:B------:R-:W-:Y:S01]  /*0ad0*/  LOP3.LUT R8, R11, UR16, R8, 0x96, !PT ;  /* 0x000000100b087c12 */ /* 0x000fe2000f8e9608 */
[----:B------:R-:W-:Y:S01]  /*0ae0*/  IMAD R11, R10, -0x326172a9, RZ ;  /* 0xcd9e8d570a0b7824 */ /* 0x000fe200078e02ff */
[----:B------:R-:W0:Y:S01]  /*0af0*/  LDCU.64 UR10, c[0x0][0x3a0] ;  /* 0x00007400ff0a77ac */ /* 0x000e220008000a00 */
        /* <DEDUP_REMOVED lines=44> */
.L_x_52699:
[----:B------:R-:W0:Y:S01]  /*0dc0*/  LDC.64 R208, c[0x0][0x390] ;  /* 0x0000e400ffd07b82 */ /* 0x000e220000000a00 */
[----:B---3--:R-:W-:Y:S02]  /*0dd0*/  IMAD R12, R9, UR12, RZ ;  /* 0x0000000c090c7c24 */ /* 0x008fe4000f8e02ff */
[----:B------:R-:W-:-:S03]  /*0de0*/  IMAD.MOV.U32 R224, RZ, RZ, 0x3f800000 ;  /* 0x3f800000ffe07424 */ /* 0x000fc600078e00ff */
[----:B------:R-:W-:Y:S02]  /*0df0*/  SHF.R.S32.HI R13, RZ, 0x1f, R12 ;  /* 0x0000001fff0d7819 */ /* 0x000fe4000001140c */
[----:B------:R-:W1:Y:S02]  /*0e00*/  @P0 LDC.64 R10, c[0x0][0x3e0] ;  /* 0x0000f800ff0a0b82 */ /* 0x000e640000000a00 */
[----:B------:R-:W-:-:S04]  /*0e10*/  LEA.HI R13, R13, R12, RZ, 0x2 ;  /* 0x0000000c0d0d7211 */ /* 0x000fc800078f10ff */
[----:B------:R-:W-:-:S05]  /*0e20*/  LEA.HI.SX32 R214, R13, R2, 0x1e ;  /* 0x000000020dd67211 */ /* 0x000fca00078ff2ff */
[----:B0-----:R-:W-:-:S06]  /*0e30*/  IMAD.WIDE.U32 R12, R214, 0x10, R208 ;  /* 0x00000010d60c7825 */ /* 0x001fcc00078e00d0 */
[----:B-----5:R-:W5:Y:S01]  /*0e40*/  LDG.E.128 R12, desc[UR8][R12.64] ;  /* 0x000000080c0c7981 */ /* 0x020f62000c1e1d00 */
[----:B-1----:R-:W-:-:S05]  /*0e50*/  @P0 IMAD.WIDE R10, R9, 0x4, R10 ;  /* 0x00000004090a0825 */ /* 0x002fca00078e020a */
[----:B------:R0:W5:Y:S01]  /*0e60*/  @P0 LDG.E R224, desc[UR8][R10.64] ;  /* 0x000000080ae00981 */ /* 0x000162000c1e1900 */
[----:B------:R-:W-:-:S04]  /*0e70*/  ISETP.NE.U32.AND P1, PT, RZ, UR10, PT ;  /* 0x0000000aff007c0c */ /* 0x000fc8000bf25070 */
[----:B------:R-:W-:Y:S01]  /*0e80*/  ISETP.NE.AND.EX P1, PT, RZ, UR11, PT, P1 ;  /* 0x0000000bff007c0c */ /* 0x000fe2000bf25310 */
[----:B------:R-:W-:Y:S01]  /*0e90*/  IMAD.U32 R222, RZ, RZ, UR6 ;  /* 0x00000006ffde7e24 */ /* 0x000fe2000f8e00ff */
[----:B------:R-:W-:-:S03]  /*0ea0*/  MOV R223, 0x2f800000 ;  /* 0x2f80000000df7802 */ /* 0x000fc60000000f00 */
[----:B------:R-:W-:-:S08]  /*0eb0*/  VIADD R222, R222, 0x9e3779b9 ;  /* 0x9e3779b9dede7836 */ /* 0x000fd00000000000 */
[----:B0-----:R-:W-:Y:S05]  /*0ec0*/  @!P1 BRA `(.L_x_52195) ;  /* 0x0000001400249947 */ /* 0x001fea0003800000 */
        /* <DEDUP_REMOVED lines=14> */
.L_x_54324:
[----:B------:R-:W-:Y:S05]  /*0fb0*/  BRX R10 -0xfc0                                         (*"BRANCH_TARGETS .L_x_54325,.L_x_54326,.L_x_54327"*) ;  /* 0xfffffff00a107949 */ /* 0x000fea000383ffff */
.L_x_54327:
[----:B------:R-:W-:Y:S01]  /*0fc0*/  VIADD R11, R219, 0x1 ;  /* 0x00000001db0b7836 */ /* 0x000fe20000000000 */
[----:B------:R-:W-:Y:S01]  /*0fd0*/  MOV R16, R6 ;  /* 0x0000000600107202 */ /* 0x000fe20000000f00 */
[----:B------:R-:W-:Y:S01]  /*0fe0*/  IMAD.MOV.U32 R10, RZ, RZ, R218 ;  /* 0x000000ffff0a7224 */ /* 0x000fe200078e00da */
[----:B------:R-:W-:Y:S06]  /*0ff0*/  BRA `(.L_x_52197) ;  /* 0x0000000000f47947 */ /* 0x000fec0003800000 */
.L_x_54325:
[----:B------:R-:W-:Y:S01]  /*1000*/  IMAD.MOV.U32 R10, RZ, RZ, R218 ;  /* 0x000000ffff0a7224 */ /* 0x000fe200078e00da */
[----:B------:R-:W-:Y:S01]  /*1010*/  MOV R16, R5 ;  /* 0x0000000500107202 */ /* 0x000fe20000000f00 */
[----:B------:R-:W-:Y:S01]  /*1020*/  IMAD.MOV.U32 R11, RZ, RZ, 0x3 ;  /* 0x00000003ff0b7424 */ /* 0x000fe200078e00ff */
[----:B------:R-:W-:Y:S06]  /*1030*/  BRA `(.L_x_52197) ;  /* 0x0000000000e47947 */ /* 0x000fec0003800000 */
.L_x_54326:
        /* <DEDUP_REMOVED lines=13> */
.L_x_52199:
[----:B------:R-:W-:Y:S05]  /*1110*/  BSYNC.RECONVERGENT B2 ;  /* 0x0000000000027941 */ /* 0x000fea0003800200 */
.L_x_52198:
        /* <DEDUP_REMOVED lines=43> */
.L_x_52197:
[----:B------:R-:W-:Y:S05]  /*13d0*/  BSYNC.RECONVERGENT B1 ;  /* 0x0000000000017941 */ /* 0x000fea0003800200 */
.L_x_52196:
        /* <DEDUP_REMOVED lines=8> */
[----:B------:R-:W-:Y:S02]  /*1460*/  IMAD.MOV.U32 R18, RZ, RZ, 0x2 ;  /* 0x00000002ff127424 */ /* 0x000fe400078e00ff */
        /* <DEDUP_REMOVED lines=14> */
.L_x_52202:
        /* <DEDUP_REMOVED lines=13> */
.L_x_52204:
[----:B------:R-:W-:Y:S05]  /*1620*/  BSYNC.RECONVERGENT B2 ;  /* 0x0000000000027941 */ /* 0x000fea0003800200 */
.L_x_52203:
        /* <DEDUP_REMOVED lines=43> */
.L_x_52201:
[----:B------:R-:W-:Y:S05]  /*18e0*/  BSYNC.RECONVERGENT B1 ;  /* 0x0000000000017941 */ /* 0x000fea0003800200 */
.L_x_52200:
        /* <DEDUP_REMOVED lines=21> */
.L_x_52207:
        /* <DEDUP_REMOVED lines=13> */
.L_x_52209:
[----:B------:R-:W-:Y:S05]  /*1b10*/  BSYNC.RECONVERGENT B2 ;  /* 0x0000000000027941 */ /* 0x000fea0003800200 */
.L_x_52208:
        /* <DEDUP_REMOVED lines=43> */
.L_x_52206:
[----:B------:R-:W-:Y:S05]  /*1dd0*/  BSYNC.RECONVERGENT B1 ;  /* 0x0000000000017941 */ /* 0x000fea0003800200 */
.L_x_52205:
        /* <DEDUP_REMOVED lines=21> */
.L_x_52212:
        /* <DEDUP_REMOVED lines=13> */
.L_x_52214:
[----:B------:R-:W-:Y:S05]  /*2000*/  BSYNC.RECONVERGENT B2 ;  /* 0x0000000000027941 */ /* 0x000fea0003800200 */
.L_x_52213:
        /* <DEDUP_REMOVED lines=43> */
.L_x_52211:
[----:B------:R-:W-:Y:S05]  /*22c0*/  BSYNC.RECONVERGENT B1 ;  /* 0x0000000000017941 */ /* 0x000fea0003800200 */
.L_x_52210:
        /* <DEDUP_REMOVED lines=9> */
.L_x_52195:
        /* <DEDUP_REMOVED lines=16> */
.L_x_52218:
        /* <DEDUP_REMOVED lines=13> */
.L_x_52220:
[----:B------:R-:W-:Y:S05]  /*2530*/  BSYNC.RECONVERGENT B2 ;  /* 0x0000000000027941 */ /* 0x000fea0003800200 */
.L_x_52219:
        /* <DEDUP_REMOVED lines=39> */
[----:B------:R-:W-:Y:S02]  /*27b0*/  LOP3.LUT R6, R16, UR29, R21, 0x96, !PT ;  /* 0x0000001d10067c12 */ /* 0x000fe4000f8e9615 */
[----:B------:R-:W-:Y:S02]  /*27c0*/  MOV R8, R20 ;  /* 0x0000001400087202 */ /* 0x000fe40000000f00 */
[----:B------:R-:W-:Y:S01]  /*27d0*/  LOP3.LUT R5, R10, UR30, R19, 0x96, !PT ;  /* 0x0000001e0a057c12 */ /* 0x000fe2000f8e9613 */
[----:B------:R-:W-:-:S07]  /*27e0*/  IMAD.MOV.U32 R10, RZ, RZ, R18 ;  /* 0x000000ffff0a7224 */ /* 0x000fce00078e0012 */
.L_x_52217:
[----:B------:R-:W-:Y:S05]  /*27f0*/  BSYNC.RECONVERGENT B1 ;  /* 0x0000000000017941 */ /* 0x000fea0003800200 */
.L_x_52216:
[----:B------:R-:W-:Y:S01]  /*2800*/  I2FP.F32.U32 R16, R11 ;  /* 0x0000000b00107245 */ /* 0x000fe20000201000 */
[----:B------:R-:W-:Y:S01]  /*2810*/  IMAD.U32 R220, RZ, RZ, UR32 ;  /* 0x00000020ffdc7e24 */ /* 0x000fe2000f8e00ff */
[----:B------:R-:W-:Y:S01]  /*2820*/  ISETP.NE.AND P4, PT, R17, 0x1, PT ;  /* 0x000000011100780c */ /* 0x000fe20003f85270 */
[----:B------:R-:W-:Y:S02]  /*2830*/  IMAD.U32 R221, RZ, RZ, UR33 ;  /* 0x00000021ffdd7e24 */ /* 0x000fe4000f8e00ff */
[----:B-----5:R-:W-:Y:S01]  /*2840*/  FMUL.FTZ R12, R12, R224 ;  /* 0x000000e00c0c7220 */ /* 0x020fe20000410000 */
[----:B------:R-:W-:Y:S01]  /*2850*/  FFMA.FTZ R11, R16, R223, 1.1641532182693481445e-10 ;  /* 0x2f000000100b7423 */ /* 0x000fe200000100df */
[----:B------:R-:W-:Y:S01]  /*2860*/  BSSY.RECONVERGENT B1, `(.L_x_52221) ;  /* 0x0000049000017945 */ /* 0x000fe20003800200 */
        /* <DEDUP_REMOVED lines=15> */
.L_x_52223:
        /* <DEDUP_REMOVED lines=13> */
.L_x_52225:
[----:B------:R-:W-:Y:S05]  /*2a30*/  BSYNC.RECONVERGENT B2 ;  /* 0x0000000000027941 */ /* 0x000fea0003800200 */
.L_x_52224:
        /* <DEDUP_REMOVED lines=43> */
.L_x_52222:
[----:B------:R-:W-:Y:S05]  /*2cf0*/  BSYNC.RECONVERGENT B1 ;  /* 0x0000000000017941 */ /* 0x000fea0003800200 */
.L_x_52221:
[----:B------:R-:W-:Y:S01]  /*2d00*/  I2FP.F32.U32 R12, R12 ;  /* 0x0000000c000c7245 */ /* 0x000fe20000201000 */
[----:B------:R-:W-:Y:S01]  /*2d10*/  BSSY.RECONVERGENT B1, `(.L_x_52226) ;  /* 0x000004c000017945 */ /* 0x000fe20003800200 */
[----:B------:R-:W-:-:S03]  /*2d20*/  ISETP.NE.AND P5, PT, R16, 0x1, PT ;  /* 0x000000011000780c */ /* 0x000fc60003fa5270 */
[----:B------:R-:W-:Y:S01]  /*2d30*/  FFMA.FTZ R17, R12, R223, 1.1641532182693481445e-10 ;  /* 0x2f0000000c117423 */ /* 0x000fe200000100df */
[----:B------:R-:W-:Y:S01]  /*2d40*/  FMUL.FTZ R12, R13, R224 ;  /* 0x000000e00d0c7220 */ /* 0x000fe20000410000 */
[----:B------:R-:W-:-:S03]  /*2d50*/  MOV R13, R8 ;  /* 0x00000008000d7202 */ /* 0x000fc60000000f00 */
        /* <DEDUP_REMOVED lines=14> */
.L_x_52228:
        /* <DEDUP_REMOVED lines=13> */
.L_x_52230:
[----:B------:R-:W-:Y:S05]  /*2f10*/  BSYNC.RECONVERGENT B2 ;  /* 0x0000000000027941 */ /* 0x000fea0003800200 */
.L_x_52229:
        /* <DEDUP_REMOVED lines=43> */
.L_x_52227:
[----:B------:R-:W-:Y:S05]  /*31d0*/  BSYNC.RECONVERGENT B1 ;  /* 0x0000000000017941 */ /* 0x000fea0003800200 */
.L_x_52226:
[----:B------:R-:W-:Y:S01]  /*31e0*/  ISETP.NE.AND P6, PT, R17, 0x1, PT ;  /* 0x000000011100780c */ /* 0x000fe20003fc5270 */
[----:B------:R-:W-:Y:S01]  /*31f0*/  FMUL.FTZ R14, R14, R224 ;  /* 0x000000e00e0e7220 */ /* 0x000fe20000410000 */
[----:B------:R-:W-:Y:S01]  /*3200*/  I2FP.F32.U32 R16, R13 ;  /* 0x0000000d00107245 */ /* 0x000fe20000201000 */
[----:B------:R-:W-:Y:S01]  /*3210*/  BSSY.RECONVERGENT B1, `(.L_x_52231) ;  /* 0x000004a000017945 */ /* 0x000fe20003800200 */
[----:B------:R-:W-:Y:S02]  /*3220*/  IMAD.MOV.U32 R22, RZ, RZ, 0x2 ;  /* 0x00000002ff167424 */ /* 0x000fe400078e00ff */
[----:B------:R-:W-:Y:S01]  /*3230*/  FMUL.FTZ R14, R14, R221 ;  /* 0x000000dd0e0e7220 */ /* 0x000fe20000410000 */
[----:B------:R-:W-:-:S05]  /*3240*/  FFMA.FTZ R13, R16, R223, 1.1641532182693481445e-10 ;  /* 0x2f000000100d7423 */ /* 0x000fca00000100df */
        /* <DEDUP_REMOVED lines=13> */
.L_x_52233:
        /* <DEDUP_REMOVED lines=13> */
.L_x_52235:
[----:B------:R-:W-:Y:S05]  /*33f0*/  BSYNC.RECONVERGENT B2 ;  /* 0x0000000000027941 */ /* 0x000fea0003800200 */
.L_x_52234:
        /* <DEDUP_REMOVED lines=43> */
.L_x_52232:
[----:B------:R-:W-:Y:S05]  /*36b0*/  BSYNC.RECONVERGENT B1 ;  /* 0x0000000000017941 */ /* 0x000fea0003800200 */
.L_x_52231:
[----:B------:R-:W-:Y:S01]  /*36c0*/  I2FP.F32.U32 R14, R13 ;  /* 0x0000000d000e7245 */ /* 0x000fe20000201000 */
[----:B------:R-:W-:Y:S01]  /*36d0*/  FMUL.FTZ R16, R15, R224 ;  /* 0x000000e00f107220 */ /* 0x000fe20000410000 */
[----:B------:R-:W-:Y:S01]  /*36e0*/  FMUL.FTZ R56, R11, R108 ;  /* 0x0000006c0b387220 */ /* 0x000fe20000410000 */
[----:B------:R-:W-:Y:S01]  /*36f0*/  FMUL.FTZ R57, R12, R109 ;  /* 0x0000006d0c397220 */ /* 0x000fe20000410000 */
[----:B------:R-:W-:Y:S01]  /*3700*/  FMUL.FTZ R58, R25, R110 ;  /* 0x0000006e193a7220 */ /* 0x000fe20000410000 */
[----:B------:R-:W-:Y:S01]  /*3710*/  FFMA.FTZ R13, R14, R223, 1.1641532182693481445e-10 ;  /* 0x2f0000000e0d7423 */ /* 0x000fe200000100df */
[----:B------:R-:W-:-:S04]  /*3720*/  FMUL.FTZ R14, R16, R221 ;  /* 0x000000dd100e7220 */ /* 0x000fc80000410000 */
[----:B------:R-:W-:-:S04]  /*3730*/  FSETP.GTU.FTZ.AND P6, PT, R13, R220, PT ;  /* 0x000000dc0d00720b */ /* 0x000fc80003fdc000 */
[----:B------:R-:W-:Y:S02]  /*3740*/  FSEL R14, R14, RZ, !P6 ;  /* 0x000000ff0e0e7208 */ /* 0x000fe40007000000 */
[----:B------:R-:W-:-:S03]  /*3750*/  PLOP3.LUT P5, PT, P6, PT, PT, 0x8, 0x80 ;  /* 0x000000000080781c */ /* 0x000fc600037ae170 */
[----:B------:R-:W-:-:S10]  /*3760*/  FMUL.FTZ R59, R14, R111 ;  /* 0x0000006f0e3b7220 */ /* 0x000fd40000410000 */
.L_x_52215:
[----:B------:R-:W0:Y:S01]  /*3770*/  LDC.64 R228, c[0x0][0x3a8] ;  /* 0x0000ea00ffe47b82 */ /* 0x000e220000000a00 */
[----:B------:R-:W-:Y:S02]  /*3780*/  SEL R11, RZ, 0x1000000, !P5 ;  /* 0x01000000ff0b7807 */ /* 0x000fe40006800000 */
[----:B------:R-:W-:Y:S02]  /*3790*/  SEL R12, RZ, 0x10000, !P4 ;  /* 0x00010000ff0c7807 */ /* 0x000fe40006000000 */
[----:B------:R-:W-:-:S03]  /*37a0*/  SEL R13, RZ, 0x100, !P3 ;  /* 0x00000100ff0d7807 */ /* 0x000fc60005800000 */
[----:B------:R-:W1:Y:S01]  /*37b0*/  LDC.64 R226, c[0x0][0x3b0] ;  /* 0x0000ec00ffe27b82 */ /* 0x000e620000000a00 */
[----:B------:R-:W-:Y:S02]  /*37c0*/  IADD3 R12, PT, PT, R13, R11, R12 ;  /* 0x0000000b0d0c7210 */ /* 0x000fe40007ffe00c */
[----:B------:R-:W-:Y:S02]  /*37d0*/  SEL R13, RZ, 0x1, !P2 ;  /* 0x00000001ff0d7807 */ /* 0x000fe40005000000 */
[----:B------:R-:W-:-:S03]  /*37e0*/  IADD3 R11, PT, PT, R214, 0x20, RZ ;  /* 0x00000020d60b7810 */ /* 0x000fc60007ffe0ff */
[----:B------:R-:W2:Y:S01]  /*37f0*/  @P1 LDC.64 R20, c[0x0][0x3a0] ;  /* 0x0000e800ff141b82 */ /* 0x000ea20000000a00 */
[----:B------:R-:W-:Y:S02]  /*3800*/  IMAD.IADD R23, R12, 0x1, R13 ;  /* 0x000000010c177824 */ /* 0x000fe400078e020d */
        /* <DEDUP_REMOVED lines=25> */
.L_x_52239:
        /* <DEDUP_REMOVED lines=13> */
.L_x_52241:
[----:B------:R-:W-:Y:S05]  /*3a70*/  BSYNC.RECONVERGENT B2 ;  /* 0x0000000000027941 */ /* 0x000fea0003800200 */
.L_x_52240:
        /* <DEDUP_REMOVED lines=43> */
.L_x_52238:
[----:B------:R-:W-:Y:S05]  /*3d30*/  BSYNC.RECONVERGENT B1 ;  /* 0x0000000000017941 */ /* 0x000fea0003800200 */
.L_x_52237:
[----:B------:R-:W-:Y:S01]  /*3d40*/  I2FP.F32.U32 R10, R17 ;  /* 0x00000011000a7245 */ /* 0x000fe20000201000 */
[----:B-----5:R-:W-:Y:S01]  /*3d50*/  FMUL.FTZ R12, R12, R224 ;  /* 0x000000e00c0c7220 */ /* 0x020fe20000410000 */
        /* <DEDUP_REMOVED lines=19> */
.L_x_52244:
        /* <DEDUP_REMOVED lines=13> */
.L_x_52246:
[----:B------:R-:W-:Y:S05]  /*3f60*/  BSYNC.RECONVERGENT B2 ;  /* 0x0000000000027941 */ /* 0x000fea0003800200 */
.L_x_52245:
        /* <DEDUP_REMOVED lines=43> */
.L_x_52243:
[----:B------:R-:W-:Y:S05]  /*4220*/  BSYNC.RECONVERGENT B1 ;  /* 0x0000000000017941 */ /* 0x000fea0003800200 */
.L_x_52242:
        /* <DEDUP_REMOVED lines=21> */
.L_x_52249:
        /* <DEDUP_REMOVED lines=13> */
.L_x_52251:
[----:B------:R-:W-:Y:S05]  /*4450*/  BSYNC.RECONVERGENT B2 ;  /* 0x0000000000027941 */ /* 0x000fea0003800200 */
.L_x_52250:
        /* <DEDUP_REMOVED lines=43> */
.L_x_52248:
[----:B------:R-:W-:Y:S05]  /*4710*/  BSYNC.RECONVERGENT B1 ;  /* 0x0000000000017941 */ /* 0x000fea0003800200 */
.L_x_52247:
        /* <DEDUP_REMOVED lines=21> */
.L_x_52254:
        /* <DEDUP_REMOVED lines=13> */
.L_x_52256:
[----:B------:R-:W-:Y:S05]  /*4940*/  BSYNC.RECONVERGENT B2 ;  /* 0x0000000000027941 */ /* 0x000fea0003800200 */
.L_x_52255:
        /* <DEDUP_REMOVED lines=43> */
.L_x_52253:
[----:B------:R-:W-:Y:S05]  /*4c00*/  BSYNC.RECONVERGENT B1 ;  /* 0x0000000000017941 */ /* 0x000fea0003800200 */
.L_x_52252:
        /* <DEDUP_REMOVED lines=9> */
.L_x_52236:
        /* <DEDUP_REMOVED lines=16> */
.L_x_52260:
        /* <DEDUP_REMOVED lines=13> */
.L_x_52262:
[----:B------:R-:W-:Y:S05]  /*4e70*/  BSYNC.RECONVERGENT B2 ;  /* 0x0000000000027941 */ /* 0x000fea0003800200 */
.L_x_52261:
        /* <DEDUP_REMOVED lines=43> */
.L_x_52259:
[----:B------:R-:W-:Y:S05]  /*5130*/  BSYNC.RECONVERGENT B1 ;  /* 0x0000000000017941 */ /* 0x000fea0003800200 */
.L_x_52258:
        /* <DEDUP_REMOVED lines=20> */
.L_x_52265:
        /* <DEDUP_REMOVED lines=13> */
.L_x_52267:
[----:B------:R-:W-:Y:S05]  /*5350*/  BSYNC.RECONVERGENT B2 ;  /* 0x0000000000027941 */ /* 0x000fea0003800200 */
.L_x_52266:
        /* <DEDUP_REMOVED lines=43> */
.L_x_52264:
[----:B------:R-:W-:Y:S05]  /*5610*/  BSYNC.RECONVERGENT B1 ;  /* 0x0000000000017941 */ /* 0x000fea0003800200 */
.L_x_52263:
[----:B------:R-:W-:Y:S01]  /*5620*/  I2FP.F32.U32 R10, R10 ;  /* 0x0000000a000a7245 */ /* 0x000fe20000201000 */
[----:B------:R-:W-:Y:S01]  /*5630*/  BSSY.RECONVERGENT B1, `(.L_x_52268) ;  /* 0x000004c000017945 */ /* 0x000fe20003800200 */
[----:B------:R-:W-:Y:S01]  /*5640*/  ISETP.NE.AND P5, PT, R20, 0x1, PT ;  /* 0x000000011400780c */ /* 0x000fe20003fa5270 */
[----:B------:R-:W-:Y:S01]  /*5650*/  IMAD.MOV.U32 R18, RZ, RZ, 0x2 ;  /* 0x00000002ff127424 */ /* 0x000fe200078e00ff */
[----:B------:R-:W-:Y:S01]  /*5660*/  MOV R12, R8 ;  /* 0x00000008000c7202 */ /* 0x000fe20000000f00 */
[----:B------:R-:W-:Y:S01]  /*5670*/  FFMA.FTZ R19, R10, R223, 1.1641532182693481445e-10 ;  /* 0x2f0000000a137423 */ /* 0x000fe200000100df */
[----:B------:R-:W-:-:S04]  /*5680*/  FMUL.FTZ R10, R13, R224 ;  /* 0x000000e00d0a7220 */ /* 0x000fc80000410000 */
        /* <DEDUP_REMOVED lines=13> */
.L_x_52270:
        /* <DEDUP_REMOVED lines=13> */
.L_x_52272:
[----:B------:R-:W-:Y:S05]  /*5830*/  BSYNC.RECONVERGENT B2 ;  /* 0x0000000000027941 */ /* 0x000fea0003800200 */
.L_x_52271:
        /* <DEDUP_REMOVED lines=43> */
.L_x_52269:
[----:B------:R-:W-:Y:S05]  /*5af0*/  BSYNC.RECONVERGENT B1 ;  /* 0x0000000000017941 */ /* 0x000fea0003800200 */
.L_x_52268:
        /* <DEDUP_REMOVED lines=20> */
.L_x_52275:
        /* <DEDUP_REMOVED lines=13> */
.L_x_52277:
[----:B------:R-:W-:Y:S05]  /*5d10*/  BSYNC.RECONVERGENT B2 ;  /* 0x0000000000027941 */ /* 0x000fea0003800200 */
.L_x_52276:
        /* <DEDUP_REMOVED lines=43> */
.L_x_52274:
[----:B------:R-:W-:Y:S05]  /*5fd0*/  BSYNC.RECONVERGENT B1 ;  /* 0x0000000000017941 */ /* 0x000fea0003800200 */
.L_x_52273:
        /* <DEDUP_REMOVED lines=11> */
.L_x_52257:
[----:B------:R-:W0:Y:S01]  /*6090*/  @P1 LDC.64 R22, c[0x0][0x3a0] ;  /* 0x0000e800ff161b82 */ /* 0x000e220000000a00 */
        /* <DEDUP_REMOVED lines=32> */
.L_x_52281:
        /* <DEDUP_REMOVED lines=13> */
.L_x_52283:
[----:B------:R-:W-:Y:S05]  /*6370*/  BSYNC.RECONVERGENT B2 ;  /* 0x0000000000027941 */ /* 0x000fea0003800200 */
.L_x_52282:
        /* <DEDUP_REMOVED lines=43> */
.L_x_52280:
[----:B------:R-:W-:Y:S05]  /*6630*/  BSYNC.RECONVERGENT B1 ;  /* 0x0000000000017941 */ /* 0x000fea0003800200 */
.L_x_52279:
        /* <DEDUP_REMOVED lines=21> */
.L_x_52286:
        /* <DEDUP_REMOVED lines=13> */
.L_x_52288:
[----:B------:R-:W-:Y:S05]  /*6860*/  BSYNC.RECONVERGENT B2 ;  /* 0x0000000000027941 */ /* 0x000fea0003800200 */
.L_x_52287:
        /* <DEDUP_REMOVED lines=43> */
.L_x_52285:
[----:B------:R-:W-:Y:S05]  /*6b20*/  BSYNC.RECONVERGENT B1 ;  /* 0x0000000000017941 */ /* 0x000fea0003800200 */
.L_x_52284:
        /* <DEDUP_REMOVED lines=21> */
.L_x_52291:
        /* <DEDUP_REMOVED lines=13> */
.L_x_52293:
[----:B------:R-:W-:Y:S05]  /*6d50*/  BSYNC.RECONVERGENT B2 ;  /* 0x0000000000027941 */ /* 0x000fea0003800200 */
.L_x_52292:
        /* <DEDUP_REMOVED lines=43> */
.L_x_52290:
[----:B------:R-:W-:Y:S05]  /*7010*/  BSYNC.RECONVERGENT B1 ;  /* 0x0000000000017941 */ /* 0x000fea0003800200 */
.L_x_52289:
        /* <DEDUP_REMOVED lines=21> */
.L_x_52296:
        /* <DEDUP_REMOVED lines=13> */
.L_x_52298:
[----:B------:R-:W-:Y:S05]  /*7240*/  BSYNC.RECONVERGENT B2 ;  /* 0x0000000000027941 */ /* 0x000fea0003800200 */
.L_x_52297:
        /* <DEDUP_REMOVED lines=43> */
.L_x_52295:
[----:B------:R-:W-:Y:S05]  /*7500*/  BSYNC.RECONVERGENT B1 ;  /* 0x0000000000017941 */ /* 0x000fea0003800200 */
.L_x_52294:
        /* <DEDUP_REMOVED lines=9> */
.L_x_52278:
        /* <DEDUP_REMOVED lines=16> */
.L_x_52302:
        /* <DEDUP_REMOVED lines=13> */
.L_x_52304:
[----:B------:R-:W-:Y:S05]  /*7770*/  BSYNC.RECONVERGENT B2 ;  /* 0x0000000000027941 */ /* 0x000fea0003800200 */
.L_x_52303:
        /* <DEDUP_REMOVED lines=43> */
.L_x_52301:
[----:B------:R-:W-:Y:S05]  /*7a30*/  BSYNC.RECONVERGENT B1 ;  /* 0x0000000000017941 */ /* 0x000fea0003800200 */
.L_x_52300:
[----:B------:R-:W-:Y:S01]  /*7a40*/  I2FP.F32.U32 R16, R17 ;  /* 0x0000001100107245 */ /* 0x000fe20000201000 */
[----:B-----5:R-:W-:Y:S01]  /*7a50*/  FMUL.FTZ R12, R12, R224 ;  /* 0x000000e00c0c7220 */ /* 0x020fe20000410000 */
[----:B------:R-:W-:Y:S01]  /*7a60*/  ISETP.NE.AND P4, PT, R18, 0x1, PT ;  /* 0x000000011200780c */ /* 0x000fe20003f85270 */
[----:B------:R-:W-:Y:S02]  /*7a70*/  BSSY.RECONVERGENT B1, `(.L_x_52305) ;  /* 0x000004a000017945 */ /* 0x000fe40003800200 */
[----:B------:R-:W-:Y:S01]  /*7a80*/  FFMA.FTZ R17, R16, R223, 1.1641532182693481445e-10 ;  /* 0x2f00000010117423 */ /* 0x000fe200000100df */
[----:B------:R-:W-:-:S04]  /*7a90*/  HFMA2 R16, -RZ, RZ, 0, 1.1920928955078125e-07 ;  /* 0x00000002ff107431 */ /* 0x000fc800000001ff */
        /* <DEDUP_REMOVED lines=14> */
.L_x_52307:
        /* <DEDUP_REMOVED lines=13> */
.L_x_52309:
[----:B------:R-:W-:Y:S05]  /*7c50*/  BSYNC.RECONVERGENT B2 ;  /* 0x0000000000027941 */ /* 0x000fea0003800200 */
.L_x_52308:
        /* <DEDUP_REMOVED lines=43> */
.L_x_52306:
[----:B------:R-:W-:Y:S05]  /*7f10*/  BSYNC.RECONVERGENT B1 ;  /* 0x0000000000017941 */ /* 0x000fea0003800200 */
.L_x_52305:
[----:B------:R-:W-:Y:S01]  /*7f20*/  I2FP.F32.U32 R12, R12 ;  /* 0x0000000c000c7245 */ /* 0x000fe20000201000 */
[----:B------:R-:W-:Y:S01]  /*7f30*/  BSSY.RECONVERGENT B1, `(.L_x_52310) ;  /* 0x000004c000017945 */ /* 0x000fe20003800200 */
[----:B------:R-:W-:Y:S01]  /*7f40*/  ISETP.NE.AND P5, PT, R16, 0x1, PT ;  /* 0x000000011000780c */ /* 0x000fe20003fa5270 */
        /* <DEDUP_REMOVED lines=17> */
.L_x_52312:
        /* <DEDUP_REMOVED lines=13> */
.L_x_52314:
[----:B------:R-:W-:Y:S05]  /*8130*/  BSYNC.RECONVERGENT B2 ;  /* 0x0000000000027941 */ /* 0x000fea0003800200 */
.L_x_52313:
        /* <DEDUP_REMOVED lines=43> */
.L_x_52311:
[----:B------:R-:W-:Y:S05]  /*83f0*/  BSYNC.RECONVERGENT B1 ;  /* 0x0000000000017941 */ /* 0x000fea0003800200 */
.L_x_52310:
[----:B------:R-:W-:Y:S01]  /*8400*/  I2FP.F32.U32 R16, R13 ;  /* 0x0000000d00107245 */ /* 0x000fe20000201000 */
[----:B------:R-:W-:Y:S01]  /*8410*/  FMUL.FTZ R14, R14, R224 ;  /* 0x000000e00e0e7220 */ /* 0x000fe20000410000 */
[----:B------:R-:W-:Y:S01]  /*8420*/  ISETP.NE.AND P6, PT, R18, 0x1, PT ;  /* 0x000000011200780c */ /* 0x000fe20003fc5270 */
[----:B------:R-:W-:Y:S01]  /*8430*/  BSSY.RECONVERGENT B1, `(.L_x_52315) ;  /* 0x000004a000017945 */ /* 0x000fe20003800200 */
[----:B------:R-:W-:Y:S02]  /*8440*/  IMAD.MOV.U32 R24, RZ, RZ, 0x2 ;  /* 0x00000002ff187424 */ /* 0x000fe400078e00ff */
[----:B------:R-:W-:-:S05]  /*8450*/  FFMA.FTZ R13, R16, R223, 1.1641532182693481445e-10 ;  /* 0x2f000000100d7423 */ /* 0x000fca00000100df */
        /* <DEDUP_REMOVED lines=14> */
.L_x_52317:
        /* <DEDUP_REMOVED lines=13> */
.L_x_52319:
[----:B------:R-:W-:Y:S05]  /*8610*/  BSYNC.RECONVERGENT B2 ;  /* 0x0000000000027941 */ /* 0x000fea0003800200 */
.L_x_52318:
        /* <DEDUP_REMOVED lines=43> */
.L_x_52316:
[----:B------:R-:W-:Y:S05]  /*88d0*/  BSYNC.RECONVERGENT B1 ;  /* 0x0000000000017941 */ /* 0x000fea0003800200 */
.L_x_52315:
        /* <DEDUP_REMOVED lines=11> */
.L_x_52299:
[----:B------:R-:W0:Y:S01]  /*8990*/  @P1 LDC.64 R22, c[0x0][0x3a0] ;  /* 0x0000e800ff161b82 */ /* 0x000e220000000a00 */
[----:B------:R-:W-:Y:S01]  /*89a0*/  SEL R12, RZ, 0x1000000, !P5 ;  /* 0x01000000ff0c7807 */ /* 0x000fe20006800000 */
[C---:B------:R-:W-:Y:S01]  /*89b0*/  IMAD.WIDE.U32 R20, R213.reuse, 0x4, R226 ;  /* 0x00000004d5147825 */ /* 0x040fe200078e00e2 */
[----:B------:R-:W-:Y:S02]  /*89c0*/  SEL R13, RZ, 0x10000, !P4 ;  /* 0x00010000ff0d7807 */ /* 0x000fe40006000000 */
[----:B------:R-:W-:Y:S02]  /*89d0*/  SEL R14, RZ, 0x100, !P3 ;  /* 0x00000100ff0e7807 */ /* 0x000fe40005800000 */
[----:B------:R-:W-:Y:S02]  /*89e0*/  SEL R16, RZ, 0x1, !P2 ;  /* 0x00000001ff107807 */ /* 0x000fe40005000000 */
[----:B------:R-:W-:Y:S01]  /*89f0*/  IADD3 R13, PT, PT, R14, R12, R13 ;  /* 0x0000000c0e0d7210 */ /* 0x000fe20007ffe00d */
[----:B------:R-:W-:Y:S01]  /*8a00*/  IMAD.WIDE.U32 R14, R213, 0x10, R228 ;  /* 0x00000010d50e7825 */ /* 0x000fe200078e00e4 */
[----:B------:R-:W-:-:S03]  /*8a10*/  IADD3 R12, PT, PT, R214, 0x60, RZ ;  /* 0x00000060d60c7810 */ /* 0x000fc60007ffe0ff */
[----:B------:R-:W-:Y:S01]  /*8a20*/  IMAD.IADD R13, R13, 0x1, R16 ;  /* 0x000000010d0d7824 */ /* 0x000fe200078e0210 */
[----:B------:R1:W-:Y:S01]  /*8a30*/  STG.E.128 desc[UR8][R14.64], R48 ;  /* 0x000000300e007986 */ /* 0x0003e2000c101d08 */
        /* <DEDUP_REMOVED lines=22> */
.L_x_52323:
        /* <DEDUP_REMOVED lines=13> */
.L_x_52325:
[----:B------:R-:W-:Y:S05]  /*8c70*/  BSYNC.RECONVERGENT B2 ;  /* 0x0000000000027941 */ /* 0x000fea0003800200 */
.L_x_52324:
        /* <DEDUP_REMOVED lines=43> */
.L_x_52322:
[----:B------:R-:W-:Y:S05]  /*8f30*/  BSYNC.RECONVERGENT B1 ;  /* 0x0000000000017941 */ /* 0x000fea0003800200 */
.L_x_52321:
        /* <DEDUP_REMOVED lines=21> */
.L_x_52328:
        /* <DEDUP_REMOVED lines=13> */
.L_x_52330:
[----:B------:R-:W-:Y:S05]  /*9160*/  BSYNC.RECONVERGENT B2 ;  /* 0x0000000000027941 */ /* 0x000fea0003800200 */
.L_x_52329:
        /* <DEDUP_REMOVED lines=43> */
.L_x_52327:
[----:B------:R-:W-:Y:S05]  /*9420*/  BSYNC.RECONVERGENT B1 ;  /* 0x0000000000017941 */ /* 0x000fea0003800200 */
.L_x_52326:
        /* <DEDUP_REMOVED lines=21> */
.L_x_52333:
        /* <DEDUP_REMOVED lines=13> */
.L_x_52335:
[----:B------:R-:W-:Y:S05]  /*9650*/  BSYNC.RECONVERGENT B2 ;  /* 0x0000000000027941 */ /* 0x000fea0003800200 */
.L_x_52334:
        /* <DEDUP_REMOVED lines=43> */
.L_x_52332:
[----:B------:R-:W-:Y:S05]  /*9910*/  BSYNC.RECONVERGENT B1 ;  /* 0x0000000000017941 */ /* 0x000fea0003800200 */
.L_x_52331:
        /* <DEDUP_REMOVED lines=21> */
.L_x_52338:
        /* <DEDUP_REMOVED lines=13> */
.L_x_52340:
[----:B------:R-:W-:Y:S05]  /*9b40*/  BSYNC.RECONVERGENT B2 ;  /* 0x0000000000027941 */ /* 0x000fea0003800200 */
.L_x_52339:
        /* <DEDUP_REMOVED lines=43> */
.L_x_52337:
[----:B------:R-:W-:Y:S05]  /*9e00*/  BSYNC.RECONVERGENT B1 ;  /* 0x0000000000017941 */ /* 0x000fea0003800200 */
.L_x_52336:
        /* <DEDUP_REMOVED lines=9> */
.L_x_52320:
        /* <DEDUP_REMOVED lines=16> */
.L_x_52344:
        /* <DEDUP_REMOVED lines=13> */
.L_x_52346:
[----:B------:R-:W-:Y:S05]  /*a070*/  BSYNC.RECONVERGENT B2 ;  /* 0x0000000000027941 */ /* 0x000fea0003800200 */
.L_x_52345:
        /* <DEDUP_REMOVED lines=43> */
.L_x_52343:
[----:B------:R-:W-:Y:S05]  /*a330*/  BSYNC.RECONVERGENT B1 ;  /* 0x0000000000017941 */ /* 0x000fea0003800200 */
.L_x_52342:
[----:B------:R-:W-:Y:S01]  /*a340*/  I2FP.F32.U32 R10, R13 ;  /* 0x0000000d000a7245 */ /* 0x000fe20000201000 */
[----:B-----5:R-:W-:Y:S01]  /*a350*/  FMUL.FTZ R16, R16, R224 ;  /* 0x000000e010107220 */ /* 0x020fe20000410000 */
[----:B------:R-:W-:Y:S01]  /*a360*/  ISETP.NE.AND P4, PT, R15, 0x1, PT ;  /* 0x000000010f00780c */ /* 0x000fe20003f85270 */
[----:B------:R-:W-:Y:S02]  /*a370*/  BSSY.RECONVERGENT B1, `(.L_x_52347) ;  /* 0x000004a000017945 */ /* 0x000fe40003800200 */
[----:B------:R-:W-:Y:S01]  /*a380*/  FFMA.FTZ R13, R10, R223, 1.1641532182693481445e-10 ;  /* 0x2f0000000a0d7423 */ /* 0x000fe200000100df */
[----:B------:R-:W-:-:S04]  /*a390*/  IMAD.MOV.U32 R10, RZ, RZ, R8 ;  /* 0x000000ffff0a7224 */ /* 0x000fc800078e0008 */
[----:B------:R-:W-:Y:S01]  /*a3a0*/  FSETP.GTU.FTZ.AND P3, PT, R13, R220, PT ;  /* 0x000000dc0d00720b */ /* 0x000fe20003f7c000 */
[----:B------:R-:W-:Y:S01]  /*a3b0*/  FMUL.FTZ R13, R16, R221 ;  /* 0x000000dd100d7220 */ /* 0x000fe20000410000 */
[----:B------:R-:W-:Y:S02]  /*a3c0*/  HFMA2 R16, -RZ, RZ, 0, 1.1920928955078125e-07 ;  /* 0x00000002ff107431 */ /* 0x000fe400000001ff */
        /* <DEDUP_REMOVED lines=11> */
.L_x_52349:
        /* <DEDUP_REMOVED lines=13> */
.L_x_52351:
[----:B------:R-:W-:Y:S05]  /*a550*/  BSYNC.RECONVERGENT B2 ;  /* 0x0000000000027941 */ /* 0x000fea0003800200 */
.L_x_52350:
        /* <DEDUP_REMOVED lines=43> */
.L_x_52348:
[----:B------:R-:W-:Y:S05]  /*a810*/  BSYNC.RECONVERGENT B1 ;  /* 0x0000000000017941 */ /* 0x000fea0003800200 */
.L_x_52347:
[----:B------:R-:W-:Y:S01]  /*a820*/  I2FP.F32.U32 R10, R10 ;  /* 0x0000000a000a7245 */ /* 0x000fe20000201000 */
[----:B------:R-:W-:Y:S01]  /*a830*/  BSSY.RECONVERGENT B1, `(.L_x_52352) ;  /* 0x000004c000017945 */ /* 0x000fe20003800200 */
[----:B------:R-:W-:-:S03]  /*a840*/  ISETP.NE.AND P5, PT, R16, 0x1, PT ;  /* 0x000000011000780c */ /* 0x000fc60003fa5270 */
        /* <DEDUP_REMOVED lines=17> */
.L_x_52354:
        /* <DEDUP_REMOVED lines=13> */
.L_x_52356:
[----:B------:R-:W-:Y:S05]  /*aa30*/  BSYNC.RECONVERGENT B2 ;  /* 0x0000000000027941 */ /* 0x000fea0003800200 */
.L_x_52355:
        /* <DEDUP_REMOVED lines=43> */
.L_x_52353:
[----:B------:R-:W-:Y:S05]  /*acf0*/  BSYNC.RECONVERGENT B1 ;  /* 0x0000000000017941 */ /* 0x000fea0003800200 */
.L_x_52352:
[----:B------:R-:W-:Y:S01]  /*ad00*/  I2FP.F32.U32 R16, R15 ;  /* 0x0000000f00107245 */ /* 0x000fe20000201000 */
[----:B------:R-:W-:Y:S01]  /*ad10*/  FMUL.FTZ R18, R18, R224 ;  /* 0x000000e012127220 */ /* 0x000fe20000410000 */
[----:B------:R-:W-:Y:S01]  /*ad20*/  ISETP.NE.AND P6, PT, R17, 0x1, PT ;  /* 0x000000011100780c */ /* 0x000fe20003fc5270 */
[----:B------:R-:W-:Y:S01]  /*ad30*/  BSSY.RECONVERGENT B1, `(.L_x_52357) ;  /* 0x000004a000017945 */ /* 0x000fe20003800200 */
[----:B------:R-:W-:Y:S02]  /*ad40*/  IMAD.MOV.U32 R26, RZ, RZ, 0x2 ;  /* 0x00000002ff1a7424 */ /* 0x000fe400078e00ff */
[----:B------:R-:W-:Y:S01]  /*ad50*/  FFMA.FTZ R15, R16, R223, 1.1641532182693481445e-10 ;  /* 0x2f000000100f7423 */ /* 0x000fe200000100df */
[----:B------:R-:W-:-:S04]  /*ad60*/  MOV R16, R8 ;  /* 0x0000000800107202 */ /* 0x000fc80000000f00 */
        /* <DEDUP_REMOVED lines=13> */
.L_x_52359:
        /* <DEDUP_REMOVED lines=13> */
.L_x_52361:
[----:B------:R-:W-:Y:S05]  /*af10*/  BSYNC.RECONVERGENT B2 ;  /* 0x0000000000027941 */ /* 0x000fea0003800200 */
.L_x_52360:
        /* <DEDUP_REMOVED lines=43> */
.L_x_52358:
[----:B------:R-:W-:Y:S05]  /*b1d0*/  BSYNC.RECONVERGENT B1 ;  /* 0x0000000000017941 */ /* 0x000fea0003800200 */
.L_x_52357:
        /* <DEDUP_REMOVED lines=11> */
.L_x_52341:
        /* <DEDUP_REMOVED lines=19> */
[----:B------:R-:W-:Y:S02]  /*b3c0*/  HFMA2 R15, -RZ, RZ, 0, 1.1920928955078125e-07 ;  /* 0x00000002ff0f7431 */ /* 0x000fe400000001ff */
[----:B-1----:R-:W-:Y:S01]  /*b3d0*/  IMAD.MOV.U32 R13, RZ, RZ, R8 ;  /* 0x000000ffff0d7224 */ /* 0x002fe200078e0008 */
        /* <DEDUP_REMOVED lines=12> */
.L_x_52365:
        /* <DEDUP_REMOVED lines=13> */
.L_x_52367:
[----:B------:R-:W-:Y:S05]  /*b570*/  BSYNC.RECONVERGENT B2 ;  /* 0x0000000000027941 */ /* 0x000fea0003800200 */
.L_x_52366:
        /* <DEDUP_REMOVED lines=43> */
.L_x_52364:
[----:B------:R-:W-:Y:S05]  /*b830*/  BSYNC.RECONVERGENT B1 ;  /* 0x0000000000017941 */ /* 0x000fea0003800200 */
.L_x_52363:
        /* <DEDUP_REMOVED lines=21> */
.L_x_52370:
        /* <DEDUP_REMOVED lines=13> */
.L_x_52372:
[----:B------:R-:W-:Y:S05]  /*ba60*/  BSYNC.RECONVERGENT B2 ;  /* 0x0000000000027941 */ /* 0x000fea0003800200 */
.L_x_52371:
        /* <DEDUP_REMOVED lines=43> */
.L_x_52369:
[----:B------:R-:W-:Y:S05]  /*bd20*/  BSYNC.RECONVERGENT B1 ;  /* 0x0000000000017941 */ /* 0x000fea0003800200 */
.L_x_52368:
        /* <DEDUP_REMOVED lines=21> */
.L_x_52375:
        /* <DEDUP_REMOVED lines=13> */
.L_x_52377:
[----:B------:R-:W-:Y:S05]  /*bf50*/  BSYNC.RECONVERGENT B2 ;  /* 0x0000000000027941 */ /* 0x000fea0003800200 */
.L_x_52376:
        /* <DEDUP_REMOVED lines=43> */
.L_x_52374:
[----:B------:R-:W-:Y:S05]  /*c210*/  BSYNC.RECONVERGENT B1 ;  /* 0x0000000000017941 */ /* 0x000fea0003800200 */
.L_x_52373:
        /* <DEDUP_REMOVED lines=21> */
.L_x_52380:
        /* <DEDUP_REMOVED lines=13> */
.L_x_52382:
[----:B------:R-:W-:Y:S05]  /*c440*/  BSYNC.RECONVERGENT B2 ;  /* 0x0000000000027941 */ /* 0x000fea0003800200 */
.L_x_52381:
        /* <DEDUP_REMOVED lines=43> */
.L_x_52379:
[----:B------:R-:W-:Y:S05]  /*c700*/  BSYNC.RECONVERGENT B1 ;  /* 0x0000000000017941 */ /* 0x000fea0003800200 */
.L_x_52378:
        /* <DEDUP_REMOVED lines=9> */
.L_x_52362:
        /* <DEDUP_REMOVED lines=16> */
.L_x_52386:
        /* <DEDUP_REMOVED lines=13> */
.L_x_52388:
[----:B------:R-:W-:Y:S05]  /*c970*/  BSYNC.RECONVERGENT B2 ;  /* 0x0000000000027941 */ /* 0x000fea0003800200 */
.L_x_52387:
        /* <DEDUP_REMOVED lines=43> */
.L_x_52385:
[----:B------:R-:W-:Y:S05]  /*cc30*/  BSYNC.RECONVERGENT B1 ;  /* 0x0000000000017941 */ /* 0x000fea0003800200 */
.L_x_52384:
[----:B------:R-:W-:Y:S01]  /*cc40*/  I2FP.F32.U32 R14, R13 ;  /* 0x0000000d000e7245 */ /* 0x000fe20000201000 */
[----:B-----5:R-:W-:Y:S01]  /*cc50*/  FMUL.FTZ R16, R16, R224 ;  /* 0x000000e010107220 */ /* 0x020fe20000410000 */
[----:B------:R-:W-:Y:S01]  /*cc60*/  ISETP.NE.AND P4, PT, R15, 0x1, PT ;  /* 0x000000010f00780c */ /* 0x000fe20003f85270 */
[----:B------:R-:W-:Y:S02]  /*cc70*/  BSSY.RECONVERGENT B1, `(.L_x_52389) ;  /* 0x000004a000017945 */ /* 0x000fe40003800200 */
[----:B------:R-:W-:Y:S01]  /*cc80*/  FFMA.FTZ R13, R14, R223, 1.1641532182693481445e-10 ;  /* 0x2f0000000e0d7423 */ /* 0x000fe200000100df */
[----:B------:R-:W-:-:S04]  /*cc90*/  MOV R14, R8 ;  /* 0x00000008000e7202 */ /* 0x000fc80000000f00 */
        /* <DEDUP_REMOVED lines=14> */
.L_x_52391:
        /* <DEDUP_REMOVED lines=13> */
.L_x_52393:
[----:B------:R-:W-:Y:S05]  /*ce50*/  BSYNC.RECONVERGENT B2 ;  /* 0x0000000000027941 */ /* 0x000fea0003800200 */
.L_x_52392:
        /* <DEDUP_REMOVED lines=43> */
.L_x_52390:
[----:B------:R-:W-:Y:S05]  /*d110*/  BSYNC.RECONVERGENT B1 ;  /* 0x0000000000017941 */ /* 0x000fea0003800200 */
.L_x_52389:
        /* <DEDUP_REMOVED lines=20> */
.L_x_52396:
        /* <DEDUP_REMOVED lines=13> */
.L_x_52398:
[----:B------:R-:W-:Y:S05]  /*d330*/  BSYNC.RECONVERGENT B2 ;  /* 0x0000000000027941 */ /* 0x000fea0003800200 */
.L_x_52397:
        /* <DEDUP_REMOVED lines=43> */
.L_x_52395:
[----:B------:R-:W-:Y:S05]  /*d5f0*/  BSYNC.RECONVERGENT B1 ;  /* 0x0000000000017941 */ /* 0x000fea0003800200 */
.L_x_52394:
        /* <DEDUP_REMOVED lines=20> */
.L_x_52401:
        /* <DEDUP_REMOVED lines=13> */
.L_x_52403:
[----:B------:R-:W-:Y:S05]  /*d810*/  BSYNC.RECONVERGENT B2 ;  /* 0x0000000000027941 */ /* 0x000fea0003800200 */
.L_x_52402:
        /* <DEDUP_REMOVED lines=43> */
.L_x_52400:
[----:B------:R-:W-:Y:S05]  /*dad0*/  BSYNC.RECONVERGENT B1 ;  /* 0x0000000000017941 */ /* 0x000fea0003800200 */
.L_x_52399:
        /* <DEDUP_REMOVED lines=11> */
.L_x_52383:
        /* <DEDUP_REMOVED lines=33> */
.L_x_52407:
        /* <DEDUP_REMOVED lines=13> */
.L_x_52409:
[----:B------:R-:W-:Y:S05]  /*de70*/  BSYNC.RECONVERGENT B2 ;  /* 0x0000000000027941 */ /* 0x000fea0003800200 */
.L_x_52408:
        /* <DEDUP_REMOVED lines=43> */
.L_x_52406:
[----:B------:R-:W-:Y:S05]  /*e130*/  BSYNC.RECONVERGENT B1 ;  /* 0x0000000000017941 */ /* 0x000fea0003800200 */
.L_x_52405:
[----:B------:R-:W-:Y:S01]  /*e140*/  I2FP.F32.U32 R10, R13 ;  /* 0x0000000d000a7245 */ /* 0x000fe20000201000 */
[----:B-----5:R-:W-:Y:S01]  /*e150*/  FMUL.FTZ R16, R16, R224 ;  /* 0x000000e010107220 */ /* 0x020fe20000410000 */
[----:B------:R-:W-:Y:S01]  /*e160*/  ISETP.NE.AND P4, PT, R14, 0x1, PT ;  /* 0x000000010e00780c */ /* 0x000fe20003f85270 */
[----:B------:R-:W-:Y:S02]  /*e170*/  BSSY.RECONVERGENT B1, `(.L_x_52410) ;  /* 0x000004b000017945 */ /* 0x000fe40003800200 */
[----:B------:R-:W-:Y:S01]  /*e180*/  FFMA.FTZ R13, R10, R223, 1.1641532182693481445e-10 ;  /* 0x2f0000000a0d7423 */ /* 0x000fe200000100df */
[----:B------:R-:W-:Y:S01]  /*e190*/  FMUL.FTZ R16, R16, R221 ;  /* 0x000000dd10107220 */ /* 0x000fe20000410000 */
[----:B------:R-:W-:-:S03]  /*e1a0*/  IMAD.MOV.U32 R10, RZ, RZ, R8 ;  /* 0x000000ffff0a7224 */ /* 0x000fc600078e0008 */
        /* <DEDUP_REMOVED lines=14> */
.L_x_52412:
        /* <DEDUP_REMOVED lines=13> */
.L_x_52414:
[----:B------:R-:W-:Y:S05]  /*e360*/  BSYNC.RECONVERGENT B2 ;  /* 0x0000000000027941 */ /* 0x000fea0003800200 */
.L_x_52413:
[----:B------:R-:W-:Y:S01]  /*e370*/  IMAD.WIDE.U32 R24, R0, -0x326172a9, RZ ;  /* 0xcd9e8d5700187825 */ /* 0x000fe200078e00ff */
[----:B------:R-:W-:-:S03]  /*e380*/  LOP3.LUT R28, R7, UR7, R23, 0x96, !PT ;  /* 0x00000007071c7c12 */ /* 0x000fc6000f8e9617 */
[----:B------:R-:W-:Y:S01]  /*e390*/  HFMA2 R16, -RZ, RZ, 0, 0 ;  /* 0x00000000ff107431 */ /* 0x000fe200000001ff */
        /* <DEDUP_REMOVED lines=40> */
.L_x_52411:
[----:B------:R-:W-:Y:S05]  /*e620*/  BSYNC.RECONVERGENT B1 ;  /* 0x0000000000017941 */ /* 0x000fea0003800200 */
.L_x_52410:
        /* <DEDUP_REMOVED lines=21> */
.L_x_52417:
        /* <DEDUP_REMOVED lines=13> */
.L_x_52419:
[----:B------:R-:W-:Y:S05]  /*e850*/  BSYNC.RECONVERGENT B2 ;  /* 0x0000000000027941 */ /* 0x000fea0003800200 */
.L_x_52418:
        /* <DEDUP_REMOVED lines=43> */
.L_x_52416:
[----:B------:R-:W-:Y:S05]  /*eb10*/  BSYNC.RECONVERGENT B1 ;  /* 0x0000000000017941 */ /* 0x000fea0003800200 */
.L_x_52415:
        /* <DEDUP_REMOVED lines=21> */
.L_x_52422:
        /* <DEDUP_REMOVED lines=13> */
.L_x_52424:
[----:B------:R-:W-:Y:S05]  /*ed40*/  BSYNC.RECONVERGENT B2 ;  /* 0x0000000000027941 */ /* 0x000fea0003800200 */
.L_x_52423:
        /* <DEDUP_REMOVED lines=43> */
.L_x_52421:
[----:B------:R-:W-:Y:S05]  /*f000*/  BSYNC.RECONVERGENT B1 ;  /* 0x0000000000017941 */ /* 0x000fea0003800200 */
.L_x_52420:
        /* <DEDUP_REMOVED lines=9> */
.L_x_52404:
        /* <DEDUP_REMOVED lines=16> */
.L_x_52428:
        /* <DEDUP_REMOVED lines=13> */
.L_x_52430:
[----:B------:R-:W-:Y:S05]  /*f270*/  BSYNC.RECONVERGENT B2 ;  /* 0x0000000000027941 */ /* 0x000fea0003800200 */
.L_x_52429:
        /* <DEDUP_REMOVED lines=43> */
.L_x_52427:
[----:B------:R-:W-:Y:S05]  /*f530*/  BSYNC.RECONVERGENT B1 ;  /* 0x0000000000017941 */ /* 0x000fea0003800200 */
.L_x_52426:
        /* <DEDUP_REMOVED lines=20> */
.L_x_52433:
        /* <DEDUP_REMOVED lines=13> */
.L_x_52435:
[----:B------:R-:W-:Y:S05]  /*f750*/  BSYNC.RECONVERGENT B2 ;  /* 0x0000000000027941 */ /* 0x000fea0003800200 */
.L_x_52434:
        /* <DEDUP_REMOVED lines=43> */
.L_x_52432:
[----:B------:R-:W-:Y:S05]  /*fa10*/  BSYNC.RECONVERGENT B1 ;  /* 0x0000000000017941 */ /* 0x000fea0003800200 */
.L_x_52431:
[----:B------:R-:W-:Y:S01]  /*fa20*/  I2FP.F32.U32 R10, R10 ;  /* 0x0000000a000a7245 */ /* 0x000fe20000201000 */
[----:B------:R-:W-:Y:S01]  /*fa30*/  BSSY.RECONVERGENT B1, `(.L_x_52436) ;  /* 0x000004c000017945 */ /* 0x000fe20003800200 */
[----:B------:R-:W-:Y:S01]  /*fa40*/  ISETP.NE.AND P5, PT, R16, 0x1, PT ;  /* 0x000000011000780c */ /* 0x000fe20003fa5270 */
[----:B------:R-:W-:Y:S02]  /*fa50*/  HFMA2 R22, -RZ, RZ, 0, 1.1920928955078125e-07 ;  /* 0x00000002ff167431 */ /* 0x000fe400000001ff */
[----:B------:R-:W-:Y:S02]  /*fa60*/  IMAD.MOV.U32 R14, RZ, RZ, R8 ;  /* 0x000000ffff0e7224 */ /* 0x000fe400078e0008 */
        /* <DEDUP_REMOVED lines=15> */
.L_x_52438:
        /* <DEDUP_REMOVED lines=13> */
.L_x_52440:
[----:B------:R-:W-:Y:S05]  /*fc30*/  BSYNC.RECONVERGENT B2 ;  /* 0x0000000000027941 */ /* 0x000fea0003800200 */
.L_x_52439:
        /* <DEDUP_REMOVED lines=43> */
.L_x_52437:
[----:B------:R-:W-:Y:S05]  /*fef0*/  BSYNC.RECONVERGENT B1 ;  /* 0x0000000000017941 */ /* 0x000fea0003800200 */
.L_x_52436:
        /* <DEDUP_REMOVED lines=20> */
.L_x_52443:
        /* <DEDUP_REMOVED lines=13> */
.L_x_52445:
[----:B------:R-:W-:Y:S05]  /*10110*/  BSYNC.RECONVERGENT B2 ;  /* 0x0000000000027941 */ /* 0x000fea0003800200 */
.L_x_52444:
        /* <DEDUP_REMOVED lines=43> */
.L_x_52442:
[----:B------:R-:W-:Y:S05]  /*103d0*/  BSYNC.RECONVERGENT B1 ;  /* 0x0000000000017941 */ /* 0x000fea0003800200 */
.L_x_52441:
        /* <DEDUP_REMOVED lines=11> */
.L_x_52425:
        /* <DEDUP_REMOVED lines=33> */
.L_x_52449:
        /* <DEDUP_REMOVED lines=13> */
.L_x_52451:
[----:B------:R-:W-:Y:S05]  /*10770*/  BSYNC.RECONVERGENT B2 ;  /* 0x0000000000027941 */ /* 0x000fea0003800200 */
.L_x_52450:
        /* <DEDUP_REMOVED lines=43> */
.L_x_52448:
[----:B------:R-:W-:Y:S05]  /*10a30*/  BSYNC.RECONVERGENT B1 ;  /* 0x0000000000017941 */ /* 0x000fea0003800200 */
.L_x_52447:
        /* <DEDUP_REMOVED lines=21> */
.L_x_52454:
        /* <DEDUP_REMOVED lines=13> */
.L_x_52456:
[----:B------:R-:W-:Y:S05]  /*10c60*/  BSYNC.RECONVERGENT B2 ;  /* 0x0000000000027941 */ /* 0x000fea0003800200 */
.L_x_52455:
        /* <DEDUP_REMOVED lines=43> */
.L_x_52453:
[----:B------:R-:W-:Y:S05]  /*10f20*/  BSYNC.RECONVERGENT B1 ;  /* 0x0000000000017941 */ /* 0x000fea0003800200 */
.L_x_52452:
        /* <DEDUP_REMOVED lines=21> */
.L_x_52459:
        /* <DEDUP_REMOVED lines=13> */
.L_x_52461:
[----:B------:R-:W-:Y:S05]  /*11150*/  BSYNC.RECONVERGENT B2 ;  /* 0x0000000000027941 */ /* 0x000fea0003800200 */
.L_x_52460:
        /* <DEDUP_REMOVED lines=43> */
.L_x_52458:
[----:B------:R-:W-:Y:S05]  /*11410*/  BSYNC.RECONVERGENT B1 ;  /* 0x0000000000017941 */ /* 0x000fea0003800200 */
.L_x_52457:
        /* <DEDUP_REMOVED lines=21> */
.L_x_52464:
        /* <DEDUP_REMOVED lines=13> */
.L_x_52466:
[----:B------:R-:W-:Y:S05]  /*11640*/  BSYNC.RECONVERGENT B2 ;  /* 0x0000000000027941 */ /* 0x000fea0003800200 */
.L_x_52465:
        /* <DEDUP_REMOVED lines=43> */
.L_x_52463:
[----:B------:R-:W-:Y:S05]  /*11900*/  BSYNC.RECONVERGENT B1 ;  /* 0x0000000000017941 */ /* 0x000fea0003800200 */
.L_x_52462:
        /* <DEDUP_REMOVED lines=9> */
.L_x_52446:
        /* <DEDUP_REMOVED lines=16> */
.L_x_52470:
        /* <DEDUP_REMOVED lines=13> */
.L_x_52472:
[----:B------:R-:W-:Y:S05]  /*11b70*/  BSYNC.RECONVERGENT B2 ;  /* 0x0000000000027941 */ /* 0x000fea0003800200 */
.L_x_52471:
        /* <DEDUP_REMOVED lines=43> */
.L_x_52469:
[----:B------:R-:W-:Y:S05]  /*11e30*/  BSYNC.RECONVERGENT B1 ;  /* 0x0000000000017941 */ /* 0x000fea0003800200 */
.L_x_52468:
[----:B------:R-:W-:Y:S01]  /*11e40*/  I2FP.F32.U32 R20, R13 ;  /* 0x0000000d00147245 */ /* 0x000fe20000201000 */
[----:B-----5:R-:W-:Y:S01]  /*11e50*/  FMUL.FTZ R16, R16, R224 ;  /* 0x000000e010107220 */ /* 0x020fe20000410000 */
[----:B------:R-:W-:Y:S01]  /*11e60*/  ISETP.NE.AND P4, PT, R22, 0x1, PT ;  /* 0x000000011600780c */ /* 0x000fe20003f85270 */
[----:B------:R-:W-:Y:S02]  /*11e70*/  BSSY.RECONVERGENT B1, `(.L_x_52473) ;  /* 0x000004a000017945 */ /* 0x000fe40003800200 */
[----:B------:R-:W-:Y:S01]  /*11e80*/  FFMA.FTZ R13, R20, R223, 1.1641532182693481445e-10 ;  /* 0x2f000000140d7423 */ /* 0x000fe200000100df */
[----:B------:R-:W-:-:S04]  /*11e90*/  IMAD.MOV.U32 R20, RZ, RZ, 0x2 ;  /* 0x00000002ff147424 */ /* 0x000fc800078e00ff */
        /* <DEDUP_REMOVED lines=14> */
.L_x_52475:
        /* <DEDUP_REMOVED lines=13> */
.L_x_52477:
[----:B------:R-:W-:Y:S05]  /*12050*/  BSYNC.RECONVERGENT B2 ;  /* 0x0000000000027941 */ /* 0x000fea0003800200 */
.L_x_52476:
        /* <DEDUP_REMOVED lines=43> */
.L_x_52474:
[----:B------:R-:W-:Y:S05]  /*12310*/  BSYNC.RECONVERGENT B1 ;  /* 0x0000000000017941 */ /* 0x000fea0003800200 */
.L_x_52473:
[----:B------:R-:W-:Y:S01]  /*12320*/  I2FP.F32.U32 R16, R16 ;  /* 0x0000001000107245 */ /* 0x000fe20000201000 */
[----:B------:R-:W-:Y:S01]  /*12330*/  BSSY.RECONVERGENT B1, `(.L_x_52478) ;  /* 0x000004c000017945 */ /* 0x000fe20003800200 */
[----:B------:R-:W-:-:S03]  /*12340*/  ISETP.NE.AND P5, PT, R20, 0x1, PT ;  /* 0x000000011400780c */ /* 0x000fc60003fa5270 */
[----:B------:R-:W-:Y:S01]  /*12350*/  FFMA.FTZ R21, R16, R223, 1.1641532182693481445e-10 ;  /* 0x2f00000010157423 */ /* 0x000fe200000100df */
[----:B------:R-:W-:Y:S01]  /*12360*/  FMUL.FTZ R16, R17, R224 ;  /* 0x000000e011107220 */ /* 0x000fe20000410000 */
[----:B------:R-:W-:-:S03]  /*12370*/  IMAD.MOV.U32 R17, RZ, RZ, R8 ;  /* 0x000000ffff117224 */ /* 0x000fc600078e0008 */
        /* <DEDUP_REMOVED lines=14> */
.L_x_52480:
        /* <DEDUP_REMOVED lines=13> */
.L_x_52482:
[----:B------:R-:W-:Y:S05]  /*12530*/  BSYNC.RECONVERGENT B2 ;  /* 0x0000000000027941 */ /* 0x000fea0003800200 */
.L_x_52481:
        /* <DEDUP_REMOVED lines=43> */
.L_x_52479:
[----:B------:R-:W-:Y:S05]  /*127f0*/  BSYNC.RECONVERGENT B1 ;  /* 0x0000000000017941 */ /* 0x000fea0003800200 */
.L_x_52478:
        /* <DEDUP_REMOVED lines=20> */
.L_x_52485:
        /* <DEDUP_REMOVED lines=13> */
.L_x_52487:
[----:B------:R-:W-:Y:S05]  /*12a10*/  BSYNC.RECONVERGENT B2 ;  /* 0x0000000000027941 */ /* 0x000fea0003800200 */
.L_x_52486:
        /* <DEDUP_REMOVED lines=43> */
.L_x_52484:
[----:B------:R-:W-:Y:S05]  /*12cd0*/  BSYNC.RECONVERGENT B1 ;  /* 0x0000000000017941 */ /* 0x000fea0003800200 */
.L_x_52483:
        /* <DEDUP_REMOVED lines=11> */
.L_x_52467:
        /* <DEDUP_REMOVED lines=33> */
.L_x_52491:
        /* <DEDUP_REMOVED lines=13> */
.L_x_52493:
[----:B------:R-:W-:Y:S05]  /*13070*/  BSYNC.RECONVERGENT B2 ;  /* 0x0000000000027941 */ /* 0x000fea0003800200 */
.L_x_52492:
        /* <DEDUP_REMOVED lines=43> */
.L_x_52490:
[----:B------:R-:W-:Y:S05]  /*13330*/  BSYNC.RECONVERGENT B1 ;  /* 0x0000000000017941 */ /* 0x000fea0003800200 */
.L_x_52489:
        /* <DEDUP_REMOVED lines=21> */
.L_x_52496:
        /* <DEDUP_REMOVED lines=13> */
.L_x_52498:
[----:B------:R-:W-:Y:S05]  /*13560*/  BSYNC.RECONVERGENT B2 ;  /* 0x0000000000027941 */ /* 0x000fea0003800200 */
.L_x_52497:
        /* <DEDUP_REMOVED lines=43> */
.L_x_52495:
[----:B------:R-:W-:Y:S05]  /*13820*/  BSYNC.RECONVERGENT B1 ;  /* 0x0000000000017941 */ /* 0x000fea0003800200 */
.L_x_52494:
        /* <DEDUP_REMOVED lines=21> */
.L_x_52501:
        /* <DEDUP_REMOVED lines=13> */
.L_x_52503:
[----:B------:R-:W-:Y:S05]  /*13a50*/  BSYNC.RECONVERGENT B2 ;  /* 0x0000000000027941 */ /* 0x000fea0003800200 */
.L_x_52502:
        /* <DEDUP_REMOVED lines=43> */
.L_x_52500:
[----:B------:R-:W-:Y:S05]  /*13d10*/  BSYNC.RECONVERGENT B1 ;  /* 0x0000000000017941 */ /* 0x000fea0003800200 */
.L_x_52499:
        /* <DEDUP_REMOVED lines=21> */
.L_x_52506:
        /* <DEDUP_REMOVED lines=13> */
.L_x_52508:
[----:B------:R-:W-:Y:S05]  /*13f40*/  BSYNC.RECONVERGENT B2 ;  /* 0x0000000000027941 */ /* 0x000fea0003800200 */
.L_x_52507:
        /* <DEDUP_REMOVED lines=43> */
.L_x_52505:
[----:B------:R-:W-:Y:S05]  /*14200*/  BSYNC.RECONVERGENT B1 ;  /* 0x0000000000017941 */ /* 0x000fea0003800200 */
.L_x_52504:
        /* <DEDUP_REMOVED lines=9> */
.L_x_52488:
        /* <DEDUP_REMOVED lines=16> */
.L_x_52512:
        /* <DEDUP_REMOVED lines=13> */
.L_x_52514:
[----:B------:R-:W-:Y:S05]  /*14470*/  BSYNC.RECONVERGENT B2 ;  /* 0x0000000000027941 */ /* 0x000fea0003800200 */
.L_x_52513:
        /* <DEDUP_REMOVED lines=41> */
[----:B------:R-:W-:Y:S01]  /*14710*/  IMAD.MOV.U32 R20, RZ, RZ, R10 ;  /* 0x000000ffff147224 */ /* 0x000fe200078e000a */
[----:B------:R-:W-:-:S07]  /*14720*/  MOV R22, R24 ;  /* 0x0000001800167202 */ /* 0x000fce0000000f00 */
.L_x_52511:
[----:B------:R-:W-:Y:S05]  /*14730*/  BSYNC.RECONVERGENT B1 ;  /* 0x0000000000017941 */ /* 0x000fea0003800200 */
.L_x_52510:
[----:B------:R-:W-:Y:S01]  /*14740*/  ISETP.NE.AND P4, PT, R23, 0x1, PT ;  /* 0x000000011700780c */ /* 0x000fe20003f85270 */
[----:B-----5:R-:W-:Y:S01]  /*14750*/  FMUL.FTZ R16, R16, R224 ;  /* 0x000000e010107220 */ /* 0x020fe20000410000 */
[----:B------:R-:W-:Y:S01]  /*14760*/  I2FP.F32.U32 R10, R20 ;  /* 0x00000014000a7245 */ /* 0x000fe20000201000 */
[----:B------:R-:W-:Y:S01]  /*14770*/  BSSY.RECONVERGENT B1, `(.L_x_52515) ;  /* 0x000004a000017945 */ /* 0x000fe20003800200 */
[----:B------:R-:W-:Y:S02]  /*14780*/  IMAD.MOV.U32 R20, RZ, RZ, 0x2 ;  /* 0x00000002ff147424 */ /* 0x000fe400078e00ff */
[----:B------:R-:W-:Y:S01]  /*14790*/  FMUL.FTZ R16, R16, R221 ;  /* 0x000000dd10107220 */ /* 0x000fe20000410000 */
[----:B------:R-:W-:Y:S01]  /*147a0*/  FFMA.FTZ R21, R10, R223, 1.1641532182693481445e-10 ;  /* 0x2f0000000a157423 */ /* 0x000fe200000100df */
[----:B------:R-:W-:-:S04]  /*147b0*/  MOV R10, R8 ;  /* 0x00000008000a7202 */ /* 0x000fc80000000f00 */
        /* <DEDUP_REMOVED lines=12> */
.L_x_52517:
        /* <DEDUP_REMOVED lines=13> */
.L_x_52519:
[----:B------:R-:W-:Y:S05]  /*14950*/  BSYNC.RECONVERGENT B2 ;  /* 0x0000000000027941 */ /* 0x000fea0003800200 */
.L_x_52518:
        /* <DEDUP_REMOVED lines=43> */
.L_x_52516:
[----:B------:R-:W-:Y:S05]  /*14c10*/  BSYNC.RECONVERGENT B1 ;  /* 0x0000000000017941 */ /* 0x000fea0003800200 */
.L_x_52515:
[----:B------:R-:W-:Y:S01]  /*14c20*/  I2FP.F32.U32 R10, R10 ;  /* 0x0000000a000a7245 */ /* 0x000fe20000201000 */
[----:B------:R-:W-:Y:S01]  /*14c30*/  BSSY.RECONVERGENT B1, `(.L_x_52520) ;  /* 0x000004c000017945 */ /* 0x000fe20003800200 */
[----:B------:R-:W-:Y:S01]  /*14c40*/  ISETP.NE.AND P5, PT, R20, 0x1, PT ;  /* 0x000000011400780c */ /* 0x000fe20003fa5270 */
        /* <DEDUP_REMOVED lines=17> */
.L_x_52522:
        /* <DEDUP_REMOVED lines=13> */
.L_x_52524:
[----:B------:R-:W-:Y:S05]  /*14e30*/  BSYNC.RECONVERGENT B2 ;  /* 0x0000000000027941 */ /* 0x000fea0003800200 */
.L_x_52523:
        /* <DEDUP_REMOVED lines=43> */
.L_x_52521:
[----:B------:R-:W-:Y:S05]  /*150f0*/  BSYNC.RECONVERGENT B1 ;  /* 0x0000000000017941 */ /* 0x000fea0003800200 */
.L_x_52520:
        /* <DEDUP_REMOVED lines=20> */
.L_x_52527:
        /* <DEDUP_REMOVED lines=13> */
.L_x_52529:
[----:B------:R-:W-:Y:S05]  /*15310*/  BSYNC.RECONVERGENT B2 ;  /* 0x0000000000027941 */ /* 0x000fea0003800200 */
.L_x_52528:
        /* <DEDUP_REMOVED lines=43> */
.L_x_52526:
[----:B------:R-:W-:Y:S05]  /*155d0*/  BSYNC.RECONVERGENT B1 ;  /* 0x0000000000017941 */ /* 0x000fea0003800200 */
.L_x_52525:
        /* <DEDUP_REMOVED lines=11> */
.L_x_52509:
[----:B------:R-:W0:Y:S01]  /*15690*/  @P1 LDC.64 R16, c[0x0][0x3a0] ;  /* 0x0000e800ff101b82 */ /* 0x000e220000000a00 */
[----:B------:R-:W-:Y:S01]  /*156a0*/  SEL R10, RZ, 0x1000000, !P5 ;  /* 0x01000000ff0a7807 */ /* 0x000fe20006800000 */
[----:B------:R-:W-:Y:S01]  /*156b0*/  IMAD.WIDE.U32 R24, R13, 0x4, R226 ;  /* 0x000000040d187825 */ /* 0x000fe200078e00e2 */
[----:B------:R-:W-:Y:S02]  /*156c0*/  SEL R19, RZ, 0x10000, !P4 ;  /* 0x00010000ff137807 */ /* 0x000fe40006000000 */
[----:B------:R-:W-:Y:S02]  /*156d0*/  SEL R18, RZ, 0x100, !P3 ;  /* 0x00000100ff127807 */ /* 0x000fe40005800000 */
[----:B------:R-:W-:Y:S02]  /*156e0*/  SEL R21, RZ, 0x1, !P2 ;  /* 0x00000001ff157807 */ /* 0x000fe40005000000 */
[----:B------:R-:W-:Y:S02]  /*156f0*/  IADD3 R18, PT, PT, R18, R10, R19 ;  /* 0x0000000a12127210 */ /* 0x000fe40007ffe013 */
[----:B------:R-:W-:-:S03]  /*15700*/  IADD3 R10, PT, PT, R214, 0x100, RZ ;  /* 0x00000100d60a7810 */ /* 0x000fc60007ffe0ff */
[----:B------:R-:W-:Y:S02]  /*15710*/  IMAD.IADD R23, R18, 0x1, R21 ;  /* 0x0000000112177824 */ /* 0x000fe400078e0215 */
[----:B------:R-:W-:-:S05]  /*15720*/  IMAD.WIDE.U32 R20, R13, 0x10, R228 ;  /* 0x000000100d147825 */ /* 0x000fca00078e00e4 */
[----:B------:R1:W-:Y:S01]  /*15730*/  STG.E.128 desc[UR8][R20.64], R28 ;  /* 0x0000001c14007986 */ /* 0x0003e2000c101d08 */
[----:B0-----:R-:W-:-:S03]  /*15740*/  @P1 IMAD.WIDE.U32 R26, R10, 0x10, R16 ;  /* 0x000000100a1a1825 */ /* 0x001fc600078e0010 */
[----:B------:R1:W-:Y:S01]  /*15750*/  STG.E desc[UR8][R24.64], R23 ;  /* 0x0000001718007986 */ /* 0x0003e2000c101908 */
[----:B------:R-:W-:-:S03]  /*15760*/  IMAD.WIDE.U32 R16, R10, 0x10, R208 ;  /* 0x000000100a107825 */ /* 0x000fc600078e00d0 */
        /* <DEDUP_REMOVED lines=19> */
.L_x_52533:
        /* <DEDUP_REMOVED lines=13> */
.L_x_52535:
[----:B------:R-:W-:Y:S05]  /*15970*/  BSYNC.RECONVERGENT B2 ;  /* 0x0000000000027941 */ /* 0x000fea0003800200 */
.L_x_52534:
        /* <DEDUP_REMOVED lines=40> */
[----:B------:R-:W-:Y:S02]  /*15c00*/  MOV R8, R210 ;  /* 0x000000d200087202 */ /* 0x000fe40000000f00 */
[----:B------:R-:W-:Y:S01]  /*15c10*/  LOP3.LUT R5, R20, UR30, R27, 0x96, !PT ;  /* 0x0000001e14057c12 */ /* 0x000fe2000f8e961b */
[----:B------:R-:W-:-:S07]  /*15c20*/  IMAD.MOV.U32 R20, RZ, RZ, R26 ;  /* 0x000000ffff147224 */ /* 0x000fce00078e001a */
.L_x_52532:
[----:B------:R-:W-:Y:S05]  /*15c30*/  BSYNC.RECONVERGENT B1 ;  /* 0x0000000000017941 */ /* 0x000fea0003800200 */
.L_x_52531:
        /* <DEDUP_REMOVED lines=21> */
.L_x_52538:
        /* <DEDUP_REMOVED lines=13> */
.L_x_52540:
[----:B------:R-:W-:Y:S05]  /*15e60*/  BSYNC.RECONVERGENT B2 ;  /* 0x0000000000027941 */ /* 0x000fea0003800200 */
.L_x_52539:
        /* <DEDUP_REMOVED lines=43> */
.L_x_52537:
[----:B------:R-:W-:Y:S05]  /*16120*/  BSYNC.RECONVERGENT B1 ;  /* 0x0000000000017941 */ /* 0x000fea0003800200 */
.L_x_52536:
        /* <DEDUP_REMOVED lines=21> */
.L_x_52543:
        /* <DEDUP_REMOVED lines=13> */
.L_x_52545:
[----:B------:R-:W-:Y:S05]  /*16350*/  BSYNC.RECONVERGENT B2 ;  /* 0x0000000000027941 */ /* 0x000fea0003800200 */
.L_x_52544:
        /* <DEDUP_REMOVED lines=43> */
.L_x_52542:
[----:B------:R-:W-:Y:S05]  /*16610*/  BSYNC.RECONVERGENT B1 ;  /* 0x0000000000017941 */ /* 0x000fea0003800200 */
.L_x_52541:
        /* <DEDUP_REMOVED lines=21> */
.L_x_52548:
        /* <DEDUP_REMOVED lines=13> */
.L_x_52550:
[----:B------:R-:W-:Y:S05]  /*16840*/  BSYNC.RECONVERGENT B2 ;  /* 0x0000000000027941 */ /* 0x000fea0003800200 */
.L_x_52549:
        /* <DEDUP_REMOVED lines=43> */
.L_x_52547:
[----:B------:R-:W-:Y:S05]  /*16b00*/  BSYNC.RECONVERGENT B1 ;  /* 0x0000000000017941 */ /* 0x000fea0003800200 */
.L_x_52546:
        /* <DEDUP_REMOVED lines=9> */
.L_x_52530:
        /* <DEDUP_REMOVED lines=16> */
.L_x_52554:
        /* <DEDUP_REMOVED lines=13> */
.L_x_52556:
[----:B------:R-:W-:Y:S05]  /*16d70*/  BSYNC.RECONVERGENT B2 ;  /* 0x0000000000027941 */ /* 0x000fea0003800200 */
.L_x_52555:
        /* <DEDUP_REMOVED lines=43> */
.L_x_52553:
[----:B------:R-:W-:Y:S05]  /*17030*/  BSYNC.RECONVERGENT B1 ;  /* 0x0000000000017941 */ /* 0x000fea0003800200 */
.L_x_52552:
        /* <DEDUP_REMOVED lines=20> */
.L_x_52559:
        /* <DEDUP_REMOVED lines=13> */
.L_x_52561:
[----:B------:R-:W-:Y:S05]  /*17250*/  BSYNC.RECONVERGENT B2 ;  /* 0x0000000000027941 */ /* 0x000fea0003800200 */
.L_x_52560:
        /* <DEDUP_REMOVED lines=43> */
.L_x_52558:
[----:B------:R-:W-:Y:S05]  /*17510*/  BSYNC.RECONVERGENT B1 ;  /* 0x0000000000017941 */ /* 0x000fea0003800200 */
.L_x_52557:
        /* <DEDUP_REMOVED lines=20> */
.L_x_52564:
        /* <DEDUP_REMOVED lines=13> */
.L_x_52566:
[----:B------:R-:W-:Y:S05]  /*17730*/  BSYNC.RECONVERGENT B2 ;  /* 0x0000000000027941 */ /* 0x000fea0003800200 */
.L_x_52565:
        /* <DEDUP_REMOVED lines=43> */
.L_x_52563:
[----:B------:R-:W-:Y:S05]  /*179f0*/  BSYNC.RECONVERGENT B1 ;  /* 0x0000000000017941 */ /* 0x000fea0003800200 */
.L_x_52562:
        /* <DEDUP_REMOVED lines=20> */
.L_x_52569:
        /* <DEDUP_REMOVED lines=13> */
.L_x_52571:
[----:B------:R-:W-:Y:S05]  /*17c10*/  BSYNC.RECONVERGENT B2 ;  /* 0x0000000000027941 */ /* 0x000fea0003800200 */
.L_x_52570:
        /* <DEDUP_REMOVED lines=43> */
.L_x_52568:
[----:B------:R-:W-:Y:S05]  /*17ed0*/  BSYNC.RECONVERGENT B1 ;  /* 0x0000000000017941 */ /* 0x000fea0003800200 */
.L_x_52567:
        /* <DEDUP_REMOVED lines=11> */
.L_x_52551:
        /* <DEDUP_REMOVED lines=33> */
.L_x_52575:
        /* <DEDUP_REMOVED lines=13> */
.L_x_52577:
[----:B------:R-:W-:Y:S05]  /*18270*/  BSYNC.RECONVERGENT B2 ;  /* 0x0000000000027941 */ /* 0x000fea0003800200 */
.L_x_52576:
        /* <DEDUP_REMOVED lines=42> */
.L_x_52574:
[----:B------:R-:W-:Y:S05]  /*18520*/  BSYNC.RECONVERGENT B1 ;  /* 0x0000000000017941 */ /* 0x000fea0003800200 */
.L_x_52573:
        /* <DEDUP_REMOVED lines=21> */
.L_x_52580:
        /* <DEDUP_REMOVED lines=13> */
.L_x_52582:
[----:B------:R-:W-:Y:S05]  /*18750*/  BSYNC.RECONVERGENT B2 ;  /* 0x0000000000027941 */ /* 0x000fea0003800200 */
.L_x_52581:
        /* <DEDUP_REMOVED lines=43> */
.L_x_52579:
[----:B------:R-:W-:Y:S05]  /*18a10*/  BSYNC.RECONVERGENT B1 ;  /* 0x0000000000017941 */ /* 0x000fea0003800200 */
.L_x_52578:
        /* <DEDUP_REMOVED lines=21> */
.L_x_52585:
        /* <DEDUP_REMOVED lines=13> */
.L_x_52587:
[----:B------:R-:W-:Y:S05]  /*18c40*/  BSYNC.RECONVERGENT B2 ;  /* 0x0000000000027941 */ /* 0x000fea0003800200 */
.L_x_52586:
        /* <DEDUP_REMOVED lines=43> */
.L_x_52584:
[----:B------:R-:W-:Y:S05]  /*18f00*/  BSYNC.RECONVERGENT B1 ;  /* 0x0000000000017941 */ /* 0x000fea0003800200 */
.L_x_52583:
        /* <DEDUP_REMOVED lines=21> */
.L_x_52590:
        /* <DEDUP_REMOVED lines=13> */
.L_x_52592:
[----:B------:R-:W-:Y:S05]  /*19130*/  BSYNC.RECONVERGENT B2 ;  /* 0x0000000000027941 */ /* 0x000fea0003800200 */
.L_x_52591:
        /* <DEDUP_REMOVED lines=43> */
.L_x_52589:
[----:B------:R-:W-:Y:S05]  /*193f0*/  BSYNC.RECONVERGENT B1 ;  /* 0x0000000000017941 */ /* 0x000fea0003800200 */
.L_x_52588:
        /* <DEDUP_REMOVED lines=9> */
.L_x_52572:
        /* <DEDUP_REMOVED lines=16> */
.L_x_52596:
        /* <DEDUP_REMOVED lines=13> */
.L_x_52598:
[----:B------:R-:W-:Y:S05]  /*19660*/  BSYNC.RECONVERGENT B2 ;  /* 0x0000000000027941 */ /* 0x000fea0003800200 */
.L_x_52597:
        /* <DEDUP_REMOVED lines=42> */
.L_x_52595:
[----:B------:R-:W-:Y:S05]  /*19910*/  BSYNC.RECONVERGENT B1 ;  /* 0x0000000000017941 */ /* 0x000fea0003800200 */
.L_x_52594:
[----:B------:R-:W-:Y:S01]  /*19920*/  ISETP.NE.AND P4, PT, R22, 0x1, PT ;  /* 0x000000011600780c */ /* 0x000fe20003f85270 */
[----:B-----5:R-:W-:Y:S01]  /*19930*/  FMUL.FTZ R16, R16, R224 ;  /* 0x000000e010107220 */ /* 0x020fe20000410000 */
[----:B------:R-:W-:Y:S01]  /*19940*/  I2FP.F32.U32 R20, R21 ;  /* 0x0000001500147245 */ /* 0x000fe20000201000 */
[----:B------:R-:W-:Y:S02]  /*19950*/  BSSY.RECONVERGENT B1, `(.L_x_52599) ;  /* 0x000004a000017945 */ /* 0x000fe40003800200 */
[----:B------:R-:W-:Y:S01]  /*19960*/  FMUL.FTZ R217, R16, R221 ;  /* 0x000000dd10d97220 */ /* 0x000fe20000410000 */
[----:B------:R-:W-:Y:S01]  /*19970*/  MOV R16, R8 ;  /* 0x0000000800107202 */ /* 0x000fe20000000f00 */
[----:B------:R-:W-:Y:S01]  /*19980*/  FFMA.FTZ R21, R20, R223, 1.1641532182693481445e-10 ;  /* 0x2f00000014157423 */ /* 0x000fe200000100df */
[----:B------:R-:W-:-:S04]  /*19990*/  IMAD.MOV.U32 R20, RZ, RZ, 0x2 ;  /* 0x00000002ff147424 */ /* 0x000fc800078e00ff */
        /* <DEDUP_REMOVED lines=12> */
.L_x_52601:
        /* <DEDUP_REMOVED lines=13> */
.L_x_52603:
[----:B------:R-:W-:Y:S05]  /*19b30*/  BSYNC.RECONVERGENT B2 ;  /* 0x0000000000027941 */ /* 0x000fea0003800200 */
.L_x_52602:
        /* <DEDUP_REMOVED lines=43> */
.L_x_52600:
[----:B------:R-:W-:Y:S05]  /*19df0*/  BSYNC.RECONVERGENT B1 ;  /* 0x0000000000017941 */ /* 0x000fea0003800200 */
.L_x_52599:
[----:B------:R-:W-:Y:S01]  /*19e00*/  I2FP.F32.U32 R16, R16 ;  /* 0x0000001000107245 */ /* 0x000fe20000201000 */
[----:B------:R-:W-:Y:S01]  /*19e10*/  BSSY.RECONVERGENT B1, `(.L_x_52604) ;  /* 0x000004c000017945 */ /* 0x000fe20003800200 */
[----:B------:R-:W-:-:S03]  /*19e20*/  ISETP.NE.AND P5, PT, R20, 0x1, PT ;  /* 0x000000011400780c */ /* 0x000fc60003fa5270 */
[----:B------:R-:W-:Y:S01]  /*19e30*/  FFMA.FTZ R21, R16, R223, 1.1641532182693481445e-10 ;  /* 0x2f00000010157423 */ /* 0x000fe200000100df */
[----:B------:R-:W-:-:S04]  /*19e40*/  FMUL.FTZ R16, R17, R224 ;  /* 0x000000e011107220 */ /* 0x000fc80000410000 */
[----:B------:R-:W-:Y:S01]  /*19e50*/  FMUL.FTZ R216, R16, R221 ;  /* 0x000000dd10d87220 */ /* 0x000fe20000410000 */
[----:B------:R-:W-:Y:S01]  /*19e60*/  FSETP.GTU.FTZ.AND P4, PT, R21, R220, PT ;  /* 0x000000dc1500720b */ /* 0x000fe20003f9c000 */
[----:B------:R-:W-:Y:S02]  /*19e70*/  HFMA2 R21, -RZ, RZ, 0, 1.1920928955078125e-07 ;  /* 0x00000002ff157431 */ /* 0x000fe400000001ff */
[----:B------:R-:W-:Y:S01]  /*19e80*/  IMAD.MOV.U32 R16, RZ, RZ, R8 ;  /* 0x000000ffff107224 */ /* 0x000fe200078e0008 */
        /* <DEDUP_REMOVED lines=11> */
.L_x_52606:
        /* <DEDUP_REMOVED lines=13> */
.L_x_52608:
[----:B------:R-:W-:Y:S05]  /*1a010*/  BSYNC.RECONVERGENT B2 ;  /* 0x0000000000027941 */ /* 0x000fea0003800200 */
.L_x_52607:
        /* <DEDUP_REMOVED lines=43> */
.L_x_52605:
[----:B------:R-:W-:Y:S05]  /*1a2d0*/  BSYNC.RECONVERGENT B1 ;  /* 0x0000000000017941 */ /* 0x000fea0003800200 */
.L_x_52604:
        /* <DEDUP_REMOVED lines=20> */
.L_x_52611:
        /* <DEDUP_REMOVED lines=13> */
.L_x_52613:
[----:B------:R-:W-:Y:S05]  /*1a4f0*/  BSYNC.RECONVERGENT B2 ;  /* 0x0000000000027941 */ /* 0x000fea0003800200 */
.L_x_52612:
        /* <DEDUP_REMOVED lines=43> */
.L_x_52610:
[----:B------:R-:W-:Y:S05]  /*1a7b0*/  BSYNC.RECONVERGENT B1 ;  /* 0x0000000000017941 */ /* 0x000fea0003800200 */
.L_x_52609:
        /* <DEDUP_REMOVED lines=11> */
.L_x_52593:
        /* <DEDUP_REMOVED lines=33> */
.L_x_52617:
        /* <DEDUP_REMOVED lines=13> */
.L_x_52619:
[----:B------:R-:W-:Y:S05]  /*1ab50*/  BSYNC.RECONVERGENT B2 ;  /* 0x0000000000027941 */ /* 0x000fea0003800200 */
.L_x_52618:
        /* <DEDUP_REMOVED lines=42> */
.L_x_52616:
[----:B------:R-:W-:Y:S05]  /*1ae00*/  BSYNC.RECONVERGENT B1 ;  /* 0x0000000000017941 */ /* 0x000fea0003800200 */
.L_x_52615:
        /* <DEDUP_REMOVED lines=21> */
.L_x_52622:
        /* <DEDUP_REMOVED lines=13> */
.L_x_52624:
[----:B------:R-:W-:Y:S05]  /*1b030*/  BSYNC.RECONVERGENT B2 ;  /* 0x0000000000027941 */ /* 0x000fea0003800200 */
.L_x_52623:
        /* <DEDUP_REMOVED lines=43> */
.L_x_52621:
[----:B------:R-:W-:Y:S05]  /*1b2f0*/  BSYNC.RECONVERGENT B1 ;  /* 0x0000000000017941 */ /* 0x000fea0003800200 */
.L_x_52620:
        /* <DEDUP_REMOVED lines=21> */
.L_x_52627:
        /* <DEDUP_REMOVED lines=13> */
.L_x_52629:
[----:B------:R-:W-:Y:S05]  /*1b520*/  BSYNC.RECONVERGENT B2 ;  /* 0x0000000000027941 */ /* 0x000fea0003800200 */
.L_x_52628:
        /* <DEDUP_REMOVED lines=43> */
.L_x_52626:
[----:B------:R-:W-:Y:S05]  /*1b7e0*/  BSYNC.RECONVERGENT B1 ;  /* 0x0000000000017941 */ /* 0x000fea0003800200 */
.L_x_52625:
        /* <DEDUP_REMOVED lines=21> */
.L_x_52632:
        /* <DEDUP_REMOVED lines=13> */
.L_x_52634:
[----:B------:R-:W-:Y:S05]  /*1ba10*/  BSYNC.RECONVERGENT B2 ;  /* 0x0000000000027941 */ /* 0x000fea0003800200 */
.L_x_52633:
        /* <DEDUP_REMOVED lines=43> */
.L_x_52631:
[----:B------:R-:W-:Y:S05]  /*1bcd0*/  BSYNC.RECONVERGENT B1 ;  /* 0x0000000000017941 */ /* 0x000fea0003800200 */
.L_x_52630:
        /* <DEDUP_REMOVED lines=9> */
.L_x_52614:
        /* <DEDUP_REMOVED lines=16> */
.L_x_52638:
        /* <DEDUP_REMOVED lines=13> */
.L_x_52640:
[----:B------:R-:W-:Y:S05]  /*1bf40*/  BSYNC.RECONVERGENT B2 ;  /* 0x0000000000027941 */ /* 0x000fea0003800200 */
.L_x_52639:
        /* <DEDUP_REMOVED lines=42> */
.L_x_52637:
[----:B------:R-:W-:Y:S05]  /*1c1f0*/  BSYNC.RECONVERGENT B1 ;  /* 0x0000000000017941 */ /* 0x000fea0003800200 */
.L_x_52636:
        /* <DEDUP_REMOVED lines=20> */
.L_x_52643:
        /* <DEDUP_REMOVED lines=13> */
.L_x_52645:
[----:B------:R-:W-:Y:S05]  /*1c410*/  BSYNC.RECONVERGENT B2 ;  /* 0x0000000000027941 */ /* 0x000fea0003800200 */
.L_x_52644:
        /* <DEDUP_REMOVED lines=43> */
.L_x_52642:
[----:B------:R-:W-:Y:S05]  /*1c6d0*/  BSYNC.RECONVERGENT B1 ;  /* 0x0000000000017941 */ /* 0x000fea0003800200 */
.L_x_52641:
        /* <DEDUP_REMOVED lines=20> */
.L_x_52648:
        /* <DEDUP_REMOVED lines=13> */
.L_x_52650:
[----:B------:R-:W-:Y:S05]  /*1c8f0*/  BSYNC.RECONVERGENT B2 ;  /* 0x0000000000027941 */ /* 0x000fea0003800200 */
.L_x_52649:
        /* <DEDUP_REMOVED lines=43> */
.L_x_52647:
[----:B------:R-:W-:Y:S05]  /*1cbb0*/  BSYNC.RECONVERGENT B1 ;  /* 0x0000000000017941 */ /* 0x000fea0003800200 */
.L_x_52646:
        /* <DEDUP_REMOVED lines=20> */
.L_x_52653:
        /* <DEDUP_REMOVED lines=13> */
.L_x_52655:
[----:B------:R-:W-:Y:S05]  /*1cdd0*/  BSYNC.RECONVERGENT B2 ;  /* 0x0000000000027941 */ /* 0x000fea0003800200 */
.L_x_52654:
        /* <DEDUP_REMOVED lines=43> */
.L_x_52652:
[----:B------:R-:W-:Y:S05]  /*1d090*/  BSYNC.RECONVERGENT B1 ;  /* 0x0000000000017941 */ /* 0x000fea0003800200 */
.L_x_52651:
[----:B------:R-:W-:Y:S01]  /*1d0a0*/  I2FP.F32.U32 R16, R17 ;  /* 0x0000001100107245 */ /* 0x000fe20000201000 */
[----:B------:R-:W-:-:S04]  /*1d0b0*/  FMUL.FTZ R18, R19, R224 ;  /* 0x000000e013127220 */ /* 0x000fc80000410000 */
[----:B------:R-:W-:Y:S01]  /*1d0c0*/  FFMA.FTZ R17, R16, R223, 1.1641532182693481445e-10 ;  /* 0x2f00000010117423 */ /* 0x000fe200000100df */
[----:B------:R-:W-:Y:S01]  /*1d0d0*/  FMUL.FTZ R18, R18, R221 ;  /* 0x000000dd12127220 */ /* 0x000fe20000410000 */
[----:B------:R-:W-:-:S03]  /*1d0e0*/  FMUL.FTZ R16, R225, R68 ;  /* 0x00000044e1107220 */ /* 0x000fc60000410000 */
[----:B------:R-:W-:Y:S01]  /*1d0f0*/  FSETP.GTU.FTZ.AND P6, PT, R17, R220, PT ;  /* 0x000000dc1100720b */ /* 0x000fe20003fdc000 */
[----:B------:R-:W-:-:S03]  /*1d100*/  FMUL.FTZ R17, R232, R69 ;  /* 0x00000045e8117220 */ /* 0x000fc60000410000 */
[----:B------:R-:W-:Y:S01]  /*1d110*/  FSEL R210, R18, RZ, !P6 ;  /* 0x000000ff12d27208 */ /* 0x000fe20007000000 */
[----:B------:R-:W-:Y:S01]  /*1d120*/  FMUL.FTZ R18, R217, R70 ;  /* 0x00000046d9127220 */ /* 0x000fe20000410000 */
[----:B------:R-:W-:-:S03]  /*1d130*/  PLOP3.LUT P5, PT, P6, PT, PT, 0x8, 0x80 ;  /* 0x000000000080781c */ /* 0x000fc600037ae170 */
[----:B------:R-:W-:-:S10]  /*1d140*/  FMUL.FTZ R19, R210, R71 ;  /* 0x00000047d2137220 */ /* 0x000fd40000410000 */
.L_x_52635:
[----:B------:R-:W0:Y:S01]  /*1d150*/  @P1 LDC.64 R210, c[0x0][0x3a0] ;  /* 0x0000e800ffd21b82 */ /* 0x000e220000000a00 */
[----:B------:R-:W-:Y:S01]  /*1d160*/  SEL R217, RZ, 0x1000000, !P5 ;  /* 0x01000000ffd97807 */ /* 0x000fe20006800000 */
[----:B------:R-:W-:Y:S01]  /*1d170*/  IMAD.WIDE.U32 R230, R216, 0x10, R228 ;  /* 0x00000010d8e67825 */ /* 0x000fe200078e00e4 */
[----:B------:R-:W-:Y:S02]  /*1d180*/  SEL R218, RZ, 0x10000, !P4 ;  /* 0x00010000ffda7807 */ /* 0x000fe40006000000 */
[----:B------:R-:W-:Y:S02]  /*1d190*/  SEL R219, RZ, 0x100, !P3 ;  /* 0x00000100ffdb7807 */ /* 0x000fe40005800000 */
[----:B------:R-:W-:Y:S01]  /*1d1a0*/  SEL R225, RZ, 0x1, !P2 ;  /* 0x00000001ffe17807 */ /* 0x000fe20005000000 */
[----:B------:R1:W-:Y:S01]  /*1d1b0*/  STG.E.128 desc[UR8][R230.64], R16 ;  /* 0x00000010e6007986 */ /* 0x0003e2000c101d08 */
[----:B------:R-:W-:Y:S02]  /*1d1c0*/  IADD3 R218, PT, PT, R219, R217, R218 ;  /* 0x000000d9dbda7210 */ /* 0x000fe40007ffe0da */
[----:B------:R-:W-:-:S03]  /*1d1d0*/  IADD3 R217, PT, PT, R214, 0x160, RZ ;  /* 0x00000160d6d97810 */ /* 0x000fc60007ffe0ff */
[----:B------:R-:W-:Y:S02]  /*1d1e0*/  IMAD.IADD R225, R218, 0x1, R225 ;  /* 0x00000001dae17824 */ /* 0x000fe400078e02e1 */
[----:B------:R-:W-:-:S04]  /*1d1f0*/  IMAD.WIDE.U32 R218, R216, 0x4, R226 ;  /* 0x00000004d8da7825 */ /* 0x000fc800078e00e2 */
[C---:B------:R-:W-:Y:S01]  /*1d200*/  IMAD.WIDE.U32 R208, R217.reuse, 0x10, R208 ;  /* 0x00000010d9d07825 */ /* 0x040fe200078e00d0 */
[----:B------:R1:W-:Y:S03]  /*1d210*/  STG.E desc[UR8][R218.64], R225 ;  /* 0x000000e1da007986 */ /* 0x0003e6000c101908 */
[----:B0-----:R-:W-:Y:S02]  /*1d220*/  @P1 IMAD.WIDE.U32 R232, R217, 0x10, R210 ;  /* 0x00000010d9e81825 */ /* 0x001fe400078e00d2 */
[----:B------:R-:W5:Y:S04]  /*1d230*/  LDG.E.128 R208, desc[UR8][R208.64] ;  /* 0x00000008d0d07981 */ /* 0x000f68000c1e1d00 */
        /* <DEDUP_REMOVED lines=18> */
.L_x_52659:
        /* <DEDUP_REMOVED lines=13> */
.L_x_52661:
[----:B------:R-:W-:Y:S05]  /*1d430*/  BSYNC.RECONVERGENT B2 ;  /* 0x0000000000027941 */ /* 0x000fea0003800200 */
.L_x_52660:
        /* <DEDUP_REMOVED lines=42> */
.L_x_52658:
[----:B------:R-:W-:Y:S05]  /*1d6e0*/  BSYNC.RECONVERGENT B1 ;  /* 0x0000000000017941 */ /* 0x000fea0003800200 */
.L_x_52657:
        /* <DEDUP_REMOVED lines=21> */
.L_x_52664:
        /* <DEDUP_REMOVED lines=13> */
.L_x_52666:
[----:B------:R-:W-:Y:S05]  /*1d910*/  BSYNC.RECONVERGENT B2 ;  /* 0x0000000000027941 */ /* 0x000fea0003800200 */
.L_x_52665:
        /* <DEDUP_REMOVED lines=43> */
.L_x_52663:
[----:B------:R-:W-:Y:S05]  /*1dbd0*/  BSYNC.RECONVERGENT B1 ;  /* 0x0000000000017941 */ /* 0x000fea0003800200 */
.L_x_52662:
        /* <DEDUP_REMOVED lines=21> */
.L_x_52669:
        /* <DEDUP_REMOVED lines=13> */
.L_x_52671:
[----:B------:R-:W-:Y:S05]  /*1de00*/  BSYNC.RECONVERGENT B2 ;  /* 0x0000000000027941 */ /* 0x000fea0003800200 */
.L_x_52670:
        /* <DEDUP_REMOVED lines=43> */
.L_x_52668:
[----:B------:R-:W-:Y:S05]  /*1e0c0*/  BSYNC.RECONVERGENT B1 ;  /* 0x0000000000017941 */ /* 0x000fea0003800200 */
.L_x_52667:
        /* <DEDUP_REMOVED lines=21> */
.L_x_52674:
        /* <DEDUP_REMOVED lines=13> */
.L_x_52676:
[----:B------:R-:W-:Y:S05]  /*1e2f0*/  BSYNC.RECONVERGENT B2 ;  /* 0x0000000000027941 */ /* 0x000fea0003800200 */
.L_x_52675:
        /* <DEDUP_REMOVED lines=43> */
.L_x_52673:
[----:B------:R-:W-:Y:S05]  /*1e5b0*/  BSYNC.RECONVERGENT B1 ;  /* 0x0000000000017941 */ /* 0x000fea0003800200 */
.L_x_52672:
        /* <DEDUP_REMOVED lines=9> */
.L_x_52656:
[----:B------:R-:W-:Y:S01]  /*1e650*/  ISETP.NE.AND P1, PT, R235, 0x1, PT ;  /* 0x00000001eb00780c */ /* 0x000fe20003f25270 */
[----:B------:R-:W-:Y:S01]  /*1e660*/  BSSY.RECONVERGENT B1, `(.L_x_52678) ;  /* 0x0000049000017945 */ /* 0x000fe20003800200 */
[----:B------:R-:W-:Y:S01]  /*1e670*/  MOV R239, UR6 ;  /* 0x0000000600ef7c02 */ /* 0x000fe20008000f00 */
[----:B-1----:R-:W-:Y:S01]  /*1e680*/  IMAD.MOV.U32 R225, RZ, RZ, 0x2 ;  /* 0x00000002ffe17424 */ /* 0x002fe200078e00ff */
        /* <DEDUP_REMOVED lines=14> */
.L_x_52680:
        /* <DEDUP_REMOVED lines=13> */
.L_x_52682:
[----:B------:R-:W-:Y:S05]  /*1e840*/  BSYNC.RECONVERGENT B2 ;  /* 0x0000000000027941 */ /* 0x000fea0003800200 */
.L_x_52681:
        /* <DEDUP_REMOVED lines=42> */
.L_x_52679:
[----:B------:R-:W-:Y:S05]  /*1eaf0*/  BSYNC.RECONVERGENT B1 ;  /* 0x0000000000017941 */ /* 0x000fea0003800200 */
.L_x_52678:
[----:B------:R-:W-:Y:S01]  /*1eb00*/  ISETP.NE.AND P3, PT, R225, 0x1, PT ;  /* 0x00000001e100780c */ /* 0x000fe20003f65270 */
[----:B-----5:R-:W-:Y:S01]  /*1eb10*/  FMUL.FTZ R208, R208, R224 ;  /* 0x000000e0d0d07220 */ /* 0x020fe20000410000 */
[----:B------:R-:W-:Y:S01]  /*1eb20*/  I2FP.F32.U32 R222, R219 ;  /* 0x000000db00de7245 */ /* 0x000fe20000201000 */
[----:B------:R-:W-:Y:S01]  /*1eb30*/  BSSY.RECONVERGENT B1, `(.L_x_52683) ;  /* 0x000004a000017945 */ /* 0x000fe20003800200 */
[----:B------:R-:W-:Y:S02]  /*1eb40*/  IMAD.MOV.U32 R230, RZ, RZ, 0x2 ;  /* 0x00000002ffe67424 */ /* 0x000fe400078e00ff */
[----:B------:R-:W-:Y:S01]  /*1eb50*/  FMUL.FTZ R237, R208, R221 ;  /* 0x000000ddd0ed7220 */ /* 0x000fe20000410000 */
[----:B------:R-:W-:Y:S01]  /*1eb60*/  MOV R208, R8 ;  /* 0x0000000800d07202 */ /* 0x000fe20000000f00 */
[----:B------:R-:W-:-:S05]  /*1eb70*/  FFMA.FTZ R219, R222, R223, 1.1641532182693481445e-10 ;  /* 0x2f000000dedb7423 */ /* 0x000fca00000100df */
        /* <DEDUP_REMOVED lines=12> */
.L_x_52685:
        /* <DEDUP_REMOVED lines=13> */
.L_x_52687:
[----:B------:R-:W-:Y:S05]  /*1ed10*/  BSYNC.RECONVERGENT B2 ;  /* 0x0000000000027941 */ /* 0x000fea0003800200 */
.L_x_52686:
        /* <DEDUP_REMOVED lines=43> */
.L_x_52684:
[----:B------:R-:W-:Y:S05]  /*1efd0*/  BSYNC.RECONVERGENT B1 ;  /* 0x0000000000017941 */ /* 0x000fea0003800200 */
.L_x_52683:
[----:B------:R-:W-:Y:S01]  /*1efe0*/  I2FP.F32.U32 R208, R208 ;  /* 0x000000d000d07245 */ /* 0x000fe20000201000 */
[----:B------:R-:W-:Y:S01]  /*1eff0*/  BSSY.RECONVERGENT B1, `(.L_x_52688) ;  /* 0x000004c000017945 */ /* 0x000fe20003800200 */
[----:B------:R-:W-:Y:S01]  /*1f000*/  ISETP.NE.AND P4, PT, R230, 0x1, PT ;  /* 0x00000001e600780c */ /* 0x000fe20003f85270 */
        /* <DEDUP_REMOVED lines=17> */
.L_x_52690:
        /* <DEDUP_REMOVED lines=13> */
.L_x_52692:
[----:B------:R-:W-:Y:S05]  /*1f1f0*/  BSYNC.RECONVERGENT B2 ;  /* 0x0000000000027941 */ /* 0x000fea0003800200 */
.L_x_52691:
        /* <DEDUP_REMOVED lines=43> */
.L_x_52689:
[----:B------:R-:W-:Y:S05]  /*1f4b0*/  BSYNC.RECONVERGENT B1 ;  /* 0x0000000000017941 */ /* 0x000fea0003800200 */
.L_x_52688:
        /* <DEDUP_REMOVED lines=20> */
.L_x_52695:
        /* <DEDUP_REMOVED lines=13> */
.L_x_52697:
[----:B------:R-:W-:Y:S05]  /*1f6d0*/  BSYNC.RECONVERGENT B2 ;  /* 0x0000000000027941 */ /* 0x000fea0003800200 */
.L_x_52696:
        /* <DEDUP_REMOVED lines=43> */
.L_x_52694:
[----:B------:R-:W-:Y:S05]  /*1f990*/  BSYNC.RECONVERGENT B1 ;  /* 0x0000000000017941 */ /* 0x000fea0003800200 */
.L_x_52693:
[----:B------:R-:W-:Y:S01]  /*1f9a0*/  I2FP.F32.U32 R208, R209 ;  /* 0x000000d100d07245 */ /* 0x000fe20000201000 */
[----:B------:R-:W-:Y:S01]  /*1f9b0*/  FMUL.FTZ R224, R211, R224 ;  /* 0x000000e0d3e07220 */ /* 0x000fe20000410000 */
[----:B------:R-:W-:Y:S01]  /*1f9c0*/  FMUL.FTZ R209, R222, R65 ;  /* 0x00000041ded17220 */ /* 0x000fe20000410000 */
[----:B------:R-:W-:Y:S02]  /*1f9d0*/  FMUL.FTZ R210, R225, R66 ;  /* 0x00000042e1d27220 */ /* 0x000fe40000410000 */
[----:B------:R-:W-:Y:S01]  /*1f9e0*/  FFMA.FTZ R223, R208, R223, 1.1641532182693481445e-10 ;  /* 0x2f000000d0df7423 */ /* 0x000fe200000100df */
[----:B------:R-:W-:Y:S01]  /*1f9f0*/  FMUL.FTZ R224, R224, R221 ;  /* 0x000000dde0e07220 */ /* 0x000fe20000410000 */
[----:B------:R-:W-:-:S03]  /*1fa00*/  FMUL.FTZ R208, R237, R64 ;  /* 0x00000040edd07220 */ /* 0x000fc60000410000 */
[----:B------:R-:W-:-:S04]  /*1fa10*/  FSETP.GTU.FTZ.AND P5, PT, R223, R220, PT ;  /* 0x000000dcdf00720b */ /* 0x000fc80003fbc000 */
[----:B------:R-:W-:Y:S02]  /*1fa20*/  FSEL R220, R224, RZ, !P5 ;  /* 0x000000ffe0dc7208 */ /* 0x000fe40006800000 */
[----:B------:R-:W-:-:S03]  /*1fa30*/  PLOP3.LUT P4, PT, P5, PT, PT, 0x8, 0x80 ;  /* 0x000000000080781c */ /* 0x000fc60002f8e170 */
[----:B------:R-:W-:-:S10]  /*1fa40*/  FMUL.FTZ R211, R220, R67 ;  /* 0x00000043dcd37220 */ /* 0x000fd40000410000 */
.L_x_52677:
[----:B------:R-:W-:Y:S01]  /*1fa50*/  FADD.FTZ R220, RZ, R56 ;  /* 0x00000038ffdc7221 */ /* 0x000fe20000010000 */
[----:B------:R-:W-:Y:S01]  /*1fa60*/  SEL R223, RZ, 0x1, !P1 ;  /* 0x00000001ffdf7807 */ /* 0x000fe20004800000 */
[----:B------:R-:W-:Y:S01]  /*1fa70*/  IMAD.WIDE.U32 R228, R217, 0x10, R228 ;  /* 0x00000010d9e47825 */ /* 0x000fe200078e00e4 */
[----:B------:R-:W-:-:S03]  /*1fa80*/  UMOV UR4, 0xffffffff ;  /* 0xffffffff00047882 */ /* 0x000fc60000000000 */
[----:B------:R-:W-:Y:S01]  /*1fa90*/  FADD.FTZ R221, R220, R57 ;  /* 0x00000039dcdd7221 */ /* 0x000fe20000010000 */
[----:B------:R-:W-:Y:S01]  /*1faa0*/  ISETP.NE.AND P1, PT, R2, RZ, PT ;  /* 0x000000ff0200720c */ /* 0x000fe20003f25270 */
        /* <DEDUP_REMOVED lines=42> */
[----:B------:R-:W-:-:S03]  /*1fd50*/  SEL R222, RZ, 0x100, !P2 ;  /* 0x00000100ffde7807 */ /* 0x000fc60005000000 */
[----:B------:R-:W-:Y:S01]  /*1fd60*/  FADD.FTZ R224, R225, R16 ;  /* 0x00000010e1e07221 */ /* 0x000fe20000010000 */
[----:B------:R-:W-:-:S03]  /*1fd70*/  IADD3 R220, PT, PT, R222, R220, R221 ;  /* 0x000000dcdedc7210 */ /* 0x000fc60007ffe0dd */
[----:B------:R-:W-:Y:S01]  /*1fd80*/  FADD.FTZ R221, R224, R17 ;  /* 0x00000011e0dd7221 */ /* 0x000fe20000010000 */
[----:B------:R-:W-:-:S03]  /*1fd90*/  IADD3 R223, PT, PT, R220, R223, RZ ;  /* 0x000000dfdcdf7210 */ /* 0x000fc60007ffe0ff */
[----:B------:R-:W-:Y:S02]  /*1fda0*/  FADD.FTZ R220, R221, R18 ;  /* 0x00000012dddc7221 */ /* 0x000fe40000010000 */
[----:B------:R0:W-:Y:S02]  /*1fdb0*/  STG.E desc[UR8][R226.64], R223 ;  /* 0x000000dfe2007986 */ /* 0x0001e4000c101908 */
        /* <DEDUP_REMOVED lines=123> */
.L_x_52711:
[----:B------:R-:W-:Y:S01]  /*20570*/  FMUL.FTZ R223, R221, R221 ;  /* 0x000000dddddf7220 */ /* 0x000fe20000410000 */
[----:B------:R-:W-:Y:S01]  /*20580*/  ISETP.NE.AND P2, PT, RZ, UR31, PT ;  /* 0x0000001fff007c0c */ /* 0x000fe2000bf45270 */
[----:B-1----:R-:W-:Y:S01]  /*20590*/  FADD.FTZ R227, R226, R227 ;  /* 0x000000e3e2e37221 */ /* 0x002fe20000010000 */
[----:B------:R-:W1:Y:S02]  /*205a0*/  @!P1 LDC.64 R230, c[0x0][0x3c0] ;  /* 0x0000f000ffe69b82 */ /* 0x000e640000000a00 */
[----:B------:R-:W-:Y:S01]  /*205b0*/  FSEL R223, R223, RZ, P2 ;  /* 0x000000ffdfdf7208 */ /* 0x000fe20001000000 */
[----:B------:R-:W-:Y:S01]  /*205c0*/  FFMA.FTZ R220, R227, R222, UR13 ;  /* 0x0000000de3dc7e23 */ /* 0x000fe200080100de */
[----:B------:R-:W-:-:S03]  /*205d0*/  FSEL R222, R221, RZ, !P2 ;  /* 0x000000ffddde7208 */ /* 0x000fc60005000000 */
        /* <DEDUP_REMOVED lines=22> */
[----:B------:R-:W-:Y:S01]  /*20740*/  FADD.FTZ R40, -R222, R40 ;  /* 0x00000028de287221 */ /* 0x000fe20000010100 */
[C---:B---3--:R-:W-:Y:S01]  /*20750*/  FMUL.FTZ R22, R220.reuse, R55 ;  /* 0x00000037dc167220 */ /* 0x048fe20000410000 */
[C---:B------:R-:W-:Y:S01]  /*20760*/  FMUL.FTZ R55, R220.reuse, R48 ;  /* 0x00000030dc377220 */ /* 0x040fe20000410000 */
[----:B------:R-:W-:Y:S01]  /*20770*/  FMUL.FTZ R48, R220, R49 ;  /* 0x00000031dc307220 */ /* 0x000fe20000410000 */
[----:B--2---:R-:W-:-:S04]  /*20780*/  @!P1 IMAD.WIDE R242, R9, 0x4, R242 ;  /* 0x0000000409f29825 */ /* 0x004fc800078e02f2 */
[C---:B------:R-:W-:Y:S01]  /*20790*/  FMUL.FTZ R49, R220.reuse, R50 ;  /* 0x00000032dc317220 */ /* 0x040fe20000410000 */
        /* <DEDUP_REMOVED lines=10> */
[C---:B------:R-:W-:Y:S01]  /*20840*/  FMUL.FTZ R18, R220.reuse, R59 ;  /* 0x0000003bdc127220 */ /* 0x040fe20000410000 */
[----:B------:R-:W-:Y:S01]  /*20850*/  FMUL.FTZ R44, R220, R45 ;  /* 0x0000002ddc2c7220 */ /* 0x000fe20000410000 */
[----:B------:R-:W-:Y:S01]  /*20860*/  FADD.FTZ R42, -R222, R42 ;  /* 0x0000002ade2a7221 */ /* 0x000fe20000010100 */
[----:B------:R1:W-:Y:S01]  /*20870*/  @!P1 STG.E desc[UR8][R236.64], R221 ;  /* 0x000000ddec009986 */ /* 0x0003e2000c101908 */
[C---:B------:R-:W-:Y:S01]  /*20880*/  FMUL.FTZ R20, R220.reuse, R53 ;  /* 0x00000035dc147220 */ /* 0x040fe20000410000 */
[C---:B------:R-:W-:Y:S01]  /*20890*/  FMUL.FTZ R45, R220.reuse, R46 ;  /* 0x0000002edc2d7220 */ /* 0x040fe20000410000 */
[C---:B------:R-:W-:Y:S01]  /*208a0*/  FMUL.FTZ R53, R220.reuse, R54 ;  /* 0x00000036dc357220 */ /* 0x040fe20000410000 */
[----:B------:R-:W-:Y:S01]  /*208b0*/  FMUL.FTZ R46, R220, R47 ;  /* 0x0000002fdc2e7220 */ /* 0x000fe20000410000 */
[----:B------:R2:W-:Y:S01]  /*208c0*/  @!P1 STG.E desc[UR8][R242.64], R220 ;  /* 0x000000dcf2009986 */ /* 0x0005e2000c101908 */
[----:B----4-:R-:W-:-:S04]  /*208d0*/  IMAD.WIDE.U32 R244, R213, 0x10, R240 ;  /* 0x00000010d5f47825 */ /* 0x010fc800078e00f0 */
[C---:B------:R-:W-:Y:S01]  /*208e0*/  FMUL.FTZ R47, R220.reuse, R40 ;  /* 0x00000028dc2f7220 */ /* 0x040fe20000410000 */
[----:B------:R-:W-:Y:S01]  /*208f0*/  FMUL.FTZ R54, R220, R31 ;  /* 0x0000001fdc367220 */ /* 0x000fe20000410000 */
[----:B------:R-:W-:Y:S01]  /*20900*/  FADD.FTZ R52, -R222, R52 ;  /* 0x00000034de347221 */ /* 0x000fe20000010100 */
[----:B------:R-:W-:-:S04]  /*20910*/  IMAD.WIDE.U32 R248, R212, 0x10, R240 ;  /* 0x00000010d4f87825 */ /* 0x000fc800078e00f0 */
[C---:B------:R-:W-:Y:S01]  /*20920*/  FMUL.FTZ R40, R220.reuse, R41 ;  /* 0x00000029dc287220 */ /* 0x040fe20000410000 */
[----:B-1----:R-:W-:Y:S01]  /*20930*/  FMUL.FTZ R221, R220, R30 ;  /* 0x0000001edcdd7220 */ /* 0x002fe20000410000 */
[----:B------:R-:W-:Y:S01]  /*20940*/  FADD.FTZ R29, -R222, R29 ;  /* 0x0000001dde1d7221 */ /* 0x000fe20000010100 */
[----:B------:R-:W-:-:S04]  /*20950*/  IMAD.WIDE.U32 R246, R12, 0x10, R240 ;  /* 0x000000100cf67825 */ /* 0x000fc800078e00f0 */
[----:B------:R-:W-:Y:S01]  /*20960*/  FFMA.FTZ R12, R235, R204, R156 ;  /* 0x000000cceb0c7223 */ /* 0x000fe2000001009c */
[----:B------:R-:W-:Y:S01]  /*20970*/  FMUL.FTZ R41, R220, R42 ;  /* 0x0000002adc297220 */ /* 0x000fe20000410000 */
[----:B------:R-:W-:Y:S01]  /*20980*/  FADD.FTZ R43, -R222, R43 ;  /* 0x0000002bde2b7221 */ /* 0x000fe20000010100 */
[----:B------:R-:W-:-:S04]  /*20990*/  IMAD.WIDE.U32 R250, R15, 0x10, R240 ;  /* 0x000000100ffa7825 */ /* 0x000fc800078e00f0 */
[----:B------:R-:W-:Y:S01]  /*209a0*/  FFMA.FTZ R15, R18, R207, R159 ;  /* 0x000000cf120f7223 */ /* 0x000fe2000001009f */
[----:B------:R-:W-:Y:S01]  /*209b0*/  FADD.FTZ R36, -R222, R36 ;  /* 0x00000024de247221 */ /* 0x000fe20000010100 */
[----:B------:R-:W-:Y:S01]  /*209c0*/  FMUL.FTZ R59, R220, R52 ;  /* 0x00000034dc3b7220 */ /* 0x000fe20000410000 */
[----:B--2---:R-:W-:-:S04]  /*209d0*/  IMAD.WIDE.U32 R242, R14, 0x10, R240 ;  /* 0x000000100ef27825 */ /* 0x004fc800078e00f0 */
[----:B------:R-:W-:Y:S01]  /*209e0*/  FFMA.FTZ R14, R57, R206, R158 ;  /* 0x000000ce390e7223 */ /* 0x000fe2000001009e */
[C---:B------:R-:W-:Y:S01]  /*209f0*/  FADD.FTZ R37, -R222.reuse, R37 ;  /* 0x00000025de257221 */ /* 0x040fe20000010100 */
[----:B------:R-:W-:Y:S01]  /*20a00*/  FADD.FTZ R24, -R222, R24 ;  /* 0x00000018de187221 */ /* 0x000fe20000010100 */
[----:B------:R-:W-:-:S04]  /*20a10*/  IMAD.WIDE.U32 R212, R13, 0x10, R240 ;  /* 0x000000100dd47825 */ /* 0x000fc800078e00f0 */
[----:B------:R-:W-:Y:S01]  /*20a20*/  FFMA.FTZ R13, R16, R205, R157 ;  /* 0x000000cd100d7223 */ /* 0x000fe2000001009d */
[C---:B------:R-:W-:Y:S01]  /*20a30*/  FADD.FTZ R25, -R222.reuse, R25 ;  /* 0x00000019de197221 */ /* 0x040fe20000010100 */
[----:B------:R-:W-:Y:S01]  /*20a40*/  FADD.FTZ R17, -R222, R17 ;  /* 0x00000011de117221 */ /* 0x000fe20000010100 */
[----:B------:R-:W-:-:S04]  /*20a50*/  IMAD.WIDE.U32 R30, R214, 0x10, R240 ;  /* 0x00000010d61e7825 */ /* 0x000fc800078e00f0 */
[----:B------:R-:W-:Y:S01]  /*20a60*/  FADD.FTZ R19, -R222, R19 ;  /* 0x00000013de137221 */ /* 0x000fe20000010100 */
[----:B------:R-:W-:Y:S01]  /*20a70*/  FMUL.FTZ R52, R220, R29 ;  /* 0x0000001ddc347220 */ /* 0x000fe20000410000 */
[----:B------:R-:W-:Y:S01]  /*20a80*/  FADD.FTZ R38, -R222, R38 ;  /* 0x00000026de267221 */ /* 0x000fe20000010100 */
[----:B------:R-:W-:Y:S01]  /*20a90*/  FFMA.FTZ R29, R40, R189, R141 ;  /* 0x000000bd281d7223 */ /* 0x000fe2000001008d */
[----:B------:R1:W-:Y:S01]  /*20aa0*/  STG.E.128 desc[UR8][R30.64], R12 ;  /* 0x0000000c1e007986 */ /* 0x0003e2000c101d08 */
[----:B------:R-:W-:Y:S01]  /*20ab0*/  FADD.FTZ R39, -R222, R39 ;  /* 0x00000027de277221 */ /* 0x000fe20000010100 */
        /* <DEDUP_REMOVED lines=16> */
[----:B-1----:R-:W-:Y:S01]  /*20bc0*/  FFMA.FTZ R30, R41, R190, R142 ;  /* 0x000000be291e7223 */ /* 0x002fe2000001008e */
[C---:B------:R-:W-:Y:S01]  /*20bd0*/  FMUL.FTZ R237, R220.reuse, R24 ;  /* 0x00000018dced7220 */ /* 0x040fe20000410000 */
[----:B------:R-:W1:Y:S01]  /*20be0*/  LDC.64 R40, c[0x0][0x380] ;  /* 0x0000e000ff287b82 */ /* 0x000e620000000a00 */
        /* <DEDUP_REMOVED lines=34> */
[----:B------:R3:W-:Y:S01]  /*20e10*/  STG.E.128 desc[UR8][R244.64], R20 ;  /* 0x00000014f4007986 */ /* 0x0007e2000c101d08 */
[----:B------:R-:W-:Y:S01]  /*20e20*/  FMUL.FTZ R227, R220, R227 ;  /* 0x000000e3dce37220 */ /* 0x000fe20000410000 */
[----:B--2---:R-:W-:Y:S01]  /*20e30*/  FFMA.FTZ R24, R51, R192, R144 ;  /* 0x000000c033187223 */ /* 0x004fe20000010090 */
[----:B------:R-:W-:Y:S01]  /*20e40*/  FFMA.FTZ R25, R44, R193, R145 ;  /* 0x000000c12c197223 */ /* 0x000fe20000010091 */
[----:B------:R-:W-:Y:S01]  /*20e50*/  FFMA.FTZ R16, R39, R180, R132 ;  /* 0x000000b427107223 */ /* 0x000fe20000010084 */
[----:B------:R-:W-:Y:S01]  /*20e60*/  FFMA.FTZ R17, R32, R181, R133 ;  /* 0x000000b520117223 */ /* 0x000fe20000010085 */
[----:B------:R-:W-:Y:S01]  /*20e70*/  FFMA.FTZ R18, R33, R182, R134 ;  /* 0x000000b621127223 */ /* 0x000fe20000010086 */
[----:B------:R-:W-:Y:S01]  /*20e80*/  FFMA.FTZ R19, R34, R183, R135 ;  /* 0x000000b722137223 */ /* 0x000fe20000010087 */
[C---:B------:R-:W-:Y:S01]  /*20e90*/  FMUL.FTZ R229, R220.reuse, R229 ;  /* 0x000000e5dce57220 */ /* 0x040fe20000410000 */
[----:B------:R-:W-:Y:S01]  /*20ea0*/  STG.E.128 desc[UR8][R246.64], R24 ;  /* 0x00000018f6007986 */ /* 0x000fe2000c101d08 */
[----:B------:R-:W-:Y:S01]  /*20eb0*/  FFMA.FTZ R32, R35, R176, R128 ;  /* 0x000000b023207223 */ /* 0x000fe20000010080 */
[C---:B------:R-:W-:Y:S01]  /*20ec0*/  FMUL.FTZ R231, R220.reuse, R231 ;  /* 0x000000e7dce77220 */ /* 0x040fe20000410000 */
[C---:B0-----:R-:W-:Y:S01]  /*20ed0*/  FMUL.FTZ R226, R220.reuse, R209 ;  /* 0x000000d1dce27220 */ /* 0x041fe20000410000 */
[C---:B------:R-:W-:Y:S01]  /*20ee0*/  FMUL.FTZ R233, R220.reuse, R233 ;  /* 0x000000e9dce97220 */ /* 0x040fe20000410000 */
[----:B------:R-:W-:Y:S01]  /*20ef0*/  FMUL.FTZ R228, R220, R211 ;  /* 0x000000d3dce47220 */ /* 0x000fe20000410000 */
[----:B------:R-:W-:Y:S01]  /*20f00*/  STG.E.128 desc[UR8][R248.64], R28 ;  /* 0x0000001cf8007986 */ /* 0x000fe2000c101d08 */
        /* <DEDUP_REMOVED lines=11> */
[----:B---3--:R-:W-:Y:S01]  /*20fc0*/  FFMA.FTZ R20, R231, R160, R112 ;  /* 0x000000a0e7147223 */ /* 0x008fe20000010070 */
[----:B------:R-:W-:Y:S01]  /*20fd0*/  FFMA.FTZ R21, R226, R161, R113 ;  /* 0x000000a1e2157223 */ /* 0x000fe20000010071 */
[----:B------:R-:W-:-:S04]  /*20fe0*/  IMAD.WIDE.U32 R234, R216, 0x10, R240 ;  /* 0x00000010d8ea7825 */ /* 0x000fc800078e00f0 */
[----:B------:R-:W-:Y:S01]  /*20ff0*/  FFMA.FTZ R22, R233, R162, R114 ;  /* 0x000000a2e9167223 */ /* 0x000fe20000010072 */
[----:B------:R-:W-:Y:S01]  /*21000*/  FFMA.FTZ R23, R228, R163, R115 ;  /* 0x000000a3e4177223 */ /* 0x000fe20000010073 */
[----:B------:R3:W-:Y:S01]  /*21010*/  STG.E.128 desc[UR8][R212.64], R32 ;  /* 0x00000020d4007986 */ /* 0x0007e2000c101d08 */
[----:B------:R-:W-:-:S03]  /*21020*/  IMAD.WIDE.U32 R240, R217, 0x10, R240 ;  /* 0x00000010d9f07825 */ /* 0x000fc600078e00f0 */
[----:B------:R3:W-:Y:S01]  /*21030*/  STG.E.128 desc[UR8][R10.64], R36 ;  /* 0x000000240a007986 */ /* 0x0007e2000c101d08 */
[----:B-1----:R-:W-:Y:S02]  /*21040*/  IMAD R9, R40, 0x4, R9 ;  /* 0x0000000428097824 */ /* 0x002fe400078e0209 */
[----:B0-----:R-:W-:Y:S01]  /*21050*/  FFMA.FTZ R12, R223, R168, R120 ;  /* 0x000000a8df0c7223 */ /* 0x001fe20000010078 */
[----:B------:R-:W-:Y:S01]  /*21060*/  FFMA.FTZ R13, R208, R169, R121 ;  /* 0x000000a9d00d7223 */ /* 0x000fe20000010079 */
[----:B------:R-:W-:Y:S01]  /*21070*/  FFMA.FTZ R14, R225, R170, R122 ;  /* 0x000000aae10e7223 */ /* 0x000fe2000001007a */
[----:B------:R-:W-:Y:S01]  /*21080*/  FFMA.FTZ R15, R210, R171, R123 ;  /* 0x000000abd20f7223 */ /* 0x000fe2000001007b */
[----:B------:R-:W-:Y:S01]  /*21090*/  ISETP.GE.AND P1, PT, R9, R41, PT ;  /* 0x000000290900720c */ /* 0x000fe20003f26270 */
[----:B--2---:R-:W-:Y:S01]  /*210a0*/  FFMA.FTZ R16, R227, R164, R116 ;  /* 0x000000a4e3107223 */ /* 0x004fe20000010074 */
[----:B------:R-:W-:Y:S01]  /*210b0*/  FFMA.FTZ R17, R222, R165, R117 ;  /* 0x000000a5de117223 */ /* 0x000fe20000010075 */
[----:B------:R-:W-:Y:S01]  /*210c0*/  FFMA.FTZ R18, R229, R166, R118 ;  /* 0x000000a6e5127223 */ /* 0x000fe20000010076 */
[----:B------:R-:W-:Y:S01]  /*210d0*/  FFMA.FTZ R19, R224, R167, R119 ;  /* 0x000000a7e0137223 */ /* 0x000fe20000010077 */
[----:B------:R3:W-:Y:S04]  /*210e0*/  STG.E.128 desc[UR8][R214.64], R12 ;  /* 0x0000000cd6007986 */ /* 0x0007e8000c101d08 */
[----:B------:R3:W-:Y:S04]  /*210f0*/  STG.E.128 desc[UR8][R234.64], R16 ;  /* 0x00000010ea007986 */ /* 0x0007e8000c101d08 */
[----:B------:R3:W-:Y:S01]  /*21100*/  STG.E.128 desc[UR8][R240.64], R20 ;  /* 0x00000014f0007986 */ /* 0x0007e2000c101d08 */
[----:B------:R-:W-:Y:S05]  /*21110*/  @!P1 BRA `(.L_x_52699) ;  /* 0xfffffdfc00289947 */ /* 0x000fea000383ffff */
[----:B------:R-:W-:Y:S05]  /*21120*/  BSYNC B0 ;  /* 0x0000000000007941 */ /* 0x000fea0003800000 */
.L_x_52194:
[----:B------:R-:W-:Y:S05]  /*21130*/  EXIT ;  /* 0x000000000000794d */ /* 0x000fea0003800000 */
.L_x_52698:
        /* <DEDUP_REMOVED lines=8> */
.L_x_52701:
[----:B------:R-:W-:Y:S05]  /*211c0*/  BSYNC B1 ;  /* 0x0000000000017941 */ /* 0x000fea0003800000 */
.L_x_52700:
        /* <DEDUP_REMOVED lines=9> */
.L_x_52702:
[----:B------:R-:W-:Y:S02]  /*21260*/  IMAD.MOV.U32 R230, RZ, RZ, 0x4 ;  /* 0x00000004ffe67424 */ /* 0x000fe400078e00ff */
[----:B------:R-:W-:-:S04]  /*21270*/  IMAD.MOV.U32 R222, RZ, RZ, R227 ;  /* 0x000000ffffde7224 */ /* 0x000fc800078e00e3 */
[----:B------:R-:W-:-:S05]  /*21280*/  FADD.FTZ R224, R223, R222 ;  /* 0x000000dedfe07221 */ /* 0x000fca0000010000 */
[----:B------:R-:W-:-:S07]  /*21290*/  MOV R229, R224 ;  /* 0x000000e000e57202 */ /* 0x000fce0000000f00 */
[----:B------:R-:W-:Y:S05]  /*212a0*/  WARPSYNC.COLLECTIVE R228, `(.L_x_52703) ;  /* 0x00000000e4087348 */ /* 0x000fea0003c00000 */
[----:B------:R0:W1:Y:S02]  /*212b0*/  SHFL.BFLY P2, R227, R229, R230, R231 ;  /* 0x0c0000e6e5e37389 */ /* 0x00006400000400e7 */
[----:B01----:R-:W-:Y:S05]  /*212c0*/  ENDCOLLECTIVE ;  /* 0x000000000000791b */ /* 0x003fea0003800000 */
.L_x_52703:
[----:B------:R-:W-:Y:S01]  /*212d0*/  HFMA2 R230, -RZ, RZ, 0, 4.76837158203125e-07 ;  /* 0x00000008ffe67431 */ /* 0x000fe200000001ff */
[----:B------:R-:W-:-:S05]  /*212e0*/  MOV R221, R227 ;  /* 0x000000e300dd7202 */ /* 0x000fca0000000f00 */
[----:B------:R-:W-:-:S04]  /*212f0*/  FADD.FTZ R225, R224, R221 ;  /* 0x000000dde0e17221 */ /* 0x000fc80000010000 */
[----:B------:R-:W-:-:S07]  /*21300*/  IMAD.MOV.U32 R229, RZ, RZ, R225 ;  /* 0x000000ffffe57224 */ /* 0x000fce00078e00e1 */
[----:B------:R-:W-:Y:S05]  /*21310*/  WARPSYNC.COLLECTIVE R228, `(.L_x_52704) ;  /* 0x00000000e4087348 */ /* 0x000fea0003c00000 */
[----:B------:R0:W1:Y:S02]  /*21320*/  SHFL.BFLY P2, R227, R229, R230, R231 ;  /* 0x0c0000e6e5e37389 */ /* 0x00006400000400e7 */
[----:B01----:R-:W-:Y:S05]  /*21330*/  ENDCOLLECTIVE ;  /* 0x000000000000791b */ /* 0x003fea0003800000 */
.L_x_52704:
        /* <DEDUP_REMOVED lines=8> */
.L_x_52705:
        /* <DEDUP_REMOVED lines=104> */
.L_x_52706:
[----:B------:R-:W-:Y:S02]  /*21a40*/  IMAD.MOV.U32 R230, RZ, RZ, 0x2 ;  /* 0x00000002ffe67424 */ /* 0x000fe400078e00ff */
[----:B------:R-:W-:-:S04]  /*21a50*/  IMAD.MOV.U32 R223, RZ, RZ, R227 ;  /* 0x000000ffffdf7224 */ /* 0x000fc800078e00e3 */
[----:B------:R-:W-:-:S05]  /*21a60*/  FADD.FTZ R223, R220, R223 ;  /* 0x000000dfdcdf7221 */ /* 0x000fca0000010000 */
[----:B------:R-:W-:-:S07]  /*21a70*/  MOV R229, R223 ;  /* 0x000000df00e57202 */ /* 0x000fce0000000f00 */
[----:B------:R-:W-:Y:S05]  /*21a80*/  WARPSYNC.COLLECTIVE R228, `(.L_x_52707) ;  /* 0x00000000e4087348 */ /* 0x000fea0003c00000 */
[----:B------:R0:W1:Y:S02]  /*21a90*/  SHFL.BFLY P2, R227, R229, R230, R231 ;  /* 0x0c0000e6e5e37389 */ /* 0x00006400000400e7 */
[----:B01----:R-:W-:Y:S05]  /*21aa0*/  ENDCOLLECTIVE ;  /* 0x000000000000791b */ /* 0x003fea0003800000 */
.L_x_52707:
[----:B------:R-:W-:Y:S01]  /*21ab0*/  HFMA2 R230, -RZ, RZ, 0, 2.384185791015625e-07 ;  /* 0x00000004ffe67431 */ /* 0x000fe200000001ff */
[----:B------:R-:W-:-:S05]  /*21ac0*/  MOV R224, R227 ;  /* 0x000000e300e07202 */ /* 0x000fca0000000f00 */
[----:B------:R-:W-:-:S04]  /*21ad0*/  FADD.FTZ R224, R223, R224 ;  /* 0x000000e0dfe07221 */ /* 0x000fc80000010000 */
[----:B------:R-:W-:-:S07]  /*21ae0*/  IMAD.MOV.U32 R229, RZ, RZ, R224 ;  /* 0x000000ffffe57224 */ /* 0x000fce00078e00e0 */
[----:B------:R-:W-:Y:S05]  /*21af0*/  WARPSYNC.COLLECTIVE R228, `(.L_x_52708) ;  /* 0x00000000e4087348 */ /* 0x000fea0003c00000 */
[----:B------:R0:W1:Y:S02]  /*21b00*/  SHFL.BFLY P2, R227, R229, R230, R231 ;  /* 0x0c0000e6e5e37389 */ /* 0x00006400000400e7 */
[----:B01----:R-:W-:Y:S05]  /*21b10*/  ENDCOLLECTIVE ;  /* 0x000000000000791b */ /* 0x003fea0003800000 */
.L_x_52708:
[----:B------:R-:W-:Y:S02]  /*21b20*/  IMAD.MOV.U32 R230, RZ, RZ, 0x8 ;  /* 0x00000008ffe67424 */ /* 0x000fe400078e00ff */
[----:B------:R-:W-:-:S04]  /*21b30*/  IMAD.MOV.U32 R225, RZ, RZ, R227 ;  /* 0x000000ffffe17224 */ /* 0x000fc800078e00e3 */
[----:B------:R-:W-:-:S05]  /*21b40*/  FADD.FTZ R225, R224, R225 ;  /* 0x000000e1e0e17221 */ /* 0x000fca0000010000 */
[----:B------:R-:W-:-:S07]  /*21b50*/  MOV R229, R225 ;  /* 0x000000e100e57202 */ /* 0x000fce0000000f00 */
[----:B------:R-:W-:Y:S05]  /*21b60*/  WARPSYNC.COLLECTIVE R228, `(.L_x_52709) ;  /* 0x00000000e4087348 */ /* 0x000fea0003c00000 */
[----:B------:R0:W1:Y:S02]  /*21b70*/  SHFL.BFLY P2, R227, R229, R230, R231 ;  /* 0x0c0000e6e5e37389 */ /* 0x00006400000400e7 */
[----:B01----:R-:W-:Y:S05]  /*21b80*/  ENDCOLLECTIVE ;  /* 0x000000000000791b */ /* 0x003fea0003800000 */
.L_x_52709:
[----:B------:R-:W-:Y:S01]  /*21b90*/  HFMA2 R230, -RZ, RZ, 0, 9.5367431640625e-07 ;  /* 0x00000010ffe67431 */ /* 0x000fe200000001ff */
[----:B------:R-:W-:-:S05]  /*21ba0*/  MOV R226, R227 ;  /* 0x000000e300e27202 */ /* 0x000fca0000000f00 */
[----:B------:R-:W-:-:S04]  /*21bb0*/  FADD.FTZ R226, R225, R226 ;  /* 0x000000e2e1e27221 */ /* 0x000fc80000010000 */
[----:B------:R-:W-:-:S07]  /*21bc0*/  IMAD.MOV.U32 R229, RZ, RZ, R226 ;  /* 0x000000ffffe57224 */ /* 0x000fce00078e00e2 */
[----:B------:R-:W-:Y:S05]  /*21bd0*/  WARPSYNC.COLLECTIVE R228, `(.L_x_52710) ;  /* 0x00000000e4087348 */ /* 0x000fea0003c00000 */
[----:B------:R0:W1:Y:S02]  /*21be0*/  SHFL.BFLY P2, R227, R229, R230, R231 ;  /* 0x0c0000e6e5e37389 */ /* 0x00006400000400e7 */
[----:B01----:R-:W-:Y:S05]  /*21bf0*/  ENDCOLLECTIVE ;  /* 0x000000000000791b */ /* 0x003fea0003800000 */
.L_x_52710:
[----:B------:R-:W-:Y:S05]  /*21c00*/  BRA `(.L_x_52711) ;  /* 0xffffffe800587947 */ /* 0x000fea000383ffff */
.L_x_52712:
        /* <DEDUP_REMOVED lines=15> */
.L_x_54485:


//--------------------- .text._ZN10layer_norm13ln_fwd_kernelINS_13Kernel_traitsIfffffjLj1536ELj1ELj4ELj1ELj16ENS_18Kernel_traits_baseILj1536EfffffjLj128EEEEELb1ELb1ELb1ELb0EEEvNS_9FwdParamsE --------------------------
	.section	.text._ZN10layer_norm13ln_fwd_kernelINS_13Kernel_traitsIfffffjLj1536ELj1ELj4ELj1ELj16ENS_18Kernel_traits_baseILj1536EfffffjLj128EEEEELb1ELb1ELb1ELb0EEEvNS_9FwdParamsE,"ax",@progbits
	.align	128
        .global         _ZN10layer_norm13ln_fwd_kernelINS_13Kernel_traitsIfffffjLj1536ELj1ELj4ELj1ELj16ENS_18Kernel_traits_baseILj1536EfffffjLj128EEEEELb1ELb1ELb1ELb0EEEvNS_9FwdParamsE
        .type           _ZN10layer_norm13ln_fwd_kernelINS_13Kernel_traitsIfffffjLj1536ELj1ELj4ELj1ELj16ENS_18Kernel_traits_baseILj1536EfffffjLj128EEEEELb1ELb1ELb1ELb0EEEvNS_9FwdParamsE,@function
        .size           _ZN10layer_norm13ln_fwd_kernelINS_13Kernel_traitsIfffffjLj1536ELj1ELj4ELj1ELj16ENS_18Kernel_traits_baseILj1536EfffffjLj128EEEEELb1ELb1ELb1ELb0EEEvNS_9FwdParamsE,(.L_x_54486 - _ZN10layer_norm13ln_fwd_kernelINS_13Kernel_traitsIfffffjLj1536ELj1ELj4ELj1ELj16ENS_18Kernel_traits_baseILj1536EfffffjLj128EEEEELb1ELb1ELb1ELb0EEEvNS_9FwdParamsE)
        .other          _ZN10layer_norm13ln_fwd_kernelINS_13Kernel_traitsIfffffjLj1536ELj1ELj4ELj1ELj16ENS_18Kernel_traits_baseILj1536EfffffjLj128EEEEELb1ELb1ELb1ELb0EEEvNS_9FwdParamsE,@"STO_CUDA_ENTRY STV_DEFAULT"
_ZN10layer_norm13ln_fwd_kernelINS_13Kernel_traitsIfffffjLj1536ELj1ELj4ELj1ELj16ENS_18Kernel_traits_baseILj1536EfffffjLj128EEEEELb1ELb1ELb1ELb0EEEvNS_9FwdParamsE:
.text._ZN10layer_norm13ln_fwd_kernelINS_13Kernel_traitsIfffffjLj1536ELj1ELj4ELj1ELj16ENS_18Kernel_traits_baseILj1536EfffffjLj128EEEEELb1ELb1ELb1ELb0EEEvNS_9FwdParamsE:
        /* <DEDUP_REMOVED lines=28> */
[----:B------:R-:W-:Y:S02]  /*01c0*/  SHF.R.U32.HI R219, RZ, 0x5, R219 ;  /* 0x00000005ffdb7819 */ /* 0x000fe400000116db */
[----:B------:R-:W-:Y:S02]  /*01d0*/  LOP3.LUT R3, R2, 0x1f, RZ, 0x3c, !PT ;  /* 0x0000001f02037812 */ /* 0x000fe400078e3cff */
[----:B------:R-:W-:Y:S01]  /*01e0*/  @P0 IADD3.X R5, PT, PT, RZ, R7, RZ, P1, !PT ;  /* 0x00000007ff050210 */ /* 0x000fe20000ffe4ff */
[----:B------:R-:W-:Y:S01]  /*01f0*/  UIADD3 UR10, UPT, UPT, UR6, -0x61c88647, URZ ;  /* 0x9e3779b9060a7890 */ /* 0x000fe2000fffe0ff */
[----:B------:R-:W-:Y:S01]  /*0200*/  LEA.HI.SX32 R0, R0, R3, 0x1e ;  /* 0x0000000300007211 */ /* 0x000fe200078ff2ff */
        /* <DEDUP_REMOVED lines=37> */
[----:B------:R-:W2:Y:S08]  /*0460*/  @P4 LDC.64 R150, c[0x0][0x3d0] ;  /* 0x0000f400ff964b82 */ /* 0x000eb00000000a00 */
[----:B------:R-:W2:Y:S08]  /*0470*/  @P4 LDC.64 R152, c[0x0][0x438] ;  /* 0x00010e00ff984b82 */ /* 0x000eb00000000a00 */
[----:B------:R-:W2:Y:S01]  /*0480*/  @P4 LDC.64 R154, c[0x0][0x3e8] ;  /* 0x0000fa00ff9a4b82 */ /* 0x000ea20000000a00 */
[----:B------:R-:W-:Y:S01]  /*0490*/  @P2 LOP3.LUT R2, R2, 0x20, RZ, 0xfc, !PT ;  /* 0x0000002002022812 */ /* 0x000fe200078efcff */
[----:B------:R2:W5:Y:S06]  /*04a0*/  @P2 LDG.E.128 R20, desc[UR8][R10.64] ;  /* 0x000000080a142981 */ /* 0x00056c000c1e1d00 */
[----:B------:R-:W2:Y:S01]  /*04b0*/  @P1 LDC.64 R156, c[0x0][0x3d0] ;  /* 0x0000f400ff9c1b82 */ /* 0x000ea20000000a00 */
[----:B---3--:R-:W-:-:S07]  /*04c0*/  @P3 IMAD.WIDE.U32 R144, R2, 0x10, R144 ;  /* 0x0000001002903825 */ /* 0x008fce00078e0090 */
[----:B------:R-:W3:Y:S01]  /*04d0*/  @P1 LDC.64 R158, c[0x0][0x438] ;  /* 0x00010e00ff9e1b82 */ /* 0x000ee20000000a00 */
[----:B----4-:R-:W-:-:S07]  /*04e0*/  @P3 IMAD.WIDE.U32 R146, R2, 0x10, R146 ;  /* 0x0000001002923825 */ /* 0x010fce00078e0092 */
[----:B------:R-:W4:Y:S01]  /*04f0*/  @P1 LDC.64 R160, c[0x0][0x3e8] ;  /* 0x0000fa00ffa01b82 */ /* 0x000f220000000a00 */
[----:B0-----:R-:W-:Y:S01]  /*0500*/  @P3 IMAD.WIDE.U32 R148, R2, 0x10, R148 ;  /* 0x0000001002943825 */ /* 0x001fe200078e0094 */
[----:B------:R-:W-:Y:S01]  /*0510*/  ISETP.GE.U32.AND P2, PT, R0, 0xc0, PT ;  /* 0x000000c00000780c */ /* 0x000fe20003f46070 */
[----:B------:R0:W5:Y:S05]  /*0520*/  @P3 LDG.E.128 R24, desc[UR8][R144.64] ;  /* 0x0000000890183981 */ /* 0x00016a000c1e1d00 */
[----:B------:R-:W4:Y:S01]  /*0530*/  @P0 LDC.64 R6, c[0x0][0x3d0] ;  /* 0x0000f400ff060b82 */ /* 0x000f220000000a00 */
[----:B------:R-:W-:Y:S01]  /*0540*/  @P3 VIADD R2, R2, 0x20 ;  /* 0x0000002002023836 */ /* 0x000fe20000000000 */
[----:B------:R3:W5:Y:S04]  /*0550*/  @P3 LDG.E.128 R28, desc[UR8][R146.64] ;  /* 0x00000008921c3981 */ /* 0x000768000c1e1d00 */
[----:B------:R4:W5:Y:S01]  /*0560*/  @P3 LDG.E.128 R32, desc[UR8][R148.64] ;  /* 0x0000000894203981 */ /* 0x000962000c1e1d00 */
[----:B------:R-:W-:Y:S01]  /*0570*/  ISETP.GE.U32.AND P3, PT, R0, 0xe0, PT ;  /* 0x000000e00000780c */ /* 0x000fe20003f66070 */
[----:B-1----:R-:W1:Y:S01]  /*0580*/  @P0 LDC.64 R8, c[0x0][0x438] ;  /* 0x00010e00ff080b82 */ /* 0x002e620000000a00 */
[----:B--2---:R-:W-:Y:S01]  /*0590*/  @P4 IMAD.WIDE.U32 R150, R2, 0x10, R150 ;  /* 0x0000001002964825 */ /* 0x004fe200078e0096 */
[----:B------:R-:W-:-:S03]  /*05a0*/  ISETP.GE.U32.AND P5, PT, R0, 0x100, PT ;  /* 0x000001000000780c */ /* 0x000fc60003fa6070 */
[C---:B------:R-:W-:Y:S01]  /*05b0*/  @P4 IMAD.WIDE.U32 R152, R2.reuse, 0x10, R152 ;  /* 0x0000001002984825 */ /* 0x040fe200078e0098 */
[----:B------:R2:W5:Y:S02]  /*05c0*/  @P4 LDG.E.128 R36, desc[UR8][R150.64] ;  /* 0x0000000896244981 */ /* 0x000564000c1e1d00 */
[----:B------:R-:W1:Y:S01]  /*05d0*/  @P0 LDC.64 R10, c[0x0][0x3e8] ;  /* 0x0000fa00ff0a0b82 */ /* 0x000e620000000a00 */
[C---:B------:R-:W-:Y:S01]  /*05e0*/  @P4 IMAD.WIDE.U32 R154, R2.reuse, 0x10, R154 ;  /* 0x00000010029a4825 */ /* 0x040fe200078e009a */
[----:B------:R2:W5:Y:S03]  /*05f0*/  @P4 LDG.E.128 R40, desc[UR8][R152.64] ;  /* 0x0000000898284981 */ /* 0x000566000c1e1d00 */
[----:B------:R-:W-:Y:S01]  /*0600*/  @P4 VIADD R2, R2, 0x20 ;  /* 0x0000002002024836 */ /* 0x000fe20000000000 */
[----:B------:R1:W5:Y:S02]  /*0610*/  @P4 LDG.E.128 R44, desc[UR8][R154.64] ;  /* 0x000000089a2c4981 */ /* 0x000364000c1e1d00 */
[----:B0-----:R-:W0:Y:S01]  /*0620*/  @P2 LDC.64 R144, c[0x0][0x3d0] ;  /* 0x0000f400ff902b82 */ /* 0x001e220000000a00 */
[----:B------:R-:W-:Y:S01]  /*0630*/  ISETP.GE.U32.AND P4, PT, R0, 0x120, PT ;  /* 0x000001200000780c */ /* 0x000fe20003f86070 */
[----:B------:R-:W-:-:S06]  /*0640*/  @P1 IMAD.WIDE.U32 R156, R2, 0x10, R156 ;  /* 0x00000010029c1825 */ /* 0x000fcc00078e009c */
[----:B------:R-:W0:Y:S01]  /*0650*/  @P2 LDC.64 R162, c[0x0][0x438] ;  /* 0x00010e00ffa22b82 */ /* 0x000e220000000a00 */
[----:B---3--:R-:W-:Y:S01]  /*0660*/  @P1 IMAD.WIDE.U32 R158, R2, 0x10, R158 ;  /* 0x00000010029e1825 */ /* 0x008fe200078e009e */
[----:B------:R-:W-:Y:S01]  /*0670*/  ISETP.GE.U32.AND P6, PT, R0, 0x140, PT ;  /* 0x000001400000780c */ /* 0x000fe20003fc6070 */
[----:B------:R3:W5:Y:S05]  /*0680*/  @P1 LDG.E.128 R48, desc[UR8][R156.64] ;  /* 0x000000089c301981 */ /* 0x00076a000c1e1d00 */
[----:B------:R-:W0:Y:S01]  /*0690*/  @P2 LDC.64 R146, c[0x0][0x3e8] ;  /* 0x0000fa00ff922b82 */ /* 0x000e220000000a00 */
[C---:B----4-:R-:W-:Y:S01]  /*06a0*/  @P1 IMAD.WIDE.U32 R160, R2.reuse, 0x10, R160 ;  /* 0x0000001002a01825 */ /* 0x050fe200078e00a0 */
[----:B------:R-:W-:Y:S01]  /*06b0*/  @P1 IADD3 R2, PT, PT, R2, 0x20, RZ ;  /* 0x0000002002021810 */ /* 0x000fe20007ffe0ff */
[----:B------:R4:W5:Y:S05]  /*06c0*/  @P1 LDG.E.128 R52, desc[UR8][R158.64] ;  /* 0x000000089e341981 */ /* 0x00096a000c1e1d00 */
[----:B------:R-:W0:Y:S01]  /*06d0*/  @P3 LDC.64 R148, c[0x0][0x3d0] ;  /* 0x0000f400ff943b82 */ /* 0x000e220000000a00 */
[----:B------:R-:W-:Y:S01]  /*06e0*/  @P0 IMAD.WIDE.U32 R6, R2, 0x10, R6 ;  /* 0x0000001002060825 */ /* 0x000fe200078e0006 */
[----:B------:R4:W5:Y:S06]  /*06f0*/  @P1 LDG.E.128 R56, desc[UR8][R160.64] ;  /* 0x00000008a0381981 */ /* 0x00096c000c1e1d00 */
[----:B--2---:R-:W2:Y:S08]  /*0700*/  @P3 LDC.64 R150, c[0x0][0x438] ;  /* 0x00010e00ff963b82 */ /* 0x004eb00000000a00 */
[----:B------:R-:W2:Y:S01]  /*0710*/  @P3 LDC.64 R152, c[0x0][0x3e8] ;  /* 0x0000fa00ff983b82 */ /* 0x000ea20000000a00 */
[----:B------:R-:W-:Y:S01]  /*0720*/  ISETP.GE.U32.AND P1, PT, R0, 0x160, PT ;  /* 0x000001600000780c */ /* 0x000fe20003f26070 */
[C---:B-1----:R-:W-:Y:S01]  /*0730*/  @P0 IMAD.WIDE.U32 R8, R2.reuse, 0x10, R8 ;  /* 0x0000001002080825 */ /* 0x042fe200078e0008 */
[----:B------:R1:W5:Y:S05]  /*0740*/  @P0 LDG.E.128 R60, desc[UR8][R6.64] ;  /* 0x00000008063c0981 */ /* 0x00036a000c1e1d00 */
[----:B------:R-:W2:Y:S08]  /*0750*/  @P5 LDC.64 R154, c[0x0][0x3d0] ;  /* 0x0000f400ff9a5b82 */ /* 0x000eb00000000a00 */
[----:B---3--:R-:W3:Y:S01]  /*0760*/  @P5 LDC.64 R156, c[0x0][0x438] ;  /* 0x00010e00ff9c5b82 */ /* 0x008ee20000000a00 */
[C---:B------:R-:W-:Y:S01]  /*0770*/  @P0 IMAD.WIDE.U32 R10, R2.reuse, 0x10, R10 ;  /* 0x00000010020a0825 */ /* 0x040fe200078e000a */
[----:B------:R0:W5:Y:S06]  /*0780*/  @P0 LDG.E.128 R64, desc[UR8][R8.64] ;  /* 0x0000000808400981 */ /* 0x00016c000c1e1d00 */
[----:B----4-:R-:W4:Y:S01]  /*0790*/  @P5 LDC.64 R158, c[0x0][0x3e8] ;  /* 0x0000fa00ff9e5b82 */ /* 0x010f220000000a00 */
[----:B------:R-:W-:Y:S01]  /*07a0*/  @P0 VIADD R2, R2, 0x20 ;  /* 0x0000002002020836 */ /* 0x000fe20000000000 */
[----:B------:R2:W5:Y:S06]  /*07b0*/  @P0 LDG.E.128 R68, desc[UR8][R10.64] ;  /* 0x000000080a440981 */ /* 0x00056c000c1e1d00 */
[----:B------:R-:W4:Y:S08]  /*07c0*/  @P4 LDC.64 R164, c[0x0][0x3d0] ;  /* 0x0000f400ffa44b82 */ /* 0x000f300000000a00 */
[----:B------:R-:W4:Y:S08]  /*07d0*/  @P4 LDC.64 R160, c[0x0][0x438] ;  /* 0x00010e00ffa04b82 */ /* 0x000f300000000a00 */
[----:B-1----:R-:W1:Y:S01]  /*07e0*/  @P4 LDC.64 R6, c[0x0][0x3e8] ;  /* 0x0000fa00ff064b82 */ /* 0x002e620000000a00 */
[----:B0-----:R-:W-:-:S04]  /*07f0*/  @P2 IMAD.WIDE.U32 R144, R2, 0x10, R144 ;  /* 0x0000001002902825 */ /* 0x001fc800078e0090 */
[C---:B------:R-:W-:Y:S01]  /*0800*/  @P2 IMAD.WIDE.U32 R162, R2.reuse, 0x10, R162 ;  /* 0x0000001002a22825 */ /* 0x040fe200078e00a2 */
[----:B------:R0:W5:Y:S02]  /*0810*/  @P2 LDG.E.128 R72, desc[UR8][R144.64] ;  /* 0x0000000890482981 */ /* 0x000164000c1e1d00 */
[----:B------:R-:W0:Y:S01]  /*0820*/  @P6 LDC.64 R8, c[0x0][0x3d0] ;  /* 0x0000f400ff086b82 */ /* 0x000e220000000a00 */
[C---:B------:R-:W-:Y:S01]  /*0830*/  @P2 IMAD.WIDE.U32 R146, R2.reuse, 0x10, R146 ;  /* 0x0000001002922825 */ /* 0x040fe200078e0092 */
[----:B------:R0:W5:Y:S06]  /*0840*/  @P2 LDG.E.128 R76, desc[UR8][R162.64] ;  /* 0x00000008a24c2981 */ /* 0x00016c000c1e1d00 */
[----:B------:R-:W0:Y:S01]  /*0850*/  @P6 LDC.64 R166, c[0x0][0x438] ;  /* 0x00010e00ffa66b82 */ /* 0x000e220000000a00 */
[----:B------:R-:W-:Y:S01]  /*0860*/  @P2 VIADD R2, R2, 0x20 ;  /* 0x0000002002022836 */ /* 0x000fe20000000000 */
[----:B------:R0:W5:Y:S06]  /*0870*/  @P2 LDG.E.128 R80, desc[UR8][R146.64] ;  /* 0x0000000892502981 */ /* 0x00016c000c1e1d00 */
[----:B------:R-:W0:Y:S01]  /*0880*/  @P6 LDC.64 R168, c[0x0][0x3e8] ;  /* 0x0000fa00ffa86b82 */ /* 0x000e220000000a00 */
[----:B------:R-:W-:-:S04]  /*0890*/  @P3 IMAD.WIDE.U32 R148, R2, 0x10, R148 ;  /* 0x0000001002943825 */ /* 0x000fc800078e0094 */
[C---:B--2---:R-:W-:Y:S01]  /*08a0*/  @P3 IMAD.WIDE.U32 R150, R2.reuse, 0x10, R150 ;  /* 0x0000001002963825 */ /* 0x044fe200078e0096 */
[----:B------:R2:W5:Y:S02]  /*08b0*/  @P3 LDG.E.128 R84, desc[UR8][R148.64] ;  /* 0x0000000894543981 */ /* 0x000564000c1e1d00 */
[----:B------:R-:W2:Y:S01]  /*08c0*/  @P1 LDC.64 R170, c[0x0][0x3d0] ;  /* 0x0000f400ffaa1b82 */ /* 0x000ea20000000a00 */
[C---:B------:R-:W-:Y:S01]  /*08d0*/  @P3 IMAD.WIDE.U32 R152, R2.reuse, 0x10, R152 ;  /* 0x0000001002983825 */ /* 0x040fe200078e0098 */
[----:B------:R-:W-:Y:S01]  /*08e0*/  @P3 IADD3 R2, PT, PT, R2, 0x20, RZ ;  /* 0x0000002002023810 */ /* 0x000fe20007ffe0ff */
[----:B------:R0:W5:Y:S05]  /*08f0*/  @P3 LDG.E.128 R88, desc[UR8][R150.64] ;  /* 0x0000000896583981 */ /* 0x00016a000c1e1d00 */
[----:B------:R-:W2:Y:S08]  /*0900*/  @P1 LDC.64 R172, c[0x0][0x438] ;  /* 0x00010e00ffac1b82 */ /* 0x000eb00000000a00 */
[----:B------:R-:W2:Y:S01]  /*0910*/  @P1 LDC.64 R10, c[0x0][0x3e8] ;  /* 0x0000fa00ff0a1b82 */ /* 0x000ea20000000a00 */
[C---:B------:R-:W-:Y:S01]  /*0920*/  @P5 IMAD.WIDE.U32 R154, R2.reuse, 0x10, R154 ;  /* 0x00000010029a5825 */ /* 0x040fe200078e009a */
[----:B------:R0:W5:Y:S03]  /*0930*/  @P3 LDG.E.128 R92, desc[UR8][R152.64] ;  /* 0x00000008985c3981 */ /* 0x000166000c1e1d00 */
[C---:B---3--:R-:W-:Y:S01]  /*0940*/  @P5 IMAD.WIDE.U32 R156, R2.reuse, 0x10, R156 ;  /* 0x00000010029c5825 */ /* 0x048fe200078e009c */
        /* <DEDUP_REMOVED lines=8> */
[C---:B-1----:R-:W-:Y:S01]  /*09d0*/  @P4 IMAD.WIDE.U32 R6, R2.reuse, 0x10, R6 ;  /* 0x0000001002064825 */ /* 0x042fe200078e0006 */
[----:B------:R3:W5:Y:S03]  /*09e0*/  @P4 LDG.E.128 R112, desc[UR8][R160.64] ;  /* 0x00000008a0704981 */ /* 0x000766000c1e1d00 */
[----:B------:R-:W-:Y:S01]  /*09f0*/  @P4 VIADD R2, R2, 0x20 ;  /* 0x0000002002024836 */ /* 0x000fe20000000000 */
[----:B------:R3:W5:Y:S03]  /*0a00*/  @P4 LDG.E.128 R116, desc[UR8][R6.64] ;  /* 0x0000000806744981 */ /* 0x000766000c1e1d00 */
[----:B0-----:R-:W-:-:S04]  /*0a10*/  @P6 IMAD.WIDE.U32 R8, R2, 0x10, R8 ;  /* 0x0000001002086825 */ /* 0x001fc800078e0008 */
[C---:B------:R-:W-:Y:S01]  /*0a20*/  @P6 IMAD.WIDE.U32 R166, R2.reuse, 0x10, R166 ;  /* 0x0000001002a66825 */ /* 0x040fe200078e00a6 */
        /* <DEDUP_REMOVED lines=8> */
[----:B------:R-:W-:Y:S01]  /*0ab0*/  @P1 IMAD.WIDE.U32 R10, R2, 0x10, R10 ;  /* 0x00000010020a1825 */ /* 0x000fe200078e000a */
[----:B------:R3:W5:Y:S04]  /*0ac0*/  @P1 LDG.E.128 R136, desc[UR8][R172.64] ;  /* 0x00000008ac881981 */ /* 0x000768000c1e1d00 */
        /* <DEDUP_REMOVED lines=10> */
[----:B------:R-:W5:Y:S01]  /*0b70*/  LDG.E.128 R148, desc[UR8][R148.64] ;  /* 0x0000000894947981 */ /* 0x000f62000c1e1d00 */
[----:B--2---:R-:W-:-:S05]  /*0b80*/  IMAD.WIDE.U32 R2, R2, 0x10, R6 ;  /* 0x0000001002027825 */ /* 0x004fca00078e0006 */
[----:B------:R0:W5:Y:S01]  /*0b90*/  LDG.E.128 R152, desc[UR8][R2.64] ;  /* 0x0000000802987981 */ /* 0x000162000c1e1d00 */
[----:B------:R-:W-:Y:S05]  /*0ba0*/  BRA `(.L_x_52715) ;  /* 0x0000000400dc7947 */ /* 0x000fea0003800000 */
.L_x_52714:
        /* <DEDUP_REMOVED lines=16> */
[----:B------:R-:W5:Y:S02]  /*0cb0*/  @P2 LDG.E.128 R20, desc[UR8][R8.64] ;  /* 0x0000000808142981 */ /* 0x000f64000c1e1d00 */
[----:B------:R-:W1:Y:S08]  /*0cc0*/  @P6 LDC.64 R28, c[0x0][0x3e8] ;  /* 0x0000fa00ff1c6b82 */ /* 0x000e700000000a00 */
[----:B------:R-:W1:Y:S08]  /*0cd0*/  @P5 LDC.64 R30, c[0x0][0x3d0] ;  /* 0x0000f400ff1e5b82 */ /* 0x000e700000000a00 */
[----:B------:R-:W1:Y:S08]  /*0ce0*/  @P5 LDC.64 R40, c[0x0][0x3e8] ;  /* 0x0000fa00ff285b82 */ /* 0x000e700000000a00 */
[----:B------:R-:W1:Y:S08]  /*0cf0*/  @P4 LDC.64 R42, c[0x0][0x3d0] ;  /* 0x0000f400ff2a4b82 */ /* 0x000e700000000a00 */
[----:B------:R-:W1:Y:S01]  /*0d00*/  @P4 LDC.64 R52, c[0x0][0x3e8] ;  /* 0x0000fa00ff344b82 */ /* 0x000e620000000a00 */
[----:B--2---:R-:W-:-:S04]  /*0d10*/  @P3 IMAD.WIDE.U32 R10, R2, 0x10, R10 ;  /* 0x00000010020a3825 */ /* 0x004fc800078e000a */
[C---:B---3--:R-:W-:Y:S01]  /*0d20*/  @P3 IMAD.WIDE.U32 R16, R2.reuse, 0x10, R16 ;  /* 0x0000001002103825 */ /* 0x048fe200078e0010 */
[----:B------:R2:W5:Y:S02]  /*0d30*/  @P3 LDG.E.128 R24, desc[UR8][R10.64] ;  /* 0x000000080a183981 */ /* 0x000564000c1e1d00 */
[----:B0-----:R-:W0:Y:S01]  /*0d40*/  @P0 LDC.64 R6, c[0x0][0x3d0] ;  /* 0x0000f400ff060b82 */ /* 0x001e220000000a00 */
[----:B------:R-:W-:Y:S01]  /*0d50*/  @P3 VIADD R2, R2, 0x20 ;  /* 0x0000002002023836 */ /* 0x000fe20000000000 */
[----:B------:R3:W5:Y:S01]  /*0d60*/  @P3 LDG.E.128 R32, desc[UR8][R16.64] ;  /* 0x0000000810203981 */ /* 0x000762000c1e1d00 */
[----:B------:R-:W-:Y:S02]  /*0d70*/  ISETP.GE.U32.AND P3, PT, R0, 0x100, PT ;  /* 0x000001000000780c */ /* 0x000fe40003f66070 */
[----:B----4-:R-:W-:-:S03]  /*0d80*/  @P6 IMAD.WIDE.U32 R18, R2, 0x10, R18 ;  /* 0x0000001002126825 */ /* 0x010fc600078e0012 */
[----:B------:R-:W4:Y:S01]  /*0d90*/  @P0 LDC.64 R54, c[0x0][0x3e8] ;  /* 0x0000fa00ff360b82 */ /* 0x000f220000000a00 */
[C---:B-1----:R-:W-:Y:S01]  /*0da0*/  @P6 IMAD.WIDE.U32 R28, R2.reuse, 0x10, R28 ;  /* 0x00000010021c6825 */ /* 0x042fe200078e001c */
[----:B------:R-:W-:Y:S01]  /*0db0*/  @P6 IADD3 R2, PT, PT, R2, 0x20, RZ ;  /* 0x0000002002026810 */ /* 0x000fe20007ffe0ff */
[----:B------:R1:W5:Y:S01]  /*0dc0*/  @P6 LDG.E.128 R36, desc[UR8][R18.64] ;  /* 0x0000000812246981 */ /* 0x000362000c1e1d00 */
[----:B------:R-:W-:-:S03]  /*0dd0*/  ISETP.GE.U32.AND P2, PT, R0, 0x120, PT ;  /* 0x000001200000780c */ /* 0x000fc60003f46070 */
[C---:B------:R-:W-:Y:S01]  /*0de0*/  @P5 IMAD.WIDE.U32 R30, R2.reuse, 0x10, R30 ;  /* 0x00000010021e5825 */ /* 0x040fe200078e001e */
[----:B------:R-:W4:Y:S01]  /*0df0*/  @P1 LDC.64 R64, c[0x0][0x3d0] ;  /* 0x0000f400ff401b82 */ /* 0x000f220000000a00 */
[----:B------:R1:W5:Y:S02]  /*0e00*/  @P6 LDG.E.128 R44, desc[UR8][R28.64] ;  /* 0x000000081c2c6981 */ /* 0x000364000c1e1d00 */
[C---:B------:R-:W-:Y:S02]  /*0e10*/  @P5 IMAD.WIDE.U32 R40, R2.reuse, 0x10, R40 ;  /* 0x0000001002285825 */ /* 0x040fe400078e0028 */
[----:B------:R0:W5:Y:S02]  /*0e20*/  @P5 LDG.E.128 R48, desc[UR8][R30.64] ;  /* 0x000000081e305981 */ /* 0x000164000c1e1d00 */
[----:B------:R-:W-:Y:S01]  /*0e30*/  @P5 VIADD R2, R2, 0x20 ;  /* 0x0000002002025836 */ /* 0x000fe20000000000 */
[----:B--2---:R-:W2:Y:S01]  /*0e40*/  @P1 LDC.64 R10, c[0x0][0x3e8] ;  /* 0x0000fa00ff0a1b82 */ /* 0x004ea20000000a00 */
[----:B------:R-:W-:Y:S01]  /*0e50*/  ISETP.GE.U32.AND P6, PT, R0, 0x140, PT ;  /* 0x000001400000780c */ /* 0x000fe20003fc6070 */
[----:B------:R-:W5:Y:S01]  /*0e60*/  @P5 LDG.E.128 R56, desc[UR8][R40.64] ;  /* 0x0000000828385981 */ /* 0x000f62000c1e1d00 */
[----:B------:R-:W-:-:S04]  /*0e70*/  @P4 IMAD.WIDE.U32 R42, R2, 0x10, R42 ;  /* 0x00000010022a4825 */ /* 0x000fc800078e002a */
[C---:B------:R-:W-:Y:S01]  /*0e80*/  @P4 IMAD.WIDE.U32 R52, R2.reuse, 0x10, R52 ;  /* 0x0000001002344825 */ /* 0x040fe200078e0034 */
[----:B---3--:R-:W3:Y:S01]  /*0e90*/  @P3 LDC.64 R16, c[0x0][0x3d0] ;  /* 0x0000f400ff103b82 */ /* 0x008ee20000000a00 */
[----:B------:R4:W5:Y:S02]  /*0ea0*/  @P4 LDG.E.128 R60, desc[UR8][R42.64] ;  /* 0x000000082a3c4981 */ /* 0x000964000c1e1d00 */
[----:B------:R-:W-:Y:S02]  /*0eb0*/  @P4 VIADD R2, R2, 0x20 ;  /* 0x0000002002024836 */ /* 0x000fe40000000000 */
[----:B------:R2:W5:Y:S03]  /*0ec0*/  @P4 LDG.E.128 R68, desc[UR8][R52.64] ;  /* 0x0000000834444981 */ /* 0x000566000c1e1d00 */
[----:B-1----:R-:W1:Y:S01]  /*0ed0*/  @P3 LDC.64 R18, c[0x0][0x3e8] ;  /* 0x0000fa00ff123b82 */ /* 0x002e620000000a00 */
[----:B------:R-:W-:-:S02]  /*0ee0*/  ISETP.GE.U32.AND P4, PT, R0, 0x160, PT ;  /* 0x000001600000780c */ /* 0x000fc40003f86070 */
[----:B------:R-:W-:-:S05]  /*0ef0*/  ISETP.GE.U32.AND P5, PT, R0, 0x180, PT ;  /* 0x000001800000780c */ /* 0x000fca0003fa6070 */
[----:B------:R-:W1:Y:S01]  /*0f00*/  @P2 LDC.64 R28, c[0x0][0x3d0] ;  /* 0x0000f400ff1c2b82 */ /* 0x000e620000000a00 */
[----:B0-----:R-:W-:-:S07]  /*0f10*/  @P0 IMAD.WIDE.U32 R8, R2, 0x10, R6 ;  /* 0x0000001002080825 */ /* 0x001fce00078e0006 */
[----:B------:R-:W0:Y:S01]  /*0f20*/  @P2 LDC.64 R30, c[0x0][0x3e8] ;  /* 0x0000fa00ff1e2b82 */ /* 0x000e220000000a00 */
[C---:B----4-:R-:W-:Y:S01]  /*0f30*/  @P0 IMAD.WIDE.U32 R54, R2.reuse, 0x10, R54 ;  /* 0x0000001002360825 */ /* 0x050fe200078e0036 */
[----:B------:R-:W-:Y:S01]  /*0f40*/  @P0 IADD3 R2, PT, PT, R2, 0x20, RZ ;  /* 0x0000002002020810 */ /* 0x000fe20007ffe0ff */
[----:B------:R-:W5:Y:S05]  /*0f50*/  @P0 LDG.E.128 R72, desc[UR8][R8.64] ;  /* 0x0000000808480981 */ /* 0x000f6a000c1e1d00 */
[----:B------:R-:W4:Y:S08]  /*0f60*/  @P6 LDC.64 R6, c[0x0][0x3d0] ;  /* 0x0000f400ff066b82 */ /* 0x000f300000000a00 */
[----:B------:R-:W4:Y:S01]  /*0f70*/  @P6 LDC.64 R42, c[0x0][0x3e8] ;  /* 0x0000fa00ff2a6b82 */ /* 0x000f220000000a00 */
[C---:B------:R-:W-:Y:S01]  /*0f80*/  @P1 IMAD.WIDE.U32 R64, R2.reuse, 0x10, R64 ;  /* 0x0000001002401825 */ /* 0x040fe200078e0040 */
[----:B------:R-:W5:Y:S03]  /*0f90*/  @P0 LDG.E.128 R80, desc[UR8][R54.64] ;  /* 0x0000000836500981 */ /* 0x000f66000c1e1d00 */
[C---:B--2---:R-:W-:Y:S01]  /*0fa0*/  @P1 IMAD.WIDE.U32 R10, R2.reuse, 0x10, R10 ;  /* 0x00000010020a1825 */ /* 0x044fe200078e000a */
[----:B------:R-:W5:Y:S02]  /*0fb0*/  @P1 LDG.E.128 R84, desc[UR8][R64.64] ;  /* 0x0000000840541981 */ /* 0x000f64000c1e1d00 */
[----:B------:R-:W2:Y:S01]  /*0fc0*/  @P4 LDC.64 R52, c[0x0][0x3d0] ;  /* 0x0000f400ff344b82 */ /* 0x000ea20000000a00 */
[----:B------:R-:W-:Y:S01]  /*0fd0*/  @P1 VIADD R2, R2, 0x20 ;  /* 0x0000002002021836 */ /* 0x000fe20000000000 */
[----:B------:R-:W5:Y:S06]  /*0fe0*/  @P1 LDG.E.128 R92, desc[UR8][R10.64] ;  /* 0x000000080a5c1981 */ /* 0x000f6c000c1e1d00 */
[----:B------:R-:W2:Y:S01]  /*0ff0*/  @P4 LDC.64 R66, c[0x0][0x3e8] ;  /* 0x0000fa00ff424b82 */ /* 0x000ea20000000a00 */
[----:B---3--:R-:W-:-:S04]  /*1000*/  @P3 IMAD.WIDE.U32 R16, R2, 0x10, R16 ;  /* 0x0000001002103825 */ /* 0x008fc800078e0010 */
[C---:B-1----:R-:W-:Y:S01]  /*1010*/  @P3 IMAD.WIDE.U32 R18, R2.reuse, 0x10, R18 ;  /* 0x0000001002123825 */ /* 0x042fe200078e0012 */
[----:B------:R-:W5:Y:S02]  /*1020*/  @P3 LDG.E.128 R96, desc[UR8][R16.64] ;  /* 0x0000000810603981 */ /* 0x000f64000c1e1d00 */
[----:B------:R-:W1:Y:S01]  /*1030*/  @P5 LDC.64 R78, c[0x0][0x3e8] ;  /* 0x0000fa00ff4e5b82 */ /* 0x000e620000000a00 */
[----:B------:R-:W-:Y:S01]  /*1040*/  @P3 VIADD R2, R2, 0x20 ;  /* 0x0000002002023836 */ /* 0x000fe20000000000 */
[----:B------:R-:W5:Y:S06]  /*1050*/  @P3 LDG.E.128 R104, desc[UR8][R18.64] ;  /* 0x0000000812683981 */ /* 0x000f6c000c1e1d00 */
[----:B------:R-:W3:Y:S01]  /*1060*/  @P5 LDC.64 R76, c[0x0][0x3d0] ;  /* 0x0000f400ff4c5b82 */ /* 0x000ee20000000a00 */
[----:B------:R-:W-:-:S04]  /*1070*/  @P2 IMAD.WIDE.U32 R28, R2, 0x10, R28 ;  /* 0x00000010021c2825 */ /* 0x000fc800078e001c */
[C---:B0-----:R-:W-:Y:S01]  /*1080*/  @P2 IMAD.WIDE.U32 R30, R2.reuse, 0x10, R30 ;  /* 0x00000010021e2825 */ /* 0x041fe200078e001e */
[----:B------:R-:W-:Y:S01]  /*1090*/  @P2 IADD3 R2, PT, PT, R2, 0x20, RZ ;  /* 0x0000002002022810 */ /* 0x000fe20007ffe0ff */
[----:B------:R-:W5:Y:S04]  /*10a0*/  @P2 LDG.E.128 R108, desc[UR8][R28.64] ;  /* 0x000000081c6c2981 */ /* 0x000f68000c1e1d00 */
[C---:B----4-:R-:W-:Y:S01]  /*10b0*/  @P6 IMAD.WIDE.U32 R40, R2.reuse, 0x10, R6 ;  /* 0x0000001002286825 */ /* 0x050fe200078e0006 */
[----:B------:R-:W5:Y:S03]  /*10c0*/  @P2 LDG.E.128 R116, desc[UR8][R30.64] ;  /* 0x000000081e742981 */ /* 0x000f66000c1e1d00 */
[C---:B------:R-:W-:Y:S01]  /*10d0*/  @P6 IMAD.WIDE.U32 R42, R2.reuse, 0x10, R42 ;  /* 0x00000010022a6825 */ /* 0x040fe200078e002a */
[----:B------:R-:W5:Y:S03]  /*10e0*/  @P6 LDG.E.128 R120, desc[UR8][R40.64] ;  /* 0x0000000828786981 */ /* 0x000f66000c1e1d00 */
[----:B------:R-:W-:Y:S01]  /*10f0*/  @P6 VIADD R2, R2, 0x20 ;  /* 0x0000002002026836 */ /* 0x000fe20000000000 */
[----:B------:R-:W5:Y:S03]  /*1100*/  @P6 LDG.E.128 R128, desc[UR8][R42.64] ;  /* 0x000000082a806981 */ /* 0x000f66000c1e1d00 */
[----:B--2---:R-:W-:-:S04]  /*1110*/  @P4 IMAD.WIDE.U32 R52, R2, 0x10, R52 ;  /* 0x0000001002344825 */ /* 0x004fc800078e0034 */
[C---:B------:R-:W-:Y:S01]  /*1120*/  @P4 IMAD.WIDE.U32 R66, R2.reuse, 0x10, R66 ;  /* 0x0000001002424825 */ /* 0x040fe200078e0042 */
[----:B------:R-:W5:Y:S03]  /*1130*/  @P4 LDG.E.128 R132, desc[UR8][R52.64] ;  /* 0x0000000834844981 */ /* 0x000f66000c1e1d00 */
[----:B------:R-:W-:Y:S01]  /*1140*/  @P4 VIADD R2, R2, 0x20 ;  /* 0x0000002002024836 */ /* 0x000fe20000000000 */
[----:B------:R0:W5:Y:S03]  /*1150*/  @P4 LDG.E.128 R140, desc[UR8][R66.64] ;  /* 0x00000008428c4981 */ /* 0x000166000c1e1d00 */
[----:B-1----:R-:W-:-:S04]  /*1160*/  @P5 IMAD.WIDE.U32 R6, R2, 0x10, R78 ;  /* 0x0000001002065825 */ /* 0x002fc800078e004e */
[----:B---3--:R-:W-:Y:S01]  /*1170*/  @P5 IMAD.WIDE.U32 R2, R2, 0x10, R76 ;  /* 0x0000001002025825 */ /* 0x008fe200078e004c */
        /* <DEDUP_REMOVED lines=14> */
[----:B0-----:R-:W-:Y:S02]  /*1260*/  CS2R R66, SRZ ;  /* 0x0000000000427805 */ /* 0x001fe4000001ff00 */
        /* <DEDUP_REMOVED lines=11> */
.L_x_52715:
[----:B------:R-:W-:Y:S05]  /*1320*/  BSYNC.RECONVERGENT B0 ;  /* 0x0000000000007941 */ /* 0x000fea0003800200 */
.L_x_52713:
[----:B------:R-:W1:Y:S02]  /*1330*/  LDCU UR4, c[0x0][0x384] ;  /* 0x00007080ff0477ac */ /* 0x000e640008000800 */
[----:B-1----:R-:W-:-:S13]  /*1340*/  ISETP.GE.AND P0, PT, R219, UR4, PT ;  /* 0x00000004db007c0c */ /* 0x002fda000bf06270 */
[----:B------:R-:W-:Y:S05]  /*1350*/  @P0 EXIT ;  /* 0x000000000000094d */ /* 0x000fea0003800000 */
[----:B0-----:R-:W-:Y:S01]  /*1360*/  IMAD.HI.U32 R3, R218, -0x326172a9, RZ ;  /* 0xcd9e8d57da037827 */ /* 0x001fe200078e00ff */
[----:B------:R-:W-:Y:S01]  /*1370*/  BSSY B0, `(.L_x_52716) ;  /* 0x0002400000007945 */ /* 0x000fe20003800000 */
[----:B------:R-:W-:Y:S01]  /*1380*/  LOP3.LUT R4, R4, 0x3, RZ, 0xc0, !PT ;  /* 0x0000000304047812 */ /* 0x000fe200078ec0ff */
[----:B------:R-:W0:Y:S01]  /*1390*/  LDCU.U8 UR11, c[0x0][0x410] ;  /* 0x00008200ff0b77ac */ /* 0x000e220008000000 */
[C---:B------:R-:W-:Y:S01]  /*13a0*/  IMAD.HI.U32 R2, R217.reuse, -0x2daee0ad, RZ ;  /* 0xd2511f53d9027827 */ /* 0x040fe200078e00ff */
[----:B------:R-:W-:Y:S01]  /*13b0*/  LOP3.LUT R3, R216, UR6, R3, 0x96, !PT ;  /* 0x00000006d8037c12 */ /* 0x000fe2000f8e9603 */
[----:B------:R-:W1:Y:S02]  /*13c0*/  LDCU UR14, c[0x0][0x448] ;  /* 0x00008900ff0e77ac */ /* 0x000e640008000800 */
[----:B------:R-:W-:Y:S01]  /*13d0*/  IMAD R8, R217, -0x2daee0ad, RZ ;  /* 0xd2511f53d9087824 */ /* 0x000fe200078e02ff */
[----:B------:R-:W-:Y:S01]  /*13e0*/  LOP3.LUT R2, R2, UR7, RZ, 0x3c, !PT ;  /* 0x0000000702027c12 */ /* 0x000fe2000f8e3cff */
[C---:B------:R-:W-:Y:S01]  /*13f0*/  IMAD.HI.U32 R7, R3.reuse, -0x2daee0ad, RZ ;  /* 0xd2511f5303077827 */ /* 0x040fe200078e00ff */
[----:B------:R-:W2:Y:S03]  /*1400*/  LDCU.64 UR4, c[0x0][0x3a0] ;  /* 0x00007400ff0477ac */ /* 0x000ea60008000a00 */
[----:B------:R-:W-:Y:S01]  /*1410*/  IMAD R6, R218, -0x326172a9, RZ ;  /* 0xcd9e8d57da067824 */ /* 0x000fe200078e02ff */
[----:B------:R-:W-:Y:S01]  /*1420*/  LOP3.LUT R7, R8, UR12, R7, 0x96, !PT ;  /* 0x0000000c08077c12 */ /* 0x000fe2000f8e9607 */
[C---:B------:R-:W-:Y:S01]  /*1430*/  IMAD.HI.U32 R5, R2.reuse, -0x326172a9, RZ ;  /* 0xcd9e8d5702057827 */ /* 0x040fe200078e00ff */
[----:B------:R-:W3:Y:S03]  /*1440*/  LDCU.64 UR12, c[0x0][0x408] ;  /* 0x00008100ff0c77ac */ /* 0x000ee60008000a00 */
        /* <DEDUP_REMOVED lines=51> */
[----:B------:R-:W-:Y:S02]  /*1780*/  HFMA2 R5, -RZ, RZ, 0, 0 ;  /* 0x00000000ff057431 */ /* 0x000fe400000001ff */
[----:B01234-:R-:W-:-:S07]  /*1790*/  IMAD R6, R7, -0x2daee0ad, RZ ;  /* 0xd2511f5307067824 */ /* 0x01ffce00078e02ff */
.L_x_53450:
[----:B------:R-:W0:Y:S08]  /*17a0*/  LDC.64 R222, c[0x0][0x3f0] ;  /* 0x0000fc00ffde7b82 */ /* 0x000e300000000a00 */
[----:B------:R-:W1:Y:S08]  /*17b0*/  LDC R214, c[0x0][0x388] ;  /* 0x0000e200ffd67b82 */ /* 0x000e700000000800 */
[----:B------:R-:W2:Y:S01]  /*17c0*/  LDC.64 R224, c[0x0][0x3f8] ;  /* 0x0000fe00ffe07b82 */ /* 0x000ea20000000a00 */
[----:B0-----:R-:W-:-:S05]  /*17d0*/  IMAD.WIDE R222, R219, 0x4, R222 ;  /* 0x00000004dbde7825 */ /* 0x001fca00078e02de */
[----:B------:R0:W3:Y:S01]  /*17e0*/  LDG.E R212, desc[UR8][R222.64] ;  /* 0x00000008ded47981 */ /* 0x0000e2000c1e1900 */
[----:B------:R-:W4:Y:S01]  /*17f0*/  S2R R227, SR_TID.X ;  /* 0x0000000000e37919 */ /* 0x000f220000002100 */
[----:B------:R-:W-:Y:S01]  /*1800*/  ISETP.GE.U32.AND P5, PT, R0, 0x20, PT ;  /* 0x000000200000780c */ /* 0x000fe20003fa6070 */
[C---:B-1----:R-:W-:Y:S02]  /*1810*/  IMAD R215, R219.reuse, R214, RZ ;  /* 0x000000d6dbd77224 */ /* 0x042fe400078e02ff */
[----:B--2---:R-:W-:-:S03]  /*1820*/  IMAD.WIDE R224, R219, 0x4, R224 ;  /* 0x00000004dbe07825 */ /* 0x004fc600078e02e0 */
[----:B------:R-:W-:Y:S02]  /*1830*/  SHF.R.S32.HI R226, RZ, 0x1f, R215 ;  /* 0x0000001fffe27819 */ /* 0x000fe400000114d7 */
[----:B0-----:R-:W-:Y:S01]  /*1840*/  MOV R223, UR7 ;  /* 0x0000000700df7c02 */ /* 0x001fe20008000f00 */
[----:B-----5:R0:W5:Y:S01]  /*1850*/  LDG.E R213, desc[UR8][R224.64] ;  /* 0x00000008e0d57981 */ /* 0x020162000c1e1900 */
[----:B------:R-:W-:Y:S01]  /*1860*/  LEA.HI R226, R226, R215, RZ, 0x2 ;  /* 0x000000d7e2e27211 */ /* 0x000fe200078f10ff */
[----:B------:R-:W-:Y:S01]  /*1870*/  IMAD.MOV.U32 R215, RZ, RZ, RZ ;  /* 0x000000ffffd77224 */ /* 0x000fe200078e00ff */
[----:B------:R-:W-:Y:S01]  /*1880*/  BSSY.RECONVERGENT B1, `(.L_x_52717) ;  /* 0x00002db000017945 */ /* 0x000fe20003800200 */
[----:B0-----:R-:W-:Y:S01]  /*1890*/  IMAD.U32 R224, RZ, RZ, UR6 ;  /* 0x00000006ffe07e24 */ /* 0x001fe2000f8e00ff */
[----:B----4-:R-:W-:Y:S02]  /*18a0*/  LOP3.LUT R227, R227, 0x1f, RZ, 0xc0, !PT ;  /* 0x0000001fe3e37812 */ /* 0x010fe400078ec0ff */
[----:B---3--:R-:W-:-:S13]  /*18b0*/  ISETP.GE.AND P0, PT, R212, 0x1, PT ;  /* 0x00000001d400780c */ /* 0x008fda0003f06270 */
[----:B------:R-:W-:-:S04]  /*18c0*/  @P0 VIADD R221, R212, 0xffffffff ;  /* 0xffffffffd4dd0836 */ /* 0x000fc80000000000 */
[----:B------:R-:W-:-:S05]  /*18d0*/  @P0 IMAD R221, R221, R214, RZ ;  /* 0x000000d6dddd0224 */ /* 0x000fca00078e02ff */
[----:B------:R-:W-:-:S04]  /*18e0*/  @P0 SHF.R.S32.HI R222, RZ, 0x1f, R221 ;  /* 0x0000001fffde0819 */ /* 0x000fc800000114dd */
[----:B------:R-:W-:Y:S02]  /*18f0*/  @P0 LEA.HI R222, R222, R221, RZ, 0x2 ;  /* 0x000000dddede0211 */ /* 0x000fe400078f10ff */
[-C--:B------:R-:W-:Y:S02]  /*1900*/  LEA.HI.SX32 R221, R226, R227.reuse, 0x1e ;  /* 0x000000e3e2dd7211 */ /* 0x080fe400078ff2ff */
[----:B------:R-:W-:Y:S01]  /*1910*/  @P0 LEA.HI.SX32 R215, R222, R227, 0x1e ;  /* 0x000000e3ded70211 */ /* 0x000fe200078ff2ff */
[----:B------:R-:W-:Y:S01]  /*1920*/  VIADD R222, R223, 0xbb67ae85 ;  /* 0xbb67ae85dfde7836 */ /* 0x000fe20000000000 */
[----:B------:R-:W-:Y:S01]  /*1930*/  IADD3 R223, PT, PT, R224, -0x61c88647, RZ ;  /* 0x9e3779b9e0df7810 */ /* 0x000fe20007ffe0ff */
[----:B------:R-:W-:Y:S06]  /*1940*/  @!P5 BRA `(.L_x_52718) ;  /* 0x0000002c0038d947 */ /* 0x000fec0003800000 */
[----:B------:R-:W-:Y:S04]  /*1950*/  BSSY.RECONVERGENT B2, `(.L_x_52719) ;  /* 0x0000005000027945 */ /* 0x000fe80003800200 */
[----:B------:R-:W-:Y:S05]  /*1960*/  @!P0 BRA `(.L_x_52720) ;  /* 0x00000000000c8947 */ /* 0x000fea0003800000 */
[----:B------:R-:W0:Y:S02]  /*1970*/  LDC.64 R156, c[0x0][0x390] ;  /* 0x0000e400ff9c7b82 */ /* 0x000e240000000a00 */
[----:B0-----:R-:W-:-:S06]  /*1980*/  IMAD.WIDE.U32 R156, R215, 0x10, R156 ;  /* 0x00000010d79c7825 */ /* 0x001fcc00078e009c */
[----:B------:R-:W5:Y:S02]  /*1990*/  LDG.E.128 R156, desc[UR8][R156.64] ;  /* 0x000000089c9c7981 */ /* 0x000f64000c1e1d00 */
.L_x_52720:
[----:B------:R-:W-:Y:S05]  /*19a0*/  BSYNC.RECONVERGENT B2 ;  /* 0x0000000000027941 */ /* 0x000fea0003800200 */
.L_x_52719:
[----:B------:R-:W-:Y:S01]  /*19b0*/  UISETP.NE.U32.AND UP0, UPT, UR4, URZ, UPT ;  /* 0x000000ff0400728c */ /* 0x000fe2000bf05070 */
[----:B------:R-:W-:Y:S03]  /*19c0*/  BSSY.RECONVERGENT B2, `(.L_x_52721) ;  /* 0x00002b2000027945 */ /* 0x000fe60003800200 */
        /* <DEDUP_REMOVED lines=27> */
.L_x_52727:
        /* <DEDUP_REMOVED lines=13> */
.L_x_52729:
[----:B------:R-:W-:Y:S05]  /*1c50*/  BSYNC.RECONVERGENT B5 ;  /* 0x0000000000057941 */ /* 0x000fea0003800200 */
.L_x_52728:
        /* <DEDUP_REMOVED lines=42> */
.L_x_52726:
[----:B------:R-:W-:Y:S05]  /*1f00*/  BSYNC.RECONVERGENT B4 ;  /* 0x0000000000047941 */ /* 0x000fea0003800200 */
.L_x_52725:
        /* <DEDUP_REMOVED lines=8> */
[----:B------:R-:W-:-:S07]  /*1f90*/  FFMA.FTZ R164, R165, R20, R160 ;  /* 0x00000014a5a47223 */ /* 0x000fce00000100a0 */
.L_x_52724:
[----:B------:R-:W-:Y:S05]  /*1fa0*/  BSYNC.RECONVERGENT B3 ;  /* 0x0000000000037941 */ /* 0x000fea0003800200 */
.L_x_52723:
        /* <DEDUP_REMOVED lines=17> */
.L_x_52734:
        /* <DEDUP_REMOVED lines=13> */
.L_x_52736:
[----:B------:R-:W-:Y:S05]  /*2190*/  BSYNC.RECONVERGENT B5 ;  /* 0x0000000000057941 */ /* 0x000fea0003800200 */
.L_x_52735:
        /* <DEDUP_REMOVED lines=43> */
.L_x_52733:
[----:B------:R-:W-:Y:S05]  /*2450*/  BSYNC.RECONVERGENT B4 ;  /* 0x0000000000047941 */ /* 0x000fea0003800200 */
.L_x_52732:
        /* <DEDUP_REMOVED lines=9> */
.L_x_52731:
[----:B------:R-:W-:Y:S05]  /*24f0*/  BSYNC.RECONVERGENT B3 ;  /* 0x0000000000037941 */ /* 0x000fea0003800200 */
.L_x_52730:
        /* <DEDUP_REMOVED lines=17> */
.L_x_52741:
        /* <DEDUP_REMOVED lines=13> */
.L_x_52743:
[----:B------:R-:W-:Y:S05]  /*26e0*/  BSYNC.RECONVERGENT B5 ;  /* 0x0000000000057941 */ /* 0x000fea0003800200 */
.L_x_52742:
        /* <DEDUP_REMOVED lines=43> */
.L_x_52740:
[----:B------:R-:W-:Y:S05]  /*29a0*/  BSYNC.RECONVERGENT B4 ;  /* 0x0000000000047941 */ /* 0x000fea0003800200 */
.L_x_52739:
        /* <DEDUP_REMOVED lines=8> */
[----:B------:R-:W-:-:S07]  /*2a30*/  FFMA.FTZ R166, R167, R22, R162 ;  /* 0x00000016a7a67223 */ /* 0x000fce00000100a2 */
.L_x_52738:
[----:B------:R-:W-:Y:S05]  /*2a40*/  BSYNC.RECONVERGENT B3 ;  /* 0x0000000000037941 */ /* 0x000fea0003800200 */
.L_x_52737:
        /* <DEDUP_REMOVED lines=16> */
.L_x_52747:
        /* <DEDUP_REMOVED lines=13> */
.L_x_52749:
[----:B------:R-:W-:Y:S05]  /*2c20*/  BSYNC.RECONVERGENT B4 ;  /* 0x0000000000047941 */ /* 0x000fea0003800200 */
.L_x_52748:
        /* <DEDUP_REMOVED lines=43> */
.L_x_52746:
[----:B------:R-:W-:Y:S05]  /*2ee0*/  BSYNC.RECONVERGENT B3 ;  /* 0x0000000000037941 */ /* 0x000fea0003800200 */
.L_x_52745:
        /* <DEDUP_REMOVED lines=8> */
[----:B------:R-:W-:Y:S01]  /*2f70*/  FFMA.FTZ R167, R6, R23, R163 ;  /* 0x0000001706a77223 */ /* 0x000fe200000100a3 */
[----:B------:R-:W-:Y:S06]  /*2f80*/  BRA `(.L_x_52744) ;  /* 0x0000001400547947 */ /* 0x000fec0003800000 */
.L_x_52722:
        /* <DEDUP_REMOVED lines=21> */
.L_x_52754:
        /* <DEDUP_REMOVED lines=13> */
.L_x_52756:
[----:B------:R-:W-:Y:S05]  /*31b0*/  BSYNC.RECONVERGENT B5 ;  /* 0x0000000000057941 */ /* 0x000fea0003800200 */
.L_x_52755:
        /* <DEDUP_REMOVED lines=42> */
.L_x_52753:
[----:B------:R-:W-:Y:S05]  /*3460*/  BSYNC.RECONVERGENT B4 ;  /* 0x0000000000047941 */ /* 0x000fea0003800200 */
.L_x_52752:
        /* <DEDUP_REMOVED lines=8> */
[----:B------:R-:W-:-:S07]  /*34f0*/  FMUL.FTZ R164, R165, R20 ;  /* 0x00000014a5a47220 */ /* 0x000fce0000410000 */
.L_x_52751:
[----:B------:R-:W-:Y:S05]  /*3500*/  BSYNC.RECONVERGENT B3 ;  /* 0x0000000000037941 */ /* 0x000fea0003800200 */
.L_x_52750:
        /* <DEDUP_REMOVED lines=17> */
.L_x_52761:
        /* <DEDUP_REMOVED lines=13> */
.L_x_52763:
[----:B------:R-:W-:Y:S05]  /*36f0*/  BSYNC.RECONVERGENT B5 ;  /* 0x0000000000057941 */ /* 0x000fea0003800200 */
.L_x_52762:
        /* <DEDUP_REMOVED lines=43> */
.L_x_52760:
[----:B------:R-:W-:Y:S05]  /*39b0*/  BSYNC.RECONVERGENT B4 ;  /* 0x0000000000047941 */ /* 0x000fea0003800200 */
.L_x_52759:
        /* <DEDUP_REMOVED lines=8> */
[----:B------:R-:W-:-:S07]  /*3a40*/  FMUL.FTZ R165, R6, R21 ;  /* 0x0000001506a57220 */ /* 0x000fce0000410000 */
.L_x_52758:
[----:B------:R-:W-:Y:S05]  /*3a50*/  BSYNC.RECONVERGENT B3 ;  /* 0x0000000000037941 */ /* 0x000fea0003800200 */
.L_x_52757:
        /* <DEDUP_REMOVED lines=17> */
.L_x_52768:
        /* <DEDUP_REMOVED lines=13> */
.L_x_52770:
[----:B------:R-:W-:Y:S05]  /*3c40*/  BSYNC.RECONVERGENT B5 ;  /* 0x0000000000057941 */ /* 0x000fea0003800200 */
.L_x_52769:
        /* <DEDUP_REMOVED lines=43> */
.L_x_52767:
[----:B------:R-:W-:Y:S05]  /*3f00*/  BSYNC.RECONVERGENT B4 ;  /* 0x0000000000047941 */ /* 0x000fea0003800200 */
.L_x_52766:
        /* <DEDUP_REMOVED lines=9> */
.L_x_52765:
[----:B------:R-:W-:Y:S05]  /*3fa0*/  BSYNC.RECONVERGENT B3 ;  /* 0x0000000000037941 */ /* 0x000fea0003800200 */
.L_x_52764:
        /* <DEDUP_REMOVED lines=16> */
.L_x_52773:
        /* <DEDUP_REMOVED lines=13> */
.L_x_52775:
[----:B------:R-:W-:Y:S05]  /*4180*/  BSYNC.RECONVERGENT B4 ;  /* 0x0000000000047941 */ /* 0x000fea0003800200 */
.L_x_52774:
        /* <DEDUP_REMOVED lines=43> */
.L_x_52772:
[----:B------:R-:W-:Y:S05]  /*4440*/  BSYNC.RECONVERGENT B3 ;  /* 0x0000000000037941 */ /* 0x000fea0003800200 */
.L_x_52771:
        /* <DEDUP_REMOVED lines=9> */
.L_x_52744:
[----:B------:R-:W-:Y:S05]  /*44e0*/  BSYNC.RECONVERGENT B2 ;  /* 0x0000000000027941 */ /* 0x000fea0003800200 */
.L_x_52721:
[----:B------:R-:W0:Y:S01]  /*44f0*/  LDC.64 R226, c[0x0][0x3a8] ;  /* 0x0000ea00ffe27b82 */ /* 0x000e220000000a00 */
[----:B------:R-:W-:Y:S01]  /*4500*/  BSSY.RECONVERGENT B2, `(.L_x_52776) ;  /* 0x0000010000027945 */ /* 0x000fe20003800200 */
[----:B------:R-:W-:Y:S02]  /*4510*/  IMAD.MOV.U32 R6, RZ, RZ, R224 ;  /* 0x000000ffff067224 */ /* 0x000fe400078e00e0 */
[----:B0-----:R-:W-:-:S05]  /*4520*/  IMAD.WIDE.U32 R226, R221, 0x10, R226 ;  /* 0x00000010dde27825 */ /* 0x001fca00078e00e2 */
[----:B------:R0:W-:Y:S01]  /*4530*/  STG.E.128 desc[UR8][R226.64], R164 ;  /* 0x000000a4e2007986 */ /* 0x0001e2000c101d08 */
        /* <DEDUP_REMOVED lines=12> */
.L_x_52777:
[----:B------:R-:W-:Y:S05]  /*4600*/  BSYNC.RECONVERGENT B2 ;  /* 0x0000000000027941 */ /* 0x000fea0003800200 */
.L_x_52776:
[----:B------:R-:W-:Y:S02]  /*4610*/  VIADD R221, R221, 0x20 ;  /* 0x00000020dddd7836 */ /* 0x000fe40000000000 */
[----:B------:R-:W-:-:S07]  /*4620*/  VIADD R215, R215, 0x20 ;  /* 0x00000020d7d77836 */ /* 0x000fce0000000000 */
.L_x_52718:
[----:B------:R-:W-:Y:S05]  /*4630*/  BSYNC.RECONVERGENT B1 ;  /* 0x0000000000017941 */ /* 0x000fea0003800200 */
.L_x_52717:
        /* <DEDUP_REMOVED lines=18> */
[----:B-1----:R-:W-:Y:S02]  /*4760*/  IMAD.MOV.U32 R224, RZ, RZ, R6 ;  /* 0x000000ffffe07224 */ /* 0x002fe400078e0006 */
        /* <DEDUP_REMOVED lines=18> */
.L_x_52786:
        /* <DEDUP_REMOVED lines=13> */
.L_x_52788:
[----:B------:R-:W-:Y:S05]  /*4960*/  BSYNC.RECONVERGENT B5 ;  /* 0x0000000000057941 */ /* 0x000fea0003800200 */
.L_x_52787:
        /* <DEDUP_REMOVED lines=42> */
.L_x_52785:
[----:B------:R-:W-:Y:S05]  /*4c10*/  BSYNC.RECONVERGENT B4 ;  /* 0x0000000000047941 */ /* 0x000fea0003800200 */
.L_x_52784:
[----:B------:R-:W-:Y:S01]  /*4c20*/  I2FP.F32.U32 R4, R7 ;  /* 0x0000000700047245 */ /* 0x000fe20000201000 */
[----:B------:R-:W-:Y:S02]  /*4c30*/  IMAD.MOV.U32 R7, RZ, RZ, 0x2f800000 ;  /* 0x2f800000ff077424 */ /* 0x000fe400078e00ff */
[----:B------:R-:W-:Y:S02]  /*4c40*/  FMUL.FTZ R6, R156, UR13 ;  /* 0x0000000d9c067c20 */ /* 0x000fe40008410000 */
[----:B------:R-:W-:Y:S02]  /*4c50*/  FFMA.FTZ R4, R4, R7, 1.1641532182693481445e-10 ;  /* 0x2f00000004047423 */ /* 0x000fe40000010007 */
[----:B------:R-:W-:-:S03]  /*4c60*/  FMUL.FTZ R6, R6, UR12 ;  /* 0x0000000c06067c20 */ /* 0x000fc60008410000 */
[----:B------:R-:W-:-:S04]  /*4c70*/  FSETP.GTU.FTZ.AND P2, PT, R4, UR10, PT ;  /* 0x0000000a04007c0b */ /* 0x000fc8000bf5c000 */
[----:B------:R-:W-:Y:S02]  /*4c80*/  FSEL R169, R6, RZ, !P2 ;  /* 0x000000ff06a97208 */ /* 0x000fe40005000000 */
[----:B------:R-:W-:-:S03]  /*4c90*/  SEL R7, RZ, 0x1, P2 ;  /* 0x00000001ff077807 */ /* 0x000fc60001000000 */
[----:B------:R-:W-:-:S07]  /*4ca0*/  FFMA.FTZ R168, R169, R32, R160 ;  /* 0x00000020a9a87223 */ /* 0x000fce00000100a0 */
.L_x_52783:
[----:B------:R-:W-:Y:S05]  /*4cb0*/  BSYNC.RECONVERGENT B3 ;  /* 0x0000000000037941 */ /* 0x000fea0003800200 */
.L_x_52782:
        /* <DEDUP_REMOVED lines=17> */
.L_x_52793:
        /* <DEDUP_REMOVED lines=13> */
.L_x_52795:
[----:B------:R-:W-:Y:S05]  /*4ea0*/  BSYNC.RECONVERGENT B5 ;  /* 0x0000000000057941 */ /* 0x000fea0003800200 */
.L_x_52794:
[----:B------:R-:W-:Y:S01]  /*4eb0*/  IMAD.WIDE.U32 R170, R218, -0x326172a9, RZ ;  /* 0xcd9e8d57daaa7825 */ /* 0x000fe200078e00ff */
[----:B------:R-:W-:Y:S02]  /*4ec0*/  LOP3.LUT R2, R5, UR7, R9, 0x96, !PT ;  /* 0x0000000705027c12 */ /* 0x000fe4000f8e9609 */
[----:B------:R-:W-:Y:S01]  /*4ed0*/  MOV R6, R224 ;  /* 0x000000e000067202 */ /* 0x000fe20000000f00 */
[----:B------:R-:W-:Y:S01]  /*4ee0*/  IMAD.MOV.U32 R4, RZ, RZ, RZ ;  /* 0x000000ffff047224 */ /* 0x000fe200078e00ff */
[----:B0-----:R-:W-:Y:S01]  /*4ef0*/  LOP3.LUT R226, R216, UR6, R171, 0x96, !PT ;  /* 0x00000006d8e27c12 */ /* 0x001fe2000f8e96ab */
        /* <DEDUP_REMOVED lines=38> */
.L_x_52792:
[----:B------:R-:W-:Y:S05]  /*5160*/  BSYNC.RECONVERGENT B4 ;  /* 0x0000000000047941 */ /* 0x000fea0003800200 */
.L_x_52791:
[----:B------:R-:W-:Y:S01]  /*5170*/  HFMA2 R9, -RZ, RZ, 0.1171875, 0 ;  /* 0x2f800000ff097431 */ /* 0x000fe200000001ff */
[----:B------:R-:W-:Y:S01]  /*5180*/  I2FP.F32.U32 R6, R6 ;  /* 0x0000000600067245 */ /* 0x000fe20000201000 */
[----:B------:R-:W-:-:S04]  /*5190*/  FMUL.FTZ R169, R157, UR13 ;  /* 0x0000000d9da97c20 */ /* 0x000fc80008410000 */
[----:B------:R-:W-:Y:S01]  /*51a0*/  FMUL.FTZ R169, R169, UR12 ;  /* 0x0000000ca9a97c20 */ /* 0x000fe20008410000 */
[----:B------:R-:W-:-:S05]  /*51b0*/  FFMA.FTZ R6, R6, R9, 1.1641532182693481445e-10 ;  /* 0x2f00000006067423 */ /* 0x000fca0000010009 */
[----:B------:R-:W-:-:S04]  /*51c0*/  FSETP.GTU.FTZ.AND P2, PT, R6, UR10, PT ;  /* 0x0000000a06007c0b */ /* 0x000fc8000bf5c000 */
[----:B------:R-:W-:Y:S02]  /*51d0*/  FSEL R6, R169, RZ, !P2 ;  /* 0x000000ffa9067208 */ /* 0x000fe40005000000 */
[----:B------:R-:W-:-:S03]  /*51e0*/  SEL R9, RZ, 0x1, P2 ;  /* 0x00000001ff097807 */ /* 0x000fc60001000000 */
[----:B------:R-:W-:-:S07]  /*51f0*/  FFMA.FTZ R169, R6, R33, R161 ;  /* 0x0000002106a97223 */ /* 0x000fce00000100a1 */
.L_x_52790:
[----:B------:R-:W-:Y:S05]  /*5200*/  BSYNC.RECONVERGENT B3 ;  /* 0x0000000000037941 */ /* 0x000fea0003800200 */
.L_x_52789:
        /* <DEDUP_REMOVED lines=17> */
.L_x_52800:
        /* <DEDUP_REMOVED lines=13> */
.L_x_52802:
[----:B------:R-:W-:Y:S05]  /*53f0*/  BSYNC.RECONVERGENT B5 ;  /* 0x0000000000057941 */ /* 0x000fea0003800200 */
.L_x_52801:
[----:B0-----:R-:W-:Y:S01]  /*5400*/  IMAD.WIDE.U32 R226, R218, -0x326172a9, RZ ;  /* 0xcd9e8d57dae27825 */ /* 0x001fe200078e00ff */
        /* <DEDUP_REMOVED lines=42> */
.L_x_52799:
[----:B------:R-:W-:Y:S05]  /*56b0*/  BSYNC.RECONVERGENT B4 ;  /* 0x0000000000047941 */ /* 0x000fea0003800200 */
.L_x_52798:
        /* <DEDUP_REMOVED lines=9> */
.L_x_52797:
[----:B------:R-:W-:Y:S05]  /*5750*/  BSYNC.RECONVERGENT B3 ;  /* 0x0000000000037941 */ /* 0x000fea0003800200 */
.L_x_52796:
        /* <DEDUP_REMOVED lines=16> */
.L_x_52806:
        /* <DEDUP_REMOVED lines=13> */
.L_x_52808:
[----:B------:R-:W-:Y:S05]  /*5930*/  BSYNC.RECONVERGENT B4 ;  /* 0x0000000000047941 */ /* 0x000fea0003800200 */
.L_x_52807:
[----:B------:R-:W-:Y:S01]  /*5940*/  IMAD.WIDE.U32 R230, R218, -0x326172a9, RZ ;  /* 0xcd9e8d57dae67825 */ /* 0x000fe200078e00ff */
[----:B------:R-:W-:-:S03]  /*5950*/  LOP3.LUT R2, R5, UR7, R229, 0x96, !PT ;  /* 0x0000000705027c12 */ /* 0x000fc6000f8e96e5 */
[----:B------:R-:W-:Y:S02]  /*5960*/  HFMA2 R4, -RZ, RZ, 0, 0 ;  /* 0x00000000ff047431 */ /* 0x000fe400000001ff */
[----:B------:R-:W-:Y:S01]  /*5970*/  IMAD.MOV.U32 R11, RZ, RZ, R224 ;  /* 0x000000ffff0b7224 */ /* 0x000fe200078e00e0 */
        /* <DEDUP_REMOVED lines=39> */
.L_x_52805:
[----:B------:R-:W-:Y:S05]  /*5bf0*/  BSYNC.RECONVERGENT B3 ;  /* 0x0000000000037941 */ /* 0x000fea0003800200 */
.L_x_52804:
        /* <DEDUP_REMOVED lines=8> */
[----:B------:R-:W-:Y:S01]  /*5c80*/  FFMA.FTZ R171, R6, R35, R163 ;  /* 0x0000002306ab7223 */ /* 0x000fe200000100a3 */
[----:B------:R-:W-:Y:S06]  /*5c90*/  BRA `(.L_x_52803) ;  /* 0x0000001400547947 */ /* 0x000fec0003800000 */
.L_x_52781:
[----:B------:R-:W-:Y:S01]  /*5ca0*/  BSSY.RECONVERGENT B3, `(.L_x_52809) ;  /* 0x0000057000037945 */ /* 0x000fe20003800200 */
[----:B--2---:R-:W-:Y:S01]  /*5cb0*/  IMAD.MOV.U32 R170, RZ, RZ, R4 ;  /* 0x000000ffffaa7224 */ /* 0x004fe200078e0004 */
        /* <DEDUP_REMOVED lines=19> */
.L_x_52813:
        /* <DEDUP_REMOVED lines=13> */
.L_x_52815:
[----:B------:R-:W-:Y:S05]  /*5ec0*/  BSYNC.RECONVERGENT B5 ;  /* 0x0000000000057941 */ /* 0x000fea0003800200 */
.L_x_52814:
        /* <DEDUP_REMOVED lines=42> */
.L_x_52812:
[----:B------:R-:W-:Y:S05]  /*6170*/  BSYNC.RECONVERGENT B4 ;  /* 0x0000000000047941 */ /* 0x000fea0003800200 */
.L_x_52811:
        /* <DEDUP_REMOVED lines=8> */
[----:B------:R-:W-:-:S07]  /*6200*/  FMUL.FTZ R168, R169, R32 ;  /* 0x00000020a9a87220 */ /* 0x000fce0000410000 */
.L_x_52810:
[----:B------:R-:W-:Y:S05]  /*6210*/  BSYNC.RECONVERGENT B3 ;  /* 0x0000000000037941 */ /* 0x000fea0003800200 */
.L_x_52809:
        /* <DEDUP_REMOVED lines=17> */
.L_x_52820:
        /* <DEDUP_REMOVED lines=13> */
.L_x_52822:
[----:B------:R-:W-:Y:S05]  /*6400*/  BSYNC.RECONVERGENT B5 ;  /* 0x0000000000057941 */ /* 0x000fea0003800200 */
.L_x_52821:
[----:B------:R-:W-:Y:S01]  /*6410*/  IMAD.WIDE.U32 R170, R218, -0x326172a9, RZ ;  /* 0xcd9e8d57daaa7825 */ /* 0x000fe200078e00ff */
[----:B------:R-:W-:-:S03]  /*6420*/  LOP3.LUT R2, R5, UR7, R9, 0x96, !PT ;  /* 0x0000000705027c12 */ /* 0x000fc6000f8e9609 */
[----:B------:R-:W-:Y:S01]  /*6430*/  IMAD.MOV.U32 R6, RZ, RZ, R224 ;  /* 0x000000ffff067224 */ /* 0x000fe200078e00e0 */
[----:B0-----:R-:W-:Y:S01]  /*6440*/  LOP3.LUT R226, R216, UR6, R171, 0x96, !PT ;  /* 0x00000006d8e27c12 */ /* 0x001fe2000f8e96ab */
        /* <DEDUP_REMOVED lines=39> */
.L_x_52819:
[----:B------:R-:W-:Y:S05]  /*66c0*/  BSYNC.RECONVERGENT B4 ;  /* 0x0000000000047941 */ /* 0x000fea0003800200 */
.L_x_52818:
        /* <DEDUP_REMOVED lines=9> */
.L_x_52817:
[----:B------:R-:W-:Y:S05]  /*6760*/  BSYNC.RECONVERGENT B3 ;  /* 0x0000000000037941 */ /* 0x000fea0003800200 */
.L_x_52816:
        /* <DEDUP_REMOVED lines=17> */
.L_x_52827:
        /* <DEDUP_REMOVED lines=13> */
.L_x_52829:
[----:B------:R-:W-:Y:S05]  /*6950*/  BSYNC.RECONVERGENT B5 ;  /* 0x0000000000057941 */ /* 0x000fea0003800200 */
.L_x_52828:
[----:B0-----:R-:W-:Y:S01]  /*6960*/  IMAD.WIDE.U32 R226, R218, -0x326172a9, RZ ;  /* 0xcd9e8d57dae27825 */ /* 0x001fe200078e00ff */
        /* <DEDUP_REMOVED lines=41> */
[----:B------:R-:W-:-:S07]  /*6c00*/  LOP3.LUT R2, R170, UR30, R229, 0x96, !PT ;  /* 0x0000001eaa027c12 */ /* 0x000fce000f8e96e5 */
.L_x_52826:
[----:B------:R-:W-:Y:S05]  /*6c10*/  BSYNC.RECONVERGENT B4 ;  /* 0x0000000000047941 */ /* 0x000fea0003800200 */
.L_x_52825:
        /* <DEDUP_REMOVED lines=9> */
.L_x_52824:
[----:B------:R-:W-:Y:S05]  /*6cb0*/  BSYNC.RECONVERGENT B3 ;  /* 0x0000000000037941 */ /* 0x000fea0003800200 */
.L_x_52823:
        /* <DEDUP_REMOVED lines=16> */
.L_x_52832:
        /* <DEDUP_REMOVED lines=13> */
.L_x_52834:
[----:B------:R-:W-:Y:S05]  /*6e90*/  BSYNC.RECONVERGENT B4 ;  /* 0x0000000000047941 */ /* 0x000fea0003800200 */
.L_x_52833:
        /* <DEDUP_REMOVED lines=43> */
.L_x_52831:
[----:B------:R-:W-:Y:S05]  /*7150*/  BSYNC.RECONVERGENT B3 ;  /* 0x0000000000037941 */ /* 0x000fea0003800200 */
.L_x_52830:
        /* <DEDUP_REMOVED lines=9> */
.L_x_52803:
[----:B------:R-:W-:Y:S05]  /*71f0*/  BSYNC.RECONVERGENT B1 ;  /* 0x0000000000017941 */ /* 0x000fea0003800200 */
.L_x_52780:
[----:B0-----:R-:W0:Y:S01]  /*7200*/  LDC.64 R226, c[0x0][0x3a8] ;  /* 0x0000ea00ffe27b82 */ /* 0x001e220000000a00 */
[----:B------:R-:W-:Y:S01]  /*7210*/  BSSY.RECONVERGENT B1, `(.L_x_52835) ;  /* 0x0000010000017945 */ /* 0x000fe20003800200 */
[----:B------:R-:W-:Y:S02]  /*7220*/  IMAD.MOV.U32 R6, RZ, RZ, R224 ;  /* 0x000000ffff067224 */ /* 0x000fe400078e00e0 */
[----:B0-----:R-:W-:-:S05]  /*7230*/  IMAD.WIDE.U32 R226, R221, 0x10, R226 ;  /* 0x00000010dde27825 */ /* 0x001fca00078e00e2 */
[----:B------:R0:W-:Y:S01]  /*7240*/  STG.E.128 desc[UR8][R226.64], R168 ;  /* 0x000000a8e2007986 */ /* 0x0001e2000c101d08 */
        /* <DEDUP_REMOVED lines=8> */
[----:B------:R-:W-:-:S04]  /*72d0*/  IMAD R226, R229, 0x100, R226 ;  /* 0x00000100e5e27824 */ /* 0x000fc800078e02e2 */
[----:B------:R-:W-:Y:S02]  /*72e0*/  IMAD.IADD R227, R226, 0x1, R227 ;  /* 0x00000001e2e37824 */ /* 0x000fe400078e02e3 */
[----:B-1----:R-:W-:-:S05]  /*72f0*/  IMAD.WIDE.U32 R224, R215, 0x4, R224 ;  /* 0x00000004d7e07825 */ /* 0x002fca00078e00e0 */
[----:B------:R1:W-:Y:S02]  /*7300*/  STG.E desc[UR8][R224.64], R227 ;  /* 0x000000e3e0007986 */ /* 0x0003e4000c101908 */
.L_x_52836:
[----:B------:R-:W-:Y:S05]  /*7310*/  BSYNC.RECONVERGENT B1 ;  /* 0x0000000000017941 */ /* 0x000fea0003800200 */
.L_x_52835:
[----:B------:R-:W-:Y:S01]  /*7320*/  IADD3 R221, PT, PT, R221, 0x20, RZ ;  /* 0x00000020dddd7810 */ /* 0x000fe20007ffe0ff */
[----:B------:R-:W-:-:S07]  /*7330*/  VIADD R215, R215, 0x20 ;  /* 0x00000020d7d77836 */ /* 0x000fce0000000000 */
.L_x_52779:
[----:B------:R-:W-:Y:S05]  /*7340*/  BSYNC.RECONVERGENT B2 ;  /* 0x0000000000027941 */ /* 0x000fea0003800200 */
.L_x_52778:
        /* <DEDUP_REMOVED lines=18> */
[----:B-1----:R-:W-:Y:S01]  /*7470*/  MOV R224, R6 ;  /* 0x0000000600e07202 */ /* 0x002fe20000000f00 */
        /* <DEDUP_REMOVED lines=18> */
.L_x_52845:
        /* <DEDUP_REMOVED lines=13> */
.L_x_52847:
[----:B------:R-:W-:Y:S05]  /*7670*/  BSYNC.RECONVERGENT B5 ;  /* 0x0000000000057941 */ /* 0x000fea0003800200 */
.L_x_52846:
        /* <DEDUP_REMOVED lines=42> */
.L_x_52844:
[----:B------:R-:W-:Y:S05]  /*7920*/  BSYNC.RECONVERGENT B4 ;  /* 0x0000000000047941 */ /* 0x000fea0003800200 */
.L_x_52843:
[----:B------:R-:W-:Y:S01]  /*7930*/  I2FP.F32.U32 R4, R7 ;  /* 0x0000000700047245 */ /* 0x000fe20000201000 */
[----:B------:R-:W-:Y:S02]  /*7940*/  HFMA2 R7, -RZ, RZ, 0.1171875, 0 ;  /* 0x2f800000ff077431 */ /* 0x000fe400000001ff */
[----:B------:R-:W-:-:S04]  /*7950*/  FMUL.FTZ R6, R156, UR13 ;  /* 0x0000000d9c067c20 */ /* 0x000fc80008410000 */
[----:B------:R-:W-:Y:S01]  /*7960*/  FMUL.FTZ R6, R6, UR12 ;  /* 0x0000000c06067c20 */ /* 0x000fe20008410000 */
[----:B------:R-:W-:-:S05]  /*7970*/  FFMA.FTZ R4, R4, R7, 1.1641532182693481445e-10 ;  /* 0x2f00000004047423 */ /* 0x000fca0000010007 */
[----:B------:R-:W-:-:S04]  /*7980*/  FSETP.GTU.FTZ.AND P2, PT, R4, UR10, PT ;  /* 0x0000000a04007c0b */ /* 0x000fc8000bf5c000 */
[----:B------:R-:W-:Y:S02]  /*7990*/  FSEL R173, R6, RZ, !P2 ;  /* 0x000000ff06ad7208 */ /* 0x000fe40005000000 */
[----:B------:R-:W-:-:S03]  /*79a0*/  SEL R7, RZ, 0x1, P2 ;  /* 0x00000001ff077807 */ /* 0x000fc60001000000 */
[----:B------:R-:W-:-:S07]  /*79b0*/  FFMA.FTZ R172, R173, R44, R160 ;  /* 0x0000002cadac7223 */ /* 0x000fce00000100a0 */
.L_x_52842:
[----:B------:R-:W-:Y:S05]  /*79c0*/  BSYNC.RECONVERGENT B3 ;  /* 0x0000000000037941 */ /* 0x000fea0003800200 */
.L_x_52841:
        /* <DEDUP_REMOVED lines=17> */
.L_x_52852:
        /* <DEDUP_REMOVED lines=13> */
.L_x_52854:
[----:B------:R-:W-:Y:S05]  /*7bb0*/  BSYNC.RECONVERGENT B5 ;  /* 0x0000000000057941 */ /* 0x000fea0003800200 */
.L_x_52853:
        /* <DEDUP_REMOVED lines=43> */
.L_x_52851:
[----:B------:R-:W-:Y:S05]  /*7e70*/  BSYNC.RECONVERGENT B4 ;  /* 0x0000000000047941 */ /* 0x000fea0003800200 */
.L_x_52850:
        /* <DEDUP_REMOVED lines=9> */
.L_x_52849:
[----:B------:R-:W-:Y:S05]  /*7f10*/  BSYNC.RECONVERGENT B3 ;  /* 0x0000000000037941 */ /* 0x000fea0003800200 */
.L_x_52848:
        /* <DEDUP_REMOVED lines=17> */
.L_x_52859:
        /* <DEDUP_REMOVED lines=13> */
.L_x_52861:
[----:B------:R-:W-:Y:S05]  /*8100*/  BSYNC.RECONVERGENT B5 ;  /* 0x0000000000057941 */ /* 0x000fea0003800200 */
.L_x_52860:
        /* <DEDUP_REMOVED lines=43> */
.L_x_52858:
[----:B------:R-:W-:Y:S05]  /*83c0*/  BSYNC.RECONVERGENT B4 ;  /* 0x0000000000047941 */ /* 0x000fea0003800200 */
.L_x_52857:
        /* <DEDUP_REMOVED lines=9> */
.L_x_52856:
[----:B------:R-:W-:Y:S05]  /*8460*/  BSYNC.RECONVERGENT B3 ;  /* 0x0000000000037941 */ /* 0x000fea0003800200 */
.L_x_52855:
        /* <DEDUP_REMOVED lines=16> */
.L_x_52865:
        /* <DEDUP_REMOVED lines=13> */
.L_x_52867:
[----:B------:R-:W-:Y:S05]  /*8640*/  BSYNC.RECONVERGENT B4 ;  /* 0x0000000000047941 */ /* 0x000fea0003800200 */
.L_x_52866:
        /* <DEDUP_REMOVED lines=43> */
.L_x_52864:
[----:B------:R-:W-:Y:S05]  /*8900*/  BSYNC.RECONVERGENT B3 ;  /* 0x0000000000037941 */ /* 0x000fea0003800200 */
.L_x_52863:
        /* <DEDUP_REMOVED lines=8> */
[----:B------:R-:W-:Y:S01]  /*8990*/  FFMA.FTZ R175, R6, R47, R163 ;  /* 0x0000002f06af7223 */ /* 0x000fe200000100a3 */
[----:B------:R-:W-:Y:S06]  /*89a0*/  BRA `(.L_x_52862) ;  /* 0x0000001400547947 */ /* 0x000fec0003800000 */
.L_x_52840:
[----:B------:R-:W-:Y:S01]  /*89b0*/  BSSY.RECONVERGENT B3, `(.L_x_52868) ;  /* 0x0000057000037945 */ /* 0x000fe20003800200 */
[----:B--2---:R-:W-:Y:S01]  /*89c0*/  IMAD.MOV.U32 R174, RZ, RZ, R4 ;  /* 0x000000ffffae7224 */ /* 0x004fe200078e0004 */
[----:B------:R-:W-:Y:S01]  /*89d0*/  MOV R172, RZ ;  /* 0x000000ff00ac7202 */ /* 0x000fe20000000f00 */
        /* <DEDUP_REMOVED lines=18> */
.L_x_52872:
        /* <DEDUP_REMOVED lines=13> */
.L_x_52874:
[----:B------:R-:W-:Y:S05]  /*8bd0*/  BSYNC.RECONVERGENT B5 ;  /* 0x0000000000057941 */ /* 0x000fea0003800200 */
.L_x_52873:
        /* <DEDUP_REMOVED lines=42> */
.L_x_52871:
[----:B------:R-:W-:Y:S05]  /*8e80*/  BSYNC.RECONVERGENT B4 ;  /* 0x0000000000047941 */ /* 0x000fea0003800200 */
.L_x_52870:
        /* <DEDUP_REMOVED lines=9> */
.L_x_52869:
[----:B------:R-:W-:Y:S05]  /*8f20*/  BSYNC.RECONVERGENT B3 ;  /* 0x0000000000037941 */ /* 0x000fea0003800200 */
.L_x_52868:
        /* <DEDUP_REMOVED lines=17> */
.L_x_52879:
        /* <DEDUP_REMOVED lines=13> */
.L_x_52881:
[----:B------:R-:W-:Y:S05]  /*9110*/  BSYNC.RECONVERGENT B5 ;  /* 0x0000000000057941 */ /* 0x000fea0003800200 */
.L_x_52880:
        /* <DEDUP_REMOVED lines=43> */
.L_x_52878:
[----:B------:R-:W-:Y:S05]  /*93d0*/  BSYNC.RECONVERGENT B4 ;  /* 0x0000000000047941 */ /* 0x000fea0003800200 */
.L_x_52877:
        /* <DEDUP_REMOVED lines=9> */
.L_x_52876:
[----:B------:R-:W-:Y:S05]  /*9470*/  BSYNC.RECONVERGENT B3 ;  /* 0x0000000000037941 */ /* 0x000fea0003800200 */
.L_x_52875:
        /* <DEDUP_REMOVED lines=17> */
.L_x_52886:
        /* <DEDUP_REMOVED lines=13> */
.L_x_52888:
[----:B------:R-:W-:Y:S05]  /*9660*/  BSYNC.RECONVERGENT B5 ;  /* 0x0000000000057941 */ /* 0x000fea0003800200 */
.L_x_52887:
[----:B0-----:R-:W-:Y:S01]  /*9670*/  IMAD.WIDE.U32 R226, R218, -0x326172a9, RZ ;  /* 0xcd9e8d57dae27825 */ /* 0x001fe200078e00ff */
        /* <DEDUP_REMOVED lines=42> */
.L_x_52885:
[----:B------:R-:W-:Y:S05]  /*9920*/  BSYNC.RECONVERGENT B4 ;  /* 0x0000000000047941 */ /* 0x000fea0003800200 */
.L_x_52884:
        /* <DEDUP_REMOVED lines=9> */
.L_x_52883:
[----:B------:R-:W-:Y:S05]  /*99c0*/  BSYNC.RECONVERGENT B3 ;  /* 0x0000000000037941 */ /* 0x000fea0003800200 */
.L_x_52882:
        /* <DEDUP_REMOVED lines=16> */
.L_x_52891:
        /* <DEDUP_REMOVED lines=13> */
.L_x_52893:
[----:B------:R-:W-:Y:S05]  /*9ba0*/  BSYNC.RECONVERGENT B4 ;  /* 0x0000000000047941 */ /* 0x000fea0003800200 */
.L_x_52892:
        /* <DEDUP_REMOVED lines=43> */
.L_x_52890:
[----:B------:R-:W-:Y:S05]  /*9e60*/  BSYNC.RECONVERGENT B3 ;  /* 0x0000000000037941 */ /* 0x000fea0003800200 */
.L_x_52889:
        /* <DEDUP_REMOVED lines=9> */
.L_x_52862:
[----:B------:R-:W-:Y:S05]  /*9f00*/  BSYNC.RECONVERGENT B1 ;  /* 0x0000000000017941 */ /* 0x000fea0003800200 */
.L_x_52839:
[----:B0-----:R-:W0:Y:S01]  /*9f10*/  LDC.64 R226, c[0x0][0x3a8] ;  /* 0x0000ea00ffe27b82 */ /* 0x001e220000000a00 */
[----:B------:R-:W-:Y:S01]  /*9f20*/  BSSY.RECONVERGENT B1, `(.L_x_52894) ;  /* 0x0000010000017945 */ /* 0x000fe20003800200 */
[----:B------:R-:W-:Y:S01]  /*9f30*/  MOV R6, R224 ;  /* 0x000000e000067202 */ /* 0x000fe20000000f00 */
[----:B0-----:R-:W-:-:S05]  /*9f40*/  IMAD.WIDE.U32 R226, R221, 0x10, R226 ;  /* 0x00000010dde27825 */ /* 0x001fca00078e00e2 */
[----:B------:R0:W-:Y:S01]  /*9f50*/  STG.E.128 desc[UR8][R226.64], R172 ;  /* 0x000000ace2007986 */ /* 0x0001e2000c101d08 */
        /* <DEDUP_REMOVED lines=12> */
.L_x_52895:
[----:B------:R-:W-:Y:S05]  /*a020*/  BSYNC.RECONVERGENT B1 ;  /* 0x0000000000017941 */ /* 0x000fea0003800200 */
.L_x_52894:
[----:B------:R-:W-:Y:S01]  /*a030*/  VIADD R221, R221, 0x20 ;  /* 0x00000020dddd7836 */ /* 0x000fe20000000000 */
[----:B------:R-:W-:-:S07]  /*a040*/  IADD3 R215, PT, PT, R215, 0x20, RZ ;  /* 0x00000020d7d77810 */ /* 0x000fce0007ffe0ff */
.L_x_52838:
[----:B------:R-:W-:Y:S05]  /*a050*/  BSYNC.RECONVERGENT B2 ;  /* 0x0000000000027941 */ /* 0x000fea0003800200 */
.L_x_52837:
        /* <DEDUP_REMOVED lines=18> */
[----:B-----5:R-:W-:Y:S01]  /*a180*/  MOV R176, R160 ;  /* 0x000000a000b07202 */ /* 0x020fe20000000f00 */
[----:B-1----:R-:W-:-:S09]  /*a190*/  IMAD.MOV.U32 R224, RZ, RZ, R6 ;  /* 0x000000ffffe07224 */ /* 0x002fd200078e0006 */
        /* <DEDUP_REMOVED lines=17> */
.L_x_52904:
        /* <DEDUP_REMOVED lines=13> */
.L_x_52906:
[----:B------:R-:W-:Y:S05]  /*a380*/  BSYNC.RECONVERGENT B5 ;  /* 0x0000000000057941 */ /* 0x000fea0003800200 */
.L_x_52905:
        /* <DEDUP_REMOVED lines=42> */
.L_x_52903:
[----:B------:R-:W-:Y:S05]  /*a630*/  BSYNC.RECONVERGENT B4 ;  /* 0x0000000000047941 */ /* 0x000fea0003800200 */
.L_x_52902:
        /* <DEDUP_REMOVED lines=9> */
.L_x_52901:
[----:B------:R-:W-:Y:S05]  /*a6d0*/  BSYNC.RECONVERGENT B3 ;  /* 0x0000000000037941 */ /* 0x000fea0003800200 */
.L_x_52900:
        /* <DEDUP_REMOVED lines=17> */
.L_x_52911:
        /* <DEDUP_REMOVED lines=13> */
.L_x_52913:
[----:B------:R-:W-:Y:S05]  /*a8c0*/  BSYNC.RECONVERGENT B5 ;  /* 0x0000000000057941 */ /* 0x000fea0003800200 */
.L_x_52912:
        /* <DEDUP_REMOVED lines=43> */
.L_x_52910:
[----:B------:R-:W-:Y:S05]  /*ab80*/  BSYNC.RECONVERGENT B4 ;  /* 0x0000000000047941 */ /* 0x000fea0003800200 */
.L_x_52909:
        /* <DEDUP_REMOVED lines=9> */
.L_x_52908:
[----:B------:R-:W-:Y:S05]  /*ac20*/  BSYNC.RECONVERGENT B3 ;  /* 0x0000000000037941 */ /* 0x000fea0003800200 */
.L_x_52907:
        /* <DEDUP_REMOVED lines=17> */
.L_x_52918:
        /* <DEDUP_REMOVED lines=13> */
.L_x_52920:
[----:B------:R-:W-:Y:S05]  /*ae10*/  BSYNC.RECONVERGENT B5 ;  /* 0x0000000000057941 */ /* 0x000fea0003800200 */
.L_x_52919:
        /* <DEDUP_REMOVED lines=43> */
.L_x_52917:
[----:B------:R-:W-:Y:S05]  /*b0d0*/  BSYNC.RECONVERGENT B4 ;  /* 0x0000000000047941 */ /* 0x000fea0003800200 */
.L_x_52916:
        /* <DEDUP_REMOVED lines=9> */
.L_x_52915:
[----:B------:R-:W-:Y:S05]  /*b170*/  BSYNC.RECONVERGENT B3 ;  /* 0x0000000000037941 */ /* 0x000fea0003800200 */
.L_x_52914:
        /* <DEDUP_REMOVED lines=16> */
.L_x_52924:
        /* <DEDUP_REMOVED lines=13> */
.L_x_52926:
[----:B------:R-:W-:Y:S05]  /*b350*/  BSYNC.RECONVERGENT B4 ;  /* 0x0000000000047941 */ /* 0x000fea0003800200 */
.L_x_52925:
        /* <DEDUP_REMOVED lines=43> */
.L_x_52923:
[----:B------:R-:W-:Y:S05]  /*b610*/  BSYNC.RECONVERGENT B3 ;  /* 0x0000000000037941 */ /* 0x000fea0003800200 */
.L_x_52922:
        /* <DEDUP_REMOVED lines=10> */
.L_x_52899:
[----:B------:R-:W-:Y:S01]  /*b6c0*/  BSSY.RECONVERGENT B3, `(.L_x_52927) ;  /* 0x0000057000037945 */ /* 0x000fe20003800200 */
[----:B--2---:R-:W-:Y:S01]  /*b6d0*/  MOV R178, R4 ;  /* 0x0000000400b27202 */ /* 0x004fe20000000f00 */
        /* <DEDUP_REMOVED lines=19> */
.L_x_52931:
        /* <DEDUP_REMOVED lines=13> */
.L_x_52933:
[----:B------:R-:W-:Y:S05]  /*b8e0*/  BSYNC.RECONVERGENT B5 ;  /* 0x0000000000057941 */ /* 0x000fea0003800200 */
.L_x_52932:
        /* <DEDUP_REMOVED lines=42> */
.L_x_52930:
[----:B------:R-:W-:Y:S05]  /*bb90*/  BSYNC.RECONVERGENT B4 ;  /* 0x0000000000047941 */ /* 0x000fea0003800200 */
.L_x_52929:
        /* <DEDUP_REMOVED lines=9> */
.L_x_52928:
[----:B------:R-:W-:Y:S05]  /*bc30*/  BSYNC.RECONVERGENT B3 ;  /* 0x0000000000037941 */ /* 0x000fea0003800200 */
.L_x_52927:
        /* <DEDUP_REMOVED lines=17> */
.L_x_52938:
        /* <DEDUP_REMOVED lines=13> */
.L_x_52940:
[----:B------:R-:W-:Y:S05]  /*be20*/  BSYNC.RECONVERGENT B5 ;  /* 0x0000000000057941 */ /* 0x000fea0003800200 */
.L_x_52939:
        /* <DEDUP_REMOVED lines=43> */
.L_x_52937:
[----:B------:R-:W-:Y:S05]  /*c0e0*/  BSYNC.RECONVERGENT B4 ;  /* 0x0000000000047941 */ /* 0x000fea0003800200 */
.L_x_52936:
        /* <DEDUP_REMOVED lines=9> */
.L_x_52935:
[----:B------:R-:W-:Y:S05]  /*c180*/  BSYNC.RECONVERGENT B3 ;  /* 0x0000000000037941 */ /* 0x000fea0003800200 */
.L_x_52934:
        /* <DEDUP_REMOVED lines=17> */
.L_x_52945:
        /* <DEDUP_REMOVED lines=13> */
.L_x_52947:
[----:B------:R-:W-:Y:S05]  /*c370*/  BSYNC.RECONVERGENT B5 ;  /* 0x0000000000057941 */ /* 0x000fea0003800200 */
.L_x_52946:
        /* <DEDUP_REMOVED lines=43> */
.L_x_52944:
[----:B------:R-:W-:Y:S05]  /*c630*/  BSYNC.RECONVERGENT B4 ;  /* 0x0000000000047941 */ /* 0x000fea0003800200 */
.L_x_52943:
        /* <DEDUP_REMOVED lines=9> */
.L_x_52942:
[----:B------:R-:W-:Y:S05]  /*c6d0*/  BSYNC.RECONVERGENT B3 ;  /* 0x0000000000037941 */ /* 0x000fea0003800200 */
.L_x_52941:
        /* <DEDUP_REMOVED lines=16> */
.L_x_52950:
        /* <DEDUP_REMOVED lines=13> */
.L_x_52952:
[----:B------:R-:W-:Y:S05]  /*c8b0*/  BSYNC.RECONVERGENT B4 ;  /* 0x0000000000047941 */ /* 0x000fea0003800200 */
.L_x_52951:
        /* <DEDUP_REMOVED lines=43> */
.L_x_52949:
[----:B------:R-:W-:Y:S05]  /*cb70*/  BSYNC.RECONVERGENT B3 ;  /* 0x0000000000037941 */ /* 0x000fea0003800200 */
.L_x_52948:
        /* <DEDUP_REMOVED lines=9> */
.L_x_52921:
[----:B------:R-:W-:Y:S05]  /*cc10*/  BSYNC.RECONVERGENT B1 ;  /* 0x0000000000017941 */ /* 0x000fea0003800200 */
.L_x_52898:
[----:B0-----:R-:W0:Y:S01]  /*cc20*/  LDC.64 R226, c[0x0][0x3a8] ;  /* 0x0000ea00ffe27b82 */ /* 0x001e220000000a00 */
        /* <DEDUP_REMOVED lines=16> */
.L_x_52954:
[----:B------:R-:W-:Y:S05]  /*cd30*/  BSYNC.RECONVERGENT B1 ;  /* 0x0000000000017941 */ /* 0x000fea0003800200 */
.L_x_52953:
[----:B------:R-:W-:Y:S02]  /*cd40*/  VIADD R221, R221, 0x20 ;  /* 0x00000020dddd7836 */ /* 0x000fe40000000000 */
[----:B------:R-:W-:-:S07]  /*cd50*/  VIADD R215, R215, 0x20 ;  /* 0x00000020d7d77836 */ /* 0x000fce0000000000 */
.L_x_52897:
[----:B------:R-:W-:Y:S05]  /*cd60*/  BSYNC.RECONVERGENT B2 ;  /* 0x0000000000027941 */ /* 0x000fea0003800200 */
.L_x_52896:
        /* <DEDUP_REMOVED lines=37> */
.L_x_52963:
        /* <DEDUP_REMOVED lines=13> */
.L_x_52965:
[----:B------:R-:W-:Y:S05]  /*d090*/  BSYNC.RECONVERGENT B5 ;  /* 0x0000000000057941 */ /* 0x000fea0003800200 */
.L_x_52964:
        /* <DEDUP_REMOVED lines=42> */
.L_x_52962:
[----:B------:R-:W-:Y:S05]  /*d340*/  BSYNC.RECONVERGENT B4 ;  /* 0x0000000000047941 */ /* 0x000fea0003800200 */
.L_x_52961:
        /* <DEDUP_REMOVED lines=9> */
.L_x_52960:
[----:B------:R-:W-:Y:S05]  /*d3e0*/  BSYNC.RECONVERGENT B3 ;  /* 0x0000000000037941 */ /* 0x000fea0003800200 */
.L_x_52959:
        /* <DEDUP_REMOVED lines=17> */
.L_x_52970:
        /* <DEDUP_REMOVED lines=13> */
.L_x_52972:
[----:B------:R-:W-:Y:S05]  /*d5d0*/  BSYNC.RECONVERGENT B5 ;  /* 0x0000000000057941 */ /* 0x000fea0003800200 */
.L_x_52971:
        /* <DEDUP_REMOVED lines=43> */
.L_x_52969:
[----:B------:R-:W-:Y:S05]  /*d890*/  BSYNC.RECONVERGENT B4 ;  /* 0x0000000000047941 */ /* 0x000fea0003800200 */
.L_x_52968:
        /* <DEDUP_REMOVED lines=9> */
.L_x_52967:
[----:B------:R-:W-:Y:S05]  /*d930*/  BSYNC.RECONVERGENT B3 ;  /* 0x0000000000037941 */ /* 0x000fea0003800200 */
.L_x_52966:
        /* <DEDUP_REMOVED lines=17> */
.L_x_52977:
        /* <DEDUP_REMOVED lines=13> */
.L_x_52979:
[----:B------:R-:W-:Y:S05]  /*db20*/  BSYNC.RECONVERGENT B5 ;  /* 0x0000000000057941 */ /* 0x000fea0003800200 */
.L_x_52978:
        /* <DEDUP_REMOVED lines=43> */
.L_x_52976:
[----:B------:R-:W-:Y:S05]  /*dde0*/  BSYNC.RECONVERGENT B4 ;  /* 0x0000000000047941 */ /* 0x000fea0003800200 */
.L_x_52975:
        /* <DEDUP_REMOVED lines=9> */
.L_x_52974:
[----:B------:R-:W-:Y:S05]  /*de80*/  BSYNC.RECONVERGENT B3 ;  /* 0x0000000000037941 */ /* 0x000fea0003800200 */
.L_x_52973:
        /* <DEDUP_REMOVED lines=16> */
.L_x_52983:
        /* <DEDUP_REMOVED lines=13> */
.L_x_52985:
[----:B------:R-:W-:Y:S05]  /*e060*/  BSYNC.RECONVERGENT B4 ;  /* 0x0000000000047941 */ /* 0x000fea0003800200 */
.L_x_52984:
        /* <DEDUP_REMOVED lines=43> */
.L_x_52982:
[----:B------:R-:W-:Y:S05]  /*e320*/  BSYNC.RECONVERGENT B3 ;  /* 0x0000000000037941 */ /* 0x000fea0003800200 */
.L_x_52981:
        /* <DEDUP_REMOVED lines=10> */
.L_x_52958:
[----:B------:R-:W-:Y:S01]  /*e3d0*/  BSSY.RECONVERGENT B3, `(.L_x_52986) ;  /* 0x0000057000037945 */ /* 0x000fe20003800200 */
[----:B--2---:R-:W-:Y:S01]  /*e3e0*/  IMAD.MOV.U32 R182, RZ, RZ, R4 ;  /* 0x000000ffffb67224 */ /* 0x004fe200078e0004 */
        /* <DEDUP_REMOVED lines=19> */
.L_x_52990:
        /* <DEDUP_REMOVED lines=13> */
.L_x_52992:
[----:B------:R-:W-:Y:S05]  /*e5f0*/  BSYNC.RECONVERGENT B5 ;  /* 0x0000000000057941 */ /* 0x000fea0003800200 */
.L_x_52991:
        /* <DEDUP_REMOVED lines=42> */
.L_x_52989:
[----:B------:R-:W-:Y:S05]  /*e8a0*/  BSYNC.RECONVERGENT B4 ;  /* 0x0000000000047941 */ /* 0x000fea0003800200 */
.L_x_52988:
        /* <DEDUP_REMOVED lines=9> */
.L_x_52987:
[----:B------:R-:W-:Y:S05]  /*e940*/  BSYNC.RECONVERGENT B3 ;  /* 0x0000000000037941 */ /* 0x000fea0003800200 */
.L_x_52986:
        /* <DEDUP_REMOVED lines=17> */
.L_x_52997:
        /* <DEDUP_REMOVED lines=13> */
.L_x_52999:
[----:B------:R-:W-:Y:S05]  /*eb30*/  BSYNC.RECONVERGENT B5 ;  /* 0x0000000000057941 */ /* 0x000fea0003800200 */
.L_x_52998:
[----:B------:R-:W-:Y:S01]  /*eb40*/  IMAD.WIDE.U32 R182, R218, -0x326172a9, RZ ;  /* 0xcd9e8d57dab67825 */ /* 0x000fe200078e00ff */
[----:B------:R-:W-:-:S03]  /*eb50*/  LOP3.LUT R2, R5, UR7, R9, 0x96, !PT ;  /* 0x0000000705027c12 */ /* 0x000fc6000f8e9609 */
[----:B------:R-:W-:Y:S01]  /*eb60*/  HFMA2 R4, -RZ, RZ, 0, 0 ;  /* 0x00000000ff047431 */ /* 0x000fe200000001ff */
[----:B------:R-:W-:Y:S02]  /*eb70*/  MOV R6, R224 ;  /* 0x000000e000067202 */ /* 0x000fe40000000f00 */
        /* <DEDUP_REMOVED lines=39> */
.L_x_52996:
[----:B------:R-:W-:Y:S05]  /*edf0*/  BSYNC.RECONVERGENT B4 ;  /* 0x0000000000047941 */ /* 0x000fea0003800200 */
.L_x_52995:
        /* <DEDUP_REMOVED lines=9> */
.L_x_52994:
[----:B------:R-:W-:Y:S05]  /*ee90*/  BSYNC.RECONVERGENT B3 ;  /* 0x0000000000037941 */ /* 0x000fea0003800200 */
.L_x_52993:
        /* <DEDUP_REMOVED lines=17> */
.L_x_53004:
        /* <DEDUP_REMOVED lines=13> */
.L_x_53006:
[----:B------:R-:W-:Y:S05]  /*f080*/  BSYNC.RECONVERGENT B5 ;  /* 0x0000000000057941 */ /* 0x000fea0003800200 */
.L_x_53005:
[----:B0-----:R-:W-:Y:S01]  /*f090*/  IMAD.WIDE.U32 R226, R218, -0x326172a9, RZ ;  /* 0xcd9e8d57dae27825 */ /* 0x001fe200078e00ff */
[----:B------:R-:W-:-:S03]  /*f0a0*/  LOP3.LUT R2, R5, UR7, R183, 0x96, !PT ;  /* 0x0000000705027c12 */ /* 0x000fc6000f8e96b7 */
[----:B------:R-:W-:Y:S01]  /*f0b0*/  HFMA2 R6, -RZ, RZ, 0, 0 ;  /* 0x00000000ff067431 */ /* 0x000fe200000001ff */
        /* <DEDUP_REMOVED lines=40> */
.L_x_53003:
[----:B------:R-:W-:Y:S05]  /*f340*/  BSYNC.RECONVERGENT B4 ;  /* 0x0000000000047941 */ /* 0x000fea0003800200 */
.L_x_53002:
        /* <DEDUP_REMOVED lines=9> */
.L_x_53001:
[----:B------:R-:W-:Y:S05]  /*f3e0*/  BSYNC.RECONVERGENT B3 ;  /* 0x0000000000037941 */ /* 0x000fea0003800200 */
.L_x_53000:
        /* <DEDUP_REMOVED lines=16> */
.L_x_53009:
        /* <DEDUP_REMOVED lines=13> */
.L_x_53011:
[----:B------:R-:W-:Y:S05]  /*f5c0*/  BSYNC.RECONVERGENT B4 ;  /* 0x0000000000047941 */ /* 0x000fea0003800200 */
.L_x_53010:
        /* <DEDUP_REMOVED lines=43> */
.L_x_53008:
[----:B------:R-:W-:Y:S05]  /*f880*/  BSYNC.RECONVERGENT B3 ;  /* 0x0000000000037941 */ /* 0x000fea0003800200 */
.L_x_53007:
        /* <DEDUP_REMOVED lines=9> */
.L_x_52980:
[----:B------:R-:W-:Y:S05]  /*f920*/  BSYNC.RECONVERGENT B1 ;  /* 0x0000000000017941 */ /* 0x000fea0003800200 */
.L_x_52957:
        /* <DEDUP_REMOVED lines=17> */
.L_x_53013:
[----:B------:R-:W-:Y:S05]  /*fa40*/  BSYNC.RECONVERGENT B1 ;  /* 0x0000000000017941 */ /* 0x000fea0003800200 */
.L_x_53012:
[----:B------:R-:W-:Y:S01]  /*fa50*/  VIADD R221, R221, 0x20 ;  /* 0x00000020dddd7836 */ /* 0x000fe20000000000 */
[----:B------:R-:W-:-:S07]  /*fa60*/  IADD3 R215, PT, PT, R215, 0x20, RZ ;  /* 0x00000020d7d77810 */ /* 0x000fce0007ffe0ff */
.L_x_52956:
[----:B------:R-:W-:Y:S05]  /*fa70*/  BSYNC.RECONVERGENT B2 ;  /* 0x0000000000027941 */ /* 0x000fea0003800200 */
.L_x_52955:
        /* <DEDUP_REMOVED lines=37> */
.L_x_53022:
        /* <DEDUP_REMOVED lines=13> */
.L_x_53024:
[----:B------:R-:W-:Y:S05]  /*fda0*/  BSYNC.RECONVERGENT B5 ;  /* 0x0000000000057941 */ /* 0x000fea0003800200 */
.L_x_53023:
        /* <DEDUP_REMOVED lines=42> */
.L_x_53021:
[----:B------:R-:W-:Y:S05]  /*10050*/  BSYNC.RECONVERGENT B4 ;  /* 0x0000000000047941 */ /* 0x000fea0003800200 */
.L_x_53020:
        /* <DEDUP_REMOVED lines=9> */
.L_x_53019:
[----:B------:R-:W-:Y:S05]  /*100f0*/  BSYNC.RECONVERGENT B3 ;  /* 0x0000000000037941 */ /* 0x000fea0003800200 */
.L_x_53018:
        /* <DEDUP_REMOVED lines=17> */
.L_x_53029:
        /* <DEDUP_REMOVED lines=13> */
.L_x_53031:
[----:B------:R-:W-:Y:S05]  /*102e0*/  BSYNC.RECONVERGENT B5 ;  /* 0x0000000000057941 */ /* 0x000fea0003800200 */
.L_x_53030:
        /* <DEDUP_REMOVED lines=43> */
.L_x_53028:
[----:B------:R-:W-:Y:S05]  /*105a0*/  BSYNC.RECONVERGENT B4 ;  /* 0x0000000000047941 */ /* 0x000fea0003800200 */
.L_x_53027:
        /* <DEDUP_REMOVED lines=9> */
.L_x_53026:
[----:B------:R-:W-:Y:S05]  /*10640*/  BSYNC.RECONVERGENT B3 ;  /* 0x0000000000037941 */ /* 0x000fea0003800200 */
.L_x_53025:
        /* <DEDUP_REMOVED lines=17> */
.L_x_53036:
        /* <DEDUP_REMOVED lines=13> */
.L_x_53038:
[----:B------:R-:W-:Y:S05]  /*10830*/  BSYNC.RECONVERGENT B5 ;  /* 0x0000000000057941 */ /* 0x000fea0003800200 */
.L_x_53037:
        /* <DEDUP_REMOVED lines=43> */
.L_x_53035:
[----:B------:R-:W-:Y:S05]  /*10af0*/  BSYNC.RECONVERGENT B4 ;  /* 0x0000000000047941 */ /* 0x000fea0003800200 */
.L_x_53034:
        /* <DEDUP_REMOVED lines=9> */
.L_x_53033:
[----:B------:R-:W-:Y:S05]  /*10b90*/  BSYNC.RECONVERGENT B3 ;  /* 0x0000000000037941 */ /* 0x000fea0003800200 */
.L_x_53032:
        /* <DEDUP_REMOVED lines=16> */
.L_x_53042:
        /* <DEDUP_REMOVED lines=13> */
.L_x_53044:
[----:B------:R-:W-:Y:S05]  /*10d70*/  BSYNC.RECONVERGENT B4 ;  /* 0x0000000000047941 */ /* 0x000fea0003800200 */
.L_x_53043:
        /* <DEDUP_REMOVED lines=43> */
.L_x_53041:
[----:B------:R-:W-:Y:S05]  /*11030*/  BSYNC.RECONVERGENT B3 ;  /* 0x0000000000037941 */ /* 0x000fea0003800200 */
.L_x_53040:
        /* <DEDUP_REMOVED lines=10> */
.L_x_53017:
[----:B------:R-:W-:Y:S01]  /*110e0*/  BSSY.RECONVERGENT B3, `(.L_x_53045) ;  /* 0x0000057000037945 */ /* 0x000fe20003800200 */
[----:B--2---:R-:W-:Y:S01]  /*110f0*/  HFMA2 R184, -RZ, RZ, 0, 0 ;  /* 0x00000000ffb87431 */ /* 0x004fe200000001ff */
        /* <DEDUP_REMOVED lines=19> */
.L_x_53049:
        /* <DEDUP_REMOVED lines=13> */
.L_x_53051:
[----:B------:R-:W-:Y:S05]  /*11300*/  BSYNC.RECONVERGENT B5 ;  /* 0x0000000000057941 */ /* 0x000fea0003800200 */
.L_x_53050:
        /* <DEDUP_REMOVED lines=42> */
.L_x_53048:
[----:B------:R-:W-:Y:S05]  /*115b0*/  BSYNC.RECONVERGENT B4 ;  /* 0x0000000000047941 */ /* 0x000fea0003800200 */
.L_x_53047:
        /* <DEDUP_REMOVED lines=9> */
.L_x_53046:
[----:B------:R-:W-:Y:S05]  /*11650*/  BSYNC.RECONVERGENT B3 ;  /* 0x0000000000037941 */ /* 0x000fea0003800200 */
.L_x_53045:
        /* <DEDUP_REMOVED lines=17> */
.L_x_53056:
        /* <DEDUP_REMOVED lines=13> */
.L_x_53058:
[----:B------:R-:W-:Y:S05]  /*11840*/  BSYNC.RECONVERGENT B5 ;  /* 0x0000000000057941 */ /* 0x000fea0003800200 */
.L_x_53057:
        /* <DEDUP_REMOVED lines=43> */
.L_x_53055:
[----:B------:R-:W-:Y:S05]  /*11b00*/  BSYNC.RECONVERGENT B4 ;  /* 0x0000000000047941 */ /* 0x000fea0003800200 */
.L_x_53054:
        /* <DEDUP_REMOVED lines=9> */
.L_x_53053:
[----:B------:R-:W-:Y:S05]  /*11ba0*/  BSYNC.RECONVERGENT B3 ;  /* 0x0000000000037941 */ /* 0x000fea0003800200 */
.L_x_53052:
        /* <DEDUP_REMOVED lines=17> */
.L_x_53063:
        /* <DEDUP_REMOVED lines=13> */
.L_x_53065:
[----:B------:R-:W-:Y:S05]  /*11d90*/  BSYNC.RECONVERGENT B5 ;  /* 0x0000000000057941 */ /* 0x000fea0003800200 */
.L_x_53064:
        /* <DEDUP_REMOVED lines=40> */
[----:B------:R-:W-:Y:S02]  /*12020*/  LOP3.LUT R3, R226, UR29, R3, 0x96, !PT ;  /* 0x0000001de2037c12 */ /* 0x000fe4000f8e9603 */
[----:B------:R-:W-:Y:S02]  /*12030*/  LOP3.LUT R2, R186, UR30, R229, 0x96, !PT ;  /* 0x0000001eba027c12 */ /* 0x000fe4000f8e96e5 */
[----:B------:R-:W-:-:S07]  /*12040*/  MOV R224, R228 ;  /* 0x000000e400e07202 */ /* 0x000fce0000000f00 */
.L_x_53062:
[----:B------:R-:W-:Y:S05]  /*12050*/  BSYNC.RECONVERGENT B4 ;  /* 0x0000000000047941 */ /* 0x000fea0003800200 */
.L_x_53061:
        /* <DEDUP_REMOVED lines=9> */
.L_x_53060:
[----:B------:R-:W-:Y:S05]  /*120f0*/  BSYNC.RECONVERGENT B3 ;  /* 0x0000000000037941 */ /* 0x000fea0003800200 */
.L_x_53059:
        /* <DEDUP_REMOVED lines=16> */
.L_x_53068:
        /* <DEDUP_REMOVED lines=13> */
.L_x_53070:
[----:B------:R-:W-:Y:S05]  /*122d0*/  BSYNC.RECONVERGENT B4 ;  /* 0x0000000000047941 */ /* 0x000fea0003800200 */
.L_x_53069:
        /* <DEDUP_REMOVED lines=43> */
.L_x_53067:
[----:B------:R-:W-:Y:S05]  /*12590*/  BSYNC.RECONVERGENT B3 ;  /* 0x0000000000037941 */ /* 0x000fea0003800200 */
.L_x_53066:
        /* <DEDUP_REMOVED lines=9> */
.L_x_53039:
[----:B------:R-:W-:Y:S05]  /*12630*/  BSYNC.RECONVERGENT B1 ;  /* 0x0000000000017941 */ /* 0x000fea0003800200 */
.L_x_53016:
        /* <DEDUP_REMOVED lines=15> */
[----:B-1----:R-:W-:-:S05]  /*12730*/  IMAD.WIDE.U32 R224, R215, 0x4, R224 ;  /* 0x00000004d7e07825 */ /* 0x002fca00078e00e0 */
[----:B------:R1:W-:Y:S02]  /*12740*/  STG.E desc[UR8][R224.64], R227 ;  /* 0x000000e3e0007986 */ /* 0x0003e4000c101908 */
.L_x_53072:
[----:B------:R-:W-:Y:S05]  /*12750*/  BSYNC.RECONVERGENT B1 ;  /* 0x0000000000017941 */ /* 0x000fea0003800200 */
.L_x_53071:
[----:B------:R-:W-:Y:S01]  /*12760*/  IADD3 R221, PT, PT, R221, 0x20, RZ ;  /* 0x00000020dddd7810 */ /* 0x000fe20007ffe0ff */
[----:B------:R-:W-:-:S07]  /*12770*/  VIADD R215, R215, 0x20 ;  /* 0x00000020d7d77836 */ /* 0x000fce0000000000 */
.L_x_53015:
[----:B------:R-:W-:Y:S05]  /*12780*/  BSYNC.RECONVERGENT B2 ;  /* 0x0000000000027941 */ /* 0x000fea0003800200 */
.L_x_53014:
        /* <DEDUP_REMOVED lines=37> */
.L_x_53081:
        /* <DEDUP_REMOVED lines=13> */
.L_x_53083:
[----:B------:R-:W-:Y:S05]  /*12ab0*/  BSYNC.RECONVERGENT B5 ;  /* 0x0000000000057941 */ /* 0x000fea0003800200 */
.L_x_53082:
        /* <DEDUP_REMOVED lines=42> */
.L_x_53080:
[----:B------:R-:W-:Y:S05]  /*12d60*/  BSYNC.RECONVERGENT B4 ;  /* 0x0000000000047941 */ /* 0x000fea0003800200 */
.L_x_53079:
        /* <DEDUP_REMOVED lines=9> */
.L_x_53078:
[----:B------:R-:W-:Y:S05]  /*12e00*/  BSYNC.RECONVERGENT B3 ;  /* 0x0000000000037941 */ /* 0x000fea0003800200 */
.L_x_53077:
        /* <DEDUP_REMOVED lines=17> */
.L_x_53088:
        /* <DEDUP_REMOVED lines=13> */
.L_x_53090:
[----:B------:R-:W-:Y:S05]  /*12ff0*/  BSYNC.RECONVERGENT B5 ;  /* 0x0000000000057941 */ /* 0x000fea0003800200 */
.L_x_53089:
        /* <DEDUP_REMOVED lines=43> */
.L_x_53087:
[----:B------:R-:W-:Y:S05]  /*132b0*/  BSYNC.RECONVERGENT B4 ;  /* 0x0000000000047941 */ /* 0x000fea0003800200 */
.L_x_53086:
        /* <DEDUP_REMOVED lines=9> */
.L_x_53085:
[----:B------:R-:W-:Y:S05]  /*13350*/  BSYNC.RECONVERGENT B3 ;  /* 0x0000000000037941 */ /* 0x000fea0003800200 */
.L_x_53084:
        /* <DEDUP_REMOVED lines=17> */
.L_x_53095:
        /* <DEDUP_REMOVED lines=13> */
.L_x_53097:
[----:B------:R-:W-:Y:S05]  /*13540*/  BSYNC.RECONVERGENT B5 ;  /* 0x0000000000057941 */ /* 0x000fea0003800200 */
.L_x_53096:
        /* <DEDUP_REMOVED lines=43> */
.L_x_53094:
[----:B------:R-:W-:Y:S05]  /*13800*/  BSYNC.RECONVERGENT B4 ;  /* 0x0000000000047941 */ /* 0x000fea0003800200 */
.L_x_53093:
        /* <DEDUP_REMOVED lines=9> */
.L_x_53092:
[----:B------:R-:W-:Y:S05]  /*138a0*/  BSYNC.RECONVERGENT B3 ;  /* 0x0000000000037941 */ /* 0x000fea0003800200 */
.L_x_53091:
        /* <DEDUP_REMOVED lines=16> */
.L_x_53101:
        /* <DEDUP_REMOVED lines=13> */
.L_x_53103:
[----:B------:R-:W-:Y:S05]  /*13a80*/  BSYNC.RECONVERGENT B4 ;  /* 0x0000000000047941 */ /* 0x000fea0003800200 */
.L_x_53102:
        /* <DEDUP_REMOVED lines=43> */
.L_x_53100:
[----:B------:R-:W-:Y:S05]  /*13d40*/  BSYNC.RECONVERGENT B3 ;  /* 0x0000000000037941 */ /* 0x000fea0003800200 */
.L_x_53099:
        /* <DEDUP_REMOVED lines=10> */
.L_x_53076:
        /* <DEDUP_REMOVED lines=21> */
.L_x_53108:
        /* <DEDUP_REMOVED lines=13> */
.L_x_53110:
[----:B------:R-:W-:Y:S05]  /*14010*/  BSYNC.RECONVERGENT B5 ;  /* 0x0000000000057941 */ /* 0x000fea0003800200 */
.L_x_53109:
        /* <DEDUP_REMOVED lines=42> */
.L_x_53107:
[----:B------:R-:W-:Y:S05]  /*142c0*/  BSYNC.RECONVERGENT B4 ;  /* 0x0000000000047941 */ /* 0x000fea0003800200 */
.L_x_53106:
        /* <DEDUP_REMOVED lines=9> */
.L_x_53105:
[----:B------:R-:W-:Y:S05]  /*14360*/  BSYNC.RECONVERGENT B3 ;  /* 0x0000000000037941 */ /* 0x000fea0003800200 */
.L_x_53104:
        /* <DEDUP_REMOVED lines=17> */
.L_x_53115:
        /* <DEDUP_REMOVED lines=13> */
.L_x_53117:
[----:B------:R-:W-:Y:S05]  /*14550*/  BSYNC.RECONVERGENT B5 ;  /* 0x0000000000057941 */ /* 0x000fea0003800200 */
.L_x_53116:
        /* <DEDUP_REMOVED lines=43> */
.L_x_53114:
[----:B------:R-:W-:Y:S05]  /*14810*/  BSYNC.RECONVERGENT B4 ;  /* 0x0000000000047941 */ /* 0x000fea0003800200 */
.L_x_53113:
        /* <DEDUP_REMOVED lines=9> */
.L_x_53112:
[----:B------:R-:W-:Y:S05]  /*148b0*/  BSYNC.RECONVERGENT B3 ;  /* 0x0000000000037941 */ /* 0x000fea0003800200 */
.L_x_53111:
        /* <DEDUP_REMOVED lines=17> */
.L_x_53122:
        /* <DEDUP_REMOVED lines=13> */
.L_x_53124:
[----:B------:R-:W-:Y:S05]  /*14aa0*/  BSYNC.RECONVERGENT B5 ;  /* 0x0000000000057941 */ /* 0x000fea0003800200 */
.L_x_53123:
        /* <DEDUP_REMOVED lines=43> */
.L_x_53121:
[----:B------:R-:W-:Y:S05]  /*14d60*/  BSYNC.RECONVERGENT B4 ;  /* 0x0000000000047941 */ /* 0x000fea0003800200 */
.L_x_53120:
        /* <DEDUP_REMOVED lines=9> */
.L_x_53119:
[----:B------:R-:W-:Y:S05]  /*14e00*/  BSYNC.RECONVERGENT B3 ;  /* 0x0000000000037941 */ /* 0x000fea0003800200 */
.L_x_53118:
        /* <DEDUP_REMOVED lines=16> */
.L_x_53127:
        /* <DEDUP_REMOVED lines=13> */
.L_x_53129:
[----:B------:R-:W-:Y:S05]  /*14fe0*/  BSYNC.RECONVERGENT B4 ;  /* 0x0000000000047941 */ /* 0x000fea0003800200 */
.L_x_53128:
        /* <DEDUP_REMOVED lines=43> */
.L_x_53126:
[----:B------:R-:W-:Y:S05]  /*152a0*/  BSYNC.RECONVERGENT B3 ;  /* 0x0000000000037941 */ /* 0x000fea0003800200 */
.L_x_53125:
        /* <DEDUP_REMOVED lines=9> */
.L_x_53098:
[----:B------:R-:W-:Y:S05]  /*15340*/  BSYNC.RECONVERGENT B1 ;  /* 0x0000000000017941 */ /* 0x000fea0003800200 */
.L_x_53075:
        /* <DEDUP_REMOVED lines=17> */
.L_x_53131:
[----:B------:R-:W-:Y:S05]  /*15460*/  BSYNC.RECONVERGENT B1 ;  /* 0x0000000000017941 */ /* 0x000fea0003800200 */
.L_x_53130:
[----:B------:R-:W-:Y:S01]  /*15470*/  VIADD R221, R221, 0x20 ;  /* 0x00000020dddd7836 */ /* 0x000fe20000000000 */
[----:B------:R-:W-:-:S07]  /*15480*/  IADD3 R215, PT, PT, R215, 0x20, RZ ;  /* 0x00000020d7d77810 */ /* 0x000fce0007ffe0ff */
.L_x_53074:
[----:B------:R-:W-:Y:S05]  /*15490*/  BSYNC.RECONVERGENT B2 ;  /* 0x0000000000027941 */ /* 0x000fea0003800200 */
.L_x_53073:
        /* <DEDUP_REMOVED lines=37> */
.L_x_53140:
        /* <DEDUP_REMOVED lines=13> */
.L_x_53142:
[----:B------:R-:W-:Y:S05]  /*157c0*/  BSYNC.RECONVERGENT B5 ;  /* 0x0000000000057941 */ /* 0x000fea0003800200 */
.L_x_53141:
        /* <DEDUP_REMOVED lines=42> */
.L_x_53139:
[----:B------:R-:W-:Y:S05]  /*15a70*/  BSYNC.RECONVERGENT B4 ;  /* 0x0000000000047941 */ /* 0x000fea0003800200 */
.L_x_53138:
        /* <DEDUP_REMOVED lines=9> */
.L_x_53137:
[----:B------:R-:W-:Y:S05]  /*15b10*/  BSYNC.RECONVERGENT B3 ;  /* 0x0000000000037941 */ /* 0x000fea0003800200 */
.L_x_53136:
        /* <DEDUP_REMOVED lines=17> */
.L_x_53147:
        /* <DEDUP_REMOVED lines=13> */
.L_x_53149:
[----:B------:R-:W-:Y:S05]  /*15d00*/  BSYNC.RECONVERGENT B5 ;  /* 0x0000000000057941 */ /* 0x000fea0003800200 */
.L_x_53148:
        /* <DEDUP_REMOVED lines=43> */
.L_x_53146:
[----:B------:R-:W-:Y:S05]  /*15fc0*/  BSYNC.RECONVERGENT B4 ;  /* 0x0000000000047941 */ /* 0x000fea0003800200 */
.L_x_53145:
        /* <DEDUP_REMOVED lines=9> */
.L_x_53144:
[----:B------:R-:W-:Y:S05]  /*16060*/  BSYNC.RECONVERGENT B3 ;  /* 0x0000000000037941 */ /* 0x000fea0003800200 */
.L_x_53143:
        /* <DEDUP_REMOVED lines=17> */
.L_x_53154:
        /* <DEDUP_REMOVED lines=13> */
.L_x_53156:
[----:B------:R-:W-:Y:S05]  /*16250*/  BSYNC.RECONVERGENT B5 ;  /* 0x0000000000057941 */ /* 0x000fea0003800200 */
.L_x_53155:
        /* <DEDUP_REMOVED lines=43> */
.L_x_53153:
[----:B------:R-:W-:Y:S05]  /*16510*/  BSYNC.RECONVERGENT B4 ;  /* 0x0000000000047941 */ /* 0x000fea0003800200 */
.L_x_53152:
        /* <DEDUP_REMOVED lines=9> */
.L_x_53151:
[----:B------:R-:W-:Y:S05]  /*165b0*/  BSYNC.RECONVERGENT B3 ;  /* 0x0000000000037941 */ /* 0x000fea0003800200 */
.L_x_53150:
        /* <DEDUP_REMOVED lines=16> */
.L_x_53160:
        /* <DEDUP_REMOVED lines=13> */
.L_x_53162:
[----:B------:R-:W-:Y:S05]  /*16790*/  BSYNC.RECONVERGENT B4 ;  /* 0x0000000000047941 */ /* 0x000fea0003800200 */
.L_x_53161:
        /* <DEDUP_REMOVED lines=43> */
.L_x_53159:
[----:B------:R-:W-:Y:S05]  /*16a50*/  BSYNC.RECONVERGENT B3 ;  /* 0x0000000000037941 */ /* 0x000fea0003800200 */
.L_x_53158:
        /* <DEDUP_REMOVED lines=10> */
.L_x_53135:
        /* <DEDUP_REMOVED lines=21> */
.L_x_53167:
        /* <DEDUP_REMOVED lines=13> */
.L_x_53169:
[----:B------:R-:W-:Y:S05]  /*16d20*/  BSYNC.RECONVERGENT B5 ;  /* 0x0000000000057941 */ /* 0x000fea0003800200 */
.L_x_53168:
        /* <DEDUP_REMOVED lines=42> */
.L_x_53166:
[----:B------:R-:W-:Y:S05]  /*16fd0*/  BSYNC.RECONVERGENT B4 ;  /* 0x0000000000047941 */ /* 0x000fea0003800200 */
.L_x_53165:
        /* <DEDUP_REMOVED lines=9> */
.L_x_53164:
[----:B------:R-:W-:Y:S05]  /*17070*/  BSYNC.RECONVERGENT B3 ;  /* 0x0000000000037941 */ /* 0x000fea0003800200 */
.L_x_53163:
        /* <DEDUP_REMOVED lines=17> */
.L_x_53174:
        /* <DEDUP_REMOVED lines=13> */
.L_x_53176:
[----:B------:R-:W-:Y:S05]  /*17260*/  BSYNC.RECONVERGENT B5 ;  /* 0x0000000000057941 */ /* 0x000fea0003800200 */
.L_x_53175:
        /* <DEDUP_REMOVED lines=43> */
.L_x_53173:
[----:B------:R-:W-:Y:S05]  /*17520*/  BSYNC.RECONVERGENT B4 ;  /* 0x0000000000047941 */ /* 0x000fea0003800200 */
.L_x_53172:
        /* <DEDUP_REMOVED lines=9> */
.L_x_53171:
[----:B------:R-:W-:Y:S05]  /*175c0*/  BSYNC.RECONVERGENT B3 ;  /* 0x0000000000037941 */ /* 0x000fea0003800200 */
.L_x_53170:
        /* <DEDUP_REMOVED lines=17> */
.L_x_53181:
        /* <DEDUP_REMOVED lines=13> */
.L_x_53183:
[----:B------:R-:W-:Y:S05]  /*177b0*/  BSYNC.RECONVERGENT B5 ;  /* 0x0000000000057941 */ /* 0x000fea0003800200 */
.L_x_53182:
        /* <DEDUP_REMOVED lines=43> */
.L_x_53180:
[----:B------:R-:W-:Y:S05]  /*17a70*/  BSYNC.RECONVERGENT B4 ;  /* 0x0000000000047941 */ /* 0x000fea0003800200 */
.L_x_53179:
        /* <DEDUP_REMOVED lines=9> */
.L_x_53178:
[----:B------:R-:W-:Y:S05]  /*17b10*/  BSYNC.RECONVERGENT B3 ;  /* 0x0000000000037941 */ /* 0x000fea0003800200 */
.L_x_53177:
        /* <DEDUP_REMOVED lines=16> */
.L_x_53186:
        /* <DEDUP_REMOVED lines=13> */
.L_x_53188:
[----:B------:R-:W-:Y:S05]  /*17cf0*/  BSYNC.RECONVERGENT B4 ;  /* 0x0000000000047941 */ /* 0x000fea0003800200 */
.L_x_53187:
        /* <DEDUP_REMOVED lines=43> */
.L_x_53185:
[----:B------:R-:W-:Y:S05]  /*17fb0*/  BSYNC.RECONVERGENT B3 ;  /* 0x0000000000037941 */ /* 0x000fea0003800200 */
.L_x_53184:
        /* <DEDUP_REMOVED lines=9> */
.L_x_53157:
[----:B------:R-:W-:Y:S05]  /*18050*/  BSYNC.RECONVERGENT B1 ;  /* 0x0000000000017941 */ /* 0x000fea0003800200 */
.L_x_53134:
        /* <DEDUP_REMOVED lines=17> */
.L_x_53190:
[----:B------:R-:W-:Y:S05]  /*18170*/  BSYNC.RECONVERGENT B1 ;  /* 0x0000000000017941 */ /* 0x000fea0003800200 */
.L_x_53189:
[----:B------:R-:W-:Y:S01]  /*18180*/  IADD3 R221, PT, PT, R221, 0x20, RZ ;  /* 0x00000020dddd7810 */ /* 0x000fe20007ffe0ff */
[----:B------:R-:W-:-:S07]  /*18190*/  VIADD R215, R215, 0x20 ;  /* 0x00000020d7d77836 */ /* 0x000fce0000000000 */
.L_x_53133:
[----:B------:R-:W-:Y:S05]  /*181a0*/  BSYNC.RECONVERGENT B2 ;  /* 0x0000000000027941 */ /* 0x000fea0003800200 */
.L_x_53132:
        /* <DEDUP_REMOVED lines=37> */
.L_x_53199:
        /* <DEDUP_REMOVED lines=13> */
.L_x_53201:
[----:B------:R-:W-:Y:S05]  /*184d0*/  BSYNC.RECONVERGENT B5 ;  /* 0x0000000000057941 */ /* 0x000fea0003800200 */
.L_x_53200:
        /* <DEDUP_REMOVED lines=42> */
.L_x_53198:
[----:B------:R-:W-:Y:S05]  /*18780*/  BSYNC.RECONVERGENT B4 ;  /* 0x0000000000047941 */ /* 0x000fea0003800200 */
.L_x_53197:
        /* <DEDUP_REMOVED lines=9> */
.L_x_53196:
[----:B------:R-:W-:Y:S05]  /*18820*/  BSYNC.RECONVERGENT B3 ;  /* 0x0000000000037941 */ /* 0x000fea0003800200 */
.L_x_53195:
        /* <DEDUP_REMOVED lines=17> */
.L_x_53206:
        /* <DEDUP_REMOVED lines=13> */
.L_x_53208:
[----:B------:R-:W-:Y:S05]  /*18a10*/  BSYNC.RECONVERGENT B5 ;  /* 0x0000000000057941 */ /* 0x000fea0003800200 */
.L_x_53207:
        /* <DEDUP_REMOVED lines=43> */
.L_x_53205:
[----:B------:R-:W-:Y:S05]  /*18cd0*/  BSYNC.RECONVERGENT B4 ;  /* 0x0000000000047941 */ /* 0x000fea0003800200 */
.L_x_53204:
        /* <DEDUP_REMOVED lines=9> */
.L_x_53203:
[----:B------:R-:W-:Y:S05]  /*18d70*/  BSYNC.RECONVERGENT B3 ;  /* 0x0000000000037941 */ /* 0x000fea0003800200 */
.L_x_53202:
        /* <DEDUP_REMOVED lines=17> */
.L_x_53213:
        /* <DEDUP_REMOVED lines=13> */
.L_x_53215:
[----:B------:R-:W-:Y:S05]  /*18f60*/  BSYNC.RECONVERGENT B5 ;  /* 0x0000000000057941 */ /* 0x000fea0003800200 */
.L_x_53214:
        /* <DEDUP_REMOVED lines=43> */
.L_x_53212:
[----:B------:R-:W-:Y:S05]  /*19220*/  BSYNC.RECONVERGENT B4 ;  /* 0x0000000000047941 */ /* 0x000fea0003800200 */
.L_x_53211:
        /* <DEDUP_REMOVED lines=9> */
.L_x_53210:
[----:B------:R-:W-:Y:S05]  /*192c0*/  BSYNC.RECONVERGENT B3 ;  /* 0x0000000000037941 */ /* 0x000fea0003800200 */
.L_x_53209:
        /* <DEDUP_REMOVED lines=16> */
.L_x_53219:
        /* <DEDUP_REMOVED lines=13> */
.L_x_53221:
[----:B------:R-:W-:Y:S05]  /*194a0*/  BSYNC.RECONVERGENT B4 ;  /* 0x0000000000047941 */ /* 0x000fea0003800200 */
.L_x_53220:
        /* <DEDUP_REMOVED lines=43> */
.L_x_53218:
[----:B------:R-:W-:Y:S05]  /*19760*/  BSYNC.RECONVERGENT B3 ;  /* 0x0000000000037941 */ /* 0x000fea0003800200 */
.L_x_53217:
        /* <DEDUP_REMOVED lines=10> */
.L_x_53194:
        /* <DEDUP_REMOVED lines=21> */
.L_x_53226:
        /* <DEDUP_REMOVED lines=13> */
.L_x_53228:
[----:B------:R-:W-:Y:S05]  /*19a30*/  BSYNC.RECONVERGENT B5 ;  /* 0x0000000000057941 */ /* 0x000fea0003800200 */
.L_x_53227:
        /* <DEDUP_REMOVED lines=42> */
.L_x_53225:
[----:B------:R-:W-:Y:S05]  /*19ce0*/  BSYNC.RECONVERGENT B4 ;  /* 0x0000000000047941 */ /* 0x000fea0003800200 */
.L_x_53224:
        /* <DEDUP_REMOVED lines=9> */
.L_x_53223:
[----:B------:R-:W-:Y:S05]  /*19d80*/  BSYNC.RECONVERGENT B3 ;  /* 0x0000000000037941 */ /* 0x000fea0003800200 */
.L_x_53222:
        /* <DEDUP_REMOVED lines=17> */
.L_x_53233:
        /* <DEDUP_REMOVED lines=13> */
.L_x_53235:
[----:B------:R-:W-:Y:S05]  /*19f70*/  BSYNC.RECONVERGENT B5 ;  /* 0x0000000000057941 */ /* 0x000fea0003800200 */
.L_x_53234:
        /* <DEDUP_REMOVED lines=43> */
.L_x_53232:
[----:B------:R-:W-:Y:S05]  /*1a230*/  BSYNC.RECONVERGENT B4 ;  /* 0x0000000000047941 */ /* 0x000fea0003800200 */
.L_x_53231:
        /* <DEDUP_REMOVED lines=9> */
.L_x_53230:
[----:B------:R-:W-:Y:S05]  /*1a2d0*/  BSYNC.RECONVERGENT B3 ;  /* 0x0000000000037941 */ /* 0x000fea0003800200 */
.L_x_53229:
        /* <DEDUP_REMOVED lines=17> */
.L_x_53240:
        /* <DEDUP_REMOVED lines=13> */
.L_x_53242:
[----:B------:R-:W-:Y:S05]  /*1a4c0*/  BSYNC.RECONVERGENT B5 ;  /* 0x0000000000057941 */ /* 0x000fea0003800200 */
.L_x_53241:
        /* <DEDUP_REMOVED lines=43> */
.L_x_53239:
[----:B------:R-:W-:Y:S05]  /*1a780*/  BSYNC.RECONVERGENT B4 ;  /* 0x0000000000047941 */ /* 0x000fea0003800200 */
.L_x_53238:
        /* <DEDUP_REMOVED lines=9> */
.L_x_53237:
[----:B------:R-:W-:Y:S05]  /*1a820*/  BSYNC.RECONVERGENT B3 ;  /* 0x0000000000037941 */ /* 0x000fea0003800200 */
.L_x_53236:
        /* <DEDUP_REMOVED lines=16> */
.L_x_53245:
        /* <DEDUP_REMOVED lines=13> */
.L_x_53247:
[----:B------:R-:W-:Y:S05]  /*1aa00*/  BSYNC.RECONVERGENT B4 ;  /* 0x0000000000047941 */ /* 0x000fea0003800200 */
.L_x_53246:
        /* <DEDUP_REMOVED lines=43> */
.L_x_53244:
[----:B------:R-:W-:Y:S05]  /*1acc0*/  BSYNC.RECONVERGENT B3 ;  /* 0x0000000000037941 */ /* 0x000fea0003800200 */
.L_x_53243:
        /* <DEDUP_REMOVED lines=9> */
.L_x_53216:
[----:B------:R-:W-:Y:S05]  /*1ad60*/  BSYNC.RECONVERGENT B1 ;  /* 0x0000000000017941 */ /* 0x000fea0003800200 */
.L_x_53193:
        /* <DEDUP_REMOVED lines=17> */
.L_x_53249:
[----:B------:R-:W-:Y:S05]  /*1ae80*/  BSYNC.RECONVERGENT B1 ;  /* 0x0000000000017941 */ /* 0x000fea0003800200 */
.L_x_53248:
[----:B------:R-:W-:Y:S01]  /*1ae90*/  VIADD R221, R221, 0x20 ;  /* 0x00000020dddd7836 */ /* 0x000fe20000000000 */
[----:B------:R-:W-:-:S07]  /*1aea0*/  IADD3 R215, PT, PT, R215, 0x20, RZ ;  /* 0x00000020d7d77810 */ /* 0x000fce0007ffe0ff */
.L_x_53192:
[----:B------:R-:W-:Y:S05]  /*1aeb0*/  BSYNC.RECONVERGENT B2 ;  /* 0x0000000000027941 */ /* 0x000fea0003800200 */
.L_x_53191:
        /* <DEDUP_REMOVED lines=37> */
.L_x_53258:
        /* <DEDUP_REMOVED lines=13> */
.L_x_53260:
[----:B------:R-:W-:Y:S05]  /*1b1e0*/  BSYNC.RECONVERGENT B5 ;  /* 0x0000000000057941 */ /* 0x000fea0003800200 */
.L_x_53259:
        /* <DEDUP_REMOVED lines=42> */
.L_x_53257:
[----:B------:R-:W-:Y:S05]  /*1b490*/  BSYNC.RECONVERGENT B4 ;  /* 0x0000000000047941 */ /* 0x000fea0003800200 */
.L_x_53256:
        /* <DEDUP_REMOVED lines=9> */
.L_x_53255:
[----:B------:R-:W-:Y:S05]  /*1b530*/  BSYNC.RECONVERGENT B3 ;  /* 0x0000000000037941 */ /* 0x000fea0003800200 */
.L_x_53254:
        /* <DEDUP_REMOVED lines=17> */
.L_x_53265:
        /* <DEDUP_REMOVED lines=13> */
.L_x_53267:
[----:B------:R-:W-:Y:S05]  /*1b720*/  BSYNC.RECONVERGENT B5 ;  /* 0x0000000000057941 */ /* 0x000fea0003800200 */
.L_x_53266:
        /* <DEDUP_REMOVED lines=43> */
.L_x_53264:
[----:B------:R-:W-:Y:S05]  /*1b9e0*/  BSYNC.RECONVERGENT B4 ;  /* 0x0000000000047941 */ /* 0x000fea0003800200 */
.L_x_53263:
        /* <DEDUP_REMOVED lines=9> */
.L_x_53262:
[----:B------:R-:W-:Y:S05]  /*1ba80*/  BSYNC.RECONVERGENT B3 ;  /* 0x0000000000037941 */ /* 0x000fea0003800200 */
.L_x_53261:
        /* <DEDUP_REMOVED lines=17> */
.L_x_53272:
        /* <DEDUP_REMOVED lines=13> */
.L_x_53274:
[----:B------:R-:W-:Y:S05]  /*1bc70*/  BSYNC.RECONVERGENT B5 ;  /* 0x0000000000057941 */ /* 0x000fea0003800200 */
.L_x_53273:
        /* <DEDUP_REMOVED lines=43> */
.L_x_53271:
[----:B------:R-:W-:Y:S05]  /*1bf30*/  BSYNC.RECONVERGENT B4 ;  /* 0x0000000000047941 */ /* 0x000fea0003800200 */
.L_x_53270:
        /* <DEDUP_REMOVED lines=9> */
.L_x_53269:
[----:B------:R-:W-:Y:S05]  /*1bfd0*/  BSYNC.RECONVERGENT B3 ;  /* 0x0000000000037941 */ /* 0x000fea0003800200 */
.L_x_53268:
        /* <DEDUP_REMOVED lines=16> */
.L_x_53278:
        /* <DEDUP_REMOVED lines=13> */
.L_x_53280:
[----:B------:R-:W-:Y:S05]  /*1c1b0*/  BSYNC.RECONVERGENT B4 ;  /* 0x0000000000047941 */ /* 0x000fea0003800200 */
.L_x_53279:
        /* <DEDUP_REMOVED lines=43> */
.L_x_53277:
[----:B------:R-:W-:Y:S05]  /*1c470*/  BSYNC.RECONVERGENT B3 ;  /* 0x0000000000037941 */ /* 0x000fea0003800200 */
.L_x_53276:
        /* <DEDUP_REMOVED lines=10> */
.L_x_53253:
        /* <DEDUP_REMOVED lines=21> */
.L_x_53285:
        /* <DEDUP_REMOVED lines=13> */
.L_x_53287:
[----:B------:R-:W-:Y:S05]  /*1c740*/  BSYNC.RECONVERGENT B5 ;  /* 0x0000000000057941 */ /* 0x000fea0003800200 */
.L_x_53286:
        /* <DEDUP_REMOVED lines=42> */
.L_x_53284:
[----:B------:R-:W-:Y:S05]  /*1c9f0*/  BSYNC.RECONVERGENT B4 ;  /* 0x0000000000047941 */ /* 0x000fea0003800200 */
.L_x_53283:
        /* <DEDUP_REMOVED lines=9> */
.L_x_53282:
[----:B------:R-:W-:Y:S05]  /*1ca90*/  BSYNC.RECONVERGENT B3 ;  /* 0x0000000000037941 */ /* 0x000fea0003800200 */
.L_x_53281:
        /* <DEDUP_REMOVED lines=17> */
.L_x_53292:
        /* <DEDUP_REMOVED lines=13> */
.L_x_53294:
[----:B------:R-:W-:Y:S05]  /*1cc80*/  BSYNC.RECONVERGENT B5 ;  /* 0x0000000000057941 */ /* 0x000fea0003800200 */
.L_x_53293:
        /* <DEDUP_REMOVED lines=43> */
.L_x_53291:
[----:B------:R-:W-:Y:S05]  /*1cf40*/  BSYNC.RECONVERGENT B4 ;  /* 0x0000000000047941 */ /* 0x000fea0003800200 */
.L_x_53290:
        /* <DEDUP_REMOVED lines=9> */
.L_x_53289:
[----:B------:R-:W-:Y:S05]  /*1cfe0*/  BSYNC.RECONVERGENT B3 ;  /* 0x0000000000037941 */ /* 0x000fea0003800200 */
.L_x_53288:
        /* <DEDUP_REMOVED lines=17> */
.L_x_53299:
        /* <DEDUP_REMOVED lines=13> */
.L_x_53301:
[----:B------:R-:W-:Y:S05]  /*1d1d0*/  BSYNC.RECONVERGENT B5 ;  /* 0x0000000000057941 */ /* 0x000fea0003800200 */
.L_x_53300:
        /* <DEDUP_REMOVED lines=43> */
.L_x_53298:
[----:B------:R-:W-:Y:S05]  /*1d490*/  BSYNC.RECONVERGENT B4 ;  /* 0x0000000000047941 */ /* 0x000fea0003800200 */
.L_x_53297:
        /* <DEDUP_REMOVED lines=9> */
.L_x_53296:
[----:B------:R-:W-:Y:S05]  /*1d530*/  BSYNC.RECONVERGENT B3 ;  /* 0x0000000000037941 */ /* 0x000fea0003800200 */
.L_x_53295:
        /* <DEDUP_REMOVED lines=16> */
.L_x_53304:
        /* <DEDUP_REMOVED lines=13> */
.L_x_53306:
[----:B------:R-:W-:Y:S05]  /*1d710*/  BSYNC.RECONVERGENT B4 ;  /* 0x0000000000047941 */ /* 0x000fea0003800200 */
.L_x_53305:
        /* <DEDUP_REMOVED lines=43> */
.L_x_53303:
[----:B------:R-:W-:Y:S05]  /*1d9d0*/  BSYNC.RECONVERGENT B3 ;  /* 0x0000000000037941 */ /* 0x000fea0003800200 */
.L_x_53302:
        /* <DEDUP_REMOVED lines=9> */
.L_x_53275:
[----:B------:R-:W-:Y:S05]  /*1da70*/  BSYNC.RECONVERGENT B1 ;  /* 0x0000000000017941 */ /* 0x000fea0003800200 */
.L_x_53252:
        /* <DEDUP_REMOVED lines=17> */
.L_x_53308:
[----:B------:R-:W-:Y:S05]  /*1db90*/  BSYNC.RECONVERGENT B1 ;  /* 0x0000000000017941 */ /* 0x000fea0003800200 */
.L_x_53307:
[----:B------:R-:W-:Y:S01]  /*1dba0*/  IADD3 R221, PT, PT, R221, 0x20, RZ ;  /* 0x00000020dddd7810 */ /* 0x000fe20007ffe0ff */
[----:B------:R-:W-:-:S07]  /*1dbb0*/  VIADD R215, R215, 0x20 ;  /* 0x00000020d7d77836 */ /* 0x000fce0000000000 */
.L_x_53251:
[----:B------:R-:W-:Y:S05]  /*1dbc0*/  BSYNC.RECONVERGENT B2 ;  /* 0x0000000000027941 */ /* 0x000fea0003800200 */
.L_x_53250:
        /* <DEDUP_REMOVED lines=37> */
.L_x_53317:
        /* <DEDUP_REMOVED lines=13> */
.L_x_53319:
[----:B------:R-:W-:Y:S05]  /*1def0*/  BSYNC.RECONVERGENT B5 ;  /* 0x0000000000057941 */ /* 0x000fea0003800200 */
.L_x_53318:
        /* <DEDUP_REMOVED lines=42> */
.L_x_53316:
[----:B------:R-:W-:Y:S05]  /*1e1a0*/  BSYNC.RECONVERGENT B4 ;  /* 0x0000000000047941 */ /* 0x000fea0003800200 */
.L_x_53315:
        /* <DEDUP_REMOVED lines=9> */
.L_x_53314:
[----:B------:R-:W-:Y:S05]  /*1e240*/  BSYNC.RECONVERGENT B3 ;  /* 0x0000000000037941 */ /* 0x000fea0003800200 */
.L_x_53313:
        /* <DEDUP_REMOVED lines=17> */
.L_x_53324:
        /* <DEDUP_REMOVED lines=13> */
.L_x_53326:
[----:B------:R-:W-:Y:S05]  /*1e430*/  BSYNC.RECONVERGENT B5 ;  /* 0x0000000000057941 */ /* 0x000fea0003800200 */
.L_x_53325:
        /* <DEDUP_REMOVED lines=43> */
.L_x_53323:
[----:B------:R-:W-:Y:S05]  /*1e6f0*/  BSYNC.RECONVERGENT B4 ;  /* 0x0000000000047941 */ /* 0x000fea0003800200 */
.L_x_53322:
        /* <DEDUP_REMOVED lines=9> */
.L_x_53321:
[----:B------:R-:W-:Y:S05]  /*1e790*/  BSYNC.RECONVERGENT B3 ;  /* 0x0000000000037941 */ /* 0x000fea0003800200 */
.L_x_53320:
        /* <DEDUP_REMOVED lines=17> */
.L_x_53331:
        /* <DEDUP_REMOVED lines=13> */
.L_x_53333:
[----:B------:R-:W-:Y:S05]  /*1e980*/  BSYNC.RECONVERGENT B5 ;  /* 0x0000000000057941 */ /* 0x000fea0003800200 */
.L_x_53332:
        /* <DEDUP_REMOVED lines=43> */
.L_x_53330:
[----:B------:R-:W-:Y:S05]  /*1ec40*/  BSYNC.RECONVERGENT B4 ;  /* 0x0000000000047941 */ /* 0x000fea0003800200 */
.L_x_53329:
        /* <DEDUP_REMOVED lines=9> */
.L_x_53328:
[----:B------:R-:W-:Y:S05]  /*1ece0*/  BSYNC.RECONVERGENT B3 ;  /* 0x0000000000037941 */ /* 0x000fea0003800200 */
.L_x_53327:
        /* <DEDUP_REMOVED lines=16> */
.L_x_53337:
        /* <DEDUP_REMOVED lines=13> */
.L_x_53339:
[----:B------:R-:W-:Y:S05]  /*1eec0*/  BSYNC.RECONVERGENT B4 ;  /* 0x0000000000047941 */ /* 0x000fea0003800200 */
.L_x_53338:
        /* <DEDUP_REMOVED lines=43> */
.L_x_53336:
[----:B------:R-:W-:Y:S05]  /*1f180*/  BSYNC.RECONVERGENT B3 ;  /* 0x0000000000037941 */ /* 0x000fea0003800200 */
.L_x_53335:
        /* <DEDUP_REMOVED lines=10> */
.L_x_53312:
        /* <DEDUP_REMOVED lines=21> */
.L_x_53344:
        /* <DEDUP_REMOVED lines=13> */
.L_x_53346:
[----:B------:R-:W-:Y:S05]  /*1f450*/  BSYNC.RECONVERGENT B5 ;  /* 0x0000000000057941 */ /* 0x000fea0003800200 */
.L_x_53345:
        /* <DEDUP_REMOVED lines=42> */
.L_x_53343:
[----:B------:R-:W-:Y:S05]  /*1f700*/  BSYNC.RECONVERGENT B4 ;  /* 0x0000000000047941 */ /* 0x000fea0003800200 */
.L_x_53342:
        /* <DEDUP_REMOVED lines=9> */
.L_x_53341:
[----:B------:R-:W-:Y:S05]  /*1f7a0*/  BSYNC.RECONVERGENT B3 ;  /* 0x0000000000037941 */ /* 0x000fea0003800200 */
.L_x_53340:
        /* <DEDUP_REMOVED lines=17> */
.L_x_53351:
        /* <DEDUP_REMOVED lines=13> */
.L_x_53353:
[----:B------:R-:W-:Y:S05]  /*1f990*/  BSYNC.RECONVERGENT B5 ;  /* 0x0000000000057941 */ /* 0x000fea0003800200 */
.L_x_53352:
        /* <DEDUP_REMOVED lines=43> */
.L_x_53350:
[----:B------:R-:W-:Y:S05]  /*1fc50*/  BSYNC.RECONVERGENT B4 ;  /* 0x0000000000047941 */ /* 0x000fea0003800200 */
.L_x_53349:
        /* <DEDUP_REMOVED lines=9> */
.L_x_53348:
[----:B------:R-:W-:Y:S05]  /*1fcf0*/  BSYNC.RECONVERGENT B3 ;  /* 0x0000000000037941 */ /* 0x000fea0003800200 */
.L_x_53347:
        /* <DEDUP_REMOVED lines=17> */
.L_x_53358:
        /* <DEDUP_REMOVED lines=13> */
.L_x_53360:
[----:B------:R-:W-:Y:S05]  /*1fee0*/  BSYNC.RECONVERGENT B5 ;  /* 0x0000000000057941 */ /* 0x000fea0003800200 */
.L_x_53359:
        /* <DEDUP_REMOVED lines=43> */
.L_x_53357:
[----:B------:R-:W-:Y:S05]  /*201a0*/  BSYNC.RECONVERGENT B4 ;  /* 0x0000000000047941 */ /* 0x000fea0003800200 */
.L_x_53356:
        /* <DEDUP_REMOVED lines=9> */
.L_x_53355:
[----:B------:R-:W-:Y:S05]  /*20240*/  BSYNC.RECONVERGENT B3 ;  /* 0x0000000000037941 */ /* 0x000fea0003800200 */
.L_x_53354:
        /* <DEDUP_REMOVED lines=16> */
.L_x_53363:
        /* <DEDUP_REMOVED lines=13> */
.L_x_53365:
[----:B------:R-:W-:Y:S05]  /*20420*/  BSYNC.RECONVERGENT B4 ;  /* 0x0000000000047941 */ /* 0x000fea0003800200 */
.L_x_53364:
        /* <DEDUP_REMOVED lines=43> */
.L_x_53362:
[----:B------:R-:W-:Y:S05]  /*206e0*/  BSYNC.RECONVERGENT B3 ;  /* 0x0000000000037941 */ /* 0x000fea0003800200 */
.L_x_53361:
        /* <DEDUP_REMOVED lines=9> */
.L_x_53334:
[----:B------:R-:W-:Y:S05]  /*20780*/  BSYNC.RECONVERGENT B1 ;  /* 0x0000000000017941 */ /* 0x000fea0003800200 */
.L_x_53311:
        /* <DEDUP_REMOVED lines=17> */
.L_x_53367:
[----:B------:R-:W-:Y:S05]  /*208a0*/  BSYNC.RECONVERGENT B1 ;  /* 0x0000000000017941 */ /* 0x000fea0003800200 */
.L_x_53366:
[----:B------:R-:W-:Y:S01]  /*208b0*/  VIADD R221, R221, 0x20 ;  /* 0x00000020dddd7836 */ /* 0x000fe20000000000 */
[----:B------:R-:W-:-:S07]  /*208c0*/  IADD3 R215, PT, PT, R215, 0x20, RZ ;  /* 0x00000020d7d77810 */ /* 0x000fce0007ffe0ff */
.L_x_53310:
[----:B------:R-:W-:Y:S05]  /*208d0*/  BSYNC.RECONVERGENT B2 ;  /* 0x0000000000027941 */ /* 0x000fea0003800200 */
.L_x_53309:
        /* <DEDUP_REMOVED lines=37> */
.L_x_53376:
        /* <DEDUP_REMOVED lines=13> */
.L_x_53378:
[----:B------:R-:W-:Y:S05]  /*20c00*/  BSYNC.RECONVERGENT B5 ;  /* 0x0000000000057941 */ /* 0x000fea0003800200 */
.L_x_53377:
        /* <DEDUP_REMOVED lines=42> */
.L_x_53375:
[----:B------:R-:W-:Y:S05]  /*20eb0*/  BSYNC.RECONVERGENT B4 ;  /* 0x0000000000047941 */ /* 0x000fea0003800200 */
.L_x_53374:
        /* <DEDUP_REMOVED lines=9> */
.L_x_53373:
[----:B------:R-:W-:Y:S05]  /*20f50*/  BSYNC.RECONVERGENT B3 ;  /* 0x0000000000037941 */ /* 0x000fea0003800200 */
.L_x_53372:
        /* <DEDUP_REMOVED lines=17> */
.L_x_53383:
        /* <DEDUP_REMOVED lines=13> */
.L_x_53385:
[----:B------:R-:W-:Y:S05]  /*21140*/  BSYNC.RECONVERGENT B5 ;  /* 0x0000000000057941 */ /* 0x000fea0003800200 */
.L_x_53384:
        /* <DEDUP_REMOVED lines=43> */
.L_x_53382:
[----:B------:R-:W-:Y:S05]  /*21400*/  BSYNC.RECONVERGENT B4 ;  /* 0x0000000000047941 */ /* 0x000fea0003800200 */
.L_x_53381:
        /* <DEDUP_REMOVED lines=9> */
.L_x_53380:
[----:B------:R-:W-:Y:S05]  /*214a0*/  BSYNC.RECONVERGENT B3 ;  /* 0x0000000000037941 */ /* 0x000fea0003800200 */
.L_x_53379:
        /* <DEDUP_REMOVED lines=17> */
.L_x_53390:
        /* <DEDUP_REMOVED lines=13> */
.L_x_53392:
[----:B------:R-:W-:Y:S05]  /*21690*/  BSYNC.RECONVERGENT B5 ;  /* 0x0000000000057941 */ /* 0x000fea0003800200 */
.L_x_53391:
        /* <DEDUP_REMOVED lines=43> */
.L_x_53389:
[----:B------:R-:W-:Y:S05]  /*21950*/  BSYNC.RECONVERGENT B4 ;  /* 0x0000000000047941 */ /* 0x000fea0003800200 */
.L_x_53388:
        /* <DEDUP_REMOVED lines=9> */
.L_x_53387:
[----:B------:R-:W-:Y:S05]  /*219f0*/  BSYNC.RECONVERGENT B3 ;  /* 0x0000000000037941 */ /* 0x000fea0003800200 */
.L_x_53386:
        /* <DEDUP_REMOVED lines=20> */
.L_x_53396:
        /* <DEDUP_REMOVED lines=13> */
.L_x_53398:
[----:B------:R-:W-:Y:S05]  /*21c10*/  BSYNC.RECONVERGENT B4 ;  /* 0x0000000000047941 */ /* 0x000fea0003800200 */
.L_x_53397:
        /* <DEDUP_REMOVED lines=43> */
.L_x_53395:
[----:B------:R-:W-:Y:S05]  /*21ed0*/  BSYNC.RECONVERGENT B3 ;  /* 0x0000000000037941 */ /* 0x000fea0003800200 */
.L_x_53394:
        /* <DEDUP_REMOVED lines=10> */
.L_x_53371:
        /* <DEDUP_REMOVED lines=21> */
.L_x_53403:
        /* <DEDUP_REMOVED lines=13> */
.L_x_53405:
[----:B------:R-:W-:Y:S05]  /*221a0*/  BSYNC.RECONVERGENT B5 ;  /* 0x0000000000057941 */ /* 0x000fea0003800200 */
.L_x_53404:
        /* <DEDUP_REMOVED lines=43> */
.L_x_53402:
[----:B------:R-:W-:Y:S05]  /*22460*/  BSYNC.RECONVERGENT B4 ;  /* 0x0000000000047941 */ /* 0x000fea0003800200 */
.L_x_53401:
        /* <DEDUP_REMOVED lines=9> */
.L_x_53400:
[----:B------:R-:W-:Y:S05]  /*22500*/  BSYNC.RECONVERGENT B3 ;  /* 0x0000000000037941 */ /* 0x000fea0003800200 */
.L_x_53399:
        /* <DEDUP_REMOVED lines=17> */
.L_x_53410:
        /* <DEDUP_REMOVED lines=13> */
.L_x_53412:
[----:B------:R-:W-:Y:S05]  /*226f0*/  BSYNC.RECONVERGENT B5 ;  /* 0x0000000000057941 */ /* 0x000fea0003800200 */
.L_x_53411:
[----:B------:R-:W-:Y:S01]  /*22700*/  IMAD.WIDE.U32 R210, R218, -0x326172a9, RZ ;  /* 0xcd9e8d57dad27825 */ /* 0x000fe200078e00ff */
[----:B------:R-:W-:-:S03]  /*22710*/  LOP3.LUT R2, R5, UR7, R9, 0x96, !PT ;  /* 0x0000000705027c12 */ /* 0x000fc6000f8e9609 */
[----:B------:R-:W-:Y:S01]  /*22720*/  HFMA2 R4, -RZ, RZ, 0, 0 ;  /* 0x00000000ff047431 */ /* 0x000fe200000001ff */
[----:B------:R-:W-:Y:S02]  /*22730*/  MOV R6, R212 ;  /* 0x000000d400067202 */ /* 0x000fe40000000f00 */
[----:B-1----:R-:W-:Y:S01]  /*22740*/  LOP3.LUT R224, R216, UR6, R211, 0x96, !PT ;  /* 0x00000006d8e07c12 */ /* 0x002fe2000f8e96d3 */
        /* <DEDUP_REMOVED lines=38> */
.L_x_53409:
[----:B------:R-:W-:Y:S05]  /*229b0*/  BSYNC.RECONVERGENT B4 ;  /* 0x0000000000047941 */ /* 0x000fea0003800200 */
.L_x_53408:
        /* <DEDUP_REMOVED lines=9> */
.L_x_53407:
[----:B------:R-:W-:Y:S05]  /*22a50*/  BSYNC.RECONVERGENT B3 ;  /* 0x0000000000037941 */ /* 0x000fea0003800200 */
.L_x_53406:
        /* <DEDUP_REMOVED lines=17> */
.L_x_53417:
        /* <DEDUP_REMOVED lines=13> */
.L_x_53419:
[----:B------:R-:W-:Y:S05]  /*22c40*/  BSYNC.RECONVERGENT B5 ;  /* 0x0000000000057941 */ /* 0x000fea0003800200 */
.L_x_53418:
[----:B------:R-:W-:Y:S01]  /*22c50*/  IMAD.WIDE.U32 R224, R218, -0x326172a9, RZ ;  /* 0xcd9e8d57dae07825 */ /* 0x000fe200078e00ff */
[----:B------:R-:W-:Y:S02]  /*22c60*/  LOP3.LUT R2, R5, UR7, R211, 0x96, !PT ;  /* 0x0000000705027c12 */ /* 0x000fe4000f8e96d3 */
        /* <DEDUP_REMOVED lines=41> */
.L_x_53416:
[----:B------:R-:W-:Y:S05]  /*22f00*/  BSYNC.RECONVERGENT B4 ;  /* 0x0000000000047941 */ /* 0x000fea0003800200 */
.L_x_53415:
        /* <DEDUP_REMOVED lines=9> */
.L_x_53414:
[----:B------:R-:W-:Y:S05]  /*22fa0*/  BSYNC.RECONVERGENT B3 ;  /* 0x0000000000037941 */ /* 0x000fea0003800200 */
.L_x_53413:
        /* <DEDUP_REMOVED lines=20> */
.L_x_53422:
        /* <DEDUP_REMOVED lines=13> */
.L_x_53424:
[----:B------:R-:W-:Y:S05]  /*231c0*/  BSYNC.RECONVERGENT B4 ;  /* 0x0000000000047941 */ /* 0x000fea0003800200 */
.L_x_53423:
        /* <DEDUP_REMOVED lines=43> */
.L_x_53421:
[----:B------:R-:W-:Y:S05]  /*23480*/  BSYNC.RECONVERGENT B3 ;  /* 0x0000000000037941 */ /* 0x000fea0003800200 */
.L_x_53420:
        /* <DEDUP_REMOVED lines=9> */
.L_x_53393:
[----:B------:R-:W-:Y:S05]  /*23520*/  BSYNC.RECONVERGENT B1 ;  /* 0x0000000000017941 */ /* 0x000fea0003800200 */
.L_x_53370:
[----:B------:R-:W1:Y:S02]  /*23530*/  LDC.64 R222, c[0x0][0x3a8] ;  /* 0x0000ea00ffde7b82 */ /* 0x000e640000000a00 */
[----:B-1----:R-:W-:-:S05]  /*23540*/  IMAD.WIDE.U32 R222, R221, 0x10, R222 ;  /* 0x00000010ddde7825 */ /* 0x002fca00078e00de */
[----:B------:R2:W-:Y:S01]  /*23550*/  STG.E.128 desc[UR8][R222.64], R208 ;  /* 0x000000d0de007986 */ /* 0x0005e2000c101d08 */
[----:B------:R-:W-:Y:S05]  /*23560*/  @!P0 BRA `(.L_x_53369) ;  /* 0x00000000002c8947 */ /* 0x000fea0003800000 */
[----:B--2---:R-:W1:Y:S01]  /*23570*/  LDC.64 R222, c[0x0][0x3b0] ;  /* 0x0000ec00ffde7b82 */ /* 0x004e620000000a00 */
        /* <DEDUP_REMOVED lines=10> */
.L_x_53369:
[----:B------:R-:W-:Y:S05]  /*23620*/  BSYNC.RECONVERGENT B2 ;  /* 0x0000000000027941 */ /* 0x000fea0003800200 */
.L_x_53368:
[----:B------:R-:W-:Y:S01]  /*23630*/  FADD.FTZ R212, RZ, R164 ;  /* 0x000000a4ffd47221 */ /* 0x000fe20000010000 */
[C---:B------:R-:W-:Y:S01]  /*23640*/  ISETP.GT.U32.AND P4, PT, R0.reuse, 0x3f, PT ;  /* 0x0000003f0000780c */ /* 0x040fe20003f84070 */
[----:B01----:R-:W0:Y:S01]  /*23650*/  S2R R227, SR_TID.X ;  /* 0x0000000000e37919 */ /* 0x003e220000002100 */
        /* <DEDUP_REMOVED lines=13> */
[----:B---3--:R-:W-:Y:S02]  /*23730*/  FADD.FTZ R221, R169, R212 ;  /* 0x000000d4a9dd7221 */ /* 0x008fe40000010000 */
        /* <DEDUP_REMOVED lines=62> */
[----:B--2---:R-:W1:Y:S01]  /*23b20*/  LDC R222, c[0x0][0x400] ;  /* 0x00010000ffde7b82 */ /* 0x004e620000000800 */
        /* <DEDUP_REMOVED lines=122> */
.L_x_53462:
        /* <DEDUP_REMOVED lines=17> */
[----:B------:R-:W0:Y:S01]  /*243e0*/  S2R R215, SR_TID.X ;  /* 0x0000000000d77919 */ /* 0x000e220000002100 */
[----:B------:R-:W-:Y:S01]  /*243f0*/  IADD3 R213, PT, PT, R213, -0x1, RZ ;  /* 0xffffffffd5d57810 */ /* 0x000fe20007ffe0ff */
[----:B------:R-:W-:Y:S01]  /*24400*/  BSSY.RECONVERGENT B2, `(.L_x_53428) ;  /* 0x0000018000027945 */ /* 0x000fe20003800200 */
[----:B------:R-:W-:-:S03]  /*24410*/  FSEL R221, R221, RZ, !P0 ;  /* 0x000000ffdddd7208 */ /* 0x000fc60004000000 */
[----:B------:R-:W-:-:S05]  /*24420*/  IMAD R213, R213, R214, RZ ;  /* 0x000000d6d5d57224 */ /* 0x000fca00078e02ff */
[----:B------:R-:W-:-:S04]  /*24430*/  SHF.R.S32.HI R212, RZ, 0x1f, R213 ;  /* 0x0000001fffd47819 */ /* 0x000fc800000114d5 */
[----:B------:R-:W-:Y:S02]  /*24440*/  LEA.HI R212, R212, R213, RZ, 0x2 ;  /* 0x000000d5d4d47211 */ /* 0x000fe400078f10ff */
[----:B0-----:R-:W-:-:S04]  /*24450*/  LOP3.LUT R215, R215, 0x1f, RZ, 0xc0, !PT ;  /* 0x0000001fd7d77812 */ /* 0x001fc800078ec0ff */
        /* <DEDUP_REMOVED lines=18> */
.L_x_53429:
[----:B------:R-:W-:Y:S05]  /*24580*/  BSYNC.RECONVERGENT B2 ;  /* 0x0000000000027941 */ /* 0x000fea0003800200 */
.L_x_53428:
        /* <DEDUP_REMOVED lines=19> */
.L_x_53431:
[----:B------:R-:W-:Y:S05]  /*246c0*/  BSYNC.RECONVERGENT B2 ;  /* 0x0000000000027941 */ /* 0x000fea0003800200 */
.L_x_53430:
        /* <DEDUP_REMOVED lines=19> */
.L_x_53433:
[----:B------:R-:W-:Y:S05]  /*24800*/  BSYNC.RECONVERGENT B2 ;  /* 0x0000000000027941 */ /* 0x000fea0003800200 */
.L_x_53432:
        /* <DEDUP_REMOVED lines=19> */
.L_x_53435:
[----:B------:R-:W-:Y:S05]  /*24940*/  BSYNC.RECONVERGENT B2 ;  /* 0x0000000000027941 */ /* 0x000fea0003800200 */
.L_x_53434:
        /* <DEDUP_REMOVED lines=19> */
.L_x_53437:
[----:B------:R-:W-:Y:S05]  /*24a80*/  BSYNC.RECONVERGENT B2 ;  /* 0x0000000000027941 */ /* 0x000fea0003800200 */
.L_x_53436:
        /* <DEDUP_REMOVED lines=19> */
.L_x_53439:
[----:B------:R-:W-:Y:S05]  /*24bc0*/  BSYNC.RECONVERGENT B2 ;  /* 0x0000000000027941 */ /* 0x000fea0003800200 */
.L_x_53438:
        /* <DEDUP_REMOVED lines=19> */
.L_x_53441:
[----:B------:R-:W-:Y:S05]  /*24d00*/  BSYNC.RECONVERGENT B2 ;  /* 0x0000000000027941 */ /* 0x000fea0003800200 */
.L_x_53440:
        /* <DEDUP_REMOVED lines=19> */
.L_x_53443:
[----:B------:R-:W-:Y:S05]  /*24e40*/  BSYNC.RECONVERGENT B2 ;  /* 0x0000000000027941 */ /* 0x000fea0003800200 */
.L_x_53442:
        /* <DEDUP_REMOVED lines=19> */
.L_x_53445:
[----:B------:R-:W-:Y:S05]  /*24f80*/  BSYNC.RECONVERGENT B2 ;  /* 0x0000000000027941 */ /* 0x000fea0003800200 */
.L_x_53444:
        /* <DEDUP_REMOVED lines=19> */
.L_x_53447:
[----:B------:R-:W-:Y:S05]  /*250c0*/  BSYNC.RECONVERGENT B2 ;  /* 0x0000000000027941 */ /* 0x000fea0003800200 */
.L_x_53446:
        /* <DEDUP_REMOVED lines=19> */
.L_x_53449:
[----:B------:R-:W-:Y:S05]  /*25200*/  BSYNC.RECONVERGENT B2 ;  /* 0x0000000000027941 */ /* 0x000fea0003800200 */
.L_x_53448:
        /* <DEDUP_REMOVED lines=17> */
.L_x_53427:
[----:B------:R-:W-:Y:S05]  /*25320*/  BSYNC.RECONVERGENT B1 ;  /* 0x0000000000017941 */ /* 0x000fea0003800200 */
.L_x_53426:
[----:B01234-:R-:W0:Y:S02]  /*25330*/  LDC.64 R212, c[0x0][0x380] ;  /* 0x0000e000ffd47b82 */ /* 0x01fe240000000a00 */
[----:B0-----:R-:W-:-:S04]  /*25340*/  LEA R219, R212, R219, 0x2 ;  /* 0x000000dbd4db7211 */ /* 0x001fc800078e10ff */
[----:B------:R-:W-:-:S13]  /*25350*/  ISETP.GE.AND P0, PT, R219, R213, PT ;  /* 0x000000d5db00720c */ /* 0x000fda0003f06270 */
[----:B------:R-:W-:Y:S05]  /*25360*/  @!P0 BRA `(.L_x_53450) ;  /* 0xfffffdc4000c8947 */ /* 0x000fea000383ffff */
[----:B------:R-:W-:Y:S05]  /*25370*/  BSYNC B0 ;  /* 0x0000000000007941 */ /* 0x000fea0003800000 */
.L_x_52716:
[----:B------:R-:W-:Y:S05]  /*25380*/  EXIT ;  /* 0x000000000000794d */ /* 0x000fea0003800000 */
.L_x_53425:
[----:B------:R-:W-:Y:S01]  /*25390*/  HFMA2 R230, -RZ, RZ, 0, 5.9604644775390625e-08 ;  /* 0x00000001ffe67431 */ /* 0x000fe200000001ff */
[----:B------:R-:W-:Y:S01]  /*253a0*/  BSSY B1, `(.L_x_53451) ;  /* 0x0000007000017945 */ /* 0x000fe20003800000 */
[----:B------:R-:W-:Y:S01]  /*253b0*/  IMAD.MOV.U32 R231, RZ, RZ, R215 ;  /* 0x000000ffffe77224 */ /* 0x000fe200078e00d7 */
[----:B------:R-:W-:Y:S01]  /*253c0*/  MOV R228, 0xffffffff ;  /* 0xffffffff00e47802 */ /* 0x000fe20000000f00 */
[----:B------:R-:W-:-:S07]  /*253d0*/  IMAD.MOV.U32 R233, RZ, RZ, 0x1f ;  /* 0x0000001fffe97424 */ /* 0x000fce00078e00ff */
[----:B--2--5:R-:W-:Y:S05]  /*253e0*/  WARPSYNC.COLLECTIVE R228, `(.L_x_53452) ;  /* 0x00000000e4087348 */ /* 0x024fea0003c00000 */
[----:B------:R0:W1:Y:S02]  /*253f0*/  SHFL.BFLY P6, R229, R231, R230, R233 ;  /* 0x0c0000e6e7e57389 */ /* 0x00006400000c00e9 */
[----:B012--5:R-:W-:Y:S05]  /*25400*/  ENDCOLLECTIVE ;  /* 0x000000000000791b */ /* 0x027fea0003800000 */
.L_x_53452:
[----:B------:R-:W-:Y:S05]  /*25410*/  BSYNC B1 ;  /* 0x0000000000017941 */ /* 0x000fea0003800000 */
.L_x_53451:
        /* <DEDUP_REMOVED lines=10> */
.L_x_53453:
[----:B------:R-:W-:Y:S01]  /*254c0*/  HFMA2 R230, -RZ, RZ, 0, 2.384185791015625e-07 ;  /* 0x00000004ffe67431 */ /* 0x000fe200000001ff */
[----:B------:R-:W-:-:S05]  /*254d0*/  MOV R212, R229 ;  /* 0x000000e500d47202 */ /* 0x000fca0000000f00 */
[----:B------:R-:W-:-:S04]  /*254e0*/  FADD.FTZ R224, R223, R212 ;  /* 0x000000d4dfe07221 */ /* 0x000fc80000010000 */
[----:B------:R-:W-:-:S07]  /*254f0*/  IMAD.MOV.U32 R231, RZ, RZ, R224 ;  /* 0x000000ffffe77224 */ /* 0x000fce00078e00e0 */
[----:B------:R-:W-:Y:S05]  /*25500*/  WARPSYNC.COLLECTIVE R228, `(.L_x_53454) ;  /* 0x00000000e4087348 */ /* 0x000fea0003c00000 */
[----:B------:R0:W1:Y:S02]  /*25510*/  SHFL.BFLY P6, R229, R231, R230, R233 ;  /* 0x0c0000e6e7e57389 */ /* 0x00006400000c00e9 */
[----:B01----:R-:W-:Y:S05]  /*25520*/  ENDCOLLECTIVE ;  /* 0x000000000000791b */ /* 0x003fea0003800000 */
.L_x_53454:
[----:B------:R-:W-:Y:S02]  /*25530*/  IMAD.MOV.U32 R230, RZ, RZ, 0x8 ;  /* 0x00000008ffe67424 */ /* 0x000fe400078e00ff */
[----:B------:R-:W-:-:S04]  /*25540*/  IMAD.MOV.U32 R221, RZ, RZ, R229 ;  /* 0x000000ffffdd7224 */ /* 0x000fc800078e00e5 */
[----:B------:R-:W-:-:S05]  /*25550*/  FADD.FTZ R225, R224, R221 ;  /* 0x000000dde0e17221 */ /* 0x000fca0000010000 */
[----:B------:R-:W-:-:S07]  /*25560*/  MOV R231, R225 ;  /* 0x000000e100e77202 */ /* 0x000fce0000000f00 */
[----:B------:R-:W-:Y:S05]  /*25570*/  WARPSYNC.COLLECTIVE R228, `(.L_x_53455) ;  /* 0x00000000e4087348 */ /* 0x000fea0003c00000 */
[----:B------:R0:W1:Y:S02]  /*25580*/  SHFL.BFLY P6, R229, R231, R230, R233 ;  /* 0x0c0000e6e7e57389 */ /* 0x00006400000c00e9 */
[----:B01----:R-:W-:Y:S05]  /*25590*/  ENDCOLLECTIVE ;  /* 0x000000000000791b */ /* 0x003fea0003800000 */
.L_x_53455:
[----:B------:R-:W-:Y:S01]  /*255a0*/  HFMA2 R230, -RZ, RZ, 0, 9.5367431640625e-07 ;  /* 0x00000010ffe67431 */ /* 0x000fe200000001ff */
[----:B------:R-:W-:-:S05]  /*255b0*/  MOV R212, R229 ;  /* 0x000000e500d47202 */ /* 0x000fca0000000f00 */
[----:B------:R-:W-:-:S04]  /*255c0*/  FADD.FTZ R226, R225, R212 ;  /* 0x000000d4e1e27221 */ /* 0x000fc80000010000 */
[----:B------:R-:W-:-:S07]  /*255d0*/  IMAD.MOV.U32 R231, RZ, RZ, R226 ;  /* 0x000000ffffe77224 */ /* 0x000fce00078e00e2 */
[----:B------:R-:W-:Y:S05]  /*255e0*/  WARPSYNC.COLLECTIVE R228, `(.L_x_53456) ;  /* 0x00000000e4087348 */ /* 0x000fea0003c00000 */
[----:B------:R0:W1:Y:S02]  /*255f0*/  SHFL.BFLY P6, R229, R231, R230, R233 ;  /* 0x0c0000e6e7e57389 */ /* 0x00006400000c00e9 */
[----:B01----:R-:W-:Y:S05]  /*25600*/  ENDCOLLECTIVE ;  /* 0x000000000000791b */ /* 0x003fea0003800000 */
.L_x_53456:
        /* <DEDUP_REMOVED lines=111> */
.L_x_53457:
[----:B------:R-:W-:Y:S01]  /*25d00*/  HFMA2 R230, -RZ, RZ, 0, 1.1920928955078125e-07 ;  /* 0x00000002ffe67431 */ /* 0x000fe200000001ff */
[----:B------:R-:W-:-:S05]  /*25d10*/  MOV R215, R229 ;  /* 0x000000e500d77202 */ /* 0x000fca0000000f00 */
[----:B------:R-:W-:-:S04]  /*25d20*/  FADD.FTZ R215, R212, R215 ;  /* 0x000000d7d4d77221 */ /* 0x000fc80000010000 */
[----:B------:R-:W-:-:S07]  /*25d30*/  IMAD.MOV.U32 R231, RZ, RZ, R215 ;  /* 0x000000ffffe77224 */ /* 0x000fce00078e00d7 */
[----:B------:R-:W-:Y:S05]  /*25d40*/  WARPSYNC.COLLECTIVE R228, `(.L_x_53458) ;  /* 0x00000000e4087348 */ /* 0x000fea0003c00000 */
[----:B------:R0:W1:Y:S02]  /*25d50*/  SHFL.BFLY P6, R229, R231, R230, R233 ;  /* 0x0c0000e6e7e57389 */ /* 0x00006400000c00e9 */
[----:B01----:R-:W-:Y:S05]  /*25d60*/  ENDCOLLECTIVE ;  /* 0x000000000000791b */ /* 0x003fea0003800000 */
.L_x_53458:
[----:B------:R-:W-:Y:S02]  /*25d70*/  IMAD.MOV.U32 R230, RZ, RZ, 0x4 ;  /* 0x00000004ffe67424 */ /* 0x000fe400078e00ff */
[----:B------:R-:W-:-:S04]  /*25d80*/  IMAD.MOV.U32 R224, RZ, RZ, R229 ;  /* 0x000000ffffe07224 */ /* 0x000fc800078e00e5 */
[----:B------:R-:W-:-:S05]  /*25d90*/  FADD.FTZ R224, R215, R224 ;  /* 0x000000e0d7e07221 */ /* 0x000fca0000010000 */
[----:B------:R-:W-:-:S07]  /*25da0*/  MOV R231, R224 ;  /* 0x000000e000e77202 */ /* 0x000fce0000000f00 */
[----:B------:R-:W-:Y:S05]  /*25db0*/  WARPSYNC.COLLECTIVE R228, `(.L_x_53459) ;  /* 0x00000000e4087348 */ /* 0x000fea0003c00000 */
[----:B------:R0:W1:Y:S02]  /*25dc0*/  SHFL.BFLY P6, R229, R231, R230, R233 ;  /* 0x0c0000e6e7e57389 */ /* 0x00006400000c00e9 */
[----:B01----:R-:W-:Y:S05]  /*25dd0*/  ENDCOLLECTIVE ;  /* 0x000000000000791b */ /* 0x003fea0003800000 */
.L_x_53459:
[----:B------:R-:W-:Y:S01]  /*25de0*/  HFMA2 R230, -RZ, RZ, 0, 4.76837158203125e-07 ;  /* 0x00000008ffe67431 */ /* 0x000fe200000001ff */
[----:B------:R-:W-:-:S05]  /*25df0*/  MOV R223, R229 ;  /* 0x000000e500df7202 */ /* 0x000fca0000000f00 */
[----:B------:R-:W-:-:S04]  /*25e00*/  FADD.FTZ R223, R224, R223 ;  /* 0x000000dfe0df7221 */ /* 0x000fc80000010000 */
[----:B------:R-:W-:-:S07]  /*25e10*/  IMAD.MOV.U32 R231, RZ, RZ, R223 ;  /* 0x000000ffffe77224 */ /* 0x000fce00078e00df */
[----:B------:R-:W-:Y:S05]  /*25e20*/  WARPSYNC.COLLECTIVE R228, `(.L_x_53460) ;  /* 0x00000000e4087348 */ /* 0x000fea0003c00000 */
[----:B------:R0:W1:Y:S02]  /*25e30*/  SHFL.BFLY P6, R229, R231, R230, R233 ;  /* 0x0c0000e6e7e57389 */ /* 0x00006400000c00e9 */
[----:B01----:R-:W-:Y:S05]  /*25e40*/  ENDCOLLECTIVE ;  /* 0x000000000000791b */ /* 0x003fea0003800000 */
.L_x_53460:
[----:B------:R-:W-:Y:S02]  /*25e50*/  IMAD.MOV.U32 R230, RZ, RZ, 0x10 ;  /* 0x00000010ffe67424 */ /* 0x000fe400078e00ff */
[----:B------:R-:W-:-:S04]  /*25e60*/  IMAD.MOV.U32 R226, RZ, RZ, R229 ;  /* 0x000000ffffe27224 */ /* 0x000fc800078e00e5 */
[----:B------:R-:W-:-:S05]  /*25e70*/  FADD.FTZ R226, R223, R226 ;  /* 0x000000e2dfe27221 */ /* 0x000fca0000010000 */
[----:B------:R-:W-:-:S07]  /*25e80*/  MOV R231, R226 ;  /* 0x000000e200e77202 */ /* 0x000fce0000000f00 */
[----:B------:R-:W-:Y:S05]  /*25e90*/  WARPSYNC.COLLECTIVE R228, `(.L_x_53461) ;  /* 0x00000000e4087348 */ /* 0x000fea0003c00000 */
[----:B------:R0:W1:Y:S02]  /*25ea0*/  SHFL.BFLY P6, R229, R231, R230, R233 ;  /* 0x0c0000e6e7e57389 */ /* 0x00006400000c00e9 */
[----:B01----:R-:W-:Y:S05]  /*25eb0*/  ENDCOLLECTIVE ;  /* 0x000000000000791b */ /* 0x003fea0003800000 */
.L_x_53461:
[----:B------:R-:W-:Y:S01]  /*25ec0*/  MOV R225, R229 ;  /* 0x000000e500e17202 */ /* 0x000fe20000000f00 */
[----:B------:R-:W-:Y:S06]  /*25ed0*/  BRA `(.L_x_53462) ;  /* 0xffffffe000fc7947 */ /* 0x000fec000383ffff */
.L_x_53463:
        /* <DEDUP_REMOVED lines=10> */
.L_x_54486:


//--------------------- .text._ZN10layer_norm13ln_fwd_kernelINS_13Kernel_traitsIfffffjLj1536ELj1ELj4ELj1ELj16ENS_18Kernel_traits_baseILj1536EfffffjLj128EEEEELb1ELb1ELb1ELb1EEEvNS_9FwdParamsE --------------------------
	.section	.text._ZN10layer_norm13ln_fwd_kernelINS_13Kernel_traitsIfffffjLj1536ELj1ELj4ELj1ELj16ENS_18Kernel_traits_baseILj1536EfffffjLj128EEEEELb1ELb1ELb1ELb1EEEvNS_9FwdParamsE,"ax",@progbits
	.align	128
        .global         _ZN10layer_norm13ln_fwd_kernelINS_13Kernel_traitsIfffffjLj1536ELj1ELj4ELj1ELj16ENS_18Kernel_traits_baseILj1536EfffffjLj128EEEEELb1ELb1ELb1ELb1EEEvNS_9FwdParamsE
        .type           _ZN10layer_norm13ln_fwd_kernelINS_13Kernel_traitsIfffffjLj1536ELj1ELj4ELj1ELj16ENS_18Kernel_traits_baseILj1536EfffffjLj128EEEEELb1ELb1ELb1ELb1EEEvNS_9FwdParamsE,@function
        .size           _ZN10layer_norm13ln_fwd_kernelINS_13Kernel_traitsIfffffjLj1536ELj1ELj4ELj1ELj16ENS_18Kernel_traits_baseILj1536EfffffjLj128EEEEELb1ELb1ELb1ELb1EEEvNS_9FwdParamsE,(.L_x_54487 - _ZN10layer_norm13ln_fwd_kernelINS_13Kernel_traitsIfffffjLj1536ELj1ELj4ELj1ELj16ENS_18Kernel_traits_baseILj1536EfffffjLj128EEEEELb1ELb1ELb1ELb1EEEvNS_9FwdParamsE)
        .other          _ZN10layer_norm13ln_fwd_kernelINS_13Kernel_traitsIfffffjLj1536ELj1ELj4ELj1ELj16ENS_18Kernel_traits_baseILj1536EfffffjLj128EEEEELb1ELb1ELb1ELb1EEEvNS_9FwdParamsE,@"STO_CUDA_ENTRY STV_DEFAULT"
_ZN10layer_norm13ln_fwd_kernelINS_13Kernel_traitsIfffffjLj1536ELj1ELj4ELj1ELj16ENS_18Kernel_traits_baseILj1536EfffffjLj128EEEEELb1ELb1ELb1ELb1EEEvNS_9FwdParamsE:
.text._ZN10layer_norm13ln_fwd_kernelINS_13Kernel_traitsIfffffjLj1536ELj1ELj4ELj1ELj16ENS_18Kernel_traits_baseILj1536EfffffjLj128EEEEELb1ELb1ELb1ELb1EEEvNS_9FwdParamsE:
        /* <DEDUP_REMOVED lines=93> */
.L_x_53464:
        /* <DEDUP_REMOVED lines=52> */
.L_x_53465:
[----:B------:R-:W1:Y:S02]  /*0910*/  LDCU UR4, c[0x0][0x384] ;  /* 0x00007080ff0477ac */ /* 0x000e640008000800 */
[----:B-1----:R-:W-:-:S13]  /*0920*/  ISETP.GE.AND P0, PT, R3, UR4, PT ;  /* 0x0000000403007c0c */ /* 0x002fda000bf06270 */
[----:B------:R-:W-:Y:S05]  /*0930*/  @P0 EXIT ;  /* 0x000000000000094d */ /* 0x000fea0003800000 */
[----:B0-----:R-:W-:Y:S01]  /*0940*/  IMAD.HI.U32 R6, R0, -0x326172a9, RZ ;  /* 0xcd9e8d5700067827 */ /* 0x001fe200078e00ff */
[----:B------:R-:W-:Y:S01]  /*0950*/  BSSY B0, `(.L_x_53466) ;  /* 0x0002339000007945 */ /* 0x000fe20003800000 */
[----:B------:R-:W0:Y:S02]  /*0960*/  LDCU UR10, c[0x0][0x404] ;  /* 0x00008080ff0a77ac */ /* 0x000e240008000800 */
        /* <DEDUP_REMOVED lines=62> */
[----:B------:R-:W-:Y:S01]  /*0d50*/  HFMA2 R9, -RZ, RZ, 0, 0 ;  /* 0x00000000ff097431 */ /* 0x000fe200000001ff */
[----:B------:R-:W-:Y:S01]  /*0d60*/  LOP3.LUT R8, R14, 0x3, RZ, 0xc0, !PT ;  /* 0x000000030e087812 */ /* 0x000fe200078ec0ff */
[----:B01234-:R-:W-:-:S07]  /*0d70*/  IMAD R12, R13, -0x326172a9, RZ ;  /* 0xcd9e8d570d0c7824 */ /* 0x01ffce00078e02ff */
.L_x_54154:
        /* <DEDUP_REMOVED lines=50> */
.L_x_53473:
        /* <DEDUP_REMOVED lines=13> */
.L_x_53475:
[----:B------:R-:W-:Y:S05]  /*1170*/  BSYNC.RECONVERGENT B4 ;  /* 0x0000000000047941 */ /* 0x000fea0003800200 */
.L_x_53474:
        /* <DEDUP_REMOVED lines=42> */
.L_x_53472:
[----:B------:R-:W-:Y:S05]  /*1420*/  BSYNC.RECONVERGENT B3 ;  /* 0x0000000000037941 */ /* 0x000fea0003800200 */
.L_x_53471:
        /* <DEDUP_REMOVED lines=9> */
.L_x_53470:
[----:B------:R-:W-:Y:S05]  /*14c0*/  BSYNC.RECONVERGENT B2 ;  /* 0x0000000000027941 */ /* 0x000fea0003800200 */
.L_x_53469:
        /* <DEDUP_REMOVED lines=17> */
.L_x_53480:
        /* <DEDUP_REMOVED lines=13> */
.L_x_53482:
[----:B------:R-:W-:Y:S05]  /*16b0*/  BSYNC.RECONVERGENT B4 ;  /* 0x0000000000047941 */ /* 0x000fea0003800200 */
.L_x_53481:
        /* <DEDUP_REMOVED lines=43> */
.L_x_53479:
[----:B------:R-:W-:Y:S05]  /*1970*/  BSYNC.RECONVERGENT B3 ;  /* 0x0000000000037941 */ /* 0x000fea0003800200 */
.L_x_53478:
        /* <DEDUP_REMOVED lines=9> */
.L_x_53477:
[----:B------:R-:W-:Y:S05]  /*1a10*/  BSYNC.RECONVERGENT B2 ;  /* 0x0000000000027941 */ /* 0x000fea0003800200 */
.L_x_53476:
        /* <DEDUP_REMOVED lines=17> */
.L_x_53487:
        /* <DEDUP_REMOVED lines=13> */
.L_x_53489:
[----:B------:R-:W-:Y:S05]  /*1c00*/  BSYNC.RECONVERGENT B4 ;  /* 0x0000000000047941 */ /* 0x000fea0003800200 */
.L_x_53488:
        /* <DEDUP_REMOVED lines=43> */
.L_x_53486:
[----:B------:R-:W-:Y:S05]  /*1ec0*/  BSYNC.RECONVERGENT B3 ;  /* 0x0000000000037941 */ /* 0x000fea0003800200 */
.L_x_53485:
        /* <DEDUP_REMOVED lines=9> */
.L_x_53484:
[----:B------:R-:W-:Y:S05]  /*1f60*/  BSYNC.RECONVERGENT B2 ;  /* 0x0000000000027941 */ /* 0x000fea0003800200 */
.L_x_53483:
        /* <DEDUP_REMOVED lines=16> */
.L_x_53493:
        /* <DEDUP_REMOVED lines=13> */
.L_x_53495:
[----:B------:R-:W-:Y:S05]  /*2140*/  BSYNC.RECONVERGENT B3 ;  /* 0x0000000000037941 */ /* 0x000fea0003800200 */
.L_x_53494:
        /* <DEDUP_REMOVED lines=43> */
.L_x_53492:
[----:B------:R-:W-:Y:S05]  /*2400*/  BSYNC.RECONVERGENT B2 ;  /* 0x0000000000027941 */ /* 0x000fea0003800200 */
.L_x_53491:
        /* <DEDUP_REMOVED lines=10> */
.L_x_53468:
        /* <DEDUP_REMOVED lines=21> */
.L_x_53500:
        /* <DEDUP_REMOVED lines=13> */
.L_x_53502:
[----:B------:R-:W-:Y:S05]  /*26d0*/  BSYNC.RECONVERGENT B4 ;  /* 0x0000000000047941 */ /* 0x000fea0003800200 */
.L_x_53501:
        /* <DEDUP_REMOVED lines=42> */
.L_x_53499:
[----:B------:R-:W-:Y:S05]  /*2980*/  BSYNC.RECONVERGENT B3 ;  /* 0x0000000000037941 */ /* 0x000fea0003800200 */
.L_x_53498:
        /* <DEDUP_REMOVED lines=9> */
.L_x_53497:
[----:B------:R-:W-:Y:S05]  /*2a20*/  BSYNC.RECONVERGENT B2 ;  /* 0x0000000000027941 */ /* 0x000fea0003800200 */
.L_x_53496:
        /* <DEDUP_REMOVED lines=17> */
.L_x_53507:
        /* <DEDUP_REMOVED lines=13> */
.L_x_53509:
[----:B------:R-:W-:Y:S05]  /*2c10*/  BSYNC.RECONVERGENT B4 ;  /* 0x0000000000047941 */ /* 0x000fea0003800200 */
.L_x_53508:
        /* <DEDUP_REMOVED lines=43> */
.L_x_53506:
[----:B------:R-:W-:Y:S05]  /*2ed0*/  BSYNC.RECONVERGENT B3 ;  /* 0x0000000000037941 */ /* 0x000fea0003800200 */
.L_x_53505:
        /* <DEDUP_REMOVED lines=9> */
.L_x_53504:
[----:B------:R-:W-:Y:S05]  /*2f70*/  BSYNC.RECONVERGENT B2 ;  /* 0x0000000000027941 */ /* 0x000fea0003800200 */
.L_x_53503:
        /* <DEDUP_REMOVED lines=17> */
.L_x_53514:
        /* <DEDUP_REMOVED lines=13> */
.L_x_53516:
[----:B------:R-:W-:Y:S05]  /*3160*/  BSYNC.RECONVERGENT B4 ;  /* 0x0000000000047941 */ /* 0x000fea0003800200 */
.L_x_53515:
        /* <DEDUP_REMOVED lines=43> */
.L_x_53513:
[----:B------:R-:W-:Y:S05]  /*3420*/  BSYNC.RECONVERGENT B3 ;  /* 0x0000000000037941 */ /* 0x000fea0003800200 */
.L_x_53512:
        /* <DEDUP_REMOVED lines=9> */
.L_x_53511:
[----:B------:R-:W-:Y:S05]  /*34c0*/  BSYNC.RECONVERGENT B2 ;  /* 0x0000000000027941 */ /* 0x000fea0003800200 */
.L_x_53510:
        /* <DEDUP_REMOVED lines=16> */
.L_x_53519:
        /* <DEDUP_REMOVED lines=13> */
.L_x_53521:
[----:B------:R-:W-:Y:S05]  /*36a0*/  BSYNC.RECONVERGENT B3 ;  /* 0x0000000000037941 */ /* 0x000fea0003800200 */
.L_x_53520:
        /* <DEDUP_REMOVED lines=43> */
.L_x_53518:
[----:B------:R-:W-:Y:S05]  /*3960*/  BSYNC.RECONVERGENT B2 ;  /* 0x0000000000027941 */ /* 0x000fea0003800200 */
.L_x_53517:
        /* <DEDUP_REMOVED lines=9> */
.L_x_53490:
[----:B------:R-:W-:Y:S05]  /*3a00*/  BSYNC.RECONVERGENT B1 ;  /* 0x0000000000017941 */ /* 0x000fea0003800200 */
.L_x_53467:
        /* <DEDUP_REMOVED lines=22> */
.L_x_53523:
[----:B------:R-:W-:Y:S05]  /*3b70*/  BSYNC.RECONVERGENT B1 ;  /* 0x0000000000017941 */ /* 0x000fea0003800200 */
.L_x_53522:
[----:B-----5:R2:W5:Y:S04]  /*3b80*/  @P1 LDG.E.128 R164, desc[UR8][R178.64] ;  /* 0x00000008b2a41981 */ /* 0x020568000c1e1d00 */
[----:B------:R2:W5:Y:S01]  /*3b90*/  @P0 LDG.E.128 R160, desc[UR8][R180.64] ;  /* 0x00000008b4a00981 */ /* 0x000562000c1e1d00 */
[----:B------:R-:W-:Y:S04]  /*3ba0*/  BSSY.RECONVERGENT B1, `(.L_x_53524) ;  /* 0x00002b0000017945 */ /* 0x000fe80003800200 */
[----:B------:R-:W-:Y:S05]  /*3bb0*/  @!P0 BRA `(.L_x_53525) ;  /* 0x0000001400608947 */ /* 0x000fea0003800000 */
[----:B------:R-:W-:Y:S01]  /*3bc0*/  ISETP.GT.AND P2, PT, R213, RZ, PT ;  /* 0x000000ffd500720c */ /* 0x000fe20003f44270 */
[----:B------:R-:W-:Y:S01]  /*3bd0*/  BSSY.RECONVERGENT B2, `(.L_x_53526) ;  /* 0x0000058000027945 */ /* 0x000fe20003800200 */
[----:B------:R-:W-:Y:S01]  /*3be0*/  IMAD.MOV.U32 R176, RZ, RZ, R175 ;  /* 0x000000ffffb07224 */ /* 0x000fe200078e00af */
[----:B01---5:R-:W-:Y:S01]  /*3bf0*/  MOV R172, R160 ;  /* 0x000000a000ac7202 */ /* 0x023fe20000000f00 */
        /* <DEDUP_REMOVED lines=18> */
.L_x_53530:
        /* <DEDUP_REMOVED lines=13> */
.L_x_53532:
[----:B------:R-:W-:Y:S05]  /*3df0*/  BSYNC.RECONVERGENT B4 ;  /* 0x0000000000047941 */ /* 0x000fea0003800200 */
.L_x_53531:
[----:B------:R-:W-:Y:S01]  /*3e00*/  IMAD.WIDE.U32 R10, R0, -0x326172a9, RZ ;  /* 0xcd9e8d57000a7825 */ /* 0x000fe200078e00ff */
[----:B--2---:R-:W-:-:S03]  /*3e10*/  LOP3.LUT R178, R9, UR7, R7, 0x96, !PT ;  /* 0x0000000709b27c12 */ /* 0x004fc6000f8e9607 */
        /* <DEDUP_REMOVED lines=41> */
.L_x_53529:
[----:B------:R-:W-:Y:S05]  /*40b0*/  BSYNC.RECONVERGENT B3 ;  /* 0x0000000000037941 */ /* 0x000fea0003800200 */
.L_x_53528:
        /* <DEDUP_REMOVED lines=9> */
.L_x_53527:
[----:B------:R-:W-:Y:S05]  /*4150*/  BSYNC.RECONVERGENT B2 ;  /* 0x0000000000027941 */ /* 0x000fea0003800200 */
.L_x_53526:
        /* <DEDUP_REMOVED lines=17> */
.L_x_53537:
        /* <DEDUP_REMOVED lines=13> */
.L_x_53539:
[----:B------:R-:W-:Y:S05]  /*4340*/  BSYNC.RECONVERGENT B4 ;  /* 0x0000000000047941 */ /* 0x000fea0003800200 */
.L_x_53538:
[----:B------:R-:W-:Y:S01]  /*4350*/  IMAD.WIDE.U32 R12, R0, -0x326172a9, RZ ;  /* 0xcd9e8d57000c7825 */ /* 0x000fe200078e00ff */
[----:B--2---:R-:W-:-:S04]  /*4360*/  LOP3.LUT R178, R9, UR7, R7, 0x96, !PT ;  /* 0x0000000709b27c12 */ /* 0x004fc8000f8e9607 */
        /* <DEDUP_REMOVED lines=41> */
.L_x_53536:
[----:B------:R-:W-:Y:S05]  /*4600*/  BSYNC.RECONVERGENT B3 ;  /* 0x0000000000037941 */ /* 0x000fea0003800200 */
.L_x_53535:
        /* <DEDUP_REMOVED lines=9> */
.L_x_53534:
[----:B------:R-:W-:Y:S05]  /*46a0*/  BSYNC.RECONVERGENT B2 ;  /* 0x0000000000027941 */ /* 0x000fea0003800200 */
.L_x_53533:
        /* <DEDUP_REMOVED lines=17> */
.L_x_53544:
        /* <DEDUP_REMOVED lines=13> */
.L_x_53546:
[----:B------:R-:W-:Y:S05]  /*4890*/  BSYNC.RECONVERGENT B4 ;  /* 0x0000000000047941 */ /* 0x000fea0003800200 */
.L_x_53545:
[----:B------:R-:W-:Y:S01]  /*48a0*/  IMAD.WIDE.U32 R174, R0, -0x326172a9, RZ ;  /* 0xcd9e8d5700ae7825 */ /* 0x000fe200078e00ff */
[----:B--2---:R-:W-:-:S03]  /*48b0*/  LOP3.LUT R180, R9, UR7, R7, 0x96, !PT ;  /* 0x0000000709b47c12 */ /* 0x004fc6000f8e9607 */
        /* <DEDUP_REMOVED lines=41> */
.L_x_53543:
[----:B------:R-:W-:Y:S05]  /*4b50*/  BSYNC.RECONVERGENT B3 ;  /* 0x0000000000037941 */ /* 0x000fea0003800200 */
.L_x_53542:
        /* <DEDUP_REMOVED lines=9> */
.L_x_53541:
[----:B------:R-:W-:Y:S05]  /*4bf0*/  BSYNC.RECONVERGENT B2 ;  /* 0x0000000000027941 */ /* 0x000fea0003800200 */
.L_x_53540:
        /* <DEDUP_REMOVED lines=16> */
.L_x_53550:
        /* <DEDUP_REMOVED lines=13> */
.L_x_53552:
[----:B------:R-:W-:Y:S05]  /*4dd0*/  BSYNC.RECONVERGENT B3 ;  /* 0x0000000000037941 */ /* 0x000fea0003800200 */
.L_x_53551:
[----:B--2---:R-:W-:Y:S01]  /*4de0*/  IMAD.WIDE.U32 R178, R0, -0x326172a9, RZ ;  /* 0xcd9e8d5700b27825 */ /* 0x004fe200078e00ff */
        /* <DEDUP_REMOVED lines=42> */
.L_x_53549:
[----:B------:R-:W-:Y:S05]  /*5090*/  BSYNC.RECONVERGENT B2 ;  /* 0x0000000000027941 */ /* 0x000fea0003800200 */
.L_x_53548:
        /* <DEDUP_REMOVED lines=10> */
.L_x_53525:
        /* <DEDUP_REMOVED lines=21> */
.L_x_53557:
        /* <DEDUP_REMOVED lines=13> */
.L_x_53559:
[----:B------:R-:W-:Y:S05]  /*5360*/  BSYNC.RECONVERGENT B4 ;  /* 0x0000000000047941 */ /* 0x000fea0003800200 */
.L_x_53558:
        /* <DEDUP_REMOVED lines=43> */
.L_x_53556:
[----:B------:R-:W-:Y:S05]  /*5620*/  BSYNC.RECONVERGENT B3 ;  /* 0x0000000000037941 */ /* 0x000fea0003800200 */
.L_x_53555:
        /* <DEDUP_REMOVED lines=9> */
.L_x_53554:
[----:B------:R-:W-:Y:S05]  /*56c0*/  BSYNC.RECONVERGENT B2 ;  /* 0x0000000000027941 */ /* 0x000fea0003800200 */
.L_x_53553:
        /* <DEDUP_REMOVED lines=17> */
.L_x_53564:
        /* <DEDUP_REMOVED lines=13> */
.L_x_53566:
[----:B------:R-:W-:Y:S05]  /*58b0*/  BSYNC.RECONVERGENT B4 ;  /* 0x0000000000047941 */ /* 0x000fea0003800200 */
.L_x_53565:
        /* <DEDUP_REMOVED lines=43> */
.L_x_53563:
[----:B------:R-:W-:Y:S05]  /*5b70*/  BSYNC.RECONVERGENT B3 ;  /* 0x0000000000037941 */ /* 0x000fea0003800200 */
.L_x_53562:
        /* <DEDUP_REMOVED lines=9> */
.L_x_53561:
[----:B------:R-:W-:Y:S05]  /*5c10*/  BSYNC.RECONVERGENT B2 ;  /* 0x0000000000027941 */ /* 0x000fea0003800200 */
.L_x_53560:
        /* <DEDUP_REMOVED lines=17> */
.L_x_53571:
        /* <DEDUP_REMOVED lines=13> */
.L_x_53573:
[----:B------:R-:W-:Y:S05]  /*5e00*/  BSYNC.RECONVERGENT B4 ;  /* 0x0000000000047941 */ /* 0x000fea0003800200 */
.L_x_53572:
        /* <DEDUP_REMOVED lines=43> */
.L_x_53570:
[----:B------:R-:W-:Y:S05]  /*60c0*/  BSYNC.RECONVERGENT B3 ;  /* 0x0000000000037941 */ /* 0x000fea0003800200 */
.L_x_53569:
        /* <DEDUP_REMOVED lines=9> */
.L_x_53568:
[----:B------:R-:W-:Y:S05]  /*6160*/  BSYNC.RECONVERGENT B2 ;  /* 0x0000000000027941 */ /* 0x000fea0003800200 */
.L_x_53567:
        /* <DEDUP_REMOVED lines=16> */
.L_x_53576:
        /* <DEDUP_REMOVED lines=13> */
.L_x_53578:
[----:B------:R-:W-:Y:S05]  /*6340*/  BSYNC.RECONVERGENT B3 ;  /* 0x0000000000037941 */ /* 0x000fea0003800200 */
.L_x_53577:
        /* <DEDUP_REMOVED lines=43> */
.L_x_53575:
[----:B------:R-:W-:Y:S05]  /*6600*/  BSYNC.RECONVERGENT B2 ;  /* 0x0000000000027941 */ /* 0x000fea0003800200 */
.L_x_53574:
        /* <DEDUP_REMOVED lines=9> */
.L_x_53547:
[----:B------:R-:W-:Y:S05]  /*66a0*/  BSYNC.RECONVERGENT B1 ;  /* 0x0000000000017941 */ /* 0x000fea0003800200 */
.L_x_53524:
[----:B------:R-:W-:Y:S01]  /*66b0*/  IMAD.WIDE.U32 R176, R177, 0x10, R216 ;  /* 0x00000010b1b07825 */ /* 0x000fe200078e00d8 */
[----:B--2---:R-:W0:Y:S01]  /*66c0*/  @P1 LDC.64 R178, c[0x0][0x390] ;  /* 0x0000e400ffb21b82 */ /* 0x004e220000000a00 */
[----:B------:R-:W-:Y:S02]  /*66d0*/  BSSY.RECONVERGENT B1, `(.L_x_53579) ;  /* 0x0000013000017945 */ /* 0x000fe40003800200 */
[----:B------:R-:W-:Y:S01]  /*66e0*/  VIADD R180, R212, 0x40 ;  /* 0x00000040d4b47836 */ /* 0x000fe20000000000 */
[----:B------:R1:W-:Y:S01]  /*66f0*/  STG.E.128 desc[UR8][R176.64], R172 ;  /* 0x000000acb0007986 */ /* 0x0003e2000c101d08 */
[----:B------:R-:W-:-:S03]  /*6700*/  VIADD R181, R215, 0x40 ;  /* 0x00000040d7b57836 */ /* 0x000fc60000000000 */
        /* <DEDUP_REMOVED lines=15> */
.L_x_53580:
[----:B------:R-:W-:Y:S05]  /*6800*/  BSYNC.RECONVERGENT B1 ;  /* 0x0000000000017941 */ /* 0x000fea0003800200 */
.L_x_53579:
[----:B-----5:R1:W5:Y:S04]  /*6810*/  @P1 LDG.E.128 R164, desc[UR8][R178.64] ;  /* 0x00000008b2a41981 */ /* 0x020368000c1e1d00 */
[----:B------:R1:W5:Y:S01]  /*6820*/  @P0 LDG.E.128 R160, desc[UR8][R182.64] ;  /* 0x00000008b6a00981 */ /* 0x000362000c1e1d00 */
[----:B------:R-:W-:Y:S04]  /*6830*/  BSSY.RECONVERGENT B1, `(.L_x_53581) ;  /* 0x00002b0000017945 */ /* 0x000fe80003800200 */
[----:B------:R-:W-:Y:S05]  /*6840*/  @!P0 BRA `(.L_x_53582) ;  /* 0x0000001400608947 */ /* 0x000fea0003800000 */
[----:B------:R-:W-:Y:S01]  /*6850*/  ISETP.GT.AND P2, PT, R213, RZ, PT ;  /* 0x000000ffd500720c */ /* 0x000fe20003f44270 */
[----:B------:R-:W-:Y:S01]  /*6860*/  BSSY.RECONVERGENT B2, `(.L_x_53583) ;  /* 0x0000058000027945 */ /* 0x000fe20003800200 */
[----:B-1----:R-:W-:Y:S01]  /*6870*/  IMAD.MOV.U32 R178, RZ, RZ, R184 ;  /* 0x000000ffffb27224 */ /* 0x002fe200078e00b8 */
[----:B0----5:R-:W-:Y:S01]  /*6880*/  MOV R176, R160 ;  /* 0x000000a000b07202 */ /* 0x021fe20000000f00 */
        /* <DEDUP_REMOVED lines=18> */
.L_x_53587:
        /* <DEDUP_REMOVED lines=13> */
.L_x_53589:
[----:B------:R-:W-:Y:S05]  /*6a80*/  BSYNC.RECONVERGENT B4 ;  /* 0x0000000000047941 */ /* 0x000fea0003800200 */
.L_x_53588:
        /* <DEDUP_REMOVED lines=43> */
.L_x_53586:
[----:B------:R-:W-:Y:S05]  /*6d40*/  BSYNC.RECONVERGENT B3 ;  /* 0x0000000000037941 */ /* 0x000fea0003800200 */
.L_x_53585:
        /* <DEDUP_REMOVED lines=9> */
.L_x_53584:
[----:B------:R-:W-:Y:S05]  /*6de0*/  BSYNC.RECONVERGENT B2 ;  /* 0x0000000000027941 */ /* 0x000fea0003800200 */
.L_x_53583:
        /* <DEDUP_REMOVED lines=17> */
.L_x_53594:
        /* <DEDUP_REMOVED lines=13> */
.L_x_53596:
[----:B------:R-:W-:Y:S05]  /*6fd0*/  BSYNC.RECONVERGENT B4 ;  /* 0x0000000000047941 */ /* 0x000fea0003800200 */
.L_x_53595:
        /* <DEDUP_REMOVED lines=43> */
.L_x_53593:
[----:B------:R-:W-:Y:S05]  /*7290*/  BSYNC.RECONVERGENT B3 ;  /* 0x0000000000037941 */ /* 0x000fea0003800200 */
.L_x_53592:
        /* <DEDUP_REMOVED lines=9> */
.L_x_53591:
[----:B------:R-:W-:Y:S05]  /*7330*/  BSYNC.RECONVERGENT B2 ;  /* 0x0000000000027941 */ /* 0x000fea0003800200 */
.L_x_53590:
        /* <DEDUP_REMOVED lines=17> */
.L_x_53601:
        /* <DEDUP_REMOVED lines=13> */
.L_x_53603:
[----:B------:R-:W-:Y:S05]  /*7520*/  BSYNC.RECONVERGENT B4 ;  /* 0x0000000000047941 */ /* 0x000fea0003800200 */
.L_x_53602:
        /* <DEDUP_REMOVED lines=43> */
.L_x_53600:
[----:B------:R-:W-:Y:S05]  /*77e0*/  BSYNC.RECONVERGENT B3 ;  /* 0x0000000000037941 */ /* 0x000fea0003800200 */
.L_x_53599:
        /* <DEDUP_REMOVED lines=9> */
.L_x_53598:
[----:B------:R-:W-:Y:S05]  /*7880*/  BSYNC.RECONVERGENT B2 ;  /* 0x0000000000027941 */ /* 0x000fea0003800200 */
.L_x_53597:
        /* <DEDUP_REMOVED lines=16> */
.L_x_53607:
        /* <DEDUP_REMOVED lines=13> */
.L_x_53609:
[----:B------:R-:W-:Y:S05]  /*7a60*/  BSYNC.RECONVERGENT B3 ;  /* 0x0000000000037941 */ /* 0x000fea0003800200 */
.L_x_53608:
        /* <DEDUP_REMOVED lines=43> */
.L_x_53606:
[----:B------:R-:W-:Y:S05]  /*7d20*/  BSYNC.RECONVERGENT B2 ;  /* 0x0000000000027941 */ /* 0x000fea0003800200 */
.L_x_53605:
        /* <DEDUP_REMOVED lines=10> */
.L_x_53582:
[----:B------:R-:W-:Y:S01]  /*7dd0*/  BSSY.RECONVERGENT B2, `(.L_x_53610) ;  /* 0x0000058000027945 */ /* 0x000fe20003800200 */
[----:B-1----:R-:W-:Y:S01]  /*7de0*/  IMAD.MOV.U32 R178, RZ, RZ, R184 ;  /* 0x000000ffffb27224 */ /* 0x002fe200078e00b8 */
        /* <DEDUP_REMOVED lines=19> */
.L_x_53614:
        /* <DEDUP_REMOVED lines=13> */
.L_x_53616:
[----:B------:R-:W-:Y:S05]  /*7ff0*/  BSYNC.RECONVERGENT B4 ;  /* 0x0000000000047941 */ /* 0x000fea0003800200 */
.L_x_53615:
        /* <DEDUP_REMOVED lines=43> */
.L_x_53613:
[----:B------:R-:W-:Y:S05]  /*82b0*/  BSYNC.RECONVERGENT B3 ;  /* 0x0000000000037941 */ /* 0x000fea0003800200 */
.L_x_53612:
        /* <DEDUP_REMOVED lines=9> */
.L_x_53611:
[----:B------:R-:W-:Y:S05]  /*8350*/  BSYNC.RECONVERGENT B2 ;  /* 0x0000000000027941 */ /* 0x000fea0003800200 */
.L_x_53610:
        /* <DEDUP_REMOVED lines=17> */
.L_x_53621:
        /* <DEDUP_REMOVED lines=13> */
.L_x_53623:
[----:B------:R-:W-:Y:S05]  /*8540*/  BSYNC.RECONVERGENT B4 ;  /* 0x0000000000047941 */ /* 0x000fea0003800200 */
.L_x_53622:
        /* <DEDUP_REMOVED lines=43> */
.L_x_53620:
[----:B------:R-:W-:Y:S05]  /*8800*/  BSYNC.RECONVERGENT B3 ;  /* 0x0000000000037941 */ /* 0x000fea0003800200 */
.L_x_53619:
        /* <DEDUP_REMOVED lines=9> */
.L_x_53618:
[----:B------:R-:W-:Y:S05]  /*88a0*/  BSYNC.RECONVERGENT B2 ;  /* 0x0000000000027941 */ /* 0x000fea0003800200 */
.L_x_53617:
        /* <DEDUP_REMOVED lines=17> */
.L_x_53628:
        /* <DEDUP_REMOVED lines=13> */
.L_x_53630:
[----:B------:R-:W-:Y:S05]  /*8a90*/  BSYNC.RECONVERGENT B4 ;  /* 0x0000000000047941 */ /* 0x000fea0003800200 */
.L_x_53629:
        /* <DEDUP_REMOVED lines=43> */
.L_x_53627:
[----:B------:R-:W-:Y:S05]  /*8d50*/  BSYNC.RECONVERGENT B3 ;  /* 0x0000000000037941 */ /* 0x000fea0003800200 */
.L_x_53626:
        /* <DEDUP_REMOVED lines=9> */
.L_x_53625:
[----:B------:R-:W-:Y:S05]  /*8df0*/  BSYNC.RECONVERGENT B2 ;  /* 0x0000000000027941 */ /* 0x000fea0003800200 */
.L_x_53624:
        /* <DEDUP_REMOVED lines=16> */
.L_x_53633:
        /* <DEDUP_REMOVED lines=13> */
.L_x_53635:
[----:B------:R-:W-:Y:S05]  /*8fd0*/  BSYNC.RECONVERGENT B3 ;  /* 0x0000000000037941 */ /* 0x000fea0003800200 */
.L_x_53634:
        /* <DEDUP_REMOVED lines=43> */
.L_x_53632:
[----:B------:R-:W-:Y:S05]  /*9290*/  BSYNC.RECONVERGENT B2 ;  /* 0x0000000000027941 */ /* 0x000fea0003800200 */
.L_x_53631:
        /* <DEDUP_REMOVED lines=9> */
.L_x_53604:
[----:B------:R-:W-:Y:S05]  /*9330*/  BSYNC.RECONVERGENT B1 ;  /* 0x0000000000017941 */ /* 0x000fea0003800200 */
.L_x_53581:
[----:B------:R-:W-:Y:S01]  /*9340*/  IMAD.WIDE.U32 R182, R181, 0x10, R216 ;  /* 0x00000010b5b67825 */ /* 0x000fe200078e00d8 */
[----:B------:R-:W0:Y:S01]  /*9350*/  @P1 LDC.64 R186, c[0x0][0x390] ;  /* 0x0000e400ffba1b82 */ /* 0x000e220000000a00 */
        /* <DEDUP_REMOVED lines=12> */
[----:B------:R-:W-:Y:S02]  /*9420*/  LOP3.LUT R192, R13, 0xff, RZ, 0xc0, !PT ;  /* 0x000000ff0dc07812 */ /* 0x000fe400078ec0ff */
[----:B------:R-:W-:Y:S01]  /*9430*/  LOP3.LUT R191, R11, 0xff, RZ, 0xc0, !PT ;  /* 0x000000ff0bbf7812 */ /* 0x000fe200078ec0ff */
[----:B------:R-:W-:-:S04]  /*9440*/  IMAD R181, R181, 0x1000000, R190 ;  /* 0x01000000b5b57824 */ /* 0x000fc800078e02be */
[----:B------:R-:W-:-:S05]  /*9450*/  IMAD R192, R192, 0x100, R181 ;  /* 0x00000100c0c07824 */ /* 0x000fca00078e02b5 */
[----:B------:R-:W-:Y:S01]  /*9460*/  IADD3 R191, PT, PT, R192, R191, RZ ;  /* 0x000000bfc0bf7210 */ /* 0x000fe20007ffe0ff */
[----:B0-----:R-:W-:-:S05]  /*9470*/  IMAD.WIDE.U32 R180, R180, 0x4, R182 ;  /* 0x00000004b4b47825 */ /* 0x001fca00078e00b6 */
[----:B------:R0:W-:Y:S02]  /*9480*/  STG.E desc[UR8][R180.64], R191 ;  /* 0x000000bfb4007986 */ /* 0x0001e4000c101908 */
.L_x_53637:
[----:B------:R-:W-:Y:S05]  /*9490*/  BSYNC.RECONVERGENT B1 ;  /* 0x0000000000017941 */ /* 0x000fea0003800200 */
.L_x_53636:
[----:B-----5:R1:W5:Y:S04]  /*94a0*/  @P1 LDG.E.128 R164, desc[UR8][R186.64] ;  /* 0x00000008baa41981 */ /* 0x020368000c1e1d00 */
[----:B------:R1:W5:Y:S01]  /*94b0*/  @P0 LDG.E.128 R160, desc[UR8][R188.64] ;  /* 0x00000008bca00981 */ /* 0x000362000c1e1d00 */
[----:B------:R-:W-:Y:S04]  /*94c0*/  BSSY.RECONVERGENT B1, `(.L_x_53638) ;  /* 0x00002ae000017945 */ /* 0x000fe80003800200 */
[----:B------:R-:W-:Y:S05]  /*94d0*/  @!P0 BRA `(.L_x_53639) ;  /* 0x00000014005c8947 */ /* 0x000fea0003800000 */
[----:B------:R-:W-:Y:S01]  /*94e0*/  ISETP.GT.AND P2, PT, R213, RZ, PT ;  /* 0x000000ffd500720c */ /* 0x000fe20003f44270 */
[----:B------:R-:W-:Y:S01]  /*94f0*/  BSSY.RECONVERGENT B2, `(.L_x_53640) ;  /* 0x0000057000027945 */ /* 0x000fe20003800200 */
[----:B------:R-:W-:Y:S01]  /*9500*/  IMAD.MOV.U32 R182, RZ, RZ, R184 ;  /* 0x000000ffffb67224 */ /* 0x000fe200078e00b8 */
[----:B0----5:R-:W-:Y:S01]  /*9510*/  MOV R180, R160 ;  /* 0x000000a000b47202 */ /* 0x021fe20000000f00 */
        /* <DEDUP_REMOVED lines=18> */
.L_x_53644:
        /* <DEDUP_REMOVED lines=13> */
.L_x_53646:
[----:B------:R-:W-:Y:S05]  /*9710*/  BSYNC.RECONVERGENT B4 ;  /* 0x0000000000047941 */ /* 0x000fea0003800200 */
.L_x_53645:
        /* <DEDUP_REMOVED lines=42> */
.L_x_53643:
[----:B------:R-:W-:Y:S05]  /*99c0*/  BSYNC.RECONVERGENT B3 ;  /* 0x0000000000037941 */ /* 0x000fea0003800200 */
.L_x_53642:
        /* <DEDUP_REMOVED lines=9> */
.L_x_53641:
[----:B------:R-:W-:Y:S05]  /*9a60*/  BSYNC.RECONVERGENT B2 ;  /* 0x0000000000027941 */ /* 0x000fea0003800200 */
.L_x_53640:
        /* <DEDUP_REMOVED lines=17> */
.L_x_53651:
        /* <DEDUP_REMOVED lines=13> */
.L_x_53653:
[----:B------:R-:W-:Y:S05]  /*9c50*/  BSYNC.RECONVERGENT B4 ;  /* 0x0000000000047941 */ /* 0x000fea0003800200 */
.L_x_53652:
        /* <DEDUP_REMOVED lines=43> */
.L_x_53650:
[----:B------:R-:W-:Y:S05]  /*9f10*/  BSYNC.RECONVERGENT B3 ;  /* 0x0000000000037941 */ /* 0x000fea0003800200 */
.L_x_53649:
        /* <DEDUP_REMOVED lines=9> */
.L_x_53648:
[----:B------:R-:W-:Y:S05]  /*9fb0*/  BSYNC.RECONVERGENT B2 ;  /* 0x0000000000027941 */ /* 0x000fea0003800200 */
.L_x_53647:
        /* <DEDUP_REMOVED lines=17> */
.L_x_53658:
        /* <DEDUP_REMOVED lines=13> */
.L_x_53660:
[----:B------:R-:W-:Y:S05]  /*a1a0*/  BSYNC.RECONVERGENT B4 ;  /* 0x0000000000047941 */ /* 0x000fea0003800200 */
.L_x_53659:
        /* <DEDUP_REMOVED lines=43> */
.L_x_53657:
[----:B------:R-:W-:Y:S05]  /*a460*/  BSYNC.RECONVERGENT B3 ;  /* 0x0000000000037941 */ /* 0x000fea0003800200 */
.L_x_53656:
        /* <DEDUP_REMOVED lines=9> */
.L_x_53655:
[----:B------:R-:W-:Y:S05]  /*a500*/  BSYNC.RECONVERGENT B2 ;  /* 0x0000000000027941 */ /* 0x000fea0003800200 */
.L_x_53654:
        /* <DEDUP_REMOVED lines=16> */
.L_x_53664:
        /* <DEDUP_REMOVED lines=13> */
.L_x_53666:
[----:B------:R-:W-:Y:S05]  /*a6e0*/  BSYNC.RECONVERGENT B3 ;  /* 0x0000000000037941 */ /* 0x000fea0003800200 */
.L_x_53665:
        /* <DEDUP_REMOVED lines=43> */
.L_x_53663:
[----:B------:R-:W-:Y:S05]  /*a9a0*/  BSYNC.RECONVERGENT B2 ;  /* 0x0000000000027941 */ /* 0x000fea0003800200 */
.L_x_53662:
        /* <DEDUP_REMOVED lines=10> */
.L_x_53639:
        /* <DEDUP_REMOVED lines=21> */
.L_x_53671:
        /* <DEDUP_REMOVED lines=13> */
.L_x_53673:
[----:B------:R-:W-:Y:S05]  /*ac70*/  BSYNC.RECONVERGENT B4 ;  /* 0x0000000000047941 */ /* 0x000fea0003800200 */
.L_x_53672:
        /* <DEDUP_REMOVED lines=42> */
.L_x_53670:
[----:B------:R-:W-:Y:S05]  /*af20*/  BSYNC.RECONVERGENT B3 ;  /* 0x0000000000037941 */ /* 0x000fea0003800200 */
.L_x_53669:
        /* <DEDUP_REMOVED lines=9> */
.L_x_53668:
[----:B------:R-:W-:Y:S05]  /*afc0*/  BSYNC.RECONVERGENT B2 ;  /* 0x0000000000027941 */ /* 0x000fea0003800200 */
.L_x_53667:
        /* <DEDUP_REMOVED lines=17> */
.L_x_53678:
        /* <DEDUP_REMOVED lines=13> */
.L_x_53680:
[----:B------:R-:W-:Y:S05]  /*b1b0*/  BSYNC.RECONVERGENT B4 ;  /* 0x0000000000047941 */ /* 0x000fea0003800200 */
.L_x_53679:
        /* <DEDUP_REMOVED lines=43> */
.L_x_53677:
[----:B------:R-:W-:Y:S05]  /*b470*/  BSYNC.RECONVERGENT B3 ;  /* 0x0000000000037941 */ /* 0x000fea0003800200 */
.L_x_53676:
        /* <DEDUP_REMOVED lines=9> */
.L_x_53675:
[----:B------:R-:W-:Y:S05]  /*b510*/  BSYNC.RECONVERGENT B2 ;  /* 0x0000000000027941 */ /* 0x000fea0003800200 */
.L_x_53674:
        /* <DEDUP_REMOVED lines=17> */
.L_x_53685:
        /* <DEDUP_REMOVED lines=13> */
.L_x_53687:
[----:B------:R-:W-:Y:S05]  /*b700*/  BSYNC.RECONVERGENT B4 ;  /* 0x0000000000047941 */ /* 0x000fea0003800200 */
.L_x_53686:
        /* <DEDUP_REMOVED lines=43> */
.L_x_53684:
[----:B------:R-:W-:Y:S05]  /*b9c0*/  BSYNC.RECONVERGENT B3 ;  /* 0x0000000000037941 */ /* 0x000fea0003800200 */
.L_x_53683:
        /* <DEDUP_REMOVED lines=9> */
.L_x_53682:
[----:B------:R-:W-:Y:S05]  /*ba60*/  BSYNC.RECONVERGENT B2 ;  /* 0x0000000000027941 */ /* 0x000fea0003800200 */
.L_x_53681:
        /* <DEDUP_REMOVED lines=16> */
.L_x_53690:
        /* <DEDUP_REMOVED lines=13> */
.L_x_53692:
[----:B------:R-:W-:Y:S05]  /*bc40*/  BSYNC.RECONVERGENT B3 ;  /* 0x0000000000037941 */ /* 0x000fea0003800200 */
.L_x_53691:
        /* <DEDUP_REMOVED lines=43> */
.L_x_53689:
[----:B------:R-:W-:Y:S05]  /*bf00*/  BSYNC.RECONVERGENT B2 ;  /* 0x0000000000027941 */ /* 0x000fea0003800200 */
.L_x_53688:
        /* <DEDUP_REMOVED lines=9> */
.L_x_53661:
[----:B------:R-:W-:Y:S05]  /*bfa0*/  BSYNC.RECONVERGENT B1 ;  /* 0x0000000000017941 */ /* 0x000fea0003800200 */
.L_x_53638:
        /* <DEDUP_REMOVED lines=21> */
.L_x_53694:
[----:B------:R-:W-:Y:S05]  /*c100*/  BSYNC.RECONVERGENT B1 ;  /* 0x0000000000017941 */ /* 0x000fea0003800200 */
.L_x_53693:
[----:B-----5:R1:W5:Y:S04]  /*c110*/  @P1 LDG.E.128 R164, desc[UR8][R190.64] ;  /* 0x00000008bea41981 */ /* 0x020368000c1e1d00 */
        /* <DEDUP_REMOVED lines=25> */
.L_x_53701:
        /* <DEDUP_REMOVED lines=13> */
.L_x_53703:
[----:B------:R-:W-:Y:S05]  /*c380*/  BSYNC.RECONVERGENT B4 ;  /* 0x0000000000047941 */ /* 0x000fea0003800200 */
.L_x_53702:
        /* <DEDUP_REMOVED lines=43> */
.L_x_53700:
[----:B------:R-:W-:Y:S05]  /*c640*/  BSYNC.RECONVERGENT B3 ;  /* 0x0000000000037941 */ /* 0x000fea0003800200 */
.L_x_53699:
        /* <DEDUP_REMOVED lines=9> */
.L_x_53698:
[----:B------:R-:W-:Y:S05]  /*c6e0*/  BSYNC.RECONVERGENT B2 ;  /* 0x0000000000027941 */ /* 0x000fea0003800200 */
.L_x_53697:
        /* <DEDUP_REMOVED lines=17> */
.L_x_53708:
        /* <DEDUP_REMOVED lines=13> */
.L_x_53710:
[----:B------:R-:W-:Y:S05]  /*c8d0*/  BSYNC.RECONVERGENT B4 ;  /* 0x0000000000047941 */ /* 0x000fea0003800200 */
.L_x_53709:
[----:B------:R-:W-:Y:S01]  /*c8e0*/  IMAD.WIDE.U32 R12, R0, -0x326172a9, RZ ;  /* 0xcd9e8d57000c7825 */ /* 0x000fe200078e00ff */
[----:B-1----:R-:W-:-:S04]  /*c8f0*/  LOP3.LUT R190, R9, UR7, R7, 0x96, !PT ;  /* 0x0000000709be7c12 */ /* 0x002fc8000f8e9607 */
        /* <DEDUP_REMOVED lines=41> */
.L_x_53707:
[----:B------:R-:W-:Y:S05]  /*cb90*/  BSYNC.RECONVERGENT B3 ;  /* 0x0000000000037941 */ /* 0x000fea0003800200 */
.L_x_53706:
        /* <DEDUP_REMOVED lines=9> */
.L_x_53705:
[----:B------:R-:W-:Y:S05]  /*cc30*/  BSYNC.RECONVERGENT B2 ;  /* 0x0000000000027941 */ /* 0x000fea0003800200 */
.L_x_53704:
        /* <DEDUP_REMOVED lines=17> */
.L_x_53715:
        /* <DEDUP_REMOVED lines=13> */
.L_x_53717:
[----:B------:R-:W-:Y:S05]  /*ce20*/  BSYNC.RECONVERGENT B4 ;  /* 0x0000000000047941 */ /* 0x000fea0003800200 */
.L_x_53716:
[----:B------:R-:W-:Y:S01]  /*ce30*/  IMAD.WIDE.U32 R186, R0, -0x326172a9, RZ ;  /* 0xcd9e8d5700ba7825 */ /* 0x000fe200078e00ff */
[----:B-1----:R-:W-:-:S03]  /*ce40*/  LOP3.LUT R192, R9, UR7, R7, 0x96, !PT ;  /* 0x0000000709c07c12 */ /* 0x002fc6000f8e9607 */
        /* <DEDUP_REMOVED lines=41> */
.L_x_53714:
[----:B------:R-:W-:Y:S05]  /*d0e0*/  BSYNC.RECONVERGENT B3 ;  /* 0x0000000000037941 */ /* 0x000fea0003800200 */
.L_x_53713:
        /* <DEDUP_REMOVED lines=9> */
.L_x_53712:
[----:B------:R-:W-:Y:S05]  /*d180*/  BSYNC.RECONVERGENT B2 ;  /* 0x0000000000027941 */ /* 0x000fea0003800200 */
.L_x_53711:
        /* <DEDUP_REMOVED lines=16> */
.L_x_53721:
        /* <DEDUP_REMOVED lines=13> */
.L_x_53723:
[----:B------:R-:W-:Y:S05]  /*d360*/  BSYNC.RECONVERGENT B3 ;  /* 0x0000000000037941 */ /* 0x000fea0003800200 */
.L_x_53722:
[----:B-1----:R-:W-:Y:S01]  /*d370*/  IMAD.WIDE.U32 R190, R0, -0x326172a9, RZ ;  /* 0xcd9e8d5700be7825 */ /* 0x002fe200078e00ff */
        /* <DEDUP_REMOVED lines=42> */
.L_x_53720:
[----:B------:R-:W-:Y:S05]  /*d620*/  BSYNC.RECONVERGENT B2 ;  /* 0x0000000000027941 */ /* 0x000fea0003800200 */
.L_x_53719:
        /* <DEDUP_REMOVED lines=10> */
.L_x_53696:
        /* <DEDUP_REMOVED lines=21> */
.L_x_53728:
        /* <DEDUP_REMOVED lines=13> */
.L_x_53730:
[----:B------:R-:W-:Y:S05]  /*d8f0*/  BSYNC.RECONVERGENT B4 ;  /* 0x0000000000047941 */ /* 0x000fea0003800200 */
.L_x_53729:
        /* <DEDUP_REMOVED lines=43> */
.L_x_53727:
[----:B------:R-:W-:Y:S05]  /*dbb0*/  BSYNC.RECONVERGENT B3 ;  /* 0x0000000000037941 */ /* 0x000fea0003800200 */
.L_x_53726:
        /* <DEDUP_REMOVED lines=9> */
.L_x_53725:
[----:B------:R-:W-:Y:S05]  /*dc50*/  BSYNC.RECONVERGENT B2 ;  /* 0x0000000000027941 */ /* 0x000fea0003800200 */
.L_x_53724:
        /* <DEDUP_REMOVED lines=17> */
.L_x_53735:
        /* <DEDUP_REMOVED lines=13> */
.L_x_53737:
[----:B------:R-:W-:Y:S05]  /*de40*/  BSYNC.RECONVERGENT B4 ;  /* 0x0000000000047941 */ /* 0x000fea0003800200 */
.L_x_53736:
        /* <DEDUP_REMOVED lines=43> */
.L_x_53734:
[----:B------:R-:W-:Y:S05]  /*e100*/  BSYNC.RECONVERGENT B3 ;  /* 0x0000000000037941 */ /* 0x000fea0003800200 */
.L_x_53733:
        /* <DEDUP_REMOVED lines=9> */
.L_x_53732:
[----:B------:R-:W-:Y:S05]  /*e1a0*/  BSYNC.RECONVERGENT B2 ;  /* 0x0000000000027941 */ /* 0x000fea0003800200 */
.L_x_53731:
        /* <DEDUP_REMOVED lines=17> */
.L_x_53742:
        /* <DEDUP_REMOVED lines=13> */
.L_x_53744:
[----:B------:R-:W-:Y:S05]  /*e390*/  BSYNC.RECONVERGENT B4 ;  /* 0x0000000000047941 */ /* 0x000fea0003800200 */
.L_x_53743:
        /* <DEDUP_REMOVED lines=43> */
.L_x_53741:
[----:B------:R-:W-:Y:S05]  /*e650*/  BSYNC.RECONVERGENT B3 ;  /* 0x0000000000037941 */ /* 0x000fea0003800200 */
.L_x_53740:
        /* <DEDUP_REMOVED lines=9> */
.L_x_53739:
[----:B------:R-:W-:Y:S05]  /*e6f0*/  BSYNC.RECONVERGENT B2 ;  /* 0x0000000000027941 */ /* 0x000fea0003800200 */
.L_x_53738:
        /* <DEDUP_REMOVED lines=16> */
.L_x_53747:
        /* <DEDUP_REMOVED lines=13> */
.L_x_53749:
[----:B------:R-:W-:Y:S05]  /*e8d0*/  BSYNC.RECONVERGENT B3 ;  /* 0x0000000000037941 */ /* 0x000fea0003800200 */
.L_x_53748:
        /* <DEDUP_REMOVED lines=43> */
.L_x_53746:
[----:B------:R-:W-:Y:S05]  /*eb90*/  BSYNC.RECONVERGENT B2 ;  /* 0x0000000000027941 */ /* 0x000fea0003800200 */
.L_x_53745:
        /* <DEDUP_REMOVED lines=9> */
.L_x_53718:
[----:B------:R-:W-:Y:S05]  /*ec30*/  BSYNC.RECONVERGENT B1 ;  /* 0x0000000000017941 */ /* 0x000fea0003800200 */
.L_x_53695:
[----:B------:R-:W-:Y:S01]  /*ec40*/  IMAD.WIDE.U32 R188, R189, 0x10, R216 ;  /* 0x00000010bdbc7825 */ /* 0x000fe200078e00d8 */
[----:B-1----:R-:W0:Y:S01]  /*ec50*/  @P1 LDC.64 R190, c[0x0][0x390] ;  /* 0x0000e400ffbe1b82 */ /* 0x002e220000000a00 */
        /* <DEDUP_REMOVED lines=19> */
.L_x_53751:
[----:B------:R-:W-:Y:S05]  /*ed90*/  BSYNC.RECONVERGENT B1 ;  /* 0x0000000000017941 */ /* 0x000fea0003800200 */
.L_x_53750:
        /* <DEDUP_REMOVED lines=26> */
.L_x_53758:
        /* <DEDUP_REMOVED lines=13> */
.L_x_53760:
[----:B------:R-:W-:Y:S05]  /*f010*/  BSYNC.RECONVERGENT B4 ;  /* 0x0000000000047941 */ /* 0x000fea0003800200 */
.L_x_53759:
        /* <DEDUP_REMOVED lines=43> */
.L_x_53757:
[----:B------:R-:W-:Y:S05]  /*f2d0*/  BSYNC.RECONVERGENT B3 ;  /* 0x0000000000037941 */ /* 0x000fea0003800200 */
.L_x_53756:
        /* <DEDUP_REMOVED lines=9> */
.L_x_53755:
[----:B------:R-:W-:Y:S05]  /*f370*/  BSYNC.RECONVERGENT B2 ;  /* 0x0000000000027941 */ /* 0x000fea0003800200 */
.L_x_53754:
        /* <DEDUP_REMOVED lines=17> */
.L_x_53765:
        /* <DEDUP_REMOVED lines=13> */
.L_x_53767:
[----:B------:R-:W-:Y:S05]  /*f560*/  BSYNC.RECONVERGENT B4 ;  /* 0x0000000000047941 */ /* 0x000fea0003800200 */
.L_x_53766:
        /* <DEDUP_REMOVED lines=43> */
.L_x_53764:
[----:B------:R-:W-:Y:S05]  /*f820*/  BSYNC.RECONVERGENT B3 ;  /* 0x0000000000037941 */ /* 0x000fea0003800200 */
.L_x_53763:
        /* <DEDUP_REMOVED lines=9> */
.L_x_53762:
[----:B------:R-:W-:Y:S05]  /*f8c0*/  BSYNC.RECONVERGENT B2 ;  /* 0x0000000000027941 */ /* 0x000fea0003800200 */
.L_x_53761:
        /* <DEDUP_REMOVED lines=17> */
.L_x_53772:
        /* <DEDUP_REMOVED lines=13> */
.L_x_53774:
[----:B------:R-:W-:Y:S05]  /*fab0*/  BSYNC.RECONVERGENT B4 ;  /* 0x0000000000047941 */ /* 0x000fea0003800200 */
.L_x_53773:
        /* <DEDUP_REMOVED lines=43> */
.L_x_53771:
[----:B------:R-:W-:Y:S05]  /*fd70*/  BSYNC.RECONVERGENT B3 ;  /* 0x0000000000037941 */ /* 0x000fea0003800200 */
.L_x_53770:
        /* <DEDUP_REMOVED lines=9> */
.L_x_53769:
[----:B------:R-:W-:Y:S05]  /*fe10*/  BSYNC.RECONVERGENT B2 ;  /* 0x0000000000027941 */ /* 0x000fea0003800200 */
.L_x_53768:
        /* <DEDUP_REMOVED lines=16> */
.L_x_53778:
        /* <DEDUP_REMOVED lines=13> */
.L_x_53780:
[----:B------:R-:W-:Y:S05]  /*fff0*/  BSYNC.RECONVERGENT B3 ;  /* 0x0000000000037941 */ /* 0x000fea0003800200 */
.L_x_53779:
        /* <DEDUP_REMOVED lines=43> */
.L_x_53777:
[----:B------:R-:W-:Y:S05]  /*102b0*/  BSYNC.RECONVERGENT B2 ;  /* 0x0000000000027941 */ /* 0x000fea0003800200 */
.L_x_53776:
        /* <DEDUP_REMOVED lines=10> */
.L_x_53753:
        /* <DEDUP_REMOVED lines=21> */
.L_x_53785:
        /* <DEDUP_REMOVED lines=13> */
.L_x_53787:
[----:B------:R-:W-:Y:S05]  /*10580*/  BSYNC.RECONVERGENT B4 ;  /* 0x0000000000047941 */ /* 0x000fea0003800200 */
.L_x_53786:
        /* <DEDUP_REMOVED lines=43> */
.L_x_53784:
[----:B------:R-:W-:Y:S05]  /*10840*/  BSYNC.RECONVERGENT B3 ;  /* 0x0000000000037941 */ /* 0x000fea0003800200 */
.L_x_53783:
        /* <DEDUP_REMOVED lines=9> */
.L_x_53782:
[----:B------:R-:W-:Y:S05]  /*108e0*/  BSYNC.RECONVERGENT B2 ;  /* 0x0000000000027941 */ /* 0x000fea0003800200 */
.L_x_53781:
        /* <DEDUP_REMOVED lines=17> */
.L_x_53792:
        /* <DEDUP_REMOVED lines=13> */
.L_x_53794:
[----:B------:R-:W-:Y:S05]  /*10ad0*/  BSYNC.RECONVERGENT B4 ;  /* 0x0000000000047941 */ /* 0x000fea0003800200 */
.L_x_53793:
        /* <DEDUP_REMOVED lines=43> */
.L_x_53791:
[----:B------:R-:W-:Y:S05]  /*10d90*/  BSYNC.RECONVERGENT B3 ;  /* 0x0000000000037941 */ /* 0x000fea0003800200 */
.L_x_53790:
        /* <DEDUP_REMOVED lines=9> */
.L_x_53789:
[----:B------:R-:W-:Y:S05]  /*10e30*/  BSYNC.RECONVERGENT B2 ;  /* 0x0000000000027941 */ /* 0x000fea0003800200 */
.L_x_53788:
        /* <DEDUP_REMOVED lines=17> */
.L_x_53799:
        /* <DEDUP_REMOVED lines=13> */
.L_x_53801:
[----:B------:R-:W-:Y:S05]  /*11020*/  BSYNC.RECONVERGENT B4 ;  /* 0x0000000000047941 */ /* 0x000fea0003800200 */
.L_x_53800:
        /* <DEDUP_REMOVED lines=43> */
.L_x_53798:
[----:B------:R-:W-:Y:S05]  /*112e0*/  BSYNC.RECONVERGENT B3 ;  /* 0x0000000000037941 */ /* 0x000fea0003800200 */
.L_x_53797:
        /* <DEDUP_REMOVED lines=9> */
.L_x_53796:
[----:B------:R-:W-:Y:S05]  /*11380*/  BSYNC.RECONVERGENT B2 ;  /* 0x0000000000027941 */ /* 0x000fea0003800200 */
.L_x_53795:
        /* <DEDUP_REMOVED lines=16> */
.L_x_53804:
        /* <DEDUP_REMOVED lines=13> */
.L_x_53806:
[----:B------:R-:W-:Y:S05]  /*11560*/  BSYNC.RECONVERGENT B3 ;  /* 0x0000000000037941 */ /* 0x000fea0003800200 */
.L_x_53805:
        /* <DEDUP_REMOVED lines=43> */
.L_x_53803:
[----:B------:R-:W-:Y:S05]  /*11820*/  BSYNC.RECONVERGENT B2 ;  /* 0x0000000000027941 */ /* 0x000fea0003800200 */
.L_x_53802:
        /* <DEDUP_REMOVED lines=9> */
.L_x_53775:
[----:B------:R-:W-:Y:S05]  /*118c0*/  BSYNC.RECONVERGENT B1 ;  /* 0x0000000000017941 */ /* 0x000fea0003800200 */
.L_x_53752:
        /* <DEDUP_REMOVED lines=16> */
[----:B------:R-:W-:-:S05]  /*119d0*/  IMAD R193, R193, 0x1000000, R202 ;  /* 0x01000000c1c17824 */ /* 0x000fca00078e02ca */
[----:B------:R-:W-:-:S05]  /*119e0*/  LEA R204, R204, R193, 0x8 ;  /* 0x000000c1cccc7211 */ /* 0x000fca00078e40ff */
[----:B------:R-:W-:Y:S02]  /*119f0*/  IMAD.IADD R203, R204, 0x1, R203 ;  /* 0x00000001cccb7824 */ /* 0x000fe400078e02cb */
[----:B0-----:R-:W-:-:S05]  /*11a00*/  IMAD.WIDE.U32 R192, R192, 0x4, R198 ;  /* 0x00000004c0c07825 */ /* 0x001fca00078e00c6 */
[----:B------:R0:W-:Y:S02]  /*11a10*/  STG.E desc[UR8][R192.64], R203 ;  /* 0x000000cbc0007986 */ /* 0x0001e4000c101908 */
.L_x_53808:
[----:B------:R-:W-:Y:S05]  /*11a20*/  BSYNC.RECONVERGENT B1 ;  /* 0x0000000000017941 */ /* 0x000fea0003800200 */
.L_x_53807:
        /* <DEDUP_REMOVED lines=26> */
.L_x_53815:
        /* <DEDUP_REMOVED lines=13> */
.L_x_53817:
[----:B------:R-:W-:Y:S05]  /*11ca0*/  BSYNC.RECONVERGENT B4 ;  /* 0x0000000000047941 */ /* 0x000fea0003800200 */
.L_x_53816:
        /* <DEDUP_REMOVED lines=42> */
.L_x_53814:
[----:B------:R-:W-:Y:S05]  /*11f50*/  BSYNC.RECONVERGENT B3 ;  /* 0x0000000000037941 */ /* 0x000fea0003800200 */
.L_x_53813:
        /* <DEDUP_REMOVED lines=9> */
.L_x_53812:
[----:B------:R-:W-:Y:S05]  /*11ff0*/  BSYNC.RECONVERGENT B2 ;  /* 0x0000000000027941 */ /* 0x000fea0003800200 */
.L_x_53811:
        /* <DEDUP_REMOVED lines=17> */
.L_x_53822:
        /* <DEDUP_REMOVED lines=13> */
.L_x_53824:
[----:B------:R-:W-:Y:S05]  /*121e0*/  BSYNC.RECONVERGENT B4 ;  /* 0x0000000000047941 */ /* 0x000fea0003800200 */
.L_x_53823:
        /* <DEDUP_REMOVED lines=43> */
.L_x_53821:
[----:B------:R-:W-:Y:S05]  /*124a0*/  BSYNC.RECONVERGENT B3 ;  /* 0x0000000000037941 */ /* 0x000fea0003800200 */
.L_x_53820:
        /* <DEDUP_REMOVED lines=9> */
.L_x_53819:
[----:B------:R-:W-:Y:S05]  /*12540*/  BSYNC.RECONVERGENT B2 ;  /* 0x0000000000027941 */ /* 0x000fea0003800200 */
.L_x_53818:
        /* <DEDUP_REMOVED lines=17> */
.L_x_53829:
        /* <DEDUP_REMOVED lines=13> */
.L_x_53831:
[----:B------:R-:W-:Y:S05]  /*12730*/  BSYNC.RECONVERGENT B4 ;  /* 0x0000000000047941 */ /* 0x000fea0003800200 */
.L_x_53830:
        /* <DEDUP_REMOVED lines=43> */
.L_x_53828:
[----:B------:R-:W-:Y:S05]  /*129f0*/  BSYNC.RECONVERGENT B3 ;  /* 0x0000000000037941 */ /* 0x000fea0003800200 */
.L_x_53827:
        /* <DEDUP_REMOVED lines=9> */
.L_x_53826:
[----:B------:R-:W-:Y:S05]  /*12a90*/  BSYNC.RECONVERGENT B2 ;  /* 0x0000000000027941 */ /* 0x000fea0003800200 */
.L_x_53825:
        /* <DEDUP_REMOVED lines=16> */
.L_x_53835:
        /* <DEDUP_REMOVED lines=13> */
.L_x_53837:
[----:B------:R-:W-:Y:S05]  /*12c70*/  BSYNC.RECONVERGENT B3 ;  /* 0x0000000000037941 */ /* 0x000fea0003800200 */
.L_x_53836:
        /* <DEDUP_REMOVED lines=43> */
.L_x_53834:
[----:B------:R-:W-:Y:S05]  /*12f30*/  BSYNC.RECONVERGENT B2 ;  /* 0x0000000000027941 */ /* 0x000fea0003800200 */
.L_x_53833:
        /* <DEDUP_REMOVED lines=10> */
.L_x_53810:
        /* <DEDUP_REMOVED lines=21> */
.L_x_53842:
        /* <DEDUP_REMOVED lines=13> */
.L_x_53844:
[----:B------:R-:W-:Y:S05]  /*13200*/  BSYNC.RECONVERGENT B4 ;  /* 0x0000000000047941 */ /* 0x000fea0003800200 */
.L_x_53843:
        /* <DEDUP_REMOVED lines=42> */
.L_x_53841:
[----:B------:R-:W-:Y:S05]  /*134b0*/  BSYNC.RECONVERGENT B3 ;  /* 0x0000000000037941 */ /* 0x000fea0003800200 */
.L_x_53840:
        /* <DEDUP_REMOVED lines=9> */
.L_x_53839:
[----:B------:R-:W-:Y:S05]  /*13550*/  BSYNC.RECONVERGENT B2 ;  /* 0x0000000000027941 */ /* 0x000fea0003800200 */
.L_x_53838:
        /* <DEDUP_REMOVED lines=17> */
.L_x_53849:
        /* <DEDUP_REMOVED lines=13> */
.L_x_53851:
[----:B------:R-:W-:Y:S05]  /*13740*/  BSYNC.RECONVERGENT B4 ;  /* 0x0000000000047941 */ /* 0x000fea0003800200 */
.L_x_53850:
        /* <DEDUP_REMOVED lines=43> */
.L_x_53848:
[----:B------:R-:W-:Y:S05]  /*13a00*/  BSYNC.RECONVERGENT B3 ;  /* 0x0000000000037941 */ /* 0x000fea0003800200 */
.L_x_53847:
        /* <DEDUP_REMOVED lines=9> */
.L_x_53846:
[----:B------:R-:W-:Y:S05]  /*13aa0*/  BSYNC.RECONVERGENT B2 ;  /* 0x0000000000027941 */ /* 0x000fea0003800200 */
.L_x_53845:
        /* <DEDUP_REMOVED lines=17> */
.L_x_53856:
        /* <DEDUP_REMOVED lines=13> */
.L_x_53858:
[----:B------:R-:W-:Y:S05]  /*13c90*/  BSYNC.RECONVERGENT B4 ;  /* 0x0000000000047941 */ /* 0x000fea0003800200 */
.L_x_53857:
        /* <DEDUP_REMOVED lines=43> */
.L_x_53855:
[----:B------:R-:W-:Y:S05]  /*13f50*/  BSYNC.RECONVERGENT B3 ;  /* 0x0000000000037941 */ /* 0x000fea0003800200 */
.L_x_53854:
        /* <DEDUP_REMOVED lines=9> */
.L_x_53853:
[----:B------:R-:W-:Y:S05]  /*13ff0*/  BSYNC.RECONVERGENT B2 ;  /* 0x0000000000027941 */ /* 0x000fea0003800200 */
.L_x_53852:
        /* <DEDUP_REMOVED lines=16> */
.L_x_53861:
        /* <DEDUP_REMOVED lines=13> */
.L_x_53863:
[----:B------:R-:W-:Y:S05]  /*141d0*/  BSYNC.RECONVERGENT B3 ;  /* 0x0000000000037941 */ /* 0x000fea0003800200 */
.L_x_53862:
        /* <DEDUP_REMOVED lines=43> */
.L_x_53860:
[----:B------:R-:W-:Y:S05]  /*14490*/  BSYNC.RECONVERGENT B2 ;  /* 0x0000000000027941 */ /* 0x000fea0003800200 */
.L_x_53859:
        /* <DEDUP_REMOVED lines=9> */
.L_x_53832:
[----:B------:R-:W-:Y:S05]  /*14530*/  BSYNC.RECONVERGENT B1 ;  /* 0x0000000000017941 */ /* 0x000fea0003800200 */
.L_x_53809:
[----:B------:R-:W0:Y:S01]  /*14540*/  @P1 LDC.64 R202, c[0x0][0x390] ;  /* 0x0000e400ffca1b82 */ /* 0x000e220000000a00 */
[----:B------:R-:W-:Y:S01]  /*14550*/  IMAD.WIDE.U32 R204, R197, 0x10, R216 ;  /* 0x00000010c5cc7825 */ /* 0x000fe200078e00d8 */
[----:B------:R-:W-:Y:S01]  /*14560*/  IADD3 R8, PT, PT, R212, 0xe0, RZ ;  /* 0x000000e0d4087810 */ /* 0x000fe20007ffe0ff */
[----:B------:R-:W-:Y:S02]  /*14570*/  BSSY.RECONVERGENT B1, `(.L_x_53864) ;  /* 0x0000012000017945 */ /* 0x000fe40003800200 */
[----:B------:R-:W-:Y:S01]  /*14580*/  VIADD R201, R215, 0xe0 ;  /* 0x000000e0d7c97836 */ /* 0x000fe20000000000 */
[----:B------:R1:W-:Y:S02]  /*14590*/  STG.E.128 desc[UR8][R204.64], R192 ;  /* 0x000000c0cc007986 */ /* 0x0003e4000c101d08 */
        /* <DEDUP_REMOVED lines=15> */
.L_x_53865:
[----:B------:R-:W-:Y:S05]  /*14690*/  BSYNC.RECONVERGENT B1 ;  /* 0x0000000000017941 */ /* 0x000fea0003800200 */
.L_x_53864:
        /* <DEDUP_REMOVED lines=26> */
.L_x_53872:
        /* <DEDUP_REMOVED lines=13> */
.L_x_53874:
[----:B------:R-:W-:Y:S05]  /*14910*/  BSYNC.RECONVERGENT B4 ;  /* 0x0000000000047941 */ /* 0x000fea0003800200 */
.L_x_53873:
        /* <DEDUP_REMOVED lines=43> */
.L_x_53871:
[----:B------:R-:W-:Y:S05]  /*14bd0*/  BSYNC.RECONVERGENT B3 ;  /* 0x0000000000037941 */ /* 0x000fea0003800200 */
.L_x_53870:
        /* <DEDUP_REMOVED lines=9> */
.L_x_53869:
[----:B------:R-:W-:Y:S05]  /*14c70*/  BSYNC.RECONVERGENT B2 ;  /* 0x0000000000027941 */ /* 0x000fea0003800200 */
.L_x_53868:
        /* <DEDUP_REMOVED lines=17> */
.L_x_53879:
        /* <DEDUP_REMOVED lines=13> */
.L_x_53881:
[----:B------:R-:W-:Y:S05]  /*14e60*/  BSYNC.RECONVERGENT B4 ;  /* 0x0000000000047941 */ /* 0x000fea0003800200 */
.L_x_53880:
        /* <DEDUP_REMOVED lines=43> */
.L_x_53878:
[----:B------:R-:W-:Y:S05]  /*15120*/  BSYNC.RECONVERGENT B3 ;  /* 0x0000000000037941 */ /* 0x000fea0003800200 */
.L_x_53877:
        /* <DEDUP_REMOVED lines=9> */
.L_x_53876:
[----:B------:R-:W-:Y:S05]  /*151c0*/  BSYNC.RECONVERGENT B2 ;  /* 0x0000000000027941 */ /* 0x000fea0003800200 */
.L_x_53875:
        /* <DEDUP_REMOVED lines=17> */
.L_x_53886:
        /* <DEDUP_REMOVED lines=13> */
.L_x_53888:
[----:B------:R-:W-:Y:S05]  /*153b0*/  BSYNC.RECONVERGENT B4 ;  /* 0x0000000000047941 */ /* 0x000fea0003800200 */
.L_x_53887:
[----:B------:R-:W-:Y:S01]  /*153c0*/  IMAD.WIDE.U32 R198, R0, -0x326172a9, RZ ;  /* 0xcd9e8d5700c67825 */ /* 0x000fe200078e00ff */
[----:B0-----:R-:W-:-:S03]  /*153d0*/  LOP3.LUT R204, R9, UR7, R7, 0x96, !PT ;  /* 0x0000000709cc7c12 */ /* 0x001fc6000f8e9607 */
        /* <DEDUP_REMOVED lines=41> */
.L_x_53885:
[----:B------:R-:W-:Y:S05]  /*15670*/  BSYNC.RECONVERGENT B3 ;  /* 0x0000000000037941 */ /* 0x000fea0003800200 */
.L_x_53884:
        /* <DEDUP_REMOVED lines=9> */
.L_x_53883:
[----:B------:R-:W-:Y:S05]  /*15710*/  BSYNC.RECONVERGENT B2 ;  /* 0x0000000000027941 */ /* 0x000fea0003800200 */
.L_x_53882:
        /* <DEDUP_REMOVED lines=16> */
.L_x_53892:
        /* <DEDUP_REMOVED lines=13> */
.L_x_53894:
[----:B------:R-:W-:Y:S05]  /*158f0*/  BSYNC.RECONVERGENT B3 ;  /* 0x0000000000037941 */ /* 0x000fea0003800200 */
.L_x_53893:
        /* <DEDUP_REMOVED lines=43> */
.L_x_53891:
[----:B------:R-:W-:Y:S05]  /*15bb0*/  BSYNC.RECONVERGENT B2 ;  /* 0x0000000000027941 */ /* 0x000fea0003800200 */
.L_x_53890:
        /* <DEDUP_REMOVED lines=10> */
.L_x_53867:
        /* <DEDUP_REMOVED lines=21> */
.L_x_53899:
        /* <DEDUP_REMOVED lines=13> */
.L_x_53901:
[----:B------:R-:W-:Y:S05]  /*15e80*/  BSYNC.RECONVERGENT B4 ;  /* 0x0000000000047941 */ /* 0x000fea0003800200 */
.L_x_53900:
        /* <DEDUP_REMOVED lines=43> */
.L_x_53898:
[----:B------:R-:W-:Y:S05]  /*16140*/  BSYNC.RECONVERGENT B3 ;  /* 0x0000000000037941 */ /* 0x000fea0003800200 */
.L_x_53897:
        /* <DEDUP_REMOVED lines=9> */
.L_x_53896:
[----:B------:R-:W-:Y:S05]  /*161e0*/  BSYNC.RECONVERGENT B2 ;  /* 0x0000000000027941 */ /* 0x000fea0003800200 */
.L_x_53895:
        /* <DEDUP_REMOVED lines=17> */
.L_x_53906:
        /* <DEDUP_REMOVED lines=13> */
.L_x_53908:
[----:B------:R-:W-:Y:S05]  /*163d0*/  BSYNC.RECONVERGENT B4 ;  /* 0x0000000000047941 */ /* 0x000fea0003800200 */
.L_x_53907:
        /* <DEDUP_REMOVED lines=43> */
.L_x_53905:
[----:B------:R-:W-:Y:S05]  /*16690*/  BSYNC.RECONVERGENT B3 ;  /* 0x0000000000037941 */ /* 0x000fea0003800200 */
.L_x_53904:
        /* <DEDUP_REMOVED lines=9> */
.L_x_53903:
[----:B------:R-:W-:Y:S05]  /*16730*/  BSYNC.RECONVERGENT B2 ;  /* 0x0000000000027941 */ /* 0x000fea0003800200 */
.L_x_53902:
        /* <DEDUP_REMOVED lines=17> */
.L_x_53913:
        /* <DEDUP_REMOVED lines=13> */
.L_x_53915:
[----:B------:R-:W-:Y:S05]  /*16920*/  BSYNC.RECONVERGENT B4 ;  /* 0x0000000000047941 */ /* 0x000fea0003800200 */
.L_x_53914:
        /* <DEDUP_REMOVED lines=43> */
.L_x_53912:
[----:B------:R-:W-:Y:S05]  /*16be0*/  BSYNC.RECONVERGENT B3 ;  /* 0x0000000000037941 */ /* 0x000fea0003800200 */
.L_x_53911:
        /* <DEDUP_REMOVED lines=9> */
.L_x_53910:
[----:B------:R-:W-:Y:S05]  /*16c80*/  BSYNC.RECONVERGENT B2 ;  /* 0x0000000000027941 */ /* 0x000fea0003800200 */
.L_x_53909:
        /* <DEDUP_REMOVED lines=16> */
.L_x_53918:
        /* <DEDUP_REMOVED lines=13> */
.L_x_53920:
[----:B------:R-:W-:Y:S05]  /*16e60*/  BSYNC.RECONVERGENT B3 ;  /* 0x0000000000037941 */ /* 0x000fea0003800200 */
.L_x_53919:
        /* <DEDUP_REMOVED lines=43> */
.L_x_53917:
[----:B------:R-:W-:Y:S05]  /*17120*/  BSYNC.RECONVERGENT B2 ;  /* 0x0000000000027941 */ /* 0x000fea0003800200 */
.L_x_53916:
        /* <DEDUP_REMOVED lines=9> */
.L_x_53889:
[----:B------:R-:W-:Y:S05]  /*171c0*/  BSYNC.RECONVERGENT B1 ;  /* 0x0000000000017941 */ /* 0x000fea0003800200 */
.L_x_53866:
[----:B0-----:R-:W0:Y:S01]  /*171d0*/  @P1 LDC.64 R204, c[0x0][0x390] ;  /* 0x0000e400ffcc1b82 */ /* 0x001e220000000a00 */
[----:B------:R-:W-:Y:S01]  /*171e0*/  IMAD.WIDE.U32 R206, R201, 0x10, R216 ;  /* 0x00000010c9ce7825 */ /* 0x000fe200078e00d8 */
[----:B------:R-:W-:Y:S01]  /*171f0*/  @P1 IADD3 R203, PT, PT, R212, 0x100, RZ ;  /* 0x00000100d4cb1810 */ /* 0x000fe20007ffe0ff */
[----:B------:R-:W-:Y:S02]  /*17200*/  BSSY.RECONVERGENT B1, `(.L_x_53921) ;  /* 0x0000012000017945 */ /* 0x000fe40003800200 */
[----:B------:R-:W-:Y:S01]  /*17210*/  @P0 VIADD R211, R215, 0x100 ;  /* 0x00000100d7d30836 */ /* 0x000fe20000000000 */
        /* <DEDUP_REMOVED lines=16> */
.L_x_53922:
[----:B------:R-:W-:Y:S05]  /*17320*/  BSYNC.RECONVERGENT B1 ;  /* 0x0000000000017941 */ /* 0x000fea0003800200 */
.L_x_53921:
[----:B-----5:R1:W5:Y:S04]  /*17330*/  @P1 LDG.E.128 R164, desc[UR8][R200.64] ;  /* 0x00000008c8a41981 */ /* 0x020368000c1e1d00 */
        /* <DEDUP_REMOVED lines=25> */
.L_x_53929:
        /* <DEDUP_REMOVED lines=13> */
.L_x_53931:
[----:B------:R-:W-:Y:S05]  /*175a0*/  BSYNC.RECONVERGENT B4 ;  /* 0x0000000000047941 */ /* 0x000fea0003800200 */
.L_x_53930:
        /* <DEDUP_REMOVED lines=43> */
.L_x_53928:
[----:B------:R-:W-:Y:S05]  /*17860*/  BSYNC.RECONVERGENT B3 ;  /* 0x0000000000037941 */ /* 0x000fea0003800200 */
.L_x_53927:
        /* <DEDUP_REMOVED lines=9> */
.L_x_53926:
[----:B------:R-:W-:Y:S05]  /*17900*/  BSYNC.RECONVERGENT B2 ;  /* 0x0000000000027941 */ /* 0x000fea0003800200 */
.L_x_53925:
        /* <DEDUP_REMOVED lines=17> */
.L_x_53936:
        /* <DEDUP_REMOVED lines=13> */
.L_x_53938:
[----:B------:R-:W-:Y:S05]  /*17af0*/  BSYNC.RECONVERGENT B4 ;  /* 0x0000000000047941 */ /* 0x000fea0003800200 */
.L_x_53937:
        /* <DEDUP_REMOVED lines=43> */
.L_x_53935:
[----:B------:R-:W-:Y:S05]  /*17db0*/  BSYNC.RECONVERGENT B3 ;  /* 0x0000000000037941 */ /* 0x000fea0003800200 */
.L_x_53934:
        /* <DEDUP_REMOVED lines=9> */
.L_x_53933:
[----:B------:R-:W-:Y:S05]  /*17e50*/  BSYNC.RECONVERGENT B2 ;  /* 0x0000000000027941 */ /* 0x000fea0003800200 */
.L_x_53932:
        /* <DEDUP_REMOVED lines=17> */
.L_x_53943:
        /* <DEDUP_REMOVED lines=13> */
.L_x_53945:
[----:B------:R-:W-:Y:S05]  /*18040*/  BSYNC.RECONVERGENT B4 ;  /* 0x0000000000047941 */ /* 0x000fea0003800200 */
.L_x_53944:
        /* <DEDUP_REMOVED lines=43> */
.L_x_53942:
[----:B------:R-:W-:Y:S05]  /*18300*/  BSYNC.RECONVERGENT B3 ;  /* 0x0000000000037941 */ /* 0x000fea0003800200 */
.L_x_53941:
        /* <DEDUP_REMOVED lines=9> */
.L_x_53940:
[----:B------:R-:W-:Y:S05]  /*183a0*/  BSYNC.RECONVERGENT B2 ;  /* 0x0000000000027941 */ /* 0x000fea0003800200 */
.L_x_53939:
        /* <DEDUP_REMOVED lines=16> */
.L_x_53949:
        /* <DEDUP_REMOVED lines=13> */
.L_x_53951:
[----:B------:R-:W-:Y:S05]  /*18580*/  BSYNC.RECONVERGENT B3 ;  /* 0x0000000000037941 */ /* 0x000fea0003800200 */
.L_x_53950:
        /* <DEDUP_REMOVED lines=43> */
.L_x_53948:
[----:B------:R-:W-:Y:S05]  /*18840*/  BSYNC.RECONVERGENT B2 ;  /* 0x0000000000027941 */ /* 0x000fea0003800200 */
.L_x_53947:
        /* <DEDUP_REMOVED lines=10> */
.L_x_53924:
[----:B------:R-:W-:Y:S01]  /*188f0*/  BSSY.RECONVERGENT B2, `(.L_x_53952) ;  /* 0x0000058000027945 */ /* 0x000fe20003800200 */
[----:B-1----:R-:W-:Y:S01]  /*18900*/  HFMA2 R200, -RZ, RZ, 0, 0 ;  /* 0x00000000ffc87431 */ /* 0x002fe200000001ff */
        /* <DEDUP_REMOVED lines=19> */
.L_x_53956:
        /* <DEDUP_REMOVED lines=13> */
.L_x_53958:
[----:B------:R-:W-:Y:S05]  /*18b10*/  BSYNC.RECONVERGENT B4 ;  /* 0x0000000000047941 */ /* 0x000fea0003800200 */
.L_x_53957:
        /* <DEDUP_REMOVED lines=43> */
.L_x_53955:
[----:B------:R-:W-:Y:S05]  /*18dd0*/  BSYNC.RECONVERGENT B3 ;  /* 0x0000000000037941 */ /* 0x000fea0003800200 */
.L_x_53954:
        /* <DEDUP_REMOVED lines=9> */
.L_x_53953:
[----:B------:R-:W-:Y:S05]  /*18e70*/  BSYNC.RECONVERGENT B2 ;  /* 0x0000000000027941 */ /* 0x000fea0003800200 */
.L_x_53952:
        /* <DEDUP_REMOVED lines=17> */
.L_x_53963:
        /* <DEDUP_REMOVED lines=13> */
.L_x_53965:
[----:B------:R-:W-:Y:S05]  /*19060*/  BSYNC.RECONVERGENT B4 ;  /* 0x0000000000047941 */ /* 0x000fea0003800200 */
.L_x_53964:
        /* <DEDUP_REMOVED lines=43> */
.L_x_53962:
[----:B------:R-:W-:Y:S05]  /*19320*/  BSYNC.RECONVERGENT B3 ;  /* 0x0000000000037941 */ /* 0x000fea0003800200 */
.L_x_53961:
        /* <DEDUP_REMOVED lines=9> */
.L_x_53960:
[----:B------:R-:W-:Y:S05]  /*193c0*/  BSYNC.RECONVERGENT B2 ;  /* 0x0000000000027941 */ /* 0x000fea0003800200 */
.L_x_53959:
        /* <DEDUP_REMOVED lines=17> */
.L_x_53970:
        /* <DEDUP_REMOVED lines=13> */
.L_x_53972:
[----:B------:R-:W-:Y:S05]  /*195b0*/  BSYNC.RECONVERGENT B4 ;  /* 0x0000000000047941 */ /* 0x000fea0003800200 */
.L_x_53971:
        /* <DEDUP_REMOVED lines=43> */
.L_x_53969:
[----:B------:R-:W-:Y:S05]  /*19870*/  BSYNC.RECONVERGENT B3 ;  /* 0x0000000000037941 */ /* 0x000fea0003800200 */
.L_x_53968:
        /* <DEDUP_REMOVED lines=9> */
.L_x_53967:
[----:B------:R-:W-:Y:S05]  /*19910*/  BSYNC.RECONVERGENT B2 ;  /* 0x0000000000027941 */ /* 0x000fea0003800200 */
.L_x_53966:
        /* <DEDUP_REMOVED lines=16> */
.L_x_53975:
        /* <DEDUP_REMOVED lines=13> */
.L_x_53977:
[----:B------:R-:W-:Y:S05]  /*19af0*/  BSYNC.RECONVERGENT B3 ;  /* 0x0000000000037941 */ /* 0x000fea0003800200 */
.L_x_53976:
        /* <DEDUP_REMOVED lines=43> */
.L_x_53974:
[----:B------:R-:W-:Y:S05]  /*19db0*/  BSYNC.RECONVERGENT B2 ;  /* 0x0000000000027941 */ /* 0x000fea0003800200 */
.L_x_53973:
        /* <DEDUP_REMOVED lines=9> */
.L_x_53946:
[----:B------:R-:W-:Y:S05]  /*19e50*/  BSYNC.RECONVERGENT B1 ;  /* 0x0000000000017941 */ /* 0x000fea0003800200 */
.L_x_53923:
[C---:B------:R-:W-:Y:S01]  /*19e60*/  IADD3 R211, PT, PT, R215.reuse, 0x100, RZ ;  /* 0x00000100d7d37810 */ /* 0x040fe20007ffe0ff */
        /* <DEDUP_REMOVED lines=10> */
[----:B------:R-:W0:Y:S01]  /*19f10*/  LDC.64 R210, c[0x0][0x3b0] ;  /* 0x0000ec00ffd27b82 */ /* 0x000e220000000a00 */
        /* <DEDUP_REMOVED lines=11> */
.L_x_53979:
[----:B------:R-:W-:Y:S05]  /*19fd0*/  BSYNC.RECONVERGENT B1 ;  /* 0x0000000000017941 */ /* 0x000fea0003800200 */
.L_x_53978:
        /* <DEDUP_REMOVED lines=26> */
.L_x_53986:
        /* <DEDUP_REMOVED lines=13> */
.L_x_53988:
[----:B------:R-:W-:Y:S05]  /*1a250*/  BSYNC.RECONVERGENT B4 ;  /* 0x0000000000047941 */ /* 0x000fea0003800200 */
.L_x_53987:
        /* <DEDUP_REMOVED lines=43> */
.L_x_53985:
[----:B------:R-:W-:Y:S05]  /*1a510*/  BSYNC.RECONVERGENT B3 ;  /* 0x0000000000037941 */ /* 0x000fea0003800200 */
.L_x_53984:
        /* <DEDUP_REMOVED lines=9> */
.L_x_53983:
[----:B------:R-:W-:Y:S05]  /*1a5b0*/  BSYNC.RECONVERGENT B2 ;  /* 0x0000000000027941 */ /* 0x000fea0003800200 */
.L_x_53982:
        /* <DEDUP_REMOVED lines=17> */
.L_x_53993:
        /* <DEDUP_REMOVED lines=13> */
.L_x_53995:
[----:B------:R-:W-:Y:S05]  /*1a7a0*/  BSYNC.RECONVERGENT B4 ;  /* 0x0000000000047941 */ /* 0x000fea0003800200 */
.L_x_53994:
        /* <DEDUP_REMOVED lines=43> */
.L_x_53992:
[----:B------:R-:W-:Y:S05]  /*1aa60*/  BSYNC.RECONVERGENT B3 ;  /* 0x0000000000037941 */ /* 0x000fea0003800200 */
.L_x_53991:
        /* <DEDUP_REMOVED lines=9> */
.L_x_53990:
[----:B------:R-:W-:Y:S05]  /*1ab00*/  BSYNC.RECONVERGENT B2 ;  /* 0x0000000000027941 */ /* 0x000fea0003800200 */
.L_x_53989:
        /* <DEDUP_REMOVED lines=17> */
.L_x_54000:
        /* <DEDUP_REMOVED lines=13> */
.L_x_54002:
[----:B------:R-:W-:Y:S05]  /*1acf0*/  BSYNC.RECONVERGENT B4 ;  /* 0x0000000000047941 */ /* 0x000fea0003800200 */
.L_x_54001:
        /* <DEDUP_REMOVED lines=43> */
.L_x_53999:
[----:B------:R-:W-:Y:S05]  /*1afb0*/  BSYNC.RECONVERGENT B3 ;  /* 0x0000000000037941 */ /* 0x000fea0003800200 */
.L_x_53998:
        /* <DEDUP_REMOVED lines=9> */
.L_x_53997:
[----:B------:R-:W-:Y:S05]  /*1b050*/  BSYNC.RECONVERGENT B2 ;  /* 0x0000000000027941 */ /* 0x000fea0003800200 */
.L_x_53996:
        /* <DEDUP_REMOVED lines=16> */
.L_x_54006:
        /* <DEDUP_REMOVED lines=13> */
.L_x_54008:
[----:B------:R-:W-:Y:S05]  /*1b230*/  BSYNC.RECONVERGENT B3 ;  /* 0x0000000000037941 */ /* 0x000fea0003800200 */
.L_x_54007:
        /* <DEDUP_REMOVED lines=43> */
.L_x_54005:
[----:B------:R-:W-:Y:S05]  /*1b4f0*/  BSYNC.RECONVERGENT B2 ;  /* 0x0000000000027941 */ /* 0x000fea0003800200 */
.L_x_54004:
        /* <DEDUP_REMOVED lines=10> */
.L_x_53981:
[----:B------:R-:W-:Y:S01]  /*1b5a0*/  BSSY.RECONVERGENT B2, `(.L_x_54009) ;  /* 0x0000058000027945 */ /* 0x000fe20003800200 */
[----:B------:R-:W-:Y:S01]  /*1b5b0*/  HFMA2 R204, -RZ, RZ, 0, 0 ;  /* 0x00000000ffcc7431 */ /* 0x000fe200000001ff */
        /* <DEDUP_REMOVED lines=19> */
.L_x_54013:
        /* <DEDUP_REMOVED lines=13> */
.L_x_54015:
[----:B------:R-:W-:Y:S05]  /*1b7c0*/  BSYNC.RECONVERGENT B4 ;  /* 0x0000000000047941 */ /* 0x000fea0003800200 */
.L_x_54014:
        /* <DEDUP_REMOVED lines=43> */
.L_x_54012:
[----:B------:R-:W-:Y:S05]  /*1ba80*/  BSYNC.RECONVERGENT B3 ;  /* 0x0000000000037941 */ /* 0x000fea0003800200 */
.L_x_54011:
        /* <DEDUP_REMOVED lines=9> */
.L_x_54010:
[----:B------:R-:W-:Y:S05]  /*1bb20*/  BSYNC.RECONVERGENT B2 ;  /* 0x0000000000027941 */ /* 0x000fea0003800200 */
.L_x_54009:
        /* <DEDUP_REMOVED lines=17> */
.L_x_54020:
        /* <DEDUP_REMOVED lines=13> */
.L_x_54022:
[----:B------:R-:W-:Y:S05]  /*1bd10*/  BSYNC.RECONVERGENT B4 ;  /* 0x0000000000047941 */ /* 0x000fea0003800200 */
.L_x_54021:
        /* <DEDUP_REMOVED lines=43> */
.L_x_54019:
[----:B------:R-:W-:Y:S05]  /*1bfd0*/  BSYNC.RECONVERGENT B3 ;  /* 0x0000000000037941 */ /* 0x000fea0003800200 */
.L_x_54018:
        /* <DEDUP_REMOVED lines=9> */
.L_x_54017:
[----:B------:R-:W-:Y:S05]  /*1c070*/  BSYNC.RECONVERGENT B2 ;  /* 0x0000000000027941 */ /* 0x000fea0003800200 */
.L_x_54016:
        /* <DEDUP_REMOVED lines=17> */
.L_x_54027:
        /* <DEDUP_REMOVED lines=13> */
.L_x_54029:
[----:B------:R-:W-:Y:S05]  /*1c260*/  BSYNC.RECONVERGENT B4 ;  /* 0x0000000000047941 */ /* 0x000fea0003800200 */
.L_x_54028:
        /* <DEDUP_REMOVED lines=43> */
.L_x_54026:
[----:B------:R-:W-:Y:S05]  /*1c520*/  BSYNC.RECONVERGENT B3 ;  /* 0x0000000000037941 */ /* 0x000fea0003800200 */
.L_x_54025:
        /* <DEDUP_REMOVED lines=9> */
.L_x_54024:
[----:B------:R-:W-:Y:S05]  /*1c5c0*/  BSYNC.RECONVERGENT B2 ;  /* 0x0000000000027941 */ /* 0x000fea0003800200 */
.L_x_54023:
        /* <DEDUP_REMOVED lines=16> */
.L_x_54032:
        /* <DEDUP_REMOVED lines=13> */
.L_x_54034:
[----:B------:R-:W-:Y:S05]  /*1c7a0*/  BSYNC.RECONVERGENT B3 ;  /* 0x0000000000037941 */ /* 0x000fea0003800200 */
.L_x_54033:
        /* <DEDUP_REMOVED lines=43> */
.L_x_54031:
[----:B------:R-:W-:Y:S05]  /*1ca60*/  BSYNC.RECONVERGENT B2 ;  /* 0x0000000000027941 */ /* 0x000fea0003800200 */
.L_x_54030:
        /* <DEDUP_REMOVED lines=9> */
.L_x_54003:
[----:B------:R-:W-:Y:S05]  /*1cb00*/  BSYNC.RECONVERGENT B1 ;  /* 0x0000000000017941 */ /* 0x000fea0003800200 */
.L_x_53980:
[C---:B------:R-:W-:Y:S01]  /*1cb10*/  IADD3 R225, PT, PT, R215.reuse, 0x120, RZ ;  /* 0x00000120d7e17810 */ /* 0x040fe20007ffe0ff */
[----:B0-----:R-:W0:Y:S01]  /*1cb20*/  @P1 LDC.64 R210, c[0x0][0x390] ;  /* 0x0000e400ffd21b82 */ /* 0x001e220000000a00 */
        /* <DEDUP_REMOVED lines=21> */
.L_x_54036:
[----:B------:R-:W-:Y:S05]  /*1cc80*/  BSYNC.RECONVERGENT B1 ;  /* 0x0000000000017941 */ /* 0x000fea0003800200 */
.L_x_54035:
        /* <DEDUP_REMOVED lines=26> */
.L_x_54043:
        /* <DEDUP_REMOVED lines=13> */
.L_x_54045:
[----:B------:R-:W-:Y:S05]  /*1cf00*/  BSYNC.RECONVERGENT B4 ;  /* 0x0000000000047941 */ /* 0x000fea0003800200 */
.L_x_54044:
        /* <DEDUP_REMOVED lines=43> */
.L_x_54042:
[----:B------:R-:W-:Y:S05]  /*1d1c0*/  BSYNC.RECONVERGENT B3 ;  /* 0x0000000000037941 */ /* 0x000fea0003800200 */
.L_x_54041:
        /* <DEDUP_REMOVED lines=9> */
.L_x_54040:
[----:B------:R-:W-:Y:S05]  /*1d260*/  BSYNC.RECONVERGENT B2 ;  /* 0x0000000000027941 */ /* 0x000fea0003800200 */
.L_x_54039:
        /* <DEDUP_REMOVED lines=17> */
.L_x_54050:
        /* <DEDUP_REMOVED lines=13> */
.L_x_54052:
[----:B------:R-:W-:Y:S05]  /*1d450*/  BSYNC.RECONVERGENT B4 ;  /* 0x0000000000047941 */ /* 0x000fea0003800200 */
.L_x_54051:
        /* <DEDUP_REMOVED lines=43> */
.L_x_54049:
[----:B------:R-:W-:Y:S05]  /*1d710*/  BSYNC.RECONVERGENT B3 ;  /* 0x0000000000037941 */ /* 0x000fea0003800200 */
.L_x_54048:
        /* <DEDUP_REMOVED lines=9> */
.L_x_54047:
[----:B------:R-:W-:Y:S05]  /*1d7b0*/  BSYNC.RECONVERGENT B2 ;  /* 0x0000000000027941 */ /* 0x000fea0003800200 */
.L_x_54046:
        /* <DEDUP_REMOVED lines=17> */
.L_x_54057:
        /* <DEDUP_REMOVED lines=13> */
.L_x_54059:
[----:B------:R-:W-:Y:S05]  /*1d9a0*/  BSYNC.RECONVERGENT B4 ;  /* 0x0000000000047941 */ /* 0x000fea0003800200 */
.L_x_54058:
        /* <DEDUP_REMOVED lines=43> */
.L_x_54056:
[----:B------:R-:W-:Y:S05]  /*1dc60*/  BSYNC.RECONVERGENT B3 ;  /* 0x0000000000037941 */ /* 0x000fea0003800200 */
.L_x_54055:
        /* <DEDUP_REMOVED lines=9> */
.L_x_54054:
[----:B------:R-:W-:Y:S05]  /*1dd00*/  BSYNC.RECONVERGENT B2 ;  /* 0x0000000000027941 */ /* 0x000fea0003800200 */
.L_x_54053:
        /* <DEDUP_REMOVED lines=16> */
.L_x_54063:
        /* <DEDUP_REMOVED lines=13> */
.L_x_54065:
[----:B------:R-:W-:Y:S05]  /*1dee0*/  BSYNC.RECONVERGENT B3 ;  /* 0x0000000000037941 */ /* 0x000fea0003800200 */
.L_x_54064:
        /* <DEDUP_REMOVED lines=43> */
.L_x_54062:
[----:B------:R-:W-:Y:S05]  /*1e1a0*/  BSYNC.RECONVERGENT B2 ;  /* 0x0000000000027941 */ /* 0x000fea0003800200 */
.L_x_54061:
        /* <DEDUP_REMOVED lines=10> */
.L_x_54038:
        /* <DEDUP_REMOVED lines=21> */
.L_x_54070:
        /* <DEDUP_REMOVED lines=13> */
.L_x_54072:
[----:B------:R-:W-:Y:S05]  /*1e470*/  BSYNC.RECONVERGENT B4 ;  /* 0x0000000000047941 */ /* 0x000fea0003800200 */
.L_x_54071:
        /* <DEDUP_REMOVED lines=43> */
.L_x_54069:
[----:B------:R-:W-:Y:S05]  /*1e730*/  BSYNC.RECONVERGENT B3 ;  /* 0x0000000000037941 */ /* 0x000fea0003800200 */
.L_x_54068:
        /* <DEDUP_REMOVED lines=9> */
.L_x_54067:
[----:B------:R-:W-:Y:S05]  /*1e7d0*/  BSYNC.RECONVERGENT B2 ;  /* 0x0000000000027941 */ /* 0x000fea0003800200 */
.L_x_54066:
        /* <DEDUP_REMOVED lines=17> */
.L_x_54077:
        /* <DEDUP_REMOVED lines=13> */
.L_x_54079:
[----:B------:R-:W-:Y:S05]  /*1e9c0*/  BSYNC.RECONVERGENT B4 ;  /* 0x0000000000047941 */ /* 0x000fea0003800200 */
.L_x_54078:
        /* <DEDUP_REMOVED lines=43> */
.L_x_54076:
[----:B------:R-:W-:Y:S05]  /*1ec80*/  BSYNC.RECONVERGENT B3 ;  /* 0x0000000000037941 */ /* 0x000fea0003800200 */
.L_x_54075:
        /* <DEDUP_REMOVED lines=9> */
.L_x_54074:
[----:B------:R-:W-:Y:S05]  /*1ed20*/  BSYNC.RECONVERGENT B2 ;  /* 0x0000000000027941 */ /* 0x000fea0003800200 */
.L_x_54073:
        /* <DEDUP_REMOVED lines=17> */
.L_x_54084:
        /* <DEDUP_REMOVED lines=13> */
.L_x_54086:
[----:B------:R-:W-:Y:S05]  /*1ef10*/  BSYNC.RECONVERGENT B4 ;  /* 0x0000000000047941 */ /* 0x000fea0003800200 */
.L_x_54085:
        /* <DEDUP_REMOVED lines=43> */
.L_x_54083:
[----:B------:R-:W-:Y:S05]  /*1f1d0*/  BSYNC.RECONVERGENT B3 ;  /* 0x0000000000037941 */ /* 0x000fea0003800200 */
.L_x_54082:
        /* <DEDUP_REMOVED lines=9> */
.L_x_54081:
[----:B------:R-:W-:Y:S05]  /*1f270*/  BSYNC.RECONVERGENT B2 ;  /* 0x0000000000027941 */ /* 0x000fea0003800200 */
.L_x_54080:
        /* <DEDUP_REMOVED lines=16> */
.L_x_54089:
        /* <DEDUP_REMOVED lines=13> */
.L_x_54091:
[----:B------:R-:W-:Y:S05]  /*1f450*/  BSYNC.RECONVERGENT B3 ;  /* 0x0000000000037941 */ /* 0x000fea0003800200 */
.L_x_54090:
        /* <DEDUP_REMOVED lines=43> */
.L_x_54088:
[----:B------:R-:W-:Y:S05]  /*1f710*/  BSYNC.RECONVERGENT B2 ;  /* 0x0000000000027941 */ /* 0x000fea0003800200 */
.L_x_54087:
        /* <DEDUP_REMOVED lines=9> */
.L_x_54060:
[----:B------:R-:W-:Y:S05]  /*1f7b0*/  BSYNC.RECONVERGENT B1 ;  /* 0x0000000000017941 */ /* 0x000fea0003800200 */
.L_x_54037:
[C---:B0-----:R-:W-:Y:S01]  /*1f7c0*/  IADD3 R227, PT, PT, R215.reuse, 0x140, RZ ;  /* 0x00000140d7e37810 */ /* 0x041fe20007ffe0ff */
        /* <DEDUP_REMOVED lines=22> */
.L_x_54093:
[----:B------:R-:W-:Y:S05]  /*1f930*/  BSYNC.RECONVERGENT B1 ;  /* 0x0000000000017941 */ /* 0x000fea0003800200 */
.L_x_54092:
        /* <DEDUP_REMOVED lines=26> */
.L_x_54100:
        /* <DEDUP_REMOVED lines=13> */
.L_x_54102:
[----:B------:R-:W-:Y:S05]  /*1fbb0*/  BSYNC.RECONVERGENT B4 ;  /* 0x0000000000047941 */ /* 0x000fea0003800200 */
.L_x_54101:
        /* <DEDUP_REMOVED lines=43> */
.L_x_54099:
[----:B------:R-:W-:Y:S05]  /*1fe70*/  BSYNC.RECONVERGENT B3 ;  /* 0x0000000000037941 */ /* 0x000fea0003800200 */
.L_x_54098:
        /* <DEDUP_REMOVED lines=9> */
.L_x_54097:
[----:B------:R-:W-:Y:S05]  /*1ff10*/  BSYNC.RECONVERGENT B2 ;  /* 0x0000000000027941 */ /* 0x000fea0003800200 */
.L_x_54096:
        /* <DEDUP_REMOVED lines=17> */
.L_x_54107:
        /* <DEDUP_REMOVED lines=13> */
.L_x_54109:
[----:B------:R-:W-:Y:S05]  /*20100*/  BSYNC.RECONVERGENT B4 ;  /* 0x0000000000047941 */ /* 0x000fea0003800200 */
.L_x_54108:
        /* <DEDUP_REMOVED lines=43> */
.L_x_54106:
[----:B------:R-:W-:Y:S05]  /*203c0*/  BSYNC.RECONVERGENT B3 ;  /* 0x0000000000037941 */ /* 0x000fea0003800200 */
.L_x_54105:
        /* <DEDUP_REMOVED lines=9> */
.L_x_54104:
[----:B------:R-:W-:Y:S05]  /*20460*/  BSYNC.RECONVERGENT B2 ;  /* 0x0000000000027941 */ /* 0x000fea0003800200 */
.L_x_54103:
        /* <DEDUP_REMOVED lines=17> */
.L_x_54114:
        /* <DEDUP_REMOVED lines=13> */
.L_x_54116:
[----:B------:R-:W-:Y:S05]  /*20650*/  BSYNC.RECONVERGENT B4 ;  /* 0x0000000000047941 */ /* 0x000fea0003800200 */
.L_x_54115:
        /* <DEDUP_REMOVED lines=43> */
.L_x_54113:
[----:B------:R-:W-:Y:S05]  /*20910*/  BSYNC.RECONVERGENT B3 ;  /* 0x0000000000037941 */ /* 0x000fea0003800200 */
.L_x_54112:
        /* <DEDUP_REMOVED lines=9> */
.L_x_54111:
[----:B------:R-:W-:Y:S05]  /*209b0*/  BSYNC.RECONVERGENT B2 ;  /* 0x0000000000027941 */ /* 0x000fea0003800200 */
.L_x_54110:
        /* <DEDUP_REMOVED lines=16> */
.L_x_54120:
        /* <DEDUP_REMOVED lines=13> */
.L_x_54122:
[----:B------:R-:W-:Y:S05]  /*20b90*/  BSYNC.RECONVERGENT B3 ;  /* 0x0000000000037941 */ /* 0x000fea0003800200 */
.L_x_54121:
        /* <DEDUP_REMOVED lines=43> */
.L_x_54119:
[----:B------:R-:W-:Y:S05]  /*20e50*/  BSYNC.RECONVERGENT B2 ;  /* 0x0000000000027941 */ /* 0x000fea0003800200 */
.L_x_54118:
        /* <DEDUP_REMOVED lines=10> */
.L_x_54095:
        /* <DEDUP_REMOVED lines=21> */
.L_x_54127:
        /* <DEDUP_REMOVED lines=13> */
.L_x_54129:
[----:B------:R-:W-:Y:S05]  /*21120*/  BSYNC.RECONVERGENT B4 ;  /* 0x0000000000047941 */ /* 0x000fea0003800200 */
.L_x_54128:
        /* <DEDUP_REMOVED lines=43> */
.L_x_54126:
[----:B------:R-:W-:Y:S05]  /*213e0*/  BSYNC.RECONVERGENT B3 ;  /* 0x0000000000037941 */ /* 0x000fea0003800200 */
.L_x_54125:
        /* <DEDUP_REMOVED lines=9> */
.L_x_54124:
[----:B------:R-:W-:Y:S05]  /*21480*/  BSYNC.RECONVERGENT B2 ;  /* 0x0000000000027941 */ /* 0x000fea0003800200 */
.L_x_54123:
        /* <DEDUP_REMOVED lines=17> */
.L_x_54134:
        /* <DEDUP_REMOVED lines=13> */
.L_x_54136:
[----:B------:R-:W-:Y:S05]  /*21670*/  BSYNC.RECONVERGENT B4 ;  /* 0x0000000000047941 */ /* 0x000fea0003800200 */
.L_x_54135:
        /* <DEDUP_REMOVED lines=43> */
.L_x_54133:
[----:B------:R-:W-:Y:S05]  /*21930*/  BSYNC.RECONVERGENT B3 ;  /* 0x0000000000037941 */ /* 0x000fea0003800200 */
.L_x_54132:
        /* <DEDUP_REMOVED lines=9> */
.L_x_54131:
[----:B------:R-:W-:Y:S05]  /*219d0*/  BSYNC.RECONVERGENT B2 ;  /* 0x0000000000027941 */ /* 0x000fea0003800200 */
.L_x_54130:
        /* <DEDUP_REMOVED lines=17> */
.L_x_54141:
        /* <DEDUP_REMOVED lines=13> */
.L_x_54143:
[----:B------:R-:W-:Y:S05]  /*21bc0*/  BSYNC.RECONVERGENT B4 ;  /* 0x0000000000047941 */ /* 0x000fea0003800200 */
.L_x_54142:
        /* <DEDUP_REMOVED lines=43> */
.L_x_54140:
[----:B------:R-:W-:Y:S05]  /*21e80*/  BSYNC.RECONVERGENT B3 ;  /* 0x0000000000037941 */ /* 0x000fea0003800200 */
.L_x_54139:
        /* <DEDUP_REMOVED lines=9> */
.L_x_54138:
[----:B------:R-:W-:Y:S05]  /*21f20*/  BSYNC.RECONVERGENT B2 ;  /* 0x0000000000027941 */ /* 0x000fea0003800200 */
.L_x_54137:
        /* <DEDUP_REMOVED lines=16> */
.L_x_54146:
        /* <DEDUP_REMOVED lines=13> */
.L_x_54148:
[----:B------:R-:W-:Y:S05]  /*22100*/  BSYNC.RECONVERGENT B3 ;  /* 0x0000000000037941 */ /* 0x000fea0003800200 */
.L_x_54147:
        /* <DEDUP_REMOVED lines=43> */
.L_x_54145:
[----:B------:R-:W-:Y:S05]  /*223c0*/  BSYNC.RECONVERGENT B2 ;  /* 0x0000000000027941 */ /* 0x000fea0003800200 */
.L_x_54144:
        /* <DEDUP_REMOVED lines=9> */
.L_x_54117:
[----:B------:R-:W-:Y:S05]  /*22460*/  BSYNC.RECONVERGENT B1 ;  /* 0x0000000000017941 */ /* 0x000fea0003800200 */
.L_x_54094:
[----:B------:R-:W-:Y:S01]  /*22470*/  FADD.FTZ R222, RZ, R168 ;  /* 0x000000a8ffde7221 */ /* 0x000fe20000010000 */
[----:B------:R-:W-:Y:S01]  /*22480*/  IMAD.WIDE.U32 R216, R221, 0x10, R216 ;  /* 0x00000010ddd87825 */ /* 0x000fe200078e00d8 */
[----:B------:R-:W-:Y:S01]  /*22490*/  BSSY.RECONVERGENT B1, `(.L_x_54149) ;  /* 0x000003d000017945 */ /* 0x000fe20003800200 */
        /* <DEDUP_REMOVED lines=49> */
[----:B------:R-:W1:Y:S01]  /*227b0*/  LDC.64 R216, c[0x0][0x3b0] ;  /* 0x0000ec00ffd87b82 */ /* 0x000e620000000a00 */
[----:B------:R-:W-:Y:S02]  /*227c0*/  SHF.L.U32 R223, R14, 0x10, RZ ;  /* 0x000000100edf7819 */ /* 0x000fe400000006ff */
[----:B------:R-:W-:Y:S02]  /*227d0*/  LOP3.LUT R221, R15, 0xffff, RZ, 0xc0, !PT ;  /* 0x0000ffff0fdd7812 */ /* 0x000fe400078ec0ff */
[----:B------:R-:W-:Y:S02]  /*227e0*/  LOP3.LUT R224, R223, 0xff0000, RZ, 0xc0, !PT ;  /* 0x00ff0000dfe07812 */ /* 0x000fe400078ec0ff */
[----:B0-----:R-:W-:-:S03]  /*227f0*/  LOP3.LUT R226, R13, 0xff, RZ, 0xc0, !PT ;  /* 0x000000ff0de27812 */ /* 0x001fc600078ec0ff */
[----:B------:R-:W-:Y:S01]  /*22800*/  IMAD R221, R221, 0x1000000, R224 ;  /* 0x01000000dddd7824 */ /* 0x000fe200078e02e0 */
[----:B------:R-:W-:-:S04]  /*22810*/  LOP3.LUT R224, R11, 0xff, RZ, 0xc0, !PT ;  /* 0x000000ff0be07812 */ /* 0x000fc800078ec0ff */
[----:B------:R-:W-:-:S05]  /*22820*/  LEA R221, R226, R221, 0x8 ;  /* 0x000000dde2dd7211 */ /* 0x000fca00078e40ff */
[----:B------:R-:W-:Y:S02]  /*22830*/  IMAD.IADD R221, R221, 0x1, R224 ;  /* 0x00000001dddd7824 */ /* 0x000fe400078e02e0 */
[----:B-1----:R-:W-:-:S05]  /*22840*/  IMAD.WIDE.U32 R216, R218, 0x4, R216 ;  /* 0x00000004dad87825 */ /* 0x002fca00078e00d8 */
[----:B------:R1:W-:Y:S02]  /*22850*/  STG.E desc[UR8][R216.64], R221 ;  /* 0x000000ddd8007986 */ /* 0x0003e4000c101908 */
.L_x_54150:
[----:B------:R-:W-:Y:S05]  /*22860*/  BSYNC.RECONVERGENT B1 ;  /* 0x0000000000017941 */ /* 0x000fea0003800200 */
.L_x_54149:
[----:B------:R-:W-:Y:S01]  /*22870*/  UMOV UR33, 0xffffffff ;  /* 0xffffffff00217882 */ /* 0x000fe20000000000 */
[----:B------:R-:W-:Y:S02]  /*22880*/  FADD.FTZ R222, R222, R215 ;  /* 0x000000d7dede7221 */ /* 0x000fe40000010000 */
[----:B------:R-:W-:Y:S05]  /*22890*/  BRA.DIV UR33, `(.L_x_54151) ;  /* 0x0000001621187947 */ /* 0x000fea000b800000 */
[----:B-1----:R-:W1:Y:S01]  /*228a0*/  SHFL.BFLY PT, R217, R222, 0x1, 0x1f ;  /* 0x0c201f00ded97f89 */ /* 0x002e6200000e0000 */
[----:B------:R-:W2:Y:S01]  /*228b0*/  LDC R218, c[0x0][0x400] ;  /* 0x00010000ffda7b82 */ /* 0x000ea20000000800 */
        /* <DEDUP_REMOVED lines=115> */
.L_x_54166:
[----:B------:R-:W-:Y:S01]  /*22ff0*/  FMUL.FTZ R216, R217, R217 ;  /* 0x000000d9d9d87220 */ /* 0x000fe20000410000 */
[----:B------:R-:W-:Y:S01]  /*23000*/  ISETP.NE.AND P0, PT, RZ, UR11, PT ;  /* 0x0000000bff007c0c */ /* 0x000fe2000bf05270 */
[----:B0-2---:R-:W-:Y:S01]  /*23010*/  FADD.FTZ R227, R224, R225 ;  /* 0x000000e1e0e37221 */ /* 0x005fe20000010000 */
[----:B------:R-:W0:Y:S01]  /*23020*/  @!P2 LDC.64 R222, c[0x0][0x3c8] ;  /* 0x0000f200ffdeab82 */ /* 0x000e220000000a00 */
[----:B------:R-:W-:Y:S01]  /*23030*/  ISETP.GE.AND P1, PT, R219, 0x1, PT ;  /* 0x00000001db00780c */ /* 0x000fe20003f26270 */
[----:B------:R-:W-:Y:S01]  /*23040*/  BSSY.RECONVERGENT B1, `(.L_x_54152) ;  /* 0x00000c5000017945 */ /* 0x000fe20003800200 */
[----:B------:R-:W-:Y:S01]  /*23050*/  FSEL R221, R216, RZ, P0 ;  /* 0x000000ffd8dd7208 */ /* 0x000fe20000000000 */
[----:B------:R-:W-:-:S04]  /*23060*/  FFMA.FTZ R218, R227, R218, UR14 ;  /* 0x0000000ee3da7e23 */ /* 0x000fc800080100da */
[----:B-1----:R-:W1:Y:S01]  /*23070*/  @!P2 LDC.64 R224, c[0x0][0x3c0] ;  /* 0x0000f000ffe0ab82 */ /* 0x002e620000000a00 */
[----:B------:R-:W-:-:S06]  /*23080*/  FADD.FTZ R218, R218, R221 ;  /* 0x000000dddada7221 */ /* 0x000fcc0000010000 */
[----:B------:R-:W2:Y:S01]  /*23090*/  MUFU.RSQ R218, R218 ;  /* 0x000000da00da7308 */ /* 0x000ea20000001400 */
[----:B0-----:R-:W-:-:S04]  /*230a0*/  @!P2 IMAD.WIDE R222, R3, 0x4, R222 ;  /* 0x0000000403dea825 */ /* 0x001fc800078e02de */
[----:B-1----:R-:W-:-:S05]  /*230b0*/  @!P2 IMAD.WIDE R224, R3, 0x4, R224 ;  /* 0x0000000403e0a825 */ /* 0x002fca00078e02e0 */
[----:B------:R0:W-:Y:S04]  /*230c0*/  @!P2 STG.E desc[UR8][R224.64], R217 ;  /* 0x000000d9e000a986 */ /* 0x0001e8000c101908 */
[----:B--2---:R0:W-:Y:S01]  /*230d0*/  @!P2 STG.E desc[UR8][R222.64], R218 ;  /* 0x000000dade00a986 */ /* 0x0041e2000c101908 */
[----:B------:R-:W-:Y:S05]  /*230e0*/  @!P1 BRA `(.L_x_54153) ;  /* 0x0000000800e89947 */ /* 0x000fea0003800000 */
[----:B------:R-:W-:Y:S02]  /*230f0*/  IADD3 R219, PT, PT, R219, -0x1, RZ ;  /* 0xffffffffdbdb7810 */ /* 0x000fe40007ffe0ff */
[----:B0-----:R-:W-:-:S03]  /*23100*/  FSEL R217, R217, RZ, !P0 ;  /* 0x000000ffd9d97208 */ /* 0x001fc60004000000 */
[----:B------:R-:W-:Y:S02]  /*23110*/  IMAD R216, R219, R220, RZ ;  /* 0x000000dcdbd87224 */ /* 0x000fe400078e02ff */
[----:B------:R-:W0:Y:S01]  /*23120*/  LDC.64 R220, c[0x0][0x428] ;  /* 0x00010a00ffdc7b82 */ /* 0x000e220000000a00 */
[C---:B------:R-:W-:Y:S01]  /*23130*/  FADD.FTZ R168, -R217.reuse, R168 ;  /* 0x000000a8d9a87221 */ /* 0x040fe20000010100 */
[C---:B------:R-:W-:Y:S01]  /*23140*/  FADD.FTZ R169, -R217.reuse, R169 ;  /* 0x000000a9d9a97221 */ /* 0x040fe20000010100 */
[----:B------:R-:W-:Y:S01]  /*23150*/  SHF.R.S32.HI R219, RZ, 0x1f, R216 ;  /* 0x0000001fffdb7819 */ /* 0x000fe200000114d8 */
[C---:B------:R-:W-:Y:S01]  /*23160*/  FADD.FTZ R170, -R217.reuse, R170 ;  /* 0x000000aad9aa7221 */ /* 0x040fe20000010100 */
[C---:B------:R-:W-:Y:S01]  /*23170*/  FADD.FTZ R171, -R217.reuse, R171 ;  /* 0x000000abd9ab7221 */ /* 0x040fe20000010100 */
[----:B------:R-:W-:Y:S01]  /*23180*/  FADD.FTZ R172, -R217, R172 ;  /* 0x000000acd9ac7221 */ /* 0x000fe20000010100 */
        /* <DEDUP_REMOVED lines=44> */
[----:B------:R-:W-:Y:S01]  /*23450*/  LEA.HI.SX32 R215, R216, R2, 0x1e ;  /* 0x00000002d8d77211 */ /* 0x000fe200078ff2ff */
        /* <DEDUP_REMOVED lines=13> */
[----:B------:R-:W-:-:S03]  /*23530*/  IADD3 R233, PT, PT, R215, 0x40, RZ ;  /* 0x00000040d7e97810 */ /* 0x000fc60007ffe0ff */
[C---:B------:R-:W-:Y:S01]  /*23540*/  FMUL.FTZ R176, R218.reuse, R176 ;  /* 0x000000b0dab07220 */ /* 0x040fe20000410000 */
[C---:B------:R-:W-:Y:S01]  /*23550*/  FMUL.FTZ R177, R218.reuse, R177 ;  /* 0x000000b1dab17220 */ /* 0x040fe20000410000 */
[C---:B------:R-:W-:Y:S02]  /*23560*/  VIADD R235, R215.reuse, 0x20 ;  /* 0x00000020d7eb7836 */ /* 0x040fe40000000000 */
[C---:B------:R-:W-:Y:S01]  /*23570*/  FMUL.FTZ R178, R218.reuse, R178 ;  /* 0x000000b2dab27220 */ /* 0x040fe20000410000 */
[C---:B------:R-:W-:Y:S01]  /*23580*/  FMUL.FTZ R179, R218.reuse, R179 ;  /* 0x000000b3dab37220 */ /* 0x040fe20000410000 */
[C---:B------:R-:W-:Y:S01]  /*23590*/  FMUL.FTZ R180, R218.reuse, R180 ;  /* 0x000000b4dab47220 */ /* 0x040fe20000410000 */
[C---:B------:R-:W-:Y:S01]  /*235a0*/  FMUL.FTZ R181, R218.reuse, R181 ;  /* 0x000000b5dab57220 */ /* 0x040fe20000410000 */
[C---:B------:R-:W-:Y:S01]  /*235b0*/  FMUL.FTZ R182, R218.reuse, R182 ;  /* 0x000000b6dab67220 */ /* 0x040fe20000410000 */
[C---:B------:R-:W-:Y:S01]  /*235c0*/  FMUL.FTZ R183, R218.reuse, R183 ;  /* 0x000000b7dab77220 */ /* 0x040fe20000410000 */
[C---:B------:R-:W-:Y:S01]  /*235d0*/  VIADD R231, R215.reuse, 0x60 ;  /* 0x00000060d7e77836 */ /* 0x040fe20000000000 */
[----:B------:R-:W-:Y:S01]  /*235e0*/  IADD3 R229, PT, PT, R215, 0x80, RZ ;  /* 0x00000080d7e57810 */ /* 0x000fe20007ffe0ff */
        /* <DEDUP_REMOVED lines=14> */
[----:B------:R-:W-:-:S04]  /*236d0*/  IMAD.WIDE.U32 R234, R235, 0x10, R220 ;  /* 0x00000010ebea7825 */ /* 0x000fc800078e00dc */
[C---:B------:R-:W-:Y:S01]  /*236e0*/  FMUL.FTZ R192, R218.reuse, R192 ;  /* 0x000000c0dac07220 */ /* 0x040fe20000410000 */
[C---:B------:R-:W-:Y:S01]  /*236f0*/  FMUL.FTZ R193, R218.reuse, R193 ;  /* 0x000000c1dac17220 */ /* 0x040fe20000410000 */
[C---:B------:R-:W-:Y:S01]  /*23700*/  FMUL.FTZ R194, R218.reuse, R194 ;  /* 0x000000c2dac27220 */ /* 0x040fe20000410000 */
[----:B------:R-:W-:Y:S01]  /*23710*/  FMUL.FTZ R195, R218, R195 ;  /* 0x000000c3dac37220 */ /* 0x000fe20000410000 */
[----:B------:R0:W-:Y:S01]  /*23720*/  STG.E.128 desc[UR8][R222.64], R168 ;  /* 0x000000a8de007986 */ /* 0x0001e2000c101d08 */
        /* <DEDUP_REMOVED lines=9> */
[----:B------:R-:W-:Y:S01]  /*237c0*/  IADD3 R219, PT, PT, R215, 0x100, RZ ;  /* 0x00000100d7db7810 */ /* 0x000fe20007ffe0ff */
[----:B------:R-:W-:-:S04]  /*237d0*/  IMAD.WIDE.U32 R230, R231, 0x10, R220 ;  /* 0x00000010e7e67825 */ /* 0x000fc800078e00dc */
[----:B------:R-:W-:Y:S01]  /*237e0*/  FFMA.FTZ R180, R180, R28, R76 ;  /* 0x0000001cb4b47223 */ /* 0x000fe2000001004c */
[----:B------:R-:W-:Y:S01]  /*237f0*/  FFMA.FTZ R181, R181, R29, R77 ;  /* 0x0000001db5b57223 */ /* 0x000fe2000001004d */
[----:B------:R-:W-:Y:S01]  /*23800*/  FFMA.FTZ R182, R182, R30, R78 ;  /* 0x0000001eb6b67223 */ /* 0x000fe2000001004e */
[----:B------:R-:W-:Y:S01]  /*23810*/  FFMA.FTZ R183, R183, R31, R79 ;  /* 0x0000001fb7b77223 */ /* 0x000fe2000001004f */
[C---:B------:R-:W-:Y:S01]  /*23820*/  FMUL.FTZ R200, R218.reuse, R200 ;  /* 0x000000c8dac87220 */ /* 0x040fe20000410000 */
[C---:B------:R-:W-:Y:S01]  /*23830*/  FMUL.FTZ R201, R218.reuse, R201 ;  /* 0x000000c9dac97220 */ /* 0x040fe20000410000 */
[C---:B0-----:R-:W-:Y:S02]  /*23840*/  VIADD R223, R215.reuse, 0xe0 ;  /* 0x000000e0d7df7836 */ /* 0x041fe40000000000 */
        /* <DEDUP_REMOVED lines=12> */
[----:B------:R-:W-:Y:S02]  /*23910*/  VIADD R171, R215, 0x120 ;  /* 0x00000120d7ab7836 */ /* 0x000fe40000000000 */
[----:B------:R-:W-:Y:S01]  /*23920*/  FFMA.FTZ R188, R188, R36, R84 ;  /* 0x00000024bcbc7223 */ /* 0x000fe20000010054 */
[----:B------:R-:W-:-:S04]  /*23930*/  IMAD.WIDE.U32 R226, R227, 0x10, R220 ;  /* 0x00000010e3e27825 */ /* 0x000fc800078e00dc */
[----:B------:R-:W-:Y:S01]  /*23940*/  FFMA.FTZ R189, R189, R37, R85 ;  /* 0x00000025bdbd7223 */ /* 0x000fe20000010055 */
[----:B------:R-:W-:Y:S01]  /*23950*/  FFMA.FTZ R190, R190, R38, R86 ;  /* 0x00000026bebe7223 */ /* 0x000fe20000010056 */
[----:B------:R-:W-:Y:S01]  /*23960*/  FFMA.FTZ R191, R191, R39, R87 ;  /* 0x00000027bfbf7223 */ /* 0x000fe20000010057 */
[C---:B------:R-:W-:Y:S01]  /*23970*/  FMUL.FTZ R208, R218.reuse, R208 ;  /* 0x000000d0dad07220 */ /* 0x040fe20000410000 */
[C---:B------:R-:W-:Y:S01]  /*23980*/  FMUL.FTZ R209, R218.reuse, R209 ;  /* 0x000000d1dad17220 */ /* 0x040fe20000410000 */
[C---:B------:R-:W-:Y:S01]  /*23990*/  FMUL.FTZ R210, R218.reuse, R210 ;  /* 0x000000d2dad27220 */ /* 0x040fe20000410000 */
[----:B------:R-:W-:Y:S01]  /*239a0*/  FMUL.FTZ R211, R218, R211 ;  /* 0x000000d3dad37220 */ /* 0x000fe20000410000 */
[----:B------:R-:W-:Y:S01]  /*239b0*/  VIADD R215, R215, 0x160 ;  /* 0x00000160d7d77836 */ /* 0x000fe20000000000 */
        /* <DEDUP_REMOVED lines=29> */
[----:B------:R1:W-:Y:S01]  /*23b90*/  STG.E.128 desc[UR8][R226.64], R188 ;  /* 0x000000bce2007986 */ /* 0x0003e2000c101d08 */
[----:B------:R-:W-:-:S04]  /*23ba0*/  IMAD.WIDE.U32 R220, R215, 0x10, R220 ;  /* 0x00000010d7dc7825 */ /* 0x000fc800078e00dc */
        /* <DEDUP_REMOVED lines=14> */
.L_x_54153:
[----:B------:R-:W-:Y:S05]  /*23c90*/  BSYNC.RECONVERGENT B1 ;  /* 0x0000000000017941 */ /* 0x000fea0003800200 */
.L_x_54152:
[----:B-1----:R-:W1:Y:S02]  /*23ca0*/  LDC.64 R168, c[0x0][0x380] ;  /* 0x0000e000ffa87b82 */ /* 0x002e640000000a00 */
[----:B-1----:R-:W-:-:S04]  /*23cb0*/  LEA R3, R168, R3, 0x2 ;  /* 0x00000003a8037211 */ /* 0x002fc800078e10ff */
[----:B------:R-:W-:-:S13]  /*23cc0*/  ISETP.GE.AND P0, PT, R3, R169, PT ;  /* 0x000000a90300720c */ /* 0x000fda0003f06270 */
[----:B------:R-:W-:Y:S05]  /*23cd0*/  @!P0 BRA `(.L_x_54154) ;  /* 0xfffffdd000288947 */ /* 0x000fea000383ffff */
[----:B------:R-:W-:Y:S05]  /*23ce0*/  BSYNC B0 ;  /* 0x0000000000007941 */ /* 0x000fea0003800000 */
.L_x_53466:
[----:B------:R-:W-:Y:S05]  /*23cf0*/  EXIT ;  /* 0x000000000000794d */ /* 0x000fea0003800000 */
.L_x_54151:
[----:B------:R-:W-:Y:S01]  /*23d00*/  HFMA2 R228, -RZ, RZ, 0, 5.9604644775390625e-08 ;  /* 0x00000001ffe47431 */ /* 0x000fe200000001ff */
[----:B------:R-:W-:Y:S01]  /*23d10*/  BSSY B1, `(.L_x_54155) ;  /* 0x0000007000017945 */ /* 0x000fe20003800000 */
[----:B0-----:R-:W-:Y:S01]  /*23d20*/  IMAD.MOV.U32 R229, RZ, RZ, R222 ;  /* 0x000000ffffe57224 */ /* 0x001fe200078e00de */
[----:B------:R-:W-:Y:S01]  /*23d30*/  MOV R226, 0xffffffff ;  /* 0xffffffff00e27802 */ /* 0x000fe20000000f00 */
[----:B------:R-:W-:-:S07]  /*23d40*/  IMAD.MOV.U32 R231, RZ, RZ, 0x1f ;  /* 0x0000001fffe77424 */ /* 0x000fce00078e00ff */
[----:B-1---5:R-:W-:Y:S05]  /*23d50*/  WARPSYNC.COLLECTIVE R226, `(.L_x_54156) ;  /* 0x00000000e2087348 */ /* 0x022fea0003c00000 */
[----:B------:R0:W2:Y:S02]  /*23d60*/  SHFL.BFLY P0, R227, R229, R228, R231 ;  /* 0x0c0000e4e5e37389 */ /* 0x0000a400000000e7 */
[----:B012--5:R-:W-:Y:S05]  /*23d70*/  ENDCOLLECTIVE ;  /* 0x000000000000791b */ /* 0x027fea0003800000 */
.L_x_54156:
[----:B------:R-:W-:Y:S05]  /*23d80*/  BSYNC B1 ;  /* 0x0000000000017941 */ /* 0x000fea0003800000 */
.L_x_54155:
        /* <DEDUP_REMOVED lines=10> */
.L_x_54157:
[----:B------:R-:W-:Y:S01]  /*23e30*/  HFMA2 R228, -RZ, RZ, 0, 2.384185791015625e-07 ;  /* 0x00000004ffe47431 */ /* 0x000fe200000001ff */
[----:B------:R-:W-:-:S05]  /*23e40*/  MOV R216, R227 ;  /* 0x000000e300d87202 */ /* 0x000fca0000000f00 */
[----:B------:R-:W-:-:S04]  /*23e50*/  FADD.FTZ R223, R221, R216 ;  /* 0x000000d8dddf7221 */ /* 0x000fc80000010000 */
[----:B------:R-:W-:-:S07]  /*23e60*/  IMAD.MOV.U32 R229, RZ, RZ, R223 ;  /* 0x000000ffffe57224 */ /* 0x000fce00078e00df */
[----:B------:R-:W-:Y:S05]  /*23e70*/  WARPSYNC.COLLECTIVE R226, `(.L_x_54158) ;  /* 0x00000000e2087348 */ /* 0x000fea0003c00000 */
[----:B------:R0:W1:Y:S02]  /*23e80*/  SHFL.BFLY P0, R227, R229, R228, R231 ;  /* 0x0c0000e4e5e37389 */ /* 0x00006400000000e7 */
[----:B01----:R-:W-:Y:S05]  /*23e90*/  ENDCOLLECTIVE ;  /* 0x000000000000791b */ /* 0x003fea0003800000 */
.L_x_54158:
[----:B------:R-:W-:Y:S02]  /*23ea0*/  IMAD.MOV.U32 R228, RZ, RZ, 0x8 ;  /* 0x00000008ffe47424 */ /* 0x000fe400078e00ff */
[----:B------:R-:W-:-:S04]  /*23eb0*/  IMAD.MOV.U32 R216, RZ, RZ, R227 ;  /* 0x000000ffffd87224 */ /* 0x000fc800078e00e3 */
[----:B------:R-:W-:-:S05]  /*23ec0*/  FADD.FTZ R224, R223, R216 ;  /* 0x000000d8dfe07221 */ /* 0x000fca0000010000 */
[----:B------:R-:W-:-:S07]  /*23ed0*/  MOV R229, R224 ;  /* 0x000000e000e57202 */ /* 0x000fce0000000f00 */
[----:B------:R-:W-:Y:S05]  /*23ee0*/  WARPSYNC.COLLECTIVE R226, `(.L_x_54159) ;  /* 0x00000000e2087348 */ /* 0x000fea0003c00000 */
[----:B------:R0:W1:Y:S02]  /*23ef0*/  SHFL.BFLY P0, R227, R229, R228, R231 ;  /* 0x0c0000e4e5e37389 */ /* 0x00006400000000e7 */
[----:B01----:R-:W-:Y:S05]  /*23f00*/  ENDCOLLECTIVE ;  /* 0x000000000000791b */ /* 0x003fea0003800000 */
.L_x_54159:
[----:B------:R-:W-:Y:S01]  /*23f10*/  HFMA2 R228, -RZ, RZ, 0, 9.5367431640625e-07 ;  /* 0x00000010ffe47431 */ /* 0x000fe200000001ff */
[----:B------:R-:W-:-:S05]  /*23f20*/  MOV R217, R227 ;  /* 0x000000e300d97202 */ /* 0x000fca0000000f00 */
[----:B------:R-:W-:-:S04]  /*23f30*/  FADD.FTZ R225, R224, R217 ;  /* 0x000000d9e0e17221 */ /* 0x000fc80000010000 */
[----:B------:R-:W-:-:S07]  /*23f40*/  IMAD.MOV.U32 R229, RZ, RZ, R225 ;  /* 0x000000ffffe57224 */ /* 0x000fce00078e00e1 */
[----:B------:R-:W-:Y:S05]  /*23f50*/  WARPSYNC.COLLECTIVE R226, `(.L_x_54160) ;  /* 0x00000000e2087348 */ /* 0x000fea0003c00000 */
[----:B------:R0:W1:Y:S02]  /*23f60*/  SHFL.BFLY P0, R227, R229, R228, R231 ;  /* 0x0c0000e4e5e37389 */ /* 0x00006400000000e7 */
[----:B01----:R-:W-:Y:S05]  /*23f70*/  ENDCOLLECTIVE ;  /* 0x000000000000791b */ /* 0x003fea0003800000 */
.L_x_54160:
        /* <DEDUP_REMOVED lines=104> */
.L_x_54161:
[----:B------:R-:W-:Y:S01]  /*24600*/  HFMA2 R228, -RZ, RZ, 0, 1.1920928955078125e-07 ;  /* 0x00000002ffe47431 */ /* 0x000fe200000001ff */
[----:B------:R-:W-:-:S05]  /*24610*/  MOV R221, R227 ;  /* 0x000000e300dd7202 */ /* 0x000fca0000000f00 */
[----:B------:R-:W-:-:S04]  /*24620*/  FADD.FTZ R221, R216, R221 ;  /* 0x000000ddd8dd7221 */ /* 0x000fc80000010000 */
[----:B------:R-:W-:-:S07]  /*24630*/  IMAD.MOV.U32 R229, RZ, RZ, R221 ;  /* 0x000000ffffe57224 */ /* 0x000fce00078e00dd */
[----:B------:R-:W-:Y:S05]  /*24640*/  WARPSYNC.COLLECTIVE R226, `(.L_x_54162) ;  /* 0x00000000e2087348 */ /* 0x000fea0003c00000 */
[----:B------:R0:W1:Y:S02]  /*24650*/  SHFL.BFLY P0, R227, R229, R228, R231 ;  /* 0x0c0000e4e5e37389 */ /* 0x00006400000000e7 */
[----:B01----:R-:W-:Y:S05]  /*24660*/  ENDCOLLECTIVE ;  /* 0x000000000000791b */ /* 0x003fea0003800000 */
.L_x_54162:
[----:B------:R-:W-:Y:S02]  /*24670*/  IMAD.MOV.U32 R228, RZ, RZ, 0x4 ;  /* 0x00000004ffe47424 */ /* 0x000fe400078e00ff */
[----:B------:R-:W-:-:S04]  /*24680*/  IMAD.MOV.U32 R222, RZ, RZ, R227 ;  /* 0x000000ffffde7224 */ /* 0x000fc800078e00e3 */
[----:B------:R-:W-:-:S05]  /*24690*/  FADD.FTZ R222, R221, R222 ;  /* 0x000000deddde7221 */ /* 0x000fca0000010000 */
[----:B------:R-:W-:-:S07]  /*246a0*/  MOV R229, R222 ;  /* 0x000000de00e57202 */ /* 0x000fce0000000f00 */
[----:B------:R-:W-:Y:S05]  /*246b0*/  WARPSYNC.COLLECTIVE R226, `(.L_x_54163) ;  /* 0x00000000e2087348 */ /* 0x000fea0003c00000 */
[----:B------:R0:W1:Y:S02]  /*246c0*/  SHFL.BFLY P0, R227, R229, R228, R231 ;  /* 0x0c0000e4e5e37389 */ /* 0x00006400000000e7 */
[----:B01----:R-:W-:Y:S05]  /*246d0*/  ENDCOLLECTIVE ;  /* 0x000000000000791b */ /* 0x003fea0003800000 */
.L_x_54163:
[----:B------:R-:W-:Y:S01]  /*246e0*/  HFMA2 R228, -RZ, RZ, 0, 4.76837158203125e-07 ;  /* 0x00000008ffe47431 */ /* 0x000fe200000001ff */
[----:B------:R-:W-:-:S05]  /*246f0*/  MOV R223, R227 ;  /* 0x000000e300df7202 */ /* 0x000fca0000000f00 */
[----:B------:R-:W-:-:S04]  /*24700*/  FADD.FTZ R223, R222, R223 ;  /* 0x000000dfdedf7221 */ /* 0x000fc80000010000 */
[----:B------:R-:W-:-:S07]  /*24710*/  IMAD.MOV.U32 R229, RZ, RZ, R223 ;  /* 0x000000ffffe57224 */ /* 0x000fce00078e00df */
[----:B------:R-:W-:Y:S05]  /*24720*/  WARPSYNC.COLLECTIVE R226, `(.L_x_54164) ;  /* 0x00000000e2087348 */ /* 0x000fea0003c00000 */
[----:B------:R0:W1:Y:S02]  /*24730*/  SHFL.BFLY P0, R227, R229, R228, R231 ;  /* 0x0c0000e4e5e37389 */ /* 0x00006400000000e7 */
[----:B01----:R-:W-:Y:S05]  /*24740*/  ENDCOLLECTIVE ;  /* 0x000000000000791b */ /* 0x003fea0003800000 */
.L_x_54164:
[----:B------:R-:W-:Y:S02]  /*24750*/  IMAD.MOV.U32 R228, RZ, RZ, 0x10 ;  /* 0x00000010ffe47424 */ /* 0x000fe400078e00ff */
[----:B------:R-:W-:-:S04]  /*24760*/  IMAD.MOV.U32 R224, RZ, RZ, R227 ;  /* 0x000000ffffe07224 */ /* 0x000fc800078e00e3 */
[----:B------:R-:W-:-:S05]  /*24770*/  FADD.FTZ R224, R223, R224 ;  /* 0x000000e0dfe07221 */ /* 0x000fca0000010000 */
[----:B------:R-:W-:-:S07]  /*24780*/  MOV R229, R224 ;  /* 0x000000e000e57202 */ /* 0x000fce0000000f00 */
[----:B------:R-:W-:Y:S05]  /*24790*/  WARPSYNC.COLLECTIVE R226, `(.L_x_54165) ;  /* 0x00000000e2087348 */ /* 0x000fea0003c00000 */
[----:B------:R0:W1:Y:S02]  /*247a0*/  SHFL.BFLY P0, R227, R229, R228, R231 ;  /* 0x0c0000e4e5e37389 */ /* 0x00006400000000e7 */
[----:B01----:R-:W-:Y:S05]  /*247b0*/  ENDCOLLECTIVE ;  /* 0x000000000000791b */ /* 0x003fea0003800000 */
.L_x_54165:
[----:B------:R-:W-:Y:S01]  /*247c0*/  MOV R225, R227 ;  /* 0x000000e300e17202 */ /* 0x000fe20000000f00 */
[----:B------:R-:W-:Y:S06]  /*247d0*/  BRA `(.L_x_54166) ;  /* 0xffffffe800047947 */ /* 0x000fec000383ffff */
.L_x_54167:
        /* <DEDUP_REMOVED lines=10> */
.L_x_54487:


//--------------------- .nv.global.init           --------------------------
	.section	.nv.global.init,"aw",@progbits
	.align	4
.nv.global.init:
	.type		mrg32k3aM1SubSeq,@object
	.size		mrg32k3aM1SubSeq,(mrg32k3aM2SubSeq - mrg32k3aM1SubSeq)
mrg32k3aM1SubSeq:
        /*0000*/ 	.byte	0x0b, 0xcc, 0xee, 0x04, 0x73, 0x29, 0x8b, 0x6f, 0xf6, 0x53, 0x03, 0xf6, 0x23, 0xf6, 0xea, 0xda
        /* <DEDUP_REMOVED lines=125> */
	.type		mrg32k3aM2SubSeq,@object
	.size		mrg32k3aM2SubSeq,(mrg32k3aM1 - mrg32k3aM2SubSeq)
mrg32k3aM2SubSeq:
        /* <DEDUP_REMOVED lines=126> */
	.type		mrg32k3aM1,@object
	.size		mrg32k3aM1,(mrg32k3aM1Seq - mrg32k3aM1)
mrg32k3aM1:
        /* <DEDUP_REMOVED lines=144> */
	.type		mrg32k3aM1Seq,@object
	.size		mrg32k3aM1Seq,(mrg32k3aM2 - mrg32k3aM1Seq)
mrg32k3aM1Seq:
        /* <DEDUP_REMOVED lines=144> */
	.type		mrg32k3aM2,@object
	.size		mrg32k3aM2,(mrg32k3aM2Seq - mrg32k3aM2)
mrg32k3aM2:
        /* <DEDUP_REMOVED lines=144> */
	.type		mrg32k3aM2Seq,@object
	.size		mrg32k3aM2Seq,(precalc_xorwow_matrix - mrg32k3aM2Seq)
mrg32k3aM2Seq:
        /* <DEDUP_REMOVED lines=144> */
	.type		precalc_xorwow_matrix,@object
	.size		precalc_xorwow_matrix,(precalc_xorwow_offset_matrix - precalc_xorwow_matrix)
precalc_xorwow_matrix:
        /* <DEDUP_REMOVED lines=6400> */
	.type		precalc_xorwow_offset_matrix,@object
	.size		precalc_xorwow_offset_matrix,(.L_1 - precalc_xorwow_offset_matrix)
precalc_xorwow_offset_matrix:
        /* <DEDUP_REMOVED lines=6400> */
.L_1:


//--------------------- .nv.shared.reserved.0     --------------------------
	.section	.nv.shared.reserved.0,"aw",@nobits
	.weak		__nv_reservedSMEM_offset_0_alias
	.size		__nv_reservedSMEM_offset_0_alias, 0, 64
	.other		__nv_reservedSMEM_offset_0_alias,@"STO_CUDA_RESERVED_SHARED STV_DEFAULT"
__nv_reservedSMEM_offset_0_alias:
	.zero		0
	.zero		64


//--------------------- .nv.constant0._ZN10layer_norm13ln_fwd_kernelINS_13Kernel_traitsI13__nv_bfloat16S2_S2_S2_fjLj1536ELj1ELj4ELj1ELj16ENS_18Kernel_traits_baseILj1536ES2_S2_S2_S2_fjLj128EEEEELb0ELb0ELb0ELb0EEEvNS_9FwdParamsE --------------------------
	.section	.nv.constant0._ZN10layer_norm13ln_fwd_kernelINS_13Kernel_traitsI13__nv_bfloat16S2_S2_S2_fjLj1536ELj1ELj4ELj1ELj16ENS_18Kernel_traits_baseILj1536ES2_S2_S2_S2_fjLj128EEEEELb0ELb0ELb0ELb0EEEvNS_9FwdParamsE,"a",@progbits
	.sectionflags	@""
	.align	4
.nv.constant0._ZN10layer_norm13ln_fwd_kernelINS_13Kernel_traitsI13__nv_bfloat16S2_S2_S2_fjLj1536ELj1ELj4ELj1ELj16ENS_18Kernel_traits_baseILj1536ES2_S2_S2_S2_fjLj128EEEEELb0ELb0ELb0ELb0EEEvNS_9FwdParamsE:
	.zero		1128


//--------------------- .nv.constant0._ZN10layer_norm13ln_fwd_kernelINS_13Kernel_traitsI13__nv_bfloat16S2_S2_S2_fjLj1536ELj1ELj4ELj1ELj16ENS_18Kernel_traits_baseILj1536ES2_S2_S2_S2_fjLj128EEEEELb0ELb0ELb0ELb1EEEvNS_9FwdParamsE --------------------------
	.section	.nv.constant0._ZN10layer_norm13ln_fwd_kernelINS_13Kernel_traitsI13__nv_bfloat16S2_S2_S2_fjLj1536ELj1ELj4ELj1ELj16ENS_18Kernel_traits_baseILj1536ES2_S2_S2_S2_fjLj128EEEEELb0ELb0ELb0ELb1EEEvNS_9FwdParamsE,"a",@progbits
	.sectionflags	@""
	.align	4
.nv.constant0._ZN10layer_norm13ln_fwd_kernelINS_13Kernel_traitsI13__nv_bfloat16S2_S2_S2_fjLj1536ELj1ELj4ELj1ELj16ENS_18Kernel_traits_baseILj1536ES2_S2_S2_S2_fjLj128EEEEELb0ELb0ELb0ELb1EEEvNS_9FwdParamsE:
	.zero		1128


//--------------------- .nv.constant0._ZN10layer_norm13ln_fwd_kernelINS_13Kernel_traitsI13__nv_bfloat16S2_S2_S2_fjLj1536ELj1ELj4ELj1ELj16ENS_18Kernel_traits_baseILj1536ES2_S2_S2_S2_fjLj128EEEEELb0ELb0ELb1ELb0EEEvNS_9FwdParamsE --------------------------
	.section	.nv.constant0._ZN10layer_norm13ln_fwd_kernelINS_13Kernel_traitsI13__nv_bfloat16S2_S2_S2_fjLj1536ELj1ELj4ELj1ELj16ENS_18Kernel_traits_baseILj1536ES2_S2_S2_S2_fjLj128EEEEELb0ELb0ELb1ELb0EEEvNS_9FwdParamsE,"a",@progbits
	.sectionflags	@""
	.align	4
.nv.constant0._ZN10layer_norm13ln_fwd_kernelINS_13Kernel_traitsI13__nv_bfloat16S2_S2_S2_fjLj1536ELj1ELj4ELj1ELj16ENS_18Kernel_traits_baseILj1536ES2_S2_S2_S2_fjLj128EEEEELb0ELb0ELb1ELb0EEEvNS_9FwdParamsE:
	.zero		1128


//--------------------- .nv.constant0._ZN10layer_norm13ln_fwd_kernelINS_13Kernel_traitsI13__nv_bfloat16S2_S2_S2_fjLj1536ELj1ELj4ELj1ELj16ENS_18Kernel_traits_baseILj1536ES2_S2_S2_S2_fjLj128EEEEELb0ELb0ELb1ELb1EEEvNS_9FwdParamsE --------------------------
	.section	.nv.constant0._ZN10layer_norm13ln_fwd_kernelINS_13Kernel_traitsI13__nv_bfloat16S2_S2_S2_fjLj1536ELj1ELj4ELj1ELj16ENS_18Kernel_traits_baseILj1536ES2_S2_S2_S2_fjLj128EEEEELb0ELb0ELb1ELb1EEEvNS_9FwdParamsE,"a",@progbits
	.sectionflags	@""
	.align	4
.nv.constant0._ZN10layer_norm13ln_fwd_kernelINS_13Kernel_traitsI13__nv_bfloat16S2_S2_S2_fjLj1536ELj1ELj4ELj1ELj16ENS_18Kernel_traits_baseILj1536ES2_S2_S2_S2_fjLj128EEEEELb0ELb0ELb1ELb1EEEvNS_9FwdParamsE:
	.zero		1128


//--------------------- .nv.constant0._ZN10layer_norm13ln_fwd_kernelINS_13Kernel_traitsI13__nv_bfloat16S2_S2_S2_fjLj1536ELj1ELj4ELj1ELj16ENS_18Kernel_traits_baseILj1536ES2_S2_S2_S2_fjLj128EEEEELb0ELb1ELb0ELb0EEEvNS_9FwdParamsE --------------------------
	.section	.nv.constant0._ZN10layer_norm13ln_fwd_kernelINS_13Kernel_traitsI13__nv_bfloat16S2_S2_S2_fjLj1536ELj1ELj4ELj1ELj16ENS_18Kernel_traits_baseILj1536ES2_S2_S2_S2_fjLj128EEEEELb0ELb1ELb0ELb0EEEvNS_9FwdParamsE,"a",@progbits
	.sectionflags	@""
	.align	4
.nv.constant0._ZN10layer_norm13ln_fwd_kernelINS_13Kernel_traitsI13__nv_bfloat16S2_S2_S2_fjLj1536ELj1ELj4ELj1ELj16ENS_18Kernel_traits_baseILj1536ES2_S2_S2_S2_fjLj128EEEEELb0ELb1ELb0ELb0EEEvNS_9FwdParamsE:
	.zero		1128


//--------------------- .nv.constant0._ZN10layer_norm13ln_fwd_kernelINS_13Kernel_traitsI13__nv_bfloat16S2_S2_S2_fjLj1536ELj1ELj4ELj1ELj16ENS_18Kernel_traits_baseILj1536ES2_S2_S2_S2_fjLj128EEEEELb0ELb1ELb0ELb1EEEvNS_9FwdParamsE --------------------------
	.section	.nv.constant0._ZN10layer_norm13ln_fwd_kernelINS_13Kernel_traitsI13__nv_bfloat16S2_S2_S2_fjLj1536ELj1ELj4ELj1ELj16ENS_18Kernel_traits_baseILj1536ES2_S2_S2_S2_fjLj128EEEEELb0ELb1ELb0ELb1EEEvNS_9FwdParamsE,"a",@progbits
	.sectionflags	@""
	.align	4
.nv.constant0._ZN10layer_norm13ln_fwd_kernelINS_13Kernel_traitsI13__nv_bfloat16S2_S2_S2_fjLj1536ELj1ELj4ELj1ELj16ENS_18Kernel_traits_baseILj1536ES2_S2_S2_S2_fjLj128EEEEELb0ELb1ELb0ELb1EEEvNS_9FwdParamsE:
	.zero		1128


//--------------------- .nv.constant0._ZN10layer_norm13ln_fwd_kernelINS_13Kernel_traitsI13__nv_bfloat16S2_S2_S2_fjLj1536ELj1ELj4ELj1ELj16ENS_18Kernel_traits_baseILj1536ES2_S2_S2_S2_fjLj128EEEEELb0ELb1ELb1ELb0EEEvNS_9FwdParamsE --------------------------
	.section	.nv.constant0._ZN10layer_norm13ln_fwd_kernelINS_13Kernel_traitsI13__nv_bfloat16S2_S2_S2_fjLj1536ELj1ELj4ELj1ELj16ENS_18Kernel_traits_baseILj1536ES2_S2_S2_S2_fjLj128EEEEELb0ELb1ELb1ELb0EEEvNS_9FwdParamsE,"a",@progbits
	.sectionflags	@""
	.align	4
.nv.constant0._ZN10layer_norm13ln_fwd_kernelINS_13Kernel_traitsI13__nv_bfloat16S2_S2_S2_fjLj1536ELj1ELj4ELj1ELj16ENS_18Kernel_traits_baseILj1536ES2_S2_S2_S2_fjLj128EEEEELb0ELb1ELb1ELb0EEEvNS_9FwdParamsE:
	.zero		1128


//--------------------- .nv.constant0._ZN10layer_norm13ln_fwd_kernelINS_13Kernel_traitsI13__nv_bfloat16S2_S2_S2_fjLj1536ELj1ELj4ELj1ELj16ENS_18Kernel_traits_baseILj1536ES2_S2_S2_S2_fjLj128EEEEELb0ELb1ELb1ELb1EEEvNS_9FwdParamsE --------------------------
	.section	.nv.constant0._ZN10layer_norm13ln_fwd_kernelINS_13Kernel_traitsI13__nv_bfloat16S2_S2_S2_fjLj1536ELj1ELj4ELj1ELj16ENS_18Kernel_traits_baseILj1536ES2_S2_S2_S2_fjLj128EEEEELb0ELb1ELb1ELb1EEEvNS_9FwdParamsE,"a",@progbits
	.sectionflags	@""
	.align	4
.nv.constant0._ZN10layer_norm13ln_fwd_kernelINS_13Kernel_traitsI13__nv_bfloat16S2_S2_S2_fjLj1536ELj1ELj4ELj1ELj16ENS_18Kernel_traits_baseILj1536ES2_S2_S2_S2_fjLj128EEEEELb0ELb1ELb1ELb1EEEvNS_9FwdParamsE:
	.zero		1128


//--------------------- .nv.constant0._ZN10layer_norm13ln_fwd_kernelINS_13Kernel_traitsI13__nv_bfloat16S2_S2_S2_fjLj1536ELj1ELj4ELj1ELj16ENS_18Kernel_traits_baseILj1536ES2_S2_S2_S2_fjLj128EEEEELb1ELb0ELb0ELb0EEEvNS_9FwdParamsE --------------------------
	.section	.nv.constant0._ZN10layer_norm13ln_fwd_kernelINS_13Kernel_traitsI13__nv_bfloat16S2_S2_S2_fjLj1536ELj1ELj4ELj1ELj16ENS_18Kernel_traits_baseILj1536ES2_S2_S2_S2_fjLj128EEEEELb1ELb0ELb0ELb0EEEvNS_9FwdParamsE,"a",@progbits
	.sectionflags	@""
	.align	4
.nv.constant0._ZN10layer_norm13ln_fwd_kernelINS_13Kernel_traitsI13__nv_bfloat16S2_S2_S2_fjLj1536ELj1ELj4ELj1ELj16ENS_18Kernel_traits_baseILj1536ES2_S2_S2_S2_fjLj128EEEEELb1ELb0ELb0ELb0EEEvNS_9FwdParamsE:
	.zero		1128


//--------------------- .nv.constant0._ZN10layer_norm13ln_fwd_kernelINS_13Kernel_traitsI13__nv_bfloat16S2_S2_S2_fjLj1536ELj1ELj4ELj1ELj16ENS_18Kernel_traits_baseILj1536ES2_S2_S2_S2_fjLj128EEEEELb1ELb0ELb0ELb1EEEvNS_9FwdParamsE --------------------------
	.section	.nv.constant0._ZN10layer_norm13ln_fwd_kernelINS_13Kernel_traitsI13__nv_bfloat16S2_S2_S2_fjLj1536ELj1ELj4ELj1ELj16ENS_18Kernel_traits_baseILj1536ES2_S2_S2_S2_fjLj128EEEEELb1ELb0ELb0ELb1EEEvNS_9FwdParamsE,"a",@progbits
	.sectionflags	@""
	.align	4
.nv.constant0._ZN10layer_norm13ln_fwd_kernelINS_13Kernel_traitsI13__nv_bfloat16S2_S2_S2_fjLj1536ELj1ELj4ELj1ELj16ENS_18Kernel_traits_baseILj1536ES2_S2_S2_S2_fjLj128EEEEELb1ELb0ELb0ELb1EEEvNS_9FwdParamsE:
	.zero		1128


//--------------------- .nv.constant0._ZN10layer_norm13ln_fwd_kernelINS_13Kernel_traitsI13__nv_bfloat16S2_S2_S2_fjLj1536ELj1ELj4ELj1ELj16ENS_18Kernel_traits_baseILj1536ES2_S2_S2_S2_fjLj128EEEEELb1ELb0ELb1ELb0EEEvNS_9FwdParamsE --------------------------
	.section	.nv.constant0._ZN10layer_norm13ln_fwd_kernelINS_13Kernel_traitsI13__nv_bfloat16S2_S2_S2_fjLj1536ELj1ELj4ELj1ELj16ENS_18Kernel_traits_baseILj1536ES2_S2_S2_S2_fjLj128EEEEELb1ELb0ELb1ELb0EEEvNS_9FwdParamsE,"a",@progbits
	.sectionflags	@""
	.align	4
.nv.constant0._ZN10layer_norm13ln_fwd_kernelINS_13Kernel_traitsI13__nv_bfloat16S2_S2_S2_fjLj1536ELj1ELj4ELj1ELj16ENS_18Kernel_traits_baseILj1536ES2_S2_S2_S2_fjLj128EEEEELb1ELb0ELb1ELb0EEEvNS_9FwdParamsE:
	.zero		1128


//--------------------- .nv.constant0._ZN10layer_norm13ln_fwd_kernelINS_13Kernel_traitsI13__nv_bfloat16S2_S2_S2_fjLj1536ELj1ELj4ELj1ELj16ENS_18Kernel_traits_baseILj1536ES2_S2_S2_S2_fjLj128EEEEELb1ELb0ELb1ELb1EEEvNS_9FwdParamsE --------------------------
	.section	.nv.constant0._ZN10layer_norm13ln_fwd_kernelINS_13Kernel_traitsI13__nv_bfloat16S2_S2_S2_fjLj1536ELj1ELj4ELj1ELj16ENS_18Kernel_traits_baseILj1536ES2_S2_S2_S2_fjLj128EEEEELb1ELb0ELb1ELb1EEEvNS_9FwdParamsE,"a",@progbits
	.sectionflags	@""
	.align	4
.nv.constant0._ZN10layer_norm13ln_fwd_kernelINS_13Kernel_traitsI13__nv_bfloat16S2_S2_S2_fjLj1536ELj1ELj4ELj1ELj16ENS_18Kernel_traits_baseILj1536ES2_S2_S2_S2_fjLj128EEEEELb1ELb0ELb1ELb1EEEvNS_9FwdParamsE:
	.zero		1128


//--------------------- .nv.constant0._ZN10layer_norm13ln_fwd_kernelINS_13Kernel_traitsI13__nv_bfloat16S2_S2_S2_fjLj1536ELj1ELj4ELj1ELj16ENS_18Kernel_traits_baseILj1536ES2_S2_S2_S2_fjLj128EEEEELb1ELb1ELb0ELb0EEEvNS_9FwdParamsE --------------------------
	.section	.nv.constant0._ZN10layer_norm13ln_fwd_kernelINS_13Kernel_traitsI13__nv_bfloat16S2_S2_S2_fjLj1536ELj1ELj4ELj1ELj16ENS_18Kernel_traits_baseILj1536ES2_S2_S2_S2_fjLj128EEEEELb1ELb1ELb0ELb0EEEvNS_9FwdParamsE,"a",@progbits
	.sectionflags	@""
	.align	4
.nv.constant0._ZN10layer_norm13ln_fwd_kernelINS_13Kernel_traitsI13__nv_bfloat16S2_S2_S2_fjLj1536ELj1ELj4ELj1ELj16ENS_18Kernel_traits_baseILj1536ES2_S2_S2_S2_fjLj128EEEEELb1ELb1ELb0ELb0EEEvNS_9FwdParamsE:
	.zero		1128


//--------------------- .nv.constant0._ZN10layer_norm13ln_fwd_kernelINS_13Kernel_traitsI13__nv_bfloat16S2_S2_S2_fjLj1536ELj1ELj4ELj1ELj16ENS_18Kernel_traits_baseILj1536ES2_S2_S2_S2_fjLj128EEEEELb1ELb1ELb0ELb1EEEvNS_9FwdParamsE --------------------------
	.section	.nv.constant0._ZN10layer_norm13ln_fwd_kernelINS_13Kernel_traitsI13__nv_bfloat16S2_S2_S2_fjLj1536ELj1ELj4ELj1ELj16ENS_18Kernel_traits_baseILj1536ES2_S2_S2_S2_fjLj128EEEEELb1ELb1ELb0ELb1EEEvNS_9FwdParamsE,"a",@progbits
	.sectionflags	@""
	.align	4
.nv.constant0._ZN10layer_norm13ln_fwd_kernelINS_13Kernel_traitsI13__nv_bfloat16S2_S2_S2_fjLj1536ELj1ELj4ELj1ELj16ENS_18Kernel_traits_baseILj1536ES2_S2_S2_S2_fjLj128EEEEELb1ELb1ELb0ELb1EEEvNS_9FwdParamsE:
	.zero		1128


//--------------------- .nv.constant0._ZN10layer_norm13ln_fwd_kernelINS_13Kernel_traitsI13__nv_bfloat16S2_S2_S2_fjLj1536ELj1ELj4ELj1ELj16ENS_18Kernel_traits_baseILj1536ES2_S2_S2_S2_fjLj128EEEEELb1ELb1ELb1ELb0EEEvNS_9FwdParamsE --------------------------
	.section	.nv.constant0._ZN10layer_norm13ln_fwd_kernelINS_13Kernel_traitsI13__nv_bfloat16S2_S2_S2_fjLj1536ELj1ELj4ELj1ELj16ENS_18Kernel_traits_baseILj1536ES2_S2_S2_S2_fjLj128EEEEELb1ELb1ELb1ELb0EEEvNS_9FwdParamsE,"a",@progbits
	.sectionflags	@""
	.align	4
.nv.constant0._ZN10layer_norm13ln_fwd_kernelINS_13Kernel_traitsI13__nv_bfloat16S2_S2_S2_fjLj1536ELj1ELj4ELj1ELj16ENS_18Kernel_traits_baseILj1536ES2_S2_S2_S2_fjLj128EEEEELb1ELb1ELb1ELb0EEEvNS_9FwdParamsE:
	.zero		1128


//--------------------- .nv.constant0._ZN10layer_norm13ln_fwd_kernelINS_13Kernel_traitsI13__nv_bfloat16S2_S2_S2_fjLj1536ELj1ELj4ELj1ELj16ENS_18Kernel_traits_baseILj1536ES2_S2_S2_S2_fjLj128EEEEELb1ELb1ELb1ELb1EEEvNS_9FwdParamsE --------------------------
	.section	.nv.constant0._ZN10layer_norm13ln_fwd_kernelINS_13Kernel_traitsI13__nv_bfloat16S2_S2_S2_fjLj1536ELj1ELj4ELj1ELj16ENS_18Kernel_traits_baseILj1536ES2_S2_S2_S2_fjLj128EEEEELb1ELb1ELb1ELb1EEEvNS_9FwdParamsE,"a",@progbits
	.sectionflags	@""
	.align	4
.nv.constant0._ZN10layer_norm13ln_fwd_kernelINS_13Kernel_traitsI13__nv_bfloat16S2_S2_S2_fjLj1536ELj1ELj4ELj1ELj16ENS_18Kernel_traits_baseILj1536ES2_S2_S2_S2_fjLj128EEEEELb1ELb1ELb1ELb1EEEvNS_9FwdParamsE:
	.zero		1128


//--------------------- .nv.constant0._ZN10layer_norm13ln_fwd_kernelINS_13Kernel_traitsI6__halfS2_S2_S2_fjLj1536ELj1ELj4ELj1ELj16ENS_18Kernel_traits_baseILj1536ES2_S2_S2_S2_fjLj128EEEEELb0ELb0ELb0ELb0EEEvNS_9FwdParamsE --------------------------
	.section	.nv.constant0._ZN10layer_norm13ln_fwd_kernelINS_13Kernel_traitsI6__halfS2_S2_S2_fjLj1536ELj1ELj4ELj1ELj16ENS_18Kernel_traits_baseILj1536ES2_S2_S2_S2_fjLj128EEEEELb0ELb0ELb0ELb0EEEvNS_9FwdParamsE,"a",@progbits
	.sectionflags	@""
	.align	4
.nv.constant0._ZN10layer_norm13ln_fwd_kernelINS_13Kernel_traitsI6__halfS2_S2_S2_fjLj1536ELj1ELj4ELj1ELj16ENS_18Kernel_traits_baseILj1536ES2_S2_S2_S2_fjLj128EEEEELb0ELb0ELb0ELb0EEEvNS_9FwdParamsE:
	.zero		1128


//--------------------- .nv.constant0._ZN10layer_norm13ln_fwd_kernelINS_13Kernel_traitsI6__halfS2_S2_S2_fjLj1536ELj1ELj4ELj1ELj16ENS_18Kernel_traits_baseILj1536ES2_S2_S2_S2_fjLj128EEEEELb0ELb0ELb0ELb1EEEvNS_9FwdParamsE --------------------------
	.section	.nv.constant0._ZN10layer_norm13ln_fwd_kernelINS_13Kernel_traitsI6__halfS2_S2_S2_fjLj1536ELj1ELj4ELj1ELj16ENS_18Kernel_traits_baseILj1536ES2_S2_S2_S2_fjLj128EEEEELb0ELb0ELb0ELb1EEEvNS_9FwdParamsE,"a",@progbits
	.sectionflags	@""
	.align	4
.nv.constant0._ZN10layer_norm13ln_fwd_kernelINS_13Kernel_traitsI6__halfS2_S2_S2_fjLj1536ELj1ELj4ELj1ELj16ENS_18Kernel_traits_baseILj1536ES2_S2_S2_S2_fjLj128EEEEELb0ELb0ELb0ELb1EEEvNS_9FwdParamsE:
	.zero		1128


//--------------------- .nv.constant0._ZN10layer_norm13ln_fwd_kernelINS_13Kernel_traitsI6__halfS2_S2_S2_fjLj1536ELj1ELj4ELj1ELj16ENS_18Kernel_traits_baseILj1536ES2_S2_S2_S2_fjLj128EEEEELb0ELb0ELb1ELb0EEEvNS_9FwdParamsE --------------------------
	.section	.nv.constant0._ZN10layer_norm13ln_fwd_kernelINS_13Kernel_traitsI6__halfS2_S2_S2_fjLj1536ELj1ELj4ELj1ELj16ENS_18Kernel_traits_baseILj1536ES2_S2_S2_S2_fjLj128EEEEELb0ELb0ELb1ELb0EEEvNS_9FwdParamsE,"a",@progbits
	.sectionflags	@""
	.align	4
.nv.constant0._ZN10layer_norm13ln_fwd_kernelINS_13Kernel_traitsI6__halfS2_S2_S2_fjLj1536ELj1ELj4ELj1ELj16ENS_18Kernel_traits_baseILj1536ES2_S2_S2_S2_fjLj128EEEEELb0ELb0ELb1ELb0EEEvNS_9FwdParamsE:
	.zero		1128


//--------------------- .nv.constant0._ZN10layer_norm13ln_fwd_kernelINS_13Kernel_traitsI6__halfS2_S2_S2_fjLj1536ELj1ELj4ELj1ELj16ENS_18Kernel_traits_baseILj1536ES2_S2_S2_S2_fjLj128EEEEELb0ELb0ELb1ELb1EEEvNS_9FwdParamsE --------------------------
	.section	.nv.constant0._ZN10layer_norm13ln_fwd_kernelINS_13Kernel_traitsI6__halfS2_S2_S2_fjLj1536ELj1ELj4ELj1ELj16ENS_18Kernel_traits_baseILj1536ES2_S2_S2_S2_fjLj128EEEEELb0ELb0ELb1ELb1EEEvNS_9FwdParamsE,"a",@progbits
	.sectionflags	@""
	.align	4
.nv.constant0._ZN10layer_norm13ln_fwd_kernelINS_13Kernel_traitsI6__halfS2_S2_S2_fjLj1536ELj1ELj4ELj1ELj16ENS_18Kernel_traits_baseILj1536ES2_S2_S2_S2_fjLj128EEEEELb0ELb0ELb1ELb1EEEvNS_9FwdParamsE:
	.zero		1128


//--------------------- .nv.constant0._ZN10layer_norm13ln_fwd_kernelINS_13Kernel_traitsI6__halfS2_S2_S2_fjLj1536ELj1ELj4ELj1ELj16ENS_18Kernel_traits_baseILj1536ES2_S2_S2_S2_fjLj128EEEEELb0ELb1ELb0ELb0EEEvNS_9FwdParamsE --------------------------
	.section	.nv.constant0._ZN10layer_norm13ln_fwd_kernelINS_13Kernel_traitsI6__halfS2_S2_S2_fjLj1536ELj1ELj4ELj1ELj16ENS_18Kernel_traits_baseILj1536ES2_S2_S2_S2_fjLj128EEEEELb0ELb1ELb0ELb0EEEvNS_9FwdParamsE,"a",@progbits
	.sectionflags	@""
	.align	4
.nv.constant0._ZN10layer_norm13ln_fwd_kernelINS_13Kernel_traitsI6__halfS2_S2_S2_fjLj1536ELj1ELj4ELj1ELj16ENS_18Kernel_traits_baseILj1536ES2_S2_S2_S2_fjLj128EEEEELb0ELb1ELb0ELb0EEEvNS_9FwdParamsE:
	.zero		1128


//--------------------- .nv.constant0._ZN10layer_norm13ln_fwd_kernelINS_13Kernel_traitsI6__halfS2_S2_S2_fjLj1536ELj1ELj4ELj1ELj16ENS_18Kernel_traits_baseILj1536ES2_S2_S2_S2_fjLj128EEEEELb0ELb1ELb0ELb1EEEvNS_9FwdParamsE --------------------------
	.section	.nv.constant0._ZN10layer_norm13ln_fwd_kernelINS_13Kernel_traitsI6__halfS2_S2_S2_fjLj1536ELj1ELj4ELj1ELj16ENS_18Kernel_traits_baseILj1536ES2_S2_S2_S2_fjLj128EEEEELb0ELb1ELb0ELb1EEEvNS_9FwdParamsE,"a",@progbits
	.sectionflags	@""
	.align	4
.nv.constant0._ZN10layer_norm13ln_fwd_kernelINS_13Kernel_traitsI6__halfS2_S2_S2_fjLj1536ELj1ELj4ELj1ELj16ENS_18Kernel_traits_baseILj1536ES2_S2_S2_S2_fjLj128EEEEELb0ELb1ELb0ELb1EEEvNS_9FwdParamsE:
	.zero		1128


//--------------------- .nv.constant0._ZN10layer_norm13ln_fwd_kernelINS_13Kernel_traitsI6__halfS2_S2_S2_fjLj1536ELj1ELj4ELj1ELj16ENS_18Kernel_traits_baseILj1536ES2_S2_S2_S2_fjLj128EEEEELb0ELb1ELb1ELb0EEEvNS_9FwdParamsE --------------------------
	.section	.nv.constant0._ZN10layer_norm13ln_fwd_kernelINS_13Kernel_traitsI6__halfS2_S2_S2_fjLj1536ELj1ELj4ELj1ELj16ENS_18Kernel_traits_baseILj1536ES2_S2_S2_S2_fjLj128EEEEELb0ELb1ELb1ELb0EEEvNS_9FwdParamsE,"a",@progbits
	.sectionflags	@""
	.align	4
.nv.constant0._ZN10layer_norm13ln_fwd_kernelINS_13Kernel_traitsI6__halfS2_S2_S2_fjLj1536ELj1ELj4ELj1ELj16ENS_18Kernel_traits_baseILj1536ES2_S2_S2_S2_fjLj128EEEEELb0ELb1ELb1ELb0EEEvNS_9FwdParamsE:
	.zero		1128


//--------------------- .nv.constant0._ZN10layer_norm13ln_fwd_kernelINS_13Kernel_traitsI6__halfS2_S2_S2_fjLj1536ELj1ELj4ELj1ELj16ENS_18Kernel_traits_baseILj1536ES2_S2_S2_S2_fjLj128EEEEELb0ELb1ELb1ELb1EEEvNS_9FwdParamsE --------------------------
	.section	.nv.constant0._ZN10layer_norm13ln_fwd_kernelINS_13Kernel_traitsI6__halfS2_S2_S2_fjLj1536ELj1ELj4ELj1ELj16ENS_18Kernel_traits_baseILj1536ES2_S2_S2_S2_fjLj128EEEEELb0ELb1ELb1ELb1EEEvNS_9FwdParamsE,"a",@progbits
	.sectionflags	@""
	.align	4
.nv.constant0._ZN10layer_norm13ln_fwd_kernelINS_13Kernel_traitsI6__halfS2_S2_S2_fjLj1536ELj1ELj4ELj1ELj16ENS_18Kernel_traits_baseILj1536ES2_S2_S2_S2_fjLj128EEEEELb0ELb1ELb1ELb1EEEvNS_9FwdParamsE:
	.zero		1128


//--------------------- .nv.constant0._ZN10layer_norm13ln_fwd_kernelINS_13Kernel_traitsI6__halfS2_S2_S2_fjLj1536ELj1ELj4ELj1ELj16ENS_18Kernel_traits_baseILj1536ES2_S2_S2_S2_fjLj128EEEEELb1ELb0ELb0ELb0EEEvNS_9FwdParamsE --------------------------
	.section	.nv.constant0._ZN10layer_norm13ln_fwd_kernelINS_13Kernel_traitsI6__halfS2_S2_S2_fjLj1536ELj1ELj4ELj1ELj16ENS_18Kernel_traits_baseILj1536ES2_S2_S2_S2_fjLj128EEEEELb1ELb0ELb0ELb0EEEvNS_9FwdParamsE,"a",@progbits
	.sectionflags	@""
	.align	4
.nv.constant0._ZN10layer_norm13ln_fwd_kernelINS_13Kernel_traitsI6__halfS2_S2_S2_fjLj1536ELj1ELj4ELj1ELj16ENS_18Kernel_traits_baseILj1536ES2_S2_S2_S2_fjLj128EEEEELb1ELb0ELb0ELb0EEEvNS_9FwdParamsE:
	.zero		1128


//--------------------- .nv.constant0._ZN10layer_norm13ln_fwd_kernelINS_13Kernel_traitsI6__halfS2_S2_S2_fjLj1536ELj1ELj4ELj1ELj16ENS_18Kernel_traits_baseILj1536ES2_S2_S2_S2_fjLj128EEEEELb1ELb0ELb0ELb1EEEvNS_9FwdParamsE --------------------------
	.section	.nv.constant0._ZN10layer_norm13ln_fwd_kernelINS_13Kernel_traitsI6__halfS2_S2_S2_fjLj1536ELj1ELj4ELj1ELj16ENS_18Kernel_traits_baseILj1536ES2_S2_S2_S2_fjLj128EEEEELb1ELb0ELb0ELb1EEEvNS_9FwdParamsE,"a",@progbits
	.sectionflags	@""
	.align	4
.nv.constant0._ZN10layer_norm13ln_fwd_kernelINS_13Kernel_traitsI6__halfS2_S2_S2_fjLj1536ELj1ELj4ELj1ELj16ENS_18Kernel_traits_baseILj1536ES2_S2_S2_S2_fjLj128EEEEELb1ELb0ELb0ELb1EEEvNS_9FwdParamsE:
	.zero		1128


//--------------------- .nv.constant0._ZN10layer_norm13ln_fwd_kernelINS_13Kernel_traitsI6__halfS2_S2_S2_fjLj1536ELj1ELj4ELj1ELj16ENS_18Kernel_traits_baseILj1536ES2_S2_S2_S2_fjLj128EEEEELb1ELb0ELb1ELb0EEEvNS_9FwdParamsE --------------------------
	.section	.nv.constant0._ZN10layer_norm13ln_fwd_kernelINS_13Kernel_traitsI6__halfS2_S2_S2_fjLj1536ELj1ELj4ELj1ELj16ENS_18Kernel_traits_baseILj1536ES2_S2_S2_S2_fjLj128EEEEELb1ELb0ELb1ELb0EEEvNS_9FwdParamsE,"a",@progbits
	.sectionflags	@""
	.align	4
.nv.constant0._ZN10layer_norm13ln_fwd_kernelINS_13Kernel_traitsI6__halfS2_S2_S2_fjLj1536ELj1ELj4ELj1ELj16ENS_18Kernel_traits_baseILj1536ES2_S2_S2_S2_fjLj128EEEEELb1ELb0ELb1ELb0EEEvNS_9FwdParamsE:
	.zero		1128


//--------------------- .nv.constant0._ZN10layer_norm13ln_fwd_kernelINS_13Kernel_traitsI6__halfS2_S2_S2_fjLj1536ELj1ELj4ELj1ELj16ENS_18Kernel_traits_baseILj1536ES2_S2_S2_S2_fjLj128EEEEELb1ELb0ELb1ELb1EEEvNS_9FwdParamsE --------------------------
	.section	.nv.constant0._ZN10layer_norm13ln_fwd_kernelINS_13Kernel_traitsI6__halfS2_S2_S2_fjLj1536ELj1ELj4ELj1ELj16ENS_18Kernel_traits_baseILj1536ES2_S2_S2_S2_fjLj128EEEEELb1ELb0ELb1ELb1EEEvNS_9FwdParamsE,"a",@progbits
	.sectionflags	@""
	.align	4
.nv.constant0._ZN10layer_norm13ln_fwd_kernelINS_13Kernel_traitsI6__halfS2_S2_S2_fjLj1536ELj1ELj4ELj1ELj16ENS_18Kernel_traits_baseILj1536ES2_S2_S2_S2_fjLj128EEEEELb1ELb0ELb1ELb1EEEvNS_9FwdParamsE:
	.zero		1128


//--------------------- .nv.constant0._ZN10layer_norm13ln_fwd_kernelINS_13Kernel_traitsI6__halfS2_S2_S2_fjLj1536ELj1ELj4ELj1ELj16ENS_18Kernel_traits_baseILj1536ES2_S2_S2_S2_fjLj128EEEEELb1ELb1ELb0ELb0EEEvNS_9FwdParamsE --------------------------
	.section	.nv.constant0._ZN10layer_norm13ln_fwd_kernelINS_13Kernel_traitsI6__halfS2_S2_S2_fjLj1536ELj1ELj4ELj1ELj16ENS_18Kernel_traits_baseILj1536ES2_S2_S2_S2_fjLj128EEEEELb1ELb1ELb0ELb0EEEvNS_9FwdParamsE,"a",@progbits
	.sectionflags	@""
	.align	4
.nv.constant0._ZN10layer_norm13ln_fwd_kernelINS_13Kernel_traitsI6__halfS2_S2_S2_fjLj1536ELj1ELj4ELj1ELj16ENS_18Kernel_traits_baseILj1536ES2_S2_S2_S2_fjLj128EEEEELb1ELb1ELb0ELb0EEEvNS_9FwdParamsE:
	.zero		1128


//--------------------- .nv.constant0._ZN10layer_norm13ln_fwd_kernelINS_13Kernel_traitsI6__halfS2_S2_S2_fjLj1536ELj1ELj4ELj1ELj16ENS_18Kernel_traits_baseILj1536ES2_S2_S2_S2_fjLj128EEEEELb1ELb1ELb0ELb1EEEvNS_9FwdParamsE --------------------------
	.section	.nv.constant0._ZN10layer_norm13ln_fwd_kernelINS_13Kernel_traitsI6__halfS2_S2_S2_fjLj1536ELj1ELj4ELj1ELj16ENS_18Kernel_traits_baseILj1536ES2_S2_S2_S2_fjLj128EEEEELb1ELb1ELb0ELb1EEEvNS_9FwdParamsE,"a",@progbits
	.sectionflags	@""
	.align	4
.nv.constant0._ZN10layer_norm13ln_fwd_kernelINS_13Kernel_traitsI6__halfS2_S2_S2_fjLj1536ELj1ELj4ELj1ELj16ENS_18Kernel_traits_baseILj1536ES2_S2_S2_S2_fjLj128EEEEELb1ELb1ELb0ELb1EEEvNS_9FwdParamsE:
	.zero		1128


//--------------------- .nv.constant0._ZN10layer_norm13ln_fwd_kernelINS_13Kernel_traitsI6__halfS2_S2_S2_fjLj1536ELj1ELj4ELj1ELj16ENS_18Kernel_traits_baseILj1536ES2_S2_S2_S2_fjLj128EEEEELb1ELb1ELb1ELb0EEEvNS_9FwdParamsE --------------------------
	.section	.nv.constant0._ZN10layer_norm13ln_fwd_kernelINS_13Kernel_traitsI6__halfS2_S2_S2_fjLj1536ELj1ELj4ELj1ELj16ENS_18Kernel_traits_baseILj1536ES2_S2_S2_S2_fjLj128EEEEELb1ELb1ELb1ELb0EEEvNS_9FwdParamsE,"a",@progbits
	.sectionflags	@""
	.align	4
.nv.constant0._ZN10layer_norm13ln_fwd_kernelINS_13Kernel_traitsI6__halfS2_S2_S2_fjLj1536ELj1ELj4ELj1ELj16ENS_18Kernel_traits_baseILj1536ES2_S2_S2_S2_fjLj128EEEEELb1ELb1ELb1ELb0EEEvNS_9FwdParamsE:
	.zero		1128


//--------------------- .nv.constant0._ZN10layer_norm13ln_fwd_kernelINS_13Kernel_traitsI6__halfS2_S2_S2_fjLj1536ELj1ELj4ELj1ELj16ENS_18Kernel_traits_baseILj1536ES2_S2_S2_S2_fjLj128EEEEELb1ELb1ELb1ELb1EEEvNS_9FwdParamsE --------------------------
	.section	.nv.constant0._ZN10layer_norm13ln_fwd_kernelINS_13Kernel_traitsI6__halfS2_S2_S2_fjLj1536ELj1ELj4ELj1ELj16ENS_18Kernel_traits_baseILj1536ES2_S2_S2_S2_fjLj128EEEEELb1ELb1ELb1ELb1EEEvNS_9FwdParamsE,"a",@progbits
	.sectionflags	@""
	.align	4
.nv.constant0._ZN10layer_norm13ln_fwd_kernelINS_13Kernel_traitsI6__halfS2_S2_S2_fjLj1536ELj1ELj4ELj1ELj16ENS_18Kernel_traits_baseILj1536ES2_S2_S2_S2_fjLj128EEEEELb1ELb1ELb1ELb1EEEvNS_9FwdParamsE:
	.zero		1128


//--------------------- .nv.constant0._ZN10layer_norm13ln_fwd_kernelINS_13Kernel_traitsIf13__nv_bfloat16S2_S2_fjLj1536ELj1ELj4ELj1ELj16ENS_18Kernel_traits_baseILj1536EfS2_S2_S2_fjLj128EEEEELb0ELb0ELb0ELb0EEEvNS_9FwdParamsE --------------------------
	.section	.nv.constant0._ZN10layer_norm13ln_fwd_kernelINS_13Kernel_traitsIf13__nv_bfloat16S2_S2_fjLj1536ELj1ELj4ELj1ELj16ENS_18Kernel_traits_baseILj1536EfS2_S2_S2_fjLj128EEEEELb0ELb0ELb0ELb0EEEvNS_9FwdParamsE,"a",@progbits
	.sectionflags	@""
	.align	4
.nv.constant0._ZN10layer_norm13ln_fwd_kernelINS_13Kernel_traitsIf13__nv_bfloat16S2_S2_fjLj1536ELj1ELj4ELj1ELj16ENS_18Kernel_traits_baseILj1536EfS2_S2_S2_fjLj128EEEEELb0ELb0ELb0ELb0EEEvNS_9FwdParamsE:
	.zero		1128


//--------------------- .nv.constant0._ZN10layer_norm13ln_fwd_kernelINS_13Kernel_traitsIf13__nv_bfloat16S2_S2_fjLj1536ELj1ELj4ELj1ELj16ENS_18Kernel_traits_baseILj1536EfS2_S2_S2_fjLj128EEEEELb0ELb0ELb0ELb1EEEvNS_9FwdParamsE --------------------------
	.section	.nv.constant0._ZN10layer_norm13ln_fwd_kernelINS_13Kernel_traitsIf13__nv_bfloat16S2_S2_fjLj1536ELj1ELj4ELj1ELj16ENS_18Kernel_traits_baseILj1536EfS2_S2_S2_fjLj128EEEEELb0ELb0ELb0ELb1EEEvNS_9FwdParamsE,"a",@progbits
	.sectionflags	@""
	.align	4
.nv.constant0._ZN10layer_norm13ln_fwd_kernelINS_13Kernel_traitsIf13__nv_bfloat16S2_S2_fjLj1536ELj1ELj4ELj1ELj16ENS_18Kernel_traits_baseILj1536EfS2_S2_S2_fjLj128EEEEELb0ELb0ELb0ELb1EEEvNS_9FwdParamsE:
	.zero		1128


//--------------------- .nv.constant0._ZN10layer_norm13ln_fwd_kernelINS_13Kernel_traitsIf13__nv_bfloat16S2_S2_fjLj1536ELj1ELj4ELj1ELj16ENS_18Kernel_traits_baseILj1536EfS2_S2_S2_fjLj128EEEEELb0ELb0ELb1ELb0EEEvNS_9FwdParamsE --------------------------
	.section	.nv.constant0._ZN10layer_norm13ln_fwd_kernelINS_13Kernel_traitsIf13__nv_bfloat16S2_S2_fjLj1536ELj1ELj4ELj1ELj16ENS_18Kernel_traits_baseILj1536EfS2_S2_S2_fjLj128EEEEELb0ELb0ELb1ELb0EEEvNS_9FwdParamsE,"a",@progbits
	.sectionflags	@""
	.align	4
.nv.constant0._ZN10layer_norm13ln_fwd_kernelINS_13Kernel_traitsIf13__nv_bfloat16S2_S2_fjLj1536ELj1ELj4ELj1ELj16ENS_18Kernel_traits_baseILj1536EfS2_S2_S2_fjLj128EEEEELb0ELb0ELb1ELb0EEEvNS_9FwdParamsE:
	.zero		1128


//--------------------- .nv.constant0._ZN10layer_norm13ln_fwd_kernelINS_13Kernel_traitsIf13__nv_bfloat16S2_S2_fjLj1536ELj1ELj4ELj1ELj16ENS_18Kernel_traits_baseILj1536EfS2_S2_S2_fjLj128EEEEELb0ELb0ELb1ELb1EEEvNS_9FwdParamsE --------------------------
	.section	.nv.constant0._ZN10layer_norm13ln_fwd_kernelINS_13Kernel_traitsIf13__nv_bfloat16S2_S2_fjLj1536ELj1ELj4ELj1ELj16ENS_18Kernel_traits_baseILj1536EfS2_S2_S2_fjLj128EEEEELb0ELb0ELb1ELb1EEEvNS_9FwdParamsE,"a",@progbits
	.sectionflags	@""
	.align	4
.nv.constant0._ZN10layer_norm13ln_fwd_kernelINS_13Kernel_traitsIf13__nv_bfloat16S2_S2_fjLj1536ELj1ELj4ELj1ELj16ENS_18Kernel_traits_baseILj1536EfS2_S2_S2_fjLj128EEEEELb0ELb0ELb1ELb1EEEvNS_9FwdParamsE:
	.zero		1128


//--------------------- .nv.constant0._ZN10layer_norm13ln_fwd_kernelINS_13Kernel_traitsIf13__nv_bfloat16S2_S2_fjLj1536ELj1ELj4ELj1ELj16ENS_18Kernel_traits_baseILj1536EfS2_S2_S2_fjLj128EEEEELb0ELb1ELb0ELb0EEEvNS_9FwdParamsE --------------------------
	.section	.nv.constant0._ZN10layer_norm13ln_fwd_kernelINS_13Kernel_traitsIf13__nv_bfloat16S2_S2_fjLj1536ELj1ELj4ELj1ELj16ENS_18Kernel_traits_baseILj1536EfS2_S2_S2_fjLj128EEEEELb0ELb1ELb0ELb0EEEvNS_9FwdParamsE,"a",@progbits
	.sectionflags	@""
	.align	4
.nv.constant0._ZN10layer_norm13ln_fwd_kernelINS_13Kernel_traitsIf13__nv_bfloat16S2_S2_fjLj1536ELj1ELj4ELj1ELj16ENS_18Kernel_traits_baseILj1536EfS2_S2_S2_fjLj128EEEEELb0ELb1ELb0ELb0EEEvNS_9FwdParamsE:
	.zero		1128


//--------------------- .nv.constant0._ZN10layer_norm13ln_fwd_kernelINS_13Kernel_traitsIf13__nv_bfloat16S2_S2_fjLj1536ELj1ELj4ELj1ELj16ENS_18Kernel_traits_baseILj1536EfS2_S2_S2_fjLj128EEEEELb0ELb1ELb0ELb1EEEvNS_9FwdParamsE --------------------------
	.section	.nv.constant0._ZN10layer_norm13ln_fwd_kernelINS_13Kernel_traitsIf13__nv_bfloat16S2_S2_fjLj1536ELj1ELj4ELj1ELj16ENS_18Kernel_traits_baseILj1536EfS2_S2_S2_fjLj128EEEEELb0ELb1ELb0ELb1EEEvNS_9FwdParamsE,"a",@progbits
	.sectionflags	@""
	.align	4
.nv.constant0._ZN10layer_norm13ln_fwd_kernelINS_13Kernel_traitsIf13__nv_bfloat16S2_S2_fjLj1536ELj1ELj4ELj1ELj16ENS_18Kernel_traits_baseILj1536EfS2_S2_S2_fjLj128EEEEELb0ELb1ELb0ELb1EEEvNS_9FwdParamsE:
	.zero		1128


//--------------------- .nv.constant0._ZN10layer_norm13ln_fwd_kernelINS_13Kernel_traitsIf13__nv_bfloat16S2_S2_fjLj1536ELj1ELj4ELj1ELj16ENS_18Kernel_traits_baseILj1536EfS2_S2_S2_fjLj128EEEEELb0ELb1ELb1ELb0EEEvNS_9FwdParamsE --------------------------
	.section	.nv.constant0._ZN10layer_norm13ln_fwd_kernelINS_13Kernel_traitsIf13__nv_bfloat16S2_S2_fjLj1536ELj1ELj4ELj1ELj16ENS_18Kernel_traits_baseILj1536EfS2_S2_S2_fjLj128EEEEELb0ELb1ELb1ELb0EEEvNS_9FwdParamsE,"a",@progbits
	.sectionflags	@""
	.align	4
.nv.constant0._ZN10layer_norm13ln_fwd_kernelINS_13Kernel_traitsIf13__nv_bfloat16S2_S2_fjLj1536ELj1ELj4ELj1ELj16ENS_18Kernel_traits_baseILj1536EfS2_S2_S2_fjLj128EEEEELb0ELb1ELb1ELb0EEEvNS_9FwdParamsE:
	.zero		1128


//--------------------- .nv.constant0._ZN10layer_norm13ln_fwd_kernelINS_13Kernel_traitsIf13__nv_bfloat16S2_S2_fjLj1536ELj1ELj4ELj1ELj16ENS_18Kernel_traits_baseILj1536EfS2_S2_S2_fjLj128EEEEELb0ELb1ELb1ELb1EEEvNS_9FwdParamsE --------------------------
	.section	.nv.constant0._ZN10layer_norm13ln_fwd_kernelINS_13Kernel_traitsIf13__nv_bfloat16S2_S2_fjLj1536ELj1ELj4ELj1ELj16ENS_18Kernel_traits_baseILj1536EfS2_S2_S2_fjLj128EEEEELb0ELb1ELb1ELb1EEEvNS_9FwdParamsE,"a",@progbits
	.sectionflags	@""
	.align	4
.nv.constant0._ZN10layer_norm13ln_fwd_kernelINS_13Kernel_traitsIf13__nv_bfloat16S2_S2_fjLj1536ELj1ELj4ELj1ELj16ENS_18Kernel_traits_baseILj1536EfS2_S2_S2_fjLj128EEEEELb0ELb1ELb1ELb1EEEvNS_9FwdParamsE:
	.zero		1128


//--------------------- .nv.constant0._ZN10layer_norm13ln_fwd_kernelINS_13Kernel_traitsIf13__nv_bfloat16S2_S2_fjLj1536ELj1ELj4ELj1ELj16ENS_18Kernel_traits_baseILj1536EfS2_S2_S2_fjLj128EEEEELb1ELb0ELb0ELb0EEEvNS_9FwdParamsE --------------------------
	.section	.nv.constant0._ZN10layer_norm13ln_fwd_kernelINS_13Kernel_traitsIf13__nv_bfloat16S2_S2_fjLj1536ELj1ELj4ELj1ELj16ENS_18Kernel_traits_baseILj1536EfS2_S2_S2_fjLj128EEEEELb1ELb0ELb0ELb0EEEvNS_9FwdParamsE,"a",@progbits
	.sectionflags	@""
	.align	4
.nv.constant0._ZN10layer_norm13ln_fwd_kernelINS_13Kernel_traitsIf13__nv_bfloat16S2_S2_fjLj1536ELj1ELj4ELj1ELj16ENS_18Kernel_traits_baseILj1536EfS2_S2_S2_fjLj128EEEEELb1ELb0ELb0ELb0EEEvNS_9FwdParamsE:
	.zero		1128


//--------------------- .nv.constant0._ZN10layer_norm13ln_fwd_kernelINS_13Kernel_traitsIf13__nv_bfloat16S2_S2_fjLj1536ELj1ELj4ELj1ELj16ENS_18Kernel_traits_baseILj1536EfS2_S2_S2_fjLj128EEEEELb1ELb0ELb0ELb1EEEvNS_9FwdParamsE --------------------------
	.section	.nv.constant0._ZN10layer_norm13ln_fwd_kernelINS_13Kernel_traitsIf13__nv_bfloat16S2_S2_fjLj1536ELj1ELj4ELj1ELj16ENS_18Kernel_traits_baseILj1536EfS2_S2_S2_fjLj128EEEEELb1ELb0ELb0ELb1EEEvNS_9FwdParamsE,"a",@progbits
	.sectionflags	@""
	.align	4
.nv.constant0._ZN10layer_norm13ln_fwd_kernelINS_13Kernel_traitsIf13__nv_bfloat16S2_S2_fjLj1536ELj1ELj4ELj1ELj16ENS_18Kernel_traits_baseILj1536EfS2_S2_S2_fjLj128EEEEELb1ELb0ELb0ELb1EEEvNS_9FwdParamsE:
	.zero		1128


//--------------------- .nv.constant0._ZN10layer_norm13ln_fwd_kernelINS_13Kernel_traitsIf13__nv_bfloat16S2_S2_fjLj1536ELj1ELj4ELj1ELj16ENS_18Kernel_traits_baseILj1536EfS2_S2_S2_fjLj128EEEEELb1ELb0ELb1ELb0EEEvNS_9FwdParamsE --------------------------
	.section	.nv.constant0._ZN10layer_norm13ln_fwd_kernelINS_13Kernel_traitsIf13__nv_bfloat16S2_S2_fjLj1536ELj1ELj4ELj1ELj16ENS_18Kernel_traits_baseILj1536EfS2_S2_S2_fjLj128EEEEELb1ELb0ELb1ELb0EEEvNS_9FwdParamsE,"a",@progbits
	.sectionflags	@""
	.align	4
.nv.constant0._ZN10layer_norm13ln_fwd_kernelINS_13Kernel_traitsIf13__nv_bfloat16S2_S2_fjLj1536ELj1ELj4ELj1ELj16ENS_18Kernel_traits_baseILj1536EfS2_S2_S2_fjLj128EEEEELb1ELb0ELb1ELb0EEEvNS_9FwdParamsE:
	.zero		1128


//--------------------- .nv.constant0._ZN10layer_norm13ln_fwd_kernelINS_13Kernel_traitsIf13__nv_bfloat16S2_S2_fjLj1536ELj1ELj4ELj1ELj16ENS_18Kernel_traits_baseILj1536EfS2_S2_S2_fjLj128EEEEELb1ELb0ELb1ELb1EEEvNS_9FwdParamsE --------------------------
	.section	.nv.constant0._ZN10layer_norm13ln_fwd_kernelINS_13Kernel_traitsIf13__nv_bfloat16S2_S2_fjLj1536ELj1ELj4ELj1ELj16ENS_18Kernel_traits_baseILj1536EfS2_S2_S2_fjLj128EEEEELb1ELb0ELb1ELb1EEEvNS_9FwdParamsE,"a",@progbits
	.sectionflags	@""
	.align	4
.nv.constant0._ZN10layer_norm13ln_fwd_kernelINS_13Kernel_traitsIf13__nv_bfloat16S2_S2_fjLj1536ELj1ELj4ELj1ELj16ENS_18Kernel_traits_baseILj1536EfS2_S2_S2_fjLj128EEEEELb1ELb0ELb1ELb1EEEvNS_9FwdParamsE:
	.zero		1128


//--------------------- .nv.constant0._ZN10layer_norm13ln_fwd_kernelINS_13Kernel_traitsIf13__nv_bfloat16S2_S2_fjLj1536ELj1ELj4ELj1ELj16ENS_18Kernel_traits_baseILj1536EfS2_S2_S2_fjLj128EEEEELb1ELb1ELb0ELb0EEEvNS_9FwdParamsE --------------------------
	.section	.nv.constant0._ZN10layer_norm13ln_fwd_kernelINS_13Kernel_traitsIf13__nv_bfloat16S2_S2_fjLj1536ELj1ELj4ELj1ELj16ENS_18Kernel_traits_baseILj1536EfS2_S2_S2_fjLj128EEEEELb1ELb1ELb0ELb0EEEvNS_9FwdParamsE,"a",@progbits
	.sectionflags	@""
	.align	4
.nv.constant0._ZN10layer_norm13ln_fwd_kernelINS_13Kernel_traitsIf13__nv_bfloat16S2_S2_fjLj1536ELj1ELj4ELj1ELj16ENS_18Kernel_traits_baseILj1536EfS2_S2_S2_fjLj128EEEEELb1ELb1ELb0ELb0EEEvNS_9FwdParamsE:
	.zero		1128


//--------------------- .nv.constant0._ZN10layer_norm13ln_fwd_kernelINS_13Kernel_traitsIf13__nv_bfloat16S2_S2_fjLj1536ELj1ELj4ELj1ELj16ENS_18Kernel_traits_baseILj1536EfS2_S2_S2_fjLj128EEEEELb1ELb1ELb0ELb1EEEvNS_9FwdParamsE --------------------------
	.section	.nv.constant0._ZN10layer_norm13ln_fwd_kernelINS_13Kernel_traitsIf13__nv_bfloat16S2_S2_fjLj1536ELj1ELj4ELj1ELj16ENS_18Kernel_traits_baseILj1536EfS2_S2_S2_fjLj128EEEEELb1ELb1ELb0ELb1EEEvNS_9FwdParamsE,"a",@progbits
	.sectionflags	@""
	.align	4
.nv.constant0._ZN10layer_norm13ln_fwd_kernelINS_13Kernel_traitsIf13__nv_bfloat16S2_S2_fjLj1536ELj1ELj4ELj1ELj16ENS_18Kernel_traits_baseILj1536EfS2_S2_S2_fjLj128EEEEELb1ELb1ELb0ELb1EEEvNS_9FwdParamsE:
	.zero		1128


//--------------------- .nv.constant0._ZN10layer_norm13ln_fwd_kernelINS_13Kernel_traitsIf13__nv_bfloat16S2_S2_fjLj1536ELj1ELj4ELj1ELj16ENS_18Kernel_traits_baseILj1536EfS2_S2_S2_fjLj128EEEEELb1ELb1ELb1ELb0EEEvNS_9FwdParamsE --------------------------
	.section	.nv.constant0._ZN10layer_norm13ln_fwd_kernelINS_13Kernel_traitsIf13__nv_bfloat16S2_S2_fjLj1536ELj1ELj4ELj1ELj16ENS_18Kernel_traits_baseILj1536EfS2_S2_S2_fjLj128EEEEELb1ELb1ELb1ELb0EEEvNS_9FwdParamsE,"a",@progbits
	.sectionflags	@""
	.align	4
.nv.constant0._ZN10layer_norm13ln_fwd_kernelINS_13Kernel_traitsIf13__nv_bfloat16S2_S2_fjLj1536ELj1ELj4ELj1ELj16ENS_18Kernel_traits_baseILj1536EfS2_S2_S2_fjLj128EEEEELb1ELb1ELb1ELb0EEEvNS_9FwdParamsE:
	.zero		1128


//--------------------- .nv.constant0._ZN10layer_norm13ln_fwd_kernelINS_13Kernel_traitsIf13__nv_bfloat16S2_S2_fjLj1536ELj1ELj4ELj1ELj16ENS_18Kernel_traits_baseILj1536EfS2_S2_S2_fjLj128EEEEELb1ELb1ELb1ELb1EEEvNS_9FwdParamsE --------------------------
	.section	.nv.constant0._ZN10layer_norm13ln_fwd_kernelINS_13Kernel_traitsIf13__nv_bfloat16S2_S2_fjLj1536ELj1ELj4ELj1ELj16ENS_18Kernel_traits_baseILj1536EfS2_S2_S2_fjLj128EEEEELb1ELb1ELb1ELb1EEEvNS_9FwdParamsE,"a",@progbits
	.sectionflags	@""
	.align	4
.nv.constant0._ZN10layer_norm13ln_fwd_kernelINS_13Kernel_traitsIf13__nv_bfloat16S2_S2_fjLj1536ELj1ELj4ELj1ELj16ENS_18Kernel_traits_baseILj1536EfS2_S2_S2_fjLj128EEEEELb1ELb1ELb1ELb1EEEvNS_9FwdParamsE:
	.zero		1128


//--------------------- .nv.constant0._ZN10layer_norm13ln_fwd_kernelINS_13Kernel_traitsI13__nv_bfloat16S2_fS2_fjLj1536ELj1ELj4ELj1ELj16ENS_18Kernel_traits_baseILj1536ES2_S2_fS2_fjLj128EEEEELb0ELb0ELb0ELb0EEEvNS_9FwdParamsE --------------------------
	.section	.nv.constant0._ZN10layer_norm13ln_fwd_kernelINS_13Kernel_traitsI13__nv_bfloat16S2_fS2_fjLj1536ELj1ELj4ELj1ELj16ENS_18Kernel_traits_baseILj1536ES2_S2_fS2_fjLj128EEEEELb0ELb0ELb0ELb0EEEvNS_9FwdParamsE,"a",@progbits
	.sectionflags	@""
	.align	4
.nv.constant0._ZN10layer_norm13ln_fwd_kernelINS_13Kernel_traitsI13__nv_bfloat16S2_fS2_fjLj1536ELj1ELj4ELj1ELj16ENS_18Kernel_traits_baseILj1536ES2_S2_fS2_fjLj128EEEEELb0ELb0ELb0ELb0EEEvNS_9FwdParamsE:
	.zero		1128


//--------------------- .nv.constant0._ZN10layer_norm13ln_fwd_kernelINS_13Kernel_traitsI13__nv_bfloat16S2_fS2_fjLj1536ELj1ELj4ELj1ELj16ENS_18Kernel_traits_baseILj1536ES2_S2_fS2_fjLj128EEEEELb0ELb0ELb0ELb1EEEvNS_9FwdParamsE --------------------------
	.section	.nv.constant0._ZN10layer_norm13ln_fwd_kernelINS_13Kernel_traitsI13__nv_bfloat16S2_fS2_fjLj1536ELj1ELj4ELj1ELj16ENS_18Kernel_traits_baseILj1536ES2_S2_fS2_fjLj128EEEEELb0ELb0ELb0ELb1EEEvNS_9FwdParamsE,"a",@progbits
	.sectionflags	@""
	.align	4
.nv.constant0._ZN10layer_norm13ln_fwd_kernelINS_13Kernel_traitsI13__nv_bfloat16S2_fS2_fjLj1536ELj1ELj4ELj1ELj16ENS_18Kernel_traits_baseILj1536ES2_S2_fS2_fjLj128EEEEELb0ELb0ELb0ELb1EEEvNS_9FwdParamsE:
	.zero		1128


//--------------------- .nv.constant0._ZN10layer_norm13ln_fwd_kernelINS_13Kernel_traitsI13__nv_bfloat16S2_fS2_fjLj1536ELj1ELj4ELj1ELj16ENS_18Kernel_traits_baseILj1536ES2_S2_fS2_fjLj128EEEEELb0ELb0ELb1ELb0EEEvNS_9FwdParamsE --------------------------
	.section	.nv.constant0._ZN10layer_norm13ln_fwd_kernelINS_13Kernel_traitsI13__nv_bfloat16S2_fS2_fjLj1536ELj1ELj4ELj1ELj16ENS_18Kernel_traits_baseILj1536ES2_S2_fS2_fjLj128EEEEELb0ELb0ELb1ELb0EEEvNS_9FwdParamsE,"a",@progbits
	.sectionflags	@""
	.align	4
.nv.constant0._ZN10layer_norm13ln_fwd_kernelINS_13Kernel_traitsI13__nv_bfloat16S2_fS2_fjLj1536ELj1ELj4ELj1ELj16ENS_18Kernel_traits_baseILj1536ES2_S2_fS2_fjLj128EEEEELb0ELb0ELb1ELb0EEEvNS_9FwdParamsE:
	.zero		1128


//--------------------- .nv.constant0._ZN10layer_norm13ln_fwd_kernelINS_13Kernel_traitsI13__nv_bfloat16S2_fS2_fjLj1536ELj1ELj4ELj1ELj16ENS_18Kernel_traits_baseILj1536ES2_S2_fS2_fjLj128EEEEELb0ELb0ELb1ELb1EEEvNS_9FwdParamsE --------------------------
	.section	.nv.constant0._ZN10layer_norm13ln_fwd_kernelINS_13Kernel_traitsI13__nv_bfloat16S2_fS2_fjLj1536ELj1ELj4ELj1ELj16ENS_18Kernel_traits_baseILj1536ES2_S2_fS2_fjLj128EEEEELb0ELb0ELb1ELb1EEEvNS_9FwdParamsE,"a",@progbits
	.sectionflags	@""
	.align	4
.nv.constant0._ZN10layer_norm13ln_fwd_kernelINS_13Kernel_traitsI13__nv_bfloat16S2_fS2_fjLj1536ELj1ELj4ELj1ELj16ENS_18Kernel_traits_baseILj1536ES2_S2_fS2_fjLj128EEEEELb0ELb0ELb1ELb1EEEvNS_9FwdParamsE:
	.zero		1128


//--------------------- .nv.constant0._ZN10layer_norm13ln_fwd_kernelINS_13Kernel_traitsI13__nv_bfloat16S2_fS2_fjLj1536ELj1ELj4ELj1ELj16ENS_18Kernel_traits_baseILj1536ES2_S2_fS2_fjLj128EEEEELb0ELb1ELb0ELb0EEEvNS_9FwdParamsE --------------------------
	.section	.nv.constant0._ZN10layer_norm13ln_fwd_kernelINS_13Kernel_traitsI13__nv_bfloat16S2_fS2_fjLj1536ELj1ELj4ELj1ELj16ENS_18Kernel_traits_baseILj1536ES2_S2_fS2_fjLj128EEEEELb0ELb1ELb0ELb0EEEvNS_9FwdParamsE,"a",@progbits
	.sectionflags	@""
	.align	4
.nv.constant0._ZN10layer_norm13ln_fwd_kernelINS_13Kernel_traitsI13__nv_bfloat16S2_fS2_fjLj1536ELj1ELj4ELj1ELj16ENS_18Kernel_traits_baseILj1536ES2_S2_fS2_fjLj128EEEEELb0ELb1ELb0ELb0EEEvNS_9FwdParamsE:
	.zero		1128


//--------------------- .nv.constant0._ZN10layer_norm13ln_fwd_kernelINS_13Kernel_traitsI13__nv_bfloat16S2_fS2_fjLj1536ELj1ELj4ELj1ELj16ENS_18Kernel_traits_baseILj1536ES2_S2_fS2_fjLj128EEEEELb0ELb1ELb0ELb1EEEvNS_9FwdParamsE --------------------------
	.section	.nv.constant0._ZN10layer_norm13ln_fwd_kernelINS_13Kernel_traitsI13__nv_bfloat16S2_fS2_fjLj1536ELj1ELj4ELj1ELj16ENS_18Kernel_traits_baseILj1536ES2_S2_fS2_fjLj128EEEEELb0ELb1ELb0ELb1EEEvNS_9FwdParamsE,"a",@progbits
	.sectionflags	@""
	.align	4
.nv.constant0._ZN10layer_norm13ln_fwd_kernelINS_13Kernel_traitsI13__nv_bfloat16S2_fS2_fjLj1536ELj1ELj4ELj1ELj16ENS_18Kernel_traits_baseILj1536ES2_S2_fS2_fjLj128EEEEELb0ELb1ELb0ELb1EEEvNS_9FwdParamsE:
	.zero		1128


//--------------------- .nv.constant0._ZN10layer_norm13ln_fwd_kernelINS_13Kernel_traitsI13__nv_bfloat16S2_fS2_fjLj1536ELj1ELj4ELj1ELj16ENS_18Kernel_traits_baseILj1536ES2_S2_fS2_fjLj128EEEEELb0ELb1ELb1ELb0EEEvNS_9FwdParamsE --------------------------
	.section	.nv.constant0._ZN10layer_norm13ln_fwd_kernelINS_13Kernel_traitsI13__nv_bfloat16S2_fS2_fjLj1536ELj1ELj4ELj1ELj16ENS_18Kernel_traits_baseILj1536ES2_S2_fS2_fjLj128EEEEELb0ELb1ELb1ELb0EEEvNS_9FwdParamsE,"a",@progbits
	.sectionflags	@""
	.align	4
.nv.constant0._ZN10layer_norm13ln_fwd_kernelINS_13Kernel_traitsI13__nv_bfloat16S2_fS2_fjLj1536ELj1ELj4ELj1ELj16ENS_18Kernel_traits_baseILj1536ES2_S2_fS2_fjLj128EEEEELb0ELb1ELb1ELb0EEEvNS_9FwdParamsE:
	.zero		1128


//--------------------- .nv.constant0._ZN10layer_norm13ln_fwd_kernelINS_13Kernel_traitsI13__nv_bfloat16S2_fS2_fjLj1536ELj1ELj4ELj1ELj16ENS_18Kernel_traits_baseILj1536ES2_S2_fS2_fjLj128EEEEELb0ELb1ELb1ELb1EEEvNS_9FwdParamsE --------------------------
	.section	.nv.constant0._ZN10layer_norm13ln_fwd_kernelINS_13Kernel_traitsI13__nv_bfloat16S2_fS2_fjLj1536ELj1ELj4ELj1ELj16ENS_18Kernel_traits_baseILj1536ES2_S2_fS2_fjLj128EEEEELb0ELb1ELb1ELb1EEEvNS_9FwdParamsE,"a",@progbits
	.sectionflags	@""
	.align	4
.nv.constant0._ZN10layer_norm13ln_fwd_kernelINS_13Kernel_traitsI13__nv_bfloat16S2_fS2_fjLj1536ELj1ELj4ELj1ELj16ENS_18Kernel_traits_baseILj1536ES2_S2_fS2_fjLj128EEEEELb0ELb1ELb1ELb1EEEvNS_9FwdParamsE:
	.zero		1128


//--------------------- .nv.constant0._ZN10layer_norm13ln_fwd_kernelINS_13Kernel_traitsI13__nv_bfloat16S2_fS2_fjLj1536ELj1ELj4ELj1ELj16ENS_18Kernel_traits_baseILj1536ES2_S2_fS2_fjLj128EEEEELb1ELb0ELb0ELb0EEEvNS_9FwdParamsE --------------------------
	.section	.nv.constant0._ZN10layer_norm13ln_fwd_kernelINS_13Kernel_traitsI13__nv_bfloat16S2_fS2_fjLj1536ELj1ELj4ELj1ELj16ENS_18Kernel_traits_baseILj1536ES2_S2_fS2_fjLj128EEEEELb1ELb0ELb0ELb0EEEvNS_9FwdParamsE,"a",@progbits
	.sectionflags	@""
	.align	4
.nv.constant0._ZN10layer_norm13ln_fwd_kernelINS_13Kernel_traitsI13__nv_bfloat16S2_fS2_fjLj1536ELj1ELj4ELj1ELj16ENS_18Kernel_traits_baseILj1536ES2_S2_fS2_fjLj128EEEEELb1ELb0ELb0ELb0EEEvNS_9FwdParamsE:
	.zero		1128


//--------------------- .nv.constant0._ZN10layer_norm13ln_fwd_kernelINS_13Kernel_traitsI13__nv_bfloat16S2_fS2_fjLj1536ELj1ELj4ELj1ELj16ENS_18Kernel_traits_baseILj1536ES2_S2_fS2_fjLj128EEEEELb1ELb0ELb0ELb1EEEvNS_9FwdParamsE --------------------------
	.section	.nv.constant0._ZN10layer_norm13ln_fwd_kernelINS_13Kernel_traitsI13__nv_bfloat16S2_fS2_fjLj1536ELj1ELj4ELj1ELj16ENS_18Kernel_traits_baseILj1536ES2_S2_fS2_fjLj128EEEEELb1ELb0ELb0ELb1EEEvNS_9FwdParamsE,"a",@progbits
	.sectionflags	@""
	.align	4
.nv.constant0._ZN10layer_norm13ln_fwd_kernelINS_13Kernel_traitsI13__nv_bfloat16S2_fS2_fjLj1536ELj1ELj4ELj1ELj16ENS_18Kernel_traits_baseILj1536ES2_S2_fS2_fjLj128EEEEELb1ELb0ELb0ELb1EEEvNS_9FwdParamsE:
	.zero		1128


//--------------------- .nv.constant0._ZN10layer_norm13ln_fwd_kernelINS_13Kernel_traitsI13__nv_bfloat16S2_fS2_fjLj1536ELj1ELj4ELj1ELj16ENS_18Kernel_traits_baseILj1536ES2_S2_fS2_fjLj128EEEEELb1ELb0ELb1ELb0EEEvNS_9FwdParamsE --------------------------
	.section	.nv.constant0._ZN10layer_norm13ln_fwd_kernelINS_13Kernel_traitsI13__nv_bfloat16S2_fS2_fjLj1536ELj1ELj4ELj1ELj16ENS_18Kernel_traits_baseILj1536ES2_S2_fS2_fjLj128EEEEELb1ELb0ELb1ELb0EEEvNS_9FwdParamsE,"a",@progbits
	.sectionflags	@""
	.align	4
.nv.constant0._ZN10layer_norm13ln_fwd_kernelINS_13Kernel_traitsI13__nv_bfloat16S2_fS2_fjLj1536ELj1ELj4ELj1ELj16ENS_18Kernel_traits_baseILj1536ES2_S2_fS2_fjLj128EEEEELb1ELb0ELb1ELb0EEEvNS_9FwdParamsE:
	.zero		1128


//--------------------- .nv.constant0._ZN10layer_norm13ln_fwd_kernelINS_13Kernel_traitsI13__nv_bfloat16S2_fS2_fjLj1536ELj1ELj4ELj1ELj16ENS_18Kernel_traits_baseILj1536ES2_S2_fS2_fjLj128EEEEELb1ELb0ELb1ELb1EEEvNS_9FwdParamsE --------------------------
	.section	.nv.constant0._ZN10layer_norm13ln_fwd_kernelINS_13Kernel_traitsI13__nv_bfloat16S2_fS2_fjLj1536ELj1ELj4ELj1ELj16ENS_18Kernel_traits_baseILj1536ES2_S2_fS2_fjLj128EEEEELb1ELb0ELb1ELb1EEEvNS_9FwdParamsE,"a",@progbits
	.sectionflags	@""
	.align	4
.nv.constant0._ZN10layer_norm13ln_fwd_kernelINS_13Kernel_traitsI13__nv_bfloat16S2_fS2_fjLj1536ELj1ELj4ELj1ELj16ENS_18Kernel_traits_baseILj1536ES2_S2_fS2_fjLj128EEEEELb1ELb0ELb1ELb1EEEvNS_9FwdParamsE:
	.zero		1128


//--------------------- .nv.constant0._ZN10layer_norm13ln_fwd_kernelINS_13Kernel_traitsI13__nv_bfloat16S2_fS2_fjLj1536ELj1ELj4ELj1ELj16ENS_18Kernel_traits_baseILj1536ES2_S2_fS2_fjLj128EEEEELb1ELb1ELb0ELb0EEEvNS_9FwdParamsE --------------------------
	.section	.nv.constant0._ZN10layer_norm13ln_fwd_kernelINS_13Kernel_traitsI13__nv_bfloat16S2_fS2_fjLj1536ELj1ELj4ELj1ELj16ENS_18Kernel_traits_baseILj1536ES2_S2_fS2_fjLj128EEEEELb1ELb1ELb0ELb0EEEvNS_9FwdParamsE,"a",@progbits
	.sectionflags	@""
	.align	4
.nv.constant0._ZN10layer_norm13ln_fwd_kernelINS_13Kernel_traitsI13__nv_bfloat16S2_fS2_fjLj1536ELj1ELj4ELj1ELj16ENS_18Kernel_traits_baseILj1536ES2_S2_fS2_fjLj128EEEEELb1ELb1ELb0ELb0EEEvNS_9FwdParamsE:
	.zero		1128


//--------------------- .nv.constant0._ZN10layer_norm13ln_fwd_kernelINS_13Kernel_traitsI13__nv_bfloat16S2_fS2_fjLj1536ELj1ELj4ELj1ELj16ENS_18Kernel_traits_baseILj1536ES2_S2_fS2_fjLj128EEEEELb1ELb1ELb0ELb1EEEvNS_9FwdParamsE --------------------------
	.section	.nv.constant0._ZN10layer_norm13ln_fwd_kernelINS_13Kernel_traitsI13__nv_bfloat16S2_fS2_fjLj1536ELj1ELj4ELj1ELj16ENS_18Kernel_traits_baseILj1536ES2_S2_fS2_fjLj128EEEEELb1ELb1ELb0ELb1EEEvNS_9FwdParamsE,"a",@progbits
	.sectionflags	@""
	.align	4
.nv.constant0._ZN10layer_norm13ln_fwd_kernelINS_13Kernel_traitsI13__nv_bfloat16S2_fS2_fjLj1536ELj1ELj4ELj1ELj16ENS_18Kernel_traits_baseILj1536ES2_S2_fS2_fjLj128EEEEELb1ELb1ELb0ELb1EEEvNS_9FwdParamsE:
	.zero		1128


//--------------------- .nv.constant0._ZN10layer_norm13ln_fwd_kernelINS_13Kernel_traitsI13__nv_bfloat16S2_fS2_fjLj1536ELj1ELj4ELj1ELj16ENS_18Kernel_traits_baseILj1536ES2_S2_fS2_fjLj128EEEEELb1ELb1ELb1ELb0EEEvNS_9FwdParamsE --------------------------
	.section	.nv.constant0._ZN10layer_norm13ln_fwd_kernelINS_13Kernel_traitsI13__nv_bfloat16S2_fS2_fjLj1536ELj1ELj4ELj1ELj16ENS_18Kernel_traits_baseILj1536ES2_S2_fS2_fjLj128EEEEELb1ELb1ELb1ELb0EEEvNS_9FwdParamsE,"a",@progbits
	.sectionflags	@""
	.align	4
.nv.constant0._ZN10layer_norm13ln_fwd_kernelINS_13Kernel_traitsI13__nv_bfloat16S2_fS2_fjLj1536ELj1ELj4ELj1ELj16ENS_18Kernel_traits_baseILj1536ES2_S2_fS2_fjLj128EEEEELb1ELb1ELb1ELb0EEEvNS_9FwdParamsE:
	.zero		1128


//--------------------- .nv.constant0._ZN10layer_norm13ln_fwd_kernelINS_13Kernel_traitsI13__nv_bfloat16S2_fS2_fjLj1536ELj1ELj4ELj1ELj16ENS_18Kernel_traits_baseILj1536ES2_S2_fS2_fjLj128EEEEELb1ELb1ELb1ELb1EEEvNS_9FwdParamsE --------------------------
	.section	.nv.constant0._ZN10layer_norm13ln_fwd_kernelINS_13Kernel_traitsI13__nv_bfloat16S2_fS2_fjLj1536ELj1ELj4ELj1ELj16ENS_18Kernel_traits_baseILj1536ES2_S2_fS2_fjLj128EEEEELb1ELb1ELb1ELb1EEEvNS_9FwdParamsE,"a",@progbits
	.sectionflags	@""
	.align	4
.nv.constant0._ZN10layer_norm13ln_fwd_kernelINS_13Kernel_traitsI13__nv_bfloat16S2_fS2_fjLj1536ELj1ELj4ELj1ELj16ENS_18Kernel_traits_baseILj1536ES2_S2_fS2_fjLj128EEEEELb1ELb1ELb1ELb1EEEvNS_9FwdParamsE:
	.zero		1128


//--------------------- .nv.constant0._ZN10layer_norm13ln_fwd_kernelINS_13Kernel_traitsIf13__nv_bfloat16fS2_fjLj1536ELj1ELj4ELj1ELj16ENS_18Kernel_traits_baseILj1536EfS2_fS2_fjLj128EEEEELb0ELb0ELb0ELb0EEEvNS_9FwdParamsE --------------------------
	.section	.nv.constant0._ZN10layer_norm13ln_fwd_kernelINS_13Kernel_traitsIf13__nv_bfloat16fS2_fjLj1536ELj1ELj4ELj1ELj16ENS_18Kernel_traits_baseILj1536EfS2_fS2_fjLj128EEEEELb0ELb0ELb0ELb0EEEvNS_9FwdParamsE,"a",@progbits
	.sectionflags	@""
	.align	4
.nv.constant0._ZN10layer_norm13ln_fwd_kernelINS_13Kernel_traitsIf13__nv_bfloat16fS2_fjLj1536ELj1ELj4ELj1ELj16ENS_18Kernel_traits_baseILj1536EfS2_fS2_fjLj128EEEEELb0ELb0ELb0ELb0EEEvNS_9FwdParamsE:
	.zero		1128


//--------------------- .nv.constant0._ZN10layer_norm13ln_fwd_kernelINS_13Kernel_traitsIf13__nv_bfloat16fS2_fjLj1536ELj1ELj4ELj1ELj16ENS_18Kernel_traits_baseILj1536EfS2_fS2_fjLj128EEEEELb0ELb0ELb0ELb1EEEvNS_9FwdParamsE --------------------------
	.section	.nv.constant0._ZN10layer_norm13ln_fwd_kernelINS_13Kernel_traitsIf13__nv_bfloat16fS2_fjLj1536ELj1ELj4ELj1ELj16ENS_18Kernel_traits_baseILj1536EfS2_fS2_fjLj128EEEEELb0ELb0ELb0ELb1EEEvNS_9FwdParamsE,"a",@progbits
	.sectionflags	@""
	.align	4
.nv.constant0._ZN10layer_norm13ln_fwd_kernelINS_13Kernel_traitsIf13__nv_bfloat16fS2_fjLj1536ELj1ELj4ELj1ELj16ENS_18Kernel_traits_baseILj1536EfS2_fS2_fjLj128EEEEELb0ELb0ELb0ELb1EEEvNS_9FwdParamsE:
	.zero		1128


//--------------------- .nv.constant0._ZN10layer_norm13ln_fwd_kernelINS_13Kernel_traitsIf13__nv_bfloat16fS2_fjLj1536ELj1ELj4ELj1ELj16ENS_18Kernel_traits_baseILj1536EfS2_fS2_fjLj128EEEEELb0ELb0ELb1ELb0EEEvNS_9FwdParamsE --------------------------
	.section	.nv.constant0._ZN10layer_norm13ln_fwd_kernelINS_13Kernel_traitsIf13__nv_bfloat16fS2_fjLj1536ELj1ELj4ELj1ELj16ENS_18Kernel_traits_baseILj1536EfS2_fS2_fjLj128EEEEELb0ELb0ELb1ELb0EEEvNS_9FwdParamsE,"a",@progbits
	.sectionflags	@""
	.align	4
.nv.constant0._ZN10layer_norm13ln_fwd_kernelINS_13Kernel_traitsIf13__nv_bfloat16fS2_fjLj1536ELj1ELj4ELj1ELj16ENS_18Kernel_traits_baseILj1536EfS2_fS2_fjLj128EEEEELb0ELb0ELb1ELb0EEEvNS_9FwdParamsE:
	.zero		1128


//--------------------- .nv.constant0._ZN10layer_norm13ln_fwd_kernelINS_13Kernel_traitsIf13__nv_bfloat16fS2_fjLj1536ELj1ELj4ELj1ELj16ENS_18Kernel_traits_baseILj1536EfS2_fS2_fjLj128EEEEELb0ELb0ELb1ELb1EEEvNS_9FwdParamsE --------------------------
	.section	.nv.constant0._ZN10layer_norm13ln_fwd_kernelINS_13Kernel_traitsIf13__nv_bfloat16fS2_fjLj1536ELj1ELj4ELj1ELj16ENS_18Kernel_traits_baseILj1536EfS2_fS2_fjLj128EEEEELb0ELb0ELb1ELb1EEEvNS_9FwdParamsE,"a",@progbits
	.sectionflags	@""
	.align	4
.nv.constant0._ZN10layer_norm13ln_fwd_kernelINS_13Kernel_traitsIf13__nv_bfloat16fS2_fjLj1536ELj1ELj4ELj1ELj16ENS_18Kernel_traits_baseILj1536EfS2_fS2_fjLj128EEEEELb0ELb0ELb1ELb1EEEvNS_9FwdParamsE:
	.zero		1128


//--------------------- .nv.constant0._ZN10layer_norm13ln_fwd_kernelINS_13Kernel_traitsIf13__nv_bfloat16fS2_fjLj1536ELj1ELj4ELj1ELj16ENS_18Kernel_traits_baseILj1536EfS2_fS2_fjLj128EEEEELb0ELb1ELb0ELb0EEEvNS_9FwdParamsE --------------------------
	.section	.nv.constant0._ZN10layer_norm13ln_fwd_kernelINS_13Kernel_traitsIf13__nv_bfloat16fS2_fjLj1536ELj1ELj4ELj1ELj16ENS_18Kernel_traits_baseILj1536EfS2_fS2_fjLj128EEEEELb0ELb1ELb0ELb0EEEvNS_9FwdParamsE,"a",@progbits
	.sectionflags	@""
	.align	4
.nv.constant0._ZN10layer_norm13ln_fwd_kernelINS_13Kernel_traitsIf13__nv_bfloat16fS2_fjLj1536ELj1ELj4ELj1ELj16ENS_18Kernel_traits_baseILj1536EfS2_fS2_fjLj128EEEEELb0ELb1ELb0ELb0EEEvNS_9FwdParamsE:
	.zero		1128


//--------------------- .nv.constant0._ZN10layer_norm13ln_fwd_kernelINS_13Kernel_traitsIf13__nv_bfloat16fS2_fjLj1536ELj1ELj4ELj1ELj16ENS_18Kernel_traits_baseILj1536EfS2_fS2_fjLj128EEEEELb0ELb1ELb0ELb1EEEvNS_9FwdParamsE --------------------------
	.section	.nv.constant0._ZN10layer_norm13ln_fwd_kernelINS_13Kernel_traitsIf13__nv_bfloat16fS2_fjLj1536ELj1ELj4ELj1ELj16ENS_18Kernel_traits_baseILj1536EfS2_fS2_fjLj128EEEEELb0ELb1ELb0ELb1EEEvNS_9FwdParamsE,"a",@progbits
	.sectionflags	@""
	.align	4
.nv.constant0._ZN10layer_norm13ln_fwd_kernelINS_13Kernel_traitsIf13__nv_bfloat16fS2_fjLj1536ELj1ELj4ELj1ELj16ENS_18Kernel_traits_baseILj1536EfS2_fS2_fjLj128EEEEELb0ELb1ELb0ELb1EEEvNS_9FwdParamsE:
	.zero		1128


//--------------------- .nv.constant0._ZN10layer_norm13ln_fwd_kernelINS_13Kernel_traitsIf13__nv_bfloat16fS2_fjLj1536ELj1ELj4ELj1ELj16ENS_18Kernel_traits_baseILj1536EfS2_fS2_fjLj128EEEEELb0ELb1ELb1ELb0EEEvNS_9FwdParamsE --------------------------
	.section	.nv.constant0._ZN10layer_norm13ln_fwd_kernelINS_13Kernel_traitsIf13__nv_bfloat16fS2_fjLj1536ELj1ELj4ELj1ELj16ENS_18Kernel_traits_baseILj1536EfS2_fS2_fjLj128EEEEELb0ELb1ELb1ELb0EEEvNS_9FwdParamsE,"a",@progbits
	.sectionflags	@""
	.align	4
.nv.constant0._ZN10layer_norm13ln_fwd_kernelINS_13Kernel_traitsIf13__nv_bfloat16fS2_fjLj1536ELj1ELj4ELj1ELj16ENS_18Kernel_traits_baseILj1536EfS2_fS2_fjLj128EEEEELb0ELb1ELb1ELb0EEEvNS_9FwdParamsE:
	.zero		1128


//--------------------- .nv.constant0._ZN10layer_norm13ln_fwd_kernelINS_13Kernel_traitsIf13__nv_bfloat16fS2_fjLj1536ELj1ELj4ELj1ELj16ENS_18Kernel_traits_baseILj1536EfS2_fS2_fjLj128EEEEELb0ELb1ELb1ELb1EEEvNS_9FwdParamsE --------------------------
	.section	.nv.constant0._ZN10layer_norm13ln_fwd_kernelINS_13Kernel_traitsIf13__nv_bfloat16fS2_fjLj1536ELj1ELj4ELj1ELj16ENS_18Kernel_traits_baseILj1536EfS2_fS2_fjLj128EEEEELb0ELb1ELb1ELb1EEEvNS_9FwdParamsE,"a",@progbits
	.sectionflags	@""
	.align	4
.nv.constant0._ZN10layer_norm13ln_fwd_kernelINS_13Kernel_traitsIf13__nv_bfloat16fS2_fjLj1536ELj1ELj4ELj1ELj16ENS_18Kernel_traits_baseILj1536EfS2_fS2_fjLj128EEEEELb0ELb1ELb1ELb1EEEvNS_9FwdParamsE:
	.zero		1128


//--------------------- .nv.constant0._ZN10layer_norm13ln_fwd_kernelINS_13Kernel_traitsIf13__nv_bfloat16fS2_fjLj1536ELj1ELj4ELj1ELj16ENS_18Kernel_traits_baseILj1536EfS2_fS2_fjLj128EEEEELb1ELb0ELb0ELb0EEEvNS_9FwdParamsE --------------------------
	.section	.nv.constant0._ZN10layer_norm13ln_fwd_kernelINS_13Kernel_traitsIf13__nv_bfloat16fS2_fjLj1536ELj1ELj4ELj1ELj16ENS_18Kernel_traits_baseILj1536EfS2_fS2_fjLj128EEEEELb1ELb0ELb0ELb0EEEvNS_9FwdParamsE,"a",@progbits
	.sectionflags	@""
	.align	4
.nv.constant0._ZN10layer_norm13ln_fwd_kernelINS_13Kernel_traitsIf13__nv_bfloat16fS2_fjLj1536ELj1ELj4ELj1ELj16ENS_18Kernel_traits_baseILj1536EfS2_fS2_fjLj128EEEEELb1ELb0ELb0ELb0EEEvNS_9FwdParamsE:
	.zero		1128


//--------------------- .nv.constant0._ZN10layer_norm13ln_fwd_kernelINS_13Kernel_traitsIf13__nv_bfloat16fS2_fjLj1536ELj1ELj4ELj1ELj16ENS_18Kernel_traits_baseILj1536EfS2_fS2_fjLj128EEEEELb1ELb0ELb0ELb1EEEvNS_9FwdParamsE --------------------------
	.section	.nv.constant0._ZN10layer_norm13ln_fwd_kernelINS_13Kernel_traitsIf13__nv_bfloat16fS2_fjLj1536ELj1ELj4ELj1ELj16ENS_18Kernel_traits_baseILj1536EfS2_fS2_fjLj128EEEEELb1ELb0ELb0ELb1EEEvNS_9FwdParamsE,"a",@progbits
	.sectionflags	@""
	.align	4
.nv.constant0._ZN10layer_norm13ln_fwd_kernelINS_13Kernel_traitsIf13__nv_bfloat16fS2_fjLj1536ELj1ELj4ELj1ELj16ENS_18Kernel_traits_baseILj1536EfS2_fS2_fjLj128EEEEELb1ELb0ELb0ELb1EEEvNS_9FwdParamsE:
	.zero		1128


//--------------------- .nv.constant0._ZN10layer_norm13ln_fwd_kernelINS_13Kernel_traitsIf13__nv_bfloat16fS2_fjLj1536ELj1ELj4ELj1ELj16ENS_18Kernel_traits_baseILj1536EfS2_fS2_fjLj128EEEEELb1ELb0ELb1ELb0EEEvNS_9FwdParamsE --------------------------
	.section	.nv.constant0._ZN10layer_norm13ln_fwd_kernelINS_13Kernel_traitsIf13__nv_bfloat16fS2_fjLj1536ELj1ELj4ELj1ELj16ENS_18Kernel_traits_baseILj1536EfS2_fS2_fjLj128EEEEELb1ELb0ELb1ELb0EEEvNS_9FwdParamsE,"a",@progbits
	.sectionflags	@""
	.align	4
.nv.constant0._ZN10layer_norm13ln_fwd_kernelINS_13Kernel_traitsIf13__nv_bfloat16fS2_fjLj1536ELj1ELj4ELj1ELj16ENS_18Kernel_traits_baseILj1536EfS2_fS2_fjLj128EEEEELb1ELb0ELb1ELb0EEEvNS_9FwdParamsE:
	.zero		1128


//--------------------- .nv.constant0._ZN10layer_norm13ln_fwd_kernelINS_13Kernel_traitsIf13__nv_bfloat16fS2_fjLj1536ELj1ELj4ELj1ELj16ENS_18Kernel_traits_baseILj1536EfS2_fS2_fjLj128EEEEELb1ELb0ELb1ELb1EEEvNS_9FwdParamsE --------------------------
	.section	.nv.constant0._ZN10layer_norm13ln_fwd_kernelINS_13Kernel_traitsIf13__nv_bfloat16fS2_fjLj1536ELj1ELj4ELj1ELj16ENS_18Kernel_traits_baseILj1536EfS2_fS2_fjLj128EEEEELb1ELb0ELb1ELb1EEEvNS_9FwdParamsE,"a",@progbits
	.sectionflags	@""
	.align	4
.nv.constant0._ZN10layer_norm13ln_fwd_kernelINS_13Kernel_traitsIf13__nv_bfloat16fS2_fjLj1536ELj1ELj4ELj1ELj16ENS_18Kernel_traits_baseILj1536EfS2_fS2_fjLj128EEEEELb1ELb0ELb1ELb1EEEvNS_9FwdParamsE:
	.zero		1128


//--------------------- .nv.constant0._ZN10layer_norm13ln_fwd_kernelINS_13Kernel_traitsIf13__nv_bfloat16fS2_fjLj1536ELj1ELj4ELj1ELj16ENS_18Kernel_traits_baseILj1536EfS2_fS2_fjLj128EEEEELb1ELb1ELb0ELb0EEEvNS_9FwdParamsE --------------------------
	.section	.nv.constant0._ZN10layer_norm13ln_fwd_kernelINS_13Kernel_traitsIf13__nv_bfloat16fS2_fjLj1536ELj1ELj4ELj1ELj16ENS_18Kernel_traits_baseILj1536EfS2_fS2_fjLj128EEEEELb1ELb1ELb0ELb0EEEvNS_9FwdParamsE,"a",@progbits
	.sectionflags	@""
	.align	4
.nv.constant0._ZN10layer_norm13ln_fwd_kernelINS_13Kernel_traitsIf13__nv_bfloat16fS2_fjLj1536ELj1ELj4ELj1ELj16ENS_18Kernel_traits_baseILj1536EfS2_fS2_fjLj128EEEEELb1ELb1ELb0ELb0EEEvNS_9FwdParamsE:
	.zero		1128


//--------------------- .nv.constant0._ZN10layer_norm13ln_fwd_kernelINS_13Kernel_traitsIf13__nv_bfloat16fS2_fjLj1536ELj1ELj4ELj1ELj16ENS_18Kernel_traits_baseILj1536EfS2_fS2_fjLj128EEEEELb1ELb1ELb0ELb1EEEvNS_9FwdParamsE --------------------------
	.section	.nv.constant0._ZN10layer_norm13ln_fwd_kernelINS_13Kernel_traitsIf13__nv_bfloat16fS2_fjLj1536ELj1ELj4ELj1ELj16ENS_18Kernel_traits_baseILj1536EfS2_fS2_fjLj128EEEEELb1ELb1ELb0ELb1EEEvNS_9FwdParamsE,"a",@progbits
	.sectionflags	@""
	.align	4
.nv.constant0._ZN10layer_norm13ln_fwd_kernelINS_13Kernel_traitsIf13__nv_bfloat16fS2_fjLj1536ELj1ELj4ELj1ELj16ENS_18Kernel_traits_baseILj1536EfS2_fS2_fjLj128EEEEELb1ELb1ELb0ELb1EEEvNS_9FwdParamsE:
	.zero		1128


//--------------------- .nv.constant0._ZN10layer_norm13ln_fwd_kernelINS_13Kernel_traitsIf13__nv_bfloat16fS2_fjLj1536ELj1ELj4ELj1ELj16ENS_18Kernel_traits_baseILj1536EfS2_fS2_fjLj128EEEEELb1ELb1ELb1ELb0EEEvNS_9FwdParamsE --------------------------
	.section	.nv.constant0._ZN10layer_norm13ln_fwd_kernelINS_13Kernel_traitsIf13__nv_bfloat16fS2_fjLj1536ELj1ELj4ELj1ELj16ENS_18Kernel_traits_baseILj1536EfS2_fS2_fjLj128EEEEELb1ELb1ELb1ELb0EEEvNS_9FwdParamsE,"a",@progbits
	.sectionflags	@""
	.align	4
.nv.constant0._ZN10layer_norm13ln_fwd_kernelINS_13Kernel_traitsIf13__nv_bfloat16fS2_fjLj1536ELj1ELj4ELj1ELj16ENS_18Kernel_traits_baseILj1536EfS2_fS2_fjLj128EEEEELb1ELb1ELb1ELb0EEEvNS_9FwdParamsE:
	.zero		1128


//--------------------- .nv.constant0._ZN10layer_norm13ln_fwd_kernelINS_13Kernel_traitsIf13__nv_bfloat16fS2_fjLj1536ELj1ELj4ELj1ELj16ENS_18Kernel_traits_baseILj1536EfS2_fS2_fjLj128EEEEELb1ELb1ELb1ELb1EEEvNS_9FwdParamsE --------------------------
	.section	.nv.constant0._ZN10layer_norm13ln_fwd_kernelINS_13Kernel_traitsIf13__nv_bfloat16fS2_fjLj1536ELj1ELj4ELj1ELj16ENS_18Kernel_traits_baseILj1536EfS2_fS2_fjLj128EEEEELb1ELb1ELb1ELb1EEEvNS_9FwdParamsE,"a",@progbits
	.sectionflags	@""
	.align	4
.nv.constant0._ZN10layer_norm13ln_fwd_kernelINS_13Kernel_traitsIf13__nv_bfloat16fS2_fjLj1536ELj1ELj4ELj1ELj16ENS_18Kernel_traits_baseILj1536EfS2_fS2_fjLj128EEEEELb1ELb1ELb1ELb1EEEvNS_9FwdParamsE:
	.zero		1128


//--------------------- .nv.constant0._ZN10layer_norm13ln_fwd_kernelINS_13Kernel_traitsIf6__halfS2_S2_fjLj1536ELj1ELj4ELj1ELj16ENS_18Kernel_traits_baseILj1536EfS2_S2_S2_fjLj128EEEEELb0ELb0ELb0ELb0EEEvNS_9FwdParamsE --------------------------
	.section	.nv.constant0._ZN10layer_norm13ln_fwd_kernelINS_13Kernel_traitsIf6__halfS2_S2_fjLj1536ELj1ELj4ELj1ELj16ENS_18Kernel_traits_baseILj1536EfS2_S2_S2_fjLj128EEEEELb0ELb0ELb0ELb0EEEvNS_9FwdParamsE,"a",@progbits
	.sectionflags	@""
	.align	4
.nv.constant0._ZN10layer_norm13ln_fwd_kernelINS_13Kernel_traitsIf6__halfS2_S2_fjLj1536ELj1ELj4ELj1ELj16ENS_18Kernel_traits_baseILj1536EfS2_S2_S2_fjLj128EEEEELb0ELb0ELb0ELb0EEEvNS_9FwdParamsE:
	.zero		1128


//--------------------- .nv.constant0._ZN10layer_norm13ln_fwd_kernelINS_13Kernel_traitsIf6__halfS2_S2_fjLj1536ELj1ELj4ELj1ELj16ENS_18Kernel_traits_baseILj1536EfS2_S2_S2_fjLj128EEEEELb0ELb0ELb0ELb1EEEvNS_9FwdParamsE --------------------------
	.section	.nv.constant0._ZN10layer_norm13ln_fwd_kernelINS_13Kernel_traitsIf6__halfS2_S2_fjLj1536ELj1ELj4ELj1ELj16ENS_18Kernel_traits_baseILj1536EfS2_S2_S2_fjLj128EEEEELb0ELb0ELb0ELb1EEEvNS_9FwdParamsE,"a",@progbits
	.sectionflags	@""
	.align	4
.nv.constant0._ZN10layer_norm13ln_fwd_kernelINS_13Kernel_traitsIf6__halfS2_S2_fjLj1536ELj1ELj4ELj1ELj16ENS_18Kernel_traits_baseILj1536EfS2_S2_S2_fjLj128EEEEELb0ELb0ELb0ELb1EEEvNS_9FwdParamsE:
	.zero		1128


//--------------------- .nv.constant0._ZN10layer_norm13ln_fwd_kernelINS_13Kernel_traitsIf6__halfS2_S2_fjLj1536ELj1ELj4ELj1ELj16ENS_18Kernel_traits_baseILj1536EfS2_S2_S2_fjLj128EEEEELb0ELb0ELb1ELb0EEEvNS_9FwdParamsE --------------------------
	.section	.nv.constant0._ZN10layer_norm13ln_fwd_kernelINS_13Kernel_traitsIf6__halfS2_S2_fjLj1536ELj1ELj4ELj1ELj16ENS_18Kernel_traits_baseILj1536EfS2_S2_S2_fjLj128EEEEELb0ELb0ELb1ELb0EEEvNS_9FwdParamsE,"a",@progbits
	.sectionflags	@""
	.align	4
.nv.constant0._ZN10layer_norm13ln_fwd_kernelINS_13Kernel_traitsIf6__halfS2_S2_fjLj1536ELj1ELj4ELj1ELj16ENS_18Kernel_traits_baseILj1536EfS2_S2_S2_fjLj128EEEEELb0ELb0ELb1ELb0EEEvNS_9FwdParamsE:
	.zero		1128


//--------------------- .nv.constant0._ZN10layer_norm13ln_fwd_kernelINS_13Kernel_traitsIf6__halfS2_S2_fjLj1536ELj1ELj4ELj1ELj16ENS_18Kernel_traits_baseILj1536EfS2_S2_S2_fjLj128EEEEELb0ELb0ELb1ELb1EEEvNS_9FwdParamsE --------------------------
	.section	.nv.constant0._ZN10layer_norm13ln_fwd_kernelINS_13Kernel_traitsIf6__halfS2_S2_fjLj1536ELj1ELj4ELj1ELj16ENS_18Kernel_traits_baseILj1536EfS2_S2_S2_fjLj128EEEEELb0ELb0ELb1ELb1EEEvNS_9FwdParamsE,"a",@progbits
	.sectionflags	@""
	.align	4
.nv.constant0._ZN10layer_norm13ln_fwd_kernelINS_13Kernel_traitsIf6__halfS2_S2_fjLj1536ELj1ELj4ELj1ELj16ENS_18Kernel_traits_baseILj1536EfS2_S2_S2_fjLj128EEEEELb0ELb0ELb1ELb1EEEvNS_9FwdParamsE:
	.zero		1128


//--------------------- .nv.constant0._ZN10layer_norm13ln_fwd_kernelINS_13Kernel_traitsIf6__halfS2_S2_fjLj1536ELj1ELj4ELj1ELj16ENS_18Kernel_traits_baseILj1536EfS2_S2_S2_fjLj128EEEEELb0ELb1ELb0ELb0EEEvNS_9FwdParamsE --------------------------
	.section	.nv.constant0._ZN10layer_norm13ln_fwd_kernelINS_13Kernel_traitsIf6__halfS2_S2_fjLj1536ELj1ELj4ELj1ELj16ENS_18Kernel_traits_baseILj1536EfS2_S2_S2_fjLj128EEEEELb0ELb1ELb0ELb0EEEvNS_9FwdParamsE,"a",@progbits
	.sectionflags	@""
	.align	4
.nv.constant0._ZN10layer_norm13ln_fwd_kernelINS_13Kernel_traitsIf6__halfS2_S2_fjLj1536ELj1ELj4ELj1ELj16ENS_18Kernel_traits_baseILj1536EfS2_S2_S2_fjLj128EEEEELb0ELb1ELb0ELb0EEEvNS_9FwdParamsE:
	.zero		1128


//--------------------- .nv.constant0._ZN10layer_norm13ln_fwd_kernelINS_13Kernel_traitsIf6__halfS2_S2_fjLj1536ELj1ELj4ELj1ELj16ENS_18Kernel_traits_baseILj1536EfS2_S2_S2_fjLj128EEEEELb0ELb1ELb0ELb1EEEvNS_9FwdParamsE --------------------------
	.section	.nv.constant0._ZN10layer_norm13ln_fwd_kernelINS_13Kernel_traitsIf6__halfS2_S2_fjLj1536ELj1ELj4ELj1ELj16ENS_18Kernel_traits_baseILj1536EfS2_S2_S2_fjLj128EEEEELb0ELb1ELb0ELb1EEEvNS_9FwdParamsE,"a",@progbits
	.sectionflags	@""
	.align	4
.nv.constant0._ZN10layer_norm13ln_fwd_kernelINS_13Kernel_traitsIf6__halfS2_S2_fjLj1536ELj1ELj4ELj1ELj16ENS_18Kernel_traits_baseILj1536EfS2_S2_S2_fjLj128EEEEELb0ELb1ELb0ELb1EEEvNS_9FwdParamsE:
	.zero		1128


//--------------------- .nv.constant0._ZN10layer_norm13ln_fwd_kernelINS_13Kernel_traitsIf6__halfS2_S2_fjLj1536ELj1ELj4ELj1ELj16ENS_18Kernel_traits_baseILj1536EfS2_S2_S2_fjLj128EEEEELb0ELb1ELb1ELb0EEEvNS_9FwdParamsE --------------------------
	.section	.nv.constant0._ZN10layer_norm13ln_fwd_kernelINS_13Kernel_traitsIf6__halfS2_S2_fjLj1536ELj1ELj4ELj1ELj16ENS_18Kernel_traits_baseILj1536EfS2_S2_S2_fjLj128EEEEELb0ELb1ELb1ELb0EEEvNS_9FwdParamsE,"a",@progbits
	.sectionflags	@""
	.align	4
.nv.constant0._ZN10layer_norm13ln_fwd_kernelINS_13Kernel_traitsIf6__halfS2_S2_fjLj1536ELj1ELj4ELj1ELj16ENS_18Kernel_traits_baseILj1536EfS2_S2_S2_fjLj128EEEEELb0ELb1ELb1ELb0EEEvNS_9FwdParamsE:
	.zero		1128


//--------------------- .nv.constant0._ZN10layer_norm13ln_fwd_kernelINS_13Kernel_traitsIf6__halfS2_S2_fjLj1536ELj1ELj4ELj1ELj16ENS_18Kernel_traits_baseILj1536EfS2_S2_S2_fjLj128EEEEELb0ELb1ELb1ELb1EEEvNS_9FwdParamsE --------------------------
	.section	.nv.constant0._ZN10layer_norm13ln_fwd_kernelINS_13Kernel_traitsIf6__halfS2_S2_fjLj1536ELj1ELj4ELj1ELj16ENS_18Kernel_traits_baseILj1536EfS2_S2_S2_fjLj128EEEEELb0ELb1ELb1ELb1EEEvNS_9FwdParamsE,"a",@progbits
	.sectionflags	@""
	.align	4
.nv.constant0._ZN10layer_norm13ln_fwd_kernelINS_13Kernel_traitsIf6__halfS2_S2_fjLj1536ELj1ELj4ELj1ELj16ENS_18Kernel_traits_baseILj1536EfS2_S2_S2_fjLj128EEEEELb0ELb1ELb1ELb1EEEvNS_9FwdParamsE:
	.zero		1128


//--------------------- .nv.constant0._ZN10layer_norm13ln_fwd_kernelINS_13Kernel_traitsIf6__halfS2_S2_fjLj1536ELj1ELj4ELj1ELj16ENS_18Kernel_traits_baseILj1536EfS2_S2_S2_fjLj128EEEEELb1ELb0ELb0ELb0EEEvNS_9FwdParamsE --------------------------
	.section	.nv.constant0._ZN10layer_norm13ln_fwd_kernelINS_13Kernel_traitsIf6__halfS2_S2_fjLj1536ELj1ELj4ELj1ELj16ENS_18Kernel_traits_baseILj1536EfS2_S2_S2_fjLj128EEEEELb1ELb0ELb0ELb0EEEvNS_9FwdParamsE,"a",@progbits
	.sectionflags	@""
	.align	4
.nv.constant0._ZN10layer_norm13ln_fwd_kernelINS_13Kernel_traitsIf6__halfS2_S2_fjLj1536ELj1ELj4ELj1ELj16ENS_18Kernel_traits_baseILj1536EfS2_S2_S2_fjLj128EEEEELb1ELb0ELb0ELb0EEEvNS_9FwdParamsE:
	.zero		1128


//--------------------- .nv.constant0._ZN10layer_norm13ln_fwd_kernelINS_13Kernel_traitsIf6__halfS2_S2_fjLj1536ELj1ELj4ELj1ELj16ENS_18Kernel_traits_baseILj1536EfS2_S2_S2_fjLj128EEEEELb1ELb0ELb0ELb1EEEvNS_9FwdParamsE --------------------------
	.section	.nv.constant0._ZN10layer_norm13ln_fwd_kernelINS_13Kernel_traitsIf6__halfS2_S2_fjLj1536ELj1ELj4ELj1ELj16ENS_18Kernel_traits_baseILj1536EfS2_S2_S2_fjLj128EEEEELb1ELb0ELb0ELb1EEEvNS_9FwdParamsE,"a",@progbits
	.sectionflags	@""
	.align	4
.nv.constant0._ZN10layer_norm13ln_fwd_kernelINS_13Kernel_traitsIf6__halfS2_S2_fjLj1536ELj1ELj4ELj1ELj16ENS_18Kernel_traits_baseILj1536EfS2_S2_S2_fjLj128EEEEELb1ELb0ELb0ELb1EEEvNS_9FwdParamsE:
	.zero		1128


//--------------------- .nv.constant0._ZN10layer_norm13ln_fwd_kernelINS_13Kernel_traitsIf6__halfS2_S2_fjLj1536ELj1ELj4ELj1ELj16ENS_18Kernel_traits_baseILj1536EfS2_S2_S2_fjLj128EEEEELb1ELb0ELb1ELb0EEEvNS_9FwdParamsE --------------------------
	.section	.nv.constant0._ZN10layer_norm13ln_fwd_kernelINS_13Kernel_traitsIf6__halfS2_S2_fjLj1536ELj1ELj4ELj1ELj16ENS_18Kernel_traits_baseILj1536EfS2_S2_S2_fjLj128EEEEELb1ELb0ELb1ELb0EEEvNS_9FwdParamsE,"a",@progbits
	.sectionflags	@""
	.align	4
.nv.constant0._ZN10layer_norm13ln_fwd_kernelINS_13Kernel_traitsIf6__halfS2_S2_fjLj1536ELj1ELj4ELj1ELj16ENS_18Kernel_traits_baseILj1536EfS2_S2_S2_fjLj128EEEEELb1ELb0ELb1ELb0EEEvNS_9FwdParamsE:
	.zero		1128


//--------------------- .nv.constant0._ZN10layer_norm13ln_fwd_kernelINS_13Kernel_traitsIf6__halfS2_S2_fjLj1536ELj1ELj4ELj1ELj16ENS_18Kernel_traits_baseILj1536EfS2_S2_S2_fjLj128EEEEELb1ELb0ELb1ELb1EEEvNS_9FwdParamsE --------------------------
	.section	.nv.constant0._ZN10layer_norm13ln_fwd_kernelINS_13Kernel_traitsIf6__halfS2_S2_fjLj1536ELj1ELj4ELj1ELj16ENS_18Kernel_traits_baseILj1536EfS2_S2_S2_fjLj128EEEEELb1ELb0ELb1ELb1EEEvNS_9FwdParamsE,"a",@progbits
	.sectionflags	@""
	.align	4
.nv.constant0._ZN10layer_norm13ln_fwd_kernelINS_13Kernel_traitsIf6__halfS2_S2_fjLj1536ELj1ELj4ELj1ELj16ENS_18Kernel_traits_baseILj1536EfS2_S2_S2_fjLj128EEEEELb1ELb0ELb1ELb1EEEvNS_9FwdParamsE:
	.zero		1128


//--------------------- .nv.constant0._ZN10layer_norm13ln_fwd_kernelINS_13Kernel_traitsIf6__halfS2_S2_fjLj1536ELj1ELj4ELj1ELj16ENS_18Kernel_traits_baseILj1536EfS2_S2_S2_fjLj128EEEEELb1ELb1ELb0ELb0EEEvNS_9FwdParamsE --------------------------
	.section	.nv.constant0._ZN10layer_norm13ln_fwd_kernelINS_13Kernel_traitsIf6__halfS2_S2_fjLj1536ELj1ELj4ELj1ELj16ENS_18Kernel_traits_baseILj1536EfS2_S2_S2_fjLj128EEEEELb1ELb1ELb0ELb0EEEvNS_9FwdParamsE,"a",@progbits
	.sectionflags	@""
	.align	4
.nv.constant0._ZN10layer_norm13ln_fwd_kernelINS_13Kernel_traitsIf6__halfS2_S2_fjLj1536ELj1ELj4ELj1ELj16ENS_18Kernel_traits_baseILj1536EfS2_S2_S2_fjLj128EEEEELb1ELb1ELb0ELb0EEEvNS_9FwdParamsE:
	.zero		1128


//--------------------- .nv.constant0._ZN10layer_norm13ln_fwd_kernelINS_13Kernel_traitsIf6__halfS2_S2_fjLj1536ELj1ELj4ELj1ELj16ENS_18Kernel_traits_baseILj1536EfS2_S2_S2_fjLj128EEEEELb1ELb1ELb0ELb1EEEvNS_9FwdParamsE --------------------------
	.section	.nv.constant0._ZN10layer_norm13ln_fwd_kernelINS_13Kernel_traitsIf6__halfS2_S2_fjLj1536ELj1ELj4ELj1ELj16ENS_18Kernel_traits_baseILj1536EfS2_S2_S2_fjLj128EEEEELb1ELb1ELb0ELb1EEEvNS_9FwdParamsE,"a",@progbits
	.sectionflags	@""
	.align	4
.nv.constant0._ZN10layer_norm13ln_fwd_kernelINS_13Kernel_traitsIf6__halfS2_S2_fjLj1536ELj1ELj4ELj1ELj16ENS_18Kernel_traits_baseILj1536EfS2_S2_S2_fjLj128EEEEELb1ELb1ELb0ELb1EEEvNS_9FwdParamsE:
	.zero		1128


//--------------------- .nv.constant0._ZN10layer_norm13ln_fwd_kernelINS_13Kernel_traitsIf6__halfS2_S2_fjLj1536ELj1ELj4ELj1ELj16ENS_18Kernel_traits_baseILj1536EfS2_S2_S2_fjLj128EEEEELb1ELb1ELb1ELb0EEEvNS_9FwdParamsE --------------------------
	.section	.nv.constant0._ZN10layer_norm13ln_fwd_kernelINS_13Kernel_traitsIf6__halfS2_S2_fjLj1536ELj1ELj4ELj1ELj16ENS_18Kernel_traits_baseILj1536EfS2_S2_S2_fjLj128EEEEELb1ELb1ELb1ELb0EEEvNS_9FwdParamsE,"a",@progbits
	.sectionflags	@""
	.align	4
.nv.constant0._ZN10layer_norm13ln_fwd_kernelINS_13Kernel_traitsIf6__halfS2_S2_fjLj1536ELj1ELj4ELj1ELj16ENS_18Kernel_traits_baseILj1536EfS2_S2_S2_fjLj128EEEEELb1ELb1ELb1ELb0EEEvNS_9FwdParamsE:
	.zero		1128


//--------------------- .nv.constant0._ZN10layer_norm13ln_fwd_kernelINS_13Kernel_traitsIf6__halfS2_S2_fjLj1536ELj1ELj4ELj1ELj16ENS_18Kernel_traits_baseILj1536EfS2_S2_S2_fjLj128EEEEELb1ELb1ELb1ELb1EEEvNS_9FwdParamsE --------------------------
	.section	.nv.constant0._ZN10layer_norm13ln_fwd_kernelINS_13Kernel_traitsIf6__halfS2_S2_fjLj1536ELj1ELj4ELj1ELj16ENS_18Kernel_traits_baseILj1536EfS2_S2_S2_fjLj128EEEEELb1ELb1ELb1ELb1EEEvNS_9FwdParamsE,"a",@progbits
	.sectionflags	@""
	.align	4
.nv.constant0._ZN10layer_norm13ln_fwd_kernelINS_13Kernel_traitsIf6__halfS2_S2_fjLj1536ELj1ELj4ELj1ELj16ENS_18Kernel_traits_baseILj1536EfS2_S2_S2_fjLj128EEEEELb1ELb1ELb1ELb1EEEvNS_9FwdParamsE:
	.zero		1128


//--------------------- .nv.constant0._ZN10layer_norm13ln_fwd_kernelINS_13Kernel_traitsI6__halfS2_fS2_fjLj1536ELj1ELj4ELj1ELj16ENS_18Kernel_traits_baseILj1536ES2_S2_fS2_fjLj128EEEEELb0ELb0ELb0ELb0EEEvNS_9FwdParamsE --------------------------
	.section	.nv.constant0._ZN10layer_norm13ln_fwd_kernelINS_13Kernel_traitsI6__halfS2_fS2_fjLj1536ELj1ELj4ELj1ELj16ENS_18Kernel_traits_baseILj1536ES2_S2_fS2_fjLj128EEEEELb0ELb0ELb0ELb0EEEvNS_9FwdParamsE,"a",@progbits
	.sectionflags	@""
	.align	4
.nv.constant0._ZN10layer_norm13ln_fwd_kernelINS_13Kernel_traitsI6__halfS2_fS2_fjLj1536ELj1ELj4ELj1ELj16ENS_18Kernel_traits_baseILj1536ES2_S2_fS2_fjLj128EEEEELb0ELb0ELb0ELb0EEEvNS_9FwdParamsE:
	.zero		1128


//--------------------- .nv.constant0._ZN10layer_norm13ln_fwd_kernelINS_13Kernel_traitsI6__halfS2_fS2_fjLj1536ELj1ELj4ELj1ELj16ENS_18Kernel_traits_baseILj1536ES2_S2_fS2_fjLj128EEEEELb0ELb0ELb0ELb1EEEvNS_9FwdParamsE --------------------------
	.section	.nv.constant0._ZN10layer_norm13ln_fwd_kernelINS_13Kernel_traitsI6__halfS2_fS2_fjLj1536ELj1ELj4ELj1ELj16ENS_18Kernel_traits_baseILj1536ES2_S2_fS2_fjLj128EEEEELb0ELb0ELb0ELb1EEEvNS_9FwdParamsE,"a",@progbits
	.sectionflags	@""
	.align	4
.nv.constant0._ZN10layer_norm13ln_fwd_kernelINS_13Kernel_traitsI6__halfS2_fS2_fjLj1536ELj1ELj4ELj1ELj16ENS_18Kernel_traits_baseILj1536ES2_S2_fS2_fjLj128EEEEELb0ELb0ELb0ELb1EEEvNS_9FwdParamsE:
	.zero		1128


//--------------------- .nv.constant0._ZN10layer_norm13ln_fwd_kernelINS_13Kernel_traitsI6__halfS2_fS2_fjLj1536ELj1ELj4ELj1ELj16ENS_18Kernel_traits_baseILj1536ES2_S2_fS2_fjLj128EEEEELb0ELb0ELb1ELb0EEEvNS_9FwdParamsE --------------------------
	.section	.nv.constant0._ZN10layer_norm13ln_fwd_kernelINS_13Kernel_traitsI6__halfS2_fS2_fjLj1536ELj1ELj4ELj1ELj16ENS_18Kernel_traits_baseILj1536ES2_S2_fS2_fjLj128EEEEELb0ELb0ELb1ELb0EEEvNS_9FwdParamsE,"a",@progbits
	.sectionflags	@""
	.align	4
.nv.constant0._ZN10layer_norm13ln_fwd_kernelINS_13Kernel_traitsI6__halfS2_fS2_fjLj1536ELj1ELj4ELj1ELj16ENS_18Kernel_traits_baseILj1536ES2_S2_fS2_fjLj128EEEEELb0ELb0ELb1ELb0EEEvNS_9FwdParamsE:
	.zero		1128


//--------------------- .nv.constant0._ZN10layer_norm13ln_fwd_kernelINS_13Kernel_traitsI6__halfS2_fS2_fjLj1536ELj1ELj4ELj1ELj16ENS_18Kernel_traits_baseILj1536ES2_S2_fS2_fjLj128EEEEELb0ELb0ELb1ELb1EEEvNS_9FwdParamsE --------------------------
	.section	.nv.constant0._ZN10layer_norm13ln_fwd_kernelINS_13Kernel_traitsI6__halfS2_fS2_fjLj1536ELj1ELj4ELj1ELj16ENS_18Kernel_traits_baseILj1536ES2_S2_fS2_fjLj128EEEEELb0ELb0ELb1ELb1EEEvNS_9FwdParamsE,"a",@progbits
	.sectionflags	@""
	.align	4
.nv.constant0._ZN10layer_norm13ln_fwd_kernelINS_13Kernel_traitsI6__halfS2_fS2_fjLj1536ELj1ELj4ELj1ELj16ENS_18Kernel_traits_baseILj1536ES2_S2_fS2_fjLj128EEEEELb0ELb0ELb1ELb1EEEvNS_9FwdParamsE:
	.zero		1128


//--------------------- .nv.constant0._ZN10layer_norm13ln_fwd_kernelINS_13Kernel_traitsI6__halfS2_fS2_fjLj1536ELj1ELj4ELj1ELj16ENS_18Kernel_traits_baseILj1536ES2_S2_fS2_fjLj128EEEEELb0ELb1ELb0ELb0EEEvNS_9FwdParamsE --------------------------
	.section	.nv.constant0._ZN10layer_norm13ln_fwd_kernelINS_13Kernel_traitsI6__halfS2_fS2_fjLj1536ELj1ELj4ELj1ELj16ENS_18Kernel_traits_baseILj1536ES2_S2_fS2_fjLj128EEEEELb0ELb1ELb0ELb0EEEvNS_9FwdParamsE,"a",@progbits
	.sectionflags	@""
	.align	4
.nv.constant0._ZN10layer_norm13ln_fwd_kernelINS_13Kernel_traitsI6__halfS2_fS2_fjLj1536ELj1ELj4ELj1ELj16ENS_18Kernel_traits_baseILj1536ES2_S2_fS2_fjLj128EEEEELb0ELb1ELb0ELb0EEEvNS_9FwdParamsE:
	.zero		1128


//--------------------- .nv.constant0._ZN10layer_norm13ln_fwd_kernelINS_13Kernel_traitsI6__halfS2_fS2_fjLj1536ELj1ELj4ELj1ELj16ENS_18Kernel_traits_baseILj1536ES2_S2_fS2_fjLj128EEEEELb0ELb1ELb0ELb1EEEvNS_9FwdParamsE --------------------------
	.section	.nv.constant0._ZN10layer_norm13ln_fwd_kernelINS_13Kernel_traitsI6__halfS2_fS2_fjLj1536ELj1ELj4ELj1ELj16ENS_18Kernel_traits_baseILj1536ES2_S2_fS2_fjLj128EEEEELb0ELb1ELb0ELb1EEEvNS_9FwdParamsE,"a",@progbits
	.sectionflags	@""
	.align	4
.nv.constant0._ZN10layer_norm13ln_fwd_kernelINS_13Kernel_traitsI6__halfS2_fS2_fjLj1536ELj1ELj4ELj1ELj16ENS_18Kernel_traits_baseILj1536ES2_S2_fS2_fjLj128EEEEELb0ELb1ELb0ELb1EEEvNS_9FwdParamsE:
	.zero		1128


//--------------------- .nv.constant0._ZN10layer_norm13ln_fwd_kernelINS_13Kernel_traitsI6__halfS2_fS2_fjLj1536ELj1ELj4ELj1ELj16ENS_18Kernel_traits_baseILj1536ES2_S2_fS2_fjLj128EEEEELb0ELb1ELb1ELb0EEEvNS_9FwdParamsE --------------------------
	.section	.nv.constant0._ZN10layer_norm13ln_fwd_kernelINS_13Kernel_traitsI6__halfS2_fS2_fjLj1536ELj1ELj4ELj1ELj16ENS_18Kernel_traits_baseILj1536ES2_S2_fS2_fjLj128EEEEELb0ELb1ELb1ELb0EEEvNS_9FwdParamsE,"a",@progbits
	.sectionflags	@""
	.align	4
.nv.constant0._ZN10layer_norm13ln_fwd_kernelINS_13Kernel_traitsI6__halfS2_fS2_fjLj1536ELj1ELj4ELj1ELj16ENS_18Kernel_traits_baseILj1536ES2_S2_fS2_fjLj128EEEEELb0ELb1ELb1ELb0EEEvNS_9FwdParamsE:
	.zero		1128


//--------------------- .nv.constant0._ZN10layer_norm13ln_fwd_kernelINS_13Kernel_traitsI6__halfS2_fS2_fjLj1536ELj1ELj4ELj1ELj16ENS_18Kernel_traits_baseILj1536ES2_S2_fS2_fjLj128EEEEELb0ELb1ELb1ELb1EEEvNS_9FwdParamsE --------------------------
	.section	.nv.constant0._ZN10layer_norm13ln_fwd_kernelINS_13Kernel_traitsI6__halfS2_fS2_fjLj1536ELj1ELj4ELj1ELj16ENS_18Kernel_traits_baseILj1536ES2_S2_fS2_fjLj128EEEEELb0ELb1ELb1ELb1EEEvNS_9FwdParamsE,"a",@progbits
	.sectionflags	@""
	.align	4
.nv.constant0._ZN10layer_norm13ln_fwd_kernelINS_13Kernel_traitsI6__halfS2_fS2_fjLj1536ELj1ELj4ELj1ELj16ENS_18Kernel_traits_baseILj1536ES2_S2_fS2_fjLj128EEEEELb0ELb1ELb1ELb1EEEvNS_9FwdParamsE:
	.zero		1128


//--------------------- .nv.constant0._ZN10layer_norm13ln_fwd_kernelINS_13Kernel_traitsI6__halfS2_fS2_fjLj1536ELj1ELj4ELj1ELj16ENS_18Kernel_traits_baseILj1536ES2_S2_fS2_fjLj128EEEEELb1ELb0ELb0ELb0EEEvNS_9FwdParamsE --------------------------
	.section	.nv.constant0._ZN10layer_norm13ln_fwd_kernelINS_13Kernel_traitsI6__halfS2_fS2_fjLj1536ELj1ELj4ELj1ELj16ENS_18Kernel_traits_baseILj1536ES2_S2_fS2_fjLj128EEEEELb1ELb0ELb0ELb0EEEvNS_9FwdParamsE,"a",@progbits
	.sectionflags	@""
	.align	4
.nv.constant0._ZN10layer_norm13ln_fwd_kernelINS_13Kernel_traitsI6__halfS2_fS2_fjLj1536ELj1ELj4ELj1ELj16ENS_18Kernel_traits_baseILj1536ES2_S2_fS2_fjLj128EEEEELb1ELb0ELb0ELb0EEEvNS_9FwdParamsE:
	.zero		1128


//--------------------- .nv.constant0._ZN10layer_norm13ln_fwd_kernelINS_13Kernel_traitsI6__halfS2_fS2_fjLj1536ELj1ELj4ELj1ELj16ENS_18Kernel_traits_baseILj1536ES2_S2_fS2_fjLj128EEEEELb1ELb0ELb0ELb1EEEvNS_9FwdParamsE --------------------------
	.section	.nv.constant0._ZN10layer_norm13ln_fwd_kernelINS_13Kernel_traitsI6__halfS2_fS2_fjLj1536ELj1ELj4ELj1ELj16ENS_18Kernel_traits_baseILj1536ES2_S2_fS2_fjLj128EEEEELb1ELb0ELb0ELb1EEEvNS_9FwdParamsE,"a",@progbits
	.sectionflags	@""
	.align	4
.nv.constant0._ZN10layer_norm13ln_fwd_kernelINS_13Kernel_traitsI6__halfS2_fS2_fjLj1536ELj1ELj4ELj1ELj16ENS_18Kernel_traits_baseILj1536ES2_S2_fS2_fjLj128EEEEELb1ELb0ELb0ELb1EEEvNS_9FwdParamsE:
	.zero		1128


//--------------------- .nv.constant0._ZN10layer_norm13ln_fwd_kernelINS_13Kernel_traitsI6__halfS2_fS2_fjLj1536ELj1ELj4ELj1ELj16ENS_18Kernel_traits_baseILj1536ES2_S2_fS2_fjLj128EEEEELb1ELb0ELb1ELb0EEEvNS_9FwdParamsE --------------------------
	.section	.nv.constant0._ZN10layer_norm13ln_fwd_kernelINS_13Kernel_traitsI6__halfS2_fS2_fjLj1536ELj1ELj4ELj1ELj16ENS_18Kernel_traits_baseILj1536ES2_S2_fS2_fjLj128EEEEELb1ELb0ELb1ELb0EEEvNS_9FwdParamsE,"a",@progbits
	.sectionflags	@""
	.align	4
.nv.constant0._ZN10layer_norm13ln_fwd_kernelINS_13Kernel_traitsI6__halfS2_fS2_fjLj1536ELj1ELj4ELj1ELj16ENS_18Kernel_traits_baseILj1536ES2_S2_fS2_fjLj128EEEEELb1ELb0ELb1ELb0EEEvNS_9FwdParamsE:
	.zero		1128


//--------------------- .nv.constant0._ZN10layer_norm13ln_fwd_kernelINS_13Kernel_traitsI6__halfS2_fS2_fjLj1536ELj1ELj4ELj1ELj16ENS_18Kernel_traits_baseILj1536ES2_S2_fS2_fjLj128EEEEELb1ELb0ELb1ELb1EEEvNS_9FwdParamsE --------------------------
	.section	.nv.constant0._ZN10layer_norm13ln_fwd_kernelINS_13Kernel_traitsI6__halfS2_fS2_fjLj1536ELj1ELj4ELj1ELj16ENS_18Kernel_traits_baseILj1536ES2_S2_fS2_fjLj128EEEEELb1ELb0ELb1ELb1EEEvNS_9FwdParamsE,"a",@progbits
	.sectionflags	@""
	.align	4
.nv.constant0._ZN10layer_norm13ln_fwd_kernelINS_13Kernel_traitsI6__halfS2_fS2_fjLj1536ELj1ELj4ELj1ELj16ENS_18Kernel_traits_baseILj1536ES2_S2_fS2_fjLj128EEEEELb1ELb0ELb1ELb1EEEvNS_9FwdParamsE:
	.zero		1128


//--------------------- .nv.constant0._ZN10layer_norm13ln_fwd_kernelINS_13Kernel_traitsI6__halfS2_fS2_fjLj1536ELj1ELj4ELj1ELj16ENS_18Kernel_traits_baseILj1536ES2_S2_fS2_fjLj128EEEEELb1ELb1ELb0ELb0EEEvNS_9FwdParamsE --------------------------
	.section	.nv.constant0._ZN10layer_norm13ln_fwd_kernelINS_13Kernel_traitsI6__halfS2_fS2_fjLj1536ELj1ELj4ELj1ELj16ENS_18Kernel_traits_baseILj1536ES2_S2_fS2_fjLj128EEEEELb1ELb1ELb0ELb0EEEvNS_9FwdParamsE,"a",@progbits
	.sectionflags	@""
	.align	4
.nv.constant0._ZN10layer_norm13ln_fwd_kernelINS_13Kernel_traitsI6__halfS2_fS2_fjLj1536ELj1ELj4ELj1ELj16ENS_18Kernel_traits_baseILj1536ES2_S2_fS2_fjLj128EEEEELb1ELb1ELb0ELb0EEEvNS_9FwdParamsE:
	.zero		1128


//--------------------- .nv.constant0._ZN10layer_norm13ln_fwd_kernelINS_13Kernel_traitsI6__halfS2_fS2_fjLj1536ELj1ELj4ELj1ELj16ENS_18Kernel_traits_baseILj1536ES2_S2_fS2_fjLj128EEEEELb1ELb1ELb0ELb1EEEvNS_9FwdParamsE --------------------------
	.section	.nv.constant0._ZN10layer_norm13ln_fwd_kernelINS_13Kernel_traitsI6__halfS2_fS2_fjLj1536ELj1ELj4ELj1ELj16ENS_18Kernel_traits_baseILj1536ES2_S2_fS2_fjLj128EEEEELb1ELb1ELb0ELb1EEEvNS_9FwdParamsE,"a",@progbits
	.sectionflags	@""
	.align	4
.nv.constant0._ZN10layer_norm13ln_fwd_kernelINS_13Kernel_traitsI6__halfS2_fS2_fjLj1536ELj1ELj4ELj1ELj16ENS_18Kernel_traits_baseILj1536ES2_S2_fS2_fjLj128EEEEELb1ELb1ELb0ELb1EEEvNS_9FwdParamsE:
	.zero		1128


//--------------------- .nv.constant0._ZN10layer_norm13ln_fwd_kernelINS_13Kernel_traitsI6__halfS2_fS2_fjLj1536ELj1ELj4ELj1ELj16ENS_18Kernel_traits_baseILj1536ES2_S2_fS2_fjLj128EEEEELb1ELb1ELb1ELb0EEEvNS_9FwdParamsE --------------------------
	.section	.nv.constant0._ZN10layer_norm13ln_fwd_kernelINS_13Kernel_traitsI6__halfS2_fS2_fjLj1536ELj1ELj4ELj1ELj16ENS_18Kernel_traits_baseILj1536ES2_S2_fS2_fjLj128EEEEELb1ELb1ELb1ELb0EEEvNS_9FwdParamsE,"a",@progbits
	.sectionflags	@""
	.align	4
.nv.constant0._ZN10layer_norm13ln_fwd_kernelINS_13Kernel_traitsI6__halfS2_fS2_fjLj1536ELj1ELj4ELj1ELj16ENS_18Kernel_traits_baseILj1536ES2_S2_fS2_fjLj128EEEEELb1ELb1ELb1ELb0EEEvNS_9FwdParamsE:
	.zero		1128


//--------------------- .nv.constant0._ZN10layer_norm13ln_fwd_kernelINS_13Kernel_traitsI6__halfS2_fS2_fjLj1536ELj1ELj4ELj1ELj16ENS_18Kernel_traits_baseILj1536ES2_S2_fS2_fjLj128EEEEELb1ELb1ELb1ELb1EEEvNS_9FwdParamsE --------------------------
	.section	.nv.constant0._ZN10layer_norm13ln_fwd_kernelINS_13Kernel_traitsI6__halfS2_fS2_fjLj1536ELj1ELj4ELj1ELj16ENS_18Kernel_traits_baseILj1536ES2_S2_fS2_fjLj128EEEEELb1ELb1ELb1ELb1EEEvNS_9FwdParamsE,"a",@progbits
	.sectionflags	@""
	.align	4
.nv.constant0._ZN10layer_norm13ln_fwd_kernelINS_13Kernel_traitsI6__halfS2_fS2_fjLj1536ELj1ELj4ELj1ELj16ENS_18Kernel_traits_baseILj1536ES2_S2_fS2_fjLj128EEEEELb1ELb1ELb1ELb1EEEvNS_9FwdParamsE:
	.zero		1128


//--------------------- .nv.constant0._ZN10layer_norm13ln_fwd_kernelINS_13Kernel_traitsIf6__halffS2_fjLj1536ELj1ELj4ELj1ELj16ENS_18Kernel_traits_baseILj1536EfS2_fS2_fjLj128EEEEELb0ELb0ELb0ELb0EEEvNS_9FwdParamsE --------------------------
	.section	.nv.constant0._ZN10layer_norm13ln_fwd_kernelINS_13Kernel_traitsIf6__halffS2_fjLj1536ELj1ELj4ELj1ELj16ENS_18Kernel_traits_baseILj1536EfS2_fS2_fjLj128EEEEELb0ELb0ELb0ELb0EEEvNS_9FwdParamsE,"a",@progbits
	.sectionflags	@""
	.align	4
.nv.constant0._ZN10layer_norm13ln_fwd_kernelINS_13Kernel_traitsIf6__halffS2_fjLj1536ELj1ELj4ELj1ELj16ENS_18Kernel_traits_baseILj1536EfS2_fS2_fjLj128EEEEELb0ELb0ELb0ELb0EEEvNS_9FwdParamsE:
	.zero		1128


//--------------------- .nv.constant0._ZN10layer_norm13ln_fwd_kernelINS_13Kernel_traitsIf6__halffS2_fjLj1536ELj1ELj4ELj1ELj16ENS_18Kernel_traits_baseILj1536EfS2_fS2_fjLj128EEEEELb0ELb0ELb0ELb1EEEvNS_9FwdParamsE --------------------------
	.section	.nv.constant0._ZN10layer_norm13ln_fwd_kernelINS_13Kernel_traitsIf6__halffS2_fjLj1536ELj1ELj4ELj1ELj16ENS_18Kernel_traits_baseILj1536EfS2_fS2_fjLj128EEEEELb0ELb0ELb0ELb1EEEvNS_9FwdParamsE,"a",@progbits
	.sectionflags	@""
	.align	4
.nv.constant0._ZN10layer_norm13ln_fwd_kernelINS_13Kernel_traitsIf6__halffS2_fjLj1536ELj1ELj4ELj1ELj16ENS_18Kernel_traits_baseILj1536EfS2_fS2_fjLj128EEEEELb0ELb0ELb0ELb1EEEvNS_9FwdParamsE:
	.zero		1128


//--------------------- .nv.constant0._ZN10layer_norm13ln_fwd_kernelINS_13Kernel_traitsIf6__halffS2_fjLj1536ELj1ELj4ELj1ELj16ENS_18Kernel_traits_baseILj1536EfS2_fS2_fjLj128EEEEELb0ELb0ELb1ELb0EEEvNS_9FwdParamsE --------------------------
	.section	.nv.constant0._ZN10layer_norm13ln_fwd_kernelINS_13Kernel_traitsIf6__halffS2_fjLj1536ELj1ELj4ELj1ELj16ENS_18Kernel_traits_baseILj1536EfS2_fS2_fjLj128EEEEELb0ELb0ELb1ELb0EEEvNS_9FwdParamsE,"a",@progbits
	.sectionflags	@""
	.align	4
.nv.constant0._ZN10layer_norm13ln_fwd_kernelINS_13Kernel_traitsIf6__halffS2_fjLj1536ELj1ELj4ELj1ELj16ENS_18Kernel_traits_baseILj1536EfS2_fS2_fjLj128EEEEELb0ELb0ELb1ELb0EEEvNS_9FwdParamsE:
	.zero		1128


//--------------------- .nv.constant0._ZN10layer_norm13ln_fwd_kernelINS_13Kernel_traitsIf6__halffS2_fjLj1536ELj1ELj4ELj1ELj16ENS_18Kernel_traits_baseILj1536EfS2_fS2_fjLj128EEEEELb0ELb0ELb1ELb1EEEvNS_9FwdParamsE --------------------------
	.section	.nv.constant0._ZN10layer_norm13ln_fwd_kernelINS_13Kernel_traitsIf6__halffS2_fjLj1536ELj1ELj4ELj1ELj16ENS_18Kernel_traits_baseILj1536EfS2_fS2_fjLj128EEEEELb0ELb0ELb1ELb1EEEvNS_9FwdParamsE,"a",@progbits
	.sectionflags	@""
	.align	4
.nv.constant0._ZN10layer_norm13ln_fwd_kernelINS_13Kernel_traitsIf6__halffS2_fjLj1536ELj1ELj4ELj1ELj16ENS_18Kernel_traits_baseILj1536EfS2_fS2_fjLj128EEEEELb0ELb0ELb1ELb1EEEvNS_9FwdParamsE:
	.zero		1128


//--------------------- .nv.constant0._ZN10layer_norm13ln_fwd_kernelINS_13Kernel_traitsIf6__halffS2_fjLj1536ELj1ELj4ELj1ELj16ENS_18Kernel_traits_baseILj1536EfS2_fS2_fjLj128EEEEELb0ELb1ELb0ELb0EEEvNS_9FwdParamsE --------------------------
	.section	.nv.constant0._ZN10layer_norm13ln_fwd_kernelINS_13Kernel_traitsIf6__halffS2_fjLj1536ELj1ELj4ELj1ELj16ENS_18Kernel_traits_baseILj1536EfS2_fS2_fjLj128EEEEELb0ELb1ELb0ELb0EEEvNS_9FwdParamsE,"a",@progbits
	.sectionflags	@""
	.align	4
.nv.constant0._ZN10layer_norm13ln_fwd_kernelINS_13Kernel_traitsIf6__halffS2_fjLj1536ELj1ELj4ELj1ELj16ENS_18Kernel_traits_baseILj1536EfS2_fS2_fjLj128EEEEELb0ELb1ELb0ELb0EEEvNS_9FwdParamsE:
	.zero		1128


//--------------------- .nv.constant0._ZN10layer_norm13ln_fwd_kernelINS_13Kernel_traitsIf6__halffS2_fjLj1536ELj1ELj4ELj1ELj16ENS_18Kernel_traits_baseILj1536EfS2_fS2_fjLj128EEEEELb0ELb1ELb0ELb1EEEvNS_9FwdParamsE --------------------------
	.section	.nv.constant0._ZN10layer_norm13ln_fwd_kernelINS_13Kernel_traitsIf6__halffS2_fjLj1536ELj1ELj4ELj1ELj16ENS_18Kernel_traits_baseILj1536EfS2_fS2_fjLj128EEEEELb0ELb1ELb0ELb1EEEvNS_9FwdParamsE,"a",@progbits
	.sectionflags	@""
	.align	4
.nv.constant0._ZN10layer_norm13ln_fwd_kernelINS_13Kernel_traitsIf6__halffS2_fjLj1536ELj1ELj4ELj1ELj16ENS_18Kernel_traits_baseILj1536EfS2_fS2_fjLj128EEEEELb0ELb1ELb0ELb1EEEvNS_9FwdParamsE:
	.zero		1128


//--------------------- .nv.constant0._ZN10layer_norm13ln_fwd_kernelINS_13Kernel_traitsIf6__halffS2_fjLj1536ELj1ELj4ELj1ELj16ENS_18Kernel_traits_baseILj1536EfS2_fS2_fjLj128EEEEELb0ELb1ELb1ELb0EEEvNS_9FwdParamsE --------------------------
	.section	.nv.constant0._ZN10layer_norm13ln_fwd_kernelINS_13Kernel_traitsIf6__halffS2_fjLj1536ELj1ELj4ELj1ELj16ENS_18Kernel_traits_baseILj1536EfS2_fS2_fjLj128EEEEELb0ELb1ELb1ELb0EEEvNS_9FwdParamsE,"a",@progbits
	.sectionflags	@""
	.align	4
.nv.constant0._ZN10layer_norm13ln_fwd_kernelINS_13Kernel_traitsIf6__halffS2_fjLj1536ELj1ELj4ELj1ELj16ENS_18Kernel_traits_baseILj1536EfS2_fS2_fjLj128EEEEELb0ELb1ELb1ELb0EEEvNS_9FwdParamsE:
	.zero		1128


//--------------------- .nv.constant0._ZN10layer_norm13ln_fwd_kernelINS_13Kernel_traitsIf6__halffS2_fjLj1536ELj1ELj4ELj1ELj16ENS_18Kernel_traits_baseILj1536EfS2_fS2_fjLj128EEEEELb0ELb1ELb1ELb1EEEvNS_9FwdParamsE --------------------------
	.section	.nv.constant0._ZN10layer_norm13ln_fwd_kernelINS_13Kernel_traitsIf6__halffS2_fjLj1536ELj1ELj4ELj1ELj16ENS_18Kernel_traits_baseILj1536EfS2_fS2_fjLj128EEEEELb0ELb1ELb1ELb1EEEvNS_9FwdParamsE,"a",@progbits
	.sectionflags	@""
	.align	4
.nv.constant0._ZN10layer_norm13ln_fwd_kernelINS_13Kernel_traitsIf6__halffS2_fjLj1536ELj1ELj4ELj1ELj16ENS_18Kernel_traits_baseILj1536EfS2_fS2_fjLj128EEEEELb0ELb1ELb1ELb1EEEvNS_9FwdParamsE:
	.zero		1128


//--------------------- .nv.constant0._ZN10layer_norm13ln_fwd_kernelINS_13Kernel_traitsIf6__halffS2_fjLj1536ELj1ELj4ELj1ELj16ENS_18Kernel_traits_baseILj1536EfS2_fS2_fjLj128EEEEELb1ELb0ELb0ELb0EEEvNS_9FwdParamsE --------------------------
	.section	.nv.constant0._ZN10layer_norm13ln_fwd_kernelINS_13Kernel_traitsIf6__halffS2_fjLj1536ELj1ELj4ELj1ELj16ENS_18Kernel_traits_baseILj1536EfS2_fS2_fjLj128EEEEELb1ELb0ELb0ELb0EEEvNS_9FwdParamsE,"a",@progbits
	.sectionflags	@""
	.align	4
.nv.constant0._ZN10layer_norm13ln_fwd_kernelINS_13Kernel_traitsIf6__halffS2_fjLj1536ELj1ELj4ELj1ELj16ENS_18Kernel_traits_baseILj1536EfS2_fS2_fjLj128EEEEELb1ELb0ELb0ELb0EEEvNS_9FwdParamsE:
	.zero		1128


//--------------------- .nv.constant0._ZN10layer_norm13ln_fwd_kernelINS_13Kernel_traitsIf6__halffS2_fjLj1536ELj1ELj4ELj1ELj16ENS_18Kernel_traits_baseILj1536EfS2_fS2_fjLj128EEEEELb1ELb0ELb0ELb1EEEvNS_9FwdParamsE --------------------------
	.section	.nv.constant0._ZN10layer_norm13ln_fwd_kernelINS_13Kernel_traitsIf6__halffS2_fjLj1536ELj1ELj4ELj1ELj16ENS_18Kernel_traits_baseILj1536EfS2_fS2_fjLj128EEEEELb1ELb0ELb0ELb1EEEvNS_9FwdParamsE,"a",@progbits
	.sectionflags	@""
	.align	4
.nv.constant0._ZN10layer_norm13ln_fwd_kernelINS_13Kernel_traitsIf6__halffS2_fjLj1536ELj1ELj4ELj1ELj16ENS_18Kernel_traits_baseILj1536EfS2_fS2_fjLj128EEEEELb1ELb0ELb0ELb1EEEvNS_9FwdParamsE:
	.zero		1128


//--------------------- .nv.constant0._ZN10layer_norm13ln_fwd_kernelINS_13Kernel_traitsIf6__halffS2_fjLj1536ELj1ELj4ELj1ELj16ENS_18Kernel_traits_baseILj1536EfS2_fS2_fjLj128EEEEELb1ELb0ELb1ELb0EEEvNS_9FwdParamsE --------------------------
	.section	.nv.constant0._ZN10layer_norm13ln_fwd_kernelINS_13Kernel_traitsIf6__halffS2_fjLj1536ELj1ELj4ELj1ELj16ENS_18Kernel_traits_baseILj1536EfS2_fS2_fjLj128EEEEELb1ELb0ELb1ELb0EEEvNS_9FwdParamsE,"a",@progbits
	.sectionflags	@""
	.align	4
.nv.constant0._ZN10layer_norm13ln_fwd_kernelINS_13Kernel_traitsIf6__halffS2_fjLj1536ELj1ELj4ELj1ELj16ENS_18Kernel_traits_baseILj1536EfS2_fS2_fjLj128EEEEELb1ELb0ELb1ELb0EEEvNS_9FwdParamsE:
	.zero		1128


//--------------------- .nv.constant0._ZN10layer_norm13ln_fwd_kernelINS_13Kernel_traitsIf6__halffS2_fjLj1536ELj1ELj4ELj1ELj16ENS_18Kernel_traits_baseILj1536EfS2_fS2_fjLj128EEEEELb1ELb0ELb1ELb1EEEvNS_9FwdParamsE --------------------------
	.section	.nv.constant0._ZN10layer_norm13ln_fwd_kernelINS_13Kernel_traitsIf6__halffS2_fjLj1536ELj1ELj4ELj1ELj16ENS_18Kernel_traits_baseILj1536EfS2_fS2_fjLj128EEEEELb1ELb0ELb1ELb1EEEvNS_9FwdParamsE,"a",@progbits
	.sectionflags	@""
	.align	4
.nv.constant0._ZN10layer_norm13ln_fwd_kernelINS_13Kernel_traitsIf6__halffS2_fjLj1536ELj1ELj4ELj1ELj16ENS_18Kernel_traits_baseILj1536EfS2_fS2_fjLj128EEEEELb1ELb0ELb1ELb1EEEvNS_9FwdParamsE:
	.zero		1128


//--------------------- .nv.constant0._ZN10layer_norm13ln_fwd_kernelINS_13Kernel_traitsIf6__halffS2_fjLj1536ELj1ELj4ELj1ELj16ENS_18Kernel_traits_baseILj1536EfS2_fS2_fjLj128EEEEELb1ELb1ELb0ELb0EEEvNS_9FwdParamsE --------------------------
	.section	.nv.constant0._ZN10layer_norm13ln_fwd_kernelINS_13Kernel_traitsIf6__halffS2_fjLj1536ELj1ELj4ELj1ELj16ENS_18Kernel_traits_baseILj1536EfS2_fS2_fjLj128EEEEELb1ELb1ELb0ELb0EEEvNS_9FwdParamsE,"a",@progbits
	.sectionflags	@""
	.align	4
.nv.constant0._ZN10layer_norm13ln_fwd_kernelINS_13Kernel_traitsIf6__halffS2_fjLj1536ELj1ELj4ELj1ELj16ENS_18Kernel_traits_baseILj1536EfS2_fS2_fjLj128EEEEELb1ELb1ELb0ELb0EEEvNS_9FwdParamsE:
	.zero		1128


//--------------------- .nv.constant0._ZN10layer_norm13ln_fwd_kernelINS_13Kernel_traitsIf6__halffS2_fjLj1536ELj1ELj4ELj1ELj16ENS_18Kernel_traits_baseILj1536EfS2_fS2_fjLj128EEEEELb1ELb1ELb0ELb1EEEvNS_9FwdParamsE --------------------------
	.section	.nv.constant0._ZN10layer_norm13ln_fwd_kernelINS_13Kernel_traitsIf6__halffS2_fjLj1536ELj1ELj4ELj1ELj16ENS_18Kernel_traits_baseILj1536EfS2_fS2_fjLj128EEEEELb1ELb1ELb0ELb1EEEvNS_9FwdParamsE,"a",@progbits
	.sectionflags	@""
	.align	4
.nv.constant0._ZN10layer_norm13ln_fwd_kernelINS_13Kernel_traitsIf6__halffS2_fjLj1536ELj1ELj4ELj1ELj16ENS_18Kernel_traits_baseILj1536EfS2_fS2_fjLj128EEEEELb1ELb1ELb0ELb1EEEvNS_9FwdParamsE:
	.zero		1128


//--------------------- .nv.constant0._ZN10layer_norm13ln_fwd_kernelINS_13Kernel_traitsIf6__halffS2_fjLj1536ELj1ELj4ELj1ELj16ENS_18Kernel_traits_baseILj1536EfS2_fS2_fjLj128EEEEELb1ELb1ELb1ELb0EEEvNS_9FwdParamsE --------------------------
	.section	.nv.constant0._ZN10layer_norm13ln_fwd_kernelINS_13Kernel_traitsIf6__halffS2_fjLj1536ELj1ELj4ELj1ELj16ENS_18Kernel_traits_baseILj1536EfS2_fS2_fjLj128EEEEELb1ELb1ELb1ELb0EEEvNS_9FwdParamsE,"a",@progbits
	.sectionflags	@""
	.align	4
.nv.constant0._ZN10layer_norm13ln_fwd_kernelINS_13Kernel_traitsIf6__halffS2_fjLj1536ELj1ELj4ELj1ELj16ENS_18Kernel_traits_baseILj1536EfS2_fS2_fjLj128EEEEELb1ELb1ELb1ELb0EEEvNS_9FwdParamsE:
	.zero		1128


//--------------------- .nv.constant0._ZN10layer_norm13ln_fwd_kernelINS_13Kernel_traitsIf6__halffS2_fjLj1536ELj1ELj4ELj1ELj16ENS_18Kernel_traits_baseILj1536EfS2_fS2_fjLj128EEEEELb1ELb1ELb1ELb1EEEvNS_9FwdParamsE --------------------------
	.section	.nv.constant0._ZN10layer_norm13ln_fwd_kernelINS_13Kernel_traitsIf6__halffS2_fjLj1536ELj1ELj4ELj1ELj16ENS_18Kernel_traits_baseILj1536EfS2_fS2_fjLj128EEEEELb1ELb1ELb1ELb1EEEvNS_9FwdParamsE,"a",@progbits
	.sectionflags	@""
	.align	4
.nv.constant0._ZN10layer_norm13ln_fwd_kernelINS_13Kernel_traitsIf6__halffS2_fjLj1536ELj1ELj4ELj1ELj16ENS_18Kernel_traits_baseILj1536EfS2_fS2_fjLj128EEEEELb1ELb1ELb1ELb1EEEvNS_9FwdParamsE:
	.zero		1128


//--------------------- .nv.constant0._ZN10layer_norm13ln_fwd_kernelINS_13Kernel_traitsI6__halfffffjLj1536ELj1ELj4ELj1ELj16ENS_18Kernel_traits_baseILj1536ES2_ffffjLj128EEEEELb0ELb0ELb0ELb0EEEvNS_9FwdParamsE --------------------------
	.section	.nv.constant0._ZN10layer_norm13ln_fwd_kernelINS_13Kernel_traitsI6__halfffffjLj1536ELj1ELj4ELj1ELj16ENS_18Kernel_traits_baseILj1536ES2_ffffjLj128EEEEELb0ELb0ELb0ELb0EEEvNS_9FwdParamsE,"a",@progbits
	.sectionflags	@""
	.align	4
.nv.constant0._ZN10layer_norm13ln_fwd_kernelINS_13Kernel_traitsI6__halfffffjLj1536ELj1ELj4ELj1ELj16ENS_18Kernel_traits_baseILj1536ES2_ffffjLj128EEEEELb0ELb0ELb0ELb0EEEvNS_9FwdParamsE:
	.zero		1128


//--------------------- .nv.constant0._ZN10layer_norm13ln_fwd_kernelINS_13Kernel_traitsI6__halfffffjLj1536ELj1ELj4ELj1ELj16ENS_18Kernel_traits_baseILj1536ES2_ffffjLj128EEEEELb0ELb0ELb0ELb1EEEvNS_9FwdParamsE --------------------------
	.section	.nv.constant0._ZN10layer_norm13ln_fwd_kernelINS_13Kernel_traitsI6__halfffffjLj1536ELj1ELj4ELj1ELj16ENS_18Kernel_traits_baseILj1536ES2_ffffjLj128EEEEELb0ELb0ELb0ELb1EEEvNS_9FwdParamsE,"a",@progbits
	.sectionflags	@""
	.align	4
.nv.constant0._ZN10layer_norm13ln_fwd_kernelINS_13Kernel_traitsI6__halfffffjLj1536ELj1ELj4ELj1ELj16ENS_18Kernel_traits_baseILj1536ES2_ffffjLj128EEEEELb0ELb0ELb0ELb1EEEvNS_9FwdParamsE:
	.zero		1128


//--------------------- .nv.constant0._ZN10layer_norm13ln_fwd_kernelINS_13Kernel_traitsI6__halfffffjLj1536ELj1ELj4ELj1ELj16ENS_18Kernel_traits_baseILj1536ES2_ffffjLj128EEEEELb0ELb0ELb1ELb0EEEvNS_9FwdParamsE --------------------------
	.section	.nv.constant0._ZN10layer_norm13ln_fwd_kernelINS_13Kernel_traitsI6__halfffffjLj1536ELj1ELj4ELj1ELj16ENS_18Kernel_traits_baseILj1536ES2_ffffjLj128EEEEELb0ELb0ELb1ELb0EEEvNS_9FwdParamsE,"a",@progbits
	.sectionflags	@""
	.align	4
.nv.constant0._ZN10layer_norm13ln_fwd_kernelINS_13Kernel_traitsI6__halfffffjLj1536ELj1ELj4ELj1ELj16ENS_18Kernel_traits_baseILj1536ES2_ffffjLj128EEEEELb0ELb0ELb1ELb0EEEvNS_9FwdParamsE:
	.zero		1128


//--------------------- .nv.constant0._ZN10layer_norm13ln_fwd_kernelINS_13Kernel_traitsI6__halfffffjLj1536ELj1ELj4ELj1ELj16ENS_18Kernel_traits_baseILj1536ES2_ffffjLj128EEEEELb0ELb0ELb1ELb1EEEvNS_9FwdParamsE --------------------------
	.section	.nv.constant0._ZN10layer_norm13ln_fwd_kernelINS_13Kernel_traitsI6__halfffffjLj1536ELj1ELj4ELj1ELj16ENS_18Kernel_traits_baseILj1536ES2_ffffjLj128EEEEELb0ELb0ELb1ELb1EEEvNS_9FwdParamsE,"a",@progbits
	.sectionflags	@""
	.align	4
.nv.constant0._ZN10layer_norm13ln_fwd_kernelINS_13Kernel_traitsI6__halfffffjLj1536ELj1ELj4ELj1ELj16ENS_18Kernel_traits_baseILj1536ES2_ffffjLj128EEEEELb0ELb0ELb1ELb1EEEvNS_9FwdParamsE:
	.zero		1128


//--------------------- .nv.constant0._ZN10layer_norm13ln_fwd_kernelINS_13Kernel_traitsI6__halfffffjLj1536ELj1ELj4ELj1ELj16ENS_18Kernel_traits_baseILj1536ES2_ffffjLj128EEEEELb0ELb1ELb0ELb0EEEvNS_9FwdParamsE --------------------------
	.section	.nv.constant0._ZN10layer_norm13ln_fwd_kernelINS_13Kernel_traitsI6__halfffffjLj1536ELj1ELj4ELj1ELj16ENS_18Kernel_traits_baseILj1536ES2_ffffjLj128EEEEELb0ELb1ELb0ELb0EEEvNS_9FwdParamsE,"a",@progbits
	.sectionflags	@""
	.align	4
.nv.constant0._ZN10layer_norm13ln_fwd_kernelINS_13Kernel_traitsI6__halfffffjLj1536ELj1ELj4ELj1ELj16ENS_18Kernel_traits_baseILj1536ES2_ffffjLj128EEEEELb0ELb1ELb0ELb0EEEvNS_9FwdParamsE:
	.zero		1128


//--------------------- .nv.constant0._ZN10layer_norm13ln_fwd_kernelINS_13Kernel_traitsI6__halfffffjLj1536ELj1ELj4ELj1ELj16ENS_18Kernel_traits_baseILj1536ES2_ffffjLj128EEEEELb0ELb1ELb0ELb1EEEvNS_9FwdParamsE --------------------------
	.section	.nv.constant0._ZN10layer_norm13ln_fwd_kernelINS_13Kernel_traitsI6__halfffffjLj1536ELj1ELj4ELj1ELj16ENS_18Kernel_traits_baseILj1536ES2_ffffjLj128EEEEELb0ELb1ELb0ELb1EEEvNS_9FwdParamsE,"a",@progbits
	.sectionflags	@""
	.align	4
.nv.constant0._ZN10layer_norm13ln_fwd_kernelINS_13Kernel_traitsI6__halfffffjLj1536ELj1ELj4ELj1ELj16ENS_18Kernel_traits_baseILj1536ES2_ffffjLj128EEEEELb0ELb1ELb0ELb1EEEvNS_9FwdParamsE:
	.zero		1128


//--------------------- .nv.constant0._ZN10layer_norm13ln_fwd_kernelINS_13Kernel_traitsI6__halfffffjLj1536ELj1ELj4ELj1ELj16ENS_18Kernel_traits_baseILj1536ES2_ffffjLj128EEEEELb0ELb1ELb1ELb0EEEvNS_9FwdParamsE --------------------------
	.section	.nv.constant0._ZN10layer_norm13ln_fwd_kernelINS_13Kernel_traitsI6__halfffffjLj1536ELj1ELj4ELj1ELj16ENS_18Kernel_traits_baseILj1536ES2_ffffjLj128EEEEELb0ELb1ELb1ELb0EEEvNS_9FwdParamsE,"a",@progbits
	.sectionflags	@""
	.align	4
.nv.constant0._ZN10layer_norm13ln_fwd_kernelINS_13Kernel_traitsI6__halfffffjLj1536ELj1ELj4ELj1ELj16ENS_18Kernel_traits_baseILj1536ES2_ffffjLj128EEEEELb0ELb1ELb1ELb0EEEvNS_9FwdParamsE:
	.zero		1128


//--------------------- .nv.constant0._ZN10layer_norm13ln_fwd_kernelINS_13Kernel_traitsI6__halfffffjLj1536ELj1ELj4ELj1ELj16ENS_18Kernel_traits_baseILj1536ES2_ffffjLj128EEEEELb0ELb1ELb1ELb1EEEvNS_9FwdParamsE --------------------------
	.section	.nv.constant0._ZN10layer_norm13ln_fwd_kernelINS_13Kernel_traitsI6__halfffffjLj1536ELj1ELj4ELj1ELj16ENS_18Kernel_traits_baseILj1536ES2_ffffjLj128EEEEELb0ELb1ELb1ELb1EEEvNS_9FwdParamsE,"a",@progbits
	.sectionflags	@""
	.align	4
.nv.constant0._ZN10layer_norm13ln_fwd_kernelINS_13Kernel_traitsI6__halfffffjLj1536ELj1ELj4ELj1ELj16ENS_18Kernel_traits_baseILj1536ES2_ffffjLj128EEEEELb0ELb1ELb1ELb1EEEvNS_9FwdParamsE:
	.zero		1128


//--------------------- .nv.constant0._ZN10layer_norm13ln_fwd_kernelINS_13Kernel_traitsI6__halfffffjLj1536ELj1ELj4ELj1ELj16ENS_18Kernel_traits_baseILj1536ES2_ffffjLj128EEEEELb1ELb0ELb0ELb0EEEvNS_9FwdParamsE --------------------------
	.section	.nv.constant0._ZN10layer_norm13ln_fwd_kernelINS_13Kernel_traitsI6__halfffffjLj1536ELj1ELj4ELj1ELj16ENS_18Kernel_traits_baseILj1536ES2_ffffjLj128EEEEELb1ELb0ELb0ELb0EEEvNS_9FwdParamsE,"a",@progbits
	.sectionflags	@""
	.align	4
.nv.constant0._ZN10layer_norm13ln_fwd_kernelINS_13Kernel_traitsI6__halfffffjLj1536ELj1ELj4ELj1ELj16ENS_18Kernel_traits_baseILj1536ES2_ffffjLj128EEEEELb1ELb0ELb0ELb0EEEvNS_9FwdParamsE:
	.zero		1128


//--------------------- .nv.constant0._ZN10layer_norm13ln_fwd_kernelINS_13Kernel_traitsI6__halfffffjLj1536ELj1ELj4ELj1ELj16ENS_18Kernel_traits_baseILj1536ES2_ffffjLj128EEEEELb1ELb0ELb0ELb1EEEvNS_9FwdParamsE --------------------------
	.section	.nv.constant0._ZN10layer_norm13ln_fwd_kernelINS_13Kernel_traitsI6__halfffffjLj1536ELj1ELj4ELj1ELj16ENS_18Kernel_traits_baseILj1536ES2_ffffjLj128EEEEELb1ELb0ELb0ELb1EEEvNS_9FwdParamsE,"a",@progbits
	.sectionflags	@""
	.align	4
.nv.constant0._ZN10layer_norm13ln_fwd_kernelINS_13Kernel_traitsI6__halfffffjLj1536ELj1ELj4ELj1ELj16ENS_18Kernel_traits_baseILj1536ES2_ffffjLj128EEEEELb1ELb0ELb0ELb1EEEvNS_9FwdParamsE:
	.zero		1128


//--------------------- .nv.constant0._ZN10layer_norm13ln_fwd_kernelINS_13Kernel_traitsI6__halfffffjLj1536ELj1ELj4ELj1ELj16ENS_18Kernel_traits_baseILj1536ES2_ffffjLj128EEEEELb1ELb0ELb1ELb0EEEvNS_9FwdParamsE --------------------------
	.section	.nv.constant0._ZN10layer_norm13ln_fwd_kernelINS_13Kernel_traitsI6__halfffffjLj1536ELj1ELj4ELj1ELj16ENS_18Kernel_traits_baseILj1536ES2_ffffjLj128EEEEELb1ELb0ELb1ELb0EEEvNS_9FwdParamsE,"a",@progbits
	.sectionflags	@""
	.align	4
.nv.constant0._ZN10layer_norm13ln_fwd_kernelINS_13Kernel_traitsI6__halfffffjLj1536ELj1ELj4ELj1ELj16ENS_18Kernel_traits_baseILj1536ES2_ffffjLj128EEEEELb1ELb0ELb1ELb0EEEvNS_9FwdParamsE:
	.zero		1128


//--------------------- .nv.constant0._ZN10layer_norm13ln_fwd_kernelINS_13Kernel_traitsI6__halfffffjLj1536ELj1ELj4ELj1ELj16ENS_18Kernel_traits_baseILj1536ES2_ffffjLj128EEEEELb1ELb0ELb1ELb1EEEvNS_9FwdParamsE --------------------------
	.section	.nv.constant0._ZN10layer_norm13ln_fwd_kernelINS_13Kernel_traitsI6__halfffffjLj1536ELj1ELj4ELj1ELj16ENS_18Kernel_traits_baseILj1536ES2_ffffjLj128EEEEELb1ELb0ELb1ELb1EEEvNS_9FwdParamsE,"a",@progbits
	.sectionflags	@""
	.align	4
.nv.constant0._ZN10layer_norm13ln_fwd_kernelINS_13Kernel_traitsI6__halfffffjLj1536ELj1ELj4ELj1ELj16ENS_18Kernel_traits_baseILj1536ES2_ffffjLj128EEEEELb1ELb0ELb1ELb1EEEvNS_9FwdParamsE:
	.zero		1128


//--------------------- .nv.constant0._ZN10layer_norm13ln_fwd_kernelINS_13Kernel_traitsI6__halfffffjLj1536ELj1ELj4ELj1ELj16ENS_18Kernel_traits_baseILj1536ES2_ffffjLj128EEEEELb1ELb1ELb0ELb0EEEvNS_9FwdParamsE --------------------------
	.section	.nv.constant0._ZN10layer_norm13ln_fwd_kernelINS_13Kernel_traitsI6__halfffffjLj1536ELj1ELj4ELj1ELj16ENS_18Kernel_traits_baseILj1536ES2_ffffjLj128EEEEELb1ELb1ELb0ELb0EEEvNS_9FwdParamsE,"a",@progbits
	.sectionflags	@""
	.align	4
.nv.constant0._ZN10layer_norm13ln_fwd_kernelINS_13Kernel_traitsI6__halfffffjLj1536ELj1ELj4ELj1ELj16ENS_18Kernel_traits_baseILj1536ES2_ffffjLj128EEEEELb1ELb1ELb0ELb0EEEvNS_9FwdParamsE:
	.zero		1128


//--------------------- .nv.constant0._ZN10layer_norm13ln_fwd_kernelINS_13Kernel_traitsI6__halfffffjLj1536ELj1ELj4ELj1ELj16ENS_18Kernel_traits_baseILj1536ES2_ffffjLj128EEEEELb1ELb1ELb0ELb1EEEvNS_9FwdParamsE --------------------------
	.section	.nv.constant0._ZN10layer_norm13ln_fwd_kernelINS_13Kernel_traitsI6__halfffffjLj1536ELj1ELj4ELj1ELj16ENS_18Kernel_traits_baseILj1536ES2_ffffjLj128EEEEELb1ELb1ELb0ELb1EEEvNS_9FwdParamsE,"a",@progbits
	.sectionflags	@""
	.align	4
.nv.constant0._ZN10layer_norm13ln_fwd_kernelINS_13Kernel_traitsI6__halfffffjLj1536ELj1ELj4ELj1ELj16ENS_18Kernel_traits_baseILj1536ES2_ffffjLj128EEEEELb1ELb1ELb0ELb1EEEvNS_9FwdParamsE:
	.zero		1128


//--------------------- .nv.constant0._ZN10layer_norm13ln_fwd_kernelINS_13Kernel_traitsI6__halfffffjLj1536ELj1ELj4ELj1ELj16ENS_18Kernel_traits_baseILj1536ES2_ffffjLj128EEEEELb1ELb1ELb1ELb0EEEvNS_9FwdParamsE --------------------------
	.section	.nv.constant0._ZN10layer_norm13ln_fwd_kernelINS_13Kernel_traitsI6__halfffffjLj1536ELj1ELj4ELj1ELj16ENS_18Kernel_traits_baseILj1536ES2_ffffjLj128EEEEELb1ELb1ELb1ELb0EEEvNS_9FwdParamsE,"a",@progbits
	.sectionflags	@""
	.align	4
.nv.constant0._ZN10layer_norm13ln_fwd_kernelINS_13Kernel_traitsI6__halfffffjLj1536ELj1ELj4ELj1ELj16ENS_18Kernel_traits_baseILj1536ES2_ffffjLj128EEEEELb1ELb1ELb1ELb0EEEvNS_9FwdParamsE:
	.zero		1128


//--------------------- .nv.constant0._ZN10layer_norm13ln_fwd_kernelINS_13Kernel_traitsI6__halfffffjLj1536ELj1ELj4ELj1ELj16ENS_18Kernel_traits_baseILj1536ES2_ffffjLj128EEEEELb1ELb1ELb1ELb1EEEvNS_9FwdParamsE --------------------------
	.section	.nv.constant0._ZN10layer_norm13ln_fwd_kernelINS_13Kernel_traitsI6__halfffffjLj1536ELj1ELj4ELj1ELj16ENS_18Kernel_traits_baseILj1536ES2_ffffjLj128EEEEELb1ELb1ELb1ELb1EEEvNS_9FwdParamsE,"a",@progbits
	.sectionflags	@""
	.align	4
.nv.constant0._ZN10layer_norm13ln_fwd_kernelINS_13Kernel_traitsI6__halfffffjLj1536ELj1ELj4ELj1ELj16ENS_18Kernel_traits_baseILj1536ES2_ffffjLj128EEEEELb1ELb1ELb1ELb1EEEvNS_9FwdParamsE:
	.zero		1128


//--------------------- .nv.constant0._ZN10layer_norm13ln_fwd_kernelINS_13Kernel_traitsIfffffjLj1536ELj1ELj4ELj1ELj16ENS_18Kernel_traits_baseILj1536EfffffjLj128EEEEELb0ELb0ELb0ELb0EEEvNS_9FwdParamsE --------------------------
	.section	.nv.constant0._ZN10layer_norm13ln_fwd_kernelINS_13Kernel_traitsIfffffjLj1536ELj1ELj4ELj1ELj16ENS_18Kernel_traits_baseILj1536EfffffjLj128EEEEELb0ELb0ELb0ELb0EEEvNS_9FwdParamsE,"a",@progbits
	.sectionflags	@""
	.align	4
.nv.constant0._ZN10layer_norm13ln_fwd_kernelINS_13Kernel_traitsIfffffjLj1536ELj1ELj4ELj1ELj16ENS_18Kernel_traits_baseILj1536EfffffjLj128EEEEELb0ELb0ELb0ELb0EEEvNS_9FwdParamsE:
	.zero		1128


//--------------------- .nv.constant0._ZN10layer_norm13ln_fwd_kernelINS_13Kernel_traitsIfffffjLj1536ELj1ELj4ELj1ELj16ENS_18Kernel_traits_baseILj1536EfffffjLj128EEEEELb0ELb0ELb0ELb1EEEvNS_9FwdParamsE --------------------------
	.section	.nv.constant0._ZN10layer_norm13ln_fwd_kernelINS_13Kernel_traitsIfffffjLj1536ELj1ELj4ELj1ELj16ENS_18Kernel_traits_baseILj1536EfffffjLj128EEEEELb0ELb0ELb0ELb1EEEvNS_9FwdParamsE,"a",@progbits
	.sectionflags	@""
	.align	4
.nv.constant0._ZN10layer_norm13ln_fwd_kernelINS_13Kernel_traitsIfffffjLj1536ELj1ELj4ELj1ELj16ENS_18Kernel_traits_baseILj1536EfffffjLj128EEEEELb0ELb0ELb0ELb1EEEvNS_9FwdParamsE:
	.zero		1128


//--------------------- .nv.constant0._ZN10layer_norm13ln_fwd_kernelINS_13Kernel_traitsIfffffjLj1536ELj1ELj4ELj1ELj16ENS_18Kernel_traits_baseILj1536EfffffjLj128EEEEELb0ELb0ELb1ELb0EEEvNS_9FwdParamsE --------------------------
	.section	.nv.constant0._ZN10layer_norm13ln_fwd_kernelINS_13Kernel_traitsIfffffjLj1536ELj1ELj4ELj1ELj16ENS_18Kernel_traits_baseILj1536EfffffjLj128EEEEELb0ELb0ELb1ELb0EEEvNS_9FwdParamsE,"a",@progbits
	.sectionflags	@""
	.align	4
.nv.constant0._ZN10layer_norm13ln_fwd_kernelINS_13Kernel_traitsIfffffjLj1536ELj1ELj4ELj1ELj16ENS_18Kernel_traits_baseILj1536EfffffjLj128EEEEELb0ELb0ELb1ELb0EEEvNS_9FwdParamsE:
	.zero		1128


//--------------------- .nv.constant0._ZN10layer_norm13ln_fwd_kernelINS_13Kernel_traitsIfffffjLj1536ELj1ELj4ELj1ELj16ENS_18Kernel_traits_baseILj1536EfffffjLj128EEEEELb0ELb0ELb1ELb1EEEvNS_9FwdParamsE --------------------------
	.section	.nv.constant0._ZN10layer_norm13ln_fwd_kernelINS_13Kernel_traitsIfffffjLj1536ELj1ELj4ELj1ELj16ENS_18Kernel_traits_baseILj1536EfffffjLj128EEEEELb0ELb0ELb1ELb1EEEvNS_9FwdParamsE,"a",@progbits
	.sectionflags	@""
	.align	4
.nv.constant0._ZN10layer_norm13ln_fwd_kernelINS_13Kernel_traitsIfffffjLj1536ELj1ELj4ELj1ELj16ENS_18Kernel_traits_baseILj1536EfffffjLj128EEEEELb0ELb0ELb1ELb1EEEvNS_9FwdParamsE:
	.zero		1128


//--------------------- .nv.constant0._ZN10layer_norm13ln_fwd_kernelINS_13Kernel_traitsIfffffjLj1536ELj1ELj4ELj1ELj16ENS_18Kernel_traits_baseILj1536EfffffjLj128EEEEELb0ELb1ELb0ELb0EEEvNS_9FwdParamsE --------------------------
	.section	.nv.constant0._ZN10layer_norm13ln_fwd_kernelINS_13Kernel_traitsIfffffjLj1536ELj1ELj4ELj1ELj16ENS_18Kernel_traits_baseILj1536EfffffjLj128EEEEELb0ELb1ELb0ELb0EEEvNS_9FwdParamsE,"a",@progbits
	.sectionflags	@""
	.align	4
.nv.constant0._ZN10layer_norm13ln_fwd_kernelINS_13Kernel_traitsIfffffjLj1536ELj1ELj4ELj1ELj16ENS_18Kernel_traits_baseILj1536EfffffjLj128EEEEELb0ELb1ELb0ELb0EEEvNS_9FwdParamsE:
	.zero		1128


//--------------------- .nv.constant0._ZN10layer_norm13ln_fwd_kernelINS_13Kernel_traitsIfffffjLj1536ELj1ELj4ELj1ELj16ENS_18Kernel_traits_baseILj1536EfffffjLj128EEEEELb0ELb1ELb0ELb1EEEvNS_9FwdParamsE --------------------------
	.section	.nv.constant0._ZN10layer_norm13ln_fwd_kernelINS_13Kernel_traitsIfffffjLj1536ELj1ELj4ELj1ELj16ENS_18Kernel_traits_baseILj1536EfffffjLj128EEEEELb0ELb1ELb0ELb1EEEvNS_9FwdParamsE,"a",@progbits
	.sectionflags	@""
	.align	4
.nv.constant0._ZN10layer_norm13ln_fwd_kernelINS_13Kernel_traitsIfffffjLj1536ELj1ELj4ELj1ELj16ENS_18Kernel_traits_baseILj1536EfffffjLj128EEEEELb0ELb1ELb0ELb1EEEvNS_9FwdParamsE:
	.zero		1128


//--------------------- .nv.constant0._ZN10layer_norm13ln_fwd_kernelINS_13Kernel_traitsIfffffjLj1536ELj1ELj4ELj1ELj16ENS_18Kernel_traits_baseILj1536EfffffjLj128EEEEELb0ELb1ELb1ELb0EEEvNS_9FwdParamsE --------------------------
	.section	.nv.constant0._ZN10layer_norm13ln_fwd_kernelINS_13Kernel_traitsIfffffjLj1536ELj1ELj4ELj1ELj16ENS_18Kernel_traits_baseILj1536EfffffjLj128EEEEELb0ELb1ELb1ELb0EEEvNS_9FwdParamsE,"a",@progbits
	.sectionflags	@""
	.align	4
.nv.constant0._ZN10layer_norm13ln_fwd_kernelINS_13Kernel_traitsIfffffjLj1536ELj1ELj4ELj1ELj16ENS_18Kernel_traits_baseILj1536EfffffjLj128EEEEELb0ELb1ELb1ELb0EEEvNS_9FwdParamsE:
	.zero		1128


//--------------------- .nv.constant0._ZN10layer_norm13ln_fwd_kernelINS_13Kernel_traitsIfffffjLj1536ELj1ELj4ELj1ELj16ENS_18Kernel_traits_baseILj1536EfffffjLj128EEEEELb0ELb1ELb1ELb1EEEvNS_9FwdParamsE --------------------------
	.section	.nv.constant0._ZN10layer_norm13ln_fwd_kernelINS_13Kernel_traitsIfffffjLj1536ELj1ELj4ELj1ELj16ENS_18Kernel_traits_baseILj1536EfffffjLj128EEEEELb0ELb1ELb1ELb1EEEvNS_9FwdParamsE,"a",@progbits
	.sectionflags	@""
	.align	4
.nv.constant0._ZN10layer_norm13ln_fwd_kernelINS_13Kernel_traitsIfffffjLj1536ELj1ELj4ELj1ELj16ENS_18Kernel_traits_baseILj1536EfffffjLj128EEEEELb0ELb1ELb1ELb1EEEvNS_9FwdParamsE:
	.zero		1128


//--------------------- .nv.constant0._ZN10layer_norm13ln_fwd_kernelINS_13Kernel_traitsIfffffjLj1536ELj1ELj4ELj1ELj16ENS_18Kernel_traits_baseILj1536EfffffjLj128EEEEELb1ELb0ELb0ELb0EEEvNS_9FwdParamsE --------------------------
	.section	.nv.constant0._ZN10layer_norm13ln_fwd_kernelINS_13Kernel_traitsIfffffjLj1536ELj1ELj4ELj1ELj16ENS_18Kernel_traits_baseILj1536EfffffjLj128EEEEELb1ELb0ELb0ELb0EEEvNS_9FwdParamsE,"a",@progbits
	.sectionflags	@""
	.align	4
.nv.constant0._ZN10layer_norm13ln_fwd_kernelINS_13Kernel_traitsIfffffjLj1536ELj1ELj4ELj1ELj16ENS_18Kernel_traits_baseILj1536EfffffjLj128EEEEELb1ELb0ELb0ELb0EEEvNS_9FwdParamsE:
	.zero		1128


//--------------------- .nv.constant0._ZN10layer_norm13ln_fwd_kernelINS_13Kernel_traitsIfffffjLj1536ELj1ELj4ELj1ELj16ENS_18Kernel_traits_baseILj1536EfffffjLj128EEEEELb1ELb0ELb0ELb1EEEvNS_9FwdParamsE --------------------------
	.section	.nv.constant0._ZN10layer_norm13ln_fwd_kernelINS_13Kernel_traitsIfffffjLj1536ELj1ELj4ELj1ELj16ENS_18Kernel_traits_baseILj1536EfffffjLj128EEEEELb1ELb0ELb0ELb1EEEvNS_9FwdParamsE,"a",@progbits
	.sectionflags	@""
	.align	4
.nv.constant0._ZN10layer_norm13ln_fwd_kernelINS_13Kernel_traitsIfffffjLj1536ELj1ELj4ELj1ELj16ENS_18Kernel_traits_baseILj1536EfffffjLj128EEEEELb1ELb0ELb0ELb1EEEvNS_9FwdParamsE:
	.zero		1128


//--------------------- .nv.constant0._ZN10layer_norm13ln_fwd_kernelINS_13Kernel_traitsIfffffjLj1536ELj1ELj4ELj1ELj16ENS_18Kernel_traits_baseILj1536EfffffjLj128EEEEELb1ELb0ELb1ELb0EEEvNS_9FwdParamsE --------------------------
	.section	.nv.constant0._ZN10layer_norm13ln_fwd_kernelINS_13Kernel_traitsIfffffjLj1536ELj1ELj4ELj1ELj16ENS_18Kernel_traits_baseILj1536EfffffjLj128EEEEELb1ELb0ELb1ELb0EEEvNS_9FwdParamsE,"a",@progbits
	.sectionflags	@""
	.align	4
.nv.constant0._ZN10layer_norm13ln_fwd_kernelINS_13Kernel_traitsIfffffjLj1536ELj1ELj4ELj1ELj16ENS_18Kernel_traits_baseILj1536EfffffjLj128EEEEELb1ELb0ELb1ELb0EEEvNS_9FwdParamsE:
	.zero		1128


//--------------------- .nv.constant0._ZN10layer_norm13ln_fwd_kernelINS_13Kernel_traitsIfffffjLj1536ELj1ELj4ELj1ELj16ENS_18Kernel_traits_baseILj1536EfffffjLj128EEEEELb1ELb0ELb1ELb1EEEvNS_9FwdParamsE --------------------------
	.section	.nv.constant0._ZN10layer_norm13ln_fwd_kernelINS_13Kernel_traitsIfffffjLj1536ELj1ELj4ELj1ELj16ENS_18Kernel_traits_baseILj1536EfffffjLj128EEEEELb1ELb0ELb1ELb1EEEvNS_9FwdParamsE,"a",@progbits
	.sectionflags	@""
	.align	4
.nv.constant0._ZN10layer_norm13ln_fwd_kernelINS_13Kernel_traitsIfffffjLj1536ELj1ELj4ELj1ELj16ENS_18Kernel_traits_baseILj1536EfffffjLj128EEEEELb1ELb0ELb1ELb1EEEvNS_9FwdParamsE:
	.zero		1128


//--------------------- .nv.constant0._ZN10layer_norm13ln_fwd_kernelINS_13Kernel_traitsIfffffjLj1536ELj1ELj4ELj1ELj16ENS_18Kernel_traits_baseILj1536EfffffjLj128EEEEELb1ELb1ELb0ELb0EEEvNS_9FwdParamsE --------------------------
	.section	.nv.constant0._ZN10layer_norm13ln_fwd_kernelINS_13Kernel_traitsIfffffjLj1536ELj1ELj4ELj1ELj16ENS_18Kernel_traits_baseILj1536EfffffjLj128EEEEELb1ELb1ELb0ELb0EEEvNS_9FwdParamsE,"a",@progbits
	.sectionflags	@""
	.align	4
.nv.constant0._ZN10layer_norm13ln_fwd_kernelINS_13Kernel_traitsIfffffjLj1536ELj1ELj4ELj1ELj16ENS_18Kernel_traits_baseILj1536EfffffjLj128EEEEELb1ELb1ELb0ELb0EEEvNS_9FwdParamsE:
	.zero		1128


//--------------------- .nv.constant0._ZN10layer_norm13ln_fwd_kernelINS_13Kernel_traitsIfffffjLj1536ELj1ELj4ELj1ELj16ENS_18Kernel_traits_baseILj1536EfffffjLj128EEEEELb1ELb1ELb0ELb1EEEvNS_9FwdParamsE --------------------------
	.section	.nv.constant0._ZN10layer_norm13ln_fwd_kernelINS_13Kernel_traitsIfffffjLj1536ELj1ELj4ELj1ELj16ENS_18Kernel_traits_baseILj1536EfffffjLj128EEEEELb1ELb1ELb0ELb1EEEvNS_9FwdParamsE,"a",@progbits
	.sectionflags	@""
	.align	4
.nv.constant0._ZN10layer_norm13ln_fwd_kernelINS_13Kernel_traitsIfffffjLj1536ELj1ELj4ELj1ELj16ENS_18Kernel_traits_baseILj1536EfffffjLj128EEEEELb1ELb1ELb0ELb1EEEvNS_9FwdParamsE:
	.zero		1128


//--------------------- .nv.constant0._ZN10layer_norm13ln_fwd_kernelINS_13Kernel_traitsIfffffjLj1536ELj1ELj4ELj1ELj16ENS_18Kernel_traits_baseILj1536EfffffjLj128EEEEELb1ELb1ELb1ELb0EEEvNS_9FwdParamsE --------------------------
	.section	.nv.constant0._ZN10layer_norm13ln_fwd_kernelINS_13Kernel_traitsIfffffjLj1536ELj1ELj4ELj1ELj16ENS_18Kernel_traits_baseILj1536EfffffjLj128EEEEELb1ELb1ELb1ELb0EEEvNS_9FwdParamsE,"a",@progbits
	.sectionflags	@""
	.align	4
.nv.constant0._ZN10layer_norm13ln_fwd_kernelINS_13Kernel_traitsIfffffjLj1536ELj1ELj4ELj1ELj16ENS_18Kernel_traits_baseILj1536EfffffjLj128EEEEELb1ELb1ELb1ELb0EEEvNS_9FwdParamsE:
	.zero		1128


//--------------------- .nv.constant0._ZN10layer_norm13ln_fwd_kernelINS_13Kernel_traitsIfffffjLj1536ELj1ELj4ELj1ELj16ENS_18Kernel_traits_baseILj1536EfffffjLj128EEEEELb1ELb1ELb1ELb1EEEvNS_9FwdParamsE --------------------------
	.section	.nv.constant0._ZN10layer_norm13ln_fwd_kernelINS_13Kernel_traitsIfffffjLj1536ELj1ELj4ELj1ELj16ENS_18Kernel_traits_baseILj1536EfffffjLj128EEEEELb1ELb1ELb1ELb1EEEvNS_9FwdParamsE,"a",@progbits
	.sectionflags	@""
	.align	4
.nv.constant0._ZN10layer_norm13ln_fwd_kernelINS_13Kernel_traitsIfffffjLj1536ELj1ELj4ELj1ELj16ENS_18Kernel_traits_baseILj1536EfffffjLj128EEEEELb1ELb1ELb1ELb1EEEvNS_9FwdParamsE:
	.zero		1128


//--------------------- SYMBOLS --------------------------

	.type		.nv.reservedSmem.offset0,@object
	.size		.nv.reservedSmem.offset0,0x4
